	.target	sm_80

	.elftype	@"ET_EXEC"


//--------------------- .note.nv.tkinfo           --------------------------
	.section	.note.nv.tkinfo,"",@"SHT_NOTE"
	.sectionflags	@"SHF_NOTE_NV_TKINFO"
	.tkinfo
        /*0018*/ 	.word	0x00000002
        /*0030*/ 	.string	""
        /*0030*/ 	.string	"ptxas"
        /*0030*/ 	.string	"Cuda compilation tools, release 13.0, V13.0.88"
        /*0030*/ 	.string	"Build cuda_13.0.r13.0/compiler.36424714_0"
        /*0030*/ 	.string	"-arch sm_80 -m 64 "



//--------------------- .note.nv.cuinfo           --------------------------
	.section	.note.nv.cuinfo,"",@"SHT_NOTE"
	.sectionflags	@"SHF_NOTE_NV_CUINFO"
        /*0018*/ 	.short	0x0002
        /*001a*/ 	.short	0x0050
        /*001c*/ 	.short	0x0082
	.zero		2


//--------------------- .nv.info                  --------------------------
	.section	.nv.info,"",@"SHT_CUDA_INFO"
	.align	4


	//----- nvinfo : EIATTR_REGCOUNT
	.align		4
        /*0000*/ 	.byte	0x04, 0x2f
        /*0002*/ 	.short	(.L_12 - .L_11)
	.align		4
.L_11:
        /*0004*/ 	.word	index@(_ZN5flash24flash_fwd_splitkv_kernelI23Flash_fwd_kernel_traitsILi96ELi64ELi64ELi4ELb0ELb0EN7cutlass10bfloat16_tE19Flash_kernel_traitsILi96ELi64ELi64ELi4ES3_EELb1ELb0ELb1ELb0ELb0ELb1ELb1ELb1EEEvNS_16Flash_fwd_paramsE)
        /*0008*/ 	.word	0x000000a8


	//----- nvinfo : EIATTR_FRAME_SIZE
	.align		4
.L_12:
        /*000c*/ 	.byte	0x04, 0x11
        /*000e*/ 	.short	(.L_14 - .L_13)
	.align		4
.L_13:
        /*0010*/ 	.word	index@(_ZN5flash24flash_fwd_splitkv_kernelI23Flash_fwd_kernel_traitsILi96ELi64ELi64ELi4ELb0ELb0EN7cutlass10bfloat16_tE19Flash_kernel_traitsILi96ELi64ELi64ELi4ES3_EELb1ELb0ELb1ELb0ELb0ELb1ELb1ELb1EEEvNS_16Flash_fwd_paramsE)
        /*0014*/ 	.word	0x00000000


	//----- nvinfo : EIATTR_REGCOUNT
	.align		4
.L_14:
        /*0018*/ 	.byte	0x04, 0x2f
        /*001a*/ 	.short	(.L_16 - .L_15)
	.align		4
.L_15:
        /*001c*/ 	.word	index@(_ZN5flash24flash_fwd_splitkv_kernelI23Flash_fwd_kernel_traitsILi96ELi64ELi64ELi4ELb0ELb0EN7cutlass10bfloat16_tE19Flash_kernel_traitsILi96ELi64ELi64ELi4ES3_EELb1ELb0ELb1ELb0ELb0ELb0ELb1ELb1EEEvNS_16Flash_fwd_paramsE)
        /*0020*/ 	.word	0x00000098


	//----- nvinfo : EIATTR_FRAME_SIZE
	.align		4
.L_16:
        /*0024*/ 	.byte	0x04, 0x11
        /*0026*/ 	.short	(.L_18 - .L_17)
	.align		4
.L_17:
        /*0028*/ 	.word	index@(_ZN5flash24flash_fwd_splitkv_kernelI23Flash_fwd_kernel_traitsILi96ELi64ELi64ELi4ELb0ELb0EN7cutlass10bfloat16_tE19Flash_kernel_traitsILi96ELi64ELi64ELi4ES3_EELb1ELb0ELb1ELb0ELb0ELb0ELb1ELb1EEEvNS_16Flash_fwd_paramsE)
        /*002c*/ 	.word	0x00000000


	//----- nvinfo : EIATTR_REGCOUNT
	.align		4
.L_18:
        /*0030*/ 	.byte	0x04, 0x2f
        /*0032*/ 	.short	(.L_20 - .L_19)
	.align		4
.L_19:
        /*0034*/ 	.word	index@(_ZN5flash24flash_fwd_splitkv_kernelI23Flash_fwd_kernel_traitsILi96ELi64ELi64ELi4ELb0ELb0EN7cutlass10bfloat16_tE19Flash_kernel_traitsILi96ELi64ELi64ELi4ES3_EELb1ELb0ELb0ELb0ELb1ELb1ELb1ELb1EEEvNS_16Flash_fwd_paramsE)
        /*0038*/ 	.word	0x000000a8


	//----- nvinfo : EIATTR_FRAME_SIZE
	.align		4
.L_20:
        /*003c*/ 	.byte	0x04, 0x11
        /*003e*/ 	.short	(.L_22 - .L_21)
	.align		4
.L_21:
        /*0040*/ 	.word	index@(_ZN5flash24flash_fwd_splitkv_kernelI23Flash_fwd_kernel_traitsILi96ELi64ELi64ELi4ELb0ELb0EN7cutlass10bfloat16_tE19Flash_kernel_traitsILi96ELi64ELi64ELi4ES3_EELb1ELb0ELb0ELb0ELb1ELb1ELb1ELb1EEEvNS_16Flash_fwd_paramsE)
        /*0044*/ 	.word	0x00000000


	//----- nvinfo : EIATTR_REGCOUNT
	.align		4
.L_22:
        /*0048*/ 	.byte	0x04, 0x2f
        /*004a*/ 	.short	(.L_24 - .L_23)
	.align		4
.L_23:
        /*004c*/ 	.word	index@(_ZN5flash24flash_fwd_splitkv_kernelI23Flash_fwd_kernel_traitsILi96ELi64ELi64ELi4ELb0ELb0EN7cutlass10bfloat16_tE19Flash_kernel_traitsILi96ELi64ELi64ELi4ES3_EELb1ELb0ELb0ELb0ELb1ELb0ELb1ELb1EEEvNS_16Flash_fwd_paramsE)
        /*0050*/ 	.word	0x00000092


	//----- nvinfo : EIATTR_FRAME_SIZE
	.align		4
.L_24:
        /*0054*/ 	.byte	0x04, 0x11
        /*0056*/ 	.short	(.L_26 - .L_25)
	.align		4
.L_25:
        /*0058*/ 	.word	index@(_ZN5flash24flash_fwd_splitkv_kernelI23Flash_fwd_kernel_traitsILi96ELi64ELi64ELi4ELb0ELb0EN7cutlass10bfloat16_tE19Flash_kernel_traitsILi96ELi64ELi64ELi4ES3_EELb1ELb0ELb0ELb0ELb1ELb0ELb1ELb1EEEvNS_16Flash_fwd_paramsE)
        /*005c*/ 	.word	0x00000000


	//----- nvinfo : EIATTR_REGCOUNT
	.align		4
.L_26:
        /*0060*/ 	.byte	0x04, 0x2f
        /*0062*/ 	.short	(.L_28 - .L_27)
	.align		4
.L_27:
        /*0064*/ 	.word	index@(_ZN5flash24flash_fwd_splitkv_kernelI23Flash_fwd_kernel_traitsILi96ELi64ELi64ELi4ELb0ELb0EN7cutlass10bfloat16_tE19Flash_kernel_traitsILi96ELi64ELi64ELi4ES3_EELb1ELb0ELb1ELb0ELb0ELb1ELb1ELb0EEEvNS_16Flash_fwd_paramsE)
        /*0068*/ 	.word	0x000000a8


	//----- nvinfo : EIATTR_FRAME_SIZE
	.align		4
.L_28:
        /*006c*/ 	.byte	0x04, 0x11
        /*006e*/ 	.short	(.L_30 - .L_29)
	.align		4
.L_29:
        /*0070*/ 	.word	index@(_ZN5flash24flash_fwd_splitkv_kernelI23Flash_fwd_kernel_traitsILi96ELi64ELi64ELi4ELb0ELb0EN7cutlass10bfloat16_tE19Flash_kernel_traitsILi96ELi64ELi64ELi4ES3_EELb1ELb0ELb1ELb0ELb0ELb1ELb1ELb0EEEvNS_16Flash_fwd_paramsE)
        /*0074*/ 	.word	0x00000000


	//----- nvinfo : EIATTR_REGCOUNT
	.align		4
.L_30:
        /*0078*/ 	.byte	0x04, 0x2f
        /*007a*/ 	.short	(.L_32 - .L_31)
	.align		4
.L_31:
        /*007c*/ 	.word	index@(_ZN5flash24flash_fwd_splitkv_kernelI23Flash_fwd_kernel_traitsILi96ELi64ELi64ELi4ELb0ELb0EN7cutlass10bfloat16_tE19Flash_kernel_traitsILi96ELi64ELi64ELi4ES3_EELb1ELb0ELb1ELb0ELb0ELb0ELb1ELb0EEEvNS_16Flash_fwd_paramsE)
        /*0080*/ 	.word	0x0000009b


	//----- nvinfo : EIATTR_FRAME_SIZE
	.align		4
.L_32:
        /*0084*/ 	.byte	0x04, 0x11
        /*0086*/ 	.short	(.L_34 - .L_33)
	.align		4
.L_33:
        /*0088*/ 	.word	index@(_ZN5flash24flash_fwd_splitkv_kernelI23Flash_fwd_kernel_traitsILi96ELi64ELi64ELi4ELb0ELb0EN7cutlass10bfloat16_tE19Flash_kernel_traitsILi96ELi64ELi64ELi4ES3_EELb1ELb0ELb1ELb0ELb0ELb0ELb1ELb0EEEvNS_16Flash_fwd_paramsE)
        /*008c*/ 	.word	0x00000000


	//----- nvinfo : EIATTR_REGCOUNT
	.align		4
.L_34:
        /*0090*/ 	.byte	0x04, 0x2f
        /*0092*/ 	.short	(.L_36 - .L_35)
	.align		4
.L_35:
        /*0094*/ 	.word	index@(_ZN5flash24flash_fwd_splitkv_kernelI23Flash_fwd_kernel_traitsILi96ELi64ELi64ELi4ELb0ELb0EN7cutlass10bfloat16_tE19Flash_kernel_traitsILi96ELi64ELi64ELi4ES3_EELb1ELb0ELb0ELb0ELb1ELb1ELb1ELb0EEEvNS_16Flash_fwd_paramsE)
        /*0098*/ 	.word	0x000000a7


	//----- nvinfo : EIATTR_FRAME_SIZE
	.align		4
.L_36:
        /*009c*/ 	.byte	0x04, 0x11
        /*009e*/ 	.short	(.L_38 - .L_37)
	.align		4
.L_37:
        /*00a0*/ 	.word	index@(_ZN5flash24flash_fwd_splitkv_kernelI23Flash_fwd_kernel_traitsILi96ELi64ELi64ELi4ELb0ELb0EN7cutlass10bfloat16_tE19Flash_kernel_traitsILi96ELi64ELi64ELi4ES3_EELb1ELb0ELb0ELb0ELb1ELb1ELb1ELb0EEEvNS_16Flash_fwd_paramsE)
        /*00a4*/ 	.word	0x00000000


	//----- nvinfo : EIATTR_REGCOUNT
	.align		4
.L_38:
        /*00a8*/ 	.byte	0x04, 0x2f
        /*00aa*/ 	.short	(.L_40 - .L_39)
	.align		4
.L_39:
        /*00ac*/ 	.word	index@(_ZN5flash24flash_fwd_splitkv_kernelI23Flash_fwd_kernel_traitsILi96ELi64ELi64ELi4ELb0ELb0EN7cutlass10bfloat16_tE19Flash_kernel_traitsILi96ELi64ELi64ELi4ES3_EELb1ELb0ELb0ELb0ELb1ELb0ELb1ELb0EEEvNS_16Flash_fwd_paramsE)
        /*00b0*/ 	.word	0x000000a6


	//----- nvinfo : EIATTR_FRAME_SIZE
	.align		4
.L_40:
        /*00b4*/ 	.byte	0x04, 0x11
        /*00b6*/ 	.short	(.L_42 - .L_41)
	.align		4
.L_41:
        /*00b8*/ 	.word	index@(_ZN5flash24flash_fwd_splitkv_kernelI23Flash_fwd_kernel_traitsILi96ELi64ELi64ELi4ELb0ELb0EN7cutlass10bfloat16_tE19Flash_kernel_traitsILi96ELi64ELi64ELi4ES3_EELb1ELb0ELb0ELb0ELb1ELb0ELb1ELb0EEEvNS_16Flash_fwd_paramsE)
        /*00bc*/ 	.word	0x00000000


	//----- nvinfo : EIATTR_REGCOUNT
	.align		4
.L_42:
        /*00c0*/ 	.byte	0x04, 0x2f
        /*00c2*/ 	.short	(.L_44 - .L_43)
	.align		4
.L_43:
        /*00c4*/ 	.word	index@(_ZN5flash24flash_fwd_splitkv_kernelI23Flash_fwd_kernel_traitsILi96ELi64ELi64ELi4ELb0ELb0EN7cutlass10bfloat16_tE19Flash_kernel_traitsILi96ELi64ELi64ELi4ES3_EELb1ELb0ELb1ELb0ELb0ELb1ELb0ELb1EEEvNS_16Flash_fwd_paramsE)
        /*00c8*/ 	.word	0x000000a2


	//----- nvinfo : EIATTR_FRAME_SIZE
	.align		4
.L_44:
        /*00cc*/ 	.byte	0x04, 0x11
        /*00ce*/ 	.short	(.L_46 - .L_45)
	.align		4
.L_45:
        /*00d0*/ 	.word	index@(_ZN5flash24flash_fwd_splitkv_kernelI23Flash_fwd_kernel_traitsILi96ELi64ELi64ELi4ELb0ELb0EN7cutlass10bfloat16_tE19Flash_kernel_traitsILi96ELi64ELi64ELi4ES3_EELb1ELb0ELb1ELb0ELb0ELb1ELb0ELb1EEEvNS_16Flash_fwd_paramsE)
        /*00d4*/ 	.word	0x00000000


	//----- nvinfo : EIATTR_REGCOUNT
	.align		4
.L_46:
        /*00d8*/ 	.byte	0x04, 0x2f
        /*00da*/ 	.short	(.L_48 - .L_47)
	.align		4
.L_47:
        /*00dc*/ 	.word	index@(_ZN5flash24flash_fwd_splitkv_kernelI23Flash_fwd_kernel_traitsILi96ELi64ELi64ELi4ELb0ELb0EN7cutlass10bfloat16_tE19Flash_kernel_traitsILi96ELi64ELi64ELi4ES3_EELb1ELb0ELb1ELb0ELb0ELb0ELb0ELb1EEEvNS_16Flash_fwd_paramsE)
        /*00e0*/ 	.word	0x00000096


	//----- nvinfo : EIATTR_FRAME_SIZE
	.align		4
.L_48:
        /*00e4*/ 	.byte	0x04, 0x11
        /*00e6*/ 	.short	(.L_50 - .L_49)
	.align		4
.L_49:
        /*00e8*/ 	.word	index@(_ZN5flash24flash_fwd_splitkv_kernelI23Flash_fwd_kernel_traitsILi96ELi64ELi64ELi4ELb0ELb0EN7cutlass10bfloat16_tE19Flash_kernel_traitsILi96ELi64ELi64ELi4ES3_EELb1ELb0ELb1ELb0ELb0ELb0ELb0ELb1EEEvNS_16Flash_fwd_paramsE)
        /*00ec*/ 	.word	0x00000000


	//----- nvinfo : EIATTR_REGCOUNT
	.align		4
.L_50:
        /*00f0*/ 	.byte	0x04, 0x2f
        /*00f2*/ 	.short	(.L_52 - .L_51)
	.align		4
.L_51:
        /*00f4*/ 	.word	index@(_ZN5flash24flash_fwd_splitkv_kernelI23Flash_fwd_kernel_traitsILi96ELi64ELi64ELi4ELb0ELb0EN7cutlass10bfloat16_tE19Flash_kernel_traitsILi96ELi64ELi64ELi4ES3_EELb1ELb0ELb0ELb0ELb1ELb1ELb0ELb1EEEvNS_16Flash_fwd_paramsE)
        /*00f8*/ 	.word	0x000000a6


	//----- nvinfo : EIATTR_FRAME_SIZE
	.align		4
.L_52:
        /*00fc*/ 	.byte	0x04, 0x11
        /*00fe*/ 	.short	(.L_54 - .L_53)
	.align		4
.L_53:
        /*0100*/ 	.word	index@(_ZN5flash24flash_fwd_splitkv_kernelI23Flash_fwd_kernel_traitsILi96ELi64ELi64ELi4ELb0ELb0EN7cutlass10bfloat16_tE19Flash_kernel_traitsILi96ELi64ELi64ELi4ES3_EELb1ELb0ELb0ELb0ELb1ELb1ELb0ELb1EEEvNS_16Flash_fwd_paramsE)
        /*0104*/ 	.word	0x00000000


	//----- nvinfo : EIATTR_REGCOUNT
	.align		4
.L_54:
        /*0108*/ 	.byte	0x04, 0x2f
        /*010a*/ 	.short	(.L_56 - .L_55)
	.align		4
.L_55:
        /*010c*/ 	.word	index@(_ZN5flash24flash_fwd_splitkv_kernelI23Flash_fwd_kernel_traitsILi96ELi64ELi64ELi4ELb0ELb0EN7cutlass10bfloat16_tE19Flash_kernel_traitsILi96ELi64ELi64ELi4ES3_EELb1ELb0ELb0ELb0ELb1ELb0ELb0ELb1EEEvNS_16Flash_fwd_paramsE)
        /*0110*/ 	.word	0x0000008f


	//----- nvinfo : EIATTR_FRAME_SIZE
	.align		4
.L_56:
        /*0114*/ 	.byte	0x04, 0x11
        /*0116*/ 	.short	(.L_58 - .L_57)
	.align		4
.L_57:
        /*0118*/ 	.word	index@(_ZN5flash24flash_fwd_splitkv_kernelI23Flash_fwd_kernel_traitsILi96ELi64ELi64ELi4ELb0ELb0EN7cutlass10bfloat16_tE19Flash_kernel_traitsILi96ELi64ELi64ELi4ES3_EELb1ELb0ELb0ELb0ELb1ELb0ELb0ELb1EEEvNS_16Flash_fwd_paramsE)
        /*011c*/ 	.word	0x00000000


	//----- nvinfo : EIATTR_REGCOUNT
	.align		4
.L_58:
        /*0120*/ 	.byte	0x04, 0x2f
        /*0122*/ 	.short	(.L_60 - .L_59)
	.align		4
.L_59:
        /*0124*/ 	.word	index@(_ZN5flash24flash_fwd_splitkv_kernelI23Flash_fwd_kernel_traitsILi96ELi64ELi64ELi4ELb0ELb0EN7cutlass10bfloat16_tE19Flash_kernel_traitsILi96ELi64ELi64ELi4ES3_EELb1ELb0ELb1ELb0ELb0ELb1ELb0ELb0EEEvNS_16Flash_fwd_paramsE)
        /*0128*/ 	.word	0x000000a2


	//----- nvinfo : EIATTR_FRAME_SIZE
	.align		4
.L_60:
        /*012c*/ 	.byte	0x04, 0x11
        /*012e*/ 	.short	(.L_62 - .L_61)
	.align		4
.L_61:
        /*0130*/ 	.word	index@(_ZN5flash24flash_fwd_splitkv_kernelI23Flash_fwd_kernel_traitsILi96ELi64ELi64ELi4ELb0ELb0EN7cutlass10bfloat16_tE19Flash_kernel_traitsILi96ELi64ELi64ELi4ES3_EELb1ELb0ELb1ELb0ELb0ELb1ELb0ELb0EEEvNS_16Flash_fwd_paramsE)
        /*0134*/ 	.word	0x00000000


	//----- nvinfo : EIATTR_REGCOUNT
	.align		4
.L_62:
        /*0138*/ 	.byte	0x04, 0x2f
        /*013a*/ 	.short	(.L_64 - .L_63)
	.align		4
.L_63:
        /*013c*/ 	.word	index@(_ZN5flash24flash_fwd_splitkv_kernelI23Flash_fwd_kernel_traitsILi96ELi64ELi64ELi4ELb0ELb0EN7cutlass10bfloat16_tE19Flash_kernel_traitsILi96ELi64ELi64ELi4ES3_EELb1ELb0ELb1ELb0ELb0ELb0ELb0ELb0EEEvNS_16Flash_fwd_paramsE)
        /*0140*/ 	.word	0x000000a1


	//----- nvinfo : EIATTR_FRAME_SIZE
	.align		4
.L_64:
        /*0144*/ 	.byte	0x04, 0x11
        /*0146*/ 	.short	(.L_66 - .L_65)
	.align		4
.L_65:
        /*0148*/ 	.word	index@(_ZN5flash24flash_fwd_splitkv_kernelI23Flash_fwd_kernel_traitsILi96ELi64ELi64ELi4ELb0ELb0EN7cutlass10bfloat16_tE19Flash_kernel_traitsILi96ELi64ELi64ELi4ES3_EELb1ELb0ELb1ELb0ELb0ELb0ELb0ELb0EEEvNS_16Flash_fwd_paramsE)
        /*014c*/ 	.word	0x00000000


	//----- nvinfo : EIATTR_REGCOUNT
	.align		4
.L_66:
        /*0150*/ 	.byte	0x04, 0x2f
        /*0152*/ 	.short	(.L_68 - .L_67)
	.align		4
.L_67:
        /*0154*/ 	.word	index@(_ZN5flash24flash_fwd_splitkv_kernelI23Flash_fwd_kernel_traitsILi96ELi64ELi64ELi4ELb0ELb0EN7cutlass10bfloat16_tE19Flash_kernel_traitsILi96ELi64ELi64ELi4ES3_EELb1ELb0ELb0ELb0ELb1ELb1ELb0ELb0EEEvNS_16Flash_fwd_paramsE)
        /*0158*/ 	.word	0x000000a8


	//----- nvinfo : EIATTR_FRAME_SIZE
	.align		4
.L_68:
        /*015c*/ 	.byte	0x04, 0x11
        /*015e*/ 	.short	(.L_70 - .L_69)
	.align		4
.L_69:
        /*0160*/ 	.word	index@(_ZN5flash24flash_fwd_splitkv_kernelI23Flash_fwd_kernel_traitsILi96ELi64ELi64ELi4ELb0ELb0EN7cutlass10bfloat16_tE19Flash_kernel_traitsILi96ELi64ELi64ELi4ES3_EELb1ELb0ELb0ELb0ELb1ELb1ELb0ELb0EEEvNS_16Flash_fwd_paramsE)
        /*0164*/ 	.word	0x00000000


	//----- nvinfo : EIATTR_REGCOUNT
	.align		4
.L_70:
        /*0168*/ 	.byte	0x04, 0x2f
        /*016a*/ 	.short	(.L_72 - .L_71)
	.align		4
.L_71:
        /*016c*/ 	.word	index@(_ZN5flash24flash_fwd_splitkv_kernelI23Flash_fwd_kernel_traitsILi96ELi64ELi64ELi4ELb0ELb0EN7cutlass10bfloat16_tE19Flash_kernel_traitsILi96ELi64ELi64ELi4ES3_EELb1ELb0ELb0ELb0ELb1ELb0ELb0ELb0EEEvNS_16Flash_fwd_paramsE)
        /*0170*/ 	.word	0x000000a8


	//----- nvinfo : EIATTR_FRAME_SIZE
	.align		4
.L_72:
        /*0174*/ 	.byte	0x04, 0x11
        /*0176*/ 	.short	(.L_74 - .L_73)
	.align		4
.L_73:
        /*0178*/ 	.word	index@(_ZN5flash24flash_fwd_splitkv_kernelI23Flash_fwd_kernel_traitsILi96ELi64ELi64ELi4ELb0ELb0EN7cutlass10bfloat16_tE19Flash_kernel_traitsILi96ELi64ELi64ELi4ES3_EELb1ELb0ELb0ELb0ELb1ELb0ELb0ELb0EEEvNS_16Flash_fwd_paramsE)
        /*017c*/ 	.word	0x00000000


	//----- nvinfo : EIATTR_REGCOUNT
	.align		4
.L_74:
        /*0180*/ 	.byte	0x04, 0x2f
        /*0182*/ 	.short	(.L_76 - .L_75)
	.align		4
.L_75:
        /*0184*/ 	.word	index@(_ZN5flash24flash_fwd_splitkv_kernelI23Flash_fwd_kernel_traitsILi96ELi64ELi64ELi4ELb0ELb0EN7cutlass10bfloat16_tE19Flash_kernel_traitsILi96ELi64ELi64ELi4ES3_EELb1ELb0ELb0ELb1ELb1ELb1ELb1ELb0EEEvNS_16Flash_fwd_paramsE)
        /*0188*/ 	.word	0x000000a7


	//----- nvinfo : EIATTR_FRAME_SIZE
	.align		4
.L_76:
        /*018c*/ 	.byte	0x04, 0x11
        /*018e*/ 	.short	(.L_78 - .L_77)
	.align		4
.L_77:
        /*0190*/ 	.word	index@(_ZN5flash24flash_fwd_splitkv_kernelI23Flash_fwd_kernel_traitsILi96ELi64ELi64ELi4ELb0ELb0EN7cutlass10bfloat16_tE19Flash_kernel_traitsILi96ELi64ELi64ELi4ES3_EELb1ELb0ELb0ELb1ELb1ELb1ELb1ELb0EEEvNS_16Flash_fwd_paramsE)
        /*0194*/ 	.word	0x00000000


	//----- nvinfo : EIATTR_REGCOUNT
	.align		4
.L_78:
        /*0198*/ 	.byte	0x04, 0x2f
        /*019a*/ 	.short	(.L_80 - .L_79)
	.align		4
.L_79:
        /*019c*/ 	.word	index@(_ZN5flash24flash_fwd_splitkv_kernelI23Flash_fwd_kernel_traitsILi96ELi64ELi64ELi4ELb0ELb0EN7cutlass10bfloat16_tE19Flash_kernel_traitsILi96ELi64ELi64ELi4ES3_EELb1ELb0ELb0ELb1ELb1ELb0ELb1ELb0EEEvNS_16Flash_fwd_paramsE)
        /*01a0*/ 	.word	0x000000a8


	//----- nvinfo : EIATTR_FRAME_SIZE
	.align		4
.L_80:
        /*01a4*/ 	.byte	0x04, 0x11
        /*01a6*/ 	.short	(.L_82 - .L_81)
	.align		4
.L_81:
        /*01a8*/ 	.word	index@(_ZN5flash24flash_fwd_splitkv_kernelI23Flash_fwd_kernel_traitsILi96ELi64ELi64ELi4ELb0ELb0EN7cutlass10bfloat16_tE19Flash_kernel_traitsILi96ELi64ELi64ELi4ES3_EELb1ELb0ELb0ELb1ELb1ELb0ELb1ELb0EEEvNS_16Flash_fwd_paramsE)
        /*01ac*/ 	.word	0x00000000


	//----- nvinfo : EIATTR_REGCOUNT
	.align		4
.L_82:
        /*01b0*/ 	.byte	0x04, 0x2f
        /*01b2*/ 	.short	(.L_84 - .L_83)
	.align		4
.L_83:
        /*01b4*/ 	.word	index@(_ZN5flash24flash_fwd_splitkv_kernelI23Flash_fwd_kernel_traitsILi96ELi64ELi64ELi4ELb0ELb0EN7cutlass10bfloat16_tE19Flash_kernel_traitsILi96ELi64ELi64ELi4ES3_EELb1ELb0ELb0ELb1ELb1ELb1ELb0ELb0EEEvNS_16Flash_fwd_paramsE)
        /*01b8*/ 	.word	0x000000a8


	//----- nvinfo : EIATTR_FRAME_SIZE
	.align		4
.L_84:
        /*01bc*/ 	.byte	0x04, 0x11
        /*01be*/ 	.short	(.L_86 - .L_85)
	.align		4
.L_85:
        /*01c0*/ 	.word	index@(_ZN5flash24flash_fwd_splitkv_kernelI23Flash_fwd_kernel_traitsILi96ELi64ELi64ELi4ELb0ELb0EN7cutlass10bfloat16_tE19Flash_kernel_traitsILi96ELi64ELi64ELi4ES3_EELb1ELb0ELb0ELb1ELb1ELb1ELb0ELb0EEEvNS_16Flash_fwd_paramsE)
        /*01c4*/ 	.word	0x00000000


	//----- nvinfo : EIATTR_REGCOUNT
	.align		4
.L_86:
        /*01c8*/ 	.byte	0x04, 0x2f
        /*01ca*/ 	.short	(.L_88 - .L_87)
	.align		4
.L_87:
        /*01cc*/ 	.word	index@(_ZN5flash24flash_fwd_splitkv_kernelI23Flash_fwd_kernel_traitsILi96ELi64ELi64ELi4ELb0ELb0EN7cutlass10bfloat16_tE19Flash_kernel_traitsILi96ELi64ELi64ELi4ES3_EELb1ELb0ELb0ELb1ELb1ELb0ELb0ELb0EEEvNS_16Flash_fwd_paramsE)
        /*01d0*/ 	.word	0x000000a7


	//----- nvinfo : EIATTR_FRAME_SIZE
	.align		4
.L_88:
        /*01d4*/ 	.byte	0x04, 0x11
        /*01d6*/ 	.short	(.L_90 - .L_89)
	.align		4
.L_89:
        /*01d8*/ 	.word	index@(_ZN5flash24flash_fwd_splitkv_kernelI23Flash_fwd_kernel_traitsILi96ELi64ELi64ELi4ELb0ELb0EN7cutlass10bfloat16_tE19Flash_kernel_traitsILi96ELi64ELi64ELi4ES3_EELb1ELb0ELb0ELb1ELb1ELb0ELb0ELb0EEEvNS_16Flash_fwd_paramsE)
        /*01dc*/ 	.word	0x00000000


	//----- nvinfo : EIATTR_REGCOUNT
	.align		4
.L_90:
        /*01e0*/ 	.byte	0x04, 0x2f
        /*01e2*/ 	.short	(.L_92 - .L_91)
	.align		4
.L_91:
        /*01e4*/ 	.word	index@(_ZN5flash24flash_fwd_splitkv_kernelI23Flash_fwd_kernel_traitsILi96ELi64ELi64ELi4ELb0ELb0EN7cutlass10bfloat16_tE19Flash_kernel_traitsILi96ELi64ELi64ELi4ES3_EELb1ELb0ELb0ELb0ELb0ELb1ELb1ELb1EEEvNS_16Flash_fwd_paramsE)
        /*01e8*/ 	.word	0x000000a8


	//----- nvinfo : EIATTR_FRAME_SIZE
	.align		4
.L_92:
        /*01ec*/ 	.byte	0x04, 0x11
        /*01ee*/ 	.short	(.L_94 - .L_93)
	.align		4
.L_93:
        /*01f0*/ 	.word	index@(_ZN5flash24flash_fwd_splitkv_kernelI23Flash_fwd_kernel_traitsILi96ELi64ELi64ELi4ELb0ELb0EN7cutlass10bfloat16_tE19Flash_kernel_traitsILi96ELi64ELi64ELi4ES3_EELb1ELb0ELb0ELb0ELb0ELb1ELb1ELb1EEEvNS_16Flash_fwd_paramsE)
        /*01f4*/ 	.word	0x00000000


	//----- nvinfo : EIATTR_REGCOUNT
	.align		4
.L_94:
        /*01f8*/ 	.byte	0x04, 0x2f
        /*01fa*/ 	.short	(.L_96 - .L_95)
	.align		4
.L_95:
        /*01fc*/ 	.word	index@(_ZN5flash24flash_fwd_splitkv_kernelI23Flash_fwd_kernel_traitsILi96ELi64ELi64ELi4ELb0ELb0EN7cutlass10bfloat16_tE19Flash_kernel_traitsILi96ELi64ELi64ELi4ES3_EELb1ELb0ELb0ELb0ELb0ELb0ELb1ELb1EEEvNS_16Flash_fwd_paramsE)
        /*0200*/ 	.word	0x000000a1


	//----- nvinfo : EIATTR_FRAME_SIZE
	.align		4
.L_96:
        /*0204*/ 	.byte	0x04, 0x11
        /*0206*/ 	.short	(.L_98 - .L_97)
	.align		4
.L_97:
        /*0208*/ 	.word	index@(_ZN5flash24flash_fwd_splitkv_kernelI23Flash_fwd_kernel_traitsILi96ELi64ELi64ELi4ELb0ELb0EN7cutlass10bfloat16_tE19Flash_kernel_traitsILi96ELi64ELi64ELi4ES3_EELb1ELb0ELb0ELb0ELb0ELb0ELb1ELb1EEEvNS_16Flash_fwd_paramsE)
        /*020c*/ 	.word	0x00000000


	//----- nvinfo : EIATTR_REGCOUNT
	.align		4
.L_98:
        /*0210*/ 	.byte	0x04, 0x2f
        /*0212*/ 	.short	(.L_100 - .L_99)
	.align		4
.L_99:
        /*0214*/ 	.word	index@(_ZN5flash24flash_fwd_splitkv_kernelI23Flash_fwd_kernel_traitsILi96ELi64ELi64ELi4ELb0ELb0EN7cutlass10bfloat16_tE19Flash_kernel_traitsILi96ELi64ELi64ELi4ES3_EELb1ELb0ELb0ELb0ELb0ELb1ELb1ELb0EEEvNS_16Flash_fwd_paramsE)
        /*0218*/ 	.word	0x000000a8


	//----- nvinfo : EIATTR_FRAME_SIZE
	.align		4
.L_100:
        /*021c*/ 	.byte	0x04, 0x11
        /*021e*/ 	.short	(.L_102 - .L_101)
	.align		4
.L_101:
        /*0220*/ 	.word	index@(_ZN5flash24flash_fwd_splitkv_kernelI23Flash_fwd_kernel_traitsILi96ELi64ELi64ELi4ELb0ELb0EN7cutlass10bfloat16_tE19Flash_kernel_traitsILi96ELi64ELi64ELi4ES3_EELb1ELb0ELb0ELb0ELb0ELb1ELb1ELb0EEEvNS_16Flash_fwd_paramsE)
        /*0224*/ 	.word	0x00000000


	//----- nvinfo : EIATTR_REGCOUNT
	.align		4
.L_102:
        /*0228*/ 	.byte	0x04, 0x2f
        /*022a*/ 	.short	(.L_104 - .L_103)
	.align		4
.L_103:
        /*022c*/ 	.word	index@(_ZN5flash24flash_fwd_splitkv_kernelI23Flash_fwd_kernel_traitsILi96ELi64ELi64ELi4ELb0ELb0EN7cutlass10bfloat16_tE19Flash_kernel_traitsILi96ELi64ELi64ELi4ES3_EELb1ELb0ELb0ELb0ELb0ELb0ELb1ELb0EEEvNS_16Flash_fwd_paramsE)
        /*0230*/ 	.word	0x000000a0


	//----- nvinfo : EIATTR_FRAME_SIZE
	.align		4
.L_104:
        /*0234*/ 	.byte	0x04, 0x11
        /*0236*/ 	.short	(.L_106 - .L_105)
	.align		4
.L_105:
        /*0238*/ 	.word	index@(_ZN5flash24flash_fwd_splitkv_kernelI23Flash_fwd_kernel_traitsILi96ELi64ELi64ELi4ELb0ELb0EN7cutlass10bfloat16_tE19Flash_kernel_traitsILi96ELi64ELi64ELi4ES3_EELb1ELb0ELb0ELb0ELb0ELb0ELb1ELb0EEEvNS_16Flash_fwd_paramsE)
        /*023c*/ 	.word	0x00000000


	//----- nvinfo : EIATTR_REGCOUNT
	.align		4
.L_106:
        /*0240*/ 	.byte	0x04, 0x2f
        /*0242*/ 	.short	(.L_108 - .L_107)
	.align		4
.L_107:
        /*0244*/ 	.word	index@(_ZN5flash24flash_fwd_splitkv_kernelI23Flash_fwd_kernel_traitsILi96ELi64ELi64ELi4ELb0ELb0EN7cutlass10bfloat16_tE19Flash_kernel_traitsILi96ELi64ELi64ELi4ES3_EELb1ELb0ELb0ELb0ELb0ELb1ELb0ELb1EEEvNS_16Flash_fwd_paramsE)
        /*0248*/ 	.word	0x000000a8


	//----- nvinfo : EIATTR_FRAME_SIZE
	.align		4
.L_108:
        /*024c*/ 	.byte	0x04, 0x11
        /*024e*/ 	.short	(.L_110 - .L_109)
	.align		4
.L_109:
        /*0250*/ 	.word	index@(_ZN5flash24flash_fwd_splitkv_kernelI23Flash_fwd_kernel_traitsILi96ELi64ELi64ELi4ELb0ELb0EN7cutlass10bfloat16_tE19Flash_kernel_traitsILi96ELi64ELi64ELi4ES3_EELb1ELb0ELb0ELb0ELb0ELb1ELb0ELb1EEEvNS_16Flash_fwd_paramsE)
        /*0254*/ 	.word	0x00000000


	//----- nvinfo : EIATTR_REGCOUNT
	.align		4
.L_110:
        /*0258*/ 	.byte	0x04, 0x2f
        /*025a*/ 	.short	(.L_112 - .L_111)
	.align		4
.L_111:
        /*025c*/ 	.word	index@(_ZN5flash24flash_fwd_splitkv_kernelI23Flash_fwd_kernel_traitsILi96ELi64ELi64ELi4ELb0ELb0EN7cutlass10bfloat16_tE19Flash_kernel_traitsILi96ELi64ELi64ELi4ES3_EELb1ELb0ELb0ELb0ELb0ELb0ELb0ELb1EEEvNS_16Flash_fwd_paramsE)
        /*0260*/ 	.word	0x000000a0


	//----- nvinfo : EIATTR_FRAME_SIZE
	.align		4
.L_112:
        /*0264*/ 	.byte	0x04, 0x11
        /*0266*/ 	.short	(.L_114 - .L_113)
	.align		4
.L_113:
        /*0268*/ 	.word	index@(_ZN5flash24flash_fwd_splitkv_kernelI23Flash_fwd_kernel_traitsILi96ELi64ELi64ELi4ELb0ELb0EN7cutlass10bfloat16_tE19Flash_kernel_traitsILi96ELi64ELi64ELi4ES3_EELb1ELb0ELb0ELb0ELb0ELb0ELb0ELb1EEEvNS_16Flash_fwd_paramsE)
        /*026c*/ 	.word	0x00000000


	//----- nvinfo : EIATTR_REGCOUNT
	.align		4
.L_114:
        /*0270*/ 	.byte	0x04, 0x2f
        /*0272*/ 	.short	(.L_116 - .L_115)
	.align		4
.L_115:
        /*0274*/ 	.word	index@(_ZN5flash24flash_fwd_splitkv_kernelI23Flash_fwd_kernel_traitsILi96ELi64ELi64ELi4ELb0ELb0EN7cutlass10bfloat16_tE19Flash_kernel_traitsILi96ELi64ELi64ELi4ES3_EELb1ELb0ELb0ELb0ELb0ELb1ELb0ELb0EEEvNS_16Flash_fwd_paramsE)
        /*0278*/ 	.word	0x000000a8


	//----- nvinfo : EIATTR_FRAME_SIZE
	.align		4
.L_116:
        /*027c*/ 	.byte	0x04, 0x11
        /*027e*/ 	.short	(.L_118 - .L_117)
	.align		4
.L_117:
        /*0280*/ 	.word	index@(_ZN5flash24flash_fwd_splitkv_kernelI23Flash_fwd_kernel_traitsILi96ELi64ELi64ELi4ELb0ELb0EN7cutlass10bfloat16_tE19Flash_kernel_traitsILi96ELi64ELi64ELi4ES3_EELb1ELb0ELb0ELb0ELb0ELb1ELb0ELb0EEEvNS_16Flash_fwd_paramsE)
        /*0284*/ 	.word	0x00000000


	//----- nvinfo : EIATTR_REGCOUNT
	.align		4
.L_118:
        /*0288*/ 	.byte	0x04, 0x2f
        /*028a*/ 	.short	(.L_120 - .L_119)
	.align		4
.L_119:
        /*028c*/ 	.word	index@(_ZN5flash24flash_fwd_splitkv_kernelI23Flash_fwd_kernel_traitsILi96ELi64ELi64ELi4ELb0ELb0EN7cutlass10bfloat16_tE19Flash_kernel_traitsILi96ELi64ELi64ELi4ES3_EELb1ELb0ELb0ELb0ELb0ELb0ELb0ELb0EEEvNS_16Flash_fwd_paramsE)
        /*0290*/ 	.word	0x000000a2


	//----- nvinfo : EIATTR_FRAME_SIZE
	.align		4
.L_120:
        /*0294*/ 	.byte	0x04, 0x11
        /*0296*/ 	.short	(.L_122 - .L_121)
	.align		4
.L_121:
        /*0298*/ 	.word	index@(_ZN5flash24flash_fwd_splitkv_kernelI23Flash_fwd_kernel_traitsILi96ELi64ELi64ELi4ELb0ELb0EN7cutlass10bfloat16_tE19Flash_kernel_traitsILi96ELi64ELi64ELi4ES3_EELb1ELb0ELb0ELb0ELb0ELb0ELb0ELb0EEEvNS_16Flash_fwd_paramsE)
        /*029c*/ 	.word	0x00000000


	//----- nvinfo : EIATTR_REGCOUNT
	.align		4
.L_122:
        /*02a0*/ 	.byte	0x04, 0x2f
        /*02a2*/ 	.short	(.L_124 - .L_123)
	.align		4
.L_123:
        /*02a4*/ 	.word	index@(_ZN5flash32flash_fwd_splitkv_combine_kernelI23Flash_fwd_kernel_traitsILi96ELi64ELi64ELi4ELb0ELb0EN7cutlass10bfloat16_tE19Flash_kernel_traitsILi96ELi64ELi64ELi4ES3_EELi16ELi1ELb1EEEvNS_16Flash_fwd_paramsE)
        /*02a8*/ 	.word	0x00000036


	//----- nvinfo : EIATTR_FRAME_SIZE
	.align		4
.L_124:
        /*02ac*/ 	.byte	0x04, 0x11
        /*02ae*/ 	.short	(.L_126 - .L_125)
	.align		4
.L_125:
        /*02b0*/ 	.word	index@($__internal_35_$__cuda_sm20_div_s64)
        /*02b4*/ 	.word	0x00000000


	//----- nvinfo : EIATTR_FRAME_SIZE
	.align		4
.L_126:
        /*02b8*/ 	.byte	0x04, 0x11
        /*02ba*/ 	.short	(.L_128 - .L_127)
	.align		4
.L_127:
        /*02bc*/ 	.word	index@(_ZN5flash32flash_fwd_splitkv_combine_kernelI23Flash_fwd_kernel_traitsILi96ELi64ELi64ELi4ELb0ELb0EN7cutlass10bfloat16_tE19Flash_kernel_traitsILi96ELi64ELi64ELi4ES3_EELi16ELi1ELb1EEEvNS_16Flash_fwd_paramsE)
        /*02c0*/ 	.word	0x00000000


	//----- nvinfo : EIATTR_REGCOUNT
	.align		4
.L_128:
        /*02c4*/ 	.byte	0x04, 0x2f
        /*02c6*/ 	.short	(.L_130 - .L_129)
	.align		4
.L_129:
        /*02c8*/ 	.word	index@(_ZN5flash32flash_fwd_splitkv_combine_kernelI23Flash_fwd_kernel_traitsILi96ELi64ELi64ELi4ELb0ELb0EN7cutlass10bfloat16_tE19Flash_kernel_traitsILi96ELi64ELi64ELi4ES3_EELi16ELi2ELb1EEEvNS_16Flash_fwd_paramsE)
        /*02cc*/ 	.word	0x00000036


	//----- nvinfo : EIATTR_FRAME_SIZE
	.align		4
.L_130:
        /*02d0*/ 	.byte	0x04, 0x11
        /*02d2*/ 	.short	(.L_132 - .L_131)
	.align		4
.L_131:
        /*02d4*/ 	.word	index@($__internal_34_$__cuda_sm20_div_s64)
        /*02d8*/ 	.word	0x00000000


	//----- nvinfo : EIATTR_FRAME_SIZE
	.align		4
.L_132:
        /*02dc*/ 	.byte	0x04, 0x11
        /*02de*/ 	.short	(.L_134 - .L_133)
	.align		4
.L_133:
        /*02e0*/ 	.word	index@(_ZN5flash32flash_fwd_splitkv_combine_kernelI23Flash_fwd_kernel_traitsILi96ELi64ELi64ELi4ELb0ELb0EN7cutlass10bfloat16_tE19Flash_kernel_traitsILi96ELi64ELi64ELi4ES3_EELi16ELi2ELb1EEEvNS_16Flash_fwd_paramsE)
        /*02e4*/ 	.word	0x00000000


	//----- nvinfo : EIATTR_REGCOUNT
	.align		4
.L_134:
        /*02e8*/ 	.byte	0x04, 0x2f
        /*02ea*/ 	.short	(.L_136 - .L_135)
	.align		4
.L_135:
        /*02ec*/ 	.word	index@(_ZN5flash32flash_fwd_splitkv_combine_kernelI23Flash_fwd_kernel_traitsILi96ELi64ELi64ELi4ELb0ELb0EN7cutlass10bfloat16_tE19Flash_kernel_traitsILi96ELi64ELi64ELi4ES3_EELi16ELi3ELb1EEEvNS_16Flash_fwd_paramsE)
        /*02f0*/ 	.word	0x00000036


	//----- nvinfo : EIATTR_FRAME_SIZE
	.align		4
.L_136:
        /*02f4*/ 	.byte	0x04, 0x11
        /*02f6*/ 	.short	(.L_138 - .L_137)
	.align		4
.L_137:
        /*02f8*/ 	.word	index@($__internal_33_$__cuda_sm20_div_s64)
        /*02fc*/ 	.word	0x00000000


	//----- nvinfo : EIATTR_FRAME_SIZE
	.align		4
.L_138:
        /*0300*/ 	.byte	0x04, 0x11
        /*0302*/ 	.short	(.L_140 - .L_139)
	.align		4
.L_139:
        /*0304*/ 	.word	index@(_ZN5flash32flash_fwd_splitkv_combine_kernelI23Flash_fwd_kernel_traitsILi96ELi64ELi64ELi4ELb0ELb0EN7cutlass10bfloat16_tE19Flash_kernel_traitsILi96ELi64ELi64ELi4ES3_EELi16ELi3ELb1EEEvNS_16Flash_fwd_paramsE)
        /*0308*/ 	.word	0x00000000


	//----- nvinfo : EIATTR_REGCOUNT
	.align		4
.L_140:
        /*030c*/ 	.byte	0x04, 0x2f
        /*030e*/ 	.short	(.L_142 - .L_141)
	.align		4
.L_141:
        /*0310*/ 	.word	index@(_ZN5flash32flash_fwd_splitkv_combine_kernelI23Flash_fwd_kernel_traitsILi96ELi64ELi64ELi4ELb0ELb0EN7cutlass10bfloat16_tE19Flash_kernel_traitsILi96ELi64ELi64ELi4ES3_EELi16ELi4ELb1EEEvNS_16Flash_fwd_paramsE)
        /*0314*/ 	.word	0x0000003e


	//----- nvinfo : EIATTR_FRAME_SIZE
	.align		4
.L_142:
        /*0318*/ 	.byte	0x04, 0x11
        /*031a*/ 	.short	(.L_144 - .L_143)
	.align		4
.L_143:
        /*031c*/ 	.word	index@($__internal_32_$__cuda_sm20_div_s64)
        /*0320*/ 	.word	0x00000000


	//----- nvinfo : EIATTR_FRAME_SIZE
	.align		4
.L_144:
        /*0324*/ 	.byte	0x04, 0x11
        /*0326*/ 	.short	(.L_146 - .L_145)
	.align		4
.L_145:
        /*0328*/ 	.word	index@(_ZN5flash32flash_fwd_splitkv_combine_kernelI23Flash_fwd_kernel_traitsILi96ELi64ELi64ELi4ELb0ELb0EN7cutlass10bfloat16_tE19Flash_kernel_traitsILi96ELi64ELi64ELi4ES3_EELi16ELi4ELb1EEEvNS_16Flash_fwd_paramsE)
        /*032c*/ 	.word	0x00000000


	//----- nvinfo : EIATTR_REGCOUNT
	.align		4
.L_146:
        /*0330*/ 	.byte	0x04, 0x2f
        /*0332*/ 	.short	(.L_148 - .L_147)
	.align		4
.L_147:
        /*0334*/ 	.word	index@(_ZN5flash32flash_fwd_splitkv_combine_kernelI23Flash_fwd_kernel_traitsILi96ELi64ELi64ELi4ELb0ELb0EN7cutlass10bfloat16_tE19Flash_kernel_traitsILi96ELi64ELi64ELi4ES3_EELi16ELi5ELb1EEEvNS_16Flash_fwd_paramsE)
        /*0338*/ 	.word	0x00000040


	//----- nvinfo : EIATTR_FRAME_SIZE
	.align		4
.L_148:
        /*033c*/ 	.byte	0x04, 0x11
        /*033e*/ 	.short	(.L_150 - .L_149)
	.align		4
.L_149:
        /*0340*/ 	.word	index@($__internal_31_$__cuda_sm20_div_s64)
        /*0344*/ 	.word	0x00000000


	//----- nvinfo : EIATTR_FRAME_SIZE
	.align		4
.L_150:
        /*0348*/ 	.byte	0x04, 0x11
        /*034a*/ 	.short	(.L_152 - .L_151)
	.align		4
.L_151:
        /*034c*/ 	.word	index@(_ZN5flash32flash_fwd_splitkv_combine_kernelI23Flash_fwd_kernel_traitsILi96ELi64ELi64ELi4ELb0ELb0EN7cutlass10bfloat16_tE19Flash_kernel_traitsILi96ELi64ELi64ELi4ES3_EELi16ELi5ELb1EEEvNS_16Flash_fwd_paramsE)
        /*0350*/ 	.word	0x00000000


	//----- nvinfo : EIATTR_REGCOUNT
	.align		4
.L_152:
        /*0354*/ 	.byte	0x04, 0x2f
        /*0356*/ 	.short	(.L_154 - .L_153)
	.align		4
.L_153:
        /*0358*/ 	.word	index@(_ZN5flash32flash_fwd_splitkv_combine_kernelI23Flash_fwd_kernel_traitsILi96ELi64ELi64ELi4ELb0ELb0EN7cutlass10bfloat16_tE19Flash_kernel_traitsILi96ELi64ELi64ELi4ES3_EELi16ELi6ELb1EEEvNS_16Flash_fwd_paramsE)
        /*035c*/ 	.word	0x0000003e


	//----- nvinfo : EIATTR_FRAME_SIZE
	.align		4
.L_154:
        /*0360*/ 	.byte	0x04, 0x11
        /*0362*/ 	.short	(.L_156 - .L_155)
	.align		4
.L_155:
        /*0364*/ 	.word	index@($__internal_30_$__cuda_sm20_div_s64)
        /*0368*/ 	.word	0x00000000


	//----- nvinfo : EIATTR_FRAME_SIZE
	.align		4
.L_156:
        /*036c*/ 	.byte	0x04, 0x11
        /*036e*/ 	.short	(.L_158 - .L_157)
	.align		4
.L_157:
        /*0370*/ 	.word	index@(_ZN5flash32flash_fwd_splitkv_combine_kernelI23Flash_fwd_kernel_traitsILi96ELi64ELi64ELi4ELb0ELb0EN7cutlass10bfloat16_tE19Flash_kernel_traitsILi96ELi64ELi64ELi4ES3_EELi16ELi6ELb1EEEvNS_16Flash_fwd_paramsE)
        /*0374*/ 	.word	0x00000000


	//----- nvinfo : EIATTR_REGCOUNT
	.align		4
.L_158:
        /*0378*/ 	.byte	0x04, 0x2f
        /*037a*/ 	.short	(.L_160 - .L_159)
	.align		4
.L_159:
        /*037c*/ 	.word	index@(_ZN5flash32flash_fwd_splitkv_combine_kernelI23Flash_fwd_kernel_traitsILi96ELi64ELi64ELi4ELb0ELb0EN7cutlass10bfloat16_tE19Flash_kernel_traitsILi96ELi64ELi64ELi4ES3_EELi16ELi7ELb1EEEvNS_16Flash_fwd_paramsE)
        /*0380*/ 	.word	0x00000046


	//----- nvinfo : EIATTR_FRAME_SIZE
	.align		4
.L_160:
        /*0384*/ 	.byte	0x04, 0x11
        /*0386*/ 	.short	(.L_162 - .L_161)
	.align		4
.L_161:
        /*0388*/ 	.word	index@($__internal_29_$__cuda_sm20_div_s64)
        /*038c*/ 	.word	0x00000000


	//----- nvinfo : EIATTR_FRAME_SIZE
	.align		4
.L_162:
        /*0390*/ 	.byte	0x04, 0x11
        /*0392*/ 	.short	(.L_164 - .L_163)
	.align		4
.L_163:
        /*0394*/ 	.word	index@(_ZN5flash32flash_fwd_splitkv_combine_kernelI23Flash_fwd_kernel_traitsILi96ELi64ELi64ELi4ELb0ELb0EN7cutlass10bfloat16_tE19Flash_kernel_traitsILi96ELi64ELi64ELi4ES3_EELi16ELi7ELb1EEEvNS_16Flash_fwd_paramsE)
        /*0398*/ 	.word	0x00000000


	//----- nvinfo : EIATTR_REGCOUNT
	.align		4
.L_164:
        /*039c*/ 	.byte	0x04, 0x2f
        /*039e*/ 	.short	(.L_166 - .L_165)
	.align		4
.L_165:
        /*03a0*/ 	.word	index@(_ZN5flash32flash_fwd_splitkv_combine_kernelI23Flash_fwd_kernel_traitsILi96ELi64ELi64ELi4ELb0ELb0EN7cutlass10bfloat16_tE19Flash_kernel_traitsILi96ELi64ELi64ELi4ES3_EELi16ELi1ELb0EEEvNS_16Flash_fwd_paramsE)
        /*03a4*/ 	.word	0x00000036


	//----- nvinfo : EIATTR_FRAME_SIZE
	.align		4
.L_166:
        /*03a8*/ 	.byte	0x04, 0x11
        /*03aa*/ 	.short	(.L_168 - .L_167)
	.align		4
.L_167:
        /*03ac*/ 	.word	index@($__internal_28_$__cuda_sm20_div_s64)
        /*03b0*/ 	.word	0x00000000


	//----- nvinfo : EIATTR_FRAME_SIZE
	.align		4
.L_168:
        /*03b4*/ 	.byte	0x04, 0x11
        /*03b6*/ 	.short	(.L_170 - .L_169)
	.align		4
.L_169:
        /*03b8*/ 	.word	index@(_ZN5flash32flash_fwd_splitkv_combine_kernelI23Flash_fwd_kernel_traitsILi96ELi64ELi64ELi4ELb0ELb0EN7cutlass10bfloat16_tE19Flash_kernel_traitsILi96ELi64ELi64ELi4ES3_EELi16ELi1ELb0EEEvNS_16Flash_fwd_paramsE)
        /*03bc*/ 	.word	0x00000000


	//----- nvinfo : EIATTR_REGCOUNT
	.align		4
.L_170:
        /*03c0*/ 	.byte	0x04, 0x2f
        /*03c2*/ 	.short	(.L_172 - .L_171)
	.align		4
.L_171:
        /*03c4*/ 	.word	index@(_ZN5flash32flash_fwd_splitkv_combine_kernelI23Flash_fwd_kernel_traitsILi96ELi64ELi64ELi4ELb0ELb0EN7cutlass10bfloat16_tE19Flash_kernel_traitsILi96ELi64ELi64ELi4ES3_EELi16ELi2ELb0EEEvNS_16Flash_fwd_paramsE)
        /*03c8*/ 	.word	0x00000036


	//----- nvinfo : EIATTR_FRAME_SIZE
	.align		4
.L_172:
        /*03cc*/ 	.byte	0x04, 0x11
        /*03ce*/ 	.short	(.L_174 - .L_173)
	.align		4
.L_173:
        /*03d0*/ 	.word	index@($__internal_27_$__cuda_sm20_div_s64)
        /*03d4*/ 	.word	0x00000000


	//----- nvinfo : EIATTR_FRAME_SIZE
	.align		4
.L_174:
        /*03d8*/ 	.byte	0x04, 0x11
        /*03da*/ 	.short	(.L_176 - .L_175)
	.align		4
.L_175:
        /*03dc*/ 	.word	index@(_ZN5flash32flash_fwd_splitkv_combine_kernelI23Flash_fwd_kernel_traitsILi96ELi64ELi64ELi4ELb0ELb0EN7cutlass10bfloat16_tE19Flash_kernel_traitsILi96ELi64ELi64ELi4ES3_EELi16ELi2ELb0EEEvNS_16Flash_fwd_paramsE)
        /*03e0*/ 	.word	0x00000000


	//----- nvinfo : EIATTR_REGCOUNT
	.align		4
.L_176:
        /*03e4*/ 	.byte	0x04, 0x2f
        /*03e6*/ 	.short	(.L_178 - .L_177)
	.align		4
.L_177:
        /*03e8*/ 	.word	index@(_ZN5flash32flash_fwd_splitkv_combine_kernelI23Flash_fwd_kernel_traitsILi96ELi64ELi64ELi4ELb0ELb0EN7cutlass10bfloat16_tE19Flash_kernel_traitsILi96ELi64ELi64ELi4ES3_EELi16ELi3ELb0EEEvNS_16Flash_fwd_paramsE)
        /*03ec*/ 	.word	0x00000036


	//----- nvinfo : EIATTR_FRAME_SIZE
	.align		4
.L_178:
        /*03f0*/ 	.byte	0x04, 0x11
        /*03f2*/ 	.short	(.L_180 - .L_179)
	.align		4
.L_179:
        /*03f4*/ 	.word	index@($__internal_26_$__cuda_sm20_div_s64)
        /*03f8*/ 	.word	0x00000000


	//----- nvinfo : EIATTR_FRAME_SIZE
	.align		4
.L_180:
        /*03fc*/ 	.byte	0x04, 0x11
        /*03fe*/ 	.short	(.L_182 - .L_181)
	.align		4
.L_181:
        /*0400*/ 	.word	index@(_ZN5flash32flash_fwd_splitkv_combine_kernelI23Flash_fwd_kernel_traitsILi96ELi64ELi64ELi4ELb0ELb0EN7cutlass10bfloat16_tE19Flash_kernel_traitsILi96ELi64ELi64ELi4ES3_EELi16ELi3ELb0EEEvNS_16Flash_fwd_paramsE)
        /*0404*/ 	.word	0x00000000


	//----- nvinfo : EIATTR_REGCOUNT
	.align		4
.L_182:
        /*0408*/ 	.byte	0x04, 0x2f
        /*040a*/ 	.short	(.L_184 - .L_183)
	.align		4
.L_183:
        /*040c*/ 	.word	index@(_ZN5flash32flash_fwd_splitkv_combine_kernelI23Flash_fwd_kernel_traitsILi96ELi64ELi64ELi4ELb0ELb0EN7cutlass10bfloat16_tE19Flash_kernel_traitsILi96ELi64ELi64ELi4ES3_EELi16ELi4ELb0EEEvNS_16Flash_fwd_paramsE)
        /*0410*/ 	.word	0x0000003e


	//----- nvinfo : EIATTR_FRAME_SIZE
	.align		4
.L_184:
        /*0414*/ 	.byte	0x04, 0x11
        /*0416*/ 	.short	(.L_186 - .L_185)
	.align		4
.L_185:
        /*0418*/ 	.word	index@($__internal_25_$__cuda_sm20_div_s64)
        /*041c*/ 	.word	0x00000000


	//----- nvinfo : EIATTR_FRAME_SIZE
	.align		4
.L_186:
        /*0420*/ 	.byte	0x04, 0x11
        /*0422*/ 	.short	(.L_188 - .L_187)
	.align		4
.L_187:
        /*0424*/ 	.word	index@(_ZN5flash32flash_fwd_splitkv_combine_kernelI23Flash_fwd_kernel_traitsILi96ELi64ELi64ELi4ELb0ELb0EN7cutlass10bfloat16_tE19Flash_kernel_traitsILi96ELi64ELi64ELi4ES3_EELi16ELi4ELb0EEEvNS_16Flash_fwd_paramsE)
        /*0428*/ 	.word	0x00000000


	//----- nvinfo : EIATTR_REGCOUNT
	.align		4
.L_188:
        /*042c*/ 	.byte	0x04, 0x2f
        /*042e*/ 	.short	(.L_190 - .L_189)
	.align		4
.L_189:
        /*0430*/ 	.word	index@(_ZN5flash32flash_fwd_splitkv_combine_kernelI23Flash_fwd_kernel_traitsILi96ELi64ELi64ELi4ELb0ELb0EN7cutlass10bfloat16_tE19Flash_kernel_traitsILi96ELi64ELi64ELi4ES3_EELi16ELi5ELb0EEEvNS_16Flash_fwd_paramsE)
        /*0434*/ 	.word	0x00000040


	//----- nvinfo : EIATTR_FRAME_SIZE
	.align		4
.L_190:
        /*0438*/ 	.byte	0x04, 0x11
        /*043a*/ 	.short	(.L_192 - .L_191)
	.align		4
.L_191:
        /*043c*/ 	.word	index@($__internal_24_$__cuda_sm20_div_s64)
        /*0440*/ 	.word	0x00000000


	//----- nvinfo : EIATTR_FRAME_SIZE
	.align		4
.L_192:
        /*0444*/ 	.byte	0x04, 0x11
        /*0446*/ 	.short	(.L_194 - .L_193)
	.align		4
.L_193:
        /*0448*/ 	.word	index@(_ZN5flash32flash_fwd_splitkv_combine_kernelI23Flash_fwd_kernel_traitsILi96ELi64ELi64ELi4ELb0ELb0EN7cutlass10bfloat16_tE19Flash_kernel_traitsILi96ELi64ELi64ELi4ES3_EELi16ELi5ELb0EEEvNS_16Flash_fwd_paramsE)
        /*044c*/ 	.word	0x00000000


	//----- nvinfo : EIATTR_REGCOUNT
	.align		4
.L_194:
        /*0450*/ 	.byte	0x04, 0x2f
        /*0452*/ 	.short	(.L_196 - .L_195)
	.align		4
.L_195:
        /*0454*/ 	.word	index@(_ZN5flash32flash_fwd_splitkv_combine_kernelI23Flash_fwd_kernel_traitsILi96ELi64ELi64ELi4ELb0ELb0EN7cutlass10bfloat16_tE19Flash_kernel_traitsILi96ELi64ELi64ELi4ES3_EELi16ELi6ELb0EEEvNS_16Flash_fwd_paramsE)
        /*0458*/ 	.word	0x0000003e


	//----- nvinfo : EIATTR_FRAME_SIZE
	.align		4
.L_196:
        /*045c*/ 	.byte	0x04, 0x11
        /*045e*/ 	.short	(.L_198 - .L_197)
	.align		4
.L_197:
        /*0460*/ 	.word	index@($__internal_23_$__cuda_sm20_div_s64)
        /*0464*/ 	.word	0x00000000


	//----- nvinfo : EIATTR_FRAME_SIZE
	.align		4
.L_198:
        /*0468*/ 	.byte	0x04, 0x11
        /*046a*/ 	.short	(.L_200 - .L_199)
	.align		4
.L_199:
        /*046c*/ 	.word	index@(_ZN5flash32flash_fwd_splitkv_combine_kernelI23Flash_fwd_kernel_traitsILi96ELi64ELi64ELi4ELb0ELb0EN7cutlass10bfloat16_tE19Flash_kernel_traitsILi96ELi64ELi64ELi4ES3_EELi16ELi6ELb0EEEvNS_16Flash_fwd_paramsE)
        /*0470*/ 	.word	0x00000000


	//----- nvinfo : EIATTR_REGCOUNT
	.align		4
.L_200:
        /*0474*/ 	.byte	0x04, 0x2f
        /*0476*/ 	.short	(.L_202 - .L_201)
	.align		4
.L_201:
        /*0478*/ 	.word	index@(_ZN5flash32flash_fwd_splitkv_combine_kernelI23Flash_fwd_kernel_traitsILi96ELi64ELi64ELi4ELb0ELb0EN7cutlass10bfloat16_tE19Flash_kernel_traitsILi96ELi64ELi64ELi4ES3_EELi16ELi7ELb0EEEvNS_16Flash_fwd_paramsE)
        /*047c*/ 	.word	0x00000046


	//----- nvinfo : EIATTR_FRAME_SIZE
	.align		4
.L_202:
        /*0480*/ 	.byte	0x04, 0x11
        /*0482*/ 	.short	(.L_204 - .L_203)
	.align		4
.L_203:
        /*0484*/ 	.word	index@($__internal_22_$__cuda_sm20_div_s64)
        /*0488*/ 	.word	0x00000000


	//----- nvinfo : EIATTR_FRAME_SIZE
	.align		4
.L_204:
        /*048c*/ 	.byte	0x04, 0x11
        /*048e*/ 	.short	(.L_206 - .L_205)
	.align		4
.L_205:
        /*0490*/ 	.word	index@(_ZN5flash32flash_fwd_splitkv_combine_kernelI23Flash_fwd_kernel_traitsILi96ELi64ELi64ELi4ELb0ELb0EN7cutlass10bfloat16_tE19Flash_kernel_traitsILi96ELi64ELi64ELi4ES3_EELi16ELi7ELb0EEEvNS_16Flash_fwd_paramsE)
        /*0494*/ 	.word	0x00000000


	//----- nvinfo : EIATTR_REGCOUNT
	.align		4
.L_206:
        /*0498*/ 	.byte	0x04, 0x2f
        /*049a*/ 	.short	(.L_208 - .L_207)
	.align		4
.L_207:
        /*049c*/ 	.word	index@(_ZN5flash24flash_fwd_splitkv_kernelI23Flash_fwd_kernel_traitsILi96ELi64ELi128ELi4ELb0ELb0EN7cutlass10bfloat16_tE19Flash_kernel_traitsILi96ELi64ELi128ELi4ES3_EELb1ELb0ELb1ELb0ELb0ELb1ELb1ELb1EEEvNS_16Flash_fwd_paramsE)
        /*04a0*/ 	.word	0x000000fe


	//----- nvinfo : EIATTR_FRAME_SIZE
	.align		4
.L_208:
        /*04a4*/ 	.byte	0x04, 0x11
        /*04a6*/ 	.short	(.L_210 - .L_209)
	.align		4
.L_209:
        /*04a8*/ 	.word	index@($__internal_21_$__cuda_sm70_shflsync_bfly_p)
        /*04ac*/ 	.word	0x00000000


	//----- nvinfo : EIATTR_FRAME_SIZE
	.align		4
.L_210:
        /*04b0*/ 	.byte	0x04, 0x11
        /*04b2*/ 	.short	(.L_212 - .L_211)
	.align		4
.L_211:
        /*04b4*/ 	.word	index@($_ZN5flash24flash_fwd_splitkv_kernelI23Flash_fwd_kernel_traitsILi96ELi64ELi128ELi4ELb0ELb0EN7cutlass10bfloat16_tE19Flash_kernel_traitsILi96ELi64ELi128ELi4ES3_EELb1ELb0ELb1ELb0ELb0ELb1ELb1ELb1EEEvNS_16Flash_fwd_paramsE$_ZN5flash30compute_attn_1rowblock_splitkvI23Flash_fwd_kernel_traitsILi96ELi64ELi128ELi4ELb0ELb0EN7cutlass10bfloat16_tE19Flash_kernel_traitsILi96ELi64ELi128ELi4ES3_EELb1ELb0ELb1ELb0ELb0ELb1ELb1ELb1ENS_16Flash_fwd_paramsEEEvRKT8_iiiii)
        /*04b8*/ 	.word	0x00000000


	//----- nvinfo : EIATTR_FRAME_SIZE
	.align		4
.L_212:
        /*04bc*/ 	.byte	0x04, 0x11
        /*04be*/ 	.short	(.L_214 - .L_213)
	.align		4
.L_213:
        /*04c0*/ 	.word	index@(_ZN5flash24flash_fwd_splitkv_kernelI23Flash_fwd_kernel_traitsILi96ELi64ELi128ELi4ELb0ELb0EN7cutlass10bfloat16_tE19Flash_kernel_traitsILi96ELi64ELi128ELi4ES3_EELb1ELb0ELb1ELb0ELb0ELb1ELb1ELb1EEEvNS_16Flash_fwd_paramsE)
        /*04c4*/ 	.word	0x00000000


	//----- nvinfo : EIATTR_REGCOUNT
	.align		4
.L_214:
        /*04c8*/ 	.byte	0x04, 0x2f
        /*04ca*/ 	.short	(.L_216 - .L_215)
	.align		4
.L_215:
        /*04cc*/ 	.word	index@(_ZN5flash24flash_fwd_splitkv_kernelI23Flash_fwd_kernel_traitsILi96ELi64ELi128ELi4ELb0ELb0EN7cutlass10bfloat16_tE19Flash_kernel_traitsILi96ELi64ELi128ELi4ES3_EELb1ELb0ELb1ELb0ELb0ELb0ELb1ELb1EEEvNS_16Flash_fwd_paramsE)
        /*04d0*/ 	.word	0x000000d5


	//----- nvinfo : EIATTR_FRAME_SIZE
	.align		4
.L_216:
        /*04d4*/ 	.byte	0x04, 0x11
        /*04d6*/ 	.short	(.L_218 - .L_217)
	.align		4
.L_217:
        /*04d8*/ 	.word	index@($__internal_20_$__cuda_sm70_shflsync_bfly_p)
        /*04dc*/ 	.word	0x00000000


	//----- nvinfo : EIATTR_FRAME_SIZE
	.align		4
.L_218:
        /*04e0*/ 	.byte	0x04, 0x11
        /*04e2*/ 	.short	(.L_220 - .L_219)
	.align		4
.L_219:
        /*04e4*/ 	.word	index@($_ZN5flash24flash_fwd_splitkv_kernelI23Flash_fwd_kernel_traitsILi96ELi64ELi128ELi4ELb0ELb0EN7cutlass10bfloat16_tE19Flash_kernel_traitsILi96ELi64ELi128ELi4ES3_EELb1ELb0ELb1ELb0ELb0ELb0ELb1ELb1EEEvNS_16Flash_fwd_paramsE$_ZN5flash30compute_attn_1rowblock_splitkvI23Flash_fwd_kernel_traitsILi96ELi64ELi128ELi4ELb0ELb0EN7cutlass10bfloat16_tE19Flash_kernel_traitsILi96ELi64ELi128ELi4ES3_EELb1ELb0ELb1ELb0ELb0ELb0ELb1ELb1ENS_16Flash_fwd_paramsEEEvRKT8_iiiii)
        /*04e8*/ 	.word	0x00000000


	//----- nvinfo : EIATTR_FRAME_SIZE
	.align		4
.L_220:
        /*04ec*/ 	.byte	0x04, 0x11
        /*04ee*/ 	.short	(.L_222 - .L_221)
	.align		4
.L_221:
        /*04f0*/ 	.word	index@(_ZN5flash24flash_fwd_splitkv_kernelI23Flash_fwd_kernel_traitsILi96ELi64ELi128ELi4ELb0ELb0EN7cutlass10bfloat16_tE19Flash_kernel_traitsILi96ELi64ELi128ELi4ES3_EELb1ELb0ELb1ELb0ELb0ELb0ELb1ELb1EEEvNS_16Flash_fwd_paramsE)
        /*04f4*/ 	.word	0x00000000


	//----- nvinfo : EIATTR_REGCOUNT
	.align		4
.L_222:
        /*04f8*/ 	.byte	0x04, 0x2f
        /*04fa*/ 	.short	(.L_224 - .L_223)
	.align		4
.L_223:
        /*04fc*/ 	.word	index@(_ZN5flash24flash_fwd_splitkv_kernelI23Flash_fwd_kernel_traitsILi96ELi64ELi128ELi4ELb0ELb0EN7cutlass10bfloat16_tE19Flash_kernel_traitsILi96ELi64ELi128ELi4ES3_EELb1ELb0ELb0ELb0ELb1ELb1ELb1ELb1EEEvNS_16Flash_fwd_paramsE)
        /*0500*/ 	.word	0x000000fe


	//----- nvinfo : EIATTR_FRAME_SIZE
	.align		4
.L_224:
        /*0504*/ 	.byte	0x04, 0x11
        /*0506*/ 	.short	(.L_226 - .L_225)
	.align		4
.L_225:
        /*0508*/ 	.word	index@(_ZN5flash24flash_fwd_splitkv_kernelI23Flash_fwd_kernel_traitsILi96ELi64ELi128ELi4ELb0ELb0EN7cutlass10bfloat16_tE19Flash_kernel_traitsILi96ELi64ELi128ELi4ES3_EELb1ELb0ELb0ELb0ELb1ELb1ELb1ELb1EEEvNS_16Flash_fwd_paramsE)
        /*050c*/ 	.word	0x00000000


	//----- nvinfo : EIATTR_REGCOUNT
	.align		4
.L_226:
        /*0510*/ 	.byte	0x04, 0x2f
        /*0512*/ 	.short	(.L_228 - .L_227)
	.align		4
.L_227:
        /*0514*/ 	.word	index@(_ZN5flash24flash_fwd_splitkv_kernelI23Flash_fwd_kernel_traitsILi96ELi64ELi128ELi4ELb0ELb0EN7cutlass10bfloat16_tE19Flash_kernel_traitsILi96ELi64ELi128ELi4ES3_EELb1ELb0ELb0ELb0ELb1ELb0ELb1ELb1EEEvNS_16Flash_fwd_paramsE)
        /*0518*/ 	.word	0x000000fe


	//----- nvinfo : EIATTR_FRAME_SIZE
	.align		4
.L_228:
        /*051c*/ 	.byte	0x04, 0x11
        /*051e*/ 	.short	(.L_230 - .L_229)
	.align		4
.L_229:
        /*0520*/ 	.word	index@(_ZN5flash24flash_fwd_splitkv_kernelI23Flash_fwd_kernel_traitsILi96ELi64ELi128ELi4ELb0ELb0EN7cutlass10bfloat16_tE19Flash_kernel_traitsILi96ELi64ELi128ELi4ES3_EELb1ELb0ELb0ELb0ELb1ELb0ELb1ELb1EEEvNS_16Flash_fwd_paramsE)
        /*0524*/ 	.word	0x00000000


	//----- nvinfo : EIATTR_REGCOUNT
	.align		4
.L_230:
        /*0528*/ 	.byte	0x04, 0x2f
        /*052a*/ 	.short	(.L_232 - .L_231)
	.align		4
.L_231:
        /*052c*/ 	.word	index@(_ZN5flash24flash_fwd_splitkv_kernelI23Flash_fwd_kernel_traitsILi96ELi64ELi128ELi4ELb0ELb0EN7cutlass10bfloat16_tE19Flash_kernel_traitsILi96ELi64ELi128ELi4ES3_EELb1ELb0ELb1ELb0ELb0ELb1ELb1ELb0EEEvNS_16Flash_fwd_paramsE)
        /*0530*/ 	.word	0x000000f2


	//----- nvinfo : EIATTR_FRAME_SIZE
	.align		4
.L_232:
        /*0534*/ 	.byte	0x04, 0x11
        /*0536*/ 	.short	(.L_234 - .L_233)
	.align		4
.L_233:
        /*0538*/ 	.word	index@(_ZN5flash24flash_fwd_splitkv_kernelI23Flash_fwd_kernel_traitsILi96ELi64ELi128ELi4ELb0ELb0EN7cutlass10bfloat16_tE19Flash_kernel_traitsILi96ELi64ELi128ELi4ES3_EELb1ELb0ELb1ELb0ELb0ELb1ELb1ELb0EEEvNS_16Flash_fwd_paramsE)
        /*053c*/ 	.word	0x00000000


	//----- nvinfo : EIATTR_REGCOUNT
	.align		4
.L_234:
        /*0540*/ 	.byte	0x04, 0x2f
        /*0542*/ 	.short	(.L_236 - .L_235)
	.align		4
.L_235:
        /*0544*/ 	.word	index@(_ZN5flash24flash_fwd_splitkv_kernelI23Flash_fwd_kernel_traitsILi96ELi64ELi128ELi4ELb0ELb0EN7cutlass10bfloat16_tE19Flash_kernel_traitsILi96ELi64ELi128ELi4ES3_EELb1ELb0ELb1ELb0ELb0ELb0ELb1ELb0EEEvNS_16Flash_fwd_paramsE)
        /*0548*/ 	.word	0x000000da


	//----- nvinfo : EIATTR_FRAME_SIZE
	.align		4
.L_236:
        /*054c*/ 	.byte	0x04, 0x11
        /*054e*/ 	.short	(.L_238 - .L_237)
	.align		4
.L_237:
        /*0550*/ 	.word	index@(_ZN5flash24flash_fwd_splitkv_kernelI23Flash_fwd_kernel_traitsILi96ELi64ELi128ELi4ELb0ELb0EN7cutlass10bfloat16_tE19Flash_kernel_traitsILi96ELi64ELi128ELi4ES3_EELb1ELb0ELb1ELb0ELb0ELb0ELb1ELb0EEEvNS_16Flash_fwd_paramsE)
        /*0554*/ 	.word	0x00000000


	//----- nvinfo : EIATTR_REGCOUNT
	.align		4
.L_238:
        /*0558*/ 	.byte	0x04, 0x2f
        /*055a*/ 	.short	(.L_240 - .L_239)
	.align		4
.L_239:
        /*055c*/ 	.word	index@(_ZN5flash24flash_fwd_splitkv_kernelI23Flash_fwd_kernel_traitsILi96ELi64ELi128ELi4ELb0ELb0EN7cutlass10bfloat16_tE19Flash_kernel_traitsILi96ELi64ELi128ELi4ES3_EELb1ELb0ELb0ELb0ELb1ELb1ELb1ELb0EEEvNS_16Flash_fwd_paramsE)
        /*0560*/ 	.word	0x000000ff


	//----- nvinfo : EIATTR_FRAME_SIZE
	.align		4
.L_240:
        /*0564*/ 	.byte	0x04, 0x11
        /*0566*/ 	.short	(.L_242 - .L_241)
	.align		4
.L_241:
        /*0568*/ 	.word	index@(_ZN5flash24flash_fwd_splitkv_kernelI23Flash_fwd_kernel_traitsILi96ELi64ELi128ELi4ELb0ELb0EN7cutlass10bfloat16_tE19Flash_kernel_traitsILi96ELi64ELi128ELi4ES3_EELb1ELb0ELb0ELb0ELb1ELb1ELb1ELb0EEEvNS_16Flash_fwd_paramsE)
        /*056c*/ 	.word	0x00000000


	//----- nvinfo : EIATTR_REGCOUNT
	.align		4
.L_242:
        /*0570*/ 	.byte	0x04, 0x2f
        /*0572*/ 	.short	(.L_244 - .L_243)
	.align		4
.L_243:
        /*0574*/ 	.word	index@(_ZN5flash24flash_fwd_splitkv_kernelI23Flash_fwd_kernel_traitsILi96ELi64ELi128ELi4ELb0ELb0EN7cutlass10bfloat16_tE19Flash_kernel_traitsILi96ELi64ELi128ELi4ES3_EELb1ELb0ELb0ELb0ELb1ELb0ELb1ELb0EEEvNS_16Flash_fwd_paramsE)
        /*0578*/ 	.word	0x000000de


	//----- nvinfo : EIATTR_FRAME_SIZE
	.align		4
.L_244:
        /*057c*/ 	.byte	0x04, 0x11
        /*057e*/ 	.short	(.L_246 - .L_245)
	.align		4
.L_245:
        /*0580*/ 	.word	index@(_ZN5flash24flash_fwd_splitkv_kernelI23Flash_fwd_kernel_traitsILi96ELi64ELi128ELi4ELb0ELb0EN7cutlass10bfloat16_tE19Flash_kernel_traitsILi96ELi64ELi128ELi4ES3_EELb1ELb0ELb0ELb0ELb1ELb0ELb1ELb0EEEvNS_16Flash_fwd_paramsE)
        /*0584*/ 	.word	0x00000000


	//----- nvinfo : EIATTR_REGCOUNT
	.align		4
.L_246:
        /*0588*/ 	.byte	0x04, 0x2f
        /*058a*/ 	.short	(.L_248 - .L_247)
	.align		4
.L_247:
        /*058c*/ 	.word	index@(_ZN5flash24flash_fwd_splitkv_kernelI23Flash_fwd_kernel_traitsILi96ELi64ELi128ELi4ELb0ELb0EN7cutlass10bfloat16_tE19Flash_kernel_traitsILi96ELi64ELi128ELi4ES3_EELb1ELb0ELb1ELb0ELb0ELb1ELb0ELb1EEEvNS_16Flash_fwd_paramsE)
        /*0590*/ 	.word	0x000000fb


	//----- nvinfo : EIATTR_FRAME_SIZE
	.align		4
.L_248:
        /*0594*/ 	.byte	0x04, 0x11
        /*0596*/ 	.short	(.L_250 - .L_249)
	.align		4
.L_249:
        /*0598*/ 	.word	index@($__internal_19_$__cuda_sm70_shflsync_bfly_p)
        /*059c*/ 	.word	0x00000000


	//----- nvinfo : EIATTR_FRAME_SIZE
	.align		4
.L_250:
        /*05a0*/ 	.byte	0x04, 0x11
        /*05a2*/ 	.short	(.L_252 - .L_251)
	.align		4
.L_251:
        /*05a4*/ 	.word	index@($_ZN5flash24flash_fwd_splitkv_kernelI23Flash_fwd_kernel_traitsILi96ELi64ELi128ELi4ELb0ELb0EN7cutlass10bfloat16_tE19Flash_kernel_traitsILi96ELi64ELi128ELi4ES3_EELb1ELb0ELb1ELb0ELb0ELb1ELb0ELb1EEEvNS_16Flash_fwd_paramsE$_ZN5flash30compute_attn_1rowblock_splitkvI23Flash_fwd_kernel_traitsILi96ELi64ELi128ELi4ELb0ELb0EN7cutlass10bfloat16_tE19Flash_kernel_traitsILi96ELi64ELi128ELi4ES3_EELb1ELb0ELb1ELb0ELb0ELb1ELb0ELb1ENS_16Flash_fwd_paramsEEEvRKT8_iiiii)
        /*05a8*/ 	.word	0x00000000


	//----- nvinfo : EIATTR_FRAME_SIZE
	.align		4
.L_252:
        /*05ac*/ 	.byte	0x04, 0x11
        /*05ae*/ 	.short	(.L_254 - .L_253)
	.align		4
.L_253:
        /*05b0*/ 	.word	index@(_ZN5flash24flash_fwd_splitkv_kernelI23Flash_fwd_kernel_traitsILi96ELi64ELi128ELi4ELb0ELb0EN7cutlass10bfloat16_tE19Flash_kernel_traitsILi96ELi64ELi128ELi4ES3_EELb1ELb0ELb1ELb0ELb0ELb1ELb0ELb1EEEvNS_16Flash_fwd_paramsE)
        /*05b4*/ 	.word	0x00000000


	//----- nvinfo : EIATTR_REGCOUNT
	.align		4
.L_254:
        /*05b8*/ 	.byte	0x04, 0x2f
        /*05ba*/ 	.short	(.L_256 - .L_255)
	.align		4
.L_255:
        /*05bc*/ 	.word	index@(_ZN5flash24flash_fwd_splitkv_kernelI23Flash_fwd_kernel_traitsILi96ELi64ELi128ELi4ELb0ELb0EN7cutlass10bfloat16_tE19Flash_kernel_traitsILi96ELi64ELi128ELi4ES3_EELb1ELb0ELb1ELb0ELb0ELb0ELb0ELb1EEEvNS_16Flash_fwd_paramsE)
        /*05c0*/ 	.word	0x000000dd


	//----- nvinfo : EIATTR_FRAME_SIZE
	.align		4
.L_256:
        /*05c4*/ 	.byte	0x04, 0x11
        /*05c6*/ 	.short	(.L_258 - .L_257)
	.align		4
.L_257:
        /*05c8*/ 	.word	index@($__internal_18_$__cuda_sm70_shflsync_bfly_p)
        /*05cc*/ 	.word	0x00000000


	//----- nvinfo : EIATTR_FRAME_SIZE
	.align		4
.L_258:
        /*05d0*/ 	.byte	0x04, 0x11
        /*05d2*/ 	.short	(.L_260 - .L_259)
	.align		4
.L_259:
        /*05d4*/ 	.word	index@($_ZN5flash24flash_fwd_splitkv_kernelI23Flash_fwd_kernel_traitsILi96ELi64ELi128ELi4ELb0ELb0EN7cutlass10bfloat16_tE19Flash_kernel_traitsILi96ELi64ELi128ELi4ES3_EELb1ELb0ELb1ELb0ELb0ELb0ELb0ELb1EEEvNS_16Flash_fwd_paramsE$_ZN5flash30compute_attn_1rowblock_splitkvI23Flash_fwd_kernel_traitsILi96ELi64ELi128ELi4ELb0ELb0EN7cutlass10bfloat16_tE19Flash_kernel_traitsILi96ELi64ELi128ELi4ES3_EELb1ELb0ELb1ELb0ELb0ELb0ELb0ELb1ENS_16Flash_fwd_paramsEEEvRKT8_iiiii)
        /*05d8*/ 	.word	0x00000000


	//----- nvinfo : EIATTR_FRAME_SIZE
	.align		4
.L_260:
        /*05dc*/ 	.byte	0x04, 0x11
        /*05de*/ 	.short	(.L_262 - .L_261)
	.align		4
.L_261:
        /*05e0*/ 	.word	index@(_ZN5flash24flash_fwd_splitkv_kernelI23Flash_fwd_kernel_traitsILi96ELi64ELi128ELi4ELb0ELb0EN7cutlass10bfloat16_tE19Flash_kernel_traitsILi96ELi64ELi128ELi4ES3_EELb1ELb0ELb1ELb0ELb0ELb0ELb0ELb1EEEvNS_16Flash_fwd_paramsE)
        /*05e4*/ 	.word	0x00000000


	//----- nvinfo : EIATTR_REGCOUNT
	.align		4
.L_262:
        /*05e8*/ 	.byte	0x04, 0x2f
        /*05ea*/ 	.short	(.L_264 - .L_263)
	.align		4
.L_263:
        /*05ec*/ 	.word	index@(_ZN5flash24flash_fwd_splitkv_kernelI23Flash_fwd_kernel_traitsILi96ELi64ELi128ELi4ELb0ELb0EN7cutlass10bfloat16_tE19Flash_kernel_traitsILi96ELi64ELi128ELi4ES3_EELb1ELb0ELb0ELb0ELb1ELb1ELb0ELb1EEEvNS_16Flash_fwd_paramsE)
        /*05f0*/ 	.word	0x000000d1


	//----- nvinfo : EIATTR_FRAME_SIZE
	.align		4
.L_264:
        /*05f4*/ 	.byte	0x04, 0x11
        /*05f6*/ 	.short	(.L_266 - .L_265)
	.align		4
.L_265:
        /*05f8*/ 	.word	index@(_ZN5flash24flash_fwd_splitkv_kernelI23Flash_fwd_kernel_traitsILi96ELi64ELi128ELi4ELb0ELb0EN7cutlass10bfloat16_tE19Flash_kernel_traitsILi96ELi64ELi128ELi4ES3_EELb1ELb0ELb0ELb0ELb1ELb1ELb0ELb1EEEvNS_16Flash_fwd_paramsE)
        /*05fc*/ 	.word	0x00000000


	//----- nvinfo : EIATTR_REGCOUNT
	.align		4
.L_266:
        /*0600*/ 	.byte	0x04, 0x2f
        /*0602*/ 	.short	(.L_268 - .L_267)
	.align		4
.L_267:
        /*0604*/ 	.word	index@(_ZN5flash24flash_fwd_splitkv_kernelI23Flash_fwd_kernel_traitsILi96ELi64ELi128ELi4ELb0ELb0EN7cutlass10bfloat16_tE19Flash_kernel_traitsILi96ELi64ELi128ELi4ES3_EELb1ELb0ELb0ELb0ELb1ELb0ELb0ELb1EEEvNS_16Flash_fwd_paramsE)
        /*0608*/ 	.word	0x000000d3


	//----- nvinfo : EIATTR_FRAME_SIZE
	.align		4
.L_268:
        /*060c*/ 	.byte	0x04, 0x11
        /*060e*/ 	.short	(.L_270 - .L_269)
	.align		4
.L_269:
        /*0610*/ 	.word	index@(_ZN5flash24flash_fwd_splitkv_kernelI23Flash_fwd_kernel_traitsILi96ELi64ELi128ELi4ELb0ELb0EN7cutlass10bfloat16_tE19Flash_kernel_traitsILi96ELi64ELi128ELi4ES3_EELb1ELb0ELb0ELb0ELb1ELb0ELb0ELb1EEEvNS_16Flash_fwd_paramsE)
        /*0614*/ 	.word	0x00000000


	//----- nvinfo : EIATTR_REGCOUNT
	.align		4
.L_270:
        /*0618*/ 	.byte	0x04, 0x2f
        /*061a*/ 	.short	(.L_272 - .L_271)
	.align		4
.L_271:
        /*061c*/ 	.word	index@(_ZN5flash24flash_fwd_splitkv_kernelI23Flash_fwd_kernel_traitsILi96ELi64ELi128ELi4ELb0ELb0EN7cutlass10bfloat16_tE19Flash_kernel_traitsILi96ELi64ELi128ELi4ES3_EELb1ELb0ELb1ELb0ELb0ELb1ELb0ELb0EEEvNS_16Flash_fwd_paramsE)
        /*0620*/ 	.word	0x000000f2


	//----- nvinfo : EIATTR_FRAME_SIZE
	.align		4
.L_272:
        /*0624*/ 	.byte	0x04, 0x11
        /*0626*/ 	.short	(.L_274 - .L_273)
	.align		4
.L_273:
        /*0628*/ 	.word	index@(_ZN5flash24flash_fwd_splitkv_kernelI23Flash_fwd_kernel_traitsILi96ELi64ELi128ELi4ELb0ELb0EN7cutlass10bfloat16_tE19Flash_kernel_traitsILi96ELi64ELi128ELi4ES3_EELb1ELb0ELb1ELb0ELb0ELb1ELb0ELb0EEEvNS_16Flash_fwd_paramsE)
        /*062c*/ 	.word	0x00000000


	//----- nvinfo : EIATTR_REGCOUNT
	.align		4
.L_274:
        /*0630*/ 	.byte	0x04, 0x2f
        /*0632*/ 	.short	(.L_276 - .L_275)
	.align		4
.L_275:
        /*0634*/ 	.word	index@(_ZN5flash24flash_fwd_splitkv_kernelI23Flash_fwd_kernel_traitsILi96ELi64ELi128ELi4ELb0ELb0EN7cutlass10bfloat16_tE19Flash_kernel_traitsILi96ELi64ELi128ELi4ES3_EELb1ELb0ELb1ELb0ELb0ELb0ELb0ELb0EEEvNS_16Flash_fwd_paramsE)
        /*0638*/ 	.word	0x000000dc


	//----- nvinfo : EIATTR_FRAME_SIZE
	.align		4
.L_276:
        /*063c*/ 	.byte	0x04, 0x11
        /*063e*/ 	.short	(.L_278 - .L_277)
	.align		4
.L_277:
        /*0640*/ 	.word	index@(_ZN5flash24flash_fwd_splitkv_kernelI23Flash_fwd_kernel_traitsILi96ELi64ELi128ELi4ELb0ELb0EN7cutlass10bfloat16_tE19Flash_kernel_traitsILi96ELi64ELi128ELi4ES3_EELb1ELb0ELb1ELb0ELb0ELb0ELb0ELb0EEEvNS_16Flash_fwd_paramsE)
        /*0644*/ 	.word	0x00000000


	//----- nvinfo : EIATTR_REGCOUNT
	.align		4
.L_278:
        /*0648*/ 	.byte	0x04, 0x2f
        /*064a*/ 	.short	(.L_280 - .L_279)
	.align		4
.L_279:
        /*064c*/ 	.word	index@(_ZN5flash24flash_fwd_splitkv_kernelI23Flash_fwd_kernel_traitsILi96ELi64ELi128ELi4ELb0ELb0EN7cutlass10bfloat16_tE19Flash_kernel_traitsILi96ELi64ELi128ELi4ES3_EELb1ELb0ELb0ELb0ELb1ELb1ELb0ELb0EEEvNS_16Flash_fwd_paramsE)
        /*0650*/ 	.word	0x000000f5


	//----- nvinfo : EIATTR_FRAME_SIZE
	.align		4
.L_280:
        /*0654*/ 	.byte	0x04, 0x11
        /*0656*/ 	.short	(.L_282 - .L_281)
	.align		4
.L_281:
        /*0658*/ 	.word	index@(_ZN5flash24flash_fwd_splitkv_kernelI23Flash_fwd_kernel_traitsILi96ELi64ELi128ELi4ELb0ELb0EN7cutlass10bfloat16_tE19Flash_kernel_traitsILi96ELi64ELi128ELi4ES3_EELb1ELb0ELb0ELb0ELb1ELb1ELb0ELb0EEEvNS_16Flash_fwd_paramsE)
        /*065c*/ 	.word	0x00000000


	//----- nvinfo : EIATTR_REGCOUNT
	.align		4
.L_282:
        /*0660*/ 	.byte	0x04, 0x2f
        /*0662*/ 	.short	(.L_284 - .L_283)
	.align		4
.L_283:
        /*0664*/ 	.word	index@(_ZN5flash24flash_fwd_splitkv_kernelI23Flash_fwd_kernel_traitsILi96ELi64ELi128ELi4ELb0ELb0EN7cutlass10bfloat16_tE19Flash_kernel_traitsILi96ELi64ELi128ELi4ES3_EELb1ELb0ELb0ELb0ELb1ELb0ELb0ELb0EEEvNS_16Flash_fwd_paramsE)
        /*0668*/ 	.word	0x000000ce


	//----- nvinfo : EIATTR_FRAME_SIZE
	.align		4
.L_284:
        /*066c*/ 	.byte	0x04, 0x11
        /*066e*/ 	.short	(.L_286 - .L_285)
	.align		4
.L_285:
        /*0670*/ 	.word	index@(_ZN5flash24flash_fwd_splitkv_kernelI23Flash_fwd_kernel_traitsILi96ELi64ELi128ELi4ELb0ELb0EN7cutlass10bfloat16_tE19Flash_kernel_traitsILi96ELi64ELi128ELi4ES3_EELb1ELb0ELb0ELb0ELb1ELb0ELb0ELb0EEEvNS_16Flash_fwd_paramsE)
        /*0674*/ 	.word	0x00000000


	//----- nvinfo : EIATTR_REGCOUNT
	.align		4
.L_286:
        /*0678*/ 	.byte	0x04, 0x2f
        /*067a*/ 	.short	(.L_288 - .L_287)
	.align		4
.L_287:
        /*067c*/ 	.word	index@(_ZN5flash24flash_fwd_splitkv_kernelI23Flash_fwd_kernel_traitsILi96ELi64ELi128ELi4ELb0ELb0EN7cutlass10bfloat16_tE19Flash_kernel_traitsILi96ELi64ELi128ELi4ES3_EELb1ELb0ELb0ELb1ELb1ELb1ELb1ELb0EEEvNS_16Flash_fwd_paramsE)
        /*0680*/ 	.word	0x000000f3


	//----- nvinfo : EIATTR_FRAME_SIZE
	.align		4
.L_288:
        /*0684*/ 	.byte	0x04, 0x11
        /*0686*/ 	.short	(.L_290 - .L_289)
	.align		4
.L_289:
        /*0688*/ 	.word	index@(_ZN5flash24flash_fwd_splitkv_kernelI23Flash_fwd_kernel_traitsILi96ELi64ELi128ELi4ELb0ELb0EN7cutlass10bfloat16_tE19Flash_kernel_traitsILi96ELi64ELi128ELi4ES3_EELb1ELb0ELb0ELb1ELb1ELb1ELb1ELb0EEEvNS_16Flash_fwd_paramsE)
        /*068c*/ 	.word	0x00000000


	//----- nvinfo : EIATTR_REGCOUNT
	.align		4
.L_290:
        /*0690*/ 	.byte	0x04, 0x2f
        /*0692*/ 	.short	(.L_292 - .L_291)
	.align		4
.L_291:
        /*0694*/ 	.word	index@(_ZN5flash24flash_fwd_splitkv_kernelI23Flash_fwd_kernel_traitsILi96ELi64ELi128ELi4ELb0ELb0EN7cutlass10bfloat16_tE19Flash_kernel_traitsILi96ELi64ELi128ELi4ES3_EELb1ELb0ELb0ELb1ELb1ELb0ELb1ELb0EEEvNS_16Flash_fwd_paramsE)
        /*0698*/ 	.word	0x000000bc


	//----- nvinfo : EIATTR_FRAME_SIZE
	.align		4
.L_292:
        /*069c*/ 	.byte	0x04, 0x11
        /*069e*/ 	.short	(.L_294 - .L_293)
	.align		4
.L_293:
        /*06a0*/ 	.word	index@(_ZN5flash24flash_fwd_splitkv_kernelI23Flash_fwd_kernel_traitsILi96ELi64ELi128ELi4ELb0ELb0EN7cutlass10bfloat16_tE19Flash_kernel_traitsILi96ELi64ELi128ELi4ES3_EELb1ELb0ELb0ELb1ELb1ELb0ELb1ELb0EEEvNS_16Flash_fwd_paramsE)
        /*06a4*/ 	.word	0x00000000


	//----- nvinfo : EIATTR_REGCOUNT
	.align		4
.L_294:
        /*06a8*/ 	.byte	0x04, 0x2f
        /*06aa*/ 	.short	(.L_296 - .L_295)
	.align		4
.L_295:
        /*06ac*/ 	.word	index@(_ZN5flash24flash_fwd_splitkv_kernelI23Flash_fwd_kernel_traitsILi96ELi64ELi128ELi4ELb0ELb0EN7cutlass10bfloat16_tE19Flash_kernel_traitsILi96ELi64ELi128ELi4ES3_EELb1ELb0ELb0ELb1ELb1ELb1ELb0ELb0EEEvNS_16Flash_fwd_paramsE)
        /*06b0*/ 	.word	0x000000ff


	//----- nvinfo : EIATTR_FRAME_SIZE
	.align		4
.L_296:
        /*06b4*/ 	.byte	0x04, 0x11
        /*06b6*/ 	.short	(.L_298 - .L_297)
	.align		4
.L_297:
        /*06b8*/ 	.word	index@(_ZN5flash24flash_fwd_splitkv_kernelI23Flash_fwd_kernel_traitsILi96ELi64ELi128ELi4ELb0ELb0EN7cutlass10bfloat16_tE19Flash_kernel_traitsILi96ELi64ELi128ELi4ES3_EELb1ELb0ELb0ELb1ELb1ELb1ELb0ELb0EEEvNS_16Flash_fwd_paramsE)
        /*06bc*/ 	.word	0x00000000


	//----- nvinfo : EIATTR_REGCOUNT
	.align		4
.L_298:
        /*06c0*/ 	.byte	0x04, 0x2f
        /*06c2*/ 	.short	(.L_300 - .L_299)
	.align		4
.L_299:
        /*06c4*/ 	.word	index@(_ZN5flash24flash_fwd_splitkv_kernelI23Flash_fwd_kernel_traitsILi96ELi64ELi128ELi4ELb0ELb0EN7cutlass10bfloat16_tE19Flash_kernel_traitsILi96ELi64ELi128ELi4ES3_EELb1ELb0ELb0ELb1ELb1ELb0ELb0ELb0EEEvNS_16Flash_fwd_paramsE)
        /*06c8*/ 	.word	0x000000cc


	//----- nvinfo : EIATTR_FRAME_SIZE
	.align		4
.L_300:
        /*06cc*/ 	.byte	0x04, 0x11
        /*06ce*/ 	.short	(.L_302 - .L_301)
	.align		4
.L_301:
        /*06d0*/ 	.word	index@(_ZN5flash24flash_fwd_splitkv_kernelI23Flash_fwd_kernel_traitsILi96ELi64ELi128ELi4ELb0ELb0EN7cutlass10bfloat16_tE19Flash_kernel_traitsILi96ELi64ELi128ELi4ES3_EELb1ELb0ELb0ELb1ELb1ELb0ELb0ELb0EEEvNS_16Flash_fwd_paramsE)
        /*06d4*/ 	.word	0x00000000


	//----- nvinfo : EIATTR_REGCOUNT
	.align		4
.L_302:
        /*06d8*/ 	.byte	0x04, 0x2f
        /*06da*/ 	.short	(.L_304 - .L_303)
	.align		4
.L_303:
        /*06dc*/ 	.word	index@(_ZN5flash24flash_fwd_splitkv_kernelI23Flash_fwd_kernel_traitsILi96ELi64ELi128ELi4ELb0ELb0EN7cutlass10bfloat16_tE19Flash_kernel_traitsILi96ELi64ELi128ELi4ES3_EELb1ELb0ELb0ELb0ELb0ELb1ELb1ELb1EEEvNS_16Flash_fwd_paramsE)
        /*06e0*/ 	.word	0x000000ea


	//----- nvinfo : EIATTR_FRAME_SIZE
	.align		4
.L_304:
        /*06e4*/ 	.byte	0x04, 0x11
        /*06e6*/ 	.short	(.L_306 - .L_305)
	.align		4
.L_305:
        /*06e8*/ 	.word	index@($__internal_17_$__cuda_sm70_shflsync_bfly_p)
        /*06ec*/ 	.word	0x00000000


	//----- nvinfo : EIATTR_FRAME_SIZE
	.align		4
.L_306:
        /*06f0*/ 	.byte	0x04, 0x11
        /*06f2*/ 	.short	(.L_308 - .L_307)
	.align		4
.L_307:
        /*06f4*/ 	.word	index@($_ZN5flash24flash_fwd_splitkv_kernelI23Flash_fwd_kernel_traitsILi96ELi64ELi128ELi4ELb0ELb0EN7cutlass10bfloat16_tE19Flash_kernel_traitsILi96ELi64ELi128ELi4ES3_EELb1ELb0ELb0ELb0ELb0ELb1ELb1ELb1EEEvNS_16Flash_fwd_paramsE$_ZN5flash30compute_attn_1rowblock_splitkvI23Flash_fwd_kernel_traitsILi96ELi64ELi128ELi4ELb0ELb0EN7cutlass10bfloat16_tE19Flash_kernel_traitsILi96ELi64ELi128ELi4ES3_EELb1ELb0ELb0ELb0ELb0ELb1ELb1ELb1ENS_16Flash_fwd_paramsEEEvRKT8_iiiii)
        /*06f8*/ 	.word	0x00000000


	//----- nvinfo : EIATTR_FRAME_SIZE
	.align		4
.L_308:
        /*06fc*/ 	.byte	0x04, 0x11
        /*06fe*/ 	.short	(.L_310 - .L_309)
	.align		4
.L_309:
        /*0700*/ 	.word	index@(_ZN5flash24flash_fwd_splitkv_kernelI23Flash_fwd_kernel_traitsILi96ELi64ELi128ELi4ELb0ELb0EN7cutlass10bfloat16_tE19Flash_kernel_traitsILi96ELi64ELi128ELi4ES3_EELb1ELb0ELb0ELb0ELb0ELb1ELb1ELb1EEEvNS_16Flash_fwd_paramsE)
        /*0704*/ 	.word	0x00000000


	//----- nvinfo : EIATTR_REGCOUNT
	.align		4
.L_310:
        /*0708*/ 	.byte	0x04, 0x2f
        /*070a*/ 	.short	(.L_312 - .L_311)
	.align		4
.L_311:
        /*070c*/ 	.word	index@(_ZN5flash24flash_fwd_splitkv_kernelI23Flash_fwd_kernel_traitsILi96ELi64ELi128ELi4ELb0ELb0EN7cutlass10bfloat16_tE19Flash_kernel_traitsILi96ELi64ELi128ELi4ES3_EELb1ELb0ELb0ELb0ELb0ELb0ELb1ELb1EEEvNS_16Flash_fwd_paramsE)
        /*0710*/ 	.word	0x000000d5


	//----- nvinfo : EIATTR_FRAME_SIZE
	.align		4
.L_312:
        /*0714*/ 	.byte	0x04, 0x11
        /*0716*/ 	.short	(.L_314 - .L_313)
	.align		4
.L_313:
        /*0718*/ 	.word	index@($__internal_16_$__cuda_sm70_shflsync_bfly_p)
        /*071c*/ 	.word	0x00000000


	//----- nvinfo : EIATTR_FRAME_SIZE
	.align		4
.L_314:
        /*0720*/ 	.byte	0x04, 0x11
        /*0722*/ 	.short	(.L_316 - .L_315)
	.align		4
.L_315:
        /*0724*/ 	.word	index@($_ZN5flash24flash_fwd_splitkv_kernelI23Flash_fwd_kernel_traitsILi96ELi64ELi128ELi4ELb0ELb0EN7cutlass10bfloat16_tE19Flash_kernel_traitsILi96ELi64ELi128ELi4ES3_EELb1ELb0ELb0ELb0ELb0ELb0ELb1ELb1EEEvNS_16Flash_fwd_paramsE$_ZN5flash30compute_attn_1rowblock_splitkvI23Flash_fwd_kernel_traitsILi96ELi64ELi128ELi4ELb0ELb0EN7cutlass10bfloat16_tE19Flash_kernel_traitsILi96ELi64ELi128ELi4ES3_EELb1ELb0ELb0ELb0ELb0ELb0ELb1ELb1ENS_16Flash_fwd_paramsEEEvRKT8_iiiii)
        /*0728*/ 	.word	0x00000000


	//----- nvinfo : EIATTR_FRAME_SIZE
	.align		4
.L_316:
        /*072c*/ 	.byte	0x04, 0x11
        /*072e*/ 	.short	(.L_318 - .L_317)
	.align		4
.L_317:
        /*0730*/ 	.word	index@(_ZN5flash24flash_fwd_splitkv_kernelI23Flash_fwd_kernel_traitsILi96ELi64ELi128ELi4ELb0ELb0EN7cutlass10bfloat16_tE19Flash_kernel_traitsILi96ELi64ELi128ELi4ES3_EELb1ELb0ELb0ELb0ELb0ELb0ELb1ELb1EEEvNS_16Flash_fwd_paramsE)
        /*0734*/ 	.word	0x00000000


	//----- nvinfo : EIATTR_REGCOUNT
	.align		4
.L_318:
        /*0738*/ 	.byte	0x04, 0x2f
        /*073a*/ 	.short	(.L_320 - .L_319)
	.align		4
.L_319:
        /*073c*/ 	.word	index@(_ZN5flash24flash_fwd_splitkv_kernelI23Flash_fwd_kernel_traitsILi96ELi64ELi128ELi4ELb0ELb0EN7cutlass10bfloat16_tE19Flash_kernel_traitsILi96ELi64ELi128ELi4ES3_EELb1ELb0ELb0ELb0ELb0ELb1ELb1ELb0EEEvNS_16Flash_fwd_paramsE)
        /*0740*/ 	.word	0x000000ff


	//----- nvinfo : EIATTR_FRAME_SIZE
	.align		4
.L_320:
        /*0744*/ 	.byte	0x04, 0x11
        /*0746*/ 	.short	(.L_322 - .L_321)
	.align		4
.L_321:
        /*0748*/ 	.word	index@(_ZN5flash24flash_fwd_splitkv_kernelI23Flash_fwd_kernel_traitsILi96ELi64ELi128ELi4ELb0ELb0EN7cutlass10bfloat16_tE19Flash_kernel_traitsILi96ELi64ELi128ELi4ES3_EELb1ELb0ELb0ELb0ELb0ELb1ELb1ELb0EEEvNS_16Flash_fwd_paramsE)
        /*074c*/ 	.word	0x00000000


	//----- nvinfo : EIATTR_REGCOUNT
	.align		4
.L_322:
        /*0750*/ 	.byte	0x04, 0x2f
        /*0752*/ 	.short	(.L_324 - .L_323)
	.align		4
.L_323:
        /*0754*/ 	.word	index@(_ZN5flash24flash_fwd_splitkv_kernelI23Flash_fwd_kernel_traitsILi96ELi64ELi128ELi4ELb0ELb0EN7cutlass10bfloat16_tE19Flash_kernel_traitsILi96ELi64ELi128ELi4ES3_EELb1ELb0ELb0ELb0ELb0ELb0ELb1ELb0EEEvNS_16Flash_fwd_paramsE)
        /*0758*/ 	.word	0x000000d8


	//----- nvinfo : EIATTR_FRAME_SIZE
	.align		4
.L_324:
        /*075c*/ 	.byte	0x04, 0x11
        /*075e*/ 	.short	(.L_326 - .L_325)
	.align		4
.L_325:
        /*0760*/ 	.word	index@(_ZN5flash24flash_fwd_splitkv_kernelI23Flash_fwd_kernel_traitsILi96ELi64ELi128ELi4ELb0ELb0EN7cutlass10bfloat16_tE19Flash_kernel_traitsILi96ELi64ELi128ELi4ES3_EELb1ELb0ELb0ELb0ELb0ELb0ELb1ELb0EEEvNS_16Flash_fwd_paramsE)
        /*0764*/ 	.word	0x00000000


	//----- nvinfo : EIATTR_REGCOUNT
	.align		4
.L_326:
        /*0768*/ 	.byte	0x04, 0x2f
        /*076a*/ 	.short	(.L_328 - .L_327)
	.align		4
.L_327:
        /*076c*/ 	.word	index@(_ZN5flash24flash_fwd_splitkv_kernelI23Flash_fwd_kernel_traitsILi96ELi64ELi128ELi4ELb0ELb0EN7cutlass10bfloat16_tE19Flash_kernel_traitsILi96ELi64ELi128ELi4ES3_EELb1ELb0ELb0ELb0ELb0ELb1ELb0ELb1EEEvNS_16Flash_fwd_paramsE)
        /*0770*/ 	.word	0x000000ec


	//----- nvinfo : EIATTR_FRAME_SIZE
	.align		4
.L_328:
        /*0774*/ 	.byte	0x04, 0x11
        /*0776*/ 	.short	(.L_330 - .L_329)
	.align		4
.L_329:
        /*0778*/ 	.word	index@($__internal_15_$__cuda_sm70_shflsync_bfly_p)
        /*077c*/ 	.word	0x00000000


	//----- nvinfo : EIATTR_FRAME_SIZE
	.align		4
.L_330:
        /*0780*/ 	.byte	0x04, 0x11
        /*0782*/ 	.short	(.L_332 - .L_331)
	.align		4
.L_331:
        /*0784*/ 	.word	index@($_ZN5flash24flash_fwd_splitkv_kernelI23Flash_fwd_kernel_traitsILi96ELi64ELi128ELi4ELb0ELb0EN7cutlass10bfloat16_tE19Flash_kernel_traitsILi96ELi64ELi128ELi4ES3_EELb1ELb0ELb0ELb0ELb0ELb1ELb0ELb1EEEvNS_16Flash_fwd_paramsE$_ZN5flash30compute_attn_1rowblock_splitkvI23Flash_fwd_kernel_traitsILi96ELi64ELi128ELi4ELb0ELb0EN7cutlass10bfloat16_tE19Flash_kernel_traitsILi96ELi64ELi128ELi4ES3_EELb1ELb0ELb0ELb0ELb0ELb1ELb0ELb1ENS_16Flash_fwd_paramsEEEvRKT8_iiiii)
        /*0788*/ 	.word	0x00000000


	//----- nvinfo : EIATTR_FRAME_SIZE
	.align		4
.L_332:
        /*078c*/ 	.byte	0x04, 0x11
        /*078e*/ 	.short	(.L_334 - .L_333)
	.align		4
.L_333:
        /*0790*/ 	.word	index@(_ZN5flash24flash_fwd_splitkv_kernelI23Flash_fwd_kernel_traitsILi96ELi64ELi128ELi4ELb0ELb0EN7cutlass10bfloat16_tE19Flash_kernel_traitsILi96ELi64ELi128ELi4ES3_EELb1ELb0ELb0ELb0ELb0ELb1ELb0ELb1EEEvNS_16Flash_fwd_paramsE)
        /*0794*/ 	.word	0x00000000


	//----- nvinfo : EIATTR_REGCOUNT
	.align		4
.L_334:
        /*0798*/ 	.byte	0x04, 0x2f
        /*079a*/ 	.short	(.L_336 - .L_335)
	.align		4
.L_335:
        /*079c*/ 	.word	index@(_ZN5flash24flash_fwd_splitkv_kernelI23Flash_fwd_kernel_traitsILi96ELi64ELi128ELi4ELb0ELb0EN7cutlass10bfloat16_tE19Flash_kernel_traitsILi96ELi64ELi128ELi4ES3_EELb1ELb0ELb0ELb0ELb0ELb0ELb0ELb1EEEvNS_16Flash_fwd_paramsE)
        /*07a0*/ 	.word	0x000000d8


	//----- nvinfo : EIATTR_FRAME_SIZE
	.align		4
.L_336:
        /*07a4*/ 	.byte	0x04, 0x11
        /*07a6*/ 	.short	(.L_338 - .L_337)
	.align		4
.L_337:
        /*07a8*/ 	.word	index@($__internal_14_$__cuda_sm70_shflsync_bfly_p)
        /*07ac*/ 	.word	0x00000000


	//----- nvinfo : EIATTR_FRAME_SIZE
	.align		4
.L_338:
        /*07b0*/ 	.byte	0x04, 0x11
        /*07b2*/ 	.short	(.L_340 - .L_339)
	.align		4
.L_339:
        /*07b4*/ 	.word	index@($_ZN5flash24flash_fwd_splitkv_kernelI23Flash_fwd_kernel_traitsILi96ELi64ELi128ELi4ELb0ELb0EN7cutlass10bfloat16_tE19Flash_kernel_traitsILi96ELi64ELi128ELi4ES3_EELb1ELb0ELb0ELb0ELb0ELb0ELb0ELb1EEEvNS_16Flash_fwd_paramsE$_ZN5flash30compute_attn_1rowblock_splitkvI23Flash_fwd_kernel_traitsILi96ELi64ELi128ELi4ELb0ELb0EN7cutlass10bfloat16_tE19Flash_kernel_traitsILi96ELi64ELi128ELi4ES3_EELb1ELb0ELb0ELb0ELb0ELb0ELb0ELb1ENS_16Flash_fwd_paramsEEEvRKT8_iiiii)
        /*07b8*/ 	.word	0x00000000


	//----- nvinfo : EIATTR_FRAME_SIZE
	.align		4
.L_340:
        /*07bc*/ 	.byte	0x04, 0x11
        /*07be*/ 	.short	(.L_342 - .L_341)
	.align		4
.L_341:
        /*07c0*/ 	.word	index@(_ZN5flash24flash_fwd_splitkv_kernelI23Flash_fwd_kernel_traitsILi96ELi64ELi128ELi4ELb0ELb0EN7cutlass10bfloat16_tE19Flash_kernel_traitsILi96ELi64ELi128ELi4ES3_EELb1ELb0ELb0ELb0ELb0ELb0ELb0ELb1EEEvNS_16Flash_fwd_paramsE)
        /*07c4*/ 	.word	0x00000000


	//----- nvinfo : EIATTR_REGCOUNT
	.align		4
.L_342:
        /*07c8*/ 	.byte	0x04, 0x2f
        /*07ca*/ 	.short	(.L_344 - .L_343)
	.align		4
.L_343:
        /*07cc*/ 	.word	index@(_ZN5flash24flash_fwd_splitkv_kernelI23Flash_fwd_kernel_traitsILi96ELi64ELi128ELi4ELb0ELb0EN7cutlass10bfloat16_tE19Flash_kernel_traitsILi96ELi64ELi128ELi4ES3_EELb1ELb0ELb0ELb0ELb0ELb1ELb0ELb0EEEvNS_16Flash_fwd_paramsE)
        /*07d0*/ 	.word	0x000000ff


	//----- nvinfo : EIATTR_FRAME_SIZE
	.align		4
.L_344:
        /*07d4*/ 	.byte	0x04, 0x11
        /*07d6*/ 	.short	(.L_346 - .L_345)
	.align		4
.L_345:
        /*07d8*/ 	.word	index@(_ZN5flash24flash_fwd_splitkv_kernelI23Flash_fwd_kernel_traitsILi96ELi64ELi128ELi4ELb0ELb0EN7cutlass10bfloat16_tE19Flash_kernel_traitsILi96ELi64ELi128ELi4ES3_EELb1ELb0ELb0ELb0ELb0ELb1ELb0ELb0EEEvNS_16Flash_fwd_paramsE)
        /*07dc*/ 	.word	0x00000000


	//----- nvinfo : EIATTR_REGCOUNT
	.align		4
.L_346:
        /*07e0*/ 	.byte	0x04, 0x2f
        /*07e2*/ 	.short	(.L_348 - .L_347)
	.align		4
.L_347:
        /*07e4*/ 	.word	index@(_ZN5flash24flash_fwd_splitkv_kernelI23Flash_fwd_kernel_traitsILi96ELi64ELi128ELi4ELb0ELb0EN7cutlass10bfloat16_tE19Flash_kernel_traitsILi96ELi64ELi128ELi4ES3_EELb1ELb0ELb0ELb0ELb0ELb0ELb0ELb0EEEvNS_16Flash_fwd_paramsE)
        /*07e8*/ 	.word	0x000000db


	//----- nvinfo : EIATTR_FRAME_SIZE
	.align		4
.L_348:
        /*07ec*/ 	.byte	0x04, 0x11
        /*07ee*/ 	.short	(.L_350 - .L_349)
	.align		4
.L_349:
        /*07f0*/ 	.word	index@(_ZN5flash24flash_fwd_splitkv_kernelI23Flash_fwd_kernel_traitsILi96ELi64ELi128ELi4ELb0ELb0EN7cutlass10bfloat16_tE19Flash_kernel_traitsILi96ELi64ELi128ELi4ES3_EELb1ELb0ELb0ELb0ELb0ELb0ELb0ELb0EEEvNS_16Flash_fwd_paramsE)
        /*07f4*/ 	.word	0x00000000


	//----- nvinfo : EIATTR_REGCOUNT
	.align		4
.L_350:
        /*07f8*/ 	.byte	0x04, 0x2f
        /*07fa*/ 	.short	(.L_352 - .L_351)
	.align		4
.L_351:
        /*07fc*/ 	.word	index@(_ZN5flash32flash_fwd_splitkv_combine_kernelI23Flash_fwd_kernel_traitsILi96ELi64ELi128ELi4ELb0ELb0EN7cutlass10bfloat16_tE19Flash_kernel_traitsILi96ELi64ELi128ELi4ES3_EELi16ELi1ELb1EEEvNS_16Flash_fwd_paramsE)
        /*0800*/ 	.word	0x00000036


	//----- nvinfo : EIATTR_FRAME_SIZE
	.align		4
.L_352:
        /*0804*/ 	.byte	0x04, 0x11
        /*0806*/ 	.short	(.L_354 - .L_353)
	.align		4
.L_353:
        /*0808*/ 	.word	index@($__internal_13_$__cuda_sm20_div_s64)
        /*080c*/ 	.word	0x00000000


	//----- nvinfo : EIATTR_FRAME_SIZE
	.align		4
.L_354:
        /*0810*/ 	.byte	0x04, 0x11
        /*0812*/ 	.short	(.L_356 - .L_355)
	.align		4
.L_355:
        /*0814*/ 	.word	index@(_ZN5flash32flash_fwd_splitkv_combine_kernelI23Flash_fwd_kernel_traitsILi96ELi64ELi128ELi4ELb0ELb0EN7cutlass10bfloat16_tE19Flash_kernel_traitsILi96ELi64ELi128ELi4ES3_EELi16ELi1ELb1EEEvNS_16Flash_fwd_paramsE)
        /*0818*/ 	.word	0x00000000


	//----- nvinfo : EIATTR_REGCOUNT
	.align		4
.L_356:
        /*081c*/ 	.byte	0x04, 0x2f
        /*081e*/ 	.short	(.L_358 - .L_357)
	.align		4
.L_357:
        /*0820*/ 	.word	index@(_ZN5flash32flash_fwd_splitkv_combine_kernelI23Flash_fwd_kernel_traitsILi96ELi64ELi128ELi4ELb0ELb0EN7cutlass10bfloat16_tE19Flash_kernel_traitsILi96ELi64ELi128ELi4ES3_EELi16ELi2ELb1EEEvNS_16Flash_fwd_paramsE)
        /*0824*/ 	.word	0x00000036


	//----- nvinfo : EIATTR_FRAME_SIZE
	.align		4
.L_358:
        /*0828*/ 	.byte	0x04, 0x11
        /*082a*/ 	.short	(.L_360 - .L_359)
	.align		4
.L_359:
        /*082c*/ 	.word	index@($__internal_12_$__cuda_sm20_div_s64)
        /*0830*/ 	.word	0x00000000


	//----- nvinfo : EIATTR_FRAME_SIZE
	.align		4
.L_360:
        /*0834*/ 	.byte	0x04, 0x11
        /*0836*/ 	.short	(.L_362 - .L_361)
	.align		4
.L_361:
        /*0838*/ 	.word	index@(_ZN5flash32flash_fwd_splitkv_combine_kernelI23Flash_fwd_kernel_traitsILi96ELi64ELi128ELi4ELb0ELb0EN7cutlass10bfloat16_tE19Flash_kernel_traitsILi96ELi64ELi128ELi4ES3_EELi16ELi2ELb1EEEvNS_16Flash_fwd_paramsE)
        /*083c*/ 	.word	0x00000000


	//----- nvinfo : EIATTR_REGCOUNT
	.align		4
.L_362:
        /*0840*/ 	.byte	0x04, 0x2f
        /*0842*/ 	.short	(.L_364 - .L_363)
	.align		4
.L_363:
        /*0844*/ 	.word	index@(_ZN5flash32flash_fwd_splitkv_combine_kernelI23Flash_fwd_kernel_traitsILi96ELi64ELi128ELi4ELb0ELb0EN7cutlass10bfloat16_tE19Flash_kernel_traitsILi96ELi64ELi128ELi4ES3_EELi16ELi3ELb1EEEvNS_16Flash_fwd_paramsE)
        /*0848*/ 	.word	0x00000036


	//----- nvinfo : EIATTR_FRAME_SIZE
	.align		4
.L_364:
        /*084c*/ 	.byte	0x04, 0x11
        /*084e*/ 	.short	(.L_366 - .L_365)
	.align		4
.L_365:
        /*0850*/ 	.word	index@($__internal_11_$__cuda_sm20_div_s64)
        /*0854*/ 	.word	0x00000000


	//----- nvinfo : EIATTR_FRAME_SIZE
	.align		4
.L_366:
        /*0858*/ 	.byte	0x04, 0x11
        /*085a*/ 	.short	(.L_368 - .L_367)
	.align		4
.L_367:
        /*085c*/ 	.word	index@(_ZN5flash32flash_fwd_splitkv_combine_kernelI23Flash_fwd_kernel_traitsILi96ELi64ELi128ELi4ELb0ELb0EN7cutlass10bfloat16_tE19Flash_kernel_traitsILi96ELi64ELi128ELi4ES3_EELi16ELi3ELb1EEEvNS_16Flash_fwd_paramsE)
        /*0860*/ 	.word	0x00000000


	//----- nvinfo : EIATTR_REGCOUNT
	.align		4
.L_368:
        /*0864*/ 	.byte	0x04, 0x2f
        /*0866*/ 	.short	(.L_370 - .L_369)
	.align		4
.L_369:
        /*0868*/ 	.word	index@(_ZN5flash32flash_fwd_splitkv_combine_kernelI23Flash_fwd_kernel_traitsILi96ELi64ELi128ELi4ELb0ELb0EN7cutlass10bfloat16_tE19Flash_kernel_traitsILi96ELi64ELi128ELi4ES3_EELi16ELi4ELb1EEEvNS_16Flash_fwd_paramsE)
        /*086c*/ 	.word	0x0000003e


	//----- nvinfo : EIATTR_FRAME_SIZE
	.align		4
.L_370:
        /*0870*/ 	.byte	0x04, 0x11
        /*0872*/ 	.short	(.L_372 - .L_371)
	.align		4
.L_371:
        /*0874*/ 	.word	index@($__internal_10_$__cuda_sm20_div_s64)
        /*0878*/ 	.word	0x00000000


	//----- nvinfo : EIATTR_FRAME_SIZE
	.align		4
.L_372:
        /*087c*/ 	.byte	0x04, 0x11
        /*087e*/ 	.short	(.L_374 - .L_373)
	.align		4
.L_373:
        /*0880*/ 	.word	index@(_ZN5flash32flash_fwd_splitkv_combine_kernelI23Flash_fwd_kernel_traitsILi96ELi64ELi128ELi4ELb0ELb0EN7cutlass10bfloat16_tE19Flash_kernel_traitsILi96ELi64ELi128ELi4ES3_EELi16ELi4ELb1EEEvNS_16Flash_fwd_paramsE)
        /*0884*/ 	.word	0x00000000


	//----- nvinfo : EIATTR_REGCOUNT
	.align		4
.L_374:
        /*0888*/ 	.byte	0x04, 0x2f
        /*088a*/ 	.short	(.L_376 - .L_375)
	.align		4
.L_375:
        /*088c*/ 	.word	index@(_ZN5flash32flash_fwd_splitkv_combine_kernelI23Flash_fwd_kernel_traitsILi96ELi64ELi128ELi4ELb0ELb0EN7cutlass10bfloat16_tE19Flash_kernel_traitsILi96ELi64ELi128ELi4ES3_EELi16ELi5ELb1EEEvNS_16Flash_fwd_paramsE)
        /*0890*/ 	.word	0x00000040


	//----- nvinfo : EIATTR_FRAME_SIZE
	.align		4
.L_376:
        /*0894*/ 	.byte	0x04, 0x11
        /*0896*/ 	.short	(.L_378 - .L_377)
	.align		4
.L_377:
        /*0898*/ 	.word	index@($__internal_9_$__cuda_sm20_div_s64)
        /*089c*/ 	.word	0x00000000


	//----- nvinfo : EIATTR_FRAME_SIZE
	.align		4
.L_378:
        /*08a0*/ 	.byte	0x04, 0x11
        /*08a2*/ 	.short	(.L_380 - .L_379)
	.align		4
.L_379:
        /*08a4*/ 	.word	index@(_ZN5flash32flash_fwd_splitkv_combine_kernelI23Flash_fwd_kernel_traitsILi96ELi64ELi128ELi4ELb0ELb0EN7cutlass10bfloat16_tE19Flash_kernel_traitsILi96ELi64ELi128ELi4ES3_EELi16ELi5ELb1EEEvNS_16Flash_fwd_paramsE)
        /*08a8*/ 	.word	0x00000000


	//----- nvinfo : EIATTR_REGCOUNT
	.align		4
.L_380:
        /*08ac*/ 	.byte	0x04, 0x2f
        /*08ae*/ 	.short	(.L_382 - .L_381)
	.align		4
.L_381:
        /*08b0*/ 	.word	index@(_ZN5flash32flash_fwd_splitkv_combine_kernelI23Flash_fwd_kernel_traitsILi96ELi64ELi128ELi4ELb0ELb0EN7cutlass10bfloat16_tE19Flash_kernel_traitsILi96ELi64ELi128ELi4ES3_EELi16ELi6ELb1EEEvNS_16Flash_fwd_paramsE)
        /*08b4*/ 	.word	0x0000003e


	//----- nvinfo : EIATTR_FRAME_SIZE
	.align		4
.L_382:
        /*08b8*/ 	.byte	0x04, 0x11
        /*08ba*/ 	.short	(.L_384 - .L_383)
	.align		4
.L_383:
        /*08bc*/ 	.word	index@($__internal_8_$__cuda_sm20_div_s64)
        /*08c0*/ 	.word	0x00000000


	//----- nvinfo : EIATTR_FRAME_SIZE
	.align		4
.L_384:
        /*08c4*/ 	.byte	0x04, 0x11
        /*08c6*/ 	.short	(.L_386 - .L_385)
	.align		4
.L_385:
        /*08c8*/ 	.word	index@(_ZN5flash32flash_fwd_splitkv_combine_kernelI23Flash_fwd_kernel_traitsILi96ELi64ELi128ELi4ELb0ELb0EN7cutlass10bfloat16_tE19Flash_kernel_traitsILi96ELi64ELi128ELi4ES3_EELi16ELi6ELb1EEEvNS_16Flash_fwd_paramsE)
        /*08cc*/ 	.word	0x00000000


	//----- nvinfo : EIATTR_REGCOUNT
	.align		4
.L_386:
        /*08d0*/ 	.byte	0x04, 0x2f
        /*08d2*/ 	.short	(.L_388 - .L_387)
	.align		4
.L_387:
        /*08d4*/ 	.word	index@(_ZN5flash32flash_fwd_splitkv_combine_kernelI23Flash_fwd_kernel_traitsILi96ELi64ELi128ELi4ELb0ELb0EN7cutlass10bfloat16_tE19Flash_kernel_traitsILi96ELi64ELi128ELi4ES3_EELi16ELi7ELb1EEEvNS_16Flash_fwd_paramsE)
        /*08d8*/ 	.word	0x00000046


	//----- nvinfo : EIATTR_FRAME_SIZE
	.align		4
.L_388:
        /*08dc*/ 	.byte	0x04, 0x11
        /*08de*/ 	.short	(.L_390 - .L_389)
	.align		4
.L_389:
        /*08e0*/ 	.word	index@($__internal_7_$__cuda_sm20_div_s64)
        /*08e4*/ 	.word	0x00000000


	//----- nvinfo : EIATTR_FRAME_SIZE
	.align		4
.L_390:
        /*08e8*/ 	.byte	0x04, 0x11
        /*08ea*/ 	.short	(.L_392 - .L_391)
	.align		4
.L_391:
        /*08ec*/ 	.word	index@(_ZN5flash32flash_fwd_splitkv_combine_kernelI23Flash_fwd_kernel_traitsILi96ELi64ELi128ELi4ELb0ELb0EN7cutlass10bfloat16_tE19Flash_kernel_traitsILi96ELi64ELi128ELi4ES3_EELi16ELi7ELb1EEEvNS_16Flash_fwd_paramsE)
        /*08f0*/ 	.word	0x00000000


	//----- nvinfo : EIATTR_REGCOUNT
	.align		4
.L_392:
        /*08f4*/ 	.byte	0x04, 0x2f
        /*08f6*/ 	.short	(.L_394 - .L_393)
	.align		4
.L_393:
        /*08f8*/ 	.word	index@(_ZN5flash32flash_fwd_splitkv_combine_kernelI23Flash_fwd_kernel_traitsILi96ELi64ELi128ELi4ELb0ELb0EN7cutlass10bfloat16_tE19Flash_kernel_traitsILi96ELi64ELi128ELi4ES3_EELi16ELi1ELb0EEEvNS_16Flash_fwd_paramsE)
        /*08fc*/ 	.word	0x00000036


	//----- nvinfo : EIATTR_FRAME_SIZE
	.align		4
.L_394:
        /*0900*/ 	.byte	0x04, 0x11
        /*0902*/ 	.short	(.L_396 - .L_395)
	.align		4
.L_395:
        /*0904*/ 	.word	index@($__internal_6_$__cuda_sm20_div_s64)
        /*0908*/ 	.word	0x00000000


	//----- nvinfo : EIATTR_FRAME_SIZE
	.align		4
.L_396:
        /*090c*/ 	.byte	0x04, 0x11
        /*090e*/ 	.short	(.L_398 - .L_397)
	.align		4
.L_397:
        /*0910*/ 	.word	index@(_ZN5flash32flash_fwd_splitkv_combine_kernelI23Flash_fwd_kernel_traitsILi96ELi64ELi128ELi4ELb0ELb0EN7cutlass10bfloat16_tE19Flash_kernel_traitsILi96ELi64ELi128ELi4ES3_EELi16ELi1ELb0EEEvNS_16Flash_fwd_paramsE)
        /*0914*/ 	.word	0x00000000


	//----- nvinfo : EIATTR_REGCOUNT
	.align		4
.L_398:
        /*0918*/ 	.byte	0x04, 0x2f
        /*091a*/ 	.short	(.L_400 - .L_399)
	.align		4
.L_399:
        /*091c*/ 	.word	index@(_ZN5flash32flash_fwd_splitkv_combine_kernelI23Flash_fwd_kernel_traitsILi96ELi64ELi128ELi4ELb0ELb0EN7cutlass10bfloat16_tE19Flash_kernel_traitsILi96ELi64ELi128ELi4ES3_EELi16ELi2ELb0EEEvNS_16Flash_fwd_paramsE)
        /*0920*/ 	.word	0x00000036


	//----- nvinfo : EIATTR_FRAME_SIZE
	.align		4
.L_400:
        /*0924*/ 	.byte	0x04, 0x11
        /*0926*/ 	.short	(.L_402 - .L_401)
	.align		4
.L_401:
        /*0928*/ 	.word	index@($__internal_5_$__cuda_sm20_div_s64)
        /*092c*/ 	.word	0x00000000


	//----- nvinfo : EIATTR_FRAME_SIZE
	.align		4
.L_402:
        /*0930*/ 	.byte	0x04, 0x11
        /*0932*/ 	.short	(.L_404 - .L_403)
	.align		4
.L_403:
        /*0934*/ 	.word	index@(_ZN5flash32flash_fwd_splitkv_combine_kernelI23Flash_fwd_kernel_traitsILi96ELi64ELi128ELi4ELb0ELb0EN7cutlass10bfloat16_tE19Flash_kernel_traitsILi96ELi64ELi128ELi4ES3_EELi16ELi2ELb0EEEvNS_16Flash_fwd_paramsE)
        /*0938*/ 	.word	0x00000000


	//----- nvinfo : EIATTR_REGCOUNT
	.align		4
.L_404:
        /*093c*/ 	.byte	0x04, 0x2f
        /*093e*/ 	.short	(.L_406 - .L_405)
	.align		4
.L_405:
        /*0940*/ 	.word	index@(_ZN5flash32flash_fwd_splitkv_combine_kernelI23Flash_fwd_kernel_traitsILi96ELi64ELi128ELi4ELb0ELb0EN7cutlass10bfloat16_tE19Flash_kernel_traitsILi96ELi64ELi128ELi4ES3_EELi16ELi3ELb0EEEvNS_16Flash_fwd_paramsE)
        /*0944*/ 	.word	0x00000036


	//----- nvinfo : EIATTR_FRAME_SIZE
	.align		4
.L_406:
        /*0948*/ 	.byte	0x04, 0x11
        /*094a*/ 	.short	(.L_408 - .L_407)
	.align		4
.L_407:
        /*094c*/ 	.word	index@($__internal_4_$__cuda_sm20_div_s64)
        /*0950*/ 	.word	0x00000000


	//----- nvinfo : EIATTR_FRAME_SIZE
	.align		4
.L_408:
        /*0954*/ 	.byte	0x04, 0x11
        /*0956*/ 	.short	(.L_410 - .L_409)
	.align		4
.L_409:
        /*0958*/ 	.word	index@(_ZN5flash32flash_fwd_splitkv_combine_kernelI23Flash_fwd_kernel_traitsILi96ELi64ELi128ELi4ELb0ELb0EN7cutlass10bfloat16_tE19Flash_kernel_traitsILi96ELi64ELi128ELi4ES3_EELi16ELi3ELb0EEEvNS_16Flash_fwd_paramsE)
        /*095c*/ 	.word	0x00000000


	//----- nvinfo : EIATTR_REGCOUNT
	.align		4
.L_410:
        /*0960*/ 	.byte	0x04, 0x2f
        /*0962*/ 	.short	(.L_412 - .L_411)
	.align		4
.L_411:
        /*0964*/ 	.word	index@(_ZN5flash32flash_fwd_splitkv_combine_kernelI23Flash_fwd_kernel_traitsILi96ELi64ELi128ELi4ELb0ELb0EN7cutlass10bfloat16_tE19Flash_kernel_traitsILi96ELi64ELi128ELi4ES3_EELi16ELi4ELb0EEEvNS_16Flash_fwd_paramsE)
        /*0968*/ 	.word	0x0000003e


	//----- nvinfo : EIATTR_FRAME_SIZE
	.align		4
.L_412:
        /*096c*/ 	.byte	0x04, 0x11
        /*096e*/ 	.short	(.L_414 - .L_413)
	.align		4
.L_413:
        /*0970*/ 	.word	index@($__internal_3_$__cuda_sm20_div_s64)
        /*0974*/ 	.word	0x00000000


	//----- nvinfo : EIATTR_FRAME_SIZE
	.align		4
.L_414:
        /*0978*/ 	.byte	0x04, 0x11
        /*097a*/ 	.short	(.L_416 - .L_415)
	.align		4
.L_415:
        /*097c*/ 	.word	index@(_ZN5flash32flash_fwd_splitkv_combine_kernelI23Flash_fwd_kernel_traitsILi96ELi64ELi128ELi4ELb0ELb0EN7cutlass10bfloat16_tE19Flash_kernel_traitsILi96ELi64ELi128ELi4ES3_EELi16ELi4ELb0EEEvNS_16Flash_fwd_paramsE)
        /*0980*/ 	.word	0x00000000


	//----- nvinfo : EIATTR_REGCOUNT
	.align		4
.L_416:
        /*0984*/ 	.byte	0x04, 0x2f
        /*0986*/ 	.short	(.L_418 - .L_417)
	.align		4
.L_417:
        /*0988*/ 	.word	index@(_ZN5flash32flash_fwd_splitkv_combine_kernelI23Flash_fwd_kernel_traitsILi96ELi64ELi128ELi4ELb0ELb0EN7cutlass10bfloat16_tE19Flash_kernel_traitsILi96ELi64ELi128ELi4ES3_EELi16ELi5ELb0EEEvNS_16Flash_fwd_paramsE)
        /*098c*/ 	.word	0x00000040


	//----- nvinfo : EIATTR_FRAME_SIZE
	.align		4
.L_418:
        /*0990*/ 	.byte	0x04, 0x11
        /*0992*/ 	.short	(.L_420 - .L_419)
	.align		4
.L_419:
        /*0994*/ 	.word	index@($__internal_2_$__cuda_sm20_div_s64)
        /*0998*/ 	.word	0x00000000


	//----- nvinfo : EIATTR_FRAME_SIZE
	.align		4
.L_420:
        /*099c*/ 	.byte	0x04, 0x11
        /*099e*/ 	.short	(.L_422 - .L_421)
	.align		4
.L_421:
        /*09a0*/ 	.word	index@(_ZN5flash32flash_fwd_splitkv_combine_kernelI23Flash_fwd_kernel_traitsILi96ELi64ELi128ELi4ELb0ELb0EN7cutlass10bfloat16_tE19Flash_kernel_traitsILi96ELi64ELi128ELi4ES3_EELi16ELi5ELb0EEEvNS_16Flash_fwd_paramsE)
        /*09a4*/ 	.word	0x00000000


	//----- nvinfo : EIATTR_REGCOUNT
	.align		4
.L_422:
        /*09a8*/ 	.byte	0x04, 0x2f
        /*09aa*/ 	.short	(.L_424 - .L_423)
	.align		4
.L_423:
        /*09ac*/ 	.word	index@(_ZN5flash32flash_fwd_splitkv_combine_kernelI23Flash_fwd_kernel_traitsILi96ELi64ELi128ELi4ELb0ELb0EN7cutlass10bfloat16_tE19Flash_kernel_traitsILi96ELi64ELi128ELi4ES3_EELi16ELi6ELb0EEEvNS_16Flash_fwd_paramsE)
        /*09b0*/ 	.word	0x0000003e


	//----- nvinfo : EIATTR_FRAME_SIZE
	.align		4
.L_424:
        /*09b4*/ 	.byte	0x04, 0x11
        /*09b6*/ 	.short	(.L_426 - .L_425)
	.align		4
.L_425:
        /*09b8*/ 	.word	index@($__internal_1_$__cuda_sm20_div_s64)
        /*09bc*/ 	.word	0x00000000


	//----- nvinfo : EIATTR_FRAME_SIZE
	.align		4
.L_426:
        /*09c0*/ 	.byte	0x04, 0x11
        /*09c2*/ 	.short	(.L_428 - .L_427)
	.align		4
.L_427:
        /*09c4*/ 	.word	index@(_ZN5flash32flash_fwd_splitkv_combine_kernelI23Flash_fwd_kernel_traitsILi96ELi64ELi128ELi4ELb0ELb0EN7cutlass10bfloat16_tE19Flash_kernel_traitsILi96ELi64ELi128ELi4ES3_EELi16ELi6ELb0EEEvNS_16Flash_fwd_paramsE)
        /*09c8*/ 	.word	0x00000000


	//----- nvinfo : EIATTR_REGCOUNT
	.align		4
.L_428:
        /*09cc*/ 	.byte	0x04, 0x2f
        /*09ce*/ 	.short	(.L_430 - .L_429)
	.align		4
.L_429:
        /*09d0*/ 	.word	index@(_ZN5flash32flash_fwd_splitkv_combine_kernelI23Flash_fwd_kernel_traitsILi96ELi64ELi128ELi4ELb0ELb0EN7cutlass10bfloat16_tE19Flash_kernel_traitsILi96ELi64ELi128ELi4ES3_EELi16ELi7ELb0EEEvNS_16Flash_fwd_paramsE)
        /*09d4*/ 	.word	0x00000046


	//----- nvinfo : EIATTR_FRAME_SIZE
	.align		4
.L_430:
        /*09d8*/ 	.byte	0x04, 0x11
        /*09da*/ 	.short	(.L_432 - .L_431)
	.align		4
.L_431:
        /*09dc*/ 	.word	index@($__internal_0_$__cuda_sm20_div_s64)
        /*09e0*/ 	.word	0x00000000


	//----- nvinfo : EIATTR_FRAME_SIZE
	.align		4
.L_432:
        /*09e4*/ 	.byte	0x04, 0x11
        /*09e6*/ 	.short	(.L_434 - .L_433)
	.align		4
.L_433:
        /*09e8*/ 	.word	index@(_ZN5flash32flash_fwd_splitkv_combine_kernelI23Flash_fwd_kernel_traitsILi96ELi64ELi128ELi4ELb0ELb0EN7cutlass10bfloat16_tE19Flash_kernel_traitsILi96ELi64ELi128ELi4ES3_EELi16ELi7ELb0EEEvNS_16Flash_fwd_paramsE)
        /*09ec*/ 	.word	0x00000000


	//----- nvinfo : EIATTR_MIN_STACK_SIZE
	.align		4
.L_434:
        /*09f0*/ 	.byte	0x04, 0x12
        /*09f2*/ 	.short	(.L_436 - .L_435)
	.align		4
.L_435:
        /*09f4*/ 	.word	index@(_ZN5flash32flash_fwd_splitkv_combine_kernelI23Flash_fwd_kernel_traitsILi96ELi64ELi128ELi4ELb0ELb0EN7cutlass10bfloat16_tE19Flash_kernel_traitsILi96ELi64ELi128ELi4ES3_EELi16ELi7ELb0EEEvNS_16Flash_fwd_paramsE)
        /*09f8*/ 	.word	0x00000000


	//----- nvinfo : EIATTR_MIN_STACK_SIZE
	.align		4
.L_436:
        /*09fc*/ 	.byte	0x04, 0x12
        /*09fe*/ 	.short	(.L_438 - .L_437)
	.align		4
.L_437:
        /*0a00*/ 	.word	index@(_ZN5flash32flash_fwd_splitkv_combine_kernelI23Flash_fwd_kernel_traitsILi96ELi64ELi128ELi4ELb0ELb0EN7cutlass10bfloat16_tE19Flash_kernel_traitsILi96ELi64ELi128ELi4ES3_EELi16ELi6ELb0EEEvNS_16Flash_fwd_paramsE)
        /*0a04*/ 	.word	0x00000000


	//----- nvinfo : EIATTR_MIN_STACK_SIZE
	.align		4
.L_438:
        /*0a08*/ 	.byte	0x04, 0x12
        /*0a0a*/ 	.short	(.L_440 - .L_439)
	.align		4
.L_439:
        /*0a0c*/ 	.word	index@(_ZN5flash32flash_fwd_splitkv_combine_kernelI23Flash_fwd_kernel_traitsILi96ELi64ELi128ELi4ELb0ELb0EN7cutlass10bfloat16_tE19Flash_kernel_traitsILi96ELi64ELi128ELi4ES3_EELi16ELi5ELb0EEEvNS_16Flash_fwd_paramsE)
        /*0a10*/ 	.word	0x00000000


	//----- nvinfo : EIATTR_MIN_STACK_SIZE
	.align		4
.L_440:
        /*0a14*/ 	.byte	0x04, 0x12
        /*0a16*/ 	.short	(.L_442 - .L_441)
	.align		4
.L_441:
        /*0a18*/ 	.word	index@(_ZN5flash32flash_fwd_splitkv_combine_kernelI23Flash_fwd_kernel_traitsILi96ELi64ELi128ELi4ELb0ELb0EN7cutlass10bfloat16_tE19Flash_kernel_traitsILi96ELi64ELi128ELi4ES3_EELi16ELi4ELb0EEEvNS_16Flash_fwd_paramsE)
        /*0a1c*/ 	.word	0x00000000


	//----- nvinfo : EIATTR_MIN_STACK_SIZE
	.align		4
.L_442:
        /*0a20*/ 	.byte	0x04, 0x12
        /*0a22*/ 	.short	(.L_444 - .L_443)
	.align		4
.L_443:
        /*0a24*/ 	.word	index@(_ZN5flash32flash_fwd_splitkv_combine_kernelI23Flash_fwd_kernel_traitsILi96ELi64ELi128ELi4ELb0ELb0EN7cutlass10bfloat16_tE19Flash_kernel_traitsILi96ELi64ELi128ELi4ES3_EELi16ELi3ELb0EEEvNS_16Flash_fwd_paramsE)
        /*0a28*/ 	.word	0x00000000


	//----- nvinfo : EIATTR_MIN_STACK_SIZE
	.align		4
.L_444:
        /*0a2c*/ 	.byte	0x04, 0x12
        /*0a2e*/ 	.short	(.L_446 - .L_445)
	.align		4
.L_445:
        /*0a30*/ 	.word	index@(_ZN5flash32flash_fwd_splitkv_combine_kernelI23Flash_fwd_kernel_traitsILi96ELi64ELi128ELi4ELb0ELb0EN7cutlass10bfloat16_tE19Flash_kernel_traitsILi96ELi64ELi128ELi4ES3_EELi16ELi2ELb0EEEvNS_16Flash_fwd_paramsE)
        /*0a34*/ 	.word	0x00000000


	//----- nvinfo : EIATTR_MIN_STACK_SIZE
	.align		4
.L_446:
        /*0a38*/ 	.byte	0x04, 0x12
        /*0a3a*/ 	.short	(.L_448 - .L_447)
	.align		4
.L_447:
        /*0a3c*/ 	.word	index@(_ZN5flash32flash_fwd_splitkv_combine_kernelI23Flash_fwd_kernel_traitsILi96ELi64ELi128ELi4ELb0ELb0EN7cutlass10bfloat16_tE19Flash_kernel_traitsILi96ELi64ELi128ELi4ES3_EELi16ELi1ELb0EEEvNS_16Flash_fwd_paramsE)
        /*0a40*/ 	.word	0x00000000


	//----- nvinfo : EIATTR_MIN_STACK_SIZE
	.align		4
.L_448:
        /*0a44*/ 	.byte	0x04, 0x12
        /*0a46*/ 	.short	(.L_450 - .L_449)
	.align		4
.L_449:
        /*0a48*/ 	.word	index@(_ZN5flash32flash_fwd_splitkv_combine_kernelI23Flash_fwd_kernel_traitsILi96ELi64ELi128ELi4ELb0ELb0EN7cutlass10bfloat16_tE19Flash_kernel_traitsILi96ELi64ELi128ELi4ES3_EELi16ELi7ELb1EEEvNS_16Flash_fwd_paramsE)
        /*0a4c*/ 	.word	0x00000000


	//----- nvinfo : EIATTR_MIN_STACK_SIZE
	.align		4
.L_450:
        /*0a50*/ 	.byte	0x04, 0x12
        /*0a52*/ 	.short	(.L_452 - .L_451)
	.align		4
.L_451:
        /*0a54*/ 	.word	index@(_ZN5flash32flash_fwd_splitkv_combine_kernelI23Flash_fwd_kernel_traitsILi96ELi64ELi128ELi4ELb0ELb0EN7cutlass10bfloat16_tE19Flash_kernel_traitsILi96ELi64ELi128ELi4ES3_EELi16ELi6ELb1EEEvNS_16Flash_fwd_paramsE)
        /*0a58*/ 	.word	0x00000000


	//----- nvinfo : EIATTR_MIN_STACK_SIZE
	.align		4
.L_452:
        /*0a5c*/ 	.byte	0x04, 0x12
        /*0a5e*/ 	.short	(.L_454 - .L_453)
	.align		4
.L_453:
        /*0a60*/ 	.word	index@(_ZN5flash32flash_fwd_splitkv_combine_kernelI23Flash_fwd_kernel_traitsILi96ELi64ELi128ELi4ELb0ELb0EN7cutlass10bfloat16_tE19Flash_kernel_traitsILi96ELi64ELi128ELi4ES3_EELi16ELi5ELb1EEEvNS_16Flash_fwd_paramsE)
        /*0a64*/ 	.word	0x00000000


	//----- nvinfo : EIATTR_MIN_STACK_SIZE
	.align		4
.L_454:
        /*0a68*/ 	.byte	0x04, 0x12
        /*0a6a*/ 	.short	(.L_456 - .L_455)
	.align		4
.L_455:
        /*0a6c*/ 	.word	index@(_ZN5flash32flash_fwd_splitkv_combine_kernelI23Flash_fwd_kernel_traitsILi96ELi64ELi128ELi4ELb0ELb0EN7cutlass10bfloat16_tE19Flash_kernel_traitsILi96ELi64ELi128ELi4ES3_EELi16ELi4ELb1EEEvNS_16Flash_fwd_paramsE)
        /*0a70*/ 	.word	0x00000000


	//----- nvinfo : EIATTR_MIN_STACK_SIZE
	.align		4
.L_456:
        /*0a74*/ 	.byte	0x04, 0x12
        /*0a76*/ 	.short	(.L_458 - .L_457)
	.align		4
.L_457:
        /*0a78*/ 	.word	index@(_ZN5flash32flash_fwd_splitkv_combine_kernelI23Flash_fwd_kernel_traitsILi96ELi64ELi128ELi4ELb0ELb0EN7cutlass10bfloat16_tE19Flash_kernel_traitsILi96ELi64ELi128ELi4ES3_EELi16ELi3ELb1EEEvNS_16Flash_fwd_paramsE)
        /*0a7c*/ 	.word	0x00000000


	//----- nvinfo : EIATTR_MIN_STACK_SIZE
	.align		4
.L_458:
        /*0a80*/ 	.byte	0x04, 0x12
        /*0a82*/ 	.short	(.L_460 - .L_459)
	.align		4
.L_459:
        /*0a84*/ 	.word	index@(_ZN5flash32flash_fwd_splitkv_combine_kernelI23Flash_fwd_kernel_traitsILi96ELi64ELi128ELi4ELb0ELb0EN7cutlass10bfloat16_tE19Flash_kernel_traitsILi96ELi64ELi128ELi4ES3_EELi16ELi2ELb1EEEvNS_16Flash_fwd_paramsE)
        /*0a88*/ 	.word	0x00000000


	//----- nvinfo : EIATTR_MIN_STACK_SIZE
	.align		4
.L_460:
        /*0a8c*/ 	.byte	0x04, 0x12
        /*0a8e*/ 	.short	(.L_462 - .L_461)
	.align		4
.L_461:
        /*0a90*/ 	.word	index@(_ZN5flash32flash_fwd_splitkv_combine_kernelI23Flash_fwd_kernel_traitsILi96ELi64ELi128ELi4ELb0ELb0EN7cutlass10bfloat16_tE19Flash_kernel_traitsILi96ELi64ELi128ELi4ES3_EELi16ELi1ELb1EEEvNS_16Flash_fwd_paramsE)
        /*0a94*/ 	.word	0x00000000


	//----- nvinfo : EIATTR_MIN_STACK_SIZE
	.align		4
.L_462:
        /*0a98*/ 	.byte	0x04, 0x12
        /*0a9a*/ 	.short	(.L_464 - .L_463)
	.align		4
.L_463:
        /*0a9c*/ 	.word	index@(_ZN5flash24flash_fwd_splitkv_kernelI23Flash_fwd_kernel_traitsILi96ELi64ELi128ELi4ELb0ELb0EN7cutlass10bfloat16_tE19Flash_kernel_traitsILi96ELi64ELi128ELi4ES3_EELb1ELb0ELb0ELb0ELb0ELb0ELb0ELb0EEEvNS_16Flash_fwd_paramsE)
        /*0aa0*/ 	.word	0x00000000


	//----- nvinfo : EIATTR_MIN_STACK_SIZE
	.align		4
.L_464:
        /*0aa4*/ 	.byte	0x04, 0x12
        /*0aa6*/ 	.short	(.L_466 - .L_465)
	.align		4
.L_465:
        /*0aa8*/ 	.word	index@(_ZN5flash24flash_fwd_splitkv_kernelI23Flash_fwd_kernel_traitsILi96ELi64ELi128ELi4ELb0ELb0EN7cutlass10bfloat16_tE19Flash_kernel_traitsILi96ELi64ELi128ELi4ES3_EELb1ELb0ELb0ELb0ELb0ELb1ELb0ELb0EEEvNS_16Flash_fwd_paramsE)
        /*0aac*/ 	.word	0x00000000


	//----- nvinfo : EIATTR_MIN_STACK_SIZE
	.align		4
.L_466:
        /*0ab0*/ 	.byte	0x04, 0x12
        /*0ab2*/ 	.short	(.L_468 - .L_467)
	.align		4
.L_467:
        /*0ab4*/ 	.word	index@(_ZN5flash24flash_fwd_splitkv_kernelI23Flash_fwd_kernel_traitsILi96ELi64ELi128ELi4ELb0ELb0EN7cutlass10bfloat16_tE19Flash_kernel_traitsILi96ELi64ELi128ELi4ES3_EELb1ELb0ELb0ELb0ELb0ELb0ELb0ELb1EEEvNS_16Flash_fwd_paramsE)
        /*0ab8*/ 	.word	0x00000000


	//----- nvinfo : EIATTR_MIN_STACK_SIZE
	.align		4
.L_468:
        /*0abc*/ 	.byte	0x04, 0x12
        /*0abe*/ 	.short	(.L_470 - .L_469)
	.align		4
.L_469:
        /*0ac0*/ 	.word	index@(_ZN5flash24flash_fwd_splitkv_kernelI23Flash_fwd_kernel_traitsILi96ELi64ELi128ELi4ELb0ELb0EN7cutlass10bfloat16_tE19Flash_kernel_traitsILi96ELi64ELi128ELi4ES3_EELb1ELb0ELb0ELb0ELb0ELb1ELb0ELb1EEEvNS_16Flash_fwd_paramsE)
        /*0ac4*/ 	.word	0x00000000


	//----- nvinfo : EIATTR_MIN_STACK_SIZE
	.align		4
.L_470:
        /*0ac8*/ 	.byte	0x04, 0x12
        /*0aca*/ 	.short	(.L_472 - .L_471)
	.align		4
.L_471:
        /*0acc*/ 	.word	index@(_ZN5flash24flash_fwd_splitkv_kernelI23Flash_fwd_kernel_traitsILi96ELi64ELi128ELi4ELb0ELb0EN7cutlass10bfloat16_tE19Flash_kernel_traitsILi96ELi64ELi128ELi4ES3_EELb1ELb0ELb0ELb0ELb0ELb0ELb1ELb0EEEvNS_16Flash_fwd_paramsE)
        /*0ad0*/ 	.word	0x00000000


	//----- nvinfo : EIATTR_MIN_STACK_SIZE
	.align		4
.L_472:
        /*0ad4*/ 	.byte	0x04, 0x12
        /*0ad6*/ 	.short	(.L_474 - .L_473)
	.align		4
.L_473:
        /*0ad8*/ 	.word	index@(_ZN5flash24flash_fwd_splitkv_kernelI23Flash_fwd_kernel_traitsILi96ELi64ELi128ELi4ELb0ELb0EN7cutlass10bfloat16_tE19Flash_kernel_traitsILi96ELi64ELi128ELi4ES3_EELb1ELb0ELb0ELb0ELb0ELb1ELb1ELb0EEEvNS_16Flash_fwd_paramsE)
        /*0adc*/ 	.word	0x00000000


	//----- nvinfo : EIATTR_MIN_STACK_SIZE
	.align		4
.L_474:
        /*0ae0*/ 	.byte	0x04, 0x12
        /*0ae2*/ 	.short	(.L_476 - .L_475)
	.align		4
.L_475:
        /*0ae4*/ 	.word	index@(_ZN5flash24flash_fwd_splitkv_kernelI23Flash_fwd_kernel_traitsILi96ELi64ELi128ELi4ELb0ELb0EN7cutlass10bfloat16_tE19Flash_kernel_traitsILi96ELi64ELi128ELi4ES3_EELb1ELb0ELb0ELb0ELb0ELb0ELb1ELb1EEEvNS_16Flash_fwd_paramsE)
        /*0ae8*/ 	.word	0x00000000


	//----- nvinfo : EIATTR_MIN_STACK_SIZE
	.align		4
.L_476:
        /*0aec*/ 	.byte	0x04, 0x12
        /*0aee*/ 	.short	(.L_478 - .L_477)
	.align		4
.L_477:
        /*0af0*/ 	.word	index@(_ZN5flash24flash_fwd_splitkv_kernelI23Flash_fwd_kernel_traitsILi96ELi64ELi128ELi4ELb0ELb0EN7cutlass10bfloat16_tE19Flash_kernel_traitsILi96ELi64ELi128ELi4ES3_EELb1ELb0ELb0ELb0ELb0ELb1ELb1ELb1EEEvNS_16Flash_fwd_paramsE)
        /*0af4*/ 	.word	0x00000000


	//----- nvinfo : EIATTR_MIN_STACK_SIZE
	.align		4
.L_478:
        /*0af8*/ 	.byte	0x04, 0x12
        /*0afa*/ 	.short	(.L_480 - .L_479)
	.align		4
.L_479:
        /*0afc*/ 	.word	index@(_ZN5flash24flash_fwd_splitkv_kernelI23Flash_fwd_kernel_traitsILi96ELi64ELi128ELi4ELb0ELb0EN7cutlass10bfloat16_tE19Flash_kernel_traitsILi96ELi64ELi128ELi4ES3_EELb1ELb0ELb0ELb1ELb1ELb0ELb0ELb0EEEvNS_16Flash_fwd_paramsE)
        /*0b00*/ 	.word	0x00000000


	//----- nvinfo : EIATTR_MIN_STACK_SIZE
	.align		4
.L_480:
        /*0b04*/ 	.byte	0x04, 0x12
        /*0b06*/ 	.short	(.L_482 - .L_481)
	.align		4
.L_481:
        /*0b08*/ 	.word	index@(_ZN5flash24flash_fwd_splitkv_kernelI23Flash_fwd_kernel_traitsILi96ELi64ELi128ELi4ELb0ELb0EN7cutlass10bfloat16_tE19Flash_kernel_traitsILi96ELi64ELi128ELi4ES3_EELb1ELb0ELb0ELb1ELb1ELb1ELb0ELb0EEEvNS_16Flash_fwd_paramsE)
        /*0b0c*/ 	.word	0x00000000


	//----- nvinfo : EIATTR_MIN_STACK_SIZE
	.align		4
.L_482:
        /*0b10*/ 	.byte	0x04, 0x12
        /*0b12*/ 	.short	(.L_484 - .L_483)
	.align		4
.L_483:
        /*0b14*/ 	.word	index@(_ZN5flash24flash_fwd_splitkv_kernelI23Flash_fwd_kernel_traitsILi96ELi64ELi128ELi4ELb0ELb0EN7cutlass10bfloat16_tE19Flash_kernel_traitsILi96ELi64ELi128ELi4ES3_EELb1ELb0ELb0ELb1ELb1ELb0ELb1ELb0EEEvNS_16Flash_fwd_paramsE)
        /*0b18*/ 	.word	0x00000000


	//----- nvinfo : EIATTR_MIN_STACK_SIZE
	.align		4
.L_484:
        /*0b1c*/ 	.byte	0x04, 0x12
        /*0b1e*/ 	.short	(.L_486 - .L_485)
	.align		4
.L_485:
        /*0b20*/ 	.word	index@(_ZN5flash24flash_fwd_splitkv_kernelI23Flash_fwd_kernel_traitsILi96ELi64ELi128ELi4ELb0ELb0EN7cutlass10bfloat16_tE19Flash_kernel_traitsILi96ELi64ELi128ELi4ES3_EELb1ELb0ELb0ELb1ELb1ELb1ELb1ELb0EEEvNS_16Flash_fwd_paramsE)
        /*0b24*/ 	.word	0x00000000


	//----- nvinfo : EIATTR_MIN_STACK_SIZE
	.align		4
.L_486:
        /*0b28*/ 	.byte	0x04, 0x12
        /*0b2a*/ 	.short	(.L_488 - .L_487)
	.align		4
.L_487:
        /*0b2c*/ 	.word	index@(_ZN5flash24flash_fwd_splitkv_kernelI23Flash_fwd_kernel_traitsILi96ELi64ELi128ELi4ELb0ELb0EN7cutlass10bfloat16_tE19Flash_kernel_traitsILi96ELi64ELi128ELi4ES3_EELb1ELb0ELb0ELb0ELb1ELb0ELb0ELb0EEEvNS_16Flash_fwd_paramsE)
        /*0b30*/ 	.word	0x00000000


	//----- nvinfo : EIATTR_MIN_STACK_SIZE
	.align		4
.L_488:
        /*0b34*/ 	.byte	0x04, 0x12
        /*0b36*/ 	.short	(.L_490 - .L_489)
	.align		4
.L_489:
        /*0b38*/ 	.word	index@(_ZN5flash24flash_fwd_splitkv_kernelI23Flash_fwd_kernel_traitsILi96ELi64ELi128ELi4ELb0ELb0EN7cutlass10bfloat16_tE19Flash_kernel_traitsILi96ELi64ELi128ELi4ES3_EELb1ELb0ELb0ELb0ELb1ELb1ELb0ELb0EEEvNS_16Flash_fwd_paramsE)
        /*0b3c*/ 	.word	0x00000000


	//----- nvinfo : EIATTR_MIN_STACK_SIZE
	.align		4
.L_490:
        /*0b40*/ 	.byte	0x04, 0x12
        /*0b42*/ 	.short	(.L_492 - .L_491)
	.align		4
.L_491:
        /*0b44*/ 	.word	index@(_ZN5flash24flash_fwd_splitkv_kernelI23Flash_fwd_kernel_traitsILi96ELi64ELi128ELi4ELb0ELb0EN7cutlass10bfloat16_tE19Flash_kernel_traitsILi96ELi64ELi128ELi4ES3_EELb1ELb0ELb1ELb0ELb0ELb0ELb0ELb0EEEvNS_16Flash_fwd_paramsE)
        /*0b48*/ 	.word	0x00000000


	//----- nvinfo : EIATTR_MIN_STACK_SIZE
	.align		4
.L_492:
        /*0b4c*/ 	.byte	0x04, 0x12
        /*0b4e*/ 	.short	(.L_494 - .L_493)
	.align		4
.L_493:
        /*0b50*/ 	.word	index@(_ZN5flash24flash_fwd_splitkv_kernelI23Flash_fwd_kernel_traitsILi96ELi64ELi128ELi4ELb0ELb0EN7cutlass10bfloat16_tE19Flash_kernel_traitsILi96ELi64ELi128ELi4ES3_EELb1ELb0ELb1ELb0ELb0ELb1ELb0ELb0EEEvNS_16Flash_fwd_paramsE)
        /*0b54*/ 	.word	0x00000000


	//----- nvinfo : EIATTR_MIN_STACK_SIZE
	.align		4
.L_494:
        /*0b58*/ 	.byte	0x04, 0x12
        /*0b5a*/ 	.short	(.L_496 - .L_495)
	.align		4
.L_495:
        /*0b5c*/ 	.word	index@(_ZN5flash24flash_fwd_splitkv_kernelI23Flash_fwd_kernel_traitsILi96ELi64ELi128ELi4ELb0ELb0EN7cutlass10bfloat16_tE19Flash_kernel_traitsILi96ELi64ELi128ELi4ES3_EELb1ELb0ELb0ELb0ELb1ELb0ELb0ELb1EEEvNS_16Flash_fwd_paramsE)
        /*0b60*/ 	.word	0x00000000


	//----- nvinfo : EIATTR_MIN_STACK_SIZE
	.align		4
.L_496:
        /*0b64*/ 	.byte	0x04, 0x12
        /*0b66*/ 	.short	(.L_498 - .L_497)
	.align		4
.L_497:
        /*0b68*/ 	.word	index@(_ZN5flash24flash_fwd_splitkv_kernelI23Flash_fwd_kernel_traitsILi96ELi64ELi128ELi4ELb0ELb0EN7cutlass10bfloat16_tE19Flash_kernel_traitsILi96ELi64ELi128ELi4ES3_EELb1ELb0ELb0ELb0ELb1ELb1ELb0ELb1EEEvNS_16Flash_fwd_paramsE)
        /*0b6c*/ 	.word	0x00000000


	//----- nvinfo : EIATTR_MIN_STACK_SIZE
	.align		4
.L_498:
        /*0b70*/ 	.byte	0x04, 0x12
        /*0b72*/ 	.short	(.L_500 - .L_499)
	.align		4
.L_499:
        /*0b74*/ 	.word	index@(_ZN5flash24flash_fwd_splitkv_kernelI23Flash_fwd_kernel_traitsILi96ELi64ELi128ELi4ELb0ELb0EN7cutlass10bfloat16_tE19Flash_kernel_traitsILi96ELi64ELi128ELi4ES3_EELb1ELb0ELb1ELb0ELb0ELb0ELb0ELb1EEEvNS_16Flash_fwd_paramsE)
        /*0b78*/ 	.word	0x00000000


	//----- nvinfo : EIATTR_MIN_STACK_SIZE
	.align		4
.L_500:
        /*0b7c*/ 	.byte	0x04, 0x12
        /*0b7e*/ 	.short	(.L_502 - .L_501)
	.align		4
.L_501:
        /*0b80*/ 	.word	index@(_ZN5flash24flash_fwd_splitkv_kernelI23Flash_fwd_kernel_traitsILi96ELi64ELi128ELi4ELb0ELb0EN7cutlass10bfloat16_tE19Flash_kernel_traitsILi96ELi64ELi128ELi4ES3_EELb1ELb0ELb1ELb0ELb0ELb1ELb0ELb1EEEvNS_16Flash_fwd_paramsE)
        /*0b84*/ 	.word	0x00000000


	//----- nvinfo : EIATTR_MIN_STACK_SIZE
	.align		4
.L_502:
        /*0b88*/ 	.byte	0x04, 0x12
        /*0b8a*/ 	.short	(.L_504 - .L_503)
	.align		4
.L_503:
        /*0b8c*/ 	.word	index@(_ZN5flash24flash_fwd_splitkv_kernelI23Flash_fwd_kernel_traitsILi96ELi64ELi128ELi4ELb0ELb0EN7cutlass10bfloat16_tE19Flash_kernel_traitsILi96ELi64ELi128ELi4ES3_EELb1ELb0ELb0ELb0ELb1ELb0ELb1ELb0EEEvNS_16Flash_fwd_paramsE)
        /*0b90*/ 	.word	0x00000000


	//----- nvinfo : EIATTR_MIN_STACK_SIZE
	.align		4
.L_504:
        /*0b94*/ 	.byte	0x04, 0x12
        /*0b96*/ 	.short	(.L_506 - .L_505)
	.align		4
.L_505:
        /*0b98*/ 	.word	index@(_ZN5flash24flash_fwd_splitkv_kernelI23Flash_fwd_kernel_traitsILi96ELi64ELi128ELi4ELb0ELb0EN7cutlass10bfloat16_tE19Flash_kernel_traitsILi96ELi64ELi128ELi4ES3_EELb1ELb0ELb0ELb0ELb1ELb1ELb1ELb0EEEvNS_16Flash_fwd_paramsE)
        /*0b9c*/ 	.word	0x00000000


	//----- nvinfo : EIATTR_MIN_STACK_SIZE
	.align		4
.L_506:
        /*0ba0*/ 	.byte	0x04, 0x12
        /*0ba2*/ 	.short	(.L_508 - .L_507)
	.align		4
.L_507:
        /*0ba4*/ 	.word	index@(_ZN5flash24flash_fwd_splitkv_kernelI23Flash_fwd_kernel_traitsILi96ELi64ELi128ELi4ELb0ELb0EN7cutlass10bfloat16_tE19Flash_kernel_traitsILi96ELi64ELi128ELi4ES3_EELb1ELb0ELb1ELb0ELb0ELb0ELb1ELb0EEEvNS_16Flash_fwd_paramsE)
        /*0ba8*/ 	.word	0x00000000


	//----- nvinfo : EIATTR_MIN_STACK_SIZE
	.align		4
.L_508:
        /*0bac*/ 	.byte	0x04, 0x12
        /*0bae*/ 	.short	(.L_510 - .L_509)
	.align		4
.L_509:
        /*0bb0*/ 	.word	index@(_ZN5flash24flash_fwd_splitkv_kernelI23Flash_fwd_kernel_traitsILi96ELi64ELi128ELi4ELb0ELb0EN7cutlass10bfloat16_tE19Flash_kernel_traitsILi96ELi64ELi128ELi4ES3_EELb1ELb0ELb1ELb0ELb0ELb1ELb1ELb0EEEvNS_16Flash_fwd_paramsE)
        /*0bb4*/ 	.word	0x00000000


	//----- nvinfo : EIATTR_MIN_STACK_SIZE
	.align		4
.L_510:
        /*0bb8*/ 	.byte	0x04, 0x12
        /*0bba*/ 	.short	(.L_512 - .L_511)
	.align		4
.L_511:
        /*0bbc*/ 	.word	index@(_ZN5flash24flash_fwd_splitkv_kernelI23Flash_fwd_kernel_traitsILi96ELi64ELi128ELi4ELb0ELb0EN7cutlass10bfloat16_tE19Flash_kernel_traitsILi96ELi64ELi128ELi4ES3_EELb1ELb0ELb0ELb0ELb1ELb0ELb1ELb1EEEvNS_16Flash_fwd_paramsE)
        /*0bc0*/ 	.word	0x00000000


	//----- nvinfo : EIATTR_MIN_STACK_SIZE
	.align		4
.L_512:
        /*0bc4*/ 	.byte	0x04, 0x12
        /*0bc6*/ 	.short	(.L_514 - .L_513)
	.align		4
.L_513:
        /*0bc8*/ 	.word	index@(_ZN5flash24flash_fwd_splitkv_kernelI23Flash_fwd_kernel_traitsILi96ELi64ELi128ELi4ELb0ELb0EN7cutlass10bfloat16_tE19Flash_kernel_traitsILi96ELi64ELi128ELi4ES3_EELb1ELb0ELb0ELb0ELb1ELb1ELb1ELb1EEEvNS_16Flash_fwd_paramsE)
        /*0bcc*/ 	.word	0x00000000


	//----- nvinfo : EIATTR_MIN_STACK_SIZE
	.align		4
.L_514:
        /*0bd0*/ 	.byte	0x04, 0x12
        /*0bd2*/ 	.short	(.L_516 - .L_515)
	.align		4
.L_515:
        /*0bd4*/ 	.word	index@(_ZN5flash24flash_fwd_splitkv_kernelI23Flash_fwd_kernel_traitsILi96ELi64ELi128ELi4ELb0ELb0EN7cutlass10bfloat16_tE19Flash_kernel_traitsILi96ELi64ELi128ELi4ES3_EELb1ELb0ELb1ELb0ELb0ELb0ELb1ELb1EEEvNS_16Flash_fwd_paramsE)
        /*0bd8*/ 	.word	0x00000000


	//----- nvinfo : EIATTR_MIN_STACK_SIZE
	.align		4
.L_516:
        /*0bdc*/ 	.byte	0x04, 0x12
        /*0bde*/ 	.short	(.L_518 - .L_517)
	.align		4
.L_517:
        /*0be0*/ 	.word	index@(_ZN5flash24flash_fwd_splitkv_kernelI23Flash_fwd_kernel_traitsILi96ELi64ELi128ELi4ELb0ELb0EN7cutlass10bfloat16_tE19Flash_kernel_traitsILi96ELi64ELi128ELi4ES3_EELb1ELb0ELb1ELb0ELb0ELb1ELb1ELb1EEEvNS_16Flash_fwd_paramsE)
        /*0be4*/ 	.word	0x00000000


	//----- nvinfo : EIATTR_MIN_STACK_SIZE
	.align		4
.L_518:
        /*0be8*/ 	.byte	0x04, 0x12
        /*0bea*/ 	.short	(.L_520 - .L_519)
	.align		4
.L_519:
        /*0bec*/ 	.word	index@(_ZN5flash32flash_fwd_splitkv_combine_kernelI23Flash_fwd_kernel_traitsILi96ELi64ELi64ELi4ELb0ELb0EN7cutlass10bfloat16_tE19Flash_kernel_traitsILi96ELi64ELi64ELi4ES3_EELi16ELi7ELb0EEEvNS_16Flash_fwd_paramsE)
        /*0bf0*/ 	.word	0x00000000


	//----- nvinfo : EIATTR_MIN_STACK_SIZE
	.align		4
.L_520:
        /*0bf4*/ 	.byte	0x04, 0x12
        /*0bf6*/ 	.short	(.L_522 - .L_521)
	.align		4
.L_521:
        /*0bf8*/ 	.word	index@(_ZN5flash32flash_fwd_splitkv_combine_kernelI23Flash_fwd_kernel_traitsILi96ELi64ELi64ELi4ELb0ELb0EN7cutlass10bfloat16_tE19Flash_kernel_traitsILi96ELi64ELi64ELi4ES3_EELi16ELi6ELb0EEEvNS_16Flash_fwd_paramsE)
        /*0bfc*/ 	.word	0x00000000


	//----- nvinfo : EIATTR_MIN_STACK_SIZE
	.align		4
.L_522:
        /*0c00*/ 	.byte	0x04, 0x12
        /*0c02*/ 	.short	(.L_524 - .L_523)
	.align		4
.L_523:
        /*0c04*/ 	.word	index@(_ZN5flash32flash_fwd_splitkv_combine_kernelI23Flash_fwd_kernel_traitsILi96ELi64ELi64ELi4ELb0ELb0EN7cutlass10bfloat16_tE19Flash_kernel_traitsILi96ELi64ELi64ELi4ES3_EELi16ELi5ELb0EEEvNS_16Flash_fwd_paramsE)
        /*0c08*/ 	.word	0x00000000


	//----- nvinfo : EIATTR_MIN_STACK_SIZE
	.align		4
.L_524:
        /*0c0c*/ 	.byte	0x04, 0x12
        /*0c0e*/ 	.short	(.L_526 - .L_525)
	.align		4
.L_525:
        /*0c10*/ 	.word	index@(_ZN5flash32flash_fwd_splitkv_combine_kernelI23Flash_fwd_kernel_traitsILi96ELi64ELi64ELi4ELb0ELb0EN7cutlass10bfloat16_tE19Flash_kernel_traitsILi96ELi64ELi64ELi4ES3_EELi16ELi4ELb0EEEvNS_16Flash_fwd_paramsE)
        /*0c14*/ 	.word	0x00000000


	//----- nvinfo : EIATTR_MIN_STACK_SIZE
	.align		4
.L_526:
        /*0c18*/ 	.byte	0x04, 0x12
        /*0c1a*/ 	.short	(.L_528 - .L_527)
	.align		4
.L_527:
        /*0c1c*/ 	.word	index@(_ZN5flash32flash_fwd_splitkv_combine_kernelI23Flash_fwd_kernel_traitsILi96ELi64ELi64ELi4ELb0ELb0EN7cutlass10bfloat16_tE19Flash_kernel_traitsILi96ELi64ELi64ELi4ES3_EELi16ELi3ELb0EEEvNS_16Flash_fwd_paramsE)
        /*0c20*/ 	.word	0x00000000


	//----- nvinfo : EIATTR_MIN_STACK_SIZE
	.align		4
.L_528:
        /*0c24*/ 	.byte	0x04, 0x12
        /*0c26*/ 	.short	(.L_530 - .L_529)
	.align		4
.L_529:
        /*0c28*/ 	.word	index@(_ZN5flash32flash_fwd_splitkv_combine_kernelI23Flash_fwd_kernel_traitsILi96ELi64ELi64ELi4ELb0ELb0EN7cutlass10bfloat16_tE19Flash_kernel_traitsILi96ELi64ELi64ELi4ES3_EELi16ELi2ELb0EEEvNS_16Flash_fwd_paramsE)
        /*0c2c*/ 	.word	0x00000000


	//----- nvinfo : EIATTR_MIN_STACK_SIZE
	.align		4
.L_530:
        /*0c30*/ 	.byte	0x04, 0x12
        /*0c32*/ 	.short	(.L_532 - .L_531)
	.align		4
.L_531:
        /*0c34*/ 	.word	index@(_ZN5flash32flash_fwd_splitkv_combine_kernelI23Flash_fwd_kernel_traitsILi96ELi64ELi64ELi4ELb0ELb0EN7cutlass10bfloat16_tE19Flash_kernel_traitsILi96ELi64ELi64ELi4ES3_EELi16ELi1ELb0EEEvNS_16Flash_fwd_paramsE)
        /*0c38*/ 	.word	0x00000000


	//----- nvinfo : EIATTR_MIN_STACK_SIZE
	.align		4
.L_532:
        /*0c3c*/ 	.byte	0x04, 0x12
        /*0c3e*/ 	.short	(.L_534 - .L_533)
	.align		4
.L_533:
        /*0c40*/ 	.word	index@(_ZN5flash32flash_fwd_splitkv_combine_kernelI23Flash_fwd_kernel_traitsILi96ELi64ELi64ELi4ELb0ELb0EN7cutlass10bfloat16_tE19Flash_kernel_traitsILi96ELi64ELi64ELi4ES3_EELi16ELi7ELb1EEEvNS_16Flash_fwd_paramsE)
        /*0c44*/ 	.word	0x00000000


	//----- nvinfo : EIATTR_MIN_STACK_SIZE
	.align		4
.L_534:
        /*0c48*/ 	.byte	0x04, 0x12
        /*0c4a*/ 	.short	(.L_536 - .L_535)
	.align		4
.L_535:
        /*0c4c*/ 	.word	index@(_ZN5flash32flash_fwd_splitkv_combine_kernelI23Flash_fwd_kernel_traitsILi96ELi64ELi64ELi4ELb0ELb0EN7cutlass10bfloat16_tE19Flash_kernel_traitsILi96ELi64ELi64ELi4ES3_EELi16ELi6ELb1EEEvNS_16Flash_fwd_paramsE)
        /*0c50*/ 	.word	0x00000000


	//----- nvinfo : EIATTR_MIN_STACK_SIZE
	.align		4
.L_536:
        /*0c54*/ 	.byte	0x04, 0x12
        /*0c56*/ 	.short	(.L_538 - .L_537)
	.align		4
.L_537:
        /*0c58*/ 	.word	index@(_ZN5flash32flash_fwd_splitkv_combine_kernelI23Flash_fwd_kernel_traitsILi96ELi64ELi64ELi4ELb0ELb0EN7cutlass10bfloat16_tE19Flash_kernel_traitsILi96ELi64ELi64ELi4ES3_EELi16ELi5ELb1EEEvNS_16Flash_fwd_paramsE)
        /*0c5c*/ 	.word	0x00000000


	//----- nvinfo : EIATTR_MIN_STACK_SIZE
	.align		4
.L_538:
        /*0c60*/ 	.byte	0x04, 0x12
        /*0c62*/ 	.short	(.L_540 - .L_539)
	.align		4
.L_539:
        /*0c64*/ 	.word	index@(_ZN5flash32flash_fwd_splitkv_combine_kernelI23Flash_fwd_kernel_traitsILi96ELi64ELi64ELi4ELb0ELb0EN7cutlass10bfloat16_tE19Flash_kernel_traitsILi96ELi64ELi64ELi4ES3_EELi16ELi4ELb1EEEvNS_16Flash_fwd_paramsE)
        /*0c68*/ 	.word	0x00000000


	//----- nvinfo : EIATTR_MIN_STACK_SIZE
	.align		4
.L_540:
        /*0c6c*/ 	.byte	0x04, 0x12
        /*0c6e*/ 	.short	(.L_542 - .L_541)
	.align		4
.L_541:
        /*0c70*/ 	.word	index@(_ZN5flash32flash_fwd_splitkv_combine_kernelI23Flash_fwd_kernel_traitsILi96ELi64ELi64ELi4ELb0ELb0EN7cutlass10bfloat16_tE19Flash_kernel_traitsILi96ELi64ELi64ELi4ES3_EELi16ELi3ELb1EEEvNS_16Flash_fwd_paramsE)
        /*0c74*/ 	.word	0x00000000


	//----- nvinfo : EIATTR_MIN_STACK_SIZE
	.align		4
.L_542:
        /*0c78*/ 	.byte	0x04, 0x12
        /*0c7a*/ 	.short	(.L_544 - .L_543)
	.align		4
.L_543:
        /*0c7c*/ 	.word	index@(_ZN5flash32flash_fwd_splitkv_combine_kernelI23Flash_fwd_kernel_traitsILi96ELi64ELi64ELi4ELb0ELb0EN7cutlass10bfloat16_tE19Flash_kernel_traitsILi96ELi64ELi64ELi4ES3_EELi16ELi2ELb1EEEvNS_16Flash_fwd_paramsE)
        /*0c80*/ 	.word	0x00000000


	//----- nvinfo : EIATTR_MIN_STACK_SIZE
	.align		4
.L_544:
        /*0c84*/ 	.byte	0x04, 0x12
        /*0c86*/ 	.short	(.L_546 - .L_545)
	.align		4
.L_545:
        /*0c88*/ 	.word	index@(_ZN5flash32flash_fwd_splitkv_combine_kernelI23Flash_fwd_kernel_traitsILi96ELi64ELi64ELi4ELb0ELb0EN7cutlass10bfloat16_tE19Flash_kernel_traitsILi96ELi64ELi64ELi4ES3_EELi16ELi1ELb1EEEvNS_16Flash_fwd_paramsE)
        /*0c8c*/ 	.word	0x00000000


	//----- nvinfo : EIATTR_MIN_STACK_SIZE
	.align		4
.L_546:
        /*0c90*/ 	.byte	0x04, 0x12
        /*0c92*/ 	.short	(.L_548 - .L_547)
	.align		4
.L_547:
        /*0c94*/ 	.word	index@(_ZN5flash24flash_fwd_splitkv_kernelI23Flash_fwd_kernel_traitsILi96ELi64ELi64ELi4ELb0ELb0EN7cutlass10bfloat16_tE19Flash_kernel_traitsILi96ELi64ELi64ELi4ES3_EELb1ELb0ELb0ELb0ELb0ELb0ELb0ELb0EEEvNS_16Flash_fwd_paramsE)
        /*0c98*/ 	.word	0x00000000


	//----- nvinfo : EIATTR_MIN_STACK_SIZE
	.align		4
.L_548:
        /*0c9c*/ 	.byte	0x04, 0x12
        /*0c9e*/ 	.short	(.L_550 - .L_549)
	.align		4
.L_549:
        /*0ca0*/ 	.word	index@(_ZN5flash24flash_fwd_splitkv_kernelI23Flash_fwd_kernel_traitsILi96ELi64ELi64ELi4ELb0ELb0EN7cutlass10bfloat16_tE19Flash_kernel_traitsILi96ELi64ELi64ELi4ES3_EELb1ELb0ELb0ELb0ELb0ELb1ELb0ELb0EEEvNS_16Flash_fwd_paramsE)
        /*0ca4*/ 	.word	0x00000000


	//----- nvinfo : EIATTR_MIN_STACK_SIZE
	.align		4
.L_550:
        /*0ca8*/ 	.byte	0x04, 0x12
        /*0caa*/ 	.short	(.L_552 - .L_551)
	.align		4
.L_551:
        /*0cac*/ 	.word	index@(_ZN5flash24flash_fwd_splitkv_kernelI23Flash_fwd_kernel_traitsILi96ELi64ELi64ELi4ELb0ELb0EN7cutlass10bfloat16_tE19Flash_kernel_traitsILi96ELi64ELi64ELi4ES3_EELb1ELb0ELb0ELb0ELb0ELb0ELb0ELb1EEEvNS_16Flash_fwd_paramsE)
        /*0cb0*/ 	.word	0x00000000


	//----- nvinfo : EIATTR_MIN_STACK_SIZE
	.align		4
.L_552:
        /*0cb4*/ 	.byte	0x04, 0x12
        /*0cb6*/ 	.short	(.L_554 - .L_553)
	.align		4
.L_553:
        /*0cb8*/ 	.word	index@(_ZN5flash24flash_fwd_splitkv_kernelI23Flash_fwd_kernel_traitsILi96ELi64ELi64ELi4ELb0ELb0EN7cutlass10bfloat16_tE19Flash_kernel_traitsILi96ELi64ELi64ELi4ES3_EELb1ELb0ELb0ELb0ELb0ELb1ELb0ELb1EEEvNS_16Flash_fwd_paramsE)
        /*0cbc*/ 	.word	0x00000000


	//----- nvinfo : EIATTR_MIN_STACK_SIZE
	.align		4
.L_554:
        /*0cc0*/ 	.byte	0x04, 0x12
        /*0cc2*/ 	.short	(.L_556 - .L_555)
	.align		4
.L_555:
        /*0cc4*/ 	.word	index@(_ZN5flash24flash_fwd_splitkv_kernelI23Flash_fwd_kernel_traitsILi96ELi64ELi64ELi4ELb0ELb0EN7cutlass10bfloat16_tE19Flash_kernel_traitsILi96ELi64ELi64ELi4ES3_EELb1ELb0ELb0ELb0ELb0ELb0ELb1ELb0EEEvNS_16Flash_fwd_paramsE)
        /*0cc8*/ 	.word	0x00000000


	//----- nvinfo : EIATTR_MIN_STACK_SIZE
	.align		4
.L_556:
        /*0ccc*/ 	.byte	0x04, 0x12
        /*0cce*/ 	.short	(.L_558 - .L_557)
	.align		4
.L_557:
        /*0cd0*/ 	.word	index@(_ZN5flash24flash_fwd_splitkv_kernelI23Flash_fwd_kernel_traitsILi96ELi64ELi64ELi4ELb0ELb0EN7cutlass10bfloat16_tE19Flash_kernel_traitsILi96ELi64ELi64ELi4ES3_EELb1ELb0ELb0ELb0ELb0ELb1ELb1ELb0EEEvNS_16Flash_fwd_paramsE)
        /*0cd4*/ 	.word	0x00000000


	//----- nvinfo : EIATTR_MIN_STACK_SIZE
	.align		4
.L_558:
        /*0cd8*/ 	.byte	0x04, 0x12
        /*0cda*/ 	.short	(.L_560 - .L_559)
	.align		4
.L_559:
        /*0cdc*/ 	.word	index@(_ZN5flash24flash_fwd_splitkv_kernelI23Flash_fwd_kernel_traitsILi96ELi64ELi64ELi4ELb0ELb0EN7cutlass10bfloat16_tE19Flash_kernel_traitsILi96ELi64ELi64ELi4ES3_EELb1ELb0ELb0ELb0ELb0ELb0ELb1ELb1EEEvNS_16Flash_fwd_paramsE)
        /*0ce0*/ 	.word	0x00000000


	//----- nvinfo : EIATTR_MIN_STACK_SIZE
	.align		4
.L_560:
        /*0ce4*/ 	.byte	0x04, 0x12
        /*0ce6*/ 	.short	(.L_562 - .L_561)
	.align		4
.L_561:
        /*0ce8*/ 	.word	index@(_ZN5flash24flash_fwd_splitkv_kernelI23Flash_fwd_kernel_traitsILi96ELi64ELi64ELi4ELb0ELb0EN7cutlass10bfloat16_tE19Flash_kernel_traitsILi96ELi64ELi64ELi4ES3_EELb1ELb0ELb0ELb0ELb0ELb1ELb1ELb1EEEvNS_16Flash_fwd_paramsE)
        /*0cec*/ 	.word	0x00000000


	//----- nvinfo : EIATTR_MIN_STACK_SIZE
	.align		4
.L_562:
        /*0cf0*/ 	.byte	0x04, 0x12
        /*0cf2*/ 	.short	(.L_564 - .L_563)
	.align		4
.L_563:
        /*0cf4*/ 	.word	index@(_ZN5flash24flash_fwd_splitkv_kernelI23Flash_fwd_kernel_traitsILi96ELi64ELi64ELi4ELb0ELb0EN7cutlass10bfloat16_tE19Flash_kernel_traitsILi96ELi64ELi64ELi4ES3_EELb1ELb0ELb0ELb1ELb1ELb0ELb0ELb0EEEvNS_16Flash_fwd_paramsE)
        /*0cf8*/ 	.word	0x00000000


	//----- nvinfo : EIATTR_MIN_STACK_SIZE
	.align		4
.L_564:
        /*0cfc*/ 	.byte	0x04, 0x12
        /*0cfe*/ 	.short	(.L_566 - .L_565)
	.align		4
.L_565:
        /*0d00*/ 	.word	index@(_ZN5flash24flash_fwd_splitkv_kernelI23Flash_fwd_kernel_traitsILi96ELi64ELi64ELi4ELb0ELb0EN7cutlass10bfloat16_tE19Flash_kernel_traitsILi96ELi64ELi64ELi4ES3_EELb1ELb0ELb0ELb1ELb1ELb1ELb0ELb0EEEvNS_16Flash_fwd_paramsE)
        /*0d04*/ 	.word	0x00000000


	//----- nvinfo : EIATTR_MIN_STACK_SIZE
	.align		4
.L_566:
        /*0d08*/ 	.byte	0x04, 0x12
        /*0d0a*/ 	.short	(.L_568 - .L_567)
	.align		4
.L_567:
        /*0d0c*/ 	.word	index@(_ZN5flash24flash_fwd_splitkv_kernelI23Flash_fwd_kernel_traitsILi96ELi64ELi64ELi4ELb0ELb0EN7cutlass10bfloat16_tE19Flash_kernel_traitsILi96ELi64ELi64ELi4ES3_EELb1ELb0ELb0ELb1ELb1ELb0ELb1ELb0EEEvNS_16Flash_fwd_paramsE)
        /*0d10*/ 	.word	0x00000000


	//----- nvinfo : EIATTR_MIN_STACK_SIZE
	.align		4
.L_568:
        /*0d14*/ 	.byte	0x04, 0x12
        /*0d16*/ 	.short	(.L_570 - .L_569)
	.align		4
.L_569:
        /*0d18*/ 	.word	index@(_ZN5flash24flash_fwd_splitkv_kernelI23Flash_fwd_kernel_traitsILi96ELi64ELi64ELi4ELb0ELb0EN7cutlass10bfloat16_tE19Flash_kernel_traitsILi96ELi64ELi64ELi4ES3_EELb1ELb0ELb0ELb1ELb1ELb1ELb1ELb0EEEvNS_16Flash_fwd_paramsE)
        /*0d1c*/ 	.word	0x00000000


	//----- nvinfo : EIATTR_MIN_STACK_SIZE
	.align		4
.L_570:
        /*0d20*/ 	.byte	0x04, 0x12
        /*0d22*/ 	.short	(.L_572 - .L_571)
	.align		4
.L_571:
        /*0d24*/ 	.word	index@(_ZN5flash24flash_fwd_splitkv_kernelI23Flash_fwd_kernel_traitsILi96ELi64ELi64ELi4ELb0ELb0EN7cutlass10bfloat16_tE19Flash_kernel_traitsILi96ELi64ELi64ELi4ES3_EELb1ELb0ELb0ELb0ELb1ELb0ELb0ELb0EEEvNS_16Flash_fwd_paramsE)
        /*0d28*/ 	.word	0x00000000


	//----- nvinfo : EIATTR_MIN_STACK_SIZE
	.align		4
.L_572:
        /*0d2c*/ 	.byte	0x04, 0x12
        /*0d2e*/ 	.short	(.L_574 - .L_573)
	.align		4
.L_573:
        /*0d30*/ 	.word	index@(_ZN5flash24flash_fwd_splitkv_kernelI23Flash_fwd_kernel_traitsILi96ELi64ELi64ELi4ELb0ELb0EN7cutlass10bfloat16_tE19Flash_kernel_traitsILi96ELi64ELi64ELi4ES3_EELb1ELb0ELb0ELb0ELb1ELb1ELb0ELb0EEEvNS_16Flash_fwd_paramsE)
        /*0d34*/ 	.word	0x00000000


	//----- nvinfo : EIATTR_MIN_STACK_SIZE
	.align		4
.L_574:
        /*0d38*/ 	.byte	0x04, 0x12
        /*0d3a*/ 	.short	(.L_576 - .L_575)
	.align		4
.L_575:
        /*0d3c*/ 	.word	index@(_ZN5flash24flash_fwd_splitkv_kernelI23Flash_fwd_kernel_traitsILi96ELi64ELi64ELi4ELb0ELb0EN7cutlass10bfloat16_tE19Flash_kernel_traitsILi96ELi64ELi64ELi4ES3_EELb1ELb0ELb1ELb0ELb0ELb0ELb0ELb0EEEvNS_16Flash_fwd_paramsE)
        /*0d40*/ 	.word	0x00000000


	//----- nvinfo : EIATTR_MIN_STACK_SIZE
	.align		4
.L_576:
        /*0d44*/ 	.byte	0x04, 0x12
        /*0d46*/ 	.short	(.L_578 - .L_577)
	.align		4
.L_577:
        /*0d48*/ 	.word	index@(_ZN5flash24flash_fwd_splitkv_kernelI23Flash_fwd_kernel_traitsILi96ELi64ELi64ELi4ELb0ELb0EN7cutlass10bfloat16_tE19Flash_kernel_traitsILi96ELi64ELi64ELi4ES3_EELb1ELb0ELb1ELb0ELb0ELb1ELb0ELb0EEEvNS_16Flash_fwd_paramsE)
        /*0d4c*/ 	.word	0x00000000


	//----- nvinfo : EIATTR_MIN_STACK_SIZE
	.align		4
.L_578:
        /*0d50*/ 	.byte	0x04, 0x12
        /*0d52*/ 	.short	(.L_580 - .L_579)
	.align		4
.L_579:
        /*0d54*/ 	.word	index@(_ZN5flash24flash_fwd_splitkv_kernelI23Flash_fwd_kernel_traitsILi96ELi64ELi64ELi4ELb0ELb0EN7cutlass10bfloat16_tE19Flash_kernel_traitsILi96ELi64ELi64ELi4ES3_EELb1ELb0ELb0ELb0ELb1ELb0ELb0ELb1EEEvNS_16Flash_fwd_paramsE)
        /*0d58*/ 	.word	0x00000000


	//----- nvinfo : EIATTR_MIN_STACK_SIZE
	.align		4
.L_580:
        /*0d5c*/ 	.byte	0x04, 0x12
        /*0d5e*/ 	.short	(.L_582 - .L_581)
	.align		4
.L_581:
        /*0d60*/ 	.word	index@(_ZN5flash24flash_fwd_splitkv_kernelI23Flash_fwd_kernel_traitsILi96ELi64ELi64ELi4ELb0ELb0EN7cutlass10bfloat16_tE19Flash_kernel_traitsILi96ELi64ELi64ELi4ES3_EELb1ELb0ELb0ELb0ELb1ELb1ELb0ELb1EEEvNS_16Flash_fwd_paramsE)
        /*0d64*/ 	.word	0x00000000


	//----- nvinfo : EIATTR_MIN_STACK_SIZE
	.align		4
.L_582:
        /*0d68*/ 	.byte	0x04, 0x12
        /*0d6a*/ 	.short	(.L_584 - .L_583)
	.align		4
.L_583:
        /*0d6c*/ 	.word	index@(_ZN5flash24flash_fwd_splitkv_kernelI23Flash_fwd_kernel_traitsILi96ELi64ELi64ELi4ELb0ELb0EN7cutlass10bfloat16_tE19Flash_kernel_traitsILi96ELi64ELi64ELi4ES3_EELb1ELb0ELb1ELb0ELb0ELb0ELb0ELb1EEEvNS_16Flash_fwd_paramsE)
        /*0d70*/ 	.word	0x00000000


	//----- nvinfo : EIATTR_MIN_STACK_SIZE
	.align		4
.L_584:
        /*0d74*/ 	.byte	0x04, 0x12
        /*0d76*/ 	.short	(.L_586 - .L_585)
	.align		4
.L_585:
        /*0d78*/ 	.word	index@(_ZN5flash24flash_fwd_splitkv_kernelI23Flash_fwd_kernel_traitsILi96ELi64ELi64ELi4ELb0ELb0EN7cutlass10bfloat16_tE19Flash_kernel_traitsILi96ELi64ELi64ELi4ES3_EELb1ELb0ELb1ELb0ELb0ELb1ELb0ELb1EEEvNS_16Flash_fwd_paramsE)
        /*0d7c*/ 	.word	0x00000000


	//----- nvinfo : EIATTR_MIN_STACK_SIZE
	.align		4
.L_586:
        /*0d80*/ 	.byte	0x04, 0x12
        /*0d82*/ 	.short	(.L_588 - .L_587)
	.align		4
.L_587:
        /*0d84*/ 	.word	index@(_ZN5flash24flash_fwd_splitkv_kernelI23Flash_fwd_kernel_traitsILi96ELi64ELi64ELi4ELb0ELb0EN7cutlass10bfloat16_tE19Flash_kernel_traitsILi96ELi64ELi64ELi4ES3_EELb1ELb0ELb0ELb0ELb1ELb0ELb1ELb0EEEvNS_16Flash_fwd_paramsE)
        /*0d88*/ 	.word	0x00000000


	//----- nvinfo : EIATTR_MIN_STACK_SIZE
	.align		4
.L_588:
        /*0d8c*/ 	.byte	0x04, 0x12
        /*0d8e*/ 	.short	(.L_590 - .L_589)
	.align		4
.L_589:
        /*0d90*/ 	.word	index@(_ZN5flash24flash_fwd_splitkv_kernelI23Flash_fwd_kernel_traitsILi96ELi64ELi64ELi4ELb0ELb0EN7cutlass10bfloat16_tE19Flash_kernel_traitsILi96ELi64ELi64ELi4ES3_EELb1ELb0ELb0ELb0ELb1ELb1ELb1ELb0EEEvNS_16Flash_fwd_paramsE)
        /*0d94*/ 	.word	0x00000000


	//----- nvinfo : EIATTR_MIN_STACK_SIZE
	.align		4
.L_590:
        /*0d98*/ 	.byte	0x04, 0x12
        /*0d9a*/ 	.short	(.L_592 - .L_591)
	.align		4
.L_591:
        /*0d9c*/ 	.word	index@(_ZN5flash24flash_fwd_splitkv_kernelI23Flash_fwd_kernel_traitsILi96ELi64ELi64ELi4ELb0ELb0EN7cutlass10bfloat16_tE19Flash_kernel_traitsILi96ELi64ELi64ELi4ES3_EELb1ELb0ELb1ELb0ELb0ELb0ELb1ELb0EEEvNS_16Flash_fwd_paramsE)
        /*0da0*/ 	.word	0x00000000


	//----- nvinfo : EIATTR_MIN_STACK_SIZE
	.align		4
.L_592:
        /*0da4*/ 	.byte	0x04, 0x12
        /*0da6*/ 	.short	(.L_594 - .L_593)
	.align		4
.L_593:
        /*0da8*/ 	.word	index@(_ZN5flash24flash_fwd_splitkv_kernelI23Flash_fwd_kernel_traitsILi96ELi64ELi64ELi4ELb0ELb0EN7cutlass10bfloat16_tE19Flash_kernel_traitsILi96ELi64ELi64ELi4ES3_EELb1ELb0ELb1ELb0ELb0ELb1ELb1ELb0EEEvNS_16Flash_fwd_paramsE)
        /*0dac*/ 	.word	0x00000000


	//----- nvinfo : EIATTR_MIN_STACK_SIZE
	.align		4
.L_594:
        /*0db0*/ 	.byte	0x04, 0x12
        /*0db2*/ 	.short	(.L_596 - .L_595)
	.align		4
.L_595:
        /*0db4*/ 	.word	index@(_ZN5flash24flash_fwd_splitkv_kernelI23Flash_fwd_kernel_traitsILi96ELi64ELi64ELi4ELb0ELb0EN7cutlass10bfloat16_tE19Flash_kernel_traitsILi96ELi64ELi64ELi4ES3_EELb1ELb0ELb0ELb0ELb1ELb0ELb1ELb1EEEvNS_16Flash_fwd_paramsE)
        /*0db8*/ 	.word	0x00000000


	//----- nvinfo : EIATTR_MIN_STACK_SIZE
	.align		4
.L_596:
        /*0dbc*/ 	.byte	0x04, 0x12
        /*0dbe*/ 	.short	(.L_598 - .L_597)
	.align		4
.L_597:
        /*0dc0*/ 	.word	index@(_ZN5flash24flash_fwd_splitkv_kernelI23Flash_fwd_kernel_traitsILi96ELi64ELi64ELi4ELb0ELb0EN7cutlass10bfloat16_tE19Flash_kernel_traitsILi96ELi64ELi64ELi4ES3_EELb1ELb0ELb0ELb0ELb1ELb1ELb1ELb1EEEvNS_16Flash_fwd_paramsE)
        /*0dc4*/ 	.word	0x00000000


	//----- nvinfo : EIATTR_MIN_STACK_SIZE
	.align		4
.L_598:
        /*0dc8*/ 	.byte	0x04, 0x12
        /*0dca*/ 	.short	(.L_600 - .L_599)
	.align		4
.L_599:
        /*0dcc*/ 	.word	index@(_ZN5flash24flash_fwd_splitkv_kernelI23Flash_fwd_kernel_traitsILi96ELi64ELi64ELi4ELb0ELb0EN7cutlass10bfloat16_tE19Flash_kernel_traitsILi96ELi64ELi64ELi4ES3_EELb1ELb0ELb1ELb0ELb0ELb0ELb1ELb1EEEvNS_16Flash_fwd_paramsE)
        /*0dd0*/ 	.word	0x00000000


	//----- nvinfo : EIATTR_MIN_STACK_SIZE
	.align		4
.L_600:
        /*0dd4*/ 	.byte	0x04, 0x12
        /*0dd6*/ 	.short	(.L_602 - .L_601)
	.align		4
.L_601:
        /*0dd8*/ 	.word	index@(_ZN5flash24flash_fwd_splitkv_kernelI23Flash_fwd_kernel_traitsILi96ELi64ELi64ELi4ELb0ELb0EN7cutlass10bfloat16_tE19Flash_kernel_traitsILi96ELi64ELi64ELi4ES3_EELb1ELb0ELb1ELb0ELb0ELb1ELb1ELb1EEEvNS_16Flash_fwd_paramsE)
        /*0ddc*/ 	.word	0x00000000
.L_602:


//--------------------- .nv.info._ZN5flash32flash_fwd_splitkv_combine_kernelI23Flash_fwd_kernel_traitsILi96ELi64ELi128ELi4ELb0ELb0EN7cutlass10bfloat16_tE19Flash_kernel_traitsILi96ELi64ELi128ELi4ES3_EELi16ELi7ELb0EEEvNS_16Flash_fwd_paramsE --------------------------
	.section	.nv.info._ZN5flash32flash_fwd_splitkv_combine_kernelI23Flash_fwd_kernel_traitsILi96ELi64ELi128ELi4ELb0ELb0EN7cutlass10bfloat16_tE19Flash_kernel_traitsILi96ELi64ELi128ELi4ES3_EELi16ELi7ELb0EEEvNS_16Flash_fwd_paramsE,"",@"SHT_CUDA_INFO"
	.sectionflags	@""
	.align	4


	//----- nvinfo : EIATTR_CUDA_API_VERSION
	.align		4
        /*0000*/ 	.byte	0x04, 0x37
        /*0002*/ 	.short	(.L_604 - .L_603)
.L_603:
        /*0004*/ 	.word	0x00000082


	//----- nvinfo : EIATTR_SW2861232_WAR
	.align		4
.L_604:
        /*0008*/ 	.byte	0x01, 0x35
	.zero		2


	//----- nvinfo : EIATTR_PARAM_CBANK
	.align		4
        /*000c*/ 	.byte	0x04, 0x0a
        /*000e*/ 	.short	(.L_606 - .L_605)
	.align		4
.L_605:
        /*0010*/ 	.word	index@(.nv.constant0._ZN5flash32flash_fwd_splitkv_combine_kernelI23Flash_fwd_kernel_traitsILi96ELi64ELi128ELi4ELb0ELb0EN7cutlass10bfloat16_tE19Flash_kernel_traitsILi96ELi64ELi128ELi4ES3_EELi16ELi7ELb0EEEvNS_16Flash_fwd_paramsE)
        /*0014*/ 	.short	0x0160
        /*0016*/ 	.short	0x01d0


	//----- nvinfo : EIATTR_CBANK_PARAM_SIZE
	.align		4
.L_606:
        /*0018*/ 	.byte	0x03, 0x19
        /*001a*/ 	.short	0x01d0


	//----- nvinfo : EIATTR_KPARAM_INFO
	.align		4
        /*001c*/ 	.byte	0x04, 0x17
        /*001e*/ 	.short	(.L_608 - .L_607)
.L_607:
        /*0020*/ 	.word	0x00000000
        /*0024*/ 	.short	0x0000
        /*0026*/ 	.short	0x0000
        /*0028*/ 	.byte	0x00, 0xf0, 0x41, 0x07


	//----- nvinfo : EIATTR_MAXREG_COUNT
	.align		4
.L_608:
        /*002c*/ 	.byte	0x03, 0x1b
        /*002e*/ 	.short	0x00ff


	//----- nvinfo : EIATTR_NUM_BARRIERS
	.align		4
        /*0030*/ 	.byte	0x02, 0x4c
        /*0032*/ 	.byte	0x01
	.zero		1


	//----- nvinfo : EIATTR_MERCURY_ISA_VERSION
	.align		4
        /*0034*/ 	.byte	0x03, 0x5f
        /*0036*/ 	.short	0x0000


	//----- nvinfo : EIATTR_COOP_GROUP_MASK_REGIDS
	.align		4
        /*0038*/ 	.byte	0x04, 0x29
        /*003a*/ 	.short	(.L_610 - .L_609)


	//   ....[0]....
.L_609:
        /*003c*/ 	.word	0xffffffff


	//   ....[1]....
        /*0040*/ 	.word	0xffffffff


	//   ....[2]....
        /*0044*/ 	.word	0xffffffff


	//   ....[3]....
        /*0048*/ 	.word	0xffffffff


	//   ....[4]....
        /*004c*/ 	.word	0xffffffff


	//   ....[5]....
        /*0050*/ 	.word	0xffffffff


	//----- nvinfo : EIATTR_COOP_GROUP_INSTR_OFFSETS
	.align		4
.L_610:
        /*0054*/ 	.byte	0x04, 0x28
        /*0056*/ 	.short	(.L_612 - .L_611)


	//   ....[0]....
.L_611:
        /*0058*/ 	.word	0x000028f0


	//   ....[1]....
        /*005c*/ 	.word	0x00002910


	//   ....[2]....
        /*0060*/ 	.word	0x00002930


	//   ....[3]....
        /*0064*/ 	.word	0x00002dd0


	//   ....[4]....
        /*0068*/ 	.word	0x00002ea0


	//   ....[5]....
        /*006c*/ 	.word	0x00002f60


	//----- nvinfo : EIATTR_EXIT_INSTR_OFFSETS
	.align		4
.L_612:
        /*0070*/ 	.byte	0x04, 0x1c
        /*0072*/ 	.short	(.L_614 - .L_613)


	//   ....[0]....
.L_613:
        /*0074*/ 	.word	0x00005a70


	//   ....[1]....
        /*0078*/ 	.word	0x00005f90


	//   ....[2]....
        /*007c*/ 	.word	0x00005ff0


	//----- nvinfo : EIATTR_CRS_STACK_SIZE
	.align		4
.L_614:
        /*0080*/ 	.byte	0x04, 0x1e
        /*0082*/ 	.short	(.L_616 - .L_615)
.L_615:
        /*0084*/ 	.word	0x00000000
.L_616:


//--------------------- .nv.info._ZN5flash32flash_fwd_splitkv_combine_kernelI23Flash_fwd_kernel_traitsILi96ELi64ELi128ELi4ELb0ELb0EN7cutlass10bfloat16_tE19Flash_kernel_traitsILi96ELi64ELi128ELi4ES3_EELi16ELi6ELb0EEEvNS_16Flash_fwd_paramsE --------------------------
	.section	.nv.info._ZN5flash32flash_fwd_splitkv_combine_kernelI23Flash_fwd_kernel_traitsILi96ELi64ELi128ELi4ELb0ELb0EN7cutlass10bfloat16_tE19Flash_kernel_traitsILi96ELi64ELi128ELi4ES3_EELi16ELi6ELb0EEEvNS_16Flash_fwd_paramsE,"",@"SHT_CUDA_INFO"
	.sectionflags	@""
	.align	4


	//----- nvinfo : EIATTR_CUDA_API_VERSION
	.align		4
        /*0000*/ 	.byte	0x04, 0x37
        /*0002*/ 	.short	(.L_618 - .L_617)
.L_617:
        /*0004*/ 	.word	0x00000082


	//----- nvinfo : EIATTR_SW2861232_WAR
	.align		4
.L_618:
        /*0008*/ 	.byte	0x01, 0x35
	.zero		2


	//----- nvinfo : EIATTR_PARAM_CBANK
	.align		4
        /*000c*/ 	.byte	0x04, 0x0a
        /*000e*/ 	.short	(.L_620 - .L_619)
	.align		4
.L_619:
        /*0010*/ 	.word	index@(.nv.constant0._ZN5flash32flash_fwd_splitkv_combine_kernelI23Flash_fwd_kernel_traitsILi96ELi64ELi128ELi4ELb0ELb0EN7cutlass10bfloat16_tE19Flash_kernel_traitsILi96ELi64ELi128ELi4ES3_EELi16ELi6ELb0EEEvNS_16Flash_fwd_paramsE)
        /*0014*/ 	.short	0x0160
        /*0016*/ 	.short	0x01d0


	//----- nvinfo : EIATTR_CBANK_PARAM_SIZE
	.align		4
.L_620:
        /*0018*/ 	.byte	0x03, 0x19
        /*001a*/ 	.short	0x01d0


	//----- nvinfo : EIATTR_KPARAM_INFO
	.align		4
        /*001c*/ 	.byte	0x04, 0x17
        /*001e*/ 	.short	(.L_622 - .L_621)
.L_621:
        /*0020*/ 	.word	0x00000000
        /*0024*/ 	.short	0x0000
        /*0026*/ 	.short	0x0000
        /*0028*/ 	.byte	0x00, 0xf0, 0x41, 0x07


	//----- nvinfo : EIATTR_MAXREG_COUNT
	.align		4
.L_622:
        /*002c*/ 	.byte	0x03, 0x1b
        /*002e*/ 	.short	0x00ff


	//----- nvinfo : EIATTR_NUM_BARRIERS
	.align		4
        /*0030*/ 	.byte	0x02, 0x4c
        /*0032*/ 	.byte	0x01
	.zero		1


	//----- nvinfo : EIATTR_MERCURY_ISA_VERSION
	.align		4
        /*0034*/ 	.byte	0x03, 0x5f
        /*0036*/ 	.short	0x0000


	//----- nvinfo : EIATTR_COOP_GROUP_MASK_REGIDS
	.align		4
        /*0038*/ 	.byte	0x04, 0x29
        /*003a*/ 	.short	(.L_624 - .L_623)


	//   ....[0]....
.L_623:
        /*003c*/ 	.word	0xffffffff


	//   ....[1]....
        /*0040*/ 	.word	0xffffffff


	//   ....[2]....
        /*0044*/ 	.word	0xffffffff


	//   ....[3]....
        /*0048*/ 	.word	0xffffffff


	//   ....[4]....
        /*004c*/ 	.word	0xffffffff


	//   ....[5]....
        /*0050*/ 	.word	0xffffffff


	//----- nvinfo : EIATTR_COOP_GROUP_INSTR_OFFSETS
	.align		4
.L_624:
        /*0054*/ 	.byte	0x04, 0x28
        /*0056*/ 	.short	(.L_626 - .L_625)


	//   ....[0]....
.L_625:
        /*0058*/ 	.word	0x00002020


	//   ....[1]....
        /*005c*/ 	.word	0x00002040


	//   ....[2]....
        /*0060*/ 	.word	0x00002060


	//   ....[3]....
        /*0064*/ 	.word	0x00002310


	//   ....[4]....
        /*0068*/ 	.word	0x000023b0


	//   ....[5]....
        /*006c*/ 	.word	0x00002470


	//----- nvinfo : EIATTR_EXIT_INSTR_OFFSETS
	.align		4
.L_626:
        /*0070*/ 	.byte	0x04, 0x1c
        /*0072*/ 	.short	(.L_628 - .L_627)


	//   ....[0]....
.L_627:
        /*0074*/ 	.word	0x00004c90


	//   ....[1]....
        /*0078*/ 	.word	0x000051b0


	//   ....[2]....
        /*007c*/ 	.word	0x00005210


	//----- nvinfo : EIATTR_CRS_STACK_SIZE
	.align		4
.L_628:
        /*0080*/ 	.byte	0x04, 0x1e
        /*0082*/ 	.short	(.L_630 - .L_629)
.L_629:
        /*0084*/ 	.word	0x00000000
.L_630:


//--------------------- .nv.info._ZN5flash32flash_fwd_splitkv_combine_kernelI23Flash_fwd_kernel_traitsILi96ELi64ELi128ELi4ELb0ELb0EN7cutlass10bfloat16_tE19Flash_kernel_traitsILi96ELi64ELi128ELi4ES3_EELi16ELi5ELb0EEEvNS_16Flash_fwd_paramsE --------------------------
	.section	.nv.info._ZN5flash32flash_fwd_splitkv_combine_kernelI23Flash_fwd_kernel_traitsILi96ELi64ELi128ELi4ELb0ELb0EN7cutlass10bfloat16_tE19Flash_kernel_traitsILi96ELi64ELi128ELi4ES3_EELi16ELi5ELb0EEEvNS_16Flash_fwd_paramsE,"",@"SHT_CUDA_INFO"
	.sectionflags	@""
	.align	4


	//----- nvinfo : EIATTR_CUDA_API_VERSION
	.align		4
        /*0000*/ 	.byte	0x04, 0x37
        /*0002*/ 	.short	(.L_632 - .L_631)
.L_631:
        /*0004*/ 	.word	0x00000082


	//----- nvinfo : EIATTR_SW2861232_WAR
	.align		4
.L_632:
        /*0008*/ 	.byte	0x01, 0x35
	.zero		2


	//----- nvinfo : EIATTR_PARAM_CBANK
	.align		4
        /*000c*/ 	.byte	0x04, 0x0a
        /*000e*/ 	.short	(.L_634 - .L_633)
	.align		4
.L_633:
        /*0010*/ 	.word	index@(.nv.constant0._ZN5flash32flash_fwd_splitkv_combine_kernelI23Flash_fwd_kernel_traitsILi96ELi64ELi128ELi4ELb0ELb0EN7cutlass10bfloat16_tE19Flash_kernel_traitsILi96ELi64ELi128ELi4ES3_EELi16ELi5ELb0EEEvNS_16Flash_fwd_paramsE)
        /*0014*/ 	.short	0x0160
        /*0016*/ 	.short	0x01d0


	//----- nvinfo : EIATTR_CBANK_PARAM_SIZE
	.align		4
.L_634:
        /*0018*/ 	.byte	0x03, 0x19
        /*001a*/ 	.short	0x01d0


	//----- nvinfo : EIATTR_KPARAM_INFO
	.align		4
        /*001c*/ 	.byte	0x04, 0x17
        /*001e*/ 	.short	(.L_636 - .L_635)
.L_635:
        /*0020*/ 	.word	0x00000000
        /*0024*/ 	.short	0x0000
        /*0026*/ 	.short	0x0000
        /*0028*/ 	.byte	0x00, 0xf0, 0x41, 0x07


	//----- nvinfo : EIATTR_MAXREG_COUNT
	.align		4
.L_636:
        /*002c*/ 	.byte	0x03, 0x1b
        /*002e*/ 	.short	0x00ff


	//----- nvinfo : EIATTR_NUM_BARRIERS
	.align		4
        /*0030*/ 	.byte	0x02, 0x4c
        /*0032*/ 	.byte	0x01
	.zero		1


	//----- nvinfo : EIATTR_MERCURY_ISA_VERSION
	.align		4
        /*0034*/ 	.byte	0x03, 0x5f
        /*0036*/ 	.short	0x0000


	//----- nvinfo : EIATTR_COOP_GROUP_MASK_REGIDS
	.align		4
        /*0038*/ 	.byte	0x04, 0x29
        /*003a*/ 	.short	(.L_638 - .L_637)


	//   ....[0]....
.L_637:
        /*003c*/ 	.word	0xffffffff


	//   ....[1]....
        /*0040*/ 	.word	0xffffffff


	//   ....[2]....
        /*0044*/ 	.word	0xffffffff


	//   ....[3]....
        /*0048*/ 	.word	0xffffffff


	//   ....[4]....
        /*004c*/ 	.word	0xffffffff


	//   ....[5]....
        /*0050*/ 	.word	0xffffffff


	//----- nvinfo : EIATTR_COOP_GROUP_INSTR_OFFSETS
	.align		4
.L_638:
        /*0054*/ 	.byte	0x04, 0x28
        /*0056*/ 	.short	(.L_640 - .L_639)


	//   ....[0]....
.L_639:
        /*0058*/ 	.word	0x00001b10


	//   ....[1]....
        /*005c*/ 	.word	0x00001b30


	//   ....[2]....
        /*0060*/ 	.word	0x00001b60


	//   ....[3]....
        /*0064*/ 	.word	0x00001cc0


	//   ....[4]....
        /*0068*/ 	.word	0x00001da0


	//   ....[5]....
        /*006c*/ 	.word	0x00001e90


	//----- nvinfo : EIATTR_EXIT_INSTR_OFFSETS
	.align		4
.L_640:
        /*0070*/ 	.byte	0x04, 0x1c
        /*0072*/ 	.short	(.L_642 - .L_641)


	//   ....[0]....
.L_641:
        /*0074*/ 	.word	0x00004430


	//   ....[1]....
        /*0078*/ 	.word	0x00004950


	//   ....[2]....
        /*007c*/ 	.word	0x000049b0


	//----- nvinfo : EIATTR_CRS_STACK_SIZE
	.align		4
.L_642:
        /*0080*/ 	.byte	0x04, 0x1e
        /*0082*/ 	.short	(.L_644 - .L_643)
.L_643:
        /*0084*/ 	.word	0x00000000
.L_644:


//--------------------- .nv.info._ZN5flash32flash_fwd_splitkv_combine_kernelI23Flash_fwd_kernel_traitsILi96ELi64ELi128ELi4ELb0ELb0EN7cutlass10bfloat16_tE19Flash_kernel_traitsILi96ELi64ELi128ELi4ES3_EELi16ELi4ELb0EEEvNS_16Flash_fwd_paramsE --------------------------
	.section	.nv.info._ZN5flash32flash_fwd_splitkv_combine_kernelI23Flash_fwd_kernel_traitsILi96ELi64ELi128ELi4ELb0ELb0EN7cutlass10bfloat16_tE19Flash_kernel_traitsILi96ELi64ELi128ELi4ES3_EELi16ELi4ELb0EEEvNS_16Flash_fwd_paramsE,"",@"SHT_CUDA_INFO"
	.sectionflags	@""
	.align	4


	//----- nvinfo : EIATTR_CUDA_API_VERSION
	.align		4
        /*0000*/ 	.byte	0x04, 0x37
        /*0002*/ 	.short	(.L_646 - .L_645)
.L_645:
        /*0004*/ 	.word	0x00000082


	//----- nvinfo : EIATTR_SW2861232_WAR
	.align		4
.L_646:
        /*0008*/ 	.byte	0x01, 0x35
	.zero		2


	//----- nvinfo : EIATTR_PARAM_CBANK
	.align		4
        /*000c*/ 	.byte	0x04, 0x0a
        /*000e*/ 	.short	(.L_648 - .L_647)
	.align		4
.L_647:
        /*0010*/ 	.word	index@(.nv.constant0._ZN5flash32flash_fwd_splitkv_combine_kernelI23Flash_fwd_kernel_traitsILi96ELi64ELi128ELi4ELb0ELb0EN7cutlass10bfloat16_tE19Flash_kernel_traitsILi96ELi64ELi128ELi4ES3_EELi16ELi4ELb0EEEvNS_16Flash_fwd_paramsE)
        /*0014*/ 	.short	0x0160
        /*0016*/ 	.short	0x01d0


	//----- nvinfo : EIATTR_CBANK_PARAM_SIZE
	.align		4
.L_648:
        /*0018*/ 	.byte	0x03, 0x19
        /*001a*/ 	.short	0x01d0


	//----- nvinfo : EIATTR_KPARAM_INFO
	.align		4
        /*001c*/ 	.byte	0x04, 0x17
        /*001e*/ 	.short	(.L_650 - .L_649)
.L_649:
        /*0020*/ 	.word	0x00000000
        /*0024*/ 	.short	0x0000
        /*0026*/ 	.short	0x0000
        /*0028*/ 	.byte	0x00, 0xf0, 0x41, 0x07


	//----- nvinfo : EIATTR_MAXREG_COUNT
	.align		4
.L_650:
        /*002c*/ 	.byte	0x03, 0x1b
        /*002e*/ 	.short	0x00ff


	//----- nvinfo : EIATTR_NUM_BARRIERS
	.align		4
        /*0030*/ 	.byte	0x02, 0x4c
        /*0032*/ 	.byte	0x01
	.zero		1


	//----- nvinfo : EIATTR_MERCURY_ISA_VERSION
	.align		4
        /*0034*/ 	.byte	0x03, 0x5f
        /*0036*/ 	.short	0x0000


	//----- nvinfo : EIATTR_COOP_GROUP_MASK_REGIDS
	.align		4
        /*0038*/ 	.byte	0x04, 0x29
        /*003a*/ 	.short	(.L_652 - .L_651)


	//   ....[0]....
.L_651:
        /*003c*/ 	.word	0xffffffff


	//   ....[1]....
        /*0040*/ 	.word	0xffffffff


	//   ....[2]....
        /*0044*/ 	.word	0xffffffff


	//   ....[3]....
        /*0048*/ 	.word	0xffffffff


	//   ....[4]....
        /*004c*/ 	.word	0xffffffff


	//   ....[5]....
        /*0050*/ 	.word	0xffffffff


	//----- nvinfo : EIATTR_COOP_GROUP_INSTR_OFFSETS
	.align		4
.L_652:
        /*0054*/ 	.byte	0x04, 0x28
        /*0056*/ 	.short	(.L_654 - .L_653)


	//   ....[0]....
.L_653:
        /*0058*/ 	.word	0x00001710


	//   ....[1]....
        /*005c*/ 	.word	0x00001750


	//   ....[2]....
        /*0060*/ 	.word	0x000017b0


	//   ....[3]....
        /*0064*/ 	.word	0x000018f0


	//   ....[4]....
        /*0068*/ 	.word	0x000019c0


	//   ....[5]....
        /*006c*/ 	.word	0x00001b00


	//----- nvinfo : EIATTR_EXIT_INSTR_OFFSETS
	.align		4
.L_654:
        /*0070*/ 	.byte	0x04, 0x1c
        /*0072*/ 	.short	(.L_656 - .L_655)


	//   ....[0]....
.L_655:
        /*0074*/ 	.word	0x000040c0


	//   ....[1]....
        /*0078*/ 	.word	0x000045e0


	//   ....[2]....
        /*007c*/ 	.word	0x00004640


	//----- nvinfo : EIATTR_CRS_STACK_SIZE
	.align		4
.L_656:
        /*0080*/ 	.byte	0x04, 0x1e
        /*0082*/ 	.short	(.L_658 - .L_657)
.L_657:
        /*0084*/ 	.word	0x00000000
.L_658:


//--------------------- .nv.info._ZN5flash32flash_fwd_splitkv_combine_kernelI23Flash_fwd_kernel_traitsILi96ELi64ELi128ELi4ELb0ELb0EN7cutlass10bfloat16_tE19Flash_kernel_traitsILi96ELi64ELi128ELi4ES3_EELi16ELi3ELb0EEEvNS_16Flash_fwd_paramsE --------------------------
	.section	.nv.info._ZN5flash32flash_fwd_splitkv_combine_kernelI23Flash_fwd_kernel_traitsILi96ELi64ELi128ELi4ELb0ELb0EN7cutlass10bfloat16_tE19Flash_kernel_traitsILi96ELi64ELi128ELi4ES3_EELi16ELi3ELb0EEEvNS_16Flash_fwd_paramsE,"",@"SHT_CUDA_INFO"
	.sectionflags	@""
	.align	4


	//----- nvinfo : EIATTR_CUDA_API_VERSION
	.align		4
        /*0000*/ 	.byte	0x04, 0x37
        /*0002*/ 	.short	(.L_660 - .L_659)
.L_659:
        /*0004*/ 	.word	0x00000082


	//----- nvinfo : EIATTR_SW2861232_WAR
	.align		4
.L_660:
        /*0008*/ 	.byte	0x01, 0x35
	.zero		2


	//----- nvinfo : EIATTR_PARAM_CBANK
	.align		4
        /*000c*/ 	.byte	0x04, 0x0a
        /*000e*/ 	.short	(.L_662 - .L_661)
	.align		4
.L_661:
        /*0010*/ 	.word	index@(.nv.constant0._ZN5flash32flash_fwd_splitkv_combine_kernelI23Flash_fwd_kernel_traitsILi96ELi64ELi128ELi4ELb0ELb0EN7cutlass10bfloat16_tE19Flash_kernel_traitsILi96ELi64ELi128ELi4ES3_EELi16ELi3ELb0EEEvNS_16Flash_fwd_paramsE)
        /*0014*/ 	.short	0x0160
        /*0016*/ 	.short	0x01d0


	//----- nvinfo : EIATTR_CBANK_PARAM_SIZE
	.align		4
.L_662:
        /*0018*/ 	.byte	0x03, 0x19
        /*001a*/ 	.short	0x01d0


	//----- nvinfo : EIATTR_KPARAM_INFO
	.align		4
        /*001c*/ 	.byte	0x04, 0x17
        /*001e*/ 	.short	(.L_664 - .L_663)
.L_663:
        /*0020*/ 	.word	0x00000000
        /*0024*/ 	.short	0x0000
        /*0026*/ 	.short	0x0000
        /*0028*/ 	.byte	0x00, 0xf0, 0x41, 0x07


	//----- nvinfo : EIATTR_MAXREG_COUNT
	.align		4
.L_664:
        /*002c*/ 	.byte	0x03, 0x1b
        /*002e*/ 	.short	0x00ff


	//----- nvinfo : EIATTR_NUM_BARRIERS
	.align		4
        /*0030*/ 	.byte	0x02, 0x4c
        /*0032*/ 	.byte	0x01
	.zero		1


	//----- nvinfo : EIATTR_MERCURY_ISA_VERSION
	.align		4
        /*0034*/ 	.byte	0x03, 0x5f
        /*0036*/ 	.short	0x0000


	//----- nvinfo : EIATTR_COOP_GROUP_MASK_REGIDS
	.align		4
        /*0038*/ 	.byte	0x04, 0x29
        /*003a*/ 	.short	(.L_666 - .L_665)


	//   ....[0]....
.L_665:
        /*003c*/ 	.word	0xffffffff


	//   ....[1]....
        /*0040*/ 	.word	0xffffffff


	//   ....[2]....
        /*0044*/ 	.word	0xffffffff


	//   ....[3]....
        /*0048*/ 	.word	0xffffffff


	//   ....[4]....
        /*004c*/ 	.word	0xffffffff


	//   ....[5]....
        /*0050*/ 	.word	0xffffffff


	//----- nvinfo : EIATTR_COOP_GROUP_INSTR_OFFSETS
	.align		4
.L_666:
        /*0054*/ 	.byte	0x04, 0x28
        /*0056*/ 	.short	(.L_668 - .L_667)


	//   ....[0]....
.L_667:
        /*0058*/ 	.word	0x00001c20


	//   ....[1]....
        /*005c*/ 	.word	0x00001c40


	//   ....[2]....
        /*0060*/ 	.word	0x00001c70


	//   ....[3]....
        /*0064*/ 	.word	0x00001ce0


	//   ....[4]....
        /*0068*/ 	.word	0x00001d00


	//   ....[5]....
        /*006c*/ 	.word	0x00001d20


	//----- nvinfo : EIATTR_EXIT_INSTR_OFFSETS
	.align		4
.L_668:
        /*0070*/ 	.byte	0x04, 0x1c
        /*0072*/ 	.short	(.L_670 - .L_669)


	//   ....[0]....
.L_669:
        /*0074*/ 	.word	0x00004030


	//   ....[1]....
        /*0078*/ 	.word	0x00004550


	//   ....[2]....
        /*007c*/ 	.word	0x000045b0


	//----- nvinfo : EIATTR_CRS_STACK_SIZE
	.align		4
.L_670:
        /*0080*/ 	.byte	0x04, 0x1e
        /*0082*/ 	.short	(.L_672 - .L_671)
.L_671:
        /*0084*/ 	.word	0x00000000
.L_672:


//--------------------- .nv.info._ZN5flash32flash_fwd_splitkv_combine_kernelI23Flash_fwd_kernel_traitsILi96ELi64ELi128ELi4ELb0ELb0EN7cutlass10bfloat16_tE19Flash_kernel_traitsILi96ELi64ELi128ELi4ES3_EELi16ELi2ELb0EEEvNS_16Flash_fwd_paramsE --------------------------
	.section	.nv.info._ZN5flash32flash_fwd_splitkv_combine_kernelI23Flash_fwd_kernel_traitsILi96ELi64ELi128ELi4ELb0ELb0EN7cutlass10bfloat16_tE19Flash_kernel_traitsILi96ELi64ELi128ELi4ES3_EELi16ELi2ELb0EEEvNS_16Flash_fwd_paramsE,"",@"SHT_CUDA_INFO"
	.sectionflags	@""
	.align	4


	//----- nvinfo : EIATTR_CUDA_API_VERSION
	.align		4
        /*0000*/ 	.byte	0x04, 0x37
        /*0002*/ 	.short	(.L_674 - .L_673)
.L_673:
        /*0004*/ 	.word	0x00000082


	//----- nvinfo : EIATTR_SW2861232_WAR
	.align		4
.L_674:
        /*0008*/ 	.byte	0x01, 0x35
	.zero		2


	//----- nvinfo : EIATTR_PARAM_CBANK
	.align		4
        /*000c*/ 	.byte	0x04, 0x0a
        /*000e*/ 	.short	(.L_676 - .L_675)
	.align		4
.L_675:
        /*0010*/ 	.word	index@(.nv.constant0._ZN5flash32flash_fwd_splitkv_combine_kernelI23Flash_fwd_kernel_traitsILi96ELi64ELi128ELi4ELb0ELb0EN7cutlass10bfloat16_tE19Flash_kernel_traitsILi96ELi64ELi128ELi4ES3_EELi16ELi2ELb0EEEvNS_16Flash_fwd_paramsE)
        /*0014*/ 	.short	0x0160
        /*0016*/ 	.short	0x01d0


	//----- nvinfo : EIATTR_CBANK_PARAM_SIZE
	.align		4
.L_676:
        /*0018*/ 	.byte	0x03, 0x19
        /*001a*/ 	.short	0x01d0


	//----- nvinfo : EIATTR_KPARAM_INFO
	.align		4
        /*001c*/ 	.byte	0x04, 0x17
        /*001e*/ 	.short	(.L_678 - .L_677)
.L_677:
        /*0020*/ 	.word	0x00000000
        /*0024*/ 	.short	0x0000
        /*0026*/ 	.short	0x0000
        /*0028*/ 	.byte	0x00, 0xf0, 0x41, 0x07


	//----- nvinfo : EIATTR_MAXREG_COUNT
	.align		4
.L_678:
        /*002c*/ 	.byte	0x03, 0x1b
        /*002e*/ 	.short	0x00ff


	//----- nvinfo : EIATTR_NUM_BARRIERS
	.align		4
        /*0030*/ 	.byte	0x02, 0x4c
        /*0032*/ 	.byte	0x01
	.zero		1


	//----- nvinfo : EIATTR_MERCURY_ISA_VERSION
	.align		4
        /*0034*/ 	.byte	0x03, 0x5f
        /*0036*/ 	.short	0x0000


	//----- nvinfo : EIATTR_COOP_GROUP_MASK_REGIDS
	.align		4
        /*0038*/ 	.byte	0x04, 0x29
        /*003a*/ 	.short	(.L_680 - .L_679)


	//   ....[0]....
.L_679:
        /*003c*/ 	.word	0xffffffff


	//   ....[1]....
        /*0040*/ 	.word	0xffffffff


	//   ....[2]....
        /*0044*/ 	.word	0xffffffff


	//   ....[3]....
        /*0048*/ 	.word	0xffffffff


	//----- nvinfo : EIATTR_COOP_GROUP_INSTR_OFFSETS
	.align		4
.L_680:
        /*004c*/ 	.byte	0x04, 0x28
        /*004e*/ 	.short	(.L_682 - .L_681)


	//   ....[0]....
.L_681:
        /*0050*/ 	.word	0x00001c20


	//   ....[1]....
        /*0054*/ 	.word	0x00001c40


	//   ....[2]....
        /*0058*/ 	.word	0x00001cb0


	//   ....[3]....
        /*005c*/ 	.word	0x00001cd0


	//----- nvinfo : EIATTR_EXIT_INSTR_OFFSETS
	.align		4
.L_682:
        /*0060*/ 	.byte	0x04, 0x1c
        /*0062*/ 	.short	(.L_684 - .L_683)


	//   ....[0]....
.L_683:
        /*0064*/ 	.word	0x00004000


	//   ....[1]....
        /*0068*/ 	.word	0x00004520


	//   ....[2]....
        /*006c*/ 	.word	0x00004580


	//----- nvinfo : EIATTR_CRS_STACK_SIZE
	.align		4
.L_684:
        /*0070*/ 	.byte	0x04, 0x1e
        /*0072*/ 	.short	(.L_686 - .L_685)
.L_685:
        /*0074*/ 	.word	0x00000000
.L_686:


//--------------------- .nv.info._ZN5flash32flash_fwd_splitkv_combine_kernelI23Flash_fwd_kernel_traitsILi96ELi64ELi128ELi4ELb0ELb0EN7cutlass10bfloat16_tE19Flash_kernel_traitsILi96ELi64ELi128ELi4ES3_EELi16ELi1ELb0EEEvNS_16Flash_fwd_paramsE --------------------------
	.section	.nv.info._ZN5flash32flash_fwd_splitkv_combine_kernelI23Flash_fwd_kernel_traitsILi96ELi64ELi128ELi4ELb0ELb0EN7cutlass10bfloat16_tE19Flash_kernel_traitsILi96ELi64ELi128ELi4ES3_EELi16ELi1ELb0EEEvNS_16Flash_fwd_paramsE,"",@"SHT_CUDA_INFO"
	.sectionflags	@""
	.align	4


	//----- nvinfo : EIATTR_CUDA_API_VERSION
	.align		4
        /*0000*/ 	.byte	0x04, 0x37
        /*0002*/ 	.short	(.L_688 - .L_687)
.L_687:
        /*0004*/ 	.word	0x00000082


	//----- nvinfo : EIATTR_SW2861232_WAR
	.align		4
.L_688:
        /*0008*/ 	.byte	0x01, 0x35
	.zero		2


	//----- nvinfo : EIATTR_PARAM_CBANK
	.align		4
        /*000c*/ 	.byte	0x04, 0x0a
        /*000e*/ 	.short	(.L_690 - .L_689)
	.align		4
.L_689:
        /*0010*/ 	.word	index@(.nv.constant0._ZN5flash32flash_fwd_splitkv_combine_kernelI23Flash_fwd_kernel_traitsILi96ELi64ELi128ELi4ELb0ELb0EN7cutlass10bfloat16_tE19Flash_kernel_traitsILi96ELi64ELi128ELi4ES3_EELi16ELi1ELb0EEEvNS_16Flash_fwd_paramsE)
        /*0014*/ 	.short	0x0160
        /*0016*/ 	.short	0x01d0


	//----- nvinfo : EIATTR_CBANK_PARAM_SIZE
	.align		4
.L_690:
        /*0018*/ 	.byte	0x03, 0x19
        /*001a*/ 	.short	0x01d0


	//----- nvinfo : EIATTR_KPARAM_INFO
	.align		4
        /*001c*/ 	.byte	0x04, 0x17
        /*001e*/ 	.short	(.L_692 - .L_691)
.L_691:
        /*0020*/ 	.word	0x00000000
        /*0024*/ 	.short	0x0000
        /*0026*/ 	.short	0x0000
        /*0028*/ 	.byte	0x00, 0xf0, 0x41, 0x07


	//----- nvinfo : EIATTR_MAXREG_COUNT
	.align		4
.L_692:
        /*002c*/ 	.byte	0x03, 0x1b
        /*002e*/ 	.short	0x00ff


	//----- nvinfo : EIATTR_NUM_BARRIERS
	.align		4
        /*0030*/ 	.byte	0x02, 0x4c
        /*0032*/ 	.byte	0x01
	.zero		1


	//----- nvinfo : EIATTR_MERCURY_ISA_VERSION
	.align		4
        /*0034*/ 	.byte	0x03, 0x5f
        /*0036*/ 	.short	0x0000


	//----- nvinfo : EIATTR_COOP_GROUP_MASK_REGIDS
	.align		4
        /*0038*/ 	.byte	0x04, 0x29
        /*003a*/ 	.short	(.L_694 - .L_693)


	//   ....[0]....
.L_693:
        /*003c*/ 	.word	0xffffffff


	//   ....[1]....
        /*0040*/ 	.word	0xffffffff


	//----- nvinfo : EIATTR_COOP_GROUP_INSTR_OFFSETS
	.align		4
.L_694:
        /*0044*/ 	.byte	0x04, 0x28
        /*0046*/ 	.short	(.L_696 - .L_695)


	//   ....[0]....
.L_695:
        /*0048*/ 	.word	0x00001c60


	//   ....[1]....
        /*004c*/ 	.word	0x00001cd0


	//----- nvinfo : EIATTR_EXIT_INSTR_OFFSETS
	.align		4
.L_696:
        /*0050*/ 	.byte	0x04, 0x1c
        /*0052*/ 	.short	(.L_698 - .L_697)


	//   ....[0]....
.L_697:
        /*0054*/ 	.word	0x00004020


	//   ....[1]....
        /*0058*/ 	.word	0x00004540


	//   ....[2]....
        /*005c*/ 	.word	0x000045a0


	//----- nvinfo : EIATTR_CRS_STACK_SIZE
	.align		4
.L_698:
        /*0060*/ 	.byte	0x04, 0x1e
        /*0062*/ 	.short	(.L_700 - .L_699)
.L_699:
        /*0064*/ 	.word	0x00000000
.L_700:


//--------------------- .nv.info._ZN5flash32flash_fwd_splitkv_combine_kernelI23Flash_fwd_kernel_traitsILi96ELi64ELi128ELi4ELb0ELb0EN7cutlass10bfloat16_tE19Flash_kernel_traitsILi96ELi64ELi128ELi4ES3_EELi16ELi7ELb1EEEvNS_16Flash_fwd_paramsE --------------------------
	.section	.nv.info._ZN5flash32flash_fwd_splitkv_combine_kernelI23Flash_fwd_kernel_traitsILi96ELi64ELi128ELi4ELb0ELb0EN7cutlass10bfloat16_tE19Flash_kernel_traitsILi96ELi64ELi128ELi4ES3_EELi16ELi7ELb1EEEvNS_16Flash_fwd_paramsE,"",@"SHT_CUDA_INFO"
	.sectionflags	@""
	.align	4


	//----- nvinfo : EIATTR_CUDA_API_VERSION
	.align		4
        /*0000*/ 	.byte	0x04, 0x37
        /*0002*/ 	.short	(.L_702 - .L_701)
.L_701:
        /*0004*/ 	.word	0x00000082


	//----- nvinfo : EIATTR_SW2861232_WAR
	.align		4
.L_702:
        /*0008*/ 	.byte	0x01, 0x35
	.zero		2


	//----- nvinfo : EIATTR_PARAM_CBANK
	.align		4
        /*000c*/ 	.byte	0x04, 0x0a
        /*000e*/ 	.short	(.L_704 - .L_703)
	.align		4
.L_703:
        /*0010*/ 	.word	index@(.nv.constant0._ZN5flash32flash_fwd_splitkv_combine_kernelI23Flash_fwd_kernel_traitsILi96ELi64ELi128ELi4ELb0ELb0EN7cutlass10bfloat16_tE19Flash_kernel_traitsILi96ELi64ELi128ELi4ES3_EELi16ELi7ELb1EEEvNS_16Flash_fwd_paramsE)
        /*0014*/ 	.short	0x0160
        /*0016*/ 	.short	0x01d0


	//----- nvinfo : EIATTR_CBANK_PARAM_SIZE
	.align		4
.L_704:
        /*0018*/ 	.byte	0x03, 0x19
        /*001a*/ 	.short	0x01d0


	//----- nvinfo : EIATTR_KPARAM_INFO
	.align		4
        /*001c*/ 	.byte	0x04, 0x17
        /*001e*/ 	.short	(.L_706 - .L_705)
.L_705:
        /*0020*/ 	.word	0x00000000
        /*0024*/ 	.short	0x0000
        /*0026*/ 	.short	0x0000
        /*0028*/ 	.byte	0x00, 0xf0, 0x41, 0x07


	//----- nvinfo : EIATTR_MAXREG_COUNT
	.align		4
.L_706:
        /*002c*/ 	.byte	0x03, 0x1b
        /*002e*/ 	.short	0x00ff


	//----- nvinfo : EIATTR_NUM_BARRIERS
	.align		4
        /*0030*/ 	.byte	0x02, 0x4c
        /*0032*/ 	.byte	0x01
	.zero		1


	//----- nvinfo : EIATTR_MERCURY_ISA_VERSION
	.align		4
        /*0034*/ 	.byte	0x03, 0x5f
        /*0036*/ 	.short	0x0000


	//----- nvinfo : EIATTR_COOP_GROUP_MASK_REGIDS
	.align		4
        /*0038*/ 	.byte	0x04, 0x29
        /*003a*/ 	.short	(.L_708 - .L_707)


	//   ....[0]....
.L_707:
        /*003c*/ 	.word	0xffffffff


	//   ....[1]....
        /*0040*/ 	.word	0xffffffff


	//   ....[2]....
        /*0044*/ 	.word	0xffffffff


	//   ....[3]....
        /*0048*/ 	.word	0xffffffff


	//   ....[4]....
        /*004c*/ 	.word	0xffffffff


	//   ....[5]....
        /*0050*/ 	.word	0xffffffff


	//----- nvinfo : EIATTR_COOP_GROUP_INSTR_OFFSETS
	.align		4
.L_708:
        /*0054*/ 	.byte	0x04, 0x28
        /*0056*/ 	.short	(.L_710 - .L_709)


	//   ....[0]....
.L_709:
        /*0058*/ 	.word	0x000028f0


	//   ....[1]....
        /*005c*/ 	.word	0x00002910


	//   ....[2]....
        /*0060*/ 	.word	0x00002930


	//   ....[3]....
        /*0064*/ 	.word	0x00002dd0


	//   ....[4]....
        /*0068*/ 	.word	0x00002ea0


	//   ....[5]....
        /*006c*/ 	.word	0x00002f60


	//----- nvinfo : EIATTR_EXIT_INSTR_OFFSETS
	.align		4
.L_710:
        /*0070*/ 	.byte	0x04, 0x1c
        /*0072*/ 	.short	(.L_712 - .L_711)


	//   ....[0]....
.L_711:
        /*0074*/ 	.word	0x00006140


	//   ....[1]....
        /*0078*/ 	.word	0x000066a0


	//----- nvinfo : EIATTR_CRS_STACK_SIZE
	.align		4
.L_712:
        /*007c*/ 	.byte	0x04, 0x1e
        /*007e*/ 	.short	(.L_714 - .L_713)
.L_713:
        /*0080*/ 	.word	0x00000000
.L_714:


//--------------------- .nv.info._ZN5flash32flash_fwd_splitkv_combine_kernelI23Flash_fwd_kernel_traitsILi96ELi64ELi128ELi4ELb0ELb0EN7cutlass10bfloat16_tE19Flash_kernel_traitsILi96ELi64ELi128ELi4ES3_EELi16ELi6ELb1EEEvNS_16Flash_fwd_paramsE --------------------------
	.section	.nv.info._ZN5flash32flash_fwd_splitkv_combine_kernelI23Flash_fwd_kernel_traitsILi96ELi64ELi128ELi4ELb0ELb0EN7cutlass10bfloat16_tE19Flash_kernel_traitsILi96ELi64ELi128ELi4ES3_EELi16ELi6ELb1EEEvNS_16Flash_fwd_paramsE,"",@"SHT_CUDA_INFO"
	.sectionflags	@""
	.align	4


	//----- nvinfo : EIATTR_CUDA_API_VERSION
	.align		4
        /*0000*/ 	.byte	0x04, 0x37
        /*0002*/ 	.short	(.L_716 - .L_715)
.L_715:
        /*0004*/ 	.word	0x00000082


	//----- nvinfo : EIATTR_SW2861232_WAR
	.align		4
.L_716:
        /*0008*/ 	.byte	0x01, 0x35
	.zero		2


	//----- nvinfo : EIATTR_PARAM_CBANK
	.align		4
        /*000c*/ 	.byte	0x04, 0x0a
        /*000e*/ 	.short	(.L_718 - .L_717)
	.align		4
.L_717:
        /*0010*/ 	.word	index@(.nv.constant0._ZN5flash32flash_fwd_splitkv_combine_kernelI23Flash_fwd_kernel_traitsILi96ELi64ELi128ELi4ELb0ELb0EN7cutlass10bfloat16_tE19Flash_kernel_traitsILi96ELi64ELi128ELi4ES3_EELi16ELi6ELb1EEEvNS_16Flash_fwd_paramsE)
        /*0014*/ 	.short	0x0160
        /*0016*/ 	.short	0x01d0


	//----- nvinfo : EIATTR_CBANK_PARAM_SIZE
	.align		4
.L_718:
        /*0018*/ 	.byte	0x03, 0x19
        /*001a*/ 	.short	0x01d0


	//----- nvinfo : EIATTR_KPARAM_INFO
	.align		4
        /*001c*/ 	.byte	0x04, 0x17
        /*001e*/ 	.short	(.L_720 - .L_719)
.L_719:
        /*0020*/ 	.word	0x00000000
        /*0024*/ 	.short	0x0000
        /*0026*/ 	.short	0x0000
        /*0028*/ 	.byte	0x00, 0xf0, 0x41, 0x07


	//----- nvinfo : EIATTR_MAXREG_COUNT
	.align		4
.L_720:
        /*002c*/ 	.byte	0x03, 0x1b
        /*002e*/ 	.short	0x00ff


	//----- nvinfo : EIATTR_NUM_BARRIERS
	.align		4
        /*0030*/ 	.byte	0x02, 0x4c
        /*0032*/ 	.byte	0x01
	.zero		1


	//----- nvinfo : EIATTR_MERCURY_ISA_VERSION
	.align		4
        /*0034*/ 	.byte	0x03, 0x5f
        /*0036*/ 	.short	0x0000


	//----- nvinfo : EIATTR_COOP_GROUP_MASK_REGIDS
	.align		4
        /*0038*/ 	.byte	0x04, 0x29
        /*003a*/ 	.short	(.L_722 - .L_721)


	//   ....[0]....
.L_721:
        /*003c*/ 	.word	0xffffffff


	//   ....[1]....
        /*0040*/ 	.word	0xffffffff


	//   ....[2]....
        /*0044*/ 	.word	0xffffffff


	//   ....[3]....
        /*0048*/ 	.word	0xffffffff


	//   ....[4]....
        /*004c*/ 	.word	0xffffffff


	//   ....[5]....
        /*0050*/ 	.word	0xffffffff


	//----- nvinfo : EIATTR_COOP_GROUP_INSTR_OFFSETS
	.align		4
.L_722:
        /*0054*/ 	.byte	0x04, 0x28
        /*0056*/ 	.short	(.L_724 - .L_723)


	//   ....[0]....
.L_723:
        /*0058*/ 	.word	0x00002020


	//   ....[1]....
        /*005c*/ 	.word	0x00002040


	//   ....[2]....
        /*0060*/ 	.word	0x00002060


	//   ....[3]....
        /*0064*/ 	.word	0x00002310


	//   ....[4]....
        /*0068*/ 	.word	0x000023b0


	//   ....[5]....
        /*006c*/ 	.word	0x00002470


	//----- nvinfo : EIATTR_EXIT_INSTR_OFFSETS
	.align		4
.L_724:
        /*0070*/ 	.byte	0x04, 0x1c
        /*0072*/ 	.short	(.L_726 - .L_725)


	//   ....[0]....
.L_725:
        /*0074*/ 	.word	0x00005360


	//   ....[1]....
        /*0078*/ 	.word	0x000058c0


	//----- nvinfo : EIATTR_CRS_STACK_SIZE
	.align		4
.L_726:
        /*007c*/ 	.byte	0x04, 0x1e
        /*007e*/ 	.short	(.L_728 - .L_727)
.L_727:
        /*0080*/ 	.word	0x00000000
.L_728:


//--------------------- .nv.info._ZN5flash32flash_fwd_splitkv_combine_kernelI23Flash_fwd_kernel_traitsILi96ELi64ELi128ELi4ELb0ELb0EN7cutlass10bfloat16_tE19Flash_kernel_traitsILi96ELi64ELi128ELi4ES3_EELi16ELi5ELb1EEEvNS_16Flash_fwd_paramsE --------------------------
	.section	.nv.info._ZN5flash32flash_fwd_splitkv_combine_kernelI23Flash_fwd_kernel_traitsILi96ELi64ELi128ELi4ELb0ELb0EN7cutlass10bfloat16_tE19Flash_kernel_traitsILi96ELi64ELi128ELi4ES3_EELi16ELi5ELb1EEEvNS_16Flash_fwd_paramsE,"",@"SHT_CUDA_INFO"
	.sectionflags	@""
	.align	4


	//----- nvinfo : EIATTR_CUDA_API_VERSION
	.align		4
        /*0000*/ 	.byte	0x04, 0x37
        /*0002*/ 	.short	(.L_730 - .L_729)
.L_729:
        /*0004*/ 	.word	0x00000082


	//----- nvinfo : EIATTR_SW2861232_WAR
	.align		4
.L_730:
        /*0008*/ 	.byte	0x01, 0x35
	.zero		2


	//----- nvinfo : EIATTR_PARAM_CBANK
	.align		4
        /*000c*/ 	.byte	0x04, 0x0a
        /*000e*/ 	.short	(.L_732 - .L_731)
	.align		4
.L_731:
        /*0010*/ 	.word	index@(.nv.constant0._ZN5flash32flash_fwd_splitkv_combine_kernelI23Flash_fwd_kernel_traitsILi96ELi64ELi128ELi4ELb0ELb0EN7cutlass10bfloat16_tE19Flash_kernel_traitsILi96ELi64ELi128ELi4ES3_EELi16ELi5ELb1EEEvNS_16Flash_fwd_paramsE)
        /*0014*/ 	.short	0x0160
        /*0016*/ 	.short	0x01d0


	//----- nvinfo : EIATTR_CBANK_PARAM_SIZE
	.align		4
.L_732:
        /*0018*/ 	.byte	0x03, 0x19
        /*001a*/ 	.short	0x01d0


	//----- nvinfo : EIATTR_KPARAM_INFO
	.align		4
        /*001c*/ 	.byte	0x04, 0x17
        /*001e*/ 	.short	(.L_734 - .L_733)
.L_733:
        /*0020*/ 	.word	0x00000000
        /*0024*/ 	.short	0x0000
        /*0026*/ 	.short	0x0000
        /*0028*/ 	.byte	0x00, 0xf0, 0x41, 0x07


	//----- nvinfo : EIATTR_MAXREG_COUNT
	.align		4
.L_734:
        /*002c*/ 	.byte	0x03, 0x1b
        /*002e*/ 	.short	0x00ff


	//----- nvinfo : EIATTR_NUM_BARRIERS
	.align		4
        /*0030*/ 	.byte	0x02, 0x4c
        /*0032*/ 	.byte	0x01
	.zero		1


	//----- nvinfo : EIATTR_MERCURY_ISA_VERSION
	.align		4
        /*0034*/ 	.byte	0x03, 0x5f
        /*0036*/ 	.short	0x0000


	//----- nvinfo : EIATTR_COOP_GROUP_MASK_REGIDS
	.align		4
        /*0038*/ 	.byte	0x04, 0x29
        /*003a*/ 	.short	(.L_736 - .L_735)


	//   ....[0]....
.L_735:
        /*003c*/ 	.word	0xffffffff


	//   ....[1]....
        /*0040*/ 	.word	0xffffffff


	//   ....[2]....
        /*0044*/ 	.word	0xffffffff


	//   ....[3]....
        /*0048*/ 	.word	0xffffffff


	//   ....[4]....
        /*004c*/ 	.word	0xffffffff


	//   ....[5]....
        /*0050*/ 	.word	0xffffffff


	//----- nvinfo : EIATTR_COOP_GROUP_INSTR_OFFSETS
	.align		4
.L_736:
        /*0054*/ 	.byte	0x04, 0x28
        /*0056*/ 	.short	(.L_738 - .L_737)


	//   ....[0]....
.L_737:
        /*0058*/ 	.word	0x00001b10


	//   ....[1]....
        /*005c*/ 	.word	0x00001b30


	//   ....[2]....
        /*0060*/ 	.word	0x00001b60


	//   ....[3]....
        /*0064*/ 	.word	0x00001cc0


	//   ....[4]....
        /*0068*/ 	.word	0x00001da0


	//   ....[5]....
        /*006c*/ 	.word	0x00001e90


	//----- nvinfo : EIATTR_EXIT_INSTR_OFFSETS
	.align		4
.L_738:
        /*0070*/ 	.byte	0x04, 0x1c
        /*0072*/ 	.short	(.L_740 - .L_739)


	//   ....[0]....
.L_739:
        /*0074*/ 	.word	0x00004b10


	//   ....[1]....
        /*0078*/ 	.word	0x00005070


	//----- nvinfo : EIATTR_CRS_STACK_SIZE
	.align		4
.L_740:
        /*007c*/ 	.byte	0x04, 0x1e
        /*007e*/ 	.short	(.L_742 - .L_741)
.L_741:
        /*0080*/ 	.word	0x00000000
.L_742:


//--------------------- .nv.info._ZN5flash32flash_fwd_splitkv_combine_kernelI23Flash_fwd_kernel_traitsILi96ELi64ELi128ELi4ELb0ELb0EN7cutlass10bfloat16_tE19Flash_kernel_traitsILi96ELi64ELi128ELi4ES3_EELi16ELi4ELb1EEEvNS_16Flash_fwd_paramsE --------------------------
	.section	.nv.info._ZN5flash32flash_fwd_splitkv_combine_kernelI23Flash_fwd_kernel_traitsILi96ELi64ELi128ELi4ELb0ELb0EN7cutlass10bfloat16_tE19Flash_kernel_traitsILi96ELi64ELi128ELi4ES3_EELi16ELi4ELb1EEEvNS_16Flash_fwd_paramsE,"",@"SHT_CUDA_INFO"
	.sectionflags	@""
	.align	4


	//----- nvinfo : EIATTR_CUDA_API_VERSION
	.align		4
        /*0000*/ 	.byte	0x04, 0x37
        /*0002*/ 	.short	(.L_744 - .L_743)
.L_743:
        /*0004*/ 	.word	0x00000082


	//----- nvinfo : EIATTR_SW2861232_WAR
	.align		4
.L_744:
        /*0008*/ 	.byte	0x01, 0x35
	.zero		2


	//----- nvinfo : EIATTR_PARAM_CBANK
	.align		4
        /*000c*/ 	.byte	0x04, 0x0a
        /*000e*/ 	.short	(.L_746 - .L_745)
	.align		4
.L_745:
        /*0010*/ 	.word	index@(.nv.constant0._ZN5flash32flash_fwd_splitkv_combine_kernelI23Flash_fwd_kernel_traitsILi96ELi64ELi128ELi4ELb0ELb0EN7cutlass10bfloat16_tE19Flash_kernel_traitsILi96ELi64ELi128ELi4ES3_EELi16ELi4ELb1EEEvNS_16Flash_fwd_paramsE)
        /*0014*/ 	.short	0x0160
        /*0016*/ 	.short	0x01d0


	//----- nvinfo : EIATTR_CBANK_PARAM_SIZE
	.align		4
.L_746:
        /*0018*/ 	.byte	0x03, 0x19
        /*001a*/ 	.short	0x01d0


	//----- nvinfo : EIATTR_KPARAM_INFO
	.align		4
        /*001c*/ 	.byte	0x04, 0x17
        /*001e*/ 	.short	(.L_748 - .L_747)
.L_747:
        /*0020*/ 	.word	0x00000000
        /*0024*/ 	.short	0x0000
        /*0026*/ 	.short	0x0000
        /*0028*/ 	.byte	0x00, 0xf0, 0x41, 0x07


	//----- nvinfo : EIATTR_MAXREG_COUNT
	.align		4
.L_748:
        /*002c*/ 	.byte	0x03, 0x1b
        /*002e*/ 	.short	0x00ff


	//----- nvinfo : EIATTR_NUM_BARRIERS
	.align		4
        /*0030*/ 	.byte	0x02, 0x4c
        /*0032*/ 	.byte	0x01
	.zero		1


	//----- nvinfo : EIATTR_MERCURY_ISA_VERSION
	.align		4
        /*0034*/ 	.byte	0x03, 0x5f
        /*0036*/ 	.short	0x0000


	//----- nvinfo : EIATTR_COOP_GROUP_MASK_REGIDS
	.align		4
        /*0038*/ 	.byte	0x04, 0x29
        /*003a*/ 	.short	(.L_750 - .L_749)


	//   ....[0]....
.L_749:
        /*003c*/ 	.word	0xffffffff


	//   ....[1]....
        /*0040*/ 	.word	0xffffffff


	//   ....[2]....
        /*0044*/ 	.word	0xffffffff


	//   ....[3]....
        /*0048*/ 	.word	0xffffffff


	//   ....[4]....
        /*004c*/ 	.word	0xffffffff


	//   ....[5]....
        /*0050*/ 	.word	0xffffffff


	//----- nvinfo : EIATTR_COOP_GROUP_INSTR_OFFSETS
	.align		4
.L_750:
        /*0054*/ 	.byte	0x04, 0x28
        /*0056*/ 	.short	(.L_752 - .L_751)


	//   ....[0]....
.L_751:
        /*0058*/ 	.word	0x00001710


	//   ....[1]....
        /*005c*/ 	.word	0x00001750


	//   ....[2]....
        /*0060*/ 	.word	0x000017b0


	//   ....[3]....
        /*0064*/ 	.word	0x000018f0


	//   ....[4]....
        /*0068*/ 	.word	0x000019c0


	//   ....[5]....
        /*006c*/ 	.word	0x00001b00


	//----- nvinfo : EIATTR_EXIT_INSTR_OFFSETS
	.align		4
.L_752:
        /*0070*/ 	.byte	0x04, 0x1c
        /*0072*/ 	.short	(.L_754 - .L_753)


	//   ....[0]....
.L_753:
        /*0074*/ 	.word	0x000047a0


	//   ....[1]....
        /*0078*/ 	.word	0x00004d00


	//----- nvinfo : EIATTR_CRS_STACK_SIZE
	.align		4
.L_754:
        /*007c*/ 	.byte	0x04, 0x1e
        /*007e*/ 	.short	(.L_756 - .L_755)
.L_755:
        /*0080*/ 	.word	0x00000000
.L_756:


//--------------------- .nv.info._ZN5flash32flash_fwd_splitkv_combine_kernelI23Flash_fwd_kernel_traitsILi96ELi64ELi128ELi4ELb0ELb0EN7cutlass10bfloat16_tE19Flash_kernel_traitsILi96ELi64ELi128ELi4ES3_EELi16ELi3ELb1EEEvNS_16Flash_fwd_paramsE --------------------------
	.section	.nv.info._ZN5flash32flash_fwd_splitkv_combine_kernelI23Flash_fwd_kernel_traitsILi96ELi64ELi128ELi4ELb0ELb0EN7cutlass10bfloat16_tE19Flash_kernel_traitsILi96ELi64ELi128ELi4ES3_EELi16ELi3ELb1EEEvNS_16Flash_fwd_paramsE,"",@"SHT_CUDA_INFO"
	.sectionflags	@""
	.align	4


	//----- nvinfo : EIATTR_CUDA_API_VERSION
	.align		4
        /*0000*/ 	.byte	0x04, 0x37
        /*0002*/ 	.short	(.L_758 - .L_757)
.L_757:
        /*0004*/ 	.word	0x00000082


	//----- nvinfo : EIATTR_SW2861232_WAR
	.align		4
.L_758:
        /*0008*/ 	.byte	0x01, 0x35
	.zero		2


	//----- nvinfo : EIATTR_PARAM_CBANK
	.align		4
        /*000c*/ 	.byte	0x04, 0x0a
        /*000e*/ 	.short	(.L_760 - .L_759)
	.align		4
.L_759:
        /*0010*/ 	.word	index@(.nv.constant0._ZN5flash32flash_fwd_splitkv_combine_kernelI23Flash_fwd_kernel_traitsILi96ELi64ELi128ELi4ELb0ELb0EN7cutlass10bfloat16_tE19Flash_kernel_traitsILi96ELi64ELi128ELi4ES3_EELi16ELi3ELb1EEEvNS_16Flash_fwd_paramsE)
        /*0014*/ 	.short	0x0160
        /*0016*/ 	.short	0x01d0


	//----- nvinfo : EIATTR_CBANK_PARAM_SIZE
	.align		4
.L_760:
        /*0018*/ 	.byte	0x03, 0x19
        /*001a*/ 	.short	0x01d0


	//----- nvinfo : EIATTR_KPARAM_INFO
	.align		4
        /*001c*/ 	.byte	0x04, 0x17
        /*001e*/ 	.short	(.L_762 - .L_761)
.L_761:
        /*0020*/ 	.word	0x00000000
        /*0024*/ 	.short	0x0000
        /*0026*/ 	.short	0x0000
        /*0028*/ 	.byte	0x00, 0xf0, 0x41, 0x07


	//----- nvinfo : EIATTR_MAXREG_COUNT
	.align		4
.L_762:
        /*002c*/ 	.byte	0x03, 0x1b
        /*002e*/ 	.short	0x00ff


	//----- nvinfo : EIATTR_NUM_BARRIERS
	.align		4
        /*0030*/ 	.byte	0x02, 0x4c
        /*0032*/ 	.byte	0x01
	.zero		1


	//----- nvinfo : EIATTR_MERCURY_ISA_VERSION
	.align		4
        /*0034*/ 	.byte	0x03, 0x5f
        /*0036*/ 	.short	0x0000


	//----- nvinfo : EIATTR_COOP_GROUP_MASK_REGIDS
	.align		4
        /*0038*/ 	.byte	0x04, 0x29
        /*003a*/ 	.short	(.L_764 - .L_763)


	//   ....[0]....
.L_763:
        /*003c*/ 	.word	0xffffffff


	//   ....[1]....
        /*0040*/ 	.word	0xffffffff


	//   ....[2]....
        /*0044*/ 	.word	0xffffffff


	//   ....[3]....
        /*0048*/ 	.word	0xffffffff


	//   ....[4]....
        /*004c*/ 	.word	0xffffffff


	//   ....[5]....
        /*0050*/ 	.word	0xffffffff


	//----- nvinfo : EIATTR_COOP_GROUP_INSTR_OFFSETS
	.align		4
.L_764:
        /*0054*/ 	.byte	0x04, 0x28
        /*0056*/ 	.short	(.L_766 - .L_765)


	//   ....[0]....
.L_765:
        /*0058*/ 	.word	0x00001c80


	//   ....[1]....
        /*005c*/ 	.word	0x00001ca0


	//   ....[2]....
        /*0060*/ 	.word	0x00001cc0


	//   ....[3]....
        /*0064*/ 	.word	0x00001d30


	//   ....[4]....
        /*0068*/ 	.word	0x00001d50


	//   ....[5]....
        /*006c*/ 	.word	0x00001d70


	//----- nvinfo : EIATTR_EXIT_INSTR_OFFSETS
	.align		4
.L_766:
        /*0070*/ 	.byte	0x04, 0x1c
        /*0072*/ 	.short	(.L_768 - .L_767)


	//   ....[0]....
.L_767:
        /*0074*/ 	.word	0x00004780


	//   ....[1]....
        /*0078*/ 	.word	0x00004ce0


	//----- nvinfo : EIATTR_CRS_STACK_SIZE
	.align		4
.L_768:
        /*007c*/ 	.byte	0x04, 0x1e
        /*007e*/ 	.short	(.L_770 - .L_769)
.L_769:
        /*0080*/ 	.word	0x00000000
.L_770:


//--------------------- .nv.info._ZN5flash32flash_fwd_splitkv_combine_kernelI23Flash_fwd_kernel_traitsILi96ELi64ELi128ELi4ELb0ELb0EN7cutlass10bfloat16_tE19Flash_kernel_traitsILi96ELi64ELi128ELi4ES3_EELi16ELi2ELb1EEEvNS_16Flash_fwd_paramsE --------------------------
	.section	.nv.info._ZN5flash32flash_fwd_splitkv_combine_kernelI23Flash_fwd_kernel_traitsILi96ELi64ELi128ELi4ELb0ELb0EN7cutlass10bfloat16_tE19Flash_kernel_traitsILi96ELi64ELi128ELi4ES3_EELi16ELi2ELb1EEEvNS_16Flash_fwd_paramsE,"",@"SHT_CUDA_INFO"
	.sectionflags	@""
	.align	4


	//----- nvinfo : EIATTR_CUDA_API_VERSION
	.align		4
        /*0000*/ 	.byte	0x04, 0x37
        /*0002*/ 	.short	(.L_772 - .L_771)
.L_771:
        /*0004*/ 	.word	0x00000082


	//----- nvinfo : EIATTR_SW2861232_WAR
	.align		4
.L_772:
        /*0008*/ 	.byte	0x01, 0x35
	.zero		2


	//----- nvinfo : EIATTR_PARAM_CBANK
	.align		4
        /*000c*/ 	.byte	0x04, 0x0a
        /*000e*/ 	.short	(.L_774 - .L_773)
	.align		4
.L_773:
        /*0010*/ 	.word	index@(.nv.constant0._ZN5flash32flash_fwd_splitkv_combine_kernelI23Flash_fwd_kernel_traitsILi96ELi64ELi128ELi4ELb0ELb0EN7cutlass10bfloat16_tE19Flash_kernel_traitsILi96ELi64ELi128ELi4ES3_EELi16ELi2ELb1EEEvNS_16Flash_fwd_paramsE)
        /*0014*/ 	.short	0x0160
        /*0016*/ 	.short	0x01d0


	//----- nvinfo : EIATTR_CBANK_PARAM_SIZE
	.align		4
.L_774:
        /*0018*/ 	.byte	0x03, 0x19
        /*001a*/ 	.short	0x01d0


	//----- nvinfo : EIATTR_KPARAM_INFO
	.align		4
        /*001c*/ 	.byte	0x04, 0x17
        /*001e*/ 	.short	(.L_776 - .L_775)
.L_775:
        /*0020*/ 	.word	0x00000000
        /*0024*/ 	.short	0x0000
        /*0026*/ 	.short	0x0000
        /*0028*/ 	.byte	0x00, 0xf0, 0x41, 0x07


	//----- nvinfo : EIATTR_MAXREG_COUNT
	.align		4
.L_776:
        /*002c*/ 	.byte	0x03, 0x1b
        /*002e*/ 	.short	0x00ff


	//----- nvinfo : EIATTR_NUM_BARRIERS
	.align		4
        /*0030*/ 	.byte	0x02, 0x4c
        /*0032*/ 	.byte	0x01
	.zero		1


	//----- nvinfo : EIATTR_MERCURY_ISA_VERSION
	.align		4
        /*0034*/ 	.byte	0x03, 0x5f
        /*0036*/ 	.short	0x0000


	//----- nvinfo : EIATTR_COOP_GROUP_MASK_REGIDS
	.align		4
        /*0038*/ 	.byte	0x04, 0x29
        /*003a*/ 	.short	(.L_778 - .L_777)


	//   ....[0]....
.L_777:
        /*003c*/ 	.word	0xffffffff


	//   ....[1]....
        /*0040*/ 	.word	0xffffffff


	//   ....[2]....
        /*0044*/ 	.word	0xffffffff


	//   ....[3]....
        /*0048*/ 	.word	0xffffffff


	//----- nvinfo : EIATTR_COOP_GROUP_INSTR_OFFSETS
	.align		4
.L_778:
        /*004c*/ 	.byte	0x04, 0x28
        /*004e*/ 	.short	(.L_780 - .L_779)


	//   ....[0]....
.L_779:
        /*0050*/ 	.word	0x00001c70


	//   ....[1]....
        /*0054*/ 	.word	0x00001c90


	//   ....[2]....
        /*0058*/ 	.word	0x00001d00


	//   ....[3]....
        /*005c*/ 	.word	0x00001d20


	//----- nvinfo : EIATTR_EXIT_INSTR_OFFSETS
	.align		4
.L_780:
        /*0060*/ 	.byte	0x04, 0x1c
        /*0062*/ 	.short	(.L_782 - .L_781)


	//   ....[0]....
.L_781:
        /*0064*/ 	.word	0x00004760


	//   ....[1]....
        /*0068*/ 	.word	0x00004cc0


	//----- nvinfo : EIATTR_CRS_STACK_SIZE
	.align		4
.L_782:
        /*006c*/ 	.byte	0x04, 0x1e
        /*006e*/ 	.short	(.L_784 - .L_783)
.L_783:
        /*0070*/ 	.word	0x00000000
.L_784:


//--------------------- .nv.info._ZN5flash32flash_fwd_splitkv_combine_kernelI23Flash_fwd_kernel_traitsILi96ELi64ELi128ELi4ELb0ELb0EN7cutlass10bfloat16_tE19Flash_kernel_traitsILi96ELi64ELi128ELi4ES3_EELi16ELi1ELb1EEEvNS_16Flash_fwd_paramsE --------------------------
	.section	.nv.info._ZN5flash32flash_fwd_splitkv_combine_kernelI23Flash_fwd_kernel_traitsILi96ELi64ELi128ELi4ELb0ELb0EN7cutlass10bfloat16_tE19Flash_kernel_traitsILi96ELi64ELi128ELi4ES3_EELi16ELi1ELb1EEEvNS_16Flash_fwd_paramsE,"",@"SHT_CUDA_INFO"
	.sectionflags	@""
	.align	4


	//----- nvinfo : EIATTR_CUDA_API_VERSION
	.align		4
        /*0000*/ 	.byte	0x04, 0x37
        /*0002*/ 	.short	(.L_786 - .L_785)
.L_785:
        /*0004*/ 	.word	0x00000082


	//----- nvinfo : EIATTR_SW2861232_WAR
	.align		4
.L_786:
        /*0008*/ 	.byte	0x01, 0x35
	.zero		2


	//----- nvinfo : EIATTR_PARAM_CBANK
	.align		4
        /*000c*/ 	.byte	0x04, 0x0a
        /*000e*/ 	.short	(.L_788 - .L_787)
	.align		4
.L_787:
        /*0010*/ 	.word	index@(.nv.constant0._ZN5flash32flash_fwd_splitkv_combine_kernelI23Flash_fwd_kernel_traitsILi96ELi64ELi128ELi4ELb0ELb0EN7cutlass10bfloat16_tE19Flash_kernel_traitsILi96ELi64ELi128ELi4ES3_EELi16ELi1ELb1EEEvNS_16Flash_fwd_paramsE)
        /*0014*/ 	.short	0x0160
        /*0016*/ 	.short	0x01d0


	//----- nvinfo : EIATTR_CBANK_PARAM_SIZE
	.align		4
.L_788:
        /*0018*/ 	.byte	0x03, 0x19
        /*001a*/ 	.short	0x01d0


	//----- nvinfo : EIATTR_KPARAM_INFO
	.align		4
        /*001c*/ 	.byte	0x04, 0x17
        /*001e*/ 	.short	(.L_790 - .L_789)
.L_789:
        /*0020*/ 	.word	0x00000000
        /*0024*/ 	.short	0x0000
        /*0026*/ 	.short	0x0000
        /*0028*/ 	.byte	0x00, 0xf0, 0x41, 0x07


	//----- nvinfo : EIATTR_MAXREG_COUNT
	.align		4
.L_790:
        /*002c*/ 	.byte	0x03, 0x1b
        /*002e*/ 	.short	0x00ff


	//----- nvinfo : EIATTR_NUM_BARRIERS
	.align		4
        /*0030*/ 	.byte	0x02, 0x4c
        /*0032*/ 	.byte	0x01
	.zero		1


	//----- nvinfo : EIATTR_MERCURY_ISA_VERSION
	.align		4
        /*0034*/ 	.byte	0x03, 0x5f
        /*0036*/ 	.short	0x0000


	//----- nvinfo : EIATTR_COOP_GROUP_MASK_REGIDS
	.align		4
        /*0038*/ 	.byte	0x04, 0x29
        /*003a*/ 	.short	(.L_792 - .L_791)


	//   ....[0]....
.L_791:
        /*003c*/ 	.word	0xffffffff


	//   ....[1]....
        /*0040*/ 	.word	0xffffffff


	//----- nvinfo : EIATTR_COOP_GROUP_INSTR_OFFSETS
	.align		4
.L_792:
        /*0044*/ 	.byte	0x04, 0x28
        /*0046*/ 	.short	(.L_794 - .L_793)


	//   ....[0]....
.L_793:
        /*0048*/ 	.word	0x00001ca0


	//   ....[1]....
        /*004c*/ 	.word	0x00001d30


	//----- nvinfo : EIATTR_EXIT_INSTR_OFFSETS
	.align		4
.L_794:
        /*0050*/ 	.byte	0x04, 0x1c
        /*0052*/ 	.short	(.L_796 - .L_795)


	//   ....[0]....
.L_795:
        /*0054*/ 	.word	0x000047c0


	//   ....[1]....
        /*0058*/ 	.word	0x00004d20


	//----- nvinfo : EIATTR_CRS_STACK_SIZE
	.align		4
.L_796:
        /*005c*/ 	.byte	0x04, 0x1e
        /*005e*/ 	.short	(.L_798 - .L_797)
.L_797:
        /*0060*/ 	.word	0x00000000
.L_798:


//--------------------- .nv.info._ZN5flash24flash_fwd_splitkv_kernelI23Flash_fwd_kernel_traitsILi96ELi64ELi128ELi4ELb0ELb0EN7cutlass10bfloat16_tE19Flash_kernel_traitsILi96ELi64ELi128ELi4ES3_EELb1ELb0ELb0ELb0ELb0ELb0ELb0ELb0EEEvNS_16Flash_fwd_paramsE --------------------------
	.section	.nv.info._ZN5flash24flash_fwd_splitkv_kernelI23Flash_fwd_kernel_traitsILi96ELi64ELi128ELi4ELb0ELb0EN7cutlass10bfloat16_tE19Flash_kernel_traitsILi96ELi64ELi128ELi4ES3_EELb1ELb0ELb0ELb0ELb0ELb0ELb0ELb0EEEvNS_16Flash_fwd_paramsE,"",@"SHT_CUDA_INFO"
	.sectionflags	@""
	.align	4


	//----- nvinfo : EIATTR_CUDA_API_VERSION
	.align		4
        /*0000*/ 	.byte	0x04, 0x37
        /*0002*/ 	.short	(.L_800 - .L_799)
.L_799:
        /*0004*/ 	.word	0x00000082


	//----- nvinfo : EIATTR_SW2861232_WAR
	.align		4
.L_800:
        /*0008*/ 	.byte	0x01, 0x35
	.zero		2


	//----- nvinfo : EIATTR_PARAM_CBANK
	.align		4
        /*000c*/ 	.byte	0x04, 0x0a
        /*000e*/ 	.short	(.L_802 - .L_801)
	.align		4
.L_801:
        /*0010*/ 	.word	index@(.nv.constant0._ZN5flash24flash_fwd_splitkv_kernelI23Flash_fwd_kernel_traitsILi96ELi64ELi128ELi4ELb0ELb0EN7cutlass10bfloat16_tE19Flash_kernel_traitsILi96ELi64ELi128ELi4ES3_EELb1ELb0ELb0ELb0ELb0ELb0ELb0ELb0EEEvNS_16Flash_fwd_paramsE)
        /*0014*/ 	.short	0x0160
        /*0016*/ 	.short	0x01d0


	//----- nvinfo : EIATTR_CBANK_PARAM_SIZE
	.align		4
.L_802:
        /*0018*/ 	.byte	0x03, 0x19
        /*001a*/ 	.short	0x01d0


	//----- nvinfo : EIATTR_KPARAM_INFO
	.align		4
        /*001c*/ 	.byte	0x04, 0x17
        /*001e*/ 	.short	(.L_804 - .L_803)
.L_803:
        /*0020*/ 	.word	0x00000000
        /*0024*/ 	.short	0x0000
        /*0026*/ 	.short	0x0000
        /*0028*/ 	.byte	0x00, 0xf0, 0x41, 0x07


	//----- nvinfo : EIATTR_MAXREG_COUNT
	.align		4
.L_804:
        /*002c*/ 	.byte	0x03, 0x1b
        /*002e*/ 	.short	0x00ff


	//----- nvinfo : EIATTR_NUM_BARRIERS
	.align		4
        /*0030*/ 	.byte	0x02, 0x4c
        /*0032*/ 	.byte	0x01
	.zero		1


	//----- nvinfo : EIATTR_MERCURY_ISA_VERSION
	.align		4
        /*0034*/ 	.byte	0x03, 0x5f
        /*0036*/ 	.short	0x0000


	//----- nvinfo : EIATTR_COOP_GROUP_MASK_REGIDS
	.align		4
        /*0038*/ 	.byte	0x04, 0x29
        /*003a*/ 	.short	(.L_806 - .L_805)


	//   ....[0]....
.L_805:
        /*003c*/ 	.word	0xffffffff


	//   ....[1]....
        /*0040*/ 	.word	0xffffffff


	//   ....[2]....
        /*0044*/ 	.word	0xffffffff


	//   ....[3]....
        /*0048*/ 	.word	0xffffffff


	//   ....[4]....
        /*004c*/ 	.word	0xffffffff


	//   ....[5]....
        /*0050*/ 	.word	0xffffffff


	//   ....[6]....
        /*0054*/ 	.word	0xffffffff


	//   ....[7]....
        /*0058*/ 	.word	0xffffffff


	//   ....[8]....
        /*005c*/ 	.word	0xffffffff


	//   ....[9]....
        /*0060*/ 	.word	0xffffffff


	//   ....[10]....
        /*0064*/ 	.word	0xffffffff


	//   ....[11]....
        /*0068*/ 	.word	0xffffffff


	//   ....[12]....
        /*006c*/ 	.word	0xffffffff


	//   ....[13]....
        /*0070*/ 	.word	0xffffffff


	//   ....[14]....
        /*0074*/ 	.word	0xffffffff


	//   ....[15]....
        /*0078*/ 	.word	0xffffffff


	//----- nvinfo : EIATTR_COOP_GROUP_INSTR_OFFSETS
	.align		4
.L_806:
        /*007c*/ 	.byte	0x04, 0x28
        /*007e*/ 	.short	(.L_808 - .L_807)


	//   ....[0]....
.L_807:
        /*0080*/ 	.word	0x000053c0


	//   ....[1]....
        /*0084*/ 	.word	0x00005540


	//   ....[2]....
        /*0088*/ 	.word	0x00005550


	//   ....[3]....
        /*008c*/ 	.word	0x000055a0


	//   ....[4]....
        /*0090*/ 	.word	0x00009aa0


	//   ....[5]....
        /*0094*/ 	.word	0x00009ad0


	//   ....[6]....
        /*0098*/ 	.word	0x00009af0


	//   ....[7]....
        /*009c*/ 	.word	0x00009b10


	//   ....[8]....
        /*00a0*/ 	.word	0x0000d7e0


	//   ....[9]....
        /*00a4*/ 	.word	0x0000d800


	//   ....[10]....
        /*00a8*/ 	.word	0x0000d840


	//   ....[11]....
        /*00ac*/ 	.word	0x0000d850


	//   ....[12]....
        /*00b0*/ 	.word	0x0000f390


	//   ....[13]....
        /*00b4*/ 	.word	0x0000f3d0


	//   ....[14]....
        /*00b8*/ 	.word	0x0000f410


	//   ....[15]....
        /*00bc*/ 	.word	0x0000f420


	//----- nvinfo : EIATTR_EXIT_INSTR_OFFSETS
	.align		4
.L_808:
        /*00c0*/ 	.byte	0x04, 0x1c
        /*00c2*/ 	.short	(.L_810 - .L_809)


	//   ....[0]....
.L_809:
        /*00c4*/ 	.word	0x000002d0


	//   ....[1]....
        /*00c8*/ 	.word	0x00000900


	//   ....[2]....
        /*00cc*/ 	.word	0x00000930


	//   ....[3]....
        /*00d0*/ 	.word	0x00010220


	//   ....[4]....
        /*00d4*/ 	.word	0x00010310


	//   ....[5]....
        /*00d8*/ 	.word	0x00010330


	//----- nvinfo : EIATTR_CTAIDZ_USED
	.align		4
.L_810:
        /*00dc*/ 	.byte	0x01, 0x04
	.zero		2


	//----- nvinfo : EIATTR_CRS_STACK_SIZE
	.align		4
        /*00e0*/ 	.byte	0x04, 0x1e
        /*00e2*/ 	.short	(.L_812 - .L_811)
.L_811:
        /*00e4*/ 	.word	0x00000000
.L_812:


//--------------------- .nv.info._ZN5flash24flash_fwd_splitkv_kernelI23Flash_fwd_kernel_traitsILi96ELi64ELi128ELi4ELb0ELb0EN7cutlass10bfloat16_tE19Flash_kernel_traitsILi96ELi64ELi128ELi4ES3_EELb1ELb0ELb0ELb0ELb0ELb1ELb0ELb0EEEvNS_16Flash_fwd_paramsE --------------------------
	.section	.nv.info._ZN5flash24flash_fwd_splitkv_kernelI23Flash_fwd_kernel_traitsILi96ELi64ELi128ELi4ELb0ELb0EN7cutlass10bfloat16_tE19Flash_kernel_traitsILi96ELi64ELi128ELi4ES3_EELb1ELb0ELb0ELb0ELb0ELb1ELb0ELb0EEEvNS_16Flash_fwd_paramsE,"",@"SHT_CUDA_INFO"
	.sectionflags	@""
	.align	4


	//----- nvinfo : EIATTR_CUDA_API_VERSION
	.align		4
        /*0000*/ 	.byte	0x04, 0x37
        /*0002*/ 	.short	(.L_814 - .L_813)
.L_813:
        /*0004*/ 	.word	0x00000082


	//----- nvinfo : EIATTR_SW2861232_WAR
	.align		4
.L_814:
        /*0008*/ 	.byte	0x01, 0x35
	.zero		2


	//----- nvinfo : EIATTR_PARAM_CBANK
	.align		4
        /*000c*/ 	.byte	0x04, 0x0a
        /*000e*/ 	.short	(.L_816 - .L_815)
	.align		4
.L_815:
        /*0010*/ 	.word	index@(.nv.constant0._ZN5flash24flash_fwd_splitkv_kernelI23Flash_fwd_kernel_traitsILi96ELi64ELi128ELi4ELb0ELb0EN7cutlass10bfloat16_tE19Flash_kernel_traitsILi96ELi64ELi128ELi4ES3_EELb1ELb0ELb0ELb0ELb0ELb1ELb0ELb0EEEvNS_16Flash_fwd_paramsE)
        /*0014*/ 	.short	0x0160
        /*0016*/ 	.short	0x01d0


	//----- nvinfo : EIATTR_CBANK_PARAM_SIZE
	.align		4
.L_816:
        /*0018*/ 	.byte	0x03, 0x19
        /*001a*/ 	.short	0x01d0


	//----- nvinfo : EIATTR_KPARAM_INFO
	.align		4
        /*001c*/ 	.byte	0x04, 0x17
        /*001e*/ 	.short	(.L_818 - .L_817)
.L_817:
        /*0020*/ 	.word	0x00000000
        /*0024*/ 	.short	0x0000
        /*0026*/ 	.short	0x0000
        /*0028*/ 	.byte	0x00, 0xf0, 0x41, 0x07


	//----- nvinfo : EIATTR_MAXREG_COUNT
	.align		4
.L_818:
        /*002c*/ 	.byte	0x03, 0x1b
        /*002e*/ 	.short	0x00ff


	//----- nvinfo : EIATTR_NUM_BARRIERS
	.align		4
        /*0030*/ 	.byte	0x02, 0x4c
        /*0032*/ 	.byte	0x01
	.zero		1


	//----- nvinfo : EIATTR_MERCURY_ISA_VERSION
	.align		4
        /*0034*/ 	.byte	0x03, 0x5f
        /*0036*/ 	.short	0x0000


	//----- nvinfo : EIATTR_COOP_GROUP_MASK_REGIDS
	.align		4
        /*0038*/ 	.byte	0x04, 0x29
        /*003a*/ 	.short	(.L_820 - .L_819)


	//   ....[0]....
.L_819:
        /*003c*/ 	.word	0xffffffff


	//   ....[1]....
        /*0040*/ 	.word	0xffffffff


	//   ....[2]....
        /*0044*/ 	.word	0xffffffff


	//   ....[3]....
        /*0048*/ 	.word	0xffffffff


	//   ....[4]....
        /*004c*/ 	.word	0xffffffff


	//   ....[5]....
        /*0050*/ 	.word	0xffffffff


	//   ....[6]....
        /*0054*/ 	.word	0xffffffff


	//   ....[7]....
        /*0058*/ 	.word	0xffffffff


	//   ....[8]....
        /*005c*/ 	.word	0xffffffff


	//   ....[9]....
        /*0060*/ 	.word	0xffffffff


	//   ....[10]....
        /*0064*/ 	.word	0xffffffff


	//   ....[11]....
        /*0068*/ 	.word	0xffffffff


	//   ....[12]....
        /*006c*/ 	.word	0xffffffff


	//   ....[13]....
        /*0070*/ 	.word	0xffffffff


	//   ....[14]....
        /*0074*/ 	.word	0xffffffff


	//   ....[15]....
        /*0078*/ 	.word	0xffffffff


	//----- nvinfo : EIATTR_COOP_GROUP_INSTR_OFFSETS
	.align		4
.L_820:
        /*007c*/ 	.byte	0x04, 0x28
        /*007e*/ 	.short	(.L_822 - .L_821)


	//   ....[0]....
.L_821:
        /*0080*/ 	.word	0x00005ba0


	//   ....[1]....
        /*0084*/ 	.word	0x00005cf0


	//   ....[2]....
        /*0088*/ 	.word	0x00005d00


	//   ....[3]....
        /*008c*/ 	.word	0x00005d70


	//   ....[4]....
        /*0090*/ 	.word	0x0000aa50


	//   ....[5]....
        /*0094*/ 	.word	0x0000aab0


	//   ....[6]....
        /*0098*/ 	.word	0x0000aad0


	//   ....[7]....
        /*009c*/ 	.word	0x0000aaf0


	//   ....[8]....
        /*00a0*/ 	.word	0x0000f050


	//   ....[9]....
        /*00a4*/ 	.word	0x0000f060


	//   ....[10]....
        /*00a8*/ 	.word	0x0000f090


	//   ....[11]....
        /*00ac*/ 	.word	0x0000f0a0


	//   ....[12]....
        /*00b0*/ 	.word	0x00010b80


	//   ....[13]....
        /*00b4*/ 	.word	0x00010bc0


	//   ....[14]....
        /*00b8*/ 	.word	0x00010c00


	//   ....[15]....
        /*00bc*/ 	.word	0x00010c10


	//----- nvinfo : EIATTR_EXIT_INSTR_OFFSETS
	.align		4
.L_822:
        /*00c0*/ 	.byte	0x04, 0x1c
        /*00c2*/ 	.short	(.L_824 - .L_823)


	//   ....[0]....
.L_823:
        /*00c4*/ 	.word	0x000002d0


	//   ....[1]....
        /*00c8*/ 	.word	0x00000900


	//   ....[2]....
        /*00cc*/ 	.word	0x00000930


	//   ....[3]....
        /*00d0*/ 	.word	0x00011a10


	//   ....[4]....
        /*00d4*/ 	.word	0x00011b00


	//   ....[5]....
        /*00d8*/ 	.word	0x00011b20


	//----- nvinfo : EIATTR_CTAIDZ_USED
	.align		4
.L_824:
        /*00dc*/ 	.byte	0x01, 0x04
	.zero		2


	//----- nvinfo : EIATTR_CRS_STACK_SIZE
	.align		4
        /*00e0*/ 	.byte	0x04, 0x1e
        /*00e2*/ 	.short	(.L_826 - .L_825)
.L_825:
        /*00e4*/ 	.word	0x00000000
.L_826:


//--------------------- .nv.info._ZN5flash24flash_fwd_splitkv_kernelI23Flash_fwd_kernel_traitsILi96ELi64ELi128ELi4ELb0ELb0EN7cutlass10bfloat16_tE19Flash_kernel_traitsILi96ELi64ELi128ELi4ES3_EELb1ELb0ELb0ELb0ELb0ELb0ELb0ELb1EEEvNS_16Flash_fwd_paramsE --------------------------
	.section	.nv.info._ZN5flash24flash_fwd_splitkv_kernelI23Flash_fwd_kernel_traitsILi96ELi64ELi128ELi4ELb0ELb0EN7cutlass10bfloat16_tE19Flash_kernel_traitsILi96ELi64ELi128ELi4ES3_EELb1ELb0ELb0ELb0ELb0ELb0ELb0ELb1EEEvNS_16Flash_fwd_paramsE,"",@"SHT_CUDA_INFO"
	.sectionflags	@""
	.align	4


	//----- nvinfo : EIATTR_CUDA_API_VERSION
	.align		4
        /*0000*/ 	.byte	0x04, 0x37
        /*0002*/ 	.short	(.L_828 - .L_827)
.L_827:
        /*0004*/ 	.word	0x00000082


	//----- nvinfo : EIATTR_SW2861232_WAR
	.align		4
.L_828:
        /*0008*/ 	.byte	0x01, 0x35
	.zero		2


	//----- nvinfo : EIATTR_PARAM_CBANK
	.align		4
        /*000c*/ 	.byte	0x04, 0x0a
        /*000e*/ 	.short	(.L_830 - .L_829)
	.align		4
.L_829:
        /*0010*/ 	.word	index@(.nv.constant0._ZN5flash24flash_fwd_splitkv_kernelI23Flash_fwd_kernel_traitsILi96ELi64ELi128ELi4ELb0ELb0EN7cutlass10bfloat16_tE19Flash_kernel_traitsILi96ELi64ELi128ELi4ES3_EELb1ELb0ELb0ELb0ELb0ELb0ELb0ELb1EEEvNS_16Flash_fwd_paramsE)
        /*0014*/ 	.short	0x0160
        /*0016*/ 	.short	0x01d0


	//----- nvinfo : EIATTR_CBANK_PARAM_SIZE
	.align		4
.L_830:
        /*0018*/ 	.byte	0x03, 0x19
        /*001a*/ 	.short	0x01d0


	//----- nvinfo : EIATTR_KPARAM_INFO
	.align		4
        /*001c*/ 	.byte	0x04, 0x17
        /*001e*/ 	.short	(.L_832 - .L_831)
.L_831:
        /*0020*/ 	.word	0x00000000
        /*0024*/ 	.short	0x0000
        /*0026*/ 	.short	0x0000
        /*0028*/ 	.byte	0x00, 0xf0, 0x41, 0x07


	//----- nvinfo : EIATTR_MAXREG_COUNT
	.align		4
.L_832:
        /*002c*/ 	.byte	0x03, 0x1b
        /*002e*/ 	.short	0x00ff


	//----- nvinfo : EIATTR_NUM_BARRIERS
	.align		4
        /*0030*/ 	.byte	0x02, 0x4c
        /*0032*/ 	.byte	0x01
	.zero		1


	//----- nvinfo : EIATTR_MERCURY_ISA_VERSION
	.align		4
        /*0034*/ 	.byte	0x03, 0x5f
        /*0036*/ 	.short	0x0000


	//----- nvinfo : EIATTR_COOP_GROUP_MASK_REGIDS
	.align		4
        /*0038*/ 	.byte	0x04, 0x29
        /*003a*/ 	.short	(.L_834 - .L_833)


	//   ....[0]....
.L_833:
        /*003c*/ 	.word	0xffffffff


	//   ....[1]....
        /*0040*/ 	.word	0xffffffff


	//   ....[2]....
        /*0044*/ 	.word	0xffffffff


	//   ....[3]....
        /*0048*/ 	.word	0xffffffff


	//   ....[4]....
        /*004c*/ 	.word	0xffffffff


	//   ....[5]....
        /*0050*/ 	.word	0xffffffff


	//   ....[6]....
        /*0054*/ 	.word	0xffffffff


	//   ....[7]....
        /*0058*/ 	.word	0xffffffff


	//   ....[8]....
        /*005c*/ 	.word	0xffffffff


	//   ....[9]....
        /*0060*/ 	.word	0xffffffff


	//   ....[10]....
        /*0064*/ 	.word	0xffffffff


	//   ....[11]....
        /*0068*/ 	.word	0xffffffff


	//   ....[12]....
        /*006c*/ 	.word	0xffffffff


	//   ....[13]....
        /*0070*/ 	.word	0xffffffff


	//   ....[14]....
        /*0074*/ 	.word	0xffffffff


	//   ....[15]....
        /*0078*/ 	.word	0xffffffff


	//   ....[16]....
        /*007c*/ 	.word	0xffffffff


	//   ....[17]....
        /*0080*/ 	.word	0xffffffff


	//   ....[18]....
        /*0084*/ 	.word	0xffffffff


	//   ....[19]....
        /*0088*/ 	.word	0xffffffff


	//----- nvinfo : EIATTR_COOP_GROUP_INSTR_OFFSETS
	.align		4
.L_834:
        /*008c*/ 	.byte	0x04, 0x28
        /*008e*/ 	.short	(.L_836 - .L_835)


	//   ....[0]....
.L_835:
        /*0090*/ 	.word	0x00012050


	//   ....[1]....
        /*0094*/ 	.word	0x00012170


	//   ....[2]....
        /*0098*/ 	.word	0x00012180


	//   ....[3]....
        /*009c*/ 	.word	0x000121b0


	//   ....[4]....
        /*00a0*/ 	.word	0x00016610


	//   ....[5]....
        /*00a4*/ 	.word	0x00016650


	//   ....[6]....
        /*00a8*/ 	.word	0x00016670


	//   ....[7]....
        /*00ac*/ 	.word	0x00016690


	//   ....[8]....
        /*00b0*/ 	.word	0x0001a400


	//   ....[9]....
        /*00b4*/ 	.word	0x0001a410


	//   ....[10]....
        /*00b8*/ 	.word	0x0001a430


	//   ....[11]....
        /*00bc*/ 	.word	0x0001a450


	//   ....[12]....
        /*00c0*/ 	.word	0x0001bfd0


	//   ....[13]....
        /*00c4*/ 	.word	0x0001c000


	//   ....[14]....
        /*00c8*/ 	.word	0x0001c010


	//   ....[15]....
        /*00cc*/ 	.word	0x0001c040


	//   ....[16]....
        /*00d0*/ 	.word	0x0001d0c0


	//   ....[17]....
        /*00d4*/ 	.word	0x0001d100


	//   ....[18]....
        /*00d8*/ 	.word	0x0001d150


	//   ....[19]....
        /*00dc*/ 	.word	0x0001d1a0


	//----- nvinfo : EIATTR_EXIT_INSTR_OFFSETS
	.align		4
.L_836:
        /*00e0*/ 	.byte	0x04, 0x1c
        /*00e2*/ 	.short	(.L_838 - .L_837)


	//   ....[0]....
.L_837:
        /*00e4*/ 	.word	0x000000b0


	//----- nvinfo : EIATTR_CTAIDZ_USED
	.align		4
.L_838:
        /*00e8*/ 	.byte	0x01, 0x04
	.zero		2


	//----- nvinfo : EIATTR_CRS_STACK_SIZE
	.align		4
        /*00ec*/ 	.byte	0x04, 0x1e
        /*00ee*/ 	.short	(.L_840 - .L_839)
.L_839:
        /*00f0*/ 	.word	0x00000000
.L_840:


//--------------------- .nv.info._ZN5flash24flash_fwd_splitkv_kernelI23Flash_fwd_kernel_traitsILi96ELi64ELi128ELi4ELb0ELb0EN7cutlass10bfloat16_tE19Flash_kernel_traitsILi96ELi64ELi128ELi4ES3_EELb1ELb0ELb0ELb0ELb0ELb1ELb0ELb1EEEvNS_16Flash_fwd_paramsE --------------------------
	.section	.nv.info._ZN5flash24flash_fwd_splitkv_kernelI23Flash_fwd_kernel_traitsILi96ELi64ELi128ELi4ELb0ELb0EN7cutlass10bfloat16_tE19Flash_kernel_traitsILi96ELi64ELi128ELi4ES3_EELb1ELb0ELb0ELb0ELb0ELb1ELb0ELb1EEEvNS_16Flash_fwd_paramsE,"",@"SHT_CUDA_INFO"
	.sectionflags	@""
	.align	4


	//----- nvinfo : EIATTR_CUDA_API_VERSION
	.align		4
        /*0000*/ 	.byte	0x04, 0x37
        /*0002*/ 	.short	(.L_842 - .L_841)
.L_841:
        /*0004*/ 	.word	0x00000082


	//----- nvinfo : EIATTR_SW2861232_WAR
	.align		4
.L_842:
        /*0008*/ 	.byte	0x01, 0x35
	.zero		2


	//----- nvinfo : EIATTR_PARAM_CBANK
	.align		4
        /*000c*/ 	.byte	0x04, 0x0a
        /*000e*/ 	.short	(.L_844 - .L_843)
	.align		4
.L_843:
        /*0010*/ 	.word	index@(.nv.constant0._ZN5flash24flash_fwd_splitkv_kernelI23Flash_fwd_kernel_traitsILi96ELi64ELi128ELi4ELb0ELb0EN7cutlass10bfloat16_tE19Flash_kernel_traitsILi96ELi64ELi128ELi4ES3_EELb1ELb0ELb0ELb0ELb0ELb1ELb0ELb1EEEvNS_16Flash_fwd_paramsE)
        /*0014*/ 	.short	0x0160
        /*0016*/ 	.short	0x01d0


	//----- nvinfo : EIATTR_CBANK_PARAM_SIZE
	.align		4
.L_844:
        /*0018*/ 	.byte	0x03, 0x19
        /*001a*/ 	.short	0x01d0


	//----- nvinfo : EIATTR_KPARAM_INFO
	.align		4
        /*001c*/ 	.byte	0x04, 0x17
        /*001e*/ 	.short	(.L_846 - .L_845)
.L_845:
        /*0020*/ 	.word	0x00000000
        /*0024*/ 	.short	0x0000
        /*0026*/ 	.short	0x0000
        /*0028*/ 	.byte	0x00, 0xf0, 0x41, 0x07


	//----- nvinfo : EIATTR_MAXREG_COUNT
	.align		4
.L_846:
        /*002c*/ 	.byte	0x03, 0x1b
        /*002e*/ 	.short	0x00ff


	//----- nvinfo : EIATTR_NUM_BARRIERS
	.align		4
        /*0030*/ 	.byte	0x02, 0x4c
        /*0032*/ 	.byte	0x01
	.zero		1


	//----- nvinfo : EIATTR_MERCURY_ISA_VERSION
	.align		4
        /*0034*/ 	.byte	0x03, 0x5f
        /*0036*/ 	.short	0x0000


	//----- nvinfo : EIATTR_COOP_GROUP_MASK_REGIDS
	.align		4
        /*0038*/ 	.byte	0x04, 0x29
        /*003a*/ 	.short	(.L_848 - .L_847)


	//   ....[0]....
.L_847:
        /*003c*/ 	.word	0xffffffff


	//   ....[1]....
        /*0040*/ 	.word	0xffffffff


	//   ....[2]....
        /*0044*/ 	.word	0xffffffff


	//   ....[3]....
        /*0048*/ 	.word	0xffffffff


	//   ....[4]....
        /*004c*/ 	.word	0xffffffff


	//   ....[5]....
        /*0050*/ 	.word	0xffffffff


	//   ....[6]....
        /*0054*/ 	.word	0xffffffff


	//   ....[7]....
        /*0058*/ 	.word	0xffffffff


	//   ....[8]....
        /*005c*/ 	.word	0xffffffff


	//   ....[9]....
        /*0060*/ 	.word	0xffffffff


	//   ....[10]....
        /*0064*/ 	.word	0xffffffff


	//   ....[11]....
        /*0068*/ 	.word	0xffffffff


	//   ....[12]....
        /*006c*/ 	.word	0xffffffff


	//   ....[13]....
        /*0070*/ 	.word	0xffffffff


	//   ....[14]....
        /*0074*/ 	.word	0xffffffff


	//   ....[15]....
        /*0078*/ 	.word	0xffffffff


	//   ....[16]....
        /*007c*/ 	.word	0xffffffff


	//   ....[17]....
        /*0080*/ 	.word	0xffffffff


	//   ....[18]....
        /*0084*/ 	.word	0xffffffff


	//   ....[19]....
        /*0088*/ 	.word	0xffffffff


	//----- nvinfo : EIATTR_COOP_GROUP_INSTR_OFFSETS
	.align		4
.L_848:
        /*008c*/ 	.byte	0x04, 0x28
        /*008e*/ 	.short	(.L_850 - .L_849)


	//   ....[0]....
.L_849:
        /*0090*/ 	.word	0x00012890


	//   ....[1]....
        /*0094*/ 	.word	0x000129b0


	//   ....[2]....
        /*0098*/ 	.word	0x000129c0


	//   ....[3]....
        /*009c*/ 	.word	0x000129f0


	//   ....[4]....
        /*00a0*/ 	.word	0x00017600


	//   ....[5]....
        /*00a4*/ 	.word	0x00017650


	//   ....[6]....
        /*00a8*/ 	.word	0x00017670


	//   ....[7]....
        /*00ac*/ 	.word	0x000176a0


	//   ....[8]....
        /*00b0*/ 	.word	0x0001bc60


	//   ....[9]....
        /*00b4*/ 	.word	0x0001bc80


	//   ....[10]....
        /*00b8*/ 	.word	0x0001bca0


	//   ....[11]....
        /*00bc*/ 	.word	0x0001bcc0


	//   ....[12]....
        /*00c0*/ 	.word	0x0001d800


	//   ....[13]....
        /*00c4*/ 	.word	0x0001d830


	//   ....[14]....
        /*00c8*/ 	.word	0x0001d840


	//   ....[15]....
        /*00cc*/ 	.word	0x0001d870


	//   ....[16]....
        /*00d0*/ 	.word	0x0001e8f0


	//   ....[17]....
        /*00d4*/ 	.word	0x0001e930


	//   ....[18]....
        /*00d8*/ 	.word	0x0001e980


	//   ....[19]....
        /*00dc*/ 	.word	0x0001e9d0


	//----- nvinfo : EIATTR_EXIT_INSTR_OFFSETS
	.align		4
.L_850:
        /*00e0*/ 	.byte	0x04, 0x1c
        /*00e2*/ 	.short	(.L_852 - .L_851)


	//   ....[0]....
.L_851:
        /*00e4*/ 	.word	0x000000b0


	//----- nvinfo : EIATTR_CTAIDZ_USED
	.align		4
.L_852:
        /*00e8*/ 	.byte	0x01, 0x04
	.zero		2


	//----- nvinfo : EIATTR_CRS_STACK_SIZE
	.align		4
        /*00ec*/ 	.byte	0x04, 0x1e
        /*00ee*/ 	.short	(.L_854 - .L_853)
.L_853:
        /*00f0*/ 	.word	0x00000000
.L_854:


//--------------------- .nv.info._ZN5flash24flash_fwd_splitkv_kernelI23Flash_fwd_kernel_traitsILi96ELi64ELi128ELi4ELb0ELb0EN7cutlass10bfloat16_tE19Flash_kernel_traitsILi96ELi64ELi128ELi4ES3_EELb1ELb0ELb0ELb0ELb0ELb0ELb1ELb0EEEvNS_16Flash_fwd_paramsE --------------------------
	.section	.nv.info._ZN5flash24flash_fwd_splitkv_kernelI23Flash_fwd_kernel_traitsILi96ELi64ELi128ELi4ELb0ELb0EN7cutlass10bfloat16_tE19Flash_kernel_traitsILi96ELi64ELi128ELi4ES3_EELb1ELb0ELb0ELb0ELb0ELb0ELb1ELb0EEEvNS_16Flash_fwd_paramsE,"",@"SHT_CUDA_INFO"
	.sectionflags	@""
	.align	4


	//----- nvinfo : EIATTR_CUDA_API_VERSION
	.align		4
        /*0000*/ 	.byte	0x04, 0x37
        /*0002*/ 	.short	(.L_856 - .L_855)
.L_855:
        /*0004*/ 	.word	0x00000082


	//----- nvinfo : EIATTR_SW2861232_WAR
	.align		4
.L_856:
        /*0008*/ 	.byte	0x01, 0x35
	.zero		2


	//----- nvinfo : EIATTR_PARAM_CBANK
	.align		4
        /*000c*/ 	.byte	0x04, 0x0a
        /*000e*/ 	.short	(.L_858 - .L_857)
	.align		4
.L_857:
        /*0010*/ 	.word	index@(.nv.constant0._ZN5flash24flash_fwd_splitkv_kernelI23Flash_fwd_kernel_traitsILi96ELi64ELi128ELi4ELb0ELb0EN7cutlass10bfloat16_tE19Flash_kernel_traitsILi96ELi64ELi128ELi4ES3_EELb1ELb0ELb0ELb0ELb0ELb0ELb1ELb0EEEvNS_16Flash_fwd_paramsE)
        /*0014*/ 	.short	0x0160
        /*0016*/ 	.short	0x01d0


	//----- nvinfo : EIATTR_CBANK_PARAM_SIZE
	.align		4
.L_858:
        /*0018*/ 	.byte	0x03, 0x19
        /*001a*/ 	.short	0x01d0


	//----- nvinfo : EIATTR_KPARAM_INFO
	.align		4
        /*001c*/ 	.byte	0x04, 0x17
        /*001e*/ 	.short	(.L_860 - .L_859)
.L_859:
        /*0020*/ 	.word	0x00000000
        /*0024*/ 	.short	0x0000
        /*0026*/ 	.short	0x0000
        /*0028*/ 	.byte	0x00, 0xf0, 0x41, 0x07


	//----- nvinfo : EIATTR_MAXREG_COUNT
	.align		4
.L_860:
        /*002c*/ 	.byte	0x03, 0x1b
        /*002e*/ 	.short	0x00ff


	//----- nvinfo : EIATTR_NUM_BARRIERS
	.align		4
        /*0030*/ 	.byte	0x02, 0x4c
        /*0032*/ 	.byte	0x01
	.zero		1


	//----- nvinfo : EIATTR_MERCURY_ISA_VERSION
	.align		4
        /*0034*/ 	.byte	0x03, 0x5f
        /*0036*/ 	.short	0x0000


	//----- nvinfo : EIATTR_COOP_GROUP_MASK_REGIDS
	.align		4
        /*0038*/ 	.byte	0x04, 0x29
        /*003a*/ 	.short	(.L_862 - .L_861)


	//   ....[0]....
.L_861:
        /*003c*/ 	.word	0xffffffff


	//   ....[1]....
        /*0040*/ 	.word	0xffffffff


	//   ....[2]....
        /*0044*/ 	.word	0xffffffff


	//   ....[3]....
        /*0048*/ 	.word	0xffffffff


	//   ....[4]....
        /*004c*/ 	.word	0xffffffff


	//   ....[5]....
        /*0050*/ 	.word	0xffffffff


	//   ....[6]....
        /*0054*/ 	.word	0xffffffff


	//   ....[7]....
        /*0058*/ 	.word	0xffffffff


	//   ....[8]....
        /*005c*/ 	.word	0xffffffff


	//   ....[9]....
        /*0060*/ 	.word	0xffffffff


	//   ....[10]....
        /*0064*/ 	.word	0xffffffff


	//   ....[11]....
        /*0068*/ 	.word	0xffffffff


	//   ....[12]....
        /*006c*/ 	.word	0xffffffff


	//   ....[13]....
        /*0070*/ 	.word	0xffffffff


	//   ....[14]....
        /*0074*/ 	.word	0xffffffff


	//   ....[15]....
        /*0078*/ 	.word	0xffffffff


	//----- nvinfo : EIATTR_COOP_GROUP_INSTR_OFFSETS
	.align		4
.L_862:
        /*007c*/ 	.byte	0x04, 0x28
        /*007e*/ 	.short	(.L_864 - .L_863)


	//   ....[0]....
.L_863:
        /*0080*/ 	.word	0x000057f0


	//   ....[1]....
        /*0084*/ 	.word	0x00005810


	//   ....[2]....
        /*0088*/ 	.word	0x00005890


	//   ....[3]....
        /*008c*/ 	.word	0x000058a0


	//   ....[4]....
        /*0090*/ 	.word	0x00009dc0


	//   ....[5]....
        /*0094*/ 	.word	0x00009e00


	//   ....[6]....
        /*0098*/ 	.word	0x00009e20


	//   ....[7]....
        /*009c*/ 	.word	0x00009e40


	//   ....[8]....
        /*00a0*/ 	.word	0x0000db00


	//   ....[9]....
        /*00a4*/ 	.word	0x0000db20


	//   ....[10]....
        /*00a8*/ 	.word	0x0000db60


	//   ....[11]....
        /*00ac*/ 	.word	0x0000db70


	//   ....[12]....
        /*00b0*/ 	.word	0x0000f690


	//   ....[13]....
        /*00b4*/ 	.word	0x0000f6d0


	//   ....[14]....
        /*00b8*/ 	.word	0x0000f720


	//   ....[15]....
        /*00bc*/ 	.word	0x0000f730


	//----- nvinfo : EIATTR_EXIT_INSTR_OFFSETS
	.align		4
.L_864:
        /*00c0*/ 	.byte	0x04, 0x1c
        /*00c2*/ 	.short	(.L_866 - .L_865)


	//   ....[0]....
.L_865:
        /*00c4*/ 	.word	0x00000410


	//   ....[1]....
        /*00c8*/ 	.word	0x00000be0


	//   ....[2]....
        /*00cc*/ 	.word	0x00000c10


	//   ....[3]....
        /*00d0*/ 	.word	0x00010590


	//   ....[4]....
        /*00d4*/ 	.word	0x000105f0


	//   ....[5]....
        /*00d8*/ 	.word	0x00010610


	//----- nvinfo : EIATTR_CTAIDZ_USED
	.align		4
.L_866:
        /*00dc*/ 	.byte	0x01, 0x04
	.zero		2


	//----- nvinfo : EIATTR_CRS_STACK_SIZE
	.align		4
        /*00e0*/ 	.byte	0x04, 0x1e
        /*00e2*/ 	.short	(.L_868 - .L_867)
.L_867:
        /*00e4*/ 	.word	0x00000000
.L_868:


//--------------------- .nv.info._ZN5flash24flash_fwd_splitkv_kernelI23Flash_fwd_kernel_traitsILi96ELi64ELi128ELi4ELb0ELb0EN7cutlass10bfloat16_tE19Flash_kernel_traitsILi96ELi64ELi128ELi4ES3_EELb1ELb0ELb0ELb0ELb0ELb1ELb1ELb0EEEvNS_16Flash_fwd_paramsE --------------------------
	.section	.nv.info._ZN5flash24flash_fwd_splitkv_kernelI23Flash_fwd_kernel_traitsILi96ELi64ELi128ELi4ELb0ELb0EN7cutlass10bfloat16_tE19Flash_kernel_traitsILi96ELi64ELi128ELi4ES3_EELb1ELb0ELb0ELb0ELb0ELb1ELb1ELb0EEEvNS_16Flash_fwd_paramsE,"",@"SHT_CUDA_INFO"
	.sectionflags	@""
	.align	4


	//----- nvinfo : EIATTR_CUDA_API_VERSION
	.align		4
        /*0000*/ 	.byte	0x04, 0x37
        /*0002*/ 	.short	(.L_870 - .L_869)
.L_869:
        /*0004*/ 	.word	0x00000082


	//----- nvinfo : EIATTR_SW2861232_WAR
	.align		4
.L_870:
        /*0008*/ 	.byte	0x01, 0x35
	.zero		2


	//----- nvinfo : EIATTR_PARAM_CBANK
	.align		4
        /*000c*/ 	.byte	0x04, 0x0a
        /*000e*/ 	.short	(.L_872 - .L_871)
	.align		4
.L_871:
        /*0010*/ 	.word	index@(.nv.constant0._ZN5flash24flash_fwd_splitkv_kernelI23Flash_fwd_kernel_traitsILi96ELi64ELi128ELi4ELb0ELb0EN7cutlass10bfloat16_tE19Flash_kernel_traitsILi96ELi64ELi128ELi4ES3_EELb1ELb0ELb0ELb0ELb0ELb1ELb1ELb0EEEvNS_16Flash_fwd_paramsE)
        /*0014*/ 	.short	0x0160
        /*0016*/ 	.short	0x01d0


	//----- nvinfo : EIATTR_CBANK_PARAM_SIZE
	.align		4
.L_872:
        /*0018*/ 	.byte	0x03, 0x19
        /*001a*/ 	.short	0x01d0


	//----- nvinfo : EIATTR_KPARAM_INFO
	.align		4
        /*001c*/ 	.byte	0x04, 0x17
        /*001e*/ 	.short	(.L_874 - .L_873)
.L_873:
        /*0020*/ 	.word	0x00000000
        /*0024*/ 	.short	0x0000
        /*0026*/ 	.short	0x0000
        /*0028*/ 	.byte	0x00, 0xf0, 0x41, 0x07


	//----- nvinfo : EIATTR_MAXREG_COUNT
	.align		4
.L_874:
        /*002c*/ 	.byte	0x03, 0x1b
        /*002e*/ 	.short	0x00ff


	//----- nvinfo : EIATTR_NUM_BARRIERS
	.align		4
        /*0030*/ 	.byte	0x02, 0x4c
        /*0032*/ 	.byte	0x01
	.zero		1


	//----- nvinfo : EIATTR_MERCURY_ISA_VERSION
	.align		4
        /*0034*/ 	.byte	0x03, 0x5f
        /*0036*/ 	.short	0x0000


	//----- nvinfo : EIATTR_COOP_GROUP_MASK_REGIDS
	.align		4
        /*0038*/ 	.byte	0x04, 0x29
        /*003a*/ 	.short	(.L_876 - .L_875)


	//   ....[0]....
.L_875:
        /*003c*/ 	.word	0xffffffff


	//   ....[1]....
        /*0040*/ 	.word	0xffffffff


	//   ....[2]....
        /*0044*/ 	.word	0xffffffff


	//   ....[3]....
        /*0048*/ 	.word	0xffffffff


	//   ....[4]....
        /*004c*/ 	.word	0xffffffff


	//   ....[5]....
        /*0050*/ 	.word	0xffffffff


	//   ....[6]....
        /*0054*/ 	.word	0xffffffff


	//   ....[7]....
        /*0058*/ 	.word	0xffffffff


	//   ....[8]....
        /*005c*/ 	.word	0xffffffff


	//   ....[9]....
        /*0060*/ 	.word	0xffffffff


	//   ....[10]....
        /*0064*/ 	.word	0xffffffff


	//   ....[11]....
        /*0068*/ 	.word	0xffffffff


	//   ....[12]....
        /*006c*/ 	.word	0xffffffff


	//   ....[13]....
        /*0070*/ 	.word	0xffffffff


	//   ....[14]....
        /*0074*/ 	.word	0xffffffff


	//   ....[15]....
        /*0078*/ 	.word	0xffffffff


	//----- nvinfo : EIATTR_COOP_GROUP_INSTR_OFFSETS
	.align		4
.L_876:
        /*007c*/ 	.byte	0x04, 0x28
        /*007e*/ 	.short	(.L_878 - .L_877)


	//   ....[0]....
.L_877:
        /*0080*/ 	.word	0x00006030


	//   ....[1]....
        /*0084*/ 	.word	0x00006060


	//   ....[2]....
        /*0088*/ 	.word	0x00006080


	//   ....[3]....
        /*008c*/ 	.word	0x000060a0


	//   ....[4]....
        /*0090*/ 	.word	0x0000add0


	//   ....[5]....
        /*0094*/ 	.word	0x0000adf0


	//   ....[6]....
        /*0098*/ 	.word	0x0000ae10


	//   ....[7]....
        /*009c*/ 	.word	0x0000ae30


	//   ....[8]....
        /*00a0*/ 	.word	0x0000f370


	//   ....[9]....
        /*00a4*/ 	.word	0x0000f380


	//   ....[10]....
        /*00a8*/ 	.word	0x0000f3b0


	//   ....[11]....
        /*00ac*/ 	.word	0x0000f3c0


	//   ....[12]....
        /*00b0*/ 	.word	0x00010e80


	//   ....[13]....
        /*00b4*/ 	.word	0x00010ec0


	//   ....[14]....
        /*00b8*/ 	.word	0x00010f10


	//   ....[15]....
        /*00bc*/ 	.word	0x00010f20


	//----- nvinfo : EIATTR_EXIT_INSTR_OFFSETS
	.align		4
.L_878:
        /*00c0*/ 	.byte	0x04, 0x1c
        /*00c2*/ 	.short	(.L_880 - .L_879)


	//   ....[0]....
.L_879:
        /*00c4*/ 	.word	0x00000410


	//   ....[1]....
        /*00c8*/ 	.word	0x00000be0


	//   ....[2]....
        /*00cc*/ 	.word	0x00000c10


	//   ....[3]....
        /*00d0*/ 	.word	0x00011d80


	//   ....[4]....
        /*00d4*/ 	.word	0x00011de0


	//   ....[5]....
        /*00d8*/ 	.word	0x00011e00


	//----- nvinfo : EIATTR_CTAIDZ_USED
	.align		4
.L_880:
        /*00dc*/ 	.byte	0x01, 0x04
	.zero		2


	//----- nvinfo : EIATTR_CRS_STACK_SIZE
	.align		4
        /*00e0*/ 	.byte	0x04, 0x1e
        /*00e2*/ 	.short	(.L_882 - .L_881)
.L_881:
        /*00e4*/ 	.word	0x00000000
.L_882:


//--------------------- .nv.info._ZN5flash24flash_fwd_splitkv_kernelI23Flash_fwd_kernel_traitsILi96ELi64ELi128ELi4ELb0ELb0EN7cutlass10bfloat16_tE19Flash_kernel_traitsILi96ELi64ELi128ELi4ES3_EELb1ELb0ELb0ELb0ELb0ELb0ELb1ELb1EEEvNS_16Flash_fwd_paramsE --------------------------
	.section	.nv.info._ZN5flash24flash_fwd_splitkv_kernelI23Flash_fwd_kernel_traitsILi96ELi64ELi128ELi4ELb0ELb0EN7cutlass10bfloat16_tE19Flash_kernel_traitsILi96ELi64ELi128ELi4ES3_EELb1ELb0ELb0ELb0ELb0ELb0ELb1ELb1EEEvNS_16Flash_fwd_paramsE,"",@"SHT_CUDA_INFO"
	.sectionflags	@""
	.align	4


	//----- nvinfo : EIATTR_CUDA_API_VERSION
	.align		4
        /*0000*/ 	.byte	0x04, 0x37
        /*0002*/ 	.short	(.L_884 - .L_883)
.L_883:
        /*0004*/ 	.word	0x00000082


	//----- nvinfo : EIATTR_SW2861232_WAR
	.align		4
.L_884:
        /*0008*/ 	.byte	0x01, 0x35
	.zero		2


	//----- nvinfo : EIATTR_PARAM_CBANK
	.align		4
        /*000c*/ 	.byte	0x04, 0x0a
        /*000e*/ 	.short	(.L_886 - .L_885)
	.align		4
.L_885:
        /*0010*/ 	.word	index@(.nv.constant0._ZN5flash24flash_fwd_splitkv_kernelI23Flash_fwd_kernel_traitsILi96ELi64ELi128ELi4ELb0ELb0EN7cutlass10bfloat16_tE19Flash_kernel_traitsILi96ELi64ELi128ELi4ES3_EELb1ELb0ELb0ELb0ELb0ELb0ELb1ELb1EEEvNS_16Flash_fwd_paramsE)
        /*0014*/ 	.short	0x0160
        /*0016*/ 	.short	0x01d0


	//----- nvinfo : EIATTR_CBANK_PARAM_SIZE
	.align		4
.L_886:
        /*0018*/ 	.byte	0x03, 0x19
        /*001a*/ 	.short	0x01d0


	//----- nvinfo : EIATTR_KPARAM_INFO
	.align		4
        /*001c*/ 	.byte	0x04, 0x17
        /*001e*/ 	.short	(.L_888 - .L_887)
.L_887:
        /*0020*/ 	.word	0x00000000
        /*0024*/ 	.short	0x0000
        /*0026*/ 	.short	0x0000
        /*0028*/ 	.byte	0x00, 0xf0, 0x41, 0x07


	//----- nvinfo : EIATTR_MAXREG_COUNT
	.align		4
.L_888:
        /*002c*/ 	.byte	0x03, 0x1b
        /*002e*/ 	.short	0x00ff


	//----- nvinfo : EIATTR_NUM_BARRIERS
	.align		4
        /*0030*/ 	.byte	0x02, 0x4c
        /*0032*/ 	.byte	0x01
	.zero		1


	//----- nvinfo : EIATTR_MERCURY_ISA_VERSION
	.align		4
        /*0034*/ 	.byte	0x03, 0x5f
        /*0036*/ 	.short	0x0000


	//----- nvinfo : EIATTR_COOP_GROUP_MASK_REGIDS
	.align		4
        /*0038*/ 	.byte	0x04, 0x29
        /*003a*/ 	.short	(.L_890 - .L_889)


	//   ....[0]....
.L_889:
        /*003c*/ 	.word	0xffffffff


	//   ....[1]....
        /*0040*/ 	.word	0xffffffff


	//   ....[2]....
        /*0044*/ 	.word	0xffffffff


	//   ....[3]....
        /*0048*/ 	.word	0xffffffff


	//   ....[4]....
        /*004c*/ 	.word	0xffffffff


	//   ....[5]....
        /*0050*/ 	.word	0xffffffff


	//   ....[6]....
        /*0054*/ 	.word	0xffffffff


	//   ....[7]....
        /*0058*/ 	.word	0xffffffff


	//   ....[8]....
        /*005c*/ 	.word	0xffffffff


	//   ....[9]....
        /*0060*/ 	.word	0xffffffff


	//   ....[10]....
        /*0064*/ 	.word	0xffffffff


	//   ....[11]....
        /*0068*/ 	.word	0xffffffff


	//   ....[12]....
        /*006c*/ 	.word	0xffffffff


	//   ....[13]....
        /*0070*/ 	.word	0xffffffff


	//   ....[14]....
        /*0074*/ 	.word	0xffffffff


	//   ....[15]....
        /*0078*/ 	.word	0xffffffff


	//   ....[16]....
        /*007c*/ 	.word	0xffffffff


	//   ....[17]....
        /*0080*/ 	.word	0xffffffff


	//   ....[18]....
        /*0084*/ 	.word	0xffffffff


	//   ....[19]....
        /*0088*/ 	.word	0xffffffff


	//----- nvinfo : EIATTR_COOP_GROUP_INSTR_OFFSETS
	.align		4
.L_890:
        /*008c*/ 	.byte	0x04, 0x28
        /*008e*/ 	.short	(.L_892 - .L_891)


	//   ....[0]....
.L_891:
        /*0090*/ 	.word	0x00012420


	//   ....[1]....
        /*0094*/ 	.word	0x00012450


	//   ....[2]....
        /*0098*/ 	.word	0x00012470


	//   ....[3]....
        /*009c*/ 	.word	0x00012490


	//   ....[4]....
        /*00a0*/ 	.word	0x00016910


	//   ....[5]....
        /*00a4*/ 	.word	0x00016950


	//   ....[6]....
        /*00a8*/ 	.word	0x00016970


	//   ....[7]....
        /*00ac*/ 	.word	0x00016990


	//   ....[8]....
        /*00b0*/ 	.word	0x0001a700


	//   ....[9]....
        /*00b4*/ 	.word	0x0001a720


	//   ....[10]....
        /*00b8*/ 	.word	0x0001a740


	//   ....[11]....
        /*00bc*/ 	.word	0x0001a760


	//   ....[12]....
        /*00c0*/ 	.word	0x0001c2d0


	//   ....[13]....
        /*00c4*/ 	.word	0x0001c300


	//   ....[14]....
        /*00c8*/ 	.word	0x0001c310


	//   ....[15]....
        /*00cc*/ 	.word	0x0001c340


	//   ....[16]....
        /*00d0*/ 	.word	0x0001d2f0


	//   ....[17]....
        /*00d4*/ 	.word	0x0001d340


	//   ....[18]....
        /*00d8*/ 	.word	0x0001d390


	//   ....[19]....
        /*00dc*/ 	.word	0x0001d3e0


	//----- nvinfo : EIATTR_EXIT_INSTR_OFFSETS
	.align		4
.L_892:
        /*00e0*/ 	.byte	0x04, 0x1c
        /*00e2*/ 	.short	(.L_894 - .L_893)


	//   ....[0]....
.L_893:
        /*00e4*/ 	.word	0x000001f0


	//----- nvinfo : EIATTR_CTAIDZ_USED
	.align		4
.L_894:
        /*00e8*/ 	.byte	0x01, 0x04
	.zero		2


	//----- nvinfo : EIATTR_CRS_STACK_SIZE
	.align		4
        /*00ec*/ 	.byte	0x04, 0x1e
        /*00ee*/ 	.short	(.L_896 - .L_895)
.L_895:
        /*00f0*/ 	.word	0x00000000
.L_896:


//--------------------- .nv.info._ZN5flash24flash_fwd_splitkv_kernelI23Flash_fwd_kernel_traitsILi96ELi64ELi128ELi4ELb0ELb0EN7cutlass10bfloat16_tE19Flash_kernel_traitsILi96ELi64ELi128ELi4ES3_EELb1ELb0ELb0ELb0ELb0ELb1ELb1ELb1EEEvNS_16Flash_fwd_paramsE --------------------------
	.section	.nv.info._ZN5flash24flash_fwd_splitkv_kernelI23Flash_fwd_kernel_traitsILi96ELi64ELi128ELi4ELb0ELb0EN7cutlass10bfloat16_tE19Flash_kernel_traitsILi96ELi64ELi128ELi4ES3_EELb1ELb0ELb0ELb0ELb0ELb1ELb1ELb1EEEvNS_16Flash_fwd_paramsE,"",@"SHT_CUDA_INFO"
	.sectionflags	@""
	.align	4


	//----- nvinfo : EIATTR_CUDA_API_VERSION
	.align		4
        /*0000*/ 	.byte	0x04, 0x37
        /*0002*/ 	.short	(.L_898 - .L_897)
.L_897:
        /*0004*/ 	.word	0x00000082


	//----- nvinfo : EIATTR_SW2861232_WAR
	.align		4
.L_898:
        /*0008*/ 	.byte	0x01, 0x35
	.zero		2


	//----- nvinfo : EIATTR_PARAM_CBANK
	.align		4
        /*000c*/ 	.byte	0x04, 0x0a
        /*000e*/ 	.short	(.L_900 - .L_899)
	.align		4
.L_899:
        /*0010*/ 	.word	index@(.nv.constant0._ZN5flash24flash_fwd_splitkv_kernelI23Flash_fwd_kernel_traitsILi96ELi64ELi128ELi4ELb0ELb0EN7cutlass10bfloat16_tE19Flash_kernel_traitsILi96ELi64ELi128ELi4ES3_EELb1ELb0ELb0ELb0ELb0ELb1ELb1ELb1EEEvNS_16Flash_fwd_paramsE)
        /*0014*/ 	.short	0x0160
        /*0016*/ 	.short	0x01d0


	//----- nvinfo : EIATTR_CBANK_PARAM_SIZE
	.align		4
.L_900:
        /*0018*/ 	.byte	0x03, 0x19
        /*001a*/ 	.short	0x01d0


	//----- nvinfo : EIATTR_KPARAM_INFO
	.align		4
        /*001c*/ 	.byte	0x04, 0x17
        /*001e*/ 	.short	(.L_902 - .L_901)
.L_901:
        /*0020*/ 	.word	0x00000000
        /*0024*/ 	.short	0x0000
        /*0026*/ 	.short	0x0000
        /*0028*/ 	.byte	0x00, 0xf0, 0x41, 0x07


	//----- nvinfo : EIATTR_MAXREG_COUNT
	.align		4
.L_902:
        /*002c*/ 	.byte	0x03, 0x1b
        /*002e*/ 	.short	0x00ff


	//----- nvinfo : EIATTR_NUM_BARRIERS
	.align		4
        /*0030*/ 	.byte	0x02, 0x4c
        /*0032*/ 	.byte	0x01
	.zero		1


	//----- nvinfo : EIATTR_MERCURY_ISA_VERSION
	.align		4
        /*0034*/ 	.byte	0x03, 0x5f
        /*0036*/ 	.short	0x0000


	//----- nvinfo : EIATTR_COOP_GROUP_MASK_REGIDS
	.align		4
        /*0038*/ 	.byte	0x04, 0x29
        /*003a*/ 	.short	(.L_904 - .L_903)


	//   ....[0]....
.L_903:
        /*003c*/ 	.word	0xffffffff


	//   ....[1]....
        /*0040*/ 	.word	0xffffffff


	//   ....[2]....
        /*0044*/ 	.word	0xffffffff


	//   ....[3]....
        /*0048*/ 	.word	0xffffffff


	//   ....[4]....
        /*004c*/ 	.word	0xffffffff


	//   ....[5]....
        /*0050*/ 	.word	0xffffffff


	//   ....[6]....
        /*0054*/ 	.word	0xffffffff


	//   ....[7]....
        /*0058*/ 	.word	0xffffffff


	//   ....[8]....
        /*005c*/ 	.word	0xffffffff


	//   ....[9]....
        /*0060*/ 	.word	0xffffffff


	//   ....[10]....
        /*0064*/ 	.word	0xffffffff


	//   ....[11]....
        /*0068*/ 	.word	0xffffffff


	//   ....[12]....
        /*006c*/ 	.word	0xffffffff


	//   ....[13]....
        /*0070*/ 	.word	0xffffffff


	//   ....[14]....
        /*0074*/ 	.word	0xffffffff


	//   ....[15]....
        /*0078*/ 	.word	0xffffffff


	//   ....[16]....
        /*007c*/ 	.word	0xffffffff


	//   ....[17]....
        /*0080*/ 	.word	0xffffffff


	//   ....[18]....
        /*0084*/ 	.word	0xffffffff


	//   ....[19]....
        /*0088*/ 	.word	0xffffffff


	//----- nvinfo : EIATTR_COOP_GROUP_INSTR_OFFSETS
	.align		4
.L_904:
        /*008c*/ 	.byte	0x04, 0x28
        /*008e*/ 	.short	(.L_906 - .L_905)


	//   ....[0]....
.L_905:
        /*0090*/ 	.word	0x00012b50


	//   ....[1]....
        /*0094*/ 	.word	0x00012b70


	//   ....[2]....
        /*0098*/ 	.word	0x00012bf0


	//   ....[3]....
        /*009c*/ 	.word	0x00012c00


	//   ....[4]....
        /*00a0*/ 	.word	0x00017880


	//   ....[5]....
        /*00a4*/ 	.word	0x000178d0


	//   ....[6]....
        /*00a8*/ 	.word	0x000178f0


	//   ....[7]....
        /*00ac*/ 	.word	0x00017910


	//   ....[8]....
        /*00b0*/ 	.word	0x0001be90


	//   ....[9]....
        /*00b4*/ 	.word	0x0001beb0


	//   ....[10]....
        /*00b8*/ 	.word	0x0001bed0


	//   ....[11]....
        /*00bc*/ 	.word	0x0001bef0


	//   ....[12]....
        /*00c0*/ 	.word	0x0001da10


	//   ....[13]....
        /*00c4*/ 	.word	0x0001da40


	//   ....[14]....
        /*00c8*/ 	.word	0x0001da50


	//   ....[15]....
        /*00cc*/ 	.word	0x0001da80


	//   ....[16]....
        /*00d0*/ 	.word	0x0001ea30


	//   ....[17]....
        /*00d4*/ 	.word	0x0001ea80


	//   ....[18]....
        /*00d8*/ 	.word	0x0001ead0


	//   ....[19]....
        /*00dc*/ 	.word	0x0001eb20


	//----- nvinfo : EIATTR_EXIT_INSTR_OFFSETS
	.align		4
.L_906:
        /*00e0*/ 	.byte	0x04, 0x1c
        /*00e2*/ 	.short	(.L_908 - .L_907)


	//   ....[0]....
.L_907:
        /*00e4*/ 	.word	0x000001f0


	//----- nvinfo : EIATTR_CTAIDZ_USED
	.align		4
.L_908:
        /*00e8*/ 	.byte	0x01, 0x04
	.zero		2


	//----- nvinfo : EIATTR_CRS_STACK_SIZE
	.align		4
        /*00ec*/ 	.byte	0x04, 0x1e
        /*00ee*/ 	.short	(.L_910 - .L_909)
.L_909:
        /*00f0*/ 	.word	0x00000000
.L_910:


//--------------------- .nv.info._ZN5flash24flash_fwd_splitkv_kernelI23Flash_fwd_kernel_traitsILi96ELi64ELi128ELi4ELb0ELb0EN7cutlass10bfloat16_tE19Flash_kernel_traitsILi96ELi64ELi128ELi4ES3_EELb1ELb0ELb0ELb1ELb1ELb0ELb0ELb0EEEvNS_16Flash_fwd_paramsE --------------------------
	.section	.nv.info._ZN5flash24flash_fwd_splitkv_kernelI23Flash_fwd_kernel_traitsILi96ELi64ELi128ELi4ELb0ELb0EN7cutlass10bfloat16_tE19Flash_kernel_traitsILi96ELi64ELi128ELi4ES3_EELb1ELb0ELb0ELb1ELb1ELb0ELb0ELb0EEEvNS_16Flash_fwd_paramsE,"",@"SHT_CUDA_INFO"
	.sectionflags	@""
	.align	4


	//----- nvinfo : EIATTR_CUDA_API_VERSION
	.align		4
        /*0000*/ 	.byte	0x04, 0x37
        /*0002*/ 	.short	(.L_912 - .L_911)
.L_911:
        /*0004*/ 	.word	0x00000082


	//----- nvinfo : EIATTR_SW2861232_WAR
	.align		4
.L_912:
        /*0008*/ 	.byte	0x01, 0x35
	.zero		2


	//----- nvinfo : EIATTR_PARAM_CBANK
	.align		4
        /*000c*/ 	.byte	0x04, 0x0a
        /*000e*/ 	.short	(.L_914 - .L_913)
	.align		4
.L_913:
        /*0010*/ 	.word	index@(.nv.constant0._ZN5flash24flash_fwd_splitkv_kernelI23Flash_fwd_kernel_traitsILi96ELi64ELi128ELi4ELb0ELb0EN7cutlass10bfloat16_tE19Flash_kernel_traitsILi96ELi64ELi128ELi4ES3_EELb1ELb0ELb0ELb1ELb1ELb0ELb0ELb0EEEvNS_16Flash_fwd_paramsE)
        /*0014*/ 	.short	0x0160
        /*0016*/ 	.short	0x01d0


	//----- nvinfo : EIATTR_CBANK_PARAM_SIZE
	.align		4
.L_914:
        /*0018*/ 	.byte	0x03, 0x19
        /*001a*/ 	.short	0x01d0


	//----- nvinfo : EIATTR_KPARAM_INFO
	.align		4
        /*001c*/ 	.byte	0x04, 0x17
        /*001e*/ 	.short	(.L_916 - .L_915)
.L_915:
        /*0020*/ 	.word	0x00000000
        /*0024*/ 	.short	0x0000
        /*0026*/ 	.short	0x0000
        /*0028*/ 	.byte	0x00, 0xf0, 0x41, 0x07


	//----- nvinfo : EIATTR_MAXREG_COUNT
	.align		4
.L_916:
        /*002c*/ 	.byte	0x03, 0x1b
        /*002e*/ 	.short	0x00ff


	//----- nvinfo : EIATTR_NUM_BARRIERS
	.align		4
        /*0030*/ 	.byte	0x02, 0x4c
        /*0032*/ 	.byte	0x01
	.zero		1


	//----- nvinfo : EIATTR_MERCURY_ISA_VERSION
	.align		4
        /*0034*/ 	.byte	0x03, 0x5f
        /*0036*/ 	.short	0x0000


	//----- nvinfo : EIATTR_COOP_GROUP_MASK_REGIDS
	.align		4
        /*0038*/ 	.byte	0x04, 0x29
        /*003a*/ 	.short	(.L_918 - .L_917)


	//   ....[0]....
.L_917:
        /*003c*/ 	.word	0xffffffff


	//   ....[1]....
        /*0040*/ 	.word	0xffffffff


	//   ....[2]....
        /*0044*/ 	.word	0xffffffff


	//   ....[3]....
        /*0048*/ 	.word	0xffffffff


	//   ....[4]....
        /*004c*/ 	.word	0xffffffff


	//   ....[5]....
        /*0050*/ 	.word	0xffffffff


	//   ....[6]....
        /*0054*/ 	.word	0xffffffff


	//   ....[7]....
        /*0058*/ 	.word	0xffffffff


	//   ....[8]....
        /*005c*/ 	.word	0xffffffff


	//   ....[9]....
        /*0060*/ 	.word	0xffffffff


	//   ....[10]....
        /*0064*/ 	.word	0xffffffff


	//   ....[11]....
        /*0068*/ 	.word	0xffffffff


	//----- nvinfo : EIATTR_COOP_GROUP_INSTR_OFFSETS
	.align		4
.L_918:
        /*006c*/ 	.byte	0x04, 0x28
        /*006e*/ 	.short	(.L_920 - .L_919)


	//   ....[0]....
.L_919:
        /*0070*/ 	.word	0x00003920


	//   ....[1]....
        /*0074*/ 	.word	0x00003930


	//   ....[2]....
        /*0078*/ 	.word	0x000039b0


	//   ....[3]....
        /*007c*/ 	.word	0x000039c0


	//   ....[4]....
        /*0080*/ 	.word	0x00006a20


	//   ....[5]....
        /*0084*/ 	.word	0x00006a40


	//   ....[6]....
        /*0088*/ 	.word	0x00006a80


	//   ....[7]....
        /*008c*/ 	.word	0x00006a90


	//   ....[8]....
        /*0090*/ 	.word	0x000085c0


	//   ....[9]....
        /*0094*/ 	.word	0x00008600


	//   ....[10]....
        /*0098*/ 	.word	0x000086b0


	//   ....[11]....
        /*009c*/ 	.word	0x000086c0


	//----- nvinfo : EIATTR_EXIT_INSTR_OFFSETS
	.align		4
.L_920:
        /*00a0*/ 	.byte	0x04, 0x1c
        /*00a2*/ 	.short	(.L_922 - .L_921)


	//   ....[0]....
.L_921:
        /*00a4*/ 	.word	0x00000160


	//   ....[1]....
        /*00a8*/ 	.word	0x00000630


	//   ....[2]....
        /*00ac*/ 	.word	0x00000660


	//   ....[3]....
        /*00b0*/ 	.word	0x00009380


	//----- nvinfo : EIATTR_CTAIDZ_USED
	.align		4
.L_922:
        /*00b4*/ 	.byte	0x01, 0x04
	.zero		2


	//----- nvinfo : EIATTR_CRS_STACK_SIZE
	.align		4
        /*00b8*/ 	.byte	0x04, 0x1e
        /*00ba*/ 	.short	(.L_924 - .L_923)
.L_923:
        /*00bc*/ 	.word	0x00000000
.L_924:


//--------------------- .nv.info._ZN5flash24flash_fwd_splitkv_kernelI23Flash_fwd_kernel_traitsILi96ELi64ELi128ELi4ELb0ELb0EN7cutlass10bfloat16_tE19Flash_kernel_traitsILi96ELi64ELi128ELi4ES3_EELb1ELb0ELb0ELb1ELb1ELb1ELb0ELb0EEEvNS_16Flash_fwd_paramsE --------------------------
	.section	.nv.info._ZN5flash24flash_fwd_splitkv_kernelI23Flash_fwd_kernel_traitsILi96ELi64ELi128ELi4ELb0ELb0EN7cutlass10bfloat16_tE19Flash_kernel_traitsILi96ELi64ELi128ELi4ES3_EELb1ELb0ELb0ELb1ELb1ELb1ELb0ELb0EEEvNS_16Flash_fwd_paramsE,"",@"SHT_CUDA_INFO"
	.sectionflags	@""
	.align	4


	//----- nvinfo : EIATTR_CUDA_API_VERSION
	.align		4
        /*0000*/ 	.byte	0x04, 0x37
        /*0002*/ 	.short	(.L_926 - .L_925)
.L_925:
        /*0004*/ 	.word	0x00000082


	//----- nvinfo : EIATTR_SW2861232_WAR
	.align		4
.L_926:
        /*0008*/ 	.byte	0x01, 0x35
	.zero		2


	//----- nvinfo : EIATTR_PARAM_CBANK
	.align		4
        /*000c*/ 	.byte	0x04, 0x0a
        /*000e*/ 	.short	(.L_928 - .L_927)
	.align		4
.L_927:
        /*0010*/ 	.word	index@(.nv.constant0._ZN5flash24flash_fwd_splitkv_kernelI23Flash_fwd_kernel_traitsILi96ELi64ELi128ELi4ELb0ELb0EN7cutlass10bfloat16_tE19Flash_kernel_traitsILi96ELi64ELi128ELi4ES3_EELb1ELb0ELb0ELb1ELb1ELb1ELb0ELb0EEEvNS_16Flash_fwd_paramsE)
        /*0014*/ 	.short	0x0160
        /*0016*/ 	.short	0x01d0


	//----- nvinfo : EIATTR_CBANK_PARAM_SIZE
	.align		4
.L_928:
        /*0018*/ 	.byte	0x03, 0x19
        /*001a*/ 	.short	0x01d0


	//----- nvinfo : EIATTR_KPARAM_INFO
	.align		4
        /*001c*/ 	.byte	0x04, 0x17
        /*001e*/ 	.short	(.L_930 - .L_929)
.L_929:
        /*0020*/ 	.word	0x00000000
        /*0024*/ 	.short	0x0000
        /*0026*/ 	.short	0x0000
        /*0028*/ 	.byte	0x00, 0xf0, 0x41, 0x07


	//----- nvinfo : EIATTR_MAXREG_COUNT
	.align		4
.L_930:
        /*002c*/ 	.byte	0x03, 0x1b
        /*002e*/ 	.short	0x00ff


	//----- nvinfo : EIATTR_NUM_BARRIERS
	.align		4
        /*0030*/ 	.byte	0x02, 0x4c
        /*0032*/ 	.byte	0x01
	.zero		1


	//----- nvinfo : EIATTR_MERCURY_ISA_VERSION
	.align		4
        /*0034*/ 	.byte	0x03, 0x5f
        /*0036*/ 	.short	0x0000


	//----- nvinfo : EIATTR_COOP_GROUP_MASK_REGIDS
	.align		4
        /*0038*/ 	.byte	0x04, 0x29
        /*003a*/ 	.short	(.L_932 - .L_931)


	//   ....[0]....
.L_931:
        /*003c*/ 	.word	0xffffffff


	//   ....[1]....
        /*0040*/ 	.word	0xffffffff


	//   ....[2]....
        /*0044*/ 	.word	0xffffffff


	//   ....[3]....
        /*0048*/ 	.word	0xffffffff


	//   ....[4]....
        /*004c*/ 	.word	0xffffffff


	//   ....[5]....
        /*0050*/ 	.word	0xffffffff


	//   ....[6]....
        /*0054*/ 	.word	0xffffffff


	//   ....[7]....
        /*0058*/ 	.word	0xffffffff


	//   ....[8]....
        /*005c*/ 	.word	0xffffffff


	//   ....[9]....
        /*0060*/ 	.word	0xffffffff


	//   ....[10]....
        /*0064*/ 	.word	0xffffffff


	//   ....[11]....
        /*0068*/ 	.word	0xffffffff


	//----- nvinfo : EIATTR_COOP_GROUP_INSTR_OFFSETS
	.align		4
.L_932:
        /*006c*/ 	.byte	0x04, 0x28
        /*006e*/ 	.short	(.L_934 - .L_933)


	//   ....[0]....
.L_933:
        /*0070*/ 	.word	0x00004100


	//   ....[1]....
        /*0074*/ 	.word	0x00004120


	//   ....[2]....
        /*0078*/ 	.word	0x000041a0


	//   ....[3]....
        /*007c*/ 	.word	0x000041b0


	//   ....[4]....
        /*0080*/ 	.word	0x00007a90


	//   ....[5]....
        /*0084*/ 	.word	0x00007aa0


	//   ....[6]....
        /*0088*/ 	.word	0x00007ad0


	//   ....[7]....
        /*008c*/ 	.word	0x00007ae0


	//   ....[8]....
        /*0090*/ 	.word	0x000095c0


	//   ....[9]....
        /*0094*/ 	.word	0x00009600


	//   ....[10]....
        /*0098*/ 	.word	0x000096b0


	//   ....[11]....
        /*009c*/ 	.word	0x000096c0


	//----- nvinfo : EIATTR_EXIT_INSTR_OFFSETS
	.align		4
.L_934:
        /*00a0*/ 	.byte	0x04, 0x1c
        /*00a2*/ 	.short	(.L_936 - .L_935)


	//   ....[0]....
.L_935:
        /*00a4*/ 	.word	0x00000160


	//   ....[1]....
        /*00a8*/ 	.word	0x00000630


	//   ....[2]....
        /*00ac*/ 	.word	0x00000660


	//   ....[3]....
        /*00b0*/ 	.word	0x0000a380


	//----- nvinfo : EIATTR_CTAIDZ_USED
	.align		4
.L_936:
        /*00b4*/ 	.byte	0x01, 0x04
	.zero		2


	//----- nvinfo : EIATTR_CRS_STACK_SIZE
	.align		4
        /*00b8*/ 	.byte	0x04, 0x1e
        /*00ba*/ 	.short	(.L_938 - .L_937)
.L_937:
        /*00bc*/ 	.word	0x00000000
.L_938:


//--------------------- .nv.info._ZN5flash24flash_fwd_splitkv_kernelI23Flash_fwd_kernel_traitsILi96ELi64ELi128ELi4ELb0ELb0EN7cutlass10bfloat16_tE19Flash_kernel_traitsILi96ELi64ELi128ELi4ES3_EELb1ELb0ELb0ELb1ELb1ELb0ELb1ELb0EEEvNS_16Flash_fwd_paramsE --------------------------
	.section	.nv.info._ZN5flash24flash_fwd_splitkv_kernelI23Flash_fwd_kernel_traitsILi96ELi64ELi128ELi4ELb0ELb0EN7cutlass10bfloat16_tE19Flash_kernel_traitsILi96ELi64ELi128ELi4ES3_EELb1ELb0ELb0ELb1ELb1ELb0ELb1ELb0EEEvNS_16Flash_fwd_paramsE,"",@"SHT_CUDA_INFO"
	.sectionflags	@""
	.align	4


	//----- nvinfo : EIATTR_CUDA_API_VERSION
	.align		4
        /*0000*/ 	.byte	0x04, 0x37
        /*0002*/ 	.short	(.L_940 - .L_939)
.L_939:
        /*0004*/ 	.word	0x00000082


	//----- nvinfo : EIATTR_SW2861232_WAR
	.align		4
.L_940:
        /*0008*/ 	.byte	0x01, 0x35
	.zero		2


	//----- nvinfo : EIATTR_PARAM_CBANK
	.align		4
        /*000c*/ 	.byte	0x04, 0x0a
        /*000e*/ 	.short	(.L_942 - .L_941)
	.align		4
.L_941:
        /*0010*/ 	.word	index@(.nv.constant0._ZN5flash24flash_fwd_splitkv_kernelI23Flash_fwd_kernel_traitsILi96ELi64ELi128ELi4ELb0ELb0EN7cutlass10bfloat16_tE19Flash_kernel_traitsILi96ELi64ELi128ELi4ES3_EELb1ELb0ELb0ELb1ELb1ELb0ELb1ELb0EEEvNS_16Flash_fwd_paramsE)
        /*0014*/ 	.short	0x0160
        /*0016*/ 	.short	0x01d0


	//----- nvinfo : EIATTR_CBANK_PARAM_SIZE
	.align		4
.L_942:
        /*0018*/ 	.byte	0x03, 0x19
        /*001a*/ 	.short	0x01d0


	//----- nvinfo : EIATTR_KPARAM_INFO
	.align		4
        /*001c*/ 	.byte	0x04, 0x17
        /*001e*/ 	.short	(.L_944 - .L_943)
.L_943:
        /*0020*/ 	.word	0x00000000
        /*0024*/ 	.short	0x0000
        /*0026*/ 	.short	0x0000
        /*0028*/ 	.byte	0x00, 0xf0, 0x41, 0x07


	//----- nvinfo : EIATTR_MAXREG_COUNT
	.align		4
.L_944:
        /*002c*/ 	.byte	0x03, 0x1b
        /*002e*/ 	.short	0x00ff


	//----- nvinfo : EIATTR_NUM_BARRIERS
	.align		4
        /*0030*/ 	.byte	0x02, 0x4c
        /*0032*/ 	.byte	0x01
	.zero		1


	//----- nvinfo : EIATTR_MERCURY_ISA_VERSION
	.align		4
        /*0034*/ 	.byte	0x03, 0x5f
        /*0036*/ 	.short	0x0000


	//----- nvinfo : EIATTR_COOP_GROUP_MASK_REGIDS
	.align		4
        /*0038*/ 	.byte	0x04, 0x29
        /*003a*/ 	.short	(.L_946 - .L_945)


	//   ....[0]....
.L_945:
        /*003c*/ 	.word	0xffffffff


	//   ....[1]....
        /*0040*/ 	.word	0xffffffff


	//   ....[2]....
        /*0044*/ 	.word	0xffffffff


	//   ....[3]....
        /*0048*/ 	.word	0xffffffff


	//   ....[4]....
        /*004c*/ 	.word	0xffffffff


	//   ....[5]....
        /*0050*/ 	.word	0xffffffff


	//   ....[6]....
        /*0054*/ 	.word	0xffffffff


	//   ....[7]....
        /*0058*/ 	.word	0xffffffff


	//   ....[8]....
        /*005c*/ 	.word	0xffffffff


	//   ....[9]....
        /*0060*/ 	.word	0xffffffff


	//   ....[10]....
        /*0064*/ 	.word	0xffffffff


	//   ....[11]....
        /*0068*/ 	.word	0xffffffff


	//----- nvinfo : EIATTR_COOP_GROUP_INSTR_OFFSETS
	.align		4
.L_946:
        /*006c*/ 	.byte	0x04, 0x28
        /*006e*/ 	.short	(.L_948 - .L_947)


	//   ....[0]....
.L_947:
        /*0070*/ 	.word	0x00003b60


	//   ....[1]....
        /*0074*/ 	.word	0x00003b80


	//   ....[2]....
        /*0078*/ 	.word	0x00003c00


	//   ....[3]....
        /*007c*/ 	.word	0x00003c10


	//   ....[4]....
        /*0080*/ 	.word	0x00006c70


	//   ....[5]....
        /*0084*/ 	.word	0x00006c90


	//   ....[6]....
        /*0088*/ 	.word	0x00006cd0


	//   ....[7]....
        /*008c*/ 	.word	0x00006ce0


	//   ....[8]....
        /*0090*/ 	.word	0x00008810


	//   ....[9]....
        /*0094*/ 	.word	0x00008880


	//   ....[10]....
        /*0098*/ 	.word	0x000088d0


	//   ....[11]....
        /*009c*/ 	.word	0x00008910


	//----- nvinfo : EIATTR_EXIT_INSTR_OFFSETS
	.align		4
.L_948:
        /*00a0*/ 	.byte	0x04, 0x1c
        /*00a2*/ 	.short	(.L_950 - .L_949)


	//   ....[0]....
.L_949:
        /*00a4*/ 	.word	0x000002a0


	//   ....[1]....
        /*00a8*/ 	.word	0x000008b0


	//   ....[2]....
        /*00ac*/ 	.word	0x000008e0


	//   ....[3]....
        /*00b0*/ 	.word	0x000094f0


	//----- nvinfo : EIATTR_CTAIDZ_USED
	.align		4
.L_950:
        /*00b4*/ 	.byte	0x01, 0x04
	.zero		2


	//----- nvinfo : EIATTR_CRS_STACK_SIZE
	.align		4
        /*00b8*/ 	.byte	0x04, 0x1e
        /*00ba*/ 	.short	(.L_952 - .L_951)
.L_951:
        /*00bc*/ 	.word	0x00000000
.L_952:


//--------------------- .nv.info._ZN5flash24flash_fwd_splitkv_kernelI23Flash_fwd_kernel_traitsILi96ELi64ELi128ELi4ELb0ELb0EN7cutlass10bfloat16_tE19Flash_kernel_traitsILi96ELi64ELi128ELi4ES3_EELb1ELb0ELb0ELb1ELb1ELb1ELb1ELb0EEEvNS_16Flash_fwd_paramsE --------------------------
	.section	.nv.info._ZN5flash24flash_fwd_splitkv_kernelI23Flash_fwd_kernel_traitsILi96ELi64ELi128ELi4ELb0ELb0EN7cutlass10bfloat16_tE19Flash_kernel_traitsILi96ELi64ELi128ELi4ES3_EELb1ELb0ELb0ELb1ELb1ELb1ELb1ELb0EEEvNS_16Flash_fwd_paramsE,"",@"SHT_CUDA_INFO"
	.sectionflags	@""
	.align	4


	//----- nvinfo : EIATTR_CUDA_API_VERSION
	.align		4
        /*0000*/ 	.byte	0x04, 0x37
        /*0002*/ 	.short	(.L_954 - .L_953)
.L_953:
        /*0004*/ 	.word	0x00000082


	//----- nvinfo : EIATTR_SW2861232_WAR
	.align		4
.L_954:
        /*0008*/ 	.byte	0x01, 0x35
	.zero		2


	//----- nvinfo : EIATTR_PARAM_CBANK
	.align		4
        /*000c*/ 	.byte	0x04, 0x0a
        /*000e*/ 	.short	(.L_956 - .L_955)
	.align		4
.L_955:
        /*0010*/ 	.word	index@(.nv.constant0._ZN5flash24flash_fwd_splitkv_kernelI23Flash_fwd_kernel_traitsILi96ELi64ELi128ELi4ELb0ELb0EN7cutlass10bfloat16_tE19Flash_kernel_traitsILi96ELi64ELi128ELi4ES3_EELb1ELb0ELb0ELb1ELb1ELb1ELb1ELb0EEEvNS_16Flash_fwd_paramsE)
        /*0014*/ 	.short	0x0160
        /*0016*/ 	.short	0x01d0


	//----- nvinfo : EIATTR_CBANK_PARAM_SIZE
	.align		4
.L_956:
        /*0018*/ 	.byte	0x03, 0x19
        /*001a*/ 	.short	0x01d0


	//----- nvinfo : EIATTR_KPARAM_INFO
	.align		4
        /*001c*/ 	.byte	0x04, 0x17
        /*001e*/ 	.short	(.L_958 - .L_957)
.L_957:
        /*0020*/ 	.word	0x00000000
        /*0024*/ 	.short	0x0000
        /*0026*/ 	.short	0x0000
        /*0028*/ 	.byte	0x00, 0xf0, 0x41, 0x07


	//----- nvinfo : EIATTR_MAXREG_COUNT
	.align		4
.L_958:
        /*002c*/ 	.byte	0x03, 0x1b
        /*002e*/ 	.short	0x00ff


	//----- nvinfo : EIATTR_NUM_BARRIERS
	.align		4
        /*0030*/ 	.byte	0x02, 0x4c
        /*0032*/ 	.byte	0x01
	.zero		1


	//----- nvinfo : EIATTR_MERCURY_ISA_VERSION
	.align		4
        /*0034*/ 	.byte	0x03, 0x5f
        /*0036*/ 	.short	0x0000


	//----- nvinfo : EIATTR_COOP_GROUP_MASK_REGIDS
	.align		4
        /*0038*/ 	.byte	0x04, 0x29
        /*003a*/ 	.short	(.L_960 - .L_959)


	//   ....[0]....
.L_959:
        /*003c*/ 	.word	0xffffffff


	//   ....[1]....
        /*0040*/ 	.word	0xffffffff


	//   ....[2]....
        /*0044*/ 	.word	0xffffffff


	//   ....[3]....
        /*0048*/ 	.word	0xffffffff


	//   ....[4]....
        /*004c*/ 	.word	0xffffffff


	//   ....[5]....
        /*0050*/ 	.word	0xffffffff


	//   ....[6]....
        /*0054*/ 	.word	0xffffffff


	//   ....[7]....
        /*0058*/ 	.word	0xffffffff


	//   ....[8]....
        /*005c*/ 	.word	0xffffffff


	//   ....[9]....
        /*0060*/ 	.word	0xffffffff


	//   ....[10]....
        /*0064*/ 	.word	0xffffffff


	//   ....[11]....
        /*0068*/ 	.word	0xffffffff


	//----- nvinfo : EIATTR_COOP_GROUP_INSTR_OFFSETS
	.align		4
.L_960:
        /*006c*/ 	.byte	0x04, 0x28
        /*006e*/ 	.short	(.L_962 - .L_961)


	//   ....[0]....
.L_961:
        /*0070*/ 	.word	0x00004380


	//   ....[1]....
        /*0074*/ 	.word	0x000043a0


	//   ....[2]....
        /*0078*/ 	.word	0x00004420


	//   ....[3]....
        /*007c*/ 	.word	0x00004430


	//   ....[4]....
        /*0080*/ 	.word	0x00007cf0


	//   ....[5]....
        /*0084*/ 	.word	0x00007d10


	//   ....[6]....
        /*0088*/ 	.word	0x00007d40


	//   ....[7]....
        /*008c*/ 	.word	0x00007d50


	//   ....[8]....
        /*0090*/ 	.word	0x00009830


	//   ....[9]....
        /*0094*/ 	.word	0x000098a0


	//   ....[10]....
        /*0098*/ 	.word	0x000098f0


	//   ....[11]....
        /*009c*/ 	.word	0x00009930


	//----- nvinfo : EIATTR_EXIT_INSTR_OFFSETS
	.align		4
.L_962:
        /*00a0*/ 	.byte	0x04, 0x1c
        /*00a2*/ 	.short	(.L_964 - .L_963)


	//   ....[0]....
.L_963:
        /*00a4*/ 	.word	0x000002a0


	//   ....[1]....
        /*00a8*/ 	.word	0x000008b0


	//   ....[2]....
        /*00ac*/ 	.word	0x000008e0


	//   ....[3]....
        /*00b0*/ 	.word	0x0000a510


	//----- nvinfo : EIATTR_CTAIDZ_USED
	.align		4
.L_964:
        /*00b4*/ 	.byte	0x01, 0x04
	.zero		2


	//----- nvinfo : EIATTR_CRS_STACK_SIZE
	.align		4
        /*00b8*/ 	.byte	0x04, 0x1e
        /*00ba*/ 	.short	(.L_966 - .L_965)
.L_965:
        /*00bc*/ 	.word	0x00000000
.L_966:


//--------------------- .nv.info._ZN5flash24flash_fwd_splitkv_kernelI23Flash_fwd_kernel_traitsILi96ELi64ELi128ELi4ELb0ELb0EN7cutlass10bfloat16_tE19Flash_kernel_traitsILi96ELi64ELi128ELi4ES3_EELb1ELb0ELb0ELb0ELb1ELb0ELb0ELb0EEEvNS_16Flash_fwd_paramsE --------------------------
	.section	.nv.info._ZN5flash24flash_fwd_splitkv_kernelI23Flash_fwd_kernel_traitsILi96ELi64ELi128ELi4ELb0ELb0EN7cutlass10bfloat16_tE19Flash_kernel_traitsILi96ELi64ELi128ELi4ES3_EELb1ELb0ELb0ELb0ELb1ELb0ELb0ELb0EEEvNS_16Flash_fwd_paramsE,"",@"SHT_CUDA_INFO"
	.sectionflags	@""
	.align	4


	//----- nvinfo : EIATTR_CUDA_API_VERSION
	.align		4
        /*0000*/ 	.byte	0x04, 0x37
        /*0002*/ 	.short	(.L_968 - .L_967)
.L_967:
        /*0004*/ 	.word	0x00000082


	//----- nvinfo : EIATTR_SW2861232_WAR
	.align		4
.L_968:
        /*0008*/ 	.byte	0x01, 0x35
	.zero		2


	//----- nvinfo : EIATTR_PARAM_CBANK
	.align		4
        /*000c*/ 	.byte	0x04, 0x0a
        /*000e*/ 	.short	(.L_970 - .L_969)
	.align		4
.L_969:
        /*0010*/ 	.word	index@(.nv.constant0._ZN5flash24flash_fwd_splitkv_kernelI23Flash_fwd_kernel_traitsILi96ELi64ELi128ELi4ELb0ELb0EN7cutlass10bfloat16_tE19Flash_kernel_traitsILi96ELi64ELi128ELi4ES3_EELb1ELb0ELb0ELb0ELb1ELb0ELb0ELb0EEEvNS_16Flash_fwd_paramsE)
        /*0014*/ 	.short	0x0160
        /*0016*/ 	.short	0x01d0


	//----- nvinfo : EIATTR_CBANK_PARAM_SIZE
	.align		4
.L_970:
        /*0018*/ 	.byte	0x03, 0x19
        /*001a*/ 	.short	0x01d0


	//----- nvinfo : EIATTR_KPARAM_INFO
	.align		4
        /*001c*/ 	.byte	0x04, 0x17
        /*001e*/ 	.short	(.L_972 - .L_971)
.L_971:
        /*0020*/ 	.word	0x00000000
        /*0024*/ 	.short	0x0000
        /*0026*/ 	.short	0x0000
        /*0028*/ 	.byte	0x00, 0xf0, 0x41, 0x07


	//----- nvinfo : EIATTR_MAXREG_COUNT
	.align		4
.L_972:
        /*002c*/ 	.byte	0x03, 0x1b
        /*002e*/ 	.short	0x00ff


	//----- nvinfo : EIATTR_NUM_BARRIERS
	.align		4
        /*0030*/ 	.byte	0x02, 0x4c
        /*0032*/ 	.byte	0x01
	.zero		1


	//----- nvinfo : EIATTR_MERCURY_ISA_VERSION
	.align		4
        /*0034*/ 	.byte	0x03, 0x5f
        /*0036*/ 	.short	0x0000


	//----- nvinfo : EIATTR_COOP_GROUP_MASK_REGIDS
	.align		4
        /*0038*/ 	.byte	0x04, 0x29
        /*003a*/ 	.short	(.L_974 - .L_973)


	//   ....[0]....
.L_973:
        /*003c*/ 	.word	0xffffffff


	//   ....[1]....
        /*0040*/ 	.word	0xffffffff


	//   ....[2]....
        /*0044*/ 	.word	0xffffffff


	//   ....[3]....
        /*0048*/ 	.word	0xffffffff


	//   ....[4]....
        /*004c*/ 	.word	0xffffffff


	//   ....[5]....
        /*0050*/ 	.word	0xffffffff


	//   ....[6]....
        /*0054*/ 	.word	0xffffffff


	//   ....[7]....
        /*0058*/ 	.word	0xffffffff


	//   ....[8]....
        /*005c*/ 	.word	0xffffffff


	//   ....[9]....
        /*0060*/ 	.word	0xffffffff


	//   ....[10]....
        /*0064*/ 	.word	0xffffffff


	//   ....[11]....
        /*0068*/ 	.word	0xffffffff


	//   ....[12]....
        /*006c*/ 	.word	0xffffffff


	//   ....[13]....
        /*0070*/ 	.word	0xffffffff


	//   ....[14]....
        /*0074*/ 	.word	0xffffffff


	//   ....[15]....
        /*0078*/ 	.word	0xffffffff


	//----- nvinfo : EIATTR_COOP_GROUP_INSTR_OFFSETS
	.align		4
.L_974:
        /*007c*/ 	.byte	0x04, 0x28
        /*007e*/ 	.short	(.L_976 - .L_975)


	//   ....[0]....
.L_975:
        /*0080*/ 	.word	0x00003e50


	//   ....[1]....
        /*0084*/ 	.word	0x00004030


	//   ....[2]....
        /*0088*/ 	.word	0x000040c0


	//   ....[3]....
        /*008c*/ 	.word	0x00004180


	//   ....[4]....
        /*0090*/ 	.word	0x00007c50


	//   ....[5]....
        /*0094*/ 	.word	0x00007c90


	//   ....[6]....
        /*0098*/ 	.word	0x00007cb0


	//   ....[7]....
        /*009c*/ 	.word	0x00007cd0


	//   ....[8]....
        /*00a0*/ 	.word	0x0000b170


	//   ....[9]....
        /*00a4*/ 	.word	0x0000b190


	//   ....[10]....
        /*00a8*/ 	.word	0x0000b1d0


	//   ....[11]....
        /*00ac*/ 	.word	0x0000b1e0


	//   ....[12]....
        /*00b0*/ 	.word	0x0000cd10


	//   ....[13]....
        /*00b4*/ 	.word	0x0000cd50


	//   ....[14]....
        /*00b8*/ 	.word	0x0000cd90


	//   ....[15]....
        /*00bc*/ 	.word	0x0000cda0


	//----- nvinfo : EIATTR_EXIT_INSTR_OFFSETS
	.align		4
.L_976:
        /*00c0*/ 	.byte	0x04, 0x1c
        /*00c2*/ 	.short	(.L_978 - .L_977)


	//   ....[0]....
.L_977:
        /*00c4*/ 	.word	0x000002d0


	//   ....[1]....
        /*00c8*/ 	.word	0x00000880


	//   ....[2]....
        /*00cc*/ 	.word	0x000008b0


	//   ....[3]....
        /*00d0*/ 	.word	0x0000db60


	//   ....[4]....
        /*00d4*/ 	.word	0x0000dc30


	//----- nvinfo : EIATTR_CTAIDZ_USED
	.align		4
.L_978:
        /*00d8*/ 	.byte	0x01, 0x04
	.zero		2


	//----- nvinfo : EIATTR_CRS_STACK_SIZE
	.align		4
        /*00dc*/ 	.byte	0x04, 0x1e
        /*00de*/ 	.short	(.L_980 - .L_979)
.L_979:
        /*00e0*/ 	.word	0x00000000
.L_980:


//--------------------- .nv.info._ZN5flash24flash_fwd_splitkv_kernelI23Flash_fwd_kernel_traitsILi96ELi64ELi128ELi4ELb0ELb0EN7cutlass10bfloat16_tE19Flash_kernel_traitsILi96ELi64ELi128ELi4ES3_EELb1ELb0ELb0ELb0ELb1ELb1ELb0ELb0EEEvNS_16Flash_fwd_paramsE --------------------------
	.section	.nv.info._ZN5flash24flash_fwd_splitkv_kernelI23Flash_fwd_kernel_traitsILi96ELi64ELi128ELi4ELb0ELb0EN7cutlass10bfloat16_tE19Flash_kernel_traitsILi96ELi64ELi128ELi4ES3_EELb1ELb0ELb0ELb0ELb1ELb1ELb0ELb0EEEvNS_16Flash_fwd_paramsE,"",@"SHT_CUDA_INFO"
	.sectionflags	@""
	.align	4


	//----- nvinfo : EIATTR_CUDA_API_VERSION
	.align		4
        /*0000*/ 	.byte	0x04, 0x37
        /*0002*/ 	.short	(.L_982 - .L_981)
.L_981:
        /*0004*/ 	.word	0x00000082


	//----- nvinfo : EIATTR_SW2861232_WAR
	.align		4
.L_982:
        /*0008*/ 	.byte	0x01, 0x35
	.zero		2


	//----- nvinfo : EIATTR_PARAM_CBANK
	.align		4
        /*000c*/ 	.byte	0x04, 0x0a
        /*000e*/ 	.short	(.L_984 - .L_983)
	.align		4
.L_983:
        /*0010*/ 	.word	index@(.nv.constant0._ZN5flash24flash_fwd_splitkv_kernelI23Flash_fwd_kernel_traitsILi96ELi64ELi128ELi4ELb0ELb0EN7cutlass10bfloat16_tE19Flash_kernel_traitsILi96ELi64ELi128ELi4ES3_EELb1ELb0ELb0ELb0ELb1ELb1ELb0ELb0EEEvNS_16Flash_fwd_paramsE)
        /*0014*/ 	.short	0x0160
        /*0016*/ 	.short	0x01d0


	//----- nvinfo : EIATTR_CBANK_PARAM_SIZE
	.align		4
.L_984:
        /*0018*/ 	.byte	0x03, 0x19
        /*001a*/ 	.short	0x01d0


	//----- nvinfo : EIATTR_KPARAM_INFO
	.align		4
        /*001c*/ 	.byte	0x04, 0x17
        /*001e*/ 	.short	(.L_986 - .L_985)
.L_985:
        /*0020*/ 	.word	0x00000000
        /*0024*/ 	.short	0x0000
        /*0026*/ 	.short	0x0000
        /*0028*/ 	.byte	0x00, 0xf0, 0x41, 0x07


	//----- nvinfo : EIATTR_MAXREG_COUNT
	.align		4
.L_986:
        /*002c*/ 	.byte	0x03, 0x1b
        /*002e*/ 	.short	0x00ff


	//----- nvinfo : EIATTR_NUM_BARRIERS
	.align		4
        /*0030*/ 	.byte	0x02, 0x4c
        /*0032*/ 	.byte	0x01
	.zero		1


	//----- nvinfo : EIATTR_MERCURY_ISA_VERSION
	.align		4
        /*0034*/ 	.byte	0x03, 0x5f
        /*0036*/ 	.short	0x0000


	//----- nvinfo : EIATTR_COOP_GROUP_MASK_REGIDS
	.align		4
        /*0038*/ 	.byte	0x04, 0x29
        /*003a*/ 	.short	(.L_988 - .L_987)


	//   ....[0]....
.L_987:
        /*003c*/ 	.word	0xffffffff


	//   ....[1]....
        /*0040*/ 	.word	0xffffffff


	//   ....[2]....
        /*0044*/ 	.word	0xffffffff


	//   ....[3]....
        /*0048*/ 	.word	0xffffffff


	//   ....[4]....
        /*004c*/ 	.word	0xffffffff


	//   ....[5]....
        /*0050*/ 	.word	0xffffffff


	//   ....[6]....
        /*0054*/ 	.word	0xffffffff


	//   ....[7]....
        /*0058*/ 	.word	0xffffffff


	//   ....[8]....
        /*005c*/ 	.word	0xffffffff


	//   ....[9]....
        /*0060*/ 	.word	0xffffffff


	//   ....[10]....
        /*0064*/ 	.word	0xffffffff


	//   ....[11]....
        /*0068*/ 	.word	0xffffffff


	//   ....[12]....
        /*006c*/ 	.word	0xffffffff


	//   ....[13]....
        /*0070*/ 	.word	0xffffffff


	//   ....[14]....
        /*0074*/ 	.word	0xffffffff


	//   ....[15]....
        /*0078*/ 	.word	0xffffffff


	//----- nvinfo : EIATTR_COOP_GROUP_INSTR_OFFSETS
	.align		4
.L_988:
        /*007c*/ 	.byte	0x04, 0x28
        /*007e*/ 	.short	(.L_990 - .L_989)


	//   ....[0]....
.L_989:
        /*0080*/ 	.word	0x00004730


	//   ....[1]....
        /*0084*/ 	.word	0x000048a0


	//   ....[2]....
        /*0088*/ 	.word	0x000048c0


	//   ....[3]....
        /*008c*/ 	.word	0x00004920


	//   ....[4]....
        /*0090*/ 	.word	0x00008c60


	//   ....[5]....
        /*0094*/ 	.word	0x00008c70


	//   ....[6]....
        /*0098*/ 	.word	0x00008ca0


	//   ....[7]....
        /*009c*/ 	.word	0x00008cb0


	//   ....[8]....
        /*00a0*/ 	.word	0x0000c9d0


	//   ....[9]....
        /*00a4*/ 	.word	0x0000c9e0


	//   ....[10]....
        /*00a8*/ 	.word	0x0000ca10


	//   ....[11]....
        /*00ac*/ 	.word	0x0000ca20


	//   ....[12]....
        /*00b0*/ 	.word	0x0000e500


	//   ....[13]....
        /*00b4*/ 	.word	0x0000e540


	//   ....[14]....
        /*00b8*/ 	.word	0x0000e580


	//   ....[15]....
        /*00bc*/ 	.word	0x0000e590


	//----- nvinfo : EIATTR_EXIT_INSTR_OFFSETS
	.align		4
.L_990:
        /*00c0*/ 	.byte	0x04, 0x1c
        /*00c2*/ 	.short	(.L_992 - .L_991)


	//   ....[0]....
.L_991:
        /*00c4*/ 	.word	0x000002d0


	//   ....[1]....
        /*00c8*/ 	.word	0x00000890


	//   ....[2]....
        /*00cc*/ 	.word	0x000008c0


	//   ....[3]....
        /*00d0*/ 	.word	0x0000f350


	//   ....[4]....
        /*00d4*/ 	.word	0x0000f430


	//----- nvinfo : EIATTR_CTAIDZ_USED
	.align		4
.L_992:
        /*00d8*/ 	.byte	0x01, 0x04
	.zero		2


	//----- nvinfo : EIATTR_CRS_STACK_SIZE
	.align		4
        /*00dc*/ 	.byte	0x04, 0x1e
        /*00de*/ 	.short	(.L_994 - .L_993)
.L_993:
        /*00e0*/ 	.word	0x00000000
.L_994:


//--------------------- .nv.info._ZN5flash24flash_fwd_splitkv_kernelI23Flash_fwd_kernel_traitsILi96ELi64ELi128ELi4ELb0ELb0EN7cutlass10bfloat16_tE19Flash_kernel_traitsILi96ELi64ELi128ELi4ES3_EELb1ELb0ELb1ELb0ELb0ELb0ELb0ELb0EEEvNS_16Flash_fwd_paramsE --------------------------
	.section	.nv.info._ZN5flash24flash_fwd_splitkv_kernelI23Flash_fwd_kernel_traitsILi96ELi64ELi128ELi4ELb0ELb0EN7cutlass10bfloat16_tE19Flash_kernel_traitsILi96ELi64ELi128ELi4ES3_EELb1ELb0ELb1ELb0ELb0ELb0ELb0ELb0EEEvNS_16Flash_fwd_paramsE,"",@"SHT_CUDA_INFO"
	.sectionflags	@""
	.align	4


	//----- nvinfo : EIATTR_CUDA_API_VERSION
	.align		4
        /*0000*/ 	.byte	0x04, 0x37
        /*0002*/ 	.short	(.L_996 - .L_995)
.L_995:
        /*0004*/ 	.word	0x00000082


	//----- nvinfo : EIATTR_SW2861232_WAR
	.align		4
.L_996:
        /*0008*/ 	.byte	0x01, 0x35
	.zero		2


	//----- nvinfo : EIATTR_PARAM_CBANK
	.align		4
        /*000c*/ 	.byte	0x04, 0x0a
        /*000e*/ 	.short	(.L_998 - .L_997)
	.align		4
.L_997:
        /*0010*/ 	.word	index@(.nv.constant0._ZN5flash24flash_fwd_splitkv_kernelI23Flash_fwd_kernel_traitsILi96ELi64ELi128ELi4ELb0ELb0EN7cutlass10bfloat16_tE19Flash_kernel_traitsILi96ELi64ELi128ELi4ES3_EELb1ELb0ELb1ELb0ELb0ELb0ELb0ELb0EEEvNS_16Flash_fwd_paramsE)
        /*0014*/ 	.short	0x0160
        /*0016*/ 	.short	0x01d0


	//----- nvinfo : EIATTR_CBANK_PARAM_SIZE
	.align		4
.L_998:
        /*0018*/ 	.byte	0x03, 0x19
        /*001a*/ 	.short	0x01d0


	//----- nvinfo : EIATTR_KPARAM_INFO
	.align		4
        /*001c*/ 	.byte	0x04, 0x17
        /*001e*/ 	.short	(.L_1000 - .L_999)
.L_999:
        /*0020*/ 	.word	0x00000000
        /*0024*/ 	.short	0x0000
        /*0026*/ 	.short	0x0000
        /*0028*/ 	.byte	0x00, 0xf0, 0x41, 0x07


	//----- nvinfo : EIATTR_MAXREG_COUNT
	.align		4
.L_1000:
        /*002c*/ 	.byte	0x03, 0x1b
        /*002e*/ 	.short	0x00ff


	//----- nvinfo : EIATTR_NUM_BARRIERS
	.align		4
        /*0030*/ 	.byte	0x02, 0x4c
        /*0032*/ 	.byte	0x01
	.zero		1


	//----- nvinfo : EIATTR_MERCURY_ISA_VERSION
	.align		4
        /*0034*/ 	.byte	0x03, 0x5f
        /*0036*/ 	.short	0x0000


	//----- nvinfo : EIATTR_COOP_GROUP_MASK_REGIDS
	.align		4
        /*0038*/ 	.byte	0x04, 0x29
        /*003a*/ 	.short	(.L_1002 - .L_1001)


	//   ....[0]....
.L_1001:
        /*003c*/ 	.word	0xffffffff


	//   ....[1]....
        /*0040*/ 	.word	0xffffffff


	//   ....[2]....
        /*0044*/ 	.word	0xffffffff


	//   ....[3]....
        /*0048*/ 	.word	0xffffffff


	//   ....[4]....
        /*004c*/ 	.word	0xffffffff


	//   ....[5]....
        /*0050*/ 	.word	0xffffffff


	//   ....[6]....
        /*0054*/ 	.word	0xffffffff


	//   ....[7]....
        /*0058*/ 	.word	0xffffffff


	//   ....[8]....
        /*005c*/ 	.word	0xffffffff


	//   ....[9]....
        /*0060*/ 	.word	0xffffffff


	//   ....[10]....
        /*0064*/ 	.word	0xffffffff


	//   ....[11]....
        /*0068*/ 	.word	0xffffffff


	//   ....[12]....
        /*006c*/ 	.word	0xffffffff


	//   ....[13]....
        /*0070*/ 	.word	0xffffffff


	//   ....[14]....
        /*0074*/ 	.word	0xffffffff


	//   ....[15]....
        /*0078*/ 	.word	0xffffffff


	//----- nvinfo : EIATTR_COOP_GROUP_INSTR_OFFSETS
	.align		4
.L_1002:
        /*007c*/ 	.byte	0x04, 0x28
        /*007e*/ 	.short	(.L_1004 - .L_1003)


	//   ....[0]....
.L_1003:
        /*0080*/ 	.word	0x00005b80


	//   ....[1]....
        /*0084*/ 	.word	0x00005be0


	//   ....[2]....
        /*0088*/ 	.word	0x00005c10


	//   ....[3]....
        /*008c*/ 	.word	0x00005ca0


	//   ....[4]....
        /*0090*/ 	.word	0x0000a740


	//   ....[5]....
        /*0094*/ 	.word	0x0000a750


	//   ....[6]....
        /*0098*/ 	.word	0x0000a780


	//   ....[7]....
        /*009c*/ 	.word	0x0000a790


	//   ....[8]....
        /*00a0*/ 	.word	0x0000ec60


	//   ....[9]....
        /*00a4*/ 	.word	0x0000ec80


	//   ....[10]....
        /*00a8*/ 	.word	0x0000eca0


	//   ....[11]....
        /*00ac*/ 	.word	0x0000ecc0


	//   ....[12]....
        /*00b0*/ 	.word	0x00010800


	//   ....[13]....
        /*00b4*/ 	.word	0x00010840


	//   ....[14]....
        /*00b8*/ 	.word	0x00010880


	//   ....[15]....
        /*00bc*/ 	.word	0x00010890


	//----- nvinfo : EIATTR_EXIT_INSTR_OFFSETS
	.align		4
.L_1004:
        /*00c0*/ 	.byte	0x04, 0x1c
        /*00c2*/ 	.short	(.L_1006 - .L_1005)


	//   ....[0]....
.L_1005:
        /*00c4*/ 	.word	0x000002d0


	//   ....[1]....
        /*00c8*/ 	.word	0x00000900


	//   ....[2]....
        /*00cc*/ 	.word	0x00000930


	//   ....[3]....
        /*00d0*/ 	.word	0x000116e0


	//   ....[4]....
        /*00d4*/ 	.word	0x000117d0


	//   ....[5]....
        /*00d8*/ 	.word	0x000117f0


	//----- nvinfo : EIATTR_CTAIDZ_USED
	.align		4
.L_1006:
        /*00dc*/ 	.byte	0x01, 0x04
	.zero		2


	//----- nvinfo : EIATTR_CRS_STACK_SIZE
	.align		4
        /*00e0*/ 	.byte	0x04, 0x1e
        /*00e2*/ 	.short	(.L_1008 - .L_1007)
.L_1007:
        /*00e4*/ 	.word	0x00000000
.L_1008:


//--------------------- .nv.info._ZN5flash24flash_fwd_splitkv_kernelI23Flash_fwd_kernel_traitsILi96ELi64ELi128ELi4ELb0ELb0EN7cutlass10bfloat16_tE19Flash_kernel_traitsILi96ELi64ELi128ELi4ES3_EELb1ELb0ELb1ELb0ELb0ELb1ELb0ELb0EEEvNS_16Flash_fwd_paramsE --------------------------
	.section	.nv.info._ZN5flash24flash_fwd_splitkv_kernelI23Flash_fwd_kernel_traitsILi96ELi64ELi128ELi4ELb0ELb0EN7cutlass10bfloat16_tE19Flash_kernel_traitsILi96ELi64ELi128ELi4ES3_EELb1ELb0ELb1ELb0ELb0ELb1ELb0ELb0EEEvNS_16Flash_fwd_paramsE,"",@"SHT_CUDA_INFO"
	.sectionflags	@""
	.align	4


	//----- nvinfo : EIATTR_CUDA_API_VERSION
	.align		4
        /*0000*/ 	.byte	0x04, 0x37
        /*0002*/ 	.short	(.L_1010 - .L_1009)
.L_1009:
        /*0004*/ 	.word	0x00000082


	//----- nvinfo : EIATTR_SW2861232_WAR
	.align		4
.L_1010:
        /*0008*/ 	.byte	0x01, 0x35
	.zero		2


	//----- nvinfo : EIATTR_PARAM_CBANK
	.align		4
        /*000c*/ 	.byte	0x04, 0x0a
        /*000e*/ 	.short	(.L_1012 - .L_1011)
	.align		4
.L_1011:
        /*0010*/ 	.word	index@(.nv.constant0._ZN5flash24flash_fwd_splitkv_kernelI23Flash_fwd_kernel_traitsILi96ELi64ELi128ELi4ELb0ELb0EN7cutlass10bfloat16_tE19Flash_kernel_traitsILi96ELi64ELi128ELi4ES3_EELb1ELb0ELb1ELb0ELb0ELb1ELb0ELb0EEEvNS_16Flash_fwd_paramsE)
        /*0014*/ 	.short	0x0160
        /*0016*/ 	.short	0x01d0


	//----- nvinfo : EIATTR_CBANK_PARAM_SIZE
	.align		4
.L_1012:
        /*0018*/ 	.byte	0x03, 0x19
        /*001a*/ 	.short	0x01d0


	//----- nvinfo : EIATTR_KPARAM_INFO
	.align		4
        /*001c*/ 	.byte	0x04, 0x17
        /*001e*/ 	.short	(.L_1014 - .L_1013)
.L_1013:
        /*0020*/ 	.word	0x00000000
        /*0024*/ 	.short	0x0000
        /*0026*/ 	.short	0x0000
        /*0028*/ 	.byte	0x00, 0xf0, 0x41, 0x07


	//----- nvinfo : EIATTR_MAXREG_COUNT
	.align		4
.L_1014:
        /*002c*/ 	.byte	0x03, 0x1b
        /*002e*/ 	.short	0x00ff


	//----- nvinfo : EIATTR_NUM_BARRIERS
	.align		4
        /*0030*/ 	.byte	0x02, 0x4c
        /*0032*/ 	.byte	0x01
	.zero		1


	//----- nvinfo : EIATTR_MERCURY_ISA_VERSION
	.align		4
        /*0034*/ 	.byte	0x03, 0x5f
        /*0036*/ 	.short	0x0000


	//----- nvinfo : EIATTR_COOP_GROUP_MASK_REGIDS
	.align		4
        /*0038*/ 	.byte	0x04, 0x29
        /*003a*/ 	.short	(.L_1016 - .L_1015)


	//   ....[0]....
.L_1015:
        /*003c*/ 	.word	0xffffffff


	//   ....[1]....
        /*0040*/ 	.word	0xffffffff


	//   ....[2]....
        /*0044*/ 	.word	0xffffffff


	//   ....[3]....
        /*0048*/ 	.word	0xffffffff


	//   ....[4]....
        /*004c*/ 	.word	0xffffffff


	//   ....[5]....
        /*0050*/ 	.word	0xffffffff


	//   ....[6]....
        /*0054*/ 	.word	0xffffffff


	//   ....[7]....
        /*0058*/ 	.word	0xffffffff


	//   ....[8]....
        /*005c*/ 	.word	0xffffffff


	//   ....[9]....
        /*0060*/ 	.word	0xffffffff


	//   ....[10]....
        /*0064*/ 	.word	0xffffffff


	//   ....[11]....
        /*0068*/ 	.word	0xffffffff


	//   ....[12]....
        /*006c*/ 	.word	0xffffffff


	//   ....[13]....
        /*0070*/ 	.word	0xffffffff


	//   ....[14]....
        /*0074*/ 	.word	0xffffffff


	//   ....[15]....
        /*0078*/ 	.word	0xffffffff


	//----- nvinfo : EIATTR_COOP_GROUP_INSTR_OFFSETS
	.align		4
.L_1016:
        /*007c*/ 	.byte	0x04, 0x28
        /*007e*/ 	.short	(.L_1018 - .L_1017)


	//   ....[0]....
.L_1017:
        /*0080*/ 	.word	0x000063a0


	//   ....[1]....
        /*0084*/ 	.word	0x000063d0


	//   ....[2]....
        /*0088*/ 	.word	0x00006400


	//   ....[3]....
        /*008c*/ 	.word	0x00006490


	//   ....[4]....
        /*0090*/ 	.word	0x0000b790


	//   ....[5]....
        /*0094*/ 	.word	0x0000b7c0


	//   ....[6]....
        /*0098*/ 	.word	0x0000b7e0


	//   ....[7]....
        /*009c*/ 	.word	0x0000b810


	//   ....[8]....
        /*00a0*/ 	.word	0x00010540


	//   ....[9]....
        /*00a4*/ 	.word	0x00010550


	//   ....[10]....
        /*00a8*/ 	.word	0x00010570


	//   ....[11]....
        /*00ac*/ 	.word	0x00010590


	//   ....[12]....
        /*00b0*/ 	.word	0x00012070


	//   ....[13]....
        /*00b4*/ 	.word	0x000120b0


	//   ....[14]....
        /*00b8*/ 	.word	0x000120e0


	//   ....[15]....
        /*00bc*/ 	.word	0x000120f0


	//----- nvinfo : EIATTR_EXIT_INSTR_OFFSETS
	.align		4
.L_1018:
        /*00c0*/ 	.byte	0x04, 0x1c
        /*00c2*/ 	.short	(.L_1020 - .L_1019)


	//   ....[0]....
.L_1019:
        /*00c4*/ 	.word	0x000002d0


	//   ....[1]....
        /*00c8*/ 	.word	0x00000900


	//   ....[2]....
        /*00cc*/ 	.word	0x00000930


	//   ....[3]....
        /*00d0*/ 	.word	0x00012f50


	//   ....[4]....
        /*00d4*/ 	.word	0x00013040


	//   ....[5]....
        /*00d8*/ 	.word	0x00013060


	//----- nvinfo : EIATTR_CTAIDZ_USED
	.align		4
.L_1020:
        /*00dc*/ 	.byte	0x01, 0x04
	.zero		2


	//----- nvinfo : EIATTR_CRS_STACK_SIZE
	.align		4
        /*00e0*/ 	.byte	0x04, 0x1e
        /*00e2*/ 	.short	(.L_1022 - .L_1021)
.L_1021:
        /*00e4*/ 	.word	0x00000000
.L_1022:


//--------------------- .nv.info._ZN5flash24flash_fwd_splitkv_kernelI23Flash_fwd_kernel_traitsILi96ELi64ELi128ELi4ELb0ELb0EN7cutlass10bfloat16_tE19Flash_kernel_traitsILi96ELi64ELi128ELi4ES3_EELb1ELb0ELb0ELb0ELb1ELb0ELb0ELb1EEEvNS_16Flash_fwd_paramsE --------------------------
	.section	.nv.info._ZN5flash24flash_fwd_splitkv_kernelI23Flash_fwd_kernel_traitsILi96ELi64ELi128ELi4ELb0ELb0EN7cutlass10bfloat16_tE19Flash_kernel_traitsILi96ELi64ELi128ELi4ES3_EELb1ELb0ELb0ELb0ELb1ELb0ELb0ELb1EEEvNS_16Flash_fwd_paramsE,"",@"SHT_CUDA_INFO"
	.sectionflags	@""
	.align	4


	//----- nvinfo : EIATTR_CUDA_API_VERSION
	.align		4
        /*0000*/ 	.byte	0x04, 0x37
        /*0002*/ 	.short	(.L_1024 - .L_1023)
.L_1023:
        /*0004*/ 	.word	0x00000082


	//----- nvinfo : EIATTR_SW2861232_WAR
	.align		4
.L_1024:
        /*0008*/ 	.byte	0x01, 0x35
	.zero		2


	//----- nvinfo : EIATTR_PARAM_CBANK
	.align		4
        /*000c*/ 	.byte	0x04, 0x0a
        /*000e*/ 	.short	(.L_1026 - .L_1025)
	.align		4
.L_1025:
        /*0010*/ 	.word	index@(.nv.constant0._ZN5flash24flash_fwd_splitkv_kernelI23Flash_fwd_kernel_traitsILi96ELi64ELi128ELi4ELb0ELb0EN7cutlass10bfloat16_tE19Flash_kernel_traitsILi96ELi64ELi128ELi4ES3_EELb1ELb0ELb0ELb0ELb1ELb0ELb0ELb1EEEvNS_16Flash_fwd_paramsE)
        /*0014*/ 	.short	0x0160
        /*0016*/ 	.short	0x01d0


	//----- nvinfo : EIATTR_CBANK_PARAM_SIZE
	.align		4
.L_1026:
        /*0018*/ 	.byte	0x03, 0x19
        /*001a*/ 	.short	0x01d0


	//----- nvinfo : EIATTR_KPARAM_INFO
	.align		4
        /*001c*/ 	.byte	0x04, 0x17
        /*001e*/ 	.short	(.L_1028 - .L_1027)
.L_1027:
        /*0020*/ 	.word	0x00000000
        /*0024*/ 	.short	0x0000
        /*0026*/ 	.short	0x0000
        /*0028*/ 	.byte	0x00, 0xf0, 0x41, 0x07


	//----- nvinfo : EIATTR_MAXREG_COUNT
	.align		4
.L_1028:
        /*002c*/ 	.byte	0x03, 0x1b
        /*002e*/ 	.short	0x00ff


	//----- nvinfo : EIATTR_NUM_BARRIERS
	.align		4
        /*0030*/ 	.byte	0x02, 0x4c
        /*0032*/ 	.byte	0x01
	.zero		1


	//----- nvinfo : EIATTR_MERCURY_ISA_VERSION
	.align		4
        /*0034*/ 	.byte	0x03, 0x5f
        /*0036*/ 	.short	0x0000


	//----- nvinfo : EIATTR_COOP_GROUP_MASK_REGIDS
	.align		4
        /*0038*/ 	.byte	0x04, 0x29
        /*003a*/ 	.short	(.L_1030 - .L_1029)


	//   ....[0]....
.L_1029:
        /*003c*/ 	.word	0xffffffff


	//   ....[1]....
        /*0040*/ 	.word	0xffffffff


	//   ....[2]....
        /*0044*/ 	.word	0xffffffff


	//   ....[3]....
        /*0048*/ 	.word	0xffffffff


	//   ....[4]....
        /*004c*/ 	.word	0xffffffff


	//   ....[5]....
        /*0050*/ 	.word	0xffffffff


	//   ....[6]....
        /*0054*/ 	.word	0xffffffff


	//   ....[7]....
        /*0058*/ 	.word	0xffffffff


	//   ....[8]....
        /*005c*/ 	.word	0xffffffff


	//   ....[9]....
        /*0060*/ 	.word	0xffffffff


	//   ....[10]....
        /*0064*/ 	.word	0xffffffff


	//   ....[11]....
        /*0068*/ 	.word	0xffffffff


	//   ....[12]....
        /*006c*/ 	.word	0xffffffff


	//   ....[13]....
        /*0070*/ 	.word	0xffffffff


	//   ....[14]....
        /*0074*/ 	.word	0xffffffff


	//   ....[15]....
        /*0078*/ 	.word	0xffffffff


	//----- nvinfo : EIATTR_COOP_GROUP_INSTR_OFFSETS
	.align		4
.L_1030:
        /*007c*/ 	.byte	0x04, 0x28
        /*007e*/ 	.short	(.L_1032 - .L_1031)


	//   ....[0]....
.L_1031:
        /*0080*/ 	.word	0x0000f8c0


	//   ....[1]....
        /*0084*/ 	.word	0x0000f950


	//   ....[2]....
        /*0088*/ 	.word	0x0000f980


	//   ....[3]....
        /*008c*/ 	.word	0x0000f9a0


	//   ....[4]....
        /*0090*/ 	.word	0x00013530


	//   ....[5]....
        /*0094*/ 	.word	0x00013570


	//   ....[6]....
        /*0098*/ 	.word	0x00013590


	//   ....[7]....
        /*009c*/ 	.word	0x000135b0


	//   ....[8]....
        /*00a0*/ 	.word	0x00016a50


	//   ....[9]....
        /*00a4*/ 	.word	0x00016a70


	//   ....[10]....
        /*00a8*/ 	.word	0x00016ab0


	//   ....[11]....
        /*00ac*/ 	.word	0x00016ac0


	//   ....[12]....
        /*00b0*/ 	.word	0x000185f0


	//   ....[13]....
        /*00b4*/ 	.word	0x00018630


	//   ....[14]....
        /*00b8*/ 	.word	0x00018670


	//   ....[15]....
        /*00bc*/ 	.word	0x00018680


	//----- nvinfo : EIATTR_EXIT_INSTR_OFFSETS
	.align		4
.L_1032:
        /*00c0*/ 	.byte	0x04, 0x1c
        /*00c2*/ 	.short	(.L_1034 - .L_1033)


	//   ....[0]....
.L_1033:
        /*00c4*/ 	.word	0x00000310


	//   ....[1]....
        /*00c8*/ 	.word	0x000008a0


	//   ....[2]....
        /*00cc*/ 	.word	0x000008d0


	//   ....[3]....
        /*00d0*/ 	.word	0x000194e0


	//   ....[4]....
        /*00d4*/ 	.word	0x000195b0


	//----- nvinfo : EIATTR_CTAIDZ_USED
	.align		4
.L_1034:
        /*00d8*/ 	.byte	0x01, 0x04
	.zero		2


	//----- nvinfo : EIATTR_CRS_STACK_SIZE
	.align		4
        /*00dc*/ 	.byte	0x04, 0x1e
        /*00de*/ 	.short	(.L_1036 - .L_1035)
.L_1035:
        /*00e0*/ 	.word	0x00000000
.L_1036:


//--------------------- .nv.info._ZN5flash24flash_fwd_splitkv_kernelI23Flash_fwd_kernel_traitsILi96ELi64ELi128ELi4ELb0ELb0EN7cutlass10bfloat16_tE19Flash_kernel_traitsILi96ELi64ELi128ELi4ES3_EELb1ELb0ELb0ELb0ELb1ELb1ELb0ELb1EEEvNS_16Flash_fwd_paramsE --------------------------
	.section	.nv.info._ZN5flash24flash_fwd_splitkv_kernelI23Flash_fwd_kernel_traitsILi96ELi64ELi128ELi4ELb0ELb0EN7cutlass10bfloat16_tE19Flash_kernel_traitsILi96ELi64ELi128ELi4ES3_EELb1ELb0ELb0ELb0ELb1ELb1ELb0ELb1EEEvNS_16Flash_fwd_paramsE,"",@"SHT_CUDA_INFO"
	.sectionflags	@""
	.align	4


	//----- nvinfo : EIATTR_CUDA_API_VERSION
	.align		4
        /*0000*/ 	.byte	0x04, 0x37
        /*0002*/ 	.short	(.L_1038 - .L_1037)
.L_1037:
        /*0004*/ 	.word	0x00000082


	//----- nvinfo : EIATTR_SW2861232_WAR
	.align		4
.L_1038:
        /*0008*/ 	.byte	0x01, 0x35
	.zero		2


	//----- nvinfo : EIATTR_PARAM_CBANK
	.align		4
        /*000c*/ 	.byte	0x04, 0x0a
        /*000e*/ 	.short	(.L_1040 - .L_1039)
	.align		4
.L_1039:
        /*0010*/ 	.word	index@(.nv.constant0._ZN5flash24flash_fwd_splitkv_kernelI23Flash_fwd_kernel_traitsILi96ELi64ELi128ELi4ELb0ELb0EN7cutlass10bfloat16_tE19Flash_kernel_traitsILi96ELi64ELi128ELi4ES3_EELb1ELb0ELb0ELb0ELb1ELb1ELb0ELb1EEEvNS_16Flash_fwd_paramsE)
        /*0014*/ 	.short	0x0160
        /*0016*/ 	.short	0x01d0


	//----- nvinfo : EIATTR_CBANK_PARAM_SIZE
	.align		4
.L_1040:
        /*0018*/ 	.byte	0x03, 0x19
        /*001a*/ 	.short	0x01d0


	//----- nvinfo : EIATTR_KPARAM_INFO
	.align		4
        /*001c*/ 	.byte	0x04, 0x17
        /*001e*/ 	.short	(.L_1042 - .L_1041)
.L_1041:
        /*0020*/ 	.word	0x00000000
        /*0024*/ 	.short	0x0000
        /*0026*/ 	.short	0x0000
        /*0028*/ 	.byte	0x00, 0xf0, 0x41, 0x07


	//----- nvinfo : EIATTR_MAXREG_COUNT
	.align		4
.L_1042:
        /*002c*/ 	.byte	0x03, 0x1b
        /*002e*/ 	.short	0x00ff


	//----- nvinfo : EIATTR_NUM_BARRIERS
	.align		4
        /*0030*/ 	.byte	0x02, 0x4c
        /*0032*/ 	.byte	0x01
	.zero		1


	//----- nvinfo : EIATTR_MERCURY_ISA_VERSION
	.align		4
        /*0034*/ 	.byte	0x03, 0x5f
        /*0036*/ 	.short	0x0000


	//----- nvinfo : EIATTR_COOP_GROUP_MASK_REGIDS
	.align		4
        /*0038*/ 	.byte	0x04, 0x29
        /*003a*/ 	.short	(.L_1044 - .L_1043)


	//   ....[0]....
.L_1043:
        /*003c*/ 	.word	0xffffffff


	//   ....[1]....
        /*0040*/ 	.word	0xffffffff


	//   ....[2]....
        /*0044*/ 	.word	0xffffffff


	//   ....[3]....
        /*0048*/ 	.word	0xffffffff


	//   ....[4]....
        /*004c*/ 	.word	0xffffffff


	//   ....[5]....
        /*0050*/ 	.word	0xffffffff


	//   ....[6]....
        /*0054*/ 	.word	0xffffffff


	//   ....[7]....
        /*0058*/ 	.word	0xffffffff


	//   ....[8]....
        /*005c*/ 	.word	0xffffffff


	//   ....[9]....
        /*0060*/ 	.word	0xffffffff


	//   ....[10]....
        /*0064*/ 	.word	0xffffffff


	//   ....[11]....
        /*0068*/ 	.word	0xffffffff


	//   ....[12]....
        /*006c*/ 	.word	0xffffffff


	//   ....[13]....
        /*0070*/ 	.word	0xffffffff


	//   ....[14]....
        /*0074*/ 	.word	0xffffffff


	//   ....[15]....
        /*0078*/ 	.word	0xffffffff


	//----- nvinfo : EIATTR_COOP_GROUP_INSTR_OFFSETS
	.align		4
.L_1044:
        /*007c*/ 	.byte	0x04, 0x28
        /*007e*/ 	.short	(.L_1046 - .L_1045)


	//   ....[0]....
.L_1045:
        /*0080*/ 	.word	0x00010040


	//   ....[1]....
        /*0084*/ 	.word	0x00010100


	//   ....[2]....
        /*0088*/ 	.word	0x00010110


	//   ....[3]....
        /*008c*/ 	.word	0x00010140


	//   ....[4]....
        /*0090*/ 	.word	0x000144d0


	//   ....[5]....
        /*0094*/ 	.word	0x000144f0


	//   ....[6]....
        /*0098*/ 	.word	0x00014510


	//   ....[7]....
        /*009c*/ 	.word	0x00014530


	//   ....[8]....
        /*00a0*/ 	.word	0x00018250


	//   ....[9]....
        /*00a4*/ 	.word	0x00018270


	//   ....[10]....
        /*00a8*/ 	.word	0x000182b0


	//   ....[11]....
        /*00ac*/ 	.word	0x000182c0


	//   ....[12]....
        /*00b0*/ 	.word	0x00019da0


	//   ....[13]....
        /*00b4*/ 	.word	0x00019de0


	//   ....[14]....
        /*00b8*/ 	.word	0x00019e20


	//   ....[15]....
        /*00bc*/ 	.word	0x00019e30


	//----- nvinfo : EIATTR_EXIT_INSTR_OFFSETS
	.align		4
.L_1046:
        /*00c0*/ 	.byte	0x04, 0x1c
        /*00c2*/ 	.short	(.L_1048 - .L_1047)


	//   ....[0]....
.L_1047:
        /*00c4*/ 	.word	0x00000310


	//   ....[1]....
        /*00c8*/ 	.word	0x000008a0


	//   ....[2]....
        /*00cc*/ 	.word	0x000008d0


	//   ....[3]....
        /*00d0*/ 	.word	0x0001ac90


	//   ....[4]....
        /*00d4*/ 	.word	0x0001ad70


	//----- nvinfo : EIATTR_CTAIDZ_USED
	.align		4
.L_1048:
        /*00d8*/ 	.byte	0x01, 0x04
	.zero		2


	//----- nvinfo : EIATTR_CRS_STACK_SIZE
	.align		4
        /*00dc*/ 	.byte	0x04, 0x1e
        /*00de*/ 	.short	(.L_1050 - .L_1049)
.L_1049:
        /*00e0*/ 	.word	0x00000000
.L_1050:


//--------------------- .nv.info._ZN5flash24flash_fwd_splitkv_kernelI23Flash_fwd_kernel_traitsILi96ELi64ELi128ELi4ELb0ELb0EN7cutlass10bfloat16_tE19Flash_kernel_traitsILi96ELi64ELi128ELi4ES3_EELb1ELb0ELb1ELb0ELb0ELb0ELb0ELb1EEEvNS_16Flash_fwd_paramsE --------------------------
	.section	.nv.info._ZN5flash24flash_fwd_splitkv_kernelI23Flash_fwd_kernel_traitsILi96ELi64ELi128ELi4ELb0ELb0EN7cutlass10bfloat16_tE19Flash_kernel_traitsILi96ELi64ELi128ELi4ES3_EELb1ELb0ELb1ELb0ELb0ELb0ELb0ELb1EEEvNS_16Flash_fwd_paramsE,"",@"SHT_CUDA_INFO"
	.sectionflags	@""
	.align	4


	//----- nvinfo : EIATTR_CUDA_API_VERSION
	.align		4
        /*0000*/ 	.byte	0x04, 0x37
        /*0002*/ 	.short	(.L_1052 - .L_1051)
.L_1051:
        /*0004*/ 	.word	0x00000082


	//----- nvinfo : EIATTR_SW2861232_WAR
	.align		4
.L_1052:
        /*0008*/ 	.byte	0x01, 0x35
	.zero		2


	//----- nvinfo : EIATTR_PARAM_CBANK
	.align		4
        /*000c*/ 	.byte	0x04, 0x0a
        /*000e*/ 	.short	(.L_1054 - .L_1053)
	.align		4
.L_1053:
        /*0010*/ 	.word	index@(.nv.constant0._ZN5flash24flash_fwd_splitkv_kernelI23Flash_fwd_kernel_traitsILi96ELi64ELi128ELi4ELb0ELb0EN7cutlass10bfloat16_tE19Flash_kernel_traitsILi96ELi64ELi128ELi4ES3_EELb1ELb0ELb1ELb0ELb0ELb0ELb0ELb1EEEvNS_16Flash_fwd_paramsE)
        /*0014*/ 	.short	0x0160
        /*0016*/ 	.short	0x01d0


	//----- nvinfo : EIATTR_CBANK_PARAM_SIZE
	.align		4
.L_1054:
        /*0018*/ 	.byte	0x03, 0x19
        /*001a*/ 	.short	0x01d0


	//----- nvinfo : EIATTR_KPARAM_INFO
	.align		4
        /*001c*/ 	.byte	0x04, 0x17
        /*001e*/ 	.short	(.L_1056 - .L_1055)
.L_1055:
        /*0020*/ 	.word	0x00000000
        /*0024*/ 	.short	0x0000
        /*0026*/ 	.short	0x0000
        /*0028*/ 	.byte	0x00, 0xf0, 0x41, 0x07


	//----- nvinfo : EIATTR_MAXREG_COUNT
	.align		4
.L_1056:
        /*002c*/ 	.byte	0x03, 0x1b
        /*002e*/ 	.short	0x00ff


	//----- nvinfo : EIATTR_NUM_BARRIERS
	.align		4
        /*0030*/ 	.byte	0x02, 0x4c
        /*0032*/ 	.byte	0x01
	.zero		1


	//----- nvinfo : EIATTR_MERCURY_ISA_VERSION
	.align		4
        /*0034*/ 	.byte	0x03, 0x5f
        /*0036*/ 	.short	0x0000


	//----- nvinfo : EIATTR_COOP_GROUP_MASK_REGIDS
	.align		4
        /*0038*/ 	.byte	0x04, 0x29
        /*003a*/ 	.short	(.L_1058 - .L_1057)


	//   ....[0]....
.L_1057:
        /*003c*/ 	.word	0xffffffff


	//   ....[1]....
        /*0040*/ 	.word	0xffffffff


	//   ....[2]....
        /*0044*/ 	.word	0xffffffff


	//   ....[3]....
        /*0048*/ 	.word	0xffffffff


	//   ....[4]....
        /*004c*/ 	.word	0xffffffff


	//   ....[5]....
        /*0050*/ 	.word	0xffffffff


	//   ....[6]....
        /*0054*/ 	.word	0xffffffff


	//   ....[7]....
        /*0058*/ 	.word	0xffffffff


	//   ....[8]....
        /*005c*/ 	.word	0xffffffff


	//   ....[9]....
        /*0060*/ 	.word	0xffffffff


	//   ....[10]....
        /*0064*/ 	.word	0xffffffff


	//   ....[11]....
        /*0068*/ 	.word	0xffffffff


	//   ....[12]....
        /*006c*/ 	.word	0xffffffff


	//   ....[13]....
        /*0070*/ 	.word	0xffffffff


	//   ....[14]....
        /*0074*/ 	.word	0xffffffff


	//   ....[15]....
        /*0078*/ 	.word	0xffffffff


	//   ....[16]....
        /*007c*/ 	.word	0xffffffff


	//   ....[17]....
        /*0080*/ 	.word	0xffffffff


	//   ....[18]....
        /*0084*/ 	.word	0xffffffff


	//   ....[19]....
        /*0088*/ 	.word	0xffffffff


	//----- nvinfo : EIATTR_COOP_GROUP_INSTR_OFFSETS
	.align		4
.L_1058:
        /*008c*/ 	.byte	0x04, 0x28
        /*008e*/ 	.short	(.L_1060 - .L_1059)


	//   ....[0]....
.L_1059:
        /*0090*/ 	.word	0x00012730


	//   ....[1]....
        /*0094*/ 	.word	0x00012750


	//   ....[2]....
        /*0098*/ 	.word	0x000127d0


	//   ....[3]....
        /*009c*/ 	.word	0x000127e0


	//   ....[4]....
        /*00a0*/ 	.word	0x00017240


	//   ....[5]....
        /*00a4*/ 	.word	0x00017290


	//   ....[6]....
        /*00a8*/ 	.word	0x000172b0


	//   ....[7]....
        /*00ac*/ 	.word	0x000172d0


	//   ....[8]....
        /*00b0*/ 	.word	0x0001b860


	//   ....[9]....
        /*00b4*/ 	.word	0x0001b880


	//   ....[10]....
        /*00b8*/ 	.word	0x0001b8a0


	//   ....[11]....
        /*00bc*/ 	.word	0x0001b8c0


	//   ....[12]....
        /*00c0*/ 	.word	0x0001d430


	//   ....[13]....
        /*00c4*/ 	.word	0x0001d460


	//   ....[14]....
        /*00c8*/ 	.word	0x0001d470


	//   ....[15]....
        /*00cc*/ 	.word	0x0001d4a0


	//   ....[16]....
        /*00d0*/ 	.word	0x0001e520


	//   ....[17]....
        /*00d4*/ 	.word	0x0001e560


	//   ....[18]....
        /*00d8*/ 	.word	0x0001e5b0


	//   ....[19]....
        /*00dc*/ 	.word	0x0001e600


	//----- nvinfo : EIATTR_EXIT_INSTR_OFFSETS
	.align		4
.L_1060:
        /*00e0*/ 	.byte	0x04, 0x1c
        /*00e2*/ 	.short	(.L_1062 - .L_1061)


	//   ....[0]....
.L_1061:
        /*00e4*/ 	.word	0x000000b0


	//----- nvinfo : EIATTR_CTAIDZ_USED
	.align		4
.L_1062:
        /*00e8*/ 	.byte	0x01, 0x04
	.zero		2


	//----- nvinfo : EIATTR_CRS_STACK_SIZE
	.align		4
        /*00ec*/ 	.byte	0x04, 0x1e
        /*00ee*/ 	.short	(.L_1064 - .L_1063)
.L_1063:
        /*00f0*/ 	.word	0x00000000
.L_1064:


//--------------------- .nv.info._ZN5flash24flash_fwd_splitkv_kernelI23Flash_fwd_kernel_traitsILi96ELi64ELi128ELi4ELb0ELb0EN7cutlass10bfloat16_tE19Flash_kernel_traitsILi96ELi64ELi128ELi4ES3_EELb1ELb0ELb1ELb0ELb0ELb1ELb0ELb1EEEvNS_16Flash_fwd_paramsE --------------------------
	.section	.nv.info._ZN5flash24flash_fwd_splitkv_kernelI23Flash_fwd_kernel_traitsILi96ELi64ELi128ELi4ELb0ELb0EN7cutlass10bfloat16_tE19Flash_kernel_traitsILi96ELi64ELi128ELi4ES3_EELb1ELb0ELb1ELb0ELb0ELb1ELb0ELb1EEEvNS_16Flash_fwd_paramsE,"",@"SHT_CUDA_INFO"
	.sectionflags	@""
	.align	4


	//----- nvinfo : EIATTR_CUDA_API_VERSION
	.align		4
        /*0000*/ 	.byte	0x04, 0x37
        /*0002*/ 	.short	(.L_1066 - .L_1065)
.L_1065:
        /*0004*/ 	.word	0x00000082


	//----- nvinfo : EIATTR_SW2861232_WAR
	.align		4
.L_1066:
        /*0008*/ 	.byte	0x01, 0x35
	.zero		2


	//----- nvinfo : EIATTR_PARAM_CBANK
	.align		4
        /*000c*/ 	.byte	0x04, 0x0a
        /*000e*/ 	.short	(.L_1068 - .L_1067)
	.align		4
.L_1067:
        /*0010*/ 	.word	index@(.nv.constant0._ZN5flash24flash_fwd_splitkv_kernelI23Flash_fwd_kernel_traitsILi96ELi64ELi128ELi4ELb0ELb0EN7cutlass10bfloat16_tE19Flash_kernel_traitsILi96ELi64ELi128ELi4ES3_EELb1ELb0ELb1ELb0ELb0ELb1ELb0ELb1EEEvNS_16Flash_fwd_paramsE)
        /*0014*/ 	.short	0x0160
        /*0016*/ 	.short	0x01d0


	//----- nvinfo : EIATTR_CBANK_PARAM_SIZE
	.align		4
.L_1068:
        /*0018*/ 	.byte	0x03, 0x19
        /*001a*/ 	.short	0x01d0


	//----- nvinfo : EIATTR_KPARAM_INFO
	.align		4
        /*001c*/ 	.byte	0x04, 0x17
        /*001e*/ 	.short	(.L_1070 - .L_1069)
.L_1069:
        /*0020*/ 	.word	0x00000000
        /*0024*/ 	.short	0x0000
        /*0026*/ 	.short	0x0000
        /*0028*/ 	.byte	0x00, 0xf0, 0x41, 0x07


	//----- nvinfo : EIATTR_MAXREG_COUNT
	.align		4
.L_1070:
        /*002c*/ 	.byte	0x03, 0x1b
        /*002e*/ 	.short	0x00ff


	//----- nvinfo : EIATTR_NUM_BARRIERS
	.align		4
        /*0030*/ 	.byte	0x02, 0x4c
        /*0032*/ 	.byte	0x01
	.zero		1


	//----- nvinfo : EIATTR_MERCURY_ISA_VERSION
	.align		4
        /*0034*/ 	.byte	0x03, 0x5f
        /*0036*/ 	.short	0x0000


	//----- nvinfo : EIATTR_COOP_GROUP_MASK_REGIDS
	.align		4
        /*0038*/ 	.byte	0x04, 0x29
        /*003a*/ 	.short	(.L_1072 - .L_1071)


	//   ....[0]....
.L_1071:
        /*003c*/ 	.word	0xffffffff


	//   ....[1]....
        /*0040*/ 	.word	0xffffffff


	//   ....[2]....
        /*0044*/ 	.word	0xffffffff


	//   ....[3]....
        /*0048*/ 	.word	0xffffffff


	//   ....[4]....
        /*004c*/ 	.word	0xffffffff


	//   ....[5]....
        /*0050*/ 	.word	0xffffffff


	//   ....[6]....
        /*0054*/ 	.word	0xffffffff


	//   ....[7]....
        /*0058*/ 	.word	0xffffffff


	//   ....[8]....
        /*005c*/ 	.word	0xffffffff


	//   ....[9]....
        /*0060*/ 	.word	0xffffffff


	//   ....[10]....
        /*0064*/ 	.word	0xffffffff


	//   ....[11]....
        /*0068*/ 	.word	0xffffffff


	//   ....[12]....
        /*006c*/ 	.word	0xffffffff


	//   ....[13]....
        /*0070*/ 	.word	0xffffffff


	//   ....[14]....
        /*0074*/ 	.word	0xffffffff


	//   ....[15]....
        /*0078*/ 	.word	0xffffffff


	//   ....[16]....
        /*007c*/ 	.word	0xffffffff


	//   ....[17]....
        /*0080*/ 	.word	0xffffffff


	//   ....[18]....
        /*0084*/ 	.word	0xffffffff


	//   ....[19]....
        /*0088*/ 	.word	0xffffffff


	//----- nvinfo : EIATTR_COOP_GROUP_INSTR_OFFSETS
	.align		4
.L_1072:
        /*008c*/ 	.byte	0x04, 0x28
        /*008e*/ 	.short	(.L_1074 - .L_1073)


	//   ....[0]....
.L_1073:
        /*0090*/ 	.word	0x00012f70


	//   ....[1]....
        /*0094*/ 	.word	0x00012f90


	//   ....[2]....
        /*0098*/ 	.word	0x00013010


	//   ....[3]....
        /*009c*/ 	.word	0x00013020


	//   ....[4]....
        /*00a0*/ 	.word	0x00018290


	//   ....[5]....
        /*00a4*/ 	.word	0x000182e0


	//   ....[6]....
        /*00a8*/ 	.word	0x00018300


	//   ....[7]....
        /*00ac*/ 	.word	0x00018320


	//   ....[8]....
        /*00b0*/ 	.word	0x0001d110


	//   ....[9]....
        /*00b4*/ 	.word	0x0001d130


	//   ....[10]....
        /*00b8*/ 	.word	0x0001d150


	//   ....[11]....
        /*00bc*/ 	.word	0x0001d170


	//   ....[12]....
        /*00c0*/ 	.word	0x0001ec90


	//   ....[13]....
        /*00c4*/ 	.word	0x0001ecc0


	//   ....[14]....
        /*00c8*/ 	.word	0x0001ecd0


	//   ....[15]....
        /*00cc*/ 	.word	0x0001ed00


	//   ....[16]....
        /*00d0*/ 	.word	0x0001fd80


	//   ....[17]....
        /*00d4*/ 	.word	0x0001fdc0


	//   ....[18]....
        /*00d8*/ 	.word	0x0001fe10


	//   ....[19]....
        /*00dc*/ 	.word	0x0001fe60


	//----- nvinfo : EIATTR_EXIT_INSTR_OFFSETS
	.align		4
.L_1074:
        /*00e0*/ 	.byte	0x04, 0x1c
        /*00e2*/ 	.short	(.L_1076 - .L_1075)


	//   ....[0]....
.L_1075:
        /*00e4*/ 	.word	0x000000b0


	//----- nvinfo : EIATTR_CTAIDZ_USED
	.align		4
.L_1076:
        /*00e8*/ 	.byte	0x01, 0x04
	.zero		2


	//----- nvinfo : EIATTR_CRS_STACK_SIZE
	.align		4
        /*00ec*/ 	.byte	0x04, 0x1e
        /*00ee*/ 	.short	(.L_1078 - .L_1077)
.L_1077:
        /*00f0*/ 	.word	0x00000000
.L_1078:


//--------------------- .nv.info._ZN5flash24flash_fwd_splitkv_kernelI23Flash_fwd_kernel_traitsILi96ELi64ELi128ELi4ELb0ELb0EN7cutlass10bfloat16_tE19Flash_kernel_traitsILi96ELi64ELi128ELi4ES3_EELb1ELb0ELb0ELb0ELb1ELb0ELb1ELb0EEEvNS_16Flash_fwd_paramsE --------------------------
	.section	.nv.info._ZN5flash24flash_fwd_splitkv_kernelI23Flash_fwd_kernel_traitsILi96ELi64ELi128ELi4ELb0ELb0EN7cutlass10bfloat16_tE19Flash_kernel_traitsILi96ELi64ELi128ELi4ES3_EELb1ELb0ELb0ELb0ELb1ELb0ELb1ELb0EEEvNS_16Flash_fwd_paramsE,"",@"SHT_CUDA_INFO"
	.sectionflags	@""
	.align	4


	//----- nvinfo : EIATTR_CUDA_API_VERSION
	.align		4
        /*0000*/ 	.byte	0x04, 0x37
        /*0002*/ 	.short	(.L_1080 - .L_1079)
.L_1079:
        /*0004*/ 	.word	0x00000082


	//----- nvinfo : EIATTR_SW2861232_WAR
	.align		4
.L_1080:
        /*0008*/ 	.byte	0x01, 0x35
	.zero		2


	//----- nvinfo : EIATTR_PARAM_CBANK
	.align		4
        /*000c*/ 	.byte	0x04, 0x0a
        /*000e*/ 	.short	(.L_1082 - .L_1081)
	.align		4
.L_1081:
        /*0010*/ 	.word	index@(.nv.constant0._ZN5flash24flash_fwd_splitkv_kernelI23Flash_fwd_kernel_traitsILi96ELi64ELi128ELi4ELb0ELb0EN7cutlass10bfloat16_tE19Flash_kernel_traitsILi96ELi64ELi128ELi4ES3_EELb1ELb0ELb0ELb0ELb1ELb0ELb1ELb0EEEvNS_16Flash_fwd_paramsE)
        /*0014*/ 	.short	0x0160
        /*0016*/ 	.short	0x01d0


	//----- nvinfo : EIATTR_CBANK_PARAM_SIZE
	.align		4
.L_1082:
        /*0018*/ 	.byte	0x03, 0x19
        /*001a*/ 	.short	0x01d0


	//----- nvinfo : EIATTR_KPARAM_INFO
	.align		4
        /*001c*/ 	.byte	0x04, 0x17
        /*001e*/ 	.short	(.L_1084 - .L_1083)
.L_1083:
        /*0020*/ 	.word	0x00000000
        /*0024*/ 	.short	0x0000
        /*0026*/ 	.short	0x0000
        /*0028*/ 	.byte	0x00, 0xf0, 0x41, 0x07


	//----- nvinfo : EIATTR_MAXREG_COUNT
	.align		4
.L_1084:
        /*002c*/ 	.byte	0x03, 0x1b
        /*002e*/ 	.short	0x00ff


	//----- nvinfo : EIATTR_NUM_BARRIERS
	.align		4
        /*0030*/ 	.byte	0x02, 0x4c
        /*0032*/ 	.byte	0x01
	.zero		1


	//----- nvinfo : EIATTR_MERCURY_ISA_VERSION
	.align		4
        /*0034*/ 	.byte	0x03, 0x5f
        /*0036*/ 	.short	0x0000


	//----- nvinfo : EIATTR_COOP_GROUP_MASK_REGIDS
	.align		4
        /*0038*/ 	.byte	0x04, 0x29
        /*003a*/ 	.short	(.L_1086 - .L_1085)


	//   ....[0]....
.L_1085:
        /*003c*/ 	.word	0xffffffff


	//   ....[1]....
        /*0040*/ 	.word	0xffffffff


	//   ....[2]....
        /*0044*/ 	.word	0xffffffff


	//   ....[3]....
        /*0048*/ 	.word	0xffffffff


	//   ....[4]....
        /*004c*/ 	.word	0xffffffff


	//   ....[5]....
        /*0050*/ 	.word	0xffffffff


	//   ....[6]....
        /*0054*/ 	.word	0xffffffff


	//   ....[7]....
        /*0058*/ 	.word	0xffffffff


	//   ....[8]....
        /*005c*/ 	.word	0xffffffff


	//   ....[9]....
        /*0060*/ 	.word	0xffffffff


	//   ....[10]....
        /*0064*/ 	.word	0xffffffff


	//   ....[11]....
        /*0068*/ 	.word	0xffffffff


	//   ....[12]....
        /*006c*/ 	.word	0xffffffff


	//   ....[13]....
        /*0070*/ 	.word	0xffffffff


	//   ....[14]....
        /*0074*/ 	.word	0xffffffff


	//   ....[15]....
        /*0078*/ 	.word	0xffffffff


	//----- nvinfo : EIATTR_COOP_GROUP_INSTR_OFFSETS
	.align		4
.L_1086:
        /*007c*/ 	.byte	0x04, 0x28
        /*007e*/ 	.short	(.L_1088 - .L_1087)


	//   ....[0]....
.L_1087:
        /*0080*/ 	.word	0x00004290


	//   ....[1]....
        /*0084*/ 	.word	0x000042c0


	//   ....[2]....
        /*0088*/ 	.word	0x00004340


	//   ....[3]....
        /*008c*/ 	.word	0x00004350


	//   ....[4]....
        /*0090*/ 	.word	0x00007ef0


	//   ....[5]....
        /*0094*/ 	.word	0x00007f10


	//   ....[6]....
        /*0098*/ 	.word	0x00007f30


	//   ....[7]....
        /*009c*/ 	.word	0x00007f50


	//   ....[8]....
        /*00a0*/ 	.word	0x0000b3d0


	//   ....[9]....
        /*00a4*/ 	.word	0x0000b3f0


	//   ....[10]....
        /*00a8*/ 	.word	0x0000b430


	//   ....[11]....
        /*00ac*/ 	.word	0x0000b440


	//   ....[12]....
        /*00b0*/ 	.word	0x0000cf50


	//   ....[13]....
        /*00b4*/ 	.word	0x0000cf90


	//   ....[14]....
        /*00b8*/ 	.word	0x0000d010


	//   ....[15]....
        /*00bc*/ 	.word	0x0000d030


	//----- nvinfo : EIATTR_EXIT_INSTR_OFFSETS
	.align		4
.L_1088:
        /*00c0*/ 	.byte	0x04, 0x1c
        /*00c2*/ 	.short	(.L_1090 - .L_1089)


	//   ....[0]....
.L_1089:
        /*00c4*/ 	.word	0x00000420


	//   ....[1]....
        /*00c8*/ 	.word	0x00000a50


	//   ....[2]....
        /*00cc*/ 	.word	0x00000a80


	//   ....[3]....
        /*00d0*/ 	.word	0x0000dc50


	//   ....[4]....
        /*00d4*/ 	.word	0x0000dc90


	//----- nvinfo : EIATTR_CTAIDZ_USED
	.align		4
.L_1090:
        /*00d8*/ 	.byte	0x01, 0x04
	.zero		2


	//----- nvinfo : EIATTR_CRS_STACK_SIZE
	.align		4
        /*00dc*/ 	.byte	0x04, 0x1e
        /*00de*/ 	.short	(.L_1092 - .L_1091)
.L_1091:
        /*00e0*/ 	.word	0x00000000
.L_1092:


//--------------------- .nv.info._ZN5flash24flash_fwd_splitkv_kernelI23Flash_fwd_kernel_traitsILi96ELi64ELi128ELi4ELb0ELb0EN7cutlass10bfloat16_tE19Flash_kernel_traitsILi96ELi64ELi128ELi4ES3_EELb1ELb0ELb0ELb0ELb1ELb1ELb1ELb0EEEvNS_16Flash_fwd_paramsE --------------------------
	.section	.nv.info._ZN5flash24flash_fwd_splitkv_kernelI23Flash_fwd_kernel_traitsILi96ELi64ELi128ELi4ELb0ELb0EN7cutlass10bfloat16_tE19Flash_kernel_traitsILi96ELi64ELi128ELi4ES3_EELb1ELb0ELb0ELb0ELb1ELb1ELb1ELb0EEEvNS_16Flash_fwd_paramsE,"",@"SHT_CUDA_INFO"
	.sectionflags	@""
	.align	4


	//----- nvinfo : EIATTR_CUDA_API_VERSION
	.align		4
        /*0000*/ 	.byte	0x04, 0x37
        /*0002*/ 	.short	(.L_1094 - .L_1093)
.L_1093:
        /*0004*/ 	.word	0x00000082


	//----- nvinfo : EIATTR_SW2861232_WAR
	.align		4
.L_1094:
        /*0008*/ 	.byte	0x01, 0x35
	.zero		2


	//----- nvinfo : EIATTR_PARAM_CBANK
	.align		4
        /*000c*/ 	.byte	0x04, 0x0a
        /*000e*/ 	.short	(.L_1096 - .L_1095)
	.align		4
.L_1095:
        /*0010*/ 	.word	index@(.nv.constant0._ZN5flash24flash_fwd_splitkv_kernelI23Flash_fwd_kernel_traitsILi96ELi64ELi128ELi4ELb0ELb0EN7cutlass10bfloat16_tE19Flash_kernel_traitsILi96ELi64ELi128ELi4ES3_EELb1ELb0ELb0ELb0ELb1ELb1ELb1ELb0EEEvNS_16Flash_fwd_paramsE)
        /*0014*/ 	.short	0x0160
        /*0016*/ 	.short	0x01d0


	//----- nvinfo : EIATTR_CBANK_PARAM_SIZE
	.align		4
.L_1096:
        /*0018*/ 	.byte	0x03, 0x19
        /*001a*/ 	.short	0x01d0


	//----- nvinfo : EIATTR_KPARAM_INFO
	.align		4
        /*001c*/ 	.byte	0x04, 0x17
        /*001e*/ 	.short	(.L_1098 - .L_1097)
.L_1097:
        /*0020*/ 	.word	0x00000000
        /*0024*/ 	.short	0x0000
        /*0026*/ 	.short	0x0000
        /*0028*/ 	.byte	0x00, 0xf0, 0x41, 0x07


	//----- nvinfo : EIATTR_MAXREG_COUNT
	.align		4
.L_1098:
        /*002c*/ 	.byte	0x03, 0x1b
        /*002e*/ 	.short	0x00ff


	//----- nvinfo : EIATTR_NUM_BARRIERS
	.align		4
        /*0030*/ 	.byte	0x02, 0x4c
        /*0032*/ 	.byte	0x01
	.zero		1


	//----- nvinfo : EIATTR_MERCURY_ISA_VERSION
	.align		4
        /*0034*/ 	.byte	0x03, 0x5f
        /*0036*/ 	.short	0x0000


	//----- nvinfo : EIATTR_COOP_GROUP_MASK_REGIDS
	.align		4
        /*0038*/ 	.byte	0x04, 0x29
        /*003a*/ 	.short	(.L_1100 - .L_1099)


	//   ....[0]....
.L_1099:
        /*003c*/ 	.word	0xffffffff


	//   ....[1]....
        /*0040*/ 	.word	0xffffffff


	//   ....[2]....
        /*0044*/ 	.word	0xffffffff


	//   ....[3]....
        /*0048*/ 	.word	0xffffffff


	//   ....[4]....
        /*004c*/ 	.word	0xffffffff


	//   ....[5]....
        /*0050*/ 	.word	0xffffffff


	//   ....[6]....
        /*0054*/ 	.word	0xffffffff


	//   ....[7]....
        /*0058*/ 	.word	0xffffffff


	//   ....[8]....
        /*005c*/ 	.word	0xffffffff


	//   ....[9]....
        /*0060*/ 	.word	0xffffffff


	//   ....[10]....
        /*0064*/ 	.word	0xffffffff


	//   ....[11]....
        /*0068*/ 	.word	0xffffffff


	//   ....[12]....
        /*006c*/ 	.word	0xffffffff


	//   ....[13]....
        /*0070*/ 	.word	0xffffffff


	//   ....[14]....
        /*0074*/ 	.word	0xffffffff


	//   ....[15]....
        /*0078*/ 	.word	0xffffffff


	//----- nvinfo : EIATTR_COOP_GROUP_INSTR_OFFSETS
	.align		4
.L_1100:
        /*007c*/ 	.byte	0x04, 0x28
        /*007e*/ 	.short	(.L_1102 - .L_1101)


	//   ....[0]....
.L_1101:
        /*0080*/ 	.word	0x00004a70


	//   ....[1]....
        /*0084*/ 	.word	0x00004aa0


	//   ....[2]....
        /*0088*/ 	.word	0x00004b20


	//   ....[3]....
        /*008c*/ 	.word	0x00004b30


	//   ....[4]....
        /*0090*/ 	.word	0x00008e80


	//   ....[5]....
        /*0094*/ 	.word	0x00008ea0


	//   ....[6]....
        /*0098*/ 	.word	0x00008ec0


	//   ....[7]....
        /*009c*/ 	.word	0x00008ee0


	//   ....[8]....
        /*00a0*/ 	.word	0x0000cbf0


	//   ....[9]....
        /*00a4*/ 	.word	0x0000cc00


	//   ....[10]....
        /*00a8*/ 	.word	0x0000cc30


	//   ....[11]....
        /*00ac*/ 	.word	0x0000cc40


	//   ....[12]....
        /*00b0*/ 	.word	0x0000e700


	//   ....[13]....
        /*00b4*/ 	.word	0x0000e770


	//   ....[14]....
        /*00b8*/ 	.word	0x0000e7c0


	//   ....[15]....
        /*00bc*/ 	.word	0x0000e800


	//----- nvinfo : EIATTR_EXIT_INSTR_OFFSETS
	.align		4
.L_1102:
        /*00c0*/ 	.byte	0x04, 0x1c
        /*00c2*/ 	.short	(.L_1104 - .L_1103)


	//   ....[0]....
.L_1103:
        /*00c4*/ 	.word	0x00000420


	//   ....[1]....
        /*00c8*/ 	.word	0x00000a50


	//   ....[2]....
        /*00cc*/ 	.word	0x00000a80


	//   ....[3]....
        /*00d0*/ 	.word	0x0000f400


	//   ....[4]....
        /*00d4*/ 	.word	0x0000f440


	//----- nvinfo : EIATTR_CTAIDZ_USED
	.align		4
.L_1104:
        /*00d8*/ 	.byte	0x01, 0x04
	.zero		2


	//----- nvinfo : EIATTR_CRS_STACK_SIZE
	.align		4
        /*00dc*/ 	.byte	0x04, 0x1e
        /*00de*/ 	.short	(.L_1106 - .L_1105)
.L_1105:
        /*00e0*/ 	.word	0x00000000
.L_1106:


//--------------------- .nv.info._ZN5flash24flash_fwd_splitkv_kernelI23Flash_fwd_kernel_traitsILi96ELi64ELi128ELi4ELb0ELb0EN7cutlass10bfloat16_tE19Flash_kernel_traitsILi96ELi64ELi128ELi4ES3_EELb1ELb0ELb1ELb0ELb0ELb0ELb1ELb0EEEvNS_16Flash_fwd_paramsE --------------------------
	.section	.nv.info._ZN5flash24flash_fwd_splitkv_kernelI23Flash_fwd_kernel_traitsILi96ELi64ELi128ELi4ELb0ELb0EN7cutlass10bfloat16_tE19Flash_kernel_traitsILi96ELi64ELi128ELi4ES3_EELb1ELb0ELb1ELb0ELb0ELb0ELb1ELb0EEEvNS_16Flash_fwd_paramsE,"",@"SHT_CUDA_INFO"
	.sectionflags	@""
	.align	4


	//----- nvinfo : EIATTR_CUDA_API_VERSION
	.align		4
        /*0000*/ 	.byte	0x04, 0x37
        /*0002*/ 	.short	(.L_1108 - .L_1107)
.L_1107:
        /*0004*/ 	.word	0x00000082


	//----- nvinfo : EIATTR_SW2861232_WAR
	.align		4
.L_1108:
        /*0008*/ 	.byte	0x01, 0x35
	.zero		2


	//----- nvinfo : EIATTR_PARAM_CBANK
	.align		4
        /*000c*/ 	.byte	0x04, 0x0a
        /*000e*/ 	.short	(.L_1110 - .L_1109)
	.align		4
.L_1109:
        /*0010*/ 	.word	index@(.nv.constant0._ZN5flash24flash_fwd_splitkv_kernelI23Flash_fwd_kernel_traitsILi96ELi64ELi128ELi4ELb0ELb0EN7cutlass10bfloat16_tE19Flash_kernel_traitsILi96ELi64ELi128ELi4ES3_EELb1ELb0ELb1ELb0ELb0ELb0ELb1ELb0EEEvNS_16Flash_fwd_paramsE)
        /*0014*/ 	.short	0x0160
        /*0016*/ 	.short	0x01d0


	//----- nvinfo : EIATTR_CBANK_PARAM_SIZE
	.align		4
.L_1110:
        /*0018*/ 	.byte	0x03, 0x19
        /*001a*/ 	.short	0x01d0


	//----- nvinfo : EIATTR_KPARAM_INFO
	.align		4
        /*001c*/ 	.byte	0x04, 0x17
        /*001e*/ 	.short	(.L_1112 - .L_1111)
.L_1111:
        /*0020*/ 	.word	0x00000000
        /*0024*/ 	.short	0x0000
        /*0026*/ 	.short	0x0000
        /*0028*/ 	.byte	0x00, 0xf0, 0x41, 0x07


	//----- nvinfo : EIATTR_MAXREG_COUNT
	.align		4
.L_1112:
        /*002c*/ 	.byte	0x03, 0x1b
        /*002e*/ 	.short	0x00ff


	//----- nvinfo : EIATTR_NUM_BARRIERS
	.align		4
        /*0030*/ 	.byte	0x02, 0x4c
        /*0032*/ 	.byte	0x01
	.zero		1


	//----- nvinfo : EIATTR_MERCURY_ISA_VERSION
	.align		4
        /*0034*/ 	.byte	0x03, 0x5f
        /*0036*/ 	.short	0x0000


	//----- nvinfo : EIATTR_COOP_GROUP_MASK_REGIDS
	.align		4
        /*0038*/ 	.byte	0x04, 0x29
        /*003a*/ 	.short	(.L_1114 - .L_1113)


	//   ....[0]....
.L_1113:
        /*003c*/ 	.word	0xffffffff


	//   ....[1]....
        /*0040*/ 	.word	0xffffffff


	//   ....[2]....
        /*0044*/ 	.word	0xffffffff


	//   ....[3]....
        /*0048*/ 	.word	0xffffffff


	//   ....[4]....
        /*004c*/ 	.word	0xffffffff


	//   ....[5]....
        /*0050*/ 	.word	0xffffffff


	//   ....[6]....
        /*0054*/ 	.word	0xffffffff


	//   ....[7]....
        /*0058*/ 	.word	0xffffffff


	//   ....[8]....
        /*005c*/ 	.word	0xffffffff


	//   ....[9]....
        /*0060*/ 	.word	0xffffffff


	//   ....[10]....
        /*0064*/ 	.word	0xffffffff


	//   ....[11]....
        /*0068*/ 	.word	0xffffffff


	//   ....[12]....
        /*006c*/ 	.word	0xffffffff


	//   ....[13]....
        /*0070*/ 	.word	0xffffffff


	//   ....[14]....
        /*0074*/ 	.word	0xffffffff


	//   ....[15]....
        /*0078*/ 	.word	0xffffffff


	//----- nvinfo : EIATTR_COOP_GROUP_INSTR_OFFSETS
	.align		4
.L_1114:
        /*007c*/ 	.byte	0x04, 0x28
        /*007e*/ 	.short	(.L_1116 - .L_1115)


	//   ....[0]....
.L_1115:
        /*0080*/ 	.word	0x00005e60


	//   ....[1]....
        /*0084*/ 	.word	0x00005f00


	//   ....[2]....
        /*0088*/ 	.word	0x00005f10


	//   ....[3]....
        /*008c*/ 	.word	0x00005fa0


	//   ....[4]....
        /*0090*/ 	.word	0x0000aa50


	//   ....[5]....
        /*0094*/ 	.word	0x0000aaa0


	//   ....[6]....
        /*0098*/ 	.word	0x0000aac0


	//   ....[7]....
        /*009c*/ 	.word	0x0000aae0


	//   ....[8]....
        /*00a0*/ 	.word	0x0000efa0


	//   ....[9]....
        /*00a4*/ 	.word	0x0000efc0


	//   ....[10]....
        /*00a8*/ 	.word	0x0000efe0


	//   ....[11]....
        /*00ac*/ 	.word	0x0000f000


	//   ....[12]....
        /*00b0*/ 	.word	0x00010b20


	//   ....[13]....
        /*00b4*/ 	.word	0x00010b60


	//   ....[14]....
        /*00b8*/ 	.word	0x00010bb0


	//   ....[15]....
        /*00bc*/ 	.word	0x00010bc0


	//----- nvinfo : EIATTR_EXIT_INSTR_OFFSETS
	.align		4
.L_1116:
        /*00c0*/ 	.byte	0x04, 0x1c
        /*00c2*/ 	.short	(.L_1118 - .L_1117)


	//   ....[0]....
.L_1117:
        /*00c4*/ 	.word	0x00000410


	//   ....[1]....
        /*00c8*/ 	.word	0x00000bf0


	//   ....[2]....
        /*00cc*/ 	.word	0x00000c20


	//   ....[3]....
        /*00d0*/ 	.word	0x00011a20


	//   ....[4]....
        /*00d4*/ 	.word	0x00011a80


	//   ....[5]....
        /*00d8*/ 	.word	0x00011aa0


	//----- nvinfo : EIATTR_CTAIDZ_USED
	.align		4
.L_1118:
        /*00dc*/ 	.byte	0x01, 0x04
	.zero		2


	//----- nvinfo : EIATTR_CRS_STACK_SIZE
	.align		4
        /*00e0*/ 	.byte	0x04, 0x1e
        /*00e2*/ 	.short	(.L_1120 - .L_1119)
.L_1119:
        /*00e4*/ 	.word	0x00000000
.L_1120:


//--------------------- .nv.info._ZN5flash24flash_fwd_splitkv_kernelI23Flash_fwd_kernel_traitsILi96ELi64ELi128ELi4ELb0ELb0EN7cutlass10bfloat16_tE19Flash_kernel_traitsILi96ELi64ELi128ELi4ES3_EELb1ELb0ELb1ELb0ELb0ELb1ELb1ELb0EEEvNS_16Flash_fwd_paramsE --------------------------
	.section	.nv.info._ZN5flash24flash_fwd_splitkv_kernelI23Flash_fwd_kernel_traitsILi96ELi64ELi128ELi4ELb0ELb0EN7cutlass10bfloat16_tE19Flash_kernel_traitsILi96ELi64ELi128ELi4ES3_EELb1ELb0ELb1ELb0ELb0ELb1ELb1ELb0EEEvNS_16Flash_fwd_paramsE,"",@"SHT_CUDA_INFO"
	.sectionflags	@""
	.align	4


	//----- nvinfo : EIATTR_CUDA_API_VERSION
	.align		4
        /*0000*/ 	.byte	0x04, 0x37
        /*0002*/ 	.short	(.L_1122 - .L_1121)
.L_1121:
        /*0004*/ 	.word	0x00000082


	//----- nvinfo : EIATTR_SW2861232_WAR
	.align		4
.L_1122:
        /*0008*/ 	.byte	0x01, 0x35
	.zero		2


	//----- nvinfo : EIATTR_PARAM_CBANK
	.align		4
        /*000c*/ 	.byte	0x04, 0x0a
        /*000e*/ 	.short	(.L_1124 - .L_1123)
	.align		4
.L_1123:
        /*0010*/ 	.word	index@(.nv.constant0._ZN5flash24flash_fwd_splitkv_kernelI23Flash_fwd_kernel_traitsILi96ELi64ELi128ELi4ELb0ELb0EN7cutlass10bfloat16_tE19Flash_kernel_traitsILi96ELi64ELi128ELi4ES3_EELb1ELb0ELb1ELb0ELb0ELb1ELb1ELb0EEEvNS_16Flash_fwd_paramsE)
        /*0014*/ 	.short	0x0160
        /*0016*/ 	.short	0x01d0


	//----- nvinfo : EIATTR_CBANK_PARAM_SIZE
	.align		4
.L_1124:
        /*0018*/ 	.byte	0x03, 0x19
        /*001a*/ 	.short	0x01d0


	//----- nvinfo : EIATTR_KPARAM_INFO
	.align		4
        /*001c*/ 	.byte	0x04, 0x17
        /*001e*/ 	.short	(.L_1126 - .L_1125)
.L_1125:
        /*0020*/ 	.word	0x00000000
        /*0024*/ 	.short	0x0000
        /*0026*/ 	.short	0x0000
        /*0028*/ 	.byte	0x00, 0xf0, 0x41, 0x07


	//----- nvinfo : EIATTR_MAXREG_COUNT
	.align		4
.L_1126:
        /*002c*/ 	.byte	0x03, 0x1b
        /*002e*/ 	.short	0x00ff


	//----- nvinfo : EIATTR_NUM_BARRIERS
	.align		4
        /*0030*/ 	.byte	0x02, 0x4c
        /*0032*/ 	.byte	0x01
	.zero		1


	//----- nvinfo : EIATTR_MERCURY_ISA_VERSION
	.align		4
        /*0034*/ 	.byte	0x03, 0x5f
        /*0036*/ 	.short	0x0000


	//----- nvinfo : EIATTR_COOP_GROUP_MASK_REGIDS
	.align		4
        /*0038*/ 	.byte	0x04, 0x29
        /*003a*/ 	.short	(.L_1128 - .L_1127)


	//   ....[0]....
.L_1127:
        /*003c*/ 	.word	0xffffffff


	//   ....[1]....
        /*0040*/ 	.word	0xffffffff


	//   ....[2]....
        /*0044*/ 	.word	0xffffffff


	//   ....[3]....
        /*0048*/ 	.word	0xffffffff


	//   ....[4]....
        /*004c*/ 	.word	0xffffffff


	//   ....[5]....
        /*0050*/ 	.word	0xffffffff


	//   ....[6]....
        /*0054*/ 	.word	0xffffffff


	//   ....[7]....
        /*0058*/ 	.word	0xffffffff


	//   ....[8]....
        /*005c*/ 	.word	0xffffffff


	//   ....[9]....
        /*0060*/ 	.word	0xffffffff


	//   ....[10]....
        /*0064*/ 	.word	0xffffffff


	//   ....[11]....
        /*0068*/ 	.word	0xffffffff


	//   ....[12]....
        /*006c*/ 	.word	0xffffffff


	//   ....[13]....
        /*0070*/ 	.word	0xffffffff


	//   ....[14]....
        /*0074*/ 	.word	0xffffffff


	//   ....[15]....
        /*0078*/ 	.word	0xffffffff


	//----- nvinfo : EIATTR_COOP_GROUP_INSTR_OFFSETS
	.align		4
.L_1128:
        /*007c*/ 	.byte	0x04, 0x28
        /*007e*/ 	.short	(.L_1130 - .L_1129)


	//   ....[0]....
.L_1129:
        /*0080*/ 	.word	0x00006690


	//   ....[1]....
        /*0084*/ 	.word	0x000066f0


	//   ....[2]....
        /*0088*/ 	.word	0x00006710


	//   ....[3]....
        /*008c*/ 	.word	0x000067a0


	//   ....[4]....
        /*0090*/ 	.word	0x0000ba80


	//   ....[5]....
        /*0094*/ 	.word	0x0000ba90


	//   ....[6]....
        /*0098*/ 	.word	0x0000bac0


	//   ....[7]....
        /*009c*/ 	.word	0x0000bad0


	//   ....[8]....
        /*00a0*/ 	.word	0x000107f0


	//   ....[9]....
        /*00a4*/ 	.word	0x00010800


	//   ....[10]....
        /*00a8*/ 	.word	0x00010820


	//   ....[11]....
        /*00ac*/ 	.word	0x00010840


	//   ....[12]....
        /*00b0*/ 	.word	0x00012320


	//   ....[13]....
        /*00b4*/ 	.word	0x00012360


	//   ....[14]....
        /*00b8*/ 	.word	0x000123b0


	//   ....[15]....
        /*00bc*/ 	.word	0x000123c0


	//----- nvinfo : EIATTR_EXIT_INSTR_OFFSETS
	.align		4
.L_1130:
        /*00c0*/ 	.byte	0x04, 0x1c
        /*00c2*/ 	.short	(.L_1132 - .L_1131)


	//   ....[0]....
.L_1131:
        /*00c4*/ 	.word	0x00000410


	//   ....[1]....
        /*00c8*/ 	.word	0x00000bf0


	//   ....[2]....
        /*00cc*/ 	.word	0x00000c20


	//   ....[3]....
        /*00d0*/ 	.word	0x00013220


	//   ....[4]....
        /*00d4*/ 	.word	0x00013280


	//   ....[5]....
        /*00d8*/ 	.word	0x000132a0


	//----- nvinfo : EIATTR_CTAIDZ_USED
	.align		4
.L_1132:
        /*00dc*/ 	.byte	0x01, 0x04
	.zero		2


	//----- nvinfo : EIATTR_CRS_STACK_SIZE
	.align		4
        /*00e0*/ 	.byte	0x04, 0x1e
        /*00e2*/ 	.short	(.L_1134 - .L_1133)
.L_1133:
        /*00e4*/ 	.word	0x00000000
.L_1134:


//--------------------- .nv.info._ZN5flash24flash_fwd_splitkv_kernelI23Flash_fwd_kernel_traitsILi96ELi64ELi128ELi4ELb0ELb0EN7cutlass10bfloat16_tE19Flash_kernel_traitsILi96ELi64ELi128ELi4ES3_EELb1ELb0ELb0ELb0ELb1ELb0ELb1ELb1EEEvNS_16Flash_fwd_paramsE --------------------------
	.section	.nv.info._ZN5flash24flash_fwd_splitkv_kernelI23Flash_fwd_kernel_traitsILi96ELi64ELi128ELi4ELb0ELb0EN7cutlass10bfloat16_tE19Flash_kernel_traitsILi96ELi64ELi128ELi4ES3_EELb1ELb0ELb0ELb0ELb1ELb0ELb1ELb1EEEvNS_16Flash_fwd_paramsE,"",@"SHT_CUDA_INFO"
	.sectionflags	@""
	.align	4


	//----- nvinfo : EIATTR_CUDA_API_VERSION
	.align		4
        /*0000*/ 	.byte	0x04, 0x37
        /*0002*/ 	.short	(.L_1136 - .L_1135)
.L_1135:
        /*0004*/ 	.word	0x00000082


	//----- nvinfo : EIATTR_SW2861232_WAR
	.align		4
.L_1136:
        /*0008*/ 	.byte	0x01, 0x35
	.zero		2


	//----- nvinfo : EIATTR_PARAM_CBANK
	.align		4
        /*000c*/ 	.byte	0x04, 0x0a
        /*000e*/ 	.short	(.L_1138 - .L_1137)
	.align		4
.L_1137:
        /*0010*/ 	.word	index@(.nv.constant0._ZN5flash24flash_fwd_splitkv_kernelI23Flash_fwd_kernel_traitsILi96ELi64ELi128ELi4ELb0ELb0EN7cutlass10bfloat16_tE19Flash_kernel_traitsILi96ELi64ELi128ELi4ES3_EELb1ELb0ELb0ELb0ELb1ELb0ELb1ELb1EEEvNS_16Flash_fwd_paramsE)
        /*0014*/ 	.short	0x0160
        /*0016*/ 	.short	0x01d0


	//----- nvinfo : EIATTR_CBANK_PARAM_SIZE
	.align		4
.L_1138:
        /*0018*/ 	.byte	0x03, 0x19
        /*001a*/ 	.short	0x01d0


	//----- nvinfo : EIATTR_KPARAM_INFO
	.align		4
        /*001c*/ 	.byte	0x04, 0x17
        /*001e*/ 	.short	(.L_1140 - .L_1139)
.L_1139:
        /*0020*/ 	.word	0x00000000
        /*0024*/ 	.short	0x0000
        /*0026*/ 	.short	0x0000
        /*0028*/ 	.byte	0x00, 0xf0, 0x41, 0x07


	//----- nvinfo : EIATTR_MAXREG_COUNT
	.align		4
.L_1140:
        /*002c*/ 	.byte	0x03, 0x1b
        /*002e*/ 	.short	0x00ff


	//----- nvinfo : EIATTR_NUM_BARRIERS
	.align		4
        /*0030*/ 	.byte	0x02, 0x4c
        /*0032*/ 	.byte	0x01
	.zero		1


	//----- nvinfo : EIATTR_MERCURY_ISA_VERSION
	.align		4
        /*0034*/ 	.byte	0x03, 0x5f
        /*0036*/ 	.short	0x0000


	//----- nvinfo : EIATTR_COOP_GROUP_MASK_REGIDS
	.align		4
        /*0038*/ 	.byte	0x04, 0x29
        /*003a*/ 	.short	(.L_1142 - .L_1141)


	//   ....[0]....
.L_1141:
        /*003c*/ 	.word	0xffffffff


	//   ....[1]....
        /*0040*/ 	.word	0xffffffff


	//   ....[2]....
        /*0044*/ 	.word	0xffffffff


	//   ....[3]....
        /*0048*/ 	.word	0xffffffff


	//   ....[4]....
        /*004c*/ 	.word	0xffffffff


	//   ....[5]....
        /*0050*/ 	.word	0xffffffff


	//   ....[6]....
        /*0054*/ 	.word	0xffffffff


	//   ....[7]....
        /*0058*/ 	.word	0xffffffff


	//   ....[8]....
        /*005c*/ 	.word	0xffffffff


	//   ....[9]....
        /*0060*/ 	.word	0xffffffff


	//   ....[10]....
        /*0064*/ 	.word	0xffffffff


	//   ....[11]....
        /*0068*/ 	.word	0xffffffff


	//   ....[12]....
        /*006c*/ 	.word	0xffffffff


	//   ....[13]....
        /*0070*/ 	.word	0xffffffff


	//   ....[14]....
        /*0074*/ 	.word	0xffffffff


	//   ....[15]....
        /*0078*/ 	.word	0xffffffff


	//----- nvinfo : EIATTR_COOP_GROUP_INSTR_OFFSETS
	.align		4
.L_1142:
        /*007c*/ 	.byte	0x04, 0x28
        /*007e*/ 	.short	(.L_1144 - .L_1143)


	//   ....[0]....
.L_1143:
        /*0080*/ 	.word	0x0000fb10


	//   ....[1]....
        /*0084*/ 	.word	0x0000fb60


	//   ....[2]....
        /*0088*/ 	.word	0x0000fb80


	//   ....[3]....
        /*008c*/ 	.word	0x0000fba0


	//   ....[4]....
        /*0090*/ 	.word	0x00013770


	//   ....[5]....
        /*0094*/ 	.word	0x000137b0


	//   ....[6]....
        /*0098*/ 	.word	0x000137d0


	//   ....[7]....
        /*009c*/ 	.word	0x000137f0


	//   ....[8]....
        /*00a0*/ 	.word	0x00016c70


	//   ....[9]....
        /*00a4*/ 	.word	0x00016c90


	//   ....[10]....
        /*00a8*/ 	.word	0x00016cd0


	//   ....[11]....
        /*00ac*/ 	.word	0x00016ce0


	//   ....[12]....
        /*00b0*/ 	.word	0x000187f0


	//   ....[13]....
        /*00b4*/ 	.word	0x00018830


	//   ....[14]....
        /*00b8*/ 	.word	0x000188b0


	//   ....[15]....
        /*00bc*/ 	.word	0x000188c0


	//----- nvinfo : EIATTR_EXIT_INSTR_OFFSETS
	.align		4
.L_1144:
        /*00c0*/ 	.byte	0x04, 0x1c
        /*00c2*/ 	.short	(.L_1146 - .L_1145)


	//   ....[0]....
.L_1145:
        /*00c4*/ 	.word	0x00000430


	//   ....[1]....
        /*00c8*/ 	.word	0x00000a40


	//   ....[2]....
        /*00cc*/ 	.word	0x00000a70


	//   ....[3]....
        /*00d0*/ 	.word	0x000195d0


	//   ....[4]....
        /*00d4*/ 	.word	0x00019610


	//----- nvinfo : EIATTR_CTAIDZ_USED
	.align		4
.L_1146:
        /*00d8*/ 	.byte	0x01, 0x04
	.zero		2


	//----- nvinfo : EIATTR_CRS_STACK_SIZE
	.align		4
        /*00dc*/ 	.byte	0x04, 0x1e
        /*00de*/ 	.short	(.L_1148 - .L_1147)
.L_1147:
        /*00e0*/ 	.word	0x00000000
.L_1148:


//--------------------- .nv.info._ZN5flash24flash_fwd_splitkv_kernelI23Flash_fwd_kernel_traitsILi96ELi64ELi128ELi4ELb0ELb0EN7cutlass10bfloat16_tE19Flash_kernel_traitsILi96ELi64ELi128ELi4ES3_EELb1ELb0ELb0ELb0ELb1ELb1ELb1ELb1EEEvNS_16Flash_fwd_paramsE --------------------------
	.section	.nv.info._ZN5flash24flash_fwd_splitkv_kernelI23Flash_fwd_kernel_traitsILi96ELi64ELi128ELi4ELb0ELb0EN7cutlass10bfloat16_tE19Flash_kernel_traitsILi96ELi64ELi128ELi4ES3_EELb1ELb0ELb0ELb0ELb1ELb1ELb1ELb1EEEvNS_16Flash_fwd_paramsE,"",@"SHT_CUDA_INFO"
	.sectionflags	@""
	.align	4


	//----- nvinfo : EIATTR_CUDA_API_VERSION
	.align		4
        /*0000*/ 	.byte	0x04, 0x37
        /*0002*/ 	.short	(.L_1150 - .L_1149)
.L_1149:
        /*0004*/ 	.word	0x00000082


	//----- nvinfo : EIATTR_SW2861232_WAR
	.align		4
.L_1150:
        /*0008*/ 	.byte	0x01, 0x35
	.zero		2


	//----- nvinfo : EIATTR_PARAM_CBANK
	.align		4
        /*000c*/ 	.byte	0x04, 0x0a
        /*000e*/ 	.short	(.L_1152 - .L_1151)
	.align		4
.L_1151:
        /*0010*/ 	.word	index@(.nv.constant0._ZN5flash24flash_fwd_splitkv_kernelI23Flash_fwd_kernel_traitsILi96ELi64ELi128ELi4ELb0ELb0EN7cutlass10bfloat16_tE19Flash_kernel_traitsILi96ELi64ELi128ELi4ES3_EELb1ELb0ELb0ELb0ELb1ELb1ELb1ELb1EEEvNS_16Flash_fwd_paramsE)
        /*0014*/ 	.short	0x0160
        /*0016*/ 	.short	0x01d0


	//----- nvinfo : EIATTR_CBANK_PARAM_SIZE
	.align		4
.L_1152:
        /*0018*/ 	.byte	0x03, 0x19
        /*001a*/ 	.short	0x01d0


	//----- nvinfo : EIATTR_KPARAM_INFO
	.align		4
        /*001c*/ 	.byte	0x04, 0x17
        /*001e*/ 	.short	(.L_1154 - .L_1153)
.L_1153:
        /*0020*/ 	.word	0x00000000
        /*0024*/ 	.short	0x0000
        /*0026*/ 	.short	0x0000
        /*0028*/ 	.byte	0x00, 0xf0, 0x41, 0x07


	//----- nvinfo : EIATTR_MAXREG_COUNT
	.align		4
.L_1154:
        /*002c*/ 	.byte	0x03, 0x1b
        /*002e*/ 	.short	0x00ff


	//----- nvinfo : EIATTR_NUM_BARRIERS
	.align		4
        /*0030*/ 	.byte	0x02, 0x4c
        /*0032*/ 	.byte	0x01
	.zero		1


	//----- nvinfo : EIATTR_MERCURY_ISA_VERSION
	.align		4
        /*0034*/ 	.byte	0x03, 0x5f
        /*0036*/ 	.short	0x0000


	//----- nvinfo : EIATTR_COOP_GROUP_MASK_REGIDS
	.align		4
        /*0038*/ 	.byte	0x04, 0x29
        /*003a*/ 	.short	(.L_1156 - .L_1155)


	//   ....[0]....
.L_1155:
        /*003c*/ 	.word	0xffffffff


	//   ....[1]....
        /*0040*/ 	.word	0xffffffff


	//   ....[2]....
        /*0044*/ 	.word	0xffffffff


	//   ....[3]....
        /*0048*/ 	.word	0xffffffff


	//   ....[4]....
        /*004c*/ 	.word	0xffffffff


	//   ....[5]....
        /*0050*/ 	.word	0xffffffff


	//   ....[6]....
        /*0054*/ 	.word	0xffffffff


	//   ....[7]....
        /*0058*/ 	.word	0xffffffff


	//   ....[8]....
        /*005c*/ 	.word	0xffffffff


	//   ....[9]....
        /*0060*/ 	.word	0xffffffff


	//   ....[10]....
        /*0064*/ 	.word	0xffffffff


	//   ....[11]....
        /*0068*/ 	.word	0xffffffff


	//   ....[12]....
        /*006c*/ 	.word	0xffffffff


	//   ....[13]....
        /*0070*/ 	.word	0xffffffff


	//   ....[14]....
        /*0074*/ 	.word	0xffffffff


	//   ....[15]....
        /*0078*/ 	.word	0xffffffff


	//----- nvinfo : EIATTR_COOP_GROUP_INSTR_OFFSETS
	.align		4
.L_1156:
        /*007c*/ 	.byte	0x04, 0x28
        /*007e*/ 	.short	(.L_1158 - .L_1157)


	//   ....[0]....
.L_1157:
        /*0080*/ 	.word	0x00010320


	//   ....[1]....
        /*0084*/ 	.word	0x00010360


	//   ....[2]....
        /*0088*/ 	.word	0x00010380


	//   ....[3]....
        /*008c*/ 	.word	0x000103a0


	//   ....[4]....
        /*0090*/ 	.word	0x00014760


	//   ....[5]....
        /*0094*/ 	.word	0x00014780


	//   ....[6]....
        /*0098*/ 	.word	0x000147a0


	//   ....[7]....
        /*009c*/ 	.word	0x000147c0


	//   ....[8]....
        /*00a0*/ 	.word	0x000184c0


	//   ....[9]....
        /*00a4*/ 	.word	0x000184e0


	//   ....[10]....
        /*00a8*/ 	.word	0x00018510


	//   ....[11]....
        /*00ac*/ 	.word	0x00018520


	//   ....[12]....
        /*00b0*/ 	.word	0x00019fe0


	//   ....[13]....
        /*00b4*/ 	.word	0x0001a020


	//   ....[14]....
        /*00b8*/ 	.word	0x0001a0a0


	//   ....[15]....
        /*00bc*/ 	.word	0x0001a0b0


	//----- nvinfo : EIATTR_EXIT_INSTR_OFFSETS
	.align		4
.L_1158:
        /*00c0*/ 	.byte	0x04, 0x1c
        /*00c2*/ 	.short	(.L_1160 - .L_1159)


	//   ....[0]....
.L_1159:
        /*00c4*/ 	.word	0x00000430


	//   ....[1]....
        /*00c8*/ 	.word	0x00000a40


	//   ....[2]....
        /*00cc*/ 	.word	0x00000a70


	//   ....[3]....
        /*00d0*/ 	.word	0x0001adc0


	//   ....[4]....
        /*00d4*/ 	.word	0x0001ae00


	//----- nvinfo : EIATTR_CTAIDZ_USED
	.align		4
.L_1160:
        /*00d8*/ 	.byte	0x01, 0x04
	.zero		2


	//----- nvinfo : EIATTR_CRS_STACK_SIZE
	.align		4
        /*00dc*/ 	.byte	0x04, 0x1e
        /*00de*/ 	.short	(.L_1162 - .L_1161)
.L_1161:
        /*00e0*/ 	.word	0x00000000
.L_1162:


//--------------------- .nv.info._ZN5flash24flash_fwd_splitkv_kernelI23Flash_fwd_kernel_traitsILi96ELi64ELi128ELi4ELb0ELb0EN7cutlass10bfloat16_tE19Flash_kernel_traitsILi96ELi64ELi128ELi4ES3_EELb1ELb0ELb1ELb0ELb0ELb0ELb1ELb1EEEvNS_16Flash_fwd_paramsE --------------------------
	.section	.nv.info._ZN5flash24flash_fwd_splitkv_kernelI23Flash_fwd_kernel_traitsILi96ELi64ELi128ELi4ELb0ELb0EN7cutlass10bfloat16_tE19Flash_kernel_traitsILi96ELi64ELi128ELi4ES3_EELb1ELb0ELb1ELb0ELb0ELb0ELb1ELb1EEEvNS_16Flash_fwd_paramsE,"",@"SHT_CUDA_INFO"
	.sectionflags	@""
	.align	4


	//----- nvinfo : EIATTR_CUDA_API_VERSION
	.align		4
        /*0000*/ 	.byte	0x04, 0x37
        /*0002*/ 	.short	(.L_1164 - .L_1163)
.L_1163:
        /*0004*/ 	.word	0x00000082


	//----- nvinfo : EIATTR_SW2861232_WAR
	.align		4
.L_1164:
        /*0008*/ 	.byte	0x01, 0x35
	.zero		2


	//----- nvinfo : EIATTR_PARAM_CBANK
	.align		4
        /*000c*/ 	.byte	0x04, 0x0a
        /*000e*/ 	.short	(.L_1166 - .L_1165)
	.align		4
.L_1165:
        /*0010*/ 	.word	index@(.nv.constant0._ZN5flash24flash_fwd_splitkv_kernelI23Flash_fwd_kernel_traitsILi96ELi64ELi128ELi4ELb0ELb0EN7cutlass10bfloat16_tE19Flash_kernel_traitsILi96ELi64ELi128ELi4ES3_EELb1ELb0ELb1ELb0ELb0ELb0ELb1ELb1EEEvNS_16Flash_fwd_paramsE)
        /*0014*/ 	.short	0x0160
        /*0016*/ 	.short	0x01d0


	//----- nvinfo : EIATTR_CBANK_PARAM_SIZE
	.align		4
.L_1166:
        /*0018*/ 	.byte	0x03, 0x19
        /*001a*/ 	.short	0x01d0


	//----- nvinfo : EIATTR_KPARAM_INFO
	.align		4
        /*001c*/ 	.byte	0x04, 0x17
        /*001e*/ 	.short	(.L_1168 - .L_1167)
.L_1167:
        /*0020*/ 	.word	0x00000000
        /*0024*/ 	.short	0x0000
        /*0026*/ 	.short	0x0000
        /*0028*/ 	.byte	0x00, 0xf0, 0x41, 0x07


	//----- nvinfo : EIATTR_MAXREG_COUNT
	.align		4
.L_1168:
        /*002c*/ 	.byte	0x03, 0x1b
        /*002e*/ 	.short	0x00ff


	//----- nvinfo : EIATTR_NUM_BARRIERS
	.align		4
        /*0030*/ 	.byte	0x02, 0x4c
        /*0032*/ 	.byte	0x01
	.zero		1


	//----- nvinfo : EIATTR_MERCURY_ISA_VERSION
	.align		4
        /*0034*/ 	.byte	0x03, 0x5f
        /*0036*/ 	.short	0x0000


	//----- nvinfo : EIATTR_COOP_GROUP_MASK_REGIDS
	.align		4
        /*0038*/ 	.byte	0x04, 0x29
        /*003a*/ 	.short	(.L_1170 - .L_1169)


	//   ....[0]....
.L_1169:
        /*003c*/ 	.word	0xffffffff


	//   ....[1]....
        /*0040*/ 	.word	0xffffffff


	//   ....[2]....
        /*0044*/ 	.word	0xffffffff


	//   ....[3]....
        /*0048*/ 	.word	0xffffffff


	//   ....[4]....
        /*004c*/ 	.word	0xffffffff


	//   ....[5]....
        /*0050*/ 	.word	0xffffffff


	//   ....[6]....
        /*0054*/ 	.word	0xffffffff


	//   ....[7]....
        /*0058*/ 	.word	0xffffffff


	//   ....[8]....
        /*005c*/ 	.word	0xffffffff


	//   ....[9]....
        /*0060*/ 	.word	0xffffffff


	//   ....[10]....
        /*0064*/ 	.word	0xffffffff


	//   ....[11]....
        /*0068*/ 	.word	0xffffffff


	//   ....[12]....
        /*006c*/ 	.word	0xffffffff


	//   ....[13]....
        /*0070*/ 	.word	0xffffffff


	//   ....[14]....
        /*0074*/ 	.word	0xffffffff


	//   ....[15]....
        /*0078*/ 	.word	0xffffffff


	//   ....[16]....
        /*007c*/ 	.word	0xffffffff


	//   ....[17]....
        /*0080*/ 	.word	0xffffffff


	//   ....[18]....
        /*0084*/ 	.word	0xffffffff


	//   ....[19]....
        /*0088*/ 	.word	0xffffffff


	//----- nvinfo : EIATTR_COOP_GROUP_INSTR_OFFSETS
	.align		4
.L_1170:
        /*008c*/ 	.byte	0x04, 0x28
        /*008e*/ 	.short	(.L_1172 - .L_1171)


	//   ....[0]....
.L_1171:
        /*0090*/ 	.word	0x00012a50


	//   ....[1]....
        /*0094*/ 	.word	0x00012a70


	//   ....[2]....
        /*0098*/ 	.word	0x00012af0


	//   ....[3]....
        /*009c*/ 	.word	0x00012b00


	//   ....[4]....
        /*00a0*/ 	.word	0x00017590


	//   ....[5]....
        /*00a4*/ 	.word	0x000175e0


	//   ....[6]....
        /*00a8*/ 	.word	0x00017600


	//   ....[7]....
        /*00ac*/ 	.word	0x00017620


	//   ....[8]....
        /*00b0*/ 	.word	0x0001bb80


	//   ....[9]....
        /*00b4*/ 	.word	0x0001bbb0


	//   ....[10]....
        /*00b8*/ 	.word	0x0001bbd0


	//   ....[11]....
        /*00bc*/ 	.word	0x0001bc00


	//   ....[12]....
        /*00c0*/ 	.word	0x0001d740


	//   ....[13]....
        /*00c4*/ 	.word	0x0001d770


	//   ....[14]....
        /*00c8*/ 	.word	0x0001d780


	//   ....[15]....
        /*00cc*/ 	.word	0x0001d7b0


	//   ....[16]....
        /*00d0*/ 	.word	0x0001e770


	//   ....[17]....
        /*00d4*/ 	.word	0x0001e7b0


	//   ....[18]....
        /*00d8*/ 	.word	0x0001e800


	//   ....[19]....
        /*00dc*/ 	.word	0x0001e850


	//----- nvinfo : EIATTR_EXIT_INSTR_OFFSETS
	.align		4
.L_1172:
        /*00e0*/ 	.byte	0x04, 0x1c
        /*00e2*/ 	.short	(.L_1174 - .L_1173)


	//   ....[0]....
.L_1173:
        /*00e4*/ 	.word	0x000001f0


	//----- nvinfo : EIATTR_CTAIDZ_USED
	.align		4
.L_1174:
        /*00e8*/ 	.byte	0x01, 0x04
	.zero		2


	//----- nvinfo : EIATTR_CRS_STACK_SIZE
	.align		4
        /*00ec*/ 	.byte	0x04, 0x1e
        /*00ee*/ 	.short	(.L_1176 - .L_1175)
.L_1175:
        /*00f0*/ 	.word	0x00000000
.L_1176:


//--------------------- .nv.info._ZN5flash24flash_fwd_splitkv_kernelI23Flash_fwd_kernel_traitsILi96ELi64ELi128ELi4ELb0ELb0EN7cutlass10bfloat16_tE19Flash_kernel_traitsILi96ELi64ELi128ELi4ES3_EELb1ELb0ELb1ELb0ELb0ELb1ELb1ELb1EEEvNS_16Flash_fwd_paramsE --------------------------
	.section	.nv.info._ZN5flash24flash_fwd_splitkv_kernelI23Flash_fwd_kernel_traitsILi96ELi64ELi128ELi4ELb0ELb0EN7cutlass10bfloat16_tE19Flash_kernel_traitsILi96ELi64ELi128ELi4ES3_EELb1ELb0ELb1ELb0ELb0ELb1ELb1ELb1EEEvNS_16Flash_fwd_paramsE,"",@"SHT_CUDA_INFO"
	.sectionflags	@""
	.align	4


	//----- nvinfo : EIATTR_CUDA_API_VERSION
	.align		4
        /*0000*/ 	.byte	0x04, 0x37
        /*0002*/ 	.short	(.L_1178 - .L_1177)
.L_1177:
        /*0004*/ 	.word	0x00000082


	//----- nvinfo : EIATTR_SW2861232_WAR
	.align		4
.L_1178:
        /*0008*/ 	.byte	0x01, 0x35
	.zero		2


	//----- nvinfo : EIATTR_PARAM_CBANK
	.align		4
        /*000c*/ 	.byte	0x04, 0x0a
        /*000e*/ 	.short	(.L_1180 - .L_1179)
	.align		4
.L_1179:
        /*0010*/ 	.word	index@(.nv.constant0._ZN5flash24flash_fwd_splitkv_kernelI23Flash_fwd_kernel_traitsILi96ELi64ELi128ELi4ELb0ELb0EN7cutlass10bfloat16_tE19Flash_kernel_traitsILi96ELi64ELi128ELi4ES3_EELb1ELb0ELb1ELb0ELb0ELb1ELb1ELb1EEEvNS_16Flash_fwd_paramsE)
        /*0014*/ 	.short	0x0160
        /*0016*/ 	.short	0x01d0


	//----- nvinfo : EIATTR_CBANK_PARAM_SIZE
	.align		4
.L_1180:
        /*0018*/ 	.byte	0x03, 0x19
        /*001a*/ 	.short	0x01d0


	//----- nvinfo : EIATTR_KPARAM_INFO
	.align		4
        /*001c*/ 	.byte	0x04, 0x17
        /*001e*/ 	.short	(.L_1182 - .L_1181)
.L_1181:
        /*0020*/ 	.word	0x00000000
        /*0024*/ 	.short	0x0000
        /*0026*/ 	.short	0x0000
        /*0028*/ 	.byte	0x00, 0xf0, 0x41, 0x07


	//----- nvinfo : EIATTR_MAXREG_COUNT
	.align		4
.L_1182:
        /*002c*/ 	.byte	0x03, 0x1b
        /*002e*/ 	.short	0x00ff


	//----- nvinfo : EIATTR_NUM_BARRIERS
	.align		4
        /*0030*/ 	.byte	0x02, 0x4c
        /*0032*/ 	.byte	0x01
	.zero		1


	//----- nvinfo : EIATTR_MERCURY_ISA_VERSION
	.align		4
        /*0034*/ 	.byte	0x03, 0x5f
        /*0036*/ 	.short	0x0000


	//----- nvinfo : EIATTR_COOP_GROUP_MASK_REGIDS
	.align		4
        /*0038*/ 	.byte	0x04, 0x29
        /*003a*/ 	.short	(.L_1184 - .L_1183)


	//   ....[0]....
.L_1183:
        /*003c*/ 	.word	0xffffffff


	//   ....[1]....
        /*0040*/ 	.word	0xffffffff


	//   ....[2]....
        /*0044*/ 	.word	0xffffffff


	//   ....[3]....
        /*0048*/ 	.word	0xffffffff


	//   ....[4]....
        /*004c*/ 	.word	0xffffffff


	//   ....[5]....
        /*0050*/ 	.word	0xffffffff


	//   ....[6]....
        /*0054*/ 	.word	0xffffffff


	//   ....[7]....
        /*0058*/ 	.word	0xffffffff


	//   ....[8]....
        /*005c*/ 	.word	0xffffffff


	//   ....[9]....
        /*0060*/ 	.word	0xffffffff


	//   ....[10]....
        /*0064*/ 	.word	0xffffffff


	//   ....[11]....
        /*0068*/ 	.word	0xffffffff


	//   ....[12]....
        /*006c*/ 	.word	0xffffffff


	//   ....[13]....
        /*0070*/ 	.word	0xffffffff


	//   ....[14]....
        /*0074*/ 	.word	0xffffffff


	//   ....[15]....
        /*0078*/ 	.word	0xffffffff


	//   ....[16]....
        /*007c*/ 	.word	0xffffffff


	//   ....[17]....
        /*0080*/ 	.word	0xffffffff


	//   ....[18]....
        /*0084*/ 	.word	0xffffffff


	//   ....[19]....
        /*0088*/ 	.word	0xffffffff


	//----- nvinfo : EIATTR_COOP_GROUP_INSTR_OFFSETS
	.align		4
.L_1184:
        /*008c*/ 	.byte	0x04, 0x28
        /*008e*/ 	.short	(.L_1186 - .L_1185)


	//   ....[0]....
.L_1185:
        /*0090*/ 	.word	0x00013230


	//   ....[1]....
        /*0094*/ 	.word	0x00013250


	//   ....[2]....
        /*0098*/ 	.word	0x000132d0


	//   ....[3]....
        /*009c*/ 	.word	0x000132e0


	//   ....[4]....
        /*00a0*/ 	.word	0x00018570


	//   ....[5]....
        /*00a4*/ 	.word	0x00018580


	//   ....[6]....
        /*00a8*/ 	.word	0x000185b0


	//   ....[7]....
        /*00ac*/ 	.word	0x000185c0


	//   ....[8]....
        /*00b0*/ 	.word	0x0001d390


	//   ....[9]....
        /*00b4*/ 	.word	0x0001d3a0


	//   ....[10]....
        /*00b8*/ 	.word	0x0001d3c0


	//   ....[11]....
        /*00bc*/ 	.word	0x0001d3e0


	//   ....[12]....
        /*00c0*/ 	.word	0x0001eef0


	//   ....[13]....
        /*00c4*/ 	.word	0x0001ef20


	//   ....[14]....
        /*00c8*/ 	.word	0x0001ef30


	//   ....[15]....
        /*00cc*/ 	.word	0x0001ef60


	//   ....[16]....
        /*00d0*/ 	.word	0x0001ff20


	//   ....[17]....
        /*00d4*/ 	.word	0x0001ff60


	//   ....[18]....
        /*00d8*/ 	.word	0x0001ffb0


	//   ....[19]....
        /*00dc*/ 	.word	0x00020000


	//----- nvinfo : EIATTR_EXIT_INSTR_OFFSETS
	.align		4
.L_1186:
        /*00e0*/ 	.byte	0x04, 0x1c
        /*00e2*/ 	.short	(.L_1188 - .L_1187)


	//   ....[0]....
.L_1187:
        /*00e4*/ 	.word	0x000001f0


	//----- nvinfo : EIATTR_CTAIDZ_USED
	.align		4
.L_1188:
        /*00e8*/ 	.byte	0x01, 0x04
	.zero		2


	//----- nvinfo : EIATTR_CRS_STACK_SIZE
	.align		4
        /*00ec*/ 	.byte	0x04, 0x1e
        /*00ee*/ 	.short	(.L_1190 - .L_1189)
.L_1189:
        /*00f0*/ 	.word	0x00000000
.L_1190:


//--------------------- .nv.info._ZN5flash32flash_fwd_splitkv_combine_kernelI23Flash_fwd_kernel_traitsILi96ELi64ELi64ELi4ELb0ELb0EN7cutlass10bfloat16_tE19Flash_kernel_traitsILi96ELi64ELi64ELi4ES3_EELi16ELi7ELb0EEEvNS_16Flash_fwd_paramsE --------------------------
	.section	.nv.info._ZN5flash32flash_fwd_splitkv_combine_kernelI23Flash_fwd_kernel_traitsILi96ELi64ELi64ELi4ELb0ELb0EN7cutlass10bfloat16_tE19Flash_kernel_traitsILi96ELi64ELi64ELi4ES3_EELi16ELi7ELb0EEEvNS_16Flash_fwd_paramsE,"",@"SHT_CUDA_INFO"
	.sectionflags	@""
	.align	4


	//----- nvinfo : EIATTR_CUDA_API_VERSION
	.align		4
        /*0000*/ 	.byte	0x04, 0x37
        /*0002*/ 	.short	(.L_1192 - .L_1191)
.L_1191:
        /*0004*/ 	.word	0x00000082


	//----- nvinfo : EIATTR_SW2861232_WAR
	.align		4
.L_1192:
        /*0008*/ 	.byte	0x01, 0x35
	.zero		2


	//----- nvinfo : EIATTR_PARAM_CBANK
	.align		4
        /*000c*/ 	.byte	0x04, 0x0a
        /*000e*/ 	.short	(.L_1194 - .L_1193)
	.align		4
.L_1193:
        /*0010*/ 	.word	index@(.nv.constant0._ZN5flash32flash_fwd_splitkv_combine_kernelI23Flash_fwd_kernel_traitsILi96ELi64ELi64ELi4ELb0ELb0EN7cutlass10bfloat16_tE19Flash_kernel_traitsILi96ELi64ELi64ELi4ES3_EELi16ELi7ELb0EEEvNS_16Flash_fwd_paramsE)
        /*0014*/ 	.short	0x0160
        /*0016*/ 	.short	0x01d0


	//----- nvinfo : EIATTR_CBANK_PARAM_SIZE
	.align		4
.L_1194:
        /*0018*/ 	.byte	0x03, 0x19
        /*001a*/ 	.short	0x01d0


	//----- nvinfo : EIATTR_KPARAM_INFO
	.align		4
        /*001c*/ 	.byte	0x04, 0x17
        /*001e*/ 	.short	(.L_1196 - .L_1195)
.L_1195:
        /*0020*/ 	.word	0x00000000
        /*0024*/ 	.short	0x0000
        /*0026*/ 	.short	0x0000
        /*0028*/ 	.byte	0x00, 0xf0, 0x41, 0x07


	//----- nvinfo : EIATTR_MAXREG_COUNT
	.align		4
.L_1196:
        /*002c*/ 	.byte	0x03, 0x1b
        /*002e*/ 	.short	0x00ff


	//----- nvinfo : EIATTR_NUM_BARRIERS
	.align		4
        /*0030*/ 	.byte	0x02, 0x4c
        /*0032*/ 	.byte	0x01
	.zero		1


	//----- nvinfo : EIATTR_MERCURY_ISA_VERSION
	.align		4
        /*0034*/ 	.byte	0x03, 0x5f
        /*0036*/ 	.short	0x0000


	//----- nvinfo : EIATTR_COOP_GROUP_MASK_REGIDS
	.align		4
        /*0038*/ 	.byte	0x04, 0x29
        /*003a*/ 	.short	(.L_1198 - .L_1197)


	//   ....[0]....
.L_1197:
        /*003c*/ 	.word	0xffffffff


	//   ....[1]....
        /*0040*/ 	.word	0xffffffff


	//   ....[2]....
        /*0044*/ 	.word	0xffffffff


	//   ....[3]....
        /*0048*/ 	.word	0xffffffff


	//   ....[4]....
        /*004c*/ 	.word	0xffffffff


	//   ....[5]....
        /*0050*/ 	.word	0xffffffff


	//----- nvinfo : EIATTR_COOP_GROUP_INSTR_OFFSETS
	.align		4
.L_1198:
        /*0054*/ 	.byte	0x04, 0x28
        /*0056*/ 	.short	(.L_1200 - .L_1199)


	//   ....[0]....
.L_1199:
        /*0058*/ 	.word	0x000028f0


	//   ....[1]....
        /*005c*/ 	.word	0x00002910


	//   ....[2]....
        /*0060*/ 	.word	0x00002930


	//   ....[3]....
        /*0064*/ 	.word	0x00002dd0


	//   ....[4]....
        /*0068*/ 	.word	0x00002ea0


	//   ....[5]....
        /*006c*/ 	.word	0x00002f60


	//----- nvinfo : EIATTR_EXIT_INSTR_OFFSETS
	.align		4
.L_1200:
        /*0070*/ 	.byte	0x04, 0x1c
        /*0072*/ 	.short	(.L_1202 - .L_1201)


	//   ....[0]....
.L_1201:
        /*0074*/ 	.word	0x00005a70


	//   ....[1]....
        /*0078*/ 	.word	0x00005f90


	//   ....[2]....
        /*007c*/ 	.word	0x00005ff0


	//----- nvinfo : EIATTR_CRS_STACK_SIZE
	.align		4
.L_1202:
        /*0080*/ 	.byte	0x04, 0x1e
        /*0082*/ 	.short	(.L_1204 - .L_1203)
.L_1203:
        /*0084*/ 	.word	0x00000000
.L_1204:


//--------------------- .nv.info._ZN5flash32flash_fwd_splitkv_combine_kernelI23Flash_fwd_kernel_traitsILi96ELi64ELi64ELi4ELb0ELb0EN7cutlass10bfloat16_tE19Flash_kernel_traitsILi96ELi64ELi64ELi4ES3_EELi16ELi6ELb0EEEvNS_16Flash_fwd_paramsE --------------------------
	.section	.nv.info._ZN5flash32flash_fwd_splitkv_combine_kernelI23Flash_fwd_kernel_traitsILi96ELi64ELi64ELi4ELb0ELb0EN7cutlass10bfloat16_tE19Flash_kernel_traitsILi96ELi64ELi64ELi4ES3_EELi16ELi6ELb0EEEvNS_16Flash_fwd_paramsE,"",@"SHT_CUDA_INFO"
	.sectionflags	@""
	.align	4


	//----- nvinfo : EIATTR_CUDA_API_VERSION
	.align		4
        /*0000*/ 	.byte	0x04, 0x37
        /*0002*/ 	.short	(.L_1206 - .L_1205)
.L_1205:
        /*0004*/ 	.word	0x00000082


	//----- nvinfo : EIATTR_SW2861232_WAR
	.align		4
.L_1206:
        /*0008*/ 	.byte	0x01, 0x35
	.zero		2


	//----- nvinfo : EIATTR_PARAM_CBANK
	.align		4
        /*000c*/ 	.byte	0x04, 0x0a
        /*000e*/ 	.short	(.L_1208 - .L_1207)
	.align		4
.L_1207:
        /*0010*/ 	.word	index@(.nv.constant0._ZN5flash32flash_fwd_splitkv_combine_kernelI23Flash_fwd_kernel_traitsILi96ELi64ELi64ELi4ELb0ELb0EN7cutlass10bfloat16_tE19Flash_kernel_traitsILi96ELi64ELi64ELi4ES3_EELi16ELi6ELb0EEEvNS_16Flash_fwd_paramsE)
        /*0014*/ 	.short	0x0160
        /*0016*/ 	.short	0x01d0


	//----- nvinfo : EIATTR_CBANK_PARAM_SIZE
	.align		4
.L_1208:
        /*0018*/ 	.byte	0x03, 0x19
        /*001a*/ 	.short	0x01d0


	//----- nvinfo : EIATTR_KPARAM_INFO
	.align		4
        /*001c*/ 	.byte	0x04, 0x17
        /*001e*/ 	.short	(.L_1210 - .L_1209)
.L_1209:
        /*0020*/ 	.word	0x00000000
        /*0024*/ 	.short	0x0000
        /*0026*/ 	.short	0x0000
        /*0028*/ 	.byte	0x00, 0xf0, 0x41, 0x07


	//----- nvinfo : EIATTR_MAXREG_COUNT
	.align		4
.L_1210:
        /*002c*/ 	.byte	0x03, 0x1b
        /*002e*/ 	.short	0x00ff


	//----- nvinfo : EIATTR_NUM_BARRIERS
	.align		4
        /*0030*/ 	.byte	0x02, 0x4c
        /*0032*/ 	.byte	0x01
	.zero		1


	//----- nvinfo : EIATTR_MERCURY_ISA_VERSION
	.align		4
        /*0034*/ 	.byte	0x03, 0x5f
        /*0036*/ 	.short	0x0000


	//----- nvinfo : EIATTR_COOP_GROUP_MASK_REGIDS
	.align		4
        /*0038*/ 	.byte	0x04, 0x29
        /*003a*/ 	.short	(.L_1212 - .L_1211)


	//   ....[0]....
.L_1211:
        /*003c*/ 	.word	0xffffffff


	//   ....[1]....
        /*0040*/ 	.word	0xffffffff


	//   ....[2]....
        /*0044*/ 	.word	0xffffffff


	//   ....[3]....
        /*0048*/ 	.word	0xffffffff


	//   ....[4]....
        /*004c*/ 	.word	0xffffffff


	//   ....[5]....
        /*0050*/ 	.word	0xffffffff


	//----- nvinfo : EIATTR_COOP_GROUP_INSTR_OFFSETS
	.align		4
.L_1212:
        /*0054*/ 	.byte	0x04, 0x28
        /*0056*/ 	.short	(.L_1214 - .L_1213)


	//   ....[0]....
.L_1213:
        /*0058*/ 	.word	0x00002020


	//   ....[1]....
        /*005c*/ 	.word	0x00002040


	//   ....[2]....
        /*0060*/ 	.word	0x00002060


	//   ....[3]....
        /*0064*/ 	.word	0x00002310


	//   ....[4]....
        /*0068*/ 	.word	0x000023b0


	//   ....[5]....
        /*006c*/ 	.word	0x00002470


	//----- nvinfo : EIATTR_EXIT_INSTR_OFFSETS
	.align		4
.L_1214:
        /*0070*/ 	.byte	0x04, 0x1c
        /*0072*/ 	.short	(.L_1216 - .L_1215)


	//   ....[0]....
.L_1215:
        /*0074*/ 	.word	0x00004c90


	//   ....[1]....
        /*0078*/ 	.word	0x000051b0


	//   ....[2]....
        /*007c*/ 	.word	0x00005210


	//----- nvinfo : EIATTR_CRS_STACK_SIZE
	.align		4
.L_1216:
        /*0080*/ 	.byte	0x04, 0x1e
        /*0082*/ 	.short	(.L_1218 - .L_1217)
.L_1217:
        /*0084*/ 	.word	0x00000000
.L_1218:


//--------------------- .nv.info._ZN5flash32flash_fwd_splitkv_combine_kernelI23Flash_fwd_kernel_traitsILi96ELi64ELi64ELi4ELb0ELb0EN7cutlass10bfloat16_tE19Flash_kernel_traitsILi96ELi64ELi64ELi4ES3_EELi16ELi5ELb0EEEvNS_16Flash_fwd_paramsE --------------------------
	.section	.nv.info._ZN5flash32flash_fwd_splitkv_combine_kernelI23Flash_fwd_kernel_traitsILi96ELi64ELi64ELi4ELb0ELb0EN7cutlass10bfloat16_tE19Flash_kernel_traitsILi96ELi64ELi64ELi4ES3_EELi16ELi5ELb0EEEvNS_16Flash_fwd_paramsE,"",@"SHT_CUDA_INFO"
	.sectionflags	@""
	.align	4


	//----- nvinfo : EIATTR_CUDA_API_VERSION
	.align		4
        /*0000*/ 	.byte	0x04, 0x37
        /*0002*/ 	.short	(.L_1220 - .L_1219)
.L_1219:
        /*0004*/ 	.word	0x00000082


	//----- nvinfo : EIATTR_SW2861232_WAR
	.align		4
.L_1220:
        /*0008*/ 	.byte	0x01, 0x35
	.zero		2


	//----- nvinfo : EIATTR_PARAM_CBANK
	.align		4
        /*000c*/ 	.byte	0x04, 0x0a
        /*000e*/ 	.short	(.L_1222 - .L_1221)
	.align		4
.L_1221:
        /*0010*/ 	.word	index@(.nv.constant0._ZN5flash32flash_fwd_splitkv_combine_kernelI23Flash_fwd_kernel_traitsILi96ELi64ELi64ELi4ELb0ELb0EN7cutlass10bfloat16_tE19Flash_kernel_traitsILi96ELi64ELi64ELi4ES3_EELi16ELi5ELb0EEEvNS_16Flash_fwd_paramsE)
        /*0014*/ 	.short	0x0160
        /*0016*/ 	.short	0x01d0


	//----- nvinfo : EIATTR_CBANK_PARAM_SIZE
	.align		4
.L_1222:
        /*0018*/ 	.byte	0x03, 0x19
        /*001a*/ 	.short	0x01d0


	//----- nvinfo : EIATTR_KPARAM_INFO
	.align		4
        /*001c*/ 	.byte	0x04, 0x17
        /*001e*/ 	.short	(.L_1224 - .L_1223)
.L_1223:
        /*0020*/ 	.word	0x00000000
        /*0024*/ 	.short	0x0000
        /*0026*/ 	.short	0x0000
        /*0028*/ 	.byte	0x00, 0xf0, 0x41, 0x07


	//----- nvinfo : EIATTR_MAXREG_COUNT
	.align		4
.L_1224:
        /*002c*/ 	.byte	0x03, 0x1b
        /*002e*/ 	.short	0x00ff


	//----- nvinfo : EIATTR_NUM_BARRIERS
	.align		4
        /*0030*/ 	.byte	0x02, 0x4c
        /*0032*/ 	.byte	0x01
	.zero		1


	//----- nvinfo : EIATTR_MERCURY_ISA_VERSION
	.align		4
        /*0034*/ 	.byte	0x03, 0x5f
        /*0036*/ 	.short	0x0000


	//----- nvinfo : EIATTR_COOP_GROUP_MASK_REGIDS
	.align		4
        /*0038*/ 	.byte	0x04, 0x29
        /*003a*/ 	.short	(.L_1226 - .L_1225)


	//   ....[0]....
.L_1225:
        /*003c*/ 	.word	0xffffffff


	//   ....[1]....
        /*0040*/ 	.word	0xffffffff


	//   ....[2]....
        /*0044*/ 	.word	0xffffffff


	//   ....[3]....
        /*0048*/ 	.word	0xffffffff


	//   ....[4]....
        /*004c*/ 	.word	0xffffffff


	//   ....[5]....
        /*0050*/ 	.word	0xffffffff


	//----- nvinfo : EIATTR_COOP_GROUP_INSTR_OFFSETS
	.align		4
.L_1226:
        /*0054*/ 	.byte	0x04, 0x28
        /*0056*/ 	.short	(.L_1228 - .L_1227)


	//   ....[0]....
.L_1227:
        /*0058*/ 	.word	0x00001b10


	//   ....[1]....
        /*005c*/ 	.word	0x00001b30


	//   ....[2]....
        /*0060*/ 	.word	0x00001b60


	//   ....[3]....
        /*0064*/ 	.word	0x00001cc0


	//   ....[4]....
        /*0068*/ 	.word	0x00001da0


	//   ....[5]....
        /*006c*/ 	.word	0x00001e90


	//----- nvinfo : EIATTR_EXIT_INSTR_OFFSETS
	.align		4
.L_1228:
        /*0070*/ 	.byte	0x04, 0x1c
        /*0072*/ 	.short	(.L_1230 - .L_1229)


	//   ....[0]....
.L_1229:
        /*0074*/ 	.word	0x00004430


	//   ....[1]....
        /*0078*/ 	.word	0x00004950


	//   ....[2]....
        /*007c*/ 	.word	0x000049b0


	//----- nvinfo : EIATTR_CRS_STACK_SIZE
	.align		4
.L_1230:
        /*0080*/ 	.byte	0x04, 0x1e
        /*0082*/ 	.short	(.L_1232 - .L_1231)
.L_1231:
        /*0084*/ 	.word	0x00000000
.L_1232:


//--------------------- .nv.info._ZN5flash32flash_fwd_splitkv_combine_kernelI23Flash_fwd_kernel_traitsILi96ELi64ELi64ELi4ELb0ELb0EN7cutlass10bfloat16_tE19Flash_kernel_traitsILi96ELi64ELi64ELi4ES3_EELi16ELi4ELb0EEEvNS_16Flash_fwd_paramsE --------------------------
	.section	.nv.info._ZN5flash32flash_fwd_splitkv_combine_kernelI23Flash_fwd_kernel_traitsILi96ELi64ELi64ELi4ELb0ELb0EN7cutlass10bfloat16_tE19Flash_kernel_traitsILi96ELi64ELi64ELi4ES3_EELi16ELi4ELb0EEEvNS_16Flash_fwd_paramsE,"",@"SHT_CUDA_INFO"
	.sectionflags	@""
	.align	4


	//----- nvinfo : EIATTR_CUDA_API_VERSION
	.align		4
        /*0000*/ 	.byte	0x04, 0x37
        /*0002*/ 	.short	(.L_1234 - .L_1233)
.L_1233:
        /*0004*/ 	.word	0x00000082


	//----- nvinfo : EIATTR_SW2861232_WAR
	.align		4
.L_1234:
        /*0008*/ 	.byte	0x01, 0x35
	.zero		2


	//----- nvinfo : EIATTR_PARAM_CBANK
	.align		4
        /*000c*/ 	.byte	0x04, 0x0a
        /*000e*/ 	.short	(.L_1236 - .L_1235)
	.align		4
.L_1235:
        /*0010*/ 	.word	index@(.nv.constant0._ZN5flash32flash_fwd_splitkv_combine_kernelI23Flash_fwd_kernel_traitsILi96ELi64ELi64ELi4ELb0ELb0EN7cutlass10bfloat16_tE19Flash_kernel_traitsILi96ELi64ELi64ELi4ES3_EELi16ELi4ELb0EEEvNS_16Flash_fwd_paramsE)
        /*0014*/ 	.short	0x0160
        /*0016*/ 	.short	0x01d0


	//----- nvinfo : EIATTR_CBANK_PARAM_SIZE
	.align		4
.L_1236:
        /*0018*/ 	.byte	0x03, 0x19
        /*001a*/ 	.short	0x01d0


	//----- nvinfo : EIATTR_KPARAM_INFO
	.align		4
        /*001c*/ 	.byte	0x04, 0x17
        /*001e*/ 	.short	(.L_1238 - .L_1237)
.L_1237:
        /*0020*/ 	.word	0x00000000
        /*0024*/ 	.short	0x0000
        /*0026*/ 	.short	0x0000
        /*0028*/ 	.byte	0x00, 0xf0, 0x41, 0x07


	//----- nvinfo : EIATTR_MAXREG_COUNT
	.align		4
.L_1238:
        /*002c*/ 	.byte	0x03, 0x1b
        /*002e*/ 	.short	0x00ff


	//----- nvinfo : EIATTR_NUM_BARRIERS
	.align		4
        /*0030*/ 	.byte	0x02, 0x4c
        /*0032*/ 	.byte	0x01
	.zero		1


	//----- nvinfo : EIATTR_MERCURY_ISA_VERSION
	.align		4
        /*0034*/ 	.byte	0x03, 0x5f
        /*0036*/ 	.short	0x0000


	//----- nvinfo : EIATTR_COOP_GROUP_MASK_REGIDS
	.align		4
        /*0038*/ 	.byte	0x04, 0x29
        /*003a*/ 	.short	(.L_1240 - .L_1239)


	//   ....[0]....
.L_1239:
        /*003c*/ 	.word	0xffffffff


	//   ....[1]....
        /*0040*/ 	.word	0xffffffff


	//   ....[2]....
        /*0044*/ 	.word	0xffffffff


	//   ....[3]....
        /*0048*/ 	.word	0xffffffff


	//   ....[4]....
        /*004c*/ 	.word	0xffffffff


	//   ....[5]....
        /*0050*/ 	.word	0xffffffff


	//----- nvinfo : EIATTR_COOP_GROUP_INSTR_OFFSETS
	.align		4
.L_1240:
        /*0054*/ 	.byte	0x04, 0x28
        /*0056*/ 	.short	(.L_1242 - .L_1241)


	//   ....[0]....
.L_1241:
        /*0058*/ 	.word	0x00001710


	//   ....[1]....
        /*005c*/ 	.word	0x00001750


	//   ....[2]....
        /*0060*/ 	.word	0x000017b0


	//   ....[3]....
        /*0064*/ 	.word	0x000018f0


	//   ....[4]....
        /*0068*/ 	.word	0x000019c0


	//   ....[5]....
        /*006c*/ 	.word	0x00001b00


	//----- nvinfo : EIATTR_EXIT_INSTR_OFFSETS
	.align		4
.L_1242:
        /*0070*/ 	.byte	0x04, 0x1c
        /*0072*/ 	.short	(.L_1244 - .L_1243)


	//   ....[0]....
.L_1243:
        /*0074*/ 	.word	0x000040c0


	//   ....[1]....
        /*0078*/ 	.word	0x000045e0


	//   ....[2]....
        /*007c*/ 	.word	0x00004640


	//----- nvinfo : EIATTR_CRS_STACK_SIZE
	.align		4
.L_1244:
        /*0080*/ 	.byte	0x04, 0x1e
        /*0082*/ 	.short	(.L_1246 - .L_1245)
.L_1245:
        /*0084*/ 	.word	0x00000000
.L_1246:


//--------------------- .nv.info._ZN5flash32flash_fwd_splitkv_combine_kernelI23Flash_fwd_kernel_traitsILi96ELi64ELi64ELi4ELb0ELb0EN7cutlass10bfloat16_tE19Flash_kernel_traitsILi96ELi64ELi64ELi4ES3_EELi16ELi3ELb0EEEvNS_16Flash_fwd_paramsE --------------------------
	.section	.nv.info._ZN5flash32flash_fwd_splitkv_combine_kernelI23Flash_fwd_kernel_traitsILi96ELi64ELi64ELi4ELb0ELb0EN7cutlass10bfloat16_tE19Flash_kernel_traitsILi96ELi64ELi64ELi4ES3_EELi16ELi3ELb0EEEvNS_16Flash_fwd_paramsE,"",@"SHT_CUDA_INFO"
	.sectionflags	@""
	.align	4


	//----- nvinfo : EIATTR_CUDA_API_VERSION
	.align		4
        /*0000*/ 	.byte	0x04, 0x37
        /*0002*/ 	.short	(.L_1248 - .L_1247)
.L_1247:
        /*0004*/ 	.word	0x00000082


	//----- nvinfo : EIATTR_SW2861232_WAR
	.align		4
.L_1248:
        /*0008*/ 	.byte	0x01, 0x35
	.zero		2


	//----- nvinfo : EIATTR_PARAM_CBANK
	.align		4
        /*000c*/ 	.byte	0x04, 0x0a
        /*000e*/ 	.short	(.L_1250 - .L_1249)
	.align		4
.L_1249:
        /*0010*/ 	.word	index@(.nv.constant0._ZN5flash32flash_fwd_splitkv_combine_kernelI23Flash_fwd_kernel_traitsILi96ELi64ELi64ELi4ELb0ELb0EN7cutlass10bfloat16_tE19Flash_kernel_traitsILi96ELi64ELi64ELi4ES3_EELi16ELi3ELb0EEEvNS_16Flash_fwd_paramsE)
        /*0014*/ 	.short	0x0160
        /*0016*/ 	.short	0x01d0


	//----- nvinfo : EIATTR_CBANK_PARAM_SIZE
	.align		4
.L_1250:
        /*0018*/ 	.byte	0x03, 0x19
        /*001a*/ 	.short	0x01d0


	//----- nvinfo : EIATTR_KPARAM_INFO
	.align		4
        /*001c*/ 	.byte	0x04, 0x17
        /*001e*/ 	.short	(.L_1252 - .L_1251)
.L_1251:
        /*0020*/ 	.word	0x00000000
        /*0024*/ 	.short	0x0000
        /*0026*/ 	.short	0x0000
        /*0028*/ 	.byte	0x00, 0xf0, 0x41, 0x07


	//----- nvinfo : EIATTR_MAXREG_COUNT
	.align		4
.L_1252:
        /*002c*/ 	.byte	0x03, 0x1b
        /*002e*/ 	.short	0x00ff


	//----- nvinfo : EIATTR_NUM_BARRIERS
	.align		4
        /*0030*/ 	.byte	0x02, 0x4c
        /*0032*/ 	.byte	0x01
	.zero		1


	//----- nvinfo : EIATTR_MERCURY_ISA_VERSION
	.align		4
        /*0034*/ 	.byte	0x03, 0x5f
        /*0036*/ 	.short	0x0000


	//----- nvinfo : EIATTR_COOP_GROUP_MASK_REGIDS
	.align		4
        /*0038*/ 	.byte	0x04, 0x29
        /*003a*/ 	.short	(.L_1254 - .L_1253)


	//   ....[0]....
.L_1253:
        /*003c*/ 	.word	0xffffffff


	//   ....[1]....
        /*0040*/ 	.word	0xffffffff


	//   ....[2]....
        /*0044*/ 	.word	0xffffffff


	//   ....[3]....
        /*0048*/ 	.word	0xffffffff


	//   ....[4]....
        /*004c*/ 	.word	0xffffffff


	//   ....[5]....
        /*0050*/ 	.word	0xffffffff


	//----- nvinfo : EIATTR_COOP_GROUP_INSTR_OFFSETS
	.align		4
.L_1254:
        /*0054*/ 	.byte	0x04, 0x28
        /*0056*/ 	.short	(.L_1256 - .L_1255)


	//   ....[0]....
.L_1255:
        /*0058*/ 	.word	0x00001c20


	//   ....[1]....
        /*005c*/ 	.word	0x00001c40


	//   ....[2]....
        /*0060*/ 	.word	0x00001c70


	//   ....[3]....
        /*0064*/ 	.word	0x00001ce0


	//   ....[4]....
        /*0068*/ 	.word	0x00001d00


	//   ....[5]....
        /*006c*/ 	.word	0x00001d20


	//----- nvinfo : EIATTR_EXIT_INSTR_OFFSETS
	.align		4
.L_1256:
        /*0070*/ 	.byte	0x04, 0x1c
        /*0072*/ 	.short	(.L_1258 - .L_1257)


	//   ....[0]....
.L_1257:
        /*0074*/ 	.word	0x00004030


	//   ....[1]....
        /*0078*/ 	.word	0x00004550


	//   ....[2]....
        /*007c*/ 	.word	0x000045b0


	//----- nvinfo : EIATTR_CRS_STACK_SIZE
	.align		4
.L_1258:
        /*0080*/ 	.byte	0x04, 0x1e
        /*0082*/ 	.short	(.L_1260 - .L_1259)
.L_1259:
        /*0084*/ 	.word	0x00000000
.L_1260:


//--------------------- .nv.info._ZN5flash32flash_fwd_splitkv_combine_kernelI23Flash_fwd_kernel_traitsILi96ELi64ELi64ELi4ELb0ELb0EN7cutlass10bfloat16_tE19Flash_kernel_traitsILi96ELi64ELi64ELi4ES3_EELi16ELi2ELb0EEEvNS_16Flash_fwd_paramsE --------------------------
	.section	.nv.info._ZN5flash32flash_fwd_splitkv_combine_kernelI23Flash_fwd_kernel_traitsILi96ELi64ELi64ELi4ELb0ELb0EN7cutlass10bfloat16_tE19Flash_kernel_traitsILi96ELi64ELi64ELi4ES3_EELi16ELi2ELb0EEEvNS_16Flash_fwd_paramsE,"",@"SHT_CUDA_INFO"
	.sectionflags	@""
	.align	4


	//----- nvinfo : EIATTR_CUDA_API_VERSION
	.align		4
        /*0000*/ 	.byte	0x04, 0x37
        /*0002*/ 	.short	(.L_1262 - .L_1261)
.L_1261:
        /*0004*/ 	.word	0x00000082


	//----- nvinfo : EIATTR_SW2861232_WAR
	.align		4
.L_1262:
        /*0008*/ 	.byte	0x01, 0x35
	.zero		2


	//----- nvinfo : EIATTR_PARAM_CBANK
	.align		4
        /*000c*/ 	.byte	0x04, 0x0a
        /*000e*/ 	.short	(.L_1264 - .L_1263)
	.align		4
.L_1263:
        /*0010*/ 	.word	index@(.nv.constant0._ZN5flash32flash_fwd_splitkv_combine_kernelI23Flash_fwd_kernel_traitsILi96ELi64ELi64ELi4ELb0ELb0EN7cutlass10bfloat16_tE19Flash_kernel_traitsILi96ELi64ELi64ELi4ES3_EELi16ELi2ELb0EEEvNS_16Flash_fwd_paramsE)
        /*0014*/ 	.short	0x0160
        /*0016*/ 	.short	0x01d0


	//----- nvinfo : EIATTR_CBANK_PARAM_SIZE
	.align		4
.L_1264:
        /*0018*/ 	.byte	0x03, 0x19
        /*001a*/ 	.short	0x01d0


	//----- nvinfo : EIATTR_KPARAM_INFO
	.align		4
        /*001c*/ 	.byte	0x04, 0x17
        /*001e*/ 	.short	(.L_1266 - .L_1265)
.L_1265:
        /*0020*/ 	.word	0x00000000
        /*0024*/ 	.short	0x0000
        /*0026*/ 	.short	0x0000
        /*0028*/ 	.byte	0x00, 0xf0, 0x41, 0x07


	//----- nvinfo : EIATTR_MAXREG_COUNT
	.align		4
.L_1266:
        /*002c*/ 	.byte	0x03, 0x1b
        /*002e*/ 	.short	0x00ff


	//----- nvinfo : EIATTR_NUM_BARRIERS
	.align		4
        /*0030*/ 	.byte	0x02, 0x4c
        /*0032*/ 	.byte	0x01
	.zero		1


	//----- nvinfo : EIATTR_MERCURY_ISA_VERSION
	.align		4
        /*0034*/ 	.byte	0x03, 0x5f
        /*0036*/ 	.short	0x0000


	//----- nvinfo : EIATTR_COOP_GROUP_MASK_REGIDS
	.align		4
        /*0038*/ 	.byte	0x04, 0x29
        /*003a*/ 	.short	(.L_1268 - .L_1267)


	//   ....[0]....
.L_1267:
        /*003c*/ 	.word	0xffffffff


	//   ....[1]....
        /*0040*/ 	.word	0xffffffff


	//   ....[2]....
        /*0044*/ 	.word	0xffffffff


	//   ....[3]....
        /*0048*/ 	.word	0xffffffff


	//----- nvinfo : EIATTR_COOP_GROUP_INSTR_OFFSETS
	.align		4
.L_1268:
        /*004c*/ 	.byte	0x04, 0x28
        /*004e*/ 	.short	(.L_1270 - .L_1269)


	//   ....[0]....
.L_1269:
        /*0050*/ 	.word	0x00001c20


	//   ....[1]....
        /*0054*/ 	.word	0x00001c40


	//   ....[2]....
        /*0058*/ 	.word	0x00001cb0


	//   ....[3]....
        /*005c*/ 	.word	0x00001cd0


	//----- nvinfo : EIATTR_EXIT_INSTR_OFFSETS
	.align		4
.L_1270:
        /*0060*/ 	.byte	0x04, 0x1c
        /*0062*/ 	.short	(.L_1272 - .L_1271)


	//   ....[0]....
.L_1271:
        /*0064*/ 	.word	0x00004000


	//   ....[1]....
        /*0068*/ 	.word	0x00004520


	//   ....[2]....
        /*006c*/ 	.word	0x00004580


	//----- nvinfo : EIATTR_CRS_STACK_SIZE
	.align		4
.L_1272:
        /*0070*/ 	.byte	0x04, 0x1e
        /*0072*/ 	.short	(.L_1274 - .L_1273)
.L_1273:
        /*0074*/ 	.word	0x00000000
.L_1274:


//--------------------- .nv.info._ZN5flash32flash_fwd_splitkv_combine_kernelI23Flash_fwd_kernel_traitsILi96ELi64ELi64ELi4ELb0ELb0EN7cutlass10bfloat16_tE19Flash_kernel_traitsILi96ELi64ELi64ELi4ES3_EELi16ELi1ELb0EEEvNS_16Flash_fwd_paramsE --------------------------
	.section	.nv.info._ZN5flash32flash_fwd_splitkv_combine_kernelI23Flash_fwd_kernel_traitsILi96ELi64ELi64ELi4ELb0ELb0EN7cutlass10bfloat16_tE19Flash_kernel_traitsILi96ELi64ELi64ELi4ES3_EELi16ELi1ELb0EEEvNS_16Flash_fwd_paramsE,"",@"SHT_CUDA_INFO"
	.sectionflags	@""
	.align	4


	//----- nvinfo : EIATTR_CUDA_API_VERSION
	.align		4
        /*0000*/ 	.byte	0x04, 0x37
        /*0002*/ 	.short	(.L_1276 - .L_1275)
.L_1275:
        /*0004*/ 	.word	0x00000082


	//----- nvinfo : EIATTR_SW2861232_WAR
	.align		4
.L_1276:
        /*0008*/ 	.byte	0x01, 0x35
	.zero		2


	//----- nvinfo : EIATTR_PARAM_CBANK
	.align		4
        /*000c*/ 	.byte	0x04, 0x0a
        /*000e*/ 	.short	(.L_1278 - .L_1277)
	.align		4
.L_1277:
        /*0010*/ 	.word	index@(.nv.constant0._ZN5flash32flash_fwd_splitkv_combine_kernelI23Flash_fwd_kernel_traitsILi96ELi64ELi64ELi4ELb0ELb0EN7cutlass10bfloat16_tE19Flash_kernel_traitsILi96ELi64ELi64ELi4ES3_EELi16ELi1ELb0EEEvNS_16Flash_fwd_paramsE)
        /*0014*/ 	.short	0x0160
        /*0016*/ 	.short	0x01d0


	//----- nvinfo : EIATTR_CBANK_PARAM_SIZE
	.align		4
.L_1278:
        /*0018*/ 	.byte	0x03, 0x19
        /*001a*/ 	.short	0x01d0


	//----- nvinfo : EIATTR_KPARAM_INFO
	.align		4
        /*001c*/ 	.byte	0x04, 0x17
        /*001e*/ 	.short	(.L_1280 - .L_1279)
.L_1279:
        /*0020*/ 	.word	0x00000000
        /*0024*/ 	.short	0x0000
        /*0026*/ 	.short	0x0000
        /*0028*/ 	.byte	0x00, 0xf0, 0x41, 0x07


	//----- nvinfo : EIATTR_MAXREG_COUNT
	.align		4
.L_1280:
        /*002c*/ 	.byte	0x03, 0x1b
        /*002e*/ 	.short	0x00ff


	//----- nvinfo : EIATTR_NUM_BARRIERS
	.align		4
        /*0030*/ 	.byte	0x02, 0x4c
        /*0032*/ 	.byte	0x01
	.zero		1


	//----- nvinfo : EIATTR_MERCURY_ISA_VERSION
	.align		4
        /*0034*/ 	.byte	0x03, 0x5f
        /*0036*/ 	.short	0x0000


	//----- nvinfo : EIATTR_COOP_GROUP_MASK_REGIDS
	.align		4
        /*0038*/ 	.byte	0x04, 0x29
        /*003a*/ 	.short	(.L_1282 - .L_1281)


	//   ....[0]....
.L_1281:
        /*003c*/ 	.word	0xffffffff


	//   ....[1]....
        /*0040*/ 	.word	0xffffffff


	//----- nvinfo : EIATTR_COOP_GROUP_INSTR_OFFSETS
	.align		4
.L_1282:
        /*0044*/ 	.byte	0x04, 0x28
        /*0046*/ 	.short	(.L_1284 - .L_1283)


	//   ....[0]....
.L_1283:
        /*0048*/ 	.word	0x00001c60


	//   ....[1]....
        /*004c*/ 	.word	0x00001cd0


	//----- nvinfo : EIATTR_EXIT_INSTR_OFFSETS
	.align		4
.L_1284:
        /*0050*/ 	.byte	0x04, 0x1c
        /*0052*/ 	.short	(.L_1286 - .L_1285)


	//   ....[0]....
.L_1285:
        /*0054*/ 	.word	0x00004020


	//   ....[1]....
        /*0058*/ 	.word	0x00004540


	//   ....[2]....
        /*005c*/ 	.word	0x000045a0


	//----- nvinfo : EIATTR_CRS_STACK_SIZE
	.align		4
.L_1286:
        /*0060*/ 	.byte	0x04, 0x1e
        /*0062*/ 	.short	(.L_1288 - .L_1287)
.L_1287:
        /*0064*/ 	.word	0x00000000
.L_1288:


//--------------------- .nv.info._ZN5flash32flash_fwd_splitkv_combine_kernelI23Flash_fwd_kernel_traitsILi96ELi64ELi64ELi4ELb0ELb0EN7cutlass10bfloat16_tE19Flash_kernel_traitsILi96ELi64ELi64ELi4ES3_EELi16ELi7ELb1EEEvNS_16Flash_fwd_paramsE --------------------------
	.section	.nv.info._ZN5flash32flash_fwd_splitkv_combine_kernelI23Flash_fwd_kernel_traitsILi96ELi64ELi64ELi4ELb0ELb0EN7cutlass10bfloat16_tE19Flash_kernel_traitsILi96ELi64ELi64ELi4ES3_EELi16ELi7ELb1EEEvNS_16Flash_fwd_paramsE,"",@"SHT_CUDA_INFO"
	.sectionflags	@""
	.align	4


	//----- nvinfo : EIATTR_CUDA_API_VERSION
	.align		4
        /*0000*/ 	.byte	0x04, 0x37
        /*0002*/ 	.short	(.L_1290 - .L_1289)
.L_1289:
        /*0004*/ 	.word	0x00000082


	//----- nvinfo : EIATTR_SW2861232_WAR
	.align		4
.L_1290:
        /*0008*/ 	.byte	0x01, 0x35
	.zero		2


	//----- nvinfo : EIATTR_PARAM_CBANK
	.align		4
        /*000c*/ 	.byte	0x04, 0x0a
        /*000e*/ 	.short	(.L_1292 - .L_1291)
	.align		4
.L_1291:
        /*0010*/ 	.word	index@(.nv.constant0._ZN5flash32flash_fwd_splitkv_combine_kernelI23Flash_fwd_kernel_traitsILi96ELi64ELi64ELi4ELb0ELb0EN7cutlass10bfloat16_tE19Flash_kernel_traitsILi96ELi64ELi64ELi4ES3_EELi16ELi7ELb1EEEvNS_16Flash_fwd_paramsE)
        /*0014*/ 	.short	0x0160
        /*0016*/ 	.short	0x01d0


	//----- nvinfo : EIATTR_CBANK_PARAM_SIZE
	.align		4
.L_1292:
        /*0018*/ 	.byte	0x03, 0x19
        /*001a*/ 	.short	0x01d0


	//----- nvinfo : EIATTR_KPARAM_INFO
	.align		4
        /*001c*/ 	.byte	0x04, 0x17
        /*001e*/ 	.short	(.L_1294 - .L_1293)
.L_1293:
        /*0020*/ 	.word	0x00000000
        /*0024*/ 	.short	0x0000
        /*0026*/ 	.short	0x0000
        /*0028*/ 	.byte	0x00, 0xf0, 0x41, 0x07


	//----- nvinfo : EIATTR_MAXREG_COUNT
	.align		4
.L_1294:
        /*002c*/ 	.byte	0x03, 0x1b
        /*002e*/ 	.short	0x00ff


	//----- nvinfo : EIATTR_NUM_BARRIERS
	.align		4
        /*0030*/ 	.byte	0x02, 0x4c
        /*0032*/ 	.byte	0x01
	.zero		1


	//----- nvinfo : EIATTR_MERCURY_ISA_VERSION
	.align		4
        /*0034*/ 	.byte	0x03, 0x5f
        /*0036*/ 	.short	0x0000


	//----- nvinfo : EIATTR_COOP_GROUP_MASK_REGIDS
	.align		4
        /*0038*/ 	.byte	0x04, 0x29
        /*003a*/ 	.short	(.L_1296 - .L_1295)


	//   ....[0]....
.L_1295:
        /*003c*/ 	.word	0xffffffff


	//   ....[1]....
        /*0040*/ 	.word	0xffffffff


	//   ....[2]....
        /*0044*/ 	.word	0xffffffff


	//   ....[3]....
        /*0048*/ 	.word	0xffffffff


	//   ....[4]....
        /*004c*/ 	.word	0xffffffff


	//   ....[5]....
        /*0050*/ 	.word	0xffffffff


	//----- nvinfo : EIATTR_COOP_GROUP_INSTR_OFFSETS
	.align		4
.L_1296:
        /*0054*/ 	.byte	0x04, 0x28
        /*0056*/ 	.short	(.L_1298 - .L_1297)


	//   ....[0]....
.L_1297:
        /*0058*/ 	.word	0x000028f0


	//   ....[1]....
        /*005c*/ 	.word	0x00002910


	//   ....[2]....
        /*0060*/ 	.word	0x00002930


	//   ....[3]....
        /*0064*/ 	.word	0x00002dd0


	//   ....[4]....
        /*0068*/ 	.word	0x00002ea0


	//   ....[5]....
        /*006c*/ 	.word	0x00002f60


	//----- nvinfo : EIATTR_EXIT_INSTR_OFFSETS
	.align		4
.L_1298:
        /*0070*/ 	.byte	0x04, 0x1c
        /*0072*/ 	.short	(.L_1300 - .L_1299)


	//   ....[0]....
.L_1299:
        /*0074*/ 	.word	0x00006140


	//   ....[1]....
        /*0078*/ 	.word	0x000066a0


	//----- nvinfo : EIATTR_CRS_STACK_SIZE
	.align		4
.L_1300:
        /*007c*/ 	.byte	0x04, 0x1e
        /*007e*/ 	.short	(.L_1302 - .L_1301)
.L_1301:
        /*0080*/ 	.word	0x00000000
.L_1302:


//--------------------- .nv.info._ZN5flash32flash_fwd_splitkv_combine_kernelI23Flash_fwd_kernel_traitsILi96ELi64ELi64ELi4ELb0ELb0EN7cutlass10bfloat16_tE19Flash_kernel_traitsILi96ELi64ELi64ELi4ES3_EELi16ELi6ELb1EEEvNS_16Flash_fwd_paramsE --------------------------
	.section	.nv.info._ZN5flash32flash_fwd_splitkv_combine_kernelI23Flash_fwd_kernel_traitsILi96ELi64ELi64ELi4ELb0ELb0EN7cutlass10bfloat16_tE19Flash_kernel_traitsILi96ELi64ELi64ELi4ES3_EELi16ELi6ELb1EEEvNS_16Flash_fwd_paramsE,"",@"SHT_CUDA_INFO"
	.sectionflags	@""
	.align	4


	//----- nvinfo : EIATTR_CUDA_API_VERSION
	.align		4
        /*0000*/ 	.byte	0x04, 0x37
        /*0002*/ 	.short	(.L_1304 - .L_1303)
.L_1303:
        /*0004*/ 	.word	0x00000082


	//----- nvinfo : EIATTR_SW2861232_WAR
	.align		4
.L_1304:
        /*0008*/ 	.byte	0x01, 0x35
	.zero		2


	//----- nvinfo : EIATTR_PARAM_CBANK
	.align		4
        /*000c*/ 	.byte	0x04, 0x0a
        /*000e*/ 	.short	(.L_1306 - .L_1305)
	.align		4
.L_1305:
        /*0010*/ 	.word	index@(.nv.constant0._ZN5flash32flash_fwd_splitkv_combine_kernelI23Flash_fwd_kernel_traitsILi96ELi64ELi64ELi4ELb0ELb0EN7cutlass10bfloat16_tE19Flash_kernel_traitsILi96ELi64ELi64ELi4ES3_EELi16ELi6ELb1EEEvNS_16Flash_fwd_paramsE)
        /*0014*/ 	.short	0x0160
        /*0016*/ 	.short	0x01d0


	//----- nvinfo : EIATTR_CBANK_PARAM_SIZE
	.align		4
.L_1306:
        /*0018*/ 	.byte	0x03, 0x19
        /*001a*/ 	.short	0x01d0


	//----- nvinfo : EIATTR_KPARAM_INFO
	.align		4
        /*001c*/ 	.byte	0x04, 0x17
        /*001e*/ 	.short	(.L_1308 - .L_1307)
.L_1307:
        /*0020*/ 	.word	0x00000000
        /*0024*/ 	.short	0x0000
        /*0026*/ 	.short	0x0000
        /*0028*/ 	.byte	0x00, 0xf0, 0x41, 0x07


	//----- nvinfo : EIATTR_MAXREG_COUNT
	.align		4
.L_1308:
        /*002c*/ 	.byte	0x03, 0x1b
        /*002e*/ 	.short	0x00ff


	//----- nvinfo : EIATTR_NUM_BARRIERS
	.align		4
        /*0030*/ 	.byte	0x02, 0x4c
        /*0032*/ 	.byte	0x01
	.zero		1


	//----- nvinfo : EIATTR_MERCURY_ISA_VERSION
	.align		4
        /*0034*/ 	.byte	0x03, 0x5f
        /*0036*/ 	.short	0x0000


	//----- nvinfo : EIATTR_COOP_GROUP_MASK_REGIDS
	.align		4
        /*0038*/ 	.byte	0x04, 0x29
        /*003a*/ 	.short	(.L_1310 - .L_1309)


	//   ....[0]....
.L_1309:
        /*003c*/ 	.word	0xffffffff


	//   ....[1]....
        /*0040*/ 	.word	0xffffffff


	//   ....[2]....
        /*0044*/ 	.word	0xffffffff


	//   ....[3]....
        /*0048*/ 	.word	0xffffffff


	//   ....[4]....
        /*004c*/ 	.word	0xffffffff


	//   ....[5]....
        /*0050*/ 	.word	0xffffffff


	//----- nvinfo : EIATTR_COOP_GROUP_INSTR_OFFSETS
	.align		4
.L_1310:
        /*0054*/ 	.byte	0x04, 0x28
        /*0056*/ 	.short	(.L_1312 - .L_1311)


	//   ....[0]....
.L_1311:
        /*0058*/ 	.word	0x00002020


	//   ....[1]....
        /*005c*/ 	.word	0x00002040


	//   ....[2]....
        /*0060*/ 	.word	0x00002060


	//   ....[3]....
        /*0064*/ 	.word	0x00002310


	//   ....[4]....
        /*0068*/ 	.word	0x000023b0


	//   ....[5]....
        /*006c*/ 	.word	0x00002470


	//----- nvinfo : EIATTR_EXIT_INSTR_OFFSETS
	.align		4
.L_1312:
        /*0070*/ 	.byte	0x04, 0x1c
        /*0072*/ 	.short	(.L_1314 - .L_1313)


	//   ....[0]....
.L_1313:
        /*0074*/ 	.word	0x00005360


	//   ....[1]....
        /*0078*/ 	.word	0x000058c0


	//----- nvinfo : EIATTR_CRS_STACK_SIZE
	.align		4
.L_1314:
        /*007c*/ 	.byte	0x04, 0x1e
        /*007e*/ 	.short	(.L_1316 - .L_1315)
.L_1315:
        /*0080*/ 	.word	0x00000000
.L_1316:


//--------------------- .nv.info._ZN5flash32flash_fwd_splitkv_combine_kernelI23Flash_fwd_kernel_traitsILi96ELi64ELi64ELi4ELb0ELb0EN7cutlass10bfloat16_tE19Flash_kernel_traitsILi96ELi64ELi64ELi4ES3_EELi16ELi5ELb1EEEvNS_16Flash_fwd_paramsE --------------------------
	.section	.nv.info._ZN5flash32flash_fwd_splitkv_combine_kernelI23Flash_fwd_kernel_traitsILi96ELi64ELi64ELi4ELb0ELb0EN7cutlass10bfloat16_tE19Flash_kernel_traitsILi96ELi64ELi64ELi4ES3_EELi16ELi5ELb1EEEvNS_16Flash_fwd_paramsE,"",@"SHT_CUDA_INFO"
	.sectionflags	@""
	.align	4


	//----- nvinfo : EIATTR_CUDA_API_VERSION
	.align		4
        /*0000*/ 	.byte	0x04, 0x37
        /*0002*/ 	.short	(.L_1318 - .L_1317)
.L_1317:
        /*0004*/ 	.word	0x00000082


	//----- nvinfo : EIATTR_SW2861232_WAR
	.align		4
.L_1318:
        /*0008*/ 	.byte	0x01, 0x35
	.zero		2


	//----- nvinfo : EIATTR_PARAM_CBANK
	.align		4
        /*000c*/ 	.byte	0x04, 0x0a
        /*000e*/ 	.short	(.L_1320 - .L_1319)
	.align		4
.L_1319:
        /*0010*/ 	.word	index@(.nv.constant0._ZN5flash32flash_fwd_splitkv_combine_kernelI23Flash_fwd_kernel_traitsILi96ELi64ELi64ELi4ELb0ELb0EN7cutlass10bfloat16_tE19Flash_kernel_traitsILi96ELi64ELi64ELi4ES3_EELi16ELi5ELb1EEEvNS_16Flash_fwd_paramsE)
        /*0014*/ 	.short	0x0160
        /*0016*/ 	.short	0x01d0


	//----- nvinfo : EIATTR_CBANK_PARAM_SIZE
	.align		4
.L_1320:
        /*0018*/ 	.byte	0x03, 0x19
        /*001a*/ 	.short	0x01d0


	//----- nvinfo : EIATTR_KPARAM_INFO
	.align		4
        /*001c*/ 	.byte	0x04, 0x17
        /*001e*/ 	.short	(.L_1322 - .L_1321)
.L_1321:
        /*0020*/ 	.word	0x00000000
        /*0024*/ 	.short	0x0000
        /*0026*/ 	.short	0x0000
        /*0028*/ 	.byte	0x00, 0xf0, 0x41, 0x07


	//----- nvinfo : EIATTR_MAXREG_COUNT
	.align		4
.L_1322:
        /*002c*/ 	.byte	0x03, 0x1b
        /*002e*/ 	.short	0x00ff


	//----- nvinfo : EIATTR_NUM_BARRIERS
	.align		4
        /*0030*/ 	.byte	0x02, 0x4c
        /*0032*/ 	.byte	0x01
	.zero		1


	//----- nvinfo : EIATTR_MERCURY_ISA_VERSION
	.align		4
        /*0034*/ 	.byte	0x03, 0x5f
        /*0036*/ 	.short	0x0000


	//----- nvinfo : EIATTR_COOP_GROUP_MASK_REGIDS
	.align		4
        /*0038*/ 	.byte	0x04, 0x29
        /*003a*/ 	.short	(.L_1324 - .L_1323)


	//   ....[0]....
.L_1323:
        /*003c*/ 	.word	0xffffffff


	//   ....[1]....
        /*0040*/ 	.word	0xffffffff


	//   ....[2]....
        /*0044*/ 	.word	0xffffffff


	//   ....[3]....
        /*0048*/ 	.word	0xffffffff


	//   ....[4]....
        /*004c*/ 	.word	0xffffffff


	//   ....[5]....
        /*0050*/ 	.word	0xffffffff


	//----- nvinfo : EIATTR_COOP_GROUP_INSTR_OFFSETS
	.align		4
.L_1324:
        /*0054*/ 	.byte	0x04, 0x28
        /*0056*/ 	.short	(.L_1326 - .L_1325)


	//   ....[0]....
.L_1325:
        /*0058*/ 	.word	0x00001b10


	//   ....[1]....
        /*005c*/ 	.word	0x00001b30


	//   ....[2]....
        /*0060*/ 	.word	0x00001b60


	//   ....[3]....
        /*0064*/ 	.word	0x00001cc0


	//   ....[4]....
        /*0068*/ 	.word	0x00001da0


	//   ....[5]....
        /*006c*/ 	.word	0x00001e90


	//----- nvinfo : EIATTR_EXIT_INSTR_OFFSETS
	.align		4
.L_1326:
        /*0070*/ 	.byte	0x04, 0x1c
        /*0072*/ 	.short	(.L_1328 - .L_1327)


	//   ....[0]....
.L_1327:
        /*0074*/ 	.word	0x00004b10


	//   ....[1]....
        /*0078*/ 	.word	0x00005070


	//----- nvinfo : EIATTR_CRS_STACK_SIZE
	.align		4
.L_1328:
        /*007c*/ 	.byte	0x04, 0x1e
        /*007e*/ 	.short	(.L_1330 - .L_1329)
.L_1329:
        /*0080*/ 	.word	0x00000000
.L_1330:


//--------------------- .nv.info._ZN5flash32flash_fwd_splitkv_combine_kernelI23Flash_fwd_kernel_traitsILi96ELi64ELi64ELi4ELb0ELb0EN7cutlass10bfloat16_tE19Flash_kernel_traitsILi96ELi64ELi64ELi4ES3_EELi16ELi4ELb1EEEvNS_16Flash_fwd_paramsE --------------------------
	.section	.nv.info._ZN5flash32flash_fwd_splitkv_combine_kernelI23Flash_fwd_kernel_traitsILi96ELi64ELi64ELi4ELb0ELb0EN7cutlass10bfloat16_tE19Flash_kernel_traitsILi96ELi64ELi64ELi4ES3_EELi16ELi4ELb1EEEvNS_16Flash_fwd_paramsE,"",@"SHT_CUDA_INFO"
	.sectionflags	@""
	.align	4


	//----- nvinfo : EIATTR_CUDA_API_VERSION
	.align		4
        /*0000*/ 	.byte	0x04, 0x37
        /*0002*/ 	.short	(.L_1332 - .L_1331)
.L_1331:
        /*0004*/ 	.word	0x00000082


	//----- nvinfo : EIATTR_SW2861232_WAR
	.align		4
.L_1332:
        /*0008*/ 	.byte	0x01, 0x35
	.zero		2


	//----- nvinfo : EIATTR_PARAM_CBANK
	.align		4
        /*000c*/ 	.byte	0x04, 0x0a
        /*000e*/ 	.short	(.L_1334 - .L_1333)
	.align		4
.L_1333:
        /*0010*/ 	.word	index@(.nv.constant0._ZN5flash32flash_fwd_splitkv_combine_kernelI23Flash_fwd_kernel_traitsILi96ELi64ELi64ELi4ELb0ELb0EN7cutlass10bfloat16_tE19Flash_kernel_traitsILi96ELi64ELi64ELi4ES3_EELi16ELi4ELb1EEEvNS_16Flash_fwd_paramsE)
        /*0014*/ 	.short	0x0160
        /*0016*/ 	.short	0x01d0


	//----- nvinfo : EIATTR_CBANK_PARAM_SIZE
	.align		4
.L_1334:
        /*0018*/ 	.byte	0x03, 0x19
        /*001a*/ 	.short	0x01d0


	//----- nvinfo : EIATTR_KPARAM_INFO
	.align		4
        /*001c*/ 	.byte	0x04, 0x17
        /*001e*/ 	.short	(.L_1336 - .L_1335)
.L_1335:
        /*0020*/ 	.word	0x00000000
        /*0024*/ 	.short	0x0000
        /*0026*/ 	.short	0x0000
        /*0028*/ 	.byte	0x00, 0xf0, 0x41, 0x07


	//----- nvinfo : EIATTR_MAXREG_COUNT
	.align		4
.L_1336:
        /*002c*/ 	.byte	0x03, 0x1b
        /*002e*/ 	.short	0x00ff


	//----- nvinfo : EIATTR_NUM_BARRIERS
	.align		4
        /*0030*/ 	.byte	0x02, 0x4c
        /*0032*/ 	.byte	0x01
	.zero		1


	//----- nvinfo : EIATTR_MERCURY_ISA_VERSION
	.align		4
        /*0034*/ 	.byte	0x03, 0x5f
        /*0036*/ 	.short	0x0000


	//----- nvinfo : EIATTR_COOP_GROUP_MASK_REGIDS
	.align		4
        /*0038*/ 	.byte	0x04, 0x29
        /*003a*/ 	.short	(.L_1338 - .L_1337)


	//   ....[0]....
.L_1337:
        /*003c*/ 	.word	0xffffffff


	//   ....[1]....
        /*0040*/ 	.word	0xffffffff


	//   ....[2]....
        /*0044*/ 	.word	0xffffffff


	//   ....[3]....
        /*0048*/ 	.word	0xffffffff


	//   ....[4]....
        /*004c*/ 	.word	0xffffffff


	//   ....[5]....
        /*0050*/ 	.word	0xffffffff


	//----- nvinfo : EIATTR_COOP_GROUP_INSTR_OFFSETS
	.align		4
.L_1338:
        /*0054*/ 	.byte	0x04, 0x28
        /*0056*/ 	.short	(.L_1340 - .L_1339)


	//   ....[0]....
.L_1339:
        /*0058*/ 	.word	0x00001710


	//   ....[1]....
        /*005c*/ 	.word	0x00001750


	//   ....[2]....
        /*0060*/ 	.word	0x000017b0


	//   ....[3]....
        /*0064*/ 	.word	0x000018f0


	//   ....[4]....
        /*0068*/ 	.word	0x000019c0


	//   ....[5]....
        /*006c*/ 	.word	0x00001b00


	//----- nvinfo : EIATTR_EXIT_INSTR_OFFSETS
	.align		4
.L_1340:
        /*0070*/ 	.byte	0x04, 0x1c
        /*0072*/ 	.short	(.L_1342 - .L_1341)


	//   ....[0]....
.L_1341:
        /*0074*/ 	.word	0x000047a0


	//   ....[1]....
        /*0078*/ 	.word	0x00004d00


	//----- nvinfo : EIATTR_CRS_STACK_SIZE
	.align		4
.L_1342:
        /*007c*/ 	.byte	0x04, 0x1e
        /*007e*/ 	.short	(.L_1344 - .L_1343)
.L_1343:
        /*0080*/ 	.word	0x00000000
.L_1344:


//--------------------- .nv.info._ZN5flash32flash_fwd_splitkv_combine_kernelI23Flash_fwd_kernel_traitsILi96ELi64ELi64ELi4ELb0ELb0EN7cutlass10bfloat16_tE19Flash_kernel_traitsILi96ELi64ELi64ELi4ES3_EELi16ELi3ELb1EEEvNS_16Flash_fwd_paramsE --------------------------
	.section	.nv.info._ZN5flash32flash_fwd_splitkv_combine_kernelI23Flash_fwd_kernel_traitsILi96ELi64ELi64ELi4ELb0ELb0EN7cutlass10bfloat16_tE19Flash_kernel_traitsILi96ELi64ELi64ELi4ES3_EELi16ELi3ELb1EEEvNS_16Flash_fwd_paramsE,"",@"SHT_CUDA_INFO"
	.sectionflags	@""
	.align	4


	//----- nvinfo : EIATTR_CUDA_API_VERSION
	.align		4
        /*0000*/ 	.byte	0x04, 0x37
        /*0002*/ 	.short	(.L_1346 - .L_1345)
.L_1345:
        /*0004*/ 	.word	0x00000082


	//----- nvinfo : EIATTR_SW2861232_WAR
	.align		4
.L_1346:
        /*0008*/ 	.byte	0x01, 0x35
	.zero		2


	//----- nvinfo : EIATTR_PARAM_CBANK
	.align		4
        /*000c*/ 	.byte	0x04, 0x0a
        /*000e*/ 	.short	(.L_1348 - .L_1347)
	.align		4
.L_1347:
        /*0010*/ 	.word	index@(.nv.constant0._ZN5flash32flash_fwd_splitkv_combine_kernelI23Flash_fwd_kernel_traitsILi96ELi64ELi64ELi4ELb0ELb0EN7cutlass10bfloat16_tE19Flash_kernel_traitsILi96ELi64ELi64ELi4ES3_EELi16ELi3ELb1EEEvNS_16Flash_fwd_paramsE)
        /*0014*/ 	.short	0x0160
        /*0016*/ 	.short	0x01d0


	//----- nvinfo : EIATTR_CBANK_PARAM_SIZE
	.align		4
.L_1348:
        /*0018*/ 	.byte	0x03, 0x19
        /*001a*/ 	.short	0x01d0


	//----- nvinfo : EIATTR_KPARAM_INFO
	.align		4
        /*001c*/ 	.byte	0x04, 0x17
        /*001e*/ 	.short	(.L_1350 - .L_1349)
.L_1349:
        /*0020*/ 	.word	0x00000000
        /*0024*/ 	.short	0x0000
        /*0026*/ 	.short	0x0000
        /*0028*/ 	.byte	0x00, 0xf0, 0x41, 0x07


	//----- nvinfo : EIATTR_MAXREG_COUNT
	.align		4
.L_1350:
        /*002c*/ 	.byte	0x03, 0x1b
        /*002e*/ 	.short	0x00ff


	//----- nvinfo : EIATTR_NUM_BARRIERS
	.align		4
        /*0030*/ 	.byte	0x02, 0x4c
        /*0032*/ 	.byte	0x01
	.zero		1


	//----- nvinfo : EIATTR_MERCURY_ISA_VERSION
	.align		4
        /*0034*/ 	.byte	0x03, 0x5f
        /*0036*/ 	.short	0x0000


	//----- nvinfo : EIATTR_COOP_GROUP_MASK_REGIDS
	.align		4
        /*0038*/ 	.byte	0x04, 0x29
        /*003a*/ 	.short	(.L_1352 - .L_1351)


	//   ....[0]....
.L_1351:
        /*003c*/ 	.word	0xffffffff


	//   ....[1]....
        /*0040*/ 	.word	0xffffffff


	//   ....[2]....
        /*0044*/ 	.word	0xffffffff


	//   ....[3]....
        /*0048*/ 	.word	0xffffffff


	//   ....[4]....
        /*004c*/ 	.word	0xffffffff


	//   ....[5]....
        /*0050*/ 	.word	0xffffffff


	//----- nvinfo : EIATTR_COOP_GROUP_INSTR_OFFSETS
	.align		4
.L_1352:
        /*0054*/ 	.byte	0x04, 0x28
        /*0056*/ 	.short	(.L_1354 - .L_1353)


	//   ....[0]....
.L_1353:
        /*0058*/ 	.word	0x00001c80


	//   ....[1]....
        /*005c*/ 	.word	0x00001ca0


	//   ....[2]....
        /*0060*/ 	.word	0x00001cc0


	//   ....[3]....
        /*0064*/ 	.word	0x00001d30


	//   ....[4]....
        /*0068*/ 	.word	0x00001d50


	//   ....[5]....
        /*006c*/ 	.word	0x00001d70


	//----- nvinfo : EIATTR_EXIT_INSTR_OFFSETS
	.align		4
.L_1354:
        /*0070*/ 	.byte	0x04, 0x1c
        /*0072*/ 	.short	(.L_1356 - .L_1355)


	//   ....[0]....
.L_1355:
        /*0074*/ 	.word	0x00004780


	//   ....[1]....
        /*0078*/ 	.word	0x00004ce0


	//----- nvinfo : EIATTR_CRS_STACK_SIZE
	.align		4
.L_1356:
        /*007c*/ 	.byte	0x04, 0x1e
        /*007e*/ 	.short	(.L_1358 - .L_1357)
.L_1357:
        /*0080*/ 	.word	0x00000000
.L_1358:


//--------------------- .nv.info._ZN5flash32flash_fwd_splitkv_combine_kernelI23Flash_fwd_kernel_traitsILi96ELi64ELi64ELi4ELb0ELb0EN7cutlass10bfloat16_tE19Flash_kernel_traitsILi96ELi64ELi64ELi4ES3_EELi16ELi2ELb1EEEvNS_16Flash_fwd_paramsE --------------------------
	.section	.nv.info._ZN5flash32flash_fwd_splitkv_combine_kernelI23Flash_fwd_kernel_traitsILi96ELi64ELi64ELi4ELb0ELb0EN7cutlass10bfloat16_tE19Flash_kernel_traitsILi96ELi64ELi64ELi4ES3_EELi16ELi2ELb1EEEvNS_16Flash_fwd_paramsE,"",@"SHT_CUDA_INFO"
	.sectionflags	@""
	.align	4


	//----- nvinfo : EIATTR_CUDA_API_VERSION
	.align		4
        /*0000*/ 	.byte	0x04, 0x37
        /*0002*/ 	.short	(.L_1360 - .L_1359)
.L_1359:
        /*0004*/ 	.word	0x00000082


	//----- nvinfo : EIATTR_SW2861232_WAR
	.align		4
.L_1360:
        /*0008*/ 	.byte	0x01, 0x35
	.zero		2


	//----- nvinfo : EIATTR_PARAM_CBANK
	.align		4
        /*000c*/ 	.byte	0x04, 0x0a
        /*000e*/ 	.short	(.L_1362 - .L_1361)
	.align		4
.L_1361:
        /*0010*/ 	.word	index@(.nv.constant0._ZN5flash32flash_fwd_splitkv_combine_kernelI23Flash_fwd_kernel_traitsILi96ELi64ELi64ELi4ELb0ELb0EN7cutlass10bfloat16_tE19Flash_kernel_traitsILi96ELi64ELi64ELi4ES3_EELi16ELi2ELb1EEEvNS_16Flash_fwd_paramsE)
        /*0014*/ 	.short	0x0160
        /*0016*/ 	.short	0x01d0


	//----- nvinfo : EIATTR_CBANK_PARAM_SIZE
	.align		4
.L_1362:
        /*0018*/ 	.byte	0x03, 0x19
        /*001a*/ 	.short	0x01d0


	//----- nvinfo : EIATTR_KPARAM_INFO
	.align		4
        /*001c*/ 	.byte	0x04, 0x17
        /*001e*/ 	.short	(.L_1364 - .L_1363)
.L_1363:
        /*0020*/ 	.word	0x00000000
        /*0024*/ 	.short	0x0000
        /*0026*/ 	.short	0x0000
        /*0028*/ 	.byte	0x00, 0xf0, 0x41, 0x07


	//----- nvinfo : EIATTR_MAXREG_COUNT
	.align		4
.L_1364:
        /*002c*/ 	.byte	0x03, 0x1b
        /*002e*/ 	.short	0x00ff


	//----- nvinfo : EIATTR_NUM_BARRIERS
	.align		4
        /*0030*/ 	.byte	0x02, 0x4c
        /*0032*/ 	.byte	0x01
	.zero		1


	//----- nvinfo : EIATTR_MERCURY_ISA_VERSION
	.align		4
        /*0034*/ 	.byte	0x03, 0x5f
        /*0036*/ 	.short	0x0000


	//----- nvinfo : EIATTR_COOP_GROUP_MASK_REGIDS
	.align		4
        /*0038*/ 	.byte	0x04, 0x29
        /*003a*/ 	.short	(.L_1366 - .L_1365)


	//   ....[0]....
.L_1365:
        /*003c*/ 	.word	0xffffffff


	//   ....[1]....
        /*0040*/ 	.word	0xffffffff


	//   ....[2]....
        /*0044*/ 	.word	0xffffffff


	//   ....[3]....
        /*0048*/ 	.word	0xffffffff


	//----- nvinfo : EIATTR_COOP_GROUP_INSTR_OFFSETS
	.align		4
.L_1366:
        /*004c*/ 	.byte	0x04, 0x28
        /*004e*/ 	.short	(.L_1368 - .L_1367)


	//   ....[0]....
.L_1367:
        /*0050*/ 	.word	0x00001c70


	//   ....[1]....
        /*0054*/ 	.word	0x00001c90


	//   ....[2]....
        /*0058*/ 	.word	0x00001d00


	//   ....[3]....
        /*005c*/ 	.word	0x00001d20


	//----- nvinfo : EIATTR_EXIT_INSTR_OFFSETS
	.align		4
.L_1368:
        /*0060*/ 	.byte	0x04, 0x1c
        /*0062*/ 	.short	(.L_1370 - .L_1369)


	//   ....[0]....
.L_1369:
        /*0064*/ 	.word	0x00004760


	//   ....[1]....
        /*0068*/ 	.word	0x00004cc0


	//----- nvinfo : EIATTR_CRS_STACK_SIZE
	.align		4
.L_1370:
        /*006c*/ 	.byte	0x04, 0x1e
        /*006e*/ 	.short	(.L_1372 - .L_1371)
.L_1371:
        /*0070*/ 	.word	0x00000000
.L_1372:


//--------------------- .nv.info._ZN5flash32flash_fwd_splitkv_combine_kernelI23Flash_fwd_kernel_traitsILi96ELi64ELi64ELi4ELb0ELb0EN7cutlass10bfloat16_tE19Flash_kernel_traitsILi96ELi64ELi64ELi4ES3_EELi16ELi1ELb1EEEvNS_16Flash_fwd_paramsE --------------------------
	.section	.nv.info._ZN5flash32flash_fwd_splitkv_combine_kernelI23Flash_fwd_kernel_traitsILi96ELi64ELi64ELi4ELb0ELb0EN7cutlass10bfloat16_tE19Flash_kernel_traitsILi96ELi64ELi64ELi4ES3_EELi16ELi1ELb1EEEvNS_16Flash_fwd_paramsE,"",@"SHT_CUDA_INFO"
	.sectionflags	@""
	.align	4


	//----- nvinfo : EIATTR_CUDA_API_VERSION
	.align		4
        /*0000*/ 	.byte	0x04, 0x37
        /*0002*/ 	.short	(.L_1374 - .L_1373)
.L_1373:
        /*0004*/ 	.word	0x00000082


	//----- nvinfo : EIATTR_SW2861232_WAR
	.align		4
.L_1374:
        /*0008*/ 	.byte	0x01, 0x35
	.zero		2


	//----- nvinfo : EIATTR_PARAM_CBANK
	.align		4
        /*000c*/ 	.byte	0x04, 0x0a
        /*000e*/ 	.short	(.L_1376 - .L_1375)
	.align		4
.L_1375:
        /*0010*/ 	.word	index@(.nv.constant0._ZN5flash32flash_fwd_splitkv_combine_kernelI23Flash_fwd_kernel_traitsILi96ELi64ELi64ELi4ELb0ELb0EN7cutlass10bfloat16_tE19Flash_kernel_traitsILi96ELi64ELi64ELi4ES3_EELi16ELi1ELb1EEEvNS_16Flash_fwd_paramsE)
        /*0014*/ 	.short	0x0160
        /*0016*/ 	.short	0x01d0


	//----- nvinfo : EIATTR_CBANK_PARAM_SIZE
	.align		4
.L_1376:
        /*0018*/ 	.byte	0x03, 0x19
        /*001a*/ 	.short	0x01d0


	//----- nvinfo : EIATTR_KPARAM_INFO
	.align		4
        /*001c*/ 	.byte	0x04, 0x17
        /*001e*/ 	.short	(.L_1378 - .L_1377)
.L_1377:
        /*0020*/ 	.word	0x00000000
        /*0024*/ 	.short	0x0000
        /*0026*/ 	.short	0x0000
        /*0028*/ 	.byte	0x00, 0xf0, 0x41, 0x07


	//----- nvinfo : EIATTR_MAXREG_COUNT
	.align		4
.L_1378:
        /*002c*/ 	.byte	0x03, 0x1b
        /*002e*/ 	.short	0x00ff


	//----- nvinfo : EIATTR_NUM_BARRIERS
	.align		4
        /*0030*/ 	.byte	0x02, 0x4c
        /*0032*/ 	.byte	0x01
	.zero		1


	//----- nvinfo : EIATTR_MERCURY_ISA_VERSION
	.align		4
        /*0034*/ 	.byte	0x03, 0x5f
        /*0036*/ 	.short	0x0000


	//----- nvinfo : EIATTR_COOP_GROUP_MASK_REGIDS
	.align		4
        /*0038*/ 	.byte	0x04, 0x29
        /*003a*/ 	.short	(.L_1380 - .L_1379)


	//   ....[0]....
.L_1379:
        /*003c*/ 	.word	0xffffffff


	//   ....[1]....
        /*0040*/ 	.word	0xffffffff


	//----- nvinfo : EIATTR_COOP_GROUP_INSTR_OFFSETS
	.align		4
.L_1380:
        /*0044*/ 	.byte	0x04, 0x28
        /*0046*/ 	.short	(.L_1382 - .L_1381)


	//   ....[0]....
.L_1381:
        /*0048*/ 	.word	0x00001ca0


	//   ....[1]....
        /*004c*/ 	.word	0x00001d30


	//----- nvinfo : EIATTR_EXIT_INSTR_OFFSETS
	.align		4
.L_1382:
        /*0050*/ 	.byte	0x04, 0x1c
        /*0052*/ 	.short	(.L_1384 - .L_1383)


	//   ....[0]....
.L_1383:
        /*0054*/ 	.word	0x000047c0


	//   ....[1]....
        /*0058*/ 	.word	0x00004d20


	//----- nvinfo : EIATTR_CRS_STACK_SIZE
	.align		4
.L_1384:
        /*005c*/ 	.byte	0x04, 0x1e
        /*005e*/ 	.short	(.L_1386 - .L_1385)
.L_1385:
        /*0060*/ 	.word	0x00000000
.L_1386:


//--------------------- .nv.info._ZN5flash24flash_fwd_splitkv_kernelI23Flash_fwd_kernel_traitsILi96ELi64ELi64ELi4ELb0ELb0EN7cutlass10bfloat16_tE19Flash_kernel_traitsILi96ELi64ELi64ELi4ES3_EELb1ELb0ELb0ELb0ELb0ELb0ELb0ELb0EEEvNS_16Flash_fwd_paramsE --------------------------
	.section	.nv.info._ZN5flash24flash_fwd_splitkv_kernelI23Flash_fwd_kernel_traitsILi96ELi64ELi64ELi4ELb0ELb0EN7cutlass10bfloat16_tE19Flash_kernel_traitsILi96ELi64ELi64ELi4ES3_EELb1ELb0ELb0ELb0ELb0ELb0ELb0ELb0EEEvNS_16Flash_fwd_paramsE,"",@"SHT_CUDA_INFO"
	.sectionflags	@""
	.align	4


	//----- nvinfo : EIATTR_CUDA_API_VERSION
	.align		4
        /*0000*/ 	.byte	0x04, 0x37
        /*0002*/ 	.short	(.L_1388 - .L_1387)
.L_1387:
        /*0004*/ 	.word	0x00000082


	//----- nvinfo : EIATTR_SW2861232_WAR
	.align		4
.L_1388:
        /*0008*/ 	.byte	0x01, 0x35
	.zero		2


	//----- nvinfo : EIATTR_PARAM_CBANK
	.align		4
        /*000c*/ 	.byte	0x04, 0x0a
        /*000e*/ 	.short	(.L_1390 - .L_1389)
	.align		4
.L_1389:
        /*0010*/ 	.word	index@(.nv.constant0._ZN5flash24flash_fwd_splitkv_kernelI23Flash_fwd_kernel_traitsILi96ELi64ELi64ELi4ELb0ELb0EN7cutlass10bfloat16_tE19Flash_kernel_traitsILi96ELi64ELi64ELi4ES3_EELb1ELb0ELb0ELb0ELb0ELb0ELb0ELb0EEEvNS_16Flash_fwd_paramsE)
        /*0014*/ 	.short	0x0160
        /*0016*/ 	.short	0x01d0


	//----- nvinfo : EIATTR_CBANK_PARAM_SIZE
	.align		4
.L_1390:
        /*0018*/ 	.byte	0x03, 0x19
        /*001a*/ 	.short	0x01d0


	//----- nvinfo : EIATTR_KPARAM_INFO
	.align		4
        /*001c*/ 	.byte	0x04, 0x17
        /*001e*/ 	.short	(.L_1392 - .L_1391)
.L_1391:
        /*0020*/ 	.word	0x00000000
        /*0024*/ 	.short	0x0000
        /*0026*/ 	.short	0x0000
        /*0028*/ 	.byte	0x00, 0xf0, 0x41, 0x07


	//----- nvinfo : EIATTR_MAXREG_COUNT
	.align		4
.L_1392:
        /*002c*/ 	.byte	0x03, 0x1b
        /*002e*/ 	.short	0x00ff


	//----- nvinfo : EIATTR_NUM_BARRIERS
	.align		4
        /*0030*/ 	.byte	0x02, 0x4c
        /*0032*/ 	.byte	0x01
	.zero		1


	//----- nvinfo : EIATTR_MERCURY_ISA_VERSION
	.align		4
        /*0034*/ 	.byte	0x03, 0x5f
        /*0036*/ 	.short	0x0000


	//----- nvinfo : EIATTR_COOP_GROUP_MASK_REGIDS
	.align		4
        /*0038*/ 	.byte	0x04, 0x29
        /*003a*/ 	.short	(.L_1394 - .L_1393)


	//   ....[0]....
.L_1393:
        /*003c*/ 	.word	0xffffffff


	//   ....[1]....
        /*0040*/ 	.word	0xffffffff


	//   ....[2]....
        /*0044*/ 	.word	0xffffffff


	//   ....[3]....
        /*0048*/ 	.word	0xffffffff


	//   ....[4]....
        /*004c*/ 	.word	0xffffffff


	//   ....[5]....
        /*0050*/ 	.word	0xffffffff


	//   ....[6]....
        /*0054*/ 	.word	0xffffffff


	//   ....[7]....
        /*0058*/ 	.word	0xffffffff


	//   ....[8]....
        /*005c*/ 	.word	0xffffffff


	//   ....[9]....
        /*0060*/ 	.word	0xffffffff


	//   ....[10]....
        /*0064*/ 	.word	0xffffffff


	//   ....[11]....
        /*0068*/ 	.word	0xffffffff


	//   ....[12]....
        /*006c*/ 	.word	0xffffffff


	//   ....[13]....
        /*0070*/ 	.word	0xffffffff


	//   ....[14]....
        /*0074*/ 	.word	0xffffffff


	//   ....[15]....
        /*0078*/ 	.word	0xffffffff


	//----- nvinfo : EIATTR_COOP_GROUP_INSTR_OFFSETS
	.align		4
.L_1394:
        /*007c*/ 	.byte	0x04, 0x28
        /*007e*/ 	.short	(.L_1396 - .L_1395)


	//   ....[0]....
.L_1395:
        /*0080*/ 	.word	0x00003c80


	//   ....[1]....
        /*0084*/ 	.word	0x00003d10


	//   ....[2]....
        /*0088*/ 	.word	0x00003d40


	//   ....[3]....
        /*008c*/ 	.word	0x00003da0


	//   ....[4]....
        /*0090*/ 	.word	0x00006520


	//   ....[5]....
        /*0094*/ 	.word	0x00006570


	//   ....[6]....
        /*0098*/ 	.word	0x00006590


	//   ....[7]....
        /*009c*/ 	.word	0x000065c0


	//   ....[8]....
        /*00a0*/ 	.word	0x00008b20


	//   ....[9]....
        /*00a4*/ 	.word	0x00008b40


	//   ....[10]....
        /*00a8*/ 	.word	0x00008b70


	//   ....[11]....
        /*00ac*/ 	.word	0x00008b80


	//   ....[12]....
        /*00b0*/ 	.word	0x00009b50


	//   ....[13]....
        /*00b4*/ 	.word	0x00009b90


	//   ....[14]....
        /*00b8*/ 	.word	0x00009bd0


	//   ....[15]....
        /*00bc*/ 	.word	0x00009be0


	//----- nvinfo : EIATTR_EXIT_INSTR_OFFSETS
	.align		4
.L_1396:
        /*00c0*/ 	.byte	0x04, 0x1c
        /*00c2*/ 	.short	(.L_1398 - .L_1397)


	//   ....[0]....
.L_1397:
        /*00c4*/ 	.word	0x000002d0


	//   ....[1]....
        /*00c8*/ 	.word	0x00000910


	//   ....[2]....
        /*00cc*/ 	.word	0x00000940


	//   ....[3]....
        /*00d0*/ 	.word	0x0000aa40


	//   ....[4]....
        /*00d4*/ 	.word	0x0000ab40


	//   ....[5]....
        /*00d8*/ 	.word	0x0000ab60


	//----- nvinfo : EIATTR_CTAIDZ_USED
	.align		4
.L_1398:
        /*00dc*/ 	.byte	0x01, 0x04
	.zero		2


	//----- nvinfo : EIATTR_CRS_STACK_SIZE
	.align		4
        /*00e0*/ 	.byte	0x04, 0x1e
        /*00e2*/ 	.short	(.L_1400 - .L_1399)
.L_1399:
        /*00e4*/ 	.word	0x00000000
.L_1400:


//--------------------- .nv.info._ZN5flash24flash_fwd_splitkv_kernelI23Flash_fwd_kernel_traitsILi96ELi64ELi64ELi4ELb0ELb0EN7cutlass10bfloat16_tE19Flash_kernel_traitsILi96ELi64ELi64ELi4ES3_EELb1ELb0ELb0ELb0ELb0ELb1ELb0ELb0EEEvNS_16Flash_fwd_paramsE --------------------------
	.section	.nv.info._ZN5flash24flash_fwd_splitkv_kernelI23Flash_fwd_kernel_traitsILi96ELi64ELi64ELi4ELb0ELb0EN7cutlass10bfloat16_tE19Flash_kernel_traitsILi96ELi64ELi64ELi4ES3_EELb1ELb0ELb0ELb0ELb0ELb1ELb0ELb0EEEvNS_16Flash_fwd_paramsE,"",@"SHT_CUDA_INFO"
	.sectionflags	@""
	.align	4


	//----- nvinfo : EIATTR_CUDA_API_VERSION
	.align		4
        /*0000*/ 	.byte	0x04, 0x37
        /*0002*/ 	.short	(.L_1402 - .L_1401)
.L_1401:
        /*0004*/ 	.word	0x00000082


	//----- nvinfo : EIATTR_SW2861232_WAR
	.align		4
.L_1402:
        /*0008*/ 	.byte	0x01, 0x35
	.zero		2


	//----- nvinfo : EIATTR_PARAM_CBANK
	.align		4
        /*000c*/ 	.byte	0x04, 0x0a
        /*000e*/ 	.short	(.L_1404 - .L_1403)
	.align		4
.L_1403:
        /*0010*/ 	.word	index@(.nv.constant0._ZN5flash24flash_fwd_splitkv_kernelI23Flash_fwd_kernel_traitsILi96ELi64ELi64ELi4ELb0ELb0EN7cutlass10bfloat16_tE19Flash_kernel_traitsILi96ELi64ELi64ELi4ES3_EELb1ELb0ELb0ELb0ELb0ELb1ELb0ELb0EEEvNS_16Flash_fwd_paramsE)
        /*0014*/ 	.short	0x0160
        /*0016*/ 	.short	0x01d0


	//----- nvinfo : EIATTR_CBANK_PARAM_SIZE
	.align		4
.L_1404:
        /*0018*/ 	.byte	0x03, 0x19
        /*001a*/ 	.short	0x01d0


	//----- nvinfo : EIATTR_KPARAM_INFO
	.align		4
        /*001c*/ 	.byte	0x04, 0x17
        /*001e*/ 	.short	(.L_1406 - .L_1405)
.L_1405:
        /*0020*/ 	.word	0x00000000
        /*0024*/ 	.short	0x0000
        /*0026*/ 	.short	0x0000
        /*0028*/ 	.byte	0x00, 0xf0, 0x41, 0x07


	//----- nvinfo : EIATTR_MAXREG_COUNT
	.align		4
.L_1406:
        /*002c*/ 	.byte	0x03, 0x1b
        /*002e*/ 	.short	0x00ff


	//----- nvinfo : EIATTR_NUM_BARRIERS
	.align		4
        /*0030*/ 	.byte	0x02, 0x4c
        /*0032*/ 	.byte	0x01
	.zero		1


	//----- nvinfo : EIATTR_MERCURY_ISA_VERSION
	.align		4
        /*0034*/ 	.byte	0x03, 0x5f
        /*0036*/ 	.short	0x0000


	//----- nvinfo : EIATTR_COOP_GROUP_MASK_REGIDS
	.align		4
        /*0038*/ 	.byte	0x04, 0x29
        /*003a*/ 	.short	(.L_1408 - .L_1407)


	//   ....[0]....
.L_1407:
        /*003c*/ 	.word	0xffffffff


	//   ....[1]....
        /*0040*/ 	.word	0xffffffff


	//   ....[2]....
        /*0044*/ 	.word	0xffffffff


	//   ....[3]....
        /*0048*/ 	.word	0xffffffff


	//   ....[4]....
        /*004c*/ 	.word	0xffffffff


	//   ....[5]....
        /*0050*/ 	.word	0xffffffff


	//   ....[6]....
        /*0054*/ 	.word	0xffffffff


	//   ....[7]....
        /*0058*/ 	.word	0xffffffff


	//   ....[8]....
        /*005c*/ 	.word	0xffffffff


	//   ....[9]....
        /*0060*/ 	.word	0xffffffff


	//   ....[10]....
        /*0064*/ 	.word	0xffffffff


	//   ....[11]....
        /*0068*/ 	.word	0xffffffff


	//   ....[12]....
        /*006c*/ 	.word	0xffffffff


	//   ....[13]....
        /*0070*/ 	.word	0xffffffff


	//   ....[14]....
        /*0074*/ 	.word	0xffffffff


	//   ....[15]....
        /*0078*/ 	.word	0xffffffff


	//----- nvinfo : EIATTR_COOP_GROUP_INSTR_OFFSETS
	.align		4
.L_1408:
        /*007c*/ 	.byte	0x04, 0x28
        /*007e*/ 	.short	(.L_1410 - .L_1409)


	//   ....[0]....
.L_1409:
        /*0080*/ 	.word	0x000040e0


	//   ....[1]....
        /*0084*/ 	.word	0x00004130


	//   ....[2]....
        /*0088*/ 	.word	0x00004140


	//   ....[3]....
        /*008c*/ 	.word	0x000041b0


	//   ....[4]....
        /*0090*/ 	.word	0x00006d30


	//   ....[5]....
        /*0094*/ 	.word	0x00006d70


	//   ....[6]....
        /*0098*/ 	.word	0x00006d90


	//   ....[7]....
        /*009c*/ 	.word	0x00006dc0


	//   ....[8]....
        /*00a0*/ 	.word	0x00009750


	//   ....[9]....
        /*00a4*/ 	.word	0x00009760


	//   ....[10]....
        /*00a8*/ 	.word	0x00009790


	//   ....[11]....
        /*00ac*/ 	.word	0x000097a0


	//   ....[12]....
        /*00b0*/ 	.word	0x0000a750


	//   ....[13]....
        /*00b4*/ 	.word	0x0000a790


	//   ....[14]....
        /*00b8*/ 	.word	0x0000a7d0


	//   ....[15]....
        /*00bc*/ 	.word	0x0000a7e0


	//----- nvinfo : EIATTR_EXIT_INSTR_OFFSETS
	.align		4
.L_1410:
        /*00c0*/ 	.byte	0x04, 0x1c
        /*00c2*/ 	.short	(.L_1412 - .L_1411)


	//   ....[0]....
.L_1411:
        /*00c4*/ 	.word	0x000002d0


	//   ....[1]....
        /*00c8*/ 	.word	0x00000910


	//   ....[2]....
        /*00cc*/ 	.word	0x00000940


	//   ....[3]....
        /*00d0*/ 	.word	0x0000b640


	//   ....[4]....
        /*00d4*/ 	.word	0x0000b740


	//   ....[5]....
        /*00d8*/ 	.word	0x0000b760


	//----- nvinfo : EIATTR_CTAIDZ_USED
	.align		4
.L_1412:
        /*00dc*/ 	.byte	0x01, 0x04
	.zero		2


	//----- nvinfo : EIATTR_CRS_STACK_SIZE
	.align		4
        /*00e0*/ 	.byte	0x04, 0x1e
        /*00e2*/ 	.short	(.L_1414 - .L_1413)
.L_1413:
        /*00e4*/ 	.word	0x00000000
.L_1414:


//--------------------- .nv.info._ZN5flash24flash_fwd_splitkv_kernelI23Flash_fwd_kernel_traitsILi96ELi64ELi64ELi4ELb0ELb0EN7cutlass10bfloat16_tE19Flash_kernel_traitsILi96ELi64ELi64ELi4ES3_EELb1ELb0ELb0ELb0ELb0ELb0ELb0ELb1EEEvNS_16Flash_fwd_paramsE --------------------------
	.section	.nv.info._ZN5flash24flash_fwd_splitkv_kernelI23Flash_fwd_kernel_traitsILi96ELi64ELi64ELi4ELb0ELb0EN7cutlass10bfloat16_tE19Flash_kernel_traitsILi96ELi64ELi64ELi4ES3_EELb1ELb0ELb0ELb0ELb0ELb0ELb0ELb1EEEvNS_16Flash_fwd_paramsE,"",@"SHT_CUDA_INFO"
	.sectionflags	@""
	.align	4


	//----- nvinfo : EIATTR_CUDA_API_VERSION
	.align		4
        /*0000*/ 	.byte	0x04, 0x37
        /*0002*/ 	.short	(.L_1416 - .L_1415)
.L_1415:
        /*0004*/ 	.word	0x00000082


	//----- nvinfo : EIATTR_SW2861232_WAR
	.align		4
.L_1416:
        /*0008*/ 	.byte	0x01, 0x35
	.zero		2


	//----- nvinfo : EIATTR_PARAM_CBANK
	.align		4
        /*000c*/ 	.byte	0x04, 0x0a
        /*000e*/ 	.short	(.L_1418 - .L_1417)
	.align		4
.L_1417:
        /*0010*/ 	.word	index@(.nv.constant0._ZN5flash24flash_fwd_splitkv_kernelI23Flash_fwd_kernel_traitsILi96ELi64ELi64ELi4ELb0ELb0EN7cutlass10bfloat16_tE19Flash_kernel_traitsILi96ELi64ELi64ELi4ES3_EELb1ELb0ELb0ELb0ELb0ELb0ELb0ELb1EEEvNS_16Flash_fwd_paramsE)
        /*0014*/ 	.short	0x0160
        /*0016*/ 	.short	0x01d0


	//----- nvinfo : EIATTR_CBANK_PARAM_SIZE
	.align		4
.L_1418:
        /*0018*/ 	.byte	0x03, 0x19
        /*001a*/ 	.short	0x01d0


	//----- nvinfo : EIATTR_KPARAM_INFO
	.align		4
        /*001c*/ 	.byte	0x04, 0x17
        /*001e*/ 	.short	(.L_1420 - .L_1419)
.L_1419:
        /*0020*/ 	.word	0x00000000
        /*0024*/ 	.short	0x0000
        /*0026*/ 	.short	0x0000
        /*0028*/ 	.byte	0x00, 0xf0, 0x41, 0x07


	//----- nvinfo : EIATTR_MAXREG_COUNT
	.align		4
.L_1420:
        /*002c*/ 	.byte	0x03, 0x1b
        /*002e*/ 	.short	0x00ff


	//----- nvinfo : EIATTR_NUM_BARRIERS
	.align		4
        /*0030*/ 	.byte	0x02, 0x4c
        /*0032*/ 	.byte	0x01
	.zero		1


	//----- nvinfo : EIATTR_MERCURY_ISA_VERSION
	.align		4
        /*0034*/ 	.byte	0x03, 0x5f
        /*0036*/ 	.short	0x0000


	//----- nvinfo : EIATTR_COOP_GROUP_MASK_REGIDS
	.align		4
        /*0038*/ 	.byte	0x04, 0x29
        /*003a*/ 	.short	(.L_1422 - .L_1421)


	//   ....[0]....
.L_1421:
        /*003c*/ 	.word	0xffffffff


	//   ....[1]....
        /*0040*/ 	.word	0xffffffff


	//   ....[2]....
        /*0044*/ 	.word	0xffffffff


	//   ....[3]....
        /*0048*/ 	.word	0xffffffff


	//   ....[4]....
        /*004c*/ 	.word	0xffffffff


	//   ....[5]....
        /*0050*/ 	.word	0xffffffff


	//   ....[6]....
        /*0054*/ 	.word	0xffffffff


	//   ....[7]....
        /*0058*/ 	.word	0xffffffff


	//   ....[8]....
        /*005c*/ 	.word	0xffffffff


	//   ....[9]....
        /*0060*/ 	.word	0xffffffff


	//   ....[10]....
        /*0064*/ 	.word	0xffffffff


	//   ....[11]....
        /*0068*/ 	.word	0xffffffff


	//   ....[12]....
        /*006c*/ 	.word	0xffffffff


	//   ....[13]....
        /*0070*/ 	.word	0xffffffff


	//   ....[14]....
        /*0074*/ 	.word	0xffffffff


	//   ....[15]....
        /*0078*/ 	.word	0xffffffff


	//----- nvinfo : EIATTR_COOP_GROUP_INSTR_OFFSETS
	.align		4
.L_1422:
        /*007c*/ 	.byte	0x04, 0x28
        /*007e*/ 	.short	(.L_1424 - .L_1423)


	//   ....[0]....
.L_1423:
        /*0080*/ 	.word	0x0000bdf0


	//   ....[1]....
        /*0084*/ 	.word	0x0000bf20


	//   ....[2]....
        /*0088*/ 	.word	0x0000bf30


	//   ....[3]....
        /*008c*/ 	.word	0x0000bf80


	//   ....[4]....
        /*0090*/ 	.word	0x0000e6c0


	//   ....[5]....
        /*0094*/ 	.word	0x0000e6d0


	//   ....[6]....
        /*0098*/ 	.word	0x0000e700


	//   ....[7]....
        /*009c*/ 	.word	0x0000e710


	//   ....[8]....
        /*00a0*/ 	.word	0x00010c90


	//   ....[9]....
        /*00a4*/ 	.word	0x00010cb0


	//   ....[10]....
        /*00a8*/ 	.word	0x00010ce0


	//   ....[11]....
        /*00ac*/ 	.word	0x00010cf0


	//   ....[12]....
        /*00b0*/ 	.word	0x00011cb0


	//   ....[13]....
        /*00b4*/ 	.word	0x00011cf0


	//   ....[14]....
        /*00b8*/ 	.word	0x00011d30


	//   ....[15]....
        /*00bc*/ 	.word	0x00011d40


	//----- nvinfo : EIATTR_EXIT_INSTR_OFFSETS
	.align		4
.L_1424:
        /*00c0*/ 	.byte	0x04, 0x1c
        /*00c2*/ 	.short	(.L_1426 - .L_1425)


	//   ....[0]....
.L_1425:
        /*00c4*/ 	.word	0x00000310


	//   ....[1]....
        /*00c8*/ 	.word	0x00000930


	//   ....[2]....
        /*00cc*/ 	.word	0x00000960


	//   ....[3]....
        /*00d0*/ 	.word	0x00012bd0


	//   ....[4]....
        /*00d4*/ 	.word	0x00012cd0


	//   ....[5]....
        /*00d8*/ 	.word	0x00012cf0


	//----- nvinfo : EIATTR_CTAIDZ_USED
	.align		4
.L_1426:
        /*00dc*/ 	.byte	0x01, 0x04
	.zero		2


	//----- nvinfo : EIATTR_CRS_STACK_SIZE
	.align		4
        /*00e0*/ 	.byte	0x04, 0x1e
        /*00e2*/ 	.short	(.L_1428 - .L_1427)
.L_1427:
        /*00e4*/ 	.word	0x00000000
.L_1428:


//--------------------- .nv.info._ZN5flash24flash_fwd_splitkv_kernelI23Flash_fwd_kernel_traitsILi96ELi64ELi64ELi4ELb0ELb0EN7cutlass10bfloat16_tE19Flash_kernel_traitsILi96ELi64ELi64ELi4ES3_EELb1ELb0ELb0ELb0ELb0ELb1ELb0ELb1EEEvNS_16Flash_fwd_paramsE --------------------------
	.section	.nv.info._ZN5flash24flash_fwd_splitkv_kernelI23Flash_fwd_kernel_traitsILi96ELi64ELi64ELi4ELb0ELb0EN7cutlass10bfloat16_tE19Flash_kernel_traitsILi96ELi64ELi64ELi4ES3_EELb1ELb0ELb0ELb0ELb0ELb1ELb0ELb1EEEvNS_16Flash_fwd_paramsE,"",@"SHT_CUDA_INFO"
	.sectionflags	@""
	.align	4


	//----- nvinfo : EIATTR_CUDA_API_VERSION
	.align		4
        /*0000*/ 	.byte	0x04, 0x37
        /*0002*/ 	.short	(.L_1430 - .L_1429)
.L_1429:
        /*0004*/ 	.word	0x00000082


	//----- nvinfo : EIATTR_SW2861232_WAR
	.align		4
.L_1430:
        /*0008*/ 	.byte	0x01, 0x35
	.zero		2


	//----- nvinfo : EIATTR_PARAM_CBANK
	.align		4
        /*000c*/ 	.byte	0x04, 0x0a
        /*000e*/ 	.short	(.L_1432 - .L_1431)
	.align		4
.L_1431:
        /*0010*/ 	.word	index@(.nv.constant0._ZN5flash24flash_fwd_splitkv_kernelI23Flash_fwd_kernel_traitsILi96ELi64ELi64ELi4ELb0ELb0EN7cutlass10bfloat16_tE19Flash_kernel_traitsILi96ELi64ELi64ELi4ES3_EELb1ELb0ELb0ELb0ELb0ELb1ELb0ELb1EEEvNS_16Flash_fwd_paramsE)
        /*0014*/ 	.short	0x0160
        /*0016*/ 	.short	0x01d0


	//----- nvinfo : EIATTR_CBANK_PARAM_SIZE
	.align		4
.L_1432:
        /*0018*/ 	.byte	0x03, 0x19
        /*001a*/ 	.short	0x01d0


	//----- nvinfo : EIATTR_KPARAM_INFO
	.align		4
        /*001c*/ 	.byte	0x04, 0x17
        /*001e*/ 	.short	(.L_1434 - .L_1433)
.L_1433:
        /*0020*/ 	.word	0x00000000
        /*0024*/ 	.short	0x0000
        /*0026*/ 	.short	0x0000
        /*0028*/ 	.byte	0x00, 0xf0, 0x41, 0x07


	//----- nvinfo : EIATTR_MAXREG_COUNT
	.align		4
.L_1434:
        /*002c*/ 	.byte	0x03, 0x1b
        /*002e*/ 	.short	0x00ff


	//----- nvinfo : EIATTR_NUM_BARRIERS
	.align		4
        /*0030*/ 	.byte	0x02, 0x4c
        /*0032*/ 	.byte	0x01
	.zero		1


	//----- nvinfo : EIATTR_MERCURY_ISA_VERSION
	.align		4
        /*0034*/ 	.byte	0x03, 0x5f
        /*0036*/ 	.short	0x0000


	//----- nvinfo : EIATTR_COOP_GROUP_MASK_REGIDS
	.align		4
        /*0038*/ 	.byte	0x04, 0x29
        /*003a*/ 	.short	(.L_1436 - .L_1435)


	//   ....[0]....
.L_1435:
        /*003c*/ 	.word	0xffffffff


	//   ....[1]....
        /*0040*/ 	.word	0xffffffff


	//   ....[2]....
        /*0044*/ 	.word	0xffffffff


	//   ....[3]....
        /*0048*/ 	.word	0xffffffff


	//   ....[4]....
        /*004c*/ 	.word	0xffffffff


	//   ....[5]....
        /*0050*/ 	.word	0xffffffff


	//   ....[6]....
        /*0054*/ 	.word	0xffffffff


	//   ....[7]....
        /*0058*/ 	.word	0xffffffff


	//   ....[8]....
        /*005c*/ 	.word	0xffffffff


	//   ....[9]....
        /*0060*/ 	.word	0xffffffff


	//   ....[10]....
        /*0064*/ 	.word	0xffffffff


	//   ....[11]....
        /*0068*/ 	.word	0xffffffff


	//   ....[12]....
        /*006c*/ 	.word	0xffffffff


	//   ....[13]....
        /*0070*/ 	.word	0xffffffff


	//   ....[14]....
        /*0074*/ 	.word	0xffffffff


	//   ....[15]....
        /*0078*/ 	.word	0xffffffff


	//----- nvinfo : EIATTR_COOP_GROUP_INSTR_OFFSETS
	.align		4
.L_1436:
        /*007c*/ 	.byte	0x04, 0x28
        /*007e*/ 	.short	(.L_1438 - .L_1437)


	//   ....[0]....
.L_1437:
        /*0080*/ 	.word	0x0000c2e0


	//   ....[1]....
        /*0084*/ 	.word	0x0000c300


	//   ....[2]....
        /*0088*/ 	.word	0x0000c320


	//   ....[3]....
        /*008c*/ 	.word	0x0000c340


	//   ....[4]....
        /*0090*/ 	.word	0x0000eeb0


	//   ....[5]....
        /*0094*/ 	.word	0x0000eec0


	//   ....[6]....
        /*0098*/ 	.word	0x0000ef00


	//   ....[7]....
        /*009c*/ 	.word	0x0000ef10


	//   ....[8]....
        /*00a0*/ 	.word	0x00011890


	//   ....[9]....
        /*00a4*/ 	.word	0x000118a0


	//   ....[10]....
        /*00a8*/ 	.word	0x000118d0


	//   ....[11]....
        /*00ac*/ 	.word	0x000118e0


	//   ....[12]....
        /*00b0*/ 	.word	0x00012890


	//   ....[13]....
        /*00b4*/ 	.word	0x000128d0


	//   ....[14]....
        /*00b8*/ 	.word	0x00012910


	//   ....[15]....
        /*00bc*/ 	.word	0x00012920


	//----- nvinfo : EIATTR_EXIT_INSTR_OFFSETS
	.align		4
.L_1438:
        /*00c0*/ 	.byte	0x04, 0x1c
        /*00c2*/ 	.short	(.L_1440 - .L_1439)


	//   ....[0]....
.L_1439:
        /*00c4*/ 	.word	0x00000310


	//   ....[1]....
        /*00c8*/ 	.word	0x00000930


	//   ....[2]....
        /*00cc*/ 	.word	0x00000960


	//   ....[3]....
        /*00d0*/ 	.word	0x000137b0


	//   ....[4]....
        /*00d4*/ 	.word	0x000138b0


	//   ....[5]....
        /*00d8*/ 	.word	0x000138d0


	//----- nvinfo : EIATTR_CTAIDZ_USED
	.align		4
.L_1440:
        /*00dc*/ 	.byte	0x01, 0x04
	.zero		2


	//----- nvinfo : EIATTR_CRS_STACK_SIZE
	.align		4
        /*00e0*/ 	.byte	0x04, 0x1e
        /*00e2*/ 	.short	(.L_1442 - .L_1441)
.L_1441:
        /*00e4*/ 	.word	0x00000000
.L_1442:


//--------------------- .nv.info._ZN5flash24flash_fwd_splitkv_kernelI23Flash_fwd_kernel_traitsILi96ELi64ELi64ELi4ELb0ELb0EN7cutlass10bfloat16_tE19Flash_kernel_traitsILi96ELi64ELi64ELi4ES3_EELb1ELb0ELb0ELb0ELb0ELb0ELb1ELb0EEEvNS_16Flash_fwd_paramsE --------------------------
	.section	.nv.info._ZN5flash24flash_fwd_splitkv_kernelI23Flash_fwd_kernel_traitsILi96ELi64ELi64ELi4ELb0ELb0EN7cutlass10bfloat16_tE19Flash_kernel_traitsILi96ELi64ELi64ELi4ES3_EELb1ELb0ELb0ELb0ELb0ELb0ELb1ELb0EEEvNS_16Flash_fwd_paramsE,"",@"SHT_CUDA_INFO"
	.sectionflags	@""
	.align	4


	//----- nvinfo : EIATTR_CUDA_API_VERSION
	.align		4
        /*0000*/ 	.byte	0x04, 0x37
        /*0002*/ 	.short	(.L_1444 - .L_1443)
.L_1443:
        /*0004*/ 	.word	0x00000082


	//----- nvinfo : EIATTR_SW2861232_WAR
	.align		4
.L_1444:
        /*0008*/ 	.byte	0x01, 0x35
	.zero		2


	//----- nvinfo : EIATTR_PARAM_CBANK
	.align		4
        /*000c*/ 	.byte	0x04, 0x0a
        /*000e*/ 	.short	(.L_1446 - .L_1445)
	.align		4
.L_1445:
        /*0010*/ 	.word	index@(.nv.constant0._ZN5flash24flash_fwd_splitkv_kernelI23Flash_fwd_kernel_traitsILi96ELi64ELi64ELi4ELb0ELb0EN7cutlass10bfloat16_tE19Flash_kernel_traitsILi96ELi64ELi64ELi4ES3_EELb1ELb0ELb0ELb0ELb0ELb0ELb1ELb0EEEvNS_16Flash_fwd_paramsE)
        /*0014*/ 	.short	0x0160
        /*0016*/ 	.short	0x01d0


	//----- nvinfo : EIATTR_CBANK_PARAM_SIZE
	.align		4
.L_1446:
        /*0018*/ 	.byte	0x03, 0x19
        /*001a*/ 	.short	0x01d0


	//----- nvinfo : EIATTR_KPARAM_INFO
	.align		4
        /*001c*/ 	.byte	0x04, 0x17
        /*001e*/ 	.short	(.L_1448 - .L_1447)
.L_1447:
        /*0020*/ 	.word	0x00000000
        /*0024*/ 	.short	0x0000
        /*0026*/ 	.short	0x0000
        /*0028*/ 	.byte	0x00, 0xf0, 0x41, 0x07


	//----- nvinfo : EIATTR_MAXREG_COUNT
	.align		4
.L_1448:
        /*002c*/ 	.byte	0x03, 0x1b
        /*002e*/ 	.short	0x00ff


	//----- nvinfo : EIATTR_NUM_BARRIERS
	.align		4
        /*0030*/ 	.byte	0x02, 0x4c
        /*0032*/ 	.byte	0x01
	.zero		1


	//----- nvinfo : EIATTR_MERCURY_ISA_VERSION
	.align		4
        /*0034*/ 	.byte	0x03, 0x5f
        /*0036*/ 	.short	0x0000


	//----- nvinfo : EIATTR_COOP_GROUP_MASK_REGIDS
	.align		4
        /*0038*/ 	.byte	0x04, 0x29
        /*003a*/ 	.short	(.L_1450 - .L_1449)


	//   ....[0]....
.L_1449:
        /*003c*/ 	.word	0xffffffff


	//   ....[1]....
        /*0040*/ 	.word	0xffffffff


	//   ....[2]....
        /*0044*/ 	.word	0xffffffff


	//   ....[3]....
        /*0048*/ 	.word	0xffffffff


	//   ....[4]....
        /*004c*/ 	.word	0xffffffff


	//   ....[5]....
        /*0050*/ 	.word	0xffffffff


	//   ....[6]....
        /*0054*/ 	.word	0xffffffff


	//   ....[7]....
        /*0058*/ 	.word	0xffffffff


	//   ....[8]....
        /*005c*/ 	.word	0xffffffff


	//   ....[9]....
        /*0060*/ 	.word	0xffffffff


	//   ....[10]....
        /*0064*/ 	.word	0xffffffff


	//   ....[11]....
        /*0068*/ 	.word	0xffffffff


	//   ....[12]....
        /*006c*/ 	.word	0xffffffff


	//   ....[13]....
        /*0070*/ 	.word	0xffffffff


	//   ....[14]....
        /*0074*/ 	.word	0xffffffff


	//   ....[15]....
        /*0078*/ 	.word	0xffffffff


	//----- nvinfo : EIATTR_COOP_GROUP_INSTR_OFFSETS
	.align		4
.L_1450:
        /*007c*/ 	.byte	0x04, 0x28
        /*007e*/ 	.short	(.L_1452 - .L_1451)


	//   ....[0]....
.L_1451:
        /*0080*/ 	.word	0x00003f90


	//   ....[1]....
        /*0084*/ 	.word	0x00004010


	//   ....[2]....
        /*0088*/ 	.word	0x00004020


	//   ....[3]....
        /*008c*/ 	.word	0x00004090


	//   ....[4]....
        /*0090*/ 	.word	0x00006830


	//   ....[5]....
        /*0094*/ 	.word	0x00006870


	//   ....[6]....
        /*0098*/ 	.word	0x00006890


	//   ....[7]....
        /*009c*/ 	.word	0x000068c0


	//   ....[8]....
        /*00a0*/ 	.word	0x00008e20


	//   ....[9]....
        /*00a4*/ 	.word	0x00008e40


	//   ....[10]....
        /*00a8*/ 	.word	0x00008e70


	//   ....[11]....
        /*00ac*/ 	.word	0x00008e80


	//   ....[12]....
        /*00b0*/ 	.word	0x00009e40


	//   ....[13]....
        /*00b4*/ 	.word	0x00009e80


	//   ....[14]....
        /*00b8*/ 	.word	0x00009ee0


	//   ....[15]....
        /*00bc*/ 	.word	0x00009ef0


	//----- nvinfo : EIATTR_EXIT_INSTR_OFFSETS
	.align		4
.L_1452:
        /*00c0*/ 	.byte	0x04, 0x1c
        /*00c2*/ 	.short	(.L_1454 - .L_1453)


	//   ....[0]....
.L_1453:
        /*00c4*/ 	.word	0x00000420


	//   ....[1]....
        /*00c8*/ 	.word	0x00000bf0


	//   ....[2]....
        /*00cc*/ 	.word	0x00000c20


	//   ....[3]....
        /*00d0*/ 	.word	0x0000adf0


	//   ....[4]....
        /*00d4*/ 	.word	0x0000ae50


	//   ....[5]....
        /*00d8*/ 	.word	0x0000ae70


	//----- nvinfo : EIATTR_CTAIDZ_USED
	.align		4
.L_1454:
        /*00dc*/ 	.byte	0x01, 0x04
	.zero		2


	//----- nvinfo : EIATTR_CRS_STACK_SIZE
	.align		4
        /*00e0*/ 	.byte	0x04, 0x1e
        /*00e2*/ 	.short	(.L_1456 - .L_1455)
.L_1455:
        /*00e4*/ 	.word	0x00000000
.L_1456:


//--------------------- .nv.info._ZN5flash24flash_fwd_splitkv_kernelI23Flash_fwd_kernel_traitsILi96ELi64ELi64ELi4ELb0ELb0EN7cutlass10bfloat16_tE19Flash_kernel_traitsILi96ELi64ELi64ELi4ES3_EELb1ELb0ELb0ELb0ELb0ELb1ELb1ELb0EEEvNS_16Flash_fwd_paramsE --------------------------
	.section	.nv.info._ZN5flash24flash_fwd_splitkv_kernelI23Flash_fwd_kernel_traitsILi96ELi64ELi64ELi4ELb0ELb0EN7cutlass10bfloat16_tE19Flash_kernel_traitsILi96ELi64ELi64ELi4ES3_EELb1ELb0ELb0ELb0ELb0ELb1ELb1ELb0EEEvNS_16Flash_fwd_paramsE,"",@"SHT_CUDA_INFO"
	.sectionflags	@""
	.align	4


	//----- nvinfo : EIATTR_CUDA_API_VERSION
	.align		4
        /*0000*/ 	.byte	0x04, 0x37
        /*0002*/ 	.short	(.L_1458 - .L_1457)
.L_1457:
        /*0004*/ 	.word	0x00000082


	//----- nvinfo : EIATTR_SW2861232_WAR
	.align		4
.L_1458:
        /*0008*/ 	.byte	0x01, 0x35
	.zero		2


	//----- nvinfo : EIATTR_PARAM_CBANK
	.align		4
        /*000c*/ 	.byte	0x04, 0x0a
        /*000e*/ 	.short	(.L_1460 - .L_1459)
	.align		4
.L_1459:
        /*0010*/ 	.word	index@(.nv.constant0._ZN5flash24flash_fwd_splitkv_kernelI23Flash_fwd_kernel_traitsILi96ELi64ELi64ELi4ELb0ELb0EN7cutlass10bfloat16_tE19Flash_kernel_traitsILi96ELi64ELi64ELi4ES3_EELb1ELb0ELb0ELb0ELb0ELb1ELb1ELb0EEEvNS_16Flash_fwd_paramsE)
        /*0014*/ 	.short	0x0160
        /*0016*/ 	.short	0x01d0


	//----- nvinfo : EIATTR_CBANK_PARAM_SIZE
	.align		4
.L_1460:
        /*0018*/ 	.byte	0x03, 0x19
        /*001a*/ 	.short	0x01d0


	//----- nvinfo : EIATTR_KPARAM_INFO
	.align		4
        /*001c*/ 	.byte	0x04, 0x17
        /*001e*/ 	.short	(.L_1462 - .L_1461)
.L_1461:
        /*0020*/ 	.word	0x00000000
        /*0024*/ 	.short	0x0000
        /*0026*/ 	.short	0x0000
        /*0028*/ 	.byte	0x00, 0xf0, 0x41, 0x07


	//----- nvinfo : EIATTR_MAXREG_COUNT
	.align		4
.L_1462:
        /*002c*/ 	.byte	0x03, 0x1b
        /*002e*/ 	.short	0x00ff


	//----- nvinfo : EIATTR_NUM_BARRIERS
	.align		4
        /*0030*/ 	.byte	0x02, 0x4c
        /*0032*/ 	.byte	0x01
	.zero		1


	//----- nvinfo : EIATTR_MERCURY_ISA_VERSION
	.align		4
        /*0034*/ 	.byte	0x03, 0x5f
        /*0036*/ 	.short	0x0000


	//----- nvinfo : EIATTR_COOP_GROUP_MASK_REGIDS
	.align		4
        /*0038*/ 	.byte	0x04, 0x29
        /*003a*/ 	.short	(.L_1464 - .L_1463)


	//   ....[0]....
.L_1463:
        /*003c*/ 	.word	0xffffffff


	//   ....[1]....
        /*0040*/ 	.word	0xffffffff


	//   ....[2]....
        /*0044*/ 	.word	0xffffffff


	//   ....[3]....
        /*0048*/ 	.word	0xffffffff


	//   ....[4]....
        /*004c*/ 	.word	0xffffffff


	//   ....[5]....
        /*0050*/ 	.word	0xffffffff


	//   ....[6]....
        /*0054*/ 	.word	0xffffffff


	//   ....[7]....
        /*0058*/ 	.word	0xffffffff


	//   ....[8]....
        /*005c*/ 	.word	0xffffffff


	//   ....[9]....
        /*0060*/ 	.word	0xffffffff


	//   ....[10]....
        /*0064*/ 	.word	0xffffffff


	//   ....[11]....
        /*0068*/ 	.word	0xffffffff


	//   ....[12]....
        /*006c*/ 	.word	0xffffffff


	//   ....[13]....
        /*0070*/ 	.word	0xffffffff


	//   ....[14]....
        /*0074*/ 	.word	0xffffffff


	//   ....[15]....
        /*0078*/ 	.word	0xffffffff


	//----- nvinfo : EIATTR_COOP_GROUP_INSTR_OFFSETS
	.align		4
.L_1464:
        /*007c*/ 	.byte	0x04, 0x28
        /*007e*/ 	.short	(.L_1466 - .L_1465)


	//   ....[0]....
.L_1465:
        /*0080*/ 	.word	0x00004390


	//   ....[1]....
        /*0084*/ 	.word	0x00004400


	//   ....[2]....
        /*0088*/ 	.word	0x00004410


	//   ....[3]....
        /*008c*/ 	.word	0x00004440


	//   ....[4]....
        /*0090*/ 	.word	0x00007050


	//   ....[5]....
        /*0094*/ 	.word	0x00007070


	//   ....[6]....
        /*0098*/ 	.word	0x00007090


	//   ....[7]....
        /*009c*/ 	.word	0x000070c0


	//   ....[8]....
        /*00a0*/ 	.word	0x00009a20


	//   ....[9]....
        /*00a4*/ 	.word	0x00009a40


	//   ....[10]....
        /*00a8*/ 	.word	0x00009a70


	//   ....[11]....
        /*00ac*/ 	.word	0x00009a80


	//   ....[12]....
        /*00b0*/ 	.word	0x0000aa20


	//   ....[13]....
        /*00b4*/ 	.word	0x0000aa60


	//   ....[14]....
        /*00b8*/ 	.word	0x0000aac0


	//   ....[15]....
        /*00bc*/ 	.word	0x0000aad0


	//----- nvinfo : EIATTR_EXIT_INSTR_OFFSETS
	.align		4
.L_1466:
        /*00c0*/ 	.byte	0x04, 0x1c
        /*00c2*/ 	.short	(.L_1468 - .L_1467)


	//   ....[0]....
.L_1467:
        /*00c4*/ 	.word	0x00000420


	//   ....[1]....
        /*00c8*/ 	.word	0x00000bf0


	//   ....[2]....
        /*00cc*/ 	.word	0x00000c20


	//   ....[3]....
        /*00d0*/ 	.word	0x0000b9d0


	//   ....[4]....
        /*00d4*/ 	.word	0x0000ba30


	//   ....[5]....
        /*00d8*/ 	.word	0x0000ba50


	//----- nvinfo : EIATTR_CTAIDZ_USED
	.align		4
.L_1468:
        /*00dc*/ 	.byte	0x01, 0x04
	.zero		2


	//----- nvinfo : EIATTR_CRS_STACK_SIZE
	.align		4
        /*00e0*/ 	.byte	0x04, 0x1e
        /*00e2*/ 	.short	(.L_1470 - .L_1469)
.L_1469:
        /*00e4*/ 	.word	0x00000000
.L_1470:


//--------------------- .nv.info._ZN5flash24flash_fwd_splitkv_kernelI23Flash_fwd_kernel_traitsILi96ELi64ELi64ELi4ELb0ELb0EN7cutlass10bfloat16_tE19Flash_kernel_traitsILi96ELi64ELi64ELi4ES3_EELb1ELb0ELb0ELb0ELb0ELb0ELb1ELb1EEEvNS_16Flash_fwd_paramsE --------------------------
	.section	.nv.info._ZN5flash24flash_fwd_splitkv_kernelI23Flash_fwd_kernel_traitsILi96ELi64ELi64ELi4ELb0ELb0EN7cutlass10bfloat16_tE19Flash_kernel_traitsILi96ELi64ELi64ELi4ES3_EELb1ELb0ELb0ELb0ELb0ELb0ELb1ELb1EEEvNS_16Flash_fwd_paramsE,"",@"SHT_CUDA_INFO"
	.sectionflags	@""
	.align	4


	//----- nvinfo : EIATTR_CUDA_API_VERSION
	.align		4
        /*0000*/ 	.byte	0x04, 0x37
        /*0002*/ 	.short	(.L_1472 - .L_1471)
.L_1471:
        /*0004*/ 	.word	0x00000082


	//----- nvinfo : EIATTR_SW2861232_WAR
	.align		4
.L_1472:
        /*0008*/ 	.byte	0x01, 0x35
	.zero		2


	//----- nvinfo : EIATTR_PARAM_CBANK
	.align		4
        /*000c*/ 	.byte	0x04, 0x0a
        /*000e*/ 	.short	(.L_1474 - .L_1473)
	.align		4
.L_1473:
        /*0010*/ 	.word	index@(.nv.constant0._ZN5flash24flash_fwd_splitkv_kernelI23Flash_fwd_kernel_traitsILi96ELi64ELi64ELi4ELb0ELb0EN7cutlass10bfloat16_tE19Flash_kernel_traitsILi96ELi64ELi64ELi4ES3_EELb1ELb0ELb0ELb0ELb0ELb0ELb1ELb1EEEvNS_16Flash_fwd_paramsE)
        /*0014*/ 	.short	0x0160
        /*0016*/ 	.short	0x01d0


	//----- nvinfo : EIATTR_CBANK_PARAM_SIZE
	.align		4
.L_1474:
        /*0018*/ 	.byte	0x03, 0x19
        /*001a*/ 	.short	0x01d0


	//----- nvinfo : EIATTR_KPARAM_INFO
	.align		4
        /*001c*/ 	.byte	0x04, 0x17
        /*001e*/ 	.short	(.L_1476 - .L_1475)
.L_1475:
        /*0020*/ 	.word	0x00000000
        /*0024*/ 	.short	0x0000
        /*0026*/ 	.short	0x0000
        /*0028*/ 	.byte	0x00, 0xf0, 0x41, 0x07


	//----- nvinfo : EIATTR_MAXREG_COUNT
	.align		4
.L_1476:
        /*002c*/ 	.byte	0x03, 0x1b
        /*002e*/ 	.short	0x00ff


	//----- nvinfo : EIATTR_NUM_BARRIERS
	.align		4
        /*0030*/ 	.byte	0x02, 0x4c
        /*0032*/ 	.byte	0x01
	.zero		1


	//----- nvinfo : EIATTR_MERCURY_ISA_VERSION
	.align		4
        /*0034*/ 	.byte	0x03, 0x5f
        /*0036*/ 	.short	0x0000


	//----- nvinfo : EIATTR_COOP_GROUP_MASK_REGIDS
	.align		4
        /*0038*/ 	.byte	0x04, 0x29
        /*003a*/ 	.short	(.L_1478 - .L_1477)


	//   ....[0]....
.L_1477:
        /*003c*/ 	.word	0xffffffff


	//   ....[1]....
        /*0040*/ 	.word	0xffffffff


	//   ....[2]....
        /*0044*/ 	.word	0xffffffff


	//   ....[3]....
        /*0048*/ 	.word	0xffffffff


	//   ....[4]....
        /*004c*/ 	.word	0xffffffff


	//   ....[5]....
        /*0050*/ 	.word	0xffffffff


	//   ....[6]....
        /*0054*/ 	.word	0xffffffff


	//   ....[7]....
        /*0058*/ 	.word	0xffffffff


	//   ....[8]....
        /*005c*/ 	.word	0xffffffff


	//   ....[9]....
        /*0060*/ 	.word	0xffffffff


	//   ....[10]....
        /*0064*/ 	.word	0xffffffff


	//   ....[11]....
        /*0068*/ 	.word	0xffffffff


	//   ....[12]....
        /*006c*/ 	.word	0xffffffff


	//   ....[13]....
        /*0070*/ 	.word	0xffffffff


	//   ....[14]....
        /*0074*/ 	.word	0xffffffff


	//   ....[15]....
        /*0078*/ 	.word	0xffffffff


	//----- nvinfo : EIATTR_COOP_GROUP_INSTR_OFFSETS
	.align		4
.L_1478:
        /*007c*/ 	.byte	0x04, 0x28
        /*007e*/ 	.short	(.L_1480 - .L_1479)


	//   ....[0]....
.L_1479:
        /*0080*/ 	.word	0x0000c270


	//   ....[1]....
        /*0084*/ 	.word	0x0000c290


	//   ....[2]....
        /*0088*/ 	.word	0x0000c2e0


	//   ....[3]....
        /*008c*/ 	.word	0x0000c2f0


	//   ....[4]....
        /*0090*/ 	.word	0x0000ead0


	//   ....[5]....
        /*0094*/ 	.word	0x0000eae0


	//   ....[6]....
        /*0098*/ 	.word	0x0000eb20


	//   ....[7]....
        /*009c*/ 	.word	0x0000eb30


	//   ....[8]....
        /*00a0*/ 	.word	0x000110a0


	//   ....[9]....
        /*00a4*/ 	.word	0x000110c0


	//   ....[10]....
        /*00a8*/ 	.word	0x00011100


	//   ....[11]....
        /*00ac*/ 	.word	0x00011110


	//   ....[12]....
        /*00b0*/ 	.word	0x000120b0


	//   ....[13]....
        /*00b4*/ 	.word	0x000120f0


	//   ....[14]....
        /*00b8*/ 	.word	0x00012150


	//   ....[15]....
        /*00bc*/ 	.word	0x00012160


	//----- nvinfo : EIATTR_EXIT_INSTR_OFFSETS
	.align		4
.L_1480:
        /*00c0*/ 	.byte	0x04, 0x1c
        /*00c2*/ 	.short	(.L_1482 - .L_1481)


	//   ....[0]....
.L_1481:
        /*00c4*/ 	.word	0x00000420


	//   ....[1]....
        /*00c8*/ 	.word	0x00000bf0


	//   ....[2]....
        /*00cc*/ 	.word	0x00000c20


	//   ....[3]....
        /*00d0*/ 	.word	0x00012f90


	//   ....[4]....
        /*00d4*/ 	.word	0x00012ff0


	//   ....[5]....
        /*00d8*/ 	.word	0x00013010


	//----- nvinfo : EIATTR_CTAIDZ_USED
	.align		4
.L_1482:
        /*00dc*/ 	.byte	0x01, 0x04
	.zero		2


	//----- nvinfo : EIATTR_CRS_STACK_SIZE
	.align		4
        /*00e0*/ 	.byte	0x04, 0x1e
        /*00e2*/ 	.short	(.L_1484 - .L_1483)
.L_1483:
        /*00e4*/ 	.word	0x00000000
.L_1484:


//--------------------- .nv.info._ZN5flash24flash_fwd_splitkv_kernelI23Flash_fwd_kernel_traitsILi96ELi64ELi64ELi4ELb0ELb0EN7cutlass10bfloat16_tE19Flash_kernel_traitsILi96ELi64ELi64ELi4ES3_EELb1ELb0ELb0ELb0ELb0ELb1ELb1ELb1EEEvNS_16Flash_fwd_paramsE --------------------------
	.section	.nv.info._ZN5flash24flash_fwd_splitkv_kernelI23Flash_fwd_kernel_traitsILi96ELi64ELi64ELi4ELb0ELb0EN7cutlass10bfloat16_tE19Flash_kernel_traitsILi96ELi64ELi64ELi4ES3_EELb1ELb0ELb0ELb0ELb0ELb1ELb1ELb1EEEvNS_16Flash_fwd_paramsE,"",@"SHT_CUDA_INFO"
	.sectionflags	@""
	.align	4


	//----- nvinfo : EIATTR_CUDA_API_VERSION
	.align		4
        /*0000*/ 	.byte	0x04, 0x37
        /*0002*/ 	.short	(.L_1486 - .L_1485)
.L_1485:
        /*0004*/ 	.word	0x00000082


	//----- nvinfo : EIATTR_SW2861232_WAR
	.align		4
.L_1486:
        /*0008*/ 	.byte	0x01, 0x35
	.zero		2


	//----- nvinfo : EIATTR_PARAM_CBANK
	.align		4
        /*000c*/ 	.byte	0x04, 0x0a
        /*000e*/ 	.short	(.L_1488 - .L_1487)
	.align		4
.L_1487:
        /*0010*/ 	.word	index@(.nv.constant0._ZN5flash24flash_fwd_splitkv_kernelI23Flash_fwd_kernel_traitsILi96ELi64ELi64ELi4ELb0ELb0EN7cutlass10bfloat16_tE19Flash_kernel_traitsILi96ELi64ELi64ELi4ES3_EELb1ELb0ELb0ELb0ELb0ELb1ELb1ELb1EEEvNS_16Flash_fwd_paramsE)
        /*0014*/ 	.short	0x0160
        /*0016*/ 	.short	0x01d0


	//----- nvinfo : EIATTR_CBANK_PARAM_SIZE
	.align		4
.L_1488:
        /*0018*/ 	.byte	0x03, 0x19
        /*001a*/ 	.short	0x01d0


	//----- nvinfo : EIATTR_KPARAM_INFO
	.align		4
        /*001c*/ 	.byte	0x04, 0x17
        /*001e*/ 	.short	(.L_1490 - .L_1489)
.L_1489:
        /*0020*/ 	.word	0x00000000
        /*0024*/ 	.short	0x0000
        /*0026*/ 	.short	0x0000
        /*0028*/ 	.byte	0x00, 0xf0, 0x41, 0x07


	//----- nvinfo : EIATTR_MAXREG_COUNT
	.align		4
.L_1490:
        /*002c*/ 	.byte	0x03, 0x1b
        /*002e*/ 	.short	0x00ff


	//----- nvinfo : EIATTR_NUM_BARRIERS
	.align		4
        /*0030*/ 	.byte	0x02, 0x4c
        /*0032*/ 	.byte	0x01
	.zero		1


	//----- nvinfo : EIATTR_MERCURY_ISA_VERSION
	.align		4
        /*0034*/ 	.byte	0x03, 0x5f
        /*0036*/ 	.short	0x0000


	//----- nvinfo : EIATTR_COOP_GROUP_MASK_REGIDS
	.align		4
        /*0038*/ 	.byte	0x04, 0x29
        /*003a*/ 	.short	(.L_1492 - .L_1491)


	//   ....[0]....
.L_1491:
        /*003c*/ 	.word	0xffffffff


	//   ....[1]....
        /*0040*/ 	.word	0xffffffff


	//   ....[2]....
        /*0044*/ 	.word	0xffffffff


	//   ....[3]....
        /*0048*/ 	.word	0xffffffff


	//   ....[4]....
        /*004c*/ 	.word	0xffffffff


	//   ....[5]....
        /*0050*/ 	.word	0xffffffff


	//   ....[6]....
        /*0054*/ 	.word	0xffffffff


	//   ....[7]....
        /*0058*/ 	.word	0xffffffff


	//   ....[8]....
        /*005c*/ 	.word	0xffffffff


	//   ....[9]....
        /*0060*/ 	.word	0xffffffff


	//   ....[10]....
        /*0064*/ 	.word	0xffffffff


	//   ....[11]....
        /*0068*/ 	.word	0xffffffff


	//   ....[12]....
        /*006c*/ 	.word	0xffffffff


	//   ....[13]....
        /*0070*/ 	.word	0xffffffff


	//   ....[14]....
        /*0074*/ 	.word	0xffffffff


	//   ....[15]....
        /*0078*/ 	.word	0xffffffff


	//----- nvinfo : EIATTR_COOP_GROUP_INSTR_OFFSETS
	.align		4
.L_1492:
        /*007c*/ 	.byte	0x04, 0x28
        /*007e*/ 	.short	(.L_1494 - .L_1493)


	//   ....[0]....
.L_1493:
        /*0080*/ 	.word	0x0000c6d0


	//   ....[1]....
        /*0084*/ 	.word	0x0000c6f0


	//   ....[2]....
        /*0088*/ 	.word	0x0000c750


	//   ....[3]....
        /*008c*/ 	.word	0x0000c760


	//   ....[4]....
        /*0090*/ 	.word	0x0000f330


	//   ....[5]....
        /*0094*/ 	.word	0x0000f340


	//   ....[6]....
        /*0098*/ 	.word	0x0000f370


	//   ....[7]....
        /*009c*/ 	.word	0x0000f380


	//   ....[8]....
        /*00a0*/ 	.word	0x00011d10


	//   ....[9]....
        /*00a4*/ 	.word	0x00011d20


	//   ....[10]....
        /*00a8*/ 	.word	0x00011d50


	//   ....[11]....
        /*00ac*/ 	.word	0x00011d60


	//   ....[12]....
        /*00b0*/ 	.word	0x00012d00


	//   ....[13]....
        /*00b4*/ 	.word	0x00012d40


	//   ....[14]....
        /*00b8*/ 	.word	0x00012da0


	//   ....[15]....
        /*00bc*/ 	.word	0x00012db0


	//----- nvinfo : EIATTR_EXIT_INSTR_OFFSETS
	.align		4
.L_1494:
        /*00c0*/ 	.byte	0x04, 0x1c
        /*00c2*/ 	.short	(.L_1496 - .L_1495)


	//   ....[0]....
.L_1495:
        /*00c4*/ 	.word	0x00000420


	//   ....[1]....
        /*00c8*/ 	.word	0x00000bf0


	//   ....[2]....
        /*00cc*/ 	.word	0x00000c20


	//   ....[3]....
        /*00d0*/ 	.word	0x00013be0


	//   ....[4]....
        /*00d4*/ 	.word	0x00013c40


	//   ....[5]....
        /*00d8*/ 	.word	0x00013c60


	//----- nvinfo : EIATTR_CTAIDZ_USED
	.align		4
.L_1496:
        /*00dc*/ 	.byte	0x01, 0x04
	.zero		2


	//----- nvinfo : EIATTR_CRS_STACK_SIZE
	.align		4
        /*00e0*/ 	.byte	0x04, 0x1e
        /*00e2*/ 	.short	(.L_1498 - .L_1497)
.L_1497:
        /*00e4*/ 	.word	0x00000000
.L_1498:


//--------------------- .nv.info._ZN5flash24flash_fwd_splitkv_kernelI23Flash_fwd_kernel_traitsILi96ELi64ELi64ELi4ELb0ELb0EN7cutlass10bfloat16_tE19Flash_kernel_traitsILi96ELi64ELi64ELi4ES3_EELb1ELb0ELb0ELb1ELb1ELb0ELb0ELb0EEEvNS_16Flash_fwd_paramsE --------------------------
	.section	.nv.info._ZN5flash24flash_fwd_splitkv_kernelI23Flash_fwd_kernel_traitsILi96ELi64ELi64ELi4ELb0ELb0EN7cutlass10bfloat16_tE19Flash_kernel_traitsILi96ELi64ELi64ELi4ES3_EELb1ELb0ELb0ELb1ELb1ELb0ELb0ELb0EEEvNS_16Flash_fwd_paramsE,"",@"SHT_CUDA_INFO"
	.sectionflags	@""
	.align	4


	//----- nvinfo : EIATTR_CUDA_API_VERSION
	.align		4
        /*0000*/ 	.byte	0x04, 0x37
        /*0002*/ 	.short	(.L_1500 - .L_1499)
.L_1499:
        /*0004*/ 	.word	0x00000082


	//----- nvinfo : EIATTR_SW2861232_WAR
	.align		4
.L_1500:
        /*0008*/ 	.byte	0x01, 0x35
	.zero		2


	//----- nvinfo : EIATTR_PARAM_CBANK
	.align		4
        /*000c*/ 	.byte	0x04, 0x0a
        /*000e*/ 	.short	(.L_1502 - .L_1501)
	.align		4
.L_1501:
        /*0010*/ 	.word	index@(.nv.constant0._ZN5flash24flash_fwd_splitkv_kernelI23Flash_fwd_kernel_traitsILi96ELi64ELi64ELi4ELb0ELb0EN7cutlass10bfloat16_tE19Flash_kernel_traitsILi96ELi64ELi64ELi4ES3_EELb1ELb0ELb0ELb1ELb1ELb0ELb0ELb0EEEvNS_16Flash_fwd_paramsE)
        /*0014*/ 	.short	0x0160
        /*0016*/ 	.short	0x01d0


	//----- nvinfo : EIATTR_CBANK_PARAM_SIZE
	.align		4
.L_1502:
        /*0018*/ 	.byte	0x03, 0x19
        /*001a*/ 	.short	0x01d0


	//----- nvinfo : EIATTR_KPARAM_INFO
	.align		4
        /*001c*/ 	.byte	0x04, 0x17
        /*001e*/ 	.short	(.L_1504 - .L_1503)
.L_1503:
        /*0020*/ 	.word	0x00000000
        /*0024*/ 	.short	0x0000
        /*0026*/ 	.short	0x0000
        /*0028*/ 	.byte	0x00, 0xf0, 0x41, 0x07


	//----- nvinfo : EIATTR_MAXREG_COUNT
	.align		4
.L_1504:
        /*002c*/ 	.byte	0x03, 0x1b
        /*002e*/ 	.short	0x00ff


	//----- nvinfo : EIATTR_NUM_BARRIERS
	.align		4
        /*0030*/ 	.byte	0x02, 0x4c
        /*0032*/ 	.byte	0x01
	.zero		1


	//----- nvinfo : EIATTR_MERCURY_ISA_VERSION
	.align		4
        /*0034*/ 	.byte	0x03, 0x5f
        /*0036*/ 	.short	0x0000


	//----- nvinfo : EIATTR_COOP_GROUP_MASK_REGIDS
	.align		4
        /*0038*/ 	.byte	0x04, 0x29
        /*003a*/ 	.short	(.L_1506 - .L_1505)


	//   ....[0]....
.L_1505:
        /*003c*/ 	.word	0xffffffff


	//   ....[1]....
        /*0040*/ 	.word	0xffffffff


	//   ....[2]....
        /*0044*/ 	.word	0xffffffff


	//   ....[3]....
        /*0048*/ 	.word	0xffffffff


	//   ....[4]....
        /*004c*/ 	.word	0xffffffff


	//   ....[5]....
        /*0050*/ 	.word	0xffffffff


	//   ....[6]....
        /*0054*/ 	.word	0xffffffff


	//   ....[7]....
        /*0058*/ 	.word	0xffffffff


	//   ....[8]....
        /*005c*/ 	.word	0xffffffff


	//   ....[9]....
        /*0060*/ 	.word	0xffffffff


	//   ....[10]....
        /*0064*/ 	.word	0xffffffff


	//   ....[11]....
        /*0068*/ 	.word	0xffffffff


	//----- nvinfo : EIATTR_COOP_GROUP_INSTR_OFFSETS
	.align		4
.L_1506:
        /*006c*/ 	.byte	0x04, 0x28
        /*006e*/ 	.short	(.L_1508 - .L_1507)


	//   ....[0]....
.L_1507:
        /*0070*/ 	.word	0x00002b50


	//   ....[1]....
        /*0074*/ 	.word	0x00002b70


	//   ....[2]....
        /*0078*/ 	.word	0x00002bf0


	//   ....[3]....
        /*007c*/ 	.word	0x00002c00


	//   ....[4]....
        /*0080*/ 	.word	0x00004970


	//   ....[5]....
        /*0084*/ 	.word	0x00004990


	//   ....[6]....
        /*0088*/ 	.word	0x000049c0


	//   ....[7]....
        /*008c*/ 	.word	0x000049d0


	//   ....[8]....
        /*0090*/ 	.word	0x00005980


	//   ....[9]....
        /*0094*/ 	.word	0x000059c0


	//   ....[10]....
        /*0098*/ 	.word	0x00005a20


	//   ....[11]....
        /*009c*/ 	.word	0x00005a40


	//----- nvinfo : EIATTR_EXIT_INSTR_OFFSETS
	.align		4
.L_1508:
        /*00a0*/ 	.byte	0x04, 0x1c
        /*00a2*/ 	.short	(.L_1510 - .L_1509)


	//   ....[0]....
.L_1509:
        /*00a4*/ 	.word	0x00000160


	//   ....[1]....
        /*00a8*/ 	.word	0x00000630


	//   ....[2]....
        /*00ac*/ 	.word	0x00000660


	//   ....[3]....
        /*00b0*/ 	.word	0x00006780


	//----- nvinfo : EIATTR_CTAIDZ_USED
	.align		4
.L_1510:
        /*00b4*/ 	.byte	0x01, 0x04
	.zero		2


	//----- nvinfo : EIATTR_CRS_STACK_SIZE
	.align		4
        /*00b8*/ 	.byte	0x04, 0x1e
        /*00ba*/ 	.short	(.L_1512 - .L_1511)
.L_1511:
        /*00bc*/ 	.word	0x00000000
.L_1512:


//--------------------- .nv.info._ZN5flash24flash_fwd_splitkv_kernelI23Flash_fwd_kernel_traitsILi96ELi64ELi64ELi4ELb0ELb0EN7cutlass10bfloat16_tE19Flash_kernel_traitsILi96ELi64ELi64ELi4ES3_EELb1ELb0ELb0ELb1ELb1ELb1ELb0ELb0EEEvNS_16Flash_fwd_paramsE --------------------------
	.section	.nv.info._ZN5flash24flash_fwd_splitkv_kernelI23Flash_fwd_kernel_traitsILi96ELi64ELi64ELi4ELb0ELb0EN7cutlass10bfloat16_tE19Flash_kernel_traitsILi96ELi64ELi64ELi4ES3_EELb1ELb0ELb0ELb1ELb1ELb1ELb0ELb0EEEvNS_16Flash_fwd_paramsE,"",@"SHT_CUDA_INFO"
	.sectionflags	@""
	.align	4


	//----- nvinfo : EIATTR_CUDA_API_VERSION
	.align		4
        /*0000*/ 	.byte	0x04, 0x37
        /*0002*/ 	.short	(.L_1514 - .L_1513)
.L_1513:
        /*0004*/ 	.word	0x00000082


	//----- nvinfo : EIATTR_SW2861232_WAR
	.align		4
.L_1514:
        /*0008*/ 	.byte	0x01, 0x35
	.zero		2


	//----- nvinfo : EIATTR_PARAM_CBANK
	.align		4
        /*000c*/ 	.byte	0x04, 0x0a
        /*000e*/ 	.short	(.L_1516 - .L_1515)
	.align		4
.L_1515:
        /*0010*/ 	.word	index@(.nv.constant0._ZN5flash24flash_fwd_splitkv_kernelI23Flash_fwd_kernel_traitsILi96ELi64ELi64ELi4ELb0ELb0EN7cutlass10bfloat16_tE19Flash_kernel_traitsILi96ELi64ELi64ELi4ES3_EELb1ELb0ELb0ELb1ELb1ELb1ELb0ELb0EEEvNS_16Flash_fwd_paramsE)
        /*0014*/ 	.short	0x0160
        /*0016*/ 	.short	0x01d0


	//----- nvinfo : EIATTR_CBANK_PARAM_SIZE
	.align		4
.L_1516:
        /*0018*/ 	.byte	0x03, 0x19
        /*001a*/ 	.short	0x01d0


	//----- nvinfo : EIATTR_KPARAM_INFO
	.align		4
        /*001c*/ 	.byte	0x04, 0x17
        /*001e*/ 	.short	(.L_1518 - .L_1517)
.L_1517:
        /*0020*/ 	.word	0x00000000
        /*0024*/ 	.short	0x0000
        /*0026*/ 	.short	0x0000
        /*0028*/ 	.byte	0x00, 0xf0, 0x41, 0x07


	//----- nvinfo : EIATTR_MAXREG_COUNT
	.align		4
.L_1518:
        /*002c*/ 	.byte	0x03, 0x1b
        /*002e*/ 	.short	0x00ff


	//----- nvinfo : EIATTR_NUM_BARRIERS
	.align		4
        /*0030*/ 	.byte	0x02, 0x4c
        /*0032*/ 	.byte	0x01
	.zero		1


	//----- nvinfo : EIATTR_MERCURY_ISA_VERSION
	.align		4
        /*0034*/ 	.byte	0x03, 0x5f
        /*0036*/ 	.short	0x0000


	//----- nvinfo : EIATTR_COOP_GROUP_MASK_REGIDS
	.align		4
        /*0038*/ 	.byte	0x04, 0x29
        /*003a*/ 	.short	(.L_1520 - .L_1519)


	//   ....[0]....
.L_1519:
        /*003c*/ 	.word	0xffffffff


	//   ....[1]....
        /*0040*/ 	.word	0xffffffff


	//   ....[2]....
        /*0044*/ 	.word	0xffffffff


	//   ....[3]....
        /*0048*/ 	.word	0xffffffff


	//   ....[4]....
        /*004c*/ 	.word	0xffffffff


	//   ....[5]....
        /*0050*/ 	.word	0xffffffff


	//   ....[6]....
        /*0054*/ 	.word	0xffffffff


	//   ....[7]....
        /*0058*/ 	.word	0xffffffff


	//   ....[8]....
        /*005c*/ 	.word	0xffffffff


	//   ....[9]....
        /*0060*/ 	.word	0xffffffff


	//   ....[10]....
        /*0064*/ 	.word	0xffffffff


	//   ....[11]....
        /*0068*/ 	.word	0xffffffff


	//----- nvinfo : EIATTR_COOP_GROUP_INSTR_OFFSETS
	.align		4
.L_1520:
        /*006c*/ 	.byte	0x04, 0x28
        /*006e*/ 	.short	(.L_1522 - .L_1521)


	//   ....[0]....
.L_1521:
        /*0070*/ 	.word	0x00002fa0


	//   ....[1]....
        /*0074*/ 	.word	0x00002fb0


	//   ....[2]....
        /*0078*/ 	.word	0x00003000


	//   ....[3]....
        /*007c*/ 	.word	0x00003010


	//   ....[4]....
        /*0080*/ 	.word	0x00005190


	//   ....[5]....
        /*0084*/ 	.word	0x000051b0


	//   ....[6]....
        /*0088*/ 	.word	0x000051e0


	//   ....[7]....
        /*008c*/ 	.word	0x000051f0


	//   ....[8]....
        /*0090*/ 	.word	0x00006190


	//   ....[9]....
        /*0094*/ 	.word	0x000061d0


	//   ....[10]....
        /*0098*/ 	.word	0x00006230


	//   ....[11]....
        /*009c*/ 	.word	0x00006250


	//----- nvinfo : EIATTR_EXIT_INSTR_OFFSETS
	.align		4
.L_1522:
        /*00a0*/ 	.byte	0x04, 0x1c
        /*00a2*/ 	.short	(.L_1524 - .L_1523)


	//   ....[0]....
.L_1523:
        /*00a4*/ 	.word	0x00000160


	//   ....[1]....
        /*00a8*/ 	.word	0x00000630


	//   ....[2]....
        /*00ac*/ 	.word	0x00000660


	//   ....[3]....
        /*00b0*/ 	.word	0x00006f90


	//----- nvinfo : EIATTR_CTAIDZ_USED
	.align		4
.L_1524:
        /*00b4*/ 	.byte	0x01, 0x04
	.zero		2


	//----- nvinfo : EIATTR_CRS_STACK_SIZE
	.align		4
        /*00b8*/ 	.byte	0x04, 0x1e
        /*00ba*/ 	.short	(.L_1526 - .L_1525)
.L_1525:
        /*00bc*/ 	.word	0x00000000
.L_1526:


//--------------------- .nv.info._ZN5flash24flash_fwd_splitkv_kernelI23Flash_fwd_kernel_traitsILi96ELi64ELi64ELi4ELb0ELb0EN7cutlass10bfloat16_tE19Flash_kernel_traitsILi96ELi64ELi64ELi4ES3_EELb1ELb0ELb0ELb1ELb1ELb0ELb1ELb0EEEvNS_16Flash_fwd_paramsE --------------------------
	.section	.nv.info._ZN5flash24flash_fwd_splitkv_kernelI23Flash_fwd_kernel_traitsILi96ELi64ELi64ELi4ELb0ELb0EN7cutlass10bfloat16_tE19Flash_kernel_traitsILi96ELi64ELi64ELi4ES3_EELb1ELb0ELb0ELb1ELb1ELb0ELb1ELb0EEEvNS_16Flash_fwd_paramsE,"",@"SHT_CUDA_INFO"
	.sectionflags	@""
	.align	4


	//----- nvinfo : EIATTR_CUDA_API_VERSION
	.align		4
        /*0000*/ 	.byte	0x04, 0x37
        /*0002*/ 	.short	(.L_1528 - .L_1527)
.L_1527:
        /*0004*/ 	.word	0x00000082


	//----- nvinfo : EIATTR_SW2861232_WAR
	.align		4
.L_1528:
        /*0008*/ 	.byte	0x01, 0x35
	.zero		2


	//----- nvinfo : EIATTR_PARAM_CBANK
	.align		4
        /*000c*/ 	.byte	0x04, 0x0a
        /*000e*/ 	.short	(.L_1530 - .L_1529)
	.align		4
.L_1529:
        /*0010*/ 	.word	index@(.nv.constant0._ZN5flash24flash_fwd_splitkv_kernelI23Flash_fwd_kernel_traitsILi96ELi64ELi64ELi4ELb0ELb0EN7cutlass10bfloat16_tE19Flash_kernel_traitsILi96ELi64ELi64ELi4ES3_EELb1ELb0ELb0ELb1ELb1ELb0ELb1ELb0EEEvNS_16Flash_fwd_paramsE)
        /*0014*/ 	.short	0x0160
        /*0016*/ 	.short	0x01d0


	//----- nvinfo : EIATTR_CBANK_PARAM_SIZE
	.align		4
.L_1530:
        /*0018*/ 	.byte	0x03, 0x19
        /*001a*/ 	.short	0x01d0


	//----- nvinfo : EIATTR_KPARAM_INFO
	.align		4
        /*001c*/ 	.byte	0x04, 0x17
        /*001e*/ 	.short	(.L_1532 - .L_1531)
.L_1531:
        /*0020*/ 	.word	0x00000000
        /*0024*/ 	.short	0x0000
        /*0026*/ 	.short	0x0000
        /*0028*/ 	.byte	0x00, 0xf0, 0x41, 0x07


	//----- nvinfo : EIATTR_MAXREG_COUNT
	.align		4
.L_1532:
        /*002c*/ 	.byte	0x03, 0x1b
        /*002e*/ 	.short	0x00ff


	//----- nvinfo : EIATTR_NUM_BARRIERS
	.align		4
        /*0030*/ 	.byte	0x02, 0x4c
        /*0032*/ 	.byte	0x01
	.zero		1


	//----- nvinfo : EIATTR_MERCURY_ISA_VERSION
	.align		4
        /*0034*/ 	.byte	0x03, 0x5f
        /*0036*/ 	.short	0x0000


	//----- nvinfo : EIATTR_COOP_GROUP_MASK_REGIDS
	.align		4
        /*0038*/ 	.byte	0x04, 0x29
        /*003a*/ 	.short	(.L_1534 - .L_1533)


	//   ....[0]....
.L_1533:
        /*003c*/ 	.word	0xffffffff


	//   ....[1]....
        /*0040*/ 	.word	0xffffffff


	//   ....[2]....
        /*0044*/ 	.word	0xffffffff


	//   ....[3]....
        /*0048*/ 	.word	0xffffffff


	//   ....[4]....
        /*004c*/ 	.word	0xffffffff


	//   ....[5]....
        /*0050*/ 	.word	0xffffffff


	//   ....[6]....
        /*0054*/ 	.word	0xffffffff


	//   ....[7]....
        /*0058*/ 	.word	0xffffffff


	//   ....[8]....
        /*005c*/ 	.word	0xffffffff


	//   ....[9]....
        /*0060*/ 	.word	0xffffffff


	//   ....[10]....
        /*0064*/ 	.word	0xffffffff


	//   ....[11]....
        /*0068*/ 	.word	0xffffffff


	//----- nvinfo : EIATTR_COOP_GROUP_INSTR_OFFSETS
	.align		4
.L_1534:
        /*006c*/ 	.byte	0x04, 0x28
        /*006e*/ 	.short	(.L_1536 - .L_1535)


	//   ....[0]....
.L_1535:
        /*0070*/ 	.word	0x00002e10


	//   ....[1]....
        /*0074*/ 	.word	0x00002e30


	//   ....[2]....
        /*0078*/ 	.word	0x00002eb0


	//   ....[3]....
        /*007c*/ 	.word	0x00002ec0


	//   ....[4]....
        /*0080*/ 	.word	0x00004c20


	//   ....[5]....
        /*0084*/ 	.word	0x00004c40


	//   ....[6]....
        /*0088*/ 	.word	0x00004c70


	//   ....[7]....
        /*008c*/ 	.word	0x00004c80


	//   ....[8]....
        /*0090*/ 	.word	0x00005c30


	//   ....[9]....
        /*0094*/ 	.word	0x00005c90


	//   ....[10]....
        /*0098*/ 	.word	0x00005cd0


	//   ....[11]....
        /*009c*/ 	.word	0x00005d10


	//----- nvinfo : EIATTR_EXIT_INSTR_OFFSETS
	.align		4
.L_1536:
        /*00a0*/ 	.byte	0x04, 0x1c
        /*00a2*/ 	.short	(.L_1538 - .L_1537)


	//   ....[0]....
.L_1537:
        /*00a4*/ 	.word	0x000002a0


	//   ....[1]....
        /*00a8*/ 	.word	0x000008b0


	//   ....[2]....
        /*00ac*/ 	.word	0x000008e0


	//   ....[3]....
        /*00b0*/ 	.word	0x00006910


	//----- nvinfo : EIATTR_CTAIDZ_USED
	.align		4
.L_1538:
        /*00b4*/ 	.byte	0x01, 0x04
	.zero		2


	//----- nvinfo : EIATTR_CRS_STACK_SIZE
	.align		4
        /*00b8*/ 	.byte	0x04, 0x1e
        /*00ba*/ 	.short	(.L_1540 - .L_1539)
.L_1539:
        /*00bc*/ 	.word	0x00000000
.L_1540:


//--------------------- .nv.info._ZN5flash24flash_fwd_splitkv_kernelI23Flash_fwd_kernel_traitsILi96ELi64ELi64ELi4ELb0ELb0EN7cutlass10bfloat16_tE19Flash_kernel_traitsILi96ELi64ELi64ELi4ES3_EELb1ELb0ELb0ELb1ELb1ELb1ELb1ELb0EEEvNS_16Flash_fwd_paramsE --------------------------
	.section	.nv.info._ZN5flash24flash_fwd_splitkv_kernelI23Flash_fwd_kernel_traitsILi96ELi64ELi64ELi4ELb0ELb0EN7cutlass10bfloat16_tE19Flash_kernel_traitsILi96ELi64ELi64ELi4ES3_EELb1ELb0ELb0ELb1ELb1ELb1ELb1ELb0EEEvNS_16Flash_fwd_paramsE,"",@"SHT_CUDA_INFO"
	.sectionflags	@""
	.align	4


	//----- nvinfo : EIATTR_CUDA_API_VERSION
	.align		4
        /*0000*/ 	.byte	0x04, 0x37
        /*0002*/ 	.short	(.L_1542 - .L_1541)
.L_1541:
        /*0004*/ 	.word	0x00000082


	//----- nvinfo : EIATTR_SW2861232_WAR
	.align		4
.L_1542:
        /*0008*/ 	.byte	0x01, 0x35
	.zero		2


	//----- nvinfo : EIATTR_PARAM_CBANK
	.align		4
        /*000c*/ 	.byte	0x04, 0x0a
        /*000e*/ 	.short	(.L_1544 - .L_1543)
	.align		4
.L_1543:
        /*0010*/ 	.word	index@(.nv.constant0._ZN5flash24flash_fwd_splitkv_kernelI23Flash_fwd_kernel_traitsILi96ELi64ELi64ELi4ELb0ELb0EN7cutlass10bfloat16_tE19Flash_kernel_traitsILi96ELi64ELi64ELi4ES3_EELb1ELb0ELb0ELb1ELb1ELb1ELb1ELb0EEEvNS_16Flash_fwd_paramsE)
        /*0014*/ 	.short	0x0160
        /*0016*/ 	.short	0x01d0


	//----- nvinfo : EIATTR_CBANK_PARAM_SIZE
	.align		4
.L_1544:
        /*0018*/ 	.byte	0x03, 0x19
        /*001a*/ 	.short	0x01d0


	//----- nvinfo : EIATTR_KPARAM_INFO
	.align		4
        /*001c*/ 	.byte	0x04, 0x17
        /*001e*/ 	.short	(.L_1546 - .L_1545)
.L_1545:
        /*0020*/ 	.word	0x00000000
        /*0024*/ 	.short	0x0000
        /*0026*/ 	.short	0x0000
        /*0028*/ 	.byte	0x00, 0xf0, 0x41, 0x07


	//----- nvinfo : EIATTR_MAXREG_COUNT
	.align		4
.L_1546:
        /*002c*/ 	.byte	0x03, 0x1b
        /*002e*/ 	.short	0x00ff


	//----- nvinfo : EIATTR_NUM_BARRIERS
	.align		4
        /*0030*/ 	.byte	0x02, 0x4c
        /*0032*/ 	.byte	0x01
	.zero		1


	//----- nvinfo : EIATTR_MERCURY_ISA_VERSION
	.align		4
        /*0034*/ 	.byte	0x03, 0x5f
        /*0036*/ 	.short	0x0000


	//----- nvinfo : EIATTR_COOP_GROUP_MASK_REGIDS
	.align		4
        /*0038*/ 	.byte	0x04, 0x29
        /*003a*/ 	.short	(.L_1548 - .L_1547)


	//   ....[0]....
.L_1547:
        /*003c*/ 	.word	0xffffffff


	//   ....[1]....
        /*0040*/ 	.word	0xffffffff


	//   ....[2]....
        /*0044*/ 	.word	0xffffffff


	//   ....[3]....
        /*0048*/ 	.word	0xffffffff


	//   ....[4]....
        /*004c*/ 	.word	0xffffffff


	//   ....[5]....
        /*0050*/ 	.word	0xffffffff


	//   ....[6]....
        /*0054*/ 	.word	0xffffffff


	//   ....[7]....
        /*0058*/ 	.word	0xffffffff


	//   ....[8]....
        /*005c*/ 	.word	0xffffffff


	//   ....[9]....
        /*0060*/ 	.word	0xffffffff


	//   ....[10]....
        /*0064*/ 	.word	0xffffffff


	//   ....[11]....
        /*0068*/ 	.word	0xffffffff


	//----- nvinfo : EIATTR_COOP_GROUP_INSTR_OFFSETS
	.align		4
.L_1548:
        /*006c*/ 	.byte	0x04, 0x28
        /*006e*/ 	.short	(.L_1550 - .L_1549)


	//   ....[0]....
.L_1549:
        /*0070*/ 	.word	0x00003240


	//   ....[1]....
        /*0074*/ 	.word	0x00003270


	//   ....[2]....
        /*0078*/ 	.word	0x000032b0


	//   ....[3]....
        /*007c*/ 	.word	0x000032d0


	//   ....[4]....
        /*0080*/ 	.word	0x00005440


	//   ....[5]....
        /*0084*/ 	.word	0x00005450


	//   ....[6]....
        /*0088*/ 	.word	0x00005490


	//   ....[7]....
        /*008c*/ 	.word	0x000054a0


	//   ....[8]....
        /*0090*/ 	.word	0x00006440


	//   ....[9]....
        /*0094*/ 	.word	0x00006480


	//   ....[10]....
        /*0098*/ 	.word	0x000064e0


	//   ....[11]....
        /*009c*/ 	.word	0x000064f0


	//----- nvinfo : EIATTR_EXIT_INSTR_OFFSETS
	.align		4
.L_1550:
        /*00a0*/ 	.byte	0x04, 0x1c
        /*00a2*/ 	.short	(.L_1552 - .L_1551)


	//   ....[0]....
.L_1551:
        /*00a4*/ 	.word	0x000002a0


	//   ....[1]....
        /*00a8*/ 	.word	0x000008b0


	//   ....[2]....
        /*00ac*/ 	.word	0x000008e0


	//   ....[3]....
        /*00b0*/ 	.word	0x00007120


	//----- nvinfo : EIATTR_CTAIDZ_USED
	.align		4
.L_1552:
        /*00b4*/ 	.byte	0x01, 0x04
	.zero		2


	//----- nvinfo : EIATTR_CRS_STACK_SIZE
	.align		4
        /*00b8*/ 	.byte	0x04, 0x1e
        /*00ba*/ 	.short	(.L_1554 - .L_1553)
.L_1553:
        /*00bc*/ 	.word	0x00000000
.L_1554:


//--------------------- .nv.info._ZN5flash24flash_fwd_splitkv_kernelI23Flash_fwd_kernel_traitsILi96ELi64ELi64ELi4ELb0ELb0EN7cutlass10bfloat16_tE19Flash_kernel_traitsILi96ELi64ELi64ELi4ES3_EELb1ELb0ELb0ELb0ELb1ELb0ELb0ELb0EEEvNS_16Flash_fwd_paramsE --------------------------
	.section	.nv.info._ZN5flash24flash_fwd_splitkv_kernelI23Flash_fwd_kernel_traitsILi96ELi64ELi64ELi4ELb0ELb0EN7cutlass10bfloat16_tE19Flash_kernel_traitsILi96ELi64ELi64ELi4ES3_EELb1ELb0ELb0ELb0ELb1ELb0ELb0ELb0EEEvNS_16Flash_fwd_paramsE,"",@"SHT_CUDA_INFO"
	.sectionflags	@""
	.align	4


	//----- nvinfo : EIATTR_CUDA_API_VERSION
	.align		4
        /*0000*/ 	.byte	0x04, 0x37
        /*0002*/ 	.short	(.L_1556 - .L_1555)
.L_1555:
        /*0004*/ 	.word	0x00000082


	//----- nvinfo : EIATTR_SW2861232_WAR
	.align		4
.L_1556:
        /*0008*/ 	.byte	0x01, 0x35
	.zero		2


	//----- nvinfo : EIATTR_PARAM_CBANK
	.align		4
        /*000c*/ 	.byte	0x04, 0x0a
        /*000e*/ 	.short	(.L_1558 - .L_1557)
	.align		4
.L_1557:
        /*0010*/ 	.word	index@(.nv.constant0._ZN5flash24flash_fwd_splitkv_kernelI23Flash_fwd_kernel_traitsILi96ELi64ELi64ELi4ELb0ELb0EN7cutlass10bfloat16_tE19Flash_kernel_traitsILi96ELi64ELi64ELi4ES3_EELb1ELb0ELb0ELb0ELb1ELb0ELb0ELb0EEEvNS_16Flash_fwd_paramsE)
        /*0014*/ 	.short	0x0160
        /*0016*/ 	.short	0x01d0


	//----- nvinfo : EIATTR_CBANK_PARAM_SIZE
	.align		4
.L_1558:
        /*0018*/ 	.byte	0x03, 0x19
        /*001a*/ 	.short	0x01d0


	//----- nvinfo : EIATTR_KPARAM_INFO
	.align		4
        /*001c*/ 	.byte	0x04, 0x17
        /*001e*/ 	.short	(.L_1560 - .L_1559)
.L_1559:
        /*0020*/ 	.word	0x00000000
        /*0024*/ 	.short	0x0000
        /*0026*/ 	.short	0x0000
        /*0028*/ 	.byte	0x00, 0xf0, 0x41, 0x07


	//----- nvinfo : EIATTR_MAXREG_COUNT
	.align		4
.L_1560:
        /*002c*/ 	.byte	0x03, 0x1b
        /*002e*/ 	.short	0x00ff


	//----- nvinfo : EIATTR_NUM_BARRIERS
	.align		4
        /*0030*/ 	.byte	0x02, 0x4c
        /*0032*/ 	.byte	0x01
	.zero		1


	//----- nvinfo : EIATTR_MERCURY_ISA_VERSION
	.align		4
        /*0034*/ 	.byte	0x03, 0x5f
        /*0036*/ 	.short	0x0000


	//----- nvinfo : EIATTR_COOP_GROUP_MASK_REGIDS
	.align		4
        /*0038*/ 	.byte	0x04, 0x29
        /*003a*/ 	.short	(.L_1562 - .L_1561)


	//   ....[0]....
.L_1561:
        /*003c*/ 	.word	0xffffffff


	//   ....[1]....
        /*0040*/ 	.word	0xffffffff


	//   ....[2]....
        /*0044*/ 	.word	0xffffffff


	//   ....[3]....
        /*0048*/ 	.word	0xffffffff


	//   ....[4]....
        /*004c*/ 	.word	0xffffffff


	//   ....[5]....
        /*0050*/ 	.word	0xffffffff


	//   ....[6]....
        /*0054*/ 	.word	0xffffffff


	//   ....[7]....
        /*0058*/ 	.word	0xffffffff


	//   ....[8]....
        /*005c*/ 	.word	0xffffffff


	//   ....[9]....
        /*0060*/ 	.word	0xffffffff


	//   ....[10]....
        /*0064*/ 	.word	0xffffffff


	//   ....[11]....
        /*0068*/ 	.word	0xffffffff


	//   ....[12]....
        /*006c*/ 	.word	0xffffffff


	//   ....[13]....
        /*0070*/ 	.word	0xffffffff


	//   ....[14]....
        /*0074*/ 	.word	0xffffffff


	//   ....[15]....
        /*0078*/ 	.word	0xffffffff


	//----- nvinfo : EIATTR_COOP_GROUP_INSTR_OFFSETS
	.align		4
.L_1562:
        /*007c*/ 	.byte	0x04, 0x28
        /*007e*/ 	.short	(.L_1564 - .L_1563)


	//   ....[0]....
.L_1563:
        /*0080*/ 	.word	0x000030a0


	//   ....[1]....
        /*0084*/ 	.word	0x00003130


	//   ....[2]....
        /*0088*/ 	.word	0x00003160


	//   ....[3]....
        /*008c*/ 	.word	0x000031c0


	//   ....[4]....
        /*0090*/ 	.word	0x000054c0


	//   ....[5]....
        /*0094*/ 	.word	0x000054d0


	//   ....[6]....
        /*0098*/ 	.word	0x00005500


	//   ....[7]....
        /*009c*/ 	.word	0x00005510


	//   ....[8]....
        /*00a0*/ 	.word	0x000076c0


	//   ....[9]....
        /*00a4*/ 	.word	0x000076e0


	//   ....[10]....
        /*00a8*/ 	.word	0x00007710


	//   ....[11]....
        /*00ac*/ 	.word	0x00007720


	//   ....[12]....
        /*00b0*/ 	.word	0x000086d0


	//   ....[13]....
        /*00b4*/ 	.word	0x00008710


	//   ....[14]....
        /*00b8*/ 	.word	0x00008750


	//   ....[15]....
        /*00bc*/ 	.word	0x00008760


	//----- nvinfo : EIATTR_EXIT_INSTR_OFFSETS
	.align		4
.L_1564:
        /*00c0*/ 	.byte	0x04, 0x1c
        /*00c2*/ 	.short	(.L_1566 - .L_1565)


	//   ....[0]....
.L_1565:
        /*00c4*/ 	.word	0x000002e0


	//   ....[1]....
        /*00c8*/ 	.word	0x00000880


	//   ....[2]....
        /*00cc*/ 	.word	0x000008b0


	//   ....[3]....
        /*00d0*/ 	.word	0x00009580


	//   ....[4]....
        /*00d4*/ 	.word	0x00009650


	//----- nvinfo : EIATTR_CTAIDZ_USED
	.align		4
.L_1566:
        /*00d8*/ 	.byte	0x01, 0x04
	.zero		2


	//----- nvinfo : EIATTR_CRS_STACK_SIZE
	.align		4
        /*00dc*/ 	.byte	0x04, 0x1e
        /*00de*/ 	.short	(.L_1568 - .L_1567)
.L_1567:
        /*00e0*/ 	.word	0x00000000
.L_1568:


//--------------------- .nv.info._ZN5flash24flash_fwd_splitkv_kernelI23Flash_fwd_kernel_traitsILi96ELi64ELi64ELi4ELb0ELb0EN7cutlass10bfloat16_tE19Flash_kernel_traitsILi96ELi64ELi64ELi4ES3_EELb1ELb0ELb0ELb0ELb1ELb1ELb0ELb0EEEvNS_16Flash_fwd_paramsE --------------------------
	.section	.nv.info._ZN5flash24flash_fwd_splitkv_kernelI23Flash_fwd_kernel_traitsILi96ELi64ELi64ELi4ELb0ELb0EN7cutlass10bfloat16_tE19Flash_kernel_traitsILi96ELi64ELi64ELi4ES3_EELb1ELb0ELb0ELb0ELb1ELb1ELb0ELb0EEEvNS_16Flash_fwd_paramsE,"",@"SHT_CUDA_INFO"
	.sectionflags	@""
	.align	4


	//----- nvinfo : EIATTR_CUDA_API_VERSION
	.align		4
        /*0000*/ 	.byte	0x04, 0x37
        /*0002*/ 	.short	(.L_1570 - .L_1569)
.L_1569:
        /*0004*/ 	.word	0x00000082


	//----- nvinfo : EIATTR_SW2861232_WAR
	.align		4
.L_1570:
        /*0008*/ 	.byte	0x01, 0x35
	.zero		2


	//----- nvinfo : EIATTR_PARAM_CBANK
	.align		4
        /*000c*/ 	.byte	0x04, 0x0a
        /*000e*/ 	.short	(.L_1572 - .L_1571)
	.align		4
.L_1571:
        /*0010*/ 	.word	index@(.nv.constant0._ZN5flash24flash_fwd_splitkv_kernelI23Flash_fwd_kernel_traitsILi96ELi64ELi64ELi4ELb0ELb0EN7cutlass10bfloat16_tE19Flash_kernel_traitsILi96ELi64ELi64ELi4ES3_EELb1ELb0ELb0ELb0ELb1ELb1ELb0ELb0EEEvNS_16Flash_fwd_paramsE)
        /*0014*/ 	.short	0x0160
        /*0016*/ 	.short	0x01d0


	//----- nvinfo : EIATTR_CBANK_PARAM_SIZE
	.align		4
.L_1572:
        /*0018*/ 	.byte	0x03, 0x19
        /*001a*/ 	.short	0x01d0


	//----- nvinfo : EIATTR_KPARAM_INFO
	.align		4
        /*001c*/ 	.byte	0x04, 0x17
        /*001e*/ 	.short	(.L_1574 - .L_1573)
.L_1573:
        /*0020*/ 	.word	0x00000000
        /*0024*/ 	.short	0x0000
        /*0026*/ 	.short	0x0000
        /*0028*/ 	.byte	0x00, 0xf0, 0x41, 0x07


	//----- nvinfo : EIATTR_MAXREG_COUNT
	.align		4
.L_1574:
        /*002c*/ 	.byte	0x03, 0x1b
        /*002e*/ 	.short	0x00ff


	//----- nvinfo : EIATTR_NUM_BARRIERS
	.align		4
        /*0030*/ 	.byte	0x02, 0x4c
        /*0032*/ 	.byte	0x01
	.zero		1


	//----- nvinfo : EIATTR_MERCURY_ISA_VERSION
	.align		4
        /*0034*/ 	.byte	0x03, 0x5f
        /*0036*/ 	.short	0x0000


	//----- nvinfo : EIATTR_COOP_GROUP_MASK_REGIDS
	.align		4
        /*0038*/ 	.byte	0x04, 0x29
        /*003a*/ 	.short	(.L_1576 - .L_1575)


	//   ....[0]....
.L_1575:
        /*003c*/ 	.word	0xffffffff


	//   ....[1]....
        /*0040*/ 	.word	0xffffffff


	//   ....[2]....
        /*0044*/ 	.word	0xffffffff


	//   ....[3]....
        /*0048*/ 	.word	0xffffffff


	//   ....[4]....
        /*004c*/ 	.word	0xffffffff


	//   ....[5]....
        /*0050*/ 	.word	0xffffffff


	//   ....[6]....
        /*0054*/ 	.word	0xffffffff


	//   ....[7]....
        /*0058*/ 	.word	0xffffffff


	//   ....[8]....
        /*005c*/ 	.word	0xffffffff


	//   ....[9]....
        /*0060*/ 	.word	0xffffffff


	//   ....[10]....
        /*0064*/ 	.word	0xffffffff


	//   ....[11]....
        /*0068*/ 	.word	0xffffffff


	//   ....[12]....
        /*006c*/ 	.word	0xffffffff


	//   ....[13]....
        /*0070*/ 	.word	0xffffffff


	//   ....[14]....
        /*0074*/ 	.word	0xffffffff


	//   ....[15]....
        /*0078*/ 	.word	0xffffffff


	//----- nvinfo : EIATTR_COOP_GROUP_INSTR_OFFSETS
	.align		4
.L_1576:
        /*007c*/ 	.byte	0x04, 0x28
        /*007e*/ 	.short	(.L_1578 - .L_1577)


	//   ....[0]....
.L_1577:
        /*0080*/ 	.word	0x000034e0


	//   ....[1]....
        /*0084*/ 	.word	0x00003500


	//   ....[2]....
        /*0088*/ 	.word	0x00003580


	//   ....[3]....
        /*008c*/ 	.word	0x00003590


	//   ....[4]....
        /*0090*/ 	.word	0x00005c90


	//   ....[5]....
        /*0094*/ 	.word	0x00005ca0


	//   ....[6]....
        /*0098*/ 	.word	0x00005cd0


	//   ....[7]....
        /*009c*/ 	.word	0x00005ce0


	//   ....[8]....
        /*00a0*/ 	.word	0x000082b0


	//   ....[9]....
        /*00a4*/ 	.word	0x000082d0


	//   ....[10]....
        /*00a8*/ 	.word	0x00008300


	//   ....[11]....
        /*00ac*/ 	.word	0x00008310


	//   ....[12]....
        /*00b0*/ 	.word	0x000092b0


	//   ....[13]....
        /*00b4*/ 	.word	0x000092f0


	//   ....[14]....
        /*00b8*/ 	.word	0x00009330


	//   ....[15]....
        /*00bc*/ 	.word	0x00009340


	//----- nvinfo : EIATTR_EXIT_INSTR_OFFSETS
	.align		4
.L_1578:
        /*00c0*/ 	.byte	0x04, 0x1c
        /*00c2*/ 	.short	(.L_1580 - .L_1579)


	//   ....[0]....
.L_1579:
        /*00c4*/ 	.word	0x000002e0


	//   ....[1]....
        /*00c8*/ 	.word	0x00000880


	//   ....[2]....
        /*00cc*/ 	.word	0x000008b0


	//   ....[3]....
        /*00d0*/ 	.word	0x0000a160


	//   ....[4]....
        /*00d4*/ 	.word	0x0000a230


	//----- nvinfo : EIATTR_CTAIDZ_USED
	.align		4
.L_1580:
        /*00d8*/ 	.byte	0x01, 0x04
	.zero		2


	//----- nvinfo : EIATTR_CRS_STACK_SIZE
	.align		4
        /*00dc*/ 	.byte	0x04, 0x1e
        /*00de*/ 	.short	(.L_1582 - .L_1581)
.L_1581:
        /*00e0*/ 	.word	0x00000000
.L_1582:


//--------------------- .nv.info._ZN5flash24flash_fwd_splitkv_kernelI23Flash_fwd_kernel_traitsILi96ELi64ELi64ELi4ELb0ELb0EN7cutlass10bfloat16_tE19Flash_kernel_traitsILi96ELi64ELi64ELi4ES3_EELb1ELb0ELb1ELb0ELb0ELb0ELb0ELb0EEEvNS_16Flash_fwd_paramsE --------------------------
	.section	.nv.info._ZN5flash24flash_fwd_splitkv_kernelI23Flash_fwd_kernel_traitsILi96ELi64ELi64ELi4ELb0ELb0EN7cutlass10bfloat16_tE19Flash_kernel_traitsILi96ELi64ELi64ELi4ES3_EELb1ELb0ELb1ELb0ELb0ELb0ELb0ELb0EEEvNS_16Flash_fwd_paramsE,"",@"SHT_CUDA_INFO"
	.sectionflags	@""
	.align	4


	//----- nvinfo : EIATTR_CUDA_API_VERSION
	.align		4
        /*0000*/ 	.byte	0x04, 0x37
        /*0002*/ 	.short	(.L_1584 - .L_1583)
.L_1583:
        /*0004*/ 	.word	0x00000082


	//----- nvinfo : EIATTR_SW2861232_WAR
	.align		4
.L_1584:
        /*0008*/ 	.byte	0x01, 0x35
	.zero		2


	//----- nvinfo : EIATTR_PARAM_CBANK
	.align		4
        /*000c*/ 	.byte	0x04, 0x0a
        /*000e*/ 	.short	(.L_1586 - .L_1585)
	.align		4
.L_1585:
        /*0010*/ 	.word	index@(.nv.constant0._ZN5flash24flash_fwd_splitkv_kernelI23Flash_fwd_kernel_traitsILi96ELi64ELi64ELi4ELb0ELb0EN7cutlass10bfloat16_tE19Flash_kernel_traitsILi96ELi64ELi64ELi4ES3_EELb1ELb0ELb1ELb0ELb0ELb0ELb0ELb0EEEvNS_16Flash_fwd_paramsE)
        /*0014*/ 	.short	0x0160
        /*0016*/ 	.short	0x01d0


	//----- nvinfo : EIATTR_CBANK_PARAM_SIZE
	.align		4
.L_1586:
        /*0018*/ 	.byte	0x03, 0x19
        /*001a*/ 	.short	0x01d0


	//----- nvinfo : EIATTR_KPARAM_INFO
	.align		4
        /*001c*/ 	.byte	0x04, 0x17
        /*001e*/ 	.short	(.L_1588 - .L_1587)
.L_1587:
        /*0020*/ 	.word	0x00000000
        /*0024*/ 	.short	0x0000
        /*0026*/ 	.short	0x0000
        /*0028*/ 	.byte	0x00, 0xf0, 0x41, 0x07


	//----- nvinfo : EIATTR_MAXREG_COUNT
	.align		4
.L_1588:
        /*002c*/ 	.byte	0x03, 0x1b
        /*002e*/ 	.short	0x00ff


	//----- nvinfo : EIATTR_NUM_BARRIERS
	.align		4
        /*0030*/ 	.byte	0x02, 0x4c
        /*0032*/ 	.byte	0x01
	.zero		1


	//----- nvinfo : EIATTR_MERCURY_ISA_VERSION
	.align		4
        /*0034*/ 	.byte	0x03, 0x5f
        /*0036*/ 	.short	0x0000


	//----- nvinfo : EIATTR_COOP_GROUP_MASK_REGIDS
	.align		4
        /*0038*/ 	.byte	0x04, 0x29
        /*003a*/ 	.short	(.L_1590 - .L_1589)


	//   ....[0]....
.L_1589:
        /*003c*/ 	.word	0xffffffff


	//   ....[1]....
        /*0040*/ 	.word	0xffffffff


	//   ....[2]....
        /*0044*/ 	.word	0xffffffff


	//   ....[3]....
        /*0048*/ 	.word	0xffffffff


	//   ....[4]....
        /*004c*/ 	.word	0xffffffff


	//   ....[5]....
        /*0050*/ 	.word	0xffffffff


	//   ....[6]....
        /*0054*/ 	.word	0xffffffff


	//   ....[7]....
        /*0058*/ 	.word	0xffffffff


	//   ....[8]....
        /*005c*/ 	.word	0xffffffff


	//   ....[9]....
        /*0060*/ 	.word	0xffffffff


	//   ....[10]....
        /*0064*/ 	.word	0xffffffff


	//   ....[11]....
        /*0068*/ 	.word	0xffffffff


	//   ....[12]....
        /*006c*/ 	.word	0xffffffff


	//   ....[13]....
        /*0070*/ 	.word	0xffffffff


	//   ....[14]....
        /*0074*/ 	.word	0xffffffff


	//   ....[15]....
        /*0078*/ 	.word	0xffffffff


	//----- nvinfo : EIATTR_COOP_GROUP_INSTR_OFFSETS
	.align		4
.L_1590:
        /*007c*/ 	.byte	0x04, 0x28
        /*007e*/ 	.short	(.L_1592 - .L_1591)


	//   ....[0]....
.L_1591:
        /*0080*/ 	.word	0x00004000


	//   ....[1]....
        /*0084*/ 	.word	0x00004090


	//   ....[2]....
        /*0088*/ 	.word	0x000040c0


	//   ....[3]....
        /*008c*/ 	.word	0x00004130


	//   ....[4]....
        /*0090*/ 	.word	0x00006b70


	//   ....[5]....
        /*0094*/ 	.word	0x00006b80


	//   ....[6]....
        /*0098*/ 	.word	0x00006bb0


	//   ....[7]....
        /*009c*/ 	.word	0x00006bc0


	//   ....[8]....
        /*00a0*/ 	.word	0x00009540


	//   ....[9]....
        /*00a4*/ 	.word	0x00009550


	//   ....[10]....
        /*00a8*/ 	.word	0x00009570


	//   ....[11]....
        /*00ac*/ 	.word	0x00009590


	//   ....[12]....
        /*00b0*/ 	.word	0x0000a570


	//   ....[13]....
        /*00b4*/ 	.word	0x0000a5b0


	//   ....[14]....
        /*00b8*/ 	.word	0x0000a5f0


	//   ....[15]....
        /*00bc*/ 	.word	0x0000a600


	//----- nvinfo : EIATTR_EXIT_INSTR_OFFSETS
	.align		4
.L_1592:
        /*00c0*/ 	.byte	0x04, 0x1c
        /*00c2*/ 	.short	(.L_1594 - .L_1593)


	//   ....[0]....
.L_1593:
        /*00c4*/ 	.word	0x000002d0


	//   ....[1]....
        /*00c8*/ 	.word	0x00000900


	//   ....[2]....
        /*00cc*/ 	.word	0x00000930


	//   ....[3]....
        /*00d0*/ 	.word	0x0000b4b0


	//   ....[4]....
        /*00d4*/ 	.word	0x0000b5a0


	//   ....[5]....
        /*00d8*/ 	.word	0x0000b5c0


	//----- nvinfo : EIATTR_CTAIDZ_USED
	.align		4
.L_1594:
        /*00dc*/ 	.byte	0x01, 0x04
	.zero		2


	//----- nvinfo : EIATTR_CRS_STACK_SIZE
	.align		4
        /*00e0*/ 	.byte	0x04, 0x1e
        /*00e2*/ 	.short	(.L_1596 - .L_1595)
.L_1595:
        /*00e4*/ 	.word	0x00000000
.L_1596:


//--------------------- .nv.info._ZN5flash24flash_fwd_splitkv_kernelI23Flash_fwd_kernel_traitsILi96ELi64ELi64ELi4ELb0ELb0EN7cutlass10bfloat16_tE19Flash_kernel_traitsILi96ELi64ELi64ELi4ES3_EELb1ELb0ELb1ELb0ELb0ELb1ELb0ELb0EEEvNS_16Flash_fwd_paramsE --------------------------
	.section	.nv.info._ZN5flash24flash_fwd_splitkv_kernelI23Flash_fwd_kernel_traitsILi96ELi64ELi64ELi4ELb0ELb0EN7cutlass10bfloat16_tE19Flash_kernel_traitsILi96ELi64ELi64ELi4ES3_EELb1ELb0ELb1ELb0ELb0ELb1ELb0ELb0EEEvNS_16Flash_fwd_paramsE,"",@"SHT_CUDA_INFO"
	.sectionflags	@""
	.align	4


	//----- nvinfo : EIATTR_CUDA_API_VERSION
	.align		4
        /*0000*/ 	.byte	0x04, 0x37
        /*0002*/ 	.short	(.L_1598 - .L_1597)
.L_1597:
        /*0004*/ 	.word	0x00000082


	//----- nvinfo : EIATTR_SW2861232_WAR
	.align		4
.L_1598:
        /*0008*/ 	.byte	0x01, 0x35
	.zero		2


	//----- nvinfo : EIATTR_PARAM_CBANK
	.align		4
        /*000c*/ 	.byte	0x04, 0x0a
        /*000e*/ 	.short	(.L_1600 - .L_1599)
	.align		4
.L_1599:
        /*0010*/ 	.word	index@(.nv.constant0._ZN5flash24flash_fwd_splitkv_kernelI23Flash_fwd_kernel_traitsILi96ELi64ELi64ELi4ELb0ELb0EN7cutlass10bfloat16_tE19Flash_kernel_traitsILi96ELi64ELi64ELi4ES3_EELb1ELb0ELb1ELb0ELb0ELb1ELb0ELb0EEEvNS_16Flash_fwd_paramsE)
        /*0014*/ 	.short	0x0160
        /*0016*/ 	.short	0x01d0


	//----- nvinfo : EIATTR_CBANK_PARAM_SIZE
	.align		4
.L_1600:
        /*0018*/ 	.byte	0x03, 0x19
        /*001a*/ 	.short	0x01d0


	//----- nvinfo : EIATTR_KPARAM_INFO
	.align		4
        /*001c*/ 	.byte	0x04, 0x17
        /*001e*/ 	.short	(.L_1602 - .L_1601)
.L_1601:
        /*0020*/ 	.word	0x00000000
        /*0024*/ 	.short	0x0000
        /*0026*/ 	.short	0x0000
        /*0028*/ 	.byte	0x00, 0xf0, 0x41, 0x07


	//----- nvinfo : EIATTR_MAXREG_COUNT
	.align		4
.L_1602:
        /*002c*/ 	.byte	0x03, 0x1b
        /*002e*/ 	.short	0x00ff


	//----- nvinfo : EIATTR_NUM_BARRIERS
	.align		4
        /*0030*/ 	.byte	0x02, 0x4c
        /*0032*/ 	.byte	0x01
	.zero		1


	//----- nvinfo : EIATTR_MERCURY_ISA_VERSION
	.align		4
        /*0034*/ 	.byte	0x03, 0x5f
        /*0036*/ 	.short	0x0000


	//----- nvinfo : EIATTR_COOP_GROUP_MASK_REGIDS
	.align		4
        /*0038*/ 	.byte	0x04, 0x29
        /*003a*/ 	.short	(.L_1604 - .L_1603)


	//   ....[0]....
.L_1603:
        /*003c*/ 	.word	0xffffffff


	//   ....[1]....
        /*0040*/ 	.word	0xffffffff


	//   ....[2]....
        /*0044*/ 	.word	0xffffffff


	//   ....[3]....
        /*0048*/ 	.word	0xffffffff


	//   ....[4]....
        /*004c*/ 	.word	0xffffffff


	//   ....[5]....
        /*0050*/ 	.word	0xffffffff


	//   ....[6]....
        /*0054*/ 	.word	0xffffffff


	//   ....[7]....
        /*0058*/ 	.word	0xffffffff


	//   ....[8]....
        /*005c*/ 	.word	0xffffffff


	//   ....[9]....
        /*0060*/ 	.word	0xffffffff


	//   ....[10]....
        /*0064*/ 	.word	0xffffffff


	//   ....[11]....
        /*0068*/ 	.word	0xffffffff


	//   ....[12]....
        /*006c*/ 	.word	0xffffffff


	//   ....[13]....
        /*0070*/ 	.word	0xffffffff


	//   ....[14]....
        /*0074*/ 	.word	0xffffffff


	//   ....[15]....
        /*0078*/ 	.word	0xffffffff


	//----- nvinfo : EIATTR_COOP_GROUP_INSTR_OFFSETS
	.align		4
.L_1604:
        /*007c*/ 	.byte	0x04, 0x28
        /*007e*/ 	.short	(.L_1606 - .L_1605)


	//   ....[0]....
.L_1605:
        /*0080*/ 	.word	0x00004450


	//   ....[1]....
        /*0084*/ 	.word	0x00004480


	//   ....[2]....
        /*0088*/ 	.word	0x000044a0


	//   ....[3]....
        /*008c*/ 	.word	0x000044c0


	//   ....[4]....
        /*0090*/ 	.word	0x00007390


	//   ....[5]....
        /*0094*/ 	.word	0x000073a0


	//   ....[6]....
        /*0098*/ 	.word	0x000073d0


	//   ....[7]....
        /*009c*/ 	.word	0x000073e0


	//   ....[8]....
        /*00a0*/ 	.word	0x0000a170


	//   ....[9]....
        /*00a4*/ 	.word	0x0000a190


	//   ....[10]....
        /*00a8*/ 	.word	0x0000a1b0


	//   ....[11]....
        /*00ac*/ 	.word	0x0000a1d0


	//   ....[12]....
        /*00b0*/ 	.word	0x0000b180


	//   ....[13]....
        /*00b4*/ 	.word	0x0000b1c0


	//   ....[14]....
        /*00b8*/ 	.word	0x0000b200


	//   ....[15]....
        /*00bc*/ 	.word	0x0000b210


	//----- nvinfo : EIATTR_EXIT_INSTR_OFFSETS
	.align		4
.L_1606:
        /*00c0*/ 	.byte	0x04, 0x1c
        /*00c2*/ 	.short	(.L_1608 - .L_1607)


	//   ....[0]....
.L_1607:
        /*00c4*/ 	.word	0x000002d0


	//   ....[1]....
        /*00c8*/ 	.word	0x00000900


	//   ....[2]....
        /*00cc*/ 	.word	0x00000930


	//   ....[3]....
        /*00d0*/ 	.word	0x0000c0c0


	//   ....[4]....
        /*00d4*/ 	.word	0x0000c1b0


	//   ....[5]....
        /*00d8*/ 	.word	0x0000c1d0


	//----- nvinfo : EIATTR_CTAIDZ_USED
	.align		4
.L_1608:
        /*00dc*/ 	.byte	0x01, 0x04
	.zero		2


	//----- nvinfo : EIATTR_CRS_STACK_SIZE
	.align		4
        /*00e0*/ 	.byte	0x04, 0x1e
        /*00e2*/ 	.short	(.L_1610 - .L_1609)
.L_1609:
        /*00e4*/ 	.word	0x00000000
.L_1610:


//--------------------- .nv.info._ZN5flash24flash_fwd_splitkv_kernelI23Flash_fwd_kernel_traitsILi96ELi64ELi64ELi4ELb0ELb0EN7cutlass10bfloat16_tE19Flash_kernel_traitsILi96ELi64ELi64ELi4ES3_EELb1ELb0ELb0ELb0ELb1ELb0ELb0ELb1EEEvNS_16Flash_fwd_paramsE --------------------------
	.section	.nv.info._ZN5flash24flash_fwd_splitkv_kernelI23Flash_fwd_kernel_traitsILi96ELi64ELi64ELi4ELb0ELb0EN7cutlass10bfloat16_tE19Flash_kernel_traitsILi96ELi64ELi64ELi4ES3_EELb1ELb0ELb0ELb0ELb1ELb0ELb0ELb1EEEvNS_16Flash_fwd_paramsE,"",@"SHT_CUDA_INFO"
	.sectionflags	@""
	.align	4


	//----- nvinfo : EIATTR_CUDA_API_VERSION
	.align		4
        /*0000*/ 	.byte	0x04, 0x37
        /*0002*/ 	.short	(.L_1612 - .L_1611)
.L_1611:
        /*0004*/ 	.word	0x00000082


	//----- nvinfo : EIATTR_SW2861232_WAR
	.align		4
.L_1612:
        /*0008*/ 	.byte	0x01, 0x35
	.zero		2


	//----- nvinfo : EIATTR_PARAM_CBANK
	.align		4
        /*000c*/ 	.byte	0x04, 0x0a
        /*000e*/ 	.short	(.L_1614 - .L_1613)
	.align		4
.L_1613:
        /*0010*/ 	.word	index@(.nv.constant0._ZN5flash24flash_fwd_splitkv_kernelI23Flash_fwd_kernel_traitsILi96ELi64ELi64ELi4ELb0ELb0EN7cutlass10bfloat16_tE19Flash_kernel_traitsILi96ELi64ELi64ELi4ES3_EELb1ELb0ELb0ELb0ELb1ELb0ELb0ELb1EEEvNS_16Flash_fwd_paramsE)
        /*0014*/ 	.short	0x0160
        /*0016*/ 	.short	0x01d0


	//----- nvinfo : EIATTR_CBANK_PARAM_SIZE
	.align		4
.L_1614:
        /*0018*/ 	.byte	0x03, 0x19
        /*001a*/ 	.short	0x01d0


	//----- nvinfo : EIATTR_KPARAM_INFO
	.align		4
        /*001c*/ 	.byte	0x04, 0x17
        /*001e*/ 	.short	(.L_1616 - .L_1615)
.L_1615:
        /*0020*/ 	.word	0x00000000
        /*0024*/ 	.short	0x0000
        /*0026*/ 	.short	0x0000
        /*0028*/ 	.byte	0x00, 0xf0, 0x41, 0x07


	//----- nvinfo : EIATTR_MAXREG_COUNT
	.align		4
.L_1616:
        /*002c*/ 	.byte	0x03, 0x1b
        /*002e*/ 	.short	0x00ff


	//----- nvinfo : EIATTR_NUM_BARRIERS
	.align		4
        /*0030*/ 	.byte	0x02, 0x4c
        /*0032*/ 	.byte	0x01
	.zero		1


	//----- nvinfo : EIATTR_MERCURY_ISA_VERSION
	.align		4
        /*0034*/ 	.byte	0x03, 0x5f
        /*0036*/ 	.short	0x0000


	//----- nvinfo : EIATTR_COOP_GROUP_MASK_REGIDS
	.align		4
        /*0038*/ 	.byte	0x04, 0x29
        /*003a*/ 	.short	(.L_1618 - .L_1617)


	//   ....[0]....
.L_1617:
        /*003c*/ 	.word	0xffffffff


	//   ....[1]....
        /*0040*/ 	.word	0xffffffff


	//   ....[2]....
        /*0044*/ 	.word	0xffffffff


	//   ....[3]....
        /*0048*/ 	.word	0xffffffff


	//   ....[4]....
        /*004c*/ 	.word	0xffffffff


	//   ....[5]....
        /*0050*/ 	.word	0xffffffff


	//   ....[6]....
        /*0054*/ 	.word	0xffffffff


	//   ....[7]....
        /*0058*/ 	.word	0xffffffff


	//   ....[8]....
        /*005c*/ 	.word	0xffffffff


	//   ....[9]....
        /*0060*/ 	.word	0xffffffff


	//   ....[10]....
        /*0064*/ 	.word	0xffffffff


	//   ....[11]....
        /*0068*/ 	.word	0xffffffff


	//   ....[12]....
        /*006c*/ 	.word	0xffffffff


	//   ....[13]....
        /*0070*/ 	.word	0xffffffff


	//   ....[14]....
        /*0074*/ 	.word	0xffffffff


	//   ....[15]....
        /*0078*/ 	.word	0xffffffff


	//----- nvinfo : EIATTR_COOP_GROUP_INSTR_OFFSETS
	.align		4
.L_1618:
        /*007c*/ 	.byte	0x04, 0x28
        /*007e*/ 	.short	(.L_1620 - .L_1619)


	//   ....[0]....
.L_1619:
        /*0080*/ 	.word	0x0000aa30


	//   ....[1]....
        /*0084*/ 	.word	0x0000aa90


	//   ....[2]....
        /*0088*/ 	.word	0x0000aaa0


	//   ....[3]....
        /*008c*/ 	.word	0x0000aad0


	//   ....[4]....
        /*0090*/ 	.word	0x0000cda0


	//   ....[5]....
        /*0094*/ 	.word	0x0000cdb0


	//   ....[6]....
        /*0098*/ 	.word	0x0000cdf0


	//   ....[7]....
        /*009c*/ 	.word	0x0000ce00


	//   ....[8]....
        /*00a0*/ 	.word	0x0000efb0


	//   ....[9]....
        /*00a4*/ 	.word	0x0000efd0


	//   ....[10]....
        /*00a8*/ 	.word	0x0000f000


	//   ....[11]....
        /*00ac*/ 	.word	0x0000f010


	//   ....[12]....
        /*00b0*/ 	.word	0x0000ffc0


	//   ....[13]....
        /*00b4*/ 	.word	0x0000fff0


	//   ....[14]....
        /*00b8*/ 	.word	0x00010030


	//   ....[15]....
        /*00bc*/ 	.word	0x00010050


	//----- nvinfo : EIATTR_EXIT_INSTR_OFFSETS
	.align		4
.L_1620:
        /*00c0*/ 	.byte	0x04, 0x1c
        /*00c2*/ 	.short	(.L_1622 - .L_1621)


	//   ....[0]....
.L_1621:
        /*00c4*/ 	.word	0x00000310


	//   ....[1]....
        /*00c8*/ 	.word	0x000008a0


	//   ....[2]....
        /*00cc*/ 	.word	0x000008d0


	//   ....[3]....
        /*00d0*/ 	.word	0x00010eb0


	//   ....[4]....
        /*00d4*/ 	.word	0x00010f90


	//----- nvinfo : EIATTR_CTAIDZ_USED
	.align		4
.L_1622:
        /*00d8*/ 	.byte	0x01, 0x04
	.zero		2


	//----- nvinfo : EIATTR_CRS_STACK_SIZE
	.align		4
        /*00dc*/ 	.byte	0x04, 0x1e
        /*00de*/ 	.short	(.L_1624 - .L_1623)
.L_1623:
        /*00e0*/ 	.word	0x00000000
.L_1624:


//--------------------- .nv.info._ZN5flash24flash_fwd_splitkv_kernelI23Flash_fwd_kernel_traitsILi96ELi64ELi64ELi4ELb0ELb0EN7cutlass10bfloat16_tE19Flash_kernel_traitsILi96ELi64ELi64ELi4ES3_EELb1ELb0ELb0ELb0ELb1ELb1ELb0ELb1EEEvNS_16Flash_fwd_paramsE --------------------------
	.section	.nv.info._ZN5flash24flash_fwd_splitkv_kernelI23Flash_fwd_kernel_traitsILi96ELi64ELi64ELi4ELb0ELb0EN7cutlass10bfloat16_tE19Flash_kernel_traitsILi96ELi64ELi64ELi4ES3_EELb1ELb0ELb0ELb0ELb1ELb1ELb0ELb1EEEvNS_16Flash_fwd_paramsE,"",@"SHT_CUDA_INFO"
	.sectionflags	@""
	.align	4


	//----- nvinfo : EIATTR_CUDA_API_VERSION
	.align		4
        /*0000*/ 	.byte	0x04, 0x37
        /*0002*/ 	.short	(.L_1626 - .L_1625)
.L_1625:
        /*0004*/ 	.word	0x00000082


	//----- nvinfo : EIATTR_SW2861232_WAR
	.align		4
.L_1626:
        /*0008*/ 	.byte	0x01, 0x35
	.zero		2


	//----- nvinfo : EIATTR_PARAM_CBANK
	.align		4
        /*000c*/ 	.byte	0x04, 0x0a
        /*000e*/ 	.short	(.L_1628 - .L_1627)
	.align		4
.L_1627:
        /*0010*/ 	.word	index@(.nv.constant0._ZN5flash24flash_fwd_splitkv_kernelI23Flash_fwd_kernel_traitsILi96ELi64ELi64ELi4ELb0ELb0EN7cutlass10bfloat16_tE19Flash_kernel_traitsILi96ELi64ELi64ELi4ES3_EELb1ELb0ELb0ELb0ELb1ELb1ELb0ELb1EEEvNS_16Flash_fwd_paramsE)
        /*0014*/ 	.short	0x0160
        /*0016*/ 	.short	0x01d0


	//----- nvinfo : EIATTR_CBANK_PARAM_SIZE
	.align		4
.L_1628:
        /*0018*/ 	.byte	0x03, 0x19
        /*001a*/ 	.short	0x01d0


	//----- nvinfo : EIATTR_KPARAM_INFO
	.align		4
        /*001c*/ 	.byte	0x04, 0x17
        /*001e*/ 	.short	(.L_1630 - .L_1629)
.L_1629:
        /*0020*/ 	.word	0x00000000
        /*0024*/ 	.short	0x0000
        /*0026*/ 	.short	0x0000
        /*0028*/ 	.byte	0x00, 0xf0, 0x41, 0x07


	//----- nvinfo : EIATTR_MAXREG_COUNT
	.align		4
.L_1630:
        /*002c*/ 	.byte	0x03, 0x1b
        /*002e*/ 	.short	0x00ff


	//----- nvinfo : EIATTR_NUM_BARRIERS
	.align		4
        /*0030*/ 	.byte	0x02, 0x4c
        /*0032*/ 	.byte	0x01
	.zero		1


	//----- nvinfo : EIATTR_MERCURY_ISA_VERSION
	.align		4
        /*0034*/ 	.byte	0x03, 0x5f
        /*0036*/ 	.short	0x0000


	//----- nvinfo : EIATTR_COOP_GROUP_MASK_REGIDS
	.align		4
        /*0038*/ 	.byte	0x04, 0x29
        /*003a*/ 	.short	(.L_1632 - .L_1631)


	//   ....[0]....
.L_1631:
        /*003c*/ 	.word	0xffffffff


	//   ....[1]....
        /*0040*/ 	.word	0xffffffff


	//   ....[2]....
        /*0044*/ 	.word	0xffffffff


	//   ....[3]....
        /*0048*/ 	.word	0xffffffff


	//   ....[4]....
        /*004c*/ 	.word	0xffffffff


	//   ....[5]....
        /*0050*/ 	.word	0xffffffff


	//   ....[6]....
        /*0054*/ 	.word	0xffffffff


	//   ....[7]....
        /*0058*/ 	.word	0xffffffff


	//   ....[8]....
        /*005c*/ 	.word	0xffffffff


	//   ....[9]....
        /*0060*/ 	.word	0xffffffff


	//   ....[10]....
        /*0064*/ 	.word	0xffffffff


	//   ....[11]....
        /*0068*/ 	.word	0xffffffff


	//   ....[12]....
        /*006c*/ 	.word	0xffffffff


	//   ....[13]....
        /*0070*/ 	.word	0xffffffff


	//   ....[14]....
        /*0074*/ 	.word	0xffffffff


	//   ....[15]....
        /*0078*/ 	.word	0xffffffff


	//----- nvinfo : EIATTR_COOP_GROUP_INSTR_OFFSETS
	.align		4
.L_1632:
        /*007c*/ 	.byte	0x04, 0x28
        /*007e*/ 	.short	(.L_1634 - .L_1633)


	//   ....[0]....
.L_1633:
        /*0080*/ 	.word	0x0000ae30


	//   ....[1]....
        /*0084*/ 	.word	0x0000ae60


	//   ....[2]....
        /*0088*/ 	.word	0x0000ae80


	//   ....[3]....
        /*008c*/ 	.word	0x0000aef0


	//   ....[4]....
        /*0090*/ 	.word	0x0000d5a0


	//   ....[5]....
        /*0094*/ 	.word	0x0000d5b0


	//   ....[6]....
        /*0098*/ 	.word	0x0000d5e0


	//   ....[7]....
        /*009c*/ 	.word	0x0000d5f0


	//   ....[8]....
        /*00a0*/ 	.word	0x0000fbb0


	//   ....[9]....
        /*00a4*/ 	.word	0x0000fbd0


	//   ....[10]....
        /*00a8*/ 	.word	0x0000fc00


	//   ....[11]....
        /*00ac*/ 	.word	0x0000fc10


	//   ....[12]....
        /*00b0*/ 	.word	0x00010bb0


	//   ....[13]....
        /*00b4*/ 	.word	0x00010be0


	//   ....[14]....
        /*00b8*/ 	.word	0x00010c20


	//   ....[15]....
        /*00bc*/ 	.word	0x00010c40


	//----- nvinfo : EIATTR_EXIT_INSTR_OFFSETS
	.align		4
.L_1634:
        /*00c0*/ 	.byte	0x04, 0x1c
        /*00c2*/ 	.short	(.L_1636 - .L_1635)


	//   ....[0]....
.L_1635:
        /*00c4*/ 	.word	0x00000310


	//   ....[1]....
        /*00c8*/ 	.word	0x000008a0


	//   ....[2]....
        /*00cc*/ 	.word	0x000008d0


	//   ....[3]....
        /*00d0*/ 	.word	0x00011aa0


	//   ....[4]....
        /*00d4*/ 	.word	0x00011b80


	//----- nvinfo : EIATTR_CTAIDZ_USED
	.align		4
.L_1636:
        /*00d8*/ 	.byte	0x01, 0x04
	.zero		2


	//----- nvinfo : EIATTR_CRS_STACK_SIZE
	.align		4
        /*00dc*/ 	.byte	0x04, 0x1e
        /*00de*/ 	.short	(.L_1638 - .L_1637)
.L_1637:
        /*00e0*/ 	.word	0x00000000
.L_1638:


//--------------------- .nv.info._ZN5flash24flash_fwd_splitkv_kernelI23Flash_fwd_kernel_traitsILi96ELi64ELi64ELi4ELb0ELb0EN7cutlass10bfloat16_tE19Flash_kernel_traitsILi96ELi64ELi64ELi4ES3_EELb1ELb0ELb1ELb0ELb0ELb0ELb0ELb1EEEvNS_16Flash_fwd_paramsE --------------------------
	.section	.nv.info._ZN5flash24flash_fwd_splitkv_kernelI23Flash_fwd_kernel_traitsILi96ELi64ELi64ELi4ELb0ELb0EN7cutlass10bfloat16_tE19Flash_kernel_traitsILi96ELi64ELi64ELi4ES3_EELb1ELb0ELb1ELb0ELb0ELb0ELb0ELb1EEEvNS_16Flash_fwd_paramsE,"",@"SHT_CUDA_INFO"
	.sectionflags	@""
	.align	4


	//----- nvinfo : EIATTR_CUDA_API_VERSION
	.align		4
        /*0000*/ 	.byte	0x04, 0x37
        /*0002*/ 	.short	(.L_1640 - .L_1639)
.L_1639:
        /*0004*/ 	.word	0x00000082


	//----- nvinfo : EIATTR_SW2861232_WAR
	.align		4
.L_1640:
        /*0008*/ 	.byte	0x01, 0x35
	.zero		2


	//----- nvinfo : EIATTR_PARAM_CBANK
	.align		4
        /*000c*/ 	.byte	0x04, 0x0a
        /*000e*/ 	.short	(.L_1642 - .L_1641)
	.align		4
.L_1641:
        /*0010*/ 	.word	index@(.nv.constant0._ZN5flash24flash_fwd_splitkv_kernelI23Flash_fwd_kernel_traitsILi96ELi64ELi64ELi4ELb0ELb0EN7cutlass10bfloat16_tE19Flash_kernel_traitsILi96ELi64ELi64ELi4ES3_EELb1ELb0ELb1ELb0ELb0ELb0ELb0ELb1EEEvNS_16Flash_fwd_paramsE)
        /*0014*/ 	.short	0x0160
        /*0016*/ 	.short	0x01d0


	//----- nvinfo : EIATTR_CBANK_PARAM_SIZE
	.align		4
.L_1642:
        /*0018*/ 	.byte	0x03, 0x19
        /*001a*/ 	.short	0x01d0


	//----- nvinfo : EIATTR_KPARAM_INFO
	.align		4
        /*001c*/ 	.byte	0x04, 0x17
        /*001e*/ 	.short	(.L_1644 - .L_1643)
.L_1643:
        /*0020*/ 	.word	0x00000000
        /*0024*/ 	.short	0x0000
        /*0026*/ 	.short	0x0000
        /*0028*/ 	.byte	0x00, 0xf0, 0x41, 0x07


	//----- nvinfo : EIATTR_MAXREG_COUNT
	.align		4
.L_1644:
        /*002c*/ 	.byte	0x03, 0x1b
        /*002e*/ 	.short	0x00ff


	//----- nvinfo : EIATTR_NUM_BARRIERS
	.align		4
        /*0030*/ 	.byte	0x02, 0x4c
        /*0032*/ 	.byte	0x01
	.zero		1


	//----- nvinfo : EIATTR_MERCURY_ISA_VERSION
	.align		4
        /*0034*/ 	.byte	0x03, 0x5f
        /*0036*/ 	.short	0x0000


	//----- nvinfo : EIATTR_COOP_GROUP_MASK_REGIDS
	.align		4
        /*0038*/ 	.byte	0x04, 0x29
        /*003a*/ 	.short	(.L_1646 - .L_1645)


	//   ....[0]....
.L_1645:
        /*003c*/ 	.word	0xffffffff


	//   ....[1]....
        /*0040*/ 	.word	0xffffffff


	//   ....[2]....
        /*0044*/ 	.word	0xffffffff


	//   ....[3]....
        /*0048*/ 	.word	0xffffffff


	//   ....[4]....
        /*004c*/ 	.word	0xffffffff


	//   ....[5]....
        /*0050*/ 	.word	0xffffffff


	//   ....[6]....
        /*0054*/ 	.word	0xffffffff


	//   ....[7]....
        /*0058*/ 	.word	0xffffffff


	//   ....[8]....
        /*005c*/ 	.word	0xffffffff


	//   ....[9]....
        /*0060*/ 	.word	0xffffffff


	//   ....[10]....
        /*0064*/ 	.word	0xffffffff


	//   ....[11]....
        /*0068*/ 	.word	0xffffffff


	//   ....[12]....
        /*006c*/ 	.word	0xffffffff


	//   ....[13]....
        /*0070*/ 	.word	0xffffffff


	//   ....[14]....
        /*0074*/ 	.word	0xffffffff


	//   ....[15]....
        /*0078*/ 	.word	0xffffffff


	//----- nvinfo : EIATTR_COOP_GROUP_INSTR_OFFSETS
	.align		4
.L_1646:
        /*007c*/ 	.byte	0x04, 0x28
        /*007e*/ 	.short	(.L_1648 - .L_1647)


	//   ....[0]....
.L_1647:
        /*0080*/ 	.word	0x0000c210


	//   ....[1]....
        /*0084*/ 	.word	0x0000c2a0


	//   ....[2]....
        /*0088*/ 	.word	0x0000c2c0


	//   ....[3]....
        /*008c*/ 	.word	0x0000c330


	//   ....[4]....
        /*0090*/ 	.word	0x0000ed20


	//   ....[5]....
        /*0094*/ 	.word	0x0000ed30


	//   ....[6]....
        /*0098*/ 	.word	0x0000ed60


	//   ....[7]....
        /*009c*/ 	.word	0x0000ed70


	//   ....[8]....
        /*00a0*/ 	.word	0x000116e0


	//   ....[9]....
        /*00a4*/ 	.word	0x00011700


	//   ....[10]....
        /*00a8*/ 	.word	0x00011720


	//   ....[11]....
        /*00ac*/ 	.word	0x00011740


	//   ....[12]....
        /*00b0*/ 	.word	0x00012720


	//   ....[13]....
        /*00b4*/ 	.word	0x00012760


	//   ....[14]....
        /*00b8*/ 	.word	0x000127a0


	//   ....[15]....
        /*00bc*/ 	.word	0x000127c0


	//----- nvinfo : EIATTR_EXIT_INSTR_OFFSETS
	.align		4
.L_1648:
        /*00c0*/ 	.byte	0x04, 0x1c
        /*00c2*/ 	.short	(.L_1650 - .L_1649)


	//   ....[0]....
.L_1649:
        /*00c4*/ 	.word	0x00000300


	//   ....[1]....
        /*00c8*/ 	.word	0x00000920


	//   ....[2]....
        /*00cc*/ 	.word	0x00000950


	//   ....[3]....
        /*00d0*/ 	.word	0x00013640


	//   ....[4]....
        /*00d4*/ 	.word	0x00013740


	//   ....[5]....
        /*00d8*/ 	.word	0x00013760


	//----- nvinfo : EIATTR_CTAIDZ_USED
	.align		4
.L_1650:
        /*00dc*/ 	.byte	0x01, 0x04
	.zero		2


	//----- nvinfo : EIATTR_CRS_STACK_SIZE
	.align		4
        /*00e0*/ 	.byte	0x04, 0x1e
        /*00e2*/ 	.short	(.L_1652 - .L_1651)
.L_1651:
        /*00e4*/ 	.word	0x00000000
.L_1652:


//--------------------- .nv.info._ZN5flash24flash_fwd_splitkv_kernelI23Flash_fwd_kernel_traitsILi96ELi64ELi64ELi4ELb0ELb0EN7cutlass10bfloat16_tE19Flash_kernel_traitsILi96ELi64ELi64ELi4ES3_EELb1ELb0ELb1ELb0ELb0ELb1ELb0ELb1EEEvNS_16Flash_fwd_paramsE --------------------------
	.section	.nv.info._ZN5flash24flash_fwd_splitkv_kernelI23Flash_fwd_kernel_traitsILi96ELi64ELi64ELi4ELb0ELb0EN7cutlass10bfloat16_tE19Flash_kernel_traitsILi96ELi64ELi64ELi4ES3_EELb1ELb0ELb1ELb0ELb0ELb1ELb0ELb1EEEvNS_16Flash_fwd_paramsE,"",@"SHT_CUDA_INFO"
	.sectionflags	@""
	.align	4


	//----- nvinfo : EIATTR_CUDA_API_VERSION
	.align		4
        /*0000*/ 	.byte	0x04, 0x37
        /*0002*/ 	.short	(.L_1654 - .L_1653)
.L_1653:
        /*0004*/ 	.word	0x00000082


	//----- nvinfo : EIATTR_SW2861232_WAR
	.align		4
.L_1654:
        /*0008*/ 	.byte	0x01, 0x35
	.zero		2


	//----- nvinfo : EIATTR_PARAM_CBANK
	.align		4
        /*000c*/ 	.byte	0x04, 0x0a
        /*000e*/ 	.short	(.L_1656 - .L_1655)
	.align		4
.L_1655:
        /*0010*/ 	.word	index@(.nv.constant0._ZN5flash24flash_fwd_splitkv_kernelI23Flash_fwd_kernel_traitsILi96ELi64ELi64ELi4ELb0ELb0EN7cutlass10bfloat16_tE19Flash_kernel_traitsILi96ELi64ELi64ELi4ES3_EELb1ELb0ELb1ELb0ELb0ELb1ELb0ELb1EEEvNS_16Flash_fwd_paramsE)
        /*0014*/ 	.short	0x0160
        /*0016*/ 	.short	0x01d0


	//----- nvinfo : EIATTR_CBANK_PARAM_SIZE
	.align		4
.L_1656:
        /*0018*/ 	.byte	0x03, 0x19
        /*001a*/ 	.short	0x01d0


	//----- nvinfo : EIATTR_KPARAM_INFO
	.align		4
        /*001c*/ 	.byte	0x04, 0x17
        /*001e*/ 	.short	(.L_1658 - .L_1657)
.L_1657:
        /*0020*/ 	.word	0x00000000
        /*0024*/ 	.short	0x0000
        /*0026*/ 	.short	0x0000
        /*0028*/ 	.byte	0x00, 0xf0, 0x41, 0x07


	//----- nvinfo : EIATTR_MAXREG_COUNT
	.align		4
.L_1658:
        /*002c*/ 	.byte	0x03, 0x1b
        /*002e*/ 	.short	0x00ff


	//----- nvinfo : EIATTR_NUM_BARRIERS
	.align		4
        /*0030*/ 	.byte	0x02, 0x4c
        /*0032*/ 	.byte	0x01
	.zero		1


	//----- nvinfo : EIATTR_MERCURY_ISA_VERSION
	.align		4
        /*0034*/ 	.byte	0x03, 0x5f
        /*0036*/ 	.short	0x0000


	//----- nvinfo : EIATTR_COOP_GROUP_MASK_REGIDS
	.align		4
        /*0038*/ 	.byte	0x04, 0x29
        /*003a*/ 	.short	(.L_1660 - .L_1659)


	//   ....[0]....
.L_1659:
        /*003c*/ 	.word	0xffffffff


	//   ....[1]....
        /*0040*/ 	.word	0xffffffff


	//   ....[2]....
        /*0044*/ 	.word	0xffffffff


	//   ....[3]....
        /*0048*/ 	.word	0xffffffff


	//   ....[4]....
        /*004c*/ 	.word	0xffffffff


	//   ....[5]....
        /*0050*/ 	.word	0xffffffff


	//   ....[6]....
        /*0054*/ 	.word	0xffffffff


	//   ....[7]....
        /*0058*/ 	.word	0xffffffff


	//   ....[8]....
        /*005c*/ 	.word	0xffffffff


	//   ....[9]....
        /*0060*/ 	.word	0xffffffff


	//   ....[10]....
        /*0064*/ 	.word	0xffffffff


	//   ....[11]....
        /*0068*/ 	.word	0xffffffff


	//   ....[12]....
        /*006c*/ 	.word	0xffffffff


	//   ....[13]....
        /*0070*/ 	.word	0xffffffff


	//   ....[14]....
        /*0074*/ 	.word	0xffffffff


	//   ....[15]....
        /*0078*/ 	.word	0xffffffff


	//----- nvinfo : EIATTR_COOP_GROUP_INSTR_OFFSETS
	.align		4
.L_1660:
        /*007c*/ 	.byte	0x04, 0x28
        /*007e*/ 	.short	(.L_1662 - .L_1661)


	//   ....[0]....
.L_1661:
        /*0080*/ 	.word	0x0000c680


	//   ....[1]....
        /*0084*/ 	.word	0x0000c6b0


	//   ....[2]....
        /*0088*/ 	.word	0x0000c6c0


	//   ....[3]....
        /*008c*/ 	.word	0x0000c710


	//   ....[4]....
        /*0090*/ 	.word	0x0000f510


	//   ....[5]....
        /*0094*/ 	.word	0x0000f520


	//   ....[6]....
        /*0098*/ 	.word	0x0000f550


	//   ....[7]....
        /*009c*/ 	.word	0x0000f560


	//   ....[8]....
        /*00a0*/ 	.word	0x00012300


	//   ....[9]....
        /*00a4*/ 	.word	0x00012310


	//   ....[10]....
        /*00a8*/ 	.word	0x00012330


	//   ....[11]....
        /*00ac*/ 	.word	0x00012350


	//   ....[12]....
        /*00b0*/ 	.word	0x00013310


	//   ....[13]....
        /*00b4*/ 	.word	0x00013350


	//   ....[14]....
        /*00b8*/ 	.word	0x00013390


	//   ....[15]....
        /*00bc*/ 	.word	0x000133b0


	//----- nvinfo : EIATTR_EXIT_INSTR_OFFSETS
	.align		4
.L_1662:
        /*00c0*/ 	.byte	0x04, 0x1c
        /*00c2*/ 	.short	(.L_1664 - .L_1663)


	//   ....[0]....
.L_1663:
        /*00c4*/ 	.word	0x00000300


	//   ....[1]....
        /*00c8*/ 	.word	0x00000920


	//   ....[2]....
        /*00cc*/ 	.word	0x00000950


	//   ....[3]....
        /*00d0*/ 	.word	0x00014230


	//   ....[4]....
        /*00d4*/ 	.word	0x00014330


	//   ....[5]....
        /*00d8*/ 	.word	0x00014350


	//----- nvinfo : EIATTR_CTAIDZ_USED
	.align		4
.L_1664:
        /*00dc*/ 	.byte	0x01, 0x04
	.zero		2


	//----- nvinfo : EIATTR_CRS_STACK_SIZE
	.align		4
        /*00e0*/ 	.byte	0x04, 0x1e
        /*00e2*/ 	.short	(.L_1666 - .L_1665)
.L_1665:
        /*00e4*/ 	.word	0x00000000
.L_1666:


//--------------------- .nv.info._ZN5flash24flash_fwd_splitkv_kernelI23Flash_fwd_kernel_traitsILi96ELi64ELi64ELi4ELb0ELb0EN7cutlass10bfloat16_tE19Flash_kernel_traitsILi96ELi64ELi64ELi4ES3_EELb1ELb0ELb0ELb0ELb1ELb0ELb1ELb0EEEvNS_16Flash_fwd_paramsE --------------------------
	.section	.nv.info._ZN5flash24flash_fwd_splitkv_kernelI23Flash_fwd_kernel_traitsILi96ELi64ELi64ELi4ELb0ELb0EN7cutlass10bfloat16_tE19Flash_kernel_traitsILi96ELi64ELi64ELi4ES3_EELb1ELb0ELb0ELb0ELb1ELb0ELb1ELb0EEEvNS_16Flash_fwd_paramsE,"",@"SHT_CUDA_INFO"
	.sectionflags	@""
	.align	4


	//----- nvinfo : EIATTR_CUDA_API_VERSION
	.align		4
        /*0000*/ 	.byte	0x04, 0x37
        /*0002*/ 	.short	(.L_1668 - .L_1667)
.L_1667:
        /*0004*/ 	.word	0x00000082


	//----- nvinfo : EIATTR_SW2861232_WAR
	.align		4
.L_1668:
        /*0008*/ 	.byte	0x01, 0x35
	.zero		2


	//----- nvinfo : EIATTR_PARAM_CBANK
	.align		4
        /*000c*/ 	.byte	0x04, 0x0a
        /*000e*/ 	.short	(.L_1670 - .L_1669)
	.align		4
.L_1669:
        /*0010*/ 	.word	index@(.nv.constant0._ZN5flash24flash_fwd_splitkv_kernelI23Flash_fwd_kernel_traitsILi96ELi64ELi64ELi4ELb0ELb0EN7cutlass10bfloat16_tE19Flash_kernel_traitsILi96ELi64ELi64ELi4ES3_EELb1ELb0ELb0ELb0ELb1ELb0ELb1ELb0EEEvNS_16Flash_fwd_paramsE)
        /*0014*/ 	.short	0x0160
        /*0016*/ 	.short	0x01d0


	//----- nvinfo : EIATTR_CBANK_PARAM_SIZE
	.align		4
.L_1670:
        /*0018*/ 	.byte	0x03, 0x19
        /*001a*/ 	.short	0x01d0


	//----- nvinfo : EIATTR_KPARAM_INFO
	.align		4
        /*001c*/ 	.byte	0x04, 0x17
        /*001e*/ 	.short	(.L_1672 - .L_1671)
.L_1671:
        /*0020*/ 	.word	0x00000000
        /*0024*/ 	.short	0x0000
        /*0026*/ 	.short	0x0000
        /*0028*/ 	.byte	0x00, 0xf0, 0x41, 0x07


	//----- nvinfo : EIATTR_MAXREG_COUNT
	.align		4
.L_1672:
        /*002c*/ 	.byte	0x03, 0x1b
        /*002e*/ 	.short	0x00ff


	//----- nvinfo : EIATTR_NUM_BARRIERS
	.align		4
        /*0030*/ 	.byte	0x02, 0x4c
        /*0032*/ 	.byte	0x01
	.zero		1


	//----- nvinfo : EIATTR_MERCURY_ISA_VERSION
	.align		4
        /*0034*/ 	.byte	0x03, 0x5f
        /*0036*/ 	.short	0x0000


	//----- nvinfo : EIATTR_COOP_GROUP_MASK_REGIDS
	.align		4
        /*0038*/ 	.byte	0x04, 0x29
        /*003a*/ 	.short	(.L_1674 - .L_1673)


	//   ....[0]....
.L_1673:
        /*003c*/ 	.word	0xffffffff


	//   ....[1]....
        /*0040*/ 	.word	0xffffffff


	//   ....[2]....
        /*0044*/ 	.word	0xffffffff


	//   ....[3]....
        /*0048*/ 	.word	0xffffffff


	//   ....[4]....
        /*004c*/ 	.word	0xffffffff


	//   ....[5]....
        /*0050*/ 	.word	0xffffffff


	//   ....[6]....
        /*0054*/ 	.word	0xffffffff


	//   ....[7]....
        /*0058*/ 	.word	0xffffffff


	//   ....[8]....
        /*005c*/ 	.word	0xffffffff


	//   ....[9]....
        /*0060*/ 	.word	0xffffffff


	//   ....[10]....
        /*0064*/ 	.word	0xffffffff


	//   ....[11]....
        /*0068*/ 	.word	0xffffffff


	//   ....[12]....
        /*006c*/ 	.word	0xffffffff


	//   ....[13]....
        /*0070*/ 	.word	0xffffffff


	//   ....[14]....
        /*0074*/ 	.word	0xffffffff


	//   ....[15]....
        /*0078*/ 	.word	0xffffffff


	//----- nvinfo : EIATTR_COOP_GROUP_INSTR_OFFSETS
	.align		4
.L_1674:
        /*007c*/ 	.byte	0x04, 0x28
        /*007e*/ 	.short	(.L_1676 - .L_1675)


	//   ....[0]....
.L_1675:
        /*0080*/ 	.word	0x00003300


	//   ....[1]....
        /*0084*/ 	.word	0x00003390


	//   ....[2]....
        /*0088*/ 	.word	0x000033a0


	//   ....[3]....
        /*008c*/ 	.word	0x000033f0


	//   ....[4]....
        /*0090*/ 	.word	0x00005700


	//   ....[5]....
        /*0094*/ 	.word	0x00005710


	//   ....[6]....
        /*0098*/ 	.word	0x00005740


	//   ....[7]....
        /*009c*/ 	.word	0x00005750


	//   ....[8]....
        /*00a0*/ 	.word	0x00007950


	//   ....[9]....
        /*00a4*/ 	.word	0x00007970


	//   ....[10]....
        /*00a8*/ 	.word	0x000079a0


	//   ....[11]....
        /*00ac*/ 	.word	0x000079b0


	//   ....[12]....
        /*00b0*/ 	.word	0x00008940


	//   ....[13]....
        /*00b4*/ 	.word	0x000089a0


	//   ....[14]....
        /*00b8*/ 	.word	0x000089e0


	//   ....[15]....
        /*00bc*/ 	.word	0x00008a20


	//----- nvinfo : EIATTR_EXIT_INSTR_OFFSETS
	.align		4
.L_1676:
        /*00c0*/ 	.byte	0x04, 0x1c
        /*00c2*/ 	.short	(.L_1678 - .L_1677)


	//   ....[0]....
.L_1677:
        /*00c4*/ 	.word	0x00000420


	//   ....[1]....
        /*00c8*/ 	.word	0x00000a40


	//   ....[2]....
        /*00cc*/ 	.word	0x00000a70


	//   ....[3]....
        /*00d0*/ 	.word	0x00009680


	//   ....[4]....
        /*00d4*/ 	.word	0x000096c0


	//----- nvinfo : EIATTR_CTAIDZ_USED
	.align		4
.L_1678:
        /*00d8*/ 	.byte	0x01, 0x04
	.zero		2


	//----- nvinfo : EIATTR_CRS_STACK_SIZE
	.align		4
        /*00dc*/ 	.byte	0x04, 0x1e
        /*00de*/ 	.short	(.L_1680 - .L_1679)
.L_1679:
        /*00e0*/ 	.word	0x00000000
.L_1680:


//--------------------- .nv.info._ZN5flash24flash_fwd_splitkv_kernelI23Flash_fwd_kernel_traitsILi96ELi64ELi64ELi4ELb0ELb0EN7cutlass10bfloat16_tE19Flash_kernel_traitsILi96ELi64ELi64ELi4ES3_EELb1ELb0ELb0ELb0ELb1ELb1ELb1ELb0EEEvNS_16Flash_fwd_paramsE --------------------------
	.section	.nv.info._ZN5flash24flash_fwd_splitkv_kernelI23Flash_fwd_kernel_traitsILi96ELi64ELi64ELi4ELb0ELb0EN7cutlass10bfloat16_tE19Flash_kernel_traitsILi96ELi64ELi64ELi4ES3_EELb1ELb0ELb0ELb0ELb1ELb1ELb1ELb0EEEvNS_16Flash_fwd_paramsE,"",@"SHT_CUDA_INFO"
	.sectionflags	@""
	.align	4


	//----- nvinfo : EIATTR_CUDA_API_VERSION
	.align		4
        /*0000*/ 	.byte	0x04, 0x37
        /*0002*/ 	.short	(.L_1682 - .L_1681)
.L_1681:
        /*0004*/ 	.word	0x00000082


	//----- nvinfo : EIATTR_SW2861232_WAR
	.align		4
.L_1682:
        /*0008*/ 	.byte	0x01, 0x35
	.zero		2


	//----- nvinfo : EIATTR_PARAM_CBANK
	.align		4
        /*000c*/ 	.byte	0x04, 0x0a
        /*000e*/ 	.short	(.L_1684 - .L_1683)
	.align		4
.L_1683:
        /*0010*/ 	.word	index@(.nv.constant0._ZN5flash24flash_fwd_splitkv_kernelI23Flash_fwd_kernel_traitsILi96ELi64ELi64ELi4ELb0ELb0EN7cutlass10bfloat16_tE19Flash_kernel_traitsILi96ELi64ELi64ELi4ES3_EELb1ELb0ELb0ELb0ELb1ELb1ELb1ELb0EEEvNS_16Flash_fwd_paramsE)
        /*0014*/ 	.short	0x0160
        /*0016*/ 	.short	0x01d0


	//----- nvinfo : EIATTR_CBANK_PARAM_SIZE
	.align		4
.L_1684:
        /*0018*/ 	.byte	0x03, 0x19
        /*001a*/ 	.short	0x01d0


	//----- nvinfo : EIATTR_KPARAM_INFO
	.align		4
        /*001c*/ 	.byte	0x04, 0x17
        /*001e*/ 	.short	(.L_1686 - .L_1685)
.L_1685:
        /*0020*/ 	.word	0x00000000
        /*0024*/ 	.short	0x0000
        /*0026*/ 	.short	0x0000
        /*0028*/ 	.byte	0x00, 0xf0, 0x41, 0x07


	//----- nvinfo : EIATTR_MAXREG_COUNT
	.align		4
.L_1686:
        /*002c*/ 	.byte	0x03, 0x1b
        /*002e*/ 	.short	0x00ff


	//----- nvinfo : EIATTR_NUM_BARRIERS
	.align		4
        /*0030*/ 	.byte	0x02, 0x4c
        /*0032*/ 	.byte	0x01
	.zero		1


	//----- nvinfo : EIATTR_MERCURY_ISA_VERSION
	.align		4
        /*0034*/ 	.byte	0x03, 0x5f
        /*0036*/ 	.short	0x0000


	//----- nvinfo : EIATTR_COOP_GROUP_MASK_REGIDS
	.align		4
        /*0038*/ 	.byte	0x04, 0x29
        /*003a*/ 	.short	(.L_1688 - .L_1687)


	//   ....[0]....
.L_1687:
        /*003c*/ 	.word	0xffffffff


	//   ....[1]....
        /*0040*/ 	.word	0xffffffff


	//   ....[2]....
        /*0044*/ 	.word	0xffffffff


	//   ....[3]....
        /*0048*/ 	.word	0xffffffff


	//   ....[4]....
        /*004c*/ 	.word	0xffffffff


	//   ....[5]....
        /*0050*/ 	.word	0xffffffff


	//   ....[6]....
        /*0054*/ 	.word	0xffffffff


	//   ....[7]....
        /*0058*/ 	.word	0xffffffff


	//   ....[8]....
        /*005c*/ 	.word	0xffffffff


	//   ....[9]....
        /*0060*/ 	.word	0xffffffff


	//   ....[10]....
        /*0064*/ 	.word	0xffffffff


	//   ....[11]....
        /*0068*/ 	.word	0xffffffff


	//   ....[12]....
        /*006c*/ 	.word	0xffffffff


	//   ....[13]....
        /*0070*/ 	.word	0xffffffff


	//   ....[14]....
        /*0074*/ 	.word	0xffffffff


	//   ....[15]....
        /*0078*/ 	.word	0xffffffff


	//----- nvinfo : EIATTR_COOP_GROUP_INSTR_OFFSETS
	.align		4
.L_1688:
        /*007c*/ 	.byte	0x04, 0x28
        /*007e*/ 	.short	(.L_1690 - .L_1689)


	//   ....[0]....
.L_1689:
        /*0080*/ 	.word	0x00003730


	//   ....[1]....
        /*0084*/ 	.word	0x00003790


	//   ....[2]....
        /*0088*/ 	.word	0x000037a0


	//   ....[3]....
        /*008c*/ 	.word	0x000037d0


	//   ....[4]....
        /*0090*/ 	.word	0x00005f10


	//   ....[5]....
        /*0094*/ 	.word	0x00005f20


	//   ....[6]....
        /*0098*/ 	.word	0x00005f50


	//   ....[7]....
        /*009c*/ 	.word	0x00005f60


	//   ....[8]....
        /*00a0*/ 	.word	0x00008570


	//   ....[9]....
        /*00a4*/ 	.word	0x00008580


	//   ....[10]....
        /*00a8*/ 	.word	0x000085c0


	//   ....[11]....
        /*00ac*/ 	.word	0x000085d0


	//   ....[12]....
        /*00b0*/ 	.word	0x00009550


	//   ....[13]....
        /*00b4*/ 	.word	0x000095b0


	//   ....[14]....
        /*00b8*/ 	.word	0x000095f0


	//   ....[15]....
        /*00bc*/ 	.word	0x00009630


	//----- nvinfo : EIATTR_EXIT_INSTR_OFFSETS
	.align		4
.L_1690:
        /*00c0*/ 	.byte	0x04, 0x1c
        /*00c2*/ 	.short	(.L_1692 - .L_1691)


	//   ....[0]....
.L_1691:
        /*00c4*/ 	.word	0x00000420


	//   ....[1]....
        /*00c8*/ 	.word	0x00000a50


	//   ....[2]....
        /*00cc*/ 	.word	0x00000a80


	//   ....[3]....
        /*00d0*/ 	.word	0x0000a290


	//   ....[4]....
        /*00d4*/ 	.word	0x0000a2d0


	//----- nvinfo : EIATTR_CTAIDZ_USED
	.align		4
.L_1692:
        /*00d8*/ 	.byte	0x01, 0x04
	.zero		2


	//----- nvinfo : EIATTR_CRS_STACK_SIZE
	.align		4
        /*00dc*/ 	.byte	0x04, 0x1e
        /*00de*/ 	.short	(.L_1694 - .L_1693)
.L_1693:
        /*00e0*/ 	.word	0x00000000
.L_1694:


//--------------------- .nv.info._ZN5flash24flash_fwd_splitkv_kernelI23Flash_fwd_kernel_traitsILi96ELi64ELi64ELi4ELb0ELb0EN7cutlass10bfloat16_tE19Flash_kernel_traitsILi96ELi64ELi64ELi4ES3_EELb1ELb0ELb1ELb0ELb0ELb0ELb1ELb0EEEvNS_16Flash_fwd_paramsE --------------------------
	.section	.nv.info._ZN5flash24flash_fwd_splitkv_kernelI23Flash_fwd_kernel_traitsILi96ELi64ELi64ELi4ELb0ELb0EN7cutlass10bfloat16_tE19Flash_kernel_traitsILi96ELi64ELi64ELi4ES3_EELb1ELb0ELb1ELb0ELb0ELb0ELb1ELb0EEEvNS_16Flash_fwd_paramsE,"",@"SHT_CUDA_INFO"
	.sectionflags	@""
	.align	4


	//----- nvinfo : EIATTR_CUDA_API_VERSION
	.align		4
        /*0000*/ 	.byte	0x04, 0x37
        /*0002*/ 	.short	(.L_1696 - .L_1695)
.L_1695:
        /*0004*/ 	.word	0x00000082


	//----- nvinfo : EIATTR_SW2861232_WAR
	.align		4
.L_1696:
        /*0008*/ 	.byte	0x01, 0x35
	.zero		2


	//----- nvinfo : EIATTR_PARAM_CBANK
	.align		4
        /*000c*/ 	.byte	0x04, 0x0a
        /*000e*/ 	.short	(.L_1698 - .L_1697)
	.align		4
.L_1697:
        /*0010*/ 	.word	index@(.nv.constant0._ZN5flash24flash_fwd_splitkv_kernelI23Flash_fwd_kernel_traitsILi96ELi64ELi64ELi4ELb0ELb0EN7cutlass10bfloat16_tE19Flash_kernel_traitsILi96ELi64ELi64ELi4ES3_EELb1ELb0ELb1ELb0ELb0ELb0ELb1ELb0EEEvNS_16Flash_fwd_paramsE)
        /*0014*/ 	.short	0x0160
        /*0016*/ 	.short	0x01d0


	//----- nvinfo : EIATTR_CBANK_PARAM_SIZE
	.align		4
.L_1698:
        /*0018*/ 	.byte	0x03, 0x19
        /*001a*/ 	.short	0x01d0


	//----- nvinfo : EIATTR_KPARAM_INFO
	.align		4
        /*001c*/ 	.byte	0x04, 0x17
        /*001e*/ 	.short	(.L_1700 - .L_1699)
.L_1699:
        /*0020*/ 	.word	0x00000000
        /*0024*/ 	.short	0x0000
        /*0026*/ 	.short	0x0000
        /*0028*/ 	.byte	0x00, 0xf0, 0x41, 0x07


	//----- nvinfo : EIATTR_MAXREG_COUNT
	.align		4
.L_1700:
        /*002c*/ 	.byte	0x03, 0x1b
        /*002e*/ 	.short	0x00ff


	//----- nvinfo : EIATTR_NUM_BARRIERS
	.align		4
        /*0030*/ 	.byte	0x02, 0x4c
        /*0032*/ 	.byte	0x01
	.zero		1


	//----- nvinfo : EIATTR_MERCURY_ISA_VERSION
	.align		4
        /*0034*/ 	.byte	0x03, 0x5f
        /*0036*/ 	.short	0x0000


	//----- nvinfo : EIATTR_COOP_GROUP_MASK_REGIDS
	.align		4
        /*0038*/ 	.byte	0x04, 0x29
        /*003a*/ 	.short	(.L_1702 - .L_1701)


	//   ....[0]....
.L_1701:
        /*003c*/ 	.word	0xffffffff


	//   ....[1]....
        /*0040*/ 	.word	0xffffffff


	//   ....[2]....
        /*0044*/ 	.word	0xffffffff


	//   ....[3]....
        /*0048*/ 	.word	0xffffffff


	//   ....[4]....
        /*004c*/ 	.word	0xffffffff


	//   ....[5]....
        /*0050*/ 	.word	0xffffffff


	//   ....[6]....
        /*0054*/ 	.word	0xffffffff


	//   ....[7]....
        /*0058*/ 	.word	0xffffffff


	//   ....[8]....
        /*005c*/ 	.word	0xffffffff


	//   ....[9]....
        /*0060*/ 	.word	0xffffffff


	//   ....[10]....
        /*0064*/ 	.word	0xffffffff


	//   ....[11]....
        /*0068*/ 	.word	0xffffffff


	//   ....[12]....
        /*006c*/ 	.word	0xffffffff


	//   ....[13]....
        /*0070*/ 	.word	0xffffffff


	//   ....[14]....
        /*0074*/ 	.word	0xffffffff


	//   ....[15]....
        /*0078*/ 	.word	0xffffffff


	//----- nvinfo : EIATTR_COOP_GROUP_INSTR_OFFSETS
	.align		4
.L_1702:
        /*007c*/ 	.byte	0x04, 0x28
        /*007e*/ 	.short	(.L_1704 - .L_1703)


	//   ....[0]....
.L_1703:
        /*0080*/ 	.word	0x00004300


	//   ....[1]....
        /*0084*/ 	.word	0x00004390


	//   ....[2]....
        /*0088*/ 	.word	0x000043b0


	//   ....[3]....
        /*008c*/ 	.word	0x00004420


	//   ....[4]....
        /*0090*/ 	.word	0x00006ed0


	//   ....[5]....
        /*0094*/ 	.word	0x00006ee0


	//   ....[6]....
        /*0098*/ 	.word	0x00006f10


	//   ....[7]....
        /*009c*/ 	.word	0x00006f20


	//   ....[8]....
        /*00a0*/ 	.word	0x00009840


	//   ....[9]....
        /*00a4*/ 	.word	0x00009860


	//   ....[10]....
        /*00a8*/ 	.word	0x00009880


	//   ....[11]....
        /*00ac*/ 	.word	0x000098a0


	//   ....[12]....
        /*00b0*/ 	.word	0x0000a860


	//   ....[13]....
        /*00b4*/ 	.word	0x0000a8a0


	//   ....[14]....
        /*00b8*/ 	.word	0x0000a910


	//   ....[15]....
        /*00bc*/ 	.word	0x0000a930


	//----- nvinfo : EIATTR_EXIT_INSTR_OFFSETS
	.align		4
.L_1704:
        /*00c0*/ 	.byte	0x04, 0x1c
        /*00c2*/ 	.short	(.L_1706 - .L_1705)


	//   ....[0]....
.L_1705:
        /*00c4*/ 	.word	0x00000420


	//   ....[1]....
        /*00c8*/ 	.word	0x00000be0


	//   ....[2]....
        /*00cc*/ 	.word	0x00000c10


	//   ....[3]....
        /*00d0*/ 	.word	0x0000b810


	//   ....[4]....
        /*00d4*/ 	.word	0x0000b870


	//   ....[5]....
        /*00d8*/ 	.word	0x0000b890


	//----- nvinfo : EIATTR_CTAIDZ_USED
	.align		4
.L_1706:
        /*00dc*/ 	.byte	0x01, 0x04
	.zero		2


	//----- nvinfo : EIATTR_CRS_STACK_SIZE
	.align		4
        /*00e0*/ 	.byte	0x04, 0x1e
        /*00e2*/ 	.short	(.L_1708 - .L_1707)
.L_1707:
        /*00e4*/ 	.word	0x00000000
.L_1708:


//--------------------- .nv.info._ZN5flash24flash_fwd_splitkv_kernelI23Flash_fwd_kernel_traitsILi96ELi64ELi64ELi4ELb0ELb0EN7cutlass10bfloat16_tE19Flash_kernel_traitsILi96ELi64ELi64ELi4ES3_EELb1ELb0ELb1ELb0ELb0ELb1ELb1ELb0EEEvNS_16Flash_fwd_paramsE --------------------------
	.section	.nv.info._ZN5flash24flash_fwd_splitkv_kernelI23Flash_fwd_kernel_traitsILi96ELi64ELi64ELi4ELb0ELb0EN7cutlass10bfloat16_tE19Flash_kernel_traitsILi96ELi64ELi64ELi4ES3_EELb1ELb0ELb1ELb0ELb0ELb1ELb1ELb0EEEvNS_16Flash_fwd_paramsE,"",@"SHT_CUDA_INFO"
	.sectionflags	@""
	.align	4


	//----- nvinfo : EIATTR_CUDA_API_VERSION
	.align		4
        /*0000*/ 	.byte	0x04, 0x37
        /*0002*/ 	.short	(.L_1710 - .L_1709)
.L_1709:
        /*0004*/ 	.word	0x00000082


	//----- nvinfo : EIATTR_SW2861232_WAR
	.align		4
.L_1710:
        /*0008*/ 	.byte	0x01, 0x35
	.zero		2


	//----- nvinfo : EIATTR_PARAM_CBANK
	.align		4
        /*000c*/ 	.byte	0x04, 0x0a
        /*000e*/ 	.short	(.L_1712 - .L_1711)
	.align		4
.L_1711:
        /*0010*/ 	.word	index@(.nv.constant0._ZN5flash24flash_fwd_splitkv_kernelI23Flash_fwd_kernel_traitsILi96ELi64ELi64ELi4ELb0ELb0EN7cutlass10bfloat16_tE19Flash_kernel_traitsILi96ELi64ELi64ELi4ES3_EELb1ELb0ELb1ELb0ELb0ELb1ELb1ELb0EEEvNS_16Flash_fwd_paramsE)
        /*0014*/ 	.short	0x0160
        /*0016*/ 	.short	0x01d0


	//----- nvinfo : EIATTR_CBANK_PARAM_SIZE
	.align		4
.L_1712:
        /*0018*/ 	.byte	0x03, 0x19
        /*001a*/ 	.short	0x01d0


	//----- nvinfo : EIATTR_KPARAM_INFO
	.align		4
        /*001c*/ 	.byte	0x04, 0x17
        /*001e*/ 	.short	(.L_1714 - .L_1713)
.L_1713:
        /*0020*/ 	.word	0x00000000
        /*0024*/ 	.short	0x0000
        /*0026*/ 	.short	0x0000
        /*0028*/ 	.byte	0x00, 0xf0, 0x41, 0x07


	//----- nvinfo : EIATTR_MAXREG_COUNT
	.align		4
.L_1714:
        /*002c*/ 	.byte	0x03, 0x1b
        /*002e*/ 	.short	0x00ff


	//----- nvinfo : EIATTR_NUM_BARRIERS
	.align		4
        /*0030*/ 	.byte	0x02, 0x4c
        /*0032*/ 	.byte	0x01
	.zero		1


	//----- nvinfo : EIATTR_MERCURY_ISA_VERSION
	.align		4
        /*0034*/ 	.byte	0x03, 0x5f
        /*0036*/ 	.short	0x0000


	//----- nvinfo : EIATTR_COOP_GROUP_MASK_REGIDS
	.align		4
        /*0038*/ 	.byte	0x04, 0x29
        /*003a*/ 	.short	(.L_1716 - .L_1715)


	//   ....[0]....
.L_1715:
        /*003c*/ 	.word	0xffffffff


	//   ....[1]....
        /*0040*/ 	.word	0xffffffff


	//   ....[2]....
        /*0044*/ 	.word	0xffffffff


	//   ....[3]....
        /*0048*/ 	.word	0xffffffff


	//   ....[4]....
        /*004c*/ 	.word	0xffffffff


	//   ....[5]....
        /*0050*/ 	.word	0xffffffff


	//   ....[6]....
        /*0054*/ 	.word	0xffffffff


	//   ....[7]....
        /*0058*/ 	.word	0xffffffff


	//   ....[8]....
        /*005c*/ 	.word	0xffffffff


	//   ....[9]....
        /*0060*/ 	.word	0xffffffff


	//   ....[10]....
        /*0064*/ 	.word	0xffffffff


	//   ....[11]....
        /*0068*/ 	.word	0xffffffff


	//   ....[12]....
        /*006c*/ 	.word	0xffffffff


	//   ....[13]....
        /*0070*/ 	.word	0xffffffff


	//   ....[14]....
        /*0074*/ 	.word	0xffffffff


	//   ....[15]....
        /*0078*/ 	.word	0xffffffff


	//----- nvinfo : EIATTR_COOP_GROUP_INSTR_OFFSETS
	.align		4
.L_1716:
        /*007c*/ 	.byte	0x04, 0x28
        /*007e*/ 	.short	(.L_1718 - .L_1717)


	//   ....[0]....
.L_1717:
        /*0080*/ 	.word	0x00004710


	//   ....[1]....
        /*0084*/ 	.word	0x000047a0


	//   ....[2]....
        /*0088*/ 	.word	0x000047b0


	//   ....[3]....
        /*008c*/ 	.word	0x00004800


	//   ....[4]....
        /*0090*/ 	.word	0x000076e0


	//   ....[5]....
        /*0094*/ 	.word	0x000076f0


	//   ....[6]....
        /*0098*/ 	.word	0x00007720


	//   ....[7]....
        /*009c*/ 	.word	0x00007730


	//   ....[8]....
        /*00a0*/ 	.word	0x0000a460


	//   ....[9]....
        /*00a4*/ 	.word	0x0000a470


	//   ....[10]....
        /*00a8*/ 	.word	0x0000a490


	//   ....[11]....
        /*00ac*/ 	.word	0x0000a4b0


	//   ....[12]....
        /*00b0*/ 	.word	0x0000b460


	//   ....[13]....
        /*00b4*/ 	.word	0x0000b4a0


	//   ....[14]....
        /*00b8*/ 	.word	0x0000b510


	//   ....[15]....
        /*00bc*/ 	.word	0x0000b530


	//----- nvinfo : EIATTR_EXIT_INSTR_OFFSETS
	.align		4
.L_1718:
        /*00c0*/ 	.byte	0x04, 0x1c
        /*00c2*/ 	.short	(.L_1720 - .L_1719)


	//   ....[0]....
.L_1719:
        /*00c4*/ 	.word	0x00000420


	//   ....[1]....
        /*00c8*/ 	.word	0x00000be0


	//   ....[2]....
        /*00cc*/ 	.word	0x00000c10


	//   ....[3]....
        /*00d0*/ 	.word	0x0000c410


	//   ....[4]....
        /*00d4*/ 	.word	0x0000c470


	//   ....[5]....
        /*00d8*/ 	.word	0x0000c490


	//----- nvinfo : EIATTR_CTAIDZ_USED
	.align		4
.L_1720:
        /*00dc*/ 	.byte	0x01, 0x04
	.zero		2


	//----- nvinfo : EIATTR_CRS_STACK_SIZE
	.align		4
        /*00e0*/ 	.byte	0x04, 0x1e
        /*00e2*/ 	.short	(.L_1722 - .L_1721)
.L_1721:
        /*00e4*/ 	.word	0x00000000
.L_1722:


//--------------------- .nv.info._ZN5flash24flash_fwd_splitkv_kernelI23Flash_fwd_kernel_traitsILi96ELi64ELi64ELi4ELb0ELb0EN7cutlass10bfloat16_tE19Flash_kernel_traitsILi96ELi64ELi64ELi4ES3_EELb1ELb0ELb0ELb0ELb1ELb0ELb1ELb1EEEvNS_16Flash_fwd_paramsE --------------------------
	.section	.nv.info._ZN5flash24flash_fwd_splitkv_kernelI23Flash_fwd_kernel_traitsILi96ELi64ELi64ELi4ELb0ELb0EN7cutlass10bfloat16_tE19Flash_kernel_traitsILi96ELi64ELi64ELi4ES3_EELb1ELb0ELb0ELb0ELb1ELb0ELb1ELb1EEEvNS_16Flash_fwd_paramsE,"",@"SHT_CUDA_INFO"
	.sectionflags	@""
	.align	4


	//----- nvinfo : EIATTR_CUDA_API_VERSION
	.align		4
        /*0000*/ 	.byte	0x04, 0x37
        /*0002*/ 	.short	(.L_1724 - .L_1723)
.L_1723:
        /*0004*/ 	.word	0x00000082


	//----- nvinfo : EIATTR_SW2861232_WAR
	.align		4
.L_1724:
        /*0008*/ 	.byte	0x01, 0x35
	.zero		2


	//----- nvinfo : EIATTR_PARAM_CBANK
	.align		4
        /*000c*/ 	.byte	0x04, 0x0a
        /*000e*/ 	.short	(.L_1726 - .L_1725)
	.align		4
.L_1725:
        /*0010*/ 	.word	index@(.nv.constant0._ZN5flash24flash_fwd_splitkv_kernelI23Flash_fwd_kernel_traitsILi96ELi64ELi64ELi4ELb0ELb0EN7cutlass10bfloat16_tE19Flash_kernel_traitsILi96ELi64ELi64ELi4ES3_EELb1ELb0ELb0ELb0ELb1ELb0ELb1ELb1EEEvNS_16Flash_fwd_paramsE)
        /*0014*/ 	.short	0x0160
        /*0016*/ 	.short	0x01d0


	//----- nvinfo : EIATTR_CBANK_PARAM_SIZE
	.align		4
.L_1726:
        /*0018*/ 	.byte	0x03, 0x19
        /*001a*/ 	.short	0x01d0


	//----- nvinfo : EIATTR_KPARAM_INFO
	.align		4
        /*001c*/ 	.byte	0x04, 0x17
        /*001e*/ 	.short	(.L_1728 - .L_1727)
.L_1727:
        /*0020*/ 	.word	0x00000000
        /*0024*/ 	.short	0x0000
        /*0026*/ 	.short	0x0000
        /*0028*/ 	.byte	0x00, 0xf0, 0x41, 0x07


	//----- nvinfo : EIATTR_MAXREG_COUNT
	.align		4
.L_1728:
        /*002c*/ 	.byte	0x03, 0x1b
        /*002e*/ 	.short	0x00ff


	//----- nvinfo : EIATTR_NUM_BARRIERS
	.align		4
        /*0030*/ 	.byte	0x02, 0x4c
        /*0032*/ 	.byte	0x01
	.zero		1


	//----- nvinfo : EIATTR_MERCURY_ISA_VERSION
	.align		4
        /*0034*/ 	.byte	0x03, 0x5f
        /*0036*/ 	.short	0x0000


	//----- nvinfo : EIATTR_COOP_GROUP_MASK_REGIDS
	.align		4
        /*0038*/ 	.byte	0x04, 0x29
        /*003a*/ 	.short	(.L_1730 - .L_1729)


	//   ....[0]....
.L_1729:
        /*003c*/ 	.word	0xffffffff


	//   ....[1]....
        /*0040*/ 	.word	0xffffffff


	//   ....[2]....
        /*0044*/ 	.word	0xffffffff


	//   ....[3]....
        /*0048*/ 	.word	0xffffffff


	//   ....[4]....
        /*004c*/ 	.word	0xffffffff


	//   ....[5]....
        /*0050*/ 	.word	0xffffffff


	//   ....[6]....
        /*0054*/ 	.word	0xffffffff


	//   ....[7]....
        /*0058*/ 	.word	0xffffffff


	//   ....[8]....
        /*005c*/ 	.word	0xffffffff


	//   ....[9]....
        /*0060*/ 	.word	0xffffffff


	//   ....[10]....
        /*0064*/ 	.word	0xffffffff


	//   ....[11]....
        /*0068*/ 	.word	0xffffffff


	//   ....[12]....
        /*006c*/ 	.word	0xffffffff


	//   ....[13]....
        /*0070*/ 	.word	0xffffffff


	//   ....[14]....
        /*0074*/ 	.word	0xffffffff


	//   ....[15]....
        /*0078*/ 	.word	0xffffffff


	//----- nvinfo : EIATTR_COOP_GROUP_INSTR_OFFSETS
	.align		4
.L_1730:
        /*007c*/ 	.byte	0x04, 0x28
        /*007e*/ 	.short	(.L_1732 - .L_1731)


	//   ....[0]....
.L_1731:
        /*0080*/ 	.word	0x0000ac60


	//   ....[1]....
        /*0084*/ 	.word	0x0000acc0


	//   ....[2]....
        /*0088*/ 	.word	0x0000acd0


	//   ....[3]....
        /*008c*/ 	.word	0x0000ad40


	//   ....[4]....
        /*0090*/ 	.word	0x0000d000


	//   ....[5]....
        /*0094*/ 	.word	0x0000d010


	//   ....[6]....
        /*0098*/ 	.word	0x0000d050


	//   ....[7]....
        /*009c*/ 	.word	0x0000d060


	//   ....[8]....
        /*00a0*/ 	.word	0x0000f230


	//   ....[9]....
        /*00a4*/ 	.word	0x0000f250


	//   ....[10]....
        /*00a8*/ 	.word	0x0000f280


	//   ....[11]....
        /*00ac*/ 	.word	0x0000f290


	//   ....[12]....
        /*00b0*/ 	.word	0x00010230


	//   ....[13]....
        /*00b4*/ 	.word	0x00010260


	//   ....[14]....
        /*00b8*/ 	.word	0x000102b0


	//   ....[15]....
        /*00bc*/ 	.word	0x000102c0


	//----- nvinfo : EIATTR_EXIT_INSTR_OFFSETS
	.align		4
.L_1732:
        /*00c0*/ 	.byte	0x04, 0x1c
        /*00c2*/ 	.short	(.L_1734 - .L_1733)


	//   ....[0]....
.L_1733:
        /*00c4*/ 	.word	0x00000430


	//   ....[1]....
        /*00c8*/ 	.word	0x00000a40


	//   ....[2]....
        /*00cc*/ 	.word	0x00000a70


	//   ....[3]....
        /*00d0*/ 	.word	0x00011010


	//   ....[4]....
        /*00d4*/ 	.word	0x00011050


	//----- nvinfo : EIATTR_CTAIDZ_USED
	.align		4
.L_1734:
        /*00d8*/ 	.byte	0x01, 0x04
	.zero		2


	//----- nvinfo : EIATTR_CRS_STACK_SIZE
	.align		4
        /*00dc*/ 	.byte	0x04, 0x1e
        /*00de*/ 	.short	(.L_1736 - .L_1735)
.L_1735:
        /*00e0*/ 	.word	0x00000000
.L_1736:


//--------------------- .nv.info._ZN5flash24flash_fwd_splitkv_kernelI23Flash_fwd_kernel_traitsILi96ELi64ELi64ELi4ELb0ELb0EN7cutlass10bfloat16_tE19Flash_kernel_traitsILi96ELi64ELi64ELi4ES3_EELb1ELb0ELb0ELb0ELb1ELb1ELb1ELb1EEEvNS_16Flash_fwd_paramsE --------------------------
	.section	.nv.info._ZN5flash24flash_fwd_splitkv_kernelI23Flash_fwd_kernel_traitsILi96ELi64ELi64ELi4ELb0ELb0EN7cutlass10bfloat16_tE19Flash_kernel_traitsILi96ELi64ELi64ELi4ES3_EELb1ELb0ELb0ELb0ELb1ELb1ELb1ELb1EEEvNS_16Flash_fwd_paramsE,"",@"SHT_CUDA_INFO"
	.sectionflags	@""
	.align	4


	//----- nvinfo : EIATTR_CUDA_API_VERSION
	.align		4
        /*0000*/ 	.byte	0x04, 0x37
        /*0002*/ 	.short	(.L_1738 - .L_1737)
.L_1737:
        /*0004*/ 	.word	0x00000082


	//----- nvinfo : EIATTR_SW2861232_WAR
	.align		4
.L_1738:
        /*0008*/ 	.byte	0x01, 0x35
	.zero		2


	//----- nvinfo : EIATTR_PARAM_CBANK
	.align		4
        /*000c*/ 	.byte	0x04, 0x0a
        /*000e*/ 	.short	(.L_1740 - .L_1739)
	.align		4
.L_1739:
        /*0010*/ 	.word	index@(.nv.constant0._ZN5flash24flash_fwd_splitkv_kernelI23Flash_fwd_kernel_traitsILi96ELi64ELi64ELi4ELb0ELb0EN7cutlass10bfloat16_tE19Flash_kernel_traitsILi96ELi64ELi64ELi4ES3_EELb1ELb0ELb0ELb0ELb1ELb1ELb1ELb1EEEvNS_16Flash_fwd_paramsE)
        /*0014*/ 	.short	0x0160
        /*0016*/ 	.short	0x01d0


	//----- nvinfo : EIATTR_CBANK_PARAM_SIZE
	.align		4
.L_1740:
        /*0018*/ 	.byte	0x03, 0x19
        /*001a*/ 	.short	0x01d0


	//----- nvinfo : EIATTR_KPARAM_INFO
	.align		4
        /*001c*/ 	.byte	0x04, 0x17
        /*001e*/ 	.short	(.L_1742 - .L_1741)
.L_1741:
        /*0020*/ 	.word	0x00000000
        /*0024*/ 	.short	0x0000
        /*0026*/ 	.short	0x0000
        /*0028*/ 	.byte	0x00, 0xf0, 0x41, 0x07


	//----- nvinfo : EIATTR_MAXREG_COUNT
	.align		4
.L_1742:
        /*002c*/ 	.byte	0x03, 0x1b
        /*002e*/ 	.short	0x00ff


	//----- nvinfo : EIATTR_NUM_BARRIERS
	.align		4
        /*0030*/ 	.byte	0x02, 0x4c
        /*0032*/ 	.byte	0x01
	.zero		1


	//----- nvinfo : EIATTR_MERCURY_ISA_VERSION
	.align		4
        /*0034*/ 	.byte	0x03, 0x5f
        /*0036*/ 	.short	0x0000


	//----- nvinfo : EIATTR_COOP_GROUP_MASK_REGIDS
	.align		4
        /*0038*/ 	.byte	0x04, 0x29
        /*003a*/ 	.short	(.L_1744 - .L_1743)


	//   ....[0]....
.L_1743:
        /*003c*/ 	.word	0xffffffff


	//   ....[1]....
        /*0040*/ 	.word	0xffffffff


	//   ....[2]....
        /*0044*/ 	.word	0xffffffff


	//   ....[3]....
        /*0048*/ 	.word	0xffffffff


	//   ....[4]....
        /*004c*/ 	.word	0xffffffff


	//   ....[5]....
        /*0050*/ 	.word	0xffffffff


	//   ....[6]....
        /*0054*/ 	.word	0xffffffff


	//   ....[7]....
        /*0058*/ 	.word	0xffffffff


	//   ....[8]....
        /*005c*/ 	.word	0xffffffff


	//   ....[9]....
        /*0060*/ 	.word	0xffffffff


	//   ....[10]....
        /*0064*/ 	.word	0xffffffff


	//   ....[11]....
        /*0068*/ 	.word	0xffffffff


	//   ....[12]....
        /*006c*/ 	.word	0xffffffff


	//   ....[13]....
        /*0070*/ 	.word	0xffffffff


	//   ....[14]....
        /*0074*/ 	.word	0xffffffff


	//   ....[15]....
        /*0078*/ 	.word	0xffffffff


	//----- nvinfo : EIATTR_COOP_GROUP_INSTR_OFFSETS
	.align		4
.L_1744:
        /*007c*/ 	.byte	0x04, 0x28
        /*007e*/ 	.short	(.L_1746 - .L_1745)


	//   ....[0]....
.L_1745:
        /*0080*/ 	.word	0x0000b040


	//   ....[1]....
        /*0084*/ 	.word	0x0000b080


	//   ....[2]....
        /*0088*/ 	.word	0x0000b0a0


	//   ....[3]....
        /*008c*/ 	.word	0x0000b0c0


	//   ....[4]....
        /*0090*/ 	.word	0x0000d800


	//   ....[5]....
        /*0094*/ 	.word	0x0000d810


	//   ....[6]....
        /*0098*/ 	.word	0x0000d840


	//   ....[7]....
        /*009c*/ 	.word	0x0000d850


	//   ....[8]....
        /*00a0*/ 	.word	0x0000fe40


	//   ....[9]....
        /*00a4*/ 	.word	0x0000fe60


	//   ....[10]....
        /*00a8*/ 	.word	0x0000fe90


	//   ....[11]....
        /*00ac*/ 	.word	0x0000fea0


	//   ....[12]....
        /*00b0*/ 	.word	0x00010e20


	//   ....[13]....
        /*00b4*/ 	.word	0x00010e50


	//   ....[14]....
        /*00b8*/ 	.word	0x00010ea0


	//   ....[15]....
        /*00bc*/ 	.word	0x00010eb0


	//----- nvinfo : EIATTR_EXIT_INSTR_OFFSETS
	.align		4
.L_1746:
        /*00c0*/ 	.byte	0x04, 0x1c
        /*00c2*/ 	.short	(.L_1748 - .L_1747)


	//   ....[0]....
.L_1747:
        /*00c4*/ 	.word	0x00000430


	//   ....[1]....
        /*00c8*/ 	.word	0x00000a40


	//   ....[2]....
        /*00cc*/ 	.word	0x00000a70


	//   ....[3]....
        /*00d0*/ 	.word	0x00011c00


	//   ....[4]....
        /*00d4*/ 	.word	0x00011c40


	//----- nvinfo : EIATTR_CTAIDZ_USED
	.align		4
.L_1748:
        /*00d8*/ 	.byte	0x01, 0x04
	.zero		2


	//----- nvinfo : EIATTR_CRS_STACK_SIZE
	.align		4
        /*00dc*/ 	.byte	0x04, 0x1e
        /*00de*/ 	.short	(.L_1750 - .L_1749)
.L_1749:
        /*00e0*/ 	.word	0x00000000
.L_1750:


//--------------------- .nv.info._ZN5flash24flash_fwd_splitkv_kernelI23Flash_fwd_kernel_traitsILi96ELi64ELi64ELi4ELb0ELb0EN7cutlass10bfloat16_tE19Flash_kernel_traitsILi96ELi64ELi64ELi4ES3_EELb1ELb0ELb1ELb0ELb0ELb0ELb1ELb1EEEvNS_16Flash_fwd_paramsE --------------------------
	.section	.nv.info._ZN5flash24flash_fwd_splitkv_kernelI23Flash_fwd_kernel_traitsILi96ELi64ELi64ELi4ELb0ELb0EN7cutlass10bfloat16_tE19Flash_kernel_traitsILi96ELi64ELi64ELi4ES3_EELb1ELb0ELb1ELb0ELb0ELb0ELb1ELb1EEEvNS_16Flash_fwd_paramsE,"",@"SHT_CUDA_INFO"
	.sectionflags	@""
	.align	4


	//----- nvinfo : EIATTR_CUDA_API_VERSION
	.align		4
        /*0000*/ 	.byte	0x04, 0x37
        /*0002*/ 	.short	(.L_1752 - .L_1751)
.L_1751:
        /*0004*/ 	.word	0x00000082


	//----- nvinfo : EIATTR_SW2861232_WAR
	.align		4
.L_1752:
        /*0008*/ 	.byte	0x01, 0x35
	.zero		2


	//----- nvinfo : EIATTR_PARAM_CBANK
	.align		4
        /*000c*/ 	.byte	0x04, 0x0a
        /*000e*/ 	.short	(.L_1754 - .L_1753)
	.align		4
.L_1753:
        /*0010*/ 	.word	index@(.nv.constant0._ZN5flash24flash_fwd_splitkv_kernelI23Flash_fwd_kernel_traitsILi96ELi64ELi64ELi4ELb0ELb0EN7cutlass10bfloat16_tE19Flash_kernel_traitsILi96ELi64ELi64ELi4ES3_EELb1ELb0ELb1ELb0ELb0ELb0ELb1ELb1EEEvNS_16Flash_fwd_paramsE)
        /*0014*/ 	.short	0x0160
        /*0016*/ 	.short	0x01d0


	//----- nvinfo : EIATTR_CBANK_PARAM_SIZE
	.align		4
.L_1754:
        /*0018*/ 	.byte	0x03, 0x19
        /*001a*/ 	.short	0x01d0


	//----- nvinfo : EIATTR_KPARAM_INFO
	.align		4
        /*001c*/ 	.byte	0x04, 0x17
        /*001e*/ 	.short	(.L_1756 - .L_1755)
.L_1755:
        /*0020*/ 	.word	0x00000000
        /*0024*/ 	.short	0x0000
        /*0026*/ 	.short	0x0000
        /*0028*/ 	.byte	0x00, 0xf0, 0x41, 0x07


	//----- nvinfo : EIATTR_MAXREG_COUNT
	.align		4
.L_1756:
        /*002c*/ 	.byte	0x03, 0x1b
        /*002e*/ 	.short	0x00ff


	//----- nvinfo : EIATTR_NUM_BARRIERS
	.align		4
        /*0030*/ 	.byte	0x02, 0x4c
        /*0032*/ 	.byte	0x01
	.zero		1


	//----- nvinfo : EIATTR_MERCURY_ISA_VERSION
	.align		4
        /*0034*/ 	.byte	0x03, 0x5f
        /*0036*/ 	.short	0x0000


	//----- nvinfo : EIATTR_COOP_GROUP_MASK_REGIDS
	.align		4
        /*0038*/ 	.byte	0x04, 0x29
        /*003a*/ 	.short	(.L_1758 - .L_1757)


	//   ....[0]....
.L_1757:
        /*003c*/ 	.word	0xffffffff


	//   ....[1]....
        /*0040*/ 	.word	0xffffffff


	//   ....[2]....
        /*0044*/ 	.word	0xffffffff


	//   ....[3]....
        /*0048*/ 	.word	0xffffffff


	//   ....[4]....
        /*004c*/ 	.word	0xffffffff


	//   ....[5]....
        /*0050*/ 	.word	0xffffffff


	//   ....[6]....
        /*0054*/ 	.word	0xffffffff


	//   ....[7]....
        /*0058*/ 	.word	0xffffffff


	//   ....[8]....
        /*005c*/ 	.word	0xffffffff


	//   ....[9]....
        /*0060*/ 	.word	0xffffffff


	//   ....[10]....
        /*0064*/ 	.word	0xffffffff


	//   ....[11]....
        /*0068*/ 	.word	0xffffffff


	//   ....[12]....
        /*006c*/ 	.word	0xffffffff


	//   ....[13]....
        /*0070*/ 	.word	0xffffffff


	//   ....[14]....
        /*0074*/ 	.word	0xffffffff


	//   ....[15]....
        /*0078*/ 	.word	0xffffffff


	//----- nvinfo : EIATTR_COOP_GROUP_INSTR_OFFSETS
	.align		4
.L_1758:
        /*007c*/ 	.byte	0x04, 0x28
        /*007e*/ 	.short	(.L_1760 - .L_1759)


	//   ....[0]....
.L_1759:
        /*0080*/ 	.word	0x0000c6b0


	//   ....[1]....
        /*0084*/ 	.word	0x0000c6e0


	//   ....[2]....
        /*0088*/ 	.word	0x0000c710


	//   ....[3]....
        /*008c*/ 	.word	0x0000c730


	//   ....[4]....
        /*0090*/ 	.word	0x0000f1a0


	//   ....[5]....
        /*0094*/ 	.word	0x0000f1b0


	//   ....[6]....
        /*0098*/ 	.word	0x0000f1e0


	//   ....[7]....
        /*009c*/ 	.word	0x0000f1f0


	//   ....[8]....
        /*00a0*/ 	.word	0x00011b50


	//   ....[9]....
        /*00a4*/ 	.word	0x00011b70


	//   ....[10]....
        /*00a8*/ 	.word	0x00011b90


	//   ....[11]....
        /*00ac*/ 	.word	0x00011bb0


	//   ....[12]....
        /*00b0*/ 	.word	0x00012b80


	//   ....[13]....
        /*00b4*/ 	.word	0x00012bc0


	//   ....[14]....
        /*00b8*/ 	.word	0x00012c10


	//   ....[15]....
        /*00bc*/ 	.word	0x00012c30


	//----- nvinfo : EIATTR_EXIT_INSTR_OFFSETS
	.align		4
.L_1760:
        /*00c0*/ 	.byte	0x04, 0x1c
        /*00c2*/ 	.short	(.L_1762 - .L_1761)


	//   ....[0]....
.L_1761:
        /*00c4*/ 	.word	0x00000420


	//   ....[1]....
        /*00c8*/ 	.word	0x00000bf0


	//   ....[2]....
        /*00cc*/ 	.word	0x00000c20


	//   ....[3]....
        /*00d0*/ 	.word	0x00013a60


	//   ....[4]....
        /*00d4*/ 	.word	0x00013ac0


	//   ....[5]....
        /*00d8*/ 	.word	0x00013ae0


	//----- nvinfo : EIATTR_CTAIDZ_USED
	.align		4
.L_1762:
        /*00dc*/ 	.byte	0x01, 0x04
	.zero		2


	//----- nvinfo : EIATTR_CRS_STACK_SIZE
	.align		4
        /*00e0*/ 	.byte	0x04, 0x1e
        /*00e2*/ 	.short	(.L_1764 - .L_1763)
.L_1763:
        /*00e4*/ 	.word	0x00000000
.L_1764:


//--------------------- .nv.info._ZN5flash24flash_fwd_splitkv_kernelI23Flash_fwd_kernel_traitsILi96ELi64ELi64ELi4ELb0ELb0EN7cutlass10bfloat16_tE19Flash_kernel_traitsILi96ELi64ELi64ELi4ES3_EELb1ELb0ELb1ELb0ELb0ELb1ELb1ELb1EEEvNS_16Flash_fwd_paramsE --------------------------
	.section	.nv.info._ZN5flash24flash_fwd_splitkv_kernelI23Flash_fwd_kernel_traitsILi96ELi64ELi64ELi4ELb0ELb0EN7cutlass10bfloat16_tE19Flash_kernel_traitsILi96ELi64ELi64ELi4ES3_EELb1ELb0ELb1ELb0ELb0ELb1ELb1ELb1EEEvNS_16Flash_fwd_paramsE,"",@"SHT_CUDA_INFO"
	.sectionflags	@""
	.align	4


	//----- nvinfo : EIATTR_CUDA_API_VERSION
	.align		4
        /*0000*/ 	.byte	0x04, 0x37
        /*0002*/ 	.short	(.L_1766 - .L_1765)
.L_1765:
        /*0004*/ 	.word	0x00000082


	//----- nvinfo : EIATTR_SW2861232_WAR
	.align		4
.L_1766:
        /*0008*/ 	.byte	0x01, 0x35
	.zero		2


	//----- nvinfo : EIATTR_PARAM_CBANK
	.align		4
        /*000c*/ 	.byte	0x04, 0x0a
        /*000e*/ 	.short	(.L_1768 - .L_1767)
	.align		4
.L_1767:
        /*0010*/ 	.word	index@(.nv.constant0._ZN5flash24flash_fwd_splitkv_kernelI23Flash_fwd_kernel_traitsILi96ELi64ELi64ELi4ELb0ELb0EN7cutlass10bfloat16_tE19Flash_kernel_traitsILi96ELi64ELi64ELi4ES3_EELb1ELb0ELb1ELb0ELb0ELb1ELb1ELb1EEEvNS_16Flash_fwd_paramsE)
        /*0014*/ 	.short	0x0160
        /*0016*/ 	.short	0x01d0


	//----- nvinfo : EIATTR_CBANK_PARAM_SIZE
	.align		4
.L_1768:
        /*0018*/ 	.byte	0x03, 0x19
        /*001a*/ 	.short	0x01d0


	//----- nvinfo : EIATTR_KPARAM_INFO
	.align		4
        /*001c*/ 	.byte	0x04, 0x17
        /*001e*/ 	.short	(.L_1770 - .L_1769)
.L_1769:
        /*0020*/ 	.word	0x00000000
        /*0024*/ 	.short	0x0000
        /*0026*/ 	.short	0x0000
        /*0028*/ 	.byte	0x00, 0xf0, 0x41, 0x07


	//----- nvinfo : EIATTR_MAXREG_COUNT
	.align		4
.L_1770:
        /*002c*/ 	.byte	0x03, 0x1b
        /*002e*/ 	.short	0x00ff


	//----- nvinfo : EIATTR_NUM_BARRIERS
	.align		4
        /*0030*/ 	.byte	0x02, 0x4c
        /*0032*/ 	.byte	0x01
	.zero		1


	//----- nvinfo : EIATTR_MERCURY_ISA_VERSION
	.align		4
        /*0034*/ 	.byte	0x03, 0x5f
        /*0036*/ 	.short	0x0000


	//----- nvinfo : EIATTR_COOP_GROUP_MASK_REGIDS
	.align		4
        /*0038*/ 	.byte	0x04, 0x29
        /*003a*/ 	.short	(.L_1772 - .L_1771)


	//   ....[0]....
.L_1771:
        /*003c*/ 	.word	0xffffffff


	//   ....[1]....
        /*0040*/ 	.word	0xffffffff


	//   ....[2]....
        /*0044*/ 	.word	0xffffffff


	//   ....[3]....
        /*0048*/ 	.word	0xffffffff


	//   ....[4]....
        /*004c*/ 	.word	0xffffffff


	//   ....[5]....
        /*0050*/ 	.word	0xffffffff


	//   ....[6]....
        /*0054*/ 	.word	0xffffffff


	//   ....[7]....
        /*0058*/ 	.word	0xffffffff


	//   ....[8]....
        /*005c*/ 	.word	0xffffffff


	//   ....[9]....
        /*0060*/ 	.word	0xffffffff


	//   ....[10]....
        /*0064*/ 	.word	0xffffffff


	//   ....[11]....
        /*0068*/ 	.word	0xffffffff


	//   ....[12]....
        /*006c*/ 	.word	0xffffffff


	//   ....[13]....
        /*0070*/ 	.word	0xffffffff


	//   ....[14]....
        /*0074*/ 	.word	0xffffffff


	//   ....[15]....
        /*0078*/ 	.word	0xffffffff


	//----- nvinfo : EIATTR_COOP_GROUP_INSTR_OFFSETS
	.align		4
.L_1772:
        /*007c*/ 	.byte	0x04, 0x28
        /*007e*/ 	.short	(.L_1774 - .L_1773)


	//   ....[0]....
.L_1773:
        /*0080*/ 	.word	0x0000caf0


	//   ....[1]....
        /*0084*/ 	.word	0x0000cb40


	//   ....[2]....
        /*0088*/ 	.word	0x0000cb60


	//   ....[3]....
        /*008c*/ 	.word	0x0000cb80


	//   ....[4]....
        /*0090*/ 	.word	0x0000fa10


	//   ....[5]....
        /*0094*/ 	.word	0x0000fa20


	//   ....[6]....
        /*0098*/ 	.word	0x0000fa50


	//   ....[7]....
        /*009c*/ 	.word	0x0000fa60


	//   ....[8]....
        /*00a0*/ 	.word	0x000127d0


	//   ....[9]....
        /*00a4*/ 	.word	0x000127f0


	//   ....[10]....
        /*00a8*/ 	.word	0x00012810


	//   ....[11]....
        /*00ac*/ 	.word	0x00012830


	//   ....[12]....
        /*00b0*/ 	.word	0x000137e0


	//   ....[13]....
        /*00b4*/ 	.word	0x00013820


	//   ....[14]....
        /*00b8*/ 	.word	0x00013870


	//   ....[15]....
        /*00bc*/ 	.word	0x00013890


	//----- nvinfo : EIATTR_EXIT_INSTR_OFFSETS
	.align		4
.L_1774:
        /*00c0*/ 	.byte	0x04, 0x1c
        /*00c2*/ 	.short	(.L_1776 - .L_1775)


	//   ....[0]....
.L_1775:
        /*00c4*/ 	.word	0x00000420


	//   ....[1]....
        /*00c8*/ 	.word	0x00000bf0


	//   ....[2]....
        /*00cc*/ 	.word	0x00000c20


	//   ....[3]....
        /*00d0*/ 	.word	0x000146c0


	//   ....[4]....
        /*00d4*/ 	.word	0x00014720


	//   ....[5]....
        /*00d8*/ 	.word	0x00014740


	//----- nvinfo : EIATTR_CTAIDZ_USED
	.align		4
.L_1776:
        /*00dc*/ 	.byte	0x01, 0x04
	.zero		2


	//----- nvinfo : EIATTR_CRS_STACK_SIZE
	.align		4
        /*00e0*/ 	.byte	0x04, 0x1e
        /*00e2*/ 	.short	(.L_1778 - .L_1777)
.L_1777:
        /*00e4*/ 	.word	0x00000000
.L_1778:


//--------------------- .nv.callgraph             --------------------------
	.section	.nv.callgraph,"",@"SHT_CUDA_CALLGRAPH"
	.align	4
	.sectionentsize	8
	.align		4
        /*0000*/ 	.word	0x00000000
	.align		4
        /*0004*/ 	.word	0xffffffff
	.align		4
        /*0008*/ 	.word	0x00000000
	.align		4
        /*000c*/ 	.word	0xfffffffe
	.align		4
        /*0010*/ 	.word	0x00000000
	.align		4
        /*0014*/ 	.word	0xfffffffd
	.align		4
        /*0018*/ 	.word	0x00000000
	.align		4
        /*001c*/ 	.word	0xfffffffc


//--------------------- .nv.rel.action            --------------------------
	.section	.nv.rel.action,"",@"SHT_CUDA_RELOCINFO"
	.align	8
	.sectionentsize	8
        /*0000*/ 	.byte	0x73, 0x00, 0x00, 0x00, 0x00, 0x00, 0x00, 0x00, 0x00, 0x00, 0x00, 0x11, 0x25, 0x00, 0x05, 0x36


//--------------------- .nv.constant4             --------------------------
	.section	.nv.constant4,"a",@progbits
	.align	8
	.align		8
.nv.constant4:
        /*0000*/ 	.dword	_ZN78_INTERNAL_a1629cc7_42_flash_fwd_split_hdim96_bf16_causal_sm80_cu_59c7631c_27704cuda3std3__45__cpo5beginE
	.align		8
        /*0008*/ 	.dword	_ZN78_INTERNAL_a1629cc7_42_flash_fwd_split_hdim96_bf16_causal_sm80_cu_59c7631c_27704cuda3std3__45__cpo3endE
	.align		8
        /*0010*/ 	.dword	_ZN78_INTERNAL_a1629cc7_42_flash_fwd_split_hdim96_bf16_causal_sm80_cu_59c7631c_27704cuda3std3__45__cpo6cbeginE
	.align		8
        /*0018*/ 	.dword	_ZN78_INTERNAL_a1629cc7_42_flash_fwd_split_hdim96_bf16_causal_sm80_cu_59c7631c_27704cuda3std3__45__cpo4cendE
	.align		8
        /*0020*/ 	.dword	_ZN78_INTERNAL_a1629cc7_42_flash_fwd_split_hdim96_bf16_causal_sm80_cu_59c7631c_27704cuda3std3__480_GLOBAL__N__a1629cc7_42_flash_fwd_split_hdim96_bf16_causal_sm80_cu_59c7631c_27706ignoreE
	.align		8
        /*0028*/ 	.dword	_ZN78_INTERNAL_a1629cc7_42_flash_fwd_split_hdim96_bf16_causal_sm80_cu_59c7631c_27704cuda3std3__419piecewise_constructE
	.align		8
        /*0030*/ 	.dword	_ZN78_INTERNAL_a1629cc7_42_flash_fwd_split_hdim96_bf16_causal_sm80_cu_59c7631c_27704cuda3std3__48in_placeE
	.align		8
        /*0038*/ 	.dword	_ZN78_INTERNAL_a1629cc7_42_flash_fwd_split_hdim96_bf16_causal_sm80_cu_59c7631c_27704cuda3std6ranges3__45__cpo4swapE
	.align		8
        /*0040*/ 	.dword	_ZN78_INTERNAL_a1629cc7_42_flash_fwd_split_hdim96_bf16_causal_sm80_cu_59c7631c_27704cuda3std6ranges3__45__cpo9iter_moveE
	.align		8
        /*0048*/ 	.dword	_ZN78_INTERNAL_a1629cc7_42_flash_fwd_split_hdim96_bf16_causal_sm80_cu_59c7631c_27704cute7productE
	.align		8
        /*0050*/ 	.dword	_ZN78_INTERNAL_a1629cc7_42_flash_fwd_split_hdim96_bf16_causal_sm80_cu_59c7631c_27704cute1_E


//--------------------- .nv.constant0._ZN5flash32flash_fwd_splitkv_combine_kernelI23Flash_fwd_kernel_traitsILi96ELi64ELi128ELi4ELb0ELb0EN7cutlass10bfloat16_tE19Flash_kernel_traitsILi96ELi64ELi128ELi4ES3_EELi16ELi7ELb0EEEvNS_16Flash_fwd_paramsE --------------------------
	.section	.nv.constant0._ZN5flash32flash_fwd_splitkv_combine_kernelI23Flash_fwd_kernel_traitsILi96ELi64ELi128ELi4ELb0ELb0EN7cutlass10bfloat16_tE19Flash_kernel_traitsILi96ELi64ELi128ELi4ES3_EELi16ELi7ELb0EEEvNS_16Flash_fwd_paramsE,"a",@progbits
	.sectionflags	@""
	.align	4
.nv.constant0._ZN5flash32flash_fwd_splitkv_combine_kernelI23Flash_fwd_kernel_traitsILi96ELi64ELi128ELi4ELb0ELb0EN7cutlass10bfloat16_tE19Flash_kernel_traitsILi96ELi64ELi128ELi4ES3_EELi16ELi7ELb0EEEvNS_16Flash_fwd_paramsE:
	.zero		816


//--------------------- .nv.constant0._ZN5flash32flash_fwd_splitkv_combine_kernelI23Flash_fwd_kernel_traitsILi96ELi64ELi128ELi4ELb0ELb0EN7cutlass10bfloat16_tE19Flash_kernel_traitsILi96ELi64ELi128ELi4ES3_EELi16ELi6ELb0EEEvNS_16Flash_fwd_paramsE --------------------------
	.section	.nv.constant0._ZN5flash32flash_fwd_splitkv_combine_kernelI23Flash_fwd_kernel_traitsILi96ELi64ELi128ELi4ELb0ELb0EN7cutlass10bfloat16_tE19Flash_kernel_traitsILi96ELi64ELi128ELi4ES3_EELi16ELi6ELb0EEEvNS_16Flash_fwd_paramsE,"a",@progbits
	.sectionflags	@""
	.align	4
.nv.constant0._ZN5flash32flash_fwd_splitkv_combine_kernelI23Flash_fwd_kernel_traitsILi96ELi64ELi128ELi4ELb0ELb0EN7cutlass10bfloat16_tE19Flash_kernel_traitsILi96ELi64ELi128ELi4ES3_EELi16ELi6ELb0EEEvNS_16Flash_fwd_paramsE:
	.zero		816


//--------------------- .nv.constant0._ZN5flash32flash_fwd_splitkv_combine_kernelI23Flash_fwd_kernel_traitsILi96ELi64ELi128ELi4ELb0ELb0EN7cutlass10bfloat16_tE19Flash_kernel_traitsILi96ELi64ELi128ELi4ES3_EELi16ELi5ELb0EEEvNS_16Flash_fwd_paramsE --------------------------
	.section	.nv.constant0._ZN5flash32flash_fwd_splitkv_combine_kernelI23Flash_fwd_kernel_traitsILi96ELi64ELi128ELi4ELb0ELb0EN7cutlass10bfloat16_tE19Flash_kernel_traitsILi96ELi64ELi128ELi4ES3_EELi16ELi5ELb0EEEvNS_16Flash_fwd_paramsE,"a",@progbits
	.sectionflags	@""
	.align	4
.nv.constant0._ZN5flash32flash_fwd_splitkv_combine_kernelI23Flash_fwd_kernel_traitsILi96ELi64ELi128ELi4ELb0ELb0EN7cutlass10bfloat16_tE19Flash_kernel_traitsILi96ELi64ELi128ELi4ES3_EELi16ELi5ELb0EEEvNS_16Flash_fwd_paramsE:
	.zero		816


//--------------------- .nv.constant0._ZN5flash32flash_fwd_splitkv_combine_kernelI23Flash_fwd_kernel_traitsILi96ELi64ELi128ELi4ELb0ELb0EN7cutlass10bfloat16_tE19Flash_kernel_traitsILi96ELi64ELi128ELi4ES3_EELi16ELi4ELb0EEEvNS_16Flash_fwd_paramsE --------------------------
	.section	.nv.constant0._ZN5flash32flash_fwd_splitkv_combine_kernelI23Flash_fwd_kernel_traitsILi96ELi64ELi128ELi4ELb0ELb0EN7cutlass10bfloat16_tE19Flash_kernel_traitsILi96ELi64ELi128ELi4ES3_EELi16ELi4ELb0EEEvNS_16Flash_fwd_paramsE,"a",@progbits
	.sectionflags	@""
	.align	4
.nv.constant0._ZN5flash32flash_fwd_splitkv_combine_kernelI23Flash_fwd_kernel_traitsILi96ELi64ELi128ELi4ELb0ELb0EN7cutlass10bfloat16_tE19Flash_kernel_traitsILi96ELi64ELi128ELi4ES3_EELi16ELi4ELb0EEEvNS_16Flash_fwd_paramsE:
	.zero		816


//--------------------- .nv.constant0._ZN5flash32flash_fwd_splitkv_combine_kernelI23Flash_fwd_kernel_traitsILi96ELi64ELi128ELi4ELb0ELb0EN7cutlass10bfloat16_tE19Flash_kernel_traitsILi96ELi64ELi128ELi4ES3_EELi16ELi3ELb0EEEvNS_16Flash_fwd_paramsE --------------------------
	.section	.nv.constant0._ZN5flash32flash_fwd_splitkv_combine_kernelI23Flash_fwd_kernel_traitsILi96ELi64ELi128ELi4ELb0ELb0EN7cutlass10bfloat16_tE19Flash_kernel_traitsILi96ELi64ELi128ELi4ES3_EELi16ELi3ELb0EEEvNS_16Flash_fwd_paramsE,"a",@progbits
	.sectionflags	@""
	.align	4
.nv.constant0._ZN5flash32flash_fwd_splitkv_combine_kernelI23Flash_fwd_kernel_traitsILi96ELi64ELi128ELi4ELb0ELb0EN7cutlass10bfloat16_tE19Flash_kernel_traitsILi96ELi64ELi128ELi4ES3_EELi16ELi3ELb0EEEvNS_16Flash_fwd_paramsE:
	.zero		816


//--------------------- .nv.constant0._ZN5flash32flash_fwd_splitkv_combine_kernelI23Flash_fwd_kernel_traitsILi96ELi64ELi128ELi4ELb0ELb0EN7cutlass10bfloat16_tE19Flash_kernel_traitsILi96ELi64ELi128ELi4ES3_EELi16ELi2ELb0EEEvNS_16Flash_fwd_paramsE --------------------------
	.section	.nv.constant0._ZN5flash32flash_fwd_splitkv_combine_kernelI23Flash_fwd_kernel_traitsILi96ELi64ELi128ELi4ELb0ELb0EN7cutlass10bfloat16_tE19Flash_kernel_traitsILi96ELi64ELi128ELi4ES3_EELi16ELi2ELb0EEEvNS_16Flash_fwd_paramsE,"a",@progbits
	.sectionflags	@""
	.align	4
.nv.constant0._ZN5flash32flash_fwd_splitkv_combine_kernelI23Flash_fwd_kernel_traitsILi96ELi64ELi128ELi4ELb0ELb0EN7cutlass10bfloat16_tE19Flash_kernel_traitsILi96ELi64ELi128ELi4ES3_EELi16ELi2ELb0EEEvNS_16Flash_fwd_paramsE:
	.zero		816


//--------------------- .nv.constant0._ZN5flash32flash_fwd_splitkv_combine_kernelI23Flash_fwd_kernel_traitsILi96ELi64ELi128ELi4ELb0ELb0EN7cutlass10bfloat16_tE19Flash_kernel_traitsILi96ELi64ELi128ELi4ES3_EELi16ELi1ELb0EEEvNS_16Flash_fwd_paramsE --------------------------
	.section	.nv.constant0._ZN5flash32flash_fwd_splitkv_combine_kernelI23Flash_fwd_kernel_traitsILi96ELi64ELi128ELi4ELb0ELb0EN7cutlass10bfloat16_tE19Flash_kernel_traitsILi96ELi64ELi128ELi4ES3_EELi16ELi1ELb0EEEvNS_16Flash_fwd_paramsE,"a",@progbits
	.sectionflags	@""
	.align	4
.nv.constant0._ZN5flash32flash_fwd_splitkv_combine_kernelI23Flash_fwd_kernel_traitsILi96ELi64ELi128ELi4ELb0ELb0EN7cutlass10bfloat16_tE19Flash_kernel_traitsILi96ELi64ELi128ELi4ES3_EELi16ELi1ELb0EEEvNS_16Flash_fwd_paramsE:
	.zero		816


//--------------------- .nv.constant0._ZN5flash32flash_fwd_splitkv_combine_kernelI23Flash_fwd_kernel_traitsILi96ELi64ELi128ELi4ELb0ELb0EN7cutlass10bfloat16_tE19Flash_kernel_traitsILi96ELi64ELi128ELi4ES3_EELi16ELi7ELb1EEEvNS_16Flash_fwd_paramsE --------------------------
	.section	.nv.constant0._ZN5flash32flash_fwd_splitkv_combine_kernelI23Flash_fwd_kernel_traitsILi96ELi64ELi128ELi4ELb0ELb0EN7cutlass10bfloat16_tE19Flash_kernel_traitsILi96ELi64ELi128ELi4ES3_EELi16ELi7ELb1EEEvNS_16Flash_fwd_paramsE,"a",@progbits
	.sectionflags	@""
	.align	4
.nv.constant0._ZN5flash32flash_fwd_splitkv_combine_kernelI23Flash_fwd_kernel_traitsILi96ELi64ELi128ELi4ELb0ELb0EN7cutlass10bfloat16_tE19Flash_kernel_traitsILi96ELi64ELi128ELi4ES3_EELi16ELi7ELb1EEEvNS_16Flash_fwd_paramsE:
	.zero		816


//--------------------- .nv.constant0._ZN5flash32flash_fwd_splitkv_combine_kernelI23Flash_fwd_kernel_traitsILi96ELi64ELi128ELi4ELb0ELb0EN7cutlass10bfloat16_tE19Flash_kernel_traitsILi96ELi64ELi128ELi4ES3_EELi16ELi6ELb1EEEvNS_16Flash_fwd_paramsE --------------------------
	.section	.nv.constant0._ZN5flash32flash_fwd_splitkv_combine_kernelI23Flash_fwd_kernel_traitsILi96ELi64ELi128ELi4ELb0ELb0EN7cutlass10bfloat16_tE19Flash_kernel_traitsILi96ELi64ELi128ELi4ES3_EELi16ELi6ELb1EEEvNS_16Flash_fwd_paramsE,"a",@progbits
	.sectionflags	@""
	.align	4
.nv.constant0._ZN5flash32flash_fwd_splitkv_combine_kernelI23Flash_fwd_kernel_traitsILi96ELi64ELi128ELi4ELb0ELb0EN7cutlass10bfloat16_tE19Flash_kernel_traitsILi96ELi64ELi128ELi4ES3_EELi16ELi6ELb1EEEvNS_16Flash_fwd_paramsE:
	.zero		816


//--------------------- .nv.constant0._ZN5flash32flash_fwd_splitkv_combine_kernelI23Flash_fwd_kernel_traitsILi96ELi64ELi128ELi4ELb0ELb0EN7cutlass10bfloat16_tE19Flash_kernel_traitsILi96ELi64ELi128ELi4ES3_EELi16ELi5ELb1EEEvNS_16Flash_fwd_paramsE --------------------------
	.section	.nv.constant0._ZN5flash32flash_fwd_splitkv_combine_kernelI23Flash_fwd_kernel_traitsILi96ELi64ELi128ELi4ELb0ELb0EN7cutlass10bfloat16_tE19Flash_kernel_traitsILi96ELi64ELi128ELi4ES3_EELi16ELi5ELb1EEEvNS_16Flash_fwd_paramsE,"a",@progbits
	.sectionflags	@""
	.align	4
.nv.constant0._ZN5flash32flash_fwd_splitkv_combine_kernelI23Flash_fwd_kernel_traitsILi96ELi64ELi128ELi4ELb0ELb0EN7cutlass10bfloat16_tE19Flash_kernel_traitsILi96ELi64ELi128ELi4ES3_EELi16ELi5ELb1EEEvNS_16Flash_fwd_paramsE:
	.zero		816


//--------------------- .nv.constant0._ZN5flash32flash_fwd_splitkv_combine_kernelI23Flash_fwd_kernel_traitsILi96ELi64ELi128ELi4ELb0ELb0EN7cutlass10bfloat16_tE19Flash_kernel_traitsILi96ELi64ELi128ELi4ES3_EELi16ELi4ELb1EEEvNS_16Flash_fwd_paramsE --------------------------
	.section	.nv.constant0._ZN5flash32flash_fwd_splitkv_combine_kernelI23Flash_fwd_kernel_traitsILi96ELi64ELi128ELi4ELb0ELb0EN7cutlass10bfloat16_tE19Flash_kernel_traitsILi96ELi64ELi128ELi4ES3_EELi16ELi4ELb1EEEvNS_16Flash_fwd_paramsE,"a",@progbits
	.sectionflags	@""
	.align	4
.nv.constant0._ZN5flash32flash_fwd_splitkv_combine_kernelI23Flash_fwd_kernel_traitsILi96ELi64ELi128ELi4ELb0ELb0EN7cutlass10bfloat16_tE19Flash_kernel_traitsILi96ELi64ELi128ELi4ES3_EELi16ELi4ELb1EEEvNS_16Flash_fwd_paramsE:
	.zero		816


//--------------------- .nv.constant0._ZN5flash32flash_fwd_splitkv_combine_kernelI23Flash_fwd_kernel_traitsILi96ELi64ELi128ELi4ELb0ELb0EN7cutlass10bfloat16_tE19Flash_kernel_traitsILi96ELi64ELi128ELi4ES3_EELi16ELi3ELb1EEEvNS_16Flash_fwd_paramsE --------------------------
	.section	.nv.constant0._ZN5flash32flash_fwd_splitkv_combine_kernelI23Flash_fwd_kernel_traitsILi96ELi64ELi128ELi4ELb0ELb0EN7cutlass10bfloat16_tE19Flash_kernel_traitsILi96ELi64ELi128ELi4ES3_EELi16ELi3ELb1EEEvNS_16Flash_fwd_paramsE,"a",@progbits
	.sectionflags	@""
	.align	4
.nv.constant0._ZN5flash32flash_fwd_splitkv_combine_kernelI23Flash_fwd_kernel_traitsILi96ELi64ELi128ELi4ELb0ELb0EN7cutlass10bfloat16_tE19Flash_kernel_traitsILi96ELi64ELi128ELi4ES3_EELi16ELi3ELb1EEEvNS_16Flash_fwd_paramsE:
	.zero		816


//--------------------- .nv.constant0._ZN5flash32flash_fwd_splitkv_combine_kernelI23Flash_fwd_kernel_traitsILi96ELi64ELi128ELi4ELb0ELb0EN7cutlass10bfloat16_tE19Flash_kernel_traitsILi96ELi64ELi128ELi4ES3_EELi16ELi2ELb1EEEvNS_16Flash_fwd_paramsE --------------------------
	.section	.nv.constant0._ZN5flash32flash_fwd_splitkv_combine_kernelI23Flash_fwd_kernel_traitsILi96ELi64ELi128ELi4ELb0ELb0EN7cutlass10bfloat16_tE19Flash_kernel_traitsILi96ELi64ELi128ELi4ES3_EELi16ELi2ELb1EEEvNS_16Flash_fwd_paramsE,"a",@progbits
	.sectionflags	@""
	.align	4
.nv.constant0._ZN5flash32flash_fwd_splitkv_combine_kernelI23Flash_fwd_kernel_traitsILi96ELi64ELi128ELi4ELb0ELb0EN7cutlass10bfloat16_tE19Flash_kernel_traitsILi96ELi64ELi128ELi4ES3_EELi16ELi2ELb1EEEvNS_16Flash_fwd_paramsE:
	.zero		816


//--------------------- .nv.constant0._ZN5flash32flash_fwd_splitkv_combine_kernelI23Flash_fwd_kernel_traitsILi96ELi64ELi128ELi4ELb0ELb0EN7cutlass10bfloat16_tE19Flash_kernel_traitsILi96ELi64ELi128ELi4ES3_EELi16ELi1ELb1EEEvNS_16Flash_fwd_paramsE --------------------------
	.section	.nv.constant0._ZN5flash32flash_fwd_splitkv_combine_kernelI23Flash_fwd_kernel_traitsILi96ELi64ELi128ELi4ELb0ELb0EN7cutlass10bfloat16_tE19Flash_kernel_traitsILi96ELi64ELi128ELi4ES3_EELi16ELi1ELb1EEEvNS_16Flash_fwd_paramsE,"a",@progbits
	.sectionflags	@""
	.align	4
.nv.constant0._ZN5flash32flash_fwd_splitkv_combine_kernelI23Flash_fwd_kernel_traitsILi96ELi64ELi128ELi4ELb0ELb0EN7cutlass10bfloat16_tE19Flash_kernel_traitsILi96ELi64ELi128ELi4ES3_EELi16ELi1ELb1EEEvNS_16Flash_fwd_paramsE:
	.zero		816


//--------------------- .nv.constant0._ZN5flash24flash_fwd_splitkv_kernelI23Flash_fwd_kernel_traitsILi96ELi64ELi128ELi4ELb0ELb0EN7cutlass10bfloat16_tE19Flash_kernel_traitsILi96ELi64ELi128ELi4ES3_EELb1ELb0ELb0ELb0ELb0ELb0ELb0ELb0EEEvNS_16Flash_fwd_paramsE --------------------------
	.section	.nv.constant0._ZN5flash24flash_fwd_splitkv_kernelI23Flash_fwd_kernel_traitsILi96ELi64ELi128ELi4ELb0ELb0EN7cutlass10bfloat16_tE19Flash_kernel_traitsILi96ELi64ELi128ELi4ES3_EELb1ELb0ELb0ELb0ELb0ELb0ELb0ELb0EEEvNS_16Flash_fwd_paramsE,"a",@progbits
	.sectionflags	@""
	.align	4
.nv.constant0._ZN5flash24flash_fwd_splitkv_kernelI23Flash_fwd_kernel_traitsILi96ELi64ELi128ELi4ELb0ELb0EN7cutlass10bfloat16_tE19Flash_kernel_traitsILi96ELi64ELi128ELi4ES3_EELb1ELb0ELb0ELb0ELb0ELb0ELb0ELb0EEEvNS_16Flash_fwd_paramsE:
	.zero		816


//--------------------- .nv.constant0._ZN5flash24flash_fwd_splitkv_kernelI23Flash_fwd_kernel_traitsILi96ELi64ELi128ELi4ELb0ELb0EN7cutlass10bfloat16_tE19Flash_kernel_traitsILi96ELi64ELi128ELi4ES3_EELb1ELb0ELb0ELb0ELb0ELb1ELb0ELb0EEEvNS_16Flash_fwd_paramsE --------------------------
	.section	.nv.constant0._ZN5flash24flash_fwd_splitkv_kernelI23Flash_fwd_kernel_traitsILi96ELi64ELi128ELi4ELb0ELb0EN7cutlass10bfloat16_tE19Flash_kernel_traitsILi96ELi64ELi128ELi4ES3_EELb1ELb0ELb0ELb0ELb0ELb1ELb0ELb0EEEvNS_16Flash_fwd_paramsE,"a",@progbits
	.sectionflags	@""
	.align	4
.nv.constant0._ZN5flash24flash_fwd_splitkv_kernelI23Flash_fwd_kernel_traitsILi96ELi64ELi128ELi4ELb0ELb0EN7cutlass10bfloat16_tE19Flash_kernel_traitsILi96ELi64ELi128ELi4ES3_EELb1ELb0ELb0ELb0ELb0ELb1ELb0ELb0EEEvNS_16Flash_fwd_paramsE:
	.zero		816


//--------------------- .nv.constant0._ZN5flash24flash_fwd_splitkv_kernelI23Flash_fwd_kernel_traitsILi96ELi64ELi128ELi4ELb0ELb0EN7cutlass10bfloat16_tE19Flash_kernel_traitsILi96ELi64ELi128ELi4ES3_EELb1ELb0ELb0ELb0ELb0ELb0ELb0ELb1EEEvNS_16Flash_fwd_paramsE --------------------------
	.section	.nv.constant0._ZN5flash24flash_fwd_splitkv_kernelI23Flash_fwd_kernel_traitsILi96ELi64ELi128ELi4ELb0ELb0EN7cutlass10bfloat16_tE19Flash_kernel_traitsILi96ELi64ELi128ELi4ES3_EELb1ELb0ELb0ELb0ELb0ELb0ELb0ELb1EEEvNS_16Flash_fwd_paramsE,"a",@progbits
	.sectionflags	@""
	.align	4
.nv.constant0._ZN5flash24flash_fwd_splitkv_kernelI23Flash_fwd_kernel_traitsILi96ELi64ELi128ELi4ELb0ELb0EN7cutlass10bfloat16_tE19Flash_kernel_traitsILi96ELi64ELi128ELi4ES3_EELb1ELb0ELb0ELb0ELb0ELb0ELb0ELb1EEEvNS_16Flash_fwd_paramsE:
	.zero		816


//--------------------- .nv.constant0._ZN5flash24flash_fwd_splitkv_kernelI23Flash_fwd_kernel_traitsILi96ELi64ELi128ELi4ELb0ELb0EN7cutlass10bfloat16_tE19Flash_kernel_traitsILi96ELi64ELi128ELi4ES3_EELb1ELb0ELb0ELb0ELb0ELb1ELb0ELb1EEEvNS_16Flash_fwd_paramsE --------------------------
	.section	.nv.constant0._ZN5flash24flash_fwd_splitkv_kernelI23Flash_fwd_kernel_traitsILi96ELi64ELi128ELi4ELb0ELb0EN7cutlass10bfloat16_tE19Flash_kernel_traitsILi96ELi64ELi128ELi4ES3_EELb1ELb0ELb0ELb0ELb0ELb1ELb0ELb1EEEvNS_16Flash_fwd_paramsE,"a",@progbits
	.sectionflags	@""
	.align	4
.nv.constant0._ZN5flash24flash_fwd_splitkv_kernelI23Flash_fwd_kernel_traitsILi96ELi64ELi128ELi4ELb0ELb0EN7cutlass10bfloat16_tE19Flash_kernel_traitsILi96ELi64ELi128ELi4ES3_EELb1ELb0ELb0ELb0ELb0ELb1ELb0ELb1EEEvNS_16Flash_fwd_paramsE:
	.zero		816


//--------------------- .nv.constant0._ZN5flash24flash_fwd_splitkv_kernelI23Flash_fwd_kernel_traitsILi96ELi64ELi128ELi4ELb0ELb0EN7cutlass10bfloat16_tE19Flash_kernel_traitsILi96ELi64ELi128ELi4ES3_EELb1ELb0ELb0ELb0ELb0ELb0ELb1ELb0EEEvNS_16Flash_fwd_paramsE --------------------------
	.section	.nv.constant0._ZN5flash24flash_fwd_splitkv_kernelI23Flash_fwd_kernel_traitsILi96ELi64ELi128ELi4ELb0ELb0EN7cutlass10bfloat16_tE19Flash_kernel_traitsILi96ELi64ELi128ELi4ES3_EELb1ELb0ELb0ELb0ELb0ELb0ELb1ELb0EEEvNS_16Flash_fwd_paramsE,"a",@progbits
	.sectionflags	@""
	.align	4
.nv.constant0._ZN5flash24flash_fwd_splitkv_kernelI23Flash_fwd_kernel_traitsILi96ELi64ELi128ELi4ELb0ELb0EN7cutlass10bfloat16_tE19Flash_kernel_traitsILi96ELi64ELi128ELi4ES3_EELb1ELb0ELb0ELb0ELb0ELb0ELb1ELb0EEEvNS_16Flash_fwd_paramsE:
	.zero		816


//--------------------- .nv.constant0._ZN5flash24flash_fwd_splitkv_kernelI23Flash_fwd_kernel_traitsILi96ELi64ELi128ELi4ELb0ELb0EN7cutlass10bfloat16_tE19Flash_kernel_traitsILi96ELi64ELi128ELi4ES3_EELb1ELb0ELb0ELb0ELb0ELb1ELb1ELb0EEEvNS_16Flash_fwd_paramsE --------------------------
	.section	.nv.constant0._ZN5flash24flash_fwd_splitkv_kernelI23Flash_fwd_kernel_traitsILi96ELi64ELi128ELi4ELb0ELb0EN7cutlass10bfloat16_tE19Flash_kernel_traitsILi96ELi64ELi128ELi4ES3_EELb1ELb0ELb0ELb0ELb0ELb1ELb1ELb0EEEvNS_16Flash_fwd_paramsE,"a",@progbits
	.sectionflags	@""
	.align	4
.nv.constant0._ZN5flash24flash_fwd_splitkv_kernelI23Flash_fwd_kernel_traitsILi96ELi64ELi128ELi4ELb0ELb0EN7cutlass10bfloat16_tE19Flash_kernel_traitsILi96ELi64ELi128ELi4ES3_EELb1ELb0ELb0ELb0ELb0ELb1ELb1ELb0EEEvNS_16Flash_fwd_paramsE:
	.zero		816


//--------------------- .nv.constant0._ZN5flash24flash_fwd_splitkv_kernelI23Flash_fwd_kernel_traitsILi96ELi64ELi128ELi4ELb0ELb0EN7cutlass10bfloat16_tE19Flash_kernel_traitsILi96ELi64ELi128ELi4ES3_EELb1ELb0ELb0ELb0ELb0ELb0ELb1ELb1EEEvNS_16Flash_fwd_paramsE --------------------------
	.section	.nv.constant0._ZN5flash24flash_fwd_splitkv_kernelI23Flash_fwd_kernel_traitsILi96ELi64ELi128ELi4ELb0ELb0EN7cutlass10bfloat16_tE19Flash_kernel_traitsILi96ELi64ELi128ELi4ES3_EELb1ELb0ELb0ELb0ELb0ELb0ELb1ELb1EEEvNS_16Flash_fwd_paramsE,"a",@progbits
	.sectionflags	@""
	.align	4
.nv.constant0._ZN5flash24flash_fwd_splitkv_kernelI23Flash_fwd_kernel_traitsILi96ELi64ELi128ELi4ELb0ELb0EN7cutlass10bfloat16_tE19Flash_kernel_traitsILi96ELi64ELi128ELi4ES3_EELb1ELb0ELb0ELb0ELb0ELb0ELb1ELb1EEEvNS_16Flash_fwd_paramsE:
	.zero		816


//--------------------- .nv.constant0._ZN5flash24flash_fwd_splitkv_kernelI23Flash_fwd_kernel_traitsILi96ELi64ELi128ELi4ELb0ELb0EN7cutlass10bfloat16_tE19Flash_kernel_traitsILi96ELi64ELi128ELi4ES3_EELb1ELb0ELb0ELb0ELb0ELb1ELb1ELb1EEEvNS_16Flash_fwd_paramsE --------------------------
	.section	.nv.constant0._ZN5flash24flash_fwd_splitkv_kernelI23Flash_fwd_kernel_traitsILi96ELi64ELi128ELi4ELb0ELb0EN7cutlass10bfloat16_tE19Flash_kernel_traitsILi96ELi64ELi128ELi4ES3_EELb1ELb0ELb0ELb0ELb0ELb1ELb1ELb1EEEvNS_16Flash_fwd_paramsE,"a",@progbits
	.sectionflags	@""
	.align	4
.nv.constant0._ZN5flash24flash_fwd_splitkv_kernelI23Flash_fwd_kernel_traitsILi96ELi64ELi128ELi4ELb0ELb0EN7cutlass10bfloat16_tE19Flash_kernel_traitsILi96ELi64ELi128ELi4ES3_EELb1ELb0ELb0ELb0ELb0ELb1ELb1ELb1EEEvNS_16Flash_fwd_paramsE:
	.zero		816


//--------------------- .nv.constant0._ZN5flash24flash_fwd_splitkv_kernelI23Flash_fwd_kernel_traitsILi96ELi64ELi128ELi4ELb0ELb0EN7cutlass10bfloat16_tE19Flash_kernel_traitsILi96ELi64ELi128ELi4ES3_EELb1ELb0ELb0ELb1ELb1ELb0ELb0ELb0EEEvNS_16Flash_fwd_paramsE --------------------------
	.section	.nv.constant0._ZN5flash24flash_fwd_splitkv_kernelI23Flash_fwd_kernel_traitsILi96ELi64ELi128ELi4ELb0ELb0EN7cutlass10bfloat16_tE19Flash_kernel_traitsILi96ELi64ELi128ELi4ES3_EELb1ELb0ELb0ELb1ELb1ELb0ELb0ELb0EEEvNS_16Flash_fwd_paramsE,"a",@progbits
	.sectionflags	@""
	.align	4
.nv.constant0._ZN5flash24flash_fwd_splitkv_kernelI23Flash_fwd_kernel_traitsILi96ELi64ELi128ELi4ELb0ELb0EN7cutlass10bfloat16_tE19Flash_kernel_traitsILi96ELi64ELi128ELi4ES3_EELb1ELb0ELb0ELb1ELb1ELb0ELb0ELb0EEEvNS_16Flash_fwd_paramsE:
	.zero		816


//--------------------- .nv.constant0._ZN5flash24flash_fwd_splitkv_kernelI23Flash_fwd_kernel_traitsILi96ELi64ELi128ELi4ELb0ELb0EN7cutlass10bfloat16_tE19Flash_kernel_traitsILi96ELi64ELi128ELi4ES3_EELb1ELb0ELb0ELb1ELb1ELb1ELb0ELb0EEEvNS_16Flash_fwd_paramsE --------------------------
	.section	.nv.constant0._ZN5flash24flash_fwd_splitkv_kernelI23Flash_fwd_kernel_traitsILi96ELi64ELi128ELi4ELb0ELb0EN7cutlass10bfloat16_tE19Flash_kernel_traitsILi96ELi64ELi128ELi4ES3_EELb1ELb0ELb0ELb1ELb1ELb1ELb0ELb0EEEvNS_16Flash_fwd_paramsE,"a",@progbits
	.sectionflags	@""
	.align	4
.nv.constant0._ZN5flash24flash_fwd_splitkv_kernelI23Flash_fwd_kernel_traitsILi96ELi64ELi128ELi4ELb0ELb0EN7cutlass10bfloat16_tE19Flash_kernel_traitsILi96ELi64ELi128ELi4ES3_EELb1ELb0ELb0ELb1ELb1ELb1ELb0ELb0EEEvNS_16Flash_fwd_paramsE:
	.zero		816


//--------------------- .nv.constant0._ZN5flash24flash_fwd_splitkv_kernelI23Flash_fwd_kernel_traitsILi96ELi64ELi128ELi4ELb0ELb0EN7cutlass10bfloat16_tE19Flash_kernel_traitsILi96ELi64ELi128ELi4ES3_EELb1ELb0ELb0ELb1ELb1ELb0ELb1ELb0EEEvNS_16Flash_fwd_paramsE --------------------------
	.section	.nv.constant0._ZN5flash24flash_fwd_splitkv_kernelI23Flash_fwd_kernel_traitsILi96ELi64ELi128ELi4ELb0ELb0EN7cutlass10bfloat16_tE19Flash_kernel_traitsILi96ELi64ELi128ELi4ES3_EELb1ELb0ELb0ELb1ELb1ELb0ELb1ELb0EEEvNS_16Flash_fwd_paramsE,"a",@progbits
	.sectionflags	@""
	.align	4
.nv.constant0._ZN5flash24flash_fwd_splitkv_kernelI23Flash_fwd_kernel_traitsILi96ELi64ELi128ELi4ELb0ELb0EN7cutlass10bfloat16_tE19Flash_kernel_traitsILi96ELi64ELi128ELi4ES3_EELb1ELb0ELb0ELb1ELb1ELb0ELb1ELb0EEEvNS_16Flash_fwd_paramsE:
	.zero		816


//--------------------- .nv.constant0._ZN5flash24flash_fwd_splitkv_kernelI23Flash_fwd_kernel_traitsILi96ELi64ELi128ELi4ELb0ELb0EN7cutlass10bfloat16_tE19Flash_kernel_traitsILi96ELi64ELi128ELi4ES3_EELb1ELb0ELb0ELb1ELb1ELb1ELb1ELb0EEEvNS_16Flash_fwd_paramsE --------------------------
	.section	.nv.constant0._ZN5flash24flash_fwd_splitkv_kernelI23Flash_fwd_kernel_traitsILi96ELi64ELi128ELi4ELb0ELb0EN7cutlass10bfloat16_tE19Flash_kernel_traitsILi96ELi64ELi128ELi4ES3_EELb1ELb0ELb0ELb1ELb1ELb1ELb1ELb0EEEvNS_16Flash_fwd_paramsE,"a",@progbits
	.sectionflags	@""
	.align	4
.nv.constant0._ZN5flash24flash_fwd_splitkv_kernelI23Flash_fwd_kernel_traitsILi96ELi64ELi128ELi4ELb0ELb0EN7cutlass10bfloat16_tE19Flash_kernel_traitsILi96ELi64ELi128ELi4ES3_EELb1ELb0ELb0ELb1ELb1ELb1ELb1ELb0EEEvNS_16Flash_fwd_paramsE:
	.zero		816


//--------------------- .nv.constant0._ZN5flash24flash_fwd_splitkv_kernelI23Flash_fwd_kernel_traitsILi96ELi64ELi128ELi4ELb0ELb0EN7cutlass10bfloat16_tE19Flash_kernel_traitsILi96ELi64ELi128ELi4ES3_EELb1ELb0ELb0ELb0ELb1ELb0ELb0ELb0EEEvNS_16Flash_fwd_paramsE --------------------------
	.section	.nv.constant0._ZN5flash24flash_fwd_splitkv_kernelI23Flash_fwd_kernel_traitsILi96ELi64ELi128ELi4ELb0ELb0EN7cutlass10bfloat16_tE19Flash_kernel_traitsILi96ELi64ELi128ELi4ES3_EELb1ELb0ELb0ELb0ELb1ELb0ELb0ELb0EEEvNS_16Flash_fwd_paramsE,"a",@progbits
	.sectionflags	@""
	.align	4
.nv.constant0._ZN5flash24flash_fwd_splitkv_kernelI23Flash_fwd_kernel_traitsILi96ELi64ELi128ELi4ELb0ELb0EN7cutlass10bfloat16_tE19Flash_kernel_traitsILi96ELi64ELi128ELi4ES3_EELb1ELb0ELb0ELb0ELb1ELb0ELb0ELb0EEEvNS_16Flash_fwd_paramsE:
	.zero		816


//--------------------- .nv.constant0._ZN5flash24flash_fwd_splitkv_kernelI23Flash_fwd_kernel_traitsILi96ELi64ELi128ELi4ELb0ELb0EN7cutlass10bfloat16_tE19Flash_kernel_traitsILi96ELi64ELi128ELi4ES3_EELb1ELb0ELb0ELb0ELb1ELb1ELb0ELb0EEEvNS_16Flash_fwd_paramsE --------------------------
	.section	.nv.constant0._ZN5flash24flash_fwd_splitkv_kernelI23Flash_fwd_kernel_traitsILi96ELi64ELi128ELi4ELb0ELb0EN7cutlass10bfloat16_tE19Flash_kernel_traitsILi96ELi64ELi128ELi4ES3_EELb1ELb0ELb0ELb0ELb1ELb1ELb0ELb0EEEvNS_16Flash_fwd_paramsE,"a",@progbits
	.sectionflags	@""
	.align	4
.nv.constant0._ZN5flash24flash_fwd_splitkv_kernelI23Flash_fwd_kernel_traitsILi96ELi64ELi128ELi4ELb0ELb0EN7cutlass10bfloat16_tE19Flash_kernel_traitsILi96ELi64ELi128ELi4ES3_EELb1ELb0ELb0ELb0ELb1ELb1ELb0ELb0EEEvNS_16Flash_fwd_paramsE:
	.zero		816


//--------------------- .nv.constant0._ZN5flash24flash_fwd_splitkv_kernelI23Flash_fwd_kernel_traitsILi96ELi64ELi128ELi4ELb0ELb0EN7cutlass10bfloat16_tE19Flash_kernel_traitsILi96ELi64ELi128ELi4ES3_EELb1ELb0ELb1ELb0ELb0ELb0ELb0ELb0EEEvNS_16Flash_fwd_paramsE --------------------------
	.section	.nv.constant0._ZN5flash24flash_fwd_splitkv_kernelI23Flash_fwd_kernel_traitsILi96ELi64ELi128ELi4ELb0ELb0EN7cutlass10bfloat16_tE19Flash_kernel_traitsILi96ELi64ELi128ELi4ES3_EELb1ELb0ELb1ELb0ELb0ELb0ELb0ELb0EEEvNS_16Flash_fwd_paramsE,"a",@progbits
	.sectionflags	@""
	.align	4
.nv.constant0._ZN5flash24flash_fwd_splitkv_kernelI23Flash_fwd_kernel_traitsILi96ELi64ELi128ELi4ELb0ELb0EN7cutlass10bfloat16_tE19Flash_kernel_traitsILi96ELi64ELi128ELi4ES3_EELb1ELb0ELb1ELb0ELb0ELb0ELb0ELb0EEEvNS_16Flash_fwd_paramsE:
	.zero		816


//--------------------- .nv.constant0._ZN5flash24flash_fwd_splitkv_kernelI23Flash_fwd_kernel_traitsILi96ELi64ELi128ELi4ELb0ELb0EN7cutlass10bfloat16_tE19Flash_kernel_traitsILi96ELi64ELi128ELi4ES3_EELb1ELb0ELb1ELb0ELb0ELb1ELb0ELb0EEEvNS_16Flash_fwd_paramsE --------------------------
	.section	.nv.constant0._ZN5flash24flash_fwd_splitkv_kernelI23Flash_fwd_kernel_traitsILi96ELi64ELi128ELi4ELb0ELb0EN7cutlass10bfloat16_tE19Flash_kernel_traitsILi96ELi64ELi128ELi4ES3_EELb1ELb0ELb1ELb0ELb0ELb1ELb0ELb0EEEvNS_16Flash_fwd_paramsE,"a",@progbits
	.sectionflags	@""
	.align	4
.nv.constant0._ZN5flash24flash_fwd_splitkv_kernelI23Flash_fwd_kernel_traitsILi96ELi64ELi128ELi4ELb0ELb0EN7cutlass10bfloat16_tE19Flash_kernel_traitsILi96ELi64ELi128ELi4ES3_EELb1ELb0ELb1ELb0ELb0ELb1ELb0ELb0EEEvNS_16Flash_fwd_paramsE:
	.zero		816


//--------------------- .nv.constant0._ZN5flash24flash_fwd_splitkv_kernelI23Flash_fwd_kernel_traitsILi96ELi64ELi128ELi4ELb0ELb0EN7cutlass10bfloat16_tE19Flash_kernel_traitsILi96ELi64ELi128ELi4ES3_EELb1ELb0ELb0ELb0ELb1ELb0ELb0ELb1EEEvNS_16Flash_fwd_paramsE --------------------------
	.section	.nv.constant0._ZN5flash24flash_fwd_splitkv_kernelI23Flash_fwd_kernel_traitsILi96ELi64ELi128ELi4ELb0ELb0EN7cutlass10bfloat16_tE19Flash_kernel_traitsILi96ELi64ELi128ELi4ES3_EELb1ELb0ELb0ELb0ELb1ELb0ELb0ELb1EEEvNS_16Flash_fwd_paramsE,"a",@progbits
	.sectionflags	@""
	.align	4
.nv.constant0._ZN5flash24flash_fwd_splitkv_kernelI23Flash_fwd_kernel_traitsILi96ELi64ELi128ELi4ELb0ELb0EN7cutlass10bfloat16_tE19Flash_kernel_traitsILi96ELi64ELi128ELi4ES3_EELb1ELb0ELb0ELb0ELb1ELb0ELb0ELb1EEEvNS_16Flash_fwd_paramsE:
	.zero		816


//--------------------- .nv.constant0._ZN5flash24flash_fwd_splitkv_kernelI23Flash_fwd_kernel_traitsILi96ELi64ELi128ELi4ELb0ELb0EN7cutlass10bfloat16_tE19Flash_kernel_traitsILi96ELi64ELi128ELi4ES3_EELb1ELb0ELb0ELb0ELb1ELb1ELb0ELb1EEEvNS_16Flash_fwd_paramsE --------------------------
	.section	.nv.constant0._ZN5flash24flash_fwd_splitkv_kernelI23Flash_fwd_kernel_traitsILi96ELi64ELi128ELi4ELb0ELb0EN7cutlass10bfloat16_tE19Flash_kernel_traitsILi96ELi64ELi128ELi4ES3_EELb1ELb0ELb0ELb0ELb1ELb1ELb0ELb1EEEvNS_16Flash_fwd_paramsE,"a",@progbits
	.sectionflags	@""
	.align	4
.nv.constant0._ZN5flash24flash_fwd_splitkv_kernelI23Flash_fwd_kernel_traitsILi96ELi64ELi128ELi4ELb0ELb0EN7cutlass10bfloat16_tE19Flash_kernel_traitsILi96ELi64ELi128ELi4ES3_EELb1ELb0ELb0ELb0ELb1ELb1ELb0ELb1EEEvNS_16Flash_fwd_paramsE:
	.zero		816


//--------------------- .nv.constant0._ZN5flash24flash_fwd_splitkv_kernelI23Flash_fwd_kernel_traitsILi96ELi64ELi128ELi4ELb0ELb0EN7cutlass10bfloat16_tE19Flash_kernel_traitsILi96ELi64ELi128ELi4ES3_EELb1ELb0ELb1ELb0ELb0ELb0ELb0ELb1EEEvNS_16Flash_fwd_paramsE --------------------------
	.section	.nv.constant0._ZN5flash24flash_fwd_splitkv_kernelI23Flash_fwd_kernel_traitsILi96ELi64ELi128ELi4ELb0ELb0EN7cutlass10bfloat16_tE19Flash_kernel_traitsILi96ELi64ELi128ELi4ES3_EELb1ELb0ELb1ELb0ELb0ELb0ELb0ELb1EEEvNS_16Flash_fwd_paramsE,"a",@progbits
	.sectionflags	@""
	.align	4
.nv.constant0._ZN5flash24flash_fwd_splitkv_kernelI23Flash_fwd_kernel_traitsILi96ELi64ELi128ELi4ELb0ELb0EN7cutlass10bfloat16_tE19Flash_kernel_traitsILi96ELi64ELi128ELi4ES3_EELb1ELb0ELb1ELb0ELb0ELb0ELb0ELb1EEEvNS_16Flash_fwd_paramsE:
	.zero		816


//--------------------- .nv.constant0._ZN5flash24flash_fwd_splitkv_kernelI23Flash_fwd_kernel_traitsILi96ELi64ELi128ELi4ELb0ELb0EN7cutlass10bfloat16_tE19Flash_kernel_traitsILi96ELi64ELi128ELi4ES3_EELb1ELb0ELb1ELb0ELb0ELb1ELb0ELb1EEEvNS_16Flash_fwd_paramsE --------------------------
	.section	.nv.constant0._ZN5flash24flash_fwd_splitkv_kernelI23Flash_fwd_kernel_traitsILi96ELi64ELi128ELi4ELb0ELb0EN7cutlass10bfloat16_tE19Flash_kernel_traitsILi96ELi64ELi128ELi4ES3_EELb1ELb0ELb1ELb0ELb0ELb1ELb0ELb1EEEvNS_16Flash_fwd_paramsE,"a",@progbits
	.sectionflags	@""
	.align	4
.nv.constant0._ZN5flash24flash_fwd_splitkv_kernelI23Flash_fwd_kernel_traitsILi96ELi64ELi128ELi4ELb0ELb0EN7cutlass10bfloat16_tE19Flash_kernel_traitsILi96ELi64ELi128ELi4ES3_EELb1ELb0ELb1ELb0ELb0ELb1ELb0ELb1EEEvNS_16Flash_fwd_paramsE:
	.zero		816


//--------------------- .nv.constant0._ZN5flash24flash_fwd_splitkv_kernelI23Flash_fwd_kernel_traitsILi96ELi64ELi128ELi4ELb0ELb0EN7cutlass10bfloat16_tE19Flash_kernel_traitsILi96ELi64ELi128ELi4ES3_EELb1ELb0ELb0ELb0ELb1ELb0ELb1ELb0EEEvNS_16Flash_fwd_paramsE --------------------------
	.section	.nv.constant0._ZN5flash24flash_fwd_splitkv_kernelI23Flash_fwd_kernel_traitsILi96ELi64ELi128ELi4ELb0ELb0EN7cutlass10bfloat16_tE19Flash_kernel_traitsILi96ELi64ELi128ELi4ES3_EELb1ELb0ELb0ELb0ELb1ELb0ELb1ELb0EEEvNS_16Flash_fwd_paramsE,"a",@progbits
	.sectionflags	@""
	.align	4
.nv.constant0._ZN5flash24flash_fwd_splitkv_kernelI23Flash_fwd_kernel_traitsILi96ELi64ELi128ELi4ELb0ELb0EN7cutlass10bfloat16_tE19Flash_kernel_traitsILi96ELi64ELi128ELi4ES3_EELb1ELb0ELb0ELb0ELb1ELb0ELb1ELb0EEEvNS_16Flash_fwd_paramsE:
	.zero		816


//--------------------- .nv.constant0._ZN5flash24flash_fwd_splitkv_kernelI23Flash_fwd_kernel_traitsILi96ELi64ELi128ELi4ELb0ELb0EN7cutlass10bfloat16_tE19Flash_kernel_traitsILi96ELi64ELi128ELi4ES3_EELb1ELb0ELb0ELb0ELb1ELb1ELb1ELb0EEEvNS_16Flash_fwd_paramsE --------------------------
	.section	.nv.constant0._ZN5flash24flash_fwd_splitkv_kernelI23Flash_fwd_kernel_traitsILi96ELi64ELi128ELi4ELb0ELb0EN7cutlass10bfloat16_tE19Flash_kernel_traitsILi96ELi64ELi128ELi4ES3_EELb1ELb0ELb0ELb0ELb1ELb1ELb1ELb0EEEvNS_16Flash_fwd_paramsE,"a",@progbits
	.sectionflags	@""
	.align	4
.nv.constant0._ZN5flash24flash_fwd_splitkv_kernelI23Flash_fwd_kernel_traitsILi96ELi64ELi128ELi4ELb0ELb0EN7cutlass10bfloat16_tE19Flash_kernel_traitsILi96ELi64ELi128ELi4ES3_EELb1ELb0ELb0ELb0ELb1ELb1ELb1ELb0EEEvNS_16Flash_fwd_paramsE:
	.zero		816


//--------------------- .nv.constant0._ZN5flash24flash_fwd_splitkv_kernelI23Flash_fwd_kernel_traitsILi96ELi64ELi128ELi4ELb0ELb0EN7cutlass10bfloat16_tE19Flash_kernel_traitsILi96ELi64ELi128ELi4ES3_EELb1ELb0ELb1ELb0ELb0ELb0ELb1ELb0EEEvNS_16Flash_fwd_paramsE --------------------------
	.section	.nv.constant0._ZN5flash24flash_fwd_splitkv_kernelI23Flash_fwd_kernel_traitsILi96ELi64ELi128ELi4ELb0ELb0EN7cutlass10bfloat16_tE19Flash_kernel_traitsILi96ELi64ELi128ELi4ES3_EELb1ELb0ELb1ELb0ELb0ELb0ELb1ELb0EEEvNS_16Flash_fwd_paramsE,"a",@progbits
	.sectionflags	@""
	.align	4
.nv.constant0._ZN5flash24flash_fwd_splitkv_kernelI23Flash_fwd_kernel_traitsILi96ELi64ELi128ELi4ELb0ELb0EN7cutlass10bfloat16_tE19Flash_kernel_traitsILi96ELi64ELi128ELi4ES3_EELb1ELb0ELb1ELb0ELb0ELb0ELb1ELb0EEEvNS_16Flash_fwd_paramsE:
	.zero		816


//--------------------- .nv.constant0._ZN5flash24flash_fwd_splitkv_kernelI23Flash_fwd_kernel_traitsILi96ELi64ELi128ELi4ELb0ELb0EN7cutlass10bfloat16_tE19Flash_kernel_traitsILi96ELi64ELi128ELi4ES3_EELb1ELb0ELb1ELb0ELb0ELb1ELb1ELb0EEEvNS_16Flash_fwd_paramsE --------------------------
	.section	.nv.constant0._ZN5flash24flash_fwd_splitkv_kernelI23Flash_fwd_kernel_traitsILi96ELi64ELi128ELi4ELb0ELb0EN7cutlass10bfloat16_tE19Flash_kernel_traitsILi96ELi64ELi128ELi4ES3_EELb1ELb0ELb1ELb0ELb0ELb1ELb1ELb0EEEvNS_16Flash_fwd_paramsE,"a",@progbits
	.sectionflags	@""
	.align	4
.nv.constant0._ZN5flash24flash_fwd_splitkv_kernelI23Flash_fwd_kernel_traitsILi96ELi64ELi128ELi4ELb0ELb0EN7cutlass10bfloat16_tE19Flash_kernel_traitsILi96ELi64ELi128ELi4ES3_EELb1ELb0ELb1ELb0ELb0ELb1ELb1ELb0EEEvNS_16Flash_fwd_paramsE:
	.zero		816


//--------------------- .nv.constant0._ZN5flash24flash_fwd_splitkv_kernelI23Flash_fwd_kernel_traitsILi96ELi64ELi128ELi4ELb0ELb0EN7cutlass10bfloat16_tE19Flash_kernel_traitsILi96ELi64ELi128ELi4ES3_EELb1ELb0ELb0ELb0ELb1ELb0ELb1ELb1EEEvNS_16Flash_fwd_paramsE --------------------------
	.section	.nv.constant0._ZN5flash24flash_fwd_splitkv_kernelI23Flash_fwd_kernel_traitsILi96ELi64ELi128ELi4ELb0ELb0EN7cutlass10bfloat16_tE19Flash_kernel_traitsILi96ELi64ELi128ELi4ES3_EELb1ELb0ELb0ELb0ELb1ELb0ELb1ELb1EEEvNS_16Flash_fwd_paramsE,"a",@progbits
	.sectionflags	@""
	.align	4
.nv.constant0._ZN5flash24flash_fwd_splitkv_kernelI23Flash_fwd_kernel_traitsILi96ELi64ELi128ELi4ELb0ELb0EN7cutlass10bfloat16_tE19Flash_kernel_traitsILi96ELi64ELi128ELi4ES3_EELb1ELb0ELb0ELb0ELb1ELb0ELb1ELb1EEEvNS_16Flash_fwd_paramsE:
	.zero		816


//--------------------- .nv.constant0._ZN5flash24flash_fwd_splitkv_kernelI23Flash_fwd_kernel_traitsILi96ELi64ELi128ELi4ELb0ELb0EN7cutlass10bfloat16_tE19Flash_kernel_traitsILi96ELi64ELi128ELi4ES3_EELb1ELb0ELb0ELb0ELb1ELb1ELb1ELb1EEEvNS_16Flash_fwd_paramsE --------------------------
	.section	.nv.constant0._ZN5flash24flash_fwd_splitkv_kernelI23Flash_fwd_kernel_traitsILi96ELi64ELi128ELi4ELb0ELb0EN7cutlass10bfloat16_tE19Flash_kernel_traitsILi96ELi64ELi128ELi4ES3_EELb1ELb0ELb0ELb0ELb1ELb1ELb1ELb1EEEvNS_16Flash_fwd_paramsE,"a",@progbits
	.sectionflags	@""
	.align	4
.nv.constant0._ZN5flash24flash_fwd_splitkv_kernelI23Flash_fwd_kernel_traitsILi96ELi64ELi128ELi4ELb0ELb0EN7cutlass10bfloat16_tE19Flash_kernel_traitsILi96ELi64ELi128ELi4ES3_EELb1ELb0ELb0ELb0ELb1ELb1ELb1ELb1EEEvNS_16Flash_fwd_paramsE:
	.zero		816


//--------------------- .nv.constant0._ZN5flash24flash_fwd_splitkv_kernelI23Flash_fwd_kernel_traitsILi96ELi64ELi128ELi4ELb0ELb0EN7cutlass10bfloat16_tE19Flash_kernel_traitsILi96ELi64ELi128ELi4ES3_EELb1ELb0ELb1ELb0ELb0ELb0ELb1ELb1EEEvNS_16Flash_fwd_paramsE --------------------------
	.section	.nv.constant0._ZN5flash24flash_fwd_splitkv_kernelI23Flash_fwd_kernel_traitsILi96ELi64ELi128ELi4ELb0ELb0EN7cutlass10bfloat16_tE19Flash_kernel_traitsILi96ELi64ELi128ELi4ES3_EELb1ELb0ELb1ELb0ELb0ELb0ELb1ELb1EEEvNS_16Flash_fwd_paramsE,"a",@progbits
	.sectionflags	@""
	.align	4
.nv.constant0._ZN5flash24flash_fwd_splitkv_kernelI23Flash_fwd_kernel_traitsILi96ELi64ELi128ELi4ELb0ELb0EN7cutlass10bfloat16_tE19Flash_kernel_traitsILi96ELi64ELi128ELi4ES3_EELb1ELb0ELb1ELb0ELb0ELb0ELb1ELb1EEEvNS_16Flash_fwd_paramsE:
	.zero		816


//--------------------- .nv.constant0._ZN5flash24flash_fwd_splitkv_kernelI23Flash_fwd_kernel_traitsILi96ELi64ELi128ELi4ELb0ELb0EN7cutlass10bfloat16_tE19Flash_kernel_traitsILi96ELi64ELi128ELi4ES3_EELb1ELb0ELb1ELb0ELb0ELb1ELb1ELb1EEEvNS_16Flash_fwd_paramsE --------------------------
	.section	.nv.constant0._ZN5flash24flash_fwd_splitkv_kernelI23Flash_fwd_kernel_traitsILi96ELi64ELi128ELi4ELb0ELb0EN7cutlass10bfloat16_tE19Flash_kernel_traitsILi96ELi64ELi128ELi4ES3_EELb1ELb0ELb1ELb0ELb0ELb1ELb1ELb1EEEvNS_16Flash_fwd_paramsE,"a",@progbits
	.sectionflags	@""
	.align	4
.nv.constant0._ZN5flash24flash_fwd_splitkv_kernelI23Flash_fwd_kernel_traitsILi96ELi64ELi128ELi4ELb0ELb0EN7cutlass10bfloat16_tE19Flash_kernel_traitsILi96ELi64ELi128ELi4ES3_EELb1ELb0ELb1ELb0ELb0ELb1ELb1ELb1EEEvNS_16Flash_fwd_paramsE:
	.zero		816


//--------------------- .nv.constant0._ZN5flash32flash_fwd_splitkv_combine_kernelI23Flash_fwd_kernel_traitsILi96ELi64ELi64ELi4ELb0ELb0EN7cutlass10bfloat16_tE19Flash_kernel_traitsILi96ELi64ELi64ELi4ES3_EELi16ELi7ELb0EEEvNS_16Flash_fwd_paramsE --------------------------
	.section	.nv.constant0._ZN5flash32flash_fwd_splitkv_combine_kernelI23Flash_fwd_kernel_traitsILi96ELi64ELi64ELi4ELb0ELb0EN7cutlass10bfloat16_tE19Flash_kernel_traitsILi96ELi64ELi64ELi4ES3_EELi16ELi7ELb0EEEvNS_16Flash_fwd_paramsE,"a",@progbits
	.sectionflags	@""
	.align	4
.nv.constant0._ZN5flash32flash_fwd_splitkv_combine_kernelI23Flash_fwd_kernel_traitsILi96ELi64ELi64ELi4ELb0ELb0EN7cutlass10bfloat16_tE19Flash_kernel_traitsILi96ELi64ELi64ELi4ES3_EELi16ELi7ELb0EEEvNS_16Flash_fwd_paramsE:
	.zero		816


//--------------------- .nv.constant0._ZN5flash32flash_fwd_splitkv_combine_kernelI23Flash_fwd_kernel_traitsILi96ELi64ELi64ELi4ELb0ELb0EN7cutlass10bfloat16_tE19Flash_kernel_traitsILi96ELi64ELi64ELi4ES3_EELi16ELi6ELb0EEEvNS_16Flash_fwd_paramsE --------------------------
	.section	.nv.constant0._ZN5flash32flash_fwd_splitkv_combine_kernelI23Flash_fwd_kernel_traitsILi96ELi64ELi64ELi4ELb0ELb0EN7cutlass10bfloat16_tE19Flash_kernel_traitsILi96ELi64ELi64ELi4ES3_EELi16ELi6ELb0EEEvNS_16Flash_fwd_paramsE,"a",@progbits
	.sectionflags	@""
	.align	4
.nv.constant0._ZN5flash32flash_fwd_splitkv_combine_kernelI23Flash_fwd_kernel_traitsILi96ELi64ELi64ELi4ELb0ELb0EN7cutlass10bfloat16_tE19Flash_kernel_traitsILi96ELi64ELi64ELi4ES3_EELi16ELi6ELb0EEEvNS_16Flash_fwd_paramsE:
	.zero		816


//--------------------- .nv.constant0._ZN5flash32flash_fwd_splitkv_combine_kernelI23Flash_fwd_kernel_traitsILi96ELi64ELi64ELi4ELb0ELb0EN7cutlass10bfloat16_tE19Flash_kernel_traitsILi96ELi64ELi64ELi4ES3_EELi16ELi5ELb0EEEvNS_16Flash_fwd_paramsE --------------------------
	.section	.nv.constant0._ZN5flash32flash_fwd_splitkv_combine_kernelI23Flash_fwd_kernel_traitsILi96ELi64ELi64ELi4ELb0ELb0EN7cutlass10bfloat16_tE19Flash_kernel_traitsILi96ELi64ELi64ELi4ES3_EELi16ELi5ELb0EEEvNS_16Flash_fwd_paramsE,"a",@progbits
	.sectionflags	@""
	.align	4
.nv.constant0._ZN5flash32flash_fwd_splitkv_combine_kernelI23Flash_fwd_kernel_traitsILi96ELi64ELi64ELi4ELb0ELb0EN7cutlass10bfloat16_tE19Flash_kernel_traitsILi96ELi64ELi64ELi4ES3_EELi16ELi5ELb0EEEvNS_16Flash_fwd_paramsE:
	.zero		816


//--------------------- .nv.constant0._ZN5flash32flash_fwd_splitkv_combine_kernelI23Flash_fwd_kernel_traitsILi96ELi64ELi64ELi4ELb0ELb0EN7cutlass10bfloat16_tE19Flash_kernel_traitsILi96ELi64ELi64ELi4ES3_EELi16ELi4ELb0EEEvNS_16Flash_fwd_paramsE --------------------------
	.section	.nv.constant0._ZN5flash32flash_fwd_splitkv_combine_kernelI23Flash_fwd_kernel_traitsILi96ELi64ELi64ELi4ELb0ELb0EN7cutlass10bfloat16_tE19Flash_kernel_traitsILi96ELi64ELi64ELi4ES3_EELi16ELi4ELb0EEEvNS_16Flash_fwd_paramsE,"a",@progbits
	.sectionflags	@""
	.align	4
.nv.constant0._ZN5flash32flash_fwd_splitkv_combine_kernelI23Flash_fwd_kernel_traitsILi96ELi64ELi64ELi4ELb0ELb0EN7cutlass10bfloat16_tE19Flash_kernel_traitsILi96ELi64ELi64ELi4ES3_EELi16ELi4ELb0EEEvNS_16Flash_fwd_paramsE:
	.zero		816


//--------------------- .nv.constant0._ZN5flash32flash_fwd_splitkv_combine_kernelI23Flash_fwd_kernel_traitsILi96ELi64ELi64ELi4ELb0ELb0EN7cutlass10bfloat16_tE19Flash_kernel_traitsILi96ELi64ELi64ELi4ES3_EELi16ELi3ELb0EEEvNS_16Flash_fwd_paramsE --------------------------
	.section	.nv.constant0._ZN5flash32flash_fwd_splitkv_combine_kernelI23Flash_fwd_kernel_traitsILi96ELi64ELi64ELi4ELb0ELb0EN7cutlass10bfloat16_tE19Flash_kernel_traitsILi96ELi64ELi64ELi4ES3_EELi16ELi3ELb0EEEvNS_16Flash_fwd_paramsE,"a",@progbits
	.sectionflags	@""
	.align	4
.nv.constant0._ZN5flash32flash_fwd_splitkv_combine_kernelI23Flash_fwd_kernel_traitsILi96ELi64ELi64ELi4ELb0ELb0EN7cutlass10bfloat16_tE19Flash_kernel_traitsILi96ELi64ELi64ELi4ES3_EELi16ELi3ELb0EEEvNS_16Flash_fwd_paramsE:
	.zero		816


//--------------------- .nv.constant0._ZN5flash32flash_fwd_splitkv_combine_kernelI23Flash_fwd_kernel_traitsILi96ELi64ELi64ELi4ELb0ELb0EN7cutlass10bfloat16_tE19Flash_kernel_traitsILi96ELi64ELi64ELi4ES3_EELi16ELi2ELb0EEEvNS_16Flash_fwd_paramsE --------------------------
	.section	.nv.constant0._ZN5flash32flash_fwd_splitkv_combine_kernelI23Flash_fwd_kernel_traitsILi96ELi64ELi64ELi4ELb0ELb0EN7cutlass10bfloat16_tE19Flash_kernel_traitsILi96ELi64ELi64ELi4ES3_EELi16ELi2ELb0EEEvNS_16Flash_fwd_paramsE,"a",@progbits
	.sectionflags	@""
	.align	4
.nv.constant0._ZN5flash32flash_fwd_splitkv_combine_kernelI23Flash_fwd_kernel_traitsILi96ELi64ELi64ELi4ELb0ELb0EN7cutlass10bfloat16_tE19Flash_kernel_traitsILi96ELi64ELi64ELi4ES3_EELi16ELi2ELb0EEEvNS_16Flash_fwd_paramsE:
	.zero		816


//--------------------- .nv.constant0._ZN5flash32flash_fwd_splitkv_combine_kernelI23Flash_fwd_kernel_traitsILi96ELi64ELi64ELi4ELb0ELb0EN7cutlass10bfloat16_tE19Flash_kernel_traitsILi96ELi64ELi64ELi4ES3_EELi16ELi1ELb0EEEvNS_16Flash_fwd_paramsE --------------------------
	.section	.nv.constant0._ZN5flash32flash_fwd_splitkv_combine_kernelI23Flash_fwd_kernel_traitsILi96ELi64ELi64ELi4ELb0ELb0EN7cutlass10bfloat16_tE19Flash_kernel_traitsILi96ELi64ELi64ELi4ES3_EELi16ELi1ELb0EEEvNS_16Flash_fwd_paramsE,"a",@progbits
	.sectionflags	@""
	.align	4
.nv.constant0._ZN5flash32flash_fwd_splitkv_combine_kernelI23Flash_fwd_kernel_traitsILi96ELi64ELi64ELi4ELb0ELb0EN7cutlass10bfloat16_tE19Flash_kernel_traitsILi96ELi64ELi64ELi4ES3_EELi16ELi1ELb0EEEvNS_16Flash_fwd_paramsE:
	.zero		816


//--------------------- .nv.constant0._ZN5flash32flash_fwd_splitkv_combine_kernelI23Flash_fwd_kernel_traitsILi96ELi64ELi64ELi4ELb0ELb0EN7cutlass10bfloat16_tE19Flash_kernel_traitsILi96ELi64ELi64ELi4ES3_EELi16ELi7ELb1EEEvNS_16Flash_fwd_paramsE --------------------------
	.section	.nv.constant0._ZN5flash32flash_fwd_splitkv_combine_kernelI23Flash_fwd_kernel_traitsILi96ELi64ELi64ELi4ELb0ELb0EN7cutlass10bfloat16_tE19Flash_kernel_traitsILi96ELi64ELi64ELi4ES3_EELi16ELi7ELb1EEEvNS_16Flash_fwd_paramsE,"a",@progbits
	.sectionflags	@""
	.align	4
.nv.constant0._ZN5flash32flash_fwd_splitkv_combine_kernelI23Flash_fwd_kernel_traitsILi96ELi64ELi64ELi4ELb0ELb0EN7cutlass10bfloat16_tE19Flash_kernel_traitsILi96ELi64ELi64ELi4ES3_EELi16ELi7ELb1EEEvNS_16Flash_fwd_paramsE:
	.zero		816


//--------------------- .nv.constant0._ZN5flash32flash_fwd_splitkv_combine_kernelI23Flash_fwd_kernel_traitsILi96ELi64ELi64ELi4ELb0ELb0EN7cutlass10bfloat16_tE19Flash_kernel_traitsILi96ELi64ELi64ELi4ES3_EELi16ELi6ELb1EEEvNS_16Flash_fwd_paramsE --------------------------
	.section	.nv.constant0._ZN5flash32flash_fwd_splitkv_combine_kernelI23Flash_fwd_kernel_traitsILi96ELi64ELi64ELi4ELb0ELb0EN7cutlass10bfloat16_tE19Flash_kernel_traitsILi96ELi64ELi64ELi4ES3_EELi16ELi6ELb1EEEvNS_16Flash_fwd_paramsE,"a",@progbits
	.sectionflags	@""
	.align	4
.nv.constant0._ZN5flash32flash_fwd_splitkv_combine_kernelI23Flash_fwd_kernel_traitsILi96ELi64ELi64ELi4ELb0ELb0EN7cutlass10bfloat16_tE19Flash_kernel_traitsILi96ELi64ELi64ELi4ES3_EELi16ELi6ELb1EEEvNS_16Flash_fwd_paramsE:
	.zero		816


//--------------------- .nv.constant0._ZN5flash32flash_fwd_splitkv_combine_kernelI23Flash_fwd_kernel_traitsILi96ELi64ELi64ELi4ELb0ELb0EN7cutlass10bfloat16_tE19Flash_kernel_traitsILi96ELi64ELi64ELi4ES3_EELi16ELi5ELb1EEEvNS_16Flash_fwd_paramsE --------------------------
	.section	.nv.constant0._ZN5flash32flash_fwd_splitkv_combine_kernelI23Flash_fwd_kernel_traitsILi96ELi64ELi64ELi4ELb0ELb0EN7cutlass10bfloat16_tE19Flash_kernel_traitsILi96ELi64ELi64ELi4ES3_EELi16ELi5ELb1EEEvNS_16Flash_fwd_paramsE,"a",@progbits
	.sectionflags	@""
	.align	4
.nv.constant0._ZN5flash32flash_fwd_splitkv_combine_kernelI23Flash_fwd_kernel_traitsILi96ELi64ELi64ELi4ELb0ELb0EN7cutlass10bfloat16_tE19Flash_kernel_traitsILi96ELi64ELi64ELi4ES3_EELi16ELi5ELb1EEEvNS_16Flash_fwd_paramsE:
	.zero		816


//--------------------- .nv.constant0._ZN5flash32flash_fwd_splitkv_combine_kernelI23Flash_fwd_kernel_traitsILi96ELi64ELi64ELi4ELb0ELb0EN7cutlass10bfloat16_tE19Flash_kernel_traitsILi96ELi64ELi64ELi4ES3_EELi16ELi4ELb1EEEvNS_16Flash_fwd_paramsE --------------------------
	.section	.nv.constant0._ZN5flash32flash_fwd_splitkv_combine_kernelI23Flash_fwd_kernel_traitsILi96ELi64ELi64ELi4ELb0ELb0EN7cutlass10bfloat16_tE19Flash_kernel_traitsILi96ELi64ELi64ELi4ES3_EELi16ELi4ELb1EEEvNS_16Flash_fwd_paramsE,"a",@progbits
	.sectionflags	@""
	.align	4
.nv.constant0._ZN5flash32flash_fwd_splitkv_combine_kernelI23Flash_fwd_kernel_traitsILi96ELi64ELi64ELi4ELb0ELb0EN7cutlass10bfloat16_tE19Flash_kernel_traitsILi96ELi64ELi64ELi4ES3_EELi16ELi4ELb1EEEvNS_16Flash_fwd_paramsE:
	.zero		816


//--------------------- .nv.constant0._ZN5flash32flash_fwd_splitkv_combine_kernelI23Flash_fwd_kernel_traitsILi96ELi64ELi64ELi4ELb0ELb0EN7cutlass10bfloat16_tE19Flash_kernel_traitsILi96ELi64ELi64ELi4ES3_EELi16ELi3ELb1EEEvNS_16Flash_fwd_paramsE --------------------------
	.section	.nv.constant0._ZN5flash32flash_fwd_splitkv_combine_kernelI23Flash_fwd_kernel_traitsILi96ELi64ELi64ELi4ELb0ELb0EN7cutlass10bfloat16_tE19Flash_kernel_traitsILi96ELi64ELi64ELi4ES3_EELi16ELi3ELb1EEEvNS_16Flash_fwd_paramsE,"a",@progbits
	.sectionflags	@""
	.align	4
.nv.constant0._ZN5flash32flash_fwd_splitkv_combine_kernelI23Flash_fwd_kernel_traitsILi96ELi64ELi64ELi4ELb0ELb0EN7cutlass10bfloat16_tE19Flash_kernel_traitsILi96ELi64ELi64ELi4ES3_EELi16ELi3ELb1EEEvNS_16Flash_fwd_paramsE:
	.zero		816


//--------------------- .nv.constant0._ZN5flash32flash_fwd_splitkv_combine_kernelI23Flash_fwd_kernel_traitsILi96ELi64ELi64ELi4ELb0ELb0EN7cutlass10bfloat16_tE19Flash_kernel_traitsILi96ELi64ELi64ELi4ES3_EELi16ELi2ELb1EEEvNS_16Flash_fwd_paramsE --------------------------
	.section	.nv.constant0._ZN5flash32flash_fwd_splitkv_combine_kernelI23Flash_fwd_kernel_traitsILi96ELi64ELi64ELi4ELb0ELb0EN7cutlass10bfloat16_tE19Flash_kernel_traitsILi96ELi64ELi64ELi4ES3_EELi16ELi2ELb1EEEvNS_16Flash_fwd_paramsE,"a",@progbits
	.sectionflags	@""
	.align	4
.nv.constant0._ZN5flash32flash_fwd_splitkv_combine_kernelI23Flash_fwd_kernel_traitsILi96ELi64ELi64ELi4ELb0ELb0EN7cutlass10bfloat16_tE19Flash_kernel_traitsILi96ELi64ELi64ELi4ES3_EELi16ELi2ELb1EEEvNS_16Flash_fwd_paramsE:
	.zero		816


//--------------------- .nv.constant0._ZN5flash32flash_fwd_splitkv_combine_kernelI23Flash_fwd_kernel_traitsILi96ELi64ELi64ELi4ELb0ELb0EN7cutlass10bfloat16_tE19Flash_kernel_traitsILi96ELi64ELi64ELi4ES3_EELi16ELi1ELb1EEEvNS_16Flash_fwd_paramsE --------------------------
	.section	.nv.constant0._ZN5flash32flash_fwd_splitkv_combine_kernelI23Flash_fwd_kernel_traitsILi96ELi64ELi64ELi4ELb0ELb0EN7cutlass10bfloat16_tE19Flash_kernel_traitsILi96ELi64ELi64ELi4ES3_EELi16ELi1ELb1EEEvNS_16Flash_fwd_paramsE,"a",@progbits
	.sectionflags	@""
	.align	4
.nv.constant0._ZN5flash32flash_fwd_splitkv_combine_kernelI23Flash_fwd_kernel_traitsILi96ELi64ELi64ELi4ELb0ELb0EN7cutlass10bfloat16_tE19Flash_kernel_traitsILi96ELi64ELi64ELi4ES3_EELi16ELi1ELb1EEEvNS_16Flash_fwd_paramsE:
	.zero		816


//--------------------- .nv.constant0._ZN5flash24flash_fwd_splitkv_kernelI23Flash_fwd_kernel_traitsILi96ELi64ELi64ELi4ELb0ELb0EN7cutlass10bfloat16_tE19Flash_kernel_traitsILi96ELi64ELi64ELi4ES3_EELb1ELb0ELb0ELb0ELb0ELb0ELb0ELb0EEEvNS_16Flash_fwd_paramsE --------------------------
	.section	.nv.constant0._ZN5flash24flash_fwd_splitkv_kernelI23Flash_fwd_kernel_traitsILi96ELi64ELi64ELi4ELb0ELb0EN7cutlass10bfloat16_tE19Flash_kernel_traitsILi96ELi64ELi64ELi4ES3_EELb1ELb0ELb0ELb0ELb0ELb0ELb0ELb0EEEvNS_16Flash_fwd_paramsE,"a",@progbits
	.sectionflags	@""
	.align	4
.nv.constant0._ZN5flash24flash_fwd_splitkv_kernelI23Flash_fwd_kernel_traitsILi96ELi64ELi64ELi4ELb0ELb0EN7cutlass10bfloat16_tE19Flash_kernel_traitsILi96ELi64ELi64ELi4ES3_EELb1ELb0ELb0ELb0ELb0ELb0ELb0ELb0EEEvNS_16Flash_fwd_paramsE:
	.zero		816


//--------------------- .nv.constant0._ZN5flash24flash_fwd_splitkv_kernelI23Flash_fwd_kernel_traitsILi96ELi64ELi64ELi4ELb0ELb0EN7cutlass10bfloat16_tE19Flash_kernel_traitsILi96ELi64ELi64ELi4ES3_EELb1ELb0ELb0ELb0ELb0ELb1ELb0ELb0EEEvNS_16Flash_fwd_paramsE --------------------------
	.section	.nv.constant0._ZN5flash24flash_fwd_splitkv_kernelI23Flash_fwd_kernel_traitsILi96ELi64ELi64ELi4ELb0ELb0EN7cutlass10bfloat16_tE19Flash_kernel_traitsILi96ELi64ELi64ELi4ES3_EELb1ELb0ELb0ELb0ELb0ELb1ELb0ELb0EEEvNS_16Flash_fwd_paramsE,"a",@progbits
	.sectionflags	@""
	.align	4
.nv.constant0._ZN5flash24flash_fwd_splitkv_kernelI23Flash_fwd_kernel_traitsILi96ELi64ELi64ELi4ELb0ELb0EN7cutlass10bfloat16_tE19Flash_kernel_traitsILi96ELi64ELi64ELi4ES3_EELb1ELb0ELb0ELb0ELb0ELb1ELb0ELb0EEEvNS_16Flash_fwd_paramsE:
	.zero		816


//--------------------- .nv.constant0._ZN5flash24flash_fwd_splitkv_kernelI23Flash_fwd_kernel_traitsILi96ELi64ELi64ELi4ELb0ELb0EN7cutlass10bfloat16_tE19Flash_kernel_traitsILi96ELi64ELi64ELi4ES3_EELb1ELb0ELb0ELb0ELb0ELb0ELb0ELb1EEEvNS_16Flash_fwd_paramsE --------------------------
	.section	.nv.constant0._ZN5flash24flash_fwd_splitkv_kernelI23Flash_fwd_kernel_traitsILi96ELi64ELi64ELi4ELb0ELb0EN7cutlass10bfloat16_tE19Flash_kernel_traitsILi96ELi64ELi64ELi4ES3_EELb1ELb0ELb0ELb0ELb0ELb0ELb0ELb1EEEvNS_16Flash_fwd_paramsE,"a",@progbits
	.sectionflags	@""
	.align	4
.nv.constant0._ZN5flash24flash_fwd_splitkv_kernelI23Flash_fwd_kernel_traitsILi96ELi64ELi64ELi4ELb0ELb0EN7cutlass10bfloat16_tE19Flash_kernel_traitsILi96ELi64ELi64ELi4ES3_EELb1ELb0ELb0ELb0ELb0ELb0ELb0ELb1EEEvNS_16Flash_fwd_paramsE:
	.zero		816


//--------------------- .nv.constant0._ZN5flash24flash_fwd_splitkv_kernelI23Flash_fwd_kernel_traitsILi96ELi64ELi64ELi4ELb0ELb0EN7cutlass10bfloat16_tE19Flash_kernel_traitsILi96ELi64ELi64ELi4ES3_EELb1ELb0ELb0ELb0ELb0ELb1ELb0ELb1EEEvNS_16Flash_fwd_paramsE --------------------------
	.section	.nv.constant0._ZN5flash24flash_fwd_splitkv_kernelI23Flash_fwd_kernel_traitsILi96ELi64ELi64ELi4ELb0ELb0EN7cutlass10bfloat16_tE19Flash_kernel_traitsILi96ELi64ELi64ELi4ES3_EELb1ELb0ELb0ELb0ELb0ELb1ELb0ELb1EEEvNS_16Flash_fwd_paramsE,"a",@progbits
	.sectionflags	@""
	.align	4
.nv.constant0._ZN5flash24flash_fwd_splitkv_kernelI23Flash_fwd_kernel_traitsILi96ELi64ELi64ELi4ELb0ELb0EN7cutlass10bfloat16_tE19Flash_kernel_traitsILi96ELi64ELi64ELi4ES3_EELb1ELb0ELb0ELb0ELb0ELb1ELb0ELb1EEEvNS_16Flash_fwd_paramsE:
	.zero		816


//--------------------- .nv.constant0._ZN5flash24flash_fwd_splitkv_kernelI23Flash_fwd_kernel_traitsILi96ELi64ELi64ELi4ELb0ELb0EN7cutlass10bfloat16_tE19Flash_kernel_traitsILi96ELi64ELi64ELi4ES3_EELb1ELb0ELb0ELb0ELb0ELb0ELb1ELb0EEEvNS_16Flash_fwd_paramsE --------------------------
	.section	.nv.constant0._ZN5flash24flash_fwd_splitkv_kernelI23Flash_fwd_kernel_traitsILi96ELi64ELi64ELi4ELb0ELb0EN7cutlass10bfloat16_tE19Flash_kernel_traitsILi96ELi64ELi64ELi4ES3_EELb1ELb0ELb0ELb0ELb0ELb0ELb1ELb0EEEvNS_16Flash_fwd_paramsE,"a",@progbits
	.sectionflags	@""
	.align	4
.nv.constant0._ZN5flash24flash_fwd_splitkv_kernelI23Flash_fwd_kernel_traitsILi96ELi64ELi64ELi4ELb0ELb0EN7cutlass10bfloat16_tE19Flash_kernel_traitsILi96ELi64ELi64ELi4ES3_EELb1ELb0ELb0ELb0ELb0ELb0ELb1ELb0EEEvNS_16Flash_fwd_paramsE:
	.zero		816


//--------------------- .nv.constant0._ZN5flash24flash_fwd_splitkv_kernelI23Flash_fwd_kernel_traitsILi96ELi64ELi64ELi4ELb0ELb0EN7cutlass10bfloat16_tE19Flash_kernel_traitsILi96ELi64ELi64ELi4ES3_EELb1ELb0ELb0ELb0ELb0ELb1ELb1ELb0EEEvNS_16Flash_fwd_paramsE --------------------------
	.section	.nv.constant0._ZN5flash24flash_fwd_splitkv_kernelI23Flash_fwd_kernel_traitsILi96ELi64ELi64ELi4ELb0ELb0EN7cutlass10bfloat16_tE19Flash_kernel_traitsILi96ELi64ELi64ELi4ES3_EELb1ELb0ELb0ELb0ELb0ELb1ELb1ELb0EEEvNS_16Flash_fwd_paramsE,"a",@progbits
	.sectionflags	@""
	.align	4
.nv.constant0._ZN5flash24flash_fwd_splitkv_kernelI23Flash_fwd_kernel_traitsILi96ELi64ELi64ELi4ELb0ELb0EN7cutlass10bfloat16_tE19Flash_kernel_traitsILi96ELi64ELi64ELi4ES3_EELb1ELb0ELb0ELb0ELb0ELb1ELb1ELb0EEEvNS_16Flash_fwd_paramsE:
	.zero		816


//--------------------- .nv.constant0._ZN5flash24flash_fwd_splitkv_kernelI23Flash_fwd_kernel_traitsILi96ELi64ELi64ELi4ELb0ELb0EN7cutlass10bfloat16_tE19Flash_kernel_traitsILi96ELi64ELi64ELi4ES3_EELb1ELb0ELb0ELb0ELb0ELb0ELb1ELb1EEEvNS_16Flash_fwd_paramsE --------------------------
	.section	.nv.constant0._ZN5flash24flash_fwd_splitkv_kernelI23Flash_fwd_kernel_traitsILi96ELi64ELi64ELi4ELb0ELb0EN7cutlass10bfloat16_tE19Flash_kernel_traitsILi96ELi64ELi64ELi4ES3_EELb1ELb0ELb0ELb0ELb0ELb0ELb1ELb1EEEvNS_16Flash_fwd_paramsE,"a",@progbits
	.sectionflags	@""
	.align	4
.nv.constant0._ZN5flash24flash_fwd_splitkv_kernelI23Flash_fwd_kernel_traitsILi96ELi64ELi64ELi4ELb0ELb0EN7cutlass10bfloat16_tE19Flash_kernel_traitsILi96ELi64ELi64ELi4ES3_EELb1ELb0ELb0ELb0ELb0ELb0ELb1ELb1EEEvNS_16Flash_fwd_paramsE:
	.zero		816


//--------------------- .nv.constant0._ZN5flash24flash_fwd_splitkv_kernelI23Flash_fwd_kernel_traitsILi96ELi64ELi64ELi4ELb0ELb0EN7cutlass10bfloat16_tE19Flash_kernel_traitsILi96ELi64ELi64ELi4ES3_EELb1ELb0ELb0ELb0ELb0ELb1ELb1ELb1EEEvNS_16Flash_fwd_paramsE --------------------------
	.section	.nv.constant0._ZN5flash24flash_fwd_splitkv_kernelI23Flash_fwd_kernel_traitsILi96ELi64ELi64ELi4ELb0ELb0EN7cutlass10bfloat16_tE19Flash_kernel_traitsILi96ELi64ELi64ELi4ES3_EELb1ELb0ELb0ELb0ELb0ELb1ELb1ELb1EEEvNS_16Flash_fwd_paramsE,"a",@progbits
	.sectionflags	@""
	.align	4
.nv.constant0._ZN5flash24flash_fwd_splitkv_kernelI23Flash_fwd_kernel_traitsILi96ELi64ELi64ELi4ELb0ELb0EN7cutlass10bfloat16_tE19Flash_kernel_traitsILi96ELi64ELi64ELi4ES3_EELb1ELb0ELb0ELb0ELb0ELb1ELb1ELb1EEEvNS_16Flash_fwd_paramsE:
	.zero		816


//--------------------- .nv.constant0._ZN5flash24flash_fwd_splitkv_kernelI23Flash_fwd_kernel_traitsILi96ELi64ELi64ELi4ELb0ELb0EN7cutlass10bfloat16_tE19Flash_kernel_traitsILi96ELi64ELi64ELi4ES3_EELb1ELb0ELb0ELb1ELb1ELb0ELb0ELb0EEEvNS_16Flash_fwd_paramsE --------------------------
	.section	.nv.constant0._ZN5flash24flash_fwd_splitkv_kernelI23Flash_fwd_kernel_traitsILi96ELi64ELi64ELi4ELb0ELb0EN7cutlass10bfloat16_tE19Flash_kernel_traitsILi96ELi64ELi64ELi4ES3_EELb1ELb0ELb0ELb1ELb1ELb0ELb0ELb0EEEvNS_16Flash_fwd_paramsE,"a",@progbits
	.sectionflags	@""
	.align	4
.nv.constant0._ZN5flash24flash_fwd_splitkv_kernelI23Flash_fwd_kernel_traitsILi96ELi64ELi64ELi4ELb0ELb0EN7cutlass10bfloat16_tE19Flash_kernel_traitsILi96ELi64ELi64ELi4ES3_EELb1ELb0ELb0ELb1ELb1ELb0ELb0ELb0EEEvNS_16Flash_fwd_paramsE:
	.zero		816


//--------------------- .nv.constant0._ZN5flash24flash_fwd_splitkv_kernelI23Flash_fwd_kernel_traitsILi96ELi64ELi64ELi4ELb0ELb0EN7cutlass10bfloat16_tE19Flash_kernel_traitsILi96ELi64ELi64ELi4ES3_EELb1ELb0ELb0ELb1ELb1ELb1ELb0ELb0EEEvNS_16Flash_fwd_paramsE --------------------------
	.section	.nv.constant0._ZN5flash24flash_fwd_splitkv_kernelI23Flash_fwd_kernel_traitsILi96ELi64ELi64ELi4ELb0ELb0EN7cutlass10bfloat16_tE19Flash_kernel_traitsILi96ELi64ELi64ELi4ES3_EELb1ELb0ELb0ELb1ELb1ELb1ELb0ELb0EEEvNS_16Flash_fwd_paramsE,"a",@progbits
	.sectionflags	@""
	.align	4
.nv.constant0._ZN5flash24flash_fwd_splitkv_kernelI23Flash_fwd_kernel_traitsILi96ELi64ELi64ELi4ELb0ELb0EN7cutlass10bfloat16_tE19Flash_kernel_traitsILi96ELi64ELi64ELi4ES3_EELb1ELb0ELb0ELb1ELb1ELb1ELb0ELb0EEEvNS_16Flash_fwd_paramsE:
	.zero		816


//--------------------- .nv.constant0._ZN5flash24flash_fwd_splitkv_kernelI23Flash_fwd_kernel_traitsILi96ELi64ELi64ELi4ELb0ELb0EN7cutlass10bfloat16_tE19Flash_kernel_traitsILi96ELi64ELi64ELi4ES3_EELb1ELb0ELb0ELb1ELb1ELb0ELb1ELb0EEEvNS_16Flash_fwd_paramsE --------------------------
	.section	.nv.constant0._ZN5flash24flash_fwd_splitkv_kernelI23Flash_fwd_kernel_traitsILi96ELi64ELi64ELi4ELb0ELb0EN7cutlass10bfloat16_tE19Flash_kernel_traitsILi96ELi64ELi64ELi4ES3_EELb1ELb0ELb0ELb1ELb1ELb0ELb1ELb0EEEvNS_16Flash_fwd_paramsE,"a",@progbits
	.sectionflags	@""
	.align	4
.nv.constant0._ZN5flash24flash_fwd_splitkv_kernelI23Flash_fwd_kernel_traitsILi96ELi64ELi64ELi4ELb0ELb0EN7cutlass10bfloat16_tE19Flash_kernel_traitsILi96ELi64ELi64ELi4ES3_EELb1ELb0ELb0ELb1ELb1ELb0ELb1ELb0EEEvNS_16Flash_fwd_paramsE:
	.zero		816


//--------------------- .nv.constant0._ZN5flash24flash_fwd_splitkv_kernelI23Flash_fwd_kernel_traitsILi96ELi64ELi64ELi4ELb0ELb0EN7cutlass10bfloat16_tE19Flash_kernel_traitsILi96ELi64ELi64ELi4ES3_EELb1ELb0ELb0ELb1ELb1ELb1ELb1ELb0EEEvNS_16Flash_fwd_paramsE --------------------------
	.section	.nv.constant0._ZN5flash24flash_fwd_splitkv_kernelI23Flash_fwd_kernel_traitsILi96ELi64ELi64ELi4ELb0ELb0EN7cutlass10bfloat16_tE19Flash_kernel_traitsILi96ELi64ELi64ELi4ES3_EELb1ELb0ELb0ELb1ELb1ELb1ELb1ELb0EEEvNS_16Flash_fwd_paramsE,"a",@progbits
	.sectionflags	@""
	.align	4
.nv.constant0._ZN5flash24flash_fwd_splitkv_kernelI23Flash_fwd_kernel_traitsILi96ELi64ELi64ELi4ELb0ELb0EN7cutlass10bfloat16_tE19Flash_kernel_traitsILi96ELi64ELi64ELi4ES3_EELb1ELb0ELb0ELb1ELb1ELb1ELb1ELb0EEEvNS_16Flash_fwd_paramsE:
	.zero		816


//--------------------- .nv.constant0._ZN5flash24flash_fwd_splitkv_kernelI23Flash_fwd_kernel_traitsILi96ELi64ELi64ELi4ELb0ELb0EN7cutlass10bfloat16_tE19Flash_kernel_traitsILi96ELi64ELi64ELi4ES3_EELb1ELb0ELb0ELb0ELb1ELb0ELb0ELb0EEEvNS_16Flash_fwd_paramsE --------------------------
	.section	.nv.constant0._ZN5flash24flash_fwd_splitkv_kernelI23Flash_fwd_kernel_traitsILi96ELi64ELi64ELi4ELb0ELb0EN7cutlass10bfloat16_tE19Flash_kernel_traitsILi96ELi64ELi64ELi4ES3_EELb1ELb0ELb0ELb0ELb1ELb0ELb0ELb0EEEvNS_16Flash_fwd_paramsE,"a",@progbits
	.sectionflags	@""
	.align	4
.nv.constant0._ZN5flash24flash_fwd_splitkv_kernelI23Flash_fwd_kernel_traitsILi96ELi64ELi64ELi4ELb0ELb0EN7cutlass10bfloat16_tE19Flash_kernel_traitsILi96ELi64ELi64ELi4ES3_EELb1ELb0ELb0ELb0ELb1ELb0ELb0ELb0EEEvNS_16Flash_fwd_paramsE:
	.zero		816


//--------------------- .nv.constant0._ZN5flash24flash_fwd_splitkv_kernelI23Flash_fwd_kernel_traitsILi96ELi64ELi64ELi4ELb0ELb0EN7cutlass10bfloat16_tE19Flash_kernel_traitsILi96ELi64ELi64ELi4ES3_EELb1ELb0ELb0ELb0ELb1ELb1ELb0ELb0EEEvNS_16Flash_fwd_paramsE --------------------------
	.section	.nv.constant0._ZN5flash24flash_fwd_splitkv_kernelI23Flash_fwd_kernel_traitsILi96ELi64ELi64ELi4ELb0ELb0EN7cutlass10bfloat16_tE19Flash_kernel_traitsILi96ELi64ELi64ELi4ES3_EELb1ELb0ELb0ELb0ELb1ELb1ELb0ELb0EEEvNS_16Flash_fwd_paramsE,"a",@progbits
	.sectionflags	@""
	.align	4
.nv.constant0._ZN5flash24flash_fwd_splitkv_kernelI23Flash_fwd_kernel_traitsILi96ELi64ELi64ELi4ELb0ELb0EN7cutlass10bfloat16_tE19Flash_kernel_traitsILi96ELi64ELi64ELi4ES3_EELb1ELb0ELb0ELb0ELb1ELb1ELb0ELb0EEEvNS_16Flash_fwd_paramsE:
	.zero		816


//--------------------- .nv.constant0._ZN5flash24flash_fwd_splitkv_kernelI23Flash_fwd_kernel_traitsILi96ELi64ELi64ELi4ELb0ELb0EN7cutlass10bfloat16_tE19Flash_kernel_traitsILi96ELi64ELi64ELi4ES3_EELb1ELb0ELb1ELb0ELb0ELb0ELb0ELb0EEEvNS_16Flash_fwd_paramsE --------------------------
	.section	.nv.constant0._ZN5flash24flash_fwd_splitkv_kernelI23Flash_fwd_kernel_traitsILi96ELi64ELi64ELi4ELb0ELb0EN7cutlass10bfloat16_tE19Flash_kernel_traitsILi96ELi64ELi64ELi4ES3_EELb1ELb0ELb1ELb0ELb0ELb0ELb0ELb0EEEvNS_16Flash_fwd_paramsE,"a",@progbits
	.sectionflags	@""
	.align	4
.nv.constant0._ZN5flash24flash_fwd_splitkv_kernelI23Flash_fwd_kernel_traitsILi96ELi64ELi64ELi4ELb0ELb0EN7cutlass10bfloat16_tE19Flash_kernel_traitsILi96ELi64ELi64ELi4ES3_EELb1ELb0ELb1ELb0ELb0ELb0ELb0ELb0EEEvNS_16Flash_fwd_paramsE:
	.zero		816


//--------------------- .nv.constant0._ZN5flash24flash_fwd_splitkv_kernelI23Flash_fwd_kernel_traitsILi96ELi64ELi64ELi4ELb0ELb0EN7cutlass10bfloat16_tE19Flash_kernel_traitsILi96ELi64ELi64ELi4ES3_EELb1ELb0ELb1ELb0ELb0ELb1ELb0ELb0EEEvNS_16Flash_fwd_paramsE --------------------------
	.section	.nv.constant0._ZN5flash24flash_fwd_splitkv_kernelI23Flash_fwd_kernel_traitsILi96ELi64ELi64ELi4ELb0ELb0EN7cutlass10bfloat16_tE19Flash_kernel_traitsILi96ELi64ELi64ELi4ES3_EELb1ELb0ELb1ELb0ELb0ELb1ELb0ELb0EEEvNS_16Flash_fwd_paramsE,"a",@progbits
	.sectionflags	@""
	.align	4
.nv.constant0._ZN5flash24flash_fwd_splitkv_kernelI23Flash_fwd_kernel_traitsILi96ELi64ELi64ELi4ELb0ELb0EN7cutlass10bfloat16_tE19Flash_kernel_traitsILi96ELi64ELi64ELi4ES3_EELb1ELb0ELb1ELb0ELb0ELb1ELb0ELb0EEEvNS_16Flash_fwd_paramsE:
	.zero		816


//--------------------- .nv.constant0._ZN5flash24flash_fwd_splitkv_kernelI23Flash_fwd_kernel_traitsILi96ELi64ELi64ELi4ELb0ELb0EN7cutlass10bfloat16_tE19Flash_kernel_traitsILi96ELi64ELi64ELi4ES3_EELb1ELb0ELb0ELb0ELb1ELb0ELb0ELb1EEEvNS_16Flash_fwd_paramsE --------------------------
	.section	.nv.constant0._ZN5flash24flash_fwd_splitkv_kernelI23Flash_fwd_kernel_traitsILi96ELi64ELi64ELi4ELb0ELb0EN7cutlass10bfloat16_tE19Flash_kernel_traitsILi96ELi64ELi64ELi4ES3_EELb1ELb0ELb0ELb0ELb1ELb0ELb0ELb1EEEvNS_16Flash_fwd_paramsE,"a",@progbits
	.sectionflags	@""
	.align	4
.nv.constant0._ZN5flash24flash_fwd_splitkv_kernelI23Flash_fwd_kernel_traitsILi96ELi64ELi64ELi4ELb0ELb0EN7cutlass10bfloat16_tE19Flash_kernel_traitsILi96ELi64ELi64ELi4ES3_EELb1ELb0ELb0ELb0ELb1ELb0ELb0ELb1EEEvNS_16Flash_fwd_paramsE:
	.zero		816


//--------------------- .nv.constant0._ZN5flash24flash_fwd_splitkv_kernelI23Flash_fwd_kernel_traitsILi96ELi64ELi64ELi4ELb0ELb0EN7cutlass10bfloat16_tE19Flash_kernel_traitsILi96ELi64ELi64ELi4ES3_EELb1ELb0ELb0ELb0ELb1ELb1ELb0ELb1EEEvNS_16Flash_fwd_paramsE --------------------------
	.section	.nv.constant0._ZN5flash24flash_fwd_splitkv_kernelI23Flash_fwd_kernel_traitsILi96ELi64ELi64ELi4ELb0ELb0EN7cutlass10bfloat16_tE19Flash_kernel_traitsILi96ELi64ELi64ELi4ES3_EELb1ELb0ELb0ELb0ELb1ELb1ELb0ELb1EEEvNS_16Flash_fwd_paramsE,"a",@progbits
	.sectionflags	@""
	.align	4
.nv.constant0._ZN5flash24flash_fwd_splitkv_kernelI23Flash_fwd_kernel_traitsILi96ELi64ELi64ELi4ELb0ELb0EN7cutlass10bfloat16_tE19Flash_kernel_traitsILi96ELi64ELi64ELi4ES3_EELb1ELb0ELb0ELb0ELb1ELb1ELb0ELb1EEEvNS_16Flash_fwd_paramsE:
	.zero		816


//--------------------- .nv.constant0._ZN5flash24flash_fwd_splitkv_kernelI23Flash_fwd_kernel_traitsILi96ELi64ELi64ELi4ELb0ELb0EN7cutlass10bfloat16_tE19Flash_kernel_traitsILi96ELi64ELi64ELi4ES3_EELb1ELb0ELb1ELb0ELb0ELb0ELb0ELb1EEEvNS_16Flash_fwd_paramsE --------------------------
	.section	.nv.constant0._ZN5flash24flash_fwd_splitkv_kernelI23Flash_fwd_kernel_traitsILi96ELi64ELi64ELi4ELb0ELb0EN7cutlass10bfloat16_tE19Flash_kernel_traitsILi96ELi64ELi64ELi4ES3_EELb1ELb0ELb1ELb0ELb0ELb0ELb0ELb1EEEvNS_16Flash_fwd_paramsE,"a",@progbits
	.sectionflags	@""
	.align	4
.nv.constant0._ZN5flash24flash_fwd_splitkv_kernelI23Flash_fwd_kernel_traitsILi96ELi64ELi64ELi4ELb0ELb0EN7cutlass10bfloat16_tE19Flash_kernel_traitsILi96ELi64ELi64ELi4ES3_EELb1ELb0ELb1ELb0ELb0ELb0ELb0ELb1EEEvNS_16Flash_fwd_paramsE:
	.zero		816


//--------------------- .nv.constant0._ZN5flash24flash_fwd_splitkv_kernelI23Flash_fwd_kernel_traitsILi96ELi64ELi64ELi4ELb0ELb0EN7cutlass10bfloat16_tE19Flash_kernel_traitsILi96ELi64ELi64ELi4ES3_EELb1ELb0ELb1ELb0ELb0ELb1ELb0ELb1EEEvNS_16Flash_fwd_paramsE --------------------------
	.section	.nv.constant0._ZN5flash24flash_fwd_splitkv_kernelI23Flash_fwd_kernel_traitsILi96ELi64ELi64ELi4ELb0ELb0EN7cutlass10bfloat16_tE19Flash_kernel_traitsILi96ELi64ELi64ELi4ES3_EELb1ELb0ELb1ELb0ELb0ELb1ELb0ELb1EEEvNS_16Flash_fwd_paramsE,"a",@progbits
	.sectionflags	@""
	.align	4
.nv.constant0._ZN5flash24flash_fwd_splitkv_kernelI23Flash_fwd_kernel_traitsILi96ELi64ELi64ELi4ELb0ELb0EN7cutlass10bfloat16_tE19Flash_kernel_traitsILi96ELi64ELi64ELi4ES3_EELb1ELb0ELb1ELb0ELb0ELb1ELb0ELb1EEEvNS_16Flash_fwd_paramsE:
	.zero		816


//--------------------- .nv.constant0._ZN5flash24flash_fwd_splitkv_kernelI23Flash_fwd_kernel_traitsILi96ELi64ELi64ELi4ELb0ELb0EN7cutlass10bfloat16_tE19Flash_kernel_traitsILi96ELi64ELi64ELi4ES3_EELb1ELb0ELb0ELb0ELb1ELb0ELb1ELb0EEEvNS_16Flash_fwd_paramsE --------------------------
	.section	.nv.constant0._ZN5flash24flash_fwd_splitkv_kernelI23Flash_fwd_kernel_traitsILi96ELi64ELi64ELi4ELb0ELb0EN7cutlass10bfloat16_tE19Flash_kernel_traitsILi96ELi64ELi64ELi4ES3_EELb1ELb0ELb0ELb0ELb1ELb0ELb1ELb0EEEvNS_16Flash_fwd_paramsE,"a",@progbits
	.sectionflags	@""
	.align	4
.nv.constant0._ZN5flash24flash_fwd_splitkv_kernelI23Flash_fwd_kernel_traitsILi96ELi64ELi64ELi4ELb0ELb0EN7cutlass10bfloat16_tE19Flash_kernel_traitsILi96ELi64ELi64ELi4ES3_EELb1ELb0ELb0ELb0ELb1ELb0ELb1ELb0EEEvNS_16Flash_fwd_paramsE:
	.zero		816


//--------------------- .nv.constant0._ZN5flash24flash_fwd_splitkv_kernelI23Flash_fwd_kernel_traitsILi96ELi64ELi64ELi4ELb0ELb0EN7cutlass10bfloat16_tE19Flash_kernel_traitsILi96ELi64ELi64ELi4ES3_EELb1ELb0ELb0ELb0ELb1ELb1ELb1ELb0EEEvNS_16Flash_fwd_paramsE --------------------------
	.section	.nv.constant0._ZN5flash24flash_fwd_splitkv_kernelI23Flash_fwd_kernel_traitsILi96ELi64ELi64ELi4ELb0ELb0EN7cutlass10bfloat16_tE19Flash_kernel_traitsILi96ELi64ELi64ELi4ES3_EELb1ELb0ELb0ELb0ELb1ELb1ELb1ELb0EEEvNS_16Flash_fwd_paramsE,"a",@progbits
	.sectionflags	@""
	.align	4
.nv.constant0._ZN5flash24flash_fwd_splitkv_kernelI23Flash_fwd_kernel_traitsILi96ELi64ELi64ELi4ELb0ELb0EN7cutlass10bfloat16_tE19Flash_kernel_traitsILi96ELi64ELi64ELi4ES3_EELb1ELb0ELb0ELb0ELb1ELb1ELb1ELb0EEEvNS_16Flash_fwd_paramsE:
	.zero		816


//--------------------- .nv.constant0._ZN5flash24flash_fwd_splitkv_kernelI23Flash_fwd_kernel_traitsILi96ELi64ELi64ELi4ELb0ELb0EN7cutlass10bfloat16_tE19Flash_kernel_traitsILi96ELi64ELi64ELi4ES3_EELb1ELb0ELb1ELb0ELb0ELb0ELb1ELb0EEEvNS_16Flash_fwd_paramsE --------------------------
	.section	.nv.constant0._ZN5flash24flash_fwd_splitkv_kernelI23Flash_fwd_kernel_traitsILi96ELi64ELi64ELi4ELb0ELb0EN7cutlass10bfloat16_tE19Flash_kernel_traitsILi96ELi64ELi64ELi4ES3_EELb1ELb0ELb1ELb0ELb0ELb0ELb1ELb0EEEvNS_16Flash_fwd_paramsE,"a",@progbits
	.sectionflags	@""
	.align	4
.nv.constant0._ZN5flash24flash_fwd_splitkv_kernelI23Flash_fwd_kernel_traitsILi96ELi64ELi64ELi4ELb0ELb0EN7cutlass10bfloat16_tE19Flash_kernel_traitsILi96ELi64ELi64ELi4ES3_EELb1ELb0ELb1ELb0ELb0ELb0ELb1ELb0EEEvNS_16Flash_fwd_paramsE:
	.zero		816


//--------------------- .nv.constant0._ZN5flash24flash_fwd_splitkv_kernelI23Flash_fwd_kernel_traitsILi96ELi64ELi64ELi4ELb0ELb0EN7cutlass10bfloat16_tE19Flash_kernel_traitsILi96ELi64ELi64ELi4ES3_EELb1ELb0ELb1ELb0ELb0ELb1ELb1ELb0EEEvNS_16Flash_fwd_paramsE --------------------------
	.section	.nv.constant0._ZN5flash24flash_fwd_splitkv_kernelI23Flash_fwd_kernel_traitsILi96ELi64ELi64ELi4ELb0ELb0EN7cutlass10bfloat16_tE19Flash_kernel_traitsILi96ELi64ELi64ELi4ES3_EELb1ELb0ELb1ELb0ELb0ELb1ELb1ELb0EEEvNS_16Flash_fwd_paramsE,"a",@progbits
	.sectionflags	@""
	.align	4
.nv.constant0._ZN5flash24flash_fwd_splitkv_kernelI23Flash_fwd_kernel_traitsILi96ELi64ELi64ELi4ELb0ELb0EN7cutlass10bfloat16_tE19Flash_kernel_traitsILi96ELi64ELi64ELi4ES3_EELb1ELb0ELb1ELb0ELb0ELb1ELb1ELb0EEEvNS_16Flash_fwd_paramsE:
	.zero		816


//--------------------- .nv.constant0._ZN5flash24flash_fwd_splitkv_kernelI23Flash_fwd_kernel_traitsILi96ELi64ELi64ELi4ELb0ELb0EN7cutlass10bfloat16_tE19Flash_kernel_traitsILi96ELi64ELi64ELi4ES3_EELb1ELb0ELb0ELb0ELb1ELb0ELb1ELb1EEEvNS_16Flash_fwd_paramsE --------------------------
	.section	.nv.constant0._ZN5flash24flash_fwd_splitkv_kernelI23Flash_fwd_kernel_traitsILi96ELi64ELi64ELi4ELb0ELb0EN7cutlass10bfloat16_tE19Flash_kernel_traitsILi96ELi64ELi64ELi4ES3_EELb1ELb0ELb0ELb0ELb1ELb0ELb1ELb1EEEvNS_16Flash_fwd_paramsE,"a",@progbits
	.sectionflags	@""
	.align	4
.nv.constant0._ZN5flash24flash_fwd_splitkv_kernelI23Flash_fwd_kernel_traitsILi96ELi64ELi64ELi4ELb0ELb0EN7cutlass10bfloat16_tE19Flash_kernel_traitsILi96ELi64ELi64ELi4ES3_EELb1ELb0ELb0ELb0ELb1ELb0ELb1ELb1EEEvNS_16Flash_fwd_paramsE:
	.zero		816


//--------------------- .nv.constant0._ZN5flash24flash_fwd_splitkv_kernelI23Flash_fwd_kernel_traitsILi96ELi64ELi64ELi4ELb0ELb0EN7cutlass10bfloat16_tE19Flash_kernel_traitsILi96ELi64ELi64ELi4ES3_EELb1ELb0ELb0ELb0ELb1ELb1ELb1ELb1EEEvNS_16Flash_fwd_paramsE --------------------------
	.section	.nv.constant0._ZN5flash24flash_fwd_splitkv_kernelI23Flash_fwd_kernel_traitsILi96ELi64ELi64ELi4ELb0ELb0EN7cutlass10bfloat16_tE19Flash_kernel_traitsILi96ELi64ELi64ELi4ES3_EELb1ELb0ELb0ELb0ELb1ELb1ELb1ELb1EEEvNS_16Flash_fwd_paramsE,"a",@progbits
	.sectionflags	@""
	.align	4
.nv.constant0._ZN5flash24flash_fwd_splitkv_kernelI23Flash_fwd_kernel_traitsILi96ELi64ELi64ELi4ELb0ELb0EN7cutlass10bfloat16_tE19Flash_kernel_traitsILi96ELi64ELi64ELi4ES3_EELb1ELb0ELb0ELb0ELb1ELb1ELb1ELb1EEEvNS_16Flash_fwd_paramsE:
	.zero		816


//--------------------- .nv.constant0._ZN5flash24flash_fwd_splitkv_kernelI23Flash_fwd_kernel_traitsILi96ELi64ELi64ELi4ELb0ELb0EN7cutlass10bfloat16_tE19Flash_kernel_traitsILi96ELi64ELi64ELi4ES3_EELb1ELb0ELb1ELb0ELb0ELb0ELb1ELb1EEEvNS_16Flash_fwd_paramsE --------------------------
	.section	.nv.constant0._ZN5flash24flash_fwd_splitkv_kernelI23Flash_fwd_kernel_traitsILi96ELi64ELi64ELi4ELb0ELb0EN7cutlass10bfloat16_tE19Flash_kernel_traitsILi96ELi64ELi64ELi4ES3_EELb1ELb0ELb1ELb0ELb0ELb0ELb1ELb1EEEvNS_16Flash_fwd_paramsE,"a",@progbits
	.sectionflags	@""
	.align	4
.nv.constant0._ZN5flash24flash_fwd_splitkv_kernelI23Flash_fwd_kernel_traitsILi96ELi64ELi64ELi4ELb0ELb0EN7cutlass10bfloat16_tE19Flash_kernel_traitsILi96ELi64ELi64ELi4ES3_EELb1ELb0ELb1ELb0ELb0ELb0ELb1ELb1EEEvNS_16Flash_fwd_paramsE:
	.zero		816


//--------------------- .nv.constant0._ZN5flash24flash_fwd_splitkv_kernelI23Flash_fwd_kernel_traitsILi96ELi64ELi64ELi4ELb0ELb0EN7cutlass10bfloat16_tE19Flash_kernel_traitsILi96ELi64ELi64ELi4ES3_EELb1ELb0ELb1ELb0ELb0ELb1ELb1ELb1EEEvNS_16Flash_fwd_paramsE --------------------------
	.section	.nv.constant0._ZN5flash24flash_fwd_splitkv_kernelI23Flash_fwd_kernel_traitsILi96ELi64ELi64ELi4ELb0ELb0EN7cutlass10bfloat16_tE19Flash_kernel_traitsILi96ELi64ELi64ELi4ES3_EELb1ELb0ELb1ELb0ELb0ELb1ELb1ELb1EEEvNS_16Flash_fwd_paramsE,"a",@progbits
	.sectionflags	@""
	.align	4
.nv.constant0._ZN5flash24flash_fwd_splitkv_kernelI23Flash_fwd_kernel_traitsILi96ELi64ELi64ELi4ELb0ELb0EN7cutlass10bfloat16_tE19Flash_kernel_traitsILi96ELi64ELi64ELi4ES3_EELb1ELb0ELb1ELb0ELb0ELb1ELb1ELb1EEEvNS_16Flash_fwd_paramsE:
	.zero		816


//--------------------- .text._ZN5flash32flash_fwd_splitkv_combine_kernelI23Flash_fwd_kernel_traitsILi96ELi64ELi128ELi4ELb0ELb0EN7cutlass10bfloat16_tE19Flash_kernel_traitsILi96ELi64ELi128ELi4ES3_EELi16ELi7ELb0EEEvNS_16Flash_fwd_paramsE --------------------------
	.section	.text._ZN5flash32flash_fwd_splitkv_combine_kernelI23Flash_fwd_kernel_traitsILi96ELi64ELi128ELi4ELb0ELb0EN7cutlass10bfloat16_tE19Flash_kernel_traitsILi96ELi64ELi128ELi4ES3_EELi16ELi7ELb0EEEvNS_16Flash_fwd_paramsE,"ax",@progbits
	.sectioninfo	@"SHI_REGISTERS=70"
	.align	128
        .global         _ZN5flash32flash_fwd_splitkv_combine_kernelI23Flash_fwd_kernel_traitsILi96ELi64ELi128ELi4ELb0ELb0EN7cutlass10bfloat16_tE19Flash_kernel_traitsILi96ELi64ELi128ELi4ES3_EELi16ELi7ELb0EEEvNS_16Flash_fwd_paramsE
        .type           _ZN5flash32flash_fwd_splitkv_combine_kernelI23Flash_fwd_kernel_traitsILi96ELi64ELi128ELi4ELb0ELb0EN7cutlass10bfloat16_tE19Flash_kernel_traitsILi96ELi64ELi128ELi4ES3_EELi16ELi7ELb0EEEvNS_16Flash_fwd_paramsE,@function
        .size           _ZN5flash32flash_fwd_splitkv_combine_kernelI23Flash_fwd_kernel_traitsILi96ELi64ELi128ELi4ELb0ELb0EN7cutlass10bfloat16_tE19Flash_kernel_traitsILi96ELi64ELi128ELi4ES3_EELi16ELi7ELb0EEEvNS_16Flash_fwd_paramsE,(.L_x_6260 - _ZN5flash32flash_fwd_splitkv_combine_kernelI23Flash_fwd_kernel_traitsILi96ELi64ELi128ELi4ELb0ELb0EN7cutlass10bfloat16_tE19Flash_kernel_traitsILi96ELi64ELi128ELi4ES3_EELi16ELi7ELb0EEEvNS_16Flash_fwd_paramsE)
        .other          _ZN5flash32flash_fwd_splitkv_combine_kernelI23Flash_fwd_kernel_traitsILi96ELi64ELi128ELi4ELb0ELb0EN7cutlass10bfloat16_tE19Flash_kernel_traitsILi96ELi64ELi128ELi4ES3_EELi16ELi7ELb0EEEvNS_16Flash_fwd_paramsE,@"STO_CUDA_ENTRY STV_DEFAULT"
_ZN5flash32flash_fwd_splitkv_combine_kernelI23Flash_fwd_kernel_traitsILi96ELi64ELi128ELi4ELb0ELb0EN7cutlass10bfloat16_tE19Flash_kernel_traitsILi96ELi64ELi128ELi4ES3_EELi16ELi7ELb0EEEvNS_16Flash_fwd_paramsE:
.text._ZN5flash32flash_fwd_splitkv_combine_kernelI23Flash_fwd_kernel_traitsILi96ELi64ELi128ELi4ELb0ELb0EN7cutlass10bfloat16_tE19Flash_kernel_traitsILi96ELi64ELi128ELi4ES3_EELi16ELi7ELb0EEEvNS_16Flash_fwd_paramsE:
[----:B------:R-:W-:Y:S02]  /*0000*/  MOV R1, c[0x0][0x28] ;  /* 0x00000a0000017a02 */ /* 0x000fe40000000f00 */
[----:B------:R-:W-:Y:S01]  /*0010*/  IMAD.MOV.U32 R3, RZ, RZ, c[0x0][0x1c0] ;  /* 0x00007000ff037624 */ /* 0x000fe200078e00ff */
[----:B------:R-:W0:Y:S01]  /*0020*/  S2UR UR7, SR_CTAID.X ;  /* 0x00000000000779c3 */ /* 0x000e220000002500 */
[----:B------:R-:W-:Y:S02]  /*0030*/  IMAD.MOV.U32 R2, RZ, RZ, c[0x0][0x214] ;  /* 0x00008500ff027624 */ /* 0x000fe400078e00ff */
[----:B------:R-:W-:Y:S01]  /*0040*/  IMAD R28, R3, c[0x0][0x210], RZ ;  /* 0x00008400031c7a24 */ /* 0x000fe200078e02ff */
[----:B------:R-:W-:Y:S02]  /*0050*/  SHF.R.S32.HI R3, RZ, 0x1f, R3 ;  /* 0x0000001fff037819 */ /* 0x000fe40000011403 */
[----:B------:R-:W-:Y:S01]  /*0060*/  SHF.R.S32.HI R2, RZ, 0x1f, R2 ;  /* 0x0000001fff027819 */ /* 0x000fe20000011402 */
[----:B------:R-:W-:-:S05]  /*0070*/  IMAD R28, R28, c[0x0][0x214], RZ ;  /* 0x000085001c1c7a24 */ /* 0x000fca00078e02ff */
[----:B------:R-:W-:Y:S02]  /*0080*/  ISETP.LT.U32.AND P0, PT, R28, c[0x0][0x214], PT ;  /* 0x000085001c007a0c */ /* 0x000fe40003f01070 */
[----:B------:R-:W-:-:S04]  /*0090*/  SHF.R.S32.HI R5, RZ, 0x1f, R28 ;  /* 0x0000001fff057819 */ /* 0x000fc8000001141c */
[----:B------:R-:W-:-:S04]  /*00a0*/  ISETP.LT.AND.EX P0, PT, R5, R2, PT, P0 ;  /* 0x000000020500720c */ /* 0x000fc80003f01300 */
[C---:B------:R-:W-:Y:S01]  /*00b0*/  SEL R2, R5.reuse, R2, P0 ;  /* 0x0000000205027207 */ /* 0x040fe20000000000 */
[----:B0-----:R-:W-:Y:S01]  /*00c0*/  USHF.L.U32 UR7, UR7, 0x4, URZ ;  /* 0x0000000407077899 */ /* 0x001fe2000800063f */
[----:B------:R-:W-:Y:S02]  /*00d0*/  SEL R48, R28, c[0x0][0x214], P0 ;  /* 0x000085001c307a07 */ /* 0x000fe40000000000 */
[----:B------:R-:W-:Y:S01]  /*00e0*/  LOP3.LUT R0, R5, R2, RZ, 0xfc, !PT ;  /* 0x0000000205007212 */ /* 0x000fe200078efcff */
[----:B------:R-:W-:-:S03]  /*00f0*/  USHF.R.S32.HI UR6, URZ, 0x1f, UR7 ;  /* 0x0000001f3f067899 */ /* 0x000fc60008011407 */
[----:B------:R-:W-:-:S13]  /*0100*/  ISETP.NE.U32.AND P1, PT, R0, RZ, PT ;  /* 0x000000ff0000720c */ /* 0x000fda0003f25070 */
[----:B------:R-:W-:Y:S05]  /*0110*/  @!P1 BRA `(.L_x_0) ;  /* 0x0000009000009947 */ /* 0x000fea0003800000 */
[----:B------:R-:W-:Y:S01]  /*0120*/  IMAD.MOV.U32 R27, RZ, RZ, R28 ;  /* 0x000000ffff1b7224 */ /* 0x000fe200078e001c */
[----:B------:R-:W-:Y:S01]  /*0130*/  MOV R24, R48 ;  /* 0x0000003000187202 */ /* 0x000fe20000000f00 */
[----:B------:R-:W-:Y:S01]  /*0140*/  IMAD.MOV.U32 R18, RZ, RZ, R5 ;  /* 0x000000ffff127224 */ /* 0x000fe200078e0005 */
[----:B------:R-:W-:Y:S02]  /*0150*/  MOV R23, R2 ;  /* 0x0000000200177202 */ /* 0x000fe40000000f00 */
[----:B------:R-:W-:Y:S02]  /*0160*/  MOV R22, 0x180 ;  /* 0x0000018000167802 */ /* 0x000fe40000000f00 */
[----:B------:R-:W-:Y:S05]  /*0170*/  CALL.REL.NOINC `($__internal_0_$__cuda_sm20_div_s64) ;  /* 0x00005e8000007944 */ /* 0x000fea0003c00000 */
[----:B------:R-:W-:Y:S02]  /*0180*/  MOV R8, R0 ;  /* 0x0000000000087202 */ /* 0x000fe40000000f00 */
[----:B------:R-:W-:Y:S01]  /*0190*/  MOV R9, R21 ;  /* 0x0000001500097202 */ /* 0x000fe20000000f00 */
[----:B------:R-:W-:Y:S05]  /*01a0*/  BRA `(.L_x_1) ;  /* 0x0000013000007947 */ /* 0x000fea0003800000 */
.L_x_0:
[----:B------:R-:W0:Y:S01]  /*01b0*/  I2F.U32.RP R6, R48 ;  /* 0x0000003000067306 */ /* 0x000e220000209000 */
[----:B------:R-:W-:Y:S01]  /*01c0*/  ISETP.NE.U32.AND P0, PT, R48, RZ, PT ;  /* 0x000000ff3000720c */ /* 0x000fe20003f05070 */
[----:B------:R-:W-:-:S06]  /*01d0*/  HFMA2.MMA R9, -RZ, RZ, 0, 0 ;  /* 0x00000000ff097435 */ /* 0x000fcc00000001ff */
[----:B0-----:R-:W0:Y:S02]  /*01e0*/  MUFU.RCP R6, R6 ;  /* 0x0000000600067308 */ /* 0x001e240000001000 */
[----:B0-----:R-:W-:-:S06]  /*01f0*/  IADD3 R6, R6, 0xffffffe, RZ ;  /* 0x0ffffffe06067810 */ /* 0x001fcc0007ffe0ff */
[----:B------:R-:W0:Y:S02]  /*0200*/  F2I.FTZ.U32.TRUNC.NTZ R7, R6 ;  /* 0x0000000600077305 */ /* 0x000e24000021f000 */
[----:B0-----:R-:W-:Y:S02]  /*0210*/  IMAD.MOV R0, RZ, RZ, -R7 ;  /* 0x000000ffff007224 */ /* 0x001fe400078e0a07 */
[----:B------:R-:W-:Y:S02]  /*0220*/  IMAD.MOV.U32 R6, RZ, RZ, RZ ;  /* 0x000000ffff067224 */ /* 0x000fe400078e00ff */
[----:B------:R-:W-:-:S04]  /*0230*/  IMAD R0, R0, R48, RZ ;  /* 0x0000003000007224 */ /* 0x000fc800078e02ff */
[----:B------:R-:W-:-:S06]  /*0240*/  IMAD.HI.U32 R0, R7, R0, R6 ;  /* 0x0000000007007227 */ /* 0x000fcc00078e0006 */
[----:B------:R-:W-:-:S05]  /*0250*/  IMAD.HI.U32 R8, R0, R28, RZ ;  /* 0x0000001c00087227 */ /* 0x000fca00078e00ff */
[----:B------:R-:W-:-:S05]  /*0260*/  IADD3 R0, -R8, RZ, RZ ;  /* 0x000000ff08007210 */ /* 0x000fca0007ffe1ff */
[----:B------:R-:W-:-:S05]  /*0270*/  IMAD R0, R48, R0, R28 ;  /* 0x0000000030007224 */ /* 0x000fca00078e021c */
[----:B------:R-:W-:-:S13]  /*0280*/  ISETP.GE.U32.AND P2, PT, R0, R48, PT ;  /* 0x000000300000720c */ /* 0x000fda0003f46070 */
[----:B------:R-:W-:Y:S01]  /*0290*/  @P2 IMAD.IADD R0, R0, 0x1, -R48 ;  /* 0x0000000100002824 */ /* 0x000fe200078e0a30 */
[----:B------:R-:W-:-:S04]  /*02a0*/  @P2 IADD3 R8, R8, 0x1, RZ ;  /* 0x0000000108082810 */ /* 0x000fc80007ffe0ff */
[----:B------:R-:W-:-:S13]  /*02b0*/  ISETP.GE.U32.AND P1, PT, R0, R48, PT ;  /* 0x000000300000720c */ /* 0x000fda0003f26070 */
[----:B------:R-:W-:Y:S02]  /*02c0*/  @P1 IADD3 R8, R8, 0x1, RZ ;  /* 0x0000000108081810 */ /* 0x000fe40007ffe0ff */
[----:B------:R-:W-:-:S04]  /*02d0*/  @!P0 LOP3.LUT R8, RZ, R48, RZ, 0x33, !PT ;  /* 0x00000030ff088212 */ /* 0x000fc800078e33ff */
.L_x_1:
[----:B------:R-:W-:Y:S01]  /*02e0*/  ISETP.LT.U32.AND P0, PT, R8, c[0x0][0x1c0], PT ;  /* 0x0000700008007a0c */ /* 0x000fe20003f01070 */
[----:B------:R-:W-:Y:S03]  /*02f0*/  BSSY B0, `(.L_x_2) ;  /* 0x0000024000007945 */ /* 0x000fe60003800000 */
[----:B------:R-:W-:-:S04]  /*0300*/  ISETP.LT.AND.EX P0, PT, R9, R3, PT, P0 ;  /* 0x000000030900720c */ /* 0x000fc80003f01300 */
[C---:B------:R-:W-:Y:S02]  /*0310*/  SEL R3, R9.reuse, R3, P0 ;  /* 0x0000000309037207 */ /* 0x040fe40000000000 */
[----:B------:R-:W-:Y:S02]  /*0320*/  SEL R6, R8, c[0x0][0x1c0], P0 ;  /* 0x0000700008067a07 */ /* 0x000fe40000000000 */
[----:B------:R-:W-:-:S04]  /*0330*/  LOP3.LUT R0, R9, R3, RZ, 0xfc, !PT ;  /* 0x0000000309007212 */ /* 0x000fc800078efcff */
        /* <DEDUP_REMOVED lines=11> */
.L_x_3:
[----:B------:R-:W0:Y:S01]  /*03f0*/  I2F.U32.RP R10, R6 ;  /* 0x00000006000a7306 */ /* 0x000e220000209000 */
[----:B------:R-:W-:-:S07]  /*0400*/  ISETP.NE.U32.AND P0, PT, R6, RZ, PT ;  /* 0x000000ff0600720c */ /* 0x000fce0003f05070 */
        /* <DEDUP_REMOVED lines=16> */
[----:B------:R-:W-:Y:S01]  /*0510*/  MOV R8, R9 ;  /* 0x0000000900087202 */ /* 0x000fe20000000f00 */
[----:B------:R-:W-:Y:S02]  /*0520*/  IMAD.MOV.U32 R9, RZ, RZ, RZ ;  /* 0x000000ffff097224 */ /* 0x000fe400078e00ff */
.L_x_4:
[----:B------:R-:W-:Y:S05]  /*0530*/  BSYNC B0 ;  /* 0x0000000000007941 */ /* 0x000fea0003800000 */
.L_x_2:
[----:B------:R-:W-:Y:S01]  /*0540*/  IABS R7, c[0x0][0x214] ;  /* 0x0000850000077a13 */ /* 0x000fe20000000000 */
[----:B------:R-:W-:Y:S01]  /*0550*/  ULDC UR4, c[0x0][0x214] ;  /* 0x0000850000047ab9 */ /* 0x000fe20000000800 */
[----:B------:R-:W-:Y:S01]  /*0560*/  BSSY B0, `(.L_x_5) ;  /* 0x000004a000007945 */ /* 0x000fe20003800000 */
[----:B------:R-:W-:Y:S01]  /*0570*/  UIADD3 UR8, UR4, -0x1, URZ ;  /* 0xffffffff04087890 */ /* 0x000fe2000fffe03f */
[----:B------:R-:W0:Y:S01]  /*0580*/  I2F.RP R12, R7 ;  /* 0x00000007000c7306 */ /* 0x000e220000209400 */
[----:B------:R-:W-:Y:S02]  /*0590*/  UISETP.LT.AND UP0, UPT, URZ, UR4, UPT ;  /* 0x000000043f00728c */ /* 0x000fe4000bf01270 */
[----:B------:R-:W-:Y:S02]  /*05a0*/  USHF.R.S32.HI UR5, URZ, 0x1f, UR4 ;  /* 0x0000001f3f057899 */ /* 0x000fe40008011404 */
[----:B------:R-:W-:Y:S01]  /*05b0*/  IADD3 R10, R7, UR8, RZ ;  /* 0x00000008070a7c10 */ /* 0x000fe2000fffe0ff */
[----:B------:R-:W-:-:S03]  /*05c0*/  ULEA.HI.SX32 UR4, UR4, 0x1, 0x1 ;  /* 0x0000000104047891 */ /* 0x000fc6000f8f0a3f */
[----:B------:R-:W-:-:S03]  /*05d0*/  IABS R0, R10 ;  /* 0x0000000a00007213 */ /* 0x000fc60000000000 */
[----:B------:R-:W-:Y:S02]  /*05e0*/  @!UP0 UIADD3 UR4, UR5, URZ, URZ ;  /* 0x0000003f05048290 */ /* 0x000fe4000fffe03f */
[----:B------:R-:W-:Y:S01]  /*05f0*/  IMAD.MOV.U32 R11, RZ, RZ, R0 ;  /* 0x000000ffff0b7224 */ /* 0x000fe200078e0000 */
[----:B0-----:R-:W0:Y:S02]  /*0600*/  MUFU.RCP R12, R12 ;  /* 0x0000000c000c7308 */ /* 0x001e240000001000 */
[----:B0-----:R-:W-:-:S06]  /*0610*/  IADD3 R12, R12, 0xffffffe, RZ ;  /* 0x0ffffffe0c0c7810 */ /* 0x001fcc0007ffe0ff */
[----:B------:R-:W0:Y:S02]  /*0620*/  F2I.FTZ.U32.TRUNC.NTZ R13, R12 ;  /* 0x0000000c000d7305 */ /* 0x000e24000021f000 */
[----:B0-----:R-:W-:Y:S02]  /*0630*/  IMAD.MOV R4, RZ, RZ, -R13 ;  /* 0x000000ffff047224 */ /* 0x001fe400078e0a0d */
[----:B------:R-:W-:Y:S02]  /*0640*/  IMAD.MOV.U32 R12, RZ, RZ, RZ ;  /* 0x000000ffff0c7224 */ /* 0x000fe400078e00ff */
[----:B------:R-:W-:-:S04]  /*0650*/  IMAD R4, R4, R7, RZ ;  /* 0x0000000704047224 */ /* 0x000fc800078e02ff */
[----:B------:R-:W-:-:S06]  /*0660*/  IMAD.HI.U32 R4, R13, R4, R12 ;  /* 0x000000040d047227 */ /* 0x000fcc00078e000c */
[----:B------:R-:W-:-:S04]  /*0670*/  IMAD.HI.U32 R0, R4, R11, RZ ;  /* 0x0000000b04007227 */ /* 0x000fc800078e00ff */
[----:B------:R-:W-:-:S04]  /*0680*/  IMAD.MOV R4, RZ, RZ, -R0 ;  /* 0x000000ffff047224 */ /* 0x000fc800078e0a00 */
[----:B------:R-:W-:-:S05]  /*0690*/  IMAD R4, R7, R4, R11 ;  /* 0x0000000407047224 */ /* 0x000fca00078e020b */
[----:B------:R-:W-:-:S13]  /*06a0*/  ISETP.GT.U32.AND P1, PT, R7, R4, PT ;  /* 0x000000040700720c */ /* 0x000fda0003f24070 */
[----:B------:R-:W-:Y:S01]  /*06b0*/  @!P1 IMAD.IADD R4, R4, 0x1, -R7 ;  /* 0x0000000104049824 */ /* 0x000fe200078e0a07 */
[----:B------:R-:W-:Y:S02]  /*06c0*/  @!P1 IADD3 R0, R0, 0x1, RZ ;  /* 0x0000000100009810 */ /* 0x000fe40007ffe0ff */
[----:B------:R-:W-:Y:S02]  /*06d0*/  ISETP.NE.AND P1, PT, RZ, c[0x0][0x214], PT ;  /* 0x00008500ff007a0c */ /* 0x000fe40003f25270 */
[-C--:B------:R-:W-:Y:S02]  /*06e0*/  ISETP.GE.U32.AND P2, PT, R4, R7.reuse, PT ;  /* 0x000000070400720c */ /* 0x080fe40003f46070 */
[C---:B------:R-:W-:Y:S02]  /*06f0*/  LOP3.LUT R4, R10.reuse, R7, RZ, 0x3c, !PT ;  /* 0x000000070a047212 */ /* 0x040fe400078e3cff */
[----:B------:R-:W-:Y:S02]  /*0700*/  LOP3.LUT R10, R10, c[0x0][0x214], RZ, 0x3c, !PT ;  /* 0x000085000a0a7a12 */ /* 0x000fe400078e3cff */
[----:B------:R-:W-:-:S07]  /*0710*/  ISETP.GE.AND P0, PT, R4, RZ, PT ;  /* 0x000000ff0400720c */ /* 0x000fce0003f06270 */
[----:B------:R-:W-:Y:S02]  /*0720*/  @P2 IADD3 R0, R0, 0x1, RZ ;  /* 0x0000000100002810 */ /* 0x000fe40007ffe0ff */
[----:B------:R-:W-:-:S03]  /*0730*/  ISETP.NE.AND P2, PT, RZ, c[0x0][0x214], PT ;  /* 0x00008500ff007a0c */ /* 0x000fc60003f45270 */
[--C-:B------:R-:W-:Y:S02]  /*0740*/  IMAD.MOV.U32 R17, RZ, RZ, R0.reuse ;  /* 0x000000ffff117224 */ /* 0x100fe400078e0000 */
[----:B------:R-:W-:Y:S02]  /*0750*/  IMAD.MOV.U32 R4, RZ, RZ, R0 ;  /* 0x000000ffff047224 */ /* 0x000fe400078e0000 */
[----:B------:R-:W-:Y:S01]  /*0760*/  @!P0 IMAD.MOV R17, RZ, RZ, -R17 ;  /* 0x000000ffff118224 */ /* 0x000fe200078e0a11 */
[----:B------:R-:W-:Y:S02]  /*0770*/  @!P1 LOP3.LUT R17, RZ, R7, RZ, 0x33, !PT ;  /* 0x00000007ff119212 */ /* 0x000fe400078e33ff */
[----:B------:R-:W-:Y:S02]  /*0780*/  ISETP.GE.AND P1, PT, R10, RZ, PT ;  /* 0x000000ff0a00720c */ /* 0x000fe40003f26270 */
[----:B------:R-:W-:Y:S02]  /*0790*/  ISETP.LT.U32.AND P0, PT, R6, R17, PT ;  /* 0x000000110600720c */ /* 0x000fe40003f01070 */
[----:B------:R-:W-:-:S04]  /*07a0*/  SHF.R.S32.HI R16, RZ, 0x1f, R17 ;  /* 0x0000001fff107819 */ /* 0x000fc80000011411 */
[----:B------:R-:W-:-:S04]  /*07b0*/  ISETP.LT.AND.EX P0, PT, R3, R16, PT, P0 ;  /* 0x000000100300720c */ /* 0x000fc80003f01300 */
[C---:B------:R-:W-:Y:S01]  /*07c0*/  SEL R16, R3.reuse, R16, P0 ;  /* 0x0000001003107207 */ /* 0x040fe20000000000 */
[----:B------:R-:W-:Y:S01]  /*07d0*/  @!P1 IMAD.MOV R4, RZ, RZ, -R4 ;  /* 0x000000ffff049224 */ /* 0x000fe200078e0a04 */
[----:B------:R-:W-:Y:S02]  /*07e0*/  @!P2 LOP3.LUT R4, RZ, c[0x0][0x214], RZ, 0x33, !PT ;  /* 0x00008500ff04aa12 */ /* 0x000fe400078e33ff */
[----:B------:R-:W-:Y:S02]  /*07f0*/  LOP3.LUT R0, R3, R16, RZ, 0xfc, !PT ;  /* 0x0000001003007212 */ /* 0x000fe400078efcff */
[----:B------:R-:W-:Y:S01]  /*0800*/  SEL R17, R6, R17, P0 ;  /* 0x0000001106117207 */ /* 0x000fe20000000000 */
[----:B------:R-:W-:Y:S01]  /*0810*/  IMAD R4, R4, UR4, RZ ;  /* 0x0000000404047c24 */ /* 0x000fe2000f8e02ff */
        /* <DEDUP_REMOVED lines=11> */
.L_x_6:
        /* <DEDUP_REMOVED lines=18> */
[----:B------:R-:W-:Y:S02]  /*09f0*/  @!P0 LOP3.LUT R30, RZ, R17, RZ, 0x33, !PT ;  /* 0x00000011ff1e8212 */ /* 0x000fe400078e33ff */
.L_x_7:
[----:B------:R-:W-:Y:S05]  /*0a00*/  BSYNC B0 ;  /* 0x0000000000007941 */ /* 0x000fea0003800000 */
.L_x_5:
[----:B------:R-:W-:Y:S01]  /*0a10*/  IMAD.MOV.U32 R7, RZ, RZ, c[0x0][0x1c0] ;  /* 0x00007000ff077624 */ /* 0x000fe200078e00ff */
[----:B------:R-:W-:Y:S01]  /*0a20*/  IABS R18, R4 ;  /* 0x0000000400127213 */ /* 0x000fe20000000000 */
[----:B------:R-:W-:Y:S01]  /*0a30*/  IMAD.MOV.U32 R24, RZ, RZ, RZ ;  /* 0x000000ffff187224 */ /* 0x000fe200078e00ff */
[----:B------:R-:W-:Y:S01]  /*0a40*/  IABS R13, c[0x0][0x214] ;  /* 0x00008500000d7a13 */ /* 0x000fe20000000000 */
[C---:B------:R-:W-:Y:S01]  /*0a50*/  IMAD R0, R7.reuse, c[0x0][0x214], RZ ;  /* 0x0000850007007a24 */ /* 0x040fe200078e02ff */
[----:B------:R-:W0:Y:S01]  /*0a60*/  I2F.RP R3, R18 ;  /* 0x0000001200037306 */ /* 0x000e220000209400 */
[----:B------:R-:W-:Y:S01]  /*0a70*/  IADD3 R7, R7, -0x1, RZ ;  /* 0xffffffff07077810 */ /* 0x000fe20007ffe0ff */
[----:B------:R-:W1:Y:S01]  /*0a80*/  S2R R47, SR_TID.X ;  /* 0x00000000002f7919 */ /* 0x000e620000002100 */
[----:B------:R-:W-:Y:S01]  /*0a90*/  ISETP.NE.AND P5, PT, R4, RZ, PT ;  /* 0x000000ff0400720c */ /* 0x000fe20003fa5270 */
[----:B------:R-:W-:Y:S01]  /*0aa0*/  BSSY B0, `(.L_x_8) ;  /* 0x0000075000007945 */ /* 0x000fe20003800000 */
[----:B------:R-:W-:Y:S01]  /*0ab0*/  IABS R15, R0 ;  /* 0x00000000000f7213 */ /* 0x000fe20000000000 */
[----:B------:R-:W-:-:S02]  /*0ac0*/  IMAD.IADD R6, R7, 0x1, R18 ;  /* 0x0000000107067824 */ /* 0x000fc400078e0212 */
[----:B------:R-:W-:Y:S01]  /*0ad0*/  I2F.RP R22, R13 ;  /* 0x0000000d00167306 */ /* 0x000fe20000209400 */
[----:B------:R-:W-:Y:S02]  /*0ae0*/  IADD3 R20, R15, UR8, RZ ;  /* 0x000000080f147c10 */ /* 0x000fe4000fffe0ff */
[----:B------:R-:W-:Y:S02]  /*0af0*/  IABS R12, R6 ;  /* 0x00000006000c7213 */ /* 0x000fe40000000000 */
[----:B------:R-:W-:-:S03]  /*0b00*/  IABS R14, R20 ;  /* 0x00000014000e7213 */ /* 0x000fc60000000000 */
[----:B------:R-:W2:Y:S08]  /*0b10*/  I2F.RP R10, R15 ;  /* 0x0000000f000a7306 */ /* 0x000eb00000209400 */
[----:B0-----:R-:W0:Y:S08]  /*0b20*/  MUFU.RCP R3, R3 ;  /* 0x0000000300037308 */ /* 0x001e300000001000 */
[----:B--2---:R-:W2:Y:S08]  /*0b30*/  MUFU.RCP R10, R10 ;  /* 0x0000000a000a7308 */ /* 0x004eb00000001000 */
[----:B------:R-:W3:Y:S01]  /*0b40*/  MUFU.RCP R22, R22 ;  /* 0x0000001600167308 */ /* 0x000ee20000001000 */
[----:B0-----:R-:W-:-:S02]  /*0b50*/  IADD3 R3, R3, 0xffffffe, RZ ;  /* 0x0ffffffe03037810 */ /* 0x001fc40007ffe0ff */
[----:B--2---:R-:W-:-:S05]  /*0b60*/  IADD3 R10, R10, 0xffffffe, RZ ;  /* 0x0ffffffe0a0a7810 */ /* 0x004fca0007ffe0ff */
[----:B------:R-:W0:Y:S01]  /*0b70*/  F2I.FTZ.U32.TRUNC.NTZ R25, R3 ;  /* 0x0000000300197305 */ /* 0x000e22000021f000 */
[----:B---3--:R-:W-:-:S07]  /*0b80*/  IADD3 R22, R22, 0xffffffe, RZ ;  /* 0x0ffffffe16167810 */ /* 0x008fce0007ffe0ff */
[----:B------:R-:W2:Y:S08]  /*0b90*/  F2I.FTZ.U32.TRUNC.NTZ R11, R10 ;  /* 0x0000000a000b7305 */ /* 0x000eb0000021f000 */
[----:B------:R-:W3:Y:S01]  /*0ba0*/  F2I.FTZ.U32.TRUNC.NTZ R23, R22 ;  /* 0x0000001600177305 */ /* 0x000ee2000021f000 */
[----:B0-----:R-:W-:-:S04]  /*0bb0*/  IMAD.MOV R21, RZ, RZ, -R25 ;  /* 0x000000ffff157224 */ /* 0x001fc800078e0a19 */
[----:B------:R-:W-:Y:S02]  /*0bc0*/  IMAD R21, R21, R18, RZ ;  /* 0x0000001215157224 */ /* 0x000fe400078e02ff */
[----:B--2---:R-:W-:Y:S02]  /*0bd0*/  IMAD.MOV R19, RZ, RZ, -R11 ;  /* 0x000000ffff137224 */ /* 0x004fe400078e0a0b */
[----:B------:R-:W-:Y:S02]  /*0be0*/  IMAD.MOV.U32 R10, RZ, RZ, RZ ;  /* 0x000000ffff0a7224 */ /* 0x000fe400078e00ff */
[----:B------:R-:W-:Y:S02]  /*0bf0*/  IMAD R19, R19, R15, RZ ;  /* 0x0000000f13137224 */ /* 0x000fe400078e02ff */
[----:B------:R-:W-:-:S04]  /*0c00*/  IMAD.HI.U32 R21, R25, R21, R24 ;  /* 0x0000001519157227 */ /* 0x000fc800078e0018 */
[----:B------:R-:W-:Y:S01]  /*0c10*/  IMAD.HI.U32 R19, R11, R19, R10 ;  /* 0x000000130b137227 */ /* 0x000fe200078e000a */
[----:B------:R-:W-:Y:S02]  /*0c20*/  IABS R10, R0 ;  /* 0x00000000000a7213 */ /* 0x000fe40000000000 */
[----:B------:R-:W-:Y:S01]  /*0c30*/  IABS R11, R4 ;  /* 0x00000004000b7213 */ /* 0x000fe20000000000 */
[----:B---3--:R-:W-:Y:S02]  /*0c40*/  IMAD.MOV R3, RZ, RZ, -R23 ;  /* 0x000000ffff037224 */ /* 0x008fe400078e0a17 */
[----:B------:R-:W-:Y:S02]  /*0c50*/  IMAD.MOV R10, RZ, RZ, -R10 ;  /* 0x000000ffff0a7224 */ /* 0x000fe400078e0a0a */
[----:B------:R-:W-:-:S04]  /*0c60*/  IMAD.HI.U32 R19, R19, R14, RZ ;  /* 0x0000000e13137227 */ /* 0x000fc800078e00ff */
[----:B------:R-:W-:Y:S02]  /*0c70*/  IMAD R3, R3, R13, RZ ;  /* 0x0000000d03037224 */ /* 0x000fe400078e02ff */
[----:B------:R-:W-:Y:S02]  /*0c80*/  IMAD.MOV.U32 R22, RZ, RZ, RZ ;  /* 0x000000ffff167224 */ /* 0x000fe400078e00ff */
[----:B------:R-:W-:Y:S02]  /*0c90*/  IMAD R10, R19, R10, R14 ;  /* 0x0000000a130a7224 */ /* 0x000fe400078e020e */
[----:B------:R-:W-:Y:S02]  /*0ca0*/  IMAD.MOV R11, RZ, RZ, -R11 ;  /* 0x000000ffff0b7224 */ /* 0x000fe400078e0a0b */
[----:B------:R-:W-:Y:S01]  /*0cb0*/  IMAD.HI.U32 R21, R21, R12, RZ ;  /* 0x0000000c15157227 */ /* 0x000fe200078e00ff */
[----:B------:R-:W-:-:S03]  /*0cc0*/  ISETP.GT.U32.AND P4, PT, R15, R10, PT ;  /* 0x0000000a0f00720c */ /* 0x000fc60003f84070 */
[----:B------:R-:W-:-:S04]  /*0cd0*/  IMAD.HI.U32 R3, R23, R3, R22 ;  /* 0x0000000317037227 */ /* 0x000fc800078e0016 */
[----:B------:R-:W-:Y:S02]  /*0ce0*/  IMAD R12, R21, R11, R12 ;  /* 0x0000000b150c7224 */ /* 0x000fe400078e020c */
[----:B------:R-:W-:-:S03]  /*0cf0*/  IMAD.HI.U32 R3, R3, R14, RZ ;  /* 0x0000000e03037227 */ /* 0x000fc600078e00ff */
[----:B------:R-:W-:Y:S01]  /*0d00*/  ISETP.GT.U32.AND P3, PT, R18, R12, PT ;  /* 0x0000000c1200720c */ /* 0x000fe20003f64070 */
[----:B------:R-:W-:Y:S01]  /*0d10*/  IMAD.MOV R11, RZ, RZ, -R3 ;  /* 0x000000ffff0b7224 */ /* 0x000fe200078e0a03 */
[----:B------:R-:W-:Y:S01]  /*0d20*/  @!P4 IADD3 R19, R19, 0x1, RZ ;  /* 0x000000011313c810 */ /* 0x000fe20007ffe0ff */
[----:B------:R-:W-:Y:S01]  /*0d30*/  @!P4 IMAD.IADD R10, R10, 0x1, -R15 ;  /* 0x000000010a0ac824 */ /* 0x000fe200078e0a0f */
[----:B------:R-:W-:Y:S01]  /*0d40*/  ISETP.NE.AND P4, PT, R0, RZ, PT ;  /* 0x000000ff0000720c */ /* 0x000fe20003f85270 */
[----:B------:R-:W-:-:S03]  /*0d50*/  IMAD R11, R13, R11, R14 ;  /* 0x0000000b0d0b7224 */ /* 0x000fc600078e020e */
[----:B------:R-:W-:Y:S02]  /*0d60*/  ISETP.GE.U32.AND P2, PT, R10, R15, PT ;  /* 0x0000000f0a00720c */ /* 0x000fe40003f46070 */
[----:B------:R-:W-:Y:S02]  /*0d70*/  ISETP.GT.U32.AND P0, PT, R13, R11, PT ;  /* 0x0000000b0d00720c */ /* 0x000fe40003f04070 */
[----:B------:R-:W-:Y:S01]  /*0d80*/  LOP3.LUT R10, R20, R15, RZ, 0x3c, !PT ;  /* 0x0000000f140a7212 */ /* 0x000fe200078e3cff */
[----:B------:R-:W-:Y:S01]  /*0d90*/  @!P3 IMAD.IADD R12, R12, 0x1, -R18 ;  /* 0x000000010c0cb824 */ /* 0x000fe200078e0a12 */
[----:B------:R-:W-:Y:S02]  /*0da0*/  @!P3 IADD3 R21, R21, 0x1, RZ ;  /* 0x000000011515b810 */ /* 0x000fe40007ffe0ff */
[----:B------:R-:W-:Y:S02]  /*0db0*/  ISETP.GE.AND P1, PT, R10, RZ, PT ;  /* 0x000000ff0a00720c */ /* 0x000fe40003f26270 */
[----:B------:R-:W-:-:S02]  /*0dc0*/  ISETP.GE.U32.AND P6, PT, R12, R18, PT ;  /* 0x000000120c00720c */ /* 0x000fc40003fc6070 */
[----:B------:R-:W-:Y:S02]  /*0dd0*/  LOP3.LUT R10, R6, R18, RZ, 0x3c, !PT ;  /* 0x00000012060a7212 */ /* 0x000fe400078e3cff */
[----:B------:R-:W-:Y:S01]  /*0de0*/  @P2 IADD3 R19, R19, 0x1, RZ ;  /* 0x0000000113132810 */ /* 0x000fe20007ffe0ff */
[----:B------:R-:W-:Y:S01]  /*0df0*/  @!P0 IMAD.IADD R11, R11, 0x1, -R13 ;  /* 0x000000010b0b8824 */ /* 0x000fe200078e0a0d */
[----:B------:R-:W-:Y:S02]  /*0e00*/  ISETP.GE.AND P2, PT, R10, RZ, PT ;  /* 0x000000ff0a00720c */ /* 0x000fe40003f46270 */
[----:B------:R-:W-:Y:S01]  /*0e10*/  @!P0 IADD3 R3, R3, 0x1, RZ ;  /* 0x0000000103038810 */ /* 0x000fe20007ffe0ff */
[----:B------:R-:W-:Y:S01]  /*0e20*/  IMAD.MOV.U32 R12, RZ, RZ, R19 ;  /* 0x000000ffff0c7224 */ /* 0x000fe200078e0013 */
[----:B------:R-:W-:Y:S02]  /*0e30*/  ISETP.GE.U32.AND P3, PT, R11, R13, PT ;  /* 0x0000000d0b00720c */ /* 0x000fe40003f66070 */
[----:B------:R-:W-:Y:S01]  /*0e40*/  LOP3.LUT R20, R20, c[0x0][0x214], RZ, 0x3c, !PT ;  /* 0x0000850014147a12 */ /* 0x000fe200078e3cff */
[----:B------:R-:W-:Y:S01]  /*0e50*/  @!P1 IMAD.MOV R12, RZ, RZ, -R12 ;  /* 0x000000ffff0c9224 */ /* 0x000fe200078e0a0c */
[----:B------:R-:W-:-:S02]  /*0e60*/  @P6 IADD3 R21, R21, 0x1, RZ ;  /* 0x0000000115156810 */ /* 0x000fc40007ffe0ff */
[----:B------:R-:W-:Y:S02]  /*0e70*/  @!P4 LOP3.LUT R12, RZ, R15, RZ, 0x33, !PT ;  /* 0x0000000fff0cc212 */ /* 0x000fe400078e33ff */
[----:B------:R-:W-:Y:S01]  /*0e80*/  ISETP.GE.AND P1, PT, R20, RZ, PT ;  /* 0x000000ff1400720c */ /* 0x000fe20003f26270 */
[----:B------:R-:W-:Y:S01]  /*0e90*/  IMAD.MOV.U32 R14, RZ, RZ, R21 ;  /* 0x000000ffff0e7224 */ /* 0x000fe200078e0015 */
[----:B------:R-:W-:Y:S02]  /*0ea0*/  ISETP.LT.U32.AND P0, PT, R8, R12, PT ;  /* 0x0000000c0800720c */ /* 0x000fe40003f01070 */
[----:B------:R-:W-:Y:S01]  /*0eb0*/  SHF.R.S32.HI R11, RZ, 0x1f, R12 ;  /* 0x0000001fff0b7819 */ /* 0x000fe2000001140c */
[----:B------:R-:W-:Y:S01]  /*0ec0*/  @!P2 IMAD.MOV R14, RZ, RZ, -R14 ;  /* 0x000000ffff0ea224 */ /* 0x000fe200078e0a0e */
[----:B------:R-:W-:Y:S02]  /*0ed0*/  ISETP.GT.AND P2, PT, R0, RZ, PT ;  /* 0x000000ff0000720c */ /* 0x000fe40003f44270 */
[----:B------:R-:W-:-:S02]  /*0ee0*/  @P3 IADD3 R3, R3, 0x1, RZ ;  /* 0x0000000103033810 */ /* 0x000fc40007ffe0ff */
[CC--:B------:R-:W-:Y:S02]  /*0ef0*/  ISETP.LT.AND.EX P0, PT, R9.reuse, R11.reuse, PT, P0 ;  /* 0x0000000b0900720c */ /* 0x0c0fe40003f01300 */
[----:B------:R-:W-:Y:S01]  /*0f00*/  LEA.HI.SX32 R15, R0, 0x1, 0x1 ;  /* 0x00000001000f7811 */ /* 0x000fe200078f0aff */
[----:B------:R-:W-:Y:S01]  /*0f10*/  IMAD.MOV.U32 R10, RZ, RZ, R3 ;  /* 0x000000ffff0a7224 */ /* 0x000fe200078e0003 */
[C---:B------:R-:W-:Y:S02]  /*0f20*/  SEL R11, R9.reuse, R11, P0 ;  /* 0x0000000b090b7207 */ /* 0x040fe40000000000 */
[----:B------:R-:W-:Y:S01]  /*0f30*/  SHF.R.S32.HI R3, RZ, 0x1f, R0 ;  /* 0x0000001fff037819 */ /* 0x000fe20000011400 */
[----:B------:R-:W-:Y:S01]  /*0f40*/  @!P1 IMAD.MOV R10, RZ, RZ, -R10 ;  /* 0x000000ffff0a9224 */ /* 0x000fe200078e0a0a */
[----:B------:R-:W-:Y:S02]  /*0f50*/  LOP3.LUT R0, R9, R11, RZ, 0xfc, !PT ;  /* 0x0000000b09007212 */ /* 0x000fe400078efcff */
[----:B------:R-:W-:Y:S01]  /*0f60*/  ISETP.NE.AND P4, PT, RZ, c[0x0][0x214], PT ;  /* 0x00008500ff007a0c */ /* 0x000fe20003f85270 */
[----:B------:R-:W-:Y:S01]  /*0f70*/  @!P2 IMAD.MOV R15, RZ, RZ, R3 ;  /* 0x000000ffff0fa224 */ /* 0x000fe200078e0203 */
[----:B------:R-:W-:-:S02]  /*0f80*/  ISETP.NE.U32.AND P2, PT, R0, RZ, PT ;  /* 0x000000ff0000720c */ /* 0x000fc40003f45070 */
[----:B------:R-:W-:Y:S02]  /*0f90*/  @!P5 LOP3.LUT R14, RZ, R18, RZ, 0x33, !PT ;  /* 0x00000012ff0ed212 */ /* 0x000fe400078e33ff */
[----:B------:R-:W-:Y:S02]  /*0fa0*/  SEL R12, R8, R12, P0 ;  /* 0x0000000c080c7207 */ /* 0x000fe40000000000 */
[----:B------:R-:W-:Y:S02]  /*0fb0*/  ISETP.LT.U32.AND P1, PT, R30, R14, PT ;  /* 0x0000000e1e00720c */ /* 0x000fe40003f21070 */
[----:B------:R-:W-:-:S03]  /*0fc0*/  SHF.R.S32.HI R13, RZ, 0x1f, R14 ;  /* 0x0000001fff0d7819 */ /* 0x000fc6000001140e */
[----:B------:R-:W-:Y:S02]  /*0fd0*/  @!P4 LOP3.LUT R10, RZ, c[0x0][0x214], RZ, 0x33, !PT ;  /* 0x00008500ff0aca12 */ /* 0x000fe400078e33ff */
[----:B------:R-:W-:-:S03]  /*0fe0*/  ISETP.LT.AND.EX P1, PT, R31, R13, PT, P1 ;  /* 0x0000000d1f00720c */ /* 0x000fc60003f21310 */
[----:B------:R-:W-:Y:S01]  /*0ff0*/  IMAD R3, R10, R15, RZ ;  /* 0x0000000f0a037224 */ /* 0x000fe200078e02ff */
[----:B------:R-:W-:Y:S02]  /*1000*/  SEL R14, R30, R14, P1 ;  /* 0x0000000e1e0e7207 */ /* 0x000fe40000800000 */
[----:B------:R-:W-:Y:S01]  /*1010*/  SEL R13, R31, R13, P1 ;  /* 0x0000000d1f0d7207 */ /* 0x000fe20000800000 */
[----:B------:R-:W-:Y:S05]  /*1020*/  @!P2 BRA `(.L_x_9) ;  /* 0x000000900000a947 */ /* 0x000fea0003800000 */
[----:B-1----:R-:W-:Y:S01]  /*1030*/  IMAD.MOV.U32 R27, RZ, RZ, R8 ;  /* 0x000000ffff1b7224 */ /* 0x002fe200078e0008 */
        /* <DEDUP_REMOVED lines=8> */
.L_x_9:
[----:B-1----:R-:W0:Y:S01]  /*10c0*/  I2F.U32.RP R18, R12 ;  /* 0x0000000c00127306 */ /* 0x002e220000209000 */
        /* <DEDUP_REMOVED lines=18> */
.L_x_10:
[----:B------:R-:W-:Y:S05]  /*11f0*/  BSYNC B0 ;  /* 0x0000000000007941 */ /* 0x000fea0003800000 */
.L_x_8:
[----:B------:R-:W-:Y:S01]  /*1200*/  SHF.R.S32.HI R8, RZ, 0x1f, R47 ;  /* 0x0000001fff087819 */ /* 0x000fe2000001142f */
[----:B------:R-:W-:Y:S01]  /*1210*/  ULDC.64 UR8, c[0x0][0x118] ;  /* 0x0000460000087ab9 */ /* 0x000fe20000000a00 */
[----:B------:R-:W-:Y:S02]  /*1220*/  IADD3 R0, P0, R28, -UR7, RZ ;  /* 0x800000071c007c10 */ /* 0x000fe4000ff1e0ff */
[----:B------:R-:W-:Y:S02]  /*1230*/  LEA.HI R35, R8, R47, RZ, 0x4 ;  /* 0x0000002f08237211 */ /* 0x000fe400078f20ff */
[----:B------:R-:W-:Y:S02]  /*1240*/  IADD3.X R9, R5, ~UR6, RZ, P0, !PT ;  /* 0x8000000605097c10 */ /* 0x000fe400087fe4ff */
[----:B------:R-:W-:-:S02]  /*1250*/  LOP3.LUT R36, R35, 0xfffffff0, RZ, 0xc0, !PT ;  /* 0xfffffff023247812 */ /* 0x000fc400078ec0ff */
[----:B------:R-:W-:-:S03]  /*1260*/  SHF.R.S32.HI R35, RZ, 0x4, R35 ;  /* 0x00000004ff237819 */ /* 0x000fc60000011423 */
[----:B------:R-:W-:Y:S01]  /*1270*/  IMAD.IADD R36, R47, 0x1, -R36 ;  /* 0x000000012f247824 */ /* 0x000fe200078e0a24 */
[C---:B------:R-:W-:Y:S02]  /*1280*/  IADD3 R18, R35.reuse, 0x8, RZ ;  /* 0x0000000823127810 */ /* 0x040fe40007ffe0ff */
[----:B------:R-:W-:Y:S02]  /*1290*/  IADD3 R10, R35, 0x10, RZ ;  /* 0x00000010230a7810 */ /* 0x000fe40007ffe0ff */
[----:B------:R-:W-:Y:S02]  /*12a0*/  ISETP.GT.U32.AND P2, PT, R0, R36, PT ;  /* 0x000000240000720c */ /* 0x000fe40003f44070 */
[----:B------:R-:W-:Y:S02]  /*12b0*/  SHF.R.S32.HI R0, RZ, 0x1f, R36 ;  /* 0x0000001fff007819 */ /* 0x000fe40000011424 */
[----:B------:R-:W-:Y:S02]  /*12c0*/  IADD3 R38, P0, R36, UR7, RZ ;  /* 0x0000000724267c10 */ /* 0x000fe4000ff1e0ff */
[----:B------:R-:W-:-:S02]  /*12d0*/  ISETP.GT.AND.EX P2, PT, R9, R0, PT, P2 ;  /* 0x000000000900720c */ /* 0x000fc40003f44320 */
[C---:B------:R-:W-:Y:S02]  /*12e0*/  IADD3 R15, R35.reuse, 0x18, RZ ;  /* 0x00000018230f7810 */ /* 0x040fe40007ffe0ff */
[----:B------:R-:W-:Y:S02]  /*12f0*/  ISETP.GE.OR P3, PT, R18, c[0x0][0x314], !P2 ;  /* 0x0000c50012007a0c */ /* 0x000fe40005766670 */
[----:B------:R-:W-:Y:S02]  /*1300*/  ISETP.GE.OR P6, PT, R35, c[0x0][0x314], !P2 ;  /* 0x0000c50023007a0c */ /* 0x000fe400057c6670 */
[----:B------:R-:W-:Y:S02]  /*1310*/  ISETP.GE.OR P5, PT, R10, c[0x0][0x314], !P2 ;  /* 0x0000c5000a007a0c */ /* 0x000fe400057a6670 */
[----:B------:R-:W-:Y:S02]  /*1320*/  IADD3.X R39, R0, UR6, RZ, P0, !PT ;  /* 0x0000000600277c10 */ /* 0x000fe400087fe4ff */
[----:B------:R-:W-:-:S05]  /*1330*/  ISETP.GE.OR P4, PT, R15, c[0x0][0x314], !P2 ;  /* 0x0000c5000f007a0c */ /* 0x000fca0005786670 */
[----:B------:R-:W-:Y:S01]  /*1340*/  @!P3 SHF.R.S32.HI R19, RZ, 0x1f, R18 ;  /* 0x0000001fff13b819 */ /* 0x000fe20000011412 */
[----:B------:R-:W-:Y:S01]  /*1350*/  @!P3 IMAD.WIDE.U32 R22, R28, R18, R38 ;  /* 0x000000121c16b225 */ /* 0x000fe200078e0026 */
[----:B------:R-:W-:Y:S02]  /*1360*/  @!P6 SHF.R.S32.HI R9, RZ, 0x1f, R35 ;  /* 0x0000001fff09e819 */ /* 0x000fe40000011423 */
[----:B------:R-:W-:Y:S01]  /*1370*/  @!P5 SHF.R.S32.HI R0, RZ, 0x1f, R10 ;  /* 0x0000001fff00d819 */ /* 0x000fe2000001140a */
[-C--:B------:R-:W-:Y:S02]  /*1380*/  @!P3 IMAD R19, R19, R28.reuse, RZ ;  /* 0x0000001c1313b224 */ /* 0x080fe400078e02ff */
[----:B------:R-:W-:Y:S01]  /*1390*/  @!P6 IMAD R9, R9, R28, RZ ;  /* 0x0000001c0909e224 */ /* 0x000fe200078e02ff */
[----:B------:R-:W-:Y:S01]  /*13a0*/  @!P4 SHF.R.S32.HI R20, RZ, 0x1f, R15 ;  /* 0x0000001fff14c819 */ /* 0x000fe2000001140f */
[----:B------:R-:W-:Y:S02]  /*13b0*/  @!P6 IMAD.MOV.U32 R32, RZ, RZ, R38 ;  /* 0x000000ffff20e224 */ /* 0x000fe400078e0026 */
[----:B------:R-:W-:-:S02]  /*13c0*/  @!P6 IMAD.MOV.U32 R33, RZ, RZ, R39 ;  /* 0x000000ffff21e224 */ /* 0x000fc400078e0027 */
[----:B------:R-:W-:Y:S01]  /*13d0*/  @!P3 IMAD R19, R18, R5, R19 ;  /* 0x000000051213b224 */ /* 0x000fe200078e0213 */
[----:B------:R-:W-:Y:S01]  /*13e0*/  @!P3 LEA R18, P1, R22, c[0x0][0x208], 0x2 ;  /* 0x000082001612ba11 */ /* 0x000fe200078210ff */
[----:B------:R-:W-:-:S04]  /*13f0*/  @!P6 IMAD.WIDE.U32 R32, R28, R35, R32 ;  /* 0x000000231c20e225 */ /* 0x000fc800078e0020 */
[----:B------:R-:W-:Y:S01]  /*1400*/  @!P6 IMAD R9, R35, R5, R9 ;  /* 0x000000052309e224 */ /* 0x000fe200078e0209 */
[----:B------:R-:W-:Y:S01]  /*1410*/  @!P6 LEA R24, P0, R32, c[0x0][0x208], 0x2 ;  /* 0x000082002018ea11 */ /* 0x000fe200078010ff */
[----:B------:R-:W-:Y:S02]  /*1420*/  @!P5 IMAD R0, R0, R28, RZ ;  /* 0x0000001c0000d224 */ /* 0x000fe400078e02ff */
[----:B------:R-:W-:Y:S02]  /*1430*/  @!P5 IMAD.MOV.U32 R26, RZ, RZ, R38 ;  /* 0x000000ffff1ad224 */ /* 0x000fe400078e0026 */
[----:B------:R-:W-:Y:S02]  /*1440*/  @!P5 IMAD.MOV.U32 R27, RZ, RZ, R39 ;  /* 0x000000ffff1bd224 */ /* 0x000fe400078e0027 */
[----:B------:R-:W-:Y:S02]  /*1450*/  @!P3 IMAD.IADD R19, R23, 0x1, R19 ;  /* 0x000000011713b824 */ /* 0x000fe400078e0213 */
[----:B------:R-:W-:-:S02]  /*1460*/  @!P6 IMAD.IADD R9, R33, 0x1, R9 ;  /* 0x000000012109e824 */ /* 0x000fc400078e0209 */
[----:B------:R-:W-:Y:S01]  /*1470*/  @!P5 IMAD.WIDE.U32 R26, R28, R10, R26 ;  /* 0x0000000a1c1ad225 */ /* 0x000fe200078e001a */
[----:B------:R-:W-:Y:S02]  /*1480*/  @!P3 LEA.HI.X R19, R22, c[0x0][0x20c], R19, 0x2, P1 ;  /* 0x000083001613ba11 */ /* 0x000fe400008f1413 */
[----:B------:R-:W-:Y:S01]  /*1490*/  @!P6 LEA.HI.X R25, R32, c[0x0][0x20c], R9, 0x2, P0 ;  /* 0x000083002019ea11 */ /* 0x000fe200000f1409 */
[----:B------:R-:W-:Y:S01]  /*14a0*/  @!P5 IMAD R0, R10, R5, R0 ;  /* 0x000000050a00d224 */ /* 0x000fe200078e0200 */
[----:B------:R-:W-:Y:S01]  /*14b0*/  IADD3 R10, R35, 0x20, RZ ;  /* 0x00000020230a7810 */ /* 0x000fe20007ffe0ff */
[----:B------:R-:W-:Y:S01]  /*14c0*/  @!P4 IMAD R9, R20, R28, RZ ;  /* 0x0000001c1409c224 */ /* 0x000fe200078e02ff */
[----:B------:R-:W-:Y:S01]  /*14d0*/  @!P5 LEA R22, P0, R26, c[0x0][0x208], 0x2 ;  /* 0x000082001a16da11 */ /* 0x000fe200078010ff */
[----:B------:R-:W-:Y:S01]  /*14e0*/  @!P4 IMAD.MOV.U32 R20, RZ, RZ, R38 ;  /* 0x000000ffff14c224 */ /* 0x000fe200078e0026 */
[----:B------:R-:W-:Y:S01]  /*14f0*/  ISETP.GE.OR P1, PT, R10, c[0x0][0x314], !P2 ;  /* 0x0000c5000a007a0c */ /* 0x000fe20005726670 */
[----:B------:R-:W-:-:S02]  /*1500*/  @!P4 IMAD.MOV.U32 R21, RZ, RZ, R39 ;  /* 0x000000ffff15c224 */ /* 0x000fc400078e0027 */
[----:B------:R-:W-:Y:S02]  /*1510*/  IMAD.MOV.U32 R33, RZ, RZ, -0x800000 ;  /* 0xff800000ff217424 */ /* 0x000fe400078e00ff */
[----:B------:R-:W-:-:S04]  /*1520*/  @!P4 IMAD.WIDE.U32 R20, R28, R15, R20 ;  /* 0x0000000f1c14c225 */ /* 0x000fc800078e0014 */
[----:B------:R-:W-:Y:S01]  /*1530*/  @!P4 IMAD R9, R15, R5, R9 ;  /* 0x000000050f09c224 */ /* 0x000fe200078e0209 */
[----:B------:R-:W-:Y:S01]  /*1540*/  IADD3 R15, R35, 0x28, RZ ;  /* 0x00000028230f7810 */ /* 0x000fe20007ffe0ff */
[----:B------:R-:W-:Y:S01]  /*1550*/  @!P5 IMAD.IADD R0, R27, 0x1, R0 ;  /* 0x000000011b00d824 */ /* 0x000fe200078e0200 */
[----:B------:R0:W2:Y:S02]  /*1560*/  @!P3 LDG.E R33, [R18.64] ;  /* 0x000000081221b981 */ /* 0x0000a4000c1e1900 */
[----:B------:R-:W-:Y:S01]  /*1570*/  ISETP.GE.OR P3, PT, R15, c[0x0][0x314], !P2 ;  /* 0x0000c5000f007a0c */ /* 0x000fe20005766670 */
[----:B------:R-:W-:Y:S01]  /*1580*/  @!P4 IMAD.IADD R9, R21, 0x1, R9 ;  /* 0x000000011509c824 */ /* 0x000fe200078e0209 */
[----:B------:R-:W-:Y:S02]  /*1590*/  @!P5 LEA.HI.X R23, R26, c[0x0][0x20c], R0, 0x2, P0 ;  /* 0x000083001a17da11 */ /* 0x000fe400000f1400 */
[----:B------:R-:W-:Y:S02]  /*15a0*/  @!P1 SHF.R.S32.HI R0, RZ, 0x1f, R10 ;  /* 0x0000001fff009819 */ /* 0x000fe4000001140a */
[----:B------:R-:W-:Y:S01]  /*15b0*/  @!P4 LEA R26, P0, R20, c[0x0][0x208], 0x2 ;  /* 0x00008200141aca11 */ /* 0x000fe200078010ff */
[----:B------:R-:W-:-:S02]  /*15c0*/  IMAD.MOV.U32 R34, RZ, RZ, -0x800000 ;  /* 0xff800000ff227424 */ /* 0x000fc400078e00ff */
[----:B------:R-:W-:Y:S01]  /*15d0*/  @!P1 IMAD R0, R0, R28, RZ ;  /* 0x0000001c00009224 */ /* 0x000fe200078e02ff */
[----:B------:R-:W-:Y:S01]  /*15e0*/  @!P4 LEA.HI.X R27, R20, c[0x0][0x20c], R9, 0x2, P0 ;  /* 0x00008300141bca11 */ /* 0x000fe200000f1409 */
[----:B------:R-:W-:Y:S01]  /*15f0*/  IMAD.MOV.U32 R32, RZ, RZ, -0x800000 ;  /* 0xff800000ff207424 */ /* 0x000fe200078e00ff */
[C---:B------:R-:W-:Y:S01]  /*1600*/  IADD3 R20, R35.reuse, 0x30, RZ ;  /* 0x0000003023147810 */ /* 0x040fe20007ffe0ff */
[----:B------:R-:W-:Y:S01]  /*1610*/  @!P1 IMAD R0, R10, R5, R0 ;  /* 0x000000050a009224 */ /* 0x000fe200078e0200 */
[----:B------:R1:W3:Y:S01]  /*1620*/  @!P6 LDG.E R34, [R24.64] ;  /* 0x000000081822e981 */ /* 0x0002e2000c1e1900 */
[----:B------:R-:W-:Y:S02]  /*1630*/  IADD3 R9, R35, 0x38, RZ ;  /* 0x0000003823097810 */ /* 0x000fe40007ffe0ff */
[----:B------:R-:W-:Y:S01]  /*1640*/  ISETP.GE.OR P6, PT, R20, c[0x0][0x314], !P2 ;  /* 0x0000c50014007a0c */ /* 0x000fe200057c6670 */
[----:B------:R4:W5:Y:S01]  /*1650*/  @!P5 LDG.E R32, [R22.64] ;  /* 0x000000081620d981 */ /* 0x000962000c1e1900 */
[----:B0-----:R-:W-:-:S02]  /*1660*/  @!P1 IMAD.MOV.U32 R18, RZ, RZ, R38 ;  /* 0x000000ffff129224 */ /* 0x001fc400078e0026 */
[----:B------:R-:W-:-:S04]  /*1670*/  @!P1 IMAD.MOV.U32 R19, RZ, RZ, R39 ;  /* 0x000000ffff139224 */ /* 0x000fc800078e0027 */
[----:B------:R-:W-:Y:S01]  /*1680*/  @!P1 IMAD.WIDE.U32 R18, R28, R10, R18 ;  /* 0x0000000a1c129225 */ /* 0x000fe200078e0012 */
[----:B------:R-:W-:Y:S02]  /*1690*/  @!P3 SHF.R.S32.HI R10, RZ, 0x1f, R15 ;  /* 0x0000001fff0ab819 */ /* 0x000fe4000001140f */
[----:B------:R-:W-:Y:S01]  /*16a0*/  ISETP.GE.OR P5, PT, R9, c[0x0][0x314], !P2 ;  /* 0x0000c50009007a0c */ /* 0x000fe200057a6670 */
[----:B------:R-:W-:Y:S02]  /*16b0*/  IMAD.MOV.U32 R29, RZ, RZ, -0x800000 ;  /* 0xff800000ff1d7424 */ /* 0x000fe400078e00ff */
[----:B------:R-:W-:Y:S02]  /*16c0*/  @!P3 IMAD R10, R10, R28, RZ ;  /* 0x0000001c0a0ab224 */ /* 0x000fe400078e02ff */
[----:B------:R-:W-:Y:S02]  /*16d0*/  @!P1 IMAD.IADD R0, R19, 0x1, R0 ;  /* 0x0000000113009824 */ /* 0x000fe400078e0200 */
[----:B-1----:R-:W-:Y:S01]  /*16e0*/  @!P3 IMAD.MOV.U32 R24, RZ, RZ, R38 ;  /* 0x000000ffff18b224 */ /* 0x002fe200078e0026 */
[----:B------:R0:W2:Y:S01]  /*16f0*/  @!P4 LDG.E R29, [R26.64] ;  /* 0x000000081a1dc981 */ /* 0x0000a2000c1e1900 */
[----:B------:R-:W-:Y:S01]  /*1700*/  @!P3 IMAD.MOV.U32 R25, RZ, RZ, R39 ;  /* 0x000000ffff19b224 */ /* 0x000fe200078e0027 */
[----:B----4-:R-:W-:Y:S01]  /*1710*/  @!P1 LEA R22, P0, R18, c[0x0][0x208], 0x2 ;  /* 0x0000820012169a11 */ /* 0x010fe200078010ff */
[----:B------:R-:W-:Y:S01]  /*1720*/  @!P3 IMAD R10, R15, R5, R10 ;  /* 0x000000050f0ab224 */ /* 0x000fe200078e020a */
[----:B------:R-:W-:Y:S01]  /*1730*/  IADD3 R19, R35, 0x40, RZ ;  /* 0x0000004023137810 */ /* 0x000fe20007ffe0ff */
[----:B------:R-:W-:Y:S01]  /*1740*/  @!P3 IMAD.WIDE.U32 R24, R28, R15, R24 ;  /* 0x0000000f1c18b225 */ /* 0x000fe200078e0018 */
[----:B------:R-:W-:-:S02]  /*1750*/  @!P1 LEA.HI.X R23, R18, c[0x0][0x20c], R0, 0x2, P0 ;  /* 0x0000830012179a11 */ /* 0x000fc400000f1400 */
[----:B------:R-:W-:Y:S02]  /*1760*/  IADD3 R15, R35, 0x48, RZ ;  /* 0x00000048230f7810 */ /* 0x000fe40007ffe0ff */
[----:B------:R-:W-:Y:S02]  /*1770*/  @!P6 SHF.R.S32.HI R0, RZ, 0x1f, R20 ;  /* 0x0000001fff00e819 */ /* 0x000fe40000011414 */
[----:B------:R-:W-:Y:S01]  /*1780*/  ISETP.GE.OR P4, PT, R19, c[0x0][0x314], !P2 ;  /* 0x0000c50013007a0c */ /* 0x000fe20005786670 */
[----:B------:R-:W-:Y:S01]  /*1790*/  @!P3 IMAD.IADD R10, R25, 0x1, R10 ;  /* 0x00000001190ab824 */ /* 0x000fe200078e020a */
[----:B------:R-:W-:Y:S02]  /*17a0*/  ISETP.GE.OR P0, PT, R15, c[0x0][0x314], !P2 ;  /* 0x0000c5000f007a0c */ /* 0x000fe40005706670 */
[----:B------:R-:W-:Y:S01]  /*17b0*/  @!P5 SHF.R.S32.HI R18, RZ, 0x1f, R9 ;  /* 0x0000001fff12d819 */ /* 0x000fe20000011409 */
[----:B0-----:R-:W-:Y:S02]  /*17c0*/  IMAD.MOV.U32 R27, RZ, RZ, -0x800000 ;  /* 0xff800000ff1b7424 */ /* 0x001fe400078e00ff */
[----:B------:R-:W-:-:S04]  /*17d0*/  @!P6 IMAD R0, R0, R28, RZ ;  /* 0x0000001c0000e224 */ /* 0x000fc800078e02ff */
[----:B------:R0:W4:Y:S01]  /*17e0*/  @!P1 LDG.E R27, [R22.64] ;  /* 0x00000008161b9981 */ /* 0x000122000c1e1900 */
[----:B------:R-:W-:Y:S02]  /*17f0*/  @!P6 IMAD.MOV.U32 R42, RZ, RZ, R38 ;  /* 0x000000ffff2ae224 */ /* 0x000fe400078e0026 */
[--C-:B------:R-:W-:Y:S02]  /*1800*/  @!P6 IMAD.MOV.U32 R43, RZ, RZ, R39.reuse ;  /* 0x000000ffff2be224 */ /* 0x100fe400078e0027 */
[----:B------:R-:W-:Y:S02]  /*1810*/  IMAD.MOV.U32 R26, RZ, RZ, -0x800000 ;  /* 0xff800000ff1a7424 */ /* 0x000fe400078e00ff */
[----:B------:R-:W-:Y:S02]  /*1820*/  @!P5 IMAD.MOV.U32 R25, RZ, RZ, R39 ;  /* 0x000000ffff19d224 */ /* 0x000fe400078e0027 */
[----:B------:R-:W-:-:S04]  /*1830*/  @!P6 IMAD.WIDE.U32 R42, R28, R20, R42 ;  /* 0x000000141c2ae225 */ /* 0x000fc800078e002a */
[----:B------:R-:W-:Y:S01]  /*1840*/  @!P6 IMAD R0, R20, R5, R0 ;  /* 0x000000051400e224 */ /* 0x000fe200078e0200 */
[----:B------:R-:W-:Y:S02]  /*1850*/  IADD3 R20, R35, 0x50, RZ ;  /* 0x0000005023147810 */ /* 0x000fe40007ffe0ff */
[----:B0-----:R-:W-:-:S04]  /*1860*/  @!P3 LEA R22, P1, R24, c[0x0][0x208], 0x2 ;  /* 0x000082001816ba11 */ /* 0x001fc800078210ff */
[----:B------:R-:W-:Y:S01]  /*1870*/  @!P3 LEA.HI.X R23, R24, c[0x0][0x20c], R10, 0x2, P1 ;  /* 0x000083001817ba11 */ /* 0x000fe200008f140a */
[----:B------:R-:W-:Y:S02]  /*1880*/  @!P5 IMAD R10, R18, R28, RZ ;  /* 0x0000001c120ad224 */ /* 0x000fe400078e02ff */
[----:B------:R-:W-:Y:S02]  /*1890*/  @!P5 IMAD.MOV.U32 R24, RZ, RZ, R38 ;  /* 0x000000ffff18d224 */ /* 0x000fe400078e0026 */
[----:B------:R-:W-:Y:S01]  /*18a0*/  @!P5 IMAD R10, R9, R5, R10 ;  /* 0x00000005090ad224 */ /* 0x000fe200078e020a */
[----:B------:R0:W3:Y:S01]  /*18b0*/  @!P3 LDG.E R26, [R22.64] ;  /* 0x00000008161ab981 */ /* 0x0000e2000c1e1900 */
[----:B------:R-:W-:Y:S01]  /*18c0*/  @!P5 IMAD.WIDE.U32 R24, R28, R9, R24 ;  /* 0x000000091c18d225 */ /* 0x000fe200078e0018 */
[----:B------:R-:W-:Y:S02]  /*18d0*/  @!P4 SHF.R.S32.HI R9, RZ, 0x1f, R19 ;  /* 0x0000001fff09c819 */ /* 0x000fe40000011413 */
[----:B------:R-:W-:Y:S01]  /*18e0*/  ISETP.GE.OR P1, PT, R20, c[0x0][0x314], !P2 ;  /* 0x0000c50014007a0c */ /* 0x000fe20005726670 */
[----:B------:R-:W-:Y:S01]  /*18f0*/  @!P6 IMAD.IADD R0, R43, 0x1, R0 ;  /* 0x000000012b00e824 */ /* 0x000fe200078e0200 */
[----:B------:R-:W-:-:S02]  /*1900*/  @!P0 SHF.R.S32.HI R18, RZ, 0x1f, R15 ;  /* 0x0000001fff128819 */ /* 0x000fc4000001140f */
[----:B------:R-:W-:Y:S01]  /*1910*/  @!P6 LEA R40, P3, R42, c[0x0][0x208], 0x2 ;  /* 0x000082002a28ea11 */ /* 0x000fe200078610ff */
[----:B------:R-:W-:-:S03]  /*1920*/  @!P4 IMAD R9, R9, R28, RZ ;  /* 0x0000001c0909c224 */ /* 0x000fc600078e02ff */
[----:B------:R-:W-:Y:S01]  /*1930*/  @!P6 LEA.HI.X R41, R42, c[0x0][0x20c], R0, 0x2, P3 ;  /* 0x000083002a29ea11 */ /* 0x000fe200018f1400 */
[----:B------:R-:W-:Y:S02]  /*1940*/  @!P0 IMAD R0, R18, R28, RZ ;  /* 0x0000001c12008224 */ /* 0x000fe400078e02ff */
[----:B------:R-:W-:Y:S01]  /*1950*/  @!P5 IMAD.IADD R10, R25, 0x1, R10 ;  /* 0x00000001190ad824 */ /* 0x000fe200078e020a */
[----:B------:R-:W-:Y:S01]  /*1960*/  @!P5 LEA R42, P3, R24, c[0x0][0x208], 0x2 ;  /* 0x00008200182ada11 */ /* 0x000fe200078610ff */
[----:B------:R-:W-:Y:S02]  /*1970*/  IMAD.MOV.U32 R25, RZ, RZ, -0x800000 ;  /* 0xff800000ff197424 */ /* 0x000fe400078e00ff */
[----:B------:R-:W-:Y:S02]  /*1980*/  @!P4 IMAD R9, R19, R5, R9 ;  /* 0x000000051309c224 */ /* 0x000fe400078e0209 */
[----:B0-----:R-:W-:Y:S02]  /*1990*/  @!P4 IMAD.MOV.U32 R22, RZ, RZ, R38 ;  /* 0x000000ffff16c224 */ /* 0x001fe400078e0026 */
[----:B------:R-:W-:-:S02]  /*19a0*/  @!P4 IMAD.MOV.U32 R23, RZ, RZ, R39 ;  /* 0x000000ffff17c224 */ /* 0x000fc400078e0027 */
[----:B------:R-:W-:Y:S01]  /*19b0*/  @!P0 IMAD R0, R15, R5, R0 ;  /* 0x000000050f008224 */ /* 0x000fe200078e0200 */
[----:B------:R-:W-:Y:S01]  /*19c0*/  @!P5 LEA.HI.X R43, R24, c[0x0][0x20c], R10, 0x2, P3 ;  /* 0x00008300182bda11 */ /* 0x000fe200018f140a */
[C---:B------:R-:W-:Y:S01]  /*19d0*/  @!P4 IMAD.WIDE.U32 R22, R28.reuse, R19, R22 ;  /* 0x000000131c16c225 */ /* 0x040fe200078e0016 */
[----:B------:R0:W3:Y:S03]  /*19e0*/  @!P6 LDG.E R25, [R40.64] ;  /* 0x000000082819e981 */ /* 0x0000e6000c1e1900 */
[----:B------:R-:W-:Y:S01]  /*19f0*/  @!P0 IMAD.WIDE.U32 R18, R28, R15, R38 ;  /* 0x0000000f1c128225 */ /* 0x000fe200078e0026 */
[----:B------:R-:W-:Y:S02]  /*1a00*/  IADD3 R15, R35, 0x58, RZ ;  /* 0x00000058230f7810 */ /* 0x000fe40007ffe0ff */
[----:B------:R-:W-:Y:S01]  /*1a10*/  @!P1 SHF.R.S32.HI R10, RZ, 0x1f, R20 ;  /* 0x0000001fff0a9819 */ /* 0x000fe20000011414 */
[----:B------:R-:W-:Y:S01]  /*1a20*/  @!P4 IMAD.IADD R9, R23, 0x1, R9 ;  /* 0x000000011709c824 */ /* 0x000fe200078e0209 */
[----:B------:R-:W-:Y:S01]  /*1a30*/  ISETP.GE.OR P6, PT, R15, c[0x0][0x314], !P2 ;  /* 0x0000c5000f007a0c */ /* 0x000fe200057c6670 */
[----:B------:R-:W-:-:S02]  /*1a40*/  IMAD.MOV.U32 R24, RZ, RZ, -0x800000 ;  /* 0xff800000ff187424 */ /* 0x000fc400078e00ff */
[----:B------:R-:W-:Y:S01]  /*1a50*/  IMAD.MOV.U32 R23, RZ, RZ, -0x800000 ;  /* 0xff800000ff177424 */ /* 0x000fe200078e00ff */
[----:B------:R-:W-:Y:S01]  /*1a60*/  IADD3 R21, R35, 0x60, RZ ;  /* 0x0000006023157810 */ /* 0x000fe20007ffe0ff */
[----:B------:R-:W-:Y:S02]  /*1a70*/  @!P1 IMAD R10, R10, R28, RZ ;  /* 0x0000001c0a0a9224 */ /* 0x000fe400078e02ff */
[----:B------:R-:W-:Y:S01]  /*1a80*/  @!P1 IMAD.MOV.U32 R50, RZ, RZ, R38 ;  /* 0x000000ffff329224 */ /* 0x000fe200078e0026 */
[----:B------:R1:W3:Y:S01]  /*1a90*/  @!P5 LDG.E R24, [R42.64] ;  /* 0x000000082a18d981 */ /* 0x0002e2000c1e1900 */
[----:B------:R-:W-:Y:S01]  /*1aa0*/  @!P1 IMAD.MOV.U32 R51, RZ, RZ, R39 ;  /* 0x000000ffff339224 */ /* 0x000fe200078e0027 */
[----:B0-----:R-:W-:-:S04]  /*1ab0*/  @!P4 LEA R40, P3, R22, c[0x0][0x208], 0x2 ;  /* 0x000082001628ca11 */ /* 0x001fc800078610ff */
[----:B------:R-:W-:Y:S01]  /*1ac0*/  @!P4 LEA.HI.X R41, R22, c[0x0][0x20c], R9, 0x2, P3 ;  /* 0x000083001629ca11 */ /* 0x000fe200018f1409 */
[----:B------:R-:W-:Y:S01]  /*1ad0*/  @!P1 IMAD.WIDE.U32 R50, R28, R20, R50 ;  /* 0x000000141c329225 */ /* 0x000fe200078e0032 */
[----:B------:R-:W-:-:S03]  /*1ae0*/  ISETP.GE.OR P5, PT, R21, c[0x0][0x314], !P2 ;  /* 0x0000c50015007a0c */ /* 0x000fc600057a6670 */
[----:B------:R-:W-:Y:S01]  /*1af0*/  @!P1 IMAD R10, R20, R5, R10 ;  /* 0x00000005140a9224 */ /* 0x000fe200078e020a */
[----:B------:R-:W-:Y:S01]  /*1b00*/  IADD3 R20, R35, 0x68, RZ ;  /* 0x0000006823147810 */ /* 0x000fe20007ffe0ff */
[----:B------:R0:W3:Y:S01]  /*1b10*/  @!P4 LDG.E R23, [R40.64] ;  /* 0x000000082817c981 */ /* 0x0000e2000c1e1900 */
[----:B------:R-:W-:Y:S01]  /*1b20*/  @!P0 IMAD.IADD R0, R19, 0x1, R0 ;  /* 0x0000000113008824 */ /* 0x000fe200078e0200 */
[----:B------:R-:W-:Y:S02]  /*1b30*/  @!P6 SHF.R.S32.HI R9, RZ, 0x1f, R15 ;  /* 0x0000001fff09e819 */ /* 0x000fe4000001140f */
[----:B------:R-:W-:Y:S01]  /*1b40*/  ISETP.GE.OR P4, PT, R20, c[0x0][0x314], !P2 ;  /* 0x0000c50014007a0c */ /* 0x000fe20005786670 */
[----:B------:R-:W-:Y:S01]  /*1b50*/  IMAD.MOV.U32 R22, RZ, RZ, -0x800000 ;  /* 0xff800000ff167424 */ /* 0x000fe200078e00ff */
[----:B------:R-:W-:Y:S01]  /*1b60*/  IADD3 R19, R35, 0x70, RZ ;  /* 0x0000007023137810 */ /* 0x000fe20007ffe0ff */
[----:B-1----:R-:W-:Y:S02]  /*1b70*/  @!P6 IMAD.MOV.U32 R42, RZ, RZ, R38 ;  /* 0x000000ffff2ae224 */ /* 0x002fe400078e0026 */
[----:B------:R-:W-:-:S02]  /*1b80*/  @!P6 IMAD.MOV.U32 R43, RZ, RZ, R39 ;  /* 0x000000ffff2be224 */ /* 0x000fc400078e0027 */
[----:B------:R-:W-:Y:S02]  /*1b90*/  @!P6 IMAD R9, R9, R28, RZ ;  /* 0x0000001c0909e224 */ /* 0x000fe400078e02ff */
[----:B------:R-:W-:Y:S01]  /*1ba0*/  @!P1 IMAD.IADD R10, R51, 0x1, R10 ;  /* 0x00000001330a9824 */ /* 0x000fe200078e020a */
[----:B0-----:R-:W-:-:S04]  /*1bb0*/  @!P0 LEA R40, P3, R18, c[0x0][0x208], 0x2 ;  /* 0x0000820012288a11 */ /* 0x001fc800078610ff */
[----:B------:R-:W-:Y:S02]  /*1bc0*/  @!P0 LEA.HI.X R41, R18, c[0x0][0x20c], R0, 0x2, P3 ;  /* 0x0000830012298a11 */ /* 0x000fe400018f1400 */
[----:B------:R-:W-:Y:S02]  /*1bd0*/  IADD3 R18, R35, 0x78, RZ ;  /* 0x0000007823127810 */ /* 0x000fe40007ffe0ff */
[----:B------:R-:W-:Y:S01]  /*1be0*/  ISETP.GE.OR P3, PT, R19, c[0x0][0x314], !P2 ;  /* 0x0000c50013007a0c */ /* 0x000fe20005766670 */
[----:B------:R0:W3:Y:S01]  /*1bf0*/  @!P0 LDG.E R22, [R40.64] ;  /* 0x0000000828168981 */ /* 0x0000e2000c1e1900 */
[----:B------:R-:W-:Y:S01]  /*1c00*/  ISETP.GE.OR P2, PT, R18, c[0x0][0x314], !P2 ;  /* 0x0000c50012007a0c */ /* 0x000fe20005746670 */
[----:B------:R-:W-:Y:S01]  /*1c10*/  @!P6 IMAD.WIDE.U32 R42, R28, R15, R42 ;  /* 0x0000000f1c2ae225 */ /* 0x000fe200078e002a */
[----:B------:R-:W-:Y:S02]  /*1c20*/  @!P5 SHF.R.S32.HI R0, RZ, 0x1f, R21 ;  /* 0x0000001fff00d819 */ /* 0x000fe40000011415 */
[----:B------:R-:W-:Y:S01]  /*1c30*/  @!P1 LEA R44, P0, R50, c[0x0][0x208], 0x2 ;  /* 0x00008200322c9a11 */ /* 0x000fe200078010ff */
[-C--:B------:R-:W-:Y:S01]  /*1c40*/  @!P6 IMAD R9, R15, R5.reuse, R9 ;  /* 0x000000050f09e224 */ /* 0x080fe200078e0209 */
[----:B------:R-:W-:Y:S01]  /*1c50*/  @!P4 SHF.R.S32.HI R15, RZ, 0x1f, R20 ;  /* 0x0000001fff0fc819 */ /* 0x000fe20000011414 */
[----:B------:R-:W-:Y:S01]  /*1c60*/  @!P5 IMAD R0, R0, R28, RZ ;  /* 0x0000001c0000d224 */ /* 0x000fe200078e02ff */
[----:B------:R-:W-:Y:S01]  /*1c70*/  @!P1 LEA.HI.X R45, R50, c[0x0][0x20c], R10, 0x2, P0 ;  /* 0x00008300322d9a11 */ /* 0x000fe200000f140a */
[----:B------:R-:W-:Y:S01]  /*1c80*/  @!P6 IMAD.IADD R9, R43, 0x1, R9 ;  /* 0x000000012b09e824 */ /* 0x000fe200078e0209 */
[----:B------:R-:W-:Y:S01]  /*1c90*/  @!P6 LEA R50, P0, R42, c[0x0][0x208], 0x2 ;  /* 0x000082002a32ea11 */ /* 0x000fe200078010ff */
[----:B------:R-:W-:-:S02]  /*1ca0*/  @!P5 IMAD R0, R21, R5, R0 ;  /* 0x000000051500d224 */ /* 0x000fc400078e0200 */
[----:B------:R-:W-:Y:S01]  /*1cb0*/  @!P4 IMAD R15, R15, R28, RZ ;  /* 0x0000001c0f0fc224 */ /* 0x000fe200078e02ff */
[----:B------:R-:W-:Y:S01]  /*1cc0*/  @!P6 LEA.HI.X R51, R42, c[0x0][0x20c], R9, 0x2, P0 ;  /* 0x000083002a33ea11 */ /* 0x000fe200000f1409 */
[----:B------:R-:W-:Y:S01]  /*1cd0*/  @!P4 IMAD.MOV.U32 R54, RZ, RZ, R38 ;  /* 0x000000ffff36c224 */ /* 0x000fe200078e0026 */
[----:B------:R-:W-:Y:S01]  /*1ce0*/  @!P2 SHF.R.S32.HI R9, RZ, 0x1f, R18 ;  /* 0x0000001fff09a819 */ /* 0x000fe20000011412 */
[--C-:B------:R-:W-:Y:S02]  /*1cf0*/  @!P4 IMAD.MOV.U32 R55, RZ, RZ, R39.reuse ;  /* 0x000000ffff37c224 */ /* 0x100fe400078e0027 */
[----:B0-----:R-:W-:Y:S02]  /*1d00*/  @!P5 IMAD.MOV.U32 R40, RZ, RZ, R38 ;  /* 0x000000ffff28d224 */ /* 0x001fe400078e0026 */
[----:B------:R-:W-:-:S04]  /*1d10*/  @!P5 IMAD.MOV.U32 R41, RZ, RZ, R39 ;  /* 0x000000ffff29d224 */ /* 0x000fc800078e0027 */
[----:B------:R-:W-:-:S04]  /*1d20*/  @!P5 IMAD.WIDE.U32 R40, R28, R21, R40 ;  /* 0x000000151c28d225 */ /* 0x000fc800078e0028 */
[----:B------:R-:W-:-:S04]  /*1d30*/  @!P4 IMAD.WIDE.U32 R54, R28, R20, R54 ;  /* 0x000000141c36c225 */ /* 0x000fc800078e0036 */
[----:B------:R-:W-:Y:S01]  /*1d40*/  @!P4 IMAD R15, R20, R5, R15 ;  /* 0x00000005140fc224 */ /* 0x000fe200078e020f */
[C---:B------:R-:W-:Y:S01]  /*1d50*/  @!P5 LEA R20, P0, R40.reuse, c[0x0][0x208], 0x2 ;  /* 0x000082002814da11 */ /* 0x040fe200078010ff */
[----:B------:R-:W-:Y:S02]  /*1d60*/  @!P5 IMAD.IADD R0, R41, 0x1, R0 ;  /* 0x000000012900d824 */ /* 0x000fe400078e0200 */
[----:B------:R-:W-:Y:S01]  /*1d70*/  @!P2 IMAD R9, R9, R28, RZ ;  /* 0x0000001c0909a224 */ /* 0x000fe200078e02ff */
[----:B------:R-:W-:Y:S01]  /*1d80*/  @!P3 SHF.R.S32.HI R10, RZ, 0x1f, R19 ;  /* 0x0000001fff0ab819 */ /* 0x000fe20000011413 */
[----:B------:R-:W-:Y:S01]  /*1d90*/  @!P3 IMAD.MOV.U32 R42, RZ, RZ, R38 ;  /* 0x000000ffff2ab224 */ /* 0x000fe200078e0026 */
[----:B------:R-:W-:Y:S01]  /*1da0*/  @!P5 LEA.HI.X R21, R40, c[0x0][0x20c], R0, 0x2, P0 ;  /* 0x000083002815da11 */ /* 0x000fe200000f1400 */
[----:B------:R-:W-:Y:S01]  /*1db0*/  @!P3 IMAD.MOV.U32 R43, RZ, RZ, R39 ;  /* 0x000000ffff2bb224 */ /* 0x000fe200078e0027 */
[----:B------:R-:W-:Y:S01]  /*1dc0*/  @!P4 LEA R40, P0, R54, c[0x0][0x208], 0x2 ;  /* 0x000082003628ca11 */ /* 0x000fe200078010ff */
[----:B------:R-:W-:-:S02]  /*1dd0*/  @!P4 IMAD.IADD R15, R55, 0x1, R15 ;  /* 0x00000001370fc824 */ /* 0x000fc400078e020f */
[----:B------:R-:W-:-:S04]  /*1de0*/  @!P2 IMAD.WIDE.U32 R38, R28, R18, R38 ;  /* 0x000000121c26a225 */ /* 0x000fc800078e0026 */
[----:B------:R-:W-:Y:S01]  /*1df0*/  @!P2 IMAD R9, R18, R5, R9 ;  /* 0x000000051209a224 */ /* 0x000fe200078e0209 */
[----:B------:R-:W-:Y:S01]  /*1e00*/  @!P4 LEA.HI.X R41, R54, c[0x0][0x20c], R15, 0x2, P0 ;  /* 0x000083003629ca11 */ /* 0x000fe200000f140f */
[----:B------:R-:W-:Y:S01]  /*1e10*/  @!P3 IMAD R10, R10, R28, RZ ;  /* 0x0000001c0a0ab224 */ /* 0x000fe200078e02ff */
[----:B------:R-:W-:Y:S01]  /*1e20*/  @!P2 LEA R18, P0, R38, c[0x0][0x208], 0x2 ;  /* 0x000082002612aa11 */ /* 0x000fe200078010ff */
[----:B------:R-:W-:Y:S02]  /*1e30*/  @!P2 IMAD.IADD R9, R39, 0x1, R9 ;  /* 0x000000012709a824 */ /* 0x000fe400078e0209 */
[----:B------:R-:W-:-:S04]  /*1e40*/  @!P3 IMAD.WIDE.U32 R42, R28, R19, R42 ;  /* 0x000000131c2ab225 */ /* 0x000fc800078e002a */
[----:B------:R-:W-:Y:S01]  /*1e50*/  @!P3 IMAD R10, R19, R5, R10 ;  /* 0x00000005130ab224 */ /* 0x000fe200078e020a */
[----:B------:R-:W-:Y:S01]  /*1e60*/  @!P2 LEA.HI.X R19, R38, c[0x0][0x20c], R9, 0x2, P0 ;  /* 0x000083002613aa11 */ /* 0x000fe200000f1409 */
[----:B------:R-:W-:Y:S02]  /*1e70*/  IMAD.MOV.U32 R0, RZ, RZ, -0x800000 ;  /* 0xff800000ff007424 */ /* 0x000fe400078e00ff */
[----:B------:R-:W-:Y:S02]  /*1e80*/  IMAD.MOV.U32 R9, RZ, RZ, -0x800000 ;  /* 0xff800000ff097424 */ /* 0x000fe400078e00ff */
[----:B------:R-:W-:Y:S02]  /*1e90*/  IMAD.MOV.U32 R15, RZ, RZ, -0x800000 ;  /* 0xff800000ff0f7424 */ /* 0x000fe400078e00ff */
[----:B------:R0:W3:Y:S01]  /*1ea0*/  @!P1 LDG.E R0, [R44.64] ;  /* 0x000000082c009981 */ /* 0x0000e2000c1e1900 */
[----:B------:R-:W-:-:S03]  /*1eb0*/  @!P3 IMAD.IADD R10, R43, 0x1, R10 ;  /* 0x000000012b0ab824 */ /* 0x000fc600078e020a */
[----:B------:R1:W3:Y:S04]  /*1ec0*/  @!P5 LDG.E R9, [R20.64] ;  /* 0x000000081409d981 */ /* 0x0002e8000c1e1900 */
[----:B------:R-:W3:Y:S01]  /*1ed0*/  @!P6 LDG.E R15, [R50.64] ;  /* 0x00000008320fe981 */ /* 0x000ee2000c1e1900 */
[----:B0-----:R-:W-:Y:S01]  /*1ee0*/  @!P3 LEA R44, P1, R42, c[0x0][0x208], 0x2 ;  /* 0x000082002a2cba11 */ /* 0x001fe200078210ff */
[----:B-1----:R-:W-:-:S03]  /*1ef0*/  IMAD.MOV.U32 R20, RZ, RZ, -0x800000 ;  /* 0xff800000ff147424 */ /* 0x002fc600078e00ff */
[----:B------:R-:W-:Y:S01]  /*1f00*/  @!P3 LEA.HI.X R45, R42, c[0x0][0x20c], R10, 0x2, P1 ;  /* 0x000083002a2dba11 */ /* 0x000fe200008f140a */
[----:B------:R-:W-:Y:S02]  /*1f10*/  IMAD.MOV.U32 R10, RZ, RZ, -0x800000 ;  /* 0xff800000ff0a7424 */ /* 0x000fe400078e00ff */
[----:B------:R-:W-:Y:S01]  /*1f20*/  IMAD.MOV.U32 R21, RZ, RZ, -0x800000 ;  /* 0xff800000ff157424 */ /* 0x000fe200078e00ff */
[----:B------:R0:W3:Y:S04]  /*1f30*/  @!P2 LDG.E R20, [R18.64] ;  /* 0x000000081214a981 */ /* 0x0000e8000c1e1900 */
[----:B------:R-:W3:Y:S04]  /*1f40*/  @!P4 LDG.E R10, [R40.64] ;  /* 0x00000008280ac981 */ /* 0x000ee8000c1e1900 */
[----:B------:R-:W3:Y:S01]  /*1f50*/  @!P3 LDG.E R21, [R44.64] ;  /* 0x000000082c15b981 */ /* 0x000ee2000c1e1900 */
[----:B------:R-:W-:-:S04]  /*1f60*/  IABS R37, c[0x0][0x1c0] ;  /* 0x0000700000257a13 */ /* 0x000fc80000000000 */
[----:B------:R-:W1:Y:S08]  /*1f70*/  I2F.U32.RP R38, R37 ;  /* 0x0000002500267306 */ /* 0x000e700000209000 */
[----:B-1----:R-:W1:Y:S02]  /*1f80*/  MUFU.RCP R38, R38 ;  /* 0x0000002600267308 */ /* 0x002e640000001000 */
[----:B-1----:R-:W-:-:S06]  /*1f90*/  IADD3 R38, R38, 0xffffffe, RZ ;  /* 0x0ffffffe26267810 */ /* 0x002fcc0007ffe0ff */
[----:B------:R-:W1:Y:S01]  /*1fa0*/  F2I.FTZ.U32.TRUNC.NTZ R39, R38 ;  /* 0x0000002600277305 */ /* 0x000e62000021f000 */
[----:B------:R-:W-:Y:S01]  /*1fb0*/  ISETP.GT.AND P3, PT, R47, 0x77f, PT ;  /* 0x0000077f2f00780c */ /* 0x000fe20003f64270 */
[----:B------:R-:W-:Y:S01]  /*1fc0*/  IMAD R35, R35, 0x11, R36 ;  /* 0x0000001123237824 */ /* 0x000fe200078e0224 */
[C---:B------:R-:W-:Y:S02]  /*1fd0*/  ISETP.GT.AND P1, PT, R47.reuse, 0x67f, PT ;  /* 0x0000067f2f00780c */ /* 0x040fe40003f24270 */
[----:B------:R-:W-:Y:S02]  /*1fe0*/  ISETP.GT.AND P2, PT, R47, 0x6ff, PT ;  /* 0x000006ff2f00780c */ /* 0x000fe40003f44270 */
[----:B0-----:R-:W-:Y:S01]  /*1ff0*/  IABS R19, R6 ;  /* 0x0000000600137213 */ /* 0x001fe20000000000 */
[----:B-1----:R-:W-:Y:S02]  /*2000*/  IMAD.MOV R18, RZ, RZ, -R39 ;  /* 0x000000ffff127224 */ /* 0x002fe400078e0a27 */
[----:B------:R-:W-:-:S02]  /*2010*/  IMAD.MOV.U32 R38, RZ, RZ, RZ ;  /* 0x000000ffff267224 */ /* 0x000fc400078e00ff */
[----:B------:R-:W-:Y:S01]  /*2020*/  IMAD R18, R18, R37, RZ ;  /* 0x0000002512127224 */ /* 0x000fe200078e02ff */
[C---:B------:R-:W-:Y:S02]  /*2030*/  ISETP.GT.AND P0, PT, R47.reuse, 0x5ff, PT ;  /* 0x000005ff2f00780c */ /* 0x040fe40003f04270 */
[----:B------:R-:W-:Y:S01]  /*2040*/  ISETP.GT.AND P4, PT, R47, 0x57f, PT ;  /* 0x0000057f2f00780c */ /* 0x000fe20003f84270 */
[----:B------:R-:W-:Y:S01]  /*2050*/  IMAD.HI.U32 R38, R39, R18, R38 ;  /* 0x0000001227267227 */ /* 0x000fe200078e0026 */
[----:B------:R-:W-:Y:S01]  /*2060*/  IABS R18, c[0x0][0x1c0] ;  /* 0x0000700000127a13 */ /* 0x000fe20000000000 */
[----:B--2---:R-:W-:Y:S01]  /*2070*/  @!P3 STS [R35.X4+0x220], R33 ;  /* 0x000220212300b388 */ /* 0x004fe20000004800 */
[----:B------:R-:W-:-:S03]  /*2080*/  ISETP.GT.AND P3, PT, R47, 0x4ff, PT ;  /* 0x000004ff2f00780c */ /* 0x000fc60003f64270 */
[----:B------:R-:W-:Y:S02]  /*2090*/  IMAD.MOV R18, RZ, RZ, -R18 ;  /* 0x000000ffff127224 */ /* 0x000fe400078e0a12 */
[----:B------:R-:W-:Y:S01]  /*20a0*/  IMAD.HI.U32 R38, R38, R19, RZ ;  /* 0x0000001326267227 */ /* 0x000fe200078e00ff */
[C---:B------:R-:W-:Y:S01]  /*20b0*/  ISETP.GT.AND P5, PT, R47.reuse, 0x7ff, PT ;  /* 0x000007ff2f00780c */ /* 0x040fe20003fa4270 */
[----:B------:R-:W-:Y:S02]  /*20c0*/  @!P1 STS [R35.X4+0x660], R29 ;  /* 0x0006601d23009388 */ /* 0x000fe40000004800 */
[----:B------:R-:W-:Y:S01]  /*20d0*/  IMAD R18, R38, R18, R19 ;  /* 0x0000001226127224 */ /* 0x000fe200078e0213 */
[C---:B------:R-:W-:Y:S01]  /*20e0*/  ISETP.GT.AND P1, PT, R47.reuse, 0x37f, PT ;  /* 0x0000037f2f00780c */ /* 0x040fe20003f24270 */
[----:B-----5:R-:W-:Y:S01]  /*20f0*/  @!P2 STS [R35.X4+0x440], R32 ;  /* 0x000440202300a388 */ /* 0x020fe20000004800 */
[----:B------:R-:W-:-:S03]  /*2100*/  ISETP.GT.AND P2, PT, R47, 0x3ff, PT ;  /* 0x000003ff2f00780c */ /* 0x000fc60003f44270 */
[----:B----4-:R-:W-:Y:S01]  /*2110*/  @!P0 STS [R35.X4+0x880], R27 ;  /* 0x0008801b23008388 */ /* 0x010fe20000004800 */
[----:B------:R-:W-:-:S03]  /*2120*/  ISETP.GT.AND P0, PT, R47, 0x2ff, PT ;  /* 0x000002ff2f00780c */ /* 0x000fc60003f04270 */
[----:B---3--:R-:W-:Y:S01]  /*2130*/  @!P4 STS [R35.X4+0xaa0], R26 ;  /* 0x000aa01a2300c388 */ /* 0x008fe20000004800 */
[----:B------:R-:W-:Y:S02]  /*2140*/  ISETP.GT.U32.AND P4, PT, R37, R18, PT ;  /* 0x000000122500720c */ /* 0x000fe40003f84070 */
[C---:B------:R-:W-:Y:S01]  /*2150*/  ISETP.GT.AND P6, PT, R47.reuse, 0x7f, PT ;  /* 0x0000007f2f00780c */ /* 0x040fe20003fc4270 */
[----:B------:R-:W-:Y:S01]  /*2160*/  @!P5 STS [R35.X4], R34 ;  /* 0x000000222300d388 */ /* 0x000fe20000004800 */
[----:B------:R-:W-:-:S09]  /*2170*/  ISETP.GT.AND P5, PT, R47, 0x47f, PT ;  /* 0x0000047f2f00780c */ /* 0x000fd20003fa4270 */
[----:B------:R-:W-:Y:S01]  /*2180*/  @!P4 IMAD.IADD R18, R18, 0x1, -R37 ;  /* 0x000000011212c824 */ /* 0x000fe200078e0a25 */
[----:B------:R-:W-:Y:S01]  /*2190*/  @!P3 STS [R35.X4+0xcc0], R25 ;  /* 0x000cc0192300b388 */ /* 0x000fe20000004800 */
[C---:B------:R-:W-:Y:S02]  /*21a0*/  ISETP.GT.AND P3, PT, R47.reuse, 0x27f, PT ;  /* 0x0000027f2f00780c */ /* 0x040fe40003f64270 */
[----:B------:R-:W-:Y:S02]  /*21b0*/  LOP3.LUT R6, R6, c[0x0][0x1c0], RZ, 0x3c, !PT ;  /* 0x0000700006067a12 */ /* 0x000fe400078e3cff */
[----:B------:R-:W-:Y:S01]  /*21c0*/  @!P4 IADD3 R38, R38, 0x1, RZ ;  /* 0x000000012626c810 */ /* 0x000fe20007ffe0ff */
[----:B------:R-:W-:Y:S04]  /*21d0*/  @!P5 STS [R35.X4+0xee0], R24 ;  /* 0x000ee0182300d388 */ /* 0x000fe80000004800 */
[----:B------:R-:W-:Y:S01]  /*21e0*/  @!P2 STS [R35.X4+0x1100], R23 ;  /* 0x001100172300a388 */ /* 0x000fe20000004800 */
[C---:B------:R-:W-:Y:S01]  /*21f0*/  ISETP.GT.AND P2, PT, R47.reuse, 0x1ff, PT ;  /* 0x000001ff2f00780c */ /* 0x040fe20003f44270 */
[----:B------:R-:W-:Y:S02]  /*2200*/  BSSY B0, `(.L_x_11) ;  /* 0x0000030000007945 */ /* 0x000fe40003800000 */
[----:B------:R-:W-:Y:S01]  /*2210*/  @!P1 STS [R35.X4+0x1320], R22 ;  /* 0x0013201623009388 */ /* 0x000fe20000004800 */
[----:B------:R-:W-:-:S03]  /*2220*/  ISETP.GT.AND P1, PT, R47, 0x17f, PT ;  /* 0x0000017f2f00780c */ /* 0x000fc60003f24270 */
[----:B------:R0:W-:Y:S01]  /*2230*/  @!P0 STS [R35.X4+0x1540], R0 ;  /* 0x0015400023008388 */ /* 0x0001e20000004800 */
[----:B------:R-:W-:-:S03]  /*2240*/  ISETP.GT.AND P0, PT, R47, 0xff, PT ;  /* 0x000000ff2f00780c */ /* 0x000fc60003f04270 */
[----:B------:R1:W-:Y:S01]  /*2250*/  @!P3 STS [R35.X4+0x1760], R15 ;  /* 0x0017600f2300b388 */ /* 0x0003e20000004800 */
[----:B------:R-:W-:-:S03]  /*2260*/  ISETP.GE.U32.AND P3, PT, R18, R37, PT ;  /* 0x000000251200720c */ /* 0x000fc60003f66070 */
[----:B------:R1:W-:Y:S01]  /*2270*/  @!P2 STS [R35.X4+0x1980], R9 ;  /* 0x001980092300a388 */ /* 0x0003e20000004800 */
[----:B------:R-:W-:Y:S02]  /*2280*/  ISETP.GE.AND P2, PT, R6, RZ, PT ;  /* 0x000000ff0600720c */ /* 0x000fe40003f46270 */
[----:B0-----:R-:W-:Y:S01]  /*2290*/  LOP3.LUT R0, R31, R13, RZ, 0xfc, !PT ;  /* 0x0000000d1f007212 */ /* 0x001fe200078efcff */
[----:B------:R1:W-:Y:S04]  /*22a0*/  @!P6 STS [R35.X4+0x1fe0], R20 ;  /* 0x001fe0142300e388 */ /* 0x0003e80000004800 */
[----:B------:R1:W-:Y:S01]  /*22b0*/  @!P1 STS [R35.X4+0x1ba0], R10 ;  /* 0x001ba00a23009388 */ /* 0x0003e20000004800 */
[----:B------:R-:W-:-:S03]  /*22c0*/  ISETP.NE.U32.AND P1, PT, R0, RZ, PT ;  /* 0x000000ff0000720c */ /* 0x000fc60003f25070 */
[----:B------:R1:W-:Y:S01]  /*22d0*/  @!P0 STS [R35.X4+0x1dc0], R21 ;  /* 0x001dc01523008388 */ /* 0x0003e20000004800 */
[----:B------:R-:W-:Y:S02]  /*22e0*/  ISETP.NE.AND P0, PT, RZ, c[0x0][0x1c0], PT ;  /* 0x00007000ff007a0c */ /* 0x000fe40003f05270 */
[----:B------:R-:W-:-:S05]  /*22f0*/  @P3 IADD3 R38, R38, 0x1, RZ ;  /* 0x0000000126263810 */ /* 0x000fca0007ffe0ff */
[----:B------:R-:W-:-:S04]  /*2300*/  IMAD.MOV.U32 R6, RZ, RZ, R38 ;  /* 0x000000ffff067224 */ /* 0x000fc800078e0026 */
[----:B------:R-:W-:Y:S02]  /*2310*/  @!P2 IMAD.MOV R6, RZ, RZ, -R6 ;  /* 0x000000ffff06a224 */ /* 0x000fe400078e0a06 */
[----:B------:R-:W-:Y:S01]  /*2320*/  @!P0 LOP3.LUT R6, RZ, c[0x0][0x1c0], RZ, 0x33, !PT ;  /* 0x00007000ff068a12 */ /* 0x000fe200078e33ff */
[----:B------:R-:W-:Y:S05]  /*2330*/  @!P1 BRA `(.L_x_12) ;  /* 0x0000009000009947 */ /* 0x000fea0003800000 */
[----:B------:R-:W-:Y:S01]  /*2340*/  IMAD.MOV.U32 R27, RZ, RZ, R30 ;  /* 0x000000ffff1b7224 */ /* 0x000fe200078e001e */
[----:B------:R-:W-:Y:S01]  /*2350*/  MOV R24, R14 ;  /* 0x0000000e00187202 */ /* 0x000fe20000000f00 */
[----:B------:R-:W-:Y:S01]  /*2360*/  IMAD.MOV.U32 R18, RZ, RZ, R31 ;  /* 0x000000ffff127224 */ /* 0x000fe200078e001f */
[----:B------:R-:W-:Y:S02]  /*2370*/  MOV R23, R13 ;  /* 0x0000000d00177202 */ /* 0x000fe40000000f00 */
[----:B------:R-:W-:Y:S02]  /*2380*/  MOV R22, 0x23a0 ;  /* 0x000023a000167802 */ /* 0x000fe40000000f00 */
[----:B-1----:R-:W-:Y:S05]  /*2390*/  CALL.REL.NOINC `($__internal_0_$__cuda_sm20_div_s64) ;  /* 0x00003c6000007944 */ /* 0x002fea0003c00000 */
[----:B------:R-:W-:Y:S02]  /*23a0*/  MOV R50, R0 ;  /* 0x0000000000327202 */ /* 0x000fe40000000f00 */
[----:B------:R-:W-:Y:S01]  /*23b0*/  MOV R51, R21 ;  /* 0x0000001500337202 */ /* 0x000fe20000000f00 */
[----:B------:R-:W-:Y:S05]  /*23c0*/  BRA `(.L_x_13) ;  /* 0x0000013000007947 */ /* 0x000fea0003800000 */
.L_x_12:
        /* <DEDUP_REMOVED lines=19> */
.L_x_13:
[----:B------:R-:W-:Y:S05]  /*2500*/  BSYNC B0 ;  /* 0x0000000000007941 */ /* 0x000fea0003800000 */
.L_x_11:
[----:B------:R-:W-:Y:S01]  /*2510*/  BAR.SYNC.DEFER_BLOCKING 0x0 ;  /* 0x0000000000007b1d */ /* 0x000fe20000010000 */
[-C--:B------:R-:W-:Y:S01]  /*2520*/  LEA.HI R8, R8, R47.reuse, RZ, 0x3 ;  /* 0x0000002f08087211 */ /* 0x080fe200078f18ff */
[----:B------:R-:W-:Y:S01]  /*2530*/  IMAD.MOV.U32 R45, RZ, RZ, -0x800000 ;  /* 0xff800000ff2d7424 */ /* 0x000fe200078e00ff */
[----:B------:R-:W-:Y:S01]  /*2540*/  MOV R46, 0xff800000 ;  /* 0xff800000002e7802 */ /* 0x000fe20000000f00 */
[----:B------:R-:W-:Y:S01]  /*2550*/  IMAD.MOV.U32 R43, RZ, RZ, -0x800000 ;  /* 0xff800000ff2b7424 */ /* 0x000fe200078e00ff */
[----:B------:R-:W-:Y:S01]  /*2560*/  LOP3.LUT R0, R8, 0xfffffff8, RZ, 0xc0, !PT ;  /* 0xfffffff808007812 */ /* 0x000fe200078ec0ff */
[----:B------:R-:W-:Y:S01]  /*2570*/  IMAD.MOV.U32 R41, RZ, RZ, -0x800000 ;  /* 0xff800000ff297424 */ /* 0x000fe200078e00ff */
[----:B-1----:R-:W-:Y:S01]  /*2580*/  SHF.R.S32.HI R15, RZ, 0x3, R8 ;  /* 0x00000003ff0f7819 */ /* 0x002fe20000011408 */
[----:B------:R-:W-:Y:S01]  /*2590*/  IMAD.MOV.U32 R39, RZ, RZ, -0x800000 ;  /* 0xff800000ff277424 */ /* 0x000fe200078e00ff */
[----:B------:R-:W-:Y:S01]  /*25a0*/  IADD3 R47, -R0, R47, RZ ;  /* 0x0000002f002f7210 */ /* 0x000fe20007ffe1ff */
[----:B------:R-:W-:Y:S01]  /*25b0*/  IMAD.MOV.U32 R37, RZ, RZ, -0x800000 ;  /* 0xff800000ff257424 */ /* 0x000fe200078e00ff */
[----:B------:R-:W-:Y:S01]  /*25c0*/  MOV R44, 0xff800000 ;  /* 0xff800000002c7802 */ /* 0x000fe20000000f00 */
[----:B------:R-:W-:Y:S01]  /*25d0*/  IMAD.MOV.U32 R35, RZ, RZ, -0x800000 ;  /* 0xff800000ff237424 */ /* 0x000fe200078e00ff */
[----:B------:R-:W-:Y:S01]  /*25e0*/  MOV R42, 0xff800000 ;  /* 0xff800000002a7802 */ /* 0x000fe20000000f00 */
[----:B------:R-:W-:Y:S01]  /*25f0*/  IMAD R25, R47, 0x11, R15 ;  /* 0x000000112f197824 */ /* 0x000fe200078e020f */
[----:B------:R-:W-:Y:S01]  /*2600*/  MOV R40, 0xff800000 ;  /* 0xff80000000287802 */ /* 0x000fe20000000f00 */
[----:B------:R-:W-:Y:S01]  /*2610*/  IMAD.MOV.U32 R33, RZ, RZ, -0x800000 ;  /* 0xff800000ff217424 */ /* 0x000fe200078e00ff */
[----:B------:R-:W-:Y:S01]  /*2620*/  MOV R38, 0xff800000 ;  /* 0xff80000000267802 */ /* 0x000fe20000000f00 */
[----:B------:R-:W-:Y:S01]  /*2630*/  IMAD.MOV.U32 R31, RZ, RZ, -0x800000 ;  /* 0xff800000ff1f7424 */ /* 0x000fe200078e00ff */
[----:B------:R-:W-:Y:S01]  /*2640*/  MOV R36, 0xff800000 ;  /* 0xff80000000247802 */ /* 0x000fe20000000f00 */
[----:B------:R-:W-:Y:S01]  /*2650*/  ULDC.U8 UR4, c[0x0][0x329] ;  /* 0x0000ca4000047ab9 */ /* 0x000fe20000000000 */
[----:B------:R-:W-:Y:S01]  /*2660*/  MOV R34, 0xff800000 ;  /* 0xff80000000227802 */ /* 0x000fe20000000f00 */
[----:B------:R-:W-:Y:S01]  /*2670*/  BSSY B1, `(.L_x_14) ;  /* 0x000028c000017945 */ /* 0x000fe20003800000 */
[----:B------:R-:W-:Y:S01]  /*2680*/  MOV R32, 0xff800000 ;  /* 0xff80000000207802 */ /* 0x000fe20000000f00 */
[----:B------:R-:W-:Y:S01]  /*2690*/  @!P6 LDS R45, [R25.X4] ;  /* 0x00000000192de984 */ /* 0x000fe20000004800 */
[----:B------:R-:W-:-:S02]  /*26a0*/  IABS R10, R3 ;  /* 0x00000003000a7213 */ /* 0x000fc40000000000 */
[----:B------:R-:W-:Y:S01]  /*26b0*/  IABS R9, c[0x0][0x1c0] ;  /* 0x0000700000097a13 */ /* 0x000fe20000000000 */
[----:B------:R-:W0:Y:S01]  /*26c0*/  @!P6 LDS R46, [R25.X4+0x220] ;  /* 0x00022000192ee984 */ /* 0x000e220000004800 */
[----:B------:R-:W1:Y:S03]  /*26d0*/  I2F.RP R54, R10 ;  /* 0x0000000a00367306 */ /* 0x000e660000209400 */
[----:B------:R-:W2:Y:S04]  /*26e0*/  @!P6 LDS R43, [R25.X4+0x440] ;  /* 0x00044000192be984 */ /* 0x000ea80000004800 */
[----:B------:R-:W3:Y:S04]  /*26f0*/  @!P6 LDS R44, [R25.X4+0x660] ;  /* 0x00066000192ce984 */ /* 0x000ee80000004800 */
[----:B------:R-:W4:Y:S04]  /*2700*/  @!P6 LDS R41, [R25.X4+0x880] ;  /* 0x000880001929e984 */ /* 0x000f280000004800 */
[----:B------:R-:W5:Y:S01]  /*2710*/  @!P6 LDS R42, [R25.X4+0xaa0] ;  /* 0x000aa000192ae984 */ /* 0x000f620000004800 */
[----:B-1----:R-:W1:Y:S03]  /*2720*/  MUFU.RCP R54, R54 ;  /* 0x0000003600367308 */ /* 0x002e660000001000 */
[----:B------:R-:W5:Y:S04]  /*2730*/  @!P6 LDS R39, [R25.X4+0xcc0] ;  /* 0x000cc0001927e984 */ /* 0x000f680000004800 */
[----:B------:R-:W5:Y:S04]  /*2740*/  @!P6 LDS R40, [R25.X4+0xee0] ;  /* 0x000ee0001928e984 */ /* 0x000f680000004800 */
[----:B------:R-:W5:Y:S04]  /*2750*/  @!P6 LDS R37, [R25.X4+0x1100] ;  /* 0x001100001925e984 */ /* 0x000f680000004800 */
[----:B------:R-:W5:Y:S01]  /*2760*/  @!P6 LDS R38, [R25.X4+0x1320] ;  /* 0x001320001926e984 */ /* 0x000f620000004800 */
[----:B-1----:R-:W-:-:S03]  /*2770*/  IADD3 R54, R54, 0xffffffe, RZ ;  /* 0x0ffffffe36367810 */ /* 0x002fc60007ffe0ff */
[----:B------:R-:W1:Y:S01]  /*2780*/  @!P6 LDS R35, [R25.X4+0x1540] ;  /* 0x001540001923e984 */ /* 0x000e620000004800 */
[----:B------:R4:W-:Y:S03]  /*2790*/  F2I.FTZ.U32.TRUNC.NTZ R55, R54 ;  /* 0x0000003600377305 */ /* 0x0009e6000021f000 */
[----:B------:R-:W1:Y:S01]  /*27a0*/  @!P6 LDS R36, [R25.X4+0x1760] ;  /* 0x001760001924e984 */ /* 0x000e620000004800 */
[----:B0-----:R-:W-:-:S03]  /*27b0*/  FMNMX.FTZ R8, R45, R46, !PT ;  /* 0x0000002e2d087209 */ /* 0x001fc60007810000 */
[----:B------:R-:W0:Y:S01]  /*27c0*/  @!P6 LDS R33, [R25.X4+0x1980] ;  /* 0x001980001921e984 */ /* 0x000e220000004800 */
[----:B--2---:R-:W-:-:S03]  /*27d0*/  FMNMX.FTZ R8, R8, R43, !PT ;  /* 0x0000002b08087209 */ /* 0x004fc60007810000 */
[----:B------:R-:W2:Y:S01]  /*27e0*/  @!P6 LDS R34, [R25.X4+0x1ba0] ;  /* 0x001ba0001922e984 */ /* 0x000ea20000004800 */
[----:B---3--:R-:W-:-:S03]  /*27f0*/  FMNMX.FTZ R8, R8, R44, !PT ;  /* 0x0000002c08087209 */ /* 0x008fc60007810000 */
[----:B------:R-:W3:Y:S01]  /*2800*/  @!P6 LDS R31, [R25.X4+0x1dc0] ;  /* 0x001dc000191fe984 */ /* 0x000ee20000004800 */
[----:B----4-:R-:W-:Y:S01]  /*2810*/  FMNMX.FTZ R8, R8, R41, !PT ;  /* 0x0000002908087209 */ /* 0x010fe20007810000 */
[----:B------:R-:W-:Y:S02]  /*2820*/  HFMA2.MMA R54, -RZ, RZ, 0, 0 ;  /* 0x00000000ff367435 */ /* 0x000fe400000001ff */
[----:B------:R-:W4:Y:S01]  /*2830*/  @!P6 LDS R32, [R25.X4+0x1fe0] ;  /* 0x001fe0001920e984 */ /* 0x000f220000004800 */
[----:B-----5:R-:W-:-:S04]  /*2840*/  FMNMX.FTZ R8, R8, R42, !PT ;  /* 0x0000002a08087209 */ /* 0x020fc80007810000 */
[----:B------:R-:W-:-:S04]  /*2850*/  FMNMX.FTZ R8, R8, R39, !PT ;  /* 0x0000002708087209 */ /* 0x000fc80007810000 */
[----:B------:R-:W-:-:S04]  /*2860*/  FMNMX.FTZ R8, R8, R40, !PT ;  /* 0x0000002808087209 */ /* 0x000fc80007810000 */
[----:B------:R-:W-:-:S04]  /*2870*/  FMNMX.FTZ R8, R8, R37, !PT ;  /* 0x0000002508087209 */ /* 0x000fc80007810000 */
[----:B------:R-:W-:-:S04]  /*2880*/  FMNMX.FTZ R8, R8, R38, !PT ;  /* 0x0000002608087209 */ /* 0x000fc80007810000 */
[----:B-1----:R-:W-:-:S04]  /*2890*/  FMNMX.FTZ R8, R8, R35, !PT ;  /* 0x0000002308087209 */ /* 0x002fc80007810000 */
[----:B------:R-:W-:-:S04]  /*28a0*/  FMNMX.FTZ R8, R8, R36, !PT ;  /* 0x0000002408087209 */ /* 0x000fc80007810000 */
[----:B0-----:R-:W-:-:S04]  /*28b0*/  FMNMX.FTZ R8, R8, R33, !PT ;  /* 0x0000002108087209 */ /* 0x001fc80007810000 */
[----:B--2---:R-:W-:-:S04]  /*28c0*/  FMNMX.FTZ R8, R8, R34, !PT ;  /* 0x0000002208087209 */ /* 0x004fc80007810000 */
[----:B---3--:R-:W-:-:S04]  /*28d0*/  FMNMX.FTZ R8, R8, R31, !PT ;  /* 0x0000001f08087209 */ /* 0x008fc80007810000 */
[----:B----4-:R-:W-:-:S05]  /*28e0*/  FMNMX.FTZ R8, R8, R32, !PT ;  /* 0x0000002008087209 */ /* 0x010fca0007810000 */
[----:B------:R-:W0:Y:S02]  /*28f0*/  SHFL.BFLY PT, R0, R8, 0x4, 0x1f ;  /* 0x0c801f0008007f89 */ /* 0x000e2400000e0000 */
[----:B0-----:R-:W-:-:S05]  /*2900*/  FMNMX.FTZ R0, R8, R0, !PT ;  /* 0x0000000008007209 */ /* 0x001fca0007810000 */
[----:B------:R-:W0:Y:S02]  /*2910*/  SHFL.BFLY PT, R8, R0, 0x2, 0x1f ;  /* 0x0c401f0000087f89 */ /* 0x000e2400000e0000 */
[----:B0-----:R-:W-:-:S05]  /*2920*/  FMNMX.FTZ R8, R0, R8, !PT ;  /* 0x0000000800087209 */ /* 0x001fca0007810000 */
[----:B------:R-:W0:Y:S02]  /*2930*/  SHFL.BFLY PT, R0, R8, 0x1, 0x1f ;  /* 0x0c201f0008007f89 */ /* 0x000e2400000e0000 */
[----:B0-----:R-:W-:Y:S02]  /*2940*/  FMNMX.FTZ R0, R8, R0, !PT ;  /* 0x0000000008007209 */ /* 0x001fe40007810000 */
[----:B------:R-:W-:Y:S02]  /*2950*/  I2F.U32.RP R8, R9 ;  /* 0x0000000900087306 */ /* 0x000fe40000209000 */
[----:B------:R-:W-:-:S04]  /*2960*/  FSETP.NEU.FTZ.AND P0, PT, R0, -INF , PT ;  /* 0xff8000000000780b */ /* 0x000fc80003f1d000 */
[----:B------:R-:W-:-:S05]  /*2970*/  FSEL R0, R0, RZ, P0 ;  /* 0x000000ff00007208 */ /* 0x000fca0000000000 */
[C---:B------:R-:W-:Y:S02]  /*2980*/  FADD.FTZ R49, -R0.reuse, R45 ;  /* 0x0000002d00317221 */ /* 0x040fe40000010100 */
[----:B------:R-:W-:Y:S02]  /*2990*/  FADD.FTZ R30, -R0, R46 ;  /* 0x0000002e001e7221 */ /* 0x000fe40000010100 */
[----:B------:R-:W-:Y:S02]  /*29a0*/  FMUL.FTZ R49, R49, 1.4426950216293334961 ;  /* 0x3fb8aa3b31317820 */ /* 0x000fe40000410000 */
[----:B------:R-:W-:Y:S02]  /*29b0*/  FMUL.FTZ R30, R30, 1.4426950216293334961 ;  /* 0x3fb8aa3b1e1e7820 */ /* 0x000fe40000410000 */
[C---:B------:R-:W-:Y:S02]  /*29c0*/  FADD.FTZ R29, -R0.reuse, R43 ;  /* 0x0000002b001d7221 */ /* 0x040fe40000010100 */
[----:B------:R-:W-:Y:S01]  /*29d0*/  FADD.FTZ R27, -R0, R44 ;  /* 0x0000002c001b7221 */ /* 0x000fe20000010100 */
[----:B------:R-:W-:Y:S01]  /*29e0*/  MUFU.EX2 R49, R49 ;  /* 0x0000003100317308 */ /* 0x000fe20000000800 */
[----:B------:R-:W-:-:S02]  /*29f0*/  FMUL.FTZ R29, R29, 1.4426950216293334961 ;  /* 0x3fb8aa3b1d1d7820 */ /* 0x000fc40000410000 */
[----:B------:R-:W-:Y:S02]  /*2a00*/  FMUL.FTZ R27, R27, 1.4426950216293334961 ;  /* 0x3fb8aa3b1b1b7820 */ /* 0x000fe40000410000 */
[C---:B------:R-:W-:Y:S02]  /*2a10*/  FADD.FTZ R26, -R0.reuse, R41 ;  /* 0x00000029001a7221 */ /* 0x040fe40000010100 */
[----:B------:R-:W-:Y:S01]  /*2a20*/  FADD.FTZ R24, -R0, R42 ;  /* 0x0000002a00187221 */ /* 0x000fe20000010100 */
[----:B------:R-:W0:Y:S01]  /*2a30*/  MUFU.EX2 R30, R30 ;  /* 0x0000001e001e7308 */ /* 0x000e220000000800 */
[----:B------:R-:W-:Y:S02]  /*2a40*/  FMUL.FTZ R26, R26, 1.4426950216293334961 ;  /* 0x3fb8aa3b1a1a7820 */ /* 0x000fe40000410000 */
[----:B------:R-:W-:Y:S02]  /*2a50*/  FMUL.FTZ R24, R24, 1.4426950216293334961 ;  /* 0x3fb8aa3b18187820 */ /* 0x000fe40000410000 */
[----:B------:R-:W-:-:S02]  /*2a60*/  FADD.FTZ R23, -R0, R39 ;  /* 0x0000002700177221 */ /* 0x000fc40000010100 */
[----:B------:R-:W-:Y:S01]  /*2a70*/  FADD.FTZ R22, -R0, R40 ;  /* 0x0000002800167221 */ /* 0x000fe20000010100 */
[----:B------:R-:W1:Y:S01]  /*2a80*/  MUFU.EX2 R29, R29 ;  /* 0x0000001d001d7308 */ /* 0x000e620000000800 */
[----:B------:R-:W-:Y:S02]  /*2a90*/  FMUL.FTZ R23, R23, 1.4426950216293334961 ;  /* 0x3fb8aa3b17177820 */ /* 0x000fe40000410000 */
[----:B------:R-:W-:Y:S02]  /*2aa0*/  FMUL.FTZ R22, R22, 1.4426950216293334961 ;  /* 0x3fb8aa3b16167820 */ /* 0x000fe40000410000 */
[C---:B------:R-:W-:Y:S02]  /*2ab0*/  FADD.FTZ R21, -R0.reuse, R37 ;  /* 0x0000002500157221 */ /* 0x040fe40000010100 */
[----:B------:R-:W-:Y:S01]  /*2ac0*/  FADD.FTZ R20, -R0, R38 ;  /* 0x0000002600147221 */ /* 0x000fe20000010100 */
[----:B------:R-:W2:Y:S01]  /*2ad0*/  MUFU.EX2 R27, R27 ;  /* 0x0000001b001b7308 */ /* 0x000ea20000000800 */
[----:B0-----:R-:W-:-:S02]  /*2ae0*/  FADD.FTZ R30, R49, R30 ;  /* 0x0000001e311e7221 */ /* 0x001fc40000010000 */
[----:B------:R-:W-:Y:S02]  /*2af0*/  FMUL.FTZ R21, R21, 1.4426950216293334961 ;  /* 0x3fb8aa3b15157820 */ /* 0x000fe40000410000 */
[----:B------:R-:W-:Y:S02]  /*2b00*/  FMUL.FTZ R20, R20, 1.4426950216293334961 ;  /* 0x3fb8aa3b14147820 */ /* 0x000fe40000410000 */
[----:B------:R-:W-:Y:S01]  /*2b10*/  FADD.FTZ R19, -R0, R35 ;  /* 0x0000002300137221 */ /* 0x000fe20000010100 */
[----:B------:R-:W0:Y:S01]  /*2b20*/  MUFU.EX2 R26, R26 ;  /* 0x0000001a001a7308 */ /* 0x000e220000000800 */
[----:B-1----:R-:W-:Y:S02]  /*2b30*/  FADD.FTZ R30, R30, R29 ;  /* 0x0000001d1e1e7221 */ /* 0x002fe40000010000 */
[----:B------:R-:W-:Y:S02]  /*2b40*/  FMUL.FTZ R19, R19, 1.4426950216293334961 ;  /* 0x3fb8aa3b13137820 */ /* 0x000fe40000410000 */
[----:B------:R-:W-:-:S02]  /*2b50*/  FADD.FTZ R18, -R0, R36 ;  /* 0x0000002400127221 */ /* 0x000fc40000010100 */
[----:B------:R-:W-:Y:S01]  /*2b60*/  FADD.FTZ R29, -R0, R33 ;  /* 0x00000021001d7221 */ /* 0x000fe20000010100 */
[----:B------:R-:W1:Y:S01]  /*2b70*/  MUFU.EX2 R24, R24 ;  /* 0x0000001800187308 */ /* 0x000e620000000800 */
[----:B--2---:R-:W-:Y:S01]  /*2b80*/  FADD.FTZ R27, R30, R27 ;  /* 0x0000001b1e1b7221 */ /* 0x004fe20000010000 */
[----:B------:R-:W-:Y:S01]  /*2b90*/  MOV R30, 0x7f800000 ;  /* 0x7f800000001e7802 */ /* 0x000fe20000000f00 */
[----:B------:R-:W-:Y:S02]  /*2ba0*/  FMUL.FTZ R18, R18, 1.4426950216293334961 ;  /* 0x3fb8aa3b12127820 */ /* 0x000fe40000410000 */
[----:B------:R-:W-:-:S03]  /*2bb0*/  FMUL.FTZ R29, R29, 1.4426950216293334961 ;  /* 0x3fb8aa3b1d1d7820 */ /* 0x000fc60000410000 */
[----:B------:R-:W2:Y:S01]  /*2bc0*/  MUFU.EX2 R23, R23 ;  /* 0x0000001700177308 */ /* 0x000ea20000000800 */
[----:B0-----:R-:W-:Y:S02]  /*2bd0*/  FADD.FTZ R27, R27, R26 ;  /* 0x0000001a1b1b7221 */ /* 0x001fe40000010000 */
[----:B------:R-:W-:-:S04]  /*2be0*/  FADD.FTZ R26, -R0, R34 ;  /* 0x00000022001a7221 */ /* 0x000fc80000010100 */
[----:B------:R-:W-:Y:S01]  /*2bf0*/  FMUL.FTZ R26, R26, 1.4426950216293334961 ;  /* 0x3fb8aa3b1a1a7820 */ /* 0x000fe20000410000 */
[----:B------:R-:W0:Y:S01]  /*2c00*/  MUFU.EX2 R22, R22 ;  /* 0x0000001600167308 */ /* 0x000e220000000800 */
[----:B-1----:R-:W-:-:S07]  /*2c10*/  FADD.FTZ R24, R27, R24 ;  /* 0x000000181b187221 */ /* 0x002fce0000010000 */
[----:B------:R-:W1:Y:S01]  /*2c20*/  MUFU.EX2 R21, R21 ;  /* 0x0000001500157308 */ /* 0x000e620000000800 */
[----:B--2---:R-:W-:Y:S02]  /*2c30*/  FADD.FTZ R24, R24, R23 ;  /* 0x0000001718187221 */ /* 0x004fe40000010000 */
[----:B------:R-:W-:-:S04]  /*2c40*/  FADD.FTZ R23, -R0, R31 ;  /* 0x0000001f00177221 */ /* 0x000fc80000010100 */
[----:B------:R-:W-:Y:S01]  /*2c50*/  FMUL.FTZ R23, R23, 1.4426950216293334961 ;  /* 0x3fb8aa3b17177820 */ /* 0x000fe20000410000 */
[----:B------:R-:W2:Y:S01]  /*2c60*/  MUFU.EX2 R20, R20 ;  /* 0x0000001400147308 */ /* 0x000ea20000000800 */
[----:B0-----:R-:W-:-:S07]  /*2c70*/  FADD.FTZ R22, R24, R22 ;  /* 0x0000001618167221 */ /* 0x001fce0000010000 */
[----:B------:R-:W0:Y:S01]  /*2c80*/  MUFU.EX2 R19, R19 ;  /* 0x0000001300137308 */ /* 0x000e220000000800 */
[----:B-1----:R-:W-:Y:S02]  /*2c90*/  FADD.FTZ R22, R22, R21 ;  /* 0x0000001516167221 */ /* 0x002fe40000010000 */
[----:B------:R-:W-:-:S04]  /*2ca0*/  FADD.FTZ R21, -R0, R32 ;  /* 0x0000002000157221 */ /* 0x000fc80000010100 */
[----:B------:R-:W-:Y:S01]  /*2cb0*/  FMUL.FTZ R21, R21, 1.4426950216293334961 ;  /* 0x3fb8aa3b15157820 */ /* 0x000fe20000410000 */
[----:B------:R-:W1:Y:S01]  /*2cc0*/  MUFU.EX2 R18, R18 ;  /* 0x0000001200127308 */ /* 0x000e620000000800 */
[----:B--2---:R-:W-:-:S07]  /*2cd0*/  FADD.FTZ R20, R22, R20 ;  /* 0x0000001416147221 */ /* 0x004fce0000010000 */
[----:B------:R-:W2:Y:S01]  /*2ce0*/  MUFU.EX2 R29, R29 ;  /* 0x0000001d001d7308 */ /* 0x000ea20000000800 */
[----:B0-----:R-:W-:Y:S01]  /*2cf0*/  FADD.FTZ R19, R20, R19 ;  /* 0x0000001314137221 */ /* 0x001fe20000010000 */
[----:B------:R-:W-:-:S06]  /*2d00*/  IADD3 R20, R7, R10, RZ ;  /* 0x0000000a07147210 */ /* 0x000fcc0007ffe0ff */
[----:B------:R-:W0:Y:S01]  /*2d10*/  MUFU.EX2 R26, R26 ;  /* 0x0000001a001a7308 */ /* 0x000e220000000800 */
[----:B-1----:R-:W-:-:S07]  /*2d20*/  FADD.FTZ R18, R19, R18 ;  /* 0x0000001213127221 */ /* 0x002fce0000010000 */
[----:B------:R-:W1:Y:S01]  /*2d30*/  MUFU.EX2 R23, R23 ;  /* 0x0000001700177308 */ /* 0x000e620000000800 */
[----:B--2---:R-:W-:-:S07]  /*2d40*/  FADD.FTZ R29, R18, R29 ;  /* 0x0000001d121d7221 */ /* 0x004fce0000010000 */
[----:B------:R-:W2:Y:S01]  /*2d50*/  MUFU.EX2 R21, R21 ;  /* 0x0000001500157308 */ /* 0x000ea20000000800 */
[----:B0-----:R-:W-:-:S04]  /*2d60*/  FADD.FTZ R26, R29, R26 ;  /* 0x0000001a1d1a7221 */ /* 0x001fc80000010000 */
[----:B-1----:R-:W-:-:S03]  /*2d70*/  FADD.FTZ R23, R26, R23 ;  /* 0x000000171a177221 */ /* 0x002fc60000010000 */
[----:B------:R2:W0:Y:S01]  /*2d80*/  MUFU.RCP R19, R8 ;  /* 0x0000000800137308 */ /* 0x0004220000001000 */
[----:B------:R-:W-:Y:S02]  /*2d90*/  IMAD.MOV.U32 R26, RZ, RZ, RZ ;  /* 0x000000ffff1a7224 */ /* 0x000fe400078e00ff */
[----:B--2---:R-:W-:Y:S01]  /*2da0*/  FADD.FTZ R8, R23, R21 ;  /* 0x0000001517087221 */ /* 0x004fe20000010000 */
[----:B0-----:R-:W-:Y:S01]  /*2db0*/  IADD3 R19, R19, 0xffffffe, RZ ;  /* 0x0ffffffe13137810 */ /* 0x001fe20007ffe0ff */
[----:B------:R-:W-:-:S03]  /*2dc0*/  IMAD.MOV R21, RZ, RZ, -R55 ;  /* 0x000000ffff157224 */ /* 0x000fc600078e0a37 */
[----:B------:R-:W0:Y:S01]  /*2dd0*/  SHFL.BFLY PT, R18, R8, 0x4, 0x1f ;  /* 0x0c801f0008127f89 */ /* 0x000e2200000e0000 */
[----:B------:R1:W2:Y:S01]  /*2de0*/  F2I.FTZ.U32.TRUNC.NTZ R27, R19 ;  /* 0x00000013001b7305 */ /* 0x0002a2000021f000 */
[----:B------:R-:W-:-:S04]  /*2df0*/  IMAD R21, R21, R10, RZ ;  /* 0x0000000a15157224 */ /* 0x000fc800078e02ff */
[----:B------:R-:W-:Y:S01]  /*2e00*/  IMAD.HI.U32 R21, R55, R21, R54 ;  /* 0x0000001537157227 */ /* 0x000fe200078e0036 */
[----:B-1----:R-:W-:-:S03]  /*2e10*/  IABS R19, R20 ;  /* 0x0000001400137213 */ /* 0x002fc60000000000 */
[----:B--2---:R-:W-:Y:S01]  /*2e20*/  IMAD.MOV R7, RZ, RZ, -R27 ;  /* 0x000000ffff077224 */ /* 0x004fe200078e0a1b */
[----:B------:R-:W-:-:S03]  /*2e30*/  MOV R23, R19 ;  /* 0x0000001300177202 */ /* 0x000fc60000000f00 */
[----:B------:R-:W-:Y:S01]  /*2e40*/  IMAD R7, R7, R9, RZ ;  /* 0x0000000907077224 */ /* 0x000fe200078e02ff */
[----:B------:R-:W-:Y:S01]  /*2e50*/  IABS R19, c[0x0][0x1c0] ;  /* 0x0000700000137a13 */ /* 0x000fe20000000000 */
[----:B0-----:R-:W-:Y:S01]  /*2e60*/  FADD.FTZ R18, R8, R18 ;  /* 0x0000001208127221 */ /* 0x001fe20000010000 */
[----:B------:R-:W-:Y:S01]  /*2e70*/  IABS R8, R3 ;  /* 0x0000000300087213 */ /* 0x000fe20000000000 */
[----:B------:R-:W-:Y:S01]  /*2e80*/  IMAD.HI.U32 R21, R21, R23, RZ ;  /* 0x0000001715157227 */ /* 0x000fe200078e00ff */
[----:B------:R-:W-:Y:S02]  /*2e90*/  IADD3 R19, RZ, -R19, RZ ;  /* 0x80000013ff137210 */ /* 0x000fe40007ffe0ff */
[----:B------:R-:W0:Y:S01]  /*2ea0*/  SHFL.BFLY PT, R22, R18, 0x2, 0x1f ;  /* 0x0c401f0012167f89 */ /* 0x000e2200000e0000 */
[----:B------:R-:W-:Y:S02]  /*2eb0*/  IMAD.MOV R8, RZ, RZ, -R8 ;  /* 0x000000ffff087224 */ /* 0x000fe400078e0a08 */
[----:B------:R-:W-:-:S04]  /*2ec0*/  IMAD.HI.U32 R7, R27, R7, R26 ;  /* 0x000000071b077227 */ /* 0x000fc800078e001a */
[----:B------:R-:W-:Y:S02]  /*2ed0*/  IMAD R8, R21, R8, R23 ;  /* 0x0000000815087224 */ /* 0x000fe400078e0217 */
[----:B------:R-:W-:-:S03]  /*2ee0*/  IMAD.HI.U32 R7, R7, R23, RZ ;  /* 0x0000001707077227 */ /* 0x000fc600078e00ff */
[----:B------:R-:W-:Y:S01]  /*2ef0*/  ISETP.GT.U32.AND P0, PT, R10, R8, PT ;  /* 0x000000080a00720c */ /* 0x000fe20003f04070 */
[----:B------:R-:W-:-:S05]  /*2f00*/  IMAD R19, R7, R19, R23 ;  /* 0x0000001307137224 */ /* 0x000fca00078e0217 */
[----:B------:R-:W-:Y:S01]  /*2f10*/  ISETP.GT.U32.AND P5, PT, R9, R19, PT ;  /* 0x000000130900720c */ /* 0x000fe20003fa4070 */
[----:B0-----:R-:W-:-:S06]  /*2f20*/  FADD.FTZ R22, R18, R22 ;  /* 0x0000001612167221 */ /* 0x001fcc0000010000 */
[----:B------:R-:W-:Y:S01]  /*2f30*/  @!P0 IADD3 R21, R21, 0x1, RZ ;  /* 0x0000000115158810 */ /* 0x000fe20007ffe0ff */
[----:B------:R-:W-:Y:S01]  /*2f40*/  @!P0 IMAD.IADD R8, R8, 0x1, -R10 ;  /* 0x0000000108088824 */ /* 0x000fe200078e0a0a */
[----:B------:R-:W-:Y:S01]  /*2f50*/  ISETP.GT.AND P0, PT, R3, RZ, PT ;  /* 0x000000ff0300720c */ /* 0x000fe20003f04270 */
[----:B------:R-:W0:Y:S03]  /*2f60*/  SHFL.BFLY PT, R18, R22, 0x1, 0x1f ;  /* 0x0c201f0016127f89 */ /* 0x000e2600000e0000 */
[-C--:B------:R-:W-:Y:S02]  /*2f70*/  ISETP.GE.U32.AND P4, PT, R8, R10.reuse, PT ;  /* 0x0000000a0800720c */ /* 0x080fe40003f86070 */
[----:B------:R-:W-:Y:S02]  /*2f80*/  LOP3.LUT R8, R20, R10, RZ, 0x3c, !PT ;  /* 0x0000000a14087212 */ /* 0x000fe400078e3cff */
[----:B------:R-:W-:-:S02]  /*2f90*/  @!P5 IADD3 R19, R19, -R9, RZ ;  /* 0x800000091313d210 */ /* 0x000fc40007ffe0ff */
[----:B------:R-:W-:Y:S02]  /*2fa0*/  ISETP.GE.AND P3, PT, R8, RZ, PT ;  /* 0x000000ff0800720c */ /* 0x000fe40003f66270 */
[----:B------:R-:W-:Y:S01]  /*2fb0*/  ISETP.GE.U32.AND P1, PT, R19, R9, PT ;  /* 0x000000091300720c */ /* 0x000fe20003f26070 */
[----:B------:R-:W1:Y:S01]  /*2fc0*/  S2R R8, SR_TID.X ;  /* 0x0000000000087919 */ /* 0x000e620000002100 */
[----:B------:R-:W-:Y:S02]  /*2fd0*/  LOP3.LUT R20, R20, c[0x0][0x1c0], RZ, 0x3c, !PT ;  /* 0x0000700014147a12 */ /* 0x000fe400078e3cff */
[----:B------:R-:W-:Y:S02]  /*2fe0*/  @!P5 IADD3 R7, R7, 0x1, RZ ;  /* 0x000000010707d810 */ /* 0x000fe40007ffe0ff */
[----:B------:R-:W-:Y:S02]  /*2ff0*/  ISETP.GE.AND P2, PT, R20, RZ, PT ;  /* 0x000000ff1400720c */ /* 0x000fe40003f46270 */
[----:B------:R-:W-:-:S02]  /*3000*/  @P4 IADD3 R21, R21, 0x1, RZ ;  /* 0x0000000115154810 */ /* 0x000fc40007ffe0ff */
[----:B------:R-:W-:Y:S02]  /*3010*/  ISETP.GT.AND P4, PT, R4, RZ, PT ;  /* 0x000000ff0400720c */ /* 0x000fe40003f84270 */
[----:B------:R-:W-:Y:S01]  /*3020*/  ISETP.NE.AND P5, PT, R3, RZ, PT ;  /* 0x000000ff0300720c */ /* 0x000fe20003fa5270 */
[----:B------:R-:W-:Y:S01]  /*3030*/  @!P3 IMAD.MOV R21, RZ, RZ, -R21 ;  /* 0x000000ffff15b224 */ /* 0x000fe200078e0a15 */
[----:B------:R-:W-:Y:S01]  /*3040*/  @P1 IADD3 R7, R7, 0x1, RZ ;  /* 0x0000000107071810 */ /* 0x000fe20007ffe0ff */
[----:B0-----:R-:W-:Y:S01]  /*3050*/  FADD.FTZ R18, R22, R18 ;  /* 0x0000001216127221 */ /* 0x001fe20000010000 */
[----:B------:R-:W-:Y:S02]  /*3060*/  SHF.R.S32.HI R22, RZ, 0x1f, R3 ;  /* 0x0000001fff167819 */ /* 0x000fe40000011403 */
[----:B------:R-:W-:Y:S02]  /*3070*/  LEA.HI.SX32 R9, R3, 0x1, 0x1 ;  /* 0x0000000103097811 */ /* 0x000fe400078f0aff */
[----:B------:R-:W-:Y:S01]  /*3080*/  FSETP.NE.FTZ.AND P1, PT, R18, RZ, PT ;  /* 0x000000ff1200720b */ /* 0x000fe20003f35000 */
[----:B------:R-:W-:Y:S01]  /*3090*/  @!P0 IMAD.MOV R9, RZ, RZ, R22 ;  /* 0x000000ffff098224 */ /* 0x000fe200078e0216 */
[----:B------:R-:W-:-:S02]  /*30a0*/  ISETP.NE.AND P0, PT, RZ, c[0x0][0x1c0], PT ;  /* 0x00007000ff007a0c */ /* 0x000fc40003f05270 */
[----:B------:R-:W-:Y:S02]  /*30b0*/  @!P2 IADD3 R7, -R7, RZ, RZ ;  /* 0x000000ff0707a210 */ /* 0x000fe40007ffe1ff */
[----:B------:R-:W-:Y:S02]  /*30c0*/  SHF.R.S32.HI R19, RZ, 0x1f, R4 ;  /* 0x0000001fff137819 */ /* 0x000fe40000011404 */
[----:B-1----:R-:W-:Y:S02]  /*30d0*/  LOP3.LUT P2, RZ, R8, 0x7, RZ, 0xc0, !PT ;  /* 0x0000000708ff7812 */ /* 0x002fe4000784c0ff */
[----:B------:R-:W-:Y:S02]  /*30e0*/  LEA.HI.SX32 R20, R4, 0x1, 0x1 ;  /* 0x0000000104147811 */ /* 0x000fe400078f0aff */
[----:B------:R-:W-:Y:S01]  /*30f0*/  @!P4 IADD3 R20, R19, RZ, RZ ;  /* 0x000000ff1314c210 */ /* 0x000fe20007ffe0ff */
[----:B------:R-:W0:Y:S01]  /*3100*/  @P1 MUFU.LG2 R18, R18 ;  /* 0x0000001200121308 */ /* 0x000e220000000c00 */
[----:B------:R-:W-:-:S02]  /*3110*/  ISETP.GT.OR P2, PT, R8, 0x7f, P2 ;  /* 0x0000007f0800780c */ /* 0x000fc40001744670 */
[----:B------:R-:W-:Y:S02]  /*3120*/  MOV R19, c[0x0][0x214] ;  /* 0x0000850000137a02 */ /* 0x000fe40000000f00 */
[----:B------:R-:W-:Y:S02]  /*3130*/  ISETP.NE.AND P3, PT, RZ, UR4, PT ;  /* 0x00000004ff007c0c */ /* 0x000fe4000bf65270 */
[----:B------:R-:W-:Y:S02]  /*3140*/  @!P5 LOP3.LUT R21, RZ, R10, RZ, 0x33, !PT ;  /* 0x0000000aff15d212 */ /* 0x000fe400078e33ff */
[----:B------:R-:W-:Y:S02]  /*3150*/  SEL R10, R19, 0x1, !P3 ;  /* 0x00000001130a7807 */ /* 0x000fe40005800000 */
[----:B------:R-:W-:Y:S02]  /*3160*/  @!P0 LOP3.LUT R7, RZ, c[0x0][0x1c0], RZ, 0x33, !PT ;  /* 0x00007000ff078a12 */ /* 0x000fe400078e33ff */
[----:B------:R-:W-:Y:S01]  /*3170*/  ISETP.LT.U32.AND P0, PT, R52, R21, PT ;  /* 0x000000153400720c */ /* 0x000fe20003f01070 */
[-C--:B------:R-:W-:Y:S01]  /*3180*/  IMAD R6, R6, R10.reuse, RZ ;  /* 0x0000000a06067224 */ /* 0x080fe200078e02ff */
[----:B------:R-:W-:Y:S01]  /*3190*/  SHF.R.S32.HI R19, RZ, 0x1f, R21 ;  /* 0x0000001fff137819 */ /* 0x000fe20000011415 */
[----:B------:R-:W-:-:S02]  /*31a0*/  IMAD R8, R7, R10, RZ ;  /* 0x0000000a07087224 */ /* 0x000fc400078e02ff */
[----:B------:R-:W-:Y:S01]  /*31b0*/  IMAD R7, R6, R20, RZ ;  /* 0x0000001406077224 */ /* 0x000fe200078e02ff */
[----:B------:R-:W-:Y:S01]  /*31c0*/  ISETP.LT.AND.EX P0, PT, R53, R19, PT, P0 ;  /* 0x000000133500720c */ /* 0x000fe20003f01300 */
[----:B------:R-:W-:Y:S02]  /*31d0*/  IMAD R8, R9, R8, RZ ;  /* 0x0000000809087224 */ /* 0x000fe400078e02ff */
[----:B0-----:R-:W-:Y:S01]  /*31e0*/  @P1 FFMA.FTZ R30, R18, 0.69314718246459960938, R0 ;  /* 0x3f317218121e1823 */ /* 0x001fe20000010000 */
[----:B------:R-:W-:Y:S02]  /*31f0*/  SEL R10, R52, R21, P0 ;  /* 0x00000015340a7207 */ /* 0x000fe40000000000 */
[----:B------:R-:W-:Y:S01]  /*3200*/  SEL R9, R53, R19, P0 ;  /* 0x0000001335097207 */ /* 0x000fe20000000000 */
[----:B------:R-:W-:Y:S05]  /*3210*/  @P2 BRA `(.L_x_15) ;  /* 0x00001d1000002947 */ /* 0x000fea0003800000 */
[----:B------:R-:W-:Y:S01]  /*3220*/  ULDC.U8 UR4, c[0x0][0x328] ;  /* 0x0000ca0000047ab9 */ /* 0x000fe20000000000 */
[----:B------:R-:W-:Y:S02]  /*3230*/  IADD3 R52, P0, R15, UR7, RZ ;  /* 0x000000070f347c10 */ /* 0x000fe4000ff1e0ff */
[----:B------:R-:W-:-:S02]  /*3240*/  ISETP.NE.AND P1, PT, RZ, UR4, PT ;  /* 0x00000004ff007c0c */ /* 0x000fc4000bf25270 */
[----:B------:R-:W-:-:S11]  /*3250*/  LEA.HI.X.SX32 R53, R15, UR6, 0x1, P0 ;  /* 0x000000060f357c11 */ /* 0x000fd600080f0eff */
[----:B------:R-:W-:Y:S05]  /*3260*/  @!P1 BRA `(.L_x_16) ;  /* 0x00001c9000009947 */ /* 0x000fea0003800000 */
[----:B------:R-:W-:Y:S01]  /*3270*/  ISETP.GE.U32.AND P1, PT, R52, R28, PT ;  /* 0x0000001c3400720c */ /* 0x000fe20003f26070 */
[----:B------:R-:W-:-:S03]  /*3280*/  IMAD.MOV.U32 R6, RZ, RZ, c[0x0][0x1c0] ;  /* 0x00007000ff067624 */ /* 0x000fc600078e00ff */
[----:B------:R-:W-:Y:S02]  /*3290*/  ISETP.GE.AND.EX P1, PT, R53, R5, PT, P1 ;  /* 0x000000053500720c */ /* 0x000fe40003f26310 */
[----:B------:R-:W-:Y:S02]  /*32a0*/  ISETP.LT.U32.AND P0, PT, R6, 0x1, PT ;  /* 0x000000010600780c */ /* 0x000fe40003f01070 */
[----:B------:R-:W-:-:S04]  /*32b0*/  SHF.R.S32.HI R0, RZ, 0x1f, R6 ;  /* 0x0000001fff007819 */ /* 0x000fc80000011406 */
[----:B------:R-:W-:-:S04]  /*32c0*/  ISETP.LT.AND.EX P0, PT, R0, RZ, PT, P0 ;  /* 0x000000ff0000720c */ /* 0x000fc80003f01300 */
[----:B------:R-:W-:Y:S02]  /*32d0*/  SEL R6, R6, 0x1, P0 ;  /* 0x0000000106067807 */ /* 0x000fe40000000000 */
[----:B------:R-:W-:Y:S01]  /*32e0*/  SEL R5, R0, RZ, P0 ;  /* 0x000000ff00057207 */ /* 0x000fe20000000000 */
[----:B------:R-:W-:Y:S05]  /*32f0*/  @P1 BRA `(.L_x_15) ;  /* 0x00001c3000001947 */ /* 0x000fea0003800000 */
[----:B------:R-:W-:Y:S01]  /*3300*/  IADD3 R0, P1, R6, 0x1, RZ ;  /* 0x0000000106007810 */ /* 0x000fe20007f3e0ff */
[----:B------:R-:W-:Y:S03]  /*3310*/  BSSY B0, `(.L_x_17) ;  /* 0x0000036000007945 */ /* 0x000fe60003800000 */
[----:B------:R-:W-:Y:S01]  /*3320*/  ISETP.GE.U32.AND P0, PT, R0, 0x3, PT ;  /* 0x000000030000780c */ /* 0x000fe20003f06070 */
[----:B------:R-:W-:-:S05]  /*3330*/  IMAD.X R0, RZ, RZ, R5, P1 ;  /* 0x000000ffff007224 */ /* 0x000fca00008e0605 */
[----:B------:R-:W-:-:S04]  /*3340*/  ISETP.GE.U32.AND.EX P0, PT, R0, RZ, PT, P0 ;  /* 0x000000ff0000720c */ /* 0x000fc80003f06100 */
[----:B------:R-:W-:Y:S02]  /*3350*/  SEL R0, R5, RZ, !P0 ;  /* 0x000000ff05007207 */ /* 0x000fe40004000000 */
[----:B------:R-:W-:-:S03]  /*3360*/  SEL R18, R6, RZ, !P0 ;  /* 0x000000ff06127207 */ /* 0x000fc60004000000 */
[-C--:B------:R-:W-:Y:S02]  /*3370*/  IMAD R0, R0, R48.reuse, RZ ;  /* 0x0000003000007224 */ /* 0x080fe400078e02ff */
[----:B------:R-:W-:-:S04]  /*3380*/  IMAD.WIDE.U32 R20, R18, R48, RZ ;  /* 0x0000003012147225 */ /* 0x000fc800078e00ff */
[----:B------:R-:W-:Y:S02]  /*3390*/  IMAD R0, R18, R2, R0 ;  /* 0x0000000212007224 */ /* 0x000fe400078e0200 */
[----:B------:R-:W-:-:S03]  /*33a0*/  IMAD.WIDE.U32 R56, R20, R6, RZ ;  /* 0x0000000614387225 */ /* 0x000fc600078e00ff */
[----:B------:R-:W-:-:S05]  /*33b0*/  IADD3 R0, R21, R0, RZ ;  /* 0x0000000015007210 */ /* 0x000fca0007ffe0ff */
[----:B------:R-:W-:-:S04]  /*33c0*/  IMAD R19, R0, R6, RZ ;  /* 0x0000000600137224 */ /* 0x000fc800078e02ff */
[----:B------:R-:W-:-:S04]  /*33d0*/  IMAD R19, R5, R20, R19 ;  /* 0x0000001405137224 */ /* 0x000fc800078e0213 */
[----:B------:R-:W-:-:S05]  /*33e0*/  IMAD.IADD R19, R57, 0x1, R19 ;  /* 0x0000000139137824 */ /* 0x000fca00078e0213 */
        /* <DEDUP_REMOVED lines=9> */
[-C--:B------:R-:W-:Y:S02]  /*3480*/  IADD3 R20, P0, RZ, -R0.reuse, RZ ;  /* 0x80000000ff147210 */ /* 0x080fe40007f1e0ff */
[----:B------:R-:W-:Y:S02]  /*3490*/  MOV R58, R0 ;  /* 0x00000000003a7202 */ /* 0x000fe40000000f00 */
[-C--:B------:R-:W-:Y:S01]  /*34a0*/  IADD3.X R18, RZ, ~R21.reuse, RZ, P0, !PT ;  /* 0x80000015ff127210 */ /* 0x080fe200007fe4ff */
[----:B------:R-:W-:Y:S01]  /*34b0*/  IMAD.WIDE.U32 R52, R56, R20, R52 ;  /* 0x0000001438347225 */ /* 0x000fe200078e0034 */
[----:B------:R-:W-:-:S03]  /*34c0*/  MOV R59, R21 ;  /* 0x00000015003b7202 */ /* 0x000fc60000000f00 */
[----:B------:R-:W-:-:S04]  /*34d0*/  IMAD R18, R18, R56, RZ ;  /* 0x0000003812127224 */ /* 0x000fc800078e02ff */
[----:B------:R-:W-:Y:S01]  /*34e0*/  IMAD R18, R19, R20, R18 ;  /* 0x0000001413127224 */ /* 0x000fe200078e0212 */
[----:B------:R-:W-:-:S04]  /*34f0*/  MOV R19, R52 ;  /* 0x0000003400137202 */ /* 0x000fc80000000f00 */
[----:B------:R-:W-:Y:S01]  /*3500*/  IADD3 R18, R53, R18, RZ ;  /* 0x0000001235127210 */ /* 0x000fe20007ffe0ff */
[----:B------:R-:W-:Y:S05]  /*3510*/  BRA `(.L_x_19) ;  /* 0x0000015000007947 */ /* 0x000fea0003800000 */
.L_x_18:
[----:B------:R-:W0:Y:S01]  /*3520*/  I2F.U32.RP R18, R56 ;  /* 0x0000003800127306 */ /* 0x000e220000209000 */
[----:B------:R-:W-:Y:S01]  /*3530*/  ISETP.NE.U32.AND P0, PT, R56, RZ, PT ;  /* 0x000000ff3800720c */ /* 0x000fe20003f05070 */
[----:B------:R-:W-:-:S06]  /*3540*/  IMAD.MOV.U32 R59, RZ, RZ, RZ ;  /* 0x000000ffff3b7224 */ /* 0x000fcc00078e00ff */
        /* <DEDUP_REMOVED lines=16> */
[----:B------:R-:W-:-:S05]  /*3650*/  IADD3 R19, -R58, RZ, RZ ;  /* 0x000000ff3a137210 */ /* 0x000fca0007ffe1ff */
[----:B------:R-:W-:Y:S02]  /*3660*/  IMAD R19, R56, R19, R52 ;  /* 0x0000001338137224 */ /* 0x000fe400078e0234 */
.L_x_19:
[----:B------:R-:W-:Y:S05]  /*3670*/  BSYNC B0 ;  /* 0x0000000000007941 */ /* 0x000fea0003800000 */
.L_x_17:
[----:B------:R-:W-:Y:S01]  /*3680*/  LOP3.LUT R0, R18, R2, RZ, 0xfc, !PT ;  /* 0x0000000212007212 */ /* 0x000fe200078efcff */
[----:B------:R-:W-:Y:S03]  /*3690*/  BSSY B0, `(.L_x_20) ;  /* 0x000002a000007945 */ /* 0x000fe60003800000 */
[----:B------:R-:W-:-:S13]  /*36a0*/  ISETP.NE.U32.AND P0, PT, R0, RZ, PT ;  /* 0x000000ff0000720c */ /* 0x000fda0003f05070 */
[----:B------:R-:W-:Y:S05]  /*36b0*/  @!P0 BRA `(.L_x_21) ;  /* 0x0000011000008947 */ /* 0x000fea0003800000 */
[----:B------:R-:W-:Y:S01]  /*36c0*/  IMAD.MOV.U32 R27, RZ, RZ, R19 ;  /* 0x000000ffff1b7224 */ /* 0x000fe200078e0013 */
[----:B------:R-:W-:Y:S01]  /*36d0*/  MOV R24, R48 ;  /* 0x0000003000187202 */ /* 0x000fe20000000f00 */
[----:B------:R-:W-:Y:S01]  /*36e0*/  IMAD.MOV.U32 R23, RZ, RZ, R2 ;  /* 0x000000ffff177224 */ /* 0x000fe200078e0002 */
[----:B------:R-:W-:Y:S02]  /*36f0*/  MOV R22, 0x3710 ;  /* 0x0000371000167802 */ /* 0x000fe40000000f00 */
[----:B------:R-:W-:Y:S05]  /*3700*/  CALL.REL.NOINC `($__internal_0_$__cuda_sm20_div_s64) ;  /* 0x000028f000007944 */ /* 0x000fea0003c00000 */
[----:B------:R-:W-:Y:S02]  /*3710*/  IADD3 R22, P0, RZ, -R0, RZ ;  /* 0x80000000ff167210 */ /* 0x000fe40007f1e0ff */
[----:B------:R-:W-:Y:S02]  /*3720*/  LOP3.LUT R19, R19, R18, RZ, 0x3c, !PT ;  /* 0x0000001213137212 */ /* 0x000fe400078e3cff */
[----:B------:R-:W-:Y:S01]  /*3730*/  MOV R52, R0 ;  /* 0x0000000000347202 */ /* 0x000fe20000000f00 */
[----:B------:R-:W-:Y:S01]  /*3740*/  IMAD.X R20, RZ, RZ, ~R21, P0 ;  /* 0x000000ffff147224 */ /* 0x000fe200000e0e15 */
[C---:B------:R-:W-:Y:S02]  /*3750*/  LOP3.LUT R18, R19.reuse, R18, RZ, 0x3c, !PT ;  /* 0x0000001213127212 */ /* 0x040fe400078e3cff */
[----:B------:R-:W-:Y:S01]  /*3760*/  MOV R53, R21 ;  /* 0x0000001500357202 */ /* 0x000fe20000000f00 */
[----:B------:R-:W-:Y:S01]  /*3770*/  IMAD R20, R20, R48, RZ ;  /* 0x0000003014147224 */ /* 0x000fe200078e02ff */
[----:B------:R-:W-:-:S03]  /*3780*/  LOP3.LUT R19, R19, R18, RZ, 0x3c, !PT ;  /* 0x0000001213137212 */ /* 0x000fc600078e3cff */
[-C--:B------:R-:W-:Y:S02]  /*3790*/  IMAD R2, R2, R22.reuse, R20 ;  /* 0x0000001602027224 */ /* 0x080fe400078e0214 */
[----:B------:R-:W-:-:S04]  /*37a0*/  IMAD.WIDE.U32 R48, R48, R22, R18 ;  /* 0x0000001630307225 */ /* 0x000fc800078e0012 */
[----:B------:R-:W-:Y:S01]  /*37b0*/  IMAD.IADD R2, R49, 0x1, R2 ;  /* 0x0000000131027824 */ /* 0x000fe200078e0202 */
[----:B------:R-:W-:Y:S05]  /*37c0*/  BRA `(.L_x_22) ;  /* 0x0000016000007947 */ /* 0x000fea0003800000 */
.L_x_21:
[----:B------:R-:W0:Y:S01]  /*37d0*/  I2F.U32.RP R20, R48 ;  /* 0x0000003000147306 */ /* 0x000e220000209000 */
[----:B------:R-:W-:Y:S01]  /*37e0*/  ISETP.NE.U32.AND P0, PT, R48, RZ, PT ;  /* 0x000000ff3000720c */ /* 0x000fe20003f05070 */
[----:B------:R-:W-:Y:S01]  /*37f0*/  IMAD.MOV.U32 R53, RZ, RZ, RZ ;  /* 0x000000ffff357224 */ /* 0x000fe200078e00ff */
[----:B------:R-:W-:-:S05]  /*3800*/  MOV R2, RZ ;  /* 0x000000ff00027202 */ /* 0x000fca0000000f00 */
[----:B0-----:R-:W0:Y:S02]  /*3810*/  MUFU.RCP R20, R20 ;  /* 0x0000001400147308 */ /* 0x001e240000001000 */
[----:B0-----:R-:W-:-:S06]  /*3820*/  IADD3 R20, R20, 0xffffffe, RZ ;  /* 0x0ffffffe14147810 */ /* 0x001fcc0007ffe0ff */
[----:B------:R0:W1:Y:S02]  /*3830*/  F2I.FTZ.U32.TRUNC.NTZ R21, R20 ;  /* 0x0000001400157305 */ /* 0x000064000021f000 */
[----:B0-----:R-:W-:Y:S01]  /*3840*/  HFMA2.MMA R20, -RZ, RZ, 0, 0 ;  /* 0x00000000ff147435 */ /* 0x001fe200000001ff */
[----:B-1----:R-:W-:-:S04]  /*3850*/  IMAD.MOV R0, RZ, RZ, -R21 ;  /* 0x000000ffff007224 */ /* 0x002fc800078e0a15 */
[----:B------:R-:W-:-:S05]  /*3860*/  IMAD R0, R0, R48, RZ ;  /* 0x0000003000007224 */ /* 0x000fca00078e02ff */
[----:B------:R-:W-:-:S06]  /*3870*/  IMAD.HI.U32 R0, R21, R0, R20 ;  /* 0x0000000015007227 */ /* 0x000fcc00078e0014 */
[----:B------:R-:W-:-:S04]  /*3880*/  IMAD.HI.U32 R52, R0, R19, RZ ;  /* 0x0000001300347227 */ /* 0x000fc800078e00ff */
[----:B------:R-:W-:-:S04]  /*3890*/  IMAD.MOV R0, RZ, RZ, -R52 ;  /* 0x000000ffff007224 */ /* 0x000fc800078e0a34 */
[----:B------:R-:W-:-:S05]  /*38a0*/  IMAD R0, R48, R0, R19 ;  /* 0x0000000030007224 */ /* 0x000fca00078e0213 */
[----:B------:R-:W-:-:S13]  /*38b0*/  ISETP.GE.U32.AND P2, PT, R0, R48, PT ;  /* 0x000000300000720c */ /* 0x000fda0003f46070 */
[-C--:B------:R-:W-:Y:S02]  /*38c0*/  @P2 IADD3 R0, R0, -R48.reuse, RZ ;  /* 0x8000003000002210 */ /* 0x080fe40007ffe0ff */
[----:B------:R-:W-:Y:S02]  /*38d0*/  @P2 IADD3 R52, R52, 0x1, RZ ;  /* 0x0000000134342810 */ /* 0x000fe40007ffe0ff */
[----:B------:R-:W-:-:S13]  /*38e0*/  ISETP.GE.U32.AND P1, PT, R0, R48, PT ;  /* 0x000000300000720c */ /* 0x000fda0003f26070 */
[----:B------:R-:W-:Y:S02]  /*38f0*/  @P1 IADD3 R52, R52, 0x1, RZ ;  /* 0x0000000134341810 */ /* 0x000fe40007ffe0ff */
[----:B------:R-:W-:-:S05]  /*3900*/  @!P0 LOP3.LUT R52, RZ, R48, RZ, 0x33, !PT ;  /* 0x00000030ff348212 */ /* 0x000fca00078e33ff */
[----:B------:R-:W-:-:S04]  /*3910*/  IMAD.MOV R0, RZ, RZ, -R52 ;  /* 0x000000ffff007224 */ /* 0x000fc800078e0a34 */
[----:B------:R-:W-:Y:S02]  /*3920*/  IMAD R48, R48, R0, R19 ;  /* 0x0000000030307224 */ /* 0x000fe400078e0213 */
.L_x_22:
[----:B------:R-:W-:Y:S05]  /*3930*/  BSYNC B0 ;  /* 0x0000000000007941 */ /* 0x000fea0003800000 */
.L_x_20:
[----:B------:R-:W-:Y:S01]  /*3940*/  LOP3.LUT R0, R53, R5, RZ, 0xfc, !PT ;  /* 0x0000000535007212 */ /* 0x000fe200078efcff */
[----:B------:R-:W-:Y:S01]  /*3950*/  IMAD.MOV.U32 R26, RZ, RZ, c[0x0][0x210] ;  /* 0x00008400ff1a7624 */ /* 0x000fe200078e00ff */
[----:B------:R-:W-:Y:S02]  /*3960*/  BSSY B0, `(.L_x_23) ;  /* 0x000002b000007945 */ /* 0x000fe40003800000 */
[----:B------:R-:W-:Y:S02]  /*3970*/  ISETP.NE.U32.AND P0, PT, R0, RZ, PT ;  /* 0x000000ff0000720c */ /* 0x000fe40003f05070 */
[----:B------:R-:W-:-:S11]  /*3980*/  SEL R26, R26, 0x1, P3 ;  /* 0x000000011a1a7807 */ /* 0x000fd60001800000 */
[----:B------:R-:W-:Y:S05]  /*3990*/  @!P0 BRA `(.L_x_24) ;  /* 0x0000011000008947 */ /* 0x000fea0003800000 */
[----:B------:R-:W-:Y:S01]  /*39a0*/  IMAD.MOV.U32 R27, RZ, RZ, R52 ;  /* 0x000000ffff1b7224 */ /* 0x000fe200078e0034 */
[----:B------:R-:W-:Y:S01]  /*39b0*/  MOV R24, R6 ;  /* 0x0000000600187202 */ /* 0x000fe20000000f00 */
[----:B------:R-:W-:Y:S01]  /*39c0*/  IMAD.MOV.U32 R18, RZ, RZ, R53 ;  /* 0x000000ffff127224 */ /* 0x000fe200078e0035 */
[----:B------:R-:W-:Y:S02]  /*39d0*/  MOV R23, R5 ;  /* 0x0000000500177202 */ /* 0x000fe40000000f00 */
[----:B------:R-:W-:Y:S02]  /*39e0*/  MOV R22, 0x3a00 ;  /* 0x00003a0000167802 */ /* 0x000fe40000000f00 */
[----:B------:R-:W-:Y:S05]  /*39f0*/  CALL.REL.NOINC `($__internal_0_$__cuda_sm20_div_s64) ;  /* 0x0000260000007944 */ /* 0x000fea0003c00000 */
[----:B------:R-:W-:Y:S01]  /*3a00*/  IADD3 R19, P0, RZ, -R0, RZ ;  /* 0x80000000ff137210 */ /* 0x000fe20007f1e0ff */
[----:B------:R-:W-:Y:S01]  /*3a10*/  IMAD.MOV.U32 R20, RZ, RZ, R0 ;  /* 0x000000ffff147224 */ /* 0x000fe200078e0000 */
[----:B------:R-:W-:Y:S02]  /*3a20*/  MOV R22, R52 ;  /* 0x0000003400167202 */ /* 0x000fe40000000f00 */
[----:B------:R-:W-:Y:S02]  /*3a30*/  IADD3.X R18, RZ, ~R21, RZ, P0, !PT ;  /* 0x80000015ff127210 */ /* 0x000fe400007fe4ff */
[----:B------:R-:W-:-:S03]  /*3a40*/  MOV R23, R53 ;  /* 0x0000003500177202 */ /* 0x000fc60000000f00 */
[----:B------:R-:W-:Y:S02]  /*3a50*/  IMAD R18, R18, R6, RZ ;  /* 0x0000000612127224 */ /* 0x000fe400078e02ff */
[----:B------:R-:W-:-:S04]  /*3a60*/  IMAD.WIDE.U32 R22, R6, R19, R22 ;  /* 0x0000001306167225 */ /* 0x000fc800078e0016 */
[----:B------:R-:W-:Y:S02]  /*3a70*/  IMAD R5, R5, R19, R18 ;  /* 0x0000001305057224 */ /* 0x000fe400078e0212 */
[----:B------:R-:W-:-:S03]  /*3a80*/  IMAD.MOV.U32 R52, RZ, RZ, R22 ;  /* 0x000000ffff347224 */ /* 0x000fc600078e0016 */
[----:B------:R-:W-:Y:S01]  /*3a90*/  IADD3 R5, R23, R5, RZ ;  /* 0x0000000517057210 */ /* 0x000fe20007ffe0ff */
[----:B------:R-:W-:Y:S05]  /*3aa0*/  BRA `(.L_x_25) ;  /* 0x0000016000007947 */ /* 0x000fea0003800000 */
.L_x_24:
        /* <DEDUP_REMOVED lines=22> */
.L_x_25:
[----:B------:R-:W-:Y:S05]  /*3c10*/  BSYNC B0 ;  /* 0x0000000000007941 */ /* 0x000fea0003800000 */
.L_x_23:
[-C--:B------:R-:W-:Y:S01]  /*3c20*/  IMAD R0, R51, R17.reuse, RZ ;  /* 0x0000001133007224 */ /* 0x080fe200078e02ff */
[----:B------:R-:W-:Y:S01]  /*3c30*/  ULDC.U8 UR10, c[0x0][0x329] ;  /* 0x0000ca40000a7ab9 */ /* 0x000fe20000000000 */
[C---:B------:R-:W-:Y:S01]  /*3c40*/  IMAD.WIDE.U32 R56, R50.reuse, R17, RZ ;  /* 0x0000001132387225 */ /* 0x040fe200078e00ff */
[----:B------:R-:W-:Y:S01]  /*3c50*/  UISETP.NE.AND UP0, UPT, UR10, URZ, UPT ;  /* 0x0000003f0a00728c */ /* 0x000fe2000bf05270 */
[----:B------:R-:W-:Y:S01]  /*3c60*/  BSSY B0, `(.L_x_26) ;  /* 0x0000046000007945 */ /* 0x000fe20003800000 */
[----:B------:R-:W-:Y:S01]  /*3c70*/  ULDC.64 UR4, c[0x0][0x210] ;  /* 0x0000840000047ab9 */ /* 0x000fe20000000a00 */
[----:B------:R-:W-:Y:S01]  /*3c80*/  IMAD R0, R50, R16, R0 ;  /* 0x0000001032007224 */ /* 0x000fe200078e0200 */
[----:B------:R-:W-:Y:S01]  /*3c90*/  UIMAD UR4, UR4, UR5, URZ ;  /* 0x00000005040472a4 */ /* 0x000fe2000f8e023f */
[----:B------:R-:W-:Y:S01]  /*3ca0*/  IMAD R2, R2, R26, RZ ;  /* 0x0000001a02027224 */ /* 0x000fe200078e02ff */
[----:B------:R-:W-:Y:S02]  /*3cb0*/  USEL UR5, UR5, 0x1, !UP0 ;  /* 0x0000000105057887 */ /* 0x000fe4000c000000 */
[----:B------:R-:W-:Y:S01]  /*3cc0*/  IADD3 R0, R57, R0, RZ ;  /* 0x0000000039007210 */ /* 0x000fe20007ffe0ff */
[----:B------:R-:W-:Y:S01]  /*3cd0*/  USHF.R.S32.HI UR11, URZ, 0x1f, UR4 ;  /* 0x0000001f3f0b7899 */ /* 0x000fe20008011404 */
[----:B------:R-:W-:Y:S01]  /*3ce0*/  IMAD R6, R5, UR4, RZ ;  /* 0x0000000405067c24 */ /* 0x000fe2000f8e02ff */
[----:B------:R-:W-:Y:S01]  /*3cf0*/  USHF.R.S32.HI UR10, URZ, 0x1f, UR5 ;  /* 0x0000001f3f0a7899 */ /* 0x000fe20008011405 */
[----:B------:R-:W-:-:S02]  /*3d00*/  IMAD R5, R21, UR5, RZ ;  /* 0x0000000515057c24 */ /* 0x000fc4000f8e02ff */
[----:B------:R-:W-:Y:S01]  /*3d10*/  IMAD R19, R0, R14, RZ ;  /* 0x0000000e00137224 */ /* 0x000fe200078e02ff */
[----:B------:R-:W-:Y:S01]  /*3d20*/  SHF.R.S32.HI R0, RZ, 0x1f, R26 ;  /* 0x0000001fff007819 */ /* 0x000fe2000001141a */
[----:B------:R-:W-:Y:S02]  /*3d30*/  IMAD R6, R52, UR11, R6 ;  /* 0x0000000b34067c24 */ /* 0x000fe4000f8e0206 */
[----:B------:R-:W-:Y:S02]  /*3d40*/  IMAD R19, R13, R56, R19 ;  /* 0x000000380d137224 */ /* 0x000fe400078e0213 */
[----:B------:R-:W-:-:S04]  /*3d50*/  IMAD.WIDE.U32 R56, R56, R14, RZ ;  /* 0x0000000e38387225 */ /* 0x000fc800078e00ff */
[----:B------:R-:W-:Y:S01]  /*3d60*/  IMAD R2, R0, R48, R2 ;  /* 0x0000003000027224 */ /* 0x000fe200078e0202 */
[----:B------:R-:W-:Y:S01]  /*3d70*/  IADD3 R19, R57, R19, RZ ;  /* 0x0000001339137210 */ /* 0x000fe20007ffe0ff */
[----:B------:R-:W-:-:S03]  /*3d80*/  IMAD.WIDE.U32 R48, R48, R26, RZ ;  /* 0x0000001a30307225 */ /* 0x000fc600078e00ff */
[----:B------:R-:W-:Y:S01]  /*3d90*/  LOP3.LUT R0, R59, R19, RZ, 0xfc, !PT ;  /* 0x000000133b007212 */ /* 0x000fe200078efcff */
[----:B------:R-:W-:Y:S01]  /*3da0*/  IMAD.WIDE.U32 R52, R52, UR4, RZ ;  /* 0x0000000434347c25 */ /* 0x000fe2000f8e00ff */
[----:B------:R-:W-:Y:S02]  /*3db0*/  IADD3 R2, R49, R2, RZ ;  /* 0x0000000231027210 */ /* 0x000fe40007ffe0ff */
[----:B------:R-:W-:Y:S01]  /*3dc0*/  ISETP.NE.U32.AND P0, PT, R0, RZ, PT ;  /* 0x000000ff0000720c */ /* 0x000fe20003f05070 */
[C---:B------:R-:W-:Y:S01]  /*3dd0*/  IMAD R5, R20.reuse, UR10, R5 ;  /* 0x0000000a14057c24 */ /* 0x040fe2000f8e0205 */
[----:B------:R-:W-:Y:S01]  /*3de0*/  IADD3 R6, R53, R6, RZ ;  /* 0x0000000635067210 */ /* 0x000fe20007ffe0ff */
[----:B------:R-:W-:-:S04]  /*3df0*/  IMAD.WIDE.U32 R50, R20, UR5, RZ ;  /* 0x0000000514327c25 */ /* 0x000fc8000f8e00ff */
[----:B------:R-:W-:Y:S01]  /*3e00*/  IMAD R4, R4, UR4, RZ ;  /* 0x0000000404047c24 */ /* 0x000fe2000f8e02ff */
[----:B------:R-:W-:Y:S01]  /*3e10*/  IADD3 R5, R51, R5, RZ ;  /* 0x0000000533057210 */ /* 0x000fe20007ffe0ff */
[----:B------:R-:W-:-:S04]  /*3e20*/  IMAD R3, R3, UR4, RZ ;  /* 0x0000000403037c24 */ /* 0x000fc8000f8e02ff */
        /* <DEDUP_REMOVED lines=10> */
[----:B------:R-:W-:-:S05]  /*3ed0*/  IADD3.X R18, RZ, ~R21, RZ, P0, !PT ;  /* 0x80000015ff127210 */ /* 0x000fca00007fe4ff */
[-C--:B------:R-:W-:Y:S02]  /*3ee0*/  IMAD R18, R18, R56.reuse, RZ ;  /* 0x0000003812127224 */ /* 0x080fe400078e02ff */
[----:B------:R-:W-:-:S04]  /*3ef0*/  IMAD.WIDE.U32 R56, R20, R56, R22 ;  /* 0x0000003814387225 */ /* 0x000fc800078e0016 */
[----:B------:R-:W-:Y:S01]  /*3f00*/  IMAD R18, R19, R20, R18 ;  /* 0x0000001413127224 */ /* 0x000fe200078e0212 */
[----:B------:R-:W-:Y:S02]  /*3f10*/  MOV R19, R56 ;  /* 0x0000003800137202 */ /* 0x000fe40000000f00 */
[----:B------:R-:W-:Y:S01]  /*3f20*/  MOV R56, R0 ;  /* 0x0000000000387202 */ /* 0x000fe20000000f00 */
[----:B------:R-:W-:Y:S01]  /*3f30*/  IMAD.IADD R18, R57, 0x1, R18 ;  /* 0x0000000139127824 */ /* 0x000fe200078e0212 */
[----:B------:R-:W-:Y:S01]  /*3f40*/  MOV R57, R21 ;  /* 0x0000001500397202 */ /* 0x000fe20000000f00 */
[----:B------:R-:W-:Y:S05]  /*3f50*/  BRA `(.L_x_28) ;  /* 0x0000016000007947 */ /* 0x000fea0003800000 */
.L_x_27:
[----:B------:R-:W0:Y:S01]  /*3f60*/  I2F.U32.RP R0, R56 ;  /* 0x0000003800007306 */ /* 0x000e220000209000 */
[----:B------:R-:W-:Y:S01]  /*3f70*/  HFMA2.MMA R18, -RZ, RZ, 0, 0 ;  /* 0x00000000ff127435 */ /* 0x000fe200000001ff */
[----:B------:R-:W-:-:S06]  /*3f80*/  ISETP.NE.U32.AND P0, PT, R56, RZ, PT ;  /* 0x000000ff3800720c */ /* 0x000fcc0003f05070 */
[----:B0-----:R-:W0:Y:S02]  /*3f90*/  MUFU.RCP R0, R0 ;  /* 0x0000000000007308 */ /* 0x001e240000001000 */
[----:B0-----:R-:W-:-:S06]  /*3fa0*/  IADD3 R0, R0, 0xffffffe, RZ ;  /* 0x0ffffffe00007810 */ /* 0x001fcc0007ffe0ff */
[----:B------:R-:W0:Y:S02]  /*3fb0*/  F2I.FTZ.U32.TRUNC.NTZ R19, R0 ;  /* 0x0000000000137305 */ /* 0x000e24000021f000 */
[----:B0-----:R-:W-:-:S04]  /*3fc0*/  IMAD.MOV R0, RZ, RZ, -R19 ;  /* 0x000000ffff007224 */ /* 0x001fc800078e0a13 */
[----:B------:R-:W-:-:S04]  /*3fd0*/  IMAD R0, R0, R56, RZ ;  /* 0x0000003800007224 */ /* 0x000fc800078e02ff */
        /* <DEDUP_REMOVED lines=11> */
[----:B------:R-:W-:Y:S01]  /*4090*/  IMAD R19, R56, R19, R58 ;  /* 0x0000001338137224 */ /* 0x000fe200078e023a */
[----:B------:R-:W-:Y:S01]  /*40a0*/  MOV R56, R57 ;  /* 0x0000003900387202 */ /* 0x000fe20000000f00 */
[----:B------:R-:W-:Y:S02]  /*40b0*/  IMAD.MOV.U32 R57, RZ, RZ, RZ ;  /* 0x000000ffff397224 */ /* 0x000fe400078e00ff */
.L_x_28:
[----:B------:R-:W-:Y:S05]  /*40c0*/  BSYNC B0 ;  /* 0x0000000000007941 */ /* 0x000fea0003800000 */
.L_x_26:
        /* <DEDUP_REMOVED lines=9> */
[----:B------:R-:W-:Y:S01]  /*4160*/  LOP3.LUT R19, R19, R18, RZ, 0x3c, !PT ;  /* 0x0000001213137212 */ /* 0x000fe200078e3cff */
[--C-:B------:R-:W-:Y:S01]  /*4170*/  IMAD.MOV.U32 R59, RZ, RZ, R21.reuse ;  /* 0x000000ffff3b7224 */ /* 0x100fe200078e0015 */
[----:B------:R-:W-:Y:S02]  /*4180*/  IADD3 R22, P0, RZ, -R0, RZ ;  /* 0x80000000ff167210 */ /* 0x000fe40007f1e0ff */
[C---:B------:R-:W-:Y:S02]  /*4190*/  LOP3.LUT R18, R19.reuse, R18, RZ, 0x3c, !PT ;  /* 0x0000001213127212 */ /* 0x040fe400078e3cff */
[----:B------:R-:W-:Y:S01]  /*41a0*/  MOV R58, R0 ;  /* 0x00000000003a7202 */ /* 0x000fe20000000f00 */
[----:B------:R-:W-:Y:S01]  /*41b0*/  IMAD.X R20, RZ, RZ, ~R21, P0 ;  /* 0x000000ffff147224 */ /* 0x000fe200000e0e15 */
[----:B------:R-:W-:-:S03]  /*41c0*/  LOP3.LUT R19, R19, R18, RZ, 0x3c, !PT ;  /* 0x0000001213137212 */ /* 0x000fc600078e3cff */
[----:B------:R-:W-:Y:S02]  /*41d0*/  IMAD R20, R20, R17, RZ ;  /* 0x0000001114147224 */ /* 0x000fe400078e02ff */
[----:B------:R-:W-:-:S04]  /*41e0*/  IMAD.WIDE.U32 R18, R17, R22, R18 ;  /* 0x0000001611127225 */ /* 0x000fc800078e0012 */
[----:B------:R-:W-:Y:S01]  /*41f0*/  IMAD R16, R16, R22, R20 ;  /* 0x0000001610107224 */ /* 0x000fe200078e0214 */
[----:B------:R-:W-:-:S03]  /*4200*/  MOV R17, R18 ;  /* 0x0000001200117202 */ /* 0x000fc60000000f00 */
[----:B------:R-:W-:Y:S01]  /*4210*/  IMAD.IADD R16, R19, 0x1, R16 ;  /* 0x0000000113107824 */ /* 0x000fe200078e0210 */
[----:B------:R-:W-:Y:S05]  /*4220*/  BRA `(.L_x_31) ;  /* 0x0000016000007947 */ /* 0x000fea0003800000 */
.L_x_30:
[----:B------:R-:W0:Y:S01]  /*4230*/  I2F.U32.RP R0, R17 ;  /* 0x0000001100007306 */ /* 0x000e220000209000 */
[----:B------:R-:W-:Y:S01]  /*4240*/  HFMA2.MMA R58, -RZ, RZ, 0, 0 ;  /* 0x00000000ff3a7435 */ /* 0x000fe200000001ff */
[----:B------:R-:W-:Y:S02]  /*4250*/  ISETP.NE.U32.AND P0, PT, R17, RZ, PT ;  /* 0x000000ff1100720c */ /* 0x000fe40003f05070 */
[----:B------:R-:W-:-:S04]  /*4260*/  MOV R16, RZ ;  /* 0x000000ff00107202 */ /* 0x000fc80000000f00 */
[----:B0-----:R-:W0:Y:S02]  /*4270*/  MUFU.RCP R0, R0 ;  /* 0x0000000000007308 */ /* 0x001e240000001000 */
[----:B0-----:R-:W-:-:S06]  /*4280*/  IADD3 R0, R0, 0xffffffe, RZ ;  /* 0x0ffffffe00007810 */ /* 0x001fcc0007ffe0ff */
[----:B------:R-:W0:Y:S02]  /*4290*/  F2I.FTZ.U32.TRUNC.NTZ R59, R0 ;  /* 0x00000000003b7305 */ /* 0x000e24000021f000 */
[----:B0-----:R-:W-:-:S04]  /*42a0*/  IMAD.MOV R0, RZ, RZ, -R59 ;  /* 0x000000ffff007224 */ /* 0x001fc800078e0a3b */
[----:B------:R-:W-:-:S04]  /*42b0*/  IMAD R0, R0, R17, RZ ;  /* 0x0000001100007224 */ /* 0x000fc800078e02ff */
[----:B------:R-:W-:-:S04]  /*42c0*/  IMAD.HI.U32 R58, R59, R0, R58 ;  /* 0x000000003b3a7227 */ /* 0x000fc800078e003a */
[----:B------:R-:W-:Y:S02]  /*42d0*/  IMAD.MOV.U32 R59, RZ, RZ, RZ ;  /* 0x000000ffff3b7224 */ /* 0x000fe400078e00ff */
        /* <DEDUP_REMOVED lines=11> */
.L_x_31:
[----:B------:R-:W-:Y:S05]  /*4390*/  BSYNC B0 ;  /* 0x0000000000007941 */ /* 0x000fea0003800000 */
.L_x_29:
[----:B------:R-:W-:Y:S01]  /*43a0*/  LOP3.LUT R0, R59, R13, RZ, 0xfc, !PT ;  /* 0x0000000d3b007212 */ /* 0x000fe200078efcff */
[----:B------:R-:W-:Y:S03]  /*43b0*/  BSSY B0, `(.L_x_32) ;  /* 0x000002b000007945 */ /* 0x000fe60003800000 */
        /* <DEDUP_REMOVED lines=19> */
.L_x_33:
[----:B------:R-:W0:Y:S01]  /*44f0*/  I2F.U32.RP R0, R14 ;  /* 0x0000000e00007306 */ /* 0x000e220000209000 */
[----:B------:R-:W-:Y:S01]  /*4500*/  IMAD.MOV.U32 R18, RZ, RZ, RZ ;  /* 0x000000ffff127224 */ /* 0x000fe200078e00ff */
[----:B------:R-:W-:Y:S01]  /*4510*/  ISETP.NE.U32.AND P0, PT, R14, RZ, PT ;  /* 0x000000ff0e00720c */ /* 0x000fe20003f05070 */
[----:B------:R-:W-:-:S05]  /*4520*/  IMAD.MOV.U32 R21, RZ, RZ, RZ ;  /* 0x000000ffff157224 */ /* 0x000fca00078e00ff */
[----:B0-----:R-:W0:Y:S02]  /*4530*/  MUFU.RCP R0, R0 ;  /* 0x0000000000007308 */ /* 0x001e240000001000 */
[----:B0-----:R-:W-:-:S06]  /*4540*/  IADD3 R0, R0, 0xffffffe, RZ ;  /* 0x0ffffffe00007810 */ /* 0x001fcc0007ffe0ff */
[----:B------:R-:W0:Y:S02]  /*4550*/  F2I.FTZ.U32.TRUNC.NTZ R19, R0 ;  /* 0x0000000000137305 */ /* 0x000e24000021f000 */
[----:B0-----:R-:W-:-:S04]  /*4560*/  IMAD.MOV R0, RZ, RZ, -R19 ;  /* 0x000000ffff007224 */ /* 0x001fc800078e0a13 */
        /* <DEDUP_REMOVED lines=8> */
[----:B------:R-:W-:Y:S01]  /*45f0*/  ISETP.GE.U32.AND P1, PT, R13, R14, PT ;  /* 0x0000000e0d00720c */ /* 0x000fe20003f26070 */
[----:B------:R-:W-:-:S12]  /*4600*/  IMAD.MOV.U32 R13, RZ, RZ, RZ ;  /* 0x000000ffff0d7224 */ /* 0x000fd800078e00ff */
[----:B------:R-:W-:Y:S02]  /*4610*/  @P1 IADD3 R0, R0, 0x1, RZ ;  /* 0x0000000100001810 */ /* 0x000fe40007ffe0ff */
[----:B------:R-:W-:-:S04]  /*4620*/  @!P0 LOP3.LUT R0, RZ, R14, RZ, 0x33, !PT ;  /* 0x0000000eff008212 */ /* 0x000fc800078e33ff */
[----:B------:R-:W-:Y:S02]  /*4630*/  IADD3 R18, -R0, RZ, RZ ;  /* 0x000000ff00127210 */ /* 0x000fe40007ffe1ff */
[----:B------:R-:W-:-:S03]  /*4640*/  MOV R20, R0 ;  /* 0x0000000000147202 */ /* 0x000fc60000000f00 */
[----:B------:R-:W-:Y:S02]  /*4650*/  IMAD R14, R14, R18, R58 ;  /* 0x000000120e0e7224 */ /* 0x000fe400078e023a */
.L_x_34:
[----:B------:R-:W-:Y:S05]  /*4660*/  BSYNC B0 ;  /* 0x0000000000007941 */ /* 0x000fea0003800000 */
.L_x_32:
[----:B------:R-:W-:Y:S01]  /*4670*/  SHF.R.S32.HI R19, RZ, 0x1f, R7 ;  /* 0x0000001fff137819 */ /* 0x000fe20000011407 */
[-C--:B------:R-:W-:Y:S01]  /*4680*/  IMAD R18, R21, R7.reuse, RZ ;  /* 0x0000000715127224 */ /* 0x080fe200078e02ff */
[----:B------:R-:W-:Y:S01]  /*4690*/  BSSY B0, `(.L_x_35) ;  /* 0x000003b000007945 */ /* 0x000fe20003800000 */
[----:B------:R-:W-:-:S04]  /*46a0*/  IMAD.WIDE.U32 R58, R20, R7, RZ ;  /* 0x00000007143a7225 */ /* 0x000fc800078e00ff */
[----:B------:R-:W-:Y:S01]  /*46b0*/  IMAD R7, R19, R20, R18 ;  /* 0x0000001413077224 */ /* 0x000fe200078e0212 */
[----:B------:R-:W-:Y:S01]  /*46c0*/  LOP3.LUT R19, R57, R11, RZ, 0xfc, !PT ;  /* 0x0000000b39137212 */ /* 0x000fe200078efcff */
[----:B------:R-:W-:Y:S01]  /*46d0*/  IMAD R0, R26, c[0x0][0x214], RZ ;  /* 0x000085001a007a24 */ /* 0x000fe200078e02ff */
[----:B------:R-:W-:Y:S01]  /*46e0*/  SHF.R.S32.HI R20, RZ, 0x1f, R4 ;  /* 0x0000001fff147819 */ /* 0x000fe20000011404 */
[----:B------:R-:W-:Y:S01]  /*46f0*/  IMAD R13, R13, R4, RZ ;  /* 0x000000040d0d7224 */ /* 0x000fe200078e02ff */
[----:B------:R-:W-:Y:S01]  /*4700*/  ISETP.NE.U32.AND P0, PT, R19, RZ, PT ;  /* 0x000000ff1300720c */ /* 0x000fe20003f05070 */
[----:B------:R-:W-:Y:S01]  /*4710*/  IMAD R16, R16, R0, RZ ;  /* 0x0000000010107224 */ /* 0x000fe200078e02ff */
[----:B------:R-:W-:Y:S01]  /*4720*/  SHF.R.S32.HI R18, RZ, 0x1f, R0 ;  /* 0x0000001fff127819 */ /* 0x000fe20000011400 */
[----:B------:R-:W-:Y:S01]  /*4730*/  IMAD.WIDE.U32 R60, R14, R4, RZ ;  /* 0x000000040e3c7225 */ /* 0x000fe200078e00ff */
[----:B------:R-:W-:-:S03]  /*4740*/  IADD3 R7, R59, R7, RZ ;  /* 0x000000073b077210 */ /* 0x000fc60007ffe0ff */
[----:B------:R-:W-:Y:S02]  /*4750*/  IMAD R4, R18, R17, R16 ;  /* 0x0000001112047224 */ /* 0x000fe400078e0210 */
[----:B------:R-:W-:Y:S02]  /*4760*/  IMAD R13, R20, R14, R13 ;  /* 0x0000000e140d7224 */ /* 0x000fe400078e020d */
[----:B------:R-:W-:-:S03]  /*4770*/  IMAD.WIDE.U32 R16, R17, R0, RZ ;  /* 0x0000000011107225 */ /* 0x000fc600078e00ff */
[----:B------:R-:W-:Y:S02]  /*4780*/  IADD3 R13, R61, R13, RZ ;  /* 0x0000000d3d0d7210 */ /* 0x000fe40007ffe0ff */
[----:B------:R-:W-:Y:S01]  /*4790*/  IADD3 R4, R17, R4, RZ ;  /* 0x0000000411047210 */ /* 0x000fe20007ffe0ff */
        /* <DEDUP_REMOVED lines=9> */
[----:B------:R-:W-:-:S02]  /*4830*/  MOV R22, R56 ;  /* 0x0000003800167202 */ /* 0x000fc40000000f00 */
[-C--:B------:R-:W-:Y:S02]  /*4840*/  IADD3.X R14, RZ, ~R21.reuse, RZ, P0, !PT ;  /* 0x80000015ff0e7210 */ /* 0x080fe400007fe4ff */
[----:B------:R-:W-:Y:S01]  /*4850*/  MOV R56, R0 ;  /* 0x0000000000387202 */ /* 0x000fe20000000f00 */
[----:B------:R-:W-:Y:S01]  /*4860*/  IMAD.WIDE.U32 R22, R12, R18, R22 ;  /* 0x000000120c167225 */ /* 0x000fe200078e0016 */
[----:B------:R-:W-:-:S03]  /*4870*/  MOV R57, R21 ;  /* 0x0000001500397202 */ /* 0x000fc60000000f00 */
[----:B------:R-:W-:Y:S01]  /*4880*/  IMAD R14, R14, R12, RZ ;  /* 0x0000000c0e0e7224 */ /* 0x000fe200078e02ff */
[----:B------:R-:W-:-:S03]  /*4890*/  MOV R12, R22 ;  /* 0x00000016000c7202 */ /* 0x000fc60000000f00 */
[----:B------:R-:W-:-:S04]  /*48a0*/  IMAD R11, R11, R18, R14 ;  /* 0x000000120b0b7224 */ /* 0x000fc800078e020e */
[----:B------:R-:W-:Y:S01]  /*48b0*/  IMAD.IADD R11, R23, 0x1, R11 ;  /* 0x00000001170b7824 */ /* 0x000fe200078e020b */
[----:B------:R-:W-:Y:S05]  /*48c0*/  BRA `(.L_x_37) ;  /* 0x0000017000007947 */ /* 0x000fea0003800000 */
.L_x_36:
        /* <DEDUP_REMOVED lines=20> */
[----:B------:R-:W-:Y:S01]  /*4a10*/  IMAD R12, R12, R0, R56 ;  /* 0x000000000c0c7224 */ /* 0x000fe200078e0238 */
[----:B------:R-:W-:Y:S01]  /*4a20*/  MOV R56, R57 ;  /* 0x0000003900387202 */ /* 0x000fe20000000f00 */
[----:B------:R-:W-:Y:S02]  /*4a30*/  IMAD.MOV.U32 R57, RZ, RZ, RZ ;  /* 0x000000ffff397224 */ /* 0x000fe400078e00ff */
.L_x_37:
[----:B------:R-:W-:Y:S05]  /*4a40*/  BSYNC B0 ;  /* 0x0000000000007941 */ /* 0x000fea0003800000 */
.L_x_35:
[----:B------:R-:W-:Y:S01]  /*4a50*/  ULDC UR5, c[0x0][0x1c0] ;  /* 0x0000700000057ab9 */ /* 0x000fe20000000800 */
[----:B------:R-:W-:Y:S01]  /*4a60*/  LOP3.LUT R14, R57, R9, RZ, 0xfc, !PT ;  /* 0x00000009390e7212 */ /* 0x000fe200078efcff */
[----:B------:R-:W-:Y:S01]  /*4a70*/  ULDC UR4, c[0x0][0x214] ;  /* 0x0000850000047ab9 */ /* 0x000fe20000000800 */
[----:B------:R-:W-:Y:S01]  /*4a80*/  BSSY B0, `(.L_x_38) ;  /* 0x0000033000007945 */ /* 0x000fe20003800000 */
[----:B------:R-:W-:Y:S01]  /*4a90*/  UIMAD UR4, UR5, UR4, URZ ;  /* 0x00000004050472a4 */ /* 0x000fe2000f8e023f */
[----:B------:R-:W-:-:S05]  /*4aa0*/  ISETP.NE.U32.AND P0, PT, R14, RZ, PT ;  /* 0x000000ff0e00720c */ /* 0x000fca0003f05070 */
[----:B------:R-:W-:-:S04]  /*4ab0*/  IMAD R26, R26, UR4, RZ ;  /* 0x000000041a1a7c24 */ /* 0x000fc8000f8e02ff */
[-C--:B------:R-:W-:Y:S01]  /*4ac0*/  IMAD R11, R11, R26.reuse, RZ ;  /* 0x0000001a0b0b7224 */ /* 0x080fe200078e02ff */
[----:B------:R-:W-:Y:S01]  /*4ad0*/  SHF.R.S32.HI R0, RZ, 0x1f, R26 ;  /* 0x0000001fff007819 */ /* 0x000fe2000001141a */
[----:B------:R-:W-:-:S04]  /*4ae0*/  IMAD.WIDE.U32 R62, R12, R26, RZ ;  /* 0x0000001a0c3e7225 */ /* 0x000fc800078e00ff */
[----:B------:R-:W-:-:S05]  /*4af0*/  IMAD R11, R0, R12, R11 ;  /* 0x0000000c000b7224 */ /* 0x000fca00078e020b */
        /* <DEDUP_REMOVED lines=11> */
[----:B------:R-:W-:-:S03]  /*4bb0*/  IADD3.X R12, RZ, ~R21, RZ, P0, !PT ;  /* 0x80000015ff0c7210 */ /* 0x000fc600007fe4ff */
[----:B------:R-:W-:-:S04]  /*4bc0*/  IMAD.WIDE.U32 R18, R10, R14, R18 ;  /* 0x0000000e0a127225 */ /* 0x000fc800078e0012 */
[----:B------:R-:W-:Y:S01]  /*4bd0*/  IMAD R12, R12, R10, RZ ;  /* 0x0000000a0c0c7224 */ /* 0x000fe200078e02ff */
[----:B------:R-:W-:Y:S02]  /*4be0*/  MOV R10, R18 ;  /* 0x00000012000a7202 */ /* 0x000fe40000000f00 */
[----:B------:R-:W-:Y:S01]  /*4bf0*/  MOV R18, R0 ;  /* 0x0000000000127202 */ /* 0x000fe20000000f00 */
[----:B------:R-:W-:-:S04]  /*4c00*/  IMAD R9, R9, R14, R12 ;  /* 0x0000000e09097224 */ /* 0x000fc800078e020c */
[----:B------:R-:W-:Y:S01]  /*4c10*/  IMAD.IADD R9, R19, 0x1, R9 ;  /* 0x0000000113097824 */ /* 0x000fe200078e0209 */
[----:B------:R-:W-:Y:S01]  /*4c20*/  MOV R19, R21 ;  /* 0x0000001500137202 */ /* 0x000fe20000000f00 */
[----:B------:R-:W-:Y:S05]  /*4c30*/  BRA `(.L_x_40) ;  /* 0x0000017000007947 */ /* 0x000fea0003800000 */
.L_x_39:
        /* <DEDUP_REMOVED lines=9> */
[----:B------:R-:W-:-:S04]  /*4cd0*/  IMAD.HI.U32 R0, R19, R0, R18 ;  /* 0x0000000013007227 */ /* 0x000fc800078e0012 */
[----:B------:R-:W-:Y:S02]  /*4ce0*/  IMAD.MOV.U32 R19, RZ, RZ, RZ ;  /* 0x000000ffff137224 */ /* 0x000fe400078e00ff */
        /* <DEDUP_REMOVED lines=9> */
[----:B------:R-:W-:Y:S02]  /*4d80*/  IADD3 R0, -R12, RZ, RZ ;  /* 0x000000ff0c007210 */ /* 0x000fe40007ffe1ff */
[----:B------:R-:W-:-:S03]  /*4d90*/  MOV R18, R12 ;  /* 0x0000000c00127202 */ /* 0x000fc60000000f00 */
[----:B------:R-:W-:Y:S02]  /*4da0*/  IMAD R10, R10, R0, R56 ;  /* 0x000000000a0a7224 */ /* 0x000fe400078e0238 */
.L_x_40:
[----:B------:R-:W-:Y:S05]  /*4db0*/  BSYNC B0 ;  /* 0x0000000000007941 */ /* 0x000fea0003800000 */
.L_x_38:
[----:B------:R-:W-:Y:S01]  /*4dc0*/  IADD3 R48, P1, P0, R52, R50, R48 ;  /* 0x0000003234307210 */ /* 0x000fe2000783e030 */
[----:B------:R-:W-:Y:S02]  /*4dd0*/  IMAD R0, R19, R8, RZ ;  /* 0x0000000813007224 */ /* 0x000fe400078e02ff */
[----:B------:R-:W-:Y:S01]  /*4de0*/  IMAD R9, R9, R3, RZ ;  /* 0x0000000309097224 */ /* 0x000fe200078e02ff */
[----:B------:R-:W-:Y:S02]  /*4df0*/  IADD3 R48, P3, P2, R58, R48, R16 ;  /* 0x000000303a307210 */ /* 0x000fe40007a7e010 */
[----:B------:R-:W-:Y:S02]  /*4e00*/  IADD3.X R2, R6, R5, R2, P1, P0 ;  /* 0x0000000506027210 */ /* 0x000fe40000fe0402 */
[----:B------:R-:W-:Y:S02]  /*4e10*/  IADD3 R48, P1, P0, R62, R48, R60 ;  /* 0x000000303e307210 */ /* 0x000fe4000783e03c */
[----:B------:R-:W-:-:S02]  /*4e20*/  IADD3.X R2, R7, R2, R4, P3, P2 ;  /* 0x0000000207027210 */ /* 0x000fc40001fe4404 */
[----:B------:R-:W-:Y:S02]  /*4e30*/  SHF.R.S32.HI R4, RZ, 0x1f, R8 ;  /* 0x0000001fff047819 */ /* 0x000fe40000011408 */
[----:B------:R-:W-:Y:S02]  /*4e40*/  IADD3.X R49, R11, R2, R13, P1, P0 ;  /* 0x000000020b317210 */ /* 0x000fe40000fe040d */
[----:B------:R-:W-:Y:S01]  /*4e50*/  SHF.R.S32.HI R2, RZ, 0x1f, R3 ;  /* 0x0000001fff027819 */ /* 0x000fe20000011403 */
[-C--:B------:R-:W-:Y:S02]  /*4e60*/  IMAD R0, R4, R18.reuse, R0 ;  /* 0x0000001204007224 */ /* 0x080fe400078e0200 */
[----:B------:R-:W-:-:S04]  /*4e70*/  IMAD.WIDE.U32 R48, R8, R18, R48 ;  /* 0x0000001208307225 */ /* 0x000fc800078e0030 */
[----:B------:R-:W-:Y:S02]  /*4e80*/  IMAD.IADD R49, R49, 0x1, R0 ;  /* 0x0000000131317824 */ /* 0x000fe400078e0200 */
[-C--:B------:R-:W-:Y:S02]  /*4e90*/  IMAD R2, R2, R10.reuse, R9 ;  /* 0x0000000a02027224 */ /* 0x080fe400078e0209 */
[----:B------:R-:W-:-:S04]  /*4ea0*/  IMAD.WIDE.U32 R10, R3, R10, R48 ;  /* 0x0000000a030a7225 */ /* 0x000fc800078e0030 */
[----:B------:R-:W-:Y:S01]  /*4eb0*/  IMAD.IADD R2, R11, 0x1, R2 ;  /* 0x000000010b027824 */ /* 0x000fe200078e0202 */
[----:B------:R-:W-:-:S04]  /*4ec0*/  LEA R4, P0, R10, c[0x0][0x200], 0x2 ;  /* 0x000080000a047a11 */ /* 0x000fc800078010ff */
[----:B------:R-:W-:-:S05]  /*4ed0*/  LEA.HI.X R5, R10, c[0x0][0x204], R2, 0x2, P0 ;  /* 0x000081000a057a11 */ /* 0x000fca00000f1402 */
[----:B------:R0:W-:Y:S01]  /*4ee0*/  STG.E [R4.64], R30 ;  /* 0x0000001e04007986 */ /* 0x0001e2000c101908 */
[----:B------:R-:W-:Y:S05]  /*4ef0*/  BRA `(.L_x_15) ;  /* 0x0000003000007947 */ /* 0x000fea0003800000 */
.L_x_16:
[----:B------:R-:W-:-:S04]  /*4f00*/  LEA R2, P0, R52, c[0x0][0x200], 0x2 ;  /* 0x0000800034027a11 */ /* 0x000fc800078010ff */
[----:B------:R-:W-:-:S05]  /*4f10*/  LEA.HI.X R3, R52, c[0x0][0x204], R53, 0x2, P0 ;  /* 0x0000810034037a11 */ /* 0x000fca00000f1435 */
[----:B------:R0:W-:Y:S04]  /*4f20*/  STG.E [R2.64], R30 ;  /* 0x0000001e02007986 */ /* 0x0001e8000c101908 */
.L_x_15:
[----:B------:R-:W-:Y:S05]  /*4f30*/  BSYNC B1 ;  /* 0x0000000000017941 */ /* 0x000fea0003800000 */
.L_x_14:
[C---:B------:R-:W-:Y:S01]  /*4f40*/  IADD3 R0, R47.reuse, 0x8, RZ ;  /* 0x000000082f007810 */ /* 0x040fe20007ffe0ff */
[----:B------:R-:W-:Y:S01]  /*4f50*/  HFMA2.MMA R12, -RZ, RZ, 0, 0 ;  /* 0x00000000ff0c7435 */ /* 0x000fe200000001ff */
[----:B------:R-:W-:Y:S01]  /*4f60*/  CS2R R10, SRZ ;  /* 0x00000000000a7805 */ /* 0x000fe2000001ff00 */
[----:B------:R-:W-:Y:S01]  /*4f70*/  CS2R R8, SRZ ;  /* 0x0000000000087805 */ /* 0x000fe2000001ff00 */
[----:B------:R-:W-:Y:S01]  /*4f80*/  ISETP.GE.OR P2, PT, R0, c[0x0][0x314], P6 ;  /* 0x0000c50000007a0c */ /* 0x000fe20003746670 */
[----:B------:R-:W-:Y:S01]  /*4f90*/  CS2R R6, SRZ ;  /* 0x0000000000067805 */ /* 0x000fe2000001ff00 */
[----:B------:R-:W-:Y:S01]  /*4fa0*/  IADD3 R0, R47, 0x10, RZ ;  /* 0x000000102f007810 */ /* 0x000fe20007ffe0ff */
[----:B0-----:R-:W-:-:S03]  /*4fb0*/  CS2R R4, SRZ ;  /* 0x0000000000047805 */ /* 0x001fc6000001ff00 */
[----:B------:R-:W-:Y:S02]  /*4fc0*/  ISETP.GE.OR P1, PT, R0, c[0x0][0x314], P6 ;  /* 0x0000c50000007a0c */ /* 0x000fe40003726670 */
[----:B------:R-:W-:-:S04]  /*4fd0*/  IADD3 R0, R47, 0x18, RZ ;  /* 0x000000182f007810 */ /* 0x000fc80007ffe0ff */
[----:B------:R-:W-:Y:S01]  /*4fe0*/  ISETP.GE.OR P0, PT, R0, c[0x0][0x314], P6 ;  /* 0x0000c50000007a0c */ /* 0x000fe20003706670 */
[----:B------:R-:W-:Y:S01]  /*4ff0*/  @!P2 FADD.FTZ R2, -R30, R46 ;  /* 0x0000002e1e02a221 */ /* 0x000fe20000010100 */
[----:B------:R-:W-:-:S03]  /*5000*/  IADD3 R0, R47, 0x20, RZ ;  /* 0x000000202f007810 */ /* 0x000fc60007ffe0ff */
[----:B------:R-:W-:Y:S01]  /*5010*/  @!P2 FMUL.FTZ R2, R2, 1.4426950216293334961 ;  /* 0x3fb8aa3b0202a820 */ /* 0x000fe20000410000 */
[----:B------:R-:W-:Y:S01]  /*5020*/  ISETP.GE.OR P5, PT, R0, c[0x0][0x314], P6 ;  /* 0x0000c50000007a0c */ /* 0x000fe200037a6670 */
[----:B------:R-:W-:Y:S01]  /*5030*/  @!P1 FADD.FTZ R43, -R30, R43 ;  /* 0x0000002b1e2b9221 */ /* 0x000fe20000010100 */
[----:B------:R-:W-:-:S03]  /*5040*/  IADD3 R0, R47, 0x28, RZ ;  /* 0x000000282f007810 */ /* 0x000fc60007ffe0ff */
[----:B------:R-:W-:Y:S01]  /*5050*/  @!P1 FMUL.FTZ R43, R43, 1.4426950216293334961 ;  /* 0x3fb8aa3b2b2b9820 */ /* 0x000fe20000410000 */
[----:B------:R-:W0:Y:S01]  /*5060*/  @!P2 MUFU.EX2 R2, R2 ;  /* 0x000000020002a308 */ /* 0x000e220000000800 */
[----:B------:R-:W-:Y:S01]  /*5070*/  @!P0 FADD.FTZ R44, -R30, R44 ;  /* 0x0000002c1e2c8221 */ /* 0x000fe20000010100 */
[----:B------:R-:W-:Y:S02]  /*5080*/  ISETP.GE.OR P4, PT, R0, c[0x0][0x314], P6 ;  /* 0x0000c50000007a0c */ /* 0x000fe40003786670 */
[----:B------:R-:W-:Y:S01]  /*5090*/  IADD3 R0, R47, 0x30, RZ ;  /* 0x000000302f007810 */ /* 0x000fe20007ffe0ff */
[----:B------:R-:W-:Y:S02]  /*50a0*/  @!P0 FMUL.FTZ R44, R44, 1.4426950216293334961 ;  /* 0x3fb8aa3b2c2c8820 */ /* 0x000fe40000410000 */
[----:B------:R-:W-:Y:S01]  /*50b0*/  @!P5 FADD.FTZ R41, -R30, R41 ;  /* 0x000000291e29d221 */ /* 0x000fe20000010100 */
[----:B------:R-:W1:Y:S01]  /*50c0*/  @!P1 MUFU.EX2 R43, R43 ;  /* 0x0000002b002b9308 */ /* 0x000e620000000800 */
[----:B------:R-:W-:-:S02]  /*50d0*/  ISETP.GE.OR P3, PT, R0, c[0x0][0x314], P6 ;  /* 0x0000c50000007a0c */ /* 0x000fc40003766670 */
[----:B------:R-:W-:Y:S01]  /*50e0*/  IADD3 R0, R47, 0x38, RZ ;  /* 0x000000382f007810 */ /* 0x000fe20007ffe0ff */
[----:B------:R-:W-:-:S03]  /*50f0*/  @!P5 FMUL.FTZ R41, R41, 1.4426950216293334961 ;  /* 0x3fb8aa3b2929d820 */ /* 0x000fc60000410000 */
[----:B------:R-:W-:Y:S01]  /*5100*/  @!P4 FADD.FTZ R42, -R30, R42 ;  /* 0x0000002a1e2ac221 */ /* 0x000fe20000010100 */
[----:B------:R-:W2:Y:S01]  /*5110*/  @!P0 MUFU.EX2 R44, R44 ;  /* 0x0000002c002c8308 */ /* 0x000ea20000000800 */
[----:B0-----:R0:W-:Y:S01]  /*5120*/  @!P2 STS [R25.X4+0x220], R2 ;  /* 0x000220021900a388 */ /* 0x0011e20000004800 */
[----:B------:R-:W-:Y:S01]  /*5130*/  ISETP.GE.OR P2, PT, R0, c[0x0][0x314], P6 ;  /* 0x0000c50000007a0c */ /* 0x000fe20003746670 */
[----:B------:R-:W-:Y:S01]  /*5140*/  @!P4 FMUL.FTZ R42, R42, 1.4426950216293334961 ;  /* 0x3fb8aa3b2a2ac820 */ /* 0x000fe20000410000 */
[----:B------:R-:W-:Y:S02]  /*5150*/  IADD3 R0, R47, 0x40, RZ ;  /* 0x000000402f007810 */ /* 0x000fe40007ffe0ff */
[----:B------:R-:W-:Y:S01]  /*5160*/  @!P3 FADD.FTZ R39, -R30, R39 ;  /* 0x000000271e27b221 */ /* 0x000fe20000010100 */
[----:B-1----:R-:W-:Y:S01]  /*5170*/  @!P1 STS [R25.X4+0x440], R43 ;  /* 0x0004402b19009388 */ /* 0x002fe20000004800 */
[----:B------:R-:W-:Y:S02]  /*5180*/  ISETP.GE.OR P1, PT, R0, c[0x0][0x314], P6 ;  /* 0x0000c50000007a0c */ /* 0x000fe40003726670 */
[----:B------:R-:W-:Y:S01]  /*5190*/  @!P3 FMUL.FTZ R39, R39, 1.4426950216293334961 ;  /* 0x3fb8aa3b2727b820 */ /* 0x000fe20000410000 */
[----:B------:R-:W-:Y:S01]  /*51a0*/  IADD3 R0, R47, 0x48, RZ ;  /* 0x000000482f007810 */ /* 0x000fe20007ffe0ff */
[----:B------:R-:W1:Y:S03]  /*51b0*/  @!P4 MUFU.EX2 R42, R42 ;  /* 0x0000002a002ac308 */ /* 0x000e660000000800 */
[----:B------:R-:W-:Y:S01]  /*51c0*/  @!P2 FADD.FTZ R40, -R30, R40 ;  /* 0x000000281e28a221 */ /* 0x000fe20000010100 */
[----:B--2---:R-:W-:Y:S01]  /*51d0*/  @!P0 STS [R25.X4+0x660], R44 ;  /* 0x0006602c19008388 */ /* 0x004fe20000004800 */
[----:B------:R-:W-:-:S02]  /*51e0*/  ISETP.GE.OR P0, PT, R0, c[0x0][0x314], P6 ;  /* 0x0000c50000007a0c */ /* 0x000fc40003706670 */
[----:B------:R-:W-:Y:S01]  /*51f0*/  @!P2 FMUL.FTZ R40, R40, 1.4426950216293334961 ;  /* 0x3fb8aa3b2828a820 */ /* 0x000fe20000410000 */
[----:B------:R-:W2:Y:S01]  /*5200*/  @!P3 MUFU.EX2 R39, R39 ;  /* 0x000000270027b308 */ /* 0x000ea20000000800 */
[----:B------:R-:W-:Y:S01]  /*5210*/  IADD3 R0, R47, 0x50, RZ ;  /* 0x000000502f007810 */ /* 0x000fe20007ffe0ff */
[----:B------:R-:W-:-:S04]  /*5220*/  @!P1 FADD.FTZ R37, -R30, R37 ;  /* 0x000000251e259221 */ /* 0x000fc80000010100 */
[----:B------:R-:W-:Y:S01]  /*5230*/  @!P1 FMUL.FTZ R37, R37, 1.4426950216293334961 ;  /* 0x3fb8aa3b25259820 */ /* 0x000fe20000410000 */
[----:B0-----:R-:W-:Y:S01]  /*5240*/  CS2R R2, SRZ ;  /* 0x0000000000027805 */ /* 0x001fe2000001ff00 */
[----:B------:R-:W0:Y:S01]  /*5250*/  @!P2 MUFU.EX2 R40, R40 ;  /* 0x000000280028a308 */ /* 0x000e220000000800 */
[----:B-1----:R-:W-:Y:S01]  /*5260*/  @!P4 STS [R25.X4+0xaa0], R42 ;  /* 0x000aa02a1900c388 */ /* 0x002fe20000004800 */
[----:B------:R-:W-:Y:S01]  /*5270*/  @!P0 FADD.FTZ R38, -R30, R38 ;  /* 0x000000261e268221 */ /* 0x000fe20000010100 */
[----:B------:R-:W-:Y:S02]  /*5280*/  ISETP.GE.OR P4, PT, R0, c[0x0][0x314], P6 ;  /* 0x0000c50000007a0c */ /* 0x000fe40003786670 */
[----:B------:R-:W-:Y:S01]  /*5290*/  IADD3 R0, R47, 0x58, RZ ;  /* 0x000000582f007810 */ /* 0x000fe20007ffe0ff */
[----:B------:R-:W-:Y:S02]  /*52a0*/  @!P0 FMUL.FTZ R38, R38, 1.4426950216293334961 ;  /* 0x3fb8aa3b26268820 */ /* 0x000fe40000410000 */
[----:B------:R-:W1:Y:S01]  /*52b0*/  @!P1 MUFU.EX2 R37, R37 ;  /* 0x0000002500259308 */ /* 0x000e620000000800 */
[----:B--2---:R-:W-:Y:S01]  /*52c0*/  @!P3 STS [R25.X4+0xcc0], R39 ;  /* 0x000cc0271900b388 */ /* 0x004fe20000004800 */
[----:B------:R-:W-:-:S02]  /*52d0*/  ISETP.GE.OR P3, PT, R0, c[0x0][0x314], P6 ;  /* 0x0000c50000007a0c */ /* 0x000fc40003766670 */
[----:B------:R-:W-:-:S04]  /*52e0*/  IADD3 R0, R47, 0x60, RZ ;  /* 0x000000602f007810 */ /* 0x000fc80007ffe0ff */
[----:B------:R-:W2:Y:S01]  /*52f0*/  @!P0 MUFU.EX2 R38, R38 ;  /* 0x0000002600268308 */ /* 0x000ea20000000800 */
[----:B0-----:R-:W-:Y:S01]  /*5300*/  @!P2 STS [R25.X4+0xee0], R40 ;  /* 0x000ee0281900a388 */ /* 0x001fe20000004800 */
[----:B------:R-:W-:Y:S01]  /*5310*/  ISETP.GE.OR P2, PT, R0, c[0x0][0x314], P6 ;  /* 0x0000c50000007a0c */ /* 0x000fe20003746670 */
[----:B------:R-:W-:Y:S01]  /*5320*/  @!P4 FADD.FTZ R35, -R30, R35 ;  /* 0x000000231e23c221 */ /* 0x000fe20000010100 */
[----:B------:R-:W-:-:S03]  /*5330*/  IADD3 R0, R47, 0x68, RZ ;  /* 0x000000682f007810 */ /* 0x000fc60007ffe0ff */
[----:B------:R-:W-:Y:S01]  /*5340*/  @!P3 FADD.FTZ R36, -R30, R36 ;  /* 0x000000241e24b221 */ /* 0x000fe20000010100 */
[----:B------:R-:W0:Y:S01]  /*5350*/  @!P5 MUFU.EX2 R41, R41 ;  /* 0x000000290029d308 */ /* 0x000e220000000800 */
[----:B-1----:R-:W-:Y:S01]  /*5360*/  @!P1 STS [R25.X4+0x1100], R37 ;  /* 0x0011002519009388 */ /* 0x002fe20000004800 */
[----:B------:R-:W-:Y:S01]  /*5370*/  ISETP.GE.OR P1, PT, R0, c[0x0][0x314], P6 ;  /* 0x0000c50000007a0c */ /* 0x000fe20003726670 */
[----:B------:R-:W-:Y:S01]  /*5380*/  @!P4 FMUL.FTZ R35, R35, 1.4426950216293334961 ;  /* 0x3fb8aa3b2323c820 */ /* 0x000fe20000410000 */
[C---:B------:R-:W-:Y:S01]  /*5390*/  IADD3 R0, R47.reuse, 0x70, RZ ;  /* 0x000000702f007810 */ /* 0x040fe20007ffe0ff */
[----:B------:R-:W-:Y:S02]  /*53a0*/  @!P3 FMUL.FTZ R36, R36, 1.4426950216293334961 ;  /* 0x3fb8aa3b2424b820 */ /* 0x000fe40000410000 */
[----:B------:R-:W-:Y:S01]  /*53b0*/  @!P2 FADD.FTZ R33, -R30, R33 ;  /* 0x000000211e21a221 */ /* 0x000fe20000010100 */
[----:B--2---:R-:W-:Y:S01]  /*53c0*/  @!P0 STS [R25.X4+0x1320], R38 ;  /* 0x0013202619008388 */ /* 0x004fe20000004800 */
[----:B------:R-:W-:Y:S01]  /*53d0*/  ISETP.GE.OR P0, PT, R0, c[0x0][0x314], P6 ;  /* 0x0000c50000007a0c */ /* 0x000fe20003706670 */
[----:B------:R-:W1:Y:S01]  /*53e0*/  @!P4 MUFU.EX2 R35, R35 ;  /* 0x000000230023c308 */ /* 0x000e620000000800 */
[----:B------:R-:W-:Y:S01]  /*53f0*/  IADD3 R0, R47, 0x78, RZ ;  /* 0x000000782f007810 */ /* 0x000fe20007ffe0ff */
[----:B------:R-:W-:-:S03]  /*5400*/  @!P2 FMUL.FTZ R33, R33, 1.4426950216293334961 ;  /* 0x3fb8aa3b2121a820 */ /* 0x000fc60000410000 */
[----:B------:R-:W-:Y:S01]  /*5410*/  @!P1 FADD.FTZ R34, -R30, R34 ;  /* 0x000000221e229221 */ /* 0x000fe20000010100 */
[----:B0-----:R-:W-:Y:S01]  /*5420*/  @!P5 STS [R25.X4+0x880], R41 ;  /* 0x000880291900d388 */ /* 0x001fe20000004800 */
[C---:B------:R-:W-:Y:S01]  /*5430*/  ISETP.GE.OR P5, PT, R47.reuse, c[0x0][0x314], P6 ;  /* 0x0000c5002f007a0c */ /* 0x040fe200037a6670 */
[----:B------:R-:W0:Y:S01]  /*5440*/  @!P3 MUFU.EX2 R36, R36 ;  /* 0x000000240024b308 */ /* 0x000e220000000800 */
[----:B------:R-:W-:Y:S01]  /*5450*/  ISETP.GE.OR P6, PT, R0, c[0x0][0x314], P6 ;  /* 0x0000c50000007a0c */ /* 0x000fe200037c6670 */
[----:B------:R-:W-:Y:S02]  /*5460*/  @!P1 FMUL.FTZ R34, R34, 1.4426950216293334961 ;  /* 0x3fb8aa3b22229820 */ /* 0x000fe40000410000 */
[C---:B------:R-:W-:Y:S02]  /*5470*/  @!P0 FADD.FTZ R31, -R30.reuse, R31 ;  /* 0x0000001f1e1f8221 */ /* 0x040fe40000010100 */
[----:B------:R-:W-:Y:S02]  /*5480*/  IMAD.SHL.U32 R47, R47, 0x4, RZ ;  /* 0x000000042f2f7824 */ /* 0x000fe400078e00ff */
[----:B------:R-:W-:Y:S01]  /*5490*/  @!P0 FMUL.FTZ R31, R31, 1.4426950216293334961 ;  /* 0x3fb8aa3b1f1f8820 */ /* 0x000fe20000410000 */
[----:B------:R-:W2:Y:S01]  /*54a0*/  @!P2 MUFU.EX2 R33, R33 ;  /* 0x000000210021a308 */ /* 0x000ea20000000800 */
[----:B-1----:R-:W-:Y:S02]  /*54b0*/  @!P4 STS [R25.X4+0x1540], R35 ;  /* 0x001540231900c388 */ /* 0x002fe40000004800 */
[----:B------:R-:W-:-:S02]  /*54c0*/  @!P5 FADD.FTZ R45, -R30, R45 ;  /* 0x0000002d1e2dd221 */ /* 0x000fc40000010100 */
[----:B------:R-:W-:Y:S02]  /*54d0*/  @!P6 FADD.FTZ R30, -R30, R32 ;  /* 0x000000201e1ee221 */ /* 0x000fe40000010100 */
[----:B------:R-:W-:Y:S01]  /*54e0*/  @!P5 FMUL.FTZ R45, R45, 1.4426950216293334961 ;  /* 0x3fb8aa3b2d2dd820 */ /* 0x000fe20000410000 */
[----:B------:R-:W1:Y:S01]  /*54f0*/  @!P0 MUFU.EX2 R31, R31 ;  /* 0x0000001f001f8308 */ /* 0x000e620000000800 */
[----:B------:R-:W-:Y:S01]  /*5500*/  @!P6 FMUL.FTZ R0, R30, 1.4426950216293334961 ;  /* 0x3fb8aa3b1e00e820 */ /* 0x000fe20000410000 */
[----:B0-----:R-:W-:Y:S06]  /*5510*/  @!P3 STS [R25.X4+0x1760], R36 ;  /* 0x001760241900b388 */ /* 0x001fec0000004800 */
[----:B------:R-:W0:Y:S01]  /*5520*/  @!P6 MUFU.EX2 R0, R0 ;  /* 0x000000000000e308 */ /* 0x000e220000000800 */
[----:B--2---:R2:W-:Y:S07]  /*5530*/  @!P2 STS [R25.X4+0x1980], R33 ;  /* 0x001980211900a388 */ /* 0x0045ee0000004800 */
[----:B------:R-:W3:Y:S01]  /*5540*/  @!P5 MUFU.EX2 R45, R45 ;  /* 0x0000002d002dd308 */ /* 0x000ee20000000800 */
[----:B-1----:R-:W-:Y:S04]  /*5550*/  @!P0 STS [R25.X4+0x1dc0], R31 ;  /* 0x001dc01f19008388 */ /* 0x002fe80000004800 */
[----:B0-----:R0:W-:Y:S03]  /*5560*/  @!P6 STS [R25.X4+0x1fe0], R0 ;  /* 0x001fe0001900e388 */ /* 0x0011e60000004800 */
[----:B------:R-:W1:Y:S01]  /*5570*/  @!P1 MUFU.EX2 R34, R34 ;  /* 0x0000002200229308 */ /* 0x000e620000000800 */
[----:B---3--:R-:W-:Y:S01]  /*5580*/  @!P5 STS [R25.X4], R45 ;  /* 0x0000002d1900d388 */ /* 0x008fe20000004800 */
[----:B--2---:R-:W-:-:S03]  /*5590*/  IADD3 R33, R47, 0x40, RZ ;  /* 0x000000402f217810 */ /* 0x004fc60007ffe0ff */
[----:B-1----:R1:W-:Y:S01]  /*55a0*/  @!P1 STS [R25.X4+0x1ba0], R34 ;  /* 0x001ba02219009388 */ /* 0x0023e20000004800 */
[----:B0-----:R-:W-:-:S03]  /*55b0*/  IMAD.MOV.U32 R0, RZ, RZ, c[0x0][0x314] ;  /* 0x0000c500ff007624 */ /* 0x001fc600078e00ff */
[----:B------:R-:W-:Y:S02]  /*55c0*/  BAR.SYNC.DEFER_BLOCKING 0x0 ;  /* 0x0000000000007b1d */ /* 0x000fe40000010000 */
[----:B------:R-:W-:Y:S01]  /*55d0*/  ISETP.GE.AND P0, PT, R0, 0x1, PT ;  /* 0x000000010000780c */ /* 0x000fe20003f06270 */
[----:B------:R-:W-:Y:S01]  /*55e0*/  IMAD.MOV.U32 R0, RZ, RZ, RZ ;  /* 0x000000ffff007224 */ /* 0x000fe200078e00ff */
[----:B-1----:R-:W-:-:S11]  /*55f0*/  IADD3 R34, R47, 0x20, RZ ;  /* 0x000000202f227810 */ /* 0x002fd60007ffe0ff */
[----:B------:R-:W-:Y:S05]  /*5600*/  @!P0 BRA `(.L_x_41) ;  /* 0x000003a000008947 */ /* 0x000fea0003800000 */
[----:B------:R-:W-:Y:S01]  /*5610*/  ULDC UR5, c[0x0][0x22c] ;  /* 0x00008b0000057ab9 */ /* 0x000fe20000000800 */
[C---:B------:R-:W-:Y:S01]  /*5620*/  IMAD R29, R15.reuse, 0x60, R47 ;  /* 0x000000600f1d7824 */ /* 0x040fe200078e022f */
[----:B------:R-:W-:Y:S01]  /*5630*/  UIMAD UR5, UR7, UR5, URZ ;  /* 0x00000005070572a4 */ /* 0x000fe2000f8e023f */
[C---:B------:R-:W-:Y:S01]  /*5640*/  IADD3 R13, R28.reuse, -UR7, RZ ;  /* 0x800000071c0d7c10 */ /* 0x040fe2000fffe0ff */
[----:B------:R-:W-:Y:S01]  /*5650*/  IMAD R36, R28, c[0x0][0x22c], RZ ;  /* 0x00008b001c247a24 */ /* 0x000fe200078e02ff */
[----:B------:R-:W-:Y:S01]  /*5660*/  CS2R R16, SRZ ;  /* 0x0000000000107805 */ /* 0x000fe2000001ff00 */
[----:B------:R-:W-:Y:S01]  /*5670*/  USHF.R.S32.HI UR4, URZ, 0x1f, UR5 ;  /* 0x0000001f3f047899 */ /* 0x000fe20008011405 */
[C---:B------:R-:W-:Y:S01]  /*5680*/  ISETP.GE.AND P3, PT, R15.reuse, R13, PT ;  /* 0x0000000d0f00720c */ /* 0x040fe20003f66270 */
[----:B------:R-:W-:Y:S01]  /*5690*/  IMAD.SHL.U32 R14, R15, 0x4, RZ ;  /* 0x000000040f0e7824 */ /* 0x000fe200078e00ff */
[C---:B------:R-:W-:Y:S01]  /*56a0*/  IADD3 R12, P0, R29.reuse, UR5, RZ ;  /* 0x000000051d0c7c10 */ /* 0x040fe2000ff1e0ff */
[----:B------:R-:W-:Y:S01]  /*56b0*/  IMAD.MOV.U32 R32, RZ, RZ, RZ ;  /* 0x000000ffff207224 */ /* 0x000fe200078e00ff */
[----:B------:R-:W-:Y:S01]  /*56c0*/  CS2R R18, SRZ ;  /* 0x0000000000127805 */ /* 0x000fe2000001ff00 */
[----:B------:R-:W-:Y:S01]  /*56d0*/  CS2R R20, SRZ ;  /* 0x0000000000147805 */ /* 0x000fe2000001ff00 */
[----:B------:R-:W-:Y:S01]  /*56e0*/  LEA.HI.X.SX32 R29, R29, UR4, 0x1, P0 ;  /* 0x000000041d1d7c11 */ /* 0x000fe200080f0eff */
[----:B------:R-:W-:Y:S01]  /*56f0*/  CS2R R22, SRZ ;  /* 0x0000000000167805 */ /* 0x000fe2000001ff00 */
[----:B------:R-:W-:Y:S01]  /*5700*/  LEA R30, P0, R12, c[0x0][0x1d8], 0x2 ;  /* 0x000076000c1e7a11 */ /* 0x000fe200078010ff */
[----:B------:R-:W-:Y:S01]  /*5710*/  CS2R R24, SRZ ;  /* 0x0000000000187805 */ /* 0x000fe2000001ff00 */
[----:B------:R-:W-:Y:S01]  /*5720*/  CS2R R26, SRZ ;  /* 0x00000000001a7805 */ /* 0x000fe2000001ff00 */
[----:B------:R-:W-:Y:S01]  /*5730*/  IMAD.WIDE R36, R36, 0x4, RZ ;  /* 0x0000000424247825 */ /* 0x000fe200078e02ff */
[----:B------:R-:W-:-:S02]  /*5740*/  LEA.HI.X R29, R12, c[0x0][0x1dc], R29, 0x2, P0 ;  /* 0x000077000c1d7a11 */ /* 0x000fc400000f141d */
[----:B------:R-:W-:Y:S01]  /*5750*/  IADD3 R30, P0, R30, 0x100, RZ ;  /* 0x000001001e1e7810 */ /* 0x000fe20007f1e0ff */
[----:B------:R-:W-:-:S04]  /*5760*/  IMAD.MOV.U32 R12, RZ, RZ, RZ ;  /* 0x000000ffff0c7224 */ /* 0x000fc800078e00ff */
[----:B------:R-:W-:-:S05]  /*5770*/  IMAD.X R29, RZ, RZ, R29, P0 ;  /* 0x000000ffff1d7224 */ /* 0x000fca00000e061d */
.L_x_44:
[----:B------:R-:W-:Y:S01]  /*5780*/  MOV R31, R29 ;  /* 0x0000001d001f7202 */ /* 0x000fe20000000f00 */
[----:B------:R-:W-:Y:S01]  /*5790*/  BSSY B0, `(.L_x_42) ;  /* 0x000000e000007945 */ /* 0x000fe20003800000 */
[----:B------:R-:W-:-:S05]  /*57a0*/  @P3 BRA `(.L_x_43) ;  /* 0x000000c000003947 */ /* 0x000fca0003800000 */
[----:B------:R-:W-:Y:S01]  /*57b0*/  ISETP.GE.AND P2, PT, R47, c[0x0][0x220], PT ;  /* 0x000088002f007a0c */ /* 0x000fe20003f46270 */
[----:B------:R-:W-:Y:S01]  /*57c0*/  CS2R R16, SRZ ;  /* 0x0000000000107805 */ /* 0x000fe2000001ff00 */
[----:B------:R-:W-:Y:S01]  /*57d0*/  ISETP.GE.AND P1, PT, R34, c[0x0][0x220], PT ;  /* 0x0000880022007a0c */ /* 0x000fe20003f26270 */
[----:B------:R-:W-:Y:S01]  /*57e0*/  CS2R R18, SRZ ;  /* 0x0000000000127805 */ /* 0x000fe2000001ff00 */
[----:B------:R-:W-:Y:S01]  /*57f0*/  ISETP.GE.AND P0, PT, R33, c[0x0][0x220], PT ;  /* 0x0000880021007a0c */ /* 0x000fe20003f06270 */
[----:B------:R-:W-:Y:S01]  /*5800*/  CS2R R20, SRZ ;  /* 0x0000000000147805 */ /* 0x000fe2000001ff00 */
[----:B------:R-:W-:Y:S01]  /*5810*/  CS2R R22, SRZ ;  /* 0x0000000000167805 */ /* 0x000fe2000001ff00 */
[----:B------:R-:W-:Y:S01]  /*5820*/  CS2R R24, SRZ ;  /* 0x0000000000187805 */ /* 0x000fe2000001ff00 */
[----:B------:R-:W-:Y:S05]  /*5830*/  CS2R R26, SRZ ;  /* 0x00000000001a7805 */ /* 0x000fea000001ff00 */
[----:B------:R0:W5:Y:S04]  /*5840*/  @!P2 LDG.E.128 R16, [R30.64+-0x100] ;  /* 0xffff00081e10a981 */ /* 0x000168000c1e1d00 */
[----:B------:R0:W5:Y:S04]  /*5850*/  @!P1 LDG.E.128 R20, [R30.64+-0x80] ;  /* 0xffff80081e149981 */ /* 0x000168000c1e1d00 */
[----:B------:R0:W5:Y:S02]  /*5860*/  @!P0 LDG.E.128 R24, [R30.64] ;  /* 0x000000081e188981 */ /* 0x000164000c1e1d00 */
.L_x_43:
[----:B------:R-:W-:Y:S05]  /*5870*/  BSYNC B0 ;  /* 0x0000000000007941 */ /* 0x000fea0003800000 */
.L_x_42:
[----:B------:R1:W2:Y:S01]  /*5880*/  LDS R13, [R14] ;  /* 0x000000000e0d7984 */ /* 0x0002a20000000800 */
[----:B0-----:R-:W-:Y:S02]  /*5890*/  IADD3 R30, P0, R36, R30, RZ ;  /* 0x0000001e241e7210 */ /* 0x001fe40007f1e0ff */
[----:B------:R-:W-:Y:S02]  /*58a0*/  IADD3 R32, R32, 0x1, RZ ;  /* 0x0000000120207810 */ /* 0x000fe40007ffe0ff */
[----:B------:R-:W-:Y:S02]  /*58b0*/  IADD3.X R29, R37, R31, RZ, P0, !PT ;  /* 0x0000001f251d7210 */ /* 0x000fe400007fe4ff */
[----:B------:R-:W-:Y:S02]  /*58c0*/  ISETP.GE.AND P0, PT, R32, c[0x0][0x314], PT ;  /* 0x0000c50020007a0c */ /* 0x000fe40003f06270 */
[----:B-1----:R-:W-:Y:S01]  /*58d0*/  IADD3 R14, R14, 0x44, RZ ;  /* 0x000000440e0e7810 */ /* 0x002fe20007ffe0ff */
[C---:B--2--5:R-:W-:Y:S02]  /*58e0*/  FFMA.FTZ R0, R13.reuse, R16, R0 ;  /* 0x000000100d007223 */ /* 0x064fe40000010000 */
[C---:B------:R-:W-:Y:S02]  /*58f0*/  FFMA.FTZ R2, R13.reuse, R17, R2 ;  /* 0x000000110d027223 */ /* 0x040fe40000010002 */
        /* <DEDUP_REMOVED lines=9> */
[----:B------:R-:W-:Y:S01]  /*5990*/  FFMA.FTZ R12, R13, R27, R12 ;  /* 0x0000001b0d0c7223 */ /* 0x000fe2000001000c */
[----:B------:R-:W-:-:S05]  /*59a0*/  @!P0 BRA `(.L_x_44) ;  /* 0xfffffdd000008947 */ /* 0x000fca000383ffff */
.L_x_41:
[----:B------:R-:W-:Y:S02]  /*59b0*/  IADD3 R15, R15, UR7, RZ ;  /* 0x000000070f0f7c10 */ /* 0x000fe4000fffe0ff */
[----:B------:R-:W-:-:S02]  /*59c0*/  F2FP.BF16.PACK_AB R3, R4, R3 ;  /* 0x000000030403723e */ /* 0x000fc400000010ff */
[----:B------:R-:W-:Y:S02]  /*59d0*/  ISETP.GE.AND P0, PT, R15, R28, PT ;  /* 0x0000001c0f00720c */ /* 0x000fe40003f06270 */
[----:B------:R-:W-:Y:S02]  /*59e0*/  F2FP.BF16.PACK_AB R0, R2, R0 ;  /* 0x000000000200723e */ /* 0x000fe400000010ff */
[----:B------:R-:W-:Y:S02]  /*59f0*/  F2FP.BF16.PACK_AB R7, R8, R7 ;  /* 0x000000070807723e */ /* 0x000fe400000010ff */
[----:B------:R-:W-:Y:S01]  /*5a00*/  F2FP.BF16.PACK_AB R5, R6, R5 ;  /* 0x000000050605723e */ /* 0x000fe200000010ff */
[----:B------:R-:W-:Y:S01]  /*5a10*/  IMAD.MOV.U32 R8, RZ, RZ, R0 ;  /* 0x000000ffff087224 */ /* 0x000fe200078e0000 */
[----:B------:R-:W-:Y:S01]  /*5a20*/  F2FP.BF16.PACK_AB R10, R10, R9 ;  /* 0x000000090a0a723e */ /* 0x000fe200000010ff */
[----:B------:R-:W-:Y:S01]  /*5a30*/  IMAD.MOV.U32 R9, RZ, RZ, R3 ;  /* 0x000000ffff097224 */ /* 0x000fe200078e0003 */
[----:B------:R-:W-:Y:S01]  /*5a40*/  F2FP.BF16.PACK_AB R11, R12, R11 ;  /* 0x0000000b0c0b723e */ /* 0x000fe200000010ff */
[----:B------:R-:W-:-:S02]  /*5a50*/  IMAD.MOV.U32 R16, RZ, RZ, R5 ;  /* 0x000000ffff107224 */ /* 0x000fc400078e0005 */
[----:B------:R-:W-:Y:S01]  /*5a60*/  IMAD.MOV.U32 R17, RZ, RZ, R7 ;  /* 0x000000ffff117224 */ /* 0x000fe200078e0007 */
[----:B------:R-:W-:Y:S06]  /*5a70*/  @P0 EXIT ;  /* 0x000000000000094d */ /* 0x000fec0003800000 */
[----:B------:R-:W-:Y:S01]  /*5a80*/  IMAD.MOV.U32 R4, RZ, RZ, c[0x0][0x1c0] ;  /* 0x00007000ff047624 */ /* 0x000fe200078e00ff */
[----:B------:R-:W-:Y:S02]  /*5a90*/  IABS R7, R15 ;  /* 0x0000000f00077213 */ /* 0x000fe40000000000 */
[----:B------:R-:W-:Y:S01]  /*5aa0*/  IABS R3, c[0x0][0x214] ;  /* 0x0000850000037a13 */ /* 0x000fe20000000000 */
[----:B------:R-:W-:-:S05]  /*5ab0*/  IMAD R4, R4, c[0x0][0x214], RZ ;  /* 0x0000850004047a24 */ /* 0x000fca00078e02ff */
[-C--:B------:R-:W-:Y:S02]  /*5ac0*/  IABS R6, R4.reuse ;  /* 0x0000000400067213 */ /* 0x080fe40000000000 */
[----:B------:R-:W-:Y:S02]  /*5ad0*/  IABS R2, R4 ;  /* 0x0000000400027213 */ /* 0x000fe40000000000 */
[----:B------:R-:W0:Y:S03]  /*5ae0*/  I2F.RP R12, R6 ;  /* 0x00000006000c7306 */ /* 0x000e260000209400 */
[----:B------:R-:W-:-:S05]  /*5af0*/  IMAD.MOV R2, RZ, RZ, -R2 ;  /* 0x000000ffff027224 */ /* 0x000fca00078e0a02 */
[----:B0-----:R-:W0:Y:S02]  /*5b00*/  MUFU.RCP R12, R12 ;  /* 0x0000000c000c7308 */ /* 0x001e240000001000 */
[----:B0-----:R-:W-:-:S06]  /*5b10*/  IADD3 R12, R12, 0xffffffe, RZ ;  /* 0x0ffffffe0c0c7810 */ /* 0x001fcc0007ffe0ff */
[----:B------:R-:W0:Y:S02]  /*5b20*/  F2I.FTZ.U32.TRUNC.NTZ R13, R12 ;  /* 0x0000000c000d7305 */ /* 0x000e24000021f000 */
[--C-:B0-----:R-:W-:Y:S02]  /*5b30*/  IMAD.MOV R0, RZ, RZ, -R13.reuse ;  /* 0x000000ffff007224 */ /* 0x101fe400078e0a0d */
[----:B------:R-:W-:Y:S02]  /*5b40*/  IMAD.MOV.U32 R12, RZ, RZ, RZ ;  /* 0x000000ffff0c7224 */ /* 0x000fe400078e00ff */
[----:B------:R-:W-:Y:S02]  /*5b50*/  IMAD R5, R0, R6, RZ ;  /* 0x0000000600057224 */ /* 0x000fe400078e02ff */
[----:B------:R-:W0:Y:S02]  /*5b60*/  I2F.RP R0, R3 ;  /* 0x0000000300007306 */ /* 0x000e240000209400 */
[----:B------:R-:W-:-:S06]  /*5b70*/  IMAD.HI.U32 R5, R13, R5, R12 ;  /* 0x000000050d057227 */ /* 0x000fcc00078e000c */
[----:B------:R-:W-:-:S04]  /*5b80*/  IMAD.HI.U32 R5, R5, R7, RZ ;  /* 0x0000000705057227 */ /* 0x000fc800078e00ff */
[----:B------:R-:W-:Y:S01]  /*5b90*/  IMAD R2, R5, R2, R7 ;  /* 0x0000000205027224 */ /* 0x000fe200078e0207 */
[----:B0-----:R-:W0:Y:S04]  /*5ba0*/  MUFU.RCP R0, R0 ;  /* 0x0000000000007308 */ /* 0x001e280000001000 */
[----:B------:R-:W-:-:S13]  /*5bb0*/  ISETP.GT.U32.AND P1, PT, R6, R2, PT ;  /* 0x000000020600720c */ /* 0x000fda0003f24070 */
[----:B------:R-:W-:Y:S01]  /*5bc0*/  @!P1 IMAD.IADD R2, R2, 0x1, -R6 ;  /* 0x0000000102029824 */ /* 0x000fe200078e0a06 */
[----:B------:R-:W-:Y:S02]  /*5bd0*/  @!P1 IADD3 R5, R5, 0x1, RZ ;  /* 0x0000000105059810 */ /* 0x000fe40007ffe0ff */
[----:B0-----:R-:W-:Y:S02]  /*5be0*/  IADD3 R0, R0, 0xffffffe, RZ ;  /* 0x0ffffffe00007810 */ /* 0x001fe40007ffe0ff */
[----:B------:R-:W-:Y:S02]  /*5bf0*/  ISETP.GE.U32.AND P2, PT, R2, R6, PT ;  /* 0x000000060200720c */ /* 0x000fe40003f46070 */
[----:B------:R-:W-:Y:S01]  /*5c00*/  LOP3.LUT R2, R15, R4, RZ, 0x3c, !PT ;  /* 0x000000040f027212 */ /* 0x000fe200078e3cff */
[----:B------:R-:W0:Y:S01]  /*5c10*/  F2I.FTZ.U32.TRUNC.NTZ R13, R0 ;  /* 0x00000000000d7305 */ /* 0x000e22000021f000 */
[----:B------:R-:W-:Y:S02]  /*5c20*/  ISETP.NE.AND P1, PT, R4, RZ, PT ;  /* 0x000000ff0400720c */ /* 0x000fe40003f25270 */
[----:B------:R-:W-:-:S07]  /*5c30*/  ISETP.GE.AND P0, PT, R2, RZ, PT ;  /* 0x000000ff0200720c */ /* 0x000fce0003f06270 */
[----:B------:R-:W-:-:S06]  /*5c40*/  @P2 IADD3 R5, R5, 0x1, RZ ;  /* 0x0000000105052810 */ /* 0x000fcc0007ffe0ff */
[----:B------:R-:W-:Y:S01]  /*5c50*/  @!P0 IMAD.MOV R5, RZ, RZ, -R5 ;  /* 0x000000ffff058224 */ /* 0x000fe200078e0a05 */
[----:B------:R-:W-:Y:S01]  /*5c60*/  @!P1 LOP3.LUT R5, RZ, R4, RZ, 0x33, !PT ;  /* 0x00000004ff059212 */ /* 0x000fe200078e33ff */
[----:B0-----:R-:W-:-:S04]  /*5c70*/  IMAD.MOV R2, RZ, RZ, -R13 ;  /* 0x000000ffff027224 */ /* 0x001fc800078e0a0d */
[----:B------:R-:W-:Y:S02]  /*5c80*/  IMAD R4, R5, R4, RZ ;  /* 0x0000000405047224 */ /* 0x000fe400078e02ff */
[----:B------:R-:W-:Y:S02]  /*5c90*/  IMAD R2, R2, R3, RZ ;  /* 0x0000000302027224 */ /* 0x000fe400078e02ff */
[----:B------:R-:W-:Y:S02]  /*5ca0*/  IMAD.IADD R6, R15, 0x1, -R4 ;  /* 0x000000010f067824 */ /* 0x000fe400078e0a04 */
[----:B------:R-:W-:-:S03]  /*5cb0*/  IMAD.HI.U32 R2, R13, R2, R12 ;  /* 0x000000020d027227 */ /* 0x000fc600078e000c */
[----:B------:R-:W-:Y:S01]  /*5cc0*/  IABS R0, R6 ;  /* 0x0000000600007213 */ /* 0x000fe20000000000 */
[----:B------:R-:W-:Y:S01]  /*5cd0*/  IMAD.WIDE.U32 R12, R5, c[0x0][0x1e0], RZ ;  /* 0x00007800050c7a25 */ /* 0x000fe200078e00ff */
[----:B------:R-:W-:-:S03]  /*5ce0*/  LOP3.LUT R6, R6, c[0x0][0x214], RZ, 0x3c, !PT ;  /* 0x0000850006067a12 */ /* 0x000fc600078e3cff */
[----:B------:R-:W-:Y:S01]  /*5cf0*/  IMAD.HI.U32 R7, R2, R0, RZ ;  /* 0x0000000002077227 */ /* 0x000fe200078e00ff */
[----:B------:R-:W-:-:S03]  /*5d00*/  ISETP.GE.AND P1, PT, R6, RZ, PT ;  /* 0x000000ff0600720c */ /* 0x000fc60003f26270 */
[----:B------:R-:W-:-:S04]  /*5d10*/  IMAD.MOV R2, RZ, RZ, -R7 ;  /* 0x000000ffff027224 */ /* 0x000fc800078e0a07 */
[----:B------:R-:W-:-:S05]  /*5d20*/  IMAD R0, R3, R2, R0 ;  /* 0x0000000203007224 */ /* 0x000fca00078e0200 */
[----:B------:R-:W-:-:S13]  /*5d30*/  ISETP.GT.U32.AND P0, PT, R3, R0, PT ;  /* 0x000000000300720c */ /* 0x000fda0003f04070 */
[----:B------:R-:W-:Y:S01]  /*5d40*/  @!P0 IMAD.IADD R0, R0, 0x1, -R3 ;  /* 0x0000000100008824 */ /* 0x000fe200078e0a03 */
[----:B------:R-:W-:Y:S02]  /*5d50*/  @!P0 IADD3 R7, R7, 0x1, RZ ;  /* 0x0000000107078810 */ /* 0x000fe40007ffe0ff */
[----:B------:R-:W-:Y:S02]  /*5d60*/  ISETP.NE.AND P0, PT, RZ, c[0x0][0x214], PT ;  /* 0x00008500ff007a0c */ /* 0x000fe40003f05270 */
[----:B------:R-:W-:Y:S02]  /*5d70*/  ISETP.GE.U32.AND P2, PT, R0, R3, PT ;  /* 0x000000030000720c */ /* 0x000fe40003f46070 */
[----:B------:R-:W-:-:S05]  /*5d80*/  SHF.R.S32.HI R0, RZ, 0x1f, R5 ;  /* 0x0000001fff007819 */ /* 0x000fca0000011405 */
[----:B------:R-:W-:-:S04]  /*5d90*/  IMAD R0, R0, c[0x0][0x1e0], RZ ;  /* 0x0000780000007a24 */ /* 0x000fc800078e02ff */
[----:B------:R-:W-:Y:S02]  /*5da0*/  IMAD R0, R5, c[0x0][0x1e4], R0 ;  /* 0x0000790005007a24 */ /* 0x000fe400078e0200 */
[----:B------:R-:W-:Y:S02]  /*5db0*/  @P2 IADD3 R7, R7, 0x1, RZ ;  /* 0x0000000107072810 */ /* 0x000fe40007ffe0ff */
[----:B------:R-:W-:-:S03]  /*5dc0*/  IMAD.IADD R13, R13, 0x1, R0 ;  /* 0x000000010d0d7824 */ /* 0x000fc600078e0200 */
[----:B------:R-:W-:Y:S01]  /*5dd0*/  @!P1 IMAD.MOV R7, RZ, RZ, -R7 ;  /* 0x000000ffff079224 */ /* 0x000fe200078e0a07 */
[----:B------:R-:W-:Y:S02]  /*5de0*/  @!P0 LOP3.LUT R7, RZ, c[0x0][0x214], RZ, 0x33, !PT ;  /* 0x00008500ff078a12 */ /* 0x000fe400078e33ff */
[----:B------:R-:W-:Y:S02]  /*5df0*/  ISETP.GE.AND P0, PT, R47, c[0x0][0x220], PT ;  /* 0x000088002f007a0c */ /* 0x000fe40003f06270 */
[----:B------:R-:W-:Y:S01]  /*5e00*/  SHF.R.S32.HI R2, RZ, 0x1f, R7 ;  /* 0x0000001fff027819 */ /* 0x000fe20000011407 */
[C---:B------:R-:W-:Y:S01]  /*5e10*/  IMAD R4, R7.reuse, c[0x0][0x214], R4 ;  /* 0x0000850007047a24 */ /* 0x040fe200078e0204 */
[----:B------:R-:W-:Y:S01]  /*5e20*/  ISETP.GE.AND P1, PT, R34, c[0x0][0x220], PT ;  /* 0x0000880022007a0c */ /* 0x000fe20003f26270 */
[----:B------:R-:W-:-:S04]  /*5e30*/  IMAD.WIDE.U32 R12, R7, c[0x0][0x1f0], R12 ;  /* 0x00007c00070c7a25 */ /* 0x000fc800078e000c */
[----:B------:R-:W-:Y:S02]  /*5e40*/  IMAD.IADD R4, R15, 0x1, -R4 ;  /* 0x000000010f047824 */ /* 0x000fe400078e0a04 */
[----:B------:R-:W-:-:S03]  /*5e50*/  IMAD R2, R2, c[0x0][0x1f0], RZ ;  /* 0x00007c0002027a24 */ /* 0x000fc600078e02ff */
[----:B------:R-:W-:Y:S01]  /*5e60*/  SHF.R.S32.HI R0, RZ, 0x1f, R4 ;  /* 0x0000001fff007819 */ /* 0x000fe20000011404 */
[----:B------:R-:W-:-:S04]  /*5e70*/  IMAD R2, R7, c[0x0][0x1f4], R2 ;  /* 0x00007d0007027a24 */ /* 0x000fc800078e0202 */
[----:B------:R-:W-:Y:S02]  /*5e80*/  IMAD.IADD R3, R13, 0x1, R2 ;  /* 0x000000010d037824 */ /* 0x000fe400078e0202 */
[----:B------:R-:W-:Y:S02]  /*5e90*/  IMAD R0, R0, c[0x0][0x1e8], RZ ;  /* 0x00007a0000007a24 */ /* 0x000fe400078e02ff */
[----:B------:R-:W-:Y:S02]  /*5ea0*/  IMAD.MOV.U32 R2, RZ, RZ, R12 ;  /* 0x000000ffff027224 */ /* 0x000fe400078e000c */
[C---:B------:R-:W-:Y:S02]  /*5eb0*/  IMAD R0, R4.reuse, c[0x0][0x1ec], R0 ;  /* 0x00007b0004007a24 */ /* 0x040fe400078e0200 */
[----:B------:R-:W-:-:S04]  /*5ec0*/  IMAD.WIDE.U32 R4, R4, c[0x0][0x1e8], R2 ;  /* 0x00007a0004047a25 */ /* 0x000fc800078e0002 */
[----:B------:R-:W-:Y:S01]  /*5ed0*/  IMAD.IADD R0, R5, 0x1, R0 ;  /* 0x0000000105007824 */ /* 0x000fe200078e0200 */
[CC--:B------:R-:W-:Y:S02]  /*5ee0*/  @!P0 IADD3 R2, P3, R47.reuse, R4.reuse, RZ ;  /* 0x000000042f028210 */ /* 0x0c0fe40007f7e0ff */
[----:B------:R-:W-:Y:S02]  /*5ef0*/  @!P1 IADD3 R3, P2, R34, R4, RZ ;  /* 0x0000000422039210 */ /* 0x000fe40007f5e0ff */
[-C--:B------:R-:W-:Y:S02]  /*5f00*/  @!P0 LEA.HI.X.SX32 R47, R47, R0.reuse, 0x1, P3 ;  /* 0x000000002f2f8211 */ /* 0x080fe400018f0eff */
[----:B------:R-:W-:Y:S02]  /*5f10*/  @!P0 LEA R12, P3, R2, c[0x0][0x1d0], 0x1 ;  /* 0x00007400020c8a11 */ /* 0x000fe400078608ff */
[----:B------:R-:W-:Y:S02]  /*5f20*/  @!P1 LEA.HI.X.SX32 R34, R34, R0, 0x1, P2 ;  /* 0x0000000022229211 */ /* 0x000fe400010f0eff */
[----:B------:R-:W-:-:S02]  /*5f30*/  @!P0 LEA.HI.X R13, R2, c[0x0][0x1d4], R47, 0x1, P3 ;  /* 0x00007500020d8a11 */ /* 0x000fc400018f0c2f */
[----:B------:R-:W-:-:S03]  /*5f40*/  @!P1 LEA R6, P2, R3, c[0x0][0x1d0], 0x1 ;  /* 0x0000740003069a11 */ /* 0x000fc600078408ff */
[----:B------:R0:W-:Y:S01]  /*5f50*/  @!P0 STG.E.64 [R12.64], R8 ;  /* 0x000000080c008986 */ /* 0x0001e2000c101b08 */
[----:B------:R-:W-:Y:S02]  /*5f60*/  ISETP.GE.AND P0, PT, R33, c[0x0][0x220], PT ;  /* 0x0000880021007a0c */ /* 0x000fe40003f06270 */
[----:B------:R-:W-:-:S05]  /*5f70*/  @!P1 LEA.HI.X R7, R3, c[0x0][0x1d4], R34, 0x1, P2 ;  /* 0x0000750003079a11 */ /* 0x000fca00010f0c22 */
[----:B------:R0:W-:Y:S06]  /*5f80*/  @!P1 STG.E.64 [R6.64], R16 ;  /* 0x0000001006009986 */ /* 0x0001ec000c101b08 */
[----:B------:R-:W-:Y:S05]  /*5f90*/  @P0 EXIT ;  /* 0x000000000000094d */ /* 0x000fea0003800000 */
[----:B------:R-:W-:-:S04]  /*5fa0*/  IADD3 R4, P0, R33, R4, RZ ;  /* 0x0000000421047210 */ /* 0x000fc80007f1e0ff */
[----:B------:R-:W-:Y:S02]  /*5fb0*/  LEA.HI.X.SX32 R0, R33, R0, 0x1, P0 ;  /* 0x0000000021007211 */ /* 0x000fe400000f0eff */
[----:B------:R-:W-:-:S04]  /*5fc0*/  LEA R2, P0, R4, c[0x0][0x1d0], 0x1 ;  /* 0x0000740004027a11 */ /* 0x000fc800078008ff */
[----:B------:R-:W-:-:S05]  /*5fd0*/  LEA.HI.X R3, R4, c[0x0][0x1d4], R0, 0x1, P0 ;  /* 0x0000750004037a11 */ /* 0x000fca00000f0c00 */
[----:B------:R-:W-:Y:S01]  /*5fe0*/  STG.E.64 [R2.64], R10 ;  /* 0x0000000a02007986 */ /* 0x000fe2000c101b08 */
[----:B------:R-:W-:Y:S05]  /*5ff0*/  EXIT ;  /* 0x000000000000794d */ /* 0x000fea0003800000 */
        .weak           $__internal_0_$__cuda_sm20_div_s64
        .type           $__internal_0_$__cuda_sm20_div_s64,@function
        .size           $__internal_0_$__cuda_sm20_div_s64,(.L_x_6260 - $__internal_0_$__cuda_sm20_div_s64)
$__internal_0_$__cuda_sm20_div_s64:
[----:B------:R-:W-:Y:S02]  /*6000*/  IADD3 R54, P0, RZ, -R24, RZ ;  /* 0x80000018ff367210 */ /* 0x000fe40007f1e0ff */
[----:B------:R-:W-:-:S03]  /*6010*/  ISETP.GE.AND P1, PT, R23, RZ, PT ;  /* 0x000000ff1700720c */ /* 0x000fc60003f26270 */
[----:B------:R-:W-:Y:S01]  /*6020*/  IMAD.X R0, RZ, RZ, ~R23, P0 ;  /* 0x000000ffff007224 */ /* 0x000fe200000e0e17 */
[----:B------:R-:W-:-:S04]  /*6030*/  SEL R54, R54, R24, !P1 ;  /* 0x0000001836367207 */ /* 0x000fc80004800000 */
[----:B------:R-:W-:-:S04]  /*6040*/  SEL R55, R0, R23, !P1 ;  /* 0x0000001700377207 */ /* 0x000fc80004800000 */
[----:B------:R-:W0:Y:S08]  /*6050*/  I2F.U64.RP R0, R54 ;  /* 0x0000003600007312 */ /* 0x000e300000309000 */
[----:B0-----:R-:W0:Y:S02]  /*6060*/  MUFU.RCP R0, R0 ;  /* 0x0000000000007308 */ /* 0x001e240000001000 */
[----:B0-----:R-:W-:-:S06]  /*6070*/  IADD3 R0, R0, 0x1ffffffe, RZ ;  /* 0x1ffffffe00007810 */ /* 0x001fcc0007ffe0ff */
[----:B------:R-:W0:Y:S02]  /*6080*/  F2I.U64.TRUNC R64, R0 ;  /* 0x0000000000407311 */ /* 0x000e24000020d800 */
[----:B0-----:R-:W-:-:S04]  /*6090*/  IMAD.WIDE.U32 R20, R64, R54, RZ ;  /* 0x0000003640147225 */ /* 0x001fc800078e00ff */
[C---:B------:R-:W-:Y:S01]  /*60a0*/  IMAD R0, R64.reuse, R55, R21 ;  /* 0x0000003740007224 */ /* 0x040fe200078e0215 */
[----:B------:R-:W-:Y:S01]  /*60b0*/  IADD3 R20, P0, RZ, -R20, RZ ;  /* 0x80000014ff147210 */ /* 0x000fe20007f1e0ff */
[----:B------:R-:W-:Y:S02]  /*60c0*/  IMAD.MOV.U32 R67, RZ, RZ, R64 ;  /* 0x000000ffff437224 */ /* 0x000fe400078e0040 */
[----:B------:R-:W-:Y:S02]  /*60d0*/  IMAD R0, R65, R54, R0 ;  /* 0x0000003641007224 */ /* 0x000fe400078e0200 */
[----:B------:R-:W-:-:S04]  /*60e0*/  IMAD.HI.U32 R66, R64, R20, RZ ;  /* 0x0000001440427227 */ /* 0x000fc800078e00ff */
[----:B------:R-:W-:-:S04]  /*60f0*/  IMAD.X R0, RZ, RZ, ~R0, P0 ;  /* 0x000000ffff007224 */ /* 0x000fc800000e0e00 */
[----:B------:R-:W-:-:S04]  /*6100*/  IMAD.WIDE.U32 R66, P0, R64, R0, R66 ;  /* 0x0000000040427225 */ /* 0x000fc80007800042 */
[----:B------:R-:W-:-:S04]  /*6110*/  IMAD.HI.U32 R29, R65, R0, RZ ;  /* 0x00000000411d7227 */ /* 0x000fc800078e00ff */
[----:B------:R-:W-:-:S04]  /*6120*/  IMAD.HI.U32 R20, P1, R65, R20, R66 ;  /* 0x0000001441147227 */ /* 0x000fc80007820042 */
[----:B------:R-:W-:Y:S02]  /*6130*/  IMAD R0, R65, R0, RZ ;  /* 0x0000000041007224 */ /* 0x000fe400078e02ff */
[----:B------:R-:W-:-:S03]  /*6140*/  IMAD.X R29, R29, 0x1, R65, P0 ;  /* 0x000000011d1d7824 */ /* 0x000fc600000e0641 */
[----:B------:R-:W-:-:S04]  /*6150*/  IADD3 R65, P0, R0, R20, RZ ;  /* 0x0000001400417210 */ /* 0x000fc80007f1e0ff */
[----:B------:R-:W-:Y:S01]  /*6160*/  IADD3.X R29, RZ, RZ, R29, P0, P1 ;  /* 0x000000ffff1d7210 */ /* 0x000fe200007e241d */
[----:B------:R-:W-:Y:S01]  /*6170*/  IMAD.WIDE.U32 R66, R65, R54, RZ ;  /* 0x0000003641427225 */ /* 0x000fe200078e00ff */
[----:B------:R-:W-:-:S03]  /*6180*/  ISETP.GE.AND P1, PT, R18, RZ, PT ;  /* 0x000000ff1200720c */ /* 0x000fc60003f26270 */
[----:B------:R-:W-:Y:S01]  /*6190*/  IMAD R20, R65, R55, R67 ;  /* 0x0000003741147224 */ /* 0x000fe200078e0243 */
[----:B------:R-:W-:-:S03]  /*61a0*/  IADD3 R21, P0, RZ, -R66, RZ ;  /* 0x80000042ff157210 */ /* 0x000fc60007f1e0ff */
[----:B------:R-:W-:Y:S02]  /*61b0*/  IMAD R20, R29, R54, R20 ;  /* 0x000000361d147224 */ /* 0x000fe400078e0214 */
[----:B------:R-:W-:-:S04]  /*61c0*/  IMAD.HI.U32 R64, R65, R21, RZ ;  /* 0x0000001541407227 */ /* 0x000fc800078e00ff */
[----:B------:R-:W-:-:S04]  /*61d0*/  IMAD.X R20, RZ, RZ, ~R20, P0 ;  /* 0x000000ffff147224 */ /* 0x000fc800000e0e14 */
[----:B------:R-:W-:-:S04]  /*61e0*/  IMAD.WIDE.U32 R64, P0, R65, R20, R64 ;  /* 0x0000001441407225 */ /* 0x000fc80007800040 */
[----:B------:R-:W-:-:S04]  /*61f0*/  IMAD.HI.U32 R0, R29, R20, RZ ;  /* 0x000000141d007227 */ /* 0x000fc800078e00ff */
[----:B------:R-:W-:-:S04]  /*6200*/  IMAD.HI.U32 R21, P4, R29, R21, R64 ;  /* 0x000000151d157227 */ /* 0x000fc80007880040 */
[----:B------:R-:W-:Y:S02]  /*6210*/  IMAD R20, R29, R20, RZ ;  /* 0x000000141d147224 */ /* 0x000fe400078e02ff */
[----:B------:R-:W-:Y:S02]  /*6220*/  IMAD.X R0, R0, 0x1, R29, P0 ;  /* 0x0000000100007824 */ /* 0x000fe400000e061d */
[----:B------:R-:W-:Y:S01]  /*6230*/  IMAD.MOV.U32 R65, RZ, RZ, RZ ;  /* 0x000000ffff417224 */ /* 0x000fe200078e00ff */
[----:B------:R-:W-:Y:S02]  /*6240*/  IADD3 R29, P2, R20, R21, RZ ;  /* 0x00000015141d7210 */ /* 0x000fe40007f5e0ff */
[-C--:B------:R-:W-:Y:S02]  /*6250*/  IADD3 R21, P0, RZ, -R27.reuse, RZ ;  /* 0x8000001bff157210 */ /* 0x080fe40007f1e0ff */
[----:B------:R-:W-:Y:S02]  /*6260*/  IADD3.X R0, RZ, RZ, R0, P2, P4 ;  /* 0x000000ffff007210 */ /* 0x000fe400017e8400 */
[----:B------:R-:W-:Y:S01]  /*6270*/  SEL R21, R21, R27, !P1 ;  /* 0x0000001b15157207 */ /* 0x000fe20004800000 */
[----:B------:R-:W-:-:S04]  /*6280*/  IMAD.X R20, RZ, RZ, ~R18, P0 ;  /* 0x000000ffff147224 */ /* 0x000fc800000e0e12 */
[----:B------:R-:W-:Y:S01]  /*6290*/  IMAD.HI.U32 R64, R29, R21, RZ ;  /* 0x000000151d407227 */ /* 0x000fe200078e00ff */
[----:B------:R-:W-:-:S05]  /*62a0*/  SEL R20, R20, R18, !P1 ;  /* 0x0000001214147207 */ /* 0x000fca0004800000 */
[----:B------:R-:W-:-:S04]  /*62b0*/  IMAD.WIDE.U32 R64, R29, R20, R64 ;  /* 0x000000141d407225 */ /* 0x000fc800078e0040 */
[C---:B------:R-:W-:Y:S02]  /*62c0*/  IMAD R29, R0.reuse, R20, RZ ;  /* 0x00000014001d7224 */ /* 0x040fe400078e02ff */
[----:B------:R-:W-:-:S04]  /*62d0*/  IMAD.HI.U32 R27, P2, R0, R21, R64 ;  /* 0x00000015001b7227 */ /* 0x000fc80007840040 */
[----:B------:R-:W-:Y:S01]  /*62e0*/  IMAD.HI.U32 R0, R0, R20, RZ ;  /* 0x0000001400007227 */ /* 0x000fe200078e00ff */
[----:B------:R-:W-:-:S04]  /*62f0*/  IADD3 R29, P1, R29, R27, RZ ;  /* 0x0000001b1d1d7210 */ /* 0x000fc80007f3e0ff */
[----:B------:R-:W-:Y:S01]  /*6300*/  IADD3.X R0, R0, RZ, RZ, P2, !PT ;  /* 0x000000ff00007210 */ /* 0x000fe200017fe4ff */
[----:B------:R-:W-:-:S04]  /*6310*/  IMAD.WIDE.U32 R64, R29, R54, RZ ;  /* 0x000000361d407225 */ /* 0x000fc800078e00ff */
[----:B------:R-:W-:Y:S01]  /*6320*/  IMAD R27, R29, R55, R65 ;  /* 0x000000371d1b7224 */ /* 0x000fe200078e0241 */
[----:B------:R-:W-:Y:S01]  /*6330*/  IADD3 R21, P0, -R64, R21, RZ ;  /* 0x0000001540157210 */ /* 0x000fe20007f1e1ff */
[----:B------:R-:W-:-:S03]  /*6340*/  IMAD.X R0, RZ, RZ, R0, P1 ;  /* 0x000000ffff007224 */ /* 0x000fc600008e0600 */
[-C--:B------:R-:W-:Y:S01]  /*6350*/  ISETP.GE.U32.AND P2, PT, R21, R54.reuse, PT ;  /* 0x000000361500720c */ /* 0x080fe20003f46070 */
[----:B------:R-:W-:-:S04]  /*6360*/  IMAD R27, R0, R54, R27 ;  /* 0x00000036001b7224 */ /* 0x000fc800078e021b */
[----:B------:R-:W-:Y:S01]  /*6370*/  IMAD.X R20, R20, 0x1, ~R27, P0 ;  /* 0x0000000114147824 */ /* 0x000fe200000e0e1b */
[----:B------:R-:W-:-:S04]  /*6380*/  IADD3 R27, P0, R21, -R54, RZ ;  /* 0x80000036151b7210 */ /* 0x000fc80007f1e0ff */
[----:B------:R-:W-:-:S04]  /*6390*/  ISETP.GE.U32.AND.EX P2, PT, R20, R55, PT, P2 ;  /* 0x000000371400720c */ /* 0x000fc80003f46120 */
[----:B------:R-:W-:Y:S01]  /*63a0*/  SEL R27, R27, R21, P2 ;  /* 0x000000151b1b7207 */ /* 0x000fe20001000000 */
[----:B------:R-:W-:-:S03]  /*63b0*/  IMAD.X R21, R20, 0x1, ~R55, P0 ;  /* 0x0000000114157824 */ /* 0x000fc600000e0e37 */
[----:B------:R-:W-:Y:S02]  /*63c0*/  ISETP.GE.U32.AND P1, PT, R27, R54, PT ;  /* 0x000000361b00720c */ /* 0x000fe40003f26070 */
[----:B------:R-:W-:Y:S02]  /*63d0*/  SEL R21, R21, R20, P2 ;  /* 0x0000001415157207 */ /* 0x000fe40001000000 */
[----:B------:R-:W-:Y:S02]  /*63e0*/  IADD3 R20, P0, R29, 0x1, RZ ;  /* 0x000000011d147810 */ /* 0x000fe40007f1e0ff */
[----:B------:R-:W-:Y:S02]  /*63f0*/  ISETP.GE.U32.AND.EX P1, PT, R21, R55, PT, P1 ;  /* 0x000000371500720c */ /* 0x000fe40003f26110 */
[----:B------:R-:W-:Y:S01]  /*6400*/  SEL R29, R20, R29, P2 ;  /* 0x0000001d141d7207 */ /* 0x000fe20001000000 */
[----:B------:R-:W-:Y:S01]  /*6410*/  IMAD.X R20, RZ, RZ, R0, P0 ;  /* 0x000000ffff147224 */ /* 0x000fe200000e0600 */
[----:B------:R-:W-:-:S02]  /*6420*/  LOP3.LUT R27, R23, R18, RZ, 0x3c, !PT ;  /* 0x00000012171b7212 */ /* 0x000fc400078e3cff */
[----:B------:R-:W-:Y:S02]  /*6430*/  IADD3 R21, P0, R29, 0x1, RZ ;  /* 0x000000011d157810 */ /* 0x000fe40007f1e0ff */
[----:B------:R-:W-:Y:S02]  /*6440*/  SEL R20, R20, R0, P2 ;  /* 0x0000000014147207 */ /* 0x000fe40001000000 */
[----:B------:R-:W-:Y:S02]  /*6450*/  SEL R21, R21, R29, P1 ;  /* 0x0000001d15157207 */ /* 0x000fe40000800000 */
[-C--:B------:R-:W-:Y:S02]  /*6460*/  IADD3.X R0, RZ, R20.reuse, RZ, P0, !PT ;  /* 0x00000014ff007210 */ /* 0x080fe400007fe4ff */
[----:B------:R-:W-:Y:S02]  /*6470*/  ISETP.NE.U32.AND P0, PT, R24, RZ, PT ;  /* 0x000000ff1800720c */ /* 0x000fe40003f05070 */
[----:B------:R-:W-:-:S02]  /*6480*/  SEL R20, R0, R20, P1 ;  /* 0x0000001400147207 */ /* 0x000fc40000800000 */
[-C--:B------:R-:W-:Y:S02]  /*6490*/  IADD3 R0, P1, RZ, -R21.reuse, RZ ;  /* 0x80000015ff007210 */ /* 0x080fe40007f3e0ff */
[----:B------:R-:W-:Y:S02]  /*64a0*/  ISETP.GE.AND P2, PT, R27, RZ, PT ;  /* 0x000000ff1b00720c */ /* 0x000fe40003f46270 */
[----:B------:R-:W-:Y:S01]  /*64b0*/  ISETP.NE.AND.EX P0, PT, R23, RZ, PT, P0 ;  /* 0x000000ff1700720c */ /* 0x000fe20003f05300 */
[----:B------:R-:W-:Y:S01]  /*64c0*/  IMAD.X R24, RZ, RZ, ~R20, P1 ;  /* 0x000000ffff187224 */ /* 0x000fe200008e0e14 */
[----:B------:R-:W-:Y:S01]  /*64d0*/  SEL R0, R0, R21, !P2 ;  /* 0x0000001500007207 */ /* 0x000fe20005000000 */
[----:B------:R-:W-:-:S03]  /*64e0*/  IMAD.MOV.U32 R23, RZ, RZ, 0x0 ;  /* 0x00000000ff177424 */ /* 0x000fc600078e00ff */
[----:B------:R-:W-:Y:S02]  /*64f0*/  SEL R24, R24, R20, !P2 ;  /* 0x0000001418187207 */ /* 0x000fe40005000000 */
[----:B------:R-:W-:Y:S02]  /*6500*/  SEL R0, R0, 0xffffffff, P0 ;  /* 0xffffffff00007807 */ /* 0x000fe40000000000 */
[----:B------:R-:W-:Y:S01]  /*6510*/  SEL R21, R24, 0xffffffff, P0 ;  /* 0xffffffff18157807 */ /* 0x000fe20000000000 */
[----:B------:R-:W-:Y:S06]  /*6520*/  RET.REL.NODEC R22 `(_ZN5flash32flash_fwd_splitkv_combine_kernelI23Flash_fwd_kernel_traitsILi96ELi64ELi128ELi4ELb0ELb0EN7cutlass10bfloat16_tE19Flash_kernel_traitsILi96ELi64ELi128ELi4ES3_EELi16ELi7ELb0EEEvNS_16Flash_fwd_paramsE) ;  /* 0xffff9ad016007950 */ /* 0x000fec0003c3ffff */
.L_x_45:
[----:B------:R-:W-:-:S00]  /*6530*/  BRA `(.L_x_45) ;  /* 0xfffffff000007947 */ /* 0x000fc0000383ffff */
[----:B------:R-:W-:-:S00]  /*6540*/  NOP ;  /* 0x0000000000007918 */ /* 0x000fc00000000000 */
        /* <DEDUP_REMOVED lines=11> */
.L_x_6260:


//--------------------- .text._ZN5flash32flash_fwd_splitkv_combine_kernelI23Flash_fwd_kernel_traitsILi96ELi64ELi128ELi4ELb0ELb0EN7cutlass10bfloat16_tE19Flash_kernel_traitsILi96ELi64ELi128ELi4ES3_EELi16ELi6ELb0EEEvNS_16Flash_fwd_paramsE --------------------------
	.section	.text._ZN5flash32flash_fwd_splitkv_combine_kernelI23Flash_fwd_kernel_traitsILi96ELi64ELi128ELi4ELb0ELb0EN7cutlass10bfloat16_tE19Flash_kernel_traitsILi96ELi64ELi128ELi4ES3_EELi16ELi6ELb0EEEvNS_16Flash_fwd_paramsE,"ax",@progbits
	.sectioninfo	@"SHI_REGISTERS=62"
	.align	128
        .global         _ZN5flash32flash_fwd_splitkv_combine_kernelI23Flash_fwd_kernel_traitsILi96ELi64ELi128ELi4ELb0ELb0EN7cutlass10bfloat16_tE19Flash_kernel_traitsILi96ELi64ELi128ELi4ES3_EELi16ELi6ELb0EEEvNS_16Flash_fwd_paramsE
        .type           _ZN5flash32flash_fwd_splitkv_combine_kernelI23Flash_fwd_kernel_traitsILi96ELi64ELi128ELi4ELb0ELb0EN7cutlass10bfloat16_tE19Flash_kernel_traitsILi96ELi64ELi128ELi4ES3_EELi16ELi6ELb0EEEvNS_16Flash_fwd_paramsE,@function
        .size           _ZN5flash32flash_fwd_splitkv_combine_kernelI23Flash_fwd_kernel_traitsILi96ELi64ELi128ELi4ELb0ELb0EN7cutlass10bfloat16_tE19Flash_kernel_traitsILi96ELi64ELi128ELi4ES3_EELi16ELi6ELb0EEEvNS_16Flash_fwd_paramsE,(.L_x_6261 - _ZN5flash32flash_fwd_splitkv_combine_kernelI23Flash_fwd_kernel_traitsILi96ELi64ELi128ELi4ELb0ELb0EN7cutlass10bfloat16_tE19Flash_kernel_traitsILi96ELi64ELi128ELi4ES3_EELi16ELi6ELb0EEEvNS_16Flash_fwd_paramsE)
        .other          _ZN5flash32flash_fwd_splitkv_combine_kernelI23Flash_fwd_kernel_traitsILi96ELi64ELi128ELi4ELb0ELb0EN7cutlass10bfloat16_tE19Flash_kernel_traitsILi96ELi64ELi128ELi4ES3_EELi16ELi6ELb0EEEvNS_16Flash_fwd_paramsE,@"STO_CUDA_ENTRY STV_DEFAULT"
_ZN5flash32flash_fwd_splitkv_combine_kernelI23Flash_fwd_kernel_traitsILi96ELi64ELi128ELi4ELb0ELb0EN7cutlass10bfloat16_tE19Flash_kernel_traitsILi96ELi64ELi128ELi4ES3_EELi16ELi6ELb0EEEvNS_16Flash_fwd_paramsE:
.text._ZN5flash32flash_fwd_splitkv_combine_kernelI23Flash_fwd_kernel_traitsILi96ELi64ELi128ELi4ELb0ELb0EN7cutlass10bfloat16_tE19Flash_kernel_traitsILi96ELi64ELi128ELi4ES3_EELi16ELi6ELb0EEEvNS_16Flash_fwd_paramsE:
        /* <DEDUP_REMOVED lines=23> */
[----:B------:R-:W-:Y:S05]  /*0170*/  CALL.REL.NOINC `($__internal_1_$__cuda_sm20_div_s64) ;  /* 0x000050a000007944 */ /* 0x000fea0003c00000 */
[----:B------:R-:W-:Y:S02]  /*0180*/  MOV R8, R0 ;  /* 0x0000000000087202 */ /* 0x000fe40000000f00 */
[----:B------:R-:W-:Y:S01]  /*0190*/  MOV R9, R21 ;  /* 0x0000001500097202 */ /* 0x000fe20000000f00 */
[----:B------:R-:W-:Y:S05]  /*01a0*/  BRA `(.L_x_47) ;  /* 0x0000013000007947 */ /* 0x000fea0003800000 */
.L_x_46:
        /* <DEDUP_REMOVED lines=19> */
.L_x_47:
        /* <DEDUP_REMOVED lines=17> */
.L_x_49:
        /* <DEDUP_REMOVED lines=20> */
.L_x_50:
[----:B------:R-:W-:Y:S05]  /*0530*/  BSYNC B0 ;  /* 0x0000000000007941 */ /* 0x000fea0003800000 */
.L_x_48:
        /* <DEDUP_REMOVED lines=57> */
.L_x_52:
        /* <DEDUP_REMOVED lines=19> */
.L_x_53:
[----:B------:R-:W-:Y:S05]  /*0a00*/  BSYNC B0 ;  /* 0x0000000000007941 */ /* 0x000fea0003800000 */
.L_x_51:
        /* <DEDUP_REMOVED lines=107> */
.L_x_55:
        /* <DEDUP_REMOVED lines=19> */
.L_x_56:
[----:B------:R-:W-:Y:S05]  /*11f0*/  BSYNC B0 ;  /* 0x0000000000007941 */ /* 0x000fea0003800000 */
.L_x_54:
[----:B------:R-:W-:Y:S01]  /*1200*/  SHF.R.S32.HI R8, RZ, 0x1f, R39 ;  /* 0x0000001fff087819 */ /* 0x000fe20000011427 */
[----:B------:R-:W-:Y:S01]  /*1210*/  IMAD.MOV.U32 R22, RZ, RZ, -0x800000 ;  /* 0xff800000ff167424 */ /* 0x000fe200078e00ff */
[----:B------:R-:W-:Y:S01]  /*1220*/  IADD3 R9, P0, R28, -UR7, RZ ;  /* 0x800000071c097c10 */ /* 0x000fe2000ff1e0ff */
[----:B------:R-:W-:Y:S01]  /*1230*/  ULDC.64 UR8, c[0x0][0x118] ;  /* 0x0000460000087ab9 */ /* 0x000fe20000000a00 */
        /* <DEDUP_REMOVED lines=11> */
[----:B------:R-:W-:Y:S02]  /*12f0*/  IADD3.X R27, R10, UR6, RZ, P0, !PT ;  /* 0x000000060a1b7c10 */ /* 0x000fe400087fe4ff */
[----:B------:R-:W-:Y:S02]  /*1300*/  ISETP.GE.OR P4, PT, R18, c[0x0][0x314], !P2 ;  /* 0x0000c50012007a0c */ /* 0x000fe40005786670 */
[C---:B------:R-:W-:Y:S02]  /*1310*/  ISETP.GE.OR P0, PT, R24.reuse, c[0x0][0x314], !P2 ;  /* 0x0000c50018007a0c */ /* 0x040fe40005706670 */
[----:B------:R-:W-:Y:S02]  /*1320*/  IADD3 R9, R24, 0x10, RZ ;  /* 0x0000001018097810 */ /* 0x000fe40007ffe0ff */
[----:B------:R-:W-:Y:S02]  /*1330*/  ISETP.GE.OR P6, PT, R15, c[0x0][0x314], !P2 ;  /* 0x0000c5000f007a0c */ /* 0x000fe400057c6670 */
[----:B------:R-:W-:-:S05]  /*1340*/  ISETP.GE.OR P1, PT, R9, c[0x0][0x314], !P2 ;  /* 0x0000c50009007a0c */ /* 0x000fca0005726670 */
[----:B------:R-:W-:Y:S01]  /*1350*/  @!P4 SHF.R.S32.HI R0, RZ, 0x1f, R18 ;  /* 0x0000001fff00c819 */ /* 0x000fe20000011412 */
[----:B------:R-:W-:-:S04]  /*1360*/  @!P4 IMAD.WIDE.U32 R20, R28, R18, R26 ;  /* 0x000000121c14c225 */ /* 0x000fc800078e001a */
[----:B------:R-:W-:-:S03]  /*1370*/  @!P4 IMAD R0, R0, R28, RZ ;  /* 0x0000001c0000c224 */ /* 0x000fc600078e02ff */
[----:B------:R-:W-:Y:S01]  /*1380*/  @!P1 SHF.R.S32.HI R10, RZ, 0x1f, R9 ;  /* 0x0000001fff0a9819 */ /* 0x000fe20000011409 */
[-C--:B------:R-:W-:Y:S01]  /*1390*/  @!P4 IMAD R0, R18, R5.reuse, R0 ;  /* 0x000000051200c224 */ /* 0x080fe200078e0200 */
[----:B------:R-:W-:Y:S01]  /*13a0*/  @!P4 LEA R18, P3, R20, c[0x0][0x208], 0x2 ;  /* 0x000082001412ca11 */ /* 0x000fe200078610ff */
[----:B------:R-:W-:Y:S02]  /*13b0*/  @!P1 IMAD.MOV.U32 R42, RZ, RZ, R26 ;  /* 0x000000ffff2a9224 */ /* 0x000fe400078e001a */
[----:B------:R-:W-:Y:S01]  /*13c0*/  @!P4 IMAD.IADD R0, R21, 0x1, R0 ;  /* 0x000000011500c824 */ /* 0x000fe200078e0200 */
[----:B------:R-:W-:Y:S01]  /*13d0*/  IADD3 R21, R24, 0x20, RZ ;  /* 0x0000002018157810 */ /* 0x000fe20007ffe0ff */
[----:B------:R-:W-:Y:S02]  /*13e0*/  @!P1 IMAD R10, R10, R28, RZ ;  /* 0x0000001c0a0a9224 */ /* 0x000fe400078e02ff */
[----:B------:R-:W-:Y:S01]  /*13f0*/  @!P1 IMAD.MOV.U32 R43, RZ, RZ, R27 ;  /* 0x000000ffff2b9224 */ /* 0x000fe200078e001b */
[----:B------:R-:W-:Y:S01]  /*1400*/  @!P4 LEA.HI.X R19, R20, c[0x0][0x20c], R0, 0x2, P3 ;  /* 0x000083001413ca11 */ /* 0x000fe200018f1400 */
[----:B------:R-:W-:Y:S01]  /*1410*/  @!P1 IMAD R10, R9, R5, R10 ;  /* 0x00000005090a9224 */ /* 0x000fe200078e020a */
[----:B------:R-:W-:Y:S01]  /*1420*/  @!P0 SHF.R.S32.HI R0, RZ, 0x1f, R24 ;  /* 0x0000001fff008819 */ /* 0x000fe20000011418 */
[----:B------:R-:W-:-:S02]  /*1430*/  @!P1 IMAD.WIDE.U32 R42, R28, R9, R42 ;  /* 0x000000091c2a9225 */ /* 0x000fc400078e002a */
[----:B------:R0:W2:Y:S01]  /*1440*/  @!P4 LDG.E R22, [R18.64] ;  /* 0x000000081216c981 */ /* 0x0000a2000c1e1900 */
[----:B------:R-:W-:Y:S01]  /*1450*/  IADD3 R20, R24, 0x28, RZ ;  /* 0x0000002818147810 */ /* 0x000fe20007ffe0ff */
[----:B------:R-:W-:Y:S01]  /*1460*/  @!P0 IMAD R0, R0, R28, RZ ;  /* 0x0000001c00008224 */ /* 0x000fe200078e02ff */
[----:B------:R-:W-:Y:S01]  /*1470*/  ISETP.GE.OR P5, PT, R21, c[0x0][0x314], !P2 ;  /* 0x0000c50015007a0c */ /* 0x000fe200057a6670 */
[----:B------:R-:W-:Y:S01]  /*1480*/  IMAD.MOV.U32 R23, RZ, RZ, -0x800000 ;  /* 0xff800000ff177424 */ /* 0x000fe200078e00ff */
[----:B------:R-:W-:Y:S01]  /*1490*/  @!P6 SHF.R.S32.HI R9, RZ, 0x1f, R15 ;  /* 0x0000001fff09e819 */ /* 0x000fe2000001140f */
[----:B------:R-:W-:Y:S01]  /*14a0*/  @!P0 IMAD R0, R24, R5, R0 ;  /* 0x0000000518008224 */ /* 0x000fe200078e0200 */
[----:B------:R-:W-:Y:S01]  /*14b0*/  ISETP.GE.OR P4, PT, R20, c[0x0][0x314], !P2 ;  /* 0x0000c50014007a0c */ /* 0x000fe20005786670 */
[----:B------:R-:W-:Y:S02]  /*14c0*/  @!P6 IMAD.MOV.U32 R34, RZ, RZ, R26 ;  /* 0x000000ffff22e224 */ /* 0x000fe400078e001a */
[----:B------:R-:W-:-:S02]  /*14d0*/  @!P6 IMAD.MOV.U32 R35, RZ, RZ, R27 ;  /* 0x000000ffff23e224 */ /* 0x000fc400078e001b */
[----:B------:R-:W-:Y:S02]  /*14e0*/  @!P6 IMAD R9, R9, R28, RZ ;  /* 0x0000001c0909e224 */ /* 0x000fe400078e02ff */
[----:B------:R-:W-:Y:S02]  /*14f0*/  @!P1 IMAD.IADD R10, R43, 0x1, R10 ;  /* 0x000000012b0a9824 */ /* 0x000fe400078e020a */
[----:B------:R-:W-:-:S04]  /*1500*/  @!P6 IMAD.WIDE.U32 R34, R28, R15, R34 ;  /* 0x0000000f1c22e225 */ /* 0x000fc800078e0022 */
[----:B------:R-:W-:Y:S02]  /*1510*/  @!P6 IMAD R9, R15, R5, R9 ;  /* 0x000000050f09e224 */ /* 0x000fe400078e0209 */
[----:B0-----:R-:W-:Y:S02]  /*1520*/  @!P0 IMAD.MOV.U32 R18, RZ, RZ, R26 ;  /* 0x000000ffff128224 */ /* 0x001fe400078e001a */
[----:B------:R-:W-:-:S04]  /*1530*/  @!P0 IMAD.MOV.U32 R19, RZ, RZ, R27 ;  /* 0x000000ffff138224 */ /* 0x000fc800078e001b */
[----:B------:R-:W-:-:S04]  /*1540*/  @!P0 IMAD.WIDE.U32 R18, R28, R24, R18 ;  /* 0x000000181c128225 */ /* 0x000fc800078e0012 */
[----:B------:R-:W-:Y:S01]  /*1550*/  @!P0 IMAD.IADD R0, R19, 0x1, R0 ;  /* 0x0000000113008824 */ /* 0x000fe200078e0200 */
[----:B------:R-:W-:Y:S02]  /*1560*/  @!P0 LEA R32, P3, R18, c[0x0][0x208], 0x2 ;  /* 0x0000820012208a11 */ /* 0x000fe400078610ff */
[----:B------:R-:W-:Y:S02]  /*1570*/  IADD3 R19, R24, 0x30, RZ ;  /* 0x0000003018137810 */ /* 0x000fe40007ffe0ff */
[----:B------:R-:W-:Y:S02]  /*1580*/  @!P0 LEA.HI.X R33, R18, c[0x0][0x20c], R0, 0x2, P3 ;  /* 0x0000830012218a11 */ /* 0x000fe400018f1400 */
[----:B------:R-:W-:Y:S02]  /*1590*/  IADD3 R18, R24, 0x38, RZ ;  /* 0x0000003818127810 */ /* 0x000fe40007ffe0ff */
[----:B------:R-:W-:Y:S01]  /*15a0*/  ISETP.GE.OR P3, PT, R19, c[0x0][0x314], !P2 ;  /* 0x0000c50013007a0c */ /* 0x000fe20005766670 */
[----:B------:R0:W3:Y:S01]  /*15b0*/  @!P0 LDG.E R23, [R32.64] ;  /* 0x0000000820178981 */ /* 0x0000e2000c1e1900 */
[----:B------:R-:W-:-:S02]  /*15c0*/  ISETP.GE.OR P2, PT, R18, c[0x0][0x314], !P2 ;  /* 0x0000c50012007a0c */ /* 0x000fc40005746670 */
[----:B------:R-:W-:Y:S02]  /*15d0*/  @!P5 SHF.R.S32.HI R0, RZ, 0x1f, R21 ;  /* 0x0000001fff00d819 */ /* 0x000fe40000011415 */
[----:B------:R-:W-:Y:S01]  /*15e0*/  @!P1 LEA R36, P0, R42, c[0x0][0x208], 0x2 ;  /* 0x000082002a249a11 */ /* 0x000fe200078010ff */
[----:B------:R-:W-:Y:S01]  /*15f0*/  @!P6 IMAD.IADD R9, R35, 0x1, R9 ;  /* 0x000000012309e824 */ /* 0x000fe200078e0209 */
[----:B------:R-:W-:Y:S01]  /*1600*/  @!P4 SHF.R.S32.HI R15, RZ, 0x1f, R20 ;  /* 0x0000001fff0fc819 */ /* 0x000fe20000011414 */
[-C--:B------:R-:W-:Y:S01]  /*1610*/  @!P5 IMAD R0, R0, R28.reuse, RZ ;  /* 0x0000001c0000d224 */ /* 0x080fe200078e02ff */
[----:B------:R-:W-:Y:S02]  /*1620*/  @!P1 LEA.HI.X R37, R42, c[0x0][0x20c], R10, 0x2, P0 ;  /* 0x000083002a259a11 */ /* 0x000fe400000f140a */
[C---:B------:R-:W-:Y:S01]  /*1630*/  @!P6 LEA R42, P0, R34.reuse, c[0x0][0x208], 0x2 ;  /* 0x00008200222aea11 */ /* 0x040fe200078010ff */
[----:B------:R-:W-:Y:S02]  /*1640*/  @!P5 IMAD R0, R21, R5, R0 ;  /* 0x000000051500d224 */ /* 0x000fe400078e0200 */
[----:B------:R-:W-:Y:S01]  /*1650*/  @!P4 IMAD R15, R15, R28, RZ ;  /* 0x0000001c0f0fc224 */ /* 0x000fe200078e02ff */
[----:B------:R-:W-:Y:S01]  /*1660*/  @!P6 LEA.HI.X R43, R34, c[0x0][0x20c], R9, 0x2, P0 ;  /* 0x00008300222bea11 */ /* 0x000fe200000f1409 */
[----:B------:R-:W-:Y:S01]  /*1670*/  @!P4 IMAD.MOV.U32 R46, RZ, RZ, R26 ;  /* 0x000000ffff2ec224 */ /* 0x000fe200078e001a */
[----:B------:R-:W-:Y:S01]  /*1680*/  @!P2 SHF.R.S32.HI R9, RZ, 0x1f, R18 ;  /* 0x0000001fff09a819 */ /* 0x000fe20000011412 */
[----:B------:R-:W-:-:S02]  /*1690*/  @!P4 IMAD.MOV.U32 R47, RZ, RZ, R27 ;  /* 0x000000ffff2fc224 */ /* 0x000fc400078e001b */
        /* <DEDUP_REMOVED lines=26> */
[----:B------:R0:W4:Y:S01]  /*1840*/  @!P1 LDG.E R0, [R36.64] ;  /* 0x0000000824009981 */ /* 0x000122000c1e1900 */
[----:B------:R-:W-:-:S03]  /*1850*/  @!P3 IMAD.IADD R10, R35, 0x1, R10 ;  /* 0x00000001230ab824 */ /* 0x000fc600078e020a */
[----:B------:R1:W5:Y:S04]  /*1860*/  @!P5 LDG.E R9, [R20.64] ;  /* 0x000000081409d981 */ /* 0x000368000c1e1900 */
[----:B------:R-:W5:Y:S01]  /*1870*/  @!P6 LDG.E R15, [R42.64] ;  /* 0x000000082a0fe981 */ /* 0x000f62000c1e1900 */
[----:B0-----:R-:W-:Y:S01]  /*1880*/  @!P3 LEA R36, P1, R34, c[0x0][0x208], 0x2 ;  /* 0x000082002224ba11 */ /* 0x001fe200078210ff */
[----:B-1----:R-:W-:-:S03]  /*1890*/  IMAD.MOV.U32 R20, RZ, RZ, -0x800000 ;  /* 0xff800000ff147424 */ /* 0x002fc600078e00ff */
[----:B------:R-:W-:Y:S01]  /*18a0*/  @!P3 LEA.HI.X R37, R34, c[0x0][0x20c], R10, 0x2, P1 ;  /* 0x000083002225ba11 */ /* 0x000fe200008f140a */
[----:B------:R-:W-:Y:S02]  /*18b0*/  IMAD.MOV.U32 R10, RZ, RZ, -0x800000 ;  /* 0xff800000ff0a7424 */ /* 0x000fe400078e00ff */
[----:B------:R-:W-:Y:S01]  /*18c0*/  IMAD.MOV.U32 R21, RZ, RZ, -0x800000 ;  /* 0xff800000ff157424 */ /* 0x000fe200078e00ff */
[----:B------:R0:W5:Y:S04]  /*18d0*/  @!P2 LDG.E R20, [R18.64] ;  /* 0x000000081214a981 */ /* 0x000168000c1e1900 */
[----:B------:R1:W5:Y:S04]  /*18e0*/  @!P4 LDG.E R10, [R32.64] ;  /* 0x00000008200ac981 */ /* 0x000368000c1e1900 */
[----:B------:R-:W5:Y:S01]  /*18f0*/  @!P3 LDG.E R21, [R36.64] ;  /* 0x000000082415b981 */ /* 0x000f62000c1e1900 */
[----:B------:R-:W-:-:S04]  /*1900*/  IABS R26, c[0x0][0x1c0] ;  /* 0x00007000001a7a13 */ /* 0x000fc80000000000 */
[----:B-1----:R-:W1:Y:S08]  /*1910*/  I2F.U32.RP R32, R26 ;  /* 0x0000001a00207306 */ /* 0x002e700000209000 */
[----:B-1----:R-:W1:Y:S02]  /*1920*/  MUFU.RCP R32, R32 ;  /* 0x0000002000207308 */ /* 0x002e640000001000 */
[----:B-1----:R-:W-:-:S06]  /*1930*/  IADD3 R32, R32, 0xffffffe, RZ ;  /* 0x0ffffffe20207810 */ /* 0x002fcc0007ffe0ff */
[----:B------:R-:W1:Y:S01]  /*1940*/  F2I.FTZ.U32.TRUNC.NTZ R33, R32 ;  /* 0x0000002000217305 */ /* 0x000e62000021f000 */
[----:B0-----:R-:W-:Y:S01]  /*1950*/  IABS R19, R6 ;  /* 0x0000000600137213 */ /* 0x001fe20000000000 */
[----:B-1----:R-:W-:Y:S02]  /*1960*/  IMAD.MOV R18, RZ, RZ, -R33 ;  /* 0x000000ffff127224 */ /* 0x002fe400078e0a21 */
[----:B------:R-:W-:Y:S02]  /*1970*/  IMAD.MOV.U32 R32, RZ, RZ, RZ ;  /* 0x000000ffff207224 */ /* 0x000fe400078e00ff */
[----:B------:R-:W-:Y:S01]  /*1980*/  IMAD R27, R18, R26, RZ ;  /* 0x0000001a121b7224 */ /* 0x000fe200078e02ff */
[----:B------:R-:W-:-:S03]  /*1990*/  IABS R18, c[0x0][0x1c0] ;  /* 0x0000700000127a13 */ /* 0x000fc60000000000 */
[----:B------:R-:W-:-:S04]  /*19a0*/  IMAD.HI.U32 R27, R33, R27, R32 ;  /* 0x0000001b211b7227 */ /* 0x000fc800078e0020 */
[----:B------:R-:W-:Y:S02]  /*19b0*/  IMAD.MOV R18, RZ, RZ, -R18 ;  /* 0x000000ffff127224 */ /* 0x000fe400078e0a12 */
[----:B------:R-:W-:Y:S01]  /*19c0*/  IMAD.HI.U32 R27, R27, R19, RZ ;  /* 0x000000131b1b7227 */ /* 0x000fe200078e00ff */
[----:B------:R-:W-:-:S03]  /*19d0*/  ISETP.GT.AND P1, PT, R39, 0x37f, PT ;  /* 0x0000037f2700780c */ /* 0x000fc60003f24270 */
[----:B------:R-:W-:Y:S01]  /*19e0*/  IMAD R18, R27, R18, R19 ;  /* 0x000000121b127224 */ /* 0x000fe200078e0213 */
[C---:B------:R-:W-:Y:S02]  /*19f0*/  ISETP.GT.AND P2, PT, R39.reuse, 0x3ff, PT ;  /* 0x000003ff2700780c */ /* 0x040fe40003f44270 */
[C---:B------:R-:W-:Y:S02]  /*1a00*/  ISETP.GT.AND P0, PT, R39.reuse, 0x2ff, PT ;  /* 0x000002ff2700780c */ /* 0x040fe40003f04270 */
[----:B------:R-:W-:Y:S02]  /*1a10*/  ISETP.GT.U32.AND P4, PT, R26, R18, PT ;  /* 0x000000121a00720c */ /* 0x000fe40003f84070 */
[C---:B------:R-:W-:Y:S01]  /*1a20*/  ISETP.GT.AND P3, PT, R39.reuse, 0x27f, PT ;  /* 0x0000027f2700780c */ /* 0x040fe20003f64270 */
[----:B------:R-:W-:Y:S01]  /*1a30*/  IMAD R24, R24, 0x11, R25 ;  /* 0x0000001118187824 */ /* 0x000fe200078e0219 */
[----:B------:R-:W-:-:S09]  /*1a40*/  ISETP.GT.AND P6, PT, R39, 0x7f, PT ;  /* 0x0000007f2700780c */ /* 0x000fd20003fc4270 */
[----:B------:R-:W-:Y:S01]  /*1a50*/  @!P4 IMAD.IADD R18, R18, 0x1, -R26 ;  /* 0x000000011212c824 */ /* 0x000fe200078e0a1a */
[----:B------:R-:W-:Y:S02]  /*1a60*/  LOP3.LUT R6, R6, c[0x0][0x1c0], RZ, 0x3c, !PT ;  /* 0x0000700006067a12 */ /* 0x000fe400078e3cff */
[----:B------:R-:W-:Y:S01]  /*1a70*/  @!P4 IADD3 R27, R27, 0x1, RZ ;  /* 0x000000011b1bc810 */ /* 0x000fe20007ffe0ff */
[----:B--2---:R-:W-:Y:S01]  /*1a80*/  @!P1 STS [R24.X4+0x220], R22 ;  /* 0x0002201618009388 */ /* 0x004fe20000004800 */
[C---:B------:R-:W-:Y:S01]  /*1a90*/  ISETP.GT.AND P1, PT, R39.reuse, 0x17f, PT ;  /* 0x0000017f2700780c */ /* 0x040fe20003f24270 */
[----:B------:R-:W-:Y:S02]  /*1aa0*/  BSSY B0, `(.L_x_57) ;  /* 0x0000030000007945 */ /* 0x000fe40003800000 */
[----:B---3--:R-:W-:Y:S01]  /*1ab0*/  @!P2 STS [R24.X4], R23 ;  /* 0x000000171800a388 */ /* 0x008fe20000004800 */
[----:B------:R-:W-:-:S03]  /*1ac0*/  ISETP.GT.AND P2, PT, R39, 0x1ff, PT ;  /* 0x000001ff2700780c */ /* 0x000fc60003f44270 */
[----:B----4-:R0:W-:Y:S01]  /*1ad0*/  @!P0 STS [R24.X4+0x440], R0 ;  /* 0x0004400018008388 */ /* 0x0101e20000004800 */
[----:B------:R-:W-:-:S03]  /*1ae0*/  ISETP.GT.AND P0, PT, R39, 0xff, PT ;  /* 0x000000ff2700780c */ /* 0x000fc60003f04270 */
[----:B-----5:R1:W-:Y:S01]  /*1af0*/  @!P3 STS [R24.X4+0x660], R15 ;  /* 0x0006600f1800b388 */ /* 0x0203e20000004800 */
[----:B------:R-:W-:-:S05]  /*1b00*/  ISETP.GE.U32.AND P3, PT, R18, R26, PT ;  /* 0x0000001a1200720c */ /* 0x000fca0003f66070 */
        /* <DEDUP_REMOVED lines=14> */
[----:B-1----:R-:W-:Y:S01]  /*1bf0*/  MOV R24, R14 ;  /* 0x0000000e00187202 */ /* 0x002fe20000000f00 */
[----:B------:R-:W-:Y:S01]  /*1c00*/  IMAD.MOV.U32 R18, RZ, RZ, R31 ;  /* 0x000000ffff127224 */ /* 0x000fe200078e001f */
[----:B------:R-:W-:Y:S02]  /*1c10*/  MOV R23, R13 ;  /* 0x0000000d00177202 */ /* 0x000fe40000000f00 */
[----:B------:R-:W-:Y:S02]  /*1c20*/  MOV R22, 0x1c40 ;  /* 0x00001c4000167802 */ /* 0x000fe40000000f00 */
[----:B------:R-:W-:Y:S05]  /*1c30*/  CALL.REL.NOINC `($__internal_1_$__cuda_sm20_div_s64) ;  /* 0x000035e000007944 */ /* 0x000fea0003c00000 */
[----:B------:R-:W-:Y:S02]  /*1c40*/  MOV R42, R0 ;  /* 0x00000000002a7202 */ /* 0x000fe40000000f00 */
[----:B------:R-:W-:Y:S01]  /*1c50*/  MOV R43, R21 ;  /* 0x00000015002b7202 */ /* 0x000fe20000000f00 */
[----:B------:R-:W-:Y:S05]  /*1c60*/  BRA `(.L_x_59) ;  /* 0x0000013000007947 */ /* 0x000fea0003800000 */
.L_x_58:
        /* <DEDUP_REMOVED lines=19> */
.L_x_59:
[----:B------:R-:W-:Y:S05]  /*1da0*/  BSYNC B0 ;  /* 0x0000000000007941 */ /* 0x000fea0003800000 */
.L_x_57:
[----:B------:R-:W-:Y:S01]  /*1db0*/  BAR.SYNC.DEFER_BLOCKING 0x0 ;  /* 0x0000000000007b1d */ /* 0x000fe20000010000 */
[----:B------:R-:W-:Y:S01]  /*1dc0*/  LEA.HI R8, R8, R39, RZ, 0x3 ;  /* 0x0000002708087211 */ /* 0x000fe200078f18ff */
[----:B------:R-:W-:Y:S01]  /*1dd0*/  IMAD.MOV.U32 R37, RZ, RZ, -0x800000 ;  /* 0xff800000ff257424 */ /* 0x000fe200078e00ff */
[----:B------:R-:W-:Y:S01]  /*1de0*/  MOV R35, 0xff800000 ;  /* 0xff80000000237802 */ /* 0x000fe20000000f00 */
[----:B------:R-:W-:Y:S01]  /*1df0*/  IMAD.MOV.U32 R38, RZ, RZ, -0x800000 ;  /* 0xff800000ff267424 */ /* 0x000fe200078e00ff */
[----:B------:R-:W-:Y:S01]  /*1e00*/  LOP3.LUT R0, R8, 0xfffffff8, RZ, 0xc0, !PT ;  /* 0xfffffff808007812 */ /* 0x000fe200078ec0ff */
[----:B------:R-:W-:Y:S01]  /*1e10*/  IMAD.MOV.U32 R36, RZ, RZ, -0x800000 ;  /* 0xff800000ff247424 */ /* 0x000fe200078e00ff */
[----:B-1----:R-:W-:Y:S01]  /*1e20*/  SHF.R.S32.HI R15, RZ, 0x3, R8 ;  /* 0x00000003ff0f7819 */ /* 0x002fe20000011408 */
[----:B------:R-:W-:Y:S01]  /*1e30*/  IMAD.MOV.U32 R33, RZ, RZ, -0x800000 ;  /* 0xff800000ff217424 */ /* 0x000fe200078e00ff */
[----:B------:R-:W-:Y:S01]  /*1e40*/  MOV R31, 0xff800000 ;  /* 0xff800000001f7802 */ /* 0x000fe20000000f00 */
[----:B------:R-:W-:Y:S01]  /*1e50*/  IMAD.IADD R39, R39, 0x1, -R0 ;  /* 0x0000000127277824 */ /* 0x000fe200078e0a00 */
[----:B------:R-:W-:Y:S01]  /*1e60*/  IABS R10, R3 ;  /* 0x00000003000a7213 */ /* 0x000fe20000000000 */
[----:B------:R-:W-:Y:S01]  /*1e70*/  IMAD.MOV.U32 R34, RZ, RZ, -0x800000 ;  /* 0xff800000ff227424 */ /* 0x000fe200078e00ff */
[----:B------:R-:W-:Y:S01]  /*1e80*/  IABS R9, c[0x0][0x1c0] ;  /* 0x0000700000097a13 */ /* 0x000fe20000000000 */
[----:B------:R-:W-:Y:S01]  /*1e90*/  IMAD R25, R39, 0x11, R15 ;  /* 0x0000001127197824 */ /* 0x000fe200078e020f */
[----:B------:R-:W0:Y:S01]  /*1ea0*/  I2F.RP R27, R10 ;  /* 0x0000000a001b7306 */ /* 0x000e220000209400 */
[----:B------:R-:W-:Y:S01]  /*1eb0*/  IMAD.MOV.U32 R32, RZ, RZ, -0x800000 ;  /* 0xff800000ff207424 */ /* 0x000fe200078e00ff */
[----:B------:R-:W-:Y:S01]  /*1ec0*/  ULDC.U8 UR4, c[0x0][0x329] ;  /* 0x0000ca4000047ab9 */ /* 0x000fe20000000000 */
[----:B------:R-:W-:Y:S01]  /*1ed0*/  IMAD.MOV.U32 R46, RZ, RZ, RZ ;  /* 0x000000ffff2e7224 */ /* 0x000fe200078e00ff */
[----:B------:R-:W-:Y:S01]  /*1ee0*/  BSSY B1, `(.L_x_60) ;  /* 0x0000257000017945 */ /* 0x000fe20003800000 */
[----:B------:R-:W-:Y:S01]  /*1ef0*/  IMAD.MOV.U32 R30, RZ, RZ, 0x7f800000 ;  /* 0x7f800000ff1e7424 */ /* 0x000fe200078e00ff */
[----:B------:R-:W-:Y:S04]  /*1f00*/  @!P6 LDS R37, [R25.X4] ;  /* 0x000000001925e984 */ /* 0x000fe80000004800 */
[----:B------:R-:W1:Y:S01]  /*1f10*/  @!P6 LDS R38, [R25.X4+0x220] ;  /* 0x000220001926e984 */ /* 0x000e620000004800 */
[----:B0-----:R-:W0:Y:S03]  /*1f20*/  MUFU.RCP R27, R27 ;  /* 0x0000001b001b7308 */ /* 0x001e260000001000 */
[----:B------:R-:W2:Y:S04]  /*1f30*/  @!P6 LDS R35, [R25.X4+0x440] ;  /* 0x000440001923e984 */ /* 0x000ea80000004800 */
[----:B------:R-:W3:Y:S04]  /*1f40*/  @!P6 LDS R36, [R25.X4+0x660] ;  /* 0x000660001924e984 */ /* 0x000ee80000004800 */
[----:B------:R-:W4:Y:S04]  /*1f50*/  @!P6 LDS R33, [R25.X4+0x880] ;  /* 0x000880001921e984 */ /* 0x000f280000004800 */
[----:B------:R-:W5:Y:S01]  /*1f60*/  @!P6 LDS R34, [R25.X4+0xaa0] ;  /* 0x000aa0001922e984 */ /* 0x000f620000004800 */
[----:B0-----:R-:W-:-:S03]  /*1f70*/  IADD3 R27, R27, 0xffffffe, RZ ;  /* 0x0ffffffe1b1b7810 */ /* 0x001fc60007ffe0ff */
[----:B------:R-:W0:Y:S01]  /*1f80*/  @!P6 LDS R31, [R25.X4+0xcc0] ;  /* 0x000cc000191fe984 */ /* 0x000e220000004800 */
[----:B------:R-:W-:Y:S03]  /*1f90*/  F2I.FTZ.U32.TRUNC.NTZ R47, R27 ;  /* 0x0000001b002f7305 */ /* 0x000fe6000021f000 */
[----:B------:R-:W0:Y:S01]  /*1fa0*/  @!P6 LDS R32, [R25.X4+0xee0] ;  /* 0x000ee0001920e984 */ /* 0x000e220000004800 */
[----:B-1----:R-:W-:-:S04]  /*1fb0*/  FMNMX.FTZ R8, R37, R38, !PT ;  /* 0x0000002625087209 */ /* 0x002fc80007810000 */
[----:B--2---:R-:W-:-:S04]  /*1fc0*/  FMNMX.FTZ R8, R8, R35, !PT ;  /* 0x0000002308087209 */ /* 0x004fc80007810000 */
[----:B---3--:R-:W-:-:S04]  /*1fd0*/  FMNMX.FTZ R8, R8, R36, !PT ;  /* 0x0000002408087209 */ /* 0x008fc80007810000 */
[----:B----4-:R-:W-:-:S04]  /*1fe0*/  FMNMX.FTZ R8, R8, R33, !PT ;  /* 0x0000002108087209 */ /* 0x010fc80007810000 */
[----:B-----5:R-:W-:-:S04]  /*1ff0*/  FMNMX.FTZ R8, R8, R34, !PT ;  /* 0x0000002208087209 */ /* 0x020fc80007810000 */
[----:B0-----:R-:W-:-:S04]  /*2000*/  FMNMX.FTZ R8, R8, R31, !PT ;  /* 0x0000001f08087209 */ /* 0x001fc80007810000 */
[----:B------:R-:W-:-:S05]  /*2010*/  FMNMX.FTZ R8, R8, R32, !PT ;  /* 0x0000002008087209 */ /* 0x000fca0007810000 */
        /* <DEDUP_REMOVED lines=27> */
[----:B------:R-:W-:-:S05]  /*21d0*/  FMUL.FTZ R18, R18, 1.4426950216293334961 ;  /* 0x3fb8aa3b12127820 */ /* 0x000fca0000410000 */
[----:B------:R-:W2:Y:S01]  /*21e0*/  MUFU.EX2 R22, R22 ;  /* 0x0000001600167308 */ /* 0x000ea20000000800 */
[----:B0-----:R-:W-:Y:S02]  /*21f0*/  FADD.FTZ R24, R26, R24 ;  /* 0x000000181a187221 */ /* 0x001fe40000010000 */
[----:B------:R-:W-:-:S05]  /*2200*/  IMAD.MOV.U32 R26, RZ, RZ, RZ ;  /* 0x000000ffff1a7224 */ /* 0x000fca00078e00ff */
[----:B------:R-:W0:Y:S01]  /*2210*/  MUFU.EX2 R21, R21 ;  /* 0x0000001500157308 */ /* 0x000e220000000800 */
[----:B-1----:R-:W-:-:S07]  /*2220*/  FADD.FTZ R23, R24, R23 ;  /* 0x0000001718177221 */ /* 0x002fce0000010000 */
[----:B------:R-:W1:Y:S01]  /*2230*/  MUFU.EX2 R20, R20 ;  /* 0x0000001400147308 */ /* 0x000e620000000800 */
[----:B--2---:R-:W-:-:S07]  /*2240*/  FADD.FTZ R22, R23, R22 ;  /* 0x0000001617167221 */ /* 0x004fce0000010000 */
[----:B------:R-:W2:Y:S01]  /*2250*/  MUFU.EX2 R19, R19 ;  /* 0x0000001300137308 */ /* 0x000ea20000000800 */
[----:B0-----:R-:W-:-:S07]  /*2260*/  FADD.FTZ R21, R22, R21 ;  /* 0x0000001516157221 */ /* 0x001fce0000010000 */
[----:B------:R-:W0:Y:S01]  /*2270*/  MUFU.EX2 R18, R18 ;  /* 0x0000001200127308 */ /* 0x000e220000000800 */
[----:B-1----:R-:W-:Y:S02]  /*2280*/  FADD.FTZ R20, R21, R20 ;  /* 0x0000001415147221 */ /* 0x002fe40000010000 */
[----:B------:R-:W-:-:S04]  /*2290*/  IMAD.MOV R21, RZ, RZ, -R47 ;  /* 0x000000ffff157224 */ /* 0x000fc800078e0a2f */
[----:B------:R-:W-:Y:S02]  /*22a0*/  IMAD R21, R21, R10, RZ ;  /* 0x0000000a15157224 */ /* 0x000fe400078e02ff */
[----:B--2---:R-:W-:Y:S02]  /*22b0*/  FADD.FTZ R20, R20, R19 ;  /* 0x0000001314147221 */ /* 0x004fe40000010000 */
[----:B------:R0:W1:Y:S01]  /*22c0*/  MUFU.RCP R19, R8 ;  /* 0x0000000800137308 */ /* 0x0000620000001000 */
[----:B------:R-:W-:-:S04]  /*22d0*/  IMAD.HI.U32 R21, R47, R21, R46 ;  /* 0x000000152f157227 */ /* 0x000fc800078e002e */
[----:B0-----:R-:W-:Y:S01]  /*22e0*/  FADD.FTZ R8, R20, R18 ;  /* 0x0000001214087221 */ /* 0x001fe20000010000 */
[----:B-1----:R-:W-:Y:S01]  /*22f0*/  IADD3 R19, R19, 0xffffffe, RZ ;  /* 0x0ffffffe13137810 */ /* 0x002fe20007ffe0ff */
[----:B------:R-:W-:-:S03]  /*2300*/  IMAD.IADD R20, R7, 0x1, R10 ;  /* 0x0000000107147824 */ /* 0x000fc600078e020a */
[----:B------:R-:W0:Y:S01]  /*2310*/  SHFL.BFLY PT, R18, R8, 0x4, 0x1f ;  /* 0x0c801f0008127f89 */ /* 0x000e2200000e0000 */
[----:B------:R-:W1:Y:S02]  /*2320*/  F2I.FTZ.U32.TRUNC.NTZ R27, R19 ;  /* 0x00000013001b7305 */ /* 0x000e64000021f000 */
[----:B-1----:R-:W-:Y:S02]  /*2330*/  IADD3 R7, RZ, -R27, RZ ;  /* 0x8000001bff077210 */ /* 0x002fe40007ffe0ff */
[----:B------:R-:W-:-:S03]  /*2340*/  IABS R19, R20 ;  /* 0x0000001400137213 */ /* 0x000fc60000000000 */
[----:B------:R-:W-:Y:S01]  /*2350*/  IMAD R7, R7, R9, RZ ;  /* 0x0000000907077224 */ /* 0x000fe200078e02ff */
[----:B------:R-:W-:Y:S01]  /*2360*/  MOV R23, R19 ;  /* 0x0000001300177202 */ /* 0x000fe20000000f00 */
[----:B0-----:R-:W-:Y:S01]  /*2370*/  FADD.FTZ R18, R8, R18 ;  /* 0x0000001208127221 */ /* 0x001fe20000010000 */
[----:B------:R-:W-:Y:S01]  /*2380*/  IABS R8, R3 ;  /* 0x0000000300087213 */ /* 0x000fe20000000000 */
[----:B------:R-:W-:Y:S01]  /*2390*/  IMAD.HI.U32 R7, R27, R7, R26 ;  /* 0x000000071b077227 */ /* 0x000fe200078e001a */
[----:B------:R-:W-:Y:S02]  /*23a0*/  IABS R19, c[0x0][0x1c0] ;  /* 0x0000700000137a13 */ /* 0x000fe40000000000 */
[----:B------:R-:W0:Y:S01]  /*23b0*/  SHFL.BFLY PT, R22, R18, 0x2, 0x1f ;  /* 0x0c401f0012167f89 */ /* 0x000e2200000e0000 */
[----:B------:R-:W-:Y:S02]  /*23c0*/  IMAD.MOV R8, RZ, RZ, -R8 ;  /* 0x000000ffff087224 */ /* 0x000fe400078e0a08 */
[----:B------:R-:W-:-:S04]  /*23d0*/  IMAD.HI.U32 R21, R21, R23, RZ ;  /* 0x0000001715157227 */ /* 0x000fc800078e00ff */
[----:B------:R-:W-:Y:S02]  /*23e0*/  IMAD R8, R21, R8, R23 ;  /* 0x0000000815087224 */ /* 0x000fe400078e0217 */
[----:B------:R-:W-:Y:S02]  /*23f0*/  IMAD.MOV R19, RZ, RZ, -R19 ;  /* 0x000000ffff137224 */ /* 0x000fe400078e0a13 */
[----:B------:R-:W-:Y:S01]  /*2400*/  IMAD.HI.U32 R7, R7, R23, RZ ;  /* 0x0000001707077227 */ /* 0x000fe200078e00ff */
[----:B------:R-:W-:-:S03]  /*2410*/  ISETP.GT.U32.AND P0, PT, R10, R8, PT ;  /* 0x000000080a00720c */ /* 0x000fc60003f04070 */
[----:B------:R-:W-:-:S05]  /*2420*/  IMAD R19, R7, R19, R23 ;  /* 0x0000001307137224 */ /* 0x000fca00078e0217 */
[----:B------:R-:W-:Y:S01]  /*2430*/  ISETP.GT.U32.AND P5, PT, R9, R19, PT ;  /* 0x000000130900720c */ /* 0x000fe20003fa4070 */
[----:B0-----:R-:W-:-:S04]  /*2440*/  FADD.FTZ R22, R18, R22 ;  /* 0x0000001612167221 */ /* 0x001fc80000010000 */
[-C--:B------:R-:W-:Y:S02]  /*2450*/  @!P0 IADD3 R8, R8, -R10.reuse, RZ ;  /* 0x8000000a08088210 */ /* 0x080fe40007ffe0ff */
[----:B------:R-:W-:Y:S01]  /*2460*/  @!P0 IADD3 R21, R21, 0x1, RZ ;  /* 0x0000000115158810 */ /* 0x000fe20007ffe0ff */
[----:B------:R-:W0:Y:S01]  /*2470*/  SHFL.BFLY PT, R18, R22, 0x1, 0x1f ;  /* 0x0c201f0016127f89 */ /* 0x000e2200000e0000 */
[-C--:B------:R-:W-:Y:S02]  /*2480*/  ISETP.GE.U32.AND P4, PT, R8, R10.reuse, PT ;  /* 0x0000000a0800720c */ /* 0x080fe40003f86070 */
[C---:B------:R-:W-:Y:S02]  /*2490*/  LOP3.LUT R8, R20.reuse, R10, RZ, 0x3c, !PT ;  /* 0x0000000a14087212 */ /* 0x040fe400078e3cff */
[----:B------:R-:W-:Y:S01]  /*24a0*/  @!P5 IMAD.IADD R19, R19, 0x1, -R9 ;  /* 0x000000011313d824 */ /* 0x000fe200078e0a09 */
[----:B------:R-:W-:Y:S02]  /*24b0*/  LOP3.LUT R20, R20, c[0x0][0x1c0], RZ, 0x3c, !PT ;  /* 0x0000700014147a12 */ /* 0x000fe400078e3cff */
[----:B------:R-:W-:-:S02]  /*24c0*/  ISETP.GE.AND P3, PT, R8, RZ, PT ;  /* 0x000000ff0800720c */ /* 0x000fc40003f66270 */
[----:B------:R-:W-:Y:S01]  /*24d0*/  ISETP.GE.U32.AND P1, PT, R19, R9, PT ;  /* 0x000000091300720c */ /* 0x000fe20003f26070 */
[----:B------:R-:W1:Y:S01]  /*24e0*/  S2R R8, SR_TID.X ;  /* 0x0000000000087919 */ /* 0x000e620000002100 */
[----:B------:R-:W-:Y:S02]  /*24f0*/  ISETP.GT.AND P0, PT, R3, RZ, PT ;  /* 0x000000ff0300720c */ /* 0x000fe40003f04270 */
[----:B------:R-:W-:Y:S02]  /*2500*/  @!P5 IADD3 R7, R7, 0x1, RZ ;  /* 0x000000010707d810 */ /* 0x000fe40007ffe0ff */
[----:B------:R-:W-:Y:S02]  /*2510*/  ISETP.GE.AND P2, PT, R20, RZ, PT ;  /* 0x000000ff1400720c */ /* 0x000fe40003f46270 */
[----:B------:R-:W-:Y:S02]  /*2520*/  @P4 IADD3 R21, R21, 0x1, RZ ;  /* 0x0000000115154810 */ /* 0x000fe40007ffe0ff */
[----:B------:R-:W-:-:S02]  /*2530*/  ISETP.GT.AND P4, PT, R4, RZ, PT ;  /* 0x000000ff0400720c */ /* 0x000fc40003f84270 */
        /* <DEDUP_REMOVED lines=9> */
[----:B------:R-:W-:Y:S02]  /*25d0*/  SHF.R.S32.HI R19, RZ, 0x1f, R4 ;  /* 0x0000001fff137819 */ /* 0x000fe40000011404 */
[----:B------:R-:W-:Y:S02]  /*25e0*/  @!P2 IADD3 R7, -R7, RZ, RZ ;  /* 0x000000ff0707a210 */ /* 0x000fe40007ffe1ff */
[----:B-1----:R-:W-:Y:S02]  /*25f0*/  LOP3.LUT P2, RZ, R8, 0x7, RZ, 0xc0, !PT ;  /* 0x0000000708ff7812 */ /* 0x002fe4000784c0ff */
[----:B------:R-:W-:Y:S02]  /*2600*/  LEA.HI.SX32 R20, R4, 0x1, 0x1 ;  /* 0x0000000104147811 */ /* 0x000fe400078f0aff */
[----:B------:R-:W-:Y:S01]  /*2610*/  @!P4 IADD3 R20, R19, RZ, RZ ;  /* 0x000000ff1314c210 */ /* 0x000fe20007ffe0ff */
[----:B------:R-:W0:Y:S01]  /*2620*/  @P1 MUFU.LG2 R18, R18 ;  /* 0x0000001200121308 */ /* 0x000e220000000c00 */
[----:B------:R-:W-:Y:S01]  /*2630*/  IMAD.MOV.U32 R19, RZ, RZ, c[0x0][0x214] ;  /* 0x00008500ff137624 */ /* 0x000fe200078e00ff */
[----:B------:R-:W-:-:S02]  /*2640*/  ISETP.GT.OR P2, PT, R8, 0x7f, P2 ;  /* 0x0000007f0800780c */ /* 0x000fc40001744670 */
        /* <DEDUP_REMOVED lines=63> */
.L_x_64:
        /* <DEDUP_REMOVED lines=21> */
.L_x_65:
[----:B------:R-:W-:Y:S05]  /*2b90*/  BSYNC B0 ;  /* 0x0000000000007941 */ /* 0x000fea0003800000 */
.L_x_63:
        /* <DEDUP_REMOVED lines=8> */
[----:B------:R-:W-:Y:S05]  /*2c20*/  CALL.REL.NOINC `($__internal_1_$__cuda_sm20_div_s64) ;  /* 0x000025f000007944 */ /* 0x000fea0003c00000 */
        /* <DEDUP_REMOVED lines=12> */
.L_x_67:
        /* <DEDUP_REMOVED lines=22> */
.L_x_68:
[----:B------:R-:W-:Y:S05]  /*2e50*/  BSYNC B0 ;  /* 0x0000000000007941 */ /* 0x000fea0003800000 */
.L_x_66:
        /* <DEDUP_REMOVED lines=11> */
[----:B------:R-:W-:Y:S05]  /*2f10*/  CALL.REL.NOINC `($__internal_1_$__cuda_sm20_div_s64) ;  /* 0x0000230000007944 */ /* 0x000fea0003c00000 */
        /* <DEDUP_REMOVED lines=11> */
.L_x_70:
        /* <DEDUP_REMOVED lines=22> */
.L_x_71:
[----:B------:R-:W-:Y:S05]  /*3130*/  BSYNC B0 ;  /* 0x0000000000007941 */ /* 0x000fea0003800000 */
.L_x_69:
        /* <DEDUP_REMOVED lines=52> */
.L_x_73:
        /* <DEDUP_REMOVED lines=22> */
.L_x_74:
[----:B------:R-:W-:Y:S05]  /*35e0*/  BSYNC B0 ;  /* 0x0000000000007941 */ /* 0x000fea0003800000 */
.L_x_72:
        /* <DEDUP_REMOVED lines=22> */
.L_x_76:
        /* <DEDUP_REMOVED lines=22> */
.L_x_77:
[----:B------:R-:W-:Y:S05]  /*38b0*/  BSYNC B0 ;  /* 0x0000000000007941 */ /* 0x000fea0003800000 */
.L_x_75:
        /* <DEDUP_REMOVED lines=21> */
.L_x_79:
        /* <DEDUP_REMOVED lines=23> */
.L_x_80:
[----:B------:R-:W-:Y:S05]  /*3b80*/  BSYNC B0 ;  /* 0x0000000000007941 */ /* 0x000fea0003800000 */
.L_x_78:
        /* <DEDUP_REMOVED lines=38> */
.L_x_82:
        /* <DEDUP_REMOVED lines=23> */
.L_x_83:
[----:B------:R-:W-:Y:S05]  /*3f60*/  BSYNC B0 ;  /* 0x0000000000007941 */ /* 0x000fea0003800000 */
.L_x_81:
        /* <DEDUP_REMOVED lines=31> */
.L_x_85:
        /* <DEDUP_REMOVED lines=23> */
.L_x_86:
[----:B------:R-:W-:Y:S05]  /*42d0*/  BSYNC B0 ;  /* 0x0000000000007941 */ /* 0x000fea0003800000 */
.L_x_84:
        /* <DEDUP_REMOVED lines=20> */
.L_x_62:
[----:B------:R-:W-:-:S04]  /*4420*/  LEA R2, P0, R44, c[0x0][0x200], 0x2 ;  /* 0x000080002c027a11 */ /* 0x000fc800078010ff */
[----:B------:R-:W-:-:S05]  /*4430*/  LEA.HI.X R3, R44, c[0x0][0x204], R45, 0x2, P0 ;  /* 0x000081002c037a11 */ /* 0x000fca00000f142d */
[----:B------:R0:W-:Y:S04]  /*4440*/  STG.E [R2.64], R30 ;  /* 0x0000001e02007986 */ /* 0x0001e8000c101908 */
.L_x_61:
[----:B------:R-:W-:Y:S05]  /*4450*/  BSYNC B1 ;  /* 0x0000000000017941 */ /* 0x000fea0003800000 */
.L_x_60:
[C---:B------:R-:W-:Y:S01]  /*4460*/  IADD3 R0, R39.reuse, 0x8, RZ ;  /* 0x0000000827007810 */ /* 0x040fe20007ffe0ff */
[----:B------:R-:W-:Y:S01]  /*4470*/  HFMA2.MMA R12, -RZ, RZ, 0, 0 ;  /* 0x00000000ff0c7435 */ /* 0x000fe200000001ff */
[C---:B------:R-:W-:Y:S01]  /*4480*/  ISETP.GE.OR P5, PT, R39.reuse, c[0x0][0x314], P6 ;  /* 0x0000c50027007a0c */ /* 0x040fe200037a6670 */
[----:B------:R-:W-:Y:S01]  /*4490*/  CS2R R10, SRZ ;  /* 0x00000000000a7805 */ /* 0x000fe2000001ff00 */
[----:B------:R-:W-:Y:S01]  /*44a0*/  ISETP.GE.OR P0, PT, R0, c[0x0][0x314], P6 ;  /* 0x0000c50000007a0c */ /* 0x000fe20003706670 */
[----:B------:R-:W-:Y:S01]  /*44b0*/  CS2R R8, SRZ ;  /* 0x0000000000087805 */ /* 0x000fe2000001ff00 */
[----:B------:R-:W-:Y:S01]  /*44c0*/  IADD3 R0, R39, 0x10, RZ ;  /* 0x0000001027007810 */ /* 0x000fe20007ffe0ff */
[----:B------:R-:W-:Y:S01]  /*44d0*/  CS2R R6, SRZ ;  /* 0x0000000000067805 */ /* 0x000fe2000001ff00 */
[----:B0-----:R-:W-:Y:S02]  /*44e0*/  CS2R R4, SRZ ;  /* 0x0000000000047805 */ /* 0x001fe4000001ff00 */
[----:B------:R-:W-:-:S02]  /*44f0*/  ISETP.GE.OR P4, PT, R0, c[0x0][0x314], P6 ;  /* 0x0000c50000007a0c */ /* 0x000fc40003786670 */
[----:B------:R-:W-:-:S03]  /*4500*/  IADD3 R0, R39, 0x18, RZ ;  /* 0x0000001827007810 */ /* 0x000fc60007ffe0ff */
[----:B------:R-:W-:Y:S01]  /*4510*/  @!P5 FADD.FTZ R37, -R30, R37 ;  /* 0x000000251e25d221 */ /* 0x000fe20000010100 */
[----:B------:R-:W-:Y:S01]  /*4520*/  ISETP.GE.OR P3, PT, R0, c[0x0][0x314], P6 ;  /* 0x0000c50000007a0c */ /* 0x000fe20003766670 */
[----:B------:R-:W-:Y:S01]  /*4530*/  @!P0 FADD.FTZ R2, -R30, R38 ;  /* 0x000000261e028221 */ /* 0x000fe20000010100 */
[----:B------:R-:W-:Y:S01]  /*4540*/  IADD3 R0, R39, 0x20, RZ ;  /* 0x0000002027007810 */ /* 0x000fe20007ffe0ff */
[----:B------:R-:W-:Y:S02]  /*4550*/  @!P5 FMUL.FTZ R37, R37, 1.4426950216293334961 ;  /* 0x3fb8aa3b2525d820 */ /* 0x000fe40000410000 */
[----:B------:R-:W-:Y:S01]  /*4560*/  @!P0 FMUL.FTZ R2, R2, 1.4426950216293334961 ;  /* 0x3fb8aa3b02028820 */ /* 0x000fe20000410000 */
[----:B------:R-:W-:Y:S01]  /*4570*/  ISETP.GE.OR P2, PT, R0, c[0x0][0x314], P6 ;  /* 0x0000c50000007a0c */ /* 0x000fe20003746670 */
[----:B------:R-:W-:Y:S01]  /*4580*/  @!P4 FADD.FTZ R35, -R30, R35 ;  /* 0x000000231e23c221 */ /* 0x000fe20000010100 */
[----:B------:R-:W-:Y:S01]  /*4590*/  IADD3 R0, R39, 0x28, RZ ;  /* 0x0000002827007810 */ /* 0x000fe20007ffe0ff */
[----:B------:R-:W0:Y:S02]  /*45a0*/  @!P5 MUFU.EX2 R37, R37 ;  /* 0x000000250025d308 */ /* 0x000e240000000800 */
[----:B------:R-:W-:Y:S01]  /*45b0*/  @!P4 FMUL.FTZ R35, R35, 1.4426950216293334961 ;  /* 0x3fb8aa3b2323c820 */ /* 0x000fe20000410000 */
[----:B------:R-:W-:Y:S01]  /*45c0*/  ISETP.GE.OR P1, PT, R0, c[0x0][0x314], P6 ;  /* 0x0000c50000007a0c */ /* 0x000fe20003726670 */
[----:B------:R-:W-:Y:S01]  /*45d0*/  @!P3 FADD.FTZ R36, -R30, R36 ;  /* 0x000000241e24b221 */ /* 0x000fe20000010100 */
[----:B------:R-:W-:-:S03]  /*45e0*/  IADD3 R0, R39, 0x30, RZ ;  /* 0x0000003027007810 */ /* 0x000fc60007ffe0ff */
[----:B------:R-:W1:Y:S01]  /*45f0*/  @!P0 MUFU.EX2 R2, R2 ;  /* 0x0000000200028308 */ /* 0x000e620000000800 */
[----:B------:R-:W-:Y:S02]  /*4600*/  @!P3 FMUL.FTZ R36, R36, 1.4426950216293334961 ;  /* 0x3fb8aa3b2424b820 */ /* 0x000fe40000410000 */
[----:B------:R-:W-:-:S04]  /*4610*/  @!P2 FADD.FTZ R33, -R30, R33 ;  /* 0x000000211e21a221 */ /* 0x000fc80000010100 */
[----:B------:R-:W-:Y:S01]  /*4620*/  @!P2 FMUL.FTZ R33, R33, 1.4426950216293334961 ;  /* 0x3fb8aa3b2121a820 */ /* 0x000fe20000410000 */
[----:B------:R-:W2:Y:S01]  /*4630*/  @!P4 MUFU.EX2 R35, R35 ;  /* 0x000000230023c308 */ /* 0x000ea20000000800 */
[----:B------:R-:W-:Y:S01]  /*4640*/  @!P1 FADD.FTZ R34, -R30, R34 ;  /* 0x000000221e229221 */ /* 0x000fe20000010100 */
[----:B0-----:R-:W-:Y:S03]  /*4650*/  @!P5 STS [R25.X4], R37 ;  /* 0x000000251900d388 */ /* 0x001fe60000004800 */
[----:B------:R-:W-:Y:S01]  /*4660*/  @!P1 FMUL.FTZ R34, R34, 1.4426950216293334961 ;  /* 0x3fb8aa3b22229820 */ /* 0x000fe20000410000 */
[----:B-1----:R0:W-:Y:S01]  /*4670*/  @!P0 STS [R25.X4+0x220], R2 ;  /* 0x0002200219008388 */ /* 0x0021e20000004800 */
[----:B------:R-:W-:Y:S01]  /*4680*/  ISETP.GE.OR P0, PT, R0, c[0x0][0x314], P6 ;  /* 0x0000c50000007a0c */ /* 0x000fe20003706670 */
[----:B------:R-:W1:Y:S01]  /*4690*/  @!P3 MUFU.EX2 R36, R36 ;  /* 0x000000240024b308 */ /* 0x000e620000000800 */
[C---:B------:R-:W-:Y:S01]  /*46a0*/  IADD3 R0, R39.reuse, 0x38, RZ ;  /* 0x0000003827007810 */ /* 0x040fe20007ffe0ff */
[----:B------:R-:W-:-:S03]  /*46b0*/  IMAD.SHL.U32 R39, R39, 0x4, RZ ;  /* 0x0000000427277824 */ /* 0x000fc600078e00ff */
[----:B------:R-:W-:Y:S01]  /*46c0*/  ISETP.GE.OR P6, PT, R0, c[0x0][0x314], P6 ;  /* 0x0000c50000007a0c */ /* 0x000fe200037c6670 */
[----:B--2---:R-:W-:Y:S02]  /*46d0*/  @!P4 STS [R25.X4+0x440], R35 ;  /* 0x000440231900c388 */ /* 0x004fe40000004800 */
[----:B------:R-:W2:Y:S04]  /*46e0*/  @!P2 MUFU.EX2 R33, R33 ;  /* 0x000000210021a308 */ /* 0x000ea80000000800 */
[----:B------:R-:W-:-:S04]  /*46f0*/  @!P0 FADD.FTZ R31, -R30, R31 ;  /* 0x0000001f1e1f8221 */ /* 0x000fc80000010100 */
[----:B------:R-:W-:Y:S01]  /*4700*/  @!P0 FMUL.FTZ R31, R31, 1.4426950216293334961 ;  /* 0x3fb8aa3b1f1f8820 */ /* 0x000fe20000410000 */
[----:B------:R-:W3:Y:S01]  /*4710*/  @!P1 MUFU.EX2 R34, R34 ;  /* 0x0000002200229308 */ /* 0x000ee20000000800 */
[----:B------:R-:W-:Y:S01]  /*4720*/  @!P6 FADD.FTZ R30, -R30, R32 ;  /* 0x000000201e1ee221 */ /* 0x000fe20000010100 */
[----:B-1----:R-:W-:Y:S03]  /*4730*/  @!P3 STS [R25.X4+0x660], R36 ;  /* 0x000660241900b388 */ /* 0x002fe60000004800 */
[----:B------:R-:W-:Y:S01]  /*4740*/  @!P6 FMUL.FTZ R0, R30, 1.4426950216293334961 ;  /* 0x3fb8aa3b1e00e820 */ /* 0x000fe20000410000 */
[----:B0-----:R-:W-:Y:S01]  /*4750*/  CS2R R2, SRZ ;  /* 0x0000000000027805 */ /* 0x001fe2000001ff00 */
[----:B--2---:R0:W-:Y:S01]  /*4760*/  @!P2 STS [R25.X4+0x880], R33 ;  /* 0x000880211900a388 */ /* 0x0041e20000004800 */
[----:B------:R-:W1:Y:S08]  /*4770*/  @!P0 MUFU.EX2 R31, R31 ;  /* 0x0000001f001f8308 */ /* 0x000e700000000800 */
[----:B------:R-:W2:Y:S01]  /*4780*/  @!P6 MUFU.EX2 R0, R0 ;  /* 0x000000000000e308 */ /* 0x000ea20000000800 */
[----:B---3--:R3:W-:Y:S04]  /*4790*/  @!P1 STS [R25.X4+0xaa0], R34 ;  /* 0x000aa02219009388 */ /* 0x0087e80000004800 */
[----:B-1----:R-:W-:Y:S04]  /*47a0*/  @!P0 STS [R25.X4+0xcc0], R31 ;  /* 0x000cc01f19008388 */ /* 0x002fe80000004800 */
[----:B--2---:R1:W-:Y:S01]  /*47b0*/  @!P6 STS [R25.X4+0xee0], R0 ;  /* 0x000ee0001900e388 */ /* 0x0043e20000004800 */
[----:B0-----:R-:W-:-:S02]  /*47c0*/  IADD3 R33, R39, 0x40, RZ ;  /* 0x0000004027217810 */ /* 0x001fc40007ffe0ff */
[----:B---3--:R-:W-:Y:S01]  /*47d0*/  IADD3 R34, R39, 0x20, RZ ;  /* 0x0000002027227810 */ /* 0x008fe20007ffe0ff */
[----:B-1----:R-:W-:Y:S01]  /*47e0*/  IMAD.MOV.U32 R0, RZ, RZ, c[0x0][0x314] ;  /* 0x0000c500ff007624 */ /* 0x002fe200078e00ff */
[----:B------:R-:W-:Y:S04]  /*47f0*/  BAR.SYNC.DEFER_BLOCKING 0x0 ;  /* 0x0000000000007b1d */ /* 0x000fe80000010000 */
[----:B------:R-:W-:Y:S01]  /*4800*/  ISETP.GE.AND P0, PT, R0, 0x1, PT ;  /* 0x000000010000780c */ /* 0x000fe20003f06270 */
[----:B------:R-:W-:-:S12]  /*4810*/  IMAD.MOV.U32 R0, RZ, RZ, RZ ;  /* 0x000000ffff007224 */ /* 0x000fd800078e00ff */
        /* <DEDUP_REMOVED lines=24> */
.L_x_90:
        /* <DEDUP_REMOVED lines=15> */
.L_x_89:
[----:B------:R-:W-:Y:S05]  /*4a90*/  BSYNC B0 ;  /* 0x0000000000007941 */ /* 0x000fea0003800000 */
.L_x_88:
        /* <DEDUP_REMOVED lines=19> */
.L_x_87:
        /* <DEDUP_REMOVED lines=101> */
        .weak           $__internal_1_$__cuda_sm20_div_s64
        .type           $__internal_1_$__cuda_sm20_div_s64,@function
        .size           $__internal_1_$__cuda_sm20_div_s64,(.L_x_6261 - $__internal_1_$__cuda_sm20_div_s64)
$__internal_1_$__cuda_sm20_div_s64:
        /* <DEDUP_REMOVED lines=82> */
[----:B------:R-:W-:Y:S06]  /*5740*/  RET.REL.NODEC R22 `(_ZN5flash32flash_fwd_splitkv_combine_kernelI23Flash_fwd_kernel_traitsILi96ELi64ELi128ELi4ELb0ELb0EN7cutlass10bfloat16_tE19Flash_kernel_traitsILi96ELi64ELi128ELi4ES3_EELi16ELi6ELb0EEEvNS_16Flash_fwd_paramsE) ;  /* 0xffffa8b016007950 */ /* 0x000fec0003c3ffff */
.L_x_91:
        /* <DEDUP_REMOVED lines=11> */
.L_x_6261:


//--------------------- .text._ZN5flash32flash_fwd_splitkv_combine_kernelI23Flash_fwd_kernel_traitsILi96ELi64ELi128ELi4ELb0ELb0EN7cutlass10bfloat16_tE19Flash_kernel_traitsILi96ELi64ELi128ELi4ES3_EELi16ELi5ELb0EEEvNS_16Flash_fwd_paramsE --------------------------
	.section	.text._ZN5flash32flash_fwd_splitkv_combine_kernelI23Flash_fwd_kernel_traitsILi96ELi64ELi128ELi4ELb0ELb0EN7cutlass10bfloat16_tE19Flash_kernel_traitsILi96ELi64ELi128ELi4ES3_EELi16ELi5ELb0EEEvNS_16Flash_fwd_paramsE,"ax",@progbits
	.sectioninfo	@"SHI_REGISTERS=64"
	.align	128
        .global         _ZN5flash32flash_fwd_splitkv_combine_kernelI23Flash_fwd_kernel_traitsILi96ELi64ELi128ELi4ELb0ELb0EN7cutlass10bfloat16_tE19Flash_kernel_traitsILi96ELi64ELi128ELi4ES3_EELi16ELi5ELb0EEEvNS_16Flash_fwd_paramsE
        .type           _ZN5flash32flash_fwd_splitkv_combine_kernelI23Flash_fwd_kernel_traitsILi96ELi64ELi128ELi4ELb0ELb0EN7cutlass10bfloat16_tE19Flash_kernel_traitsILi96ELi64ELi128ELi4ES3_EELi16ELi5ELb0EEEvNS_16Flash_fwd_paramsE,@function
        .size           _ZN5flash32flash_fwd_splitkv_combine_kernelI23Flash_fwd_kernel_traitsILi96ELi64ELi128ELi4ELb0ELb0EN7cutlass10bfloat16_tE19Flash_kernel_traitsILi96ELi64ELi128ELi4ES3_EELi16ELi5ELb0EEEvNS_16Flash_fwd_paramsE,(.L_x_6262 - _ZN5flash32flash_fwd_splitkv_combine_kernelI23Flash_fwd_kernel_traitsILi96ELi64ELi128ELi4ELb0ELb0EN7cutlass10bfloat16_tE19Flash_kernel_traitsILi96ELi64ELi128ELi4ES3_EELi16ELi5ELb0EEEvNS_16Flash_fwd_paramsE)
        .other          _ZN5flash32flash_fwd_splitkv_combine_kernelI23Flash_fwd_kernel_traitsILi96ELi64ELi128ELi4ELb0ELb0EN7cutlass10bfloat16_tE19Flash_kernel_traitsILi96ELi64ELi128ELi4ES3_EELi16ELi5ELb0EEEvNS_16Flash_fwd_paramsE,@"STO_CUDA_ENTRY STV_DEFAULT"
_ZN5flash32flash_fwd_splitkv_combine_kernelI23Flash_fwd_kernel_traitsILi96ELi64ELi128ELi4ELb0ELb0EN7cutlass10bfloat16_tE19Flash_kernel_traitsILi96ELi64ELi128ELi4ES3_EELi16ELi5ELb0EEEvNS_16Flash_fwd_paramsE:
.text._ZN5flash32flash_fwd_splitkv_combine_kernelI23Flash_fwd_kernel_traitsILi96ELi64ELi128ELi4ELb0ELb0EN7cutlass10bfloat16_tE19Flash_kernel_traitsILi96ELi64ELi128ELi4ES3_EELi16ELi5ELb0EEEvNS_16Flash_fwd_paramsE:
        /* <DEDUP_REMOVED lines=23> */
[----:B------:R-:W-:Y:S05]  /*0170*/  CALL.REL.NOINC `($__internal_2_$__cuda_sm20_div_s64) ;  /* 0x0000484000007944 */ /* 0x000fea0003c00000 */
[----:B------:R-:W-:Y:S05]  /*0180*/  BRA `(.L_x_93) ;  /* 0x0000013000007947 */ /* 0x000fea0003800000 */
.L_x_92:
        /* <DEDUP_REMOVED lines=19> */
.L_x_93:
        /* <DEDUP_REMOVED lines=9> */
[----:B------:R-:W-:Y:S02]  /*0350*/  MOV R17, R21 ;  /* 0x0000001500117202 */ /* 0x000fe40000000f00 */
[----:B------:R-:W-:Y:S02]  /*0360*/  MOV R24, 0x380 ;  /* 0x0000038000187802 */ /* 0x000fe40000000f00 */
[----:B------:R-:W-:Y:S05]  /*0370*/  CALL.REL.NOINC `($__internal_2_$__cuda_sm20_div_s64) ;  /* 0x0000464000007944 */ /* 0x000fea0003c00000 */
[----:B------:R-:W-:Y:S02]  /*0380*/  MOV R32, R20 ;  /* 0x0000001400207202 */ /* 0x000fe40000000f00 */
[----:B------:R-:W-:Y:S01]  /*0390*/  MOV R33, R21 ;  /* 0x0000001500217202 */ /* 0x000fe20000000f00 */
[----:B------:R-:W-:Y:S05]  /*03a0*/  BRA `(.L_x_96) ;  /* 0x0000013000007947 */ /* 0x000fea0003800000 */
.L_x_95:
[----:B------:R-:W0:Y:S01]  /*03b0*/  I2F.U32.RP R6, R26 ;  /* 0x0000001a00067306 */ /* 0x000e220000209000 */
[----:B------:R-:W-:Y:S01]  /*03c0*/  ISETP.NE.U32.AND P0, PT, R26, RZ, PT ;  /* 0x000000ff1a00720c */ /* 0x000fe20003f05070 */
[----:B------:R-:W-:-:S06]  /*03d0*/  HFMA2.MMA R33, -RZ, RZ, 0, 0 ;  /* 0x00000000ff217435 */ /* 0x000fcc00000001ff */
[----:B0-----:R-:W0:Y:S02]  /*03e0*/  MUFU.RCP R4, R6 ;  /* 0x0000000600047308 */ /* 0x001e240000001000 */
[----:B0-----:R-:W-:-:S06]  /*03f0*/  IADD3 R4, R4, 0xffffffe, RZ ;  /* 0x0ffffffe04047810 */ /* 0x001fcc0007ffe0ff */
[----:B------:R-:W0:Y:S02]  /*0400*/  F2I.FTZ.U32.TRUNC.NTZ R3, R4 ;  /* 0x0000000400037305 */ /* 0x000e24000021f000 */
[----:B0-----:R-:W-:-:S04]  /*0410*/  IMAD.MOV R2, RZ, RZ, -R3 ;  /* 0x000000ffff027224 */ /* 0x001fc800078e0a03 */
[----:B------:R-:W-:Y:S02]  /*0420*/  IMAD R7, R2, R26, RZ ;  /* 0x0000001a02077224 */ /* 0x000fe400078e02ff */
[----:B------:R-:W-:-:S04]  /*0430*/  IMAD.MOV.U32 R2, RZ, RZ, RZ ;  /* 0x000000ffff027224 */ /* 0x000fc800078e00ff */
        /* <DEDUP_REMOVED lines=10> */
.L_x_96:
[----:B------:R-:W-:Y:S05]  /*04e0*/  BSYNC B0 ;  /* 0x0000000000007941 */ /* 0x000fea0003800000 */
.L_x_94:
        /* <DEDUP_REMOVED lines=10> */
[----:B------:R-:W-:Y:S01]  /*0590*/  @!UP0 UIADD3 UR4, UR5, URZ, URZ ;  /* 0x0000003f05048290 */ /* 0x000fe2000fffe03f */
[----:B0-----:R-:W0:Y:S02]  /*05a0*/  MUFU.RCP R8, R6 ;  /* 0x0000000600087308 */ /* 0x001e240000001000 */
[----:B0-----:R-:W-:Y:S01]  /*05b0*/  IADD3 R8, R8, 0xffffffe, RZ ;  /* 0x0ffffffe08087810 */ /* 0x001fe20007ffe0ff */
[----:B------:R-:W-:-:S05]  /*05c0*/  IMAD.MOV.U32 R6, RZ, RZ, R2 ;  /* 0x000000ffff067224 */ /* 0x000fca00078e0002 */
        /* <DEDUP_REMOVED lines=40> */
[----:B------:R-:W-:Y:S02]  /*0850*/  MOV R8, R20 ;  /* 0x0000001400087202 */ /* 0x000fe40000000f00 */
[----:B------:R-:W-:Y:S01]  /*0860*/  MOV R9, R21 ;  /* 0x0000001500097202 */ /* 0x000fe20000000f00 */
[----:B------:R-:W-:Y:S05]  /*0870*/  BRA `(.L_x_99) ;  /* 0x0000013000007947 */ /* 0x000fea0003800000 */
.L_x_98:
        /* <DEDUP_REMOVED lines=9> */
[----:B------:R-:W-:Y:S01]  /*0910*/  IMAD.HI.U32 R8, R9, R26, RZ ;  /* 0x0000001a09087227 */ /* 0x000fe200078e00ff */
[----:B------:R-:W-:-:S04]  /*0920*/  HFMA2.MMA R9, -RZ, RZ, 0, 0 ;  /* 0x00000000ff097435 */ /* 0x000fc800000001ff */
        /* <DEDUP_REMOVED lines=8> */
.L_x_99:
[----:B------:R-:W-:Y:S05]  /*09b0*/  BSYNC B0 ;  /* 0x0000000000007941 */ /* 0x000fea0003800000 */
.L_x_97:
[----:B------:R-:W-:Y:S01]  /*09c0*/  IMAD.MOV.U32 R6, RZ, RZ, c[0x0][0x1c0] ;  /* 0x00007000ff067624 */ /* 0x000fe200078e00ff */
[----:B------:R-:W-:Y:S01]  /*09d0*/  IABS R17, R3 ;  /* 0x0000000300117213 */ /* 0x000fe20000000000 */
[----:B------:R-:W0:Y:S01]  /*09e0*/  S2R R34, SR_TID.X ;  /* 0x0000000000227919 */ /* 0x000e220000002100 */
[----:B------:R-:W-:Y:S01]  /*09f0*/  IABS R18, c[0x0][0x214] ;  /* 0x0000850000127a13 */ /* 0x000fe20000000000 */
[C---:B------:R-:W-:Y:S01]  /*0a00*/  IMAD R2, R6.reuse, c[0x0][0x214], RZ ;  /* 0x0000850006027a24 */ /* 0x040fe200078e02ff */
[----:B------:R-:W1:Y:S01]  /*0a10*/  I2F.RP R22, R17 ;  /* 0x0000001100167306 */ /* 0x000e620000209400 */
[----:B------:R-:W-:Y:S01]  /*0a20*/  IADD3 R6, R6, -0x1, RZ ;  /* 0xffffffff06067810 */ /* 0x000fe20007ffe0ff */
[----:B------:R-:W-:Y:S01]  /*0a30*/  BSSY B0, `(.L_x_100) ;  /* 0x0000074000007945 */ /* 0x000fe20003800000 */
[----:B------:R-:W-:-:S02]  /*0a40*/  ISETP.NE.AND P5, PT, R3, RZ, PT ;  /* 0x000000ff0300720c */ /* 0x000fc40003fa5270 */
[----:B------:R-:W-:-:S03]  /*0a50*/  IABS R15, R2 ;  /* 0x00000002000f7213 */ /* 0x000fc60000000000 */
[----:B------:R-:W-:Y:S08]  /*0a60*/  I2F.RP R7, R18 ;  /* 0x0000001200077306 */ /* 0x000ff00000209400 */
[----:B------:R-:W2:Y:S08]  /*0a70*/  I2F.RP R19, R15 ;  /* 0x0000000f00137306 */ /* 0x000eb00000209400 */
[----:B-1----:R-:W1:Y:S08]  /*0a80*/  MUFU.RCP R4, R22 ;  /* 0x0000001600047308 */ /* 0x002e700000001000 */
[----:B--2---:R-:W2:Y:S01]  /*0a90*/  MUFU.RCP R10, R19 ;  /* 0x00000013000a7308 */ /* 0x004ea20000001000 */
[----:B-1----:R-:W-:-:S07]  /*0aa0*/  IADD3 R12, R4, 0xffffffe, RZ ;  /* 0x0ffffffe040c7810 */ /* 0x002fce0007ffe0ff */
[----:B------:R-:W1:Y:S01]  /*0ab0*/  MUFU.RCP R21, R7 ;  /* 0x0000000700157308 */ /* 0x000e620000001000 */
[----:B------:R-:W-:Y:S02]  /*0ac0*/  IADD3 R22, R15, UR8, RZ ;  /* 0x000000080f167c10 */ /* 0x000fe4000fffe0ff */
[----:B--2---:R-:W-:-:S05]  /*0ad0*/  IADD3 R10, R10, 0xffffffe, RZ ;  /* 0x0ffffffe0a0a7810 */ /* 0x004fca0007ffe0ff */
[----:B------:R-:W2:Y:S08]  /*0ae0*/  F2I.FTZ.U32.TRUNC.NTZ R13, R12 ;  /* 0x0000000c000d7305 */ /* 0x000eb0000021f000 */
[----:B------:R-:W3:Y:S01]  /*0af0*/  F2I.FTZ.U32.TRUNC.NTZ R11, R10 ;  /* 0x0000000a000b7305 */ /* 0x000ee2000021f000 */
[----:B-1----:R-:W-:Y:S01]  /*0b00*/  IADD3 R21, R21, 0xffffffe, RZ ;  /* 0x0ffffffe15157810 */ /* 0x002fe20007ffe0ff */
[----:B--2---:R-:W-:-:S06]  /*0b10*/  IMAD.MOV R4, RZ, RZ, -R13 ;  /* 0x000000ffff047224 */ /* 0x004fcc00078e0a0d */
[----:B------:R-:W1:Y:S01]  /*0b20*/  F2I.FTZ.U32.TRUNC.NTZ R21, R21 ;  /* 0x0000001500157305 */ /* 0x000e62000021f000 */
[----:B------:R-:W-:Y:S02]  /*0b30*/  IMAD.MOV.U32 R12, RZ, RZ, RZ ;  /* 0x000000ffff0c7224 */ /* 0x000fe400078e00ff */
[----:B------:R-:W-:Y:S02]  /*0b40*/  IMAD R19, R4, R17, RZ ;  /* 0x0000001104137224 */ /* 0x000fe400078e02ff */
[----:B------:R-:W-:Y:S02]  /*0b50*/  IMAD.IADD R4, R6, 0x1, R17 ;  /* 0x0000000106047824 */ /* 0x000fe400078e0211 */
[----:B---3--:R-:W-:Y:S02]  /*0b60*/  IMAD.MOV R20, RZ, RZ, -R11 ;  /* 0x000000ffff147224 */ /* 0x008fe400078e0a0b */
[----:B------:R-:W-:Y:S02]  /*0b70*/  IMAD.MOV.U32 R10, RZ, RZ, RZ ;  /* 0x000000ffff0a7224 */ /* 0x000fe400078e00ff */
[----:B------:R-:W-:-:S02]  /*0b80*/  IMAD R20, R20, R15, RZ ;  /* 0x0000000f14147224 */ /* 0x000fc400078e02ff */
[----:B------:R-:W-:Y:S01]  /*0b90*/  IMAD.HI.U32 R19, R13, R19, R12 ;  /* 0x000000130d137227 */ /* 0x000fe200078e000c */
[----:B------:R-:W-:Y:S02]  /*0ba0*/  IABS R13, R22 ;  /* 0x00000016000d7213 */ /* 0x000fe40000000000 */
[----:B------:R-:W-:Y:S01]  /*0bb0*/  IABS R12, R4 ;  /* 0x00000004000c7213 */ /* 0x000fe20000000000 */
[----:B------:R-:W-:Y:S01]  /*0bc0*/  IMAD.HI.U32 R20, R11, R20, R10 ;  /* 0x000000140b147227 */ /* 0x000fe200078e000a */
[----:B------:R-:W-:Y:S02]  /*0bd0*/  IABS R10, R2 ;  /* 0x00000002000a7213 */ /* 0x000fe40000000000 */
[----:B------:R-:W-:Y:S01]  /*0be0*/  IABS R11, R3 ;  /* 0x00000003000b7213 */ /* 0x000fe20000000000 */
[----:B-1----:R-:W-:Y:S02]  /*0bf0*/  IMAD.MOV R7, RZ, RZ, -R21 ;  /* 0x000000ffff077224 */ /* 0x002fe400078e0a15 */
[----:B------:R-:W-:-:S02]  /*0c00*/  IMAD.MOV R10, RZ, RZ, -R10 ;  /* 0x000000ffff0a7224 */ /* 0x000fc400078e0a0a */
[----:B------:R-:W-:-:S04]  /*0c10*/  IMAD.HI.U32 R23, R20, R13, RZ ;  /* 0x0000000d14177227 */ /* 0x000fc800078e00ff */
[----:B------:R-:W-:Y:S02]  /*0c20*/  IMAD R10, R23, R10, R13 ;  /* 0x0000000a170a7224 */ /* 0x000fe400078e020d */
[----:B------:R-:W-:Y:S02]  /*0c30*/  IMAD.MOV R11, RZ, RZ, -R11 ;  /* 0x000000ffff0b7224 */ /* 0x000fe400078e0a0b */
[----:B------:R-:W-:Y:S01]  /*0c40*/  IMAD.HI.U32 R19, R19, R12, RZ ;  /* 0x0000000c13137227 */ /* 0x000fe200078e00ff */
[----:B------:R-:W-:-:S03]  /*0c50*/  ISETP.GT.U32.AND P4, PT, R15, R10, PT ;  /* 0x0000000a0f00720c */ /* 0x000fc60003f84070 */
[----:B------:R-:W-:Y:S02]  /*0c60*/  IMAD R7, R7, R18, RZ ;  /* 0x0000001207077224 */ /* 0x000fe400078e02ff */
[----:B------:R-:W-:Y:S02]  /*0c70*/  IMAD.MOV.U32 R20, RZ, RZ, RZ ;  /* 0x000000ffff147224 */ /* 0x000fe400078e00ff */
[----:B------:R-:W-:Y:S01]  /*0c80*/  IMAD R12, R19, R11, R12 ;  /* 0x0000000b130c7224 */ /* 0x000fe200078e020c */
[----:B------:R-:W-:Y:S01]  /*0c90*/  SHF.R.S32.HI R11, RZ, 0x1f, R2 ;  /* 0x0000001fff0b7819 */ /* 0x000fe20000011402 */
[----:B------:R-:W-:-:S03]  /*0ca0*/  IMAD.HI.U32 R20, R21, R7, R20 ;  /* 0x0000000715147227 */ /* 0x000fc600078e0014 */
[----:B------:R-:W-:Y:S01]  /*0cb0*/  ISETP.GT.U32.AND P3, PT, R17, R12, PT ;  /* 0x0000000c1100720c */ /* 0x000fe20003f64070 */
[----:B------:R-:W-:Y:S01]  /*0cc0*/  @!P4 IMAD.IADD R10, R10, 0x1, -R15 ;  /* 0x000000010a0ac824 */ /* 0x000fe200078e0a0f */
[----:B------:R-:W-:Y:S01]  /*0cd0*/  @!P4 IADD3 R23, R23, 0x1, RZ ;  /* 0x000000011717c810 */ /* 0x000fe20007ffe0ff */
[----:B------:R-:W-:Y:S01]  /*0ce0*/  IMAD.HI.U32 R20, R20, R13, RZ ;  /* 0x0000000d14147227 */ /* 0x000fe200078e00ff */
[----:B------:R-:W-:Y:S02]  /*0cf0*/  ISETP.NE.AND P4, PT, R2, RZ, PT ;  /* 0x000000ff0200720c */ /* 0x000fe40003f85270 */
[-C--:B------:R-:W-:Y:S01]  /*0d00*/  ISETP.GE.U32.AND P2, PT, R10, R15.reuse, PT ;  /* 0x0000000f0a00720c */ /* 0x080fe20003f46070 */
[----:B------:R-:W-:Y:S01]  /*0d10*/  IMAD.MOV R7, RZ, RZ, -R20 ;  /* 0x000000ffff077224 */ /* 0x000fe200078e0a14 */
[C---:B------:R-:W-:Y:S02]  /*0d20*/  LOP3.LUT R10, R22.reuse, R15, RZ, 0x3c, !PT ;  /* 0x0000000f160a7212 */ /* 0x040fe400078e3cff */
[----:B------:R-:W-:Y:S01]  /*0d30*/  LOP3.LUT R22, R22, c[0x0][0x214], RZ, 0x3c, !PT ;  /* 0x0000850016167a12 */ /* 0x000fe200078e3cff */
[----:B------:R-:W-:Y:S01]  /*0d40*/  IMAD R7, R18, R7, R13 ;  /* 0x0000000712077224 */ /* 0x000fe200078e020d */
[----:B------:R-:W-:Y:S01]  /*0d50*/  ISETP.GE.AND P1, PT, R10, RZ, PT ;  /* 0x000000ff0a00720c */ /* 0x000fe20003f26270 */
[----:B------:R-:W-:Y:S01]  /*0d60*/  @!P3 IMAD.IADD R12, R12, 0x1, -R17 ;  /* 0x000000010c0cb824 */ /* 0x000fe200078e0a11 */
[----:B------:R-:W-:-:S02]  /*0d70*/  LOP3.LUT R10, R4, R17, RZ, 0x3c, !PT ;  /* 0x00000011040a7212 */ /* 0x000fc400078e3cff */
[----:B------:R-:W-:Y:S02]  /*0d80*/  ISETP.GT.U32.AND P0, PT, R18, R7, PT ;  /* 0x000000071200720c */ /* 0x000fe40003f04070 */
[----:B------:R-:W-:Y:S02]  /*0d90*/  ISETP.GE.U32.AND P6, PT, R12, R17, PT ;  /* 0x000000110c00720c */ /* 0x000fe40003fc6070 */
[----:B------:R-:W-:Y:S02]  /*0da0*/  @P2 IADD3 R23, R23, 0x1, RZ ;  /* 0x0000000117172810 */ /* 0x000fe40007ffe0ff */
[----:B------:R-:W-:Y:S02]  /*0db0*/  ISETP.GE.AND P2, PT, R10, RZ, PT ;  /* 0x000000ff0a00720c */ /* 0x000fe40003f46270 */
[----:B------:R-:W-:Y:S01]  /*0dc0*/  @!P3 IADD3 R19, R19, 0x1, RZ ;  /* 0x000000011313b810 */ /* 0x000fe20007ffe0ff */
[----:B------:R-:W-:Y:S01]  /*0dd0*/  @!P1 IMAD.MOV R23, RZ, RZ, -R23 ;  /* 0x000000ffff179224 */ /* 0x000fe200078e0a17 */
[----:B------:R-:W-:-:S02]  /*0de0*/  @!P4 LOP3.LUT R23, RZ, R15, RZ, 0x33, !PT ;  /* 0x0000000fff17c212 */ /* 0x000fc400078e33ff */
[----:B------:R-:W-:Y:S01]  /*0df0*/  ISETP.GE.AND P1, PT, R22, RZ, PT ;  /* 0x000000ff1600720c */ /* 0x000fe20003f26270 */
[----:B------:R-:W-:Y:S01]  /*0e00*/  @!P0 IMAD.IADD R7, R7, 0x1, -R18 ;  /* 0x0000000107078824 */ /* 0x000fe200078e0a12 */
[----:B------:R-:W-:Y:S02]  /*0e10*/  @!P0 IADD3 R20, R20, 0x1, RZ ;  /* 0x0000000114148810 */ /* 0x000fe40007ffe0ff */
[----:B------:R-:W-:Y:S02]  /*0e20*/  @P6 IADD3 R19, R19, 0x1, RZ ;  /* 0x0000000113136810 */ /* 0x000fe40007ffe0ff */
[----:B------:R-:W-:Y:S02]  /*0e30*/  ISETP.GE.U32.AND P3, PT, R7, R18, PT ;  /* 0x000000120700720c */ /* 0x000fe40003f66070 */
[----:B------:R-:W-:Y:S01]  /*0e40*/  ISETP.LT.U32.AND P0, PT, R32, R23, PT ;  /* 0x000000172000720c */ /* 0x000fe20003f01070 */
[----:B------:R-:W-:Y:S01]  /*0e50*/  @!P2 IMAD.MOV R19, RZ, RZ, -R19 ;  /* 0x000000ffff13a224 */ /* 0x000fe200078e0a13 */
[----:B------:R-:W-:-:S02]  /*0e60*/  SHF.R.S32.HI R7, RZ, 0x1f, R23 ;  /* 0x0000001fff077819 */ /* 0x000fc40000011417 */
[C---:B------:R-:W-:Y:S02]  /*0e70*/  ISETP.GT.AND P2, PT, R2.reuse, RZ, PT ;  /* 0x000000ff0200720c */ /* 0x040fe40003f44270 */
[CC--:B------:R-:W-:Y:S02]  /*0e80*/  ISETP.LT.AND.EX P0, PT, R33.reuse, R7.reuse, PT, P0 ;  /* 0x000000072100720c */ /* 0x0c0fe40003f01300 */
[----:B------:R-:W-:Y:S02]  /*0e90*/  LEA.HI.SX32 R13, R2, 0x1, 0x1 ;  /* 0x00000001020d7811 */ /* 0x000fe400078f0aff */
[C---:B------:R-:W-:Y:S02]  /*0ea0*/  SEL R10, R33.reuse, R7, P0 ;  /* 0x00000007210a7207 */ /* 0x040fe40000000000 */
[----:B------:R-:W-:Y:S02]  /*0eb0*/  ISETP.NE.AND P4, PT, RZ, c[0x0][0x214], PT ;  /* 0x00008500ff007a0c */ /* 0x000fe40003f85270 */
[----:B------:R-:W-:-:S02]  /*0ec0*/  LOP3.LUT R2, R33, R10, RZ, 0xfc, !PT ;  /* 0x0000000a21027212 */ /* 0x000fc400078efcff */
[----:B------:R-:W-:Y:S01]  /*0ed0*/  @P3 IADD3 R20, R20, 0x1, RZ ;  /* 0x0000000114143810 */ /* 0x000fe20007ffe0ff */
[----:B------:R-:W-:Y:S01]  /*0ee0*/  @!P2 IMAD.MOV R13, RZ, RZ, R11 ;  /* 0x000000ffff0da224 */ /* 0x000fe200078e020b */
[----:B------:R-:W-:Y:S02]  /*0ef0*/  ISETP.NE.U32.AND P2, PT, R2, RZ, PT ;  /* 0x000000ff0200720c */ /* 0x000fe40003f45070 */
[----:B------:R-:W-:Y:S01]  /*0f00*/  @!P5 LOP3.LUT R19, RZ, R17, RZ, 0x33, !PT ;  /* 0x00000011ff13d212 */ /* 0x000fe200078e33ff */
[----:B------:R-:W-:Y:S01]  /*0f10*/  @!P1 IMAD.MOV R20, RZ, RZ, -R20 ;  /* 0x000000ffff149224 */ /* 0x000fe200078e0a14 */
[----:B------:R-:W-:Y:S02]  /*0f20*/  SEL R11, R32, R23, P0 ;  /* 0x00000017200b7207 */ /* 0x000fe40000000000 */
[----:B------:R-:W-:Y:S02]  /*0f30*/  ISETP.LT.U32.AND P1, PT, R8, R19, PT ;  /* 0x000000130800720c */ /* 0x000fe40003f21070 */
[----:B------:R-:W-:-:S02]  /*0f40*/  SHF.R.S32.HI R7, RZ, 0x1f, R19 ;  /* 0x0000001fff077819 */ /* 0x000fc40000011413 */
[----:B------:R-:W-:Y:S02]  /*0f50*/  @!P4 LOP3.LUT R20, RZ, c[0x0][0x214], RZ, 0x33, !PT ;  /* 0x00008500ff14ca12 */ /* 0x000fe400078e33ff */
[----:B------:R-:W-:-:S03]  /*0f60*/  ISETP.LT.AND.EX P1, PT, R9, R7, PT, P1 ;  /* 0x000000070900720c */ /* 0x000fc60003f21310 */
[----:B------:R-:W-:Y:S01]  /*0f70*/  IMAD R2, R20, R13, RZ ;  /* 0x0000000d14027224 */ /* 0x000fe200078e02ff */
[----:B------:R-:W-:Y:S02]  /*0f80*/  SEL R13, R8, R19, P1 ;  /* 0x00000013080d7207 */ /* 0x000fe40000800000 */
[----:B------:R-:W-:Y:S01]  /*0f90*/  SEL R12, R9, R7, P1 ;  /* 0x00000007090c7207 */ /* 0x000fe20000800000 */
[----:B------:R-:W-:Y:S05]  /*0fa0*/  @!P2 BRA `(.L_x_101) ;  /* 0x000000900000a947 */ /* 0x000fea0003800000 */
[----:B0-----:R-:W-:Y:S01]  /*0fb0*/  IMAD.MOV.U32 R18, RZ, RZ, R32 ;  /* 0x000000ffff127224 */ /* 0x001fe200078e0020 */
        /* <DEDUP_REMOVED lines=8> */
.L_x_101:
[----:B0-----:R-:W0:Y:S01]  /*1040*/  I2F.U32.RP R15, R11 ;  /* 0x0000000b000f7306 */ /* 0x001e220000209000 */
        /* <DEDUP_REMOVED lines=18> */
.L_x_102:
[----:B------:R-:W-:Y:S05]  /*1170*/  BSYNC B0 ;  /* 0x0000000000007941 */ /* 0x000fea0003800000 */
.L_x_100:
[----:B------:R-:W-:Y:S01]  /*1180*/  SHF.R.S32.HI R7, RZ, 0x1f, R34 ;  /* 0x0000001fff077819 */ /* 0x000fe20000011422 */
[----:B------:R-:W-:Y:S01]  /*1190*/  ULDC.64 UR8, c[0x0][0x118] ;  /* 0x0000460000087ab9 */ /* 0x000fe20000000a00 */
[----:B------:R-:W-:Y:S02]  /*11a0*/  IADD3 R17, P0, R28, -UR7, RZ ;  /* 0x800000071c117c10 */ /* 0x000fe4000ff1e0ff */
[----:B------:R-:W-:-:S04]  /*11b0*/  LEA.HI R21, R7, R34, RZ, 0x4 ;  /* 0x0000002207157211 */ /* 0x000fc800078f20ff */
[----:B------:R-:W-:Y:S02]  /*11c0*/  LOP3.LUT R15, R21, 0xfffffff0, RZ, 0xc0, !PT ;  /* 0xfffffff0150f7812 */ /* 0x000fe400078ec0ff */
[----:B------:R-:W-:-:S03]  /*11d0*/  SHF.R.S32.HI R21, RZ, 0x4, R21 ;  /* 0x00000004ff157819 */ /* 0x000fc60000011415 */
[----:B------:R-:W-:Y:S01]  /*11e0*/  IMAD.IADD R22, R34, 0x1, -R15 ;  /* 0x0000000122167824 */ /* 0x000fe200078e0a0f */
[----:B------:R-:W-:Y:S02]  /*11f0*/  IADD3.X R15, R5, ~UR6, RZ, P0, !PT ;  /* 0x80000006050f7c10 */ /* 0x000fe400087fe4ff */
[----:B------:R-:W-:Y:S02]  /*1200*/  IADD3 R19, R21, 0x18, RZ ;  /* 0x0000001815137810 */ /* 0x000fe40007ffe0ff */
[----:B------:R-:W-:Y:S02]  /*1210*/  ISETP.GT.U32.AND P3, PT, R17, R22, PT ;  /* 0x000000161100720c */ /* 0x000fe40003f64070 */
[----:B------:R-:W-:Y:S02]  /*1220*/  SHF.R.S32.HI R18, RZ, 0x1f, R22 ;  /* 0x0000001fff127819 */ /* 0x000fe40000011416 */
[----:B------:R-:W-:Y:S02]  /*1230*/  IADD3 R17, R21, 0x8, RZ ;  /* 0x0000000815117810 */ /* 0x000fe40007ffe0ff */
[----:B------:R-:W-:-:S02]  /*1240*/  ISETP.GT.AND.EX P3, PT, R15, R18, PT, P3 ;  /* 0x000000120f00720c */ /* 0x000fc40003f64330 */
[----:B------:R-:W-:Y:S02]  /*1250*/  IADD3 R15, R21, 0x10, RZ ;  /* 0x00000010150f7810 */ /* 0x000fe40007ffe0ff */
[----:B------:R-:W-:Y:S02]  /*1260*/  ISETP.GE.OR P5, PT, R17, c[0x0][0x314], !P3 ;  /* 0x0000c50011007a0c */ /* 0x000fe40005fa6670 */
[----:B------:R-:W-:Y:S02]  /*1270*/  ISETP.GE.OR P4, PT, R15, c[0x0][0x314], !P3 ;  /* 0x0000c5000f007a0c */ /* 0x000fe40005f86670 */
[----:B------:R-:W-:Y:S02]  /*1280*/  ISETP.GE.OR P6, PT, R21, c[0x0][0x314], !P3 ;  /* 0x0000c50015007a0c */ /* 0x000fe40005fc6670 */
[----:B------:R-:W-:Y:S02]  /*1290*/  ISETP.GE.OR P3, PT, R19, c[0x0][0x314], !P3 ;  /* 0x0000c50013007a0c */ /* 0x000fe40005f66670 */
[----:B------:R-:W-:-:S04]  /*12a0*/  IADD3 R40, P0, R22, UR7, RZ ;  /* 0x0000000716287c10 */ /* 0x000fc8000ff1e0ff */
[----:B------:R-:W-:Y:S02]  /*12b0*/  IADD3.X R41, R18, UR6, RZ, P0, !PT ;  /* 0x0000000612297c10 */ /* 0x000fe400087fe4ff */
[----:B------:R-:W-:Y:S01]  /*12c0*/  @!P5 SHF.R.S32.HI R25, RZ, 0x1f, R17 ;  /* 0x0000001fff19d819 */ /* 0x000fe20000011411 */
[--C-:B------:R-:W-:Y:S01]  /*12d0*/  @!P4 IMAD.MOV.U32 R24, RZ, RZ, R40.reuse ;  /* 0x000000ffff18c224 */ /* 0x100fe200078e0028 */
[----:B------:R-:W-:Y:S01]  /*12e0*/  @!P4 SHF.R.S32.HI R23, RZ, 0x1f, R15 ;  /* 0x0000001fff17c819 */ /* 0x000fe2000001140f */
[----:B------:R-:W-:Y:S01]  /*12f0*/  @!P5 IMAD.WIDE.U32 R32, R28, R17, R40 ;  /* 0x000000111c20d225 */ /* 0x000fe200078e0028 */
[----:B------:R-:W-:-:S03]  /*1300*/  @!P6 SHF.R.S32.HI R29, RZ, 0x1f, R21 ;  /* 0x0000001fff1de819 */ /* 0x000fc60000011415 */
[-C--:B------:R-:W-:Y:S01]  /*1310*/  @!P5 IMAD R18, R25, R28.reuse, RZ ;  /* 0x0000001c1912d224 */ /* 0x080fe200078e02ff */
[----:B------:R-:W-:Y:S01]  /*1320*/  @!P5 LEA R30, P0, R32, c[0x0][0x208], 0x2 ;  /* 0x00008200201eda11 */ /* 0x000fe200078010ff */
[----:B------:R-:W-:Y:S02]  /*1330*/  @!P4 IMAD.MOV.U32 R25, RZ, RZ, R41 ;  /* 0x000000ffff19c224 */ /* 0x000fe400078e0029 */
[----:B------:R-:W-:Y:S02]  /*1340*/  @!P5 IMAD R17, R17, R5, R18 ;  /* 0x000000051111d224 */ /* 0x000fe400078e0212 */
[----:B------:R-:W-:Y:S01]  /*1350*/  @!P4 IMAD R18, R23, R28, RZ ;  /* 0x0000001c1712c224 */ /* 0x000fe200078e02ff */
[----:B------:R-:W-:Y:S01]  /*1360*/  @!P3 SHF.R.S32.HI R23, RZ, 0x1f, R19 ;  /* 0x0000001fff17b819 */ /* 0x000fe20000011413 */
[----:B------:R-:W-:-:S04]  /*1370*/  @!P4 IMAD.WIDE.U32 R24, R28, R15, R24 ;  /* 0x0000000f1c18c225 */ /* 0x000fc800078e0018 */
[----:B------:R-:W-:Y:S02]  /*1380*/  @!P4 IMAD R15, R15, R5, R18 ;  /* 0x000000050f0fc224 */ /* 0x000fe400078e0212 */
[-C--:B------:R-:W-:Y:S02]  /*1390*/  @!P3 IMAD R18, R23, R28.reuse, RZ ;  /* 0x0000001c1712b224 */ /* 0x080fe400078e02ff */
[----:B------:R-:W-:Y:S02]  /*13a0*/  @!P6 IMAD.MOV.U32 R36, RZ, RZ, R40 ;  /* 0x000000ffff24e224 */ /* 0x000fe400078e0028 */
[----:B------:R-:W-:Y:S02]  /*13b0*/  @!P6 IMAD.MOV.U32 R37, RZ, RZ, R41 ;  /* 0x000000ffff25e224 */ /* 0x000fe400078e0029 */
[----:B------:R-:W-:Y:S02]  /*13c0*/  @!P6 IMAD R20, R29, R28, RZ ;  /* 0x0000001c1d14e224 */ /* 0x000fe400078e02ff */
[----:B------:R-:W-:-:S02]  /*13d0*/  @!P5 IMAD.IADD R17, R33, 0x1, R17 ;  /* 0x000000012111d824 */ /* 0x000fc400078e0211 */
[----:B------:R-:W-:-:S03]  /*13e0*/  @!P3 IMAD.WIDE.U32 R40, R28, R19, R40 ;  /* 0x000000131c28b225 */ /* 0x000fc600078e0028 */
[----:B------:R-:W-:Y:S01]  /*13f0*/  @!P5 LEA.HI.X R31, R32, c[0x0][0x20c], R17, 0x2, P0 ;  /* 0x00008300201fda11 */ /* 0x000fe200000f1411 */
[----:B------:R-:W-:Y:S01]  /*1400*/  @!P3 IMAD R18, R19, R5, R18 ;  /* 0x000000051312b224 */ /* 0x000fe200078e0212 */
[----:B------:R-:W-:Y:S01]  /*1410*/  @!P3 LEA R44, P0, R40, c[0x0][0x208], 0x2 ;  /* 0x00008200282cba11 */ /* 0x000fe200078010ff */
[----:B------:R-:W-:Y:S01]  /*1420*/  @!P6 IMAD.WIDE.U32 R36, R28, R21, R36 ;  /* 0x000000151c24e225 */ /* 0x000fe200078e0024 */
[----:B------:R-:W-:-:S03]  /*1430*/  @!P4 LEA R32, P1, R24, c[0x0][0x208], 0x2 ;  /* 0x000082001820ca11 */ /* 0x000fc600078210ff */
[----:B------:R-:W-:Y:S01]  /*1440*/  @!P6 IMAD R20, R21, R5, R20 ;  /* 0x000000051514e224 */ /* 0x000fe200078e0214 */
[----:B------:R-:W-:Y:S01]  /*1450*/  @!P6 LEA R42, P2, R36, c[0x0][0x208], 0x2 ;  /* 0x00008200242aea11 */ /* 0x000fe200078410ff */
[----:B------:R-:W-:Y:S02]  /*1460*/  @!P3 IMAD.IADD R19, R41, 0x1, R18 ;  /* 0x000000012913b824 */ /* 0x000fe400078e0212 */
[----:B------:R-:W-:Y:S02]  /*1470*/  @!P6 IMAD.IADD R17, R37, 0x1, R20 ;  /* 0x000000012511e824 */ /* 0x000fe400078e0214 */
[----:B------:R-:W-:Y:S01]  /*1480*/  @!P4 IMAD.IADD R15, R25, 0x1, R15 ;  /* 0x00000001190fc824 */ /* 0x000fe200078e020f */
[----:B------:R-:W-:Y:S01]  /*1490*/  @!P3 LEA.HI.X R45, R40, c[0x0][0x20c], R19, 0x2, P0 ;  /* 0x00008300282dba11 */ /* 0x000fe200000f1413 */
[----:B------:R-:W-:Y:S01]  /*14a0*/  IMAD.MOV.U32 R18, RZ, RZ, -0x800000 ;  /* 0xff800000ff127424 */ /* 0x000fe200078e00ff */
[----:B------:R-:W-:Y:S01]  /*14b0*/  @!P6 LEA.HI.X R43, R36, c[0x0][0x20c], R17, 0x2, P2 ;  /* 0x00008300242bea11 */ /* 0x000fe200010f1411 */
[----:B------:R-:W-:Y:S01]  /*14c0*/  IMAD.MOV.U32 R17, RZ, RZ, -0x800000 ;  /* 0xff800000ff117424 */ /* 0x000fe200078e00ff */
[----:B------:R-:W-:Y:S01]  /*14d0*/  @!P4 LEA.HI.X R33, R24, c[0x0][0x20c], R15, 0x2, P1 ;  /* 0x000083001821ca11 */ /* 0x000fe200008f140f */
[----:B------:R-:W-:-:S02]  /*14e0*/  IMAD.MOV.U32 R15, RZ, RZ, -0x800000 ;  /* 0xff800000ff0f7424 */ /* 0x000fc400078e00ff */
[----:B------:R-:W-:Y:S01]  /*14f0*/  IMAD.MOV.U32 R19, RZ, RZ, -0x800000 ;  /* 0xff800000ff137424 */ /* 0x000fe200078e00ff */
[----:B------:R-:W2:Y:S04]  /*1500*/  @!P3 LDG.E R18, [R44.64] ;  /* 0x000000082c12b981 */ /* 0x000ea8000c1e1900 */
[----:B------:R-:W3:Y:S04]  /*1510*/  @!P6 LDG.E R17, [R42.64] ;  /* 0x000000082a11e981 */ /* 0x000ee8000c1e1900 */
[----:B------:R0:W4:Y:S04]  /*1520*/  @!P5 LDG.E R15, [R30.64] ;  /* 0x000000081e0fd981 */ /* 0x000128000c1e1900 */
[----:B------:R-:W5:Y:S01]  /*1530*/  @!P4 LDG.E R19, [R32.64] ;  /* 0x000000082013c981 */ /* 0x000f62000c1e1900 */
[----:B------:R-:W-:-:S04]  /*1540*/  IABS R24, c[0x0][0x1c0] ;  /* 0x0000700000187a13 */ /* 0x000fc80000000000 */
[----:B------:R-:W1:Y:S08]  /*1550*/  I2F.U32.RP R29, R24 ;  /* 0x00000018001d7306 */ /* 0x000e700000209000 */
[----:B-1----:R-:W1:Y:S02]  /*1560*/  MUFU.RCP R25, R29 ;  /* 0x0000001d00197308 */ /* 0x002e640000001000 */
[----:B-1----:R-:W-:-:S06]  /*1570*/  IADD3 R25, R25, 0xffffffe, RZ ;  /* 0x0ffffffe19197810 */ /* 0x002fcc0007ffe0ff */
[----:B0-----:R-:W0:Y:S01]  /*1580*/  F2I.FTZ.U32.TRUNC.NTZ R31, R25 ;  /* 0x00000019001f7305 */ /* 0x001e22000021f000 */
[----:B------:R-:W-:Y:S01]  /*1590*/  IMAD.MOV.U32 R30, RZ, RZ, RZ ;  /* 0x000000ffff1e7224 */ /* 0x000fe200078e00ff */
[----:B------:R-:W-:Y:S01]  /*15a0*/  IABS R23, R4 ;  /* 0x0000000400177213 */ /* 0x000fe20000000000 */
[----:B0-----:R-:W-:-:S04]  /*15b0*/  IMAD.MOV R20, RZ, RZ, -R31 ;  /* 0x000000ffff147224 */ /* 0x001fc800078e0a1f */
[----:B------:R-:W-:Y:S01]  /*15c0*/  IMAD R26, R20, R24, RZ ;  /* 0x00000018141a7224 */ /* 0x000fe200078e02ff */
[----:B------:R-:W-:-:S03]  /*15d0*/  IABS R20, c[0x0][0x1c0] ;  /* 0x0000700000147a13 */ /* 0x000fc60000000000 */
[----:B------:R-:W-:-:S04]  /*15e0*/  IMAD.HI.U32 R26, R31, R26, R30 ;  /* 0x0000001a1f1a7227 */ /* 0x000fc800078e001e */
[----:B------:R-:W-:Y:S02]  /*15f0*/  IMAD.MOV R20, RZ, RZ, -R20 ;  /* 0x000000ffff147224 */ /* 0x000fe400078e0a14 */
[----:B------:R-:W-:-:S04]  /*1600*/  IMAD.HI.U32 R26, R26, R23, RZ ;  /* 0x000000171a1a7227 */ /* 0x000fc800078e00ff */
[----:B------:R-:W-:-:S05]  /*1610*/  IMAD R23, R26, R20, R23 ;  /* 0x000000141a177224 */ /* 0x000fca00078e0217 */
[----:B------:R-:W-:Y:S02]  /*1620*/  ISETP.GT.U32.AND P3, PT, R24, R23, PT ;  /* 0x000000171800720c */ /* 0x000fe40003f64070 */
[C---:B------:R-:W-:Y:S02]  /*1630*/  ISETP.GT.AND P6, PT, R34.reuse, 0x7f, PT ;  /* 0x0000007f2200780c */ /* 0x040fe40003fc4270 */
[C---:B------:R-:W-:Y:S02]  /*1640*/  ISETP.GT.AND P2, PT, R34.reuse, 0x1ff, PT ;  /* 0x000001ff2200780c */ /* 0x040fe40003f44270 */
[C---:B------:R-:W-:Y:S02]  /*1650*/  ISETP.GT.AND P1, PT, R34.reuse, 0x17f, PT ;  /* 0x0000017f2200780c */ /* 0x040fe40003f24270 */
[----:B------:R-:W-:Y:S01]  /*1660*/  ISETP.GT.AND P0, PT, R34, 0xff, PT ;  /* 0x000000ff2200780c */ /* 0x000fe20003f04270 */
[----:B------:R-:W-:-:S04]  /*1670*/  IMAD R22, R21, 0x11, R22 ;  /* 0x0000001115167824 */ /* 0x000fc800078e0216 */
[----:B------:R-:W-:Y:S01]  /*1680*/  @!P3 IMAD.IADD R23, R23, 0x1, -R24 ;  /* 0x000000011717b824 */ /* 0x000fe200078e0a18 */
[----:B------:R-:W-:-:S04]  /*1690*/  LOP3.LUT R20, R9, R12, RZ, 0xfc, !PT ;  /* 0x0000000c09147212 */ /* 0x000fc800078efcff */
[----:B------:R-:W-:Y:S02]  /*16a0*/  ISETP.GE.U32.AND P4, PT, R23, R24, PT ;  /* 0x000000181700720c */ /* 0x000fe40003f86070 */
[----:B------:R-:W-:Y:S02]  /*16b0*/  LOP3.LUT R4, R4, c[0x0][0x1c0], RZ, 0x3c, !PT ;  /* 0x0000700004047a12 */ /* 0x000fe400078e3cff */
[----:B------:R-:W-:Y:S01]  /*16c0*/  @!P3 IADD3 R26, R26, 0x1, RZ ;  /* 0x000000011a1ab810 */ /* 0x000fe20007ffe0ff */
[----:B------:R-:W-:Y:S08]  /*16d0*/  BSSY B0, `(.L_x_103) ;  /* 0x0000029000007945 */ /* 0x000ff00003800000 */
[----:B------:R-:W-:Y:S01]  /*16e0*/  @P4 IADD3 R26, R26, 0x1, RZ ;  /* 0x000000011a1a4810 */ /* 0x000fe20007ffe0ff */
[----:B--2---:R0:W-:Y:S04]  /*16f0*/  @!P6 STS [R22.X4+0x660], R18 ;  /* 0x000660121600e388 */ /* 0x0041e80000004800 */
[----:B---3--:R0:W-:Y:S01]  /*1700*/  @!P2 STS [R22.X4], R17 ;  /* 0x000000111600a388 */ /* 0x0081e20000004800 */
[----:B------:R-:W-:-:S03]  /*1710*/  ISETP.NE.U32.AND P2, PT, R20, RZ, PT ;  /* 0x000000ff1400720c */ /* 0x000fc60003f45070 */
[----:B----4-:R0:W-:Y:S01]  /*1720*/  @!P1 STS [R22.X4+0x220], R15 ;  /* 0x0002200f16009388 */ /* 0x0101e20000004800 */
[----:B------:R-:W-:-:S03]  /*1730*/  ISETP.GE.AND P1, PT, R4, RZ, PT ;  /* 0x000000ff0400720c */ /* 0x000fc60003f26270 */
[----:B-----5:R0:W-:Y:S01]  /*1740*/  @!P0 STS [R22.X4+0x440], R19 ;  /* 0x0004401316008388 */ /* 0x0201e20000004800 */
[----:B------:R-:W-:Y:S01]  /*1750*/  ISETP.NE.AND P0, PT, RZ, c[0x0][0x1c0], PT ;  /* 0x00007000ff007a0c */ /* 0x000fe20003f05270 */
[----:B------:R-:W-:-:S08]  /*1760*/  IMAD.MOV.U32 R4, RZ, RZ, R26 ;  /* 0x000000ffff047224 */ /* 0x000fd000078e001a */
[----:B------:R-:W-:-:S04]  /*1770*/  @!P1 IMAD.MOV R4, RZ, RZ, -R4 ;  /* 0x000000ffff049224 */ /* 0x000fc800078e0a04 */
[----:B------:R-:W-:Y:S01]  /*1780*/  @!P0 LOP3.LUT R4, RZ, c[0x0][0x1c0], RZ, 0x33, !PT ;  /* 0x00007000ff048a12 */ /* 0x000fe200078e33ff */
        /* <DEDUP_REMOVED lines=10> */
.L_x_104:
        /* <DEDUP_REMOVED lines=19> */
.L_x_105:
[----:B------:R-:W-:Y:S05]  /*1960*/  BSYNC B0 ;  /* 0x0000000000007941 */ /* 0x000fea0003800000 */
.L_x_103:
[----:B------:R-:W-:Y:S01]  /*1970*/  BAR.SYNC.DEFER_BLOCKING 0x0 ;  /* 0x0000000000007b1d */ /* 0x000fe20000010000 */
[----:B------:R-:W-:Y:S01]  /*1980*/  LEA.HI R15, R7, R34, RZ, 0x3 ;  /* 0x00000022070f7211 */ /* 0x000fe200078f18ff */
[----:B------:R-:W-:Y:S01]  /*1990*/  IMAD.MOV.U32 R37, RZ, RZ, -0x800000 ;  /* 0xff800000ff257424 */ /* 0x000fe200078e00ff */
[----:B------:R-:W-:Y:S01]  /*19a0*/  IABS R9, R2 ;  /* 0x0000000200097213 */ /* 0x000fe20000000000 */
[----:B------:R-:W-:Y:S01]  /*19b0*/  IMAD.MOV.U32 R32, RZ, RZ, -0x800000 ;  /* 0xff800000ff207424 */ /* 0x000fe200078e00ff */
[----:B------:R-:W-:Y:S01]  /*19c0*/  LOP3.LUT R7, R15, 0xfffffff8, RZ, 0xc0, !PT ;  /* 0xfffffff80f077812 */ /* 0x000fe200078ec0ff */
[----:B------:R-:W-:Y:S01]  /*19d0*/  IMAD.MOV.U32 R33, RZ, RZ, -0x800000 ;  /* 0xff800000ff217424 */ /* 0x000fe200078e00ff */
[----:B------:R-:W-:Y:S01]  /*19e0*/  SHF.R.S32.HI R15, RZ, 0x3, R15 ;  /* 0x00000003ff0f7819 */ /* 0x000fe2000001140f */
[----:B------:R-:W-:Y:S01]  /*19f0*/  IMAD.MOV.U32 R35, RZ, RZ, -0x800000 ;  /* 0xff800000ff237424 */ /* 0x000fe200078e00ff */
[----:B------:R-:W0:Y:S01]  /*1a00*/  I2F.RP R19, R9 ;  /* 0x0000000900137306 */ /* 0x000e220000209400 */
[----:B------:R-:W-:Y:S01]  /*1a10*/  IMAD.IADD R34, R34, 0x1, -R7 ;  /* 0x0000000122227824 */ /* 0x000fe200078e0a07 */
[----:B------:R-:W-:Y:S01]  /*1a20*/  ULDC.U8 UR4, c[0x0][0x329] ;  /* 0x0000ca4000047ab9 */ /* 0x000fe20000000000 */
[----:B------:R-:W-:Y:S02]  /*1a30*/  BSSY B1, `(.L_x_106) ;  /* 0x0000235000017945 */ /* 0x000fe40003800000 */
[----:B------:R-:W-:-:S05]  /*1a40*/  IMAD R25, R34, 0x11, R15 ;  /* 0x0000001122197824 */ /* 0x000fca00078e020f */
[----:B------:R-:W-:Y:S01]  /*1a50*/  @!P6 LDS R37, [R25.X4] ;  /* 0x000000001925e984 */ /* 0x000fe20000004800 */
[----:B0-----:R-:W0:Y:S03]  /*1a60*/  MUFU.RCP R19, R19 ;  /* 0x0000001300137308 */ /* 0x001e260000001000 */
[----:B------:R-:W1:Y:S04]  /*1a70*/  @!P6 LDS R32, [R25.X4+0x220] ;  /* 0x000220001920e984 */ /* 0x000e680000004800 */
[----:B------:R-:W2:Y:S04]  /*1a80*/  @!P6 LDS R33, [R25.X4+0x440] ;  /* 0x000440001921e984 */ /* 0x000ea80000004800 */
[----:B------:R-:W3:Y:S01]  /*1a90*/  @!P6 LDS R35, [R25.X4+0x660] ;  /* 0x000660001923e984 */ /* 0x000ee20000004800 */
[----:B0-----:R-:W-:-:S04]  /*1aa0*/  IADD3 R42, R19, 0xffffffe, RZ ;  /* 0x0ffffffe132a7810 */ /* 0x001fc80007ffe0ff */
[----:B------:R0:W-:Y:S02]  /*1ab0*/  F2I.FTZ.U32.TRUNC.NTZ R43, R42 ;  /* 0x0000002a002b7305 */ /* 0x0001e4000021f000 */
[----:B0-----:R-:W-:Y:S01]  /*1ac0*/  IMAD.MOV.U32 R42, RZ, RZ, RZ ;  /* 0x000000ffff2a7224 */ /* 0x001fe200078e00ff */
[----:B-1----:R-:W-:-:S04]  /*1ad0*/  FMNMX.FTZ R8, R37, R32, !PT ;  /* 0x0000002025087209 */ /* 0x002fc80007810000 */
[----:B--2---:R-:W-:-:S04]  /*1ae0*/  FMNMX.FTZ R8, R8, R33, !PT ;  /* 0x0000002108087209 */ /* 0x004fc80007810000 */
[----:B---3--:R-:W-:Y:S02]  /*1af0*/  FMNMX.FTZ R17, R8, R35, !PT ;  /* 0x0000002308117209 */ /* 0x008fe40007810000 */
[----:B------:R-:W-:-:S03]  /*1b00*/  IABS R8, c[0x0][0x1c0] ;  /* 0x0000700000087a13 */ /* 0x000fc60000000000 */
[----:B------:R-:W0:Y:S02]  /*1b10*/  SHFL.BFLY PT, R20, R17, 0x4, 0x1f ;  /* 0x0c801f0011147f89 */ /* 0x000e2400000e0000 */
[----:B0-----:R-:W-:-:S05]  /*1b20*/  FMNMX.FTZ R20, R17, R20, !PT ;  /* 0x0000001411147209 */ /* 0x001fca0007810000 */
[----:B------:R-:W0:Y:S02]  /*1b30*/  SHFL.BFLY PT, R7, R20, 0x2, 0x1f ;  /* 0x0c401f0014077f89 */ /* 0x000e2400000e0000 */
[----:B0-----:R-:W-:Y:S02]  /*1b40*/  FMNMX.FTZ R7, R20, R7, !PT ;  /* 0x0000000714077209 */ /* 0x001fe40007810000 */
[----:B------:R-:W-:Y:S03]  /*1b50*/  I2F.U32.RP R20, R8 ;  /* 0x0000000800147306 */ /* 0x000fe60000209000 */
[----:B------:R-:W0:Y:S02]  /*1b60*/  SHFL.BFLY PT, R18, R7, 0x1, 0x1f ;  /* 0x0c201f0007127f89 */ /* 0x000e2400000e0000 */
[----:B0-----:R-:W-:-:S04]  /*1b70*/  FMNMX.FTZ R18, R7, R18, !PT ;  /* 0x0000001207127209 */ /* 0x001fc80007810000 */
[----:B------:R-:W-:-:S04]  /*1b80*/  FSETP.NEU.FTZ.AND P0, PT, R18, -INF , PT ;  /* 0xff8000001200780b */ /* 0x000fc80003f1d000 */
[----:B------:R-:W-:-:S05]  /*1b90*/  FSEL R18, R18, RZ, P0 ;  /* 0x000000ff12127208 */ /* 0x000fca0000000000 */
[C---:B------:R-:W-:Y:S02]  /*1ba0*/  FADD.FTZ R29, -R18.reuse, R37 ;  /* 0x00000025121d7221 */ /* 0x040fe40000010100 */
[----:B------:R-:W-:Y:S02]  /*1bb0*/  FADD.FTZ R26, -R18, R32 ;  /* 0x00000020121a7221 */ /* 0x000fe40000010100 */
[----:B------:R-:W-:Y:S02]  /*1bc0*/  FMUL.FTZ R29, R29, 1.4426950216293334961 ;  /* 0x3fb8aa3b1d1d7820 */ /* 0x000fe40000410000 */
[----:B------:R-:W-:Y:S02]  /*1bd0*/  FMUL.FTZ R26, R26, 1.4426950216293334961 ;  /* 0x3fb8aa3b1a1a7820 */ /* 0x000fe40000410000 */
[C---:B------:R-:W-:Y:S01]  /*1be0*/  FADD.FTZ R23, -R18.reuse, R33 ;  /* 0x0000002112177221 */ /* 0x040fe20000010100 */
[----:B------:R-:W-:Y:S01]  /*1bf0*/  MUFU.EX2 R24, R29 ;  /* 0x0000001d00187308 */ /* 0x000fe20000000800 */
[----:B------:R-:W-:-:S02]  /*1c00*/  FADD.FTZ R21, -R18, R35 ;  /* 0x0000002312157221 */ /* 0x000fc40000010100 */
[----:B------:R-:W-:Y:S02]  /*1c10*/  FMUL.FTZ R23, R23, 1.4426950216293334961 ;  /* 0x3fb8aa3b17177820 */ /* 0x000fe40000410000 */
[----:B------:R-:W-:-:S03]  /*1c20*/  FMUL.FTZ R21, R21, 1.4426950216293334961 ;  /* 0x3fb8aa3b15157820 */ /* 0x000fc60000410000 */
[----:B------:R-:W0:Y:S08]  /*1c30*/  MUFU.EX2 R17, R26 ;  /* 0x0000001a00117308 */ /* 0x000e300000000800 */
[----:B------:R-:W1:Y:S08]  /*1c40*/  MUFU.EX2 R7, R23 ;  /* 0x0000001700077308 */ /* 0x000e700000000800 */
[----:B------:R-:W2:Y:S01]  /*1c50*/  MUFU.EX2 R22, R21 ;  /* 0x0000001500167308 */ /* 0x000ea20000000800 */
[----:B0-----:R-:W-:-:S04]  /*1c60*/  FADD.FTZ R24, R24, R17 ;  /* 0x0000001118187221 */ /* 0x001fc80000010000 */
[----:B-1----:R-:W-:-:S03]  /*1c70*/  FADD.FTZ R17, R24, R7 ;  /* 0x0000000718117221 */ /* 0x002fc60000010000 */
[----:B------:R-:W0:Y:S01]  /*1c80*/  MUFU.RCP R7, R20 ;  /* 0x0000001400077308 */ /* 0x000e220000001000 */
[----:B------:R-:W-:Y:S02]  /*1c90*/  IMAD.MOV R24, RZ, RZ, -R43 ;  /* 0x000000ffff187224 */ /* 0x000fe400078e0a2b */
[----:B--2---:R-:W-:Y:S02]  /*1ca0*/  FADD.FTZ R22, R17, R22 ;  /* 0x0000001611167221 */ /* 0x004fe40000010000 */
[----:B------:R-:W-:-:S03]  /*1cb0*/  IMAD R21, R24, R9, RZ ;  /* 0x0000000918157224 */ /* 0x000fc600078e02ff */
[----:B------:R-:W1:Y:S01]  /*1cc0*/  SHFL.BFLY PT, R17, R22, 0x4, 0x1f ;  /* 0x0c801f0016117f89 */ /* 0x000e6200000e0000 */
[----:B------:R-:W-:Y:S01]  /*1cd0*/  IMAD.HI.U32 R21, R43, R21, R42 ;  /* 0x000000152b157227 */ /* 0x000fe200078e002a */
[----:B0-----:R-:W-:-:S03]  /*1ce0*/  IADD3 R30, R7, 0xffffffe, RZ ;  /* 0x0ffffffe071e7810 */ /* 0x001fc60007ffe0ff */
[----:B------:R-:W-:Y:S01]  /*1cf0*/  IMAD.IADD R20, R6, 0x1, R9 ;  /* 0x0000000106147824 */ /* 0x000fe200078e0209 */
[----:B------:R-:W-:Y:S01]  /*1d00*/  IABS R7, R2 ;  /* 0x0000000200077213 */ /* 0x000fe20000000000 */
[----:B------:R-:W0:Y:S03]  /*1d10*/  F2I.FTZ.U32.TRUNC.NTZ R31, R30 ;  /* 0x0000001e001f7305 */ /* 0x000e26000021f000 */
[----:B------:R-:W-:Y:S01]  /*1d20*/  IABS R19, R20 ;  /* 0x0000001400137213 */ /* 0x000fe20000000000 */
[----:B------:R-:W-:-:S04]  /*1d30*/  IMAD.MOV R7, RZ, RZ, -R7 ;  /* 0x000000ffff077224 */ /* 0x000fc800078e0a07 */
[----:B------:R-:W-:Y:S01]  /*1d40*/  IMAD.MOV.U32 R24, RZ, RZ, R19 ;  /* 0x000000ffff187224 */ /* 0x000fe200078e0013 */
[----:B------:R-:W-:-:S03]  /*1d50*/  IABS R19, c[0x0][0x1c0] ;  /* 0x0000700000137a13 */ /* 0x000fc60000000000 */
[----:B------:R-:W-:-:S04]  /*1d60*/  IMAD.HI.U32 R21, R21, R24, RZ ;  /* 0x0000001815157227 */ /* 0x000fc800078e00ff */
[----:B-1----:R-:W-:Y:S02]  /*1d70*/  FADD.FTZ R17, R22, R17 ;  /* 0x0000001116117221 */ /* 0x002fe40000010000 */
[--C-:B0-----:R-:W-:Y:S02]  /*1d80*/  IMAD.MOV R6, RZ, RZ, -R31.reuse ;  /* 0x000000ffff067224 */ /* 0x101fe400078e0a1f */
[----:B------:R-:W-:Y:S01]  /*1d90*/  IMAD.MOV.U32 R30, RZ, RZ, RZ ;  /* 0x000000ffff1e7224 */ /* 0x000fe200078e00ff */
[----:B------:R-:W0:Y:S01]  /*1da0*/  SHFL.BFLY PT, R22, R17, 0x2, 0x1f ;  /* 0x0c401f0011167f89 */ /* 0x000e2200000e0000 */
[----:B------:R-:W-:Y:S02]  /*1db0*/  IMAD R23, R6, R8, RZ ;  /* 0x0000000806177224 */ /* 0x000fe400078e02ff */
[----:B------:R-:W-:Y:S02]  /*1dc0*/  IMAD R6, R21, R7, R24 ;  /* 0x0000000715067224 */ /* 0x000fe400078e0218 */
[----:B------:R-:W-:-:S03]  /*1dd0*/  IMAD.HI.U32 R23, R31, R23, R30 ;  /* 0x000000171f177227 */ /* 0x000fc600078e001e */
[----:B------:R-:W-:Y:S01]  /*1de0*/  ISETP.GT.U32.AND P0, PT, R9, R6, PT ;  /* 0x000000060900720c */ /* 0x000fe20003f04070 */
[----:B------:R-:W-:Y:S02]  /*1df0*/  IMAD.MOV R19, RZ, RZ, -R19 ;  /* 0x000000ffff137224 */ /* 0x000fe400078e0a13 */
[----:B------:R-:W-:-:S04]  /*1e00*/  IMAD.HI.U32 R23, R23, R24, RZ ;  /* 0x0000001817177227 */ /* 0x000fc800078e00ff */
[----:B------:R-:W-:Y:S02]  /*1e10*/  IMAD R19, R23, R19, R24 ;  /* 0x0000001317137224 */ /* 0x000fe400078e0218 */
[----:B------:R-:W-:-:S03]  /*1e20*/  IMAD.MOV.U32 R30, RZ, RZ, 0x7f800000 ;  /* 0x7f800000ff1e7424 */ /* 0x000fc600078e00ff */
[----:B------:R-:W-:Y:S01]  /*1e30*/  ISETP.GT.U32.AND P5, PT, R8, R19, PT ;  /* 0x000000130800720c */ /* 0x000fe20003fa4070 */
[----:B------:R-:W-:Y:S01]  /*1e40*/  @!P0 IMAD.IADD R6, R6, 0x1, -R9 ;  /* 0x0000000106068824 */ /* 0x000fe200078e0a09 */
[----:B------:R-:W-:Y:S01]  /*1e50*/  @!P0 IADD3 R21, R21, 0x1, RZ ;  /* 0x0000000115158810 */ /* 0x000fe20007ffe0ff */
[----:B0-----:R-:W-:Y:S01]  /*1e60*/  FADD.FTZ R22, R17, R22 ;  /* 0x0000001611167221 */ /* 0x001fe20000010000 */
[----:B------:R-:W-:Y:S02]  /*1e70*/  ISETP.GT.AND P0, PT, R2, RZ, PT ;  /* 0x000000ff0200720c */ /* 0x000fe40003f04270 */
[-C--:B------:R-:W-:Y:S02]  /*1e80*/  ISETP.GE.U32.AND P4, PT, R6, R9.reuse, PT ;  /* 0x000000090600720c */ /* 0x080fe40003f86070 */
[----:B------:R-:W0:Y:S01]  /*1e90*/  SHFL.BFLY PT, R7, R22, 0x1, 0x1f ;  /* 0x0c201f0016077f89 */ /* 0x000e2200000e0000 */
[C---:B------:R-:W-:Y:S02]  /*1ea0*/  LOP3.LUT R6, R20.reuse, R9, RZ, 0x3c, !PT ;  /* 0x0000000914067212 */ /* 0x040fe400078e3cff */
[----:B------:R-:W-:-:S02]  /*1eb0*/  LOP3.LUT R20, R20, c[0x0][0x1c0], RZ, 0x3c, !PT ;  /* 0x0000700014147a12 */ /* 0x000fc400078e3cff */
[----:B------:R-:W-:Y:S01]  /*1ec0*/  @!P5 IMAD.IADD R19, R19, 0x1, -R8 ;  /* 0x000000011313d824 */ /* 0x000fe200078e0a08 */
[----:B------:R-:W-:Y:S02]  /*1ed0*/  ISETP.GE.AND P3, PT, R6, RZ, PT ;  /* 0x000000ff0600720c */ /* 0x000fe40003f66270 */
[----:B------:R-:W1:Y:S01]  /*1ee0*/  S2R R6, SR_TID.X ;  /* 0x0000000000067919 */ /* 0x000e620000002100 */
[----:B------:R-:W-:Y:S02]  /*1ef0*/  @!P5 IADD3 R23, R23, 0x1, RZ ;  /* 0x000000011717d810 */ /* 0x000fe40007ffe0ff */
[----:B------:R-:W-:Y:S02]  /*1f00*/  ISETP.GE.U32.AND P1, PT, R19, R8, PT ;  /* 0x000000081300720c */ /* 0x000fe40003f26070 */
[----:B------:R-:W-:Y:S02]  /*1f10*/  ISETP.GE.AND P2, PT, R20, RZ, PT ;  /* 0x000000ff1400720c */ /* 0x000fe40003f46270 */
[----:B------:R-:W-:-:S02]  /*1f20*/  @P4 IADD3 R21, R21, 0x1, RZ ;  /* 0x0000000115154810 */ /* 0x000fc40007ffe0ff */
[----:B------:R-:W-:Y:S02]  /*1f30*/  ISETP.GT.AND P4, PT, R3, RZ, PT ;  /* 0x000000ff0300720c */ /* 0x000fe40003f84270 */
[----:B------:R-:W-:Y:S01]  /*1f40*/  SHF.R.S32.HI R20, RZ, 0x1f, R2 ;  /* 0x0000001fff147819 */ /* 0x000fe20000011402 */
[----:B------:R-:W-:Y:S01]  /*1f50*/  @!P3 IMAD.MOV R21, RZ, RZ, -R21 ;  /* 0x000000ffff15b224 */ /* 0x000fe200078e0a15 */
[----:B------:R-:W-:Y:S02]  /*1f60*/  ISETP.NE.AND P5, PT, R2, RZ, PT ;  /* 0x000000ff0200720c */ /* 0x000fe40003fa5270 */
[----:B------:R-:W-:Y:S01]  /*1f70*/  SHF.R.S32.HI R19, RZ, 0x1f, R3 ;  /* 0x0000001fff137819 */ /* 0x000fe20000011403 */
[----:B0-----:R-:W-:Y:S01]  /*1f80*/  FADD.FTZ R17, R22, R7 ;  /* 0x0000000716117221 */ /* 0x001fe20000010000 */
[----:B------:R-:W-:Y:S02]  /*1f90*/  @P1 IADD3 R23, R23, 0x1, RZ ;  /* 0x0000000117171810 */ /* 0x000fe40007ffe0ff */
[----:B------:R-:W-:Y:S01]  /*1fa0*/  LEA.HI.SX32 R7, R2, 0x1, 0x1 ;  /* 0x0000000102077811 */ /* 0x000fe200078f0aff */
[----:B------:R-:W-:Y:S01]  /*1fb0*/  @!P0 IMAD.MOV R7, RZ, RZ, R20 ;  /* 0x000000ffff078224 */ /* 0x000fe200078e0214 */
[----:B------:R-:W-:Y:S01]  /*1fc0*/  FSETP.NE.FTZ.AND P1, PT, R17, RZ, PT ;  /* 0x000000ff1100720b */ /* 0x000fe20003f35000 */
[----:B------:R-:W-:Y:S01]  /*1fd0*/  @!P2 IMAD.MOV R23, RZ, RZ, -R23 ;  /* 0x000000ffff17a224 */ /* 0x000fe200078e0a17 */
[----:B------:R-:W-:-:S02]  /*1fe0*/  ISETP.NE.AND P0, PT, RZ, c[0x0][0x1c0], PT ;  /* 0x00007000ff007a0c */ /* 0x000fc40003f05270 */
[C---:B-1----:R-:W-:Y:S02]  /*1ff0*/  LOP3.LUT P2, RZ, R6.reuse, 0x7, RZ, 0xc0, !PT ;  /* 0x0000000706ff7812 */ /* 0x042fe4000784c0ff */
[----:B------:R-:W-:Y:S01]  /*2000*/  LEA.HI.SX32 R8, R3, 0x1, 0x1 ;  /* 0x0000000103087811 */ /* 0x000fe200078f0aff */
[----:B------:R-:W-:Y:S01]  /*2010*/  @!P4 IMAD.MOV R8, RZ, RZ, R19 ;  /* 0x000000ffff08c224 */ /* 0x000fe200078e0213 */
[----:B------:R-:W-:Y:S01]  /*2020*/  ISETP.GT.OR P2, PT, R6, 0x7f, P2 ;  /* 0x0000007f0600780c */ /* 0x000fe20001744670 */
[----:B------:R-:W-:Y:S01]  /*2030*/  IMAD.MOV.U32 R19, RZ, RZ, c[0x0][0x214] ;  /* 0x00008500ff137624 */ /* 0x000fe200078e00ff */
[----:B------:R-:W-:Y:S02]  /*2040*/  ISETP.NE.AND P3, PT, RZ, UR4, PT ;  /* 0x00000004ff007c0c */ /* 0x000fe4000bf65270 */
[----:B------:R-:W-:Y:S01]  /*2050*/  @!P5 LOP3.LUT R21, RZ, R9, RZ, 0x33, !PT ;  /* 0x00000009ff15d212 */ /* 0x000fe200078e33ff */
[----:B------:R-:W0:Y:S01]  /*2060*/  @P1 MUFU.LG2 R17, R17 ;  /* 0x0000001100111308 */ /* 0x000e220000000c00 */
[----:B------:R-:W-:-:S02]  /*2070*/  SEL R9, R19, 0x1, !P3 ;  /* 0x0000000113097807 */ /* 0x000fc40005800000 */
[----:B------:R-:W-:Y:S02]  /*2080*/  @!P0 LOP3.LUT R23, RZ, c[0x0][0x1c0], RZ, 0x33, !PT ;  /* 0x00007000ff178a12 */ /* 0x000fe400078e33ff */
[----:B------:R-:W-:Y:S01]  /*2090*/  ISETP.LT.U32.AND P0, PT, R38, R21, PT ;  /* 0x000000152600720c */ /* 0x000fe20003f01070 */
[-C--:B------:R-:W-:Y:S01]  /*20a0*/  IMAD R29, R4, R9.reuse, RZ ;  /* 0x00000009041d7224 */ /* 0x080fe200078e02ff */
[----:B------:R-:W-:Y:S01]  /*20b0*/  SHF.R.S32.HI R19, RZ, 0x1f, R21 ;  /* 0x0000001fff137819 */ /* 0x000fe20000011415 */
[----:B------:R-:W-:Y:S02]  /*20c0*/  IMAD R4, R23, R9, RZ ;  /* 0x0000000917047224 */ /* 0x000fe400078e02ff */
[----:B------:R-:W-:Y:S01]  /*20d0*/  IMAD R6, R29, R8, RZ ;  /* 0x000000081d067224 */ /* 0x000fe200078e02ff */
[----:B------:R-:W-:Y:S01]  /*20e0*/  ISETP.LT.AND.EX P0, PT, R39, R19, PT, P0 ;  /* 0x000000132700720c */ /* 0x000fe20003f01300 */
[----:B------:R-:W-:-:S03]  /*20f0*/  IMAD R7, R7, R4, RZ ;  /* 0x0000000407077224 */ /* 0x000fc600078e02ff */
[----:B------:R-:W-:Y:S01]  /*2100*/  SEL R9, R38, R21, P0 ;  /* 0x0000001526097207 */ /* 0x000fe20000000000 */
[----:B0-----:R-:W-:Y:S01]  /*2110*/  @P1 FFMA.FTZ R30, R17, 0.69314718246459960938, R18 ;  /* 0x3f317218111e1823 */ /* 0x001fe20000010012 */
[----:B------:R-:W-:Y:S01]  /*2120*/  SEL R8, R39, R19, P0 ;  /* 0x0000001327087207 */ /* 0x000fe20000000000 */
[----:B------:R-:W-:Y:S05]  /*2130*/  @P2 BRA `(.L_x_107) ;  /* 0x00001c4000002947 */ /* 0x000fea0003800000 */
[----:B------:R-:W-:Y:S01]  /*2140*/  ULDC.U8 UR4, c[0x0][0x328] ;  /* 0x0000ca0000047ab9 */ /* 0x000fe20000000000 */
[C---:B------:R-:W-:Y:S02]  /*2150*/  IADD3 R38, P0, R15.reuse, UR7, RZ ;  /* 0x000000070f267c10 */ /* 0x040fe4000ff1e0ff */
[----:B------:R-:W-:Y:S02]  /*2160*/  ISETP.NE.AND P1, PT, RZ, UR4, PT ;  /* 0x00000004ff007c0c */ /* 0x000fe4000bf25270 */
        /* <DEDUP_REMOVED lines=32> */
[----:B------:R-:W-:Y:S02]  /*2370*/  MOV R24, 0x2390 ;  /* 0x0000239000187802 */ /* 0x000fe40000000f00 */
[----:B------:R-:W-:Y:S05]  /*2380*/  CALL.REL.NOINC `($__internal_2_$__cuda_sm20_div_s64) ;  /* 0x0000263000007944 */ /* 0x000fea0003c00000 */
[-C--:B------:R-:W-:Y:S02]  /*2390*/  IADD3 R19, P0, RZ, -R20.reuse, RZ ;  /* 0x80000014ff137210 */ /* 0x080fe40007f1e0ff */
[----:B------:R-:W-:Y:S02]  /*23a0*/  MOV R48, R20 ;  /* 0x0000001400307202 */ /* 0x000fe40000000f00 */
[----:B------:R-:W-:Y:S01]  /*23b0*/  IADD3.X R17, RZ, ~R21, RZ, P0, !PT ;  /* 0x80000015ff117210 */ /* 0x000fe200007fe4ff */
[----:B------:R-:W-:Y:S01]  /*23c0*/  IMAD.WIDE.U32 R38, R42, R19, R38 ;  /* 0x000000132a267225 */ /* 0x000fe200078e0026 */
[----:B------:R-:W-:-:S03]  /*23d0*/  MOV R49, R21 ;  /* 0x0000001500317202 */ /* 0x000fc60000000f00 */
[----:B------:R-:W-:-:S04]  /*23e0*/  IMAD R18, R17, R42, RZ ;  /* 0x0000002a11127224 */ /* 0x000fc800078e02ff */
[----:B------:R-:W-:Y:S01]  /*23f0*/  IMAD R17, R23, R19, R18 ;  /* 0x0000001317117224 */ /* 0x000fe200078e0212 */
[----:B------:R-:W-:-:S04]  /*2400*/  MOV R18, R38 ;  /* 0x0000002600127202 */ /* 0x000fc80000000f00 */
[----:B------:R-:W-:Y:S01]  /*2410*/  IADD3 R17, R39, R17, RZ ;  /* 0x0000001127117210 */ /* 0x000fe20007ffe0ff */
[----:B------:R-:W-:Y:S05]  /*2420*/  BRA `(.L_x_111) ;  /* 0x0000016000007947 */ /* 0x000fea0003800000 */
.L_x_110:
[----:B------:R-:W0:Y:S01]  /*2430*/  I2F.U32.RP R20, R42 ;  /* 0x0000002a00147306 */ /* 0x000e220000209000 */
[----:B------:R-:W-:Y:S01]  /*2440*/  ISETP.NE.U32.AND P0, PT, R42, RZ, PT ;  /* 0x000000ff2a00720c */ /* 0x000fe20003f05070 */
[----:B------:R-:W-:-:S06]  /*2450*/  IMAD.MOV.U32 R49, RZ, RZ, RZ ;  /* 0x000000ffff317224 */ /* 0x000fcc00078e00ff */
        /* <DEDUP_REMOVED lines=13> */
[----:B------:R-:W-:Y:S02]  /*2530*/  ISETP.GE.U32.AND P1, PT, R17, R42, PT ;  /* 0x0000002a1100720c */ /* 0x000fe40003f26070 */
[----:B------:R-:W-:-:S11]  /*2540*/  MOV R17, RZ ;  /* 0x000000ff00117202 */ /* 0x000fd60000000f00 */
[----:B------:R-:W-:Y:S02]  /*2550*/  @P1 IADD3 R48, R48, 0x1, RZ ;  /* 0x0000000130301810 */ /* 0x000fe40007ffe0ff */
[----:B------:R-:W-:-:S05]  /*2560*/  @!P0 LOP3.LUT R48, RZ, R42, RZ, 0x33, !PT ;  /* 0x0000002aff308212 */ /* 0x000fca00078e33ff */
[----:B------:R-:W-:-:S04]  /*2570*/  IMAD.MOV R19, RZ, RZ, -R48 ;  /* 0x000000ffff137224 */ /* 0x000fc800078e0a30 */
[----:B------:R-:W-:Y:S02]  /*2580*/  IMAD R18, R42, R19, R38 ;  /* 0x000000132a127224 */ /* 0x000fe400078e0226 */
.L_x_111:
[----:B------:R-:W-:Y:S05]  /*2590*/  BSYNC B0 ;  /* 0x0000000000007941 */ /* 0x000fea0003800000 */
.L_x_109:
[----:B------:R-:W-:Y:S01]  /*25a0*/  LOP3.LUT R19, R17, R0, RZ, 0xfc, !PT ;  /* 0x0000000011137212 */ /* 0x000fe200078efcff */
[----:B------:R-:W-:Y:S03]  /*25b0*/  BSSY B0, `(.L_x_112) ;  /* 0x0000028000007945 */ /* 0x000fe60003800000 */
[----:B------:R-:W-:-:S13]  /*25c0*/  ISETP.NE.U32.AND P0, PT, R19, RZ, PT ;  /* 0x000000ff1300720c */ /* 0x000fda0003f05070 */
[----:B------:R-:W-:Y:S05]  /*25d0*/  @!P0 BRA `(.L_x_113) ;  /* 0x000000f000008947 */ /* 0x000fea0003800000 */
[----:B------:R-:W-:Y:S01]  /*25e0*/  IMAD.MOV.U32 R26, RZ, RZ, R27 ;  /* 0x000000ffff1a7224 */ /* 0x000fe200078e001b */
[----:B------:R-:W-:Y:S02]  /*25f0*/  MOV R23, R0 ;  /* 0x0000000000177202 */ /* 0x000fe40000000f00 */
[----:B------:R-:W-:Y:S02]  /*2600*/  MOV R24, 0x2620 ;  /* 0x0000262000187802 */ /* 0x000fe40000000f00 */
[----:B------:R-:W-:Y:S05]  /*2610*/  CALL.REL.NOINC `($__internal_2_$__cuda_sm20_div_s64) ;  /* 0x000023a000007944 */ /* 0x000fea0003c00000 */
[----:B------:R-:W-:Y:S01]  /*2620*/  IADD3 R19, P0, RZ, -R20, RZ ;  /* 0x80000014ff137210 */ /* 0x000fe20007f1e0ff */
[----:B------:R-:W-:Y:S01]  /*2630*/  IMAD.MOV.U32 R43, RZ, RZ, R21 ;  /* 0x000000ffff2b7224 */ /* 0x000fe200078e0015 */
[----:B------:R-:W-:Y:S02]  /*2640*/  MOV R38, R18 ;  /* 0x0000001200267202 */ /* 0x000fe40000000f00 */
[----:B------:R-:W-:Y:S02]  /*2650*/  IADD3.X R22, RZ, ~R21, RZ, P0, !PT ;  /* 0x80000015ff167210 */ /* 0x000fe400007fe4ff */
[----:B------:R-:W-:Y:S02]  /*2660*/  MOV R39, R17 ;  /* 0x0000001100277202 */ /* 0x000fe40000000f00 */
[----:B------:R-:W-:Y:S01]  /*2670*/  MOV R42, R20 ;  /* 0x00000014002a7202 */ /* 0x000fe20000000f00 */
[----:B------:R-:W-:-:S02]  /*2680*/  IMAD R22, R22, R27, RZ ;  /* 0x0000001b16167224 */ /* 0x000fc400078e02ff */
[----:B------:R-:W-:-:S04]  /*2690*/  IMAD.WIDE.U32 R38, R27, R19, R38 ;  /* 0x000000131b267225 */ /* 0x000fc800078e0026 */
[----:B------:R-:W-:-:S04]  /*26a0*/  IMAD R0, R0, R19, R22 ;  /* 0x0000001300007224 */ /* 0x000fc800078e0216 */
[----:B------:R-:W-:Y:S01]  /*26b0*/  IMAD.IADD R0, R39, 0x1, R0 ;  /* 0x0000000127007824 */ /* 0x000fe200078e0200 */
[----:B------:R-:W-:Y:S05]  /*26c0*/  BRA `(.L_x_114) ;  /* 0x0000016000007947 */ /* 0x000fea0003800000 */
.L_x_113:
        /* <DEDUP_REMOVED lines=22> */
.L_x_114:
[----:B------:R-:W-:Y:S05]  /*2830*/  BSYNC B0 ;  /* 0x0000000000007941 */ /* 0x000fea0003800000 */
.L_x_112:
        /* <DEDUP_REMOVED lines=11> */
[----:B------:R-:W-:Y:S05]  /*28f0*/  CALL.REL.NOINC `($__internal_2_$__cuda_sm20_div_s64) ;  /* 0x000020c000007944 */ /* 0x000fea0003c00000 */
[----:B------:R-:W-:-:S04]  /*2900*/  IADD3 R17, P0, RZ, -R20, RZ ;  /* 0x80000014ff117210 */ /* 0x000fc80007f1e0ff */
[----:B------:R-:W-:Y:S01]  /*2910*/  IADD3.X R18, RZ, ~R21, RZ, P0, !PT ;  /* 0x80000015ff127210 */ /* 0x000fe200007fe4ff */
[----:B------:R-:W-:-:S04]  /*2920*/  IMAD.WIDE.U32 R42, R5, R17, R42 ;  /* 0x00000011052a7225 */ /* 0x000fc800078e002a */
[----:B------:R-:W-:-:S04]  /*2930*/  IMAD R18, R18, R5, RZ ;  /* 0x0000000512127224 */ /* 0x000fc800078e02ff */
[----:B------:R-:W-:-:S05]  /*2940*/  IMAD R4, R4, R17, R18 ;  /* 0x0000001104047224 */ /* 0x000fca00078e0212 */
[----:B------:R-:W-:Y:S01]  /*2950*/  IADD3 R4, R43, R4, RZ ;  /* 0x000000042b047210 */ /* 0x000fe20007ffe0ff */
[----:B------:R-:W-:Y:S05]  /*2960*/  BRA `(.L_x_117) ;  /* 0x0000016000007947 */ /* 0x000fea0003800000 */
.L_x_116:
        /* <DEDUP_REMOVED lines=22> */
.L_x_117:
[----:B------:R-:W-:Y:S05]  /*2ad0*/  BSYNC B0 ;  /* 0x0000000000007941 */ /* 0x000fea0003800000 */
.L_x_115:
[-C--:B------:R-:W-:Y:S01]  /*2ae0*/  IMAD R5, R41, R16.reuse, RZ ;  /* 0x0000001029057224 */ /* 0x080fe200078e02ff */
[----:B------:R-:W-:Y:S01]  /*2af0*/  SHF.R.S32.HI R17, RZ, 0x1f, R27 ;  /* 0x0000001fff117819 */ /* 0x000fe2000001141b */
[C---:B------:R-:W-:Y:S01]  /*2b00*/  IMAD.WIDE.U32 R46, R40.reuse, R16, RZ ;  /* 0x00000010282e7225 */ /* 0x040fe200078e00ff */
[----:B------:R-:W-:Y:S01]  /*2b10*/  ULDC.U8 UR10, c[0x0][0x329] ;  /* 0x0000ca40000a7ab9 */ /* 0x000fe20000000000 */
[----:B------:R-:W-:Y:S01]  /*2b20*/  BSSY B0, `(.L_x_118) ;  /* 0x0000046000007945 */ /* 0x000fe20003800000 */
[----:B------:R-:W-:Y:S01]  /*2b30*/  UISETP.NE.AND UP0, UPT, UR10, URZ, UPT ;  /* 0x0000003f0a00728c */ /* 0x000fe2000bf05270 */
[----:B------:R-:W-:Y:S01]  /*2b40*/  IMAD R5, R40, R14, R5 ;  /* 0x0000000e28057224 */ /* 0x000fe200078e0205 */
[----:B------:R-:W-:Y:S01]  /*2b50*/  ULDC.64 UR4, c[0x0][0x210] ;  /* 0x0000840000047ab9 */ /* 0x000fe20000000a00 */
[----:B------:R-:W-:Y:S01]  /*2b60*/  IMAD R0, R0, R27, RZ ;  /* 0x0000001b00007224 */ /* 0x000fe200078e02ff */
[----:B------:R-:W-:Y:S02]  /*2b70*/  UIMAD UR4, UR4, UR5, URZ ;  /* 0x00000005040472a4 */ /* 0x000fe4000f8e023f */
[----:B------:R-:W-:Y:S01]  /*2b80*/  IADD3 R18, R47, R5, RZ ;  /* 0x000000052f127210 */ /* 0x000fe20007ffe0ff */
[----:B------:R-:W-:Y:S01]  /*2b90*/  IMAD R17, R17, R38, R0 ;  /* 0x0000002611117224 */ /* 0x000fe200078e0200 */
[----:B------:R-:W-:Y:S01]  /*2ba0*/  USEL UR5, UR5, 0x1, !UP0 ;  /* 0x0000000105057887 */ /* 0x000fe2000c000000 */
[----:B------:R-:W-:Y:S01]  /*2bb0*/  IMAD.WIDE.U32 R38, R38, R27, RZ ;  /* 0x0000001b26267225 */ /* 0x000fe200078e00ff */
[----:B------:R-:W-:-:S02]  /*2bc0*/  USHF.R.S32.HI UR11, URZ, 0x1f, UR4 ;  /* 0x0000001f3f0b7899 */ /* 0x000fc40008011404 */
[----:B------:R-:W-:Y:S01]  /*2bd0*/  USHF.R.S32.HI UR10, URZ, 0x1f, UR5 ;  /* 0x0000001f3f0a7899 */ /* 0x000fe20008011405 */
[-C--:B------:R-:W-:Y:S02]  /*2be0*/  IMAD R23, R18, R13.reuse, RZ ;  /* 0x0000000d12177224 */ /* 0x080fe400078e02ff */
[----:B------:R-:W-:Y:S02]  /*2bf0*/  IMAD R19, R4, UR4, RZ ;  /* 0x0000000404137c24 */ /* 0x000fe4000f8e02ff */
[----:B------:R-:W-:Y:S02]  /*2c00*/  IMAD R23, R12, R46, R23 ;  /* 0x0000002e0c177224 */ /* 0x000fe400078e0217 */
[----:B------:R-:W-:-:S04]  /*2c10*/  IMAD.WIDE.U32 R46, R46, R13, RZ ;  /* 0x0000000d2e2e7225 */ /* 0x000fc800078e00ff */
[----:B------:R-:W-:Y:S01]  /*2c20*/  IMAD R5, R21, UR5, RZ ;  /* 0x0000000515057c24 */ /* 0x000fe2000f8e02ff */
[----:B------:R-:W-:Y:S01]  /*2c30*/  IADD3 R23, R47, R23, RZ ;  /* 0x000000172f177210 */ /* 0x000fe20007ffe0ff */
[C---:B------:R-:W-:Y:S02]  /*2c40*/  IMAD R19, R42.reuse, UR11, R19 ;  /* 0x0000000b2a137c24 */ /* 0x040fe4000f8e0213 */
[----:B------:R-:W-:Y:S01]  /*2c50*/  IMAD.WIDE.U32 R42, R42, UR4, RZ ;  /* 0x000000042a2a7c25 */ /* 0x000fe2000f8e00ff */
[----:B------:R-:W-:-:S03]  /*2c60*/  LOP3.LUT R0, R49, R23, RZ, 0xfc, !PT ;  /* 0x0000001731007212 */ /* 0x000fc600078efcff */
[----:B------:R-:W-:Y:S01]  /*2c70*/  IMAD R5, R20, UR10, R5 ;  /* 0x0000000a14057c24 */ /* 0x000fe2000f8e0205 */
[----:B------:R-:W-:Y:S01]  /*2c80*/  ISETP.NE.U32.AND P0, PT, R0, RZ, PT ;  /* 0x000000ff0000720c */ /* 0x000fe20003f05070 */
[----:B------:R-:W-:Y:S01]  /*2c90*/  IMAD.WIDE.U32 R40, R20, UR5, RZ ;  /* 0x0000000514287c25 */ /* 0x000fe2000f8e00ff */
[----:B------:R-:W-:Y:S02]  /*2ca0*/  IADD3 R0, R39, R17, RZ ;  /* 0x0000001127007210 */ /* 0x000fe40007ffe0ff */
[----:B------:R-:W-:Y:S01]  /*2cb0*/  IADD3 R4, R43, R19, RZ ;  /* 0x000000132b047210 */ /* 0x000fe20007ffe0ff */
[----:B------:R-:W-:Y:S01]  /*2cc0*/  IMAD R3, R3, UR4, RZ ;  /* 0x0000000403037c24 */ /* 0x000fe2000f8e02ff */
[----:B------:R-:W-:Y:S01]  /*2cd0*/  IADD3 R5, R41, R5, RZ ;  /* 0x0000000529057210 */ /* 0x000fe20007ffe0ff */
[----:B------:R-:W-:-:S06]  /*2ce0*/  IMAD R2, R2, UR4, RZ ;  /* 0x0000000402027c24 */ /* 0x000fcc000f8e02ff */
[----:B------:R-:W-:Y:S05]  /*2cf0*/  @!P0 BRA `(.L_x_119) ;  /* 0x0000011000008947 */ /* 0x000fea0003800000 */
[----:B------:R-:W-:Y:S01]  /*2d00*/  IMAD.MOV.U32 R18, RZ, RZ, R48 ;  /* 0x000000ffff127224 */ /* 0x000fe200078e0030 */
[----:B------:R-:W-:Y:S01]  /*2d10*/  MOV R17, R49 ;  /* 0x0000003100117202 */ /* 0x000fe20000000f00 */
[----:B------:R-:W-:Y:S01]  /*2d20*/  IMAD.MOV.U32 R26, RZ, RZ, R46 ;  /* 0x000000ffff1a7224 */ /* 0x000fe200078e002e */
[----:B------:R-:W-:Y:S02]  /*2d30*/  MOV R24, 0x2d50 ;  /* 0x00002d5000187802 */ /* 0x000fe40000000f00 */
[----:B------:R-:W-:Y:S05]  /*2d40*/  CALL.REL.NOINC `($__internal_2_$__cuda_sm20_div_s64) ;  /* 0x00001c7000007944 */ /* 0x000fea0003c00000 */
        /* <DEDUP_REMOVED lines=12> */
.L_x_119:
        /* <DEDUP_REMOVED lines=20> */
[----:B------:R-:W-:-:S05]  /*2f50*/  IADD3 R21, -R19, RZ, RZ ;  /* 0x000000ff13157210 */ /* 0x000fca0007ffe1ff */
[----:B------:R-:W-:Y:S01]  /*2f60*/  IMAD R18, R46, R21, R48 ;  /* 0x000000152e127224 */ /* 0x000fe200078e0230 */
[----:B------:R-:W-:Y:S02]  /*2f70*/  MOV R46, R19 ;  /* 0x00000013002e7202 */ /* 0x000fe40000000f00 */
.L_x_120:
[----:B------:R-:W-:Y:S05]  /*2f80*/  BSYNC B0 ;  /* 0x0000000000007941 */ /* 0x000fea0003800000 */
.L_x_118:
        /* <DEDUP_REMOVED lines=19> */
.L_x_122:
[----:B------:R-:W0:Y:S01]  /*30c0*/  I2F.U32.RP R20, R16 ;  /* 0x0000001000147306 */ /* 0x000e220000209000 */
[----:B------:R-:W-:Y:S01]  /*30d0*/  HFMA2.MMA R22, -RZ, RZ, 0, 0 ;  /* 0x00000000ff167435 */ /* 0x000fe200000001ff */
[----:B------:R-:W-:Y:S01]  /*30e0*/  ISETP.NE.U32.AND P0, PT, R16, RZ, PT ;  /* 0x000000ff1000720c */ /* 0x000fe20003f05070 */
[----:B------:R-:W-:-:S05]  /*30f0*/  IMAD.MOV.U32 R49, RZ, RZ, RZ ;  /* 0x000000ffff317224 */ /* 0x000fca00078e00ff */
[----:B0-----:R-:W0:Y:S02]  /*3100*/  MUFU.RCP R19, R20 ;  /* 0x0000001400137308 */ /* 0x001e240000001000 */
[----:B0-----:R-:W-:-:S06]  /*3110*/  IADD3 R19, R19, 0xffffffe, RZ ;  /* 0x0ffffffe13137810 */ /* 0x001fcc0007ffe0ff */
[----:B------:R-:W0:Y:S02]  /*3120*/  F2I.FTZ.U32.TRUNC.NTZ R23, R19 ;  /* 0x0000001300177305 */ /* 0x000e24000021f000 */
[----:B0-----:R-:W-:-:S04]  /*3130*/  IMAD.MOV R14, RZ, RZ, -R23 ;  /* 0x000000ffff0e7224 */ /* 0x001fc800078e0a17 */
[----:B------:R-:W-:-:S04]  /*3140*/  IMAD R14, R14, R16, RZ ;  /* 0x000000100e0e7224 */ /* 0x000fc800078e02ff */
[----:B------:R-:W-:Y:S01]  /*3150*/  IMAD.HI.U32 R17, R23, R14, R22 ;  /* 0x0000000e17117227 */ /* 0x000fe200078e0016 */
[----:B------:R-:W-:-:S05]  /*3160*/  MOV R14, RZ ;  /* 0x000000ff000e7202 */ /* 0x000fca0000000f00 */
        /* <DEDUP_REMOVED lines=11> */
.L_x_123:
[----:B------:R-:W-:Y:S05]  /*3220*/  BSYNC B0 ;  /* 0x0000000000007941 */ /* 0x000fea0003800000 */
.L_x_121:
        /* <DEDUP_REMOVED lines=10> */
[----:B------:R-:W-:Y:S02]  /*32d0*/  IADD3 R17, P0, RZ, -R20, RZ ;  /* 0x80000014ff117210 */ /* 0x000fe40007f1e0ff */
[----:B------:R-:W-:Y:S02]  /*32e0*/  MOV R52, R48 ;  /* 0x0000003000347202 */ /* 0x000fe40000000f00 */
[----:B------:R-:W-:Y:S02]  /*32f0*/  IADD3.X R18, RZ, ~R21, RZ, P0, !PT ;  /* 0x80000015ff127210 */ /* 0x000fe400007fe4ff */
[----:B------:R-:W-:-:S03]  /*3300*/  MOV R53, R49 ;  /* 0x0000003100357202 */ /* 0x000fc60000000f00 */
[----:B------:R-:W-:Y:S02]  /*3310*/  IMAD R18, R18, R13, RZ ;  /* 0x0000000d12127224 */ /* 0x000fe400078e02ff */
[----:B------:R-:W-:-:S04]  /*3320*/  IMAD.WIDE.U32 R52, R13, R17, R52 ;  /* 0x000000110d347225 */ /* 0x000fc800078e0034 */
[----:B------:R-:W-:-:S05]  /*3330*/  IMAD R12, R12, R17, R18 ;  /* 0x000000110c0c7224 */ /* 0x000fca00078e0212 */
[----:B------:R-:W-:Y:S01]  /*3340*/  IADD3 R12, R53, R12, RZ ;  /* 0x0000000c350c7210 */ /* 0x000fe20007ffe0ff */
[----:B------:R-:W-:Y:S05]  /*3350*/  BRA `(.L_x_126) ;  /* 0x0000017000007947 */ /* 0x000fea0003800000 */
.L_x_125:
        /* <DEDUP_REMOVED lines=23> */
.L_x_126:
[----:B------:R-:W-:Y:S05]  /*34d0*/  BSYNC B0 ;  /* 0x0000000000007941 */ /* 0x000fea0003800000 */
.L_x_124:
[----:B------:R-:W-:Y:S01]  /*34e0*/  SHF.R.S32.HI R18, RZ, 0x1f, R6 ;  /* 0x0000001fff127819 */ /* 0x000fe20000011406 */
[-C--:B------:R-:W-:Y:S01]  /*34f0*/  IMAD R13, R21, R6.reuse, RZ ;  /* 0x00000006150d7224 */ /* 0x080fe200078e02ff */
[----:B------:R-:W-:Y:S01]  /*3500*/  SHF.R.S32.HI R17, RZ, 0x1f, R3 ;  /* 0x0000001fff117819 */ /* 0x000fe20000011403 */
[----:B------:R-:W-:Y:S01]  /*3510*/  IMAD.WIDE.U32 R48, R20, R6, RZ ;  /* 0x0000000614307225 */ /* 0x000fe200078e00ff */
[----:B------:R-:W-:Y:S01]  /*3520*/  LOP3.LUT R6, R47, R10, RZ, 0xfc, !PT ;  /* 0x0000000a2f067212 */ /* 0x000fe200078efcff */
[----:B------:R-:W-:Y:S02]  /*3530*/  BSSY B0, `(.L_x_127) ;  /* 0x0000038000007945 */ /* 0x000fe40003800000 */
[----:B------:R-:W-:Y:S01]  /*3540*/  IMAD R55, R27, c[0x0][0x214], RZ ;  /* 0x000085001b377a24 */ /* 0x000fe200078e02ff */
[----:B------:R-:W-:Y:S01]  /*3550*/  ISETP.NE.U32.AND P0, PT, R6, RZ, PT ;  /* 0x000000ff0600720c */ /* 0x000fe20003f05070 */
[----:B------:R-:W-:Y:S02]  /*3560*/  IMAD R12, R12, R3, RZ ;  /* 0x000000030c0c7224 */ /* 0x000fe400078e02ff */
[----:B------:R-:W-:Y:S01]  /*3570*/  IMAD R14, R14, R55, RZ ;  /* 0x000000370e0e7224 */ /* 0x000fe200078e02ff */
[----:B------:R-:W-:Y:S01]  /*3580*/  SHF.R.S32.HI R19, RZ, 0x1f, R55 ;  /* 0x0000001fff137819 */ /* 0x000fe20000011437 */
[----:B------:R-:W-:-:S02]  /*3590*/  IMAD R17, R17, R52, R12 ;  /* 0x0000003411117224 */ /* 0x000fc400078e020c */
[----:B------:R-:W-:-:S04]  /*35a0*/  IMAD.WIDE.U32 R52, R52, R3, RZ ;  /* 0x0000000334347225 */ /* 0x000fc800078e00ff */
[----:B------:R-:W-:Y:S01]  /*35b0*/  IMAD R13, R18, R20, R13 ;  /* 0x00000014120d7224 */ /* 0x000fe200078e020d */
[----:B------:R-:W-:Y:S01]  /*35c0*/  IADD3 R12, R53, R17, RZ ;  /* 0x00000011350c7210 */ /* 0x000fe20007ffe0ff */
[----:B------:R-:W-:Y:S02]  /*35d0*/  IMAD R3, R19, R16, R14 ;  /* 0x0000001013037224 */ /* 0x000fe400078e020e */
[----:B------:R-:W-:Y:S01]  /*35e0*/  IMAD.WIDE.U32 R54, R16, R55, RZ ;  /* 0x0000003710367225 */ /* 0x000fe200078e00ff */
[----:B------:R-:W-:-:S04]  /*35f0*/  IADD3 R6, R49, R13, RZ ;  /* 0x0000000d31067210 */ /* 0x000fc80007ffe0ff */
[----:B------:R-:W-:Y:S01]  /*3600*/  IADD3 R3, R55, R3, RZ ;  /* 0x0000000337037210 */ /* 0x000fe20007ffe0ff */
[----:B------:R-:W-:Y:S05]  /*3610*/  @!P0 BRA `(.L_x_128) ;  /* 0x0000012000008947 */ /* 0x000fea0003800000 */
[----:B------:R-:W-:Y:S01]  /*3620*/  IMAD.MOV.U32 R18, RZ, RZ, R46 ;  /* 0x000000ffff127224 */ /* 0x000fe200078e002e */
[----:B------:R-:W-:Y:S01]  /*3630*/  MOV R26, R11 ;  /* 0x0000000b001a7202 */ /* 0x000fe20000000f00 */
[----:B------:R-:W-:Y:S01]  /*3640*/  IMAD.MOV.U32 R17, RZ, RZ, R47 ;  /* 0x000000ffff117224 */ /* 0x000fe200078e002f */
[----:B------:R-:W-:Y:S02]  /*3650*/  MOV R23, R10 ;  /* 0x0000000a00177202 */ /* 0x000fe40000000f00 */
[----:B------:R-:W-:Y:S02]  /*3660*/  MOV R24, 0x3680 ;  /* 0x0000368000187802 */ /* 0x000fe40000000f00 */
[----:B------:R-:W-:Y:S05]  /*3670*/  CALL.REL.NOINC `($__internal_2_$__cuda_sm20_div_s64) ;  /* 0x0000134000007944 */ /* 0x000fea0003c00000 */
[----:B------:R-:W-:Y:S01]  /*3680*/  IADD3 R13, P0, RZ, -R20, RZ ;  /* 0x80000014ff0d7210 */ /* 0x000fe20007f1e0ff */
[----:B------:R-:W-:Y:S01]  /*3690*/  IMAD.MOV.U32 R17, RZ, RZ, R47 ;  /* 0x000000ffff117224 */ /* 0x000fe200078e002f */
[----:B------:R-:W-:Y:S02]  /*36a0*/  MOV R16, R46 ;  /* 0x0000002e00107202 */ /* 0x000fe40000000f00 */
[----:B------:R-:W-:-:S02]  /*36b0*/  IADD3.X R14, RZ, ~R21, RZ, P0, !PT ;  /* 0x80000015ff0e7210 */ /* 0x000fc400007fe4ff */
[----:B------:R-:W-:Y:S01]  /*36c0*/  MOV R46, R20 ;  /* 0x00000014002e7202 */ /* 0x000fe20000000f00 */
[----:B------:R-:W-:Y:S01]  /*36d0*/  IMAD.WIDE.U32 R16, R11, R13, R16 ;  /* 0x0000000d0b107225 */ /* 0x000fe200078e0010 */
[----:B------:R-:W-:-:S03]  /*36e0*/  MOV R47, R21 ;  /* 0x00000015002f7202 */ /* 0x000fc60000000f00 */
[----:B------:R-:W-:-:S04]  /*36f0*/  IMAD R14, R14, R11, RZ ;  /* 0x0000000b0e0e7224 */ /* 0x000fc800078e02ff */
[----:B------:R-:W-:Y:S01]  /*3700*/  IMAD R10, R10, R13, R14 ;  /* 0x0000000d0a0a7224 */ /* 0x000fe200078e020e */
[----:B------:R-:W-:-:S03]  /*3710*/  MOV R14, R16 ;  /* 0x00000010000e7202 */ /* 0x000fc60000000f00 */
[----:B------:R-:W-:Y:S01]  /*3720*/  IMAD.IADD R10, R17, 0x1, R10 ;  /* 0x00000001110a7824 */ /* 0x000fe200078e020a */
[----:B------:R-:W-:Y:S05]  /*3730*/  BRA `(.L_x_129) ;  /* 0x0000017000007947 */ /* 0x000fea0003800000 */
.L_x_128:
        /* <DEDUP_REMOVED lines=23> */
.L_x_129:
[----:B------:R-:W-:Y:S05]  /*38b0*/  BSYNC B0 ;  /* 0x0000000000007941 */ /* 0x000fea0003800000 */
.L_x_127:
        /* <DEDUP_REMOVED lines=21> */
[----:B------:R-:W-:-:S02]  /*3a10*/  IADD3.X R10, RZ, ~R21, RZ, P0, !PT ;  /* 0x80000015ff0a7210 */ /* 0x000fc400007fe4ff */
[----:B------:R-:W-:-:S03]  /*3a20*/  MOV R17, R47 ;  /* 0x0000002f00117202 */ /* 0x000fc60000000f00 */
[----:B------:R-:W-:Y:S02]  /*3a30*/  IMAD R10, R10, R9, RZ ;  /* 0x000000090a0a7224 */ /* 0x000fe400078e02ff */
[----:B------:R-:W-:-:S04]  /*3a40*/  IMAD.WIDE.U32 R16, R9, R13, R16 ;  /* 0x0000000d09107225 */ /* 0x000fc800078e0010 */
[----:B------:R-:W-:Y:S01]  /*3a50*/  IMAD R10, R8, R13, R10 ;  /* 0x0000000d080a7224 */ /* 0x000fe200078e020a */
[----:B------:R-:W-:-:S04]  /*3a60*/  MOV R8, R16 ;  /* 0x0000001000087202 */ /* 0x000fc80000000f00 */
[----:B------:R-:W-:Y:S01]  /*3a70*/  IADD3 R13, R17, R10, RZ ;  /* 0x0000000a110d7210 */ /* 0x000fe20007ffe0ff */
[----:B------:R-:W-:Y:S05]  /*3a80*/  BRA `(.L_x_132) ;  /* 0x0000017000007947 */ /* 0x000fea0003800000 */
.L_x_131:
        /* <DEDUP_REMOVED lines=10> */
[----:B------:R-:W-:-:S04]  /*3b30*/  IMAD.HI.U32 R10, R13, R46, RZ ;  /* 0x0000002e0d0a7227 */ /* 0x000fc800078e00ff */
[----:B------:R-:W-:Y:S01]  /*3b40*/  IMAD.MOV.U32 R13, RZ, RZ, RZ ;  /* 0x000000ffff0d7224 */ /* 0x000fe200078e00ff */
        /* <DEDUP_REMOVED lines=11> */
.L_x_132:
[----:B------:R-:W-:Y:S05]  /*3c00*/  BSYNC B0 ;  /* 0x0000000000007941 */ /* 0x000fea0003800000 */
.L_x_130:
[----:B------:R-:W-:Y:S01]  /*3c10*/  IADD3 R39, P1, P0, R42, R40, R38 ;  /* 0x000000282a277210 */ /* 0x000fe2000783e026 */
[----:B------:R-:W-:-:S03]  /*3c20*/  IMAD R13, R13, R2, RZ ;  /* 0x000000020d0d7224 */ /* 0x000fc600078e02ff */
[----:B------:R-:W-:Y:S02]  /*3c30*/  IADD3 R39, P3, P2, R48, R39, R54 ;  /* 0x0000002730277210 */ /* 0x000fe40007a7e036 */
[----:B------:R-:W-:Y:S02]  /*3c40*/  IADD3.X R0, R4, R5, R0, P1, P0 ;  /* 0x0000000504007210 */ /* 0x000fe40000fe0400 */
[----:B------:R-:W-:Y:S02]  /*3c50*/  IADD3 R52, P1, P0, R56, R39, R52 ;  /* 0x0000002738347210 */ /* 0x000fe4000783e034 */
[----:B------:R-:W-:Y:S01]  /*3c60*/  IADD3.X R0, R6, R0, R3, P3, P2 ;  /* 0x0000000006007210 */ /* 0x000fe20001fe4403 */
[----:B------:R-:W-:Y:S01]  /*3c70*/  IMAD R3, R21, R7, RZ ;  /* 0x0000000715037224 */ /* 0x000fe200078e02ff */
[----:B------:R-:W-:Y:S02]  /*3c80*/  SHF.R.S32.HI R4, RZ, 0x1f, R7 ;  /* 0x0000001fff047819 */ /* 0x000fe40000011407 */
[----:B------:R-:W-:-:S02]  /*3c90*/  IADD3.X R53, R11, R0, R12, P1, P0 ;  /* 0x000000000b357210 */ /* 0x000fc40000fe040c */
        /* <DEDUP_REMOVED lines=11> */
.L_x_108:
[----:B------:R-:W-:-:S04]  /*3d50*/  LEA R2, P0, R38, c[0x0][0x200], 0x2 ;  /* 0x0000800026027a11 */ /* 0x000fc800078010ff */
[----:B------:R-:W-:-:S05]  /*3d60*/  LEA.HI.X R3, R38, c[0x0][0x204], R39, 0x2, P0 ;  /* 0x0000810026037a11 */ /* 0x000fca00000f1427 */
[----:B------:R0:W-:Y:S04]  /*3d70*/  STG.E [R2.64], R30 ;  /* 0x0000001e02007986 */ /* 0x0001e8000c101908 */
.L_x_107:
[----:B------:R-:W-:Y:S05]  /*3d80*/  BSYNC B1 ;  /* 0x0000000000017941 */ /* 0x000fea0003800000 */
.L_x_106:
[C---:B------:R-:W-:Y:S01]  /*3d90*/  IADD3 R0, R34.reuse, 0x8, RZ ;  /* 0x0000000822007810 */ /* 0x040fe20007ffe0ff */
[----:B0-----:R-:W-:Y:S01]  /*3da0*/  IMAD.MOV.U32 R3, RZ, RZ, c[0x0][0x314] ;  /* 0x0000c500ff037624 */ /* 0x001fe200078e00ff */
[C---:B------:R-:W-:Y:S01]  /*3db0*/  ISETP.GE.OR P2, PT, R34.reuse, c[0x0][0x314], P6 ;  /* 0x0000c50022007a0c */ /* 0x040fe20003746670 */
[----:B------:R-:W-:Y:S01]  /*3dc0*/  IMAD.SHL.U32 R36, R34, 0x4, RZ ;  /* 0x0000000422247824 */ /* 0x000fe200078e00ff */
[----:B------:R-:W-:Y:S01]  /*3dd0*/  ISETP.GE.OR P1, PT, R0, c[0x0][0x314], P6 ;  /* 0x0000c50000007a0c */ /* 0x000fe20003726670 */
[----:B------:R-:W-:Y:S01]  /*3de0*/  HFMA2.MMA R13, -RZ, RZ, 0, 0 ;  /* 0x00000000ff0d7435 */ /* 0x000fe200000001ff */
[----:B------:R-:W-:Y:S01]  /*3df0*/  IADD3 R0, R34, 0x10, RZ ;  /* 0x0000001022007810 */ /* 0x000fe20007ffe0ff */
[----:B------:R-:W-:Y:S01]  /*3e00*/  CS2R R10, SRZ ;  /* 0x00000000000a7805 */ /* 0x000fe2000001ff00 */
[----:B------:R-:W-:Y:S01]  /*3e10*/  CS2R R8, SRZ ;  /* 0x0000000000087805 */ /* 0x000fe2000001ff00 */
[----:B------:R-:W-:Y:S01]  /*3e20*/  CS2R R6, SRZ ;  /* 0x0000000000067805 */ /* 0x000fe2000001ff00 */
[----:B------:R-:W-:-:S02]  /*3e30*/  ISETP.GE.OR P0, PT, R0, c[0x0][0x314], P6 ;  /* 0x0000c50000007a0c */ /* 0x000fc40003706670 */
[----:B------:R-:W-:Y:S02]  /*3e40*/  IADD3 R0, R34, 0x18, RZ ;  /* 0x0000001822007810 */ /* 0x000fe40007ffe0ff */
[----:B------:R-:W-:Y:S01]  /*3e50*/  IADD3 R34, R36, 0x20, RZ ;  /* 0x0000002024227810 */ /* 0x000fe20007ffe0ff */
[----:B------:R-:W-:Y:S01]  /*3e60*/  @!P2 FADD.FTZ R37, -R30, R37 ;  /* 0x000000251e25a221 */ /* 0x000fe20000010100 */
[----:B------:R-:W-:Y:S01]  /*3e70*/  ISETP.GE.OR P6, PT, R0, c[0x0][0x314], P6 ;  /* 0x0000c50000007a0c */ /* 0x000fe200037c6670 */
[----:B------:R-:W-:Y:S02]  /*3e80*/  @!P1 FADD.FTZ R32, -R30, R32 ;  /* 0x000000201e209221 */ /* 0x000fe40000010100 */
[----:B------:R-:W-:Y:S02]  /*3e90*/  @!P2 FMUL.FTZ R37, R37, 1.4426950216293334961 ;  /* 0x3fb8aa3b2525a820 */ /* 0x000fe40000410000 */
[----:B------:R-:W-:Y:S02]  /*3ea0*/  @!P1 FMUL.FTZ R32, R32, 1.4426950216293334961 ;  /* 0x3fb8aa3b20209820 */ /* 0x000fe40000410000 */
[----:B------:R-:W-:Y:S01]  /*3eb0*/  @!P0 FADD.FTZ R33, -R30, R33 ;  /* 0x000000211e218221 */ /* 0x000fe20000010100 */
[----:B------:R-:W0:Y:S03]  /*3ec0*/  @!P2 MUFU.EX2 R0, R37 ;  /* 0x000000250000a308 */ /* 0x000e260000000800 */
[----:B------:R-:W-:-:S02]  /*3ed0*/  @!P0 FMUL.FTZ R33, R33, 1.4426950216293334961 ;  /* 0x3fb8aa3b21218820 */ /* 0x000fc40000410000 */
[----:B------:R-:W-:-:S03]  /*3ee0*/  @!P6 FADD.FTZ R30, -R30, R35 ;  /* 0x000000231e1ee221 */ /* 0x000fc60000010100 */
[----:B------:R-:W1:Y:S01]  /*3ef0*/  @!P0 MUFU.EX2 R2, R33 ;  /* 0x0000002100028308 */ /* 0x000e620000000800 */
[----:B------:R-:W-:-:S07]  /*3f00*/  @!P6 FMUL.FTZ R4, R30, 1.4426950216293334961 ;  /* 0x3fb8aa3b1e04e820 */ /* 0x000fce0000410000 */
[----:B------:R-:W2:Y:S01]  /*3f10*/  @!P1 MUFU.EX2 R32, R32 ;  /* 0x0000002000209308 */ /* 0x000ea20000000800 */
[----:B0-----:R0:W-:Y:S07]  /*3f20*/  @!P2 STS [R25.X4], R0 ;  /* 0x000000001900a388 */ /* 0x0011ee0000004800 */
[----:B------:R-:W3:Y:S01]  /*3f30*/  @!P6 MUFU.EX2 R4, R4 ;  /* 0x000000040004e308 */ /* 0x000ee20000000800 */
[----:B-1----:R1:W-:Y:S01]  /*3f40*/  @!P0 STS [R25.X4+0x440], R2 ;  /* 0x0004400219008388 */ /* 0x0023e20000004800 */
[----:B------:R-:W-:-:S02]  /*3f50*/  ISETP.GE.AND P0, PT, R3, 0x1, PT ;  /* 0x000000010300780c */ /* 0x000fc40003f06270 */
[----:B------:R-:W-:Y:S01]  /*3f60*/  IADD3 R33, R36, 0x40, RZ ;  /* 0x0000004024217810 */ /* 0x000fe20007ffe0ff */
[----:B--2---:R-:W-:Y:S04]  /*3f70*/  @!P1 STS [R25.X4+0x220], R32 ;  /* 0x0002202019009388 */ /* 0x004fe80000004800 */
[----:B---3--:R2:W-:Y:S01]  /*3f80*/  @!P6 STS [R25.X4+0x660], R4 ;  /* 0x000660041900e388 */ /* 0x0085e20000004800 */
[----:B0-----:R-:W-:Y:S01]  /*3f90*/  IMAD.MOV.U32 R0, RZ, RZ, RZ ;  /* 0x000000ffff007224 */ /* 0x001fe200078e00ff */
[----:B-1----:R-:W-:Y:S01]  /*3fa0*/  CS2R R2, SRZ ;  /* 0x0000000000027805 */ /* 0x002fe2000001ff00 */
[----:B--2---:R-:W-:Y:S01]  /*3fb0*/  CS2R R4, SRZ ;  /* 0x0000000000047805 */ /* 0x004fe2000001ff00 */
[----:B------:R-:W-:Y:S06]  /*3fc0*/  BAR.SYNC.DEFER_BLOCKING 0x0 ;  /* 0x0000000000007b1d */ /* 0x000fec0000010000 */
        /* <DEDUP_REMOVED lines=13> */
[----:B------:R-:W-:Y:S01]  /*40a0*/  IMAD.MOV.U32 R13, RZ, RZ, RZ ;  /* 0x000000ffff0d7224 */ /* 0x000fe200078e00ff */
[----:B------:R-:W-:Y:S01]  /*40b0*/  LEA.HI.X.SX32 R29, R29, UR4, 0x1, P0 ;  /* 0x000000041d1d7c11 */ /* 0x000fe200080f0eff */
[----:B------:R-:W-:Y:S01]  /*40c0*/  CS2R R20, SRZ ;  /* 0x0000000000147805 */ /* 0x000fe2000001ff00 */
[C---:B------:R-:W-:Y:S01]  /*40d0*/  LEA R30, P0, R12.reuse, c[0x0][0x1d8], 0x2 ;  /* 0x000076000c1e7a11 */ /* 0x040fe200078010ff */
[----:B------:R-:W-:Y:S01]  /*40e0*/  CS2R R22, SRZ ;  /* 0x0000000000167805 */ /* 0x000fe2000001ff00 */
[----:B------:R-:W-:Y:S01]  /*40f0*/  CS2R R24, SRZ ;  /* 0x0000000000187805 */ /* 0x000fe2000001ff00 */
[----:B------:R-:W-:Y:S01]  /*4100*/  CS2R R26, SRZ ;  /* 0x00000000001a7805 */ /* 0x000fe2000001ff00 */
[----:B------:R-:W-:Y:S01]  /*4110*/  LEA.HI.X R29, R12, c[0x0][0x1dc], R29, 0x2, P0 ;  /* 0x000077000c1d7a11 */ /* 0x000fe200000f141d */
[----:B------:R-:W-:Y:S01]  /*4120*/  IMAD.WIDE R38, R38, 0x4, RZ ;  /* 0x0000000426267825 */ /* 0x000fe200078e02ff */
[----:B------:R-:W-:-:S05]  /*4130*/  IADD3 R30, P0, R30, 0x100, RZ ;  /* 0x000001001e1e7810 */ /* 0x000fca0007f1e0ff */
[----:B------:R-:W-:-:S05]  /*4140*/  IMAD.X R29, RZ, RZ, R29, P0 ;  /* 0x000000ffff1d7224 */ /* 0x000fca00000e061d */
.L_x_136:
        /* <DEDUP_REMOVED lines=15> */
.L_x_135:
[----:B------:R-:W-:Y:S05]  /*4240*/  BSYNC B0 ;  /* 0x0000000000007941 */ /* 0x000fea0003800000 */
.L_x_134:
        /* <DEDUP_REMOVED lines=19> */
.L_x_133:
[----:B------:R-:W-:Y:S02]  /*4380*/  IADD3 R15, R15, UR7, RZ ;  /* 0x000000070f0f7c10 */ /* 0x000fe4000fffe0ff */
[----:B------:R-:W-:-:S02]  /*4390*/  F2FP.BF16.PACK_AB R0, R3, R0 ;  /* 0x000000000300723e */ /* 0x000fc400000010ff */
[----:B------:R-:W-:Y:S02]  /*43a0*/  ISETP.GE.AND P0, PT, R15, R28, PT ;  /* 0x0000001c0f00720c */ /* 0x000fe40003f06270 */
[----:B------:R-:W-:Y:S02]  /*43b0*/  F2FP.BF16.PACK_AB R5, R5, R2 ;  /* 0x000000020505723e */ /* 0x000fe400000010ff */
[----:B------:R-:W-:Y:S01]  /*43c0*/  F2FP.BF16.PACK_AB R3, R9, R6 ;  /* 0x000000060903723e */ /* 0x000fe200000010ff */
[----:B------:R-:W-:Y:S01]  /*43d0*/  IMAD.MOV.U32 R6, RZ, RZ, R0 ;  /* 0x000000ffff067224 */ /* 0x000fe200078e0000 */
[----:B------:R-:W-:Y:S01]  /*43e0*/  F2FP.BF16.PACK_AB R16, R7, R4 ;  /* 0x000000040710723e */ /* 0x000fe200000010ff */
[----:B------:R-:W-:Y:S01]  /*43f0*/  IMAD.MOV.U32 R7, RZ, RZ, R5 ;  /* 0x000000ffff077224 */ /* 0x000fe200078e0005 */
[----:B------:R-:W-:Y:S01]  /*4400*/  F2FP.BF16.PACK_AB R8, R11, R8 ;  /* 0x000000080b08723e */ /* 0x000fe200000010ff */
[----:B------:R-:W-:Y:S01]  /*4410*/  IMAD.MOV.U32 R17, RZ, RZ, R3 ;  /* 0x000000ffff117224 */ /* 0x000fe200078e0003 */
[----:B------:R-:W-:-:S03]  /*4420*/  F2FP.BF16.PACK_AB R9, R13, R10 ;  /* 0x0000000a0d09723e */ /* 0x000fc600000010ff */
[----:B------:R-:W-:Y:S05]  /*4430*/  @P0 EXIT ;  /* 0x000000000000094d */ /* 0x000fea0003800000 */
        /* <DEDUP_REMOVED lines=11> */
[----:B0-----:R-:W-:Y:S02]  /*44f0*/  IMAD.MOV R0, RZ, RZ, -R13 ;  /* 0x000000ffff007224 */ /* 0x001fe400078e0a0d */
[----:B------:R-:W-:Y:S02]  /*4500*/  IMAD.MOV.U32 R12, RZ, RZ, RZ ;  /* 0x000000ffff0c7224 */ /* 0x000fe400078e00ff */
[----:B------:R-:W-:-:S04]  /*4510*/  IMAD R0, R0, R10, RZ ;  /* 0x0000000a00007224 */ /* 0x000fc800078e02ff */
[----:B------:R-:W-:-:S06]  /*4520*/  IMAD.HI.U32 R0, R13, R0, R12 ;  /* 0x000000000d007227 */ /* 0x000fcc00078e000c */
[----:B------:R-:W-:Y:S02]  /*4530*/  IMAD.HI.U32 R5, R0, R11, RZ ;  /* 0x0000000b00057227 */ /* 0x000fe400078e00ff */
[----:B------:R-:W0:Y:S02]  /*4540*/  I2F.RP R0, R3 ;  /* 0x0000000300007306 */ /* 0x000e240000209400 */
[----:B------:R-:W-:Y:S01]  /*4550*/  IMAD R11, R5, R2, R11 ;  /* 0x00000002050b7224 */ /* 0x000fe200078e020b */
[----:B------:R-:W-:-:S04]  /*4560*/  LOP3.LUT R2, R15, R4, RZ, 0x3c, !PT ;  /* 0x000000040f027212 */ /* 0x000fc800078e3cff */
[----:B------:R-:W-:Y:S02]  /*4570*/  ISETP.GT.U32.AND P1, PT, R10, R11, PT ;  /* 0x0000000b0a00720c */ /* 0x000fe40003f24070 */
[----:B------:R-:W-:Y:S01]  /*4580*/  ISETP.GE.AND P0, PT, R2, RZ, PT ;  /* 0x000000ff0200720c */ /* 0x000fe20003f06270 */
[----:B0-----:R-:W0:Y:S10]  /*4590*/  MUFU.RCP R0, R0 ;  /* 0x0000000000007308 */ /* 0x001e340000001000 */
[----:B------:R-:W-:Y:S01]  /*45a0*/  @!P1 IMAD.IADD R11, R11, 0x1, -R10 ;  /* 0x000000010b0b9824 */ /* 0x000fe200078e0a0a */
[----:B------:R-:W-:-:S02]  /*45b0*/  @!P1 IADD3 R5, R5, 0x1, RZ ;  /* 0x0000000105059810 */ /* 0x000fc40007ffe0ff */
[----:B------:R-:W-:Y:S02]  /*45c0*/  ISETP.NE.AND P1, PT, R4, RZ, PT ;  /* 0x000000ff0400720c */ /* 0x000fe40003f25270 */
[----:B------:R-:W-:Y:S02]  /*45d0*/  ISETP.GE.U32.AND P2, PT, R11, R10, PT ;  /* 0x0000000a0b00720c */ /* 0x000fe40003f46070 */
[----:B0-----:R-:W-:-:S04]  /*45e0*/  IADD3 R12, R0, 0xffffffe, RZ ;  /* 0x0ffffffe000c7810 */ /* 0x001fc80007ffe0ff */
[----:B------:R-:W0:Y:S07]  /*45f0*/  F2I.FTZ.U32.TRUNC.NTZ R13, R12 ;  /* 0x0000000c000d7305 */ /* 0x000e2e000021f000 */
[----:B------:R-:W-:-:S05]  /*4600*/  @P2 IADD3 R5, R5, 0x1, RZ ;  /* 0x0000000105052810 */ /* 0x000fca0007ffe0ff */
[----:B------:R-:W-:Y:S01]  /*4610*/  @!P0 IMAD.MOV R5, RZ, RZ, -R5 ;  /* 0x000000ffff058224 */ /* 0x000fe200078e0a05 */
[----:B------:R-:W-:-:S05]  /*4620*/  @!P1 LOP3.LUT R5, RZ, R4, RZ, 0x33, !PT ;  /* 0x00000004ff059212 */ /* 0x000fca00078e33ff */
[----:B------:R-:W-:Y:S02]  /*4630*/  IMAD R4, R5, R4, RZ ;  /* 0x0000000405047224 */ /* 0x000fe400078e02ff */
[--C-:B0-----:R-:W-:Y:S02]  /*4640*/  IMAD.MOV R2, RZ, RZ, -R13.reuse ;  /* 0x000000ffff027224 */ /* 0x101fe400078e0a0d */
[----:B------:R-:W-:Y:S02]  /*4650*/  IMAD.IADD R10, R15, 0x1, -R4 ;  /* 0x000000010f0a7824 */ /* 0x000fe400078e0a04 */
[----:B------:R-:W-:Y:S02]  /*4660*/  IMAD R2, R2, R3, RZ ;  /* 0x0000000302027224 */ /* 0x000fe400078e02ff */
[----:B------:R-:W-:Y:S01]  /*4670*/  IMAD.MOV.U32 R12, RZ, RZ, RZ ;  /* 0x000000ffff0c7224 */ /* 0x000fe200078e00ff */
[----:B------:R-:W-:Y:S02]  /*4680*/  IABS R0, R10 ;  /* 0x0000000a00007213 */ /* 0x000fe40000000000 */
[----:B------:R-:W-:Y:S01]  /*4690*/  LOP3.LUT R10, R10, c[0x0][0x214], RZ, 0x3c, !PT ;  /* 0x000085000a0a7a12 */ /* 0x000fe200078e3cff */
[----:B------:R-:W-:-:S03]  /*46a0*/  IMAD.HI.U32 R2, R13, R2, R12 ;  /* 0x000000020d027227 */ /* 0x000fc600078e000c */
[----:B------:R-:W-:Y:S01]  /*46b0*/  ISETP.GE.AND P1, PT, R10, RZ, PT ;  /* 0x000000ff0a00720c */ /* 0x000fe20003f26270 */
[----:B------:R-:W-:-:S04]  /*46c0*/  IMAD.WIDE.U32 R12, R5, c[0x0][0x1e0], RZ ;  /* 0x00007800050c7a25 */ /* 0x000fc800078e00ff */
[----:B------:R-:W-:-:S04]  /*46d0*/  IMAD.HI.U32 R11, R2, R0, RZ ;  /* 0x00000000020b7227 */ /* 0x000fc800078e00ff */
        /* <DEDUP_REMOVED lines=25> */
[----:B------:R-:W-:-:S04]  /*4870*/  IMAD.WIDE.U32 R12, R4, c[0x0][0x1e8], R12 ;  /* 0x00007a00040c7a25 */ /* 0x000fc800078e000c */
[----:B------:R-:W-:Y:S01]  /*4880*/  IMAD R3, R4, c[0x0][0x1ec], R3 ;  /* 0x00007b0004037a24 */ /* 0x000fe200078e0203 */
[-C--:B------:R-:W-:Y:S02]  /*4890*/  @!P0 IADD3 R0, P3, R36, R12.reuse, RZ ;  /* 0x0000000c24008210 */ /* 0x080fe40007f7e0ff */
[----:B------:R-:W-:Y:S01]  /*48a0*/  @!P1 IADD3 R2, P2, R34, R12, RZ ;  /* 0x0000000c22029210 */ /* 0x000fe20007f5e0ff */
[----:B------:R-:W-:-:S05]  /*48b0*/  IMAD.IADD R3, R13, 0x1, R3 ;  /* 0x000000010d037824 */ /* 0x000fca00078e0203 */
[-C--:B------:R-:W-:Y:S02]  /*48c0*/  @!P0 LEA.HI.X.SX32 R5, R36, R3.reuse, 0x1, P3 ;  /* 0x0000000324058211 */ /* 0x080fe400018f0eff */
[----:B------:R-:W-:Y:S02]  /*48d0*/  @!P0 LEA R14, P3, R0, c[0x0][0x1d0], 0x1 ;  /* 0x00007400000e8a11 */ /* 0x000fe400078608ff */
[----:B------:R-:W-:Y:S02]  /*48e0*/  @!P1 LEA.HI.X.SX32 R11, R34, R3, 0x1, P2 ;  /* 0x00000003220b9211 */ /* 0x000fe400010f0eff */
[----:B------:R-:W-:Y:S02]  /*48f0*/  @!P0 LEA.HI.X R15, R0, c[0x0][0x1d4], R5, 0x1, P3 ;  /* 0x00007500000f8a11 */ /* 0x000fe400018f0c05 */
        /* <DEDUP_REMOVED lines=12> */
        .weak           $__internal_2_$__cuda_sm20_div_s64
        .type           $__internal_2_$__cuda_sm20_div_s64,@function
        .size           $__internal_2_$__cuda_sm20_div_s64,(.L_x_6262 - $__internal_2_$__cuda_sm20_div_s64)
$__internal_2_$__cuda_sm20_div_s64:
        /* <DEDUP_REMOVED lines=17> */
[C---:B------:R-:W-:Y:S02]  /*4ad0*/  IMAD R19, R51.reuse, R20, RZ ;  /* 0x0000001433137224 */ /* 0x040fe400078e02ff */
[----:B------:R-:W-:-:S04]  /*4ae0*/  IMAD.HI.U32 R22, P1, R51, R22, R58 ;  /* 0x0000001633167227 */ /* 0x000fc8000782003a */
[----:B------:R-:W-:Y:S01]  /*4af0*/  IMAD.HI.U32 R20, R51, R20, RZ ;  /* 0x0000001433147227 */ /* 0x000fe200078e00ff */
[----:B------:R-:W-:-:S03]  /*4b00*/  IADD3 R59, P0, R19, R22, RZ ;  /* 0x00000016133b7210 */ /* 0x000fc60007f1e0ff */
[----:B------:R-:W-:Y:S02]  /*4b10*/  IMAD.X R20, R20, 0x1, R51, P2 ;  /* 0x0000000114147824 */ /* 0x000fe400010e0633 */
[----:B------:R-:W-:-:S03]  /*4b20*/  IMAD.WIDE.U32 R60, R59, R44, RZ ;  /* 0x0000002c3b3c7225 */ /* 0x000fc600078e00ff */
[----:B------:R-:W-:Y:S01]  /*4b30*/  IADD3.X R29, RZ, RZ, R20, P0, P1 ;  /* 0x000000ffff1d7210 */ /* 0x000fe200007e2414 */
[----:B------:R-:W-:Y:S01]  /*4b40*/  IMAD R50, R59, R45, R61 ;  /* 0x0000002d3b327224 */ /* 0x000fe200078e023d */
[----:B------:R-:W-:Y:S01]  /*4b50*/  IADD3 R20, P0, RZ, -R60, RZ ;  /* 0x8000003cff147210 */ /* 0x000fe20007f1e0ff */
[----:B------:R-:W-:Y:S01]  /*4b60*/  IMAD.MOV.U32 R51, RZ, RZ, RZ ;  /* 0x000000ffff337224 */ /* 0x000fe200078e00ff */
[----:B------:R-:W-:Y:S01]  /*4b70*/  ISETP.GE.AND P1, PT, R17, RZ, PT ;  /* 0x000000ff1100720c */ /* 0x000fe20003f26270 */
[----:B------:R-:W-:Y:S02]  /*4b80*/  IMAD R50, R29, R44, R50 ;  /* 0x0000002c1d327224 */ /* 0x000fe400078e0232 */
[----:B------:R-:W-:-:S04]  /*4b90*/  IMAD.HI.U32 R58, R59, R20, RZ ;  /* 0x000000143b3a7227 */ /* 0x000fc800078e00ff */
[----:B------:R-:W-:-:S04]  /*4ba0*/  IMAD.X R50, RZ, RZ, ~R50, P0 ;  /* 0x000000ffff327224 */ /* 0x000fc800000e0e32 */
[----:B------:R-:W-:-:S04]  /*4bb0*/  IMAD.WIDE.U32 R58, P5, R59, R50, R58 ;  /* 0x000000323b3a7225 */ /* 0x000fc800078a003a */
[C---:B------:R-:W-:Y:S02]  /*4bc0*/  IMAD R22, R29.reuse, R50, RZ ;  /* 0x000000321d167224 */ /* 0x040fe400078e02ff */
[----:B------:R-:W-:Y:S01]  /*4bd0*/  IMAD.HI.U32 R19, P4, R29, R20, R58 ;  /* 0x000000141d137227 */ /* 0x000fe2000788003a */
[----:B------:R-:W-:-:S03]  /*4be0*/  IADD3 R20, P0, RZ, -R18, RZ ;  /* 0x80000012ff147210 */ /* 0x000fc60007f1e0ff */
[----:B------:R-:W-:Y:S01]  /*4bf0*/  IMAD.HI.U32 R21, R29, R50, RZ ;  /* 0x000000321d157227 */ /* 0x000fe200078e00ff */
[----:B------:R-:W-:Y:S02]  /*4c00*/  SEL R20, R20, R18, !P1 ;  /* 0x0000001214147207 */ /* 0x000fe40004800000 */
[----:B------:R-:W-:Y:S01]  /*4c10*/  IADD3 R22, P2, R22, R19, RZ ;  /* 0x0000001316167210 */ /* 0x000fe20007f5e0ff */
[----:B------:R-:W-:Y:S02]  /*4c20*/  IMAD.X R36, RZ, RZ, ~R17, P0 ;  /* 0x000000ffff247224 */ /* 0x000fe400000e0e11 */
[----:B------:R-:W-:Y:S02]  /*4c30*/  IMAD.X R21, R21, 0x1, R29, P5 ;  /* 0x0000000115157824 */ /* 0x000fe400028e061d */
[----:B------:R-:W-:Y:S01]  /*4c40*/  IMAD.HI.U32 R50, R22, R20, RZ ;  /* 0x0000001416327227 */ /* 0x000fe200078e00ff */
[----:B------:R-:W-:Y:S02]  /*4c50*/  SEL R19, R36, R17, !P1 ;  /* 0x0000001124137207 */ /* 0x000fe40004800000 */
[----:B------:R-:W-:-:S03]  /*4c60*/  IADD3.X R36, RZ, RZ, R21, P2, P4 ;  /* 0x000000ffff247210 */ /* 0x000fc600017e8415 */
[----:B------:R-:W-:-:S04]  /*4c70*/  IMAD.WIDE.U32 R50, R22, R19, R50 ;  /* 0x0000001316327225 */ /* 0x000fc800078e0032 */
[C---:B------:R-:W-:Y:S02]  /*4c80*/  IMAD R31, R36.reuse, R19, RZ ;  /* 0x00000013241f7224 */ /* 0x040fe400078e02ff */
[----:B------:R-:W-:-:S04]  /*4c90*/  IMAD.HI.U32 R22, P1, R36, R20, R50 ;  /* 0x0000001424167227 */ /* 0x000fc80007820032 */
[----:B------:R-:W-:Y:S01]  /*4ca0*/  IMAD.HI.U32 R21, R36, R19, RZ ;  /* 0x0000001324157227 */ /* 0x000fe200078e00ff */
[----:B------:R-:W-:-:S04]  /*4cb0*/  IADD3 R31, P0, R31, R22, RZ ;  /* 0x000000161f1f7210 */ /* 0x000fc80007f1e0ff */
[----:B------:R-:W-:Y:S01]  /*4cc0*/  IADD3.X R21, R21, RZ, RZ, P1, !PT ;  /* 0x000000ff15157210 */ /* 0x000fe20000ffe4ff */
[----:B------:R-:W-:-:S04]  /*4cd0*/  IMAD.WIDE.U32 R50, R31, R44, RZ ;  /* 0x0000002c1f327225 */ /* 0x000fc800078e00ff */
[----:B------:R-:W-:Y:S01]  /*4ce0*/  IMAD.X R29, RZ, RZ, R21, P0 ;  /* 0x000000ffff1d7224 */ /* 0x000fe200000e0615 */
[----:B------:R-:W-:Y:S01]  /*4cf0*/  IADD3 R20, P0, -R50, R20, RZ ;  /* 0x0000001432147210 */ /* 0x000fe20007f1e1ff */
[----:B------:R-:W-:-:S03]  /*4d00*/  IMAD R21, R31, R45, R51 ;  /* 0x0000002d1f157224 */ /* 0x000fc600078e0233 */
[CC--:B------:R-:W-:Y:S01]  /*4d10*/  ISETP.GE.U32.AND P2, PT, R20.reuse, R44.reuse, PT ;  /* 0x0000002c1400720c */ /* 0x0c0fe20003f46070 */
[-C--:B------:R-:W-:Y:S01]  /*4d20*/  IMAD R22, R29, R44.reuse, R21 ;  /* 0x0000002c1d167224 */ /* 0x080fe200078e0215 */
[----:B------:R-:W-:-:S03]  /*4d30*/  IADD3 R21, P1, R20, -R44, RZ ;  /* 0x8000002c14157210 */ /* 0x000fc60007f3e0ff */
[----:B------:R-:W-:Y:S01]  /*4d40*/  IMAD.X R19, R19, 0x1, ~R22, P0 ;  /* 0x0000000113137824 */ /* 0x000fe200000e0e16 */
[----:B------:R-:W-:-:S04]  /*4d50*/  IADD3 R22, P0, R31, 0x1, RZ ;  /* 0x000000011f167810 */ /* 0x000fc80007f1e0ff */
[----:B------:R-:W-:-:S04]  /*4d60*/  ISETP.GE.U32.AND.EX P2, PT, R19, R45, PT, P2 ;  /* 0x0000002d1300720c */ /* 0x000fc80003f46120 */
[----:B------:R-:W-:Y:S01]  /*4d70*/  SEL R21, R21, R20, P2 ;  /* 0x0000001415157207 */ /* 0x000fe20001000000 */
[----:B------:R-:W-:Y:S01]  /*4d80*/  IMAD.X R20, R19, 0x1, ~R45, P1 ;  /* 0x0000000113147824 */ /* 0x000fe200008e0e2d */
[----:B------:R-:W-:Y:S01]  /*4d90*/  SEL R31, R22, R31, P2 ;  /* 0x0000001f161f7207 */ /* 0x000fe20001000000 */
[----:B------:R-:W-:Y:S01]  /*4da0*/  IMAD.X R22, RZ, RZ, R29, P0 ;  /* 0x000000ffff167224 */ /* 0x000fe200000e061d */
[----:B------:R-:W-:Y:S01]  /*4db0*/  ISETP.GE.U32.AND P0, PT, R21, R44, PT ;  /* 0x0000002c1500720c */ /* 0x000fe20003f06070 */
[----:B------:R-:W-:Y:S01]  /*4dc0*/  IMAD.MOV.U32 R44, RZ, RZ, R24 ;  /* 0x000000ffff2c7224 */ /* 0x000fe200078e0018 */
[----:B------:R-:W-:Y:S02]  /*4dd0*/  SEL R19, R20, R19, P2 ;  /* 0x0000001314137207 */ /* 0x000fe40001000000 */
[----:B------:R-:W-:Y:S02]  /*4de0*/  SEL R22, R22, R29, P2 ;  /* 0x0000001d16167207 */ /* 0x000fe40001000000 */
[----:B------:R-:W-:-:S02]  /*4df0*/  IADD3 R20, P1, R31, 0x1, RZ ;  /* 0x000000011f147810 */ /* 0x000fc40007f3e0ff */
[----:B------:R-:W-:Y:S01]  /*4e00*/  ISETP.GE.U32.AND.EX P0, PT, R19, R45, PT, P0 ;  /* 0x0000002d1300720c */ /* 0x000fe20003f06100 */
[----:B------:R-:W-:Y:S01]  /*4e10*/  IMAD.MOV.U32 R45, RZ, RZ, 0x0 ;  /* 0x00000000ff2d7424 */ /* 0x000fe200078e00ff */
[-C--:B------:R-:W-:Y:S02]  /*4e20*/  IADD3.X R19, RZ, R22.reuse, RZ, P1, !PT ;  /* 0x00000016ff137210 */ /* 0x080fe40000ffe4ff */
[----:B------:R-:W-:Y:S02]  /*4e30*/  SEL R20, R20, R31, P0 ;  /* 0x0000001f14147207 */ /* 0x000fe40000000000 */
[----:B------:R-:W-:Y:S02]  /*4e40*/  SEL R22, R19, R22, P0 ;  /* 0x0000001613167207 */ /* 0x000fe40000000000 */
[----:B------:R-:W-:Y:S02]  /*4e50*/  LOP3.LUT R21, R23, R17, RZ, 0x3c, !PT ;  /* 0x0000001117157212 */ /* 0x000fe400078e3cff */
[----:B------:R-:W-:-:S02]  /*4e60*/  IADD3 R19, P1, RZ, -R20, RZ ;  /* 0x80000014ff137210 */ /* 0x000fc40007f3e0ff */
[----:B------:R-:W-:Y:S02]  /*4e70*/  ISETP.GE.AND P2, PT, R21, RZ, PT ;  /* 0x000000ff1500720c */ /* 0x000fe40003f46270 */
[----:B------:R-:W-:Y:S01]  /*4e80*/  ISETP.NE.U32.AND P0, PT, R26, RZ, PT ;  /* 0x000000ff1a00720c */ /* 0x000fe20003f05070 */
[----:B------:R-:W-:Y:S01]  /*4e90*/  IMAD.X R21, RZ, RZ, ~R22, P1 ;  /* 0x000000ffff157224 */ /* 0x000fe200008e0e16 */
[----:B------:R-:W-:Y:S02]  /*4ea0*/  SEL R19, R19, R20, !P2 ;  /* 0x0000001413137207 */ /* 0x000fe40005000000 */
[----:B------:R-:W-:Y:S02]  /*4eb0*/  ISETP.NE.AND.EX P0, PT, R23, RZ, PT, P0 ;  /* 0x000000ff1700720c */ /* 0x000fe40003f05300 */
[----:B------:R-:W-:Y:S02]  /*4ec0*/  SEL R21, R21, R22, !P2 ;  /* 0x0000001615157207 */ /* 0x000fe40005000000 */
[----:B------:R-:W-:-:S02]  /*4ed0*/  SEL R20, R19, 0xffffffff, P0 ;  /* 0xffffffff13147807 */ /* 0x000fc40000000000 */
[----:B------:R-:W-:Y:S01]  /*4ee0*/  SEL R21, R21, 0xffffffff, P0 ;  /* 0xffffffff15157807 */ /* 0x000fe20000000000 */
[----:B------:R-:W-:Y:S06]  /*4ef0*/  RET.REL.NODEC R44 `(_ZN5flash32flash_fwd_splitkv_combine_kernelI23Flash_fwd_kernel_traitsILi96ELi64ELi128ELi4ELb0ELb0EN7cutlass10bfloat16_tE19Flash_kernel_traitsILi96ELi64ELi128ELi4ES3_EELi16ELi5ELb0EEEvNS_16Flash_fwd_paramsE) ;  /* 0xffffb1002c007950 */ /* 0x000fec0003c3ffff */
.L_x_137:
        /* <DEDUP_REMOVED lines=16> */
.L_x_6262:


//--------------------- .text._ZN5flash32flash_fwd_splitkv_combine_kernelI23Flash_fwd_kernel_traitsILi96ELi64ELi128ELi4ELb0ELb0EN7cutlass10bfloat16_tE19Flash_kernel_traitsILi96ELi64ELi128ELi4ES3_EELi16ELi4ELb0EEEvNS_16Flash_fwd_paramsE --------------------------
	.section	.text._ZN5flash32flash_fwd_splitkv_combine_kernelI23Flash_fwd_kernel_traitsILi96ELi64ELi128ELi4ELb0ELb0EN7cutlass10bfloat16_tE19Flash_kernel_traitsILi96ELi64ELi128ELi4ES3_EELi16ELi4ELb0EEEvNS_16Flash_fwd_paramsE,"ax",@progbits
	.sectioninfo	@"SHI_REGISTERS=62"
	.align	128
        .global         _ZN5flash32flash_fwd_splitkv_combine_kernelI23Flash_fwd_kernel_traitsILi96ELi64ELi128ELi4ELb0ELb0EN7cutlass10bfloat16_tE19Flash_kernel_traitsILi96ELi64ELi128ELi4ES3_EELi16ELi4ELb0EEEvNS_16Flash_fwd_paramsE
        .type           _ZN5flash32flash_fwd_splitkv_combine_kernelI23Flash_fwd_kernel_traitsILi96ELi64ELi128ELi4ELb0ELb0EN7cutlass10bfloat16_tE19Flash_kernel_traitsILi96ELi64ELi128ELi4ES3_EELi16ELi4ELb0EEEvNS_16Flash_fwd_paramsE,@function
        .size           _ZN5flash32flash_fwd_splitkv_combine_kernelI23Flash_fwd_kernel_traitsILi96ELi64ELi128ELi4ELb0ELb0EN7cutlass10bfloat16_tE19Flash_kernel_traitsILi96ELi64ELi128ELi4ES3_EELi16ELi4ELb0EEEvNS_16Flash_fwd_paramsE,(.L_x_6263 - _ZN5flash32flash_fwd_splitkv_combine_kernelI23Flash_fwd_kernel_traitsILi96ELi64ELi128ELi4ELb0ELb0EN7cutlass10bfloat16_tE19Flash_kernel_traitsILi96ELi64ELi128ELi4ES3_EELi16ELi4ELb0EEEvNS_16Flash_fwd_paramsE)
        .other          _ZN5flash32flash_fwd_splitkv_combine_kernelI23Flash_fwd_kernel_traitsILi96ELi64ELi128ELi4ELb0ELb0EN7cutlass10bfloat16_tE19Flash_kernel_traitsILi96ELi64ELi128ELi4ES3_EELi16ELi4ELb0EEEvNS_16Flash_fwd_paramsE,@"STO_CUDA_ENTRY STV_DEFAULT"
_ZN5flash32flash_fwd_splitkv_combine_kernelI23Flash_fwd_kernel_traitsILi96ELi64ELi128ELi4ELb0ELb0EN7cutlass10bfloat16_tE19Flash_kernel_traitsILi96ELi64ELi128ELi4ES3_EELi16ELi4ELb0EEEvNS_16Flash_fwd_paramsE:
.text._ZN5flash32flash_fwd_splitkv_combine_kernelI23Flash_fwd_kernel_traitsILi96ELi64ELi128ELi4ELb0ELb0EN7cutlass10bfloat16_tE19Flash_kernel_traitsILi96ELi64ELi128ELi4ES3_EELi16ELi4ELb0EEEvNS_16Flash_fwd_paramsE:
        /* <DEDUP_REMOVED lines=23> */
[----:B------:R-:W-:Y:S05]  /*0170*/  CALL.REL.NOINC `($__internal_3_$__cuda_sm20_div_s64) ;  /* 0x000044d000007944 */ /* 0x000fea0003c00000 */
[----:B------:R-:W-:Y:S05]  /*0180*/  BRA `(.L_x_139) ;  /* 0x0000013000007947 */ /* 0x000fea0003800000 */
.L_x_138:
        /* <DEDUP_REMOVED lines=19> */
.L_x_139:
        /* <DEDUP_REMOVED lines=11> */
[----:B------:R-:W-:Y:S05]  /*0370*/  CALL.REL.NOINC `($__internal_3_$__cuda_sm20_div_s64) ;  /* 0x000042d000007944 */ /* 0x000fea0003c00000 */
[----:B------:R-:W-:Y:S02]  /*0380*/  MOV R8, R20 ;  /* 0x0000001400087202 */ /* 0x000fe40000000f00 */
[----:B------:R-:W-:Y:S01]  /*0390*/  MOV R9, R21 ;  /* 0x0000001500097202 */ /* 0x000fe20000000f00 */
[----:B------:R-:W-:Y:S05]  /*03a0*/  BRA `(.L_x_142) ;  /* 0x0000013000007947 */ /* 0x000fea0003800000 */
.L_x_141:
        /* <DEDUP_REMOVED lines=19> */
.L_x_142:
[----:B------:R-:W-:Y:S05]  /*04e0*/  BSYNC B0 ;  /* 0x0000000000007941 */ /* 0x000fea0003800000 */
.L_x_140:
[----:B------:R-:W-:Y:S01]  /*04f0*/  IABS R7, c[0x0][0x214] ;  /* 0x0000850000077a13 */ /* 0x000fe20000000000 */
[----:B------:R-:W-:Y:S01]  /*0500*/  ULDC UR6, c[0x0][0x214] ;  /* 0x0000850000067ab9 */ /* 0x000fe20000000800 */
[----:B------:R-:W-:Y:S01]  /*0510*/  BSSY B0, `(.L_x_143) ;  /* 0x000003b000007945 */ /* 0x000fe20003800000 */
[----:B------:R-:W-:Y:S01]  /*0520*/  UIADD3 UR6, UR6, -0x1, URZ ;  /* 0xffffffff06067890 */ /* 0x000fe2000fffe03f */
[----:B------:R-:W0:Y:S05]  /*0530*/  I2F.RP R6, R7 ;  /* 0x0000000700067306 */ /* 0x000e2a0000209400 */
[----:B------:R-:W-:-:S04]  /*0540*/  IADD3 R2, R7, UR6, RZ ;  /* 0x0000000607027c10 */ /* 0x000fc8000fffe0ff */
[----:B------:R-:W-:Y:S01]  /*0550*/  IABS R3, R2 ;  /* 0x0000000200037213 */ /* 0x000fe20000000000 */
        /* <DEDUP_REMOVED lines=9> */
[----:B------:R-:W-:Y:S01]  /*05f0*/  IMAD R4, R7, R4, R3 ;  /* 0x0000000407047224 */ /* 0x000fe200078e0203 */
[----:B------:R-:W-:-:S04]  /*0600*/  LOP3.LUT R3, R2, R7, RZ, 0x3c, !PT ;  /* 0x0000000702037212 */ /* 0x000fc800078e3cff */
[----:B------:R-:W-:Y:S02]  /*0610*/  ISETP.GT.U32.AND P1, PT, R7, R4, PT ;  /* 0x000000040700720c */ /* 0x000fe40003f24070 */
[----:B------:R-:W-:-:S11]  /*0620*/  ISETP.GE.AND P0, PT, R3, RZ, PT ;  /* 0x000000ff0300720c */ /* 0x000fd60003f06270 */
[----:B------:R-:W-:Y:S01]  /*0630*/  @!P1 IMAD.IADD R4, R4, 0x1, -R7 ;  /* 0x0000000104049824 */ /* 0x000fe200078e0a07 */
[----:B------:R-:W-:Y:S02]  /*0640*/  @!P1 IADD3 R6, R6, 0x1, RZ ;  /* 0x0000000106069810 */ /* 0x000fe40007ffe0ff */
[----:B------:R-:W-:Y:S02]  /*0650*/  ISETP.NE.AND P1, PT, RZ, c[0x0][0x214], PT ;  /* 0x00008500ff007a0c */ /* 0x000fe40003f25270 */
[----:B------:R-:W-:-:S13]  /*0660*/  ISETP.GE.U32.AND P2, PT, R4, R7, PT ;  /* 0x000000070400720c */ /* 0x000fda0003f46070 */
[----:B------:R-:W-:-:S05]  /*0670*/  @P2 IADD3 R6, R6, 0x1, RZ ;  /* 0x0000000106062810 */ /* 0x000fca0007ffe0ff */
[----:B------:R-:W-:Y:S01]  /*0680*/  @!P0 IMAD.MOV R6, RZ, RZ, -R6 ;  /* 0x000000ffff068224 */ /* 0x000fe200078e0a06 */
[----:B------:R-:W-:-:S04]  /*0690*/  @!P1 LOP3.LUT R6, RZ, R7, RZ, 0x33, !PT ;  /* 0x00000007ff069212 */ /* 0x000fc800078e33ff */
[----:B------:R-:W-:Y:S02]  /*06a0*/  ISETP.LT.U32.AND P0, PT, R26, R6, PT ;  /* 0x000000061a00720c */ /* 0x000fe40003f01070 */
[----:B------:R-:W-:-:S04]  /*06b0*/  SHF.R.S32.HI R14, RZ, 0x1f, R6 ;  /* 0x0000001fff0e7819 */ /* 0x000fc80000011406 */
[----:B------:R-:W-:-:S04]  /*06c0*/  ISETP.LT.AND.EX P0, PT, R25, R14, PT, P0 ;  /* 0x0000000e1900720c */ /* 0x000fc80003f01300 */
[C---:B------:R-:W-:Y:S02]  /*06d0*/  SEL R14, R25.reuse, R14, P0 ;  /* 0x0000000e190e7207 */ /* 0x040fe40000000000 */
[----:B------:R-:W-:Y:S02]  /*06e0*/  SEL R16, R26, R6, P0 ;  /* 0x000000061a107207 */ /* 0x000fe40000000000 */
        /* <DEDUP_REMOVED lines=10> */
.L_x_144:
        /* <DEDUP_REMOVED lines=19> */
.L_x_145:
[----:B------:R-:W-:Y:S05]  /*08c0*/  BSYNC B0 ;  /* 0x0000000000007941 */ /* 0x000fea0003800000 */
.L_x_143:
[----:B------:R-:W-:Y:S01]  /*08d0*/  IABS R6, c[0x0][0x214] ;  /* 0x0000850000067a13 */ /* 0x000fe20000000000 */
[----:B------:R-:W-:Y:S01]  /*08e0*/  ULDC UR4, c[0x0][0x214] ;  /* 0x0000850000047ab9 */ /* 0x000fe20000000800 */
[----:B------:R-:W-:Y:S01]  /*08f0*/  BSSY B0, `(.L_x_146) ;  /* 0x000005e000007945 */ /* 0x000fe20003800000 */
[----:B------:R-:W-:Y:S01]  /*0900*/  UISETP.LT.AND UP0, UPT, URZ, UR4, UPT ;  /* 0x000000043f00728c */ /* 0x000fe2000bf01270 */
[----:B------:R-:W0:Y:S01]  /*0910*/  I2F.RP R12, R6 ;  /* 0x00000006000c7306 */ /* 0x000e220000209400 */
[----:B------:R-:W-:Y:S02]  /*0920*/  USHF.R.S32.HI UR5, URZ, 0x1f, UR4 ;  /* 0x0000001f3f057899 */ /* 0x000fe40008011404 */
[----:B------:R-:W-:-:S07]  /*0930*/  ULEA.HI.SX32 UR4, UR4, 0x1, 0x1 ;  /* 0x0000000104047891 */ /* 0x000fce000f8f0a3f */
[----:B------:R-:W-:Y:S01]  /*0940*/  @!UP0 UIADD3 UR4, UR5, URZ, URZ ;  /* 0x0000003f05048290 */ /* 0x000fe2000fffe03f */
[----:B0-----:R-:W0:Y:S02]  /*0950*/  MUFU.RCP R10, R12 ;  /* 0x0000000c000a7308 */ /* 0x001e240000001000 */
[----:B0-----:R-:W-:-:S06]  /*0960*/  IADD3 R10, R10, 0xffffffe, RZ ;  /* 0x0ffffffe0a0a7810 */ /* 0x001fcc0007ffe0ff */
[----:B------:R-:W0:Y:S02]  /*0970*/  F2I.FTZ.U32.TRUNC.NTZ R11, R10 ;  /* 0x0000000a000b7305 */ /* 0x000e24000021f000 */
[--C-:B0-----:R-:W-:Y:S02]  /*0980*/  IMAD.MOV R3, RZ, RZ, -R11.reuse ;  /* 0x000000ffff037224 */ /* 0x101fe400078e0a0b */
[----:B------:R-:W-:Y:S02]  /*0990*/  IMAD.MOV.U32 R10, RZ, RZ, RZ ;  /* 0x000000ffff0a7224 */ /* 0x000fe400078e00ff */
[----:B------:R-:W-:Y:S01]  /*09a0*/  IMAD R4, R3, R6, RZ ;  /* 0x0000000603047224 */ /* 0x000fe200078e02ff */
[----:B------:R-:W-:Y:S02]  /*09b0*/  IABS R3, R2 ;  /* 0x0000000200037213 */ /* 0x000fe40000000000 */
[----:B------:R-:W-:Y:S01]  /*09c0*/  LOP3.LUT R2, R2, c[0x0][0x214], RZ, 0x3c, !PT ;  /* 0x0000850002027a12 */ /* 0x000fe200078e3cff */
[----:B------:R-:W-:-:S03]  /*09d0*/  IMAD.HI.U32 R4, R11, R4, R10 ;  /* 0x000000040b047227 */ /* 0x000fc600078e000a */
[----:B------:R-:W-:Y:S01]  /*09e0*/  ISETP.GE.AND P2, PT, R2, RZ, PT ;  /* 0x000000ff0200720c */ /* 0x000fe20003f46270 */
[----:B------:R-:W-:Y:S02]  /*09f0*/  IMAD.MOV.U32 R7, RZ, RZ, R3 ;  /* 0x000000ffff077224 */ /* 0x000fe400078e0003 */
[----:B------:R-:W-:Y:S02]  /*0a00*/  IMAD.MOV.U32 R2, RZ, RZ, c[0x0][0x1c0] ;  /* 0x00007000ff027624 */ /* 0x000fe400078e00ff */
        /* <DEDUP_REMOVED lines=8> */
[C---:B------:R-:W-:Y:S01]  /*0a90*/  IADD3 R6, R2.reuse, -0x1, RZ ;  /* 0xffffffff02067810 */ /* 0x040fe20007ffe0ff */
[----:B------:R-:W-:-:S10]  /*0aa0*/  IMAD R2, R2, c[0x0][0x214], RZ ;  /* 0x0000850002027a24 */ /* 0x000fd400078e02ff */
[----:B------:R-:W-:-:S05]  /*0ab0*/  @P0 IADD3 R4, R4, 0x1, RZ ;  /* 0x0000000104040810 */ /* 0x000fca0007ffe0ff */
[----:B------:R-:W-:Y:S01]  /*0ac0*/  @!P2 IMAD.MOV R4, RZ, RZ, -R4 ;  /* 0x000000ffff04a224 */ /* 0x000fe200078e0a04 */
[----:B------:R-:W-:-:S05]  /*0ad0*/  @!P1 LOP3.LUT R4, RZ, c[0x0][0x214], RZ, 0x33, !PT ;  /* 0x00008500ff049a12 */ /* 0x000fca00078e33ff */
[----:B------:R-:W-:-:S05]  /*0ae0*/  IMAD R3, R4, UR4, RZ ;  /* 0x0000000404037c24 */ /* 0x000fca000f8e02ff */
[-C--:B------:R-:W-:Y:S02]  /*0af0*/  IABS R13, R3.reuse ;  /* 0x00000003000d7213 */ /* 0x080fe40000000000 */
[----:B------:R-:W-:Y:S02]  /*0b00*/  IABS R7, R3 ;  /* 0x0000000300077213 */ /* 0x000fe40000000000 */
[----:B------:R-:W0:Y:S01]  /*0b10*/  I2F.RP R12, R13 ;  /* 0x0000000d000c7306 */ /* 0x000e220000209400 */
[----:B------:R-:W-:Y:S02]  /*0b20*/  IMAD.IADD R4, R6, 0x1, R13 ;  /* 0x0000000106047824 */ /* 0x000fe400078e020d */
[----:B------:R-:W-:-:S05]  /*0b30*/  IMAD.MOV R7, RZ, RZ, -R7 ;  /* 0x000000ffff077224 */ /* 0x000fca00078e0a07 */
[----:B0-----:R-:W0:Y:S02]  /*0b40*/  MUFU.RCP R18, R12 ;  /* 0x0000000c00127308 */ /* 0x001e240000001000 */
[----:B0-----:R-:W-:-:S06]  /*0b50*/  IADD3 R18, R18, 0xffffffe, RZ ;  /* 0x0ffffffe12127810 */ /* 0x001fcc0007ffe0ff */
[----:B------:R-:W0:Y:S02]  /*0b60*/  F2I.FTZ.U32.TRUNC.NTZ R19, R18 ;  /* 0x0000001200137305 */ /* 0x000e24000021f000 */
[----:B0-----:R-:W-:Y:S02]  /*0b70*/  IMAD.MOV R10, RZ, RZ, -R19 ;  /* 0x000000ffff0a7224 */ /* 0x001fe400078e0a13 */
[----:B------:R-:W-:Y:S02]  /*0b80*/  IMAD.MOV.U32 R18, RZ, RZ, RZ ;  /* 0x000000ffff127224 */ /* 0x000fe400078e00ff */
[----:B------:R-:W-:Y:S01]  /*0b90*/  IMAD R11, R10, R13, RZ ;  /* 0x0000000d0a0b7224 */ /* 0x000fe200078e02ff */
[----:B------:R-:W-:-:S03]  /*0ba0*/  IABS R10, R4 ;  /* 0x00000004000a7213 */ /* 0x000fc60000000000 */
[----:B------:R-:W-:-:S06]  /*0bb0*/  IMAD.HI.U32 R11, R19, R11, R18 ;  /* 0x0000000b130b7227 */ /* 0x000fcc00078e0012 */
[----:B------:R-:W-:-:S04]  /*0bc0*/  IMAD.HI.U32 R11, R11, R10, RZ ;  /* 0x0000000a0b0b7227 */ /* 0x000fc800078e00ff */
[----:B------:R-:W-:Y:S01]  /*0bd0*/  IMAD R10, R11, R7, R10 ;  /* 0x000000070b0a7224 */ /* 0x000fe200078e020a */
[----:B------:R-:W-:-:S04]  /*0be0*/  LOP3.LUT R7, R4, R13, RZ, 0x3c, !PT ;  /* 0x0000000d04077212 */ /* 0x000fc800078e3cff */
[----:B------:R-:W-:Y:S02]  /*0bf0*/  ISETP.GT.U32.AND P1, PT, R13, R10, PT ;  /* 0x0000000a0d00720c */ /* 0x000fe40003f24070 */
[----:B------:R-:W-:-:S11]  /*0c00*/  ISETP.GE.AND P0, PT, R7, RZ, PT ;  /* 0x000000ff0700720c */ /* 0x000fd60003f06270 */
[----:B------:R-:W-:Y:S01]  /*0c10*/  @!P1 IMAD.IADD R10, R10, 0x1, -R13 ;  /* 0x000000010a0a9824 */ /* 0x000fe200078e0a0d */
[----:B------:R-:W-:Y:S02]  /*0c20*/  @!P1 IADD3 R11, R11, 0x1, RZ ;  /* 0x000000010b0b9810 */ /* 0x000fe40007ffe0ff */
[----:B------:R-:W-:Y:S02]  /*0c30*/  ISETP.NE.AND P1, PT, R3, RZ, PT ;  /* 0x000000ff0300720c */ /* 0x000fe40003f25270 */
[----:B------:R-:W-:-:S13]  /*0c40*/  ISETP.GE.U32.AND P2, PT, R10, R13, PT ;  /* 0x0000000d0a00720c */ /* 0x000fda0003f46070 */
[----:B------:R-:W-:-:S05]  /*0c50*/  @P2 IADD3 R11, R11, 0x1, RZ ;  /* 0x000000010b0b2810 */ /* 0x000fca0007ffe0ff */
[----:B------:R-:W-:-:S04]  /*0c60*/  IMAD.MOV.U32 R7, RZ, RZ, R11 ;  /* 0x000000ffff077224 */ /* 0x000fc800078e000b */
        /* <DEDUP_REMOVED lines=16> */
[----:B------:R-:W-:Y:S02]  /*0d70*/  MOV R40, R20 ;  /* 0x0000001400287202 */ /* 0x000fe40000000f00 */
[----:B------:R-:W-:Y:S01]  /*0d80*/  MOV R41, R21 ;  /* 0x0000001500297202 */ /* 0x000fe20000000f00 */
[----:B------:R-:W-:Y:S05]  /*0d90*/  BRA `(.L_x_148) ;  /* 0x0000013000007947 */ /* 0x000fea0003800000 */
.L_x_147:
        /* <DEDUP_REMOVED lines=19> */
.L_x_148:
[----:B------:R-:W-:Y:S05]  /*0ed0*/  BSYNC B0 ;  /* 0x0000000000007941 */ /* 0x000fea0003800000 */
.L_x_146:
[-C--:B------:R-:W-:Y:S01]  /*0ee0*/  IABS R18, R2.reuse ;  /* 0x0000000200127213 */ /* 0x080fe20000000000 */
[----:B------:R-:W-:Y:S01]  /*0ef0*/  BSSY B0, `(.L_x_149) ;  /* 0x000003b000007945 */ /* 0x000fe20003800000 */
[----:B------:R-:W-:Y:S02]  /*0f00*/  IABS R10, R2 ;  /* 0x00000002000a7213 */ /* 0x000fe40000000000 */
[----:B------:R-:W0:Y:S01]  /*0f10*/  I2F.RP R17, R18 ;  /* 0x0000001200117306 */ /* 0x000e220000209400 */
[----:B------:R-:W-:Y:S02]  /*0f20*/  IADD3 R7, R18, UR6, RZ ;  /* 0x0000000612077c10 */ /* 0x000fe4000fffe0ff */
[----:B------:R-:W-:Y:S02]  /*0f30*/  IMAD.MOV R10, RZ, RZ, -R10 ;  /* 0x000000ffff0a7224 */ /* 0x000fe400078e0a0a */
[----:B------:R-:W-:-:S03]  /*0f40*/  IABS R11, R7 ;  /* 0x00000007000b7213 */ /* 0x000fc60000000000 */
        /* <DEDUP_REMOVED lines=17> */
[----:B------:R-:W-:Y:S01]  /*1060*/  @!P0 IMAD.MOV R15, RZ, RZ, -R15 ;  /* 0x000000ffff0f8224 */ /* 0x000fe200078e0a0f */
[----:B------:R-:W-:-:S04]  /*1070*/  @!P1 LOP3.LUT R15, RZ, R18, RZ, 0x33, !PT ;  /* 0x00000012ff0f9212 */ /* 0x000fc800078e33ff */
[----:B------:R-:W-:Y:S02]  /*1080*/  ISETP.LT.U32.AND P0, PT, R8, R15, PT ;  /* 0x0000000f0800720c */ /* 0x000fe40003f01070 */
[----:B------:R-:W-:-:S04]  /*1090*/  SHF.R.S32.HI R11, RZ, 0x1f, R15 ;  /* 0x0000001fff0b7819 */ /* 0x000fc8000001140f */
[----:B------:R-:W-:-:S04]  /*10a0*/  ISETP.LT.AND.EX P0, PT, R9, R11, PT, P0 ;  /* 0x0000000b0900720c */ /* 0x000fc80003f01300 */
[----:B------:R-:W-:-:S04]  /*10b0*/  SEL R10, R9, R11, P0 ;  /* 0x0000000b090a7207 */ /* 0x000fc80000000000 */
[----:B------:R-:W-:-:S04]  /*10c0*/  LOP3.LUT R11, R9, R10, RZ, 0xfc, !PT ;  /* 0x0000000a090b7212 */ /* 0x000fc800078efcff */
[----:B------:R-:W-:Y:S02]  /*10d0*/  ISETP.NE.U32.AND P1, PT, R11, RZ, PT ;  /* 0x000000ff0b00720c */ /* 0x000fe40003f25070 */
[----:B------:R-:W-:-:S11]  /*10e0*/  SEL R11, R8, R15, P0 ;  /* 0x0000000f080b7207 */ /* 0x000fd60000000000 */
        /* <DEDUP_REMOVED lines=8> */
.L_x_150:
        /* <DEDUP_REMOVED lines=19> */
.L_x_151:
[----:B------:R-:W-:Y:S05]  /*12a0*/  BSYNC B0 ;  /* 0x0000000000007941 */ /* 0x000fea0003800000 */
.L_x_149:
[----:B------:R-:W0:Y:S01]  /*12b0*/  S2R R8, SR_TID.X ;  /* 0x0000000000087919 */ /* 0x000e220000002100 */
[----:B------:R-:W-:Y:S01]  /*12c0*/  IADD3 R19, P0, R28, -UR8, RZ ;  /* 0x800000081c137c10 */ /* 0x000fe2000ff1e0ff */
[----:B------:R-:W-:Y:S01]  /*12d0*/  ULDC.64 UR10, c[0x0][0x118] ;  /* 0x00004600000a7ab9 */ /* 0x000fe20000000a00 */
[----:B0-----:R-:W-:-:S04]  /*12e0*/  SHF.R.S32.HI R15, RZ, 0x1f, R8 ;  /* 0x0000001fff0f7819 */ /* 0x001fc80000011408 */
[----:B------:R-:W-:-:S04]  /*12f0*/  LEA.HI R17, R15, R8, RZ, 0x4 ;  /* 0x000000080f117211 */ /* 0x000fc800078f20ff */
[----:B------:R-:W-:Y:S02]  /*1300*/  LOP3.LUT R9, R17, 0xfffffff0, RZ, 0xc0, !PT ;  /* 0xfffffff011097812 */ /* 0x000fe400078ec0ff */
[----:B------:R-:W-:-:S03]  /*1310*/  SHF.R.S32.HI R17, RZ, 0x4, R17 ;  /* 0x00000004ff117819 */ /* 0x000fc60000011411 */
[----:B------:R-:W-:Y:S01]  /*1320*/  IMAD.IADD R26, R8, 0x1, -R9 ;  /* 0x00000001081a7824 */ /* 0x000fe200078e0a09 */
[----:B------:R-:W-:-:S04]  /*1330*/  IADD3.X R9, R5, ~UR7, RZ, P0, !PT ;  /* 0x8000000705097c10 */ /* 0x000fc800087fe4ff */
[----:B------:R-:W-:Y:S02]  /*1340*/  ISETP.GT.U32.AND P2, PT, R19, R26, PT ;  /* 0x0000001a1300720c */ /* 0x000fe40003f44070 */
[----:B------:R-:W-:Y:S02]  /*1350*/  SHF.R.S32.HI R18, RZ, 0x1f, R26 ;  /* 0x0000001fff127819 */ /* 0x000fe4000001141a */
[----:B------:R-:W-:Y:S02]  /*1360*/  IADD3 R22, P0, R26, UR8, RZ ;  /* 0x000000081a167c10 */ /* 0x000fe4000ff1e0ff */
[----:B------:R-:W-:Y:S02]  /*1370*/  ISETP.GT.AND.EX P2, PT, R9, R18, PT, P2 ;  /* 0x000000120900720c */ /* 0x000fe40003f44320 */
[C---:B------:R-:W-:Y:S02]  /*1380*/  IADD3 R9, R17.reuse, 0x8, RZ ;  /* 0x0000000811097810 */ /* 0x040fe40007ffe0ff */
[----:B------:R-:W-:-:S02]  /*1390*/  ISETP.GE.OR P3, PT, R17, c[0x0][0x314], !P2 ;  /* 0x0000c50011007a0c */ /* 0x000fc40005766670 */
[----:B------:R-:W-:Y:S02]  /*13a0*/  ISETP.GE.OR P2, PT, R9, c[0x0][0x314], !P2 ;  /* 0x0000c50009007a0c */ /* 0x000fe40005746670 */
[----:B------:R-:W-:-:S09]  /*13b0*/  IADD3.X R23, R18, UR7, RZ, P0, !PT ;  /* 0x0000000712177c10 */ /* 0x000fd200087fe4ff */
[----:B------:R-:W-:Y:S02]  /*13c0*/  @!P3 SHF.R.S32.HI R25, RZ, 0x1f, R17 ;  /* 0x0000001fff19b819 */ /* 0x000fe40000011411 */
[----:B------:R-:W-:-:S03]  /*13d0*/  @!P2 SHF.R.S32.HI R19, RZ, 0x1f, R9 ;  /* 0x0000001fff13a819 */ /* 0x000fc60000011409 */
[-C--:B------:R-:W-:Y:S02]  /*13e0*/  @!P3 IMAD R18, R25, R28.reuse, RZ ;  /* 0x0000001c1912b224 */ /* 0x080fe400078e02ff */
[----:B------:R-:W-:Y:S02]  /*13f0*/  @!P2 IMAD R30, R19, R28, RZ ;  /* 0x0000001c131ea224 */ /* 0x000fe400078e02ff */
[----:B------:R-:W-:-:S04]  /*1400*/  @!P3 IMAD.WIDE.U32 R24, R28, R17, R22 ;  /* 0x000000111c18b225 */ /* 0x000fc800078e0016 */
[----:B------:R-:W-:Y:S01]  /*1410*/  @!P2 IMAD.WIDE.U32 R22, R28, R9, R22 ;  /* 0x000000091c16a225 */ /* 0x000fe200078e0016 */
[----:B------:R-:W-:-:S03]  /*1420*/  @!P3 LEA R32, P1, R24, c[0x0][0x208], 0x2 ;  /* 0x000082001820ba11 */ /* 0x000fc600078210ff */
[-C--:B------:R-:W-:Y:S02]  /*1430*/  @!P3 IMAD R18, R17, R5.reuse, R18 ;  /* 0x000000051112b224 */ /* 0x080fe400078e0212 */
[----:B------:R-:W-:Y:S01]  /*1440*/  @!P2 IMAD R9, R9, R5, R30 ;  /* 0x000000050909a224 */ /* 0x000fe200078e021e */
[----:B------:R-:W-:Y:S01]  /*1450*/  @!P2 LEA R30, P0, R22, c[0x0][0x208], 0x2 ;  /* 0x00008200161eaa11 */ /* 0x000fe200078010ff */
[----:B------:R-:W-:Y:S02]  /*1460*/  @!P3 IMAD.IADD R18, R25, 0x1, R18 ;  /* 0x000000011912b824 */ /* 0x000fe400078e0212 */
[----:B------:R-:W-:-:S03]  /*1470*/  @!P2 IMAD.IADD R9, R23, 0x1, R9 ;  /* 0x000000011709a824 */ /* 0x000fc600078e0209 */
[----:B------:R-:W-:Y:S01]  /*1480*/  @!P3 LEA.HI.X R33, R24, c[0x0][0x20c], R18, 0x2, P1 ;  /* 0x000083001821ba11 */ /* 0x000fe200008f1412 */
[----:B------:R-:W-:Y:S01]  /*1490*/  IMAD.MOV.U32 R24, RZ, RZ, -0x800000 ;  /* 0xff800000ff187424 */ /* 0x000fe200078e00ff */
[----:B------:R-:W-:Y:S01]  /*14a0*/  @!P2 LEA.HI.X R31, R22, c[0x0][0x20c], R9, 0x2, P0 ;  /* 0x00008300161faa11 */ /* 0x000fe200000f1409 */
[----:B------:R-:W-:-:S04]  /*14b0*/  IMAD.MOV.U32 R22, RZ, RZ, -0x800000 ;  /* 0xff800000ff167424 */ /* 0x000fc800078e00ff */
[----:B------:R0:W2:Y:S04]  /*14c0*/  @!P2 LDG.E R24, [R30.64] ;  /* 0x0000000a1e18a981 */ /* 0x0000a8000c1e1900 */
[----:B------:R1:W3:Y:S01]  /*14d0*/  @!P3 LDG.E R22, [R32.64] ;  /* 0x0000000a2016b981 */ /* 0x0002e2000c1e1900 */
[C---:B------:R-:W-:Y:S02]  /*14e0*/  ISETP.GT.AND P0, PT, R8.reuse, 0xff, PT ;  /* 0x000000ff0800780c */ /* 0x040fe40003f04270 */
[----:B------:R-:W-:Y:S01]  /*14f0*/  ISETP.GT.AND P2, PT, R8, 0x7f, PT ;  /* 0x0000007f0800780c */ /* 0x000fe20003f44270 */
[----:B------:R-:W-:Y:S01]  /*1500*/  IMAD R17, R17, 0x11, R26 ;  /* 0x0000001111117824 */ /* 0x000fe200078e021a */
[----:B------:R-:W-:Y:S02]  /*1510*/  IABS R18, c[0x0][0x214] ;  /* 0x0000850000127a13 */ /* 0x000fe40000000000 */
[----:B------:R-:W-:-:S02]  /*1520*/  LEA.HI R15, R15, R8, RZ, 0x3 ;  /* 0x000000080f0f7211 */ /* 0x000fc400078f18ff */
[----:B------:R-:W4:Y:S02]  /*1530*/  I2F.RP R9, R18 ;  /* 0x0000001200097306 */ /* 0x000f240000209400 */
[----:B------:R-:W-:Y:S02]  /*1540*/  LOP3.LUT R19, R15, 0xfffffff8, RZ, 0xc0, !PT ;  /* 0xfffffff80f137812 */ /* 0x000fe400078ec0ff */
[----:B------:R-:W-:-:S03]  /*1550*/  SHF.R.S32.HI R15, RZ, 0x3, R15 ;  /* 0x00000003ff0f7819 */ /* 0x000fc6000001140f */
[----:B------:R-:W-:Y:S02]  /*1560*/  IMAD.IADD R36, R8, 0x1, -R19 ;  /* 0x0000000108247824 */ /* 0x000fe400078e0a13 */
[----:B------:R-:W-:Y:S02]  /*1570*/  IMAD.MOV.U32 R34, RZ, RZ, -0x800000 ;  /* 0xff800000ff227424 */ /* 0x000fe400078e00ff */
[----:B------:R-:W-:Y:S02]  /*1580*/  IMAD R27, R36, 0x11, R15 ;  /* 0x00000011241b7824 */ /* 0x000fe400078e020f */
[----:B-1----:R-:W-:Y:S01]  /*1590*/  IMAD.MOV.U32 R33, RZ, RZ, -0x800000 ;  /* 0xff800000ff217424 */ /* 0x002fe200078e00ff */
[----:B----4-:R-:W0:Y:S02]  /*15a0*/  MUFU.RCP R9, R9 ;  /* 0x0000000900097308 */ /* 0x010e240000001000 */
[----:B0-----:R-:W-:-:S06]  /*15b0*/  IADD3 R30, R9, 0xffffffe, RZ ;  /* 0x0ffffffe091e7810 */ /* 0x001fcc0007ffe0ff */
[----:B------:R-:W0:Y:S02]  /*15c0*/  F2I.FTZ.U32.TRUNC.NTZ R31, R30 ;  /* 0x0000001e001f7305 */ /* 0x000e24000021f000 */
[----:B0-----:R-:W-:Y:S02]  /*15d0*/  IMAD.MOV R19, RZ, RZ, -R31 ;  /* 0x000000ffff137224 */ /* 0x001fe400078e0a1f */
[----:B------:R-:W-:Y:S02]  /*15e0*/  IMAD.MOV.U32 R30, RZ, RZ, RZ ;  /* 0x000000ffff1e7224 */ /* 0x000fe400078e00ff */
[----:B------:R-:W-:Y:S01]  /*15f0*/  IMAD R19, R19, R18, RZ ;  /* 0x0000001213137224 */ /* 0x000fe200078e02ff */
[----:B------:R-:W-:Y:S02]  /*1600*/  IABS R9, R7 ;  /* 0x0000000700097213 */ /* 0x000fe40000000000 */
[----:B------:R-:W-:Y:S02]  /*1610*/  LOP3.LUT R7, R7, c[0x0][0x214], RZ, 0x3c, !PT ;  /* 0x0000850007077a12 */ /* 0x000fe400078e3cff */
[----:B------:R-:W-:-:S02]  /*1620*/  ISETP.GT.AND P4, PT, R2, RZ, PT ;  /* 0x000000ff0200720c */ /* 0x000fc40003f84270 */
[----:B------:R-:W-:Y:S02]  /*1630*/  ISETP.GE.AND P1, PT, R7, RZ, PT ;  /* 0x000000ff0700720c */ /* 0x000fe40003f26270 */
[----:B------:R-:W-:Y:S02]  /*1640*/  SHF.R.S32.HI R7, RZ, 0x1f, R2 ;  /* 0x0000001fff077819 */ /* 0x000fe40000011402 */
[----:B------:R-:W-:-:S07]  /*1650*/  LEA.HI.SX32 R2, R2, 0x1, 0x1 ;  /* 0x0000000102027811 */ /* 0x000fce00078f0aff */
[----:B------:R-:W-:Y:S01]  /*1660*/  @!P4 IMAD.MOV R2, RZ, RZ, R7 ;  /* 0x000000ffff02c224 */ /* 0x000fe200078e0207 */
[----:B------:R-:W-:Y:S01]  /*1670*/  IABS R7, c[0x0][0x1c0] ;  /* 0x0000700000077a13 */ /* 0x000fe20000000000 */
[----:B--2---:R0:W-:Y:S04]  /*1680*/  @!P2 STS [R17.X4+0x220], R24 ;  /* 0x000220181100a388 */ /* 0x0041e80000004800 */
[----:B---3--:R1:W-:Y:S04]  /*1690*/  @!P0 STS [R17.X4], R22 ;  /* 0x0000001611008388 */ /* 0x0083e80000004800 */
[----:B------:R-:W-:Y:S06]  /*16a0*/  BAR.SYNC.DEFER_BLOCKING 0x0 ;  /* 0x0000000000007b1d */ /* 0x000fec0000010000 */
[----:B------:R-:W-:Y:S04]  /*16b0*/  @!P2 LDS R34, [R27.X4] ;  /* 0x000000001b22a984 */ /* 0x000fe80000004800 */
[----:B------:R-:W2:Y:S01]  /*16c0*/  @!P2 LDS R33, [R27.X4+0x220] ;  /* 0x000220001b21a984 */ /* 0x000ea20000004800 */
[----:B0-----:R-:W-:-:S06]  /*16d0*/  IMAD.HI.U32 R24, R31, R19, R30 ;  /* 0x000000131f187227 */ /* 0x001fcc00078e001e */
[----:B------:R-:W-:-:S04]  /*16e0*/  IMAD.HI.U32 R23, R24, R9, RZ ;  /* 0x0000000918177227 */ /* 0x000fc800078e00ff */
[----:B-1----:R-:W-:Y:S01]  /*16f0*/  IMAD.MOV R17, RZ, RZ, -R23 ;  /* 0x000000ffff117224 */ /* 0x002fe200078e0a17 */
[----:B--2---:R-:W-:-:S05]  /*1700*/  FMNMX.FTZ R22, R34, R33, !PT ;  /* 0x0000002122167209 */ /* 0x004fca0007810000 */
[----:B------:R-:W0:Y:S01]  /*1710*/  SHFL.BFLY PT, R19, R22, 0x4, 0x1f ;  /* 0x0c801f0016137f89 */ /* 0x000e2200000e0000 */
[----:B------:R-:W-:-:S05]  /*1720*/  IMAD R9, R18, R17, R9 ;  /* 0x0000001112097224 */ /* 0x000fca00078e0209 */
[----:B------:R-:W-:Y:S02]  /*1730*/  ISETP.GT.U32.AND P0, PT, R18, R9, PT ;  /* 0x000000091200720c */ /* 0x000fe40003f04070 */
[----:B0-----:R-:W-:-:S05]  /*1740*/  FMNMX.FTZ R24, R22, R19, !PT ;  /* 0x0000001316187209 */ /* 0x001fca0007810000 */
[----:B------:R-:W0:Y:S06]  /*1750*/  SHFL.BFLY PT, R17, R24, 0x2, 0x1f ;  /* 0x0c401f0018117f89 */ /* 0x000e2c00000e0000 */
[----:B------:R-:W-:-:S05]  /*1760*/  @!P0 IMAD.IADD R9, R9, 0x1, -R18 ;  /* 0x0000000109098824 */ /* 0x000fca00078e0a12 */
[----:B------:R-:W-:Y:S02]  /*1770*/  ISETP.GE.U32.AND P3, PT, R9, R18, PT ;  /* 0x000000120900720c */ /* 0x000fe40003f66070 */
[----:B------:R-:W-:Y:S02]  /*1780*/  @!P0 IADD3 R23, R23, 0x1, RZ ;  /* 0x0000000117178810 */ /* 0x000fe40007ffe0ff */
[----:B------:R-:W-:Y:S02]  /*1790*/  ISETP.NE.AND P0, PT, RZ, c[0x0][0x214], PT ;  /* 0x00008500ff007a0c */ /* 0x000fe40003f05270 */
[----:B0-----:R-:W-:-:S05]  /*17a0*/  FMNMX.FTZ R17, R24, R17, !PT ;  /* 0x0000001118117209 */ /* 0x001fca0007810000 */
[----:B------:R-:W0:Y:S02]  /*17b0*/  SHFL.BFLY PT, R18, R17, 0x1, 0x1f ;  /* 0x0c201f0011127f89 */ /* 0x000e2400000e0000 */
[----:B------:R-:W-:-:S05]  /*17c0*/  @P3 IADD3 R23, R23, 0x1, RZ ;  /* 0x0000000117173810 */ /* 0x000fca0007ffe0ff */
[----:B------:R-:W-:Y:S01]  /*17d0*/  @!P1 IMAD.MOV R23, RZ, RZ, -R23 ;  /* 0x000000ffff179224 */ /* 0x000fe200078e0a17 */
[----:B------:R-:W-:-:S05]  /*17e0*/  @!P0 LOP3.LUT R23, RZ, c[0x0][0x214], RZ, 0x33, !PT ;  /* 0x00008500ff178a12 */ /* 0x000fca00078e33ff */
[----:B------:R-:W-:-:S05]  /*17f0*/  IMAD R2, R2, R23, RZ ;  /* 0x0000001702027224 */ /* 0x000fca00078e02ff */
[----:B------:R-:W-:Y:S02]  /*1800*/  IABS R9, R2 ;  /* 0x0000000200097213 */ /* 0x000fe40000000000 */
[----:B0-----:R-:W-:-:S04]  /*1810*/  FMNMX.FTZ R18, R17, R18, !PT ;  /* 0x0000001211127209 */ /* 0x001fc80007810000 */
[C---:B------:R-:W-:Y:S01]  /*1820*/  FSETP.NEU.FTZ.AND P0, PT, R18.reuse, -INF , PT ;  /* 0xff8000001200780b */ /* 0x040fe20003f1d000 */
[----:B------:R-:W0:Y:S03]  /*1830*/  I2F.RP R22, R9 ;  /* 0x0000000900167306 */ /* 0x000e260000209400 */
[----:B------:R-:W-:-:S05]  /*1840*/  FSEL R17, R18, RZ, P0 ;  /* 0x000000ff12117208 */ /* 0x000fca0000000000 */
[C---:B------:R-:W-:Y:S02]  /*1850*/  FADD.FTZ R19, -R17.reuse, R34 ;  /* 0x0000002211137221 */ /* 0x040fe40000010100 */
[----:B------:R-:W-:Y:S02]  /*1860*/  FADD.FTZ R24, -R17, R33 ;  /* 0x0000002111187221 */ /* 0x000fe40000010100 */
[----:B------:R-:W-:Y:S02]  /*1870*/  FMUL.FTZ R19, R19, 1.4426950216293334961 ;  /* 0x3fb8aa3b13137820 */ /* 0x000fe40000410000 */
[----:B------:R-:W-:Y:S01]  /*1880*/  FMUL.FTZ R24, R24, 1.4426950216293334961 ;  /* 0x3fb8aa3b18187820 */ /* 0x000fe20000410000 */
[----:B------:R-:W-:Y:S08]  /*1890*/  I2F.U32.RP R23, R7 ;  /* 0x0000000700177306 */ /* 0x000ff00000209000 */
[----:B------:R-:W-:Y:S08]  /*18a0*/  MUFU.EX2 R19, R19 ;  /* 0x0000001300137308 */ /* 0x000ff00000000800 */
[----:B------:R-:W1:Y:S08]  /*18b0*/  MUFU.EX2 R18, R24 ;  /* 0x0000001800127308 */ /* 0x000e700000000800 */
[----:B0-----:R-:W0:Y:S01]  /*18c0*/  MUFU.RCP R22, R22 ;  /* 0x0000001600167308 */ /* 0x001e220000001000 */
[----:B-1----:R-:W-:-:S07]  /*18d0*/  FADD.FTZ R18, R19, R18 ;  /* 0x0000001213127221 */ /* 0x002fce0000010000 */
[----:B------:R-:W1:Y:S01]  /*18e0*/  MUFU.RCP R38, R23 ;  /* 0x0000001700267308 */ /* 0x000e620000001000 */
[----:B------:R-:W2:Y:S01]  /*18f0*/  SHFL.BFLY PT, R25, R18, 0x4, 0x1f ;  /* 0x0c801f0012197f89 */ /* 0x000ea200000e0000 */
[----:B0-----:R-:W-:-:S06]  /*1900*/  IADD3 R42, R22, 0xffffffe, RZ ;  /* 0x0ffffffe162a7810 */ /* 0x001fcc0007ffe0ff */
[----:B------:R-:W0:Y:S01]  /*1910*/  F2I.FTZ.U32.TRUNC.NTZ R43, R42 ;  /* 0x0000002a002b7305 */ /* 0x000e22000021f000 */
[----:B-1----:R-:W-:-:S07]  /*1920*/  IADD3 R38, R38, 0xffffffe, RZ ;  /* 0x0ffffffe26267810 */ /* 0x002fce0007ffe0ff */
[----:B------:R-:W1:Y:S01]  /*1930*/  F2I.FTZ.U32.TRUNC.NTZ R39, R38 ;  /* 0x0000002600277305 */ /* 0x000e62000021f000 */
[----:B------:R-:W-:Y:S02]  /*1940*/  IMAD.IADD R22, R6, 0x1, R9 ;  /* 0x0000000106167824 */ /* 0x000fe400078e0209 */
[----:B0-----:R-:W-:Y:S02]  /*1950*/  IMAD.MOV R30, RZ, RZ, -R43 ;  /* 0x000000ffff1e7224 */ /* 0x001fe400078e0a2b */
[----:B------:R-:W-:Y:S02]  /*1960*/  IMAD.MOV.U32 R42, RZ, RZ, RZ ;  /* 0x000000ffff2a7224 */ /* 0x000fe400078e00ff */
[----:B------:R-:W-:Y:S02]  /*1970*/  IMAD R30, R30, R9, RZ ;  /* 0x000000091e1e7224 */ /* 0x000fe400078e02ff */
[----:B--2---:R-:W-:Y:S01]  /*1980*/  FADD.FTZ R25, R18, R25 ;  /* 0x0000001912197221 */ /* 0x004fe20000010000 */
[----:B------:R-:W-:Y:S01]  /*1990*/  IABS R26, R2 ;  /* 0x00000002001a7213 */ /* 0x000fe20000000000 */
[----:B------:R-:W-:Y:S01]  /*19a0*/  IMAD.HI.U32 R30, R43, R30, R42 ;  /* 0x0000001e2b1e7227 */ /* 0x000fe200078e002a */
[----:B------:R-:W-:-:S02]  /*19b0*/  IABS R23, R22 ;  /* 0x0000001600177213 */ /* 0x000fc40000000000 */
[----:B------:R-:W0:Y:S01]  /*19c0*/  SHFL.BFLY PT, R24, R25, 0x2, 0x1f ;  /* 0x0c401f0019187f89 */ /* 0x000e2200000e0000 */
[----:B------:R-:W-:Y:S02]  /*19d0*/  IMAD.MOV R26, RZ, RZ, -R26 ;  /* 0x000000ffff1a7224 */ /* 0x000fe400078e0a1a */
[----:B-1----:R-:W-:Y:S02]  /*19e0*/  IMAD.MOV R6, RZ, RZ, -R39 ;  /* 0x000000ffff067224 */ /* 0x002fe400078e0a27 */
[----:B------:R-:W-:-:S04]  /*19f0*/  IMAD.HI.U32 R30, R30, R23, RZ ;  /* 0x000000171e1e7227 */ /* 0x000fc800078e00ff */
[----:B------:R-:W-:Y:S02]  /*1a00*/  IMAD R26, R30, R26, R23 ;  /* 0x0000001a1e1a7224 */ /* 0x000fe400078e0217 */
[----:B------:R-:W-:Y:S02]  /*1a10*/  IMAD R19, R6, R7, RZ ;  /* 0x0000000706137224 */ /* 0x000fe400078e02ff */
[----:B------:R-:W-:Y:S01]  /*1a20*/  IMAD.MOV.U32 R38, RZ, RZ, RZ ;  /* 0x000000ffff267224 */ /* 0x000fe200078e00ff */
[----:B------:R-:W-:Y:S02]  /*1a30*/  IABS R18, c[0x0][0x1c0] ;  /* 0x0000700000127a13 */ /* 0x000fe40000000000 */
[----:B------:R-:W-:Y:S01]  /*1a40*/  ISETP.GT.U32.AND P3, PT, R9, R26, PT ;  /* 0x0000001a0900720c */ /* 0x000fe20003f64070 */
[----:B------:R-:W-:Y:S01]  /*1a50*/  IMAD.HI.U32 R38, R39, R19, R38 ;  /* 0x0000001327267227 */ /* 0x000fe200078e0026 */
[----:B------:R-:W-:-:S03]  /*1a60*/  IABS R6, R4 ;  /* 0x0000000400067213 */ /* 0x000fc60000000000 */
[----:B------:R-:W-:Y:S02]  /*1a70*/  IMAD.MOV R18, RZ, RZ, -R18 ;  /* 0x000000ffff127224 */ /* 0x000fe400078e0a12 */
[----:B------:R-:W-:-:S04]  /*1a80*/  IMAD.HI.U32 R19, R38, R6, RZ ;  /* 0x0000000626137227 */ /* 0x000fc800078e00ff */
[----:B------:R-:W-:-:S04]  /*1a90*/  IMAD.HI.U32 R38, R38, R23, RZ ;  /* 0x0000001726267227 */ /* 0x000fc800078e00ff */
[-C--:B------:R-:W-:Y:S02]  /*1aa0*/  IMAD R6, R19, R18.reuse, R6 ;  /* 0x0000001213067224 */ /* 0x080fe400078e0206 */
[----:B------:R-:W-:Y:S01]  /*1ab0*/  IMAD R18, R38, R18, R23 ;  /* 0x0000001226127224 */ /* 0x000fe200078e0217 */
[-C--:B------:R-:W-:Y:S01]  /*1ac0*/  LOP3.LUT R23, R22, R9.reuse, RZ, 0x3c, !PT ;  /* 0x0000000916177212 */ /* 0x080fe200078e3cff */
[----:B0-----:R-:W-:Y:S02]  /*1ad0*/  FADD.FTZ R24, R25, R24 ;  /* 0x0000001819187221 */ /* 0x001fe40000010000 */
[----:B------:R-:W-:Y:S01]  /*1ae0*/  @!P3 IMAD.IADD R26, R26, 0x1, -R9 ;  /* 0x000000011a1ab824 */ /* 0x000fe200078e0a09 */
[----:B------:R-:W-:Y:S02]  /*1af0*/  ISETP.GE.AND P5, PT, R23, RZ, PT ;  /* 0x000000ff1700720c */ /* 0x000fe40003fa6270 */
[----:B------:R-:W0:Y:S02]  /*1b00*/  SHFL.BFLY PT, R23, R24, 0x1, 0x1f ;  /* 0x0c201f0018177f89 */ /* 0x000e2400000e0000 */
[----:B------:R-:W-:-:S02]  /*1b10*/  ISETP.GE.U32.AND P4, PT, R26, R9, PT ;  /* 0x000000091a00720c */ /* 0x000fc40003f86070 */
[C---:B------:R-:W-:Y:S02]  /*1b20*/  ISETP.GT.U32.AND P0, PT, R7.reuse, R6, PT ;  /* 0x000000060700720c */ /* 0x040fe40003f04070 */
[----:B------:R-:W-:Y:S02]  /*1b30*/  ISETP.GT.U32.AND P1, PT, R7, R18, PT ;  /* 0x000000120700720c */ /* 0x000fe40003f24070 */
[----:B------:R-:W-:-:S07]  /*1b40*/  @!P3 IADD3 R30, R30, 0x1, RZ ;  /* 0x000000011e1eb810 */ /* 0x000fce0007ffe0ff */
[----:B------:R-:W-:Y:S02]  /*1b50*/  @P4 IADD3 R30, R30, 0x1, RZ ;  /* 0x000000011e1e4810 */ /* 0x000fe40007ffe0ff */
[----:B------:R-:W-:Y:S01]  /*1b60*/  ISETP.GT.AND P4, PT, R3, RZ, PT ;  /* 0x000000ff0300720c */ /* 0x000fe20003f84270 */
[--C-:B------:R-:W-:Y:S02]  /*1b70*/  @!P0 IMAD.IADD R6, R6, 0x1, -R7.reuse ;  /* 0x0000000106068824 */ /* 0x100fe400078e0a07 */
[----:B------:R-:W-:Y:S01]  /*1b80*/  @!P1 IMAD.IADD R18, R18, 0x1, -R7 ;  /* 0x0000000112129824 */ /* 0x000fe200078e0a07 */
[----:B------:R-:W-:Y:S01]  /*1b90*/  LOP3.LUT R4, R4, c[0x0][0x1c0], RZ, 0x3c, !PT ;  /* 0x0000700004047a12 */ /* 0x000fe200078e3cff */
[----:B------:R-:W-:Y:S01]  /*1ba0*/  @!P5 IMAD.MOV R30, RZ, RZ, -R30 ;  /* 0x000000ffff1ed224 */ /* 0x000fe200078e0a1e */
[-C--:B------:R-:W-:Y:S02]  /*1bb0*/  ISETP.GE.U32.AND P3, PT, R6, R7.reuse, PT ;  /* 0x000000070600720c */ /* 0x080fe40003f66070 */
[----:B------:R-:W-:Y:S01]  /*1bc0*/  ISETP.GE.U32.AND P5, PT, R18, R7, PT ;  /* 0x000000071200720c */ /* 0x000fe20003fa6070 */
[----:B0-----:R-:W-:Y:S01]  /*1bd0*/  FADD.FTZ R23, R24, R23 ;  /* 0x0000001718177221 */ /* 0x001fe20000010000 */
[----:B------:R-:W-:-:S02]  /*1be0*/  SHF.R.S32.HI R6, RZ, 0x1f, R3 ;  /* 0x0000001fff067819 */ /* 0x000fc40000011403 */
[----:B------:R-:W-:Y:S02]  /*1bf0*/  @!P0 IADD3 R19, R19, 0x1, RZ ;  /* 0x0000000113138810 */ /* 0x000fe40007ffe0ff */
[----:B------:R-:W-:Y:S02]  /*1c00*/  LOP3.LUT R22, R22, c[0x0][0x1c0], RZ, 0x3c, !PT ;  /* 0x0000700016167a12 */ /* 0x000fe400078e3cff */
[----:B------:R-:W-:Y:S02]  /*1c10*/  ISETP.GE.AND P0, PT, R4, RZ, PT ;  /* 0x000000ff0400720c */ /* 0x000fe40003f06270 */
[----:B------:R-:W-:Y:S01]  /*1c20*/  LEA.HI.SX32 R7, R3, 0x1, 0x1 ;  /* 0x0000000103077811 */ /* 0x000fe200078f0aff */
[----:B------:R-:W-:Y:S01]  /*1c30*/  @!P4 IMAD.MOV R7, RZ, RZ, R6 ;  /* 0x000000ffff07c224 */ /* 0x000fe200078e0206 */
[----:B------:R-:W-:Y:S02]  /*1c40*/  @!P1 IADD3 R38, R38, 0x1, RZ ;  /* 0x0000000126269810 */ /* 0x000fe40007ffe0ff */
[----:B------:R-:W-:-:S02]  /*1c50*/  ISETP.GE.AND P1, PT, R22, RZ, PT ;  /* 0x000000ff1600720c */ /* 0x000fc40003f26270 */
[----:B------:R-:W-:Y:S02]  /*1c60*/  FSETP.NE.FTZ.AND P4, PT, R23, RZ, PT ;  /* 0x000000ff1700720b */ /* 0x000fe40003f95000 */
[----:B------:R-:W-:Y:S01]  /*1c70*/  ISETP.NE.AND P6, PT, R2, RZ, PT ;  /* 0x000000ff0200720c */ /* 0x000fe20003fc5270 */
[----:B------:R-:W-:Y:S01]  /*1c80*/  ULDC.U8 UR4, c[0x0][0x329] ;  /* 0x0000ca4000047ab9 */ /* 0x000fe20000000000 */
[----:B------:R-:W-:Y:S01]  /*1c90*/  @P3 IADD3 R19, R19, 0x1, RZ ;  /* 0x0000000113133810 */ /* 0x000fe20007ffe0ff */
[----:B------:R-:W-:Y:S01]  /*1ca0*/  IMAD.MOV.U32 R4, RZ, RZ, c[0x0][0x214] ;  /* 0x00008500ff047624 */ /* 0x000fe200078e00ff */
[----:B------:R-:W-:Y:S02]  /*1cb0*/  @P5 IADD3 R38, R38, 0x1, RZ ;  /* 0x0000000126265810 */ /* 0x000fe40007ffe0ff */
[----:B------:R-:W-:Y:S02]  /*1cc0*/  LOP3.LUT P5, RZ, R8, 0x7, RZ, 0xc0, !PT ;  /* 0x0000000708ff7812 */ /* 0x000fe400078ac0ff */
[----:B------:R-:W-:Y:S01]  /*1cd0*/  ISETP.NE.AND P3, PT, RZ, UR4, PT ;  /* 0x00000004ff007c0c */ /* 0x000fe2000bf65270 */
[----:B------:R-:W-:Y:S01]  /*1ce0*/  @!P0 IMAD.MOV R19, RZ, RZ, -R19 ;  /* 0x000000ffff138224 */ /* 0x000fe200078e0a13 */
[----:B------:R-:W-:-:S02]  /*1cf0*/  ISETP.GT.AND P0, PT, R2, RZ, PT ;  /* 0x000000ff0200720c */ /* 0x000fc40003f04270 */
[----:B------:R-:W-:Y:S01]  /*1d00*/  ISETP.GT.OR P5, PT, R8, 0x7f, P5 ;  /* 0x0000007f0800780c */ /* 0x000fe20002fa4670 */
[----:B------:R-:W-:Y:S01]  /*1d10*/  @!P1 IMAD.MOV R38, RZ, RZ, -R38 ;  /* 0x000000ffff269224 */ /* 0x000fe200078e0a26 */
[----:B------:R-:W-:Y:S02]  /*1d20*/  SEL R8, R4, 0x1, !P3 ;  /* 0x0000000104087807 */ /* 0x000fe40005800000 */
[----:B------:R-:W0:Y:S01]  /*1d30*/  @P4 MUFU.LG2 R4, R23 ;  /* 0x0000001700044308 */ /* 0x000e220000000c00 */
[----:B------:R-:W-:Y:S02]  /*1d40*/  ISETP.NE.AND P1, PT, RZ, c[0x0][0x1c0], PT ;  /* 0x00007000ff007a0c */ /* 0x000fe40003f25270 */
[----:B------:R-:W-:Y:S02]  /*1d50*/  LOP3.LUT R6, RZ, c[0x0][0x1c0], RZ, 0x33, !PT ;  /* 0x00007000ff067a12 */ /* 0x000fe400078e33ff */
[----:B------:R-:W-:Y:S02]  /*1d60*/  @!P6 LOP3.LUT R30, RZ, R9, RZ, 0x33, !PT ;  /* 0x00000009ff1ee212 */ /* 0x000fe400078e33ff */
[----:B------:R-:W-:-:S02]  /*1d70*/  SEL R25, R6, R19, !P1 ;  /* 0x0000001306197207 */ /* 0x000fc40004800000 */
[----:B------:R-:W-:Y:S02]  /*1d80*/  SHF.R.S32.HI R18, RZ, 0x1f, R2 ;  /* 0x0000001fff127819 */ /* 0x000fe40000011402 */
[----:B------:R-:W-:Y:S02]  /*1d90*/  SEL R31, R6, R38, !P1 ;  /* 0x00000026061f7207 */ /* 0x000fe40004800000 */
[----:B------:R-:W-:Y:S02]  /*1da0*/  ISETP.LT.U32.AND P1, PT, R20, R30, PT ;  /* 0x0000001e1400720c */ /* 0x000fe40003f21070 */
[----:B------:R-:W-:Y:S01]  /*1db0*/  SHF.R.S32.HI R19, RZ, 0x1f, R30 ;  /* 0x0000001fff137819 */ /* 0x000fe2000001141e */
[-C--:B------:R-:W-:Y:S01]  /*1dc0*/  IMAD R6, R25, R8.reuse, RZ ;  /* 0x0000000819067224 */ /* 0x080fe200078e02ff */
[----:B------:R-:W-:Y:S01]  /*1dd0*/  LEA.HI.SX32 R9, R2, 0x1, 0x1 ;  /* 0x0000000102097811 */ /* 0x000fe200078f0aff */
[----:B------:R-:W-:Y:S01]  /*1de0*/  @!P0 IMAD.MOV R9, RZ, RZ, R18 ;  /* 0x000000ffff098224 */ /* 0x000fe200078e0212 */
[----:B------:R-:W-:Y:S01]  /*1df0*/  ISETP.LT.AND.EX P1, PT, R21, R19, PT, P1 ;  /* 0x000000131500720c */ /* 0x000fe20003f21310 */
[----:B------:R-:W-:Y:S01]  /*1e00*/  IMAD R8, R31, R8, RZ ;  /* 0x000000081f087224 */ /* 0x000fe200078e02ff */
[----:B------:R-:W-:Y:S01]  /*1e10*/  BSSY B1, `(.L_x_152) ;  /* 0x00001cc000017945 */ /* 0x000fe20003800000 */
[----:B------:R-:W-:-:S02]  /*1e20*/  IMAD R7, R7, R6, RZ ;  /* 0x0000000607077224 */ /* 0x000fc400078e02ff */
[----:B------:R-:W-:Y:S02]  /*1e30*/  IMAD.MOV.U32 R31, RZ, RZ, 0x7f800000 ;  /* 0x7f800000ff1f7424 */ /* 0x000fe400078e00ff */
[----:B------:R-:W-:Y:S01]  /*1e40*/  IMAD R6, R8, R9, RZ ;  /* 0x0000000908067224 */ /* 0x000fe200078e02ff */
        /* <DEDUP_REMOVED lines=40> */
[----:B------:R-:W-:Y:S05]  /*20d0*/  CALL.REL.NOINC `($__internal_3_$__cuda_sm20_div_s64) ;  /* 0x0000257000007944 */ /* 0x000fea0003c00000 */
        /* <DEDUP_REMOVED lines=10> */
.L_x_156:
        /* <DEDUP_REMOVED lines=22> */
.L_x_157:
[----:B------:R-:W-:Y:S05]  /*22e0*/  BSYNC B0 ;  /* 0x0000000000007941 */ /* 0x000fea0003800000 */
.L_x_155:
[----:B------:R-:W-:Y:S01]  /*22f0*/  LOP3.LUT R19, R17, R0, RZ, 0xfc, !PT ;  /* 0x0000000011137212 */ /* 0x000fe200078efcff */
[----:B------:R-:W-:Y:S03]  /*2300*/  BSSY B0, `(.L_x_158) ;  /* 0x0000028000007945 */ /* 0x000fe60003800000 */
[----:B------:R-:W-:-:S13]  /*2310*/  ISETP.NE.U32.AND P0, PT, R19, RZ, PT ;  /* 0x000000ff1300720c */ /* 0x000fda0003f05070 */
[----:B------:R-:W-:Y:S05]  /*2320*/  @!P0 BRA `(.L_x_159) ;  /* 0x000000f000008947 */ /* 0x000fea0003800000 */
[----:B------:R-:W-:Y:S01]  /*2330*/  IMAD.MOV.U32 R26, RZ, RZ, R29 ;  /* 0x000000ffff1a7224 */ /* 0x000fe200078e001d */
[----:B------:R-:W-:Y:S02]  /*2340*/  MOV R25, R0 ;  /* 0x0000000000197202 */ /* 0x000fe40000000f00 */
[----:B------:R-:W-:Y:S02]  /*2350*/  MOV R24, 0x2370 ;  /* 0x0000237000187802 */ /* 0x000fe40000000f00 */
[----:B------:R-:W-:Y:S05]  /*2360*/  CALL.REL.NOINC `($__internal_3_$__cuda_sm20_div_s64) ;  /* 0x000022e000007944 */ /* 0x000fea0003c00000 */
        /* <DEDUP_REMOVED lines=11> */
.L_x_159:
        /* <DEDUP_REMOVED lines=22> */
.L_x_160:
[----:B------:R-:W-:Y:S05]  /*2580*/  BSYNC B0 ;  /* 0x0000000000007941 */ /* 0x000fea0003800000 */
.L_x_158:
        /* <DEDUP_REMOVED lines=11> */
[----:B------:R-:W-:Y:S05]  /*2640*/  CALL.REL.NOINC `($__internal_3_$__cuda_sm20_div_s64) ;  /* 0x0000200000007944 */ /* 0x000fea0003c00000 */
[----:B------:R-:W-:-:S04]  /*2650*/  IADD3 R17, P0, RZ, -R20, RZ ;  /* 0x80000014ff117210 */ /* 0x000fc80007f1e0ff */
[----:B------:R-:W-:Y:S01]  /*2660*/  IADD3.X R18, RZ, ~R21, RZ, P0, !PT ;  /* 0x80000015ff127210 */ /* 0x000fe200007fe4ff */
[----:B------:R-:W-:-:S04]  /*2670*/  IMAD.WIDE.U32 R42, R5, R17, R42 ;  /* 0x00000011052a7225 */ /* 0x000fc800078e002a */
[----:B------:R-:W-:-:S04]  /*2680*/  IMAD R18, R18, R5, RZ ;  /* 0x0000000512127224 */ /* 0x000fc800078e02ff */
[----:B------:R-:W-:-:S05]  /*2690*/  IMAD R4, R4, R17, R18 ;  /* 0x0000001104047224 */ /* 0x000fca00078e0212 */
[----:B------:R-:W-:Y:S01]  /*26a0*/  IADD3 R4, R43, R4, RZ ;  /* 0x000000042b047210 */ /* 0x000fe20007ffe0ff */
[----:B------:R-:W-:Y:S05]  /*26b0*/  BRA `(.L_x_163) ;  /* 0x0000016000007947 */ /* 0x000fea0003800000 */
.L_x_162:
        /* <DEDUP_REMOVED lines=22> */
.L_x_163:
[----:B------:R-:W-:Y:S05]  /*2820*/  BSYNC B0 ;  /* 0x0000000000007941 */ /* 0x000fea0003800000 */
.L_x_161:
        /* <DEDUP_REMOVED lines=38> */
[----:B------:R-:W-:Y:S05]  /*2a90*/  CALL.REL.NOINC `($__internal_3_$__cuda_sm20_div_s64) ;  /* 0x00001bb000007944 */ /* 0x000fea0003c00000 */
        /* <DEDUP_REMOVED lines=12> */
.L_x_165:
        /* <DEDUP_REMOVED lines=23> */
.L_x_166:
[----:B------:R-:W-:Y:S05]  /*2cd0*/  BSYNC B0 ;  /* 0x0000000000007941 */ /* 0x000fea0003800000 */
.L_x_164:
        /* <DEDUP_REMOVED lines=19> */
.L_x_168:
        /* <DEDUP_REMOVED lines=22> */
.L_x_169:
[----:B------:R-:W-:Y:S05]  /*2f70*/  BSYNC B0 ;  /* 0x0000000000007941 */ /* 0x000fea0003800000 */
.L_x_167:
        /* <DEDUP_REMOVED lines=19> */
.L_x_171:
        /* <DEDUP_REMOVED lines=23> */
.L_x_172:
[----:B------:R-:W-:Y:S05]  /*3220*/  BSYNC B0 ;  /* 0x0000000000007941 */ /* 0x000fea0003800000 */
.L_x_170:
[----:B------:R-:W-:Y:S01]  /*3230*/  SHF.R.S32.HI R18, RZ, 0x1f, R7 ;  /* 0x0000001fff127819 */ /* 0x000fe20000011407 */
[----:B------:R-:W-:Y:S01]  /*3240*/  IMAD R13, R21, R7, RZ ;  /* 0x00000007150d7224 */ /* 0x000fe200078e02ff */
[----:B------:R-:W-:Y:S01]  /*3250*/  BSSY B0, `(.L_x_173) ;  /* 0x000003b000007945 */ /* 0x000fe20003800000 */
[----:B------:R-:W-:Y:S02]  /*3260*/  IMAD R53, R29, c[0x0][0x214], RZ ;  /* 0x000085001d357a24 */ /* 0x000fe400078e02ff */
[----:B------:R-:W-:Y:S02]  /*3270*/  IMAD R13, R18, R20, R13 ;  /* 0x00000014120d7224 */ /* 0x000fe400078e020d */
[----:B------:R-:W-:Y:S01]  /*3280*/  IMAD R18, R12, R3, RZ ;  /* 0x000000030c127224 */ /* 0x000fe200078e02ff */
[----:B------:R-:W-:Y:S01]  /*3290*/  LOP3.LUT R12, R47, R10, RZ, 0xfc, !PT ;  /* 0x0000000a2f0c7212 */ /* 0x000fe200078efcff */
[----:B------:R-:W-:Y:S01]  /*32a0*/  IMAD.WIDE.U32 R48, R20, R7, RZ ;  /* 0x0000000714307225 */ /* 0x000fe200078e00ff */
[----:B------:R-:W-:-:S02]  /*32b0*/  SHF.R.S32.HI R7, RZ, 0x1f, R3 ;  /* 0x0000001fff077819 */ /* 0x000fc40000011403 */
[----:B------:R-:W-:Y:S01]  /*32c0*/  ISETP.NE.U32.AND P0, PT, R12, RZ, PT ;  /* 0x000000ff0c00720c */ /* 0x000fe20003f05070 */
[----:B------:R-:W-:Y:S01]  /*32d0*/  IMAD R14, R14, R53, RZ ;  /* 0x000000350e0e7224 */ /* 0x000fe200078e02ff */
[----:B------:R-:W-:Y:S01]  /*32e0*/  SHF.R.S32.HI R17, RZ, 0x1f, R53 ;  /* 0x0000001fff117819 */ /* 0x000fe20000011435 */
[----:B------:R-:W-:Y:S01]  /*32f0*/  IMAD R7, R7, R50, R18 ;  /* 0x0000003207077224 */ /* 0x000fe200078e0212 */
[----:B------:R-:W-:Y:S01]  /*3300*/  IADD3 R12, R49, R13, RZ ;  /* 0x0000000d310c7210 */ /* 0x000fe20007ffe0ff */
[----:B------:R-:W-:-:S04]  /*3310*/  IMAD.WIDE.U32 R50, R50, R3, RZ ;  /* 0x0000000332327225 */ /* 0x000fc800078e00ff */
[----:B------:R-:W-:Y:S01]  /*3320*/  IMAD R3, R17, R16, R14 ;  /* 0x0000001011037224 */ /* 0x000fe200078e020e */
[----:B------:R-:W-:Y:S01]  /*3330*/  IADD3 R7, R51, R7, RZ ;  /* 0x0000000733077210 */ /* 0x000fe20007ffe0ff */
[----:B------:R-:W-:-:S05]  /*3340*/  IMAD.WIDE.U32 R52, R16, R53, RZ ;  /* 0x0000003510347225 */ /* 0x000fca00078e00ff */
[----:B------:R-:W-:Y:S01]  /*3350*/  IADD3 R3, R53, R3, RZ ;  /* 0x0000000335037210 */ /* 0x000fe20007ffe0ff */
[----:B------:R-:W-:Y:S05]  /*3360*/  @!P0 BRA `(.L_x_174) ;  /* 0x0000012000008947 */ /* 0x000fea0003800000 */
[----:B------:R-:W-:Y:S01]  /*3370*/  IMAD.MOV.U32 R18, RZ, RZ, R46 ;  /* 0x000000ffff127224 */ /* 0x000fe200078e002e */
[----:B------:R-:W-:Y:S01]  /*3380*/  MOV R26, R11 ;  /* 0x0000000b001a7202 */ /* 0x000fe20000000f00 */
[----:B------:R-:W-:Y:S01]  /*3390*/  IMAD.MOV.U32 R17, RZ, RZ, R47 ;  /* 0x000000ffff117224 */ /* 0x000fe200078e002f */
[----:B------:R-:W-:Y:S02]  /*33a0*/  MOV R25, R10 ;  /* 0x0000000a00197202 */ /* 0x000fe40000000f00 */
[----:B------:R-:W-:Y:S02]  /*33b0*/  MOV R24, 0x33d0 ;  /* 0x000033d000187802 */ /* 0x000fe40000000f00 */
[----:B------:R-:W-:Y:S05]  /*33c0*/  CALL.REL.NOINC `($__internal_3_$__cuda_sm20_div_s64) ;  /* 0x0000128000007944 */ /* 0x000fea0003c00000 */
        /* <DEDUP_REMOVED lines=12> */
.L_x_174:
        /* <DEDUP_REMOVED lines=23> */
.L_x_175:
[----:B------:R-:W-:Y:S05]  /*3600*/  BSYNC B0 ;  /* 0x0000000000007941 */ /* 0x000fea0003800000 */
.L_x_173:
        /* <DEDUP_REMOVED lines=29> */
.L_x_177:
        /* <DEDUP_REMOVED lines=23> */
.L_x_178:
[----:B------:R-:W-:Y:S05]  /*3950*/  BSYNC B0 ;  /* 0x0000000000007941 */ /* 0x000fea0003800000 */
.L_x_176:
        /* <DEDUP_REMOVED lines=20> */
.L_x_154:
[----:B------:R-:W-:-:S04]  /*3aa0*/  LEA R2, P0, R38, c[0x0][0x200], 0x2 ;  /* 0x0000800026027a11 */ /* 0x000fc800078010ff */
[----:B------:R-:W-:-:S05]  /*3ab0*/  LEA.HI.X R3, R38, c[0x0][0x204], R39, 0x2, P0 ;  /* 0x0000810026037a11 */ /* 0x000fca00000f1427 */
[----:B------:R0:W-:Y:S04]  /*3ac0*/  STG.E [R2.64], R31 ;  /* 0x0000001f02007986 */ /* 0x0001e8000c10190a */
.L_x_153:
[----:B------:R-:W-:Y:S05]  /*3ad0*/  BSYNC B1 ;  /* 0x0000000000017941 */ /* 0x000fea0003800000 */
.L_x_152:
[C---:B------:R-:W-:Y:S01]  /*3ae0*/  ISETP.GE.OR P0, PT, R36.reuse, c[0x0][0x314], P2 ;  /* 0x0000c50024007a0c */ /* 0x040fe20001706670 */
[----:B------:R-:W-:Y:S01]  /*3af0*/  HFMA2.MMA R13, -RZ, RZ, 0, 0 ;  /* 0x00000000ff0d7435 */ /* 0x000fe200000001ff */
[C---:B------:R-:W-:Y:S01]  /*3b00*/  IADD3 R0, R36.reuse, 0x8, RZ ;  /* 0x0000000824007810 */ /* 0x040fe20007ffe0ff */
[----:B------:R-:W-:Y:S01]  /*3b10*/  IMAD.SHL.U32 R36, R36, 0x4, RZ ;  /* 0x0000000424247824 */ /* 0x000fe200078e00ff */
[----:B------:R-:W-:Y:S01]  /*3b20*/  CS2R R10, SRZ ;  /* 0x00000000000a7805 */ /* 0x000fe2000001ff00 */
[----:B------:R-:W-:Y:S01]  /*3b30*/  CS2R R8, SRZ ;  /* 0x0000000000087805 */ /* 0x000fe2000001ff00 */
[----:B------:R-:W-:Y:S01]  /*3b40*/  ISETP.GE.OR P2, PT, R0, c[0x0][0x314], P2 ;  /* 0x0000c50000007a0c */ /* 0x000fe20001746670 */
[----:B------:R-:W-:Y:S01]  /*3b50*/  IMAD.MOV.U32 R0, RZ, RZ, c[0x0][0x314] ;  /* 0x0000c500ff007624 */ /* 0x000fe200078e00ff */
[----:B------:R-:W-:-:S05]  /*3b60*/  CS2R R6, SRZ ;  /* 0x0000000000067805 */ /* 0x000fca000001ff00 */
[----:B0-----:R-:W-:Y:S01]  /*3b70*/  @!P0 FADD.FTZ R4, -R31, R34 ;  /* 0x000000221f048221 */ /* 0x001fe20000010100 */
[----:B------:R-:W-:-:S03]  /*3b80*/  IADD3 R34, R36, 0x20, RZ ;  /* 0x0000002024227810 */ /* 0x000fc60007ffe0ff */
[----:B------:R-:W-:Y:S02]  /*3b90*/  @!P0 FMUL.FTZ R4, R4, 1.4426950216293334961 ;  /* 0x3fb8aa3b04048820 */ /* 0x000fe40000410000 */
[----:B------:R-:W-:Y:S01]  /*3ba0*/  @!P2 FADD.FTZ R31, -R31, R33 ;  /* 0x000000211f1fa221 */ /* 0x000fe20000010100 */
[----:B------:R-:W-:-:S03]  /*3bb0*/  IADD3 R33, R36, 0x40, RZ ;  /* 0x0000004024217810 */ /* 0x000fc60007ffe0ff */
[----:B------:R-:W0:Y:S01]  /*3bc0*/  @!P0 MUFU.EX2 R4, R4 ;  /* 0x0000000400048308 */ /* 0x000e220000000800 */
[----:B------:R-:W-:-:S07]  /*3bd0*/  @!P2 FMUL.FTZ R2, R31, 1.4426950216293334961 ;  /* 0x3fb8aa3b1f02a820 */ /* 0x000fce0000410000 */
[----:B------:R-:W1:Y:S01]  /*3be0*/  @!P2 MUFU.EX2 R2, R2 ;  /* 0x000000020002a308 */ /* 0x000e620000000800 */
[----:B0-----:R0:W-:Y:S01]  /*3bf0*/  @!P0 STS [R27.X4], R4 ;  /* 0x000000041b008388 */ /* 0x0011e20000004800 */
[----:B------:R-:W-:Y:S01]  /*3c00*/  ISETP.GE.AND P0, PT, R0, 0x1, PT ;  /* 0x000000010000780c */ /* 0x000fe20003f06270 */
[----:B------:R-:W-:Y:S02]  /*3c10*/  IMAD.MOV.U32 R0, RZ, RZ, RZ ;  /* 0x000000ffff007224 */ /* 0x000fe400078e00ff */
[----:B-1----:R1:W-:Y:S01]  /*3c20*/  @!P2 STS [R27.X4+0x220], R2 ;  /* 0x000220021b00a388 */ /* 0x0023e20000004800 */
[----:B0-----:R-:W-:Y:S01]  /*3c30*/  CS2R R4, SRZ ;  /* 0x0000000000047805 */ /* 0x001fe2000001ff00 */
[----:B-1----:R-:W-:Y:S02]  /*3c40*/  CS2R R2, SRZ ;  /* 0x0000000000027805 */ /* 0x002fe4000001ff00 */
        /* <DEDUP_REMOVED lines=25> */
.L_x_182:
        /* <DEDUP_REMOVED lines=15> */
.L_x_181:
[----:B------:R-:W-:Y:S05]  /*3ed0*/  BSYNC B0 ;  /* 0x0000000000007941 */ /* 0x000fea0003800000 */
.L_x_180:
        /* <DEDUP_REMOVED lines=19> */
.L_x_179:
        /* <DEDUP_REMOVED lines=100> */
        .weak           $__internal_3_$__cuda_sm20_div_s64
        .type           $__internal_3_$__cuda_sm20_div_s64,@function
        .size           $__internal_3_$__cuda_sm20_div_s64,(.L_x_6263 - $__internal_3_$__cuda_sm20_div_s64)
$__internal_3_$__cuda_sm20_div_s64:
        /* <DEDUP_REMOVED lines=25> */
[----:B------:R-:W-:Y:S02]  /*47e0*/  IADD3 R21, P0, RZ, -R58, RZ ;  /* 0x8000003aff157210 */ /* 0x000fe40007f1e0ff */
[----:B------:R-:W-:Y:S01]  /*47f0*/  ISETP.GE.AND P1, PT, R17, RZ, PT ;  /* 0x000000ff1100720c */ /* 0x000fe20003f26270 */
[----:B------:R-:W-:Y:S02]  /*4800*/  IMAD R19, R22, R44, R19 ;  /* 0x0000002c16137224 */ /* 0x000fe400078e0213 */
[----:B------:R-:W-:-:S04]  /*4810*/  IMAD.HI.U32 R56, R57, R21, RZ ;  /* 0x0000001539387227 */ /* 0x000fc800078e00ff */
[----:B------:R-:W-:Y:S01]  /*4820*/  IMAD.X R19, RZ, RZ, ~R19, P0 ;  /* 0x000000ffff137224 */ /* 0x000fe200000e0e13 */
[----:B------:R-:W-:-:S03]  /*4830*/  IADD3 R20, P0, RZ, -R18, RZ ;  /* 0x80000012ff147210 */ /* 0x000fc60007f1e0ff */
[----:B------:R-:W-:Y:S01]  /*4840*/  IMAD.WIDE.U32 R56, P6, R57, R19, R56 ;  /* 0x0000001339387225 */ /* 0x000fe200078c0038 */
[----:B------:R-:W-:-:S05]  /*4850*/  SEL R20, R20, R18, !P1 ;  /* 0x0000001214147207 */ /* 0x000fca0004800000 */
[----:B------:R-:W-:-:S04]  /*4860*/  IMAD.HI.U32 R30, P5, R22, R21, R56 ;  /* 0x00000015161e7227 */ /* 0x000fc800078a0038 */
[CC--:B------:R-:W-:Y:S02]  /*4870*/  IMAD R21, R22.reuse, R19.reuse, RZ ;  /* 0x0000001316157224 */ /* 0x0c0fe400078e02ff */
[----:B------:R-:W-:-:S03]  /*4880*/  IMAD.HI.U32 R19, R22, R19, RZ ;  /* 0x0000001316137227 */ /* 0x000fc600078e00ff */
[----:B------:R-:W-:Y:S01]  /*4890*/  IADD3 R21, P4, R21, R30, RZ ;  /* 0x0000001e15157210 */ /* 0x000fe20007f9e0ff */
[----:B------:R-:W-:Y:S02]  /*48a0*/  IMAD.X R30, RZ, RZ, ~R17, P0 ;  /* 0x000000ffff1e7224 */ /* 0x000fe400000e0e11 */
[----:B------:R-:W-:Y:S02]  /*48b0*/  IMAD.X R22, R19, 0x1, R22, P6 ;  /* 0x0000000113167824 */ /* 0x000fe400030e0616 */
[----:B------:R-:W-:Y:S01]  /*48c0*/  IMAD.HI.U32 R56, R21, R20, RZ ;  /* 0x0000001415387227 */ /* 0x000fe200078e00ff */
[----:B------:R-:W-:Y:S02]  /*48d0*/  SEL R19, R30, R17, !P1 ;  /* 0x000000111e137207 */ /* 0x000fe40004800000 */
[----:B------:R-:W-:Y:S01]  /*48e0*/  IADD3.X R22, RZ, RZ, R22, P4, P5 ;  /* 0x000000ffff167210 */ /* 0x000fe200027ea416 */
[----:B------:R-:W-:-:S04]  /*48f0*/  IMAD.MOV.U32 R57, RZ, RZ, RZ ;  /* 0x000000ffff397224 */ /* 0x000fc800078e00ff */
        /* <DEDUP_REMOVED lines=10> */
[-C--:B------:R-:W-:Y:S01]  /*49a0*/  ISETP.GE.U32.AND P4, PT, R20, R44.reuse, PT ;  /* 0x0000002c1400720c */ /* 0x080fe20003f86070 */
[-C--:B------:R-:W-:Y:S01]  /*49b0*/  IMAD R22, R30, R44.reuse, R21 ;  /* 0x0000002c1e167224 */ /* 0x080fe200078e0215 */
[----:B------:R-:W-:-:S03]  /*49c0*/  IADD3 R21, P1, R20, -R44, RZ ;  /* 0x8000002c14157210 */ /* 0x000fc60007f3e0ff */
[----:B------:R-:W-:Y:S01]  /*49d0*/  IMAD.X R19, R19, 0x1, ~R22, P0 ;  /* 0x0000000113137824 */ /* 0x000fe200000e0e16 */
[----:B------:R-:W-:-:S03]  /*49e0*/  IADD3 R23, P0, R32, 0x1, RZ ;  /* 0x0000000120177810 */ /* 0x000fc60007f1e0ff */
[C---:B------:R-:W-:Y:S01]  /*49f0*/  IMAD.X R22, R19.reuse, 0x1, ~R45, P1 ;  /* 0x0000000113167824 */ /* 0x040fe200008e0e2d */
[----:B------:R-:W-:Y:S01]  /*4a00*/  ISETP.GE.U32.AND.EX P4, PT, R19, R45, PT, P4 ;  /* 0x0000002d1300720c */ /* 0x000fe20003f86140 */
[----:B------:R-:W-:-:S03]  /*4a10*/  IMAD.X R35, RZ, RZ, R30, P0 ;  /* 0x000000ffff237224 */ /* 0x000fc600000e061e */
[----:B------:R-:W-:Y:S02]  /*4a20*/  SEL R21, R21, R20, P4 ;  /* 0x0000001415157207 */ /* 0x000fe40002000000 */
[----:B------:R-:W-:Y:S02]  /*4a30*/  SEL R19, R22, R19, P4 ;  /* 0x0000001316137207 */ /* 0x000fe40002000000 */
[----:B------:R-:W-:Y:S02]  /*4a40*/  SEL R23, R23, R32, P4 ;  /* 0x0000002017177207 */ /* 0x000fe40002000000 */
[----:B------:R-:W-:Y:S02]  /*4a50*/  ISETP.GE.U32.AND P0, PT, R21, R44, PT ;  /* 0x0000002c1500720c */ /* 0x000fe40003f06070 */
[----:B------:R-:W-:Y:S02]  /*4a60*/  SEL R35, R35, R30, P4 ;  /* 0x0000001e23237207 */ /* 0x000fe40002000000 */
[----:B------:R-:W-:-:S02]  /*4a70*/  IADD3 R20, P1, R23, 0x1, RZ ;  /* 0x0000000117147810 */ /* 0x000fc40007f3e0ff */
[----:B------:R-:W-:Y:S02]  /*4a80*/  ISETP.GE.U32.AND.EX P0, PT, R19, R45, PT, P0 ;  /* 0x0000002d1300720c */ /* 0x000fe40003f06100 */
[----:B------:R-:W-:Y:S02]  /*4a90*/  IADD3.X R22, RZ, R35, RZ, P1, !PT ;  /* 0x00000023ff167210 */ /* 0x000fe40000ffe4ff */
[----:B------:R-:W-:Y:S01]  /*4aa0*/  SEL R20, R20, R23, P0 ;  /* 0x0000001714147207 */ /* 0x000fe20000000000 */
[----:B------:R-:W-:Y:S01]  /*4ab0*/  IMAD.MOV.U32 R23, RZ, RZ, 0x0 ;  /* 0x00000000ff177424 */ /* 0x000fe200078e00ff */
[----:B------:R-:W-:Y:S02]  /*4ac0*/  LOP3.LUT R19, R25, R17, RZ, 0x3c, !PT ;  /* 0x0000001119137212 */ /* 0x000fe400078e3cff */
[----:B------:R-:W-:Y:S02]  /*4ad0*/  SEL R22, R22, R35, P0 ;  /* 0x0000002316167207 */ /* 0x000fe40000000000 */
[----:B------:R-:W-:-:S02]  /*4ae0*/  IADD3 R21, P1, RZ, -R20, RZ ;  /* 0x80000014ff157210 */ /* 0x000fc40007f3e0ff */
[----:B------:R-:W-:Y:S02]  /*4af0*/  ISETP.GE.AND P4, PT, R19, RZ, PT ;  /* 0x000000ff1300720c */ /* 0x000fe40003f86270 */
[----:B------:R-:W-:Y:S01]  /*4b00*/  ISETP.NE.U32.AND P0, PT, R26, RZ, PT ;  /* 0x000000ff1a00720c */ /* 0x000fe20003f05070 */
[----:B------:R-:W-:Y:S01]  /*4b10*/  IMAD.X R19, RZ, RZ, ~R22, P1 ;  /* 0x000000ffff137224 */ /* 0x000fe200008e0e16 */
[----:B------:R-:W-:Y:S02]  /*4b20*/  SEL R21, R21, R20, !P4 ;  /* 0x0000001415157207 */ /* 0x000fe40006000000 */
[----:B------:R-:W-:Y:S02]  /*4b30*/  ISETP.NE.AND.EX P0, PT, R25, RZ, PT, P0 ;  /* 0x000000ff1900720c */ /* 0x000fe40003f05300 */
[----:B------:R-:W-:Y:S01]  /*4b40*/  SEL R19, R19, R22, !P4 ;  /* 0x0000001613137207 */ /* 0x000fe20006000000 */
[----:B------:R-:W-:Y:S01]  /*4b50*/  IMAD.MOV.U32 R22, RZ, RZ, R24 ;  /* 0x000000ffff167224 */ /* 0x000fe200078e0018 */
[----:B------:R-:W-:-:S02]  /*4b60*/  SEL R20, R21, 0xffffffff, P0 ;  /* 0xffffffff15147807 */ /* 0x000fc40000000000 */
[----:B------:R-:W-:Y:S01]  /*4b70*/  SEL R21, R19, 0xffffffff, P0 ;  /* 0xffffffff13157807 */ /* 0x000fe20000000000 */
[----:B------:R-:W-:Y:S06]  /*4b80*/  RET.REL.NODEC R22 `(_ZN5flash32flash_fwd_splitkv_combine_kernelI23Flash_fwd_kernel_traitsILi96ELi64ELi128ELi4ELb0ELb0EN7cutlass10bfloat16_tE19Flash_kernel_traitsILi96ELi64ELi128ELi4ES3_EELi16ELi4ELb0EEEvNS_16Flash_fwd_paramsE) ;  /* 0xffffb47016007950 */ /* 0x000fec0003c3ffff */
.L_x_183:
        /* <DEDUP_REMOVED lines=15> */
.L_x_6263:


//--------------------- .text._ZN5flash32flash_fwd_splitkv_combine_kernelI23Flash_fwd_kernel_traitsILi96ELi64ELi128ELi4ELb0ELb0EN7cutlass10bfloat16_tE19Flash_kernel_traitsILi96ELi64ELi128ELi4ES3_EELi16ELi3ELb0EEEvNS_16Flash_fwd_paramsE --------------------------
	.section	.text._ZN5flash32flash_fwd_splitkv_combine_kernelI23Flash_fwd_kernel_traitsILi96ELi64ELi128ELi4ELb0ELb0EN7cutlass10bfloat16_tE19Flash_kernel_traitsILi96ELi64ELi128ELi4ES3_EELi16ELi3ELb0EEEvNS_16Flash_fwd_paramsE,"ax",@progbits
	.sectioninfo	@"SHI_REGISTERS=54"
	.align	128
        .global         _ZN5flash32flash_fwd_splitkv_combine_kernelI23Flash_fwd_kernel_traitsILi96ELi64ELi128ELi4ELb0ELb0EN7cutlass10bfloat16_tE19Flash_kernel_traitsILi96ELi64ELi128ELi4ES3_EELi16ELi3ELb0EEEvNS_16Flash_fwd_paramsE
        .type           _ZN5flash32flash_fwd_splitkv_combine_kernelI23Flash_fwd_kernel_traitsILi96ELi64ELi128ELi4ELb0ELb0EN7cutlass10bfloat16_tE19Flash_kernel_traitsILi96ELi64ELi128ELi4ES3_EELi16ELi3ELb0EEEvNS_16Flash_fwd_paramsE,@function
        .size           _ZN5flash32flash_fwd_splitkv_combine_kernelI23Flash_fwd_kernel_traitsILi96ELi64ELi128ELi4ELb0ELb0EN7cutlass10bfloat16_tE19Flash_kernel_traitsILi96ELi64ELi128ELi4ES3_EELi16ELi3ELb0EEEvNS_16Flash_fwd_paramsE,(.L_x_6264 - _ZN5flash32flash_fwd_splitkv_combine_kernelI23Flash_fwd_kernel_traitsILi96ELi64ELi128ELi4ELb0ELb0EN7cutlass10bfloat16_tE19Flash_kernel_traitsILi96ELi64ELi128ELi4ES3_EELi16ELi3ELb0EEEvNS_16Flash_fwd_paramsE)
        .other          _ZN5flash32flash_fwd_splitkv_combine_kernelI23Flash_fwd_kernel_traitsILi96ELi64ELi128ELi4ELb0ELb0EN7cutlass10bfloat16_tE19Flash_kernel_traitsILi96ELi64ELi128ELi4ES3_EELi16ELi3ELb0EEEvNS_16Flash_fwd_paramsE,@"STO_CUDA_ENTRY STV_DEFAULT"
_ZN5flash32flash_fwd_splitkv_combine_kernelI23Flash_fwd_kernel_traitsILi96ELi64ELi128ELi4ELb0ELb0EN7cutlass10bfloat16_tE19Flash_kernel_traitsILi96ELi64ELi128ELi4ES3_EELi16ELi3ELb0EEEvNS_16Flash_fwd_paramsE:
.text._ZN5flash32flash_fwd_splitkv_combine_kernelI23Flash_fwd_kernel_traitsILi96ELi64ELi128ELi4ELb0ELb0EN7cutlass10bfloat16_tE19Flash_kernel_traitsILi96ELi64ELi128ELi4ES3_EELi16ELi3ELb0EEEvNS_16Flash_fwd_paramsE:
        /* <DEDUP_REMOVED lines=11> */
[----:B------:R-:W-:Y:S01]  /*00b0*/  SEL R0, R5, R0, P0 ;  /* 0x0000000005007207 */ /* 0x000fe20000000000 */
        /* <DEDUP_REMOVED lines=11> */
[----:B------:R-:W-:Y:S05]  /*0170*/  CALL.REL.NOINC `($__internal_4_$__cuda_sm20_div_s64) ;  /* 0x0000444000007944 */ /* 0x000fea0003c00000 */
[----:B------:R-:W-:Y:S05]  /*0180*/  BRA `(.L_x_185) ;  /* 0x0000013000007947 */ /* 0x000fea0003800000 */
.L_x_184:
[----:B------:R-:W0:Y:S01]  /*0190*/  I2F.U32.RP R4, R30 ;  /* 0x0000001e00047306 */ /* 0x000e220000209000 */
[----:B------:R-:W-:Y:S01]  /*01a0*/  IMAD.MOV.U32 R6, RZ, RZ, RZ ;  /* 0x000000ffff067224 */ /* 0x000fe200078e00ff */
[----:B------:R-:W-:Y:S01]  /*01b0*/  ISETP.NE.U32.AND P0, PT, R30, RZ, PT ;  /* 0x000000ff1e00720c */ /* 0x000fe20003f05070 */
[----:B------:R-:W-:-:S05]  /*01c0*/  HFMA2.MMA R21, -RZ, RZ, 0, 0 ;  /* 0x00000000ff157435 */ /* 0x000fca00000001ff */
        /* <DEDUP_REMOVED lines=15> */
.L_x_185:
        /* <DEDUP_REMOVED lines=11> */
[----:B------:R-:W-:Y:S02]  /*0370*/  MOV R22, 0x390 ;  /* 0x0000039000167802 */ /* 0x000fe40000000f00 */
[----:B------:R-:W-:Y:S05]  /*0380*/  CALL.REL.NOINC `($__internal_4_$__cuda_sm20_div_s64) ;  /* 0x0000423000007944 */ /* 0x000fea0003c00000 */
[----:B------:R-:W-:Y:S02]  /*0390*/  MOV R8, R20 ;  /* 0x0000001400087202 */ /* 0x000fe40000000f00 */
[----:B------:R-:W-:Y:S01]  /*03a0*/  MOV R9, R21 ;  /* 0x0000001500097202 */ /* 0x000fe20000000f00 */
[----:B------:R-:W-:Y:S05]  /*03b0*/  BRA `(.L_x_188) ;  /* 0x0000013000007947 */ /* 0x000fea0003800000 */
.L_x_187:
        /* <DEDUP_REMOVED lines=19> */
.L_x_188:
[----:B------:R-:W-:Y:S05]  /*04f0*/  BSYNC B0 ;  /* 0x0000000000007941 */ /* 0x000fea0003800000 */
.L_x_186:
        /* <DEDUP_REMOVED lines=13> */
[----:B------:R-:W-:-:S04]  /*05d0*/  IMAD.HI.U32 R11, R11, R6, R10 ;  /* 0x000000060b0b7227 */ /* 0x000fc800078e000a */
[----:B------:R-:W-:-:S04]  /*05e0*/  IMAD.MOV.U32 R6, RZ, RZ, R4 ;  /* 0x000000ffff067224 */ /* 0x000fc800078e0004 */
        /* <DEDUP_REMOVED lines=8> */
[----:B------:R-:W-:-:S04]  /*0670*/  LOP3.LUT R4, R2, R7, RZ, 0x3c, !PT ;  /* 0x0000000702047212 */ /* 0x000fc800078e3cff */
[----:B------:R-:W-:-:S07]  /*0680*/  ISETP.GE.AND P0, PT, R4, RZ, PT ;  /* 0x000000ff0400720c */ /* 0x000fce0003f06270 */
[----:B------:R-:W-:-:S06]  /*0690*/  @P2 IADD3 R10, R10, 0x1, RZ ;  /* 0x000000010a0a2810 */ /* 0x000fcc0007ffe0ff */
[----:B------:R-:W-:Y:S01]  /*06a0*/  @!P0 IMAD.MOV R10, RZ, RZ, -R10 ;  /* 0x000000ffff0a8224 */ /* 0x000fe200078e0a0a */
[----:B------:R-:W-:-:S04]  /*06b0*/  @!P1 LOP3.LUT R10, RZ, R7, RZ, 0x33, !PT ;  /* 0x00000007ff0a9212 */ /* 0x000fc800078e33ff */
[----:B------:R-:W-:Y:S02]  /*06c0*/  ISETP.LT.U32.AND P0, PT, R3, R10, PT ;  /* 0x0000000a0300720c */ /* 0x000fe40003f01070 */
[----:B------:R-:W-:-:S04]  /*06d0*/  SHF.R.S32.HI R14, RZ, 0x1f, R10 ;  /* 0x0000001fff0e7819 */ /* 0x000fc8000001140a */
[----:B------:R-:W-:-:S04]  /*06e0*/  ISETP.LT.AND.EX P0, PT, R23, R14, PT, P0 ;  /* 0x0000000e1700720c */ /* 0x000fc80003f01300 */
[----:B------:R-:W-:Y:S02]  /*06f0*/  SEL R14, R23, R14, P0 ;  /* 0x0000000e170e7207 */ /* 0x000fe40000000000 */
        /* <DEDUP_REMOVED lines=11> */
.L_x_190:
        /* <DEDUP_REMOVED lines=19> */
.L_x_191:
[----:B------:R-:W-:Y:S05]  /*08e0*/  BSYNC B0 ;  /* 0x0000000000007941 */ /* 0x000fea0003800000 */
.L_x_189:
        /* <DEDUP_REMOVED lines=26> */
[----:B------:R-:W-:Y:S01]  /*0a90*/  ISETP.GE.U32.AND P0, PT, R3, R6, PT ;  /* 0x000000060300720c */ /* 0x000fe20003f06070 */
[----:B------:R-:W-:-:S05]  /*0aa0*/  IMAD.MOV.U32 R3, RZ, RZ, c[0x0][0x1c0] ;  /* 0x00007000ff037624 */ /* 0x000fca00078e00ff */
[C---:B------:R-:W-:Y:S01]  /*0ab0*/  IADD3 R6, R3.reuse, -0x1, RZ ;  /* 0xffffffff03067810 */ /* 0x040fe20007ffe0ff */
[----:B------:R-:W-:-:S06]  /*0ac0*/  IMAD R3, R3, c[0x0][0x214], RZ ;  /* 0x0000850003037a24 */ /* 0x000fcc00078e02ff */
        /* <DEDUP_REMOVED lines=44> */
[----:B------:R-:W-:Y:S02]  /*0d90*/  MOV R32, R20 ;  /* 0x0000001400207202 */ /* 0x000fe40000000f00 */
[----:B------:R-:W-:Y:S01]  /*0da0*/  MOV R33, R21 ;  /* 0x0000001500217202 */ /* 0x000fe20000000f00 */
[----:B------:R-:W-:Y:S05]  /*0db0*/  BRA `(.L_x_194) ;  /* 0x0000013000007947 */ /* 0x000fea0003800000 */
.L_x_193:
        /* <DEDUP_REMOVED lines=19> */
.L_x_194:
[----:B------:R-:W-:Y:S05]  /*0ef0*/  BSYNC B0 ;  /* 0x0000000000007941 */ /* 0x000fea0003800000 */
.L_x_192:
        /* <DEDUP_REMOVED lines=41> */
.L_x_196:
        /* <DEDUP_REMOVED lines=19> */
.L_x_197:
[----:B------:R-:W-:Y:S05]  /*12c0*/  BSYNC B0 ;  /* 0x0000000000007941 */ /* 0x000fea0003800000 */
.L_x_195:
[----:B------:R-:W-:Y:S01]  /*12d0*/  IABS R17, c[0x0][0x214] ;  /* 0x0000850000117a13 */ /* 0x000fe20000000000 */
[----:B------:R-:W-:Y:S01]  /*12e0*/  IMAD.MOV.U32 R18, RZ, RZ, RZ ;  /* 0x000000ffff127224 */ /* 0x000fe200078e00ff */
[----:B------:R-:W-:Y:S01]  /*12f0*/  ISETP.GT.AND P3, PT, R3, RZ, PT ;  /* 0x000000ff0300720c */ /* 0x000fe20003f64270 */
[----:B------:R-:W-:Y:S01]  /*1300*/  ULDC.U8 UR4, c[0x0][0x329] ;  /* 0x0000ca4000047ab9 */ /* 0x000fe20000000000 */
[----:B------:R-:W0:Y:S01]  /*1310*/  I2F.RP R22, R17 ;  /* 0x0000001100167306 */ /* 0x000e220000209400 */
[----:B------:R-:W-:Y:S01]  /*1320*/  IABS R26, R4 ;  /* 0x00000004001a7213 */ /* 0x000fe20000000000 */
[----:B------:R-:W-:Y:S01]  /*1330*/  ULDC.64 UR10, c[0x0][0x118] ;  /* 0x00004600000a7ab9 */ /* 0x000fe20000000a00 */
[----:B------:R-:W-:Y:S01]  /*1340*/  LOP3.LUT R4, R4, c[0x0][0x1c0], RZ, 0x3c, !PT ;  /* 0x0000700004047a12 */ /* 0x000fe200078e3cff */
[----:B------:R-:W-:Y:S04]  /*1350*/  BSSY B0, `(.L_x_198) ;  /* 0x000007b000007945 */ /* 0x000fe80003800000 */
[----:B0-----:R-:W0:Y:S02]  /*1360*/  MUFU.RCP R19, R22 ;  /* 0x0000001600137308 */ /* 0x001e240000001000 */
[----:B0-----:R-:W-:-:S06]  /*1370*/  IADD3 R19, R19, 0xffffffe, RZ ;  /* 0x0ffffffe13137810 */ /* 0x001fcc0007ffe0ff */
[----:B------:R-:W0:Y:S02]  /*1380*/  F2I.FTZ.U32.TRUNC.NTZ R19, R19 ;  /* 0x0000001300137305 */ /* 0x000e24000021f000 */
[----:B0-----:R-:W-:-:S04]  /*1390*/  IMAD.MOV R8, RZ, RZ, -R19 ;  /* 0x000000ffff087224 */ /* 0x001fc800078e0a13 */
[----:B------:R-:W-:Y:S01]  /*13a0*/  IMAD R9, R8, R17, RZ ;  /* 0x0000001108097224 */ /* 0x000fe200078e02ff */
[----:B------:R-:W-:Y:S02]  /*13b0*/  IABS R8, R7 ;  /* 0x0000000700087213 */ /* 0x000fe40000000000 */
[----:B------:R-:W-:Y:S01]  /*13c0*/  LOP3.LUT R7, R7, c[0x0][0x214], RZ, 0x3c, !PT ;  /* 0x0000850007077a12 */ /* 0x000fe200078e3cff */
[----:B------:R-:W-:-:S03]  /*13d0*/  IMAD.HI.U32 R9, R19, R9, R18 ;  /* 0x0000000913097227 */ /* 0x000fc600078e0012 */
[----:B------:R-:W-:Y:S02]  /*13e0*/  ISETP.GE.AND P1, PT, R7, RZ, PT ;  /* 0x000000ff0700720c */ /* 0x000fe40003f26270 */
[----:B------:R-:W-:Y:S01]  /*13f0*/  SHF.R.S32.HI R7, RZ, 0x1f, R3 ;  /* 0x0000001fff077819 */ /* 0x000fe20000011403 */
[----:B------:R-:W-:Y:S01]  /*1400*/  IMAD.HI.U32 R18, R9, R8, RZ ;  /* 0x0000000809127227 */ /* 0x000fe200078e00ff */
[----:B------:R-:W-:-:S03]  /*1410*/  LEA.HI.SX32 R3, R3, 0x1, 0x1 ;  /* 0x0000000103037811 */ /* 0x000fc600078f0aff */
[----:B------:R-:W-:Y:S02]  /*1420*/  IMAD.MOV R9, RZ, RZ, -R18 ;  /* 0x000000ffff097224 */ /* 0x000fe400078e0a12 */
[----:B------:R-:W-:Y:S02]  /*1430*/  @!P3 IMAD.MOV R3, RZ, RZ, R7 ;  /* 0x000000ffff03b224 */ /* 0x000fe400078e0207 */
[----:B------:R-:W-:-:S05]  /*1440*/  IMAD R8, R17, R9, R8 ;  /* 0x0000000911087224 */ /* 0x000fca00078e0208 */
[----:B------:R-:W-:-:S13]  /*1450*/  ISETP.GT.U32.AND P0, PT, R17, R8, PT ;  /* 0x000000081100720c */ /* 0x000fda0003f04070 */
[----:B------:R-:W-:Y:S01]  /*1460*/  @!P0 IMAD.IADD R8, R8, 0x1, -R17 ;  /* 0x0000000108088824 */ /* 0x000fe200078e0a11 */
[----:B------:R-:W-:Y:S02]  /*1470*/  @!P0 IADD3 R18, R18, 0x1, RZ ;  /* 0x0000000112128810 */ /* 0x000fe40007ffe0ff */
[----:B------:R-:W-:Y:S02]  /*1480*/  ISETP.NE.AND P0, PT, RZ, c[0x0][0x214], PT ;  /* 0x00008500ff007a0c */ /* 0x000fe40003f05270 */
[----:B------:R-:W-:Y:S02]  /*1490*/  ISETP.GE.U32.AND P2, PT, R8, R17, PT ;  /* 0x000000110800720c */ /* 0x000fe40003f46070 */
[----:B------:R-:W-:-:S04]  /*14a0*/  IABS R8, c[0x0][0x1c0] ;  /* 0x0000700000087a13 */ /* 0x000fc80000000000 */
[----:B------:R-:W0:Y:S07]  /*14b0*/  I2F.U32.RP R17, R8 ;  /* 0x0000000800117306 */ /* 0x000e2e0000209000 */
[----:B------:R-:W-:-:S05]  /*14c0*/  @P2 IADD3 R18, R18, 0x1, RZ ;  /* 0x0000000112122810 */ /* 0x000fca0007ffe0ff */
[----:B------:R-:W-:Y:S01]  /*14d0*/  @!P1 IMAD.MOV R18, RZ, RZ, -R18 ;  /* 0x000000ffff129224 */ /* 0x000fe200078e0a12 */
[----:B------:R-:W-:Y:S01]  /*14e0*/  @!P0 LOP3.LUT R18, RZ, c[0x0][0x214], RZ, 0x33, !PT ;  /* 0x00008500ff128a12 */ /* 0x000fe200078e33ff */
[----:B0-----:R-:W0:Y:S04]  /*14f0*/  MUFU.RCP R19, R17 ;  /* 0x0000001100137308 */ /* 0x001e280000001000 */
[----:B------:R-:W-:-:S05]  /*1500*/  IMAD R3, R3, R18, RZ ;  /* 0x0000001203037224 */ /* 0x000fca00078e02ff */
[----:B------:R-:W-:-:S04]  /*1510*/  IABS R7, R3 ;  /* 0x0000000300077213 */ /* 0x000fc80000000000 */
[----:B------:R-:W1:Y:S01]  /*1520*/  I2F.RP R24, R7 ;  /* 0x0000000700187306 */ /* 0x000e620000209400 */
[----:B------:R-:W-:Y:S01]  /*1530*/  IMAD.IADD R6, R6, 0x1, R7 ;  /* 0x0000000106067824 */ /* 0x000fe200078e0207 */
[----:B0-----:R-:W-:-:S06]  /*1540*/  IADD3 R19, R19, 0xffffffe, RZ ;  /* 0x0ffffffe13137810 */ /* 0x001fcc0007ffe0ff */
[----:B------:R-:W0:Y:S08]  /*1550*/  F2I.FTZ.U32.TRUNC.NTZ R19, R19 ;  /* 0x0000001300137305 */ /* 0x000e30000021f000 */
[----:B-1----:R-:W1:Y:S01]  /*1560*/  MUFU.RCP R9, R24 ;  /* 0x0000001800097308 */ /* 0x002e620000001000 */
[----:B0-----:R-:W-:-:S04]  /*1570*/  IMAD.MOV R25, RZ, RZ, -R19 ;  /* 0x000000ffff197224 */ /* 0x001fc800078e0a13 */
[----:B------:R-:W-:Y:S01]  /*1580*/  IMAD R25, R25, R8, RZ ;  /* 0x0000000819197224 */ /* 0x000fe200078e02ff */
[----:B-1----:R-:W-:Y:S02]  /*1590*/  IADD3 R22, R9, 0xffffffe, RZ ;  /* 0x0ffffffe09167810 */ /* 0x002fe40007ffe0ff */
[----:B------:R-:W-:Y:S02]  /*15a0*/  IABS R24, R6 ;  /* 0x0000000600187213 */ /* 0x000fe40000000000 */
[----:B------:R-:W0:Y:S02]  /*15b0*/  F2I.FTZ.U32.TRUNC.NTZ R23, R22 ;  /* 0x0000001600177305 */ /* 0x000e24000021f000 */
[----:B0-----:R-:W-:Y:S02]  /*15c0*/  IMAD.MOV R18, RZ, RZ, -R23 ;  /* 0x000000ffff127224 */ /* 0x001fe400078e0a17 */
[----:B------:R-:W-:Y:S02]  /*15d0*/  IMAD.MOV.U32 R22, RZ, RZ, RZ ;  /* 0x000000ffff167224 */ /* 0x000fe400078e00ff */
[----:B------:R-:W-:-:S02]  /*15e0*/  IMAD R9, R18, R7, RZ ;  /* 0x0000000712097224 */ /* 0x000fc400078e02ff */
[----:B------:R-:W-:Y:S02]  /*15f0*/  IMAD.MOV.U32 R18, RZ, RZ, RZ ;  /* 0x000000ffff127224 */ /* 0x000fe400078e00ff */
[----:B------:R-:W-:Y:S01]  /*1600*/  IMAD.HI.U32 R9, R23, R9, R22 ;  /* 0x0000000917097227 */ /* 0x000fe200078e0016 */
[----:B------:R-:W-:-:S03]  /*1610*/  IABS R22, R3 ;  /* 0x0000000300167213 */ /* 0x000fc60000000000 */
[----:B------:R-:W-:Y:S01]  /*1620*/  IMAD.HI.U32 R25, R19, R25, R18 ;  /* 0x0000001913197227 */ /* 0x000fe200078e0012 */
[----:B------:R-:W-:-:S03]  /*1630*/  IABS R19, c[0x0][0x1c0] ;  /* 0x0000700000137a13 */ /* 0x000fc60000000000 */
[----:B------:R-:W-:Y:S02]  /*1640*/  IMAD.MOV R22, RZ, RZ, -R22 ;  /* 0x000000ffff167224 */ /* 0x000fe400078e0a16 */
[----:B------:R-:W-:Y:S02]  /*1650*/  IMAD.MOV R19, RZ, RZ, -R19 ;  /* 0x000000ffff137224 */ /* 0x000fe400078e0a13 */
[----:B------:R-:W-:-:S04]  /*1660*/  IMAD.HI.U32 R18, R25, R26, RZ ;  /* 0x0000001a19127227 */ /* 0x000fc800078e00ff */
[----:B------:R-:W-:-:S04]  /*1670*/  IMAD.HI.U32 R9, R9, R24, RZ ;  /* 0x0000001809097227 */ /* 0x000fc800078e00ff */
[----:B------:R-:W-:Y:S02]  /*1680*/  IMAD R17, R18, R19, R26 ;  /* 0x0000001312117224 */ /* 0x000fe400078e021a */
[--C-:B------:R-:W-:Y:S02]  /*1690*/  IMAD R22, R9, R22, R24.reuse ;  /* 0x0000001609167224 */ /* 0x100fe400078e0218 */
[----:B------:R-:W-:Y:S01]  /*16a0*/  IMAD.HI.U32 R25, R25, R24, RZ ;  /* 0x0000001819197227 */ /* 0x000fe200078e00ff */
[----:B------:R-:W-:Y:S02]  /*16b0*/  ISETP.GT.U32.AND P3, PT, R8, R17, PT ;  /* 0x000000110800720c */ /* 0x000fe40003f64070 */
[----:B------:R-:W-:Y:S01]  /*16c0*/  ISETP.GT.U32.AND P0, PT, R7, R22, PT ;  /* 0x000000160700720c */ /* 0x000fe20003f04070 */
[----:B------:R-:W-:-:S05]  /*16d0*/  IMAD R19, R25, R19, R24 ;  /* 0x0000001319137224 */ /* 0x000fca00078e0218 */
[----:B------:R-:W-:-:S05]  /*16e0*/  ISETP.GT.U32.AND P1, PT, R8, R19, PT ;  /* 0x000000130800720c */ /* 0x000fca0003f24070 */
[--C-:B------:R-:W-:Y:S01]  /*16f0*/  @!P3 IMAD.IADD R17, R17, 0x1, -R8.reuse ;  /* 0x000000011111b824 */ /* 0x100fe200078e0a08 */
[----:B------:R-:W-:Y:S01]  /*1700*/  @!P3 IADD3 R18, R18, 0x1, RZ ;  /* 0x000000011212b810 */ /* 0x000fe20007ffe0ff */
[----:B------:R-:W-:Y:S01]  /*1710*/  @!P0 IMAD.IADD R22, R22, 0x1, -R7 ;  /* 0x0000000116168824 */ /* 0x000fe200078e0a07 */
[----:B------:R-:W-:Y:S02]  /*1720*/  @!P0 IADD3 R9, R9, 0x1, RZ ;  /* 0x0000000109098810 */ /* 0x000fe40007ffe0ff */
[----:B------:R-:W-:Y:S02]  /*1730*/  ISETP.GE.U32.AND P6, PT, R17, R8, PT ;  /* 0x000000081100720c */ /* 0x000fe40003fc6070 */
[----:B------:R-:W0:Y:S01]  /*1740*/  S2R R17, SR_TID.X ;  /* 0x0000000000117919 */ /* 0x000e220000002100 */
[-C--:B------:R-:W-:Y:S01]  /*1750*/  ISETP.GE.U32.AND P2, PT, R22, R7.reuse, PT ;  /* 0x000000071600720c */ /* 0x080fe20003f46070 */
[----:B------:R-:W-:Y:S01]  /*1760*/  @!P1 IMAD.IADD R19, R19, 0x1, -R8 ;  /* 0x0000000113139824 */ /* 0x000fe200078e0a08 */
[----:B------:R-:W-:-:S02]  /*1770*/  LOP3.LUT R22, R6, R7, RZ, 0x3c, !PT ;  /* 0x0000000706167212 */ /* 0x000fc400078e3cff */
[----:B------:R-:W-:Y:S02]  /*1780*/  ISETP.GE.AND P0, PT, R4, RZ, PT ;  /* 0x000000ff0400720c */ /* 0x000fe40003f06270 */
[----:B------:R-:W-:Y:S02]  /*1790*/  ISETP.GE.AND P4, PT, R22, RZ, PT ;  /* 0x000000ff1600720c */ /* 0x000fe40003f86270 */
[----:B------:R-:W-:Y:S02]  /*17a0*/  ISETP.GT.AND P3, PT, R2, RZ, PT ;  /* 0x000000ff0200720c */ /* 0x000fe40003f64270 */
[----:B------:R-:W-:Y:S02]  /*17b0*/  @P6 IADD3 R18, R18, 0x1, RZ ;  /* 0x0000000112126810 */ /* 0x000fe40007ffe0ff */
[----:B------:R-:W-:Y:S02]  /*17c0*/  ISETP.NE.AND P6, PT, R3, RZ, PT ;  /* 0x000000ff0300720c */ /* 0x000fe40003fc5270 */
[----:B------:R-:W-:-:S02]  /*17d0*/  @P2 IADD3 R9, R9, 0x1, RZ ;  /* 0x0000000109092810 */ /* 0x000fc40007ffe0ff */
[----:B------:R-:W-:Y:S01]  /*17e0*/  ISETP.GE.U32.AND P5, PT, R19, R8, PT ;  /* 0x000000081300720c */ /* 0x000fe20003fa6070 */
[----:B------:R-:W-:Y:S01]  /*17f0*/  IMAD.MOV.U32 R19, RZ, RZ, c[0x0][0x214] ;  /* 0x00008500ff137624 */ /* 0x000fe200078e00ff */
[----:B------:R-:W-:Y:S01]  /*1800*/  LOP3.LUT R6, R6, c[0x0][0x1c0], RZ, 0x3c, !PT ;  /* 0x0000700006067a12 */ /* 0x000fe200078e3cff */
[----:B------:R-:W-:Y:S01]  /*1810*/  @!P4 IMAD.MOV R9, RZ, RZ, -R9 ;  /* 0x000000ffff09c224 */ /* 0x000fe200078e0a09 */
[----:B------:R-:W-:Y:S01]  /*1820*/  @!P1 IADD3 R25, R25, 0x1, RZ ;  /* 0x0000000119199810 */ /* 0x000fe20007ffe0ff */
[----:B------:R-:W-:Y:S01]  /*1830*/  @!P0 IMAD.MOV R18, RZ, RZ, -R18 ;  /* 0x000000ffff128224 */ /* 0x000fe200078e0a12 */
[----:B------:R-:W-:Y:S02]  /*1840*/  ISETP.GE.AND P2, PT, R6, RZ, PT ;  /* 0x000000ff0600720c */ /* 0x000fe40003f46270 */
[----:B------:R-:W-:Y:S02]  /*1850*/  ISETP.NE.AND P4, PT, RZ, c[0x0][0x1c0], PT ;  /* 0x00007000ff007a0c */ /* 0x000fe40003f85270 */
[----:B------:R-:W-:-:S02]  /*1860*/  LOP3.LUT R6, RZ, c[0x0][0x1c0], RZ, 0x33, !PT ;  /* 0x00007000ff067a12 */ /* 0x000fc400078e33ff */
[----:B------:R-:W-:Y:S02]  /*1870*/  SHF.R.S32.HI R8, RZ, 0x1f, R2 ;  /* 0x0000001fff087819 */ /* 0x000fe40000011402 */
[----:B------:R-:W-:Y:S02]  /*1880*/  ISETP.NE.AND P1, PT, RZ, UR4, PT ;  /* 0x00000004ff007c0c */ /* 0x000fe4000bf25270 */
[----:B0-----:R-:W-:Y:S02]  /*1890*/  SHF.R.S32.HI R4, RZ, 0x1f, R17 ;  /* 0x0000001fff047819 */ /* 0x001fe40000011411 */
[----:B------:R-:W-:Y:S01]  /*18a0*/  LEA.HI.SX32 R22, R2, 0x1, 0x1 ;  /* 0x0000000102167811 */ /* 0x000fe200078f0aff */
[----:B------:R-:W-:Y:S01]  /*18b0*/  @!P3 IMAD.MOV R22, RZ, RZ, R8 ;  /* 0x000000ffff16b224 */ /* 0x000fe200078e0208 */
[----:B------:R-:W-:Y:S02]  /*18c0*/  SEL R19, R19, 0x1, !P1 ;  /* 0x0000000113137807 */ /* 0x000fe40004800000 */
[----:B------:R-:W-:-:S02]  /*18d0*/  SEL R18, R6, R18, !P4 ;  /* 0x0000001206127207 */ /* 0x000fc40006000000 */
[----:B------:R-:W-:Y:S02]  /*18e0*/  @!P6 LOP3.LUT R9, RZ, R7, RZ, 0x33, !PT ;  /* 0x00000007ff09e212 */ /* 0x000fe400078e33ff */
[----:B------:R-:W-:Y:S01]  /*18f0*/  LEA.HI R8, R4, R17, RZ, 0x4 ;  /* 0x0000001104087211 */ /* 0x000fe200078f20ff */
[----:B------:R-:W-:Y:S01]  /*1900*/  IMAD R7, R18, R19, RZ ;  /* 0x0000001312077224 */ /* 0x000fe200078e02ff */
[----:B------:R-:W-:Y:S02]  /*1910*/  @P5 IADD3 R25, R25, 0x1, RZ ;  /* 0x0000000119195810 */ /* 0x000fe40007ffe0ff */
[----:B------:R-:W-:Y:S01]  /*1920*/  ISETP.LT.U32.AND P0, PT, R20, R9, PT ;  /* 0x000000091400720c */ /* 0x000fe20003f01070 */
[----:B------:R-:W-:Y:S01]  /*1930*/  IMAD R7, R22, R7, RZ ;  /* 0x0000000716077224 */ /* 0x000fe200078e02ff */
[----:B------:R-:W-:Y:S01]  /*1940*/  SHF.R.S32.HI R23, RZ, 0x1f, R9 ;  /* 0x0000001fff177819 */ /* 0x000fe20000011409 */
[----:B------:R-:W-:Y:S01]  /*1950*/  @!P2 IMAD.MOV R25, RZ, RZ, -R25 ;  /* 0x000000ffff19a224 */ /* 0x000fe200078e0a19 */
[----:B------:R-:W-:-:S02]  /*1960*/  SHF.R.S32.HI R18, RZ, 0x4, R8 ;  /* 0x00000004ff127819 */ /* 0x000fc40000011408 */
[C---:B------:R-:W-:Y:S02]  /*1970*/  ISETP.LT.AND.EX P2, PT, R21.reuse, R23, PT, P0 ;  /* 0x000000171500720c */ /* 0x040fe40003f41300 */
[----:B------:R-:W-:Y:S02]  /*1980*/  ISETP.GE.AND P0, PT, R18, c[0x0][0x314], PT ;  /* 0x0000c50012007a0c */ /* 0x000fe40003f06270 */
[----:B------:R-:W-:Y:S02]  /*1990*/  LOP3.LUT R22, R8, 0xfffffff0, RZ, 0xc0, !PT ;  /* 0xfffffff008167812 */ /* 0x000fe400078ec0ff */
[----:B------:R-:W-:Y:S01]  /*19a0*/  SEL R9, R20, R9, P2 ;  /* 0x0000000914097207 */ /* 0x000fe20001000000 */
[----:B------:R-:W-:Y:S01]  /*19b0*/  IMAD.MOV.U32 R20, RZ, RZ, -0x800000 ;  /* 0xff800000ff147424 */ /* 0x000fe200078e00ff */
[----:B------:R-:W-:Y:S01]  /*19c0*/  SEL R8, R21, R23, P2 ;  /* 0x0000001715087207 */ /* 0x000fe20001000000 */
[----:B------:R-:W-:Y:S01]  /*19d0*/  IMAD.IADD R23, R17, 0x1, -R22 ;  /* 0x0000000111177824 */ /* 0x000fe200078e0a16 */
[----:B------:R-:W-:-:S05]  /*19e0*/  SEL R6, R6, R25, !P4 ;  /* 0x0000001906067207 */ /* 0x000fca0006000000 */
[----:B------:R-:W-:Y:S05]  /*19f0*/  @P0 BRA `(.L_x_199) ;  /* 0x0000010000000947 */ /* 0x000fea0003800000 */
[----:B------:R-:W-:Y:S02]  /*1a00*/  IADD3 R22, P2, R15, -UR8, RZ ;  /* 0x800000080f167c10 */ /* 0x000fe4000ff5e0ff */
[----:B------:R-:W-:Y:S02]  /*1a10*/  SHF.R.S32.HI R21, RZ, 0x1f, R23 ;  /* 0x0000001fff157819 */ /* 0x000fe40000011417 */
[----:B------:R-:W-:Y:S02]  /*1a20*/  ISETP.GT.U32.AND P0, PT, R22, R23, PT ;  /* 0x000000171600720c */ /* 0x000fe40003f04070 */
[----:B------:R-:W-:-:S04]  /*1a30*/  IADD3.X R22, R5, ~UR7, RZ, P2, !PT ;  /* 0x8000000705167c10 */ /* 0x000fc800097fe4ff */
[----:B------:R-:W-:-:S13]  /*1a40*/  ISETP.GT.AND.EX P0, PT, R22, R21, PT, P0 ;  /* 0x000000151600720c */ /* 0x000fda0003f04300 */
[----:B------:R-:W-:Y:S05]  /*1a50*/  @!P0 BRA `(.L_x_199) ;  /* 0x000000a000008947 */ /* 0x000fea0003800000 */
[----:B------:R-:W-:Y:S01]  /*1a60*/  IADD3 R24, P0, R23, UR8, RZ ;  /* 0x0000000817187c10 */ /* 0x000fe2000ff1e0ff */
[----:B------:R-:W-:Y:S01]  /*1a70*/  IMAD R20, R5, R18, RZ ;  /* 0x0000001205147224 */ /* 0x000fe200078e02ff */
[----:B------:R-:W-:Y:S02]  /*1a80*/  SHF.R.S32.HI R22, RZ, 0x1f, R18 ;  /* 0x0000001fff167819 */ /* 0x000fe40000011412 */
[----:B------:R-:W-:-:S03]  /*1a90*/  IADD3.X R25, R21, UR7, RZ, P0, !PT ;  /* 0x0000000715197c10 */ /* 0x000fc600087fe4ff */
[C---:B------:R-:W-:Y:S02]  /*1aa0*/  IMAD R20, R15.reuse, R22, R20 ;  /* 0x000000160f147224 */ /* 0x040fe400078e0214 */
[----:B------:R-:W-:-:S04]  /*1ab0*/  IMAD.WIDE.U32 R24, R15, R18, R24 ;  /* 0x000000120f187225 */ /* 0x000fc800078e0018 */
[----:B------:R-:W-:Y:S01]  /*1ac0*/  IMAD.IADD R20, R25, 0x1, R20 ;  /* 0x0000000119147824 */ /* 0x000fe200078e0214 */
[----:B------:R-:W-:-:S04]  /*1ad0*/  LEA R26, P0, R24, c[0x0][0x208], 0x2 ;  /* 0x00008200181a7a11 */ /* 0x000fc800078010ff */
[----:B------:R-:W-:-:S05]  /*1ae0*/  LEA.HI.X R27, R24, c[0x0][0x20c], R20, 0x2, P0 ;  /* 0x00008300181b7a11 */ /* 0x000fca00000f1414 */
[----:B------:R0:W5:Y:S04]  /*1af0*/  LDG.E R20, [R26.64] ;  /* 0x0000000a1a147981 */ /* 0x000168000c1e1900 */
.L_x_199:
[----:B------:R-:W-:Y:S05]  /*1b00*/  BSYNC B0 ;  /* 0x0000000000007941 */ /* 0x000fea0003800000 */
.L_x_198:
[C---:B------:R-:W-:Y:S01]  /*1b10*/  ISETP.GT.AND P0, PT, R17.reuse, 0x7f, PT ;  /* 0x0000007f1100780c */ /* 0x040fe20003f04270 */
[----:B------:R-:W-:Y:S01]  /*1b20*/  IMAD.MOV.U32 R29, RZ, RZ, -0x800000 ;  /* 0xff800000ff1d7424 */ /* 0x000fe200078e00ff */
[----:B------:R-:W-:Y:S01]  /*1b30*/  LOP3.LUT P2, RZ, R17, 0x7, RZ, 0xc0, !PT ;  /* 0x0000000711ff7812 */ /* 0x000fe2000784c0ff */
[----:B------:R-:W-:Y:S01]  /*1b40*/  IMAD R19, R6, R19, RZ ;  /* 0x0000001306137224 */ /* 0x000fe200078e02ff */
[----:B------:R-:W-:Y:S01]  /*1b50*/  ISETP.GT.AND P3, PT, R3, RZ, PT ;  /* 0x000000ff0300720c */ /* 0x000fe20003f64270 */
[----:B------:R-:W-:Y:S01]  /*1b60*/  BSSY B1, `(.L_x_200) ;  /* 0x00001ec000017945 */ /* 0x000fe20003800000 */
[----:B------:R-:W-:Y:S01]  /*1b70*/  ISETP.GT.OR P2, PT, R17, 0x7f, P2 ;  /* 0x0000007f1100780c */ /* 0x000fe20001744670 */
[----:B------:R-:W-:-:S06]  /*1b80*/  IMAD.MOV.U32 R28, RZ, RZ, 0x7f800000 ;  /* 0x7f800000ff1c7424 */ /* 0x000fcc00078e00ff */
[----:B------:R-:W-:Y:S01]  /*1b90*/  @!P0 IMAD R23, R18, 0x11, R23 ;  /* 0x0000001112178824 */ /* 0x000fe200078e0217 */
[----:B------:R-:W-:-:S04]  /*1ba0*/  @!P0 LEA.HI R21, R4, R17, RZ, 0x3 ;  /* 0x0000001104158211 */ /* 0x000fc800078f18ff */
[----:B-----5:R-:W-:Y:S01]  /*1bb0*/  @!P0 STS [R23.X4], R20 ;  /* 0x0000001417008388 */ /* 0x020fe20000004800 */
[----:B------:R-:W-:Y:S02]  /*1bc0*/  @!P0 LOP3.LUT R22, R21, 0xfffffff8, RZ, 0xc0, !PT ;  /* 0xfffffff815168812 */ /* 0x000fe400078ec0ff */
[----:B------:R-:W-:-:S03]  /*1bd0*/  @!P0 SHF.R.S32.HI R21, RZ, 0x3, R21 ;  /* 0x00000003ff158819 */ /* 0x000fc60000011415 */
[----:B------:R-:W-:-:S04]  /*1be0*/  @!P0 IMAD.IADD R22, R17, 0x1, -R22 ;  /* 0x0000000111168824 */ /* 0x000fc800078e0a16 */
[----:B------:R-:W-:Y:S01]  /*1bf0*/  @!P0 IMAD R21, R22, 0x11, R21 ;  /* 0x0000001116158824 */ /* 0x000fe200078e0215 */
[----:B------:R-:W-:Y:S06]  /*1c00*/  BAR.SYNC.DEFER_BLOCKING 0x0 ;  /* 0x0000000000007b1d */ /* 0x000fec0000010000 */
[----:B------:R-:W1:Y:S04]  /*1c10*/  @!P0 LDS R29, [R21.X4] ;  /* 0x00000000151d8984 */ /* 0x000e680000004800 */
[----:B-1----:R-:W1:Y:S02]  /*1c20*/  SHFL.BFLY PT, R22, R29, 0x4, 0x1f ;  /* 0x0c801f001d167f89 */ /* 0x002e6400000e0000 */
[----:B-1----:R-:W-:-:S05]  /*1c30*/  FMNMX.FTZ R22, R22, R29, !PT ;  /* 0x0000001d16167209 */ /* 0x002fca0007810000 */
[----:B0-----:R-:W0:Y:S02]  /*1c40*/  SHFL.BFLY PT, R27, R22, 0x2, 0x1f ;  /* 0x0c401f00161b7f89 */ /* 0x001e2400000e0000 */
[----:B0-----:R-:W-:Y:S02]  /*1c50*/  FMNMX.FTZ R27, R22, R27, !PT ;  /* 0x0000001b161b7209 */ /* 0x001fe40007810000 */
[----:B------:R-:W-:-:S03]  /*1c60*/  SHF.R.S32.HI R22, RZ, 0x1f, R3 ;  /* 0x0000001fff167819 */ /* 0x000fc60000011403 */
[----:B------:R-:W0:Y:S02]  /*1c70*/  SHFL.BFLY PT, R18, R27, 0x1, 0x1f ;  /* 0x0c201f001b127f89 */ /* 0x000e2400000e0000 */
[----:B0-----:R-:W-:-:S04]  /*1c80*/  FMNMX.FTZ R18, R27, R18, !PT ;  /* 0x000000121b127209 */ /* 0x001fc80007810000 */
[----:B------:R-:W-:-:S04]  /*1c90*/  FSETP.NEU.FTZ.AND P0, PT, R18, -INF , PT ;  /* 0xff8000001200780b */ /* 0x000fc80003f1d000 */
[----:B------:R-:W-:-:S05]  /*1ca0*/  FSEL R18, R18, RZ, P0 ;  /* 0x000000ff12127208 */ /* 0x000fca0000000000 */
[----:B------:R-:W-:-:S04]  /*1cb0*/  FADD.FTZ R25, -R18, R29 ;  /* 0x0000001d12197221 */ /* 0x000fc80000010100 */
[----:B------:R-:W-:-:S06]  /*1cc0*/  FMUL.FTZ R25, R25, 1.4426950216293334961 ;  /* 0x3fb8aa3b19197820 */ /* 0x000fcc0000410000 */
[----:B------:R-:W0:Y:S02]  /*1cd0*/  MUFU.EX2 R25, R25 ;  /* 0x0000001900197308 */ /* 0x000e240000000800 */
[----:B0-----:R-:W0:Y:S02]  /*1ce0*/  SHFL.BFLY PT, R24, R25, 0x4, 0x1f ;  /* 0x0c801f0019187f89 */ /* 0x001e2400000e0000 */
[----:B0-----:R-:W-:-:S05]  /*1cf0*/  FADD.FTZ R24, R25, R24 ;  /* 0x0000001819187221 */ /* 0x001fca0000010000 */
[----:B------:R-:W0:Y:S02]  /*1d00*/  SHFL.BFLY PT, R23, R24, 0x2, 0x1f ;  /* 0x0c401f0018177f89 */ /* 0x000e2400000e0000 */
[----:B0-----:R-:W-:-:S05]  /*1d10*/  FADD.FTZ R23, R24, R23 ;  /* 0x0000001718177221 */ /* 0x001fca0000010000 */
[----:B------:R-:W0:Y:S02]  /*1d20*/  SHFL.BFLY PT, R20, R23, 0x1, 0x1f ;  /* 0x0c201f0017147f89 */ /* 0x000e2400000e0000 */
[----:B0-----:R-:W-:Y:S01]  /*1d30*/  FADD.FTZ R21, R23, R20 ;  /* 0x0000001417157221 */ /* 0x001fe20000010000 */
[----:B------:R-:W-:Y:S01]  /*1d40*/  LEA.HI.SX32 R20, R3, 0x1, 0x1 ;  /* 0x0000000103147811 */ /* 0x000fe200078f0aff */
[----:B------:R-:W-:-:S03]  /*1d50*/  @!P3 IMAD.MOV R20, RZ, RZ, R22 ;  /* 0x000000ffff14b224 */ /* 0x000fc600078e0216 */
[----:B------:R-:W-:Y:S01]  /*1d60*/  FSETP.NE.FTZ.AND P0, PT, R21, RZ, PT ;  /* 0x000000ff1500720b */ /* 0x000fe20003f15000 */
[----:B------:R-:W-:-:S12]  /*1d70*/  IMAD R6, R19, R20, RZ ;  /* 0x0000001413067224 */ /* 0x000fd800078e02ff */
[----:B------:R-:W0:Y:S02]  /*1d80*/  @P0 MUFU.LG2 R21, R21 ;  /* 0x0000001500150308 */ /* 0x000e240000000c00 */
[----:B0-----:R-:W-:Y:S01]  /*1d90*/  @P0 FFMA.FTZ R28, R21, 0.69314718246459960938, R18 ;  /* 0x3f317218151c0823 */ /* 0x001fe20000010012 */
[----:B------:R-:W-:Y:S05]  /*1da0*/  @P2 BRA `(.L_x_201) ;  /* 0x00001c7000002947 */ /* 0x000fea0003800000 */
[----:B------:R-:W-:Y:S01]  /*1db0*/  ULDC.U8 UR4, c[0x0][0x328] ;  /* 0x0000ca0000047ab9 */ /* 0x000fe20000000000 */
[----:B------:R-:W-:Y:S02]  /*1dc0*/  LEA.HI R4, R4, R17, RZ, 0x3 ;  /* 0x0000001104047211 */ /* 0x000fe400078f18ff */
[----:B------:R-:W-:Y:S02]  /*1dd0*/  ISETP.NE.AND P2, PT, RZ, UR4, PT ;  /* 0x00000004ff007c0c */ /* 0x000fe4000bf45270 */
[----:B------:R-:W-:-:S04]  /*1de0*/  SHF.R.S32.HI R4, RZ, 0x3, R4 ;  /* 0x00000003ff047819 */ /* 0x000fc80000011404 */
[----:B------:R-:W-:-:S04]  /*1df0*/  IADD3 R36, P0, R4, UR8, RZ ;  /* 0x0000000804247c10 */ /* 0x000fc8000ff1e0ff */
[----:B------:R-:W-:-:S03]  /*1e00*/  LEA.HI.X.SX32 R37, R4, UR7, 0x1, P0 ;  /* 0x0000000704257c11 */ /* 0x000fc600080f0eff */
        /* <DEDUP_REMOVED lines=43> */
.L_x_204:
        /* <DEDUP_REMOVED lines=22> */
.L_x_205:
[----:B------:R-:W-:Y:S05]  /*2220*/  BSYNC B0 ;  /* 0x0000000000007941 */ /* 0x000fea0003800000 */
.L_x_203:
[----:B------:R-:W-:Y:S01]  /*2230*/  LOP3.LUT R19, R17, R0, RZ, 0xfc, !PT ;  /* 0x0000000011137212 */ /* 0x000fe200078efcff */
[----:B------:R-:W-:Y:S03]  /*2240*/  BSSY B0, `(.L_x_206) ;  /* 0x0000028000007945 */ /* 0x000fe60003800000 */
[----:B------:R-:W-:-:S13]  /*2250*/  ISETP.NE.U32.AND P0, PT, R19, RZ, PT ;  /* 0x000000ff1300720c */ /* 0x000fda0003f05070 */
[----:B------:R-:W-:Y:S05]  /*2260*/  @!P0 BRA `(.L_x_207) ;  /* 0x000000f000008947 */ /* 0x000fea0003800000 */
[----:B------:R-:W-:Y:S01]  /*2270*/  IMAD.MOV.U32 R24, RZ, RZ, R30 ;  /* 0x000000ffff187224 */ /* 0x000fe200078e001e */
[----:B------:R-:W-:Y:S02]  /*2280*/  MOV R23, R0 ;  /* 0x0000000000177202 */ /* 0x000fe40000000f00 */
[----:B------:R-:W-:Y:S02]  /*2290*/  MOV R22, 0x22b0 ;  /* 0x000022b000167802 */ /* 0x000fe40000000f00 */
[----:B------:R-:W-:Y:S05]  /*22a0*/  CALL.REL.NOINC `($__internal_4_$__cuda_sm20_div_s64) ;  /* 0x0000231000007944 */ /* 0x000fea0003c00000 */
        /* <DEDUP_REMOVED lines=11> */
.L_x_207:
        /* <DEDUP_REMOVED lines=22> */
.L_x_208:
[----:B------:R-:W-:Y:S05]  /*24c0*/  BSYNC B0 ;  /* 0x0000000000007941 */ /* 0x000fea0003800000 */
.L_x_206:
        /* <DEDUP_REMOVED lines=11> */
[----:B------:R-:W-:Y:S05]  /*2580*/  CALL.REL.NOINC `($__internal_4_$__cuda_sm20_div_s64) ;  /* 0x0000203000007944 */ /* 0x000fea0003c00000 */
[----:B------:R-:W-:-:S04]  /*2590*/  IADD3 R17, P0, RZ, -R20, RZ ;  /* 0x80000014ff117210 */ /* 0x000fc80007f1e0ff */
[----:B------:R-:W-:Y:S01]  /*25a0*/  IADD3.X R18, RZ, ~R21, RZ, P0, !PT ;  /* 0x80000015ff127210 */ /* 0x000fe200007fe4ff */
[----:B------:R-:W-:-:S04]  /*25b0*/  IMAD.WIDE.U32 R36, R5, R17, R36 ;  /* 0x0000001105247225 */ /* 0x000fc800078e0024 */
[----:B------:R-:W-:-:S04]  /*25c0*/  IMAD R18, R18, R5, RZ ;  /* 0x0000000512127224 */ /* 0x000fc800078e02ff */
[----:B------:R-:W-:-:S05]  /*25d0*/  IMAD R4, R4, R17, R18 ;  /* 0x0000001104047224 */ /* 0x000fca00078e0212 */
[----:B------:R-:W-:Y:S01]  /*25e0*/  IADD3 R4, R37, R4, RZ ;  /* 0x0000000425047210 */ /* 0x000fe20007ffe0ff */
[----:B------:R-:W-:Y:S05]  /*25f0*/  BRA `(.L_x_211) ;  /* 0x0000016000007947 */ /* 0x000fea0003800000 */
.L_x_210:
        /* <DEDUP_REMOVED lines=22> */
.L_x_211:
[----:B------:R-:W-:Y:S05]  /*2760*/  BSYNC B0 ;  /* 0x0000000000007941 */ /* 0x000fea0003800000 */
.L_x_209:
        /* <DEDUP_REMOVED lines=38> */
[----:B------:R-:W-:Y:S05]  /*29d0*/  CALL.REL.NOINC `($__internal_4_$__cuda_sm20_div_s64) ;  /* 0x00001be000007944 */ /* 0x000fea0003c00000 */
        /* <DEDUP_REMOVED lines=12> */
.L_x_213:
        /* <DEDUP_REMOVED lines=23> */
.L_x_214:
[----:B------:R-:W-:Y:S05]  /*2c10*/  BSYNC B0 ;  /* 0x0000000000007941 */ /* 0x000fea0003800000 */
.L_x_212:
        /* <DEDUP_REMOVED lines=19> */
.L_x_216:
        /* <DEDUP_REMOVED lines=22> */
.L_x_217:
[----:B------:R-:W-:Y:S05]  /*2eb0*/  BSYNC B0 ;  /* 0x0000000000007941 */ /* 0x000fea0003800000 */
.L_x_215:
        /* <DEDUP_REMOVED lines=10> */
[----:B------:R-:W-:Y:S02]  /*2f60*/  IADD3 R17, P0, RZ, -R20, RZ ;  /* 0x80000014ff117210 */ /* 0x000fe40007f1e0ff */
[----:B------:R-:W-:Y:S02]  /*2f70*/  MOV R22, R42 ;  /* 0x0000002a00167202 */ /* 0x000fe40000000f00 */
[----:B------:R-:W-:Y:S02]  /*2f80*/  IADD3.X R18, RZ, ~R21, RZ, P0, !PT ;  /* 0x80000015ff127210 */ /* 0x000fe400007fe4ff */
[----:B------:R-:W-:-:S03]  /*2f90*/  MOV R23, R43 ;  /* 0x0000002b00177202 */ /* 0x000fc60000000f00 */
[----:B------:R-:W-:Y:S02]  /*2fa0*/  IMAD R18, R18, R13, RZ ;  /* 0x0000000d12127224 */ /* 0x000fe400078e02ff */
[----:B------:R-:W-:-:S04]  /*2fb0*/  IMAD.WIDE.U32 R22, R13, R17, R22 ;  /* 0x000000110d167225 */ /* 0x000fc800078e0016 */
[----:B------:R-:W-:Y:S01]  /*2fc0*/  IMAD R17, R12, R17, R18 ;  /* 0x000000110c117224 */ /* 0x000fe200078e0212 */
[----:B------:R-:W-:-:S04]  /*2fd0*/  MOV R13, R22 ;  /* 0x00000016000d7202 */ /* 0x000fc80000000f00 */
[----:B------:R-:W-:Y:S01]  /*2fe0*/  IADD3 R17, R23, R17, RZ ;  /* 0x0000001117117210 */ /* 0x000fe20007ffe0ff */
[----:B------:R-:W-:Y:S05]  /*2ff0*/  BRA `(.L_x_220) ;  /* 0x0000017000007947 */ /* 0x000fea0003800000 */
.L_x_219:
        /* <DEDUP_REMOVED lines=12> */
[----:B------:R-:W-:Y:S02]  /*30c0*/  IMAD R18, R13, R17, R42 ;  /* 0x000000110d127224 */ /* 0x000fe400078e022a */
[----:B------:R-:W-:-:S03]  /*30d0*/  IMAD.MOV.U32 R17, RZ, RZ, RZ ;  /* 0x000000ffff117224 */ /* 0x000fc600078e00ff */
        /* <DEDUP_REMOVED lines=9> */
.L_x_220:
[----:B------:R-:W-:Y:S05]  /*3170*/  BSYNC B0 ;  /* 0x0000000000007941 */ /* 0x000fea0003800000 */
.L_x_218:
[----:B------:R-:W-:Y:S01]  /*3180*/  SHF.R.S32.HI R19, RZ, 0x1f, R7 ;  /* 0x0000001fff137819 */ /* 0x000fe20000011407 */
[-C--:B------:R-:W-:Y:S01]  /*3190*/  IMAD R12, R21, R7.reuse, RZ ;  /* 0x00000007150c7224 */ /* 0x080fe200078e02ff */
[----:B------:R-:W-:Y:S01]  /*31a0*/  SHF.R.S32.HI R18, RZ, 0x1f, R2 ;  /* 0x0000001fff127819 */ /* 0x000fe20000011402 */
[----:B------:R-:W-:Y:S01]  /*31b0*/  IMAD.WIDE.U32 R42, R20, R7, RZ ;  /* 0x00000007142a7225 */ /* 0x000fe200078e00ff */
[----:B------:R-:W-:Y:S03]  /*31c0*/  BSSY B0, `(.L_x_221) ;  /* 0x0000039000007945 */ /* 0x000fe60003800000 */
[----:B------:R-:W-:Y:S01]  /*31d0*/  IMAD R7, R19, R20, R12 ;  /* 0x0000001413077224 */ /* 0x000fe200078e020c */
[----:B------:R-:W-:Y:S01]  /*31e0*/  LOP3.LUT R12, R41, R10, RZ, 0xfc, !PT ;  /* 0x0000000a290c7212 */ /* 0x000fe200078efcff */
[----:B------:R-:W-:Y:S02]  /*31f0*/  IMAD R47, R25, c[0x0][0x214], RZ ;  /* 0x00008500192f7a24 */ /* 0x000fe400078e02ff */
[-C--:B------:R-:W-:Y:S01]  /*3200*/  IMAD R17, R17, R2.reuse, RZ ;  /* 0x0000000211117224 */ /* 0x080fe200078e02ff */
        /* <DEDUP_REMOVED lines=16> */
[----:B------:R-:W-:Y:S05]  /*3310*/  CALL.REL.NOINC `($__internal_4_$__cuda_sm20_div_s64) ;  /* 0x000012a000007944 */ /* 0x000fea0003c00000 */
        /* <DEDUP_REMOVED lines=12> */
.L_x_222:
        /* <DEDUP_REMOVED lines=23> */
.L_x_223:
[----:B------:R-:W-:Y:S05]  /*3550*/  BSYNC B0 ;  /* 0x0000000000007941 */ /* 0x000fea0003800000 */
.L_x_221:
        /* <DEDUP_REMOVED lines=29> */
.L_x_225:
        /* <DEDUP_REMOVED lines=23> */
.L_x_226:
[----:B------:R-:W-:Y:S05]  /*38a0*/  BSYNC B0 ;  /* 0x0000000000007941 */ /* 0x000fea0003800000 */
.L_x_224:
[----:B------:R-:W-:-:S04]  /*38b0*/  IADD3 R31, P1, P0, R36, R32, R30 ;  /* 0x00000020241f7210 */ /* 0x000fc8000783e01e */
[----:B------:R-:W-:Y:S02]  /*38c0*/  IADD3 R31, P3, P2, R42, R31, R46 ;  /* 0x0000001f2a1f7210 */ /* 0x000fe40007a7e02e */
[----:B------:R-:W-:Y:S01]  /*38d0*/  IADD3.X R0, R4, R5, R0, P1, P0 ;  /* 0x0000000504007210 */ /* 0x000fe20000fe0400 */
[----:B------:R-:W-:Y:S01]  /*38e0*/  IMAD R5, R21, R6, RZ ;  /* 0x0000000615057224 */ /* 0x000fe200078e02ff */
[----:B------:R-:W-:Y:S02]  /*38f0*/  IADD3 R44, P1, P0, R48, R31, R44 ;  /* 0x0000001f302c7210 */ /* 0x000fe4000783e02c */
[----:B------:R-:W-:Y:S02]  /*3900*/  IADD3.X R0, R7, R0, R2, P3, P2 ;  /* 0x0000000007007210 */ /* 0x000fe40001fe4402 */
[----:B------:R-:W-:Y:S02]  /*3910*/  SHF.R.S32.HI R2, RZ, 0x1f, R6 ;  /* 0x0000001fff027819 */ /* 0x000fe40000011406 */
[----:B------:R-:W-:-:S02]  /*3920*/  IADD3.X R45, R11, R0, R12, P1, P0 ;  /* 0x000000000b2d7210 */ /* 0x000fc40000fe040c */
[----:B------:R-:W-:Y:S01]  /*3930*/  SHF.R.S32.HI R0, RZ, 0x1f, R3 ;  /* 0x0000001fff007819 */ /* 0x000fe20000011403 */
[-C--:B------:R-:W-:Y:S02]  /*3940*/  IMAD R2, R2, R20.reuse, R5 ;  /* 0x0000001402027224 */ /* 0x080fe400078e0205 */
[----:B------:R-:W-:-:S04]  /*3950*/  IMAD.WIDE.U32 R44, R6, R20, R44 ;  /* 0x00000014062c7225 */ /* 0x000fc800078e002c */
[----:B------:R-:W-:Y:S02]  /*3960*/  IMAD R5, R8, R3, RZ ;  /* 0x0000000308057224 */ /* 0x000fe400078e02ff */
        /* <DEDUP_REMOVED lines=8> */
.L_x_202:
[----:B------:R-:W-:-:S04]  /*39f0*/  LEA R2, P0, R36, c[0x0][0x200], 0x2 ;  /* 0x0000800024027a11 */ /* 0x000fc800078010ff */
[----:B------:R-:W-:-:S05]  /*3a00*/  LEA.HI.X R3, R36, c[0x0][0x204], R37, 0x2, P0 ;  /* 0x0000810024037a11 */ /* 0x000fca00000f1425 */
[----:B------:R0:W-:Y:S04]  /*3a10*/  STG.E [R2.64], R28 ;  /* 0x0000001c02007986 */ /* 0x0001e8000c10190a */
.L_x_201:
[----:B------:R-:W-:Y:S05]  /*3a20*/  BSYNC B1 ;  /* 0x0000000000017941 */ /* 0x000fea0003800000 */
.L_x_200:
[----:B0-----:R-:W0:Y:S01]  /*3a30*/  S2R R2, SR_TID.X ;  /* 0x0000000000027919 */ /* 0x001e220000002100 */
[----:B------:R-:W-:Y:S01]  /*3a40*/  IMAD.MOV.U32 R13, RZ, RZ, RZ ;  /* 0x000000ffff0d7224 */ /* 0x000fe200078e00ff */
[----:B------:R-:W-:Y:S01]  /*3a50*/  CS2R R10, SRZ ;  /* 0x00000000000a7805 */ /* 0x000fe2000001ff00 */
[----:B------:R-:W-:Y:S01]  /*3a60*/  CS2R R8, SRZ ;  /* 0x0000000000087805 */ /* 0x000fe2000001ff00 */
[----:B------:R-:W-:Y:S01]  /*3a70*/  CS2R R6, SRZ ;  /* 0x0000000000067805 */ /* 0x000fe2000001ff00 */
[----:B------:R-:W-:Y:S01]  /*3a80*/  CS2R R4, SRZ ;  /* 0x0000000000047805 */ /* 0x000fe2000001ff00 */
[----:B0-----:R-:W-:-:S04]  /*3a90*/  SHF.R.S32.HI R3, RZ, 0x1f, R2 ;  /* 0x0000001fff037819 */ /* 0x001fc80000011402 */
[----:B------:R-:W-:-:S04]  /*3aa0*/  LEA.HI R0, R3, R2, RZ, 0x3 ;  /* 0x0000000203007211 */ /* 0x000fc800078f18ff */
[----:B------:R-:W-:-:S05]  /*3ab0*/  LOP3.LUT R35, R0, 0xfffffff8, RZ, 0xc0, !PT ;  /* 0xfffffff800237812 */ /* 0x000fca00078ec0ff */
[----:B------:R-:W-:-:S05]  /*3ac0*/  IMAD.IADD R35, R2, 0x1, -R35 ;  /* 0x0000000102237824 */ /* 0x000fca00078e0a23 */
[----:B------:R-:W-:-:S04]  /*3ad0*/  ISETP.GE.AND P0, PT, R35, c[0x0][0x314], PT ;  /* 0x0000c50023007a0c */ /* 0x000fc80003f06270 */
[----:B------:R-:W-:-:S13]  /*3ae0*/  ISETP.LT.AND P0, PT, R2, 0x80, !P0 ;  /* 0x000000800200780c */ /* 0x000fda0004701270 */
[----:B------:R-:W-:Y:S01]  /*3af0*/  @P0 FADD.FTZ R3, -R28, R29 ;  /* 0x0000001d1c030221 */ /* 0x000fe20000010100 */
[----:B------:R-:W-:Y:S01]  /*3b00*/  SHF.R.S32.HI R28, RZ, 0x3, R0 ;  /* 0x00000003ff1c7819 */ /* 0x000fe20000011400 */
[----:B------:R-:W-:Y:S02]  /*3b10*/  IMAD.MOV.U32 R0, RZ, RZ, c[0x0][0x314] ;  /* 0x0000c500ff007624 */ /* 0x000fe400078e00ff */
[----:B------:R-:W-:Y:S02]  /*3b20*/  @P0 FMUL.FTZ R3, R3, 1.4426950216293334961 ;  /* 0x3fb8aa3b03030820 */ /* 0x000fe40000410000 */
[C---:B------:R-:W-:Y:S02]  /*3b30*/  @P0 IMAD R2, R35.reuse, 0x11, R28 ;  /* 0x0000001123020824 */ /* 0x040fe400078e021c */
[----:B------:R-:W-:Y:S02]  /*3b40*/  IMAD.SHL.U32 R35, R35, 0x4, RZ ;  /* 0x0000000423237824 */ /* 0x000fe400078e00ff */
[----:B------:R-:W0:Y:S03]  /*3b50*/  @P0 MUFU.EX2 R3, R3 ;  /* 0x0000000300030308 */ /* 0x000e260000000800 */
[----:B------:R-:W-:-:S02]  /*3b60*/  IADD3 R34, R35, 0x20, RZ ;  /* 0x0000002023227810 */ /* 0x000fc40007ffe0ff */
[----:B------:R-:W-:Y:S01]  /*3b70*/  IADD3 R33, R35, 0x40, RZ ;  /* 0x0000004023217810 */ /* 0x000fe20007ffe0ff */
[----:B0-----:R0:W-:Y:S04]  /*3b80*/  @P0 STS [R2.X4], R3 ;  /* 0x0000000302000388 */ /* 0x0011e80000004800 */
[----:B------:R-:W-:Y:S01]  /*3b90*/  BAR.SYNC.DEFER_BLOCKING 0x0 ;  /* 0x0000000000007b1d */ /* 0x000fe20000010000 */
[----:B------:R-:W-:Y:S01]  /*3ba0*/  ISETP.GE.AND P0, PT, R0, 0x1, PT ;  /* 0x000000010000780c */ /* 0x000fe20003f06270 */
[----:B------:R-:W-:Y:S01]  /*3bb0*/  IMAD.MOV.U32 R0, RZ, RZ, RZ ;  /* 0x000000ffff007224 */ /* 0x000fe200078e00ff */
[----:B0-----:R-:W-:-:S11]  /*3bc0*/  CS2R R2, SRZ ;  /* 0x0000000000027805 */ /* 0x001fd6000001ff00 */
        /* <DEDUP_REMOVED lines=24> */
.L_x_230:
        /* <DEDUP_REMOVED lines=15> */
.L_x_229:
[----:B------:R-:W-:Y:S05]  /*3e40*/  BSYNC B0 ;  /* 0x0000000000007941 */ /* 0x000fea0003800000 */
.L_x_228:
        /* <DEDUP_REMOVED lines=19> */
.L_x_227:
        /* <DEDUP_REMOVED lines=42> */
[-C--:B------:R-:W-:Y:S01]  /*4220*/  @!P1 LOP3.LUT R4, RZ, R5.reuse, RZ, 0x33, !PT ;  /* 0x00000005ff049212 */ /* 0x080fe200078e33ff */
[----:B0-----:R-:W-:Y:S02]  /*4230*/  IMAD.MOV R2, RZ, RZ, -R13 ;  /* 0x000000ffff027224 */ /* 0x001fe400078e0a0d */
[----:B------:R-:W-:Y:S02]  /*4240*/  IMAD.MOV.U32 R12, RZ, RZ, RZ ;  /* 0x000000ffff0c7224 */ /* 0x000fe400078e00ff */
[----:B------:R-:W-:Y:S02]  /*4250*/  IMAD R5, R4, R5, RZ ;  /* 0x0000000504057224 */ /* 0x000fe400078e02ff */
[----:B------:R-:W-:Y:S02]  /*4260*/  IMAD R2, R2, R3, RZ ;  /* 0x0000000302027224 */ /* 0x000fe400078e02ff */
[----:B------:R-:W-:-:S02]  /*4270*/  IMAD.IADD R10, R28, 0x1, -R5 ;  /* 0x000000011c0a7824 */ /* 0x000fc400078e0a05 */
        /* <DEDUP_REMOVED lines=29> */
[----:B------:R-:W-:Y:S02]  /*4450*/  IMAD R0, R0, c[0x0][0x1e8], RZ ;  /* 0x00007a0000007a24 */ /* 0x000fe400078e02ff */
[----:B------:R-:W-:Y:S02]  /*4460*/  IMAD.IADD R13, R13, 0x1, R2 ;  /* 0x000000010d0d7824 */ /* 0x000fe400078e0202 */
        /* <DEDUP_REMOVED lines=21> */
        .weak           $__internal_4_$__cuda_sm20_div_s64
        .type           $__internal_4_$__cuda_sm20_div_s64,@function
        .size           $__internal_4_$__cuda_sm20_div_s64,(.L_x_6264 - $__internal_4_$__cuda_sm20_div_s64)
$__internal_4_$__cuda_sm20_div_s64:
        /* <DEDUP_REMOVED lines=29> */
[----:B------:R-:W-:-:S04]  /*4790*/  IMAD.X R26, RZ, RZ, ~R26, P0 ;  /* 0x000000ffff1a7224 */ /* 0x000fc800000e0e1a */
[----:B------:R-:W-:-:S04]  /*47a0*/  IMAD.WIDE.U32 R34, P5, R35, R26, R34 ;  /* 0x0000001a23227225 */ /* 0x000fc800078a0022 */
[C---:B------:R-:W-:Y:S02]  /*47b0*/  IMAD R21, R27.reuse, R26, RZ ;  /* 0x0000001a1b157224 */ /* 0x040fe400078e02ff */
[----:B------:R-:W-:-:S04]  /*47c0*/  IMAD.HI.U32 R20, P4, R27, R20, R34 ;  /* 0x000000141b147227 */ /* 0x000fc80007880022 */
[----:B------:R-:W-:Y:S01]  /*47d0*/  IMAD.HI.U32 R19, R27, R26, RZ ;  /* 0x0000001a1b137227 */ /* 0x000fe200078e00ff */
[----:B------:R-:W-:Y:S02]  /*47e0*/  IADD3 R21, P3, R21, R20, RZ ;  /* 0x0000001415157210 */ /* 0x000fe40007f7e0ff */
[-C--:B------:R-:W-:Y:S01]  /*47f0*/  IADD3 R20, P0, RZ, -R18.reuse, RZ ;  /* 0x80000012ff147210 */ /* 0x080fe20007f1e0ff */
[----:B------:R-:W-:Y:S02]  /*4800*/  IMAD.X R27, R19, 0x1, R27, P5 ;  /* 0x00000001131b7824 */ /* 0x000fe400028e061b */
[----:B------:R-:W-:Y:S01]  /*4810*/  IMAD.MOV.U32 R35, RZ, RZ, RZ ;  /* 0x000000ffff237224 */ /* 0x000fe200078e00ff */
[----:B------:R-:W-:Y:S01]  /*4820*/  SEL R20, R20, R18, !P2 ;  /* 0x0000001214147207 */ /* 0x000fe20005000000 */
[----:B------:R-:W-:-:S04]  /*4830*/  IMAD.X R26, RZ, RZ, ~R17, P0 ;  /* 0x000000ffff1a7224 */ /* 0x000fc800000e0e11 */
        /* <DEDUP_REMOVED lines=14> */
[-C--:B------:R-:W-:Y:S01]  /*4920*/  IMAD R34, R26, R38.reuse, R21 ;  /* 0x000000261a227224 */ /* 0x080fe200078e0215 */
[----:B------:R-:W-:-:S03]  /*4930*/  IADD3 R21, P3, R20, -R38, RZ ;  /* 0x8000002614157210 */ /* 0x000fc60007f7e0ff */
[----:B------:R-:W-:Y:S01]  /*4940*/  IMAD.X R19, R19, 0x1, ~R34, P0 ;  /* 0x0000000113137824 */ /* 0x000fe200000e0e22 */
[----:B------:R-:W-:-:S04]  /*4950*/  IADD3 R34, P2, R27, 0x1, RZ ;  /* 0x000000011b227810 */ /* 0x000fc80007f5e0ff */
[----:B------:R-:W-:-:S04]  /*4960*/  ISETP.GE.U32.AND.EX P4, PT, R19, R39, PT, P4 ;  /* 0x000000271300720c */ /* 0x000fc80003f86140 */
[----:B------:R-:W-:Y:S01]  /*4970*/  SEL R21, R21, R20, P4 ;  /* 0x0000001415157207 */ /* 0x000fe20002000000 */
[----:B------:R-:W-:Y:S01]  /*4980*/  IMAD.X R20, R19, 0x1, ~R39, P3 ;  /* 0x0000000113147824 */ /* 0x000fe200018e0e27 */
[----:B------:R-:W-:Y:S02]  /*4990*/  SEL R34, R34, R27, P4 ;  /* 0x0000001b22227207 */ /* 0x000fe40002000000 */
[----:B------:R-:W-:Y:S01]  /*49a0*/  ISETP.GE.U32.AND P0, PT, R21, R38, PT ;  /* 0x000000261500720c */ /* 0x000fe20003f06070 */
[----:B------:R-:W-:Y:S01]  /*49b0*/  IMAD.X R21, RZ, RZ, R26, P2 ;  /* 0x000000ffff157224 */ /* 0x000fe200010e061a */
[----:B------:R-:W-:Y:S02]  /*49c0*/  SEL R19, R20, R19, P4 ;  /* 0x0000001314137207 */ /* 0x000fe40002000000 */
[----:B------:R-:W-:Y:S02]  /*49d0*/  IADD3 R27, P2, R34, 0x1, RZ ;  /* 0x00000001221b7810 */ /* 0x000fe40007f5e0ff */
[----:B------:R-:W-:Y:S01]  /*49e0*/  SEL R21, R21, R26, P4 ;  /* 0x0000001a15157207 */ /* 0x000fe20002000000 */
[----:B------:R-:W-:Y:S01]  /*49f0*/  IMAD.MOV.U32 R26, RZ, RZ, R22 ;  /* 0x000000ffff1a7224 */ /* 0x000fe200078e0016 */
[----:B------:R-:W-:-:S02]  /*4a00*/  ISETP.GE.U32.AND.EX P0, PT, R19, R39, PT, P0 ;  /* 0x000000271300720c */ /* 0x000fc40003f06100 */
[----:B------:R-:W-:Y:S02]  /*4a10*/  IADD3.X R20, RZ, R21, RZ, P2, !PT ;  /* 0x00000015ff147210 */ /* 0x000fe400017fe4ff */
[----:B------:R-:W-:Y:S02]  /*4a20*/  SEL R27, R27, R34, P0 ;  /* 0x000000221b1b7207 */ /* 0x000fe40000000000 */
[----:B------:R-:W-:Y:S02]  /*4a30*/  LOP3.LUT R19, R23, R17, RZ, 0x3c, !PT ;  /* 0x0000001117137212 */ /* 0x000fe400078e3cff */
[----:B------:R-:W-:Y:S02]  /*4a40*/  SEL R21, R20, R21, P0 ;  /* 0x0000001514157207 */ /* 0x000fe40000000000 */
[----:B------:R-:W-:Y:S02]  /*4a50*/  IADD3 R20, P2, RZ, -R27, RZ ;  /* 0x8000001bff147210 */ /* 0x000fe40007f5e0ff */
[----:B------:R-:W-:-:S02]  /*4a60*/  ISETP.GE.AND P3, PT, R19, RZ, PT ;  /* 0x000000ff1300720c */ /* 0x000fc40003f66270 */
[----:B------:R-:W-:Y:S01]  /*4a70*/  ISETP.NE.U32.AND P0, PT, R24, RZ, PT ;  /* 0x000000ff1800720c */ /* 0x000fe20003f05070 */
[----:B------:R-:W-:Y:S01]  /*4a80*/  IMAD.X R24, RZ, RZ, ~R21, P2 ;  /* 0x000000ffff187224 */ /* 0x000fe200010e0e15 */
[----:B------:R-:W-:Y:S01]  /*4a90*/  SEL R20, R20, R27, !P3 ;  /* 0x0000001b14147207 */ /* 0x000fe20005800000 */
[----:B------:R-:W-:Y:S01]  /*4aa0*/  IMAD.MOV.U32 R27, RZ, RZ, 0x0 ;  /* 0x00000000ff1b7424 */ /* 0x000fe200078e00ff */
[----:B------:R-:W-:Y:S02]  /*4ab0*/  ISETP.NE.AND.EX P0, PT, R23, RZ, PT, P0 ;  /* 0x000000ff1700720c */ /* 0x000fe40003f05300 */
[----:B------:R-:W-:Y:S02]  /*4ac0*/  SEL R24, R24, R21, !P3 ;  /* 0x0000001518187207 */ /* 0x000fe40005800000 */
[----:B------:R-:W-:Y:S02]  /*4ad0*/  SEL R20, R20, 0xffffffff, P0 ;  /* 0xffffffff14147807 */ /* 0x000fe40000000000 */
[----:B------:R-:W-:Y:S01]  /*4ae0*/  SEL R21, R24, 0xffffffff, P0 ;  /* 0xffffffff18157807 */ /* 0x000fe20000000000 */
[----:B------:R-:W-:Y:S06]  /*4af0*/  RET.REL.NODEC R26 `(_ZN5flash32flash_fwd_splitkv_combine_kernelI23Flash_fwd_kernel_traitsILi96ELi64ELi128ELi4ELb0ELb0EN7cutlass10bfloat16_tE19Flash_kernel_traitsILi96ELi64ELi128ELi4ES3_EELi16ELi3ELb0EEEvNS_16Flash_fwd_paramsE) ;  /* 0xffffb5001a007950 */ /* 0x000fec0003c3ffff */
.L_x_231:
        /* <DEDUP_REMOVED lines=16> */
.L_x_6264:


//--------------------- .text._ZN5flash32flash_fwd_splitkv_combine_kernelI23Flash_fwd_kernel_traitsILi96ELi64ELi128ELi4ELb0ELb0EN7cutlass10bfloat16_tE19Flash_kernel_traitsILi96ELi64ELi128ELi4ES3_EELi16ELi2ELb0EEEvNS_16Flash_fwd_paramsE --------------------------
	.section	.text._ZN5flash32flash_fwd_splitkv_combine_kernelI23Flash_fwd_kernel_traitsILi96ELi64ELi128ELi4ELb0ELb0EN7cutlass10bfloat16_tE19Flash_kernel_traitsILi96ELi64ELi128ELi4ES3_EELi16ELi2ELb0EEEvNS_16Flash_fwd_paramsE,"ax",@progbits
	.sectioninfo	@"SHI_REGISTERS=54"
	.align	128
        .global         _ZN5flash32flash_fwd_splitkv_combine_kernelI23Flash_fwd_kernel_traitsILi96ELi64ELi128ELi4ELb0ELb0EN7cutlass10bfloat16_tE19Flash_kernel_traitsILi96ELi64ELi128ELi4ES3_EELi16ELi2ELb0EEEvNS_16Flash_fwd_paramsE
        .type           _ZN5flash32flash_fwd_splitkv_combine_kernelI23Flash_fwd_kernel_traitsILi96ELi64ELi128ELi4ELb0ELb0EN7cutlass10bfloat16_tE19Flash_kernel_traitsILi96ELi64ELi128ELi4ES3_EELi16ELi2ELb0EEEvNS_16Flash_fwd_paramsE,@function
        .size           _ZN5flash32flash_fwd_splitkv_combine_kernelI23Flash_fwd_kernel_traitsILi96ELi64ELi128ELi4ELb0ELb0EN7cutlass10bfloat16_tE19Flash_kernel_traitsILi96ELi64ELi128ELi4ES3_EELi16ELi2ELb0EEEvNS_16Flash_fwd_paramsE,(.L_x_6265 - _ZN5flash32flash_fwd_splitkv_combine_kernelI23Flash_fwd_kernel_traitsILi96ELi64ELi128ELi4ELb0ELb0EN7cutlass10bfloat16_tE19Flash_kernel_traitsILi96ELi64ELi128ELi4ES3_EELi16ELi2ELb0EEEvNS_16Flash_fwd_paramsE)
        .other          _ZN5flash32flash_fwd_splitkv_combine_kernelI23Flash_fwd_kernel_traitsILi96ELi64ELi128ELi4ELb0ELb0EN7cutlass10bfloat16_tE19Flash_kernel_traitsILi96ELi64ELi128ELi4ES3_EELi16ELi2ELb0EEEvNS_16Flash_fwd_paramsE,@"STO_CUDA_ENTRY STV_DEFAULT"
_ZN5flash32flash_fwd_splitkv_combine_kernelI23Flash_fwd_kernel_traitsILi96ELi64ELi128ELi4ELb0ELb0EN7cutlass10bfloat16_tE19Flash_kernel_traitsILi96ELi64ELi128ELi4ES3_EELi16ELi2ELb0EEEvNS_16Flash_fwd_paramsE:
.text._ZN5flash32flash_fwd_splitkv_combine_kernelI23Flash_fwd_kernel_traitsILi96ELi64ELi128ELi4ELb0ELb0EN7cutlass10bfloat16_tE19Flash_kernel_traitsILi96ELi64ELi128ELi4ES3_EELi16ELi2ELb0EEEvNS_16Flash_fwd_paramsE:
        /* <DEDUP_REMOVED lines=23> */
[----:B------:R-:W-:Y:S05]  /*0170*/  CALL.REL.NOINC `($__internal_5_$__cuda_sm20_div_s64) ;  /* 0x0000441000007944 */ /* 0x000fea0003c00000 */
[----:B------:R-:W-:Y:S05]  /*0180*/  BRA `(.L_x_233) ;  /* 0x0000013000007947 */ /* 0x000fea0003800000 */
.L_x_232:
        /* <DEDUP_REMOVED lines=19> */
.L_x_233:
        /* <DEDUP_REMOVED lines=12> */
[----:B------:R-:W-:Y:S05]  /*0380*/  CALL.REL.NOINC `($__internal_5_$__cuda_sm20_div_s64) ;  /* 0x0000420000007944 */ /* 0x000fea0003c00000 */
[----:B------:R-:W-:Y:S02]  /*0390*/  MOV R8, R20 ;  /* 0x0000001400087202 */ /* 0x000fe40000000f00 */
[----:B------:R-:W-:Y:S01]  /*03a0*/  MOV R9, R21 ;  /* 0x0000001500097202 */ /* 0x000fe20000000f00 */
[----:B------:R-:W-:Y:S05]  /*03b0*/  BRA `(.L_x_236) ;  /* 0x0000013000007947 */ /* 0x000fea0003800000 */
.L_x_235:
        /* <DEDUP_REMOVED lines=19> */
.L_x_236:
[----:B------:R-:W-:Y:S05]  /*04f0*/  BSYNC B0 ;  /* 0x0000000000007941 */ /* 0x000fea0003800000 */
.L_x_234:
[----:B------:R-:W-:Y:S01]  /*0500*/  IABS R7, c[0x0][0x214] ;  /* 0x0000850000077a13 */ /* 0x000fe20000000000 */
[----:B------:R-:W-:Y:S01]  /*0510*/  IMAD.MOV.U32 R2, RZ, RZ, c[0x0][0x214] ;  /* 0x00008500ff027624 */ /* 0x000fe200078e00ff */
[----:B------:R-:W-:Y:S01]  /*0520*/  BSSY B0, `(.L_x_237) ;  /* 0x000003b000007945 */ /* 0x000fe20003800000 */
[----:B------:R-:W-:Y:S01]  /*0530*/  IMAD.MOV.U32 R10, RZ, RZ, RZ ;  /* 0x000000ffff0a7224 */ /* 0x000fe200078e00ff */
[----:B------:R-:W0:Y:S02]  /*0540*/  I2F.RP R13, R7 ;  /* 0x00000007000d7306 */ /* 0x000e240000209400 */
[----:B------:R-:W-:-:S04]  /*0550*/  IADD3 R2, R7, -0x1, R2 ;  /* 0xffffffff07027810 */ /* 0x000fc80007ffe002 */
[----:B------:R-:W-:Y:S02]  /*0560*/  IABS R4, R2 ;  /* 0x0000000200047213 */ /* 0x000fe40000000000 */
[----:B0-----:R-:W0:Y:S02]  /*0570*/  MUFU.RCP R12, R13 ;  /* 0x0000000d000c7308 */ /* 0x001e240000001000 */
[----:B0-----:R-:W-:-:S06]  /*0580*/  IADD3 R12, R12, 0xffffffe, RZ ;  /* 0x0ffffffe0c0c7810 */ /* 0x001fcc0007ffe0ff */
[----:B------:R-:W0:Y:S02]  /*0590*/  F2I.FTZ.U32.TRUNC.NTZ R11, R12 ;  /* 0x0000000c000b7305 */ /* 0x000e24000021f000 */
[----:B0-----:R-:W-:-:S04]  /*05a0*/  IMAD.MOV R6, RZ, RZ, -R11 ;  /* 0x000000ffff067224 */ /* 0x001fc800078e0a0b */
        /* <DEDUP_REMOVED lines=31> */
.L_x_238:
        /* <DEDUP_REMOVED lines=19> */
.L_x_239:
[----:B------:R-:W-:Y:S05]  /*08d0*/  BSYNC B0 ;  /* 0x0000000000007941 */ /* 0x000fea0003800000 */
.L_x_237:
        /* <DEDUP_REMOVED lines=74> */
[----:B------:R-:W-:Y:S02]  /*0d80*/  MOV R32, R20 ;  /* 0x0000001400207202 */ /* 0x000fe40000000f00 */
[----:B------:R-:W-:Y:S01]  /*0d90*/  MOV R33, R21 ;  /* 0x0000001500217202 */ /* 0x000fe20000000f00 */
[----:B------:R-:W-:Y:S05]  /*0da0*/  BRA `(.L_x_242) ;  /* 0x0000013000007947 */ /* 0x000fea0003800000 */
.L_x_241:
        /* <DEDUP_REMOVED lines=19> */
.L_x_242:
[----:B------:R-:W-:Y:S05]  /*0ee0*/  BSYNC B0 ;  /* 0x0000000000007941 */ /* 0x000fea0003800000 */
.L_x_240:
[-C--:B------:R-:W-:Y:S01]  /*0ef0*/  IABS R18, R3.reuse ;  /* 0x0000000300127213 */ /* 0x080fe20000000000 */
[----:B------:R-:W-:Y:S01]  /*0f00*/  IMAD.MOV.U32 R7, RZ, RZ, 0x1 ;  /* 0x00000001ff077424 */ /* 0x000fe200078e00ff */
[----:B------:R-:W-:Y:S01]  /*0f10*/  IABS R10, R3 ;  /* 0x00000003000a7213 */ /* 0x000fe20000000000 */
[----:B------:R-:W-:Y:S01]  /*0f20*/  BSSY B0, `(.L_x_243) ;  /* 0x000003a000007945 */ /* 0x000fe20003800000 */
[----:B------:R-:W0:Y:S02]  /*0f30*/  I2F.RP R19, R18 ;  /* 0x0000001200137306 */ /* 0x000e240000209400 */
[----:B------:R-:W-:Y:S01]  /*0f40*/  IADD3 R7, R18, c[0x0][0x214], -R7 ;  /* 0x0000850012077a10 */ /* 0x000fe20007ffe807 */
[----:B------:R-:W-:-:S03]  /*0f50*/  IMAD.MOV R10, RZ, RZ, -R10 ;  /* 0x000000ffff0a7224 */ /* 0x000fc600078e0a0a */
[----:B------:R-:W-:Y:S02]  /*0f60*/  IABS R11, R7 ;  /* 0x00000007000b7213 */ /* 0x000fe40000000000 */
        /* <DEDUP_REMOVED lines=34> */
.L_x_244:
        /* <DEDUP_REMOVED lines=19> */
.L_x_245:
[----:B------:R-:W-:Y:S05]  /*12c0*/  BSYNC B0 ;  /* 0x0000000000007941 */ /* 0x000fea0003800000 */
.L_x_243:
        /* <DEDUP_REMOVED lines=131> */
.L_x_247:
[----:B------:R-:W-:Y:S05]  /*1b00*/  BSYNC B0 ;  /* 0x0000000000007941 */ /* 0x000fea0003800000 */
.L_x_246:
        /* <DEDUP_REMOVED lines=11> */
[----:B------:R-:W-:-:S05]  /*1bc0*/  @!P0 LOP3.LUT R22, R22, 0xfffffffc, RZ, 0xc0, !PT ;  /* 0xfffffffc16168812 */ /* 0x000fca00078ec0ff */
[----:B------:R-:W-:-:S04]  /*1bd0*/  @!P0 IMAD.IADD R21, R17, 0x1, -R22 ;  /* 0x0000000111158824 */ /* 0x000fc800078e0a16 */
[----:B------:R-:W-:Y:S01]  /*1be0*/  @!P0 IMAD R21, R21, 0x44, R22 ;  /* 0x0000004415158824 */ /* 0x000fe200078e0216 */
[----:B------:R-:W-:Y:S01]  /*1bf0*/  BAR.SYNC.DEFER_BLOCKING 0x0 ;  /* 0x0000000000007b1d */ /* 0x000fe20000010000 */
[----:B------:R-:W-:-:S05]  /*1c00*/  SHF.R.S32.HI R22, RZ, 0x1f, R3 ;  /* 0x0000001fff167819 */ /* 0x000fca0000011403 */
[----:B------:R-:W1:Y:S04]  /*1c10*/  @!P0 LDS R29, [R21] ;  /* 0x00000000151d8984 */ /* 0x000e680000000800 */
[----:B-1----:R-:W1:Y:S02]  /*1c20*/  SHFL.BFLY PT, R18, R29, 0x2, 0x1f ;  /* 0x0c401f001d127f89 */ /* 0x002e6400000e0000 */
[----:B-1----:R-:W-:-:S05]  /*1c30*/  FMNMX.FTZ R25, R18, R29, !PT ;  /* 0x0000001d12197209 */ /* 0x002fca0007810000 */
[----:B------:R-:W1:Y:S02]  /*1c40*/  SHFL.BFLY PT, R18, R25, 0x1, 0x1f ;  /* 0x0c201f0019127f89 */ /* 0x000e6400000e0000 */
[----:B-1----:R-:W-:-:S04]  /*1c50*/  FMNMX.FTZ R18, R25, R18, !PT ;  /* 0x0000001219127209 */ /* 0x002fc80007810000 */
[----:B------:R-:W-:-:S04]  /*1c60*/  FSETP.NEU.FTZ.AND P0, PT, R18, -INF , PT ;  /* 0xff8000001200780b */ /* 0x000fc80003f1d000 */
[----:B------:R-:W-:-:S05]  /*1c70*/  FSEL R18, R18, RZ, P0 ;  /* 0x000000ff12127208 */ /* 0x000fca0000000000 */
[----:B------:R-:W-:-:S04]  /*1c80*/  FADD.FTZ R24, -R18, R29 ;  /* 0x0000001d12187221 */ /* 0x000fc80000010100 */
[----:B------:R-:W-:-:S06]  /*1c90*/  FMUL.FTZ R24, R24, 1.4426950216293334961 ;  /* 0x3fb8aa3b18187820 */ /* 0x000fcc0000410000 */
[----:B------:R-:W1:Y:S02]  /*1ca0*/  MUFU.EX2 R24, R24 ;  /* 0x0000001800187308 */ /* 0x000e640000000800 */
[----:B-1----:R-:W1:Y:S02]  /*1cb0*/  SHFL.BFLY PT, R23, R24, 0x2, 0x1f ;  /* 0x0c401f0018177f89 */ /* 0x002e6400000e0000 */
[----:B-1----:R-:W-:-:S05]  /*1cc0*/  FADD.FTZ R23, R24, R23 ;  /* 0x0000001718177221 */ /* 0x002fca0000010000 */
[----:B------:R-:W1:Y:S02]  /*1cd0*/  SHFL.BFLY PT, R20, R23, 0x1, 0x1f ;  /* 0x0c201f0017147f89 */ /* 0x000e6400000e0000 */
[----:B-1----:R-:W-:Y:S01]  /*1ce0*/  FADD.FTZ R21, R23, R20 ;  /* 0x0000001417157221 */ /* 0x002fe20000010000 */
[----:B------:R-:W-:Y:S01]  /*1cf0*/  LEA.HI.SX32 R20, R3, 0x1, 0x1 ;  /* 0x0000000103147811 */ /* 0x000fe200078f0aff */
[----:B------:R-:W-:-:S03]  /*1d00*/  @!P3 IMAD.MOV R20, RZ, RZ, R22 ;  /* 0x000000ffff14b224 */ /* 0x000fc600078e0216 */
[----:B------:R-:W-:Y:S01]  /*1d10*/  FSETP.NE.FTZ.AND P0, PT, R21, RZ, PT ;  /* 0x000000ff1500720b */ /* 0x000fe20003f15000 */
[----:B------:R-:W-:-:S12]  /*1d20*/  IMAD R6, R19, R20, RZ ;  /* 0x0000001413067224 */ /* 0x000fd800078e02ff */
[----:B------:R-:W1:Y:S02]  /*1d30*/  @P0 MUFU.LG2 R21, R21 ;  /* 0x0000001500150308 */ /* 0x000e640000000c00 */
[----:B-1----:R-:W-:Y:S01]  /*1d40*/  @P0 FFMA.FTZ R28, R21, 0.69314718246459960938, R18 ;  /* 0x3f317218151c0823 */ /* 0x002fe20000010012 */
        /* <DEDUP_REMOVED lines=39> */
[----:B0-----:R-:W-:Y:S05]  /*1fc0*/  CALL.REL.NOINC `($__internal_5_$__cuda_sm20_div_s64) ;  /* 0x000025c000007944 */ /* 0x001fea0003c00000 */
        /* <DEDUP_REMOVED lines=10> */
.L_x_252:
[----:B------:R-:W1:Y:S01]  /*2070*/  I2F.U32.RP R20, R40 ;  /* 0x0000002800147306 */ /* 0x000e620000209000 */
[----:B------:R-:W-:Y:S01]  /*2080*/  ISETP.NE.U32.AND P0, PT, R40, RZ, PT ;  /* 0x000000ff2800720c */ /* 0x000fe20003f05070 */
[----:B------:R-:W-:-:S06]  /*2090*/  IMAD.MOV.U32 R43, RZ, RZ, RZ ;  /* 0x000000ffff2b7224 */ /* 0x000fcc00078e00ff */
[----:B-1----:R-:W1:Y:S02]  /*20a0*/  MUFU.RCP R18, R20 ;  /* 0x0000001400127308 */ /* 0x002e640000001000 */
[----:B-1----:R-:W-:-:S06]  /*20b0*/  IADD3 R18, R18, 0xffffffe, RZ ;  /* 0x0ffffffe12127810 */ /* 0x002fcc0007ffe0ff */
[----:B------:R1:W2:Y:S02]  /*20c0*/  F2I.FTZ.U32.TRUNC.NTZ R19, R18 ;  /* 0x0000001200137305 */ /* 0x0002a4000021f000 */
[----:B-1----:R-:W-:Y:S01]  /*20d0*/  HFMA2.MMA R18, -RZ, RZ, 0, 0 ;  /* 0x00000000ff127435 */ /* 0x002fe200000001ff */
[----:B--2---:R-:W-:-:S04]  /*20e0*/  IMAD.MOV R17, RZ, RZ, -R19 ;  /* 0x000000ffff117224 */ /* 0x004fc800078e0a13 */
        /* <DEDUP_REMOVED lines=14> */
.L_x_253:
[----:B------:R-:W-:Y:S05]  /*21d0*/  BSYNC B0 ;  /* 0x0000000000007941 */ /* 0x000fea0003800000 */
.L_x_251:
[----:B------:R-:W-:Y:S01]  /*21e0*/  LOP3.LUT R19, R17, R0, RZ, 0xfc, !PT ;  /* 0x0000000011137212 */ /* 0x000fe200078efcff */
[----:B------:R-:W-:Y:S03]  /*21f0*/  BSSY B0, `(.L_x_254) ;  /* 0x0000028000007945 */ /* 0x000fe60003800000 */
[----:B------:R-:W-:-:S13]  /*2200*/  ISETP.NE.U32.AND P0, PT, R19, RZ, PT ;  /* 0x000000ff1300720c */ /* 0x000fda0003f05070 */
[----:B------:R-:W-:Y:S05]  /*2210*/  @!P0 BRA `(.L_x_255) ;  /* 0x000000f000008947 */ /* 0x000fea0003800000 */
[----:B------:R-:W-:Y:S01]  /*2220*/  IMAD.MOV.U32 R24, RZ, RZ, R30 ;  /* 0x000000ffff187224 */ /* 0x000fe200078e001e */
[----:B------:R-:W-:Y:S02]  /*2230*/  MOV R23, R0 ;  /* 0x0000000000177202 */ /* 0x000fe40000000f00 */
[----:B------:R-:W-:Y:S02]  /*2240*/  MOV R22, 0x2260 ;  /* 0x0000226000167802 */ /* 0x000fe40000000f00 */
[----:B0-----:R-:W-:Y:S05]  /*2250*/  CALL.REL.NOINC `($__internal_5_$__cuda_sm20_div_s64) ;  /* 0x0000233000007944 */ /* 0x001fea0003c00000 */
        /* <DEDUP_REMOVED lines=11> */
.L_x_255:
        /* <DEDUP_REMOVED lines=22> */
.L_x_256:
[----:B------:R-:W-:Y:S05]  /*2470*/  BSYNC B0 ;  /* 0x0000000000007941 */ /* 0x000fea0003800000 */
.L_x_254:
        /* <DEDUP_REMOVED lines=11> */
[----:B0-----:R-:W-:Y:S05]  /*2530*/  CALL.REL.NOINC `($__internal_5_$__cuda_sm20_div_s64) ;  /* 0x0000205000007944 */ /* 0x001fea0003c00000 */
[----:B------:R-:W-:-:S04]  /*2540*/  IADD3 R17, P0, RZ, -R20, RZ ;  /* 0x80000014ff117210 */ /* 0x000fc80007f1e0ff */
[----:B------:R-:W-:Y:S01]  /*2550*/  IADD3.X R18, RZ, ~R21, RZ, P0, !PT ;  /* 0x80000015ff127210 */ /* 0x000fe200007fe4ff */
[----:B------:R-:W-:-:S04]  /*2560*/  IMAD.WIDE.U32 R36, R5, R17, R36 ;  /* 0x0000001105247225 */ /* 0x000fc800078e0024 */
[----:B------:R-:W-:-:S04]  /*2570*/  IMAD R18, R18, R5, RZ ;  /* 0x0000000512127224 */ /* 0x000fc800078e02ff */
[----:B------:R-:W-:-:S05]  /*2580*/  IMAD R4, R4, R17, R18 ;  /* 0x0000001104047224 */ /* 0x000fca00078e0212 */
[----:B------:R-:W-:Y:S01]  /*2590*/  IADD3 R4, R37, R4, RZ ;  /* 0x0000000425047210 */ /* 0x000fe20007ffe0ff */
[----:B------:R-:W-:Y:S05]  /*25a0*/  BRA `(.L_x_259) ;  /* 0x0000016000007947 */ /* 0x000fea0003800000 */
.L_x_258:
        /* <DEDUP_REMOVED lines=22> */
.L_x_259:
[----:B------:R-:W-:Y:S05]  /*2710*/  BSYNC B0 ;  /* 0x0000000000007941 */ /* 0x000fea0003800000 */
.L_x_257:
        /* <DEDUP_REMOVED lines=38> */
[----:B0-----:R-:W-:Y:S05]  /*2980*/  CALL.REL.NOINC `($__internal_5_$__cuda_sm20_div_s64) ;  /* 0x00001c0000007944 */ /* 0x001fea0003c00000 */
        /* <DEDUP_REMOVED lines=12> */
.L_x_261:
[----:B------:R-:W1:Y:S01]  /*2a50*/  I2F.U32.RP R20, R40 ;  /* 0x0000002800147306 */ /* 0x000e620000209000 */
[----:B------:R-:W-:Y:S01]  /*2a60*/  ISETP.NE.U32.AND P0, PT, R40, RZ, PT ;  /* 0x000000ff2800720c */ /* 0x000fe20003f05070 */
[----:B------:R-:W-:-:S06]  /*2a70*/  IMAD.MOV.U32 R41, RZ, RZ, RZ ;  /* 0x000000ffff297224 */ /* 0x000fcc00078e00ff */
[----:B-1----:R-:W1:Y:S02]  /*2a80*/  MUFU.RCP R18, R20 ;  /* 0x0000001400127308 */ /* 0x002e640000001000 */
[----:B-1----:R-:W-:-:S06]  /*2a90*/  IADD3 R18, R18, 0xffffffe, RZ ;  /* 0x0ffffffe12127810 */ /* 0x002fcc0007ffe0ff */
[----:B------:R-:W1:Y:S02]  /*2aa0*/  F2I.FTZ.U32.TRUNC.NTZ R19, R18 ;  /* 0x0000001200137305 */ /* 0x000e64000021f000 */
[----:B-1----:R-:W-:Y:S02]  /*2ab0*/  IMAD.MOV R17, RZ, RZ, -R19 ;  /* 0x000000ffff117224 */ /* 0x002fe400078e0a13 */
        /* <DEDUP_REMOVED lines=16> */
.L_x_262:
[----:B------:R-:W-:Y:S05]  /*2bc0*/  BSYNC B0 ;  /* 0x0000000000007941 */ /* 0x000fea0003800000 */
.L_x_260:
        /* <DEDUP_REMOVED lines=19> */
.L_x_264:
[----:B------:R-:W1:Y:S01]  /*2d00*/  I2F.U32.RP R20, R16 ;  /* 0x0000001000147306 */ /* 0x000e620000209000 */
[----:B------:R-:W-:Y:S01]  /*2d10*/  HFMA2.MMA R22, -RZ, RZ, 0, 0 ;  /* 0x00000000ff167435 */ /* 0x000fe200000001ff */
[----:B------:R-:W-:Y:S01]  /*2d20*/  ISETP.NE.U32.AND P0, PT, R16, RZ, PT ;  /* 0x000000ff1000720c */ /* 0x000fe20003f05070 */
[----:B------:R-:W-:-:S05]  /*2d30*/  IMAD.MOV.U32 R43, RZ, RZ, RZ ;  /* 0x000000ffff2b7224 */ /* 0x000fca00078e00ff */
[----:B-1----:R-:W1:Y:S02]  /*2d40*/  MUFU.RCP R19, R20 ;  /* 0x0000001400137308 */ /* 0x002e640000001000 */
[----:B-1----:R-:W-:-:S06]  /*2d50*/  IADD3 R19, R19, 0xffffffe, RZ ;  /* 0x0ffffffe13137810 */ /* 0x002fcc0007ffe0ff */
[----:B------:R-:W1:Y:S02]  /*2d60*/  F2I.FTZ.U32.TRUNC.NTZ R23, R19 ;  /* 0x0000001300177305 */ /* 0x000e64000021f000 */
[----:B-1----:R-:W-:-:S04]  /*2d70*/  IMAD.MOV R14, RZ, RZ, -R23 ;  /* 0x000000ffff0e7224 */ /* 0x002fc800078e0a17 */
        /* <DEDUP_REMOVED lines=14> */
.L_x_265:
[----:B------:R-:W-:Y:S05]  /*2e60*/  BSYNC B0 ;  /* 0x0000000000007941 */ /* 0x000fea0003800000 */
.L_x_263:
        /* <DEDUP_REMOVED lines=9> */
[----:B0-----:R-:W-:Y:S05]  /*2f00*/  CALL.REL.NOINC `($__internal_5_$__cuda_sm20_div_s64) ;  /* 0x0000168000007944 */ /* 0x001fea0003c00000 */
        /* <DEDUP_REMOVED lines=10> */
.L_x_267:
[----:B------:R-:W1:Y:S01]  /*2fb0*/  I2F.U32.RP R20, R13 ;  /* 0x0000000d00147306 */ /* 0x000e620000209000 */
[----:B------:R-:W-:Y:S01]  /*2fc0*/  IMAD.MOV.U32 R18, RZ, RZ, RZ ;  /* 0x000000ffff127224 */ /* 0x000fe200078e00ff */
[----:B------:R-:W-:Y:S01]  /*2fd0*/  ISETP.NE.U32.AND P0, PT, R13, RZ, PT ;  /* 0x000000ff0d00720c */ /* 0x000fe20003f05070 */
[----:B------:R-:W-:-:S05]  /*2fe0*/  IMAD.MOV.U32 R21, RZ, RZ, RZ ;  /* 0x000000ffff157224 */ /* 0x000fca00078e00ff */
[----:B-1----:R-:W1:Y:S02]  /*2ff0*/  MUFU.RCP R19, R20 ;  /* 0x0000001400137308 */ /* 0x002e640000001000 */
[----:B-1----:R-:W-:-:S06]  /*3000*/  IADD3 R19, R19, 0xffffffe, RZ ;  /* 0x0ffffffe13137810 */ /* 0x002fcc0007ffe0ff */
[----:B------:R-:W1:Y:S02]  /*3010*/  F2I.FTZ.U32.TRUNC.NTZ R19, R19 ;  /* 0x0000001300137305 */ /* 0x000e64000021f000 */
[----:B-1----:R-:W-:-:S04]  /*3020*/  IMAD.MOV R12, RZ, RZ, -R19 ;  /* 0x000000ffff0c7224 */ /* 0x002fc800078e0a13 */
        /* <DEDUP_REMOVED lines=15> */
.L_x_268:
[----:B------:R-:W-:Y:S05]  /*3120*/  BSYNC B0 ;  /* 0x0000000000007941 */ /* 0x000fea0003800000 */
.L_x_266:
        /* <DEDUP_REMOVED lines=25> */
[----:B0-----:R-:W-:Y:S05]  /*32c0*/  CALL.REL.NOINC `($__internal_5_$__cuda_sm20_div_s64) ;  /* 0x000012c000007944 */ /* 0x001fea0003c00000 */
        /* <DEDUP_REMOVED lines=12> */
.L_x_270:
        /* <DEDUP_REMOVED lines=23> */
.L_x_271:
[----:B------:R-:W-:Y:S05]  /*3500*/  BSYNC B0 ;  /* 0x0000000000007941 */ /* 0x000fea0003800000 */
.L_x_269:
        /* <DEDUP_REMOVED lines=29> */
.L_x_273:
        /* <DEDUP_REMOVED lines=23> */
.L_x_274:
[----:B------:R-:W-:Y:S05]  /*3850*/  BSYNC B0 ;  /* 0x0000000000007941 */ /* 0x000fea0003800000 */
.L_x_272:
        /* <DEDUP_REMOVED lines=20> */
.L_x_250:
[----:B------:R-:W-:-:S04]  /*39a0*/  LEA R2, P0, R36, c[0x0][0x200], 0x2 ;  /* 0x0000800024027a11 */ /* 0x000fc800078010ff */
[----:B------:R-:W-:-:S05]  /*39b0*/  LEA.HI.X R3, R36, c[0x0][0x204], R37, 0x2, P0 ;  /* 0x0000810024037a11 */ /* 0x000fca00000f1425 */
[----:B------:R1:W-:Y:S04]  /*39c0*/  STG.E [R2.64], R28 ;  /* 0x0000001c02007986 */ /* 0x0003e8000c10190a */
.L_x_249:
[----:B------:R-:W-:Y:S05]  /*39d0*/  BSYNC B1 ;  /* 0x0000000000017941 */ /* 0x000fea0003800000 */
.L_x_248:
[----:B------:R-:W2:Y:S01]  /*39e0*/  S2R R34, SR_TID.X ;  /* 0x0000000000227919 */ /* 0x000ea20000002100 */
[----:B------:R-:W-:Y:S01]  /*39f0*/  IMAD.MOV.U32 R13, RZ, RZ, RZ ;  /* 0x000000ffff0d7224 */ /* 0x000fe200078e00ff */
[----:B------:R-:W-:Y:S01]  /*3a00*/  CS2R R10, SRZ ;  /* 0x00000000000a7805 */ /* 0x000fe2000001ff00 */
[----:B------:R-:W-:Y:S01]  /*3a10*/  CS2R R8, SRZ ;  /* 0x0000000000087805 */ /* 0x000fe2000001ff00 */
[----:B------:R-:W-:Y:S01]  /*3a20*/  CS2R R6, SRZ ;  /* 0x0000000000067805 */ /* 0x000fe2000001ff00 */
[----:B--2---:R-:W-:-:S04]  /*3a30*/  SHF.R.S32.HI R33, RZ, 0x1f, R34 ;  /* 0x0000001fff217819 */ /* 0x004fc80000011422 */
[CC--:B-1----:R-:W-:Y:S02]  /*3a40*/  LEA.HI R3, R33.reuse, R34.reuse, RZ, 0x2 ;  /* 0x0000002221037211 */ /* 0x0c2fe400078f10ff */
[----:B------:R-:W-:Y:S02]  /*3a50*/  LEA.HI R33, R33, R34, RZ, 0x3 ;  /* 0x0000002221217211 */ /* 0x000fe400078f18ff */
[----:B------:R-:W-:Y:S02]  /*3a60*/  LOP3.LUT R3, R3, 0xfffffffc, RZ, 0xc0, !PT ;  /* 0xfffffffc03037812 */ /* 0x000fe400078ec0ff */
[----:B------:R-:W-:Y:S02]  /*3a70*/  LOP3.LUT R5, R33, 0x3ffffff8, RZ, 0xc0, !PT ;  /* 0x3ffffff821057812 */ /* 0x000fe400078ec0ff */
[----:B------:R-:W-:Y:S01]  /*3a80*/  SHF.R.S32.HI R33, RZ, 0x3, R33 ;  /* 0x00000003ff217819 */ /* 0x000fe20000011421 */
[----:B------:R-:W-:-:S05]  /*3a90*/  IMAD.IADD R0, R34, 0x1, -R3 ;  /* 0x0000000122007824 */ /* 0x000fca00078e0a03 */
[----:B------:R-:W-:-:S04]  /*3aa0*/  ISETP.GE.AND P1, PT, R0, c[0x0][0x314], PT ;  /* 0x0000c50000007a0c */ /* 0x000fc80003f26270 */
[C---:B------:R-:W-:Y:S01]  /*3ab0*/  ISETP.GT.OR P1, PT, R34.reuse, 0x3f, P1 ;  /* 0x0000003f2200780c */ /* 0x040fe20000f24670 */
[----:B------:R-:W-:Y:S02]  /*3ac0*/  IMAD.IADD R34, R34, 0x1, -R5 ;  /* 0x0000000122227824 */ /* 0x000fe400078e0a05 */
[----:B------:R-:W-:Y:S02]  /*3ad0*/  CS2R R4, SRZ ;  /* 0x0000000000047805 */ /* 0x000fe4000001ff00 */
[----:B------:R-:W-:-:S05]  /*3ae0*/  IMAD.SHL.U32 R34, R34, 0x4, RZ ;  /* 0x0000000422227824 */ /* 0x000fca00078e00ff */
[C---:B------:R-:W-:Y:S02]  /*3af0*/  IADD3 R32, R34.reuse, 0x20, RZ ;  /* 0x0000002022207810 */ /* 0x040fe40007ffe0ff */
[----:B------:R-:W-:Y:S01]  /*3b00*/  IADD3 R31, R34, 0x40, RZ ;  /* 0x00000040221f7810 */ /* 0x000fe20007ffe0ff */
[----:B------:R-:W-:Y:S02]  /*3b10*/  @!P1 FADD.FTZ R2, -R28, R29 ;  /* 0x0000001d1c029221 */ /* 0x000fe40000010100 */
[----:B------:R-:W-:Y:S02]  /*3b20*/  @!P1 IMAD R3, R0, 0x44, R3 ;  /* 0x0000004400039824 */ /* 0x000fe400078e0203 */
[----:B------:R-:W-:Y:S02]  /*3b30*/  @!P1 FMUL.FTZ R2, R2, 1.4426950216293334961 ;  /* 0x3fb8aa3b02029820 */ /* 0x000fe40000410000 */
[----:B------:R-:W-:-:S04]  /*3b40*/  IMAD.MOV.U32 R0, RZ, RZ, c[0x0][0x314] ;  /* 0x0000c500ff007624 */ /* 0x000fc800078e00ff */
[----:B------:R-:W1:Y:S01]  /*3b50*/  @!P1 MUFU.EX2 R2, R2 ;  /* 0x0000000200029308 */ /* 0x000e620000000800 */
[----:B------:R-:W-:Y:S01]  /*3b60*/  ISETP.GE.AND P0, PT, R0, 0x1, PT ;  /* 0x000000010000780c */ /* 0x000fe20003f06270 */
[----:B------:R-:W-:Y:S01]  /*3b70*/  IMAD.MOV.U32 R0, RZ, RZ, RZ ;  /* 0x000000ffff007224 */ /* 0x000fe200078e00ff */
[----:B-1----:R1:W-:Y:S02]  /*3b80*/  @!P1 STS [R3], R2 ;  /* 0x0000000203009388 */ /* 0x0023e40000000800 */
[----:B-1----:R-:W-:Y:S02]  /*3b90*/  CS2R R2, SRZ ;  /* 0x0000000000027805 */ /* 0x002fe4000001ff00 */
[----:B------:R-:W-:Y:S07]  /*3ba0*/  BAR.SYNC.DEFER_BLOCKING 0x0 ;  /* 0x0000000000007b1d */ /* 0x000fee0000010000 */
[----:B------:R-:W-:Y:S05]  /*3bb0*/  @!P0 BRA `(.L_x_275) ;  /* 0x0000039000008947 */ /* 0x000fea0003800000 */
[----:B------:R-:W-:Y:S01]  /*3bc0*/  ULDC UR5, c[0x0][0x22c] ;  /* 0x00008b0000057ab9 */ /* 0x000fe20000000800 */
[----:B------:R-:W-:Y:S01]  /*3bd0*/  IMAD R29, R33, 0x60, R34 ;  /* 0x00000060211d7824 */ /* 0x000fe200078e0222 */
        /* <DEDUP_REMOVED lines=16> */
[----:B0-----:R-:W-:Y:S01]  /*3ce0*/  CS2R R26, SRZ ;  /* 0x00000000001a7805 */ /* 0x001fe2000001ff00 */
[----:B------:R-:W-:Y:S01]  /*3cf0*/  LEA.HI.X R29, R12, c[0x0][0x1dc], R29, 0x2, P0 ;  /* 0x000077000c1d7a11 */ /* 0x000fe200000f141d */
[----:B------:R-:W-:Y:S01]  /*3d00*/  IMAD.WIDE R36, R36, 0x4, RZ ;  /* 0x0000000424247825 */ /* 0x000fe200078e02ff */
[----:B------:R-:W-:-:S05]  /*3d10*/  IADD3 R28, P0, R28, 0x100, RZ ;  /* 0x000001001c1c7810 */ /* 0x000fca0007f1e0ff */
[----:B------:R-:W-:Y:S02]  /*3d20*/  IMAD.X R29, RZ, RZ, R29, P0 ;  /* 0x000000ffff1d7224 */ /* 0x000fe400000e061d */
.L_x_278:
        /* <DEDUP_REMOVED lines=14> */
.L_x_277:
[----:B------:R-:W-:Y:S05]  /*3e10*/  BSYNC B0 ;  /* 0x0000000000007941 */ /* 0x000fea0003800000 */
.L_x_276:
        /* <DEDUP_REMOVED lines=19> */
.L_x_275:
        /* <DEDUP_REMOVED lines=18> */
[----:B------:R-:W1:Y:S03]  /*4070*/  I2F.RP R4, R2 ;  /* 0x0000000200047306 */ /* 0x000e660000209400 */
[----:B------:R-:W-:-:S05]  /*4080*/  IMAD.MOV R11, RZ, RZ, -R11 ;  /* 0x000000ffff0b7224 */ /* 0x000fca00078e0a0b */
[----:B-1----:R-:W1:Y:S02]  /*4090*/  MUFU.RCP R14, R4 ;  /* 0x00000004000e7308 */ /* 0x002e640000001000 */
[----:B-1----:R-:W-:-:S06]  /*40a0*/  IADD3 R14, R14, 0xffffffe, RZ ;  /* 0x0ffffffe0e0e7810 */ /* 0x002fcc0007ffe0ff */
[----:B------:R-:W1:Y:S02]  /*40b0*/  F2I.FTZ.U32.TRUNC.NTZ R15, R14 ;  /* 0x0000000e000f7305 */ /* 0x000e64000021f000 */
[--C-:B-1----:R-:W-:Y:S02]  /*40c0*/  IMAD.MOV R0, RZ, RZ, -R15.reuse ;  /* 0x000000ffff007224 */ /* 0x102fe400078e0a0f */
[----:B------:R-:W-:Y:S02]  /*40d0*/  IMAD.MOV.U32 R14, RZ, RZ, RZ ;  /* 0x000000ffff0e7224 */ /* 0x000fe400078e00ff */
[----:B------:R-:W-:Y:S02]  /*40e0*/  IMAD R13, R0, R2, RZ ;  /* 0x00000002000d7224 */ /* 0x000fe400078e02ff */
[----:B------:R-:W1:Y:S02]  /*40f0*/  I2F.RP R0, R3 ;  /* 0x0000000300007306 */ /* 0x000e640000209400 */
[----:B------:R-:W-:-:S06]  /*4100*/  IMAD.HI.U32 R13, R15, R13, R14 ;  /* 0x0000000d0f0d7227 */ /* 0x000fcc00078e000e */
[----:B------:R-:W-:-:S04]  /*4110*/  IMAD.HI.U32 R4, R13, R10, RZ ;  /* 0x0000000a0d047227 */ /* 0x000fc800078e00ff */
[----:B------:R-:W-:Y:S01]  /*4120*/  IMAD R11, R4, R11, R10 ;  /* 0x0000000b040b7224 */ /* 0x000fe200078e020a */
[----:B-1----:R-:W1:Y:S04]  /*4130*/  MUFU.RCP R0, R0 ;  /* 0x0000000000007308 */ /* 0x002e680000001000 */
[----:B------:R-:W-:-:S13]  /*4140*/  ISETP.GT.U32.AND P1, PT, R2, R11, PT ;  /* 0x0000000b0200720c */ /* 0x000fda0003f24070 */
[----:B------:R-:W-:Y:S01]  /*4150*/  @!P1 IMAD.IADD R11, R11, 0x1, -R2 ;  /* 0x000000010b0b9824 */ /* 0x000fe200078e0a02 */
[----:B------:R-:W-:Y:S02]  /*4160*/  @!P1 IADD3 R4, R4, 0x1, RZ ;  /* 0x0000000104049810 */ /* 0x000fe40007ffe0ff */
[----:B-1----:R-:W-:Y:S02]  /*4170*/  IADD3 R14, R0, 0xffffffe, RZ ;  /* 0x0ffffffe000e7810 */ /* 0x002fe40007ffe0ff */
[----:B------:R-:W-:Y:S02]  /*4180*/  ISETP.GE.U32.AND P2, PT, R11, R2, PT ;  /* 0x000000020b00720c */ /* 0x000fe40003f46070 */
[----:B------:R-:W-:Y:S01]  /*4190*/  LOP3.LUT R2, R12, R5, RZ, 0x3c, !PT ;  /* 0x000000050c027212 */ /* 0x000fe200078e3cff */
[----:B------:R-:W1:Y:S01]  /*41a0*/  F2I.FTZ.U32.TRUNC.NTZ R15, R14 ;  /* 0x0000000e000f7305 */ /* 0x000e62000021f000 */
[----:B------:R-:W-:Y:S02]  /*41b0*/  ISETP.NE.AND P1, PT, R5, RZ, PT ;  /* 0x000000ff0500720c */ /* 0x000fe40003f25270 */
[----:B------:R-:W-:-:S07]  /*41c0*/  ISETP.GE.AND P0, PT, R2, RZ, PT ;  /* 0x000000ff0200720c */ /* 0x000fce0003f06270 */
[----:B------:R-:W-:-:S06]  /*41d0*/  @P2 IADD3 R4, R4, 0x1, RZ ;  /* 0x0000000104042810 */ /* 0x000fcc0007ffe0ff */
[----:B------:R-:W-:Y:S01]  /*41e0*/  @!P0 IMAD.MOV R4, RZ, RZ, -R4 ;  /* 0x000000ffff048224 */ /* 0x000fe200078e0a04 */
[-C--:B------:R-:W-:Y:S01]  /*41f0*/  @!P1 LOP3.LUT R4, RZ, R5.reuse, RZ, 0x33, !PT ;  /* 0x00000005ff049212 */ /* 0x080fe200078e33ff */
[----:B-1----:R-:W-:Y:S02]  /*4200*/  IMAD.MOV R2, RZ, RZ, -R15 ;  /* 0x000000ffff027224 */ /* 0x002fe400078e0a0f */
        /* <DEDUP_REMOVED lines=56> */
        .weak           $__internal_5_$__cuda_sm20_div_s64
        .type           $__internal_5_$__cuda_sm20_div_s64,@function
        .size           $__internal_5_$__cuda_sm20_div_s64,(.L_x_6265 - $__internal_5_$__cuda_sm20_div_s64)
$__internal_5_$__cuda_sm20_div_s64:
        /* <DEDUP_REMOVED lines=83> */
[----:B------:R-:W-:Y:S06]  /*4ac0*/  RET.REL.NODEC R26 `(_ZN5flash32flash_fwd_splitkv_combine_kernelI23Flash_fwd_kernel_traitsILi96ELi64ELi128ELi4ELb0ELb0EN7cutlass10bfloat16_tE19Flash_kernel_traitsILi96ELi64ELi128ELi4ES3_EELi16ELi2ELb0EEEvNS_16Flash_fwd_paramsE) ;  /* 0xffffb5301a007950 */ /* 0x000fec0003c3ffff */
.L_x_279:
        /* <DEDUP_REMOVED lines=11> */
.L_x_6265:


//--------------------- .text._ZN5flash32flash_fwd_splitkv_combine_kernelI23Flash_fwd_kernel_traitsILi96ELi64ELi128ELi4ELb0ELb0EN7cutlass10bfloat16_tE19Flash_kernel_traitsILi96ELi64ELi128ELi4ES3_EELi16ELi1ELb0EEEvNS_16Flash_fwd_paramsE --------------------------
	.section	.text._ZN5flash32flash_fwd_splitkv_combine_kernelI23Flash_fwd_kernel_traitsILi96ELi64ELi128ELi4ELb0ELb0EN7cutlass10bfloat16_tE19Flash_kernel_traitsILi96ELi64ELi128ELi4ES3_EELi16ELi1ELb0EEEvNS_16Flash_fwd_paramsE,"ax",@progbits
	.sectioninfo	@"SHI_REGISTERS=54"
	.align	128
        .global         _ZN5flash32flash_fwd_splitkv_combine_kernelI23Flash_fwd_kernel_traitsILi96ELi64ELi128ELi4ELb0ELb0EN7cutlass10bfloat16_tE19Flash_kernel_traitsILi96ELi64ELi128ELi4ES3_EELi16ELi1ELb0EEEvNS_16Flash_fwd_paramsE
        .type           _ZN5flash32flash_fwd_splitkv_combine_kernelI23Flash_fwd_kernel_traitsILi96ELi64ELi128ELi4ELb0ELb0EN7cutlass10bfloat16_tE19Flash_kernel_traitsILi96ELi64ELi128ELi4ES3_EELi16ELi1ELb0EEEvNS_16Flash_fwd_paramsE,@function
        .size           _ZN5flash32flash_fwd_splitkv_combine_kernelI23Flash_fwd_kernel_traitsILi96ELi64ELi128ELi4ELb0ELb0EN7cutlass10bfloat16_tE19Flash_kernel_traitsILi96ELi64ELi128ELi4ES3_EELi16ELi1ELb0EEEvNS_16Flash_fwd_paramsE,(.L_x_6266 - _ZN5flash32flash_fwd_splitkv_combine_kernelI23Flash_fwd_kernel_traitsILi96ELi64ELi128ELi4ELb0ELb0EN7cutlass10bfloat16_tE19Flash_kernel_traitsILi96ELi64ELi128ELi4ES3_EELi16ELi1ELb0EEEvNS_16Flash_fwd_paramsE)
        .other          _ZN5flash32flash_fwd_splitkv_combine_kernelI23Flash_fwd_kernel_traitsILi96ELi64ELi128ELi4ELb0ELb0EN7cutlass10bfloat16_tE19Flash_kernel_traitsILi96ELi64ELi128ELi4ES3_EELi16ELi1ELb0EEEvNS_16Flash_fwd_paramsE,@"STO_CUDA_ENTRY STV_DEFAULT"
_ZN5flash32flash_fwd_splitkv_combine_kernelI23Flash_fwd_kernel_traitsILi96ELi64ELi128ELi4ELb0ELb0EN7cutlass10bfloat16_tE19Flash_kernel_traitsILi96ELi64ELi128ELi4ES3_EELi16ELi1ELb0EEEvNS_16Flash_fwd_paramsE:
.text._ZN5flash32flash_fwd_splitkv_combine_kernelI23Flash_fwd_kernel_traitsILi96ELi64ELi128ELi4ELb0ELb0EN7cutlass10bfloat16_tE19Flash_kernel_traitsILi96ELi64ELi128ELi4ES3_EELi16ELi1ELb0EEEvNS_16Flash_fwd_paramsE:
        /* <DEDUP_REMOVED lines=23> */
[----:B------:R-:W-:Y:S05]  /*0170*/  CALL.REL.NOINC `($__internal_6_$__cuda_sm20_div_s64) ;  /* 0x0000443000007944 */ /* 0x000fea0003c00000 */
[----:B------:R-:W-:Y:S05]  /*0180*/  BRA `(.L_x_281) ;  /* 0x0000013000007947 */ /* 0x000fea0003800000 */
.L_x_280:
        /* <DEDUP_REMOVED lines=19> */
.L_x_281:
        /* <DEDUP_REMOVED lines=12> */
[----:B------:R-:W-:Y:S05]  /*0380*/  CALL.REL.NOINC `($__internal_6_$__cuda_sm20_div_s64) ;  /* 0x0000422000007944 */ /* 0x000fea0003c00000 */
[----:B------:R-:W-:Y:S02]  /*0390*/  MOV R8, R20 ;  /* 0x0000001400087202 */ /* 0x000fe40000000f00 */
[----:B------:R-:W-:Y:S01]  /*03a0*/  MOV R9, R21 ;  /* 0x0000001500097202 */ /* 0x000fe20000000f00 */
[----:B------:R-:W-:Y:S05]  /*03b0*/  BRA `(.L_x_284) ;  /* 0x0000013000007947 */ /* 0x000fea0003800000 */
.L_x_283:
        /* <DEDUP_REMOVED lines=19> */
.L_x_284:
[----:B------:R-:W-:Y:S05]  /*04f0*/  BSYNC B0 ;  /* 0x0000000000007941 */ /* 0x000fea0003800000 */
.L_x_282:
        /* <DEDUP_REMOVED lines=42> */
.L_x_286:
        /* <DEDUP_REMOVED lines=19> */
.L_x_287:
[----:B------:R-:W-:Y:S05]  /*08d0*/  BSYNC B0 ;  /* 0x0000000000007941 */ /* 0x000fea0003800000 */
.L_x_285:
        /* <DEDUP_REMOVED lines=74> */
[----:B------:R-:W-:Y:S02]  /*0d80*/  MOV R32, R20 ;  /* 0x0000001400207202 */ /* 0x000fe40000000f00 */
[----:B------:R-:W-:Y:S01]  /*0d90*/  MOV R33, R21 ;  /* 0x0000001500217202 */ /* 0x000fe20000000f00 */
[----:B------:R-:W-:Y:S05]  /*0da0*/  BRA `(.L_x_290) ;  /* 0x0000013000007947 */ /* 0x000fea0003800000 */
.L_x_289:
        /* <DEDUP_REMOVED lines=19> */
.L_x_290:
[----:B------:R-:W-:Y:S05]  /*0ee0*/  BSYNC B0 ;  /* 0x0000000000007941 */ /* 0x000fea0003800000 */
.L_x_288:
        /* <DEDUP_REMOVED lines=42> */
.L_x_292:
        /* <DEDUP_REMOVED lines=19> */
.L_x_293:
[----:B------:R-:W-:Y:S05]  /*12c0*/  BSYNC B0 ;  /* 0x0000000000007941 */ /* 0x000fea0003800000 */
.L_x_291:
[----:B------:R-:W-:Y:S01]  /*12d0*/  IABS R17, c[0x0][0x214] ;  /* 0x0000850000117a13 */ /* 0x000fe20000000000 */
[----:B------:R-:W-:Y:S01]  /*12e0*/  IMAD.MOV.U32 R18, RZ, RZ, RZ ;  /* 0x000000ffff127224 */ /* 0x000fe200078e00ff */
[----:B------:R-:W-:Y:S01]  /*12f0*/  ISETP.GT.AND P3, PT, R3, RZ, PT ;  /* 0x000000ff0300720c */ /* 0x000fe20003f64270 */
[----:B------:R-:W-:Y:S01]  /*1300*/  ULDC.U8 UR4, c[0x0][0x329] ;  /* 0x0000ca4000047ab9 */ /* 0x000fe20000000000 */
[----:B------:R-:W0:Y:S01]  /*1310*/  I2F.RP R22, R17 ;  /* 0x0000001100167306 */ /* 0x000e220000209400 */
[----:B------:R-:W-:Y:S01]  /*1320*/  ULDC.64 UR10, c[0x0][0x118] ;  /* 0x00004600000a7ab9 */ /* 0x000fe20000000a00 */
[----:B------:R-:W-:Y:S06]  /*1330*/  BSSY B0, `(.L_x_294) ;  /* 0x000007e000007945 */ /* 0x000fec0003800000 */
        /* <DEDUP_REMOVED lines=13> */
[----:B------:R-:W-:Y:S01]  /*1410*/  @!P3 IMAD.MOV R3, RZ, RZ, R7 ;  /* 0x000000ffff03b224 */ /* 0x000fe200078e0207 */
[----:B------:R-:W-:Y:S01]  /*1420*/  IABS R7, c[0x0][0x1c0] ;  /* 0x0000700000077a13 */ /* 0x000fe20000000000 */
[----:B------:R-:W-:-:S05]  /*1430*/  IMAD R8, R17, R9, R8 ;  /* 0x0000000911087224 */ /* 0x000fca00078e0208 */
[----:B------:R-:W-:-:S13]  /*1440*/  ISETP.GT.U32.AND P0, PT, R17, R8, PT ;  /* 0x000000081100720c */ /* 0x000fda0003f04070 */
[----:B------:R-:W-:Y:S01]  /*1450*/  @!P0 IMAD.IADD R8, R8, 0x1, -R17 ;  /* 0x0000000108088824 */ /* 0x000fe200078e0a11 */
[----:B------:R-:W-:Y:S02]  /*1460*/  @!P0 IADD3 R18, R18, 0x1, RZ ;  /* 0x0000000112128810 */ /* 0x000fe40007ffe0ff */
[----:B------:R-:W-:Y:S02]  /*1470*/  ISETP.NE.AND P0, PT, RZ, c[0x0][0x214], PT ;  /* 0x00008500ff007a0c */ /* 0x000fe40003f05270 */
[----:B------:R-:W-:Y:S02]  /*1480*/  ISETP.GE.U32.AND P2, PT, R8, R17, PT ;  /* 0x000000110800720c */ /* 0x000fe40003f46070 */
[----:B------:R-:W0:Y:S11]  /*1490*/  I2F.U32.RP R17, R7 ;  /* 0x0000000700117306 */ /* 0x000e360000209000 */
        /* <DEDUP_REMOVED lines=8> */
[----:B0-----:R-:W-:Y:S02]  /*1520*/  IADD3 R24, R24, 0xffffffe, RZ ;  /* 0x0ffffffe18187810 */ /* 0x001fe40007ffe0ff */
[----:B------:R-:W-:-:S04]  /*1530*/  IABS R17, c[0x0][0x1c0] ;  /* 0x0000700000117a13 */ /* 0x000fc80000000000 */
[----:B------:R0:W-:Y:S01]  /*1540*/  F2I.FTZ.U32.TRUNC.NTZ R25, R24 ;  /* 0x0000001800197305 */ /* 0x0001e2000021f000 */
[----:B------:R-:W-:-:S07]  /*1550*/  IMAD.MOV R17, RZ, RZ, -R17 ;  /* 0x000000ffff117224 */ /* 0x000fce00078e0a11 */
[----:B-1----:R-:W1:Y:S01]  /*1560*/  MUFU.RCP R8, R26 ;  /* 0x0000001a00087308 */ /* 0x002e620000001000 */
[----:B0-----:R-:W-:Y:S01]  /*1570*/  IMAD.MOV.U32 R24, RZ, RZ, RZ ;  /* 0x000000ffff187224 */ /* 0x001fe200078e00ff */
[----:B-1----:R-:W-:Y:S01]  /*1580*/  IADD3 R22, R8, 0xffffffe, RZ ;  /* 0x0ffffffe08167810 */ /* 0x002fe20007ffe0ff */
[----:B------:R-:W-:Y:S01]  /*1590*/  IMAD.MOV R8, RZ, RZ, -R25 ;  /* 0x000000ffff087224 */ /* 0x000fe200078e0a19 */
[----:B------:R-:W-:-:S04]  /*15a0*/  IABS R26, R3 ;  /* 0x00000003001a7213 */ /* 0x000fc80000000000 */
[----:B------:R-:W0:Y:S01]  /*15b0*/  F2I.FTZ.U32.TRUNC.NTZ R23, R22 ;  /* 0x0000001600177305 */ /* 0x000e22000021f000 */
[----:B------:R-:W-:Y:S02]  /*15c0*/  IMAD.MOV R26, RZ, RZ, -R26 ;  /* 0x000000ffff1a7224 */ /* 0x000fe400078e0a1a */
[----:B0-----:R-:W-:Y:S02]  /*15d0*/  IMAD.MOV R18, RZ, RZ, -R23 ;  /* 0x000000ffff127224 */ /* 0x001fe400078e0a17 */
[----:B------:R-:W-:Y:S02]  /*15e0*/  IMAD.MOV.U32 R22, RZ, RZ, RZ ;  /* 0x000000ffff167224 */ /* 0x000fe400078e00ff */
[----:B------:R-:W-:-:S04]  /*15f0*/  IMAD R19, R18, R9, RZ ;  /* 0x0000000912137224 */ /* 0x000fc800078e02ff */
[----:B------:R-:W-:Y:S01]  /*1600*/  IMAD.HI.U32 R19, R23, R19, R22 ;  /* 0x0000001317137227 */ /* 0x000fe200078e0016 */
[----:B------:R-:W-:-:S03]  /*1610*/  IABS R22, R6 ;  /* 0x0000000600167213 */ /* 0x000fc60000000000 */
[----:B------:R-:W-:Y:S02]  /*1620*/  IMAD R23, R8, R7, RZ ;  /* 0x0000000708177224 */ /* 0x000fe400078e02ff */
[----:B------:R-:W-:-:S04]  /*1630*/  IMAD.HI.U32 R19, R19, R22, RZ ;  /* 0x0000001613137227 */ /* 0x000fc800078e00ff */
[----:B------:R-:W-:Y:S01]  /*1640*/  IMAD.HI.U32 R23, R25, R23, R24 ;  /* 0x0000001719177227 */ /* 0x000fe200078e0018 */
[----:B------:R-:W-:Y:S02]  /*1650*/  IABS R24, R4 ;  /* 0x0000000400187213 */ /* 0x000fe40000000000 */
[----:B------:R-:W-:Y:S01]  /*1660*/  LOP3.LUT R4, R4, c[0x0][0x1c0], RZ, 0x3c, !PT ;  /* 0x0000700004047a12 */ /* 0x000fe200078e3cff */
[----:B------:R-:W-:Y:S02]  /*1670*/  IMAD R26, R19, R26, R22 ;  /* 0x0000001a131a7224 */ /* 0x000fe400078e0216 */
[----:B------:R-:W-:-:S03]  /*1680*/  IMAD.HI.U32 R8, R23, R24, RZ ;  /* 0x0000001817087227 */ /* 0x000fc600078e00ff */
[----:B------:R-:W-:Y:S01]  /*1690*/  ISETP.GT.U32.AND P0, PT, R9, R26, PT ;  /* 0x0000001a0900720c */ /* 0x000fe20003f04070 */
[-C--:B------:R-:W-:Y:S02]  /*16a0*/  IMAD R24, R8, R17.reuse, R24 ;  /* 0x0000001108187224 */ /* 0x080fe400078e0218 */
[----:B------:R-:W-:Y:S01]  /*16b0*/  IMAD.HI.U32 R18, R23, R22, RZ ;  /* 0x0000001617127227 */ /* 0x000fe200078e00ff */
[----:B------:R-:W-:Y:S02]  /*16c0*/  LOP3.LUT R23, RZ, c[0x0][0x1c0], RZ, 0x33, !PT ;  /* 0x00007000ff177a12 */ /* 0x000fe400078e33ff */
[----:B------:R-:W-:Y:S01]  /*16d0*/  ISETP.GT.U32.AND P3, PT, R7, R24, PT ;  /* 0x000000180700720c */ /* 0x000fe20003f64070 */
[----:B------:R-:W-:Y:S01]  /*16e0*/  IMAD R22, R18, R17, R22 ;  /* 0x0000001112167224 */ /* 0x000fe200078e0216 */
[C---:B------:R-:W-:Y:S02]  /*16f0*/  LOP3.LUT R17, R6.reuse, R9, RZ, 0x3c, !PT ;  /* 0x0000000906117212 */ /* 0x040fe400078e3cff */
[----:B------:R-:W-:-:S02]  /*1700*/  LOP3.LUT R6, R6, c[0x0][0x1c0], RZ, 0x3c, !PT ;  /* 0x0000700006067a12 */ /* 0x000fc400078e3cff */
[----:B------:R-:W-:Y:S01]  /*1710*/  ISETP.GT.U32.AND P1, PT, R7, R22, PT ;  /* 0x000000160700720c */ /* 0x000fe20003f24070 */
[----:B------:R-:W-:Y:S01]  /*1720*/  @!P0 IMAD.IADD R26, R26, 0x1, -R9 ;  /* 0x000000011a1a8824 */ /* 0x000fe200078e0a09 */
[----:B------:R-:W-:Y:S02]  /*1730*/  ISETP.GE.AND P4, PT, R17, RZ, PT ;  /* 0x000000ff1100720c */ /* 0x000fe40003f86270 */
[----:B------:R-:W0:Y:S01]  /*1740*/  S2R R17, SR_TID.X ;  /* 0x0000000000117919 */ /* 0x000e220000002100 */
[----:B------:R-:W-:Y:S02]  /*1750*/  @!P0 IADD3 R19, R19, 0x1, RZ ;  /* 0x0000000113138810 */ /* 0x000fe40007ffe0ff */
[--C-:B------:R-:W-:Y:S01]  /*1760*/  @!P3 IMAD.IADD R24, R24, 0x1, -R7.reuse ;  /* 0x000000011818b824 */ /* 0x100fe200078e0a07 */
[----:B------:R-:W-:Y:S02]  /*1770*/  ISETP.GE.U32.AND P2, PT, R26, R9, PT ;  /* 0x000000091a00720c */ /* 0x000fe40003f46070 */
[----:B------:R-:W-:Y:S01]  /*1780*/  ISETP.GE.AND P0, PT, R4, RZ, PT ;  /* 0x000000ff0400720c */ /* 0x000fe20003f06270 */
[----:B------:R-:W-:Y:S01]  /*1790*/  IMAD.MOV.U32 R4, RZ, RZ, c[0x0][0x214] ;  /* 0x00008500ff047624 */ /* 0x000fe200078e00ff */
[----:B------:R-:W-:Y:S01]  /*17a0*/  ISETP.GE.U32.AND P6, PT, R24, R7, PT ;  /* 0x000000071800720c */ /* 0x000fe20003fc6070 */
[----:B------:R-:W-:Y:S01]  /*17b0*/  @!P1 IMAD.IADD R22, R22, 0x1, -R7 ;  /* 0x0000000116169824 */ /* 0x000fe200078e0a07 */
[----:B------:R-:W-:-:S02]  /*17c0*/  @!P3 IADD3 R8, R8, 0x1, RZ ;  /* 0x000000010808b810 */ /* 0x000fc40007ffe0ff */
[----:B------:R-:W-:Y:S02]  /*17d0*/  ISETP.GT.AND P3, PT, R2, RZ, PT ;  /* 0x000000ff0200720c */ /* 0x000fe40003f64270 */
[----:B------:R-:W-:Y:S02]  /*17e0*/  ISETP.GE.U32.AND P5, PT, R22, R7, PT ;  /* 0x000000071600720c */ /* 0x000fe40003fa6070 */
[----:B------:R-:W-:Y:S02]  /*17f0*/  @!P1 IADD3 R18, R18, 0x1, RZ ;  /* 0x0000000112129810 */ /* 0x000fe40007ffe0ff */
[----:B------:R-:W-:Y:S02]  /*1800*/  @P2 IADD3 R19, R19, 0x1, RZ ;  /* 0x0000000113132810 */ /* 0x000fe40007ffe0ff */
[----:B------:R-:W-:Y:S02]  /*1810*/  ISETP.GE.AND P2, PT, R6, RZ, PT ;  /* 0x000000ff0600720c */ /* 0x000fe40003f46270 */
[----:B------:R-:W-:Y:S01]  /*1820*/  @P6 IADD3 R8, R8, 0x1, RZ ;  /* 0x0000000108086810 */ /* 0x000fe20007ffe0ff */
[----:B------:R-:W-:Y:S01]  /*1830*/  @!P4 IMAD.MOV R19, RZ, RZ, -R19 ;  /* 0x000000ffff13c224 */ /* 0x000fe200078e0a13 */
[----:B------:R-:W-:-:S02]  /*1840*/  ISETP.NE.AND P6, PT, R3, RZ, PT ;  /* 0x000000ff0300720c */ /* 0x000fc40003fc5270 */
[----:B------:R-:W-:Y:S01]  /*1850*/  ISETP.NE.AND P4, PT, RZ, c[0x0][0x1c0], PT ;  /* 0x00007000ff007a0c */ /* 0x000fe20003f85270 */
[----:B------:R-:W-:Y:S01]  /*1860*/  IMAD.MOV.U32 R22, RZ, RZ, R8 ;  /* 0x000000ffff167224 */ /* 0x000fe200078e0008 */
[----:B------:R-:W-:Y:S02]  /*1870*/  ISETP.NE.AND P1, PT, RZ, UR4, PT ;  /* 0x00000004ff007c0c */ /* 0x000fe4000bf25270 */
[----:B0-----:R-:W-:Y:S01]  /*1880*/  SHF.R.S32.HI R8, RZ, 0x1f, R17 ;  /* 0x0000001fff087819 */ /* 0x001fe20000011411 */
[----:B------:R-:W-:Y:S01]  /*1890*/  @!P0 IMAD.MOV R22, RZ, RZ, -R22 ;  /* 0x000000ffff168224 */ /* 0x000fe200078e0a16 */
[----:B------:R-:W-:Y:S02]  /*18a0*/  SEL R4, R4, 0x1, !P1 ;  /* 0x0000000104047807 */ /* 0x000fe40004800000 */
[----:B------:R-:W-:Y:S02]  /*18b0*/  SHF.R.S32.HI R6, RZ, 0x1f, R2 ;  /* 0x0000001fff067819 */ /* 0x000fe40000011402 */
[----:B------:R-:W-:-:S02]  /*18c0*/  SEL R25, R23, R22, !P4 ;  /* 0x0000001617197207 */ /* 0x000fc40006000000 */
[----:B------:R-:W-:Y:S02]  /*18d0*/  @!P6 LOP3.LUT R19, RZ, R9, RZ, 0x33, !PT ;  /* 0x00000009ff13e212 */ /* 0x000fe400078e33ff */
[----:B------:R-:W-:Y:S01]  /*18e0*/  LEA.HI R8, R8, R17, RZ, 0x4 ;  /* 0x0000001108087211 */ /* 0x000fe200078f20ff */
[----:B------:R-:W-:Y:S01]  /*18f0*/  IMAD R22, R25, R4, RZ ;  /* 0x0000000419167224 */ /* 0x000fe200078e02ff */
[----:B------:R-:W-:Y:S02]  /*1900*/  @P5 IADD3 R18, R18, 0x1, RZ ;  /* 0x0000000112125810 */ /* 0x000fe40007ffe0ff */
[----:B------:R-:W-:Y:S01]  /*1910*/  LEA.HI.SX32 R7, R2, 0x1, 0x1 ;  /* 0x0000000102077811 */ /* 0x000fe200078f0aff */
[----:B------:R-:W-:Y:S01]  /*1920*/  @!P3 IMAD.MOV R7, RZ, RZ, R6 ;  /* 0x000000ffff07b224 */ /* 0x000fe200078e0206 */
[----:B------:R-:W-:Y:S01]  /*1930*/  ISETP.LT.U32.AND P0, PT, R20, R19, PT ;  /* 0x000000131400720c */ /* 0x000fe20003f01070 */
[----:B------:R-:W-:Y:S01]  /*1940*/  @!P2 IMAD.MOV R18, RZ, RZ, -R18 ;  /* 0x000000ffff12a224 */ /* 0x000fe200078e0a12 */
[----:B------:R-:W-:Y:S01]  /*1950*/  SHF.R.S32.HI R25, RZ, 0x1f, R19 ;  /* 0x0000001fff197819 */ /* 0x000fe20000011413 */
[----:B------:R-:W-:Y:S01]  /*1960*/  IMAD R7, R7, R22, RZ ;  /* 0x0000001607077224 */ /* 0x000fe200078e02ff */
[----:B------:R-:W-:-:S02]  /*1970*/  SHF.R.S32.HI R6, RZ, 0x4, R8 ;  /* 0x00000004ff067819 */ /* 0x000fc40000011408 */
[----:B------:R-:W-:Y:S02]  /*1980*/  ISETP.LT.AND.EX P2, PT, R21, R25, PT, P0 ;  /* 0x000000191500720c */ /* 0x000fe40003f41300 */
[----:B------:R-:W-:Y:S02]  /*1990*/  ISETP.GE.AND P0, PT, R6, c[0x0][0x314], PT ;  /* 0x0000c50006007a0c */ /* 0x000fe40003f06270 */
[----:B------:R-:W-:Y:S02]  /*19a0*/  SEL R23, R23, R18, !P4 ;  /* 0x0000001217177207 */ /* 0x000fe40006000000 */
[----:B------:R-:W-:Y:S02]  /*19b0*/  LOP3.LUT R18, R8, 0xfffffff0, RZ, 0xc0, !PT ;  /* 0xfffffff008127812 */ /* 0x000fe400078ec0ff */
[----:B------:R-:W-:Y:S01]  /*19c0*/  SEL R9, R20, R19, P2 ;  /* 0x0000001314097207 */ /* 0x000fe20001000000 */
[----:B------:R-:W-:Y:S01]  /*19d0*/  IMAD.MOV.U32 R19, RZ, RZ, -0x800000 ;  /* 0xff800000ff137424 */ /* 0x000fe200078e00ff */
[----:B------:R-:W-:Y:S01]  /*19e0*/  SEL R8, R21, R25, P2 ;  /* 0x0000001915087207 */ /* 0x000fe20001000000 */
[----:B------:R-:W-:-:S04]  /*19f0*/  IMAD.IADD R25, R17, 0x1, -R18 ;  /* 0x0000000111197824 */ /* 0x000fc800078e0a12 */
        /* <DEDUP_REMOVED lines=15> */
[----:B------:R-:W-:-:S06]  /*1af0*/  LEA.HI.X R19, R26, c[0x0][0x20c], R19, 0x2, P0 ;  /* 0x000083001a137a11 */ /* 0x000fcc00000f1413 */
[----:B------:R0:W5:Y:S03]  /*1b00*/  LDG.E R19, [R18.64] ;  /* 0x0000000a12137981 */ /* 0x000166000c1e1900 */
.L_x_295:
[----:B------:R-:W-:Y:S05]  /*1b10*/  BSYNC B0 ;  /* 0x0000000000007941 */ /* 0x000fea0003800000 */
.L_x_294:
[----:B------:R-:W-:Y:S01]  /*1b20*/  ISETP.GT.AND P0, PT, R17, 0x1f, PT ;  /* 0x0000001f1100780c */ /* 0x000fe20003f04270 */
[----:B------:R-:W-:Y:S01]  /*1b30*/  IMAD.MOV.U32 R29, RZ, RZ, -0x800000 ;  /* 0xff800000ff1d7424 */ /* 0x000fe200078e00ff */
[----:B------:R-:W-:Y:S01]  /*1b40*/  ISETP.GT.AND P3, PT, R3, RZ, PT ;  /* 0x000000ff0300720c */ /* 0x000fe20003f64270 */
[----:B------:R-:W-:Y:S01]  /*1b50*/  IMAD R23, R23, R4, RZ ;  /* 0x0000000417177224 */ /* 0x000fe200078e02ff */
[----:B------:R-:W-:Y:S01]  /*1b60*/  BSSY B1, `(.L_x_296) ;  /* 0x00001e7000017945 */ /* 0x000fe20003800000 */
[----:B------:R-:W-:-:S08]  /*1b70*/  IMAD.MOV.U32 R28, RZ, RZ, 0x7f800000 ;  /* 0x7f800000ff1c7424 */ /* 0x000fd000078e00ff */
[----:B------:R-:W-:Y:S01]  /*1b80*/  @!P0 IMAD R6, R6, 0x11, R25 ;  /* 0x0000001106068824 */ /* 0x000fe200078e0219 */
[----:B0-----:R-:W-:-:S04]  /*1b90*/  @!P0 LEA.HI R18, R17, R17, RZ, 0x1 ;  /* 0x0000001111128211 */ /* 0x001fc800078f08ff */
[----:B-----5:R0:W-:Y:S01]  /*1ba0*/  @!P0 STS [R6.X4], R19 ;  /* 0x0000001306008388 */ /* 0x0201e20000004800 */
[C---:B------:R-:W-:Y:S01]  /*1bb0*/  @!P0 LOP3.LUT R20, R18.reuse, 0xfffffffe, RZ, 0xc0, !PT ;  /* 0xfffffffe12148812 */ /* 0x040fe200078ec0ff */
[----:B------:R-:W-:-:S04]  /*1bc0*/  @!P0 IMAD.SHL.U32 R18, R18, 0x2, RZ ;  /* 0x0000000212128824 */ /* 0x000fc800078e00ff */
[----:B------:R-:W-:Y:S01]  /*1bd0*/  @!P0 IMAD.IADD R21, R17, 0x1, -R20 ;  /* 0x0000000111158824 */ /* 0x000fe200078e0a14 */
[----:B------:R-:W-:-:S05]  /*1be0*/  @!P0 LOP3.LUT R18, R18, 0xfffffffc, RZ, 0xc0, !PT ;  /* 0xfffffffc12128812 */ /* 0x000fca00078ec0ff */
[----:B------:R-:W-:Y:S01]  /*1bf0*/  @!P0 IMAD R21, R21, 0x44, R18 ;  /* 0x0000004415158824 */ /* 0x000fe200078e0212 */
[----:B------:R-:W-:Y:S01]  /*1c00*/  BAR.SYNC.DEFER_BLOCKING 0x0 ;  /* 0x0000000000007b1d */ /* 0x000fe20000010000 */
[----:B0-----:R-:W-:-:S05]  /*1c10*/  LEA.HI.SX32 R6, R3, 0x1, 0x1 ;  /* 0x0000000103067811 */ /* 0x001fca00078f0aff */
[----:B------:R0:W1:Y:S02]  /*1c20*/  @!P0 LDS R29, [R21] ;  /* 0x00000000151d8984 */ /* 0x0000640000000800 */
[----:B0-----:R-:W-:-:S05]  /*1c30*/  SHF.R.S32.HI R21, RZ, 0x1f, R3 ;  /* 0x0000001fff157819 */ /* 0x001fca0000011403 */
[----:B------:R-:W-:-:S04]  /*1c40*/  @!P3 IMAD.MOV R6, RZ, RZ, R21 ;  /* 0x000000ffff06b224 */ /* 0x000fc800078e0215 */
[----:B------:R-:W-:Y:S01]  /*1c50*/  IMAD R6, R23, R6, RZ ;  /* 0x0000000617067224 */ /* 0x000fe200078e02ff */
[----:B-1----:R-:W0:Y:S02]  /*1c60*/  SHFL.BFLY PT, R18, R29, 0x1, 0x1f ;  /* 0x0c201f001d127f89 */ /* 0x002e2400000e0000 */
[----:B0-----:R-:W-:-:S04]  /*1c70*/  FMNMX.FTZ R18, R18, R29, !PT ;  /* 0x0000001d12127209 */ /* 0x001fc80007810000 */
[----:B------:R-:W-:-:S04]  /*1c80*/  FSETP.NEU.FTZ.AND P0, PT, R18, -INF , PT ;  /* 0xff8000001200780b */ /* 0x000fc80003f1d000 */
[----:B------:R-:W-:-:S05]  /*1c90*/  FSEL R18, R18, RZ, P0 ;  /* 0x000000ff12127208 */ /* 0x000fca0000000000 */
[----:B------:R-:W-:-:S04]  /*1ca0*/  FADD.FTZ R25, -R18, R29 ;  /* 0x0000001d12197221 */ /* 0x000fc80000010100 */
[----:B------:R-:W-:-:S06]  /*1cb0*/  FMUL.FTZ R25, R25, 1.4426950216293334961 ;  /* 0x3fb8aa3b19197820 */ /* 0x000fcc0000410000 */
[----:B------:R-:W0:Y:S02]  /*1cc0*/  MUFU.EX2 R25, R25 ;  /* 0x0000001900197308 */ /* 0x000e240000000800 */
[----:B0-----:R-:W0:Y:S02]  /*1cd0*/  SHFL.BFLY PT, R20, R25, 0x1, 0x1f ;  /* 0x0c201f0019147f89 */ /* 0x001e2400000e0000 */
[----:B0-----:R-:W-:Y:S01]  /*1ce0*/  FADD.FTZ R19, R25, R20 ;  /* 0x0000001419137221 */ /* 0x001fe20000010000 */
[----:B------:R-:W-:-:S04]  /*1cf0*/  LOP3.LUT R20, R17, 0x1, RZ, 0xc0, !PT ;  /* 0x0000000111147812 */ /* 0x000fc800078ec0ff */
[----:B------:R-:W-:Y:S02]  /*1d00*/  FSETP.NE.FTZ.AND P2, PT, R19, RZ, PT ;  /* 0x000000ff1300720b */ /* 0x000fe40003f55000 */
[----:B------:R-:W-:-:S04]  /*1d10*/  ISETP.NE.U32.AND P0, PT, R20, 0x1, PT ;  /* 0x000000011400780c */ /* 0x000fc80003f05070 */
[----:B------:R-:W-:-:S07]  /*1d20*/  ISETP.GT.OR P0, PT, R17, 0x1f, !P0 ;  /* 0x0000001f1100780c */ /* 0x000fce0004704670 */
[----:B------:R-:W0:Y:S02]  /*1d30*/  @P2 MUFU.LG2 R19, R19 ;  /* 0x0000001300132308 */ /* 0x000e240000000c00 */
[----:B0-----:R-:W-:-:S04]  /*1d40*/  @P2 FFMA.FTZ R28, R19, 0.69314718246459960938, R18 ;  /* 0x3f317218131c2823 */ /* 0x001fc80000010012 */
        /* <DEDUP_REMOVED lines=50> */
.L_x_300:
        /* <DEDUP_REMOVED lines=22> */
.L_x_301:
[----:B------:R-:W-:Y:S05]  /*21d0*/  BSYNC B0 ;  /* 0x0000000000007941 */ /* 0x000fea0003800000 */
.L_x_299:
[----:B------:R-:W-:Y:S01]  /*21e0*/  LOP3.LUT R19, R17, R0, RZ, 0xfc, !PT ;  /* 0x0000000011137212 */ /* 0x000fe200078efcff */
[----:B------:R-:W-:Y:S03]  /*21f0*/  BSSY B0, `(.L_x_302) ;  /* 0x0000028000007945 */ /* 0x000fe60003800000 */
[----:B------:R-:W-:-:S13]  /*2200*/  ISETP.NE.U32.AND P0, PT, R19, RZ, PT ;  /* 0x000000ff1300720c */ /* 0x000fda0003f05070 */
[----:B------:R-:W-:Y:S05]  /*2210*/  @!P0 BRA `(.L_x_303) ;  /* 0x000000f000008947 */ /* 0x000fea0003800000 */
[----:B------:R-:W-:Y:S01]  /*2220*/  IMAD.MOV.U32 R24, RZ, RZ, R30 ;  /* 0x000000ffff187224 */ /* 0x000fe200078e001e */
[----:B------:R-:W-:Y:S02]  /*2230*/  MOV R23, R0 ;  /* 0x0000000000177202 */ /* 0x000fe40000000f00 */
[----:B------:R-:W-:Y:S02]  /*2240*/  MOV R22, 0x2260 ;  /* 0x0000226000167802 */ /* 0x000fe40000000f00 */
[----:B------:R-:W-:Y:S05]  /*2250*/  CALL.REL.NOINC `($__internal_6_$__cuda_sm20_div_s64) ;  /* 0x0000235000007944 */ /* 0x000fea0003c00000 */
        /* <DEDUP_REMOVED lines=11> */
.L_x_303:
        /* <DEDUP_REMOVED lines=22> */
.L_x_304:
[----:B------:R-:W-:Y:S05]  /*2470*/  BSYNC B0 ;  /* 0x0000000000007941 */ /* 0x000fea0003800000 */
.L_x_302:
        /* <DEDUP_REMOVED lines=11> */
[----:B------:R-:W-:Y:S05]  /*2530*/  CALL.REL.NOINC `($__internal_6_$__cuda_sm20_div_s64) ;  /* 0x0000207000007944 */ /* 0x000fea0003c00000 */
[----:B------:R-:W-:-:S04]  /*2540*/  IADD3 R17, P0, RZ, -R20, RZ ;  /* 0x80000014ff117210 */ /* 0x000fc80007f1e0ff */
[----:B------:R-:W-:Y:S01]  /*2550*/  IADD3.X R18, RZ, ~R21, RZ, P0, !PT ;  /* 0x80000015ff127210 */ /* 0x000fe200007fe4ff */
[----:B------:R-:W-:-:S04]  /*2560*/  IMAD.WIDE.U32 R36, R5, R17, R36 ;  /* 0x0000001105247225 */ /* 0x000fc800078e0024 */
[----:B------:R-:W-:-:S04]  /*2570*/  IMAD R18, R18, R5, RZ ;  /* 0x0000000512127224 */ /* 0x000fc800078e02ff */
[----:B------:R-:W-:-:S05]  /*2580*/  IMAD R4, R4, R17, R18 ;  /* 0x0000001104047224 */ /* 0x000fca00078e0212 */
[----:B------:R-:W-:Y:S01]  /*2590*/  IADD3 R4, R37, R4, RZ ;  /* 0x0000000425047210 */ /* 0x000fe20007ffe0ff */
[----:B------:R-:W-:Y:S05]  /*25a0*/  BRA `(.L_x_307) ;  /* 0x0000016000007947 */ /* 0x000fea0003800000 */
.L_x_306:
        /* <DEDUP_REMOVED lines=22> */
.L_x_307:
[----:B------:R-:W-:Y:S05]  /*2710*/  BSYNC B0 ;  /* 0x0000000000007941 */ /* 0x000fea0003800000 */
.L_x_305:
        /* <DEDUP_REMOVED lines=38> */
[----:B------:R-:W-:Y:S05]  /*2980*/  CALL.REL.NOINC `($__internal_6_$__cuda_sm20_div_s64) ;  /* 0x00001c2000007944 */ /* 0x000fea0003c00000 */
        /* <DEDUP_REMOVED lines=12> */
.L_x_309:
        /* <DEDUP_REMOVED lines=23> */
.L_x_310:
[----:B------:R-:W-:Y:S05]  /*2bc0*/  BSYNC B0 ;  /* 0x0000000000007941 */ /* 0x000fea0003800000 */
.L_x_308:
        /* <DEDUP_REMOVED lines=19> */
.L_x_312:
        /* <DEDUP_REMOVED lines=22> */
.L_x_313:
[----:B------:R-:W-:Y:S05]  /*2e60*/  BSYNC B0 ;  /* 0x0000000000007941 */ /* 0x000fea0003800000 */
.L_x_311:
        /* <DEDUP_REMOVED lines=20> */
.L_x_315:
        /* <DEDUP_REMOVED lines=23> */
.L_x_316:
[----:B------:R-:W-:Y:S05]  /*3120*/  BSYNC B0 ;  /* 0x0000000000007941 */ /* 0x000fea0003800000 */
.L_x_314:
        /* <DEDUP_REMOVED lines=25> */
[----:B------:R-:W-:Y:S05]  /*32c0*/  CALL.REL.NOINC `($__internal_6_$__cuda_sm20_div_s64) ;  /* 0x000012e000007944 */ /* 0x000fea0003c00000 */
        /* <DEDUP_REMOVED lines=12> */
.L_x_318:
        /* <DEDUP_REMOVED lines=23> */
.L_x_319:
[----:B------:R-:W-:Y:S05]  /*3500*/  BSYNC B0 ;  /* 0x0000000000007941 */ /* 0x000fea0003800000 */
.L_x_317:
        /* <DEDUP_REMOVED lines=29> */
.L_x_321:
        /* <DEDUP_REMOVED lines=23> */
.L_x_322:
[----:B------:R-:W-:Y:S05]  /*3850*/  BSYNC B0 ;  /* 0x0000000000007941 */ /* 0x000fea0003800000 */
.L_x_320:
        /* <DEDUP_REMOVED lines=20> */
.L_x_298:
[----:B------:R-:W-:-:S04]  /*39a0*/  LEA R2, P0, R36, c[0x0][0x200], 0x2 ;  /* 0x0000800024027a11 */ /* 0x000fc800078010ff */
[----:B------:R-:W-:-:S05]  /*39b0*/  LEA.HI.X R3, R36, c[0x0][0x204], R37, 0x2, P0 ;  /* 0x0000810024037a11 */ /* 0x000fca00000f1425 */
[----:B------:R0:W-:Y:S04]  /*39c0*/  STG.E [R2.64], R28 ;  /* 0x0000001c02007986 */ /* 0x0001e8000c10190a */
.L_x_297:
[----:B------:R-:W-:Y:S05]  /*39d0*/  BSYNC B1 ;  /* 0x0000000000017941 */ /* 0x000fea0003800000 */
.L_x_296:
[----:B------:R-:W1:Y:S01]  /*39e0*/  S2R R34, SR_TID.X ;  /* 0x0000000000227919 */ /* 0x000e620000002100 */
[----:B------:R-:W-:Y:S01]  /*39f0*/  IMAD.MOV.U32 R13, RZ, RZ, RZ ;  /* 0x000000ffff0d7224 */ /* 0x000fe200078e00ff */
[----:B------:R-:W-:Y:S01]  /*3a00*/  CS2R R10, SRZ ;  /* 0x00000000000a7805 */ /* 0x000fe2000001ff00 */
[----:B------:R-:W-:Y:S01]  /*3a10*/  CS2R R8, SRZ ;  /* 0x0000000000087805 */ /* 0x000fe2000001ff00 */
[----:B------:R-:W-:Y:S01]  /*3a20*/  CS2R R6, SRZ ;  /* 0x0000000000067805 */ /* 0x000fe2000001ff00 */
[-C--:B01----:R-:W-:Y:S02]  /*3a30*/  LEA.HI R2, R34, R34.reuse, RZ, 0x1 ;  /* 0x0000002222027211 */ /* 0x083fe400078f08ff */
[----:B------:R-:W-:Y:S02]  /*3a40*/  SHF.R.S32.HI R33, RZ, 0x1f, R34 ;  /* 0x0000001fff217819 */ /* 0x000fe40000011422 */
[----:B------:R-:W-:Y:S02]  /*3a50*/  LOP3.LUT R3, R2, 0xfffffffe, RZ, 0xc0, !PT ;  /* 0xfffffffe02037812 */ /* 0x000fe400078ec0ff */
[----:B------:R-:W-:-:S03]  /*3a60*/  LEA.HI R33, R33, R34, RZ, 0x3 ;  /* 0x0000002221217211 */ /* 0x000fc600078f18ff */
[----:B------:R-:W-:-:S05]  /*3a70*/  IMAD.IADD R0, R34, 0x1, -R3 ;  /* 0x0000000122007824 */ /* 0x000fca00078e0a03 */
[----:B------:R-:W-:-:S04]  /*3a80*/  ISETP.GE.AND P1, PT, R0, c[0x0][0x314], PT ;  /* 0x0000c50000007a0c */ /* 0x000fc80003f26270 */
[----:B------:R-:W-:-:S13]  /*3a90*/  ISETP.GT.OR P1, PT, R34, 0x1f, P1 ;  /* 0x0000001f2200780c */ /* 0x000fda0000f24670 */
[----:B------:R-:W-:Y:S02]  /*3aa0*/  @!P1 FADD.FTZ R3, -R28, R29 ;  /* 0x0000001d1c039221 */ /* 0x000fe40000010100 */
[----:B------:R-:W-:Y:S02]  /*3ab0*/  @!P1 IMAD.SHL.U32 R5, R2, 0x2, RZ ;  /* 0x0000000202059824 */ /* 0x000fe400078e00ff */
[----:B------:R-:W-:Y:S02]  /*3ac0*/  @!P1 FMUL.FTZ R3, R3, 1.4426950216293334961 ;  /* 0x3fb8aa3b03039820 */ /* 0x000fe40000410000 */
[----:B------:R-:W-:Y:S01]  /*3ad0*/  IMAD.MOV.U32 R2, RZ, RZ, c[0x0][0x314] ;  /* 0x0000c500ff027624 */ /* 0x000fe200078e00ff */
[----:B------:R-:W-:-:S03]  /*3ae0*/  @!P1 LOP3.LUT R5, R5, 0xfffffffc, RZ, 0xc0, !PT ;  /* 0xfffffffc05059812 */ /* 0x000fc600078ec0ff */
[----:B------:R-:W0:Y:S01]  /*3af0*/  @!P1 MUFU.EX2 R3, R3 ;  /* 0x0000000300039308 */ /* 0x000e220000000800 */
[----:B------:R-:W-:Y:S01]  /*3b00*/  ISETP.GE.AND P0, PT, R2, 0x1, PT ;  /* 0x000000010200780c */ /* 0x000fe20003f06270 */
[----:B------:R-:W-:Y:S01]  /*3b10*/  @!P1 IMAD R0, R0, 0x44, R5 ;  /* 0x0000004400009824 */ /* 0x000fe200078e0205 */
[----:B------:R-:W-:Y:S02]  /*3b20*/  LOP3.LUT R5, R33, 0x3ffffff8, RZ, 0xc0, !PT ;  /* 0x3ffffff821057812 */ /* 0x000fe400078ec0ff */
[----:B------:R-:W-:-:S03]  /*3b30*/  SHF.R.S32.HI R33, RZ, 0x3, R33 ;  /* 0x00000003ff217819 */ /* 0x000fc60000011421 */
[----:B------:R-:W-:Y:S02]  /*3b40*/  IMAD.IADD R34, R34, 0x1, -R5 ;  /* 0x0000000122227824 */ /* 0x000fe400078e0a05 */
[----:B------:R-:W-:Y:S02]  /*3b50*/  CS2R R4, SRZ ;  /* 0x0000000000047805 */ /* 0x000fe4000001ff00 */
[----:B------:R-:W-:Y:S01]  /*3b60*/  IMAD.SHL.U32 R34, R34, 0x4, RZ ;  /* 0x0000000422227824 */ /* 0x000fe200078e00ff */
[----:B0-----:R0:W-:Y:S04]  /*3b70*/  @!P1 STS [R0], R3 ;  /* 0x0000000300009388 */ /* 0x0011e80000000800 */
[C---:B------:R-:W-:Y:S02]  /*3b80*/  IADD3 R32, R34.reuse, 0x20, RZ ;  /* 0x0000002022207810 */ /* 0x040fe40007ffe0ff */
[----:B------:R-:W-:Y:S01]  /*3b90*/  IADD3 R31, R34, 0x40, RZ ;  /* 0x00000040221f7810 */ /* 0x000fe20007ffe0ff */
[----:B0-----:R-:W-:Y:S01]  /*3ba0*/  CS2R R2, SRZ ;  /* 0x0000000000027805 */ /* 0x001fe2000001ff00 */
[----:B------:R-:W-:Y:S01]  /*3bb0*/  IMAD.MOV.U32 R0, RZ, RZ, RZ ;  /* 0x000000ffff007224 */ /* 0x000fe200078e00ff */
[----:B------:R-:W-:Y:S06]  /*3bc0*/  BAR.SYNC.DEFER_BLOCKING 0x0 ;  /* 0x0000000000007b1d */ /* 0x000fec0000010000 */
        /* <DEDUP_REMOVED lines=23> */
[----:B------:R-:W-:Y:S02]  /*3d40*/  IMAD.X R29, RZ, RZ, R29, P0 ;  /* 0x000000ffff1d7224 */ /* 0x000fe400000e061d */
.L_x_326:
        /* <DEDUP_REMOVED lines=14> */
.L_x_325:
[----:B------:R-:W-:Y:S05]  /*3e30*/  BSYNC B0 ;  /* 0x0000000000007941 */ /* 0x000fea0003800000 */
.L_x_324:
        /* <DEDUP_REMOVED lines=19> */
.L_x_323:
        /* <DEDUP_REMOVED lines=100> */
        .weak           $__internal_6_$__cuda_sm20_div_s64
        .type           $__internal_6_$__cuda_sm20_div_s64,@function
        .size           $__internal_6_$__cuda_sm20_div_s64,(.L_x_6266 - $__internal_6_$__cuda_sm20_div_s64)
$__internal_6_$__cuda_sm20_div_s64:
        /* <DEDUP_REMOVED lines=83> */
[----:B------:R-:W-:Y:S06]  /*4ae0*/  RET.REL.NODEC R26 `(_ZN5flash32flash_fwd_splitkv_combine_kernelI23Flash_fwd_kernel_traitsILi96ELi64ELi128ELi4ELb0ELb0EN7cutlass10bfloat16_tE19Flash_kernel_traitsILi96ELi64ELi128ELi4ES3_EELi16ELi1ELb0EEEvNS_16Flash_fwd_paramsE) ;  /* 0xffffb5101a007950 */ /* 0x000fec0003c3ffff */
.L_x_327:
        /* <DEDUP_REMOVED lines=9> */
.L_x_6266:


//--------------------- .text._ZN5flash32flash_fwd_splitkv_combine_kernelI23Flash_fwd_kernel_traitsILi96ELi64ELi128ELi4ELb0ELb0EN7cutlass10bfloat16_tE19Flash_kernel_traitsILi96ELi64ELi128ELi4ES3_EELi16ELi7ELb1EEEvNS_16Flash_fwd_paramsE --------------------------
	.section	.text._ZN5flash32flash_fwd_splitkv_combine_kernelI23Flash_fwd_kernel_traitsILi96ELi64ELi128ELi4ELb0ELb0EN7cutlass10bfloat16_tE19Flash_kernel_traitsILi96ELi64ELi128ELi4ES3_EELi16ELi7ELb1EEEvNS_16Flash_fwd_paramsE,"ax",@progbits
	.sectioninfo	@"SHI_REGISTERS=70"
	.align	128
        .global         _ZN5flash32flash_fwd_splitkv_combine_kernelI23Flash_fwd_kernel_traitsILi96ELi64ELi128ELi4ELb0ELb0EN7cutlass10bfloat16_tE19Flash_kernel_traitsILi96ELi64ELi128ELi4ES3_EELi16ELi7ELb1EEEvNS_16Flash_fwd_paramsE
        .type           _ZN5flash32flash_fwd_splitkv_combine_kernelI23Flash_fwd_kernel_traitsILi96ELi64ELi128ELi4ELb0ELb0EN7cutlass10bfloat16_tE19Flash_kernel_traitsILi96ELi64ELi128ELi4ES3_EELi16ELi7ELb1EEEvNS_16Flash_fwd_paramsE,@function
        .size           _ZN5flash32flash_fwd_splitkv_combine_kernelI23Flash_fwd_kernel_traitsILi96ELi64ELi128ELi4ELb0ELb0EN7cutlass10bfloat16_tE19Flash_kernel_traitsILi96ELi64ELi128ELi4ES3_EELi16ELi7ELb1EEEvNS_16Flash_fwd_paramsE,(.L_x_6267 - _ZN5flash32flash_fwd_splitkv_combine_kernelI23Flash_fwd_kernel_traitsILi96ELi64ELi128ELi4ELb0ELb0EN7cutlass10bfloat16_tE19Flash_kernel_traitsILi96ELi64ELi128ELi4ES3_EELi16ELi7ELb1EEEvNS_16Flash_fwd_paramsE)
        .other          _ZN5flash32flash_fwd_splitkv_combine_kernelI23Flash_fwd_kernel_traitsILi96ELi64ELi128ELi4ELb0ELb0EN7cutlass10bfloat16_tE19Flash_kernel_traitsILi96ELi64ELi128ELi4ES3_EELi16ELi7ELb1EEEvNS_16Flash_fwd_paramsE,@"STO_CUDA_ENTRY STV_DEFAULT"
_ZN5flash32flash_fwd_splitkv_combine_kernelI23Flash_fwd_kernel_traitsILi96ELi64ELi128ELi4ELb0ELb0EN7cutlass10bfloat16_tE19Flash_kernel_traitsILi96ELi64ELi128ELi4ES3_EELi16ELi7ELb1EEEvNS_16Flash_fwd_paramsE:
.text._ZN5flash32flash_fwd_splitkv_combine_kernelI23Flash_fwd_kernel_traitsILi96ELi64ELi128ELi4ELb0ELb0EN7cutlass10bfloat16_tE19Flash_kernel_traitsILi96ELi64ELi128ELi4ES3_EELi16ELi7ELb1EEEvNS_16Flash_fwd_paramsE:
        /* <DEDUP_REMOVED lines=23> */
[----:B------:R-:W-:Y:S05]  /*0170*/  CALL.REL.NOINC `($__internal_7_$__cuda_sm20_div_s64) ;  /* 0x0000653000007944 */ /* 0x000fea0003c00000 */
[----:B------:R-:W-:Y:S02]  /*0180*/  MOV R8, R0 ;  /* 0x0000000000087202 */ /* 0x000fe40000000f00 */
[----:B------:R-:W-:Y:S01]  /*0190*/  MOV R9, R21 ;  /* 0x0000001500097202 */ /* 0x000fe20000000f00 */
[----:B------:R-:W-:Y:S05]  /*01a0*/  BRA `(.L_x_329) ;  /* 0x0000013000007947 */ /* 0x000fea0003800000 */
.L_x_328:
        /* <DEDUP_REMOVED lines=19> */
.L_x_329:
        /* <DEDUP_REMOVED lines=17> */
.L_x_331:
        /* <DEDUP_REMOVED lines=20> */
.L_x_332:
[----:B------:R-:W-:Y:S05]  /*0530*/  BSYNC B0 ;  /* 0x0000000000007941 */ /* 0x000fea0003800000 */
.L_x_330:
        /* <DEDUP_REMOVED lines=57> */
.L_x_334:
        /* <DEDUP_REMOVED lines=19> */
.L_x_335:
[----:B------:R-:W-:Y:S05]  /*0a00*/  BSYNC B0 ;  /* 0x0000000000007941 */ /* 0x000fea0003800000 */
.L_x_333:
        /* <DEDUP_REMOVED lines=107> */
.L_x_337:
        /* <DEDUP_REMOVED lines=19> */
.L_x_338:
[----:B------:R-:W-:Y:S05]  /*11f0*/  BSYNC B0 ;  /* 0x0000000000007941 */ /* 0x000fea0003800000 */
.L_x_336:
        /* <DEDUP_REMOVED lines=281> */
[----:B-1----:R-:W-:Y:S05]  /*2390*/  CALL.REL.NOINC `($__internal_7_$__cuda_sm20_div_s64) ;  /* 0x0000431000007944 */ /* 0x002fea0003c00000 */
[----:B------:R-:W-:Y:S02]  /*23a0*/  MOV R50, R0 ;  /* 0x0000000000327202 */ /* 0x000fe40000000f00 */
[----:B------:R-:W-:Y:S01]  /*23b0*/  MOV R51, R21 ;  /* 0x0000001500337202 */ /* 0x000fe20000000f00 */
[----:B------:R-:W-:Y:S05]  /*23c0*/  BRA `(.L_x_341) ;  /* 0x0000013000007947 */ /* 0x000fea0003800000 */
.L_x_340:
        /* <DEDUP_REMOVED lines=19> */
.L_x_341:
[----:B------:R-:W-:Y:S05]  /*2500*/  BSYNC B0 ;  /* 0x0000000000007941 */ /* 0x000fea0003800000 */
.L_x_339:
        /* <DEDUP_REMOVED lines=257> */
.L_x_346:
        /* <DEDUP_REMOVED lines=21> */
.L_x_347:
[----:B------:R-:W-:Y:S05]  /*3670*/  BSYNC B0 ;  /* 0x0000000000007941 */ /* 0x000fea0003800000 */
.L_x_345:
        /* <DEDUP_REMOVED lines=8> */
[----:B------:R-:W-:Y:S05]  /*3700*/  CALL.REL.NOINC `($__internal_7_$__cuda_sm20_div_s64) ;  /* 0x00002fa000007944 */ /* 0x000fea0003c00000 */
        /* <DEDUP_REMOVED lines=12> */
.L_x_349:
        /* <DEDUP_REMOVED lines=22> */
.L_x_350:
[----:B------:R-:W-:Y:S05]  /*3930*/  BSYNC B0 ;  /* 0x0000000000007941 */ /* 0x000fea0003800000 */
.L_x_348:
        /* <DEDUP_REMOVED lines=11> */
[----:B------:R-:W-:Y:S05]  /*39f0*/  CALL.REL.NOINC `($__internal_7_$__cuda_sm20_div_s64) ;  /* 0x00002cb000007944 */ /* 0x000fea0003c00000 */
        /* <DEDUP_REMOVED lines=11> */
.L_x_352:
        /* <DEDUP_REMOVED lines=22> */
.L_x_353:
[----:B------:R-:W-:Y:S05]  /*3c10*/  BSYNC B0 ;  /* 0x0000000000007941 */ /* 0x000fea0003800000 */
.L_x_351:
        /* <DEDUP_REMOVED lines=52> */
.L_x_355:
        /* <DEDUP_REMOVED lines=22> */
.L_x_356:
[----:B------:R-:W-:Y:S05]  /*40c0*/  BSYNC B0 ;  /* 0x0000000000007941 */ /* 0x000fea0003800000 */
.L_x_354:
        /* <DEDUP_REMOVED lines=22> */
.L_x_358:
        /* <DEDUP_REMOVED lines=22> */
.L_x_359:
[----:B------:R-:W-:Y:S05]  /*4390*/  BSYNC B0 ;  /* 0x0000000000007941 */ /* 0x000fea0003800000 */
.L_x_357:
        /* <DEDUP_REMOVED lines=21> */
.L_x_361:
        /* <DEDUP_REMOVED lines=23> */
.L_x_362:
[----:B------:R-:W-:Y:S05]  /*4660*/  BSYNC B0 ;  /* 0x0000000000007941 */ /* 0x000fea0003800000 */
.L_x_360:
        /* <DEDUP_REMOVED lines=38> */
.L_x_364:
        /* <DEDUP_REMOVED lines=23> */
.L_x_365:
[----:B------:R-:W-:Y:S05]  /*4a40*/  BSYNC B0 ;  /* 0x0000000000007941 */ /* 0x000fea0003800000 */
.L_x_363:
        /* <DEDUP_REMOVED lines=31> */
.L_x_367:
        /* <DEDUP_REMOVED lines=23> */
.L_x_368:
[----:B------:R-:W-:Y:S05]  /*4db0*/  BSYNC B0 ;  /* 0x0000000000007941 */ /* 0x000fea0003800000 */
.L_x_366:
        /* <DEDUP_REMOVED lines=20> */
.L_x_344:
[----:B------:R-:W-:-:S04]  /*4f00*/  LEA R2, P0, R52, c[0x0][0x200], 0x2 ;  /* 0x0000800034027a11 */ /* 0x000fc800078010ff */
[----:B------:R-:W-:-:S05]  /*4f10*/  LEA.HI.X R3, R52, c[0x0][0x204], R53, 0x2, P0 ;  /* 0x0000810034037a11 */ /* 0x000fca00000f1435 */
[----:B------:R0:W-:Y:S04]  /*4f20*/  STG.E [R2.64], R30 ;  /* 0x0000001e02007986 */ /* 0x0001e8000c101908 */
.L_x_343:
[----:B------:R-:W-:Y:S05]  /*4f30*/  BSYNC B1 ;  /* 0x0000000000017941 */ /* 0x000fea0003800000 */
.L_x_342:
[C---:B------:R-:W-:Y:S01]  /*4f40*/  IADD3 R0, R47.reuse, 0x8, RZ ;  /* 0x000000082f007810 */ /* 0x040fe20007ffe0ff */
[----:B------:R-:W-:Y:S01]  /*4f50*/  IMAD.MOV.U32 R29, RZ, RZ, c[0x0][0x314] ;  /* 0x0000c500ff1d7624 */ /* 0x000fe200078e00ff */
[----:B0-----:R-:W-:Y:S01]  /*4f60*/  CS2R R4, SRZ ;  /* 0x0000000000047805 */ /* 0x001fe2000001ff00 */
[----:B------:R-:W-:Y:S01]  /*4f70*/  CS2R R6, SRZ ;  /* 0x0000000000067805 */ /* 0x000fe2000001ff00 */
[----:B------:R-:W-:Y:S01]  /*4f80*/  ISETP.GE.OR P2, PT, R0, c[0x0][0x314], P6 ;  /* 0x0000c50000007a0c */ /* 0x000fe20003746670 */
[----:B------:R-:W-:Y:S01]  /*4f90*/  CS2R R8, SRZ ;  /* 0x0000000000087805 */ /* 0x000fe2000001ff00 */
[----:B------:R-:W-:Y:S01]  /*4fa0*/  IADD3 R0, R47, 0x10, RZ ;  /* 0x000000102f007810 */ /* 0x000fe20007ffe0ff */
[----:B------:R-:W-:Y:S01]  /*4fb0*/  CS2R R10, SRZ ;  /* 0x00000000000a7805 */ /* 0x000fe2000001ff00 */
[----:B------:R-:W-:Y:S02]  /*4fc0*/  MOV R12, RZ ;  /* 0x000000ff000c7202 */ /* 0x000fe40000000f00 */
[----:B------:R-:W-:-:S02]  /*4fd0*/  ISETP.GE.OR P1, PT, R0, c[0x0][0x314], P6 ;  /* 0x0000c50000007a0c */ /* 0x000fc40003726670 */
        /* <DEDUP_REMOVED lines=86> */
[----:B--2---:R-:W-:Y:S07]  /*5540*/  @!P2 STS [R25.X4+0x1980], R33 ;  /* 0x001980211900a388 */ /* 0x004fee0000004800 */
[----:B------:R-:W2:Y:S01]  /*5550*/  @!P1 MUFU.EX2 R34, R34 ;  /* 0x0000002200229308 */ /* 0x000ea20000000800 */
[----:B-1----:R-:W-:Y:S01]  /*5560*/  @!P0 STS [R25.X4+0x1dc0], R31 ;  /* 0x001dc01f19008388 */ /* 0x002fe20000004800 */
[----:B------:R-:W-:-:S06]  /*5570*/  ISETP.GE.AND P0, PT, R29, 0x1, PT ;  /* 0x000000011d00780c */ /* 0x000fcc0003f06270 */
[----:B------:R-:W1:Y:S01]  /*5580*/  @!P6 MUFU.EX2 R0, R0 ;  /* 0x000000000000e308 */ /* 0x000e620000000800 */
[----:B0-----:R-:W-:Y:S04]  /*5590*/  @!P5 STS [R25.X4], R45 ;  /* 0x0000002d1900d388 */ /* 0x001fe80000004800 */
[----:B--2---:R-:W-:Y:S04]  /*55a0*/  @!P1 STS [R25.X4+0x1ba0], R34 ;  /* 0x001ba02219009388 */ /* 0x004fe80000004800 */
[----:B-1----:R0:W-:Y:S02]  /*55b0*/  @!P6 STS [R25.X4+0x1fe0], R0 ;  /* 0x001fe0001900e388 */ /* 0x0021e40000004800 */
[----:B0-----:R-:W-:-:S02]  /*55c0*/  HFMA2.MMA R0, -RZ, RZ, 0, 0 ;  /* 0x00000000ff007435 */ /* 0x001fc400000001ff */
[----:B------:R-:W-:Y:S06]  /*55d0*/  BAR.SYNC.DEFER_BLOCKING 0x0 ;  /* 0x0000000000007b1d */ /* 0x000fec0000010000 */
[----:B------:R-:W-:Y:S05]  /*55e0*/  @!P0 BRA `(.L_x_369) ;  /* 0x00000ad000008947 */ /* 0x000fea0003800000 */
[----:B------:R-:W-:Y:S01]  /*55f0*/  ULDC UR5, c[0x0][0x22c] ;  /* 0x00008b0000057ab9 */ /* 0x000fe20000000800 */
[----:B------:R-:W-:Y:S01]  /*5600*/  IMAD R35, R15, 0x60, R47 ;  /* 0x000000600f237824 */ /* 0x000fe200078e022f */
[----:B------:R-:W-:Y:S01]  /*5610*/  UIMAD UR5, UR7, UR5, URZ ;  /* 0x00000005070572a4 */ /* 0x000fe2000f8e023f */
[----:B------:R-:W-:Y:S01]  /*5620*/  ISETP.GT.AND P1, PT, R29, 0x3, PT ;  /* 0x000000031d00780c */ /* 0x000fe20003f24270 */
[C---:B------:R-:W-:Y:S01]  /*5630*/  IMAD R32, R28.reuse, c[0x0][0x22c], RZ ;  /* 0x00008b001c207a24 */ /* 0x040fe200078e02ff */
[----:B------:R-:W-:Y:S01]  /*5640*/  PLOP3.LUT P4, PT, PT, PT, PT, 0x80, 0x0 ;  /* 0x000000000000781c */ /* 0x000fe20003f8f070 */
[----:B------:R-:W-:Y:S01]  /*5650*/  USHF.R.S32.HI UR4, URZ, 0x1f, UR5 ;  /* 0x0000001f3f047899 */ /* 0x000fe20008011405 */
[----:B------:R-:W-:Y:S01]  /*5660*/  IMAD.SHL.U32 R14, R15, 0x4, RZ ;  /* 0x000000040f0e7824 */ /* 0x000fe200078e00ff */
[C---:B------:R-:W-:Y:S01]  /*5670*/  IADD3 R0, P0, R35.reuse, UR5, RZ ;  /* 0x0000000523007c10 */ /* 0x040fe2000ff1e0ff */
[----:B------:R-:W-:Y:S01]  /*5680*/  IMAD.MOV.U32 R30, RZ, RZ, RZ ;  /* 0x000000ffff1e7224 */ /* 0x000fe200078e00ff */
[----:B------:R-:W-:Y:S01]  /*5690*/  IADD3 R31, R28, -UR7, RZ ;  /* 0x800000071c1f7c10 */ /* 0x000fe2000fffe0ff */
[----:B------:R-:W-:Y:S01]  /*56a0*/  CS2R R16, SRZ ;  /* 0x0000000000107805 */ /* 0x000fe2000001ff00 */
[----:B------:R-:W-:Y:S01]  /*56b0*/  LEA.HI.X.SX32 R35, R35, UR4, 0x1, P0 ;  /* 0x0000000423237c11 */ /* 0x000fe200080f0eff */
[----:B------:R-:W-:Y:S01]  /*56c0*/  CS2R R18, SRZ ;  /* 0x0000000000127805 */ /* 0x000fe2000001ff00 */
[C---:B------:R-:W-:Y:S01]  /*56d0*/  LEA R34, P0, R0.reuse, c[0x0][0x1d8], 0x2 ;  /* 0x0000760000227a11 */ /* 0x040fe200078010ff */
[----:B------:R-:W-:Y:S01]  /*56e0*/  CS2R R20, SRZ ;  /* 0x0000000000147805 */ /* 0x000fe2000001ff00 */
[----:B------:R-:W-:Y:S01]  /*56f0*/  CS2R R22, SRZ ;  /* 0x0000000000167805 */ /* 0x000fe2000001ff00 */
[----:B------:R-:W-:Y:S01]  /*5700*/  CS2R R24, SRZ ;  /* 0x0000000000187805 */ /* 0x000fe2000001ff00 */
[----:B------:R-:W-:Y:S01]  /*5710*/  LEA.HI.X R35, R0, c[0x0][0x1dc], R35, 0x2, P0 ;  /* 0x0000770000237a11 */ /* 0x000fe200000f1423 */
[----:B------:R-:W-:Y:S01]  /*5720*/  IMAD.MOV.U32 R0, RZ, RZ, RZ ;  /* 0x000000ffff007224 */ /* 0x000fe200078e00ff */
[----:B------:R-:W-:Y:S01]  /*5730*/  IADD3 R34, P0, R34, 0x100, RZ ;  /* 0x0000010022227810 */ /* 0x000fe20007f1e0ff */
[----:B------:R-:W-:Y:S01]  /*5740*/  CS2R R26, SRZ ;  /* 0x00000000001a7805 */ /* 0x000fe2000001ff00 */
[----:B------:R-:W-:-:S04]  /*5750*/  IMAD.WIDE R32, R32, 0x4, RZ ;  /* 0x0000000420207825 */ /* 0x000fc800078e02ff */
[----:B------:R-:W-:Y:S01]  /*5760*/  IMAD.X R35, RZ, RZ, R35, P0 ;  /* 0x000000ffff237224 */ /* 0x000fe200000e0623 */
[----:B------:R-:W-:Y:S05]  /*5770*/  @!P1 BRA `(.L_x_370) ;  /* 0x0000051000009947 */ /* 0x000fea0003800000 */
[----:B------:R-:W-:Y:S02]  /*5780*/  PLOP3.LUT P4, PT, PT, PT, PT, 0x8, 0x0 ;  /* 0x000000000000781c */ /* 0x000fe40003f8e170 */
[CC--:B------:R-:W-:Y:S02]  /*5790*/  ISETP.GE.AND P3, PT, R15.reuse, R31.reuse, PT ;  /* 0x0000001f0f00720c */ /* 0x0c0fe40003f66270 */
[----:B------:R-:W-:Y:S02]  /*57a0*/  ISETP.GE.AND P0, PT, R15, R31, PT ;  /* 0x0000001f0f00720c */ /* 0x000fe40003f06270 */
[----:B------:R-:W-:-:S09]  /*57b0*/  IADD3 R29, R29, -0x3, RZ ;  /* 0xfffffffd1d1d7810 */ /* 0x000fd20007ffe0ff */
.L_x_371:
[----:B------:R0:W2:Y:S01]  /*57c0*/  @!P3 LDG.E.128 R16, [R34.64+-0x100] ;  /* 0xffff00082210b981 */ /* 0x0000a2000c1e1d00 */
[----:B------:R-:W-:Y:S02]  /*57d0*/  IADD3 R36, P1, R32, R34, RZ ;  /* 0x0000002220247210 */ /* 0x000fe40007f3e0ff */
[----:B------:R-:W-:Y:S01]  /*57e0*/  IADD3 R30, R30, 0x4, RZ ;  /* 0x000000041e1e7810 */ /* 0x000fe20007ffe0ff */
[----:B------:R0:W3:Y:S01]  /*57f0*/  @!P3 LDG.E.128 R20, [R34.64+-0x80] ;  /* 0xffff80082214b981 */ /* 0x0000e2000c1e1d00 */
[C---:B------:R-:W-:Y:S02]  /*5800*/  IADD3.X R37, R33.reuse, R35, RZ, P1, !PT ;  /* 0x0000002321257210 */ /* 0x040fe40000ffe4ff */
[----:B------:R-:W-:Y:S01]  /*5810*/  ISETP.GE.AND P2, PT, R30, R29, PT ;  /* 0x0000001d1e00720c */ /* 0x000fe20003f46270 */
[----:B------:R0:W4:Y:S01]  /*5820*/  @!P3 LDG.E.128 R24, [R34.64] ;  /* 0x000000082218b981 */ /* 0x000122000c1e1d00 */
[----:B------:R-:W-:Y:S03]  /*5830*/  PLOP3.LUT P3, PT, P0, PT, PT, 0x80, 0x0 ;  /* 0x000000000000781c */ /* 0x000fe6000076f070 */
[----:B------:R-:W2:Y:S01]  /*5840*/  LDS R13, [R14] ;  /* 0x000000000e0d7984 */ /* 0x000ea20000000800 */
[C---:B0-----:R-:W-:Y:S04]  /*5850*/  IADD3 R34, P1, R32.reuse, R36, RZ ;  /* 0x0000002420227210 */ /* 0x041fe80007f3e0ff */
[----:B------:R-:W-:Y:S01]  /*5860*/  IADD3.X R35, R33, R37, RZ, P1, !PT ;  /* 0x0000002521237210 */ /* 0x000fe20000ffe4ff */
[C---:B--2---:R-:W-:Y:S02]  /*5870*/  FFMA.FTZ R12, R13.reuse, R16, R12 ;  /* 0x000000100d0c7223 */ /* 0x044fe4000001000c */
[C---:B------:R-:W-:Y:S02]  /*5880*/  FFMA.FTZ R11, R13.reuse, R17, R11 ;  /* 0x000000110d0b7223 */ /* 0x040fe4000001000b */
[C---:B------:R-:W-:Y:S02]  /*5890*/  FFMA.FTZ R10, R13.reuse, R18, R10 ;  /* 0x000000120d0a7223 */ /* 0x040fe4000001000a */
[C---:B------:R-:W-:Y:S02]  /*58a0*/  FFMA.FTZ R9, R13.reuse, R19, R9 ;  /* 0x000000130d097223 */ /* 0x040fe40000010009 */
[C---:B---3--:R-:W-:Y:S01]  /*58b0*/  FFMA.FTZ R8, R13.reuse, R20, R8 ;  /* 0x000000140d087223 */ /* 0x048fe20000010008 */
[----:B------:R-:W2:Y:S01]  /*58c0*/  @!P3 LDG.E.128 R16, [R36.64+-0x100] ;  /* 0xffff00082410b981 */ /* 0x000ea2000c1e1d00 */
[C---:B------:R-:W-:Y:S02]  /*58d0*/  FFMA.FTZ R7, R13.reuse, R21, R7 ;  /* 0x000000150d077223 */ /* 0x040fe40000010007 */
[C---:B------:R-:W-:Y:S02]  /*58e0*/  FFMA.FTZ R6, R13.reuse, R22, R6 ;  /* 0x000000160d067223 */ /* 0x040fe40000010006 */
[C---:B------:R-:W-:Y:S02]  /*58f0*/  FFMA.FTZ R5, R13.reuse, R23, R5 ;  /* 0x000000170d057223 */ /* 0x040fe40000010005 */
[C---:B----4-:R-:W-:Y:S01]  /*5900*/  FFMA.FTZ R4, R13.reuse, R24, R4 ;  /* 0x000000180d047223 */ /* 0x050fe20000010004 */
[----:B------:R-:W3:Y:S01]  /*5910*/  @!P3 LDG.E.128 R20, [R36.64+-0x80] ;  /* 0xffff80082414b981 */ /* 0x000ee2000c1e1d00 */
[C---:B------:R-:W-:Y:S02]  /*5920*/  FFMA.FTZ R3, R13.reuse, R25, R3 ;  /* 0x000000190d037223 */ /* 0x040fe40000010003 */
[C---:B------:R-:W-:Y:S02]  /*5930*/  FFMA.FTZ R2, R13.reuse, R26, R2 ;  /* 0x0000001a0d027223 */ /* 0x040fe40000010002 */
[----:B------:R-:W-:Y:S02]  /*5940*/  FFMA.FTZ R0, R13, R27, R0 ;  /* 0x0000001b0d007223 */ /* 0x000fe40000010000 */
[----:B------:R-:W4:Y:S04]  /*5950*/  @!P3 LDG.E.128 R24, [R36.64] ;  /* 0x000000082418b981 */ /* 0x000f28000c1e1d00 */
[----:B------:R-:W2:Y:S02]  /*5960*/  LDS R13, [R14+0x44] ;  /* 0x000044000e0d7984 */ /* 0x000ea40000000800 */
[C---:B--2---:R-:W-:Y:S02]  /*5970*/  FFMA.FTZ R12, R13.reuse, R16, R12 ;  /* 0x000000100d0c7223 */ /* 0x044fe4000001000c */
[C---:B------:R-:W-:Y:S02]  /*5980*/  FFMA.FTZ R11, R13.reuse, R17, R11 ;  /* 0x000000110d0b7223 */ /* 0x040fe4000001000b */
[C---:B------:R-:W-:Y:S02]  /*5990*/  FFMA.FTZ R10, R13.reuse, R18, R10 ;  /* 0x000000120d0a7223 */ /* 0x040fe4000001000a */
[C---:B------:R-:W-:Y:S02]  /*59a0*/  FFMA.FTZ R9, R13.reuse, R19, R9 ;  /* 0x000000130d097223 */ /* 0x040fe40000010009 */
[C---:B---3--:R-:W-:Y:S01]  /*59b0*/  FFMA.FTZ R8, R13.reuse, R20, R8 ;  /* 0x000000140d087223 */ /* 0x048fe20000010008 */
[----:B------:R0:W2:Y:S01]  /*59c0*/  @!P3 LDG.E.128 R16, [R34.64+-0x100] ;  /* 0xffff00082210b981 */ /* 0x0000a2000c1e1d00 */
[C---:B------:R-:W-:Y:S02]  /*59d0*/  FFMA.FTZ R7, R13.reuse, R21, R7 ;  /* 0x000000150d077223 */ /* 0x040fe40000010007 */
[C---:B------:R-:W-:Y:S02]  /*59e0*/  FFMA.FTZ R6, R13.reuse, R22, R6 ;  /* 0x000000160d067223 */ /* 0x040fe40000010006 */
[C---:B------:R-:W-:Y:S02]  /*59f0*/  FFMA.FTZ R5, R13.reuse, R23, R5 ;  /* 0x000000170d057223 */ /* 0x040fe40000010005 */
[C---:B----4-:R-:W-:Y:S01]  /*5a00*/  FFMA.FTZ R4, R13.reuse, R24, R4 ;  /* 0x000000180d047223 */ /* 0x050fe20000010004 */
[----:B------:R0:W3:Y:S01]  /*5a10*/  @!P3 LDG.E.128 R20, [R34.64+-0x80] ;  /* 0xffff80082214b981 */ /* 0x0000e2000c1e1d00 */
[C---:B------:R-:W-:Y:S02]  /*5a20*/  FFMA.FTZ R3, R13.reuse, R25, R3 ;  /* 0x000000190d037223 */ /* 0x040fe40000010003 */
[C---:B------:R-:W-:Y:S02]  /*5a30*/  FFMA.FTZ R2, R13.reuse, R26, R2 ;  /* 0x0000001a0d027223 */ /* 0x040fe40000010002 */
[----:B------:R-:W-:Y:S02]  /*5a40*/  FFMA.FTZ R0, R13, R27, R0 ;  /* 0x0000001b0d007223 */ /* 0x000fe40000010000 */
[----:B------:R0:W4:Y:S04]  /*5a50*/  @!P3 LDG.E.128 R24, [R34.64] ;  /* 0x000000082218b981 */ /* 0x000128000c1e1d00 */
[----:B------:R-:W2:Y:S01]  /*5a60*/  LDS R13, [R14+0x88] ;  /* 0x000088000e0d7984 */ /* 0x000ea20000000800 */
[C---:B0-----:R-:W-:Y:S04]  /*5a70*/  IADD3 R34, P1, R32.reuse, R34, RZ ;  /* 0x0000002220227210 */ /* 0x041fe80007f3e0ff */
[----:B------:R-:W-:Y:S01]  /*5a80*/  IADD3.X R35, R33, R35, RZ, P1, !PT ;  /* 0x0000002321237210 */ /* 0x000fe20000ffe4ff */
        /* <DEDUP_REMOVED lines=15> */
[----:B------:R1:W2:Y:S01]  /*5b80*/  LDS R13, [R14+0xcc] ;  /* 0x0000cc000e0d7984 */ /* 0x0002a20000000800 */
[----:B0-----:R-:W-:Y:S02]  /*5b90*/  IADD3 R34, P1, R32, R34, RZ ;  /* 0x0000002220227210 */ /* 0x001fe40007f3e0ff */
[----:B-1----:R-:W-:Y:S02]  /*5ba0*/  IADD3 R14, R14, 0x110, RZ ;  /* 0x000001100e0e7810 */ /* 0x002fe40007ffe0ff */
[----:B------:R-:W-:Y:S01]  /*5bb0*/  IADD3.X R35, R33, R35, RZ, P1, !PT ;  /* 0x0000002321237210 */ /* 0x000fe20000ffe4ff */
[C---:B--2---:R-:W-:Y:S02]  /*5bc0*/  FFMA.FTZ R12, R13.reuse, R16, R12 ;  /* 0x000000100d0c7223 */ /* 0x044fe4000001000c */
[C---:B------:R-:W-:Y:S02]  /*5bd0*/  FFMA.FTZ R11, R13.reuse, R17, R11 ;  /* 0x000000110d0b7223 */ /* 0x040fe4000001000b */
[C---:B------:R-:W-:Y:S02]  /*5be0*/  FFMA.FTZ R10, R13.reuse, R18, R10 ;  /* 0x000000120d0a7223 */ /* 0x040fe4000001000a */
[C---:B------:R-:W-:Y:S02]  /*5bf0*/  FFMA.FTZ R9, R13.reuse, R19, R9 ;  /* 0x000000130d097223 */ /* 0x040fe40000010009 */
[C---:B---3--:R-:W-:Y:S02]  /*5c00*/  FFMA.FTZ R8, R13.reuse, R20, R8 ;  /* 0x000000140d087223 */ /* 0x048fe40000010008 */
[C---:B------:R-:W-:Y:S02]  /*5c10*/  FFMA.FTZ R7, R13.reuse, R21, R7 ;  /* 0x000000150d077223 */ /* 0x040fe40000010007 */
[C---:B------:R-:W-:Y:S02]  /*5c20*/  FFMA.FTZ R6, R13.reuse, R22, R6 ;  /* 0x000000160d067223 */ /* 0x040fe40000010006 */
[C---:B------:R-:W-:Y:S02]  /*5c30*/  FFMA.FTZ R5, R13.reuse, R23, R5 ;  /* 0x000000170d057223 */ /* 0x040fe40000010005 */
[C---:B----4-:R-:W-:Y:S02]  /*5c40*/  FFMA.FTZ R4, R13.reuse, R24, R4 ;  /* 0x000000180d047223 */ /* 0x050fe40000010004 */
[C---:B------:R-:W-:Y:S02]  /*5c50*/  FFMA.FTZ R3, R13.reuse, R25, R3 ;  /* 0x000000190d037223 */ /* 0x040fe40000010003 */
[C---:B------:R-:W-:Y:S02]  /*5c60*/  FFMA.FTZ R2, R13.reuse, R26, R2 ;  /* 0x0000001a0d027223 */ /* 0x040fe40000010002 */
[----:B------:R-:W-:Y:S01]  /*5c70*/  FFMA.FTZ R0, R13, R27, R0 ;  /* 0x0000001b0d007223 */ /* 0x000fe20000010000 */
[----:B------:R-:W-:-:S05]  /*5c80*/  @!P2 BRA `(.L_x_371) ;  /* 0xfffffb300000a947 */ /* 0x000fca000383ffff */
.L_x_370:
[----:B------:R-:W-:-:S04]  /*5c90*/  IADD3 R13, -R30, c[0x0][0x314], RZ ;  /* 0x0000c5001e0d7a10 */ /* 0x000fc80007ffe1ff */
[----:B------:R-:W-:-:S13]  /*5ca0*/  ISETP.GT.AND P0, PT, R13, 0x1, PT ;  /* 0x000000010d00780c */ /* 0x000fda0003f04270 */
[----:B------:R-:W-:Y:S05]  /*5cb0*/  @!P0 BRA `(.L_x_372) ;  /* 0x000002a000008947 */ /* 0x000fea0003800000 */
[----:B------:R-:W-:Y:S01]  /*5cc0*/  ISETP.GE.AND P0, PT, R15, R31, PT ;  /* 0x0000001f0f00720c */ /* 0x000fe20003f06270 */
[----:B------:R-:W0:-:S12]  /*5cd0*/  LDS R13, [R14] ;  /* 0x000000000e0d7984 */ /* 0x000e180000000800 */
[----:B------:R1:W0:Y:S04]  /*5ce0*/  @!P0 LDG.E.128 R16, [R34.64+-0x100] ;  /* 0xffff000822108981 */ /* 0x000228000c1e1d00 */
[----:B------:R1:W2:Y:S04]  /*5cf0*/  @!P0 LDG.E.128 R20, [R34.64+-0x80] ;  /* 0xffff800822148981 */ /* 0x0002a8000c1e1d00 */
[----:B------:R1:W3:Y:S02]  /*5d00*/  @!P0 LDG.E.128 R24, [R34.64] ;  /* 0x0000000822188981 */ /* 0x0002e4000c1e1d00 */
[----:B-1----:R-:W-:-:S04]  /*5d10*/  IADD3 R34, P1, R32, R34, RZ ;  /* 0x0000002220227210 */ /* 0x002fc80007f3e0ff */
[----:B------:R-:W-:Y:S01]  /*5d20*/  IADD3.X R35, R33, R35, RZ, P1, !PT ;  /* 0x0000002321237210 */ /* 0x000fe20000ffe4ff */
[-C--:B0-----:R-:W-:Y:S02]  /*5d30*/  FFMA.FTZ R12, R16, R13.reuse, R12 ;  /* 0x0000000d100c7223 */ /* 0x081fe4000001000c */
[-C--:B------:R-:W-:Y:S02]  /*5d40*/  FFMA.FTZ R11, R17, R13.reuse, R11 ;  /* 0x0000000d110b7223 */ /* 0x080fe4000001000b */
[-C--:B------:R-:W-:Y:S02]  /*5d50*/  FFMA.FTZ R10, R18, R13.reuse, R10 ;  /* 0x0000000d120a7223 */ /* 0x080fe4000001000a */
[-C--:B------:R-:W-:Y:S02]  /*5d60*/  FFMA.FTZ R9, R19, R13.reuse, R9 ;  /* 0x0000000d13097223 */ /* 0x080fe40000010009 */
[-C--:B--2---:R-:W-:Y:S01]  /*5d70*/  FFMA.FTZ R8, R20, R13.reuse, R8 ;  /* 0x0000000d14087223 */ /* 0x084fe20000010008 */
[----:B------:R0:W2:Y:S01]  /*5d80*/  @!P0 LDG.E.128 R16, [R34.64+-0x100] ;  /* 0xffff000822108981 */ /* 0x0000a2000c1e1d00 */
[----:B------:R-:W-:-:S02]  /*5d90*/  FFMA.FTZ R7, R21, R13, R7 ;  /* 0x0000000d15077223 */ /* 0x000fc40000010007 */
[-C--:B------:R-:W-:Y:S02]  /*5da0*/  FFMA.FTZ R6, R22, R13.reuse, R6 ;  /* 0x0000000d16067223 */ /* 0x080fe40000010006 */
[-C--:B------:R-:W-:Y:S02]  /*5db0*/  FFMA.FTZ R5, R23, R13.reuse, R5 ;  /* 0x0000000d17057223 */ /* 0x080fe40000010005 */
[-C--:B---3--:R-:W-:Y:S01]  /*5dc0*/  FFMA.FTZ R4, R24, R13.reuse, R4 ;  /* 0x0000000d18047223 */ /* 0x088fe20000010004 */
[----:B------:R0:W3:Y:S01]  /*5dd0*/  @!P0 LDG.E.128 R20, [R34.64+-0x80] ;  /* 0xffff800822148981 */ /* 0x0000e2000c1e1d00 */
[-C--:B------:R-:W-:Y:S02]  /*5de0*/  FFMA.FTZ R3, R25, R13.reuse, R3 ;  /* 0x0000000d19037223 */ /* 0x080fe40000010003 */
[-C--:B------:R-:W-:Y:S02]  /*5df0*/  FFMA.FTZ R2, R26, R13.reuse, R2 ;  /* 0x0000000d1a027223 */ /* 0x080fe40000010002 */
[----:B------:R-:W-:-:S02]  /*5e00*/  FFMA.FTZ R0, R27, R13, R0 ;  /* 0x0000000d1b007223 */ /* 0x000fc40000010000 */
[----:B------:R0:W4:Y:S04]  /*5e10*/  @!P0 LDG.E.128 R24, [R34.64] ;  /* 0x0000000822188981 */ /* 0x000128000c1e1d00 */
[----:B------:R1:W2:Y:S01]  /*5e20*/  LDS R13, [R14+0x44] ;  /* 0x000044000e0d7984 */ /* 0x0002a20000000800 */
[----:B------:R-:W-:Y:S02]  /*5e30*/  IADD3 R30, R30, 0x1, RZ ;  /* 0x000000011e1e7810 */ /* 0x000fe40007ffe0ff */
[----:B------:R-:W-:Y:S02]  /*5e40*/  PLOP3.LUT P4, PT, PT, PT, PT, 0x8, 0x0 ;  /* 0x000000000000781c */ /* 0x000fe40003f8e170 */
[----:B------:R-:W-:Y:S02]  /*5e50*/  IADD3 R30, R30, 0x1, RZ ;  /* 0x000000011e1e7810 */ /* 0x000fe40007ffe0ff */
[----:B0-----:R-:W-:-:S02]  /*5e60*/  IADD3 R34, P0, R32, R34, RZ ;  /* 0x0000002220227210 */ /* 0x001fc40007f1e0ff */
[----:B-1----:R-:W-:Y:S02]  /*5e70*/  IADD3 R14, R14, 0x44, RZ ;  /* 0x000000440e0e7810 */ /* 0x002fe40007ffe0ff */
[----:B------:R-:W-:Y:S02]  /*5e80*/  IADD3.X R35, R33, R35, RZ, P0, !PT ;  /* 0x0000002321237210 */ /* 0x000fe400007fe4ff */
[----:B------:R-:W-:Y:S01]  /*5e90*/  IADD3 R14, R14, 0x44, RZ ;  /* 0x000000440e0e7810 */ /* 0x000fe20007ffe0ff */
[-C--:B--2---:R-:W-:Y:S02]  /*5ea0*/  FFMA.FTZ R12, R16, R13.reuse, R12 ;  /* 0x0000000d100c7223 */ /* 0x084fe4000001000c */
[-C--:B------:R-:W-:Y:S02]  /*5eb0*/  FFMA.FTZ R11, R17, R13.reuse, R11 ;  /* 0x0000000d110b7223 */ /* 0x080fe4000001000b */
[-C--:B------:R-:W-:Y:S02]  /*5ec0*/  FFMA.FTZ R10, R18, R13.reuse, R10 ;  /* 0x0000000d120a7223 */ /* 0x080fe4000001000a */
[----:B------:R-:W-:-:S02]  /*5ed0*/  FFMA.FTZ R9, R19, R13, R9 ;  /* 0x0000000d13097223 */ /* 0x000fc40000010009 */
[-C--:B---3--:R-:W-:Y:S02]  /*5ee0*/  FFMA.FTZ R8, R20, R13.reuse, R8 ;  /* 0x0000000d14087223 */ /* 0x088fe40000010008 */
[-C--:B------:R-:W-:Y:S02]  /*5ef0*/  FFMA.FTZ R7, R21, R13.reuse, R7 ;  /* 0x0000000d15077223 */ /* 0x080fe40000010007 */
[-C--:B------:R-:W-:Y:S02]  /*5f00*/  FFMA.FTZ R6, R22, R13.reuse, R6 ;  /* 0x0000000d16067223 */ /* 0x080fe40000010006 */
[-C--:B------:R-:W-:Y:S02]  /*5f10*/  FFMA.FTZ R5, R23, R13.reuse, R5 ;  /* 0x0000000d17057223 */ /* 0x080fe40000010005 */
[-C--:B----4-:R-:W-:Y:S02]  /*5f20*/  FFMA.FTZ R4, R24, R13.reuse, R4 ;  /* 0x0000000d18047223 */ /* 0x090fe40000010004 */
[----:B------:R-:W-:-:S02]  /*5f30*/  FFMA.FTZ R3, R25, R13, R3 ;  /* 0x0000000d19037223 */ /* 0x000fc40000010003 */
[-C--:B------:R-:W-:Y:S02]  /*5f40*/  FFMA.FTZ R2, R26, R13.reuse, R2 ;  /* 0x0000000d1a027223 */ /* 0x080fe40000010002 */
[----:B------:R-:W-:Y:S02]  /*5f50*/  FFMA.FTZ R0, R27, R13, R0 ;  /* 0x0000000d1b007223 */ /* 0x000fe40000010000 */
.L_x_372:
[----:B------:R-:W-:-:S13]  /*5f60*/  ISETP.LT.OR P4, PT, R30, c[0x0][0x314], P4 ;  /* 0x0000c5001e007a0c */ /* 0x000fda0002781670 */
[----:B------:R-:W-:Y:S05]  /*5f70*/  @!P4 BRA `(.L_x_369) ;  /* 0x000001400000c947 */ /* 0x000fea0003800000 */
[----:B------:R-:W-:Y:S01]  /*5f80*/  ISETP.GE.AND P0, PT, R15, R31, PT ;  /* 0x0000001f0f00720c */ /* 0x000fe20003f06270 */
[----:B------:R-:W-:-:S12]  /*5f90*/  BSSY B0, `(.L_x_373) ;  /* 0x0000005000007945 */ /* 0x000fd80003800000 */
[----:B------:R-:W-:Y:S05]  /*5fa0*/  @P0 BRA `(.L_x_374) ;  /* 0x0000003000000947 */ /* 0x000fea0003800000 */
[----:B------:R0:W5:Y:S04]  /*5fb0*/  LDG.E.128 R16, [R34.64+-0x100] ;  /* 0xffff000822107981 */ /* 0x000168000c1e1d00 */
[----:B------:R0:W5:Y:S04]  /*5fc0*/  LDG.E.128 R20, [R34.64+-0x80] ;  /* 0xffff800822147981 */ /* 0x000168000c1e1d00 */
[----:B------:R0:W5:Y:S02]  /*5fd0*/  LDG.E.128 R24, [R34.64] ;  /* 0x0000000822187981 */ /* 0x000164000c1e1d00 */
.L_x_374:
[----:B------:R-:W-:Y:S05]  /*5fe0*/  BSYNC B0 ;  /* 0x0000000000007941 */ /* 0x000fea0003800000 */
.L_x_373:
[----:B------:R-:W1:Y:S02]  /*5ff0*/  LDS R14, [R14] ;  /* 0x000000000e0e7984 */ /* 0x000e640000000800 */
[----:B-1---5:R-:W-:-:S02]  /*6000*/  FFMA.FTZ R12, R14, R16, R12 ;  /* 0x000000100e0c7223 */ /* 0x022fc4000001000c */
[C---:B------:R-:W-:Y:S02]  /*6010*/  FFMA.FTZ R11, R14.reuse, R17, R11 ;  /* 0x000000110e0b7223 */ /* 0x040fe4000001000b */
[C---:B------:R-:W-:Y:S02]  /*6020*/  FFMA.FTZ R10, R14.reuse, R18, R10 ;  /* 0x000000120e0a7223 */ /* 0x040fe4000001000a */
[C---:B------:R-:W-:Y:S02]  /*6030*/  FFMA.FTZ R9, R14.reuse, R19, R9 ;  /* 0x000000130e097223 */ /* 0x040fe40000010009 */
[C---:B------:R-:W-:Y:S02]  /*6040*/  FFMA.FTZ R8, R14.reuse, R20, R8 ;  /* 0x000000140e087223 */ /* 0x040fe40000010008 */
[C---:B------:R-:W-:Y:S02]  /*6050*/  FFMA.FTZ R7, R14.reuse, R21, R7 ;  /* 0x000000150e077223 */ /* 0x040fe40000010007 */
[----:B------:R-:W-:-:S02]  /*6060*/  FFMA.FTZ R6, R14, R22, R6 ;  /* 0x000000160e067223 */ /* 0x000fc40000010006 */
[C---:B------:R-:W-:Y:S02]  /*6070*/  FFMA.FTZ R5, R14.reuse, R23, R5 ;  /* 0x000000170e057223 */ /* 0x040fe40000010005 */
[C---:B------:R-:W-:Y:S02]  /*6080*/  FFMA.FTZ R4, R14.reuse, R24, R4 ;  /* 0x000000180e047223 */ /* 0x040fe40000010004 */
[C---:B------:R-:W-:Y:S02]  /*6090*/  FFMA.FTZ R3, R14.reuse, R25, R3 ;  /* 0x000000190e037223 */ /* 0x040fe40000010003 */
[C---:B------:R-:W-:Y:S02]  /*60a0*/  FFMA.FTZ R2, R14.reuse, R26, R2 ;  /* 0x0000001a0e027223 */ /* 0x040fe40000010002 */
[----:B------:R-:W-:Y:S02]  /*60b0*/  FFMA.FTZ R0, R14, R27, R0 ;  /* 0x0000001b0e007223 */ /* 0x000fe40000010000 */
.L_x_369:
[----:B------:R-:W-:Y:S02]  /*60c0*/  IADD3 R15, R15, UR7, RZ ;  /* 0x000000070f0f7c10 */ /* 0x000fe4000fffe0ff */
[----:B------:R-:W-:-:S02]  /*60d0*/  F2FP.BF16.PACK_AB R13, R9, R10 ;  /* 0x0000000a090d723e */ /* 0x000fc400000010ff */
[----:B------:R-:W-:Y:S02]  /*60e0*/  ISETP.GE.AND P0, PT, R15, R28, PT ;  /* 0x0000001c0f00720c */ /* 0x000fe40003f06270 */
[----:B------:R-:W-:Y:S02]  /*60f0*/  F2FP.BF16.PACK_AB R9, R5, R6 ;  /* 0x000000060509723e */ /* 0x000fe400000010ff */
[----:B------:R-:W-:Y:S02]  /*6100*/  F2FP.BF16.PACK_AB R12, R11, R12 ;  /* 0x0000000c0b0c723e */ /* 0x000fe400000010ff */
[----:B------:R-:W-:Y:S02]  /*6110*/  F2FP.BF16.PACK_AB R8, R7, R8 ;  /* 0x000000080708723e */ /* 0x000fe400000010ff */
[----:B------:R-:W-:Y:S02]  /*6120*/  F2FP.BF16.PACK_AB R4, R3, R4 ;  /* 0x000000040304723e */ /* 0x000fe400000010ff */
        /* <DEDUP_REMOVED lines=32> */
[----:B------:R-:W-:Y:S01]  /*6330*/  @!P1 LOP3.LUT R7, RZ, R6, RZ, 0x33, !PT ;  /* 0x00000006ff079212 */ /* 0x000fe200078e33ff */
[----:B-1----:R-:W-:-:S04]  /*6340*/  IMAD.MOV R2, RZ, RZ, -R17 ;  /* 0x000000ffff027224 */ /* 0x002fc800078e0a11 */
        /* <DEDUP_REMOVED lines=8> */
[----:B------:R-:W-:Y:S02]  /*63d0*/  ISETP.GE.AND P1, PT, R10, RZ, PT ;  /* 0x000000ff0a00720c */ /* 0x000fe40003f26270 */
[----:B------:R-:W-:Y:S01]  /*63e0*/  IADD3 R10, R47, 0x40, RZ ;  /* 0x000000402f0a7810 */ /* 0x000fe20007ffe0ff */
        /* <DEDUP_REMOVED lines=13> */
[----:B------:R-:W-:-:S04]  /*64c0*/  @!P0 LOP3.LUT R11, RZ, c[0x0][0x214], RZ, 0x33, !PT ;  /* 0x00008500ff0b8a12 */ /* 0x000fc800078e33ff */
[----:B------:R-:W-:Y:S01]  /*64d0*/  SHF.R.S32.HI R2, RZ, 0x1f, R11 ;  /* 0x0000001fff027819 */ /* 0x000fe2000001140b */
[C---:B------:R-:W-:Y:S02]  /*64e0*/  IMAD R6, R11.reuse, c[0x0][0x214], R6 ;  /* 0x000085000b067a24 */ /* 0x040fe400078e0206 */
[----:B------:R-:W-:-:S04]  /*64f0*/  IMAD.WIDE.U32 R16, R11, c[0x0][0x1f0], R16 ;  /* 0x00007c000b107a25 */ /* 0x000fc800078e0010 */
[----:B------:R-:W-:Y:S02]  /*6500*/  IMAD.IADD R6, R15, 0x1, -R6 ;  /* 0x000000010f067824 */ /* 0x000fe400078e0a06 */
[----:B------:R-:W-:Y:S02]  /*6510*/  IMAD R2, R2, c[0x0][0x1f0], RZ ;  /* 0x00007c0002027a24 */ /* 0x000fe400078e02ff */
[----:B------:R-:W-:Y:S01]  /*6520*/  IMAD.MOV.U32 R14, RZ, RZ, R16 ;  /* 0x000000ffff0e7224 */ /* 0x000fe200078e0010 */
[----:B------:R-:W-:Y:S01]  /*6530*/  SHF.R.S32.HI R7, RZ, 0x1f, R6 ;  /* 0x0000001fff077819 */ /* 0x000fe20000011406 */
[----:B------:R-:W-:-:S04]  /*6540*/  IMAD R2, R11, c[0x0][0x1f4], R2 ;  /* 0x00007d000b027a24 */ /* 0x000fc800078e0202 */
[----:B------:R-:W-:Y:S02]  /*6550*/  IMAD.IADD R15, R17, 0x1, R2 ;  /* 0x00000001110f7824 */ /* 0x000fe400078e0202 */
[----:B------:R-:W-:Y:S02]  /*6560*/  IMAD R7, R7, c[0x0][0x1e8], RZ ;  /* 0x00007a0007077a24 */ /* 0x000fe400078e02ff */
[----:B------:R-:W-:-:S04]  /*6570*/  IMAD.WIDE.U32 R14, R6, c[0x0][0x1e8], R14 ;  /* 0x00007a00060e7a25 */ /* 0x000fc800078e000e */
[----:B------:R-:W-:Y:S01]  /*6580*/  IMAD R7, R6, c[0x0][0x1ec], R7 ;  /* 0x00007b0006077a24 */ /* 0x000fe200078e0207 */
[C---:B------:R-:W-:Y:S02]  /*6590*/  IADD3 R6, R47.reuse, 0x20, RZ ;  /* 0x000000202f067810 */ /* 0x040fe40007ffe0ff */
[-C--:B------:R-:W-:Y:S01]  /*65a0*/  IADD3 R0, P2, R47, R14.reuse, RZ ;  /* 0x0000000e2f007210 */ /* 0x080fe20007f5e0ff */
[----:B------:R-:W-:Y:S01]  /*65b0*/  IMAD.IADD R7, R15, 0x1, R7 ;  /* 0x000000010f077824 */ /* 0x000fe200078e0207 */
[-C--:B------:R-:W-:Y:S02]  /*65c0*/  IADD3 R2, P1, R6, R14.reuse, RZ ;  /* 0x0000000e06027210 */ /* 0x080fe40007f3e0ff */
[----:B------:R-:W-:Y:S02]  /*65d0*/  IADD3 R3, P0, R10, R14, RZ ;  /* 0x0000000e0a037210 */ /* 0x000fe40007f1e0ff */
[-C--:B------:R-:W-:Y:S02]  /*65e0*/  LEA.HI.X.SX32 R47, R47, R7.reuse, 0x1, P2 ;  /* 0x000000072f2f7211 */ /* 0x080fe400010f0eff */
[----:B------:R-:W-:-:S02]  /*65f0*/  LEA.HI.X.SX32 R6, R6, R7, 0x1, P1 ;  /* 0x0000000706067211 */ /* 0x000fc400008f0eff */
[----:B------:R-:W-:Y:S02]  /*6600*/  LEA R16, P2, R0, c[0x0][0x1d0], 0x1 ;  /* 0x0000740000107a11 */ /* 0x000fe400078408ff */
[----:B------:R-:W-:Y:S02]  /*6610*/  LEA.HI.X.SX32 R7, R10, R7, 0x1, P0 ;  /* 0x000000070a077211 */ /* 0x000fe400000f0eff */
[----:B------:R-:W-:Y:S02]  /*6620*/  LEA R14, P1, R2, c[0x0][0x1d0], 0x1 ;  /* 0x00007400020e7a11 */ /* 0x000fe400078208ff */
[----:B------:R-:W-:Y:S02]  /*6630*/  LEA R10, P0, R3, c[0x0][0x1d0], 0x1 ;  /* 0x00007400030a7a11 */ /* 0x000fe400078008ff */
[----:B------:R-:W-:Y:S02]  /*6640*/  LEA.HI.X R17, R0, c[0x0][0x1d4], R47, 0x1, P2 ;  /* 0x0000750000117a11 */ /* 0x000fe400010f0c2f */
[----:B------:R-:W-:-:S02]  /*6650*/  LEA.HI.X R15, R2, c[0x0][0x1d4], R6, 0x1, P1 ;  /* 0x00007500020f7a11 */ /* 0x000fc400008f0c06 */
[----:B------:R-:W-:Y:S01]  /*6660*/  LEA.HI.X R11, R3, c[0x0][0x1d4], R7, 0x1, P0 ;  /* 0x00007500030b7a11 */ /* 0x000fe200000f0c07 */
[----:B------:R-:W-:Y:S04]  /*6670*/  STG.E.64 [R16.64], R12 ;  /* 0x0000000c10007986 */ /* 0x000fe8000c101b08 */
[----:B------:R-:W-:Y:S04]  /*6680*/  STG.E.64 [R14.64], R8 ;  /* 0x000000080e007986 */ /* 0x000fe8000c101b08 */
[----:B------:R-:W-:Y:S01]  /*6690*/  STG.E.64 [R10.64], R4 ;  /* 0x000000040a007986 */ /* 0x000fe2000c101b08 */
[----:B------:R-:W-:Y:S05]  /*66a0*/  EXIT ;  /* 0x000000000000794d */ /* 0x000fea0003800000 */
        .weak           $__internal_7_$__cuda_sm20_div_s64
        .type           $__internal_7_$__cuda_sm20_div_s64,@function
        .size           $__internal_7_$__cuda_sm20_div_s64,(.L_x_6267 - $__internal_7_$__cuda_sm20_div_s64)
$__internal_7_$__cuda_sm20_div_s64:
        /* <DEDUP_REMOVED lines=82> */
[----:B------:R-:W-:Y:S06]  /*6bd0*/  RET.REL.NODEC R22 `(_ZN5flash32flash_fwd_splitkv_combine_kernelI23Flash_fwd_kernel_traitsILi96ELi64ELi128ELi4ELb0ELb0EN7cutlass10bfloat16_tE19Flash_kernel_traitsILi96ELi64ELi128ELi4ES3_EELi16ELi7ELb1EEEvNS_16Flash_fwd_paramsE) ;  /* 0xffff942016007950 */ /* 0x000fec0003c3ffff */
.L_x_375:
        /* <DEDUP_REMOVED lines=10> */
.L_x_6267:


//--------------------- .text._ZN5flash32flash_fwd_splitkv_combine_kernelI23Flash_fwd_kernel_traitsILi96ELi64ELi128ELi4ELb0ELb0EN7cutlass10bfloat16_tE19Flash_kernel_traitsILi96ELi64ELi128ELi4ES3_EELi16ELi6ELb1EEEvNS_16Flash_fwd_paramsE --------------------------
	.section	.text._ZN5flash32flash_fwd_splitkv_combine_kernelI23Flash_fwd_kernel_traitsILi96ELi64ELi128ELi4ELb0ELb0EN7cutlass10bfloat16_tE19Flash_kernel_traitsILi96ELi64ELi128ELi4ES3_EELi16ELi6ELb1EEEvNS_16Flash_fwd_paramsE,"ax",@progbits
	.sectioninfo	@"SHI_REGISTERS=62"
	.align	128
        .global         _ZN5flash32flash_fwd_splitkv_combine_kernelI23Flash_fwd_kernel_traitsILi96ELi64ELi128ELi4ELb0ELb0EN7cutlass10bfloat16_tE19Flash_kernel_traitsILi96ELi64ELi128ELi4ES3_EELi16ELi6ELb1EEEvNS_16Flash_fwd_paramsE
        .type           _ZN5flash32flash_fwd_splitkv_combine_kernelI23Flash_fwd_kernel_traitsILi96ELi64ELi128ELi4ELb0ELb0EN7cutlass10bfloat16_tE19Flash_kernel_traitsILi96ELi64ELi128ELi4ES3_EELi16ELi6ELb1EEEvNS_16Flash_fwd_paramsE,@function
        .size           _ZN5flash32flash_fwd_splitkv_combine_kernelI23Flash_fwd_kernel_traitsILi96ELi64ELi128ELi4ELb0ELb0EN7cutlass10bfloat16_tE19Flash_kernel_traitsILi96ELi64ELi128ELi4ES3_EELi16ELi6ELb1EEEvNS_16Flash_fwd_paramsE,(.L_x_6268 - _ZN5flash32flash_fwd_splitkv_combine_kernelI23Flash_fwd_kernel_traitsILi96ELi64ELi128ELi4ELb0ELb0EN7cutlass10bfloat16_tE19Flash_kernel_traitsILi96ELi64ELi128ELi4ES3_EELi16ELi6ELb1EEEvNS_16Flash_fwd_paramsE)
        .other          _ZN5flash32flash_fwd_splitkv_combine_kernelI23Flash_fwd_kernel_traitsILi96ELi64ELi128ELi4ELb0ELb0EN7cutlass10bfloat16_tE19Flash_kernel_traitsILi96ELi64ELi128ELi4ES3_EELi16ELi6ELb1EEEvNS_16Flash_fwd_paramsE,@"STO_CUDA_ENTRY STV_DEFAULT"
_ZN5flash32flash_fwd_splitkv_combine_kernelI23Flash_fwd_kernel_traitsILi96ELi64ELi128ELi4ELb0ELb0EN7cutlass10bfloat16_tE19Flash_kernel_traitsILi96ELi64ELi128ELi4ES3_EELi16ELi6ELb1EEEvNS_16Flash_fwd_paramsE:
.text._ZN5flash32flash_fwd_splitkv_combine_kernelI23Flash_fwd_kernel_traitsILi96ELi64ELi128ELi4ELb0ELb0EN7cutlass10bfloat16_tE19Flash_kernel_traitsILi96ELi64ELi128ELi4ES3_EELi16ELi6ELb1EEEvNS_16Flash_fwd_paramsE:
        /* <DEDUP_REMOVED lines=23> */
[----:B------:R-:W-:Y:S05]  /*0170*/  CALL.REL.NOINC `($__internal_8_$__cuda_sm20_div_s64) ;  /* 0x0000575000007944 */ /* 0x000fea0003c00000 */
[----:B------:R-:W-:Y:S02]  /*0180*/  MOV R8, R0 ;  /* 0x0000000000087202 */ /* 0x000fe40000000f00 */
[----:B------:R-:W-:Y:S01]  /*0190*/  MOV R9, R21 ;  /* 0x0000001500097202 */ /* 0x000fe20000000f00 */
[----:B------:R-:W-:Y:S05]  /*01a0*/  BRA `(.L_x_377) ;  /* 0x0000013000007947 */ /* 0x000fea0003800000 */
.L_x_376:
        /* <DEDUP_REMOVED lines=19> */
.L_x_377:
        /* <DEDUP_REMOVED lines=17> */
.L_x_379:
        /* <DEDUP_REMOVED lines=20> */
.L_x_380:
[----:B------:R-:W-:Y:S05]  /*0530*/  BSYNC B0 ;  /* 0x0000000000007941 */ /* 0x000fea0003800000 */
.L_x_378:
        /* <DEDUP_REMOVED lines=57> */
.L_x_382:
        /* <DEDUP_REMOVED lines=19> */
.L_x_383:
[----:B------:R-:W-:Y:S05]  /*0a00*/  BSYNC B0 ;  /* 0x0000000000007941 */ /* 0x000fea0003800000 */
.L_x_381:
        /* <DEDUP_REMOVED lines=107> */
.L_x_385:
        /* <DEDUP_REMOVED lines=19> */
.L_x_386:
[----:B------:R-:W-:Y:S05]  /*11f0*/  BSYNC B0 ;  /* 0x0000000000007941 */ /* 0x000fea0003800000 */
.L_x_384:
        /* <DEDUP_REMOVED lines=163> */
[----:B------:R-:W-:Y:S05]  /*1c30*/  CALL.REL.NOINC `($__internal_8_$__cuda_sm20_div_s64) ;  /* 0x00003c9000007944 */ /* 0x000fea0003c00000 */
[----:B------:R-:W-:Y:S02]  /*1c40*/  MOV R42, R0 ;  /* 0x00000000002a7202 */ /* 0x000fe40000000f00 */
[----:B------:R-:W-:Y:S01]  /*1c50*/  MOV R43, R21 ;  /* 0x00000015002b7202 */ /* 0x000fe20000000f00 */
[----:B------:R-:W-:Y:S05]  /*1c60*/  BRA `(.L_x_389) ;  /* 0x0000013000007947 */ /* 0x000fea0003800000 */
.L_x_388:
        /* <DEDUP_REMOVED lines=19> */
.L_x_389:
[----:B------:R-:W-:Y:S05]  /*1da0*/  BSYNC B0 ;  /* 0x0000000000007941 */ /* 0x000fea0003800000 */
.L_x_387:
        /* <DEDUP_REMOVED lines=201> */
.L_x_394:
        /* <DEDUP_REMOVED lines=21> */
.L_x_395:
[----:B------:R-:W-:Y:S05]  /*2b90*/  BSYNC B0 ;  /* 0x0000000000007941 */ /* 0x000fea0003800000 */
.L_x_393:
        /* <DEDUP_REMOVED lines=8> */
[----:B------:R-:W-:Y:S05]  /*2c20*/  CALL.REL.NOINC `($__internal_8_$__cuda_sm20_div_s64) ;  /* 0x00002ca000007944 */ /* 0x000fea0003c00000 */
        /* <DEDUP_REMOVED lines=12> */
.L_x_397:
        /* <DEDUP_REMOVED lines=22> */
.L_x_398:
[----:B------:R-:W-:Y:S05]  /*2e50*/  BSYNC B0 ;  /* 0x0000000000007941 */ /* 0x000fea0003800000 */
.L_x_396:
        /* <DEDUP_REMOVED lines=11> */
[----:B------:R-:W-:Y:S05]  /*2f10*/  CALL.REL.NOINC `($__internal_8_$__cuda_sm20_div_s64) ;  /* 0x000029b000007944 */ /* 0x000fea0003c00000 */
        /* <DEDUP_REMOVED lines=11> */
.L_x_400:
        /* <DEDUP_REMOVED lines=22> */
.L_x_401:
[----:B------:R-:W-:Y:S05]  /*3130*/  BSYNC B0 ;  /* 0x0000000000007941 */ /* 0x000fea0003800000 */
.L_x_399:
        /* <DEDUP_REMOVED lines=52> */
.L_x_403:
        /* <DEDUP_REMOVED lines=22> */
.L_x_404:
[----:B------:R-:W-:Y:S05]  /*35e0*/  BSYNC B0 ;  /* 0x0000000000007941 */ /* 0x000fea0003800000 */
.L_x_402:
        /* <DEDUP_REMOVED lines=22> */
.L_x_406:
        /* <DEDUP_REMOVED lines=22> */
.L_x_407:
[----:B------:R-:W-:Y:S05]  /*38b0*/  BSYNC B0 ;  /* 0x0000000000007941 */ /* 0x000fea0003800000 */
.L_x_405:
        /* <DEDUP_REMOVED lines=21> */
.L_x_409:
        /* <DEDUP_REMOVED lines=23> */
.L_x_410:
[----:B------:R-:W-:Y:S05]  /*3b80*/  BSYNC B0 ;  /* 0x0000000000007941 */ /* 0x000fea0003800000 */
.L_x_408:
        /* <DEDUP_REMOVED lines=38> */
.L_x_412:
        /* <DEDUP_REMOVED lines=23> */
.L_x_413:
[----:B------:R-:W-:Y:S05]  /*3f60*/  BSYNC B0 ;  /* 0x0000000000007941 */ /* 0x000fea0003800000 */
.L_x_411:
        /* <DEDUP_REMOVED lines=31> */
.L_x_415:
        /* <DEDUP_REMOVED lines=23> */
.L_x_416:
[----:B------:R-:W-:Y:S05]  /*42d0*/  BSYNC B0 ;  /* 0x0000000000007941 */ /* 0x000fea0003800000 */
.L_x_414:
        /* <DEDUP_REMOVED lines=20> */
.L_x_392:
[----:B------:R-:W-:-:S04]  /*4420*/  LEA R2, P0, R44, c[0x0][0x200], 0x2 ;  /* 0x000080002c027a11 */ /* 0x000fc800078010ff */
[----:B------:R-:W-:-:S05]  /*4430*/  LEA.HI.X R3, R44, c[0x0][0x204], R45, 0x2, P0 ;  /* 0x000081002c037a11 */ /* 0x000fca00000f142d */
[----:B------:R0:W-:Y:S04]  /*4440*/  STG.E [R2.64], R30 ;  /* 0x0000001e02007986 */ /* 0x0001e8000c101908 */
.L_x_391:
[----:B------:R-:W-:Y:S05]  /*4450*/  BSYNC B1 ;  /* 0x0000000000017941 */ /* 0x000fea0003800000 */
.L_x_390:
[C---:B------:R-:W-:Y:S01]  /*4460*/  IADD3 R0, R39.reuse, 0x8, RZ ;  /* 0x0000000827007810 */ /* 0x040fe20007ffe0ff */
[----:B------:R-:W-:Y:S01]  /*4470*/  IMAD.MOV.U32 R29, RZ, RZ, c[0x0][0x314] ;  /* 0x0000c500ff1d7624 */ /* 0x000fe200078e00ff */
[C---:B------:R-:W-:Y:S01]  /*4480*/  ISETP.GE.OR P5, PT, R39.reuse, c[0x0][0x314], P6 ;  /* 0x0000c50027007a0c */ /* 0x040fe200037a6670 */
[----:B0-----:R-:W-:Y:S01]  /*4490*/  CS2R R4, SRZ ;  /* 0x0000000000047805 */ /* 0x001fe2000001ff00 */
[----:B------:R-:W-:Y:S01]  /*44a0*/  ISETP.GE.OR P0, PT, R0, c[0x0][0x314], P6 ;  /* 0x0000c50000007a0c */ /* 0x000fe20003706670 */
[----:B------:R-:W-:Y:S01]  /*44b0*/  CS2R R6, SRZ ;  /* 0x0000000000067805 */ /* 0x000fe2000001ff00 */
[----:B------:R-:W-:Y:S01]  /*44c0*/  IADD3 R0, R39, 0x10, RZ ;  /* 0x0000001027007810 */ /* 0x000fe20007ffe0ff */
[----:B------:R-:W-:Y:S01]  /*44d0*/  CS2R R8, SRZ ;  /* 0x0000000000087805 */ /* 0x000fe2000001ff00 */
[----:B------:R-:W-:Y:S01]  /*44e0*/  CS2R R10, SRZ ;  /* 0x00000000000a7805 */ /* 0x000fe2000001ff00 */
[----:B------:R-:W-:Y:S02]  /*44f0*/  MOV R12, RZ ;  /* 0x000000ff000c7202 */ /* 0x000fe40000000f00 */
[----:B------:R-:W-:-:S02]  /*4500*/  ISETP.GE.OR P4, PT, R0, c[0x0][0x314], P6 ;  /* 0x0000c50000007a0c */ /* 0x000fc40003786670 */
[----:B------:R-:W-:Y:S02]  /*4510*/  IADD3 R0, R39, 0x18, RZ ;  /* 0x0000001827007810 */ /* 0x000fe40007ffe0ff */
[C---:B------:R-:W-:Y:S02]  /*4520*/  @!P5 FADD.FTZ R37, -R30.reuse, R37 ;  /* 0x000000251e25d221 */ /* 0x040fe40000010100 */
[----:B------:R-:W-:Y:S01]  /*4530*/  @!P0 FADD.FTZ R2, -R30, R38 ;  /* 0x000000261e028221 */ /* 0x000fe20000010100 */
[----:B------:R-:W-:Y:S01]  /*4540*/  ISETP.GE.OR P3, PT, R0, c[0x0][0x314], P6 ;  /* 0x0000c50000007a0c */ /* 0x000fe20003766670 */
[----:B------:R-:W-:Y:S01]  /*4550*/  @!P5 FMUL.FTZ R37, R37, 1.4426950216293334961 ;  /* 0x3fb8aa3b2525d820 */ /* 0x000fe20000410000 */
[----:B------:R-:W-:Y:S01]  /*4560*/  IADD3 R0, R39, 0x20, RZ ;  /* 0x0000002027007810 */ /* 0x000fe20007ffe0ff */
[----:B------:R-:W-:-:S03]  /*4570*/  @!P0 FMUL.FTZ R2, R2, 1.4426950216293334961 ;  /* 0x3fb8aa3b02028820 */ /* 0x000fc60000410000 */
        /* <DEDUP_REMOVED lines=8> */
[----:B------:R-:W-:Y:S01]  /*4600*/  @!P3 FMUL.FTZ R36, R36, 1.4426950216293334961 ;  /* 0x3fb8aa3b2424b820 */ /* 0x000fe20000410000 */
[----:B------:R-:W1:Y:S01]  /*4610*/  @!P5 MUFU.EX2 R37, R37 ;  /* 0x000000250025d308 */ /* 0x000e620000000800 */
[----:B------:R-:W-:-:S04]  /*4620*/  @!P2 FADD.FTZ R33, -R30, R33 ;  /* 0x000000211e21a221 */ /* 0x000fc80000010100 */
[----:B------:R-:W-:Y:S01]  /*4630*/  @!P2 FMUL.FTZ R33, R33, 1.4426950216293334961 ;  /* 0x3fb8aa3b2121a820 */ /* 0x000fe20000410000 */
[----:B0-----:R0:W-:Y:S01]  /*4640*/  @!P0 STS [R25.X4+0x220], R2 ;  /* 0x0002200219008388 */ /* 0x0011e20000004800 */
[----:B------:R-:W-:Y:S01]  /*4650*/  ISETP.GE.OR P0, PT, R0, c[0x0][0x314], P6 ;  /* 0x0000c50000007a0c */ /* 0x000fe20003706670 */
[----:B------:R-:W-:Y:S01]  /*4660*/  @!P1 FADD.FTZ R34, -R30, R34 ;  /* 0x000000221e229221 */ /* 0x000fe20000010100 */
[C---:B------:R-:W-:Y:S01]  /*4670*/  IADD3 R0, R39.reuse, 0x38, RZ ;  /* 0x0000003827007810 */ /* 0x040fe20007ffe0ff */
[----:B------:R-:W2:Y:S01]  /*4680*/  @!P4 MUFU.EX2 R35, R35 ;  /* 0x000000230023c308 */ /* 0x000ea20000000800 */
[----:B------:R-:W-:Y:S02]  /*4690*/  IMAD.SHL.U32 R39, R39, 0x4, RZ ;  /* 0x0000000427277824 */ /* 0x000fe400078e00ff */
[----:B------:R-:W-:Y:S01]  /*46a0*/  ISETP.GE.OR P6, PT, R0, c[0x0][0x314], P6 ;  /* 0x0000c50000007a0c */ /* 0x000fe200037c6670 */
[----:B------:R-:W-:Y:S01]  /*46b0*/  @!P1 FMUL.FTZ R34, R34, 1.4426950216293334961 ;  /* 0x3fb8aa3b22229820 */ /* 0x000fe20000410000 */
[----:B-1----:R-:W-:Y:S03]  /*46c0*/  @!P5 STS [R25.X4], R37 ;  /* 0x000000251900d388 */ /* 0x002fe60000004800 */
[----:B------:R-:W1:Y:S02]  /*46d0*/  @!P3 MUFU.EX2 R36, R36 ;  /* 0x000000240024b308 */ /* 0x000e640000000800 */
[----:B------:R-:W-:-:S04]  /*46e0*/  @!P0 FADD.FTZ R31, -R30, R31 ;  /* 0x0000001f1e1f8221 */ /* 0x000fc80000010100 */
[----:B------:R-:W-:Y:S02]  /*46f0*/  @!P0 FMUL.FTZ R31, R31, 1.4426950216293334961 ;  /* 0x3fb8aa3b1f1f8820 */ /* 0x000fe40000410000 */
[----:B------:R-:W-:Y:S01]  /*4700*/  @!P6 FADD.FTZ R30, -R30, R32 ;  /* 0x000000201e1ee221 */ /* 0x000fe20000010100 */
[----:B------:R-:W3:Y:S01]  /*4710*/  @!P2 MUFU.EX2 R33, R33 ;  /* 0x000000210021a308 */ /* 0x000ee20000000800 */
[----:B--2---:R-:W-:Y:S02]  /*4720*/  @!P4 STS [R25.X4+0x440], R35 ;  /* 0x000440231900c388 */ /* 0x004fe40000004800 */
[----:B------:R-:W-:Y:S01]  /*4730*/  @!P6 FMUL.FTZ R0, R30, 1.4426950216293334961 ;  /* 0x3fb8aa3b1e00e820 */ /* 0x000fe20000410000 */
[----:B0-----:R-:W-:Y:S01]  /*4740*/  CS2R R2, SRZ ;  /* 0x0000000000027805 */ /* 0x001fe2000001ff00 */
[----:B-1----:R-:W-:Y:S03]  /*4750*/  @!P3 STS [R25.X4+0x660], R36 ;  /* 0x000660241900b388 */ /* 0x002fe60000004800 */
[----:B------:R-:W0:Y:S08]  /*4760*/  @!P0 MUFU.EX2 R31, R31 ;  /* 0x0000001f001f8308 */ /* 0x000e300000000800 */
[----:B------:R-:W1:Y:S01]  /*4770*/  @!P1 MUFU.EX2 R34, R34 ;  /* 0x0000002200229308 */ /* 0x000e620000000800 */
[----:B---3--:R-:W-:Y:S07]  /*4780*/  @!P2 STS [R25.X4+0x880], R33 ;  /* 0x000880211900a388 */ /* 0x008fee0000004800 */
[----:B------:R-:W2:Y:S01]  /*4790*/  @!P6 MUFU.EX2 R0, R0 ;  /* 0x000000000000e308 */ /* 0x000ea20000000800 */
[----:B0-----:R-:W-:Y:S01]  /*47a0*/  @!P0 STS [R25.X4+0xcc0], R31 ;  /* 0x000cc01f19008388 */ /* 0x001fe20000004800 */
[----:B------:R-:W-:-:S03]  /*47b0*/  ISETP.GE.AND P0, PT, R29, 0x1, PT ;  /* 0x000000011d00780c */ /* 0x000fc60003f06270 */
[----:B-1----:R-:W-:Y:S04]  /*47c0*/  @!P1 STS [R25.X4+0xaa0], R34 ;  /* 0x000aa02219009388 */ /* 0x002fe80000004800 */
[----:B--2---:R0:W-:Y:S02]  /*47d0*/  @!P6 STS [R25.X4+0xee0], R0 ;  /* 0x000ee0001900e388 */ /* 0x0041e40000004800 */
[----:B0-----:R-:W-:Y:S02]  /*47e0*/  HFMA2.MMA R0, -RZ, RZ, 0, 0 ;  /* 0x00000000ff007435 */ /* 0x001fe400000001ff */
        /* <DEDUP_REMOVED lines=31> */
.L_x_419:
        /* <DEDUP_REMOVED lines=77> */
.L_x_418:
        /* <DEDUP_REMOVED lines=45> */
.L_x_420:
        /* <DEDUP_REMOVED lines=8> */
.L_x_422:
[----:B------:R-:W-:Y:S05]  /*5200*/  BSYNC B0 ;  /* 0x0000000000007941 */ /* 0x000fea0003800000 */
.L_x_421:
        /* <DEDUP_REMOVED lines=13> */
.L_x_417:
        /* <DEDUP_REMOVED lines=95> */
        .weak           $__internal_8_$__cuda_sm20_div_s64
        .type           $__internal_8_$__cuda_sm20_div_s64,@function
        .size           $__internal_8_$__cuda_sm20_div_s64,(.L_x_6268 - $__internal_8_$__cuda_sm20_div_s64)
$__internal_8_$__cuda_sm20_div_s64:
        /* <DEDUP_REMOVED lines=82> */
[----:B------:R-:W-:Y:S06]  /*5df0*/  RET.REL.NODEC R22 `(_ZN5flash32flash_fwd_splitkv_combine_kernelI23Flash_fwd_kernel_traitsILi96ELi64ELi128ELi4ELb0ELb0EN7cutlass10bfloat16_tE19Flash_kernel_traitsILi96ELi64ELi128ELi4ES3_EELi16ELi6ELb1EEEvNS_16Flash_fwd_paramsE) ;  /* 0xffffa20016007950 */ /* 0x000fec0003c3ffff */
.L_x_423:
        /* <DEDUP_REMOVED lines=16> */
.L_x_6268:


//--------------------- .text._ZN5flash32flash_fwd_splitkv_combine_kernelI23Flash_fwd_kernel_traitsILi96ELi64ELi128ELi4ELb0ELb0EN7cutlass10bfloat16_tE19Flash_kernel_traitsILi96ELi64ELi128ELi4ES3_EELi16ELi5ELb1EEEvNS_16Flash_fwd_paramsE --------------------------
	.section	.text._ZN5flash32flash_fwd_splitkv_combine_kernelI23Flash_fwd_kernel_traitsILi96ELi64ELi128ELi4ELb0ELb0EN7cutlass10bfloat16_tE19Flash_kernel_traitsILi96ELi64ELi128ELi4ES3_EELi16ELi5ELb1EEEvNS_16Flash_fwd_paramsE,"ax",@progbits
	.sectioninfo	@"SHI_REGISTERS=64"
	.align	128
        .global         _ZN5flash32flash_fwd_splitkv_combine_kernelI23Flash_fwd_kernel_traitsILi96ELi64ELi128ELi4ELb0ELb0EN7cutlass10bfloat16_tE19Flash_kernel_traitsILi96ELi64ELi128ELi4ES3_EELi16ELi5ELb1EEEvNS_16Flash_fwd_paramsE
        .type           _ZN5flash32flash_fwd_splitkv_combine_kernelI23Flash_fwd_kernel_traitsILi96ELi64ELi128ELi4ELb0ELb0EN7cutlass10bfloat16_tE19Flash_kernel_traitsILi96ELi64ELi128ELi4ES3_EELi16ELi5ELb1EEEvNS_16Flash_fwd_paramsE,@function
        .size           _ZN5flash32flash_fwd_splitkv_combine_kernelI23Flash_fwd_kernel_traitsILi96ELi64ELi128ELi4ELb0ELb0EN7cutlass10bfloat16_tE19Flash_kernel_traitsILi96ELi64ELi128ELi4ES3_EELi16ELi5ELb1EEEvNS_16Flash_fwd_paramsE,(.L_x_6269 - _ZN5flash32flash_fwd_splitkv_combine_kernelI23Flash_fwd_kernel_traitsILi96ELi64ELi128ELi4ELb0ELb0EN7cutlass10bfloat16_tE19Flash_kernel_traitsILi96ELi64ELi128ELi4ES3_EELi16ELi5ELb1EEEvNS_16Flash_fwd_paramsE)
        .other          _ZN5flash32flash_fwd_splitkv_combine_kernelI23Flash_fwd_kernel_traitsILi96ELi64ELi128ELi4ELb0ELb0EN7cutlass10bfloat16_tE19Flash_kernel_traitsILi96ELi64ELi128ELi4ES3_EELi16ELi5ELb1EEEvNS_16Flash_fwd_paramsE,@"STO_CUDA_ENTRY STV_DEFAULT"
_ZN5flash32flash_fwd_splitkv_combine_kernelI23Flash_fwd_kernel_traitsILi96ELi64ELi128ELi4ELb0ELb0EN7cutlass10bfloat16_tE19Flash_kernel_traitsILi96ELi64ELi128ELi4ES3_EELi16ELi5ELb1EEEvNS_16Flash_fwd_paramsE:
.text._ZN5flash32flash_fwd_splitkv_combine_kernelI23Flash_fwd_kernel_traitsILi96ELi64ELi128ELi4ELb0ELb0EN7cutlass10bfloat16_tE19Flash_kernel_traitsILi96ELi64ELi128ELi4ES3_EELi16ELi5ELb1EEEvNS_16Flash_fwd_paramsE:
        /* <DEDUP_REMOVED lines=23> */
[----:B------:R-:W-:Y:S05]  /*0170*/  CALL.REL.NOINC `($__internal_9_$__cuda_sm20_div_s64) ;  /* 0x00004f0000007944 */ /* 0x000fea0003c00000 */
[----:B------:R-:W-:Y:S05]  /*0180*/  BRA `(.L_x_425) ;  /* 0x0000013000007947 */ /* 0x000fea0003800000 */
.L_x_424:
        /* <DEDUP_REMOVED lines=19> */
.L_x_425:
        /* <DEDUP_REMOVED lines=11> */
[----:B------:R-:W-:Y:S05]  /*0370*/  CALL.REL.NOINC `($__internal_9_$__cuda_sm20_div_s64) ;  /* 0x00004d0000007944 */ /* 0x000fea0003c00000 */
[----:B------:R-:W-:Y:S02]  /*0380*/  MOV R32, R20 ;  /* 0x0000001400207202 */ /* 0x000fe40000000f00 */
[----:B------:R-:W-:Y:S01]  /*0390*/  MOV R33, R21 ;  /* 0x0000001500217202 */ /* 0x000fe20000000f00 */
[----:B------:R-:W-:Y:S05]  /*03a0*/  BRA `(.L_x_428) ;  /* 0x0000013000007947 */ /* 0x000fea0003800000 */
.L_x_427:
        /* <DEDUP_REMOVED lines=19> */
.L_x_428:
[----:B------:R-:W-:Y:S05]  /*04e0*/  BSYNC B0 ;  /* 0x0000000000007941 */ /* 0x000fea0003800000 */
.L_x_426:
        /* <DEDUP_REMOVED lines=54> */
[----:B------:R-:W-:Y:S02]  /*0850*/  MOV R8, R20 ;  /* 0x0000001400087202 */ /* 0x000fe40000000f00 */
[----:B------:R-:W-:Y:S01]  /*0860*/  MOV R9, R21 ;  /* 0x0000001500097202 */ /* 0x000fe20000000f00 */
[----:B------:R-:W-:Y:S05]  /*0870*/  BRA `(.L_x_431) ;  /* 0x0000013000007947 */ /* 0x000fea0003800000 */
.L_x_430:
        /* <DEDUP_REMOVED lines=19> */
.L_x_431:
[----:B------:R-:W-:Y:S05]  /*09b0*/  BSYNC B0 ;  /* 0x0000000000007941 */ /* 0x000fea0003800000 */
.L_x_429:
        /* <DEDUP_REMOVED lines=104> */
.L_x_433:
        /* <DEDUP_REMOVED lines=19> */
.L_x_434:
[----:B------:R-:W-:Y:S05]  /*1170*/  BSYNC B0 ;  /* 0x0000000000007941 */ /* 0x000fea0003800000 */
.L_x_432:
        /* <DEDUP_REMOVED lines=107> */
.L_x_436:
        /* <DEDUP_REMOVED lines=19> */
.L_x_437:
[----:B------:R-:W-:Y:S05]  /*1960*/  BSYNC B0 ;  /* 0x0000000000007941 */ /* 0x000fea0003800000 */
.L_x_435:
        /* <DEDUP_REMOVED lines=161> */
[----:B------:R-:W-:Y:S05]  /*2380*/  CALL.REL.NOINC `($__internal_9_$__cuda_sm20_div_s64) ;  /* 0x00002cf000007944 */ /* 0x000fea0003c00000 */
        /* <DEDUP_REMOVED lines=10> */
.L_x_442:
        /* <DEDUP_REMOVED lines=22> */
.L_x_443:
[----:B------:R-:W-:Y:S05]  /*2590*/  BSYNC B0 ;  /* 0x0000000000007941 */ /* 0x000fea0003800000 */
.L_x_441:
[----:B------:R-:W-:Y:S01]  /*25a0*/  LOP3.LUT R19, R17, R0, RZ, 0xfc, !PT ;  /* 0x0000000011137212 */ /* 0x000fe200078efcff */
[----:B------:R-:W-:Y:S03]  /*25b0*/  BSSY B0, `(.L_x_444) ;  /* 0x0000028000007945 */ /* 0x000fe60003800000 */
[----:B------:R-:W-:-:S13]  /*25c0*/  ISETP.NE.U32.AND P0, PT, R19, RZ, PT ;  /* 0x000000ff1300720c */ /* 0x000fda0003f05070 */
[----:B------:R-:W-:Y:S05]  /*25d0*/  @!P0 BRA `(.L_x_445) ;  /* 0x000000f000008947 */ /* 0x000fea0003800000 */
[----:B------:R-:W-:Y:S01]  /*25e0*/  IMAD.MOV.U32 R26, RZ, RZ, R27 ;  /* 0x000000ffff1a7224 */ /* 0x000fe200078e001b */
[----:B------:R-:W-:Y:S02]  /*25f0*/  MOV R23, R0 ;  /* 0x0000000000177202 */ /* 0x000fe40000000f00 */
[----:B------:R-:W-:Y:S02]  /*2600*/  MOV R24, 0x2620 ;  /* 0x0000262000187802 */ /* 0x000fe40000000f00 */
[----:B------:R-:W-:Y:S05]  /*2610*/  CALL.REL.NOINC `($__internal_9_$__cuda_sm20_div_s64) ;  /* 0x00002a6000007944 */ /* 0x000fea0003c00000 */
        /* <DEDUP_REMOVED lines=11> */
.L_x_445:
        /* <DEDUP_REMOVED lines=22> */
.L_x_446:
[----:B------:R-:W-:Y:S05]  /*2830*/  BSYNC B0 ;  /* 0x0000000000007941 */ /* 0x000fea0003800000 */
.L_x_444:
        /* <DEDUP_REMOVED lines=11> */
[----:B------:R-:W-:Y:S05]  /*28f0*/  CALL.REL.NOINC `($__internal_9_$__cuda_sm20_div_s64) ;  /* 0x0000278000007944 */ /* 0x000fea0003c00000 */
[----:B------:R-:W-:-:S04]  /*2900*/  IADD3 R17, P0, RZ, -R20, RZ ;  /* 0x80000014ff117210 */ /* 0x000fc80007f1e0ff */
[----:B------:R-:W-:Y:S01]  /*2910*/  IADD3.X R18, RZ, ~R21, RZ, P0, !PT ;  /* 0x80000015ff127210 */ /* 0x000fe200007fe4ff */
[----:B------:R-:W-:-:S04]  /*2920*/  IMAD.WIDE.U32 R42, R5, R17, R42 ;  /* 0x00000011052a7225 */ /* 0x000fc800078e002a */
[----:B------:R-:W-:-:S04]  /*2930*/  IMAD R18, R18, R5, RZ ;  /* 0x0000000512127224 */ /* 0x000fc800078e02ff */
[----:B------:R-:W-:-:S05]  /*2940*/  IMAD R4, R4, R17, R18 ;  /* 0x0000001104047224 */ /* 0x000fca00078e0212 */
[----:B------:R-:W-:Y:S01]  /*2950*/  IADD3 R4, R43, R4, RZ ;  /* 0x000000042b047210 */ /* 0x000fe20007ffe0ff */
[----:B------:R-:W-:Y:S05]  /*2960*/  BRA `(.L_x_449) ;  /* 0x0000016000007947 */ /* 0x000fea0003800000 */
.L_x_448:
        /* <DEDUP_REMOVED lines=22> */
.L_x_449:
[----:B------:R-:W-:Y:S05]  /*2ad0*/  BSYNC B0 ;  /* 0x0000000000007941 */ /* 0x000fea0003800000 */
.L_x_447:
        /* <DEDUP_REMOVED lines=38> */
[----:B------:R-:W-:Y:S05]  /*2d40*/  CALL.REL.NOINC `($__internal_9_$__cuda_sm20_div_s64) ;  /* 0x0000233000007944 */ /* 0x000fea0003c00000 */
        /* <DEDUP_REMOVED lines=12> */
.L_x_451:
        /* <DEDUP_REMOVED lines=23> */
.L_x_452:
[----:B------:R-:W-:Y:S05]  /*2f80*/  BSYNC B0 ;  /* 0x0000000000007941 */ /* 0x000fea0003800000 */
.L_x_450:
        /* <DEDUP_REMOVED lines=19> */
.L_x_454:
        /* <DEDUP_REMOVED lines=22> */
.L_x_455:
[----:B------:R-:W-:Y:S05]  /*3220*/  BSYNC B0 ;  /* 0x0000000000007941 */ /* 0x000fea0003800000 */
.L_x_453:
        /* <DEDUP_REMOVED lines=19> */
.L_x_457:
        /* <DEDUP_REMOVED lines=23> */
.L_x_458:
[----:B------:R-:W-:Y:S05]  /*34d0*/  BSYNC B0 ;  /* 0x0000000000007941 */ /* 0x000fea0003800000 */
.L_x_456:
        /* <DEDUP_REMOVED lines=25> */
[----:B------:R-:W-:Y:S05]  /*3670*/  CALL.REL.NOINC `($__internal_9_$__cuda_sm20_div_s64) ;  /* 0x00001a0000007944 */ /* 0x000fea0003c00000 */
        /* <DEDUP_REMOVED lines=12> */
.L_x_460:
        /* <DEDUP_REMOVED lines=23> */
.L_x_461:
[----:B------:R-:W-:Y:S05]  /*38b0*/  BSYNC B0 ;  /* 0x0000000000007941 */ /* 0x000fea0003800000 */
.L_x_459:
        /* <DEDUP_REMOVED lines=29> */
.L_x_463:
        /* <DEDUP_REMOVED lines=23> */
.L_x_464:
[----:B------:R-:W-:Y:S05]  /*3c00*/  BSYNC B0 ;  /* 0x0000000000007941 */ /* 0x000fea0003800000 */
.L_x_462:
        /* <DEDUP_REMOVED lines=20> */
.L_x_440:
[----:B------:R-:W-:-:S04]  /*3d50*/  LEA R2, P0, R38, c[0x0][0x200], 0x2 ;  /* 0x0000800026027a11 */ /* 0x000fc800078010ff */
[----:B------:R-:W-:-:S05]  /*3d60*/  LEA.HI.X R3, R38, c[0x0][0x204], R39, 0x2, P0 ;  /* 0x0000810026037a11 */ /* 0x000fca00000f1427 */
[----:B------:R0:W-:Y:S04]  /*3d70*/  STG.E [R2.64], R30 ;  /* 0x0000001e02007986 */ /* 0x0001e8000c101908 */
.L_x_439:
[----:B------:R-:W-:Y:S05]  /*3d80*/  BSYNC B1 ;  /* 0x0000000000017941 */ /* 0x000fea0003800000 */
.L_x_438:
[C---:B------:R-:W-:Y:S01]  /*3d90*/  IADD3 R0, R34.reuse, 0x8, RZ ;  /* 0x0000000822007810 */ /* 0x040fe20007ffe0ff */
[----:B------:R-:W-:Y:S01]  /*3da0*/  IMAD.MOV.U32 R29, RZ, RZ, c[0x0][0x314] ;  /* 0x0000c500ff1d7624 */ /* 0x000fe200078e00ff */
[----:B------:R-:W-:Y:S01]  /*3db0*/  ISETP.GE.OR P2, PT, R34, c[0x0][0x314], P6 ;  /* 0x0000c50022007a0c */ /* 0x000fe20003746670 */
[----:B0-----:R-:W-:Y:S01]  /*3dc0*/  CS2R R2, SRZ ;  /* 0x0000000000027805 */ /* 0x001fe2000001ff00 */
[----:B------:R-:W-:Y:S01]  /*3dd0*/  ISETP.GE.OR P1, PT, R0, c[0x0][0x314], P6 ;  /* 0x0000c50000007a0c */ /* 0x000fe20003726670 */
[----:B------:R-:W-:Y:S01]  /*3de0*/  CS2R R4, SRZ ;  /* 0x0000000000047805 */ /* 0x000fe2000001ff00 */
[----:B------:R-:W-:Y:S02]  /*3df0*/  IADD3 R0, R34, 0x10, RZ ;  /* 0x0000001022007810 */ /* 0x000fe40007ffe0ff */
[----:B------:R-:W-:Y:S02]  /*3e00*/  MOV R12, RZ ;  /* 0x000000ff000c7202 */ /* 0x000fe40000000f00 */
[----:B------:R-:W-:-:S02]  /*3e10*/  ISETP.GE.OR P0, PT, R0, c[0x0][0x314], P6 ;  /* 0x0000c50000007a0c */ /* 0x000fc40003706670 */
[C---:B------:R-:W-:Y:S01]  /*3e20*/  IADD3 R0, R34.reuse, 0x18, RZ ;  /* 0x0000001822007810 */ /* 0x040fe20007ffe0ff */
[----:B------:R-:W-:Y:S02]  /*3e30*/  IMAD.SHL.U32 R34, R34, 0x4, RZ ;  /* 0x0000000422227824 */ /* 0x000fe400078e00ff */
[----:B------:R-:W-:Y:S01]  /*3e40*/  @!P2 FADD.FTZ R37, -R30, R37 ;  /* 0x000000251e25a221 */ /* 0x000fe20000010100 */
[----:B------:R-:W-:Y:S01]  /*3e50*/  ISETP.GE.OR P6, PT, R0, c[0x0][0x314], P6 ;  /* 0x0000c50000007a0c */ /* 0x000fe200037c6670 */
[----:B------:R-:W-:Y:S01]  /*3e60*/  @!P1 FADD.FTZ R32, -R30, R32 ;  /* 0x000000201e209221 */ /* 0x000fe20000010100 */
[----:B------:R-:W-:Y:S01]  /*3e70*/  HFMA2.MMA R0, -RZ, RZ, 0, 0 ;  /* 0x00000000ff007435 */ /* 0x000fe200000001ff */
        /* <DEDUP_REMOVED lines=12> */
[----:B------:R-:W-:-:S03]  /*3f40*/  ISETP.GE.AND P0, PT, R29, 0x1, PT ;  /* 0x000000011d00780c */ /* 0x000fc60003f06270 */
[----:B--2---:R-:W-:Y:S04]  /*3f50*/  @!P1 STS [R25.X4+0x220], R32 ;  /* 0x0002202019009388 */ /* 0x004fe80000004800 */
[----:B---3--:R2:W-:Y:S01]  /*3f60*/  @!P6 STS [R25.X4+0x660], R10 ;  /* 0x0006600a1900e388 */ /* 0x0085e20000004800 */
[----:B0-----:R-:W-:Y:S01]  /*3f70*/  CS2R R6, SRZ ;  /* 0x0000000000067805 */ /* 0x001fe2000001ff00 */
[----:B-1----:R-:W-:Y:S01]  /*3f80*/  CS2R R8, SRZ ;  /* 0x0000000000087805 */ /* 0x002fe2000001ff00 */
[----:B--2---:R-:W-:Y:S01]  /*3f90*/  CS2R R10, SRZ ;  /* 0x00000000000a7805 */ /* 0x004fe2000001ff00 */
        /* <DEDUP_REMOVED lines=31> */
.L_x_467:
        /* <DEDUP_REMOVED lines=45> */
[----:B0-----:R-:W-:Y:S04]  /*4460*/  IADD3 R40, P1, R36, R38, RZ ;  /* 0x0000002624287210 */ /* 0x001fe80007f3e0ff */
        /* <DEDUP_REMOVED lines=16> */
[----:B------:R0:W2:Y:S02]  /*4570*/  LDS R13, [R14+0xcc] ;  /* 0x0000cc000e0d7984 */ /* 0x0000a40000000800 */
[----:B0-----:R-:W-:Y:S01]  /*4580*/  IADD3 R14, R14, 0x110, RZ ;  /* 0x000001100e0e7810 */ /* 0x001fe20007ffe0ff */
        /* <DEDUP_REMOVED lines=13> */
.L_x_466:
[----:B------:R-:W-:-:S04]  /*4660*/  IADD3 R13, -R30, c[0x0][0x314], RZ ;  /* 0x0000c5001e0d7a10 */ /* 0x000fc80007ffe1ff */
[----:B------:R-:W-:-:S13]  /*4670*/  ISETP.GT.AND P0, PT, R13, 0x1, PT ;  /* 0x000000010d00780c */ /* 0x000fda0003f04270 */
[----:B------:R-:W-:Y:S05]  /*4680*/  @!P0 BRA `(.L_x_468) ;  /* 0x000002a000008947 */ /* 0x000fea0003800000 */
[----:B------:R-:W-:Y:S01]  /*4690*/  ISETP.GE.AND P0, PT, R15, R32, PT ;  /* 0x000000200f00720c */ /* 0x000fe20003f06270 */
[----:B------:R-:W0:-:S12]  /*46a0*/  LDS R43, [R14] ;  /* 0x000000000e2b7984 */ /* 0x000e180000000800 */
[----:B------:R-:W0:Y:S04]  /*46b0*/  @!P0 LDG.E.128 R16, [R40.64+-0x100] ;  /* 0xffff000828108981 */ /* 0x000e28000c1e1d00 */
[----:B------:R-:W2:Y:S04]  /*46c0*/  @!P0 LDG.E.128 R20, [R40.64+-0x80] ;  /* 0xffff800828148981 */ /* 0x000ea8000c1e1d00 */
[----:B------:R-:W3:Y:S01]  /*46d0*/  @!P0 LDG.E.128 R24, [R40.64] ;  /* 0x0000000828188981 */ /* 0x000ee2000c1e1d00 */
[----:B------:R-:W-:-:S04]  /*46e0*/  IADD3 R50, P1, R36, R40, RZ ;  /* 0x0000002824327210 */ /* 0x000fc80007f3e0ff */
[----:B------:R-:W-:Y:S01]  /*46f0*/  IADD3.X R51, R37, R41, RZ, P1, !PT ;  /* 0x0000002925337210 */ /* 0x000fe20000ffe4ff */
[-C--:B0-----:R-:W-:Y:S02]  /*4700*/  FFMA.FTZ R39, R16, R43.reuse, R12 ;  /* 0x0000002b10277223 */ /* 0x081fe4000001000c */
[-C--:B------:R-:W-:Y:S02]  /*4710*/  FFMA.FTZ R48, R17, R43.reuse, R11 ;  /* 0x0000002b11307223 */ /* 0x080fe4000001000b */
[-C--:B------:R-:W-:Y:S02]  /*4720*/  FFMA.FTZ R35, R18, R43.reuse, R10 ;  /* 0x0000002b12237223 */ /* 0x080fe4000001000a */
[-C--:B------:R-:W-:Y:S02]  /*4730*/  FFMA.FTZ R46, R19, R43.reuse, R9 ;  /* 0x0000002b132e7223 */ /* 0x080fe40000010009 */
[-C--:B--2---:R-:W-:Y:S01]  /*4740*/  FFMA.FTZ R33, R20, R43.reuse, R8 ;  /* 0x0000002b14217223 */ /* 0x084fe20000010008 */
[----:B------:R-:W2:Y:S01]  /*4750*/  @!P0 LDG.E.128 R16, [R50.64+-0x100] ;  /* 0xffff000832108981 */ /* 0x000ea2000c1e1d00 */
[----:B------:R-:W-:-:S02]  /*4760*/  FFMA.FTZ R44, R21, R43, R7 ;  /* 0x0000002b152c7223 */ /* 0x000fc40000010007 */
[-C--:B------:R-:W-:Y:S02]  /*4770*/  FFMA.FTZ R31, R22, R43.reuse, R6 ;  /* 0x0000002b161f7223 */ /* 0x080fe40000010006 */
[-C--:B------:R-:W-:Y:S02]  /*4780*/  FFMA.FTZ R42, R23, R43.reuse, R5 ;  /* 0x0000002b172a7223 */ /* 0x080fe40000010005 */
[-C--:B---3--:R-:W-:Y:S01]  /*4790*/  FFMA.FTZ R29, R24, R43.reuse, R4 ;  /* 0x0000002b181d7223 */ /* 0x088fe20000010004 */
[----:B------:R-:W3:Y:S01]  /*47a0*/  @!P0 LDG.E.128 R20, [R50.64+-0x80] ;  /* 0xffff800832148981 */ /* 0x000ee2000c1e1d00 */
[-C--:B------:R-:W-:Y:S02]  /*47b0*/  FFMA.FTZ R38, R25, R43.reuse, R3 ;  /* 0x0000002b19267223 */ /* 0x080fe40000010003 */
[-C--:B------:R-:W-:Y:S02]  /*47c0*/  FFMA.FTZ R13, R26, R43.reuse, R2 ;  /* 0x0000002b1a0d7223 */ /* 0x080fe40000010002 */
[----:B------:R-:W-:-:S02]  /*47d0*/  FFMA.FTZ R0, R27, R43, R0 ;  /* 0x0000002b1b007223 */ /* 0x000fc40000010000 */
[----:B------:R-:W4:Y:S04]  /*47e0*/  @!P0 LDG.E.128 R24, [R50.64] ;  /* 0x0000000832188981 */ /* 0x000f28000c1e1d00 */
[----:B------:R0:W2:Y:S01]  /*47f0*/  LDS R43, [R14+0x44] ;  /* 0x000044000e2b7984 */ /* 0x0000a20000000800 */
[----:B------:R-:W-:Y:S02]  /*4800*/  IADD3 R40, P0, R36, R50, RZ ;  /* 0x0000003224287210 */ /* 0x000fe40007f1e0ff */
[----:B------:R-:W-:Y:S02]  /*4810*/  IADD3 R30, R30, 0x1, RZ ;  /* 0x000000011e1e7810 */ /* 0x000fe40007ffe0ff */
[----:B------:R-:W-:Y:S02]  /*4820*/  IADD3 R36, R14, 0x44, RZ ;  /* 0x000000440e247810 */ /* 0x000fe40007ffe0ff */
[----:B------:R-:W-:-:S02]  /*4830*/  IADD3.X R41, R37, R51, RZ, P0, !PT ;  /* 0x0000003325297210 */ /* 0x000fc400007fe4ff */
[----:B------:R-:W-:Y:S02]  /*4840*/  PLOP3.LUT P4, PT, PT, PT, PT, 0x8, 0x0 ;  /* 0x000000000000781c */ /* 0x000fe40003f8e170 */
[----:B------:R-:W-:Y:S02]  /*4850*/  IADD3 R30, R30, 0x1, RZ ;  /* 0x000000011e1e7810 */ /* 0x000fe40007ffe0ff */
[----:B0-----:R-:W-:Y:S01]  /*4860*/  IADD3 R14, R36, 0x44, RZ ;  /* 0x00000044240e7810 */ /* 0x001fe20007ffe0ff */
        /* <DEDUP_REMOVED lines=12> */
.L_x_468:
        /* <DEDUP_REMOVED lines=8> */
.L_x_470:
[----:B------:R-:W-:Y:S05]  /*49b0*/  BSYNC B0 ;  /* 0x0000000000007941 */ /* 0x000fea0003800000 */
.L_x_469:
        /* <DEDUP_REMOVED lines=13> */
.L_x_465:
        /* <DEDUP_REMOVED lines=20> */
[----:B-1----:R-:W-:Y:S02]  /*4bd0*/  IMAD.MOV R0, RZ, RZ, -R17 ;  /* 0x000000ffff007224 */ /* 0x002fe400078e0a11 */
[----:B------:R-:W-:Y:S02]  /*4be0*/  IMAD.MOV.U32 R16, RZ, RZ, RZ ;  /* 0x000000ffff107224 */ /* 0x000fe400078e00ff */
[----:B------:R-:W-:-:S04]  /*4bf0*/  IMAD R0, R0, R10, RZ ;  /* 0x0000000a00007224 */ /* 0x000fc800078e02ff */
[----:B------:R-:W-:-:S06]  /*4c00*/  IMAD.HI.U32 R0, R17, R0, R16 ;  /* 0x0000000011007227 */ /* 0x000fcc00078e0010 */
[----:B------:R-:W-:Y:S02]  /*4c10*/  IMAD.HI.U32 R7, R0, R11, RZ ;  /* 0x0000000b00077227 */ /* 0x000fe400078e00ff */
[----:B------:R-:W1:Y:S02]  /*4c20*/  I2F.RP R0, R3 ;  /* 0x0000000300007306 */ /* 0x000e640000209400 */
[----:B------:R-:W-:Y:S01]  /*4c30*/  IMAD R11, R7, R2, R11 ;  /* 0x00000002070b7224 */ /* 0x000fe200078e020b */
[----:B------:R-:W-:-:S04]  /*4c40*/  LOP3.LUT R2, R15, R6, RZ, 0x3c, !PT ;  /* 0x000000060f027212 */ /* 0x000fc800078e3cff */
[----:B------:R-:W-:Y:S02]  /*4c50*/  ISETP.GT.U32.AND P1, PT, R10, R11, PT ;  /* 0x0000000b0a00720c */ /* 0x000fe40003f24070 */
[----:B------:R-:W-:Y:S01]  /*4c60*/  ISETP.GE.AND P0, PT, R2, RZ, PT ;  /* 0x000000ff0200720c */ /* 0x000fe20003f06270 */
[----:B-1----:R-:W1:Y:S10]  /*4c70*/  MUFU.RCP R0, R0 ;  /* 0x0000000000007308 */ /* 0x002e740000001000 */
[----:B------:R-:W-:Y:S01]  /*4c80*/  @!P1 IMAD.IADD R11, R11, 0x1, -R10 ;  /* 0x000000010b0b9824 */ /* 0x000fe200078e0a0a */
[----:B------:R-:W-:-:S02]  /*4c90*/  @!P1 IADD3 R7, R7, 0x1, RZ ;  /* 0x0000000107079810 */ /* 0x000fc40007ffe0ff */
[----:B------:R-:W-:Y:S02]  /*4ca0*/  ISETP.NE.AND P1, PT, R6, RZ, PT ;  /* 0x000000ff0600720c */ /* 0x000fe40003f25270 */
[----:B------:R-:W-:Y:S02]  /*4cb0*/  ISETP.GE.U32.AND P2, PT, R11, R10, PT ;  /* 0x0000000a0b00720c */ /* 0x000fe40003f46070 */
[----:B-1----:R-:W-:-:S04]  /*4cc0*/  IADD3 R16, R0, 0xffffffe, RZ ;  /* 0x0ffffffe00107810 */ /* 0x002fc80007ffe0ff */
[----:B------:R-:W1:Y:S07]  /*4cd0*/  F2I.FTZ.U32.TRUNC.NTZ R17, R16 ;  /* 0x0000001000117305 */ /* 0x000e6e000021f000 */
[----:B------:R-:W-:-:S05]  /*4ce0*/  @P2 IADD3 R7, R7, 0x1, RZ ;  /* 0x0000000107072810 */ /* 0x000fca0007ffe0ff */
[----:B------:R-:W-:Y:S01]  /*4cf0*/  @!P0 IMAD.MOV R7, RZ, RZ, -R7 ;  /* 0x000000ffff078224 */ /* 0x000fe200078e0a07 */
[----:B------:R-:W-:-:S05]  /*4d00*/  @!P1 LOP3.LUT R7, RZ, R6, RZ, 0x33, !PT ;  /* 0x00000006ff079212 */ /* 0x000fca00078e33ff */
[----:B------:R-:W-:Y:S02]  /*4d10*/  IMAD R6, R7, R6, RZ ;  /* 0x0000000607067224 */ /* 0x000fe400078e02ff */
[--C-:B-1----:R-:W-:Y:S02]  /*4d20*/  IMAD.MOV R2, RZ, RZ, -R17.reuse ;  /* 0x000000ffff027224 */ /* 0x102fe400078e0a11 */
[----:B------:R-:W-:Y:S02]  /*4d30*/  IMAD.IADD R10, R15, 0x1, -R6 ;  /* 0x000000010f0a7824 */ /* 0x000fe400078e0a06 */
[----:B------:R-:W-:Y:S02]  /*4d40*/  IMAD R2, R2, R3, RZ ;  /* 0x0000000302027224 */ /* 0x000fe400078e02ff */
[----:B------:R-:W-:Y:S01]  /*4d50*/  IMAD.MOV.U32 R16, RZ, RZ, RZ ;  /* 0x000000ffff107224 */ /* 0x000fe200078e00ff */
[----:B------:R-:W-:Y:S02]  /*4d60*/  IABS R0, R10 ;  /* 0x0000000a00007213 */ /* 0x000fe40000000000 */
[----:B------:R-:W-:Y:S01]  /*4d70*/  LOP3.LUT R10, R10, c[0x0][0x214], RZ, 0x3c, !PT ;  /* 0x000085000a0a7a12 */ /* 0x000fe200078e3cff */
[----:B------:R-:W-:-:S03]  /*4d80*/  IMAD.HI.U32 R2, R17, R2, R16 ;  /* 0x0000000211027227 */ /* 0x000fc600078e0010 */
[----:B------:R-:W-:Y:S01]  /*4d90*/  ISETP.GE.AND P1, PT, R10, RZ, PT ;  /* 0x000000ff0a00720c */ /* 0x000fe20003f26270 */
[----:B------:R-:W-:Y:S01]  /*4da0*/  IMAD.WIDE.U32 R16, R7, c[0x0][0x1e0], RZ ;  /* 0x0000780007107a25 */ /* 0x000fe200078e00ff */
[----:B------:R-:W-:-:S03]  /*4db0*/  IADD3 R10, R34, 0x20, RZ ;  /* 0x00000020220a7810 */ /* 0x000fc60007ffe0ff */
        /* <DEDUP_REMOVED lines=44> */
        .weak           $__internal_9_$__cuda_sm20_div_s64
        .type           $__internal_9_$__cuda_sm20_div_s64,@function
        .size           $__internal_9_$__cuda_sm20_div_s64,(.L_x_6269 - $__internal_9_$__cuda_sm20_div_s64)
$__internal_9_$__cuda_sm20_div_s64:
        /* <DEDUP_REMOVED lines=83> */
[----:B------:R-:W-:Y:S06]  /*55b0*/  RET.REL.NODEC R44 `(_ZN5flash32flash_fwd_splitkv_combine_kernelI23Flash_fwd_kernel_traitsILi96ELi64ELi128ELi4ELb0ELb0EN7cutlass10bfloat16_tE19Flash_kernel_traitsILi96ELi64ELi128ELi4ES3_EELi16ELi5ELb1EEEvNS_16Flash_fwd_paramsE) ;  /* 0xffffaa402c007950 */ /* 0x000fec0003c3ffff */
.L_x_471:
        /* <DEDUP_REMOVED lines=12> */
.L_x_6269:


//--------------------- .text._ZN5flash32flash_fwd_splitkv_combine_kernelI23Flash_fwd_kernel_traitsILi96ELi64ELi128ELi4ELb0ELb0EN7cutlass10bfloat16_tE19Flash_kernel_traitsILi96ELi64ELi128ELi4ES3_EELi16ELi4ELb1EEEvNS_16Flash_fwd_paramsE --------------------------
	.section	.text._ZN5flash32flash_fwd_splitkv_combine_kernelI23Flash_fwd_kernel_traitsILi96ELi64ELi128ELi4ELb0ELb0EN7cutlass10bfloat16_tE19Flash_kernel_traitsILi96ELi64ELi128ELi4ES3_EELi16ELi4ELb1EEEvNS_16Flash_fwd_paramsE,"ax",@progbits
	.sectioninfo	@"SHI_REGISTERS=62"
	.align	128
        .global         _ZN5flash32flash_fwd_splitkv_combine_kernelI23Flash_fwd_kernel_traitsILi96ELi64ELi128ELi4ELb0ELb0EN7cutlass10bfloat16_tE19Flash_kernel_traitsILi96ELi64ELi128ELi4ES3_EELi16ELi4ELb1EEEvNS_16Flash_fwd_paramsE
        .type           _ZN5flash32flash_fwd_splitkv_combine_kernelI23Flash_fwd_kernel_traitsILi96ELi64ELi128ELi4ELb0ELb0EN7cutlass10bfloat16_tE19Flash_kernel_traitsILi96ELi64ELi128ELi4ES3_EELi16ELi4ELb1EEEvNS_16Flash_fwd_paramsE,@function
        .size           _ZN5flash32flash_fwd_splitkv_combine_kernelI23Flash_fwd_kernel_traitsILi96ELi64ELi128ELi4ELb0ELb0EN7cutlass10bfloat16_tE19Flash_kernel_traitsILi96ELi64ELi128ELi4ES3_EELi16ELi4ELb1EEEvNS_16Flash_fwd_paramsE,(.L_x_6270 - _ZN5flash32flash_fwd_splitkv_combine_kernelI23Flash_fwd_kernel_traitsILi96ELi64ELi128ELi4ELb0ELb0EN7cutlass10bfloat16_tE19Flash_kernel_traitsILi96ELi64ELi128ELi4ES3_EELi16ELi4ELb1EEEvNS_16Flash_fwd_paramsE)
        .other          _ZN5flash32flash_fwd_splitkv_combine_kernelI23Flash_fwd_kernel_traitsILi96ELi64ELi128ELi4ELb0ELb0EN7cutlass10bfloat16_tE19Flash_kernel_traitsILi96ELi64ELi128ELi4ES3_EELi16ELi4ELb1EEEvNS_16Flash_fwd_paramsE,@"STO_CUDA_ENTRY STV_DEFAULT"
_ZN5flash32flash_fwd_splitkv_combine_kernelI23Flash_fwd_kernel_traitsILi96ELi64ELi128ELi4ELb0ELb0EN7cutlass10bfloat16_tE19Flash_kernel_traitsILi96ELi64ELi128ELi4ES3_EELi16ELi4ELb1EEEvNS_16Flash_fwd_paramsE:
.text._ZN5flash32flash_fwd_splitkv_combine_kernelI23Flash_fwd_kernel_traitsILi96ELi64ELi128ELi4ELb0ELb0EN7cutlass10bfloat16_tE19Flash_kernel_traitsILi96ELi64ELi128ELi4ES3_EELi16ELi4ELb1EEEvNS_16Flash_fwd_paramsE:
        /* <DEDUP_REMOVED lines=23> */
[----:B------:R-:W-:Y:S05]  /*0170*/  CALL.REL.NOINC `($__internal_10_$__cuda_sm20_div_s64) ;  /* 0x00004b9000007944 */ /* 0x000fea0003c00000 */
[----:B------:R-:W-:Y:S05]  /*0180*/  BRA `(.L_x_473) ;  /* 0x0000013000007947 */ /* 0x000fea0003800000 */
.L_x_472:
        /* <DEDUP_REMOVED lines=19> */
.L_x_473:
        /* <DEDUP_REMOVED lines=11> */
[----:B------:R-:W-:Y:S05]  /*0370*/  CALL.REL.NOINC `($__internal_10_$__cuda_sm20_div_s64) ;  /* 0x0000499000007944 */ /* 0x000fea0003c00000 */
[----:B------:R-:W-:Y:S02]  /*0380*/  MOV R8, R20 ;  /* 0x0000001400087202 */ /* 0x000fe40000000f00 */
[----:B------:R-:W-:Y:S01]  /*0390*/  MOV R9, R21 ;  /* 0x0000001500097202 */ /* 0x000fe20000000f00 */
[----:B------:R-:W-:Y:S05]  /*03a0*/  BRA `(.L_x_476) ;  /* 0x0000013000007947 */ /* 0x000fea0003800000 */
.L_x_475:
        /* <DEDUP_REMOVED lines=19> */
.L_x_476:
[----:B------:R-:W-:Y:S05]  /*04e0*/  BSYNC B0 ;  /* 0x0000000000007941 */ /* 0x000fea0003800000 */
.L_x_474:
        /* <DEDUP_REMOVED lines=42> */
.L_x_478:
        /* <DEDUP_REMOVED lines=19> */
.L_x_479:
[----:B------:R-:W-:Y:S05]  /*08c0*/  BSYNC B0 ;  /* 0x0000000000007941 */ /* 0x000fea0003800000 */
.L_x_477:
        /* <DEDUP_REMOVED lines=74> */
[----:B------:R-:W-:Y:S02]  /*0d70*/  MOV R40, R20 ;  /* 0x0000001400287202 */ /* 0x000fe40000000f00 */
[----:B------:R-:W-:Y:S01]  /*0d80*/  MOV R41, R21 ;  /* 0x0000001500297202 */ /* 0x000fe20000000f00 */
[----:B------:R-:W-:Y:S05]  /*0d90*/  BRA `(.L_x_482) ;  /* 0x0000013000007947 */ /* 0x000fea0003800000 */
.L_x_481:
        /* <DEDUP_REMOVED lines=19> */
.L_x_482:
[----:B------:R-:W-:Y:S05]  /*0ed0*/  BSYNC B0 ;  /* 0x0000000000007941 */ /* 0x000fea0003800000 */
.L_x_480:
        /* <DEDUP_REMOVED lines=41> */
.L_x_484:
        /* <DEDUP_REMOVED lines=19> */
.L_x_485:
[----:B------:R-:W-:Y:S05]  /*12a0*/  BSYNC B0 ;  /* 0x0000000000007941 */ /* 0x000fea0003800000 */
.L_x_483:
        /* <DEDUP_REMOVED lines=226> */
[----:B------:R-:W-:Y:S05]  /*20d0*/  CALL.REL.NOINC `($__internal_10_$__cuda_sm20_div_s64) ;  /* 0x00002c3000007944 */ /* 0x000fea0003c00000 */
        /* <DEDUP_REMOVED lines=10> */
.L_x_490:
        /* <DEDUP_REMOVED lines=22> */
.L_x_491:
[----:B------:R-:W-:Y:S05]  /*22e0*/  BSYNC B0 ;  /* 0x0000000000007941 */ /* 0x000fea0003800000 */
.L_x_489:
[----:B------:R-:W-:Y:S01]  /*22f0*/  LOP3.LUT R19, R17, R0, RZ, 0xfc, !PT ;  /* 0x0000000011137212 */ /* 0x000fe200078efcff */
[----:B------:R-:W-:Y:S03]  /*2300*/  BSSY B0, `(.L_x_492) ;  /* 0x0000028000007945 */ /* 0x000fe60003800000 */
[----:B------:R-:W-:-:S13]  /*2310*/  ISETP.NE.U32.AND P0, PT, R19, RZ, PT ;  /* 0x000000ff1300720c */ /* 0x000fda0003f05070 */
[----:B------:R-:W-:Y:S05]  /*2320*/  @!P0 BRA `(.L_x_493) ;  /* 0x000000f000008947 */ /* 0x000fea0003800000 */
[----:B------:R-:W-:Y:S01]  /*2330*/  IMAD.MOV.U32 R26, RZ, RZ, R29 ;  /* 0x000000ffff1a7224 */ /* 0x000fe200078e001d */
[----:B------:R-:W-:Y:S02]  /*2340*/  MOV R25, R0 ;  /* 0x0000000000197202 */ /* 0x000fe40000000f00 */
[----:B------:R-:W-:Y:S02]  /*2350*/  MOV R24, 0x2370 ;  /* 0x0000237000187802 */ /* 0x000fe40000000f00 */
[----:B------:R-:W-:Y:S05]  /*2360*/  CALL.REL.NOINC `($__internal_10_$__cuda_sm20_div_s64) ;  /* 0x000029a000007944 */ /* 0x000fea0003c00000 */
        /* <DEDUP_REMOVED lines=11> */
.L_x_493:
        /* <DEDUP_REMOVED lines=22> */
.L_x_494:
[----:B------:R-:W-:Y:S05]  /*2580*/  BSYNC B0 ;  /* 0x0000000000007941 */ /* 0x000fea0003800000 */
.L_x_492:
        /* <DEDUP_REMOVED lines=11> */
[----:B------:R-:W-:Y:S05]  /*2640*/  CALL.REL.NOINC `($__internal_10_$__cuda_sm20_div_s64) ;  /* 0x000026c000007944 */ /* 0x000fea0003c00000 */
[----:B------:R-:W-:-:S04]  /*2650*/  IADD3 R17, P0, RZ, -R20, RZ ;  /* 0x80000014ff117210 */ /* 0x000fc80007f1e0ff */
[----:B------:R-:W-:Y:S01]  /*2660*/  IADD3.X R18, RZ, ~R21, RZ, P0, !PT ;  /* 0x80000015ff127210 */ /* 0x000fe200007fe4ff */
[----:B------:R-:W-:-:S04]  /*2670*/  IMAD.WIDE.U32 R42, R5, R17, R42 ;  /* 0x00000011052a7225 */ /* 0x000fc800078e002a */
[----:B------:R-:W-:-:S04]  /*2680*/  IMAD R18, R18, R5, RZ ;  /* 0x0000000512127224 */ /* 0x000fc800078e02ff */
[----:B------:R-:W-:-:S05]  /*2690*/  IMAD R4, R4, R17, R18 ;  /* 0x0000001104047224 */ /* 0x000fca00078e0212 */
[----:B------:R-:W-:Y:S01]  /*26a0*/  IADD3 R4, R43, R4, RZ ;  /* 0x000000042b047210 */ /* 0x000fe20007ffe0ff */
[----:B------:R-:W-:Y:S05]  /*26b0*/  BRA `(.L_x_497) ;  /* 0x0000016000007947 */ /* 0x000fea0003800000 */
.L_x_496:
        /* <DEDUP_REMOVED lines=22> */
.L_x_497:
[----:B------:R-:W-:Y:S05]  /*2820*/  BSYNC B0 ;  /* 0x0000000000007941 */ /* 0x000fea0003800000 */
.L_x_495:
        /* <DEDUP_REMOVED lines=38> */
[----:B------:R-:W-:Y:S05]  /*2a90*/  CALL.REL.NOINC `($__internal_10_$__cuda_sm20_div_s64) ;  /* 0x0000227000007944 */ /* 0x000fea0003c00000 */
        /* <DEDUP_REMOVED lines=12> */
.L_x_499:
        /* <DEDUP_REMOVED lines=23> */
.L_x_500:
[----:B------:R-:W-:Y:S05]  /*2cd0*/  BSYNC B0 ;  /* 0x0000000000007941 */ /* 0x000fea0003800000 */
.L_x_498:
        /* <DEDUP_REMOVED lines=19> */
.L_x_502:
        /* <DEDUP_REMOVED lines=22> */
.L_x_503:
[----:B------:R-:W-:Y:S05]  /*2f70*/  BSYNC B0 ;  /* 0x0000000000007941 */ /* 0x000fea0003800000 */
.L_x_501:
        /* <DEDUP_REMOVED lines=19> */
.L_x_505:
        /* <DEDUP_REMOVED lines=23> */
.L_x_506:
[----:B------:R-:W-:Y:S05]  /*3220*/  BSYNC B0 ;  /* 0x0000000000007941 */ /* 0x000fea0003800000 */
.L_x_504:
        /* <DEDUP_REMOVED lines=25> */
[----:B------:R-:W-:Y:S05]  /*33c0*/  CALL.REL.NOINC `($__internal_10_$__cuda_sm20_div_s64) ;  /* 0x0000194000007944 */ /* 0x000fea0003c00000 */
        /* <DEDUP_REMOVED lines=12> */
.L_x_508:
        /* <DEDUP_REMOVED lines=23> */
.L_x_509:
[----:B------:R-:W-:Y:S05]  /*3600*/  BSYNC B0 ;  /* 0x0000000000007941 */ /* 0x000fea0003800000 */
.L_x_507:
        /* <DEDUP_REMOVED lines=29> */
.L_x_511:
        /* <DEDUP_REMOVED lines=23> */
.L_x_512:
[----:B------:R-:W-:Y:S05]  /*3950*/  BSYNC B0 ;  /* 0x0000000000007941 */ /* 0x000fea0003800000 */
.L_x_510:
        /* <DEDUP_REMOVED lines=20> */
.L_x_488:
[----:B------:R-:W-:-:S04]  /*3aa0*/  LEA R2, P0, R38, c[0x0][0x200], 0x2 ;  /* 0x0000800026027a11 */ /* 0x000fc800078010ff */
[----:B------:R-:W-:-:S05]  /*3ab0*/  LEA.HI.X R3, R38, c[0x0][0x204], R39, 0x2, P0 ;  /* 0x0000810026037a11 */ /* 0x000fca00000f1427 */
[----:B------:R0:W-:Y:S04]  /*3ac0*/  STG.E [R2.64], R31 ;  /* 0x0000001f02007986 */ /* 0x0001e8000c10190a */
.L_x_487:
[----:B------:R-:W-:Y:S05]  /*3ad0*/  BSYNC B1 ;  /* 0x0000000000017941 */ /* 0x000fea0003800000 */
.L_x_486:
[C---:B------:R-:W-:Y:S01]  /*3ae0*/  ISETP.GE.OR P0, PT, R36.reuse, c[0x0][0x314], P2 ;  /* 0x0000c50024007a0c */ /* 0x040fe20001706670 */
[----:B------:R-:W-:Y:S01]  /*3af0*/  IMAD.MOV.U32 R29, RZ, RZ, c[0x0][0x314] ;  /* 0x0000c500ff1d7624 */ /* 0x000fe200078e00ff */
[C---:B------:R-:W-:Y:S01]  /*3b00*/  IADD3 R0, R36.reuse, 0x8, RZ ;  /* 0x0000000824007810 */ /* 0x040fe20007ffe0ff */
[----:B------:R-:W-:Y:S01]  /*3b10*/  IMAD.SHL.U32 R36, R36, 0x4, RZ ;  /* 0x0000000424247824 */ /* 0x000fe200078e00ff */
[----:B0-----:R-:W-:Y:S01]  /*3b20*/  CS2R R2, SRZ ;  /* 0x0000000000027805 */ /* 0x001fe2000001ff00 */
[----:B------:R-:W-:Y:S01]  /*3b30*/  CS2R R6, SRZ ;  /* 0x0000000000067805 */ /* 0x000fe2000001ff00 */
[----:B------:R-:W-:Y:S01]  /*3b40*/  ISETP.GE.OR P2, PT, R0, c[0x0][0x314], P2 ;  /* 0x0000c50000007a0c */ /* 0x000fe20001746670 */
[----:B------:R-:W-:Y:S01]  /*3b50*/  HFMA2.MMA R0, -RZ, RZ, 0, 0 ;  /* 0x00000000ff007435 */ /* 0x000fe200000001ff */
[----:B------:R-:W-:-:S05]  /*3b60*/  MOV R12, RZ ;  /* 0x000000ff000c7202 */ /* 0x000fca0000000f00 */
[----:B------:R-:W-:-:S04]  /*3b70*/  @!P0 FADD.FTZ R4, -R31, R34 ;  /* 0x000000221f048221 */ /* 0x000fc80000010100 */
[----:B------:R-:W-:Y:S02]  /*3b80*/  @!P0 FMUL.FTZ R4, R4, 1.4426950216293334961 ;  /* 0x3fb8aa3b04048820 */ /* 0x000fe40000410000 */
[----:B------:R-:W-:Y:S02]  /*3b90*/  @!P2 FADD.FTZ R31, -R31, R33 ;  /* 0x000000211f1fa221 */ /* 0x000fe40000010100 */
[----:B------:R-:W0:Y:S02]  /*3ba0*/  @!P0 MUFU.EX2 R8, R4 ;  /* 0x0000000400088308 */ /* 0x000e240000000800 */
[----:B------:R-:W-:-:S06]  /*3bb0*/  @!P2 FMUL.FTZ R10, R31, 1.4426950216293334961 ;  /* 0x3fb8aa3b1f0aa820 */ /* 0x000fcc0000410000 */
[----:B------:R-:W1:Y:S01]  /*3bc0*/  @!P2 MUFU.EX2 R10, R10 ;  /* 0x0000000a000aa308 */ /* 0x000e620000000800 */
[----:B0-----:R0:W-:Y:S01]  /*3bd0*/  @!P0 STS [R27.X4], R8 ;  /* 0x000000081b008388 */ /* 0x0011e20000004800 */
[----:B------:R-:W-:Y:S01]  /*3be0*/  ISETP.GE.AND P0, PT, R29, 0x1, PT ;  /* 0x000000011d00780c */ /* 0x000fe20003f06270 */
[----:B------:R-:W-:Y:S02]  /*3bf0*/  CS2R R4, SRZ ;  /* 0x0000000000047805 */ /* 0x000fe4000001ff00 */
[----:B-1----:R1:W-:Y:S01]  /*3c00*/  @!P2 STS [R27.X4+0x220], R10 ;  /* 0x0002200a1b00a388 */ /* 0x0023e20000004800 */
[----:B0-----:R-:W-:Y:S01]  /*3c10*/  CS2R R8, SRZ ;  /* 0x0000000000087805 */ /* 0x001fe2000001ff00 */
[----:B-1----:R-:W-:Y:S02]  /*3c20*/  CS2R R10, SRZ ;  /* 0x00000000000a7805 */ /* 0x002fe4000001ff00 */
        /* <DEDUP_REMOVED lines=31> */
.L_x_515:
        /* <DEDUP_REMOVED lines=77> */
.L_x_514:
        /* <DEDUP_REMOVED lines=45> */
.L_x_516:
        /* <DEDUP_REMOVED lines=8> */
.L_x_518:
[----:B------:R-:W-:Y:S05]  /*4640*/  BSYNC B0 ;  /* 0x0000000000007941 */ /* 0x000fea0003800000 */
.L_x_517:
        /* <DEDUP_REMOVED lines=13> */
.L_x_513:
        /* <DEDUP_REMOVED lines=95> */
        .weak           $__internal_10_$__cuda_sm20_div_s64
        .type           $__internal_10_$__cuda_sm20_div_s64,@function
        .size           $__internal_10_$__cuda_sm20_div_s64,(.L_x_6270 - $__internal_10_$__cuda_sm20_div_s64)
$__internal_10_$__cuda_sm20_div_s64:
        /* <DEDUP_REMOVED lines=83> */
[----:B------:R-:W-:Y:S06]  /*5240*/  RET.REL.NODEC R22 `(_ZN5flash32flash_fwd_splitkv_combine_kernelI23Flash_fwd_kernel_traitsILi96ELi64ELi128ELi4ELb0ELb0EN7cutlass10bfloat16_tE19Flash_kernel_traitsILi96ELi64ELi128ELi4ES3_EELi16ELi4ELb1EEEvNS_16Flash_fwd_paramsE) ;  /* 0xffffadb016007950 */ /* 0x000fec0003c3ffff */
.L_x_519:
        /* <DEDUP_REMOVED lines=11> */
.L_x_6270:


//--------------------- .text._ZN5flash32flash_fwd_splitkv_combine_kernelI23Flash_fwd_kernel_traitsILi96ELi64ELi128ELi4ELb0ELb0EN7cutlass10bfloat16_tE19Flash_kernel_traitsILi96ELi64ELi128ELi4ES3_EELi16ELi3ELb1EEEvNS_16Flash_fwd_paramsE --------------------------
	.section	.text._ZN5flash32flash_fwd_splitkv_combine_kernelI23Flash_fwd_kernel_traitsILi96ELi64ELi128ELi4ELb0ELb0EN7cutlass10bfloat16_tE19Flash_kernel_traitsILi96ELi64ELi128ELi4ES3_EELi16ELi3ELb1EEEvNS_16Flash_fwd_paramsE,"ax",@progbits
	.sectioninfo	@"SHI_REGISTERS=54"
	.align	128
        .global         _ZN5flash32flash_fwd_splitkv_combine_kernelI23Flash_fwd_kernel_traitsILi96ELi64ELi128ELi4ELb0ELb0EN7cutlass10bfloat16_tE19Flash_kernel_traitsILi96ELi64ELi128ELi4ES3_EELi16ELi3ELb1EEEvNS_16Flash_fwd_paramsE
        .type           _ZN5flash32flash_fwd_splitkv_combine_kernelI23Flash_fwd_kernel_traitsILi96ELi64ELi128ELi4ELb0ELb0EN7cutlass10bfloat16_tE19Flash_kernel_traitsILi96ELi64ELi128ELi4ES3_EELi16ELi3ELb1EEEvNS_16Flash_fwd_paramsE,@function
        .size           _ZN5flash32flash_fwd_splitkv_combine_kernelI23Flash_fwd_kernel_traitsILi96ELi64ELi128ELi4ELb0ELb0EN7cutlass10bfloat16_tE19Flash_kernel_traitsILi96ELi64ELi128ELi4ES3_EELi16ELi3ELb1EEEvNS_16Flash_fwd_paramsE,(.L_x_6271 - _ZN5flash32flash_fwd_splitkv_combine_kernelI23Flash_fwd_kernel_traitsILi96ELi64ELi128ELi4ELb0ELb0EN7cutlass10bfloat16_tE19Flash_kernel_traitsILi96ELi64ELi128ELi4ES3_EELi16ELi3ELb1EEEvNS_16Flash_fwd_paramsE)
        .other          _ZN5flash32flash_fwd_splitkv_combine_kernelI23Flash_fwd_kernel_traitsILi96ELi64ELi128ELi4ELb0ELb0EN7cutlass10bfloat16_tE19Flash_kernel_traitsILi96ELi64ELi128ELi4ES3_EELi16ELi3ELb1EEEvNS_16Flash_fwd_paramsE,@"STO_CUDA_ENTRY STV_DEFAULT"
_ZN5flash32flash_fwd_splitkv_combine_kernelI23Flash_fwd_kernel_traitsILi96ELi64ELi128ELi4ELb0ELb0EN7cutlass10bfloat16_tE19Flash_kernel_traitsILi96ELi64ELi128ELi4ES3_EELi16ELi3ELb1EEEvNS_16Flash_fwd_paramsE:
.text._ZN5flash32flash_fwd_splitkv_combine_kernelI23Flash_fwd_kernel_traitsILi96ELi64ELi128ELi4ELb0ELb0EN7cutlass10bfloat16_tE19Flash_kernel_traitsILi96ELi64ELi128ELi4ES3_EELi16ELi3ELb1EEEvNS_16Flash_fwd_paramsE:
[----:B------:R-:W-:Y:S02]  /*0000*/  MOV R1, c[0x0][0x28] ;  /* 0x00000a0000017a02 */ /* 0x000fe40000000f00 */
[----:B------:R-:W-:Y:S01]  /*0010*/  ULDC UR6, c[0x0][0x1c0] ;  /* 0x0000700000067ab9 */ /* 0x000fe20000000800 */
[----:B------:R-:W0:Y:S01]  /*0020*/  S2UR UR11, SR_CTAID.X ;  /* 0x00000000000b79c3 */ /* 0x000e220000002500 */
[----:B------:R-:W-:Y:S02]  /*0030*/  ULDC.64 UR4, c[0x0][0x210] ;  /* 0x0000840000047ab9 */ /* 0x000fe40000000a00 */
[----:B------:R-:W-:Y:S02]  /*0040*/  UIMAD UR4, UR6, UR4, URZ ;  /* 0x00000004060472a4 */ /* 0x000fe4000f8e023f */
[----:B------:R-:W-:Y:S02]  /*0050*/  USHF.R.S32.HI UR7, URZ, 0x1f, UR5 ;  /* 0x0000001f3f077899 */ /* 0x000fe40008011405 */
[----:B------:R-:W-:-:S04]  /*0060*/  UIMAD UR12, UR4, UR5, URZ ;  /* 0x00000005040c72a4 */ /* 0x000fc8000f8e023f */
[----:B------:R-:W-:Y:S02]  /*0070*/  USHF.R.S32.HI UR10, URZ, 0x1f, UR12 ;  /* 0x0000001f3f0a7899 */ /* 0x000fe4000801140c */
[----:B------:R-:W-:-:S04]  /*0080*/  UISETP.LT.U32.AND UP0, UPT, UR12, UR5, UPT ;  /* 0x000000050c00728c */ /* 0x000fc8000bf01070 */
[----:B------:R-:W-:-:S04]  /*0090*/  UISETP.LT.AND.EX UP0, UPT, UR10, UR7, UPT, UP0 ;  /* 0x000000070a00728c */ /* 0x000fc8000bf01300 */
[----:B------:R-:W-:Y:S02]  /*00a0*/  USEL UR7, UR10, UR7, UP0 ;  /* 0x000000070a077287 */ /* 0x000fe40008000000 */
[----:B------:R-:W-:Y:S02]  /*00b0*/  USEL UR8, UR12, UR5, UP0 ;  /* 0x000000050c087287 */ /* 0x000fe40008000000 */
[----:B------:R-:W-:Y:S02]  /*00c0*/  ULOP3.LUT UR4, UR10, UR7, URZ, 0xfc, !UPT ;  /* 0x000000070a047292 */ /* 0x000fe4000f8efc3f */
[----:B0-----:R-:W-:Y:S02]  /*00d0*/  USHF.L.U32 UR11, UR11, 0x4, URZ ;  /* 0x000000040b0b7899 */ /* 0x001fe4000800063f */
[----:B------:R-:W-:Y:S02]  /*00e0*/  USHF.R.S32.HI UR5, URZ, 0x1f, UR6 ;  /* 0x0000001f3f057899 */ /* 0x000fe40008011406 */
[----:B------:R-:W-:Y:S01]  /*00f0*/  ISETP.NE.U32.AND P0, PT, RZ, UR4, PT ;  /* 0x00000004ff007c0c */ /* 0x000fe2000bf05070 */
[----:B------:R-:W-:-:S12]  /*0100*/  USHF.R.S32.HI UR9, URZ, 0x1f, UR11 ;  /* 0x0000001f3f097899 */ /* 0x000fd8000801140b */
[----:B------:R-:W-:Y:S05]  /*0110*/  @!P0 BRA `(.L_x_520) ;  /* 0x0000007000008947 */ /* 0x000fea0003800000 */
[----:B------:R-:W-:Y:S01]  /*0120*/  IMAD.U32 R26, RZ, RZ, UR12 ;  /* 0x0000000cff1a7e24 */ /* 0x000fe2000f8e00ff */
[----:B------:R-:W-:Y:S01]  /*0130*/  MOV R24, UR8 ;  /* 0x0000000800187c02 */ /* 0x000fe20008000f00 */
[----:B------:R-:W-:Y:S01]  /*0140*/  IMAD.U32 R17, RZ, RZ, UR10 ;  /* 0x0000000aff117e24 */ /* 0x000fe2000f8e00ff */
[----:B------:R-:W-:Y:S02]  /*0150*/  MOV R23, UR7 ;  /* 0x0000000700177c02 */ /* 0x000fe40008000f00 */
[----:B------:R-:W-:Y:S02]  /*0160*/  MOV R22, 0x180 ;  /* 0x0000018000167802 */ /* 0x000fe40000000f00 */
[----:B------:R-:W-:Y:S05]  /*0170*/  CALL.REL.NOINC `($__internal_11_$__cuda_sm20_div_s64) ;  /* 0x00004b7000007944 */ /* 0x000fea0003c00000 */
[----:B------:R-:W-:Y:S05]  /*0180*/  BRA `(.L_x_521) ;  /* 0x0000018000007947 */ /* 0x000fea0003800000 */
.L_x_520:
[----:B------:R-:W0:Y:S01]  /*0190*/  I2F.U32.RP R2, UR8 ;  /* 0x0000000800027d06 */ /* 0x000e220008209000 */
[----:B------:R-:W-:Y:S02]  /*01a0*/  UMOV UR14, URZ ;  /* 0x0000003f000e7c82 */ /* 0x000fe40008000000 */
[----:B------:R-:W-:-:S05]  /*01b0*/  UISETP.NE.U32.AND UP0, UPT, UR8, URZ, UPT ;  /* 0x0000003f0800728c */ /* 0x000fca000bf05070 */
[----:B0-----:R-:W0:Y:S02]  /*01c0*/  MUFU.RCP R0, R2 ;  /* 0x0000000200007308 */ /* 0x001e240000001000 */
[----:B0-----:R-:W-:-:S06]  /*01d0*/  IADD3 R0, R0, 0xffffffe, RZ ;  /* 0x0ffffffe00007810 */ /* 0x001fcc0007ffe0ff */
[----:B------:R-:W0:Y:S02]  /*01e0*/  F2I.FTZ.U32.TRUNC.NTZ R0, R0 ;  /* 0x0000000000007305 */ /* 0x000e24000021f000 */
[----:B0-----:R-:W0:Y:S02]  /*01f0*/  R2UR UR15, R0 ;  /* 0x00000000000f73c2 */ /* 0x001e2400000e0000 */
[----:B0-----:R-:W-:-:S04]  /*0200*/  UIADD3 UR4, URZ, -UR15, URZ ;  /* 0x8000000f3f047290 */ /* 0x001fc8000fffe03f */
[----:B------:R-:W-:-:S04]  /*0210*/  UIMAD UR4, UR4, UR8, URZ ;  /* 0x00000008040472a4 */ /* 0x000fc8000f8e023f */
[----:B------:R-:W-:-:S04]  /*0220*/  UIMAD.WIDE.U32 UR14, UR15, UR4, UR14 ;  /* 0x000000040f0e72a5 */ /* 0x000fc8000f8e000e */
[----:B------:R-:W-:-:S07]  /*0230*/  UIMAD.WIDE.U32 UR14, UR15, UR12, URZ ;  /* 0x0000000c0f0e72a5 */ /* 0x000fce000f8e003f */
[----:B------:R-:W-:Y:S02]  /*0240*/  UMOV UR6, UR15 ;  /* 0x0000000f00067c82 */ /* 0x000fe40008000000 */
[----:B------:R-:W-:Y:S02]  /*0250*/  UIADD3 UR4, -UR6, URZ, URZ ;  /* 0x0000003f06047290 */ /* 0x000fe4000fffe13f */
[----:B------:R-:W-:Y:S02]  /*0260*/  UMOV UR15, URZ ;  /* 0x0000003f000f7c82 */ /* 0x000fe40008000000 */
[----:B------:R-:W-:Y:S01]  /*0270*/  UIMAD UR4, UR8, UR4, UR12 ;  /* 0x00000004080472a4 */ /* 0x000fe2000f8e020c */
[----:B------:R-:W-:-:S03]  /*0280*/  MOV R19, UR15 ;  /* 0x0000000f00137c02 */ /* 0x000fc60008000f00 */
[----:B------:R-:W-:-:S11]  /*0290*/  UISETP.GE.U32.AND UP2, UPT, UR4, UR8, UPT ;  /* 0x000000080400728c */ /* 0x000fd6000bf46070 */
[----:B------:R-:W-:Y:S02]  /*02a0*/  @UP2 UIADD3 UR4, UR4, -UR8, URZ ;  /* 0x8000000804042290 */ /* 0x000fe4000fffe03f */
[----:B------:R-:W-:Y:S02]  /*02b0*/  @UP2 UIADD3 UR6, UR6, 0x1, URZ ;  /* 0x0000000106062890 */ /* 0x000fe4000fffe03f */
[----:B------:R-:W-:-:S11]  /*02c0*/  UISETP.GE.U32.AND UP1, UPT, UR4, UR8, UPT ;  /* 0x000000080400728c */ /* 0x000fd6000bf26070 */
[----:B------:R-:W-:Y:S02]  /*02d0*/  @UP1 UIADD3 UR6, UR6, 0x1, URZ ;  /* 0x0000000106061890 */ /* 0x000fe4000fffe03f */
[----:B------:R-:W-:-:S07]  /*02e0*/  @!UP0 ULOP3.LUT UR6, URZ, UR8, URZ, 0x33, !UPT ;  /* 0x000000083f068292 */ /* 0x000fce000f8e333f */
[----:B------:R-:W-:Y:S02]  /*02f0*/  UMOV UR14, UR6 ;  /* 0x00000006000e7c82 */ /* 0x000fe40008000000 */
[----:B------:R-:W-:-:S05]  /*0300*/  IMAD.U32 R18, RZ, RZ, UR14 ;  /* 0x0000000eff127e24 */ /* 0x000fca000f8e00ff */
.L_x_521:
[----:B------:R-:W-:Y:S01]  /*0310*/  ISETP.LT.U32.AND P0, PT, R18, c[0x0][0x1c0], PT ;  /* 0x0000700012007a0c */ /* 0x000fe20003f01070 */
[----:B------:R-:W-:Y:S03]  /*0320*/  BSSY B0, `(.L_x_522) ;  /* 0x0000021000007945 */ /* 0x000fe60003800000 */
[----:B------:R-:W-:-:S04]  /*0330*/  ISETP.LT.AND.EX P0, PT, R19, UR5, PT, P0 ;  /* 0x0000000513007c0c */ /* 0x000fc8000bf01300 */
[C---:B------:R-:W-:Y:S02]  /*0340*/  SEL R23, R19.reuse, UR5, P0 ;  /* 0x0000000513177c07 */ /* 0x040fe40008000000 */
[----:B------:R-:W-:Y:S02]  /*0350*/  SEL R24, R18, c[0x0][0x1c0], P0 ;  /* 0x0000700012187a07 */ /* 0x000fe40000000000 */
[----:B------:R-:W-:-:S04]  /*0360*/  LOP3.LUT R0, R19, R23, RZ, 0xfc, !PT ;  /* 0x0000001713007212 */ /* 0x000fc800078efcff */
[----:B------:R-:W-:-:S13]  /*0370*/  ISETP.NE.U32.AND P1, PT, R0, RZ, PT ;  /* 0x000000ff0000720c */ /* 0x000fda0003f25070 */
[----:B------:R-:W-:Y:S05]  /*0380*/  @!P1 BRA `(.L_x_523) ;  /* 0x0000007000009947 */ /* 0x000fea0003800000 */
[----:B------:R-:W-:Y:S01]  /*0390*/  IMAD.MOV.U32 R26, RZ, RZ, R18 ;  /* 0x000000ffff1a7224 */ /* 0x000fe200078e0012 */
[----:B------:R-:W-:Y:S02]  /*03a0*/  MOV R17, R19 ;  /* 0x0000001300117202 */ /* 0x000fe40000000f00 */
[----:B------:R-:W-:Y:S02]  /*03b0*/  MOV R22, 0x3d0 ;  /* 0x000003d000167802 */ /* 0x000fe40000000f00 */
[----:B------:R-:W-:Y:S05]  /*03c0*/  CALL.REL.NOINC `($__internal_11_$__cuda_sm20_div_s64) ;  /* 0x0000492000007944 */ /* 0x000fea0003c00000 */
[----:B------:R-:W-:Y:S02]  /*03d0*/  MOV R6, R18 ;  /* 0x0000001200067202 */ /* 0x000fe40000000f00 */
[----:B------:R-:W-:Y:S01]  /*03e0*/  MOV R7, R19 ;  /* 0x0000001300077202 */ /* 0x000fe20000000f00 */
[----:B------:R-:W-:Y:S05]  /*03f0*/  BRA `(.L_x_524) ;  /* 0x0000013000007947 */ /* 0x000fea0003800000 */
.L_x_523:
        /* <DEDUP_REMOVED lines=19> */
.L_x_524:
[----:B------:R-:W-:Y:S05]  /*0530*/  BSYNC B0 ;  /* 0x0000000000007941 */ /* 0x000fea0003800000 */
.L_x_522:
[----:B------:R-:W-:Y:S01]  /*0540*/  IABS R5, c[0x0][0x214] ;  /* 0x0000850000057a13 */ /* 0x000fe20000000000 */
[----:B------:R-:W-:Y:S01]  /*0550*/  ULDC UR6, c[0x0][0x214] ;  /* 0x0000850000067ab9 */ /* 0x000fe20000000800 */
[----:B------:R-:W-:Y:S01]  /*0560*/  BSSY B0, `(.L_x_525) ;  /* 0x000003c000007945 */ /* 0x000fe20003800000 */
[----:B------:R-:W-:Y:S01]  /*0570*/  UIADD3 UR6, UR6, -0x1, URZ ;  /* 0xffffffff06067890 */ /* 0x000fe2000fffe03f */
[----:B------:R-:W0:Y:S05]  /*0580*/  I2F.RP R4, R5 ;  /* 0x0000000500047306 */ /* 0x000e2a0000209400 */
[----:B------:R-:W-:-:S03]  /*0590*/  IADD3 R0, R5, UR6, RZ ;  /* 0x0000000605007c10 */ /* 0x000fc6000fffe0ff */
[----:B0-----:R-:W0:Y:S02]  /*05a0*/  MUFU.RCP R8, R4 ;  /* 0x0000000400087308 */ /* 0x001e240000001000 */
[----:B0-----:R-:W-:-:S06]  /*05b0*/  IADD3 R8, R8, 0xffffffe, RZ ;  /* 0x0ffffffe08087810 */ /* 0x001fcc0007ffe0ff */
[----:B------:R-:W0:Y:S02]  /*05c0*/  F2I.FTZ.U32.TRUNC.NTZ R9, R8 ;  /* 0x0000000800097305 */ /* 0x000e24000021f000 */
[----:B0-----:R-:W-:Y:S02]  /*05d0*/  IMAD.MOV R2, RZ, RZ, -R9 ;  /* 0x000000ffff027224 */ /* 0x001fe400078e0a09 */
[----:B------:R-:W-:Y:S02]  /*05e0*/  IMAD.MOV.U32 R8, RZ, RZ, RZ ;  /* 0x000000ffff087224 */ /* 0x000fe400078e00ff */
[----:B------:R-:W-:Y:S01]  /*05f0*/  IMAD R3, R2, R5, RZ ;  /* 0x0000000502037224 */ /* 0x000fe200078e02ff */
[----:B------:R-:W-:-:S03]  /*0600*/  IABS R2, R0 ;  /* 0x0000000000027213 */ /* 0x000fc60000000000 */
        /* <DEDUP_REMOVED lines=28> */
[----:B------:R-:W-:Y:S05]  /*07d0*/  CALL.REL.NOINC `($__internal_11_$__cuda_sm20_div_s64) ;  /* 0x0000451000007944 */ /* 0x000fea0003c00000 */
[----:B------:R-:W-:Y:S05]  /*07e0*/  BRA `(.L_x_527) ;  /* 0x0000013000007947 */ /* 0x000fea0003800000 */
.L_x_526:
        /* <DEDUP_REMOVED lines=19> */
.L_x_527:
[----:B------:R-:W-:Y:S05]  /*0920*/  BSYNC B0 ;  /* 0x0000000000007941 */ /* 0x000fea0003800000 */
.L_x_525:
[----:B------:R-:W-:Y:S01]  /*0930*/  IABS R4, c[0x0][0x214] ;  /* 0x0000850000047a13 */ /* 0x000fe20000000000 */
[----:B------:R-:W-:Y:S01]  /*0940*/  IMAD.MOV.U32 R8, RZ, RZ, RZ ;  /* 0x000000ffff087224 */ /* 0x000fe200078e00ff */
[----:B------:R-:W-:Y:S01]  /*0950*/  ULDC UR4, c[0x0][0x214] ;  /* 0x0000850000047ab9 */ /* 0x000fe20000000800 */
[----:B------:R-:W-:Y:S01]  /*0960*/  BSSY B0, `(.L_x_528) ;  /* 0x000005c000007945 */ /* 0x000fe20003800000 */
[----:B------:R-:W0:Y:S01]  /*0970*/  I2F.RP R10, R4 ;  /* 0x00000004000a7306 */ /* 0x000e220000209400 */
[----:B------:R-:W-:Y:S02]  /*0980*/  UISETP.LT.AND UP0, UPT, URZ, UR4, UPT ;  /* 0x000000043f00728c */ /* 0x000fe4000bf01270 */
[----:B------:R-:W-:Y:S02]  /*0990*/  USHF.R.S32.HI UR5, URZ, 0x1f, UR4 ;  /* 0x0000001f3f057899 */ /* 0x000fe40008011404 */
[----:B------:R-:W-:-:S07]  /*09a0*/  ULEA.HI.SX32 UR4, UR4, 0x1, 0x1 ;  /* 0x0000000104047891 */ /* 0x000fce000f8f0a3f */
[----:B------:R-:W-:Y:S01]  /*09b0*/  @!UP0 UIADD3 UR4, UR5, URZ, URZ ;  /* 0x0000003f05048290 */ /* 0x000fe2000fffe03f */
        /* <DEDUP_REMOVED lines=64> */
[----:B------:R-:W-:Y:S02]  /*0dc0*/  MOV R34, R18 ;  /* 0x0000001200227202 */ /* 0x000fe40000000f00 */
[----:B------:R-:W-:Y:S01]  /*0dd0*/  MOV R35, R19 ;  /* 0x0000001300237202 */ /* 0x000fe20000000f00 */
[----:B------:R-:W-:Y:S05]  /*0de0*/  BRA `(.L_x_530) ;  /* 0x0000013000007947 */ /* 0x000fea0003800000 */
.L_x_529:
        /* <DEDUP_REMOVED lines=19> */
.L_x_530:
[----:B------:R-:W-:Y:S05]  /*0f20*/  BSYNC B0 ;  /* 0x0000000000007941 */ /* 0x000fea0003800000 */
.L_x_528:
[-C--:B------:R-:W-:Y:S01]  /*0f30*/  IABS R16, R3.reuse ;  /* 0x0000000300107213 */ /* 0x080fe20000000000 */
[----:B------:R-:W-:Y:S01]  /*0f40*/  BSSY B0, `(.L_x_531) ;  /* 0x000003c000007945 */ /* 0x000fe20003800000 */
[----:B------:R-:W-:Y:S02]  /*0f50*/  IABS R8, R3 ;  /* 0x0000000300087213 */ /* 0x000fe40000000000 */
[----:B------:R-:W0:Y:S01]  /*0f60*/  I2F.RP R11, R16 ;  /* 0x00000010000b7306 */ /* 0x000e220000209400 */
[----:B------:R-:W-:Y:S02]  /*0f70*/  IADD3 R5, R16, UR6, RZ ;  /* 0x0000000610057c10 */ /* 0x000fe4000fffe0ff */
        /* <DEDUP_REMOVED lines=37> */
.L_x_532:
        /* <DEDUP_REMOVED lines=19> */
.L_x_533:
[----:B------:R-:W-:Y:S05]  /*1300*/  BSYNC B0 ;  /* 0x0000000000007941 */ /* 0x000fea0003800000 */
.L_x_531:
[----:B------:R-:W-:Y:S01]  /*1310*/  IABS R8, c[0x0][0x214] ;  /* 0x0000850000087a13 */ /* 0x000fe20000000000 */
[----:B------:R-:W-:Y:S01]  /*1320*/  ULDC.U8 UR4, c[0x0][0x329] ;  /* 0x0000ca4000047ab9 */ /* 0x000fe20000000000 */
[----:B------:R-:W-:Y:S01]  /*1330*/  ISETP.GT.AND P3, PT, R3, RZ, PT ;  /* 0x000000ff0300720c */ /* 0x000fe20003f64270 */
[----:B------:R-:W-:Y:S01]  /*1340*/  ULDC.64 UR14, c[0x0][0x118] ;  /* 0x00004600000e7ab9 */ /* 0x000fe20000000a00 */
[----:B------:R-:W0:Y:S01]  /*1350*/  I2F.RP R20, R8 ;  /* 0x0000000800147306 */ /* 0x000e220000209400 */
[----:B------:R-:W-:Y:S07]  /*1360*/  BSSY B0, `(.L_x_534) ;  /* 0x000007f000007945 */ /* 0x000fee0003800000 */
        /* <DEDUP_REMOVED lines=9> */
[----:B------:R-:W-:Y:S02]  /*1400*/  ISETP.GE.AND P1, PT, R5, RZ, PT ;  /* 0x000000ff0500720c */ /* 0x000fe40003f26270 */
[----:B------:R-:W-:Y:S01]  /*1410*/  SHF.R.S32.HI R5, RZ, 0x1f, R3 ;  /* 0x0000001fff057819 */ /* 0x000fe20000011403 */
[----:B------:R-:W-:-:S04]  /*1420*/  IMAD.HI.U32 R9, R7, R6, RZ ;  /* 0x0000000607097227 */ /* 0x000fc800078e00ff */
[----:B------:R-:W-:-:S04]  /*1430*/  IMAD.MOV R7, RZ, RZ, -R9 ;  /* 0x000000ffff077224 */ /* 0x000fc800078e0a09 */
[C---:B------:R-:W-:Y:S01]  /*1440*/  IMAD R7, R8.reuse, R7, R6 ;  /* 0x0000000708077224 */ /* 0x040fe200078e0206 */
[----:B------:R-:W-:Y:S01]  /*1450*/  LEA.HI.SX32 R6, R3, 0x1, 0x1 ;  /* 0x0000000103067811 */ /* 0x000fe200078f0aff */
[----:B------:R-:W-:Y:S01]  /*1460*/  @!P3 IMAD.MOV R6, RZ, RZ, R5 ;  /* 0x000000ffff06b224 */ /* 0x000fe200078e0205 */
[----:B------:R-:W-:Y:S02]  /*1470*/  IABS R5, c[0x0][0x1c0] ;  /* 0x0000700000057a13 */ /* 0x000fe40000000000 */
[----:B------:R-:W-:Y:S02]  /*1480*/  ISETP.GT.U32.AND P0, PT, R8, R7, PT ;  /* 0x000000070800720c */ /* 0x000fe40003f04070 */
[----:B------:R-:W0:Y:S11]  /*1490*/  I2F.U32.RP R17, R5 ;  /* 0x0000000500117306 */ /* 0x000e360000209000 */
[----:B------:R-:W-:Y:S01]  /*14a0*/  @!P0 IMAD.IADD R7, R7, 0x1, -R8 ;  /* 0x0000000107078824 */ /* 0x000fe200078e0a08 */
[----:B------:R-:W-:-:S02]  /*14b0*/  @!P0 IADD3 R9, R9, 0x1, RZ ;  /* 0x0000000109098810 */ /* 0x000fc40007ffe0ff */
[----:B------:R-:W-:Y:S02]  /*14c0*/  ISETP.NE.AND P0, PT, RZ, c[0x0][0x214], PT ;  /* 0x00008500ff007a0c */ /* 0x000fe40003f05270 */
[----:B------:R-:W-:Y:S01]  /*14d0*/  ISETP.GE.U32.AND P2, PT, R7, R8, PT ;  /* 0x000000080700720c */ /* 0x000fe20003f46070 */
[----:B0-----:R-:W0:-:S12]  /*14e0*/  MUFU.RCP R24, R17 ;  /* 0x0000001100187308 */ /* 0x001e180000001000 */
[----:B------:R-:W-:Y:S02]  /*14f0*/  @P2 IADD3 R9, R9, 0x1, RZ ;  /* 0x0000000109092810 */ /* 0x000fe40007ffe0ff */
[----:B0-----:R-:W-:-:S03]  /*1500*/  IADD3 R24, R24, 0xffffffe, RZ ;  /* 0x0ffffffe18187810 */ /* 0x001fc60007ffe0ff */
[----:B------:R-:W-:Y:S01]  /*1510*/  @!P1 IMAD.MOV R9, RZ, RZ, -R9 ;  /* 0x000000ffff099224 */ /* 0x000fe200078e0a09 */
[----:B------:R-:W-:Y:S01]  /*1520*/  @!P0 LOP3.LUT R9, RZ, c[0x0][0x214], RZ, 0x33, !PT ;  /* 0x00008500ff098a12 */ /* 0x000fe200078e33ff */
[----:B------:R0:W-:Y:S01]  /*1530*/  F2I.FTZ.U32.TRUNC.NTZ R25, R24 ;  /* 0x0000001800197305 */ /* 0x0001e2000021f000 */
[----:B------:R-:W-:-:S03]  /*1540*/  IABS R17, R0 ;  /* 0x0000000000117213 */ /* 0x000fc60000000000 */
[----:B------:R-:W-:Y:S01]  /*1550*/  IMAD R3, R6, R9, RZ ;  /* 0x0000000906037224 */ /* 0x000fe200078e02ff */
[----:B------:R-:W-:-:S04]  /*1560*/  LOP3.LUT R0, R0, c[0x0][0x1c0], RZ, 0x3c, !PT ;  /* 0x0000700000007a12 */ /* 0x000fc800078e3cff */
[----:B------:R-:W-:-:S04]  /*1570*/  IABS R7, R3 ;  /* 0x0000000300077213 */ /* 0x000fc80000000000 */
[----:B------:R-:W1:Y:S01]  /*1580*/  I2F.RP R16, R7 ;  /* 0x0000000700107306 */ /* 0x000e620000209400 */
[----:B0-----:R-:W-:-:S07]  /*1590*/  IMAD.MOV.U32 R24, RZ, RZ, RZ ;  /* 0x000000ffff187224 */ /* 0x001fce00078e00ff */
[----:B-1----:R-:W0:Y:S02]  /*15a0*/  MUFU.RCP R6, R16 ;  /* 0x0000001000067308 */ /* 0x002e240000001000 */
[----:B0-----:R-:W-:Y:S01]  /*15b0*/  IADD3 R20, R6, 0xffffffe, RZ ;  /* 0x0ffffffe06147810 */ /* 0x001fe20007ffe0ff */
[----:B------:R-:W-:Y:S02]  /*15c0*/  IMAD.MOV R6, RZ, RZ, -R25 ;  /* 0x000000ffff067224 */ /* 0x000fe400078e0a19 */
[----:B------:R-:W-:-:S03]  /*15d0*/  IMAD.IADD R16, R4, 0x1, R7 ;  /* 0x0000000104107824 */ /* 0x000fc600078e0207 */
[----:B------:R-:W0:Y:S01]  /*15e0*/  F2I.FTZ.U32.TRUNC.NTZ R21, R20 ;  /* 0x0000001400157305 */ /* 0x000e22000021f000 */
[----:B------:R-:W-:Y:S01]  /*15f0*/  IMAD R23, R6, R5, RZ ;  /* 0x0000000506177224 */ /* 0x000fe200078e02ff */
[----:B------:R-:W-:-:S03]  /*1600*/  IABS R22, R16 ;  /* 0x0000001000167213 */ /* 0x000fc60000000000 */
[----:B------:R-:W-:-:S06]  /*1610*/  IMAD.HI.U32 R23, R25, R23, R24 ;  /* 0x0000001719177227 */ /* 0x000fcc00078e0018 */
[----:B------:R-:W-:-:S04]  /*1620*/  IMAD.HI.U32 R6, R23, R17, RZ ;  /* 0x0000001117067227 */ /* 0x000fc800078e00ff */
[----:B------:R-:W-:-:S04]  /*1630*/  IMAD.HI.U32 R23, R23, R22, RZ ;  /* 0x0000001617177227 */ /* 0x000fc800078e00ff */
[----:B0-----:R-:W-:Y:S02]  /*1640*/  IMAD.MOV R8, RZ, RZ, -R21 ;  /* 0x000000ffff087224 */ /* 0x001fe400078e0a15 */
[----:B------:R-:W-:Y:S02]  /*1650*/  IMAD.MOV.U32 R20, RZ, RZ, RZ ;  /* 0x000000ffff147224 */ /* 0x000fe400078e00ff */
[----:B------:R-:W-:Y:S01]  /*1660*/  IMAD R9, R8, R7, RZ ;  /* 0x0000000708097224 */ /* 0x000fe200078e02ff */
[----:B------:R-:W-:-:S03]  /*1670*/  IABS R8, c[0x0][0x1c0] ;  /* 0x0000700000087a13 */ /* 0x000fc60000000000 */
[----:B------:R-:W-:Y:S01]  /*1680*/  IMAD.HI.U32 R9, R21, R9, R20 ;  /* 0x0000000915097227 */ /* 0x000fe200078e0014 */
[----:B------:R-:W-:-:S03]  /*1690*/  IABS R20, R3 ;  /* 0x0000000300147213 */ /* 0x000fc60000000000 */
[----:B------:R-:W-:Y:S02]  /*16a0*/  IMAD.MOV R8, RZ, RZ, -R8 ;  /* 0x000000ffff087224 */ /* 0x000fe400078e0a08 */
[----:B------:R-:W-:Y:S02]  /*16b0*/  IMAD.MOV R20, RZ, RZ, -R20 ;  /* 0x000000ffff147224 */ /* 0x000fe400078e0a14 */
[----:B------:R-:W-:-:S04]  /*16c0*/  IMAD.HI.U32 R9, R9, R22, RZ ;  /* 0x0000001609097227 */ /* 0x000fc800078e00ff */
[----:B------:R-:W-:Y:S01]  /*16d0*/  IMAD R4, R6, R8, R17 ;  /* 0x0000000806047224 */ /* 0x000fe200078e0211 */
[C---:B------:R-:W-:Y:S01]  /*16e0*/  LOP3.LUT R17, R16.reuse, R7, RZ, 0x3c, !PT ;  /* 0x0000000710117212 */ /* 0x040fe200078e3cff */
[--C-:B------:R-:W-:Y:S01]  /*16f0*/  IMAD R20, R9, R20, R22.reuse ;  /* 0x0000001409147224 */ /* 0x100fe200078e0216 */
[----:B------:R-:W-:Y:S01]  /*1700*/  LOP3.LUT R16, R16, c[0x0][0x1c0], RZ, 0x3c, !PT ;  /* 0x0000700010107a12 */ /* 0x000fe200078e3cff */
[----:B------:R-:W-:Y:S01]  /*1710*/  IMAD R8, R23, R8, R22 ;  /* 0x0000000817087224 */ /* 0x000fe200078e0216 */
[----:B------:R-:W-:Y:S02]  /*1720*/  ISETP.GT.U32.AND P3, PT, R5, R4, PT ;  /* 0x000000040500720c */ /* 0x000fe40003f64070 */
[----:B------:R-:W-:Y:S02]  /*1730*/  ISETP.GT.U32.AND P0, PT, R7, R20, PT ;  /* 0x000000140700720c */ /* 0x000fe40003f04070 */
[----:B------:R-:W-:Y:S02]  /*1740*/  ISETP.GT.U32.AND P1, PT, R5, R8, PT ;  /* 0x000000080500720c */ /* 0x000fe40003f24070 */
[----:B------:R-:W-:Y:S01]  /*1750*/  ISETP.GE.AND P4, PT, R17, RZ, PT ;  /* 0x000000ff1100720c */ /* 0x000fe20003f86270 */
[----:B------:R-:W-:-:S06]  /*1760*/  IMAD.MOV.U32 R17, RZ, RZ, c[0x0][0x214] ;  /* 0x00008500ff117624 */ /* 0x000fcc00078e00ff */
[----:B------:R-:W-:Y:S01]  /*1770*/  @!P3 IMAD.IADD R4, R4, 0x1, -R5 ;  /* 0x000000010404b824 */ /* 0x000fe200078e0a05 */
[----:B------:R-:W-:Y:S01]  /*1780*/  @!P3 IADD3 R6, R6, 0x1, RZ ;  /* 0x000000010606b810 */ /* 0x000fe20007ffe0ff */
[----:B------:R-:W-:Y:S01]  /*1790*/  @!P0 IMAD.IADD R20, R20, 0x1, -R7 ;  /* 0x0000000114148824 */ /* 0x000fe200078e0a07 */
[----:B------:R-:W-:Y:S01]  /*17a0*/  @!P0 IADD3 R9, R9, 0x1, RZ ;  /* 0x0000000109098810 */ /* 0x000fe20007ffe0ff */
[----:B------:R-:W-:Y:S01]  /*17b0*/  @!P1 IMAD.IADD R8, R8, 0x1, -R5 ;  /* 0x0000000108089824 */ /* 0x000fe200078e0a05 */
[----:B------:R-:W-:Y:S02]  /*17c0*/  ISETP.GE.U32.AND P6, PT, R4, R5, PT ;  /* 0x000000050400720c */ /* 0x000fe40003fc6070 */
[----:B------:R-:W0:Y:S01]  /*17d0*/  S2R R4, SR_TID.X ;  /* 0x0000000000047919 */ /* 0x000e220000002100 */
[----:B------:R-:W-:Y:S02]  /*17e0*/  ISETP.GE.U32.AND P2, PT, R20, R7, PT ;  /* 0x000000071400720c */ /* 0x000fe40003f46070 */
[----:B------:R-:W-:-:S02]  /*17f0*/  ISETP.GE.AND P0, PT, R0, RZ, PT ;  /* 0x000000ff0000720c */ /* 0x000fc40003f06270 */
[----:B------:R-:W-:Y:S02]  /*1800*/  ISETP.GT.AND P3, PT, R2, RZ, PT ;  /* 0x000000ff0200720c */ /* 0x000fe40003f64270 */
[----:B------:R-:W-:Y:S02]  /*1810*/  ISETP.GE.U32.AND P5, PT, R8, R5, PT ;  /* 0x000000050800720c */ /* 0x000fe40003fa6070 */
[----:B------:R-:W-:Y:S02]  /*1820*/  @!P1 IADD3 R23, R23, 0x1, RZ ;  /* 0x0000000117179810 */ /* 0x000fe40007ffe0ff */
[----:B------:R-:W-:Y:S02]  /*1830*/  @P6 IADD3 R6, R6, 0x1, RZ ;  /* 0x0000000106066810 */ /* 0x000fe40007ffe0ff */
[----:B------:R-:W-:Y:S02]  /*1840*/  ISETP.NE.AND P6, PT, R3, RZ, PT ;  /* 0x000000ff0300720c */ /* 0x000fe40003fc5270 */
[----:B------:R-:W-:Y:S01]  /*1850*/  @P2 IADD3 R9, R9, 0x1, RZ ;  /* 0x0000000109092810 */ /* 0x000fe20007ffe0ff */
[----:B------:R-:W-:Y:S01]  /*1860*/  @!P0 IMAD.MOV R6, RZ, RZ, -R6 ;  /* 0x000000ffff068224 */ /* 0x000fe200078e0a06 */
[----:B------:R-:W-:-:S02]  /*1870*/  ISETP.GE.AND P2, PT, R16, RZ, PT ;  /* 0x000000ff1000720c */ /* 0x000fc40003f46270 */
[----:B------:R-:W-:Y:S01]  /*1880*/  LOP3.LUT R0, RZ, c[0x0][0x1c0], RZ, 0x33, !PT ;  /* 0x00007000ff007a12 */ /* 0x000fe200078e33ff */
[----:B------:R-:W-:Y:S01]  /*1890*/  @!P4 IMAD.MOV R9, RZ, RZ, -R9 ;  /* 0x000000ffff09c224 */ /* 0x000fe200078e0a09 */
[----:B------:R-:W-:Y:S02]  /*18a0*/  ISETP.NE.AND P4, PT, RZ, c[0x0][0x1c0], PT ;  /* 0x00007000ff007a0c */ /* 0x000fe40003f85270 */
[----:B------:R-:W-:Y:S02]  /*18b0*/  SHF.R.S32.HI R8, RZ, 0x1f, R2 ;  /* 0x0000001fff087819 */ /* 0x000fe40000011402 */
[----:B------:R-:W-:Y:S02]  /*18c0*/  ISETP.NE.AND P1, PT, RZ, UR4, PT ;  /* 0x00000004ff007c0c */ /* 0x000fe4000bf25270 */
[----:B0-----:R-:W-:Y:S02]  /*18d0*/  SHF.R.S32.HI R5, RZ, 0x1f, R4 ;  /* 0x0000001fff057819 */ /* 0x001fe40000011404 */
[----:B------:R-:W-:Y:S01]  /*18e0*/  LEA.HI.SX32 R16, R2, 0x1, 0x1 ;  /* 0x0000000102107811 */ /* 0x000fe200078f0aff */
[----:B------:R-:W-:Y:S01]  /*18f0*/  @!P3 IMAD.MOV R16, RZ, RZ, R8 ;  /* 0x000000ffff10b224 */ /* 0x000fe200078e0208 */
[----:B------:R-:W-:-:S02]  /*1900*/  SEL R17, R17, 0x1, !P1 ;  /* 0x0000000111117807 */ /* 0x000fc40004800000 */
[----:B------:R-:W-:Y:S02]  /*1910*/  SEL R6, R0, R6, !P4 ;  /* 0x0000000600067207 */ /* 0x000fe40006000000 */
        /* <DEDUP_REMOVED lines=8> */
[----:B------:R-:W-:Y:S01]  /*19a0*/  SHF.R.S32.HI R6, RZ, 0x4, R8 ;  /* 0x00000004ff067819 */ /* 0x000fe20000011408 */
[----:B------:R-:W-:Y:S01]  /*19b0*/  IMAD.MOV.U32 R16, RZ, RZ, -0x800000 ;  /* 0xff800000ff107424 */ /* 0x000fe200078e00ff */
[----:B------:R-:W-:-:S02]  /*19c0*/  ISETP.LT.AND.EX P2, PT, R19, R21, PT, P0 ;  /* 0x000000151300720c */ /* 0x000fc40003f41300 */
[----:B------:R-:W-:Y:S02]  /*19d0*/  ISETP.GE.AND P0, PT, R6, c[0x0][0x314], PT ;  /* 0x0000c50006007a0c */ /* 0x000fe40003f06270 */
[----:B------:R-:W-:Y:S02]  /*19e0*/  SEL R0, R0, R23, !P4 ;  /* 0x0000001700007207 */ /* 0x000fe40006000000 */
[----:B------:R-:W-:Y:S02]  /*19f0*/  LOP3.LUT R23, R8, 0xfffffff0, RZ, 0xc0, !PT ;  /* 0xfffffff008177812 */ /* 0x000fe400078ec0ff */
[----:B------:R-:W-:Y:S02]  /*1a00*/  SEL R9, R18, R9, P2 ;  /* 0x0000000912097207 */ /* 0x000fe40001000000 */
[----:B------:R-:W-:Y:S01]  /*1a10*/  SEL R8, R19, R21, P2 ;  /* 0x0000001513087207 */ /* 0x000fe20001000000 */
[----:B------:R-:W-:-:S04]  /*1a20*/  IMAD.IADD R23, R4, 0x1, -R23 ;  /* 0x0000000104177824 */ /* 0x000fc800078e0a17 */
[----:B------:R-:W-:Y:S05]  /*1a30*/  @P0 BRA `(.L_x_535) ;  /* 0x0000011000000947 */ /* 0x000fea0003800000 */
[----:B------:R-:W-:Y:S01]  /*1a40*/  UIADD3 UR5, UP0, UR12, -UR11, URZ ;  /* 0x8000000b0c057290 */ /* 0x000fe2000ff1e03f */
[----:B------:R-:W-:-:S03]  /*1a50*/  SHF.R.S32.HI R19, RZ, 0x1f, R23 ;  /* 0x0000001fff137819 */ /* 0x000fc60000011417 */
[----:B------:R-:W-:Y:S02]  /*1a60*/  UIADD3.X UR4, UR10, ~UR9, URZ, UP0, !UPT ;  /* 0x800000090a047290 */ /* 0x000fe400087fe43f */
[----:B------:R-:W-:-:S04]  /*1a70*/  ISETP.LT.U32.AND P0, PT, R23, UR5, PT ;  /* 0x0000000517007c0c */ /* 0x000fc8000bf01070 */
[----:B------:R-:W-:-:S05]  /*1a80*/  IMAD.U32 R18, RZ, RZ, UR4 ;  /* 0x00000004ff127e24 */ /* 0x000fca000f8e00ff */
[----:B------:R-:W-:-:S13]  /*1a90*/  ISETP.GT.AND.EX P0, PT, R18, R19, PT, P0 ;  /* 0x000000131200720c */ /* 0x000fda0003f04300 */
[----:B------:R-:W-:Y:S05]  /*1aa0*/  @!P0 BRA `(.L_x_535) ;  /* 0x000000a000008947 */ /* 0x000fea0003800000 */
[----:B------:R-:W-:Y:S01]  /*1ab0*/  IADD3 R18, P0, R23, UR11, RZ ;  /* 0x0000000b17127c10 */ /* 0x000fe2000ff1e0ff */
[----:B------:R-:W-:Y:S01]  /*1ac0*/  IMAD R16, R6, UR10, RZ ;  /* 0x0000000a06107c24 */ /* 0x000fe2000f8e02ff */
[----:B------:R-:W-:Y:S02]  /*1ad0*/  SHF.R.S32.HI R21, RZ, 0x1f, R6 ;  /* 0x0000001fff157819 */ /* 0x000fe40000011406 */
[----:B------:R-:W-:-:S03]  /*1ae0*/  IADD3.X R19, R19, UR9, RZ, P0, !PT ;  /* 0x0000000913137c10 */ /* 0x000fc600087fe4ff */
[----:B------:R-:W-:Y:S02]  /*1af0*/  IMAD R16, R21, UR12, R16 ;  /* 0x0000000c15107c24 */ /* 0x000fe4000f8e0210 */
[----:B------:R-:W-:-:S04]  /*1b00*/  IMAD.WIDE.U32 R18, R6, UR12, R18 ;  /* 0x0000000c06127c25 */ /* 0x000fc8000f8e0012 */
[----:B------:R-:W-:Y:S01]  /*1b10*/  IMAD.IADD R16, R19, 0x1, R16 ;  /* 0x0000000113107824 */ /* 0x000fe200078e0210 */
[----:B------:R-:W-:-:S04]  /*1b20*/  LEA R20, P0, R18, c[0x0][0x208], 0x2 ;  /* 0x0000820012147a11 */ /* 0x000fc800078010ff */
[----:B------:R-:W-:-:S05]  /*1b30*/  LEA.HI.X R21, R18, c[0x0][0x20c], R16, 0x2, P0 ;  /* 0x0000830012157a11 */ /* 0x000fca00000f1410 */
[----:B------:R0:W5:Y:S04]  /*1b40*/  LDG.E R16, [R20.64] ;  /* 0x0000000e14107981 */ /* 0x000168000c1e1900 */
.L_x_535:
[----:B------:R-:W-:Y:S05]  /*1b50*/  BSYNC B0 ;  /* 0x0000000000007941 */ /* 0x000fea0003800000 */
.L_x_534:
        /* <DEDUP_REMOVED lines=16> */
[----:B------:R1:W2:Y:S02]  /*1c60*/  @!P0 LDS R30, [R18.X4] ;  /* 0x00000000121e8984 */ /* 0x0002a40000004800 */
[----:B-1----:R-:W-:Y:S02]  /*1c70*/  SHF.R.S32.HI R18, RZ, 0x1f, R3 ;  /* 0x0000001fff127819 */ /* 0x002fe40000011403 */
[----:B--2---:R-:W1:Y:S02]  /*1c80*/  SHFL.BFLY PT, R19, R30, 0x4, 0x1f ;  /* 0x0c801f001e137f89 */ /* 0x004e6400000e0000 */
[----:B-1----:R-:W-:-:S05]  /*1c90*/  FMNMX.FTZ R22, R19, R30, !PT ;  /* 0x0000001e13167209 */ /* 0x002fca0007810000 */
[----:B------:R-:W1:Y:S02]  /*1ca0*/  SHFL.BFLY PT, R25, R22, 0x2, 0x1f ;  /* 0x0c401f0016197f89 */ /* 0x000e6400000e0000 */
        /* <DEDUP_REMOVED lines=8> */
[----:B01----:R-:W0:Y:S02]  /*1d30*/  SHFL.BFLY PT, R20, R23, 0x4, 0x1f ;  /* 0x0c801f0017147f89 */ /* 0x003e2400000e0000 */
        /* <DEDUP_REMOVED lines=19> */
[----:B------:R-:W-:Y:S01]  /*1e70*/  ISETP.GE.U32.AND P2, PT, R32, UR12, PT ;  /* 0x0000000c20007c0c */ /* 0x000fe2000bf46070 */
[----:B------:R-:W-:-:S03]  /*1e80*/  IMAD.MOV.U32 R5, RZ, RZ, c[0x0][0x1c0] ;  /* 0x00007000ff057624 */ /* 0x000fc600078e00ff */
[----:B------:R-:W-:Y:S02]  /*1e90*/  ISETP.GE.AND.EX P2, PT, R33, UR10, PT, P2 ;  /* 0x0000000a21007c0c */ /* 0x000fe4000bf46320 */
        /* <DEDUP_REMOVED lines=13> */
[----:B------:R-:W-:Y:S02]  /*1f70*/  IMAD R0, R0, UR8, RZ ;  /* 0x0000000800007c24 */ /* 0x000fe4000f8e02ff */
[----:B------:R-:W-:-:S04]  /*1f80*/  IMAD.WIDE.U32 R18, R17, UR8, RZ ;  /* 0x0000000811127c25 */ /* 0x000fc8000f8e00ff */
[----:B------:R-:W-:Y:S02]  /*1f90*/  IMAD R17, R17, UR7, R0 ;  /* 0x0000000711117c24 */ /* 0x000fe4000f8e0200 */
        /* <DEDUP_REMOVED lines=12> */
[----:B------:R-:W-:Y:S05]  /*2060*/  CALL.REL.NOINC `($__internal_11_$__cuda_sm20_div_s64) ;  /* 0x00002c8000007944 */ /* 0x000fea0003c00000 */
[-C--:B------:R-:W-:Y:S02]  /*2070*/  IADD3 R21, P0, RZ, -R18.reuse, RZ ;  /* 0x80000012ff157210 */ /* 0x080fe40007f1e0ff */
[----:B------:R-:W-:Y:S02]  /*2080*/  MOV R42, R18 ;  /* 0x00000012002a7202 */ /* 0x000fe40000000f00 */
[----:B------:R-:W-:Y:S01]  /*2090*/  IADD3.X R17, RZ, ~R19, RZ, P0, !PT ;  /* 0x80000013ff117210 */ /* 0x000fe200007fe4ff */
[----:B------:R-:W-:Y:S01]  /*20a0*/  IMAD.WIDE.U32 R32, R36, R21, R32 ;  /* 0x0000001524207225 */ /* 0x000fe200078e0020 */
[----:B------:R-:W-:-:S03]  /*20b0*/  MOV R43, R19 ;  /* 0x00000013002b7202 */ /* 0x000fc60000000f00 */
[----:B------:R-:W-:-:S04]  /*20c0*/  IMAD R0, R17, R36, RZ ;  /* 0x0000002411007224 */ /* 0x000fc800078e02ff */
[----:B------:R-:W-:-:S05]  /*20d0*/  IMAD R17, R23, R21, R0 ;  /* 0x0000001517117224 */ /* 0x000fca00078e0200 */
[----:B------:R-:W-:Y:S01]  /*20e0*/  IADD3 R17, R33, R17, RZ ;  /* 0x0000001121117210 */ /* 0x000fe20007ffe0ff */
[----:B------:R-:W-:Y:S05]  /*20f0*/  BRA `(.L_x_541) ;  /* 0x0000016000007947 */ /* 0x000fea0003800000 */
.L_x_540:
        /* <DEDUP_REMOVED lines=22> */
.L_x_541:
[----:B------:R-:W-:Y:S05]  /*2260*/  BSYNC B0 ;  /* 0x0000000000007941 */ /* 0x000fea0003800000 */
.L_x_539:
[----:B------:R-:W-:Y:S01]  /*2270*/  LOP3.LUT R0, R17, UR7, RZ, 0xfc, !PT ;  /* 0x0000000711007c12 */ /* 0x000fe2000f8efcff */
[----:B------:R-:W-:Y:S03]  /*2280*/  BSSY B0, `(.L_x_542) ;  /* 0x0000028000007945 */ /* 0x000fe60003800000 */
[----:B------:R-:W-:-:S13]  /*2290*/  ISETP.NE.U32.AND P0, PT, R0, RZ, PT ;  /* 0x000000ff0000720c */ /* 0x000fda0003f05070 */
[----:B------:R-:W-:Y:S05]  /*22a0*/  @!P0 BRA `(.L_x_543) ;  /* 0x000000f000008947 */ /* 0x000fea0003800000 */
[----:B------:R-:W-:Y:S01]  /*22b0*/  IMAD.MOV.U32 R26, RZ, RZ, R32 ;  /* 0x000000ffff1a7224 */ /* 0x000fe200078e0020 */
[----:B------:R-:W-:Y:S01]  /*22c0*/  MOV R24, UR8 ;  /* 0x0000000800187c02 */ /* 0x000fe20008000f00 */
[----:B------:R-:W-:Y:S01]  /*22d0*/  IMAD.U32 R23, RZ, RZ, UR7 ;  /* 0x00000007ff177e24 */ /* 0x000fe2000f8e00ff */
[----:B------:R-:W-:Y:S02]  /*22e0*/  MOV R22, 0x2300 ;  /* 0x0000230000167802 */ /* 0x000fe40000000f00 */
[----:B------:R-:W-:Y:S05]  /*22f0*/  CALL.REL.NOINC `($__internal_11_$__cuda_sm20_div_s64) ;  /* 0x000029f000007944 */ /* 0x000fea0003c00000 */
[-C--:B------:R-:W-:Y:S02]  /*2300*/  IADD3 R16, P0, RZ, -R18.reuse, RZ ;  /* 0x80000012ff107210 */ /* 0x080fe40007f1e0ff */
[----:B------:R-:W-:Y:S02]  /*2310*/  MOV R33, R17 ;  /* 0x0000001100217202 */ /* 0x000fe40000000f00 */
[-C--:B------:R-:W-:Y:S02]  /*2320*/  IADD3.X R0, RZ, ~R19.reuse, RZ, P0, !PT ;  /* 0x80000013ff007210 */ /* 0x080fe400007fe4ff */
[----:B------:R-:W-:Y:S01]  /*2330*/  MOV R36, R18 ;  /* 0x0000001200247202 */ /* 0x000fe20000000f00 */
[----:B------:R-:W-:Y:S01]  /*2340*/  IMAD.WIDE.U32 R32, R16, UR8, R32 ;  /* 0x0000000810207c25 */ /* 0x000fe2000f8e0020 */
[----:B------:R-:W-:-:S03]  /*2350*/  MOV R37, R19 ;  /* 0x0000001300257202 */ /* 0x000fc60000000f00 */
[----:B------:R-:W-:-:S04]  /*2360*/  IMAD R21, R0, UR8, RZ ;  /* 0x0000000800157c24 */ /* 0x000fc8000f8e02ff */
[----:B------:R-:W-:-:S05]  /*2370*/  IMAD R21, R16, UR7, R21 ;  /* 0x0000000710157c24 */ /* 0x000fca000f8e0215 */
[----:B------:R-:W-:Y:S01]  /*2380*/  IADD3 R0, R33, R21, RZ ;  /* 0x0000001521007210 */ /* 0x000fe20007ffe0ff */
[----:B------:R-:W-:Y:S05]  /*2390*/  BRA `(.L_x_544) ;  /* 0x0000016000007947 */ /* 0x000fea0003800000 */
.L_x_543:
[----:B------:R-:W0:Y:S01]  /*23a0*/  I2F.U32.RP R18, UR8 ;  /* 0x0000000800127d06 */ /* 0x000e220008209000 */
[----:B------:R-:W-:Y:S01]  /*23b0*/  ISETP.NE.U32.AND P0, PT, RZ, UR8, PT ;  /* 0x00000008ff007c0c */ /* 0x000fe2000bf05070 */
[----:B------:R-:W-:-:S06]  /*23c0*/  IMAD.MOV.U32 R37, RZ, RZ, RZ ;  /* 0x000000ffff257224 */ /* 0x000fcc00078e00ff */
[----:B0-----:R-:W0:Y:S02]  /*23d0*/  MUFU.RCP R16, R18 ;  /* 0x0000001200107308 */ /* 0x001e240000001000 */
[----:B0-----:R-:W-:-:S06]  /*23e0*/  IADD3 R16, R16, 0xffffffe, RZ ;  /* 0x0ffffffe10107810 */ /* 0x001fcc0007ffe0ff */
[----:B------:R-:W0:Y:S02]  /*23f0*/  F2I.FTZ.U32.TRUNC.NTZ R17, R16 ;  /* 0x0000001000117305 */ /* 0x000e24000021f000 */
[----:B0-----:R-:W-:Y:S02]  /*2400*/  IMAD.MOV R0, RZ, RZ, -R17 ;  /* 0x000000ffff007224 */ /* 0x001fe400078e0a11 */
[----:B------:R-:W-:Y:S02]  /*2410*/  IMAD.MOV.U32 R16, RZ, RZ, RZ ;  /* 0x000000ffff107224 */ /* 0x000fe400078e00ff */
[----:B------:R-:W-:-:S04]  /*2420*/  IMAD R0, R0, UR8, RZ ;  /* 0x0000000800007c24 */ /* 0x000fc8000f8e02ff */
[----:B------:R-:W-:Y:S01]  /*2430*/  IMAD.HI.U32 R17, R17, R0, R16 ;  /* 0x0000000011117227 */ /* 0x000fe200078e0010 */
[----:B------:R-:W-:-:S05]  /*2440*/  HFMA2.MMA R0, -RZ, RZ, 0, 0 ;  /* 0x00000000ff007435 */ /* 0x000fca00000001ff */
[----:B------:R-:W-:-:S05]  /*2450*/  IMAD.HI.U32 R36, R17, R32, RZ ;  /* 0x0000002011247227 */ /* 0x000fca00078e00ff */
[----:B------:R-:W-:-:S05]  /*2460*/  IADD3 R17, -R36, RZ, RZ ;  /* 0x000000ff24117210 */ /* 0x000fca0007ffe1ff */
[----:B------:R-:W-:-:S05]  /*2470*/  IMAD R17, R17, UR8, R32 ;  /* 0x0000000811117c24 */ /* 0x000fca000f8e0220 */
[----:B------:R-:W-:-:S13]  /*2480*/  ISETP.GE.U32.AND P3, PT, R17, UR8, PT ;  /* 0x0000000811007c0c */ /* 0x000fda000bf66070 */
[----:B------:R-:W-:Y:S02]  /*2490*/  @P3 IADD3 R17, R17, -UR8, RZ ;  /* 0x8000000811113c10 */ /* 0x000fe4000fffe0ff */
[----:B------:R-:W-:Y:S02]  /*24a0*/  @P3 IADD3 R36, R36, 0x1, RZ ;  /* 0x0000000124243810 */ /* 0x000fe40007ffe0ff */
[----:B------:R-:W-:-:S13]  /*24b0*/  ISETP.GE.U32.AND P2, PT, R17, UR8, PT ;  /* 0x0000000811007c0c */ /* 0x000fda000bf46070 */
[----:B------:R-:W-:Y:S02]  /*24c0*/  @P2 IADD3 R36, R36, 0x1, RZ ;  /* 0x0000000124242810 */ /* 0x000fe40007ffe0ff */
[----:B------:R-:W-:-:S05]  /*24d0*/  @!P0 LOP3.LUT R36, RZ, UR8, RZ, 0x33, !PT ;  /* 0x00000008ff248c12 */ /* 0x000fca000f8e33ff */
[----:B------:R-:W-:-:S04]  /*24e0*/  IMAD.MOV R17, RZ, RZ, -R36 ;  /* 0x000000ffff117224 */ /* 0x000fc800078e0a24 */
[----:B------:R-:W-:Y:S02]  /*24f0*/  IMAD R32, R17, UR8, R32 ;  /* 0x0000000811207c24 */ /* 0x000fe4000f8e0220 */
.L_x_544:
[----:B------:R-:W-:Y:S05]  /*2500*/  BSYNC B0 ;  /* 0x0000000000007941 */ /* 0x000fea0003800000 */
.L_x_542:
        /* <DEDUP_REMOVED lines=11> */
[----:B------:R-:W-:Y:S05]  /*25c0*/  CALL.REL.NOINC `($__internal_11_$__cuda_sm20_div_s64) ;  /* 0x0000272000007944 */ /* 0x000fea0003c00000 */
[----:B------:R-:W-:-:S04]  /*25d0*/  IADD3 R17, P0, RZ, -R18, RZ ;  /* 0x80000012ff117210 */ /* 0x000fc80007f1e0ff */
[----:B------:R-:W-:Y:S01]  /*25e0*/  IADD3.X R16, RZ, ~R19, RZ, P0, !PT ;  /* 0x80000013ff107210 */ /* 0x000fe200007fe4ff */
[----:B------:R-:W-:-:S04]  /*25f0*/  IMAD.WIDE.U32 R36, R5, R17, R36 ;  /* 0x0000001105247225 */ /* 0x000fc800078e0024 */
[----:B------:R-:W-:-:S04]  /*2600*/  IMAD R16, R16, R5, RZ ;  /* 0x0000000510107224 */ /* 0x000fc800078e02ff */
[----:B------:R-:W-:-:S05]  /*2610*/  IMAD R4, R4, R17, R16 ;  /* 0x0000001104047224 */ /* 0x000fca00078e0210 */
[----:B------:R-:W-:Y:S01]  /*2620*/  IADD3 R4, R37, R4, RZ ;  /* 0x0000000425047210 */ /* 0x000fe20007ffe0ff */
[----:B------:R-:W-:Y:S05]  /*2630*/  BRA `(.L_x_547) ;  /* 0x0000016000007947 */ /* 0x000fea0003800000 */
.L_x_546:
[----:B------:R-:W0:Y:S01]  /*2640*/  I2F.U32.RP R19, R5 ;  /* 0x0000000500137306 */ /* 0x000e220000209000 */
[----:B------:R-:W-:-:S07]  /*2650*/  ISETP.NE.U32.AND P0, PT, R5, RZ, PT ;  /* 0x000000ff0500720c */ /* 0x000fce0003f05070 */
[----:B0-----:R-:W0:Y:S02]  /*2660*/  MUFU.RCP R16, R19 ;  /* 0x0000001300107308 */ /* 0x001e240000001000 */
[----:B0-----:R-:W-:Y:S01]  /*2670*/  IADD3 R16, R16, 0xffffffe, RZ ;  /* 0x0ffffffe10107810 */ /* 0x001fe20007ffe0ff */
[----:B------:R-:W-:-:S05]  /*2680*/  IMAD.MOV.U32 R19, RZ, RZ, RZ ;  /* 0x000000ffff137224 */ /* 0x000fca00078e00ff */
        /* <DEDUP_REMOVED lines=17> */
.L_x_547:
[----:B------:R-:W-:Y:S05]  /*27a0*/  BSYNC B0 ;  /* 0x0000000000007941 */ /* 0x000fea0003800000 */
.L_x_545:
        /* <DEDUP_REMOVED lines=38> */
[----:B------:R-:W-:Y:S05]  /*2a10*/  CALL.REL.NOINC `($__internal_11_$__cuda_sm20_div_s64) ;  /* 0x000022d000007944 */ /* 0x000fea0003c00000 */
        /* <DEDUP_REMOVED lines=12> */
.L_x_549:
        /* <DEDUP_REMOVED lines=23> */
.L_x_550:
[----:B------:R-:W-:Y:S05]  /*2c50*/  BSYNC B0 ;  /* 0x0000000000007941 */ /* 0x000fea0003800000 */
.L_x_548:
        /* <DEDUP_REMOVED lines=18> */
.L_x_552:
        /* <DEDUP_REMOVED lines=22> */
.L_x_553:
[----:B------:R-:W-:Y:S05]  /*2ee0*/  BSYNC B0 ;  /* 0x0000000000007941 */ /* 0x000fea0003800000 */
.L_x_551:
        /* <DEDUP_REMOVED lines=20> */
.L_x_555:
[----:B------:R-:W0:Y:S01]  /*3030*/  I2F.U32.RP R19, R13 ;  /* 0x0000000d00137306 */ /* 0x000e220000209000 */
[----:B------:R-:W-:Y:S01]  /*3040*/  IMAD.MOV.U32 R20, RZ, RZ, RZ ;  /* 0x000000ffff147224 */ /* 0x000fe200078e00ff */
[----:B------:R-:W-:-:S06]  /*3050*/  ISETP.NE.U32.AND P0, PT, R13, RZ, PT ;  /* 0x000000ff0d00720c */ /* 0x000fcc0003f05070 */
[----:B0-----:R-:W0:Y:S02]  /*3060*/  MUFU.RCP R17, R19 ;  /* 0x0000001300117308 */ /* 0x001e240000001000 */
[----:B0-----:R-:W-:Y:S01]  /*3070*/  IADD3 R17, R17, 0xffffffe, RZ ;  /* 0x0ffffffe11117810 */ /* 0x001fe20007ffe0ff */
[----:B------:R-:W-:-:S05]  /*3080*/  IMAD.MOV.U32 R19, RZ, RZ, RZ ;  /* 0x000000ffff137224 */ /* 0x000fca00078e00ff */
        /* <DEDUP_REMOVED lines=17> */
.L_x_556:
[----:B------:R-:W-:Y:S05]  /*31a0*/  BSYNC B0 ;  /* 0x0000000000007941 */ /* 0x000fea0003800000 */
.L_x_554:
[----:B------:R-:W-:Y:S01]  /*31b0*/  SHF.R.S32.HI R17, RZ, 0x1f, R7 ;  /* 0x0000001fff117819 */ /* 0x000fe20000011407 */
[-C--:B------:R-:W-:Y:S01]  /*31c0*/  IMAD R12, R19, R7.reuse, RZ ;  /* 0x00000007130c7224 */ /* 0x080fe200078e02ff */
[----:B------:R-:W-:Y:S01]  /*31d0*/  BSSY B0, `(.L_x_557) ;  /* 0x000003b000007945 */ /* 0x000fe20003800000 */
[----:B------:R-:W-:-:S04]  /*31e0*/  IMAD.WIDE.U32 R42, R18, R7, RZ ;  /* 0x00000007122a7225 */ /* 0x000fc800078e00ff */
[----:B------:R-:W-:Y:S01]  /*31f0*/  IMAD R7, R17, R18, R12 ;  /* 0x0000001211077224 */ /* 0x000fe200078e020c */
[----:B------:R-:W-:Y:S01]  /*3200*/  SHF.R.S32.HI R18, RZ, 0x1f, R2 ;  /* 0x0000001fff127819 */ /* 0x000fe20000011402 */
[----:B------:R-:W-:Y:S01]  /*3210*/  IMAD R17, R15, R2, RZ ;  /* 0x000000020f117224 */ /* 0x000fe200078e02ff */
[----:B------:R-:W-:Y:S01]  /*3220*/  LOP3.LUT R15, R41, R10, RZ, 0xfc, !PT ;  /* 0x0000000a290f7212 */ /* 0x000fe200078efcff */
[----:B------:R-:W-:Y:S01]  /*3230*/  IMAD R45, R25, c[0x0][0x214], RZ ;  /* 0x00008500192d7a24 */ /* 0x000fe200078e02ff */
[----:B------:R-:W-:Y:S01]  /*3240*/  IADD3 R7, R43, R7, RZ ;  /* 0x000000072b077210 */ /* 0x000fe20007ffe0ff */
[----:B------:R-:W-:Y:S01]  /*3250*/  IMAD R17, R18, R13, R17 ;  /* 0x0000000d12117224 */ /* 0x000fe200078e0211 */
[----:B------:R-:W-:Y:S01]  /*3260*/  ISETP.NE.U32.AND P0, PT, R15, RZ, PT ;  /* 0x000000ff0f00720c */ /* 0x000fe20003f05070 */
[----:B------:R-:W-:Y:S01]  /*3270*/  IMAD R12, R14, R45, RZ ;  /* 0x0000002d0e0c7224 */ /* 0x000fe200078e02ff */
[----:B------:R-:W-:Y:S01]  /*3280*/  SHF.R.S32.HI R19, RZ, 0x1f, R45 ;  /* 0x0000001fff137819 */ /* 0x000fe2000001142d */
        /* <DEDUP_REMOVED lines=11> */
[----:B------:R-:W-:Y:S05]  /*3340*/  CALL.REL.NOINC `($__internal_11_$__cuda_sm20_div_s64) ;  /* 0x000019a000007944 */ /* 0x000fea0003c00000 */
        /* <DEDUP_REMOVED lines=12> */
.L_x_558:
        /* <DEDUP_REMOVED lines=23> */
.L_x_559:
[----:B------:R-:W-:Y:S05]  /*3580*/  BSYNC B0 ;  /* 0x0000000000007941 */ /* 0x000fea0003800000 */
.L_x_557:
        /* <DEDUP_REMOVED lines=29> */
.L_x_561:
[----:B------:R-:W0:Y:S01]  /*3760*/  I2F.U32.RP R17, R9 ;  /* 0x0000000900117306 */ /* 0x000e220000209000 */
[----:B------:R-:W-:Y:S01]  /*3770*/  IMAD.MOV.U32 R18, RZ, RZ, RZ ;  /* 0x000000ffff127224 */ /* 0x000fe200078e00ff */
[----:B------:R-:W-:-:S06]  /*3780*/  ISETP.NE.U32.AND P0, PT, R9, RZ, PT ;  /* 0x000000ff0900720c */ /* 0x000fcc0003f05070 */
        /* <DEDUP_REMOVED lines=20> */
.L_x_562:
[----:B------:R-:W-:Y:S05]  /*38d0*/  BSYNC B0 ;  /* 0x0000000000007941 */ /* 0x000fea0003800000 */
.L_x_560:
        /* <DEDUP_REMOVED lines=20> */
.L_x_538:
[----:B------:R-:W-:-:S04]  /*3a20*/  LEA R2, P0, R32, c[0x0][0x200], 0x2 ;  /* 0x0000800020027a11 */ /* 0x000fc800078010ff */
[----:B------:R-:W-:-:S05]  /*3a30*/  LEA.HI.X R3, R32, c[0x0][0x204], R33, 0x2, P0 ;  /* 0x0000810020037a11 */ /* 0x000fca00000f1421 */
[----:B------:R0:W-:Y:S04]  /*3a40*/  STG.E [R2.64], R27 ;  /* 0x0000001b02007986 */ /* 0x0001e8000c10190e */
.L_x_537:
[----:B------:R-:W-:Y:S05]  /*3a50*/  BSYNC B1 ;  /* 0x0000000000017941 */ /* 0x000fea0003800000 */
.L_x_536:
[----:B------:R-:W1:Y:S01]  /*3a60*/  S2R R0, SR_TID.X ;  /* 0x0000000000007919 */ /* 0x000e620000002100 */
[----:B------:R-:W-:Y:S01]  /*3a70*/  IMAD.MOV.U32 R28, RZ, RZ, c[0x0][0x314] ;  /* 0x0000c500ff1c7624 */ /* 0x000fe200078e00ff */
[----:B------:R-:W-:Y:S01]  /*3a80*/  CS2R R4, SRZ ;  /* 0x0000000000047805 */ /* 0x000fe2000001ff00 */
[----:B------:R-:W-:Y:S01]  /*3a90*/  CS2R R6, SRZ ;  /* 0x0000000000067805 */ /* 0x000fe2000001ff00 */
[----:B------:R-:W-:Y:S01]  /*3aa0*/  CS2R R10, SRZ ;  /* 0x00000000000a7805 */ /* 0x000fe2000001ff00 */
[----:B------:R-:W-:Y:S01]  /*3ab0*/  IMAD.MOV.U32 R12, RZ, RZ, RZ ;  /* 0x000000ffff0c7224 */ /* 0x000fe200078e00ff */
[----:B-1----:R-:W-:-:S04]  /*3ac0*/  SHF.R.S32.HI R15, RZ, 0x1f, R0 ;  /* 0x0000001fff0f7819 */ /* 0x002fc80000011400 */
[----:B------:R-:W-:-:S04]  /*3ad0*/  LEA.HI R15, R15, R0, RZ, 0x3 ;  /* 0x000000000f0f7211 */ /* 0x000fc800078f18ff */
[----:B0-----:R-:W-:Y:S02]  /*3ae0*/  LOP3.LUT R3, R15, 0xfffffff8, RZ, 0xc0, !PT ;  /* 0xfffffff80f037812 */ /* 0x001fe400078ec0ff */
[----:B------:R-:W-:-:S03]  /*3af0*/  SHF.R.S32.HI R15, RZ, 0x3, R15 ;  /* 0x00000003ff0f7819 */ /* 0x000fc6000001140f */
[----:B------:R-:W-:Y:S02]  /*3b00*/  IMAD.IADD R14, R0, 0x1, -R3 ;  /* 0x00000001000e7824 */ /* 0x000fe400078e0a03 */
[----:B------:R-:W-:-:S03]  /*3b10*/  CS2R R2, SRZ ;  /* 0x0000000000027805 */ /* 0x000fc6000001ff00 */
[----:B------:R-:W-:-:S04]  /*3b20*/  ISETP.GE.AND P0, PT, R14, c[0x0][0x314], PT ;  /* 0x0000c5000e007a0c */ /* 0x000fc80003f06270 */
[----:B------:R-:W-:Y:S01]  /*3b30*/  ISETP.LT.AND P0, PT, R0, 0x80, !P0 ;  /* 0x000000800000780c */ /* 0x000fe20004701270 */
[----:B------:R-:W-:-:S12]  /*3b40*/  HFMA2.MMA R0, -RZ, RZ, 0, 0 ;  /* 0x00000000ff007435 */ /* 0x000fd800000001ff */
[----:B------:R-:W-:Y:S01]  /*3b50*/  @P0 FADD.FTZ R8, -R27, R30 ;  /* 0x0000001e1b080221 */ /* 0x000fe20000010100 */
[C---:B------:R-:W-:Y:S01]  /*3b60*/  SHF.L.U32 R30, R14.reuse, 0x2, RZ ;  /* 0x000000020e1e7819 */ /* 0x040fe200000006ff */
[----:B------:R-:W-:Y:S02]  /*3b70*/  @P0 IMAD R9, R14, 0x11, R15 ;  /* 0x000000110e090824 */ /* 0x000fe400078e020f */
[----:B------:R-:W-:-:S06]  /*3b80*/  @P0 FMUL.FTZ R8, R8, 1.4426950216293334961 ;  /* 0x3fb8aa3b08080820 */ /* 0x000fcc0000410000 */
[----:B------:R-:W0:Y:S02]  /*3b90*/  @P0 MUFU.EX2 R8, R8 ;  /* 0x0000000800080308 */ /* 0x000e240000000800 */
[----:B0-----:R0:W-:Y:S04]  /*3ba0*/  @P0 STS [R9.X4], R8 ;  /* 0x0000000809000388 */ /* 0x0011e80000004800 */
[----:B------:R-:W-:Y:S01]  /*3bb0*/  BAR.SYNC.DEFER_BLOCKING 0x0 ;  /* 0x0000000000007b1d */ /* 0x000fe20000010000 */
[----:B------:R-:W-:Y:S01]  /*3bc0*/  ISETP.GE.AND P0, PT, R28, 0x1, PT ;  /* 0x000000011c00780c */ /* 0x000fe20003f06270 */
[----:B0-----:R-:W-:-:S12]  /*3bd0*/  CS2R R8, SRZ ;  /* 0x0000000000087805 */ /* 0x001fd8000001ff00 */
[----:B------:R-:W-:Y:S05]  /*3be0*/  @!P0 BRA `(.L_x_563) ;  /* 0x00000b1000008947 */ /* 0x000fea0003800000 */
[----:B------:R-:W-:Y:S01]  /*3bf0*/  ULDC UR4, c[0x0][0x22c] ;  /* 0x00008b0000047ab9 */ /* 0x000fe20000000800 */
[C---:B------:R-:W-:Y:S01]  /*3c00*/  IMAD R35, R15.reuse, 0x60, R30 ;  /* 0x000000600f237824 */ /* 0x040fe200078e021e */
[----:B------:R-:W-:Y:S01]  /*3c10*/  UIMAD UR6, UR11, UR4, URZ ;  /* 0x000000040b0672a4 */ /* 0x000fe2000f8e023f */
[----:B------:R-:W-:Y:S01]  /*3c20*/  ISETP.GT.AND P1, PT, R28, 0x3, PT ;  /* 0x000000031c00780c */ /* 0x000fe20003f24270 */
[----:B------:R-:W-:Y:S01]  /*3c30*/  UIMAD UR8, UR12, UR4, URZ ;  /* 0x000000040c0872a4 */ /* 0x000fe2000f8e023f */
[----:B------:R-:W-:Y:S01]  /*3c40*/  IMAD.SHL.U32 R14, R15, 0x4, RZ ;  /* 0x000000040f0e7824 */ /* 0x000fe200078e00ff */
[----:B------:R-:W-:Y:S01]  /*3c50*/  USHF.R.S32.HI UR5, URZ, 0x1f, UR6 ;  /* 0x0000001f3f057899 */ /* 0x000fe20008011406 */
[----:B------:R-:W-:Y:S01]  /*3c60*/  CS2R R16, SRZ ;  /* 0x0000000000107805 */ /* 0x000fe2000001ff00 */
[C---:B------:R-:W-:Y:S01]  /*3c70*/  IADD3 R0, P0, R35.reuse, UR6, RZ ;  /* 0x0000000623007c10 */ /* 0x040fe2000ff1e0ff */
[----:B------:R-:W-:Y:S01]  /*3c80*/  UIADD3 UR6, UR12, -UR11, URZ ;  /* 0x8000000b0c067290 */ /* 0x000fe2000fffe03f */
[----:B------:R-:W-:Y:S01]  /*3c90*/  CS2R R18, SRZ ;  /* 0x0000000000127805 */ /* 0x000fe2000001ff00 */
[----:B------:R-:W-:Y:S01]  /*3ca0*/  UPLOP3.LUT UP1, UPT, UPT, UPT, UPT, 0x80, 0x0 ;  /* 0x000000000000789c */ /* 0x000fe20003f2f070 */
[----:B------:R-:W-:Y:S01]  /*3cb0*/  LEA.HI.X.SX32 R35, R35, UR5, 0x1, P0 ;  /* 0x0000000523237c11 */ /* 0x000fe200080f0eff */
[----:B------:R-:W-:Y:S01]  /*3cc0*/  UIMAD.WIDE UR8, UR8, 0x4, URZ ;  /* 0x00000004080878a5 */ /* 0x000fe2000f8e023f */
[C---:B------:R-:W-:Y:S01]  /*3cd0*/  LEA R34, P0, R0.reuse, c[0x0][0x1d8], 0x2 ;  /* 0x0000760000227a11 */ /* 0x040fe200078010ff */
[----:B------:R-:W-:Y:S01]  /*3ce0*/  UMOV UR5, URZ ;  /* 0x0000003f00057c82 */ /* 0x000fe20008000000 */
[----:B------:R-:W-:Y:S01]  /*3cf0*/  CS2R R20, SRZ ;  /* 0x0000000000147805 */ /* 0x000fe2000001ff00 */
[----:B------:R-:W-:Y:S01]  /*3d00*/  CS2R R22, SRZ ;  /* 0x0000000000167805 */ /* 0x000fe2000001ff00 */
[----:B------:R-:W-:Y:S01]  /*3d10*/  LEA.HI.X R35, R0, c[0x0][0x1dc], R35, 0x2, P0 ;  /* 0x0000770000237a11 */ /* 0x000fe200000f1423 */
[----:B------:R-:W-:Y:S01]  /*3d20*/  IMAD.MOV.U32 R0, RZ, RZ, RZ ;  /* 0x000000ffff007224 */ /* 0x000fe200078e00ff */
[----:B------:R-:W-:Y:S01]  /*3d30*/  IADD3 R34, P0, R34, 0x100, RZ ;  /* 0x0000010022227810 */ /* 0x000fe20007f1e0ff */
[----:B------:R-:W-:Y:S01]  /*3d40*/  CS2R R24, SRZ ;  /* 0x0000000000187805 */ /* 0x000fe2000001ff00 */
[----:B------:R-:W-:-:S03]  /*3d50*/  CS2R R26, SRZ ;  /* 0x00000000001a7805 */ /* 0x000fc6000001ff00 */
[----:B------:R-:W-:Y:S01]  /*3d60*/  IMAD.X R35, RZ, RZ, R35, P0 ;  /* 0x000000ffff237224 */ /* 0x000fe200000e0623 */
[----:B------:R-:W-:Y:S05]  /*3d70*/  @!P1 BRA `(.L_x_564) ;  /* 0x0000051000009947 */ /* 0x000fea0003800000 */
[C---:B------:R-:W-:Y:S01]  /*3d80*/  ISETP.GE.AND P3, PT, R15.reuse, UR6, PT ;  /* 0x000000060f007c0c */ /* 0x040fe2000bf66270 */
[----:B------:R-:W-:Y:S01]  /*3d90*/  UPLOP3.LUT UP1, UPT, UPT, UPT, UPT, 0x40, 0x0 ;  /* 0x000000000000789c */ /* 0x000fe20003f2e870 */
[----:B------:R-:W-:Y:S02]  /*3da0*/  ISETP.GE.AND P0, PT, R15, UR6, PT ;  /* 0x000000060f007c0c */ /* 0x000fe4000bf06270 */
[----:B------:R-:W-:-:S09]  /*3db0*/  IADD3 R28, R28, -0x3, RZ ;  /* 0xfffffffd1c1c7810 */ /* 0x000fd20007ffe0ff */
.L_x_565:
[----:B------:R0:W2:Y:S01]  /*3dc0*/  @!P3 LDG.E.128 R16, [R34.64+-0x100] ;  /* 0xffff000e2210b981 */ /* 0x0000a2000c1e1d00 */
[----:B------:R-:W-:Y:S01]  /*3dd0*/  IADD3 R32, P1, R34, UR8, RZ ;  /* 0x0000000822207c10 */ /* 0x000fe2000ff3e0ff */
[----:B------:R-:W-:Y:S02]  /*3de0*/  UIADD3 UR5, UR5, 0x4, URZ ;  /* 0x0000000405057890 */ /* 0x000fe4000fffe03f */
[----:B------:R0:W3:Y:S01]  /*3df0*/  @!P3 LDG.E.128 R20, [R34.64+-0x80] ;  /* 0xffff800e2214b981 */ /* 0x0000e2000c1e1d00 */
[----:B------:R-:W-:Y:S03]  /*3e00*/  IADD3.X R33, R35, UR9, RZ, P1, !PT ;  /* 0x0000000923217c10 */ /* 0x000fe60008ffe4ff */
[----:B------:R0:W4:Y:S01]  /*3e10*/  @!P3 LDG.E.128 R24, [R34.64] ;  /* 0x0000000e2218b981 */ /* 0x000122000c1e1d00 */
[----:B------:R-:W-:Y:S02]  /*3e20*/  PLOP3.LUT P3, PT, P0, PT, PT, 0x80, 0x0 ;  /* 0x000000000000781c */ /* 0x000fe4000076f070 */
[----:B------:R-:W-:Y:S01]  /*3e30*/  ISETP.LE.AND P2, PT, R28, UR5, PT ;  /* 0x000000051c007c0c */ /* 0x000fe2000bf43270 */
[----:B------:R-:W2:Y:S01]  /*3e40*/  LDS R13, [R14] ;  /* 0x000000000e0d7984 */ /* 0x000ea20000000800 */
[----:B0-----:R-:W-:Y:S04]  /*3e50*/  IADD3 R34, P1, R32, UR8, RZ ;  /* 0x0000000820227c10 */ /* 0x001fe8000ff3e0ff */
[----:B------:R-:W-:Y:S01]  /*3e60*/  IADD3.X R35, R33, UR9, RZ, P1, !PT ;  /* 0x0000000921237c10 */ /* 0x000fe20008ffe4ff */
        /* <DEDUP_REMOVED lines=66> */
.L_x_564:
[----:B------:R-:W-:Y:S02]  /*4290*/  ULDC UR4, c[0x0][0x314] ;  /* 0x0000c50000047ab9 */ /* 0x000fe40000000800 */
[----:B------:R-:W-:-:S04]  /*42a0*/  UIADD3 UR4, -UR5, UR4, URZ ;  /* 0x0000000405047290 */ /* 0x000fc8000fffe13f */
[----:B------:R-:W-:-:S06]  /*42b0*/  UISETP.GT.AND UP0, UPT, UR4, 0x1, UPT ;  /* 0x000000010400788c */ /* 0x000fcc000bf04270 */
[----:B------:R-:W-:-:S13]  /*42c0*/  PLOP3.LUT P0, PT, PT, PT, UP0, 0x80, 0x0 ;  /* 0x000000000000781c */ /* 0x000fda0003f0f008 */
[----:B------:R-:W-:Y:S05]  /*42d0*/  @!P0 BRA `(.L_x_566) ;  /* 0x000002a000008947 */ /* 0x000fea0003800000 */
[----:B------:R-:W-:Y:S01]  /*42e0*/  ISETP.GE.AND P0, PT, R15, UR6, PT ;  /* 0x000000060f007c0c */ /* 0x000fe2000bf06270 */
[----:B------:R-:W0:Y:S01]  /*42f0*/  LDS R13, [R14] ;  /* 0x000000000e0d7984 */ /* 0x000e220000000800 */
[----:B------:R-:W-:-:S03]  /*4300*/  IADD3 R28, P1, R34, UR8, RZ ;  /* 0x00000008221c7c10 */ /* 0x000fc6000ff3e0ff */
[----:B------:R1:W2:Y:S08]  /*4310*/  LDS R43, [R14+0x44] ;  /* 0x000044000e2b7984 */ /* 0x0002b00000000800 */
[----:B------:R-:W0:Y:S04]  /*4320*/  @!P0 LDG.E.128 R20, [R34.64+-0x80] ;  /* 0xffff800e22148981 */ /* 0x000e28000c1e1d00 */
[----:B------:R3:W4:Y:S04]  /*4330*/  @!P0 LDG.E.128 R16, [R34.64+-0x100] ;  /* 0xffff000e22108981 */ /* 0x000728000c1e1d00 */
[----:B------:R3:W5:Y:S01]  /*4340*/  @!P0 LDG.E.128 R24, [R34.64] ;  /* 0x0000000e22188981 */ /* 0x000762000c1e1d00 */
[----:B------:R-:W-:Y:S01]  /*4350*/  IADD3.X R29, R35, UR9, RZ, P1, !PT ;  /* 0x00000009231d7c10 */ /* 0x000fe20008ffe4ff */
[----:B0-----:R-:W-:-:S02]  /*4360*/  FFMA.FTZ R37, R20, R13, R8 ;  /* 0x0000000d14257223 */ /* 0x001fc40000010008 */
[-C--:B------:R-:W-:Y:S02]  /*4370*/  FFMA.FTZ R38, R21, R13.reuse, R7 ;  /* 0x0000000d15267223 */ /* 0x080fe40000010007 */
[-C--:B---3--:R-:W-:Y:S02]  /*4380*/  FFMA.FTZ R35, R22, R13.reuse, R6 ;  /* 0x0000000d16237223 */ /* 0x088fe40000010006 */
[-C--:B------:R-:W-:Y:S02]  /*4390*/  FFMA.FTZ R36, R23, R13.reuse, R5 ;  /* 0x0000000d17247223 */ /* 0x080fe40000010005 */
[-C--:B----4-:R-:W-:Y:S01]  /*43a0*/  FFMA.FTZ R41, R16, R13.reuse, R12 ;  /* 0x0000000d10297223 */ /* 0x090fe2000001000c */
[----:B------:R-:W2:Y:S01]  /*43b0*/  @!P0 LDG.E.128 R20, [R28.64+-0x80] ;  /* 0xffff800e1c148981 */ /* 0x000ea2000c1e1d00 */
[-C--:B------:R-:W-:Y:S02]  /*43c0*/  FFMA.FTZ R42, R17, R13.reuse, R11 ;  /* 0x0000000d112a7223 */ /* 0x080fe4000001000b */
[----:B------:R-:W-:-:S02]  /*43d0*/  FFMA.FTZ R39, R18, R13, R10 ;  /* 0x0000000d12277223 */ /* 0x000fc4000001000a */
[-C--:B------:R-:W-:Y:S02]  /*43e0*/  FFMA.FTZ R40, R19, R13.reuse, R9 ;  /* 0x0000000d13287223 */ /* 0x080fe40000010009 */
[-C--:B-----5:R-:W-:Y:S01]  /*43f0*/  FFMA.FTZ R33, R24, R13.reuse, R4 ;  /* 0x0000000d18217223 */ /* 0x0a0fe20000010004 */
[----:B------:R-:W3:Y:S01]  /*4400*/  @!P0 LDG.E.128 R16, [R28.64+-0x100] ;  /* 0xffff000e1c108981 */ /* 0x000ee2000c1e1d00 */
[-C--:B------:R-:W-:Y:S02]  /*4410*/  FFMA.FTZ R32, R25, R13.reuse, R3 ;  /* 0x0000000d19207223 */ /* 0x080fe40000010003 */
[-C--:B------:R-:W-:Y:S02]  /*4420*/  FFMA.FTZ R31, R26, R13.reuse, R2 ;  /* 0x0000000d1a1f7223 */ /* 0x080fe40000010002 */
[----:B------:R-:W-:Y:S02]  /*4430*/  FFMA.FTZ R0, R27, R13, R0 ;  /* 0x0000000d1b007223 */ /* 0x000fe40000010000 */
[----:B------:R-:W4:Y:S01]  /*4440*/  @!P0 LDG.E.128 R24, [R28.64] ;  /* 0x0000000e1c188981 */ /* 0x000f22000c1e1d00 */
[----:B------:R-:W-:-:S02]  /*4450*/  IADD3 R13, R14, 0x44, RZ ;  /* 0x000000440e0d7810 */ /* 0x000fc40007ffe0ff */
[----:B------:R-:W-:Y:S01]  /*4460*/  IADD3 R34, P0, R28, UR8, RZ ;  /* 0x000000081c227c10 */ /* 0x000fe2000ff1e0ff */
[----:B------:R-:W-:Y:S01]  /*4470*/  UIADD3 UR5, UR5, 0x1, URZ ;  /* 0x0000000105057890 */ /* 0x000fe2000fffe03f */
[----:B-1----:R-:W-:Y:S01]  /*4480*/  IADD3 R14, R13, 0x44, RZ ;  /* 0x000000440d0e7810 */ /* 0x002fe20007ffe0ff */
[----:B------:R-:W-:Y:S02]  /*4490*/  UPLOP3.LUT UP1, UPT, UPT, UPT, UPT, 0x40, 0x0 ;  /* 0x000000000000789c */ /* 0x000fe40003f2e870 */
[----:B------:R-:W-:Y:S01]  /*44a0*/  UIADD3 UR5, UR5, 0x1, URZ ;  /* 0x0000000105057890 */ /* 0x000fe2000fffe03f */
[-C--:B--2---:R-:W-:Y:S01]  /*44b0*/  FFMA.FTZ R6, R22, R43.reuse, R35 ;  /* 0x0000002b16067223 */ /* 0x084fe20000010023 */
[----:B------:R-:W-:Y:S01]  /*44c0*/  IADD3.X R35, R29, UR9, RZ, P0, !PT ;  /* 0x000000091d237c10 */ /* 0x000fe200087fe4ff */
[-C--:B------:R-:W-:Y:S02]  /*44d0*/  FFMA.FTZ R8, R20, R43.reuse, R37 ;  /* 0x0000002b14087223 */ /* 0x080fe40000010025 */
[----:B------:R-:W-:-:S02]  /*44e0*/  FFMA.FTZ R7, R21, R43, R38 ;  /* 0x0000002b15077223 */ /* 0x000fc40000010026 */
[-C--:B------:R-:W-:Y:S02]  /*44f0*/  FFMA.FTZ R5, R23, R43.reuse, R36 ;  /* 0x0000002b17057223 */ /* 0x080fe40000010024 */
[-C--:B---3--:R-:W-:Y:S02]  /*4500*/  FFMA.FTZ R12, R16, R43.reuse, R41 ;  /* 0x0000002b100c7223 */ /* 0x088fe40000010029 */
[-C--:B------:R-:W-:Y:S02]  /*4510*/  FFMA.FTZ R11, R17, R43.reuse, R42 ;  /* 0x0000002b110b7223 */ /* 0x080fe4000001002a */
[-C--:B------:R-:W-:Y:S02]  /*4520*/  FFMA.FTZ R10, R18, R43.reuse, R39 ;  /* 0x0000002b120a7223 */ /* 0x080fe40000010027 */
[-C--:B------:R-:W-:Y:S02]  /*4530*/  FFMA.FTZ R9, R19, R43.reuse, R40 ;  /* 0x0000002b13097223 */ /* 0x080fe40000010028 */
[----:B----4-:R-:W-:-:S02]  /*4540*/  FFMA.FTZ R4, R24, R43, R33 ;  /* 0x0000002b18047223 */ /* 0x010fc40000010021 */
[-C--:B------:R-:W-:Y:S02]  /*4550*/  FFMA.FTZ R3, R25, R43.reuse, R32 ;  /* 0x0000002b19037223 */ /* 0x080fe40000010020 */
[-C--:B------:R-:W-:Y:S02]  /*4560*/  FFMA.FTZ R2, R26, R43.reuse, R31 ;  /* 0x0000002b1a027223 */ /* 0x080fe4000001001f */
[----:B------:R-:W-:Y:S02]  /*4570*/  FFMA.FTZ R0, R27, R43, R0 ;  /* 0x0000002b1b007223 */ /* 0x000fe40000010000 */
.L_x_566:
[----:B------:R-:W-:Y:S02]  /*4580*/  ULDC UR4, c[0x0][0x314] ;  /* 0x0000c50000047ab9 */ /* 0x000fe40000000800 */
[----:B------:R-:W-:-:S06]  /*4590*/  UISETP.LT.OR UP1, UPT, UR5, UR4, UP1 ;  /* 0x000000040500728c */ /* 0x000fcc0008f21670 */
[----:B------:R-:W-:-:S13]  /*45a0*/  PLOP3.LUT P0, PT, PT, PT, UP1, 0x80, 0x0 ;  /* 0x000000000000781c */ /* 0x000fda0003f0f018 */
[----:B------:R-:W-:Y:S05]  /*45b0*/  @!P0 BRA `(.L_x_563) ;  /* 0x0000014000008947 */ /* 0x000fea0003800000 */
[----:B------:R-:W-:Y:S01]  /*45c0*/  ISETP.GE.AND P0, PT, R15, UR6, PT ;  /* 0x000000060f007c0c */ /* 0x000fe2000bf06270 */
[----:B------:R-:W-:-:S12]  /*45d0*/  BSSY B0, `(.L_x_567) ;  /* 0x0000005000007945 */ /* 0x000fd80003800000 */
[----:B------:R-:W-:Y:S05]  /*45e0*/  @P0 BRA `(.L_x_568) ;  /* 0x0000003000000947 */ /* 0x000fea0003800000 */
[----:B------:R0:W5:Y:S04]  /*45f0*/  LDG.E.128 R16, [R34.64+-0x100] ;  /* 0xffff000e22107981 */ /* 0x000168000c1e1d00 */
[----:B------:R0:W5:Y:S04]  /*4600*/  LDG.E.128 R20, [R34.64+-0x80] ;  /* 0xffff800e22147981 */ /* 0x000168000c1e1d00 */
[----:B------:R0:W5:Y:S02]  /*4610*/  LDG.E.128 R24, [R34.64] ;  /* 0x0000000e22187981 */ /* 0x000164000c1e1d00 */
.L_x_568:
[----:B------:R-:W-:Y:S05]  /*4620*/  BSYNC B0 ;  /* 0x0000000000007941 */ /* 0x000fea0003800000 */
.L_x_567:
        /* <DEDUP_REMOVED lines=13> */
.L_x_563:
[----:B------:R-:W-:Y:S02]  /*4700*/  IADD3 R15, R15, UR11, RZ ;  /* 0x0000000b0f0f7c10 */ /* 0x000fe4000fffe0ff */
[----:B------:R-:W-:-:S02]  /*4710*/  F2FP.BF16.PACK_AB R13, R9, R10 ;  /* 0x0000000a090d723e */ /* 0x000fc400000010ff */
[----:B------:R-:W-:Y:S02]  /*4720*/  ISETP.GE.AND P0, PT, R15, UR12, PT ;  /* 0x0000000c0f007c0c */ /* 0x000fe4000bf06270 */
        /* <DEDUP_REMOVED lines=92> */
        .weak           $__internal_11_$__cuda_sm20_div_s64
        .type           $__internal_11_$__cuda_sm20_div_s64,@function
        .size           $__internal_11_$__cuda_sm20_div_s64,(.L_x_6271 - $__internal_11_$__cuda_sm20_div_s64)
$__internal_11_$__cuda_sm20_div_s64:
        /* <DEDUP_REMOVED lines=32> */
[----:B------:R-:W-:-:S03]  /*4ef0*/  SEL R19, R19, R26, !P2 ;  /* 0x0000001a13137207 */ /* 0x000fc60005000000 */
[C---:B------:R-:W-:Y:S02]  /*4f00*/  IMAD R21, R29.reuse, R20, RZ ;  /* 0x000000141d157224 */ /* 0x040fe400078e02ff */
[----:B------:R-:W-:-:S04]  /*4f10*/  IMAD.HI.U32 R18, P4, R29, R18, R48 ;  /* 0x000000121d127227 */ /* 0x000fc80007880030 */
[----:B------:R-:W-:Y:S01]  /*4f20*/  IMAD.HI.U32 R20, R29, R20, RZ ;  /* 0x000000141d147227 */ /* 0x000fe200078e00ff */
[----:B------:R-:W-:-:S03]  /*4f30*/  IADD3 R21, P3, R21, R18, RZ ;  /* 0x0000001215157210 */ /* 0x000fc60007f7e0ff */
[----:B------:R-:W-:Y:S02]  /*4f40*/  IMAD.X R18, RZ, RZ, ~R17, P0 ;  /* 0x000000ffff127224 */ /* 0x000fe400000e0e11 */
[----:B------:R-:W-:-:S03]  /*4f50*/  IMAD.HI.U32 R48, R21, R19, RZ ;  /* 0x0000001315307227 */ /* 0x000fc600078e00ff */
[----:B------:R-:W-:Y:S01]  /*4f60*/  SEL R18, R18, R17, !P2 ;  /* 0x0000001112127207 */ /* 0x000fe20005000000 */
[----:B------:R-:W-:Y:S02]  /*4f70*/  IMAD.X R29, R20, 0x1, R29, P5 ;  /* 0x00000001141d7824 */ /* 0x000fe400028e061d */
[----:B------:R-:W-:-:S03]  /*4f80*/  IMAD.MOV.U32 R49, RZ, RZ, RZ ;  /* 0x000000ffff317224 */ /* 0x000fc600078e00ff */
[----:B------:R-:W-:Y:S01]  /*4f90*/  IADD3.X R29, RZ, RZ, R29, P3, P4 ;  /* 0x000000ffff1d7210 */ /* 0x000fe20001fe841d */
        /* <DEDUP_REMOVED lines=20> */
[----:B------:R-:W-:Y:S02]  /*50e0*/  ISETP.GE.U32.AND P0, PT, R20, R38, PT ;  /* 0x000000261400720c */ /* 0x000fe40003f06070 */
[----:B------:R-:W-:Y:S02]  /*50f0*/  SEL R19, R19, R18, P3 ;  /* 0x0000001213137207 */ /* 0x000fe40001800000 */
[----:B------:R-:W-:Y:S02]  /*5100*/  SEL R21, R21, R26, P3 ;  /* 0x0000001a15157207 */ /* 0x000fe40001800000 */
[----:B------:R-:W-:-:S02]  /*5110*/  IADD3 R29, P2, R28, 0x1, RZ ;  /* 0x000000011c1d7810 */ /* 0x000fc40007f5e0ff */
[----:B------:R-:W-:Y:S02]  /*5120*/  ISETP.GE.U32.AND.EX P0, PT, R19, R39, PT, P0 ;  /* 0x000000271300720c */ /* 0x000fe40003f06100 */
[-C--:B------:R-:W-:Y:S02]  /*5130*/  IADD3.X R18, RZ, R21.reuse, RZ, P2, !PT ;  /* 0x00000015ff127210 */ /* 0x080fe400017fe4ff */
[----:B------:R-:W-:Y:S02]  /*5140*/  SEL R29, R29, R28, P0 ;  /* 0x0000001c1d1d7207 */ /* 0x000fe40000000000 */
[----:B------:R-:W-:Y:S02]  /*5150*/  SEL R21, R18, R21, P0 ;  /* 0x0000001512157207 */ /* 0x000fe40000000000 */
[----:B------:R-:W-:Y:S02]  /*5160*/  IADD3 R18, P2, RZ, -R29, RZ ;  /* 0x8000001dff127210 */ /* 0x000fe40007f5e0ff */
[----:B------:R-:W-:-:S02]  /*5170*/  LOP3.LUT R19, R23, R17, RZ, 0x3c, !PT ;  /* 0x0000001117137212 */ /* 0x000fc400078e3cff */
[----:B------:R-:W-:Y:S01]  /*5180*/  ISETP.NE.U32.AND P0, PT, R24, RZ, PT ;  /* 0x000000ff1800720c */ /* 0x000fe20003f05070 */
[----:B------:R-:W-:Y:S01]  /*5190*/  IMAD.X R20, RZ, RZ, ~R21, P2 ;  /* 0x000000ffff147224 */ /* 0x000fe200010e0e15 */
[----:B------:R-:W-:Y:S02]  /*51a0*/  ISETP.GE.AND P3, PT, R19, RZ, PT ;  /* 0x000000ff1300720c */ /* 0x000fe40003f66270 */
[----:B------:R-:W-:Y:S02]  /*51b0*/  ISETP.NE.AND.EX P0, PT, R23, RZ, PT, P0 ;  /* 0x000000ff1700720c */ /* 0x000fe40003f05300 */
[----:B------:R-:W-:Y:S01]  /*51c0*/  SEL R20, R20, R21, !P3 ;  /* 0x0000001514147207 */ /* 0x000fe20005800000 */
[----:B------:R-:W-:Y:S01]  /*51d0*/  IMAD.MOV.U32 R21, RZ, RZ, 0x0 ;  /* 0x00000000ff157424 */ /* 0x000fe200078e00ff */
[----:B------:R-:W-:Y:S02]  /*51e0*/  SEL R18, R18, R29, !P3 ;  /* 0x0000001d12127207 */ /* 0x000fe40005800000 */
[----:B------:R-:W-:Y:S01]  /*51f0*/  SEL R19, R20, 0xffffffff, P0 ;  /* 0xffffffff14137807 */ /* 0x000fe20000000000 */
[----:B------:R-:W-:Y:S01]  /*5200*/  IMAD.MOV.U32 R20, RZ, RZ, R22 ;  /* 0x000000ffff147224 */ /* 0x000fe200078e0016 */
[----:B------:R-:W-:-:S03]  /*5210*/  SEL R18, R18, 0xffffffff, P0 ;  /* 0xffffffff12127807 */ /* 0x000fc60000000000 */
[----:B------:R-:W-:Y:S05]  /*5220*/  RET.REL.NODEC R20 `(_ZN5flash32flash_fwd_splitkv_combine_kernelI23Flash_fwd_kernel_traitsILi96ELi64ELi128ELi4ELb0ELb0EN7cutlass10bfloat16_tE19Flash_kernel_traitsILi96ELi64ELi128ELi4ES3_EELi16ELi3ELb1EEEvNS_16Flash_fwd_paramsE) ;  /* 0xffffadd014007950 */ /* 0x000fea0003c3ffff */
.L_x_569:
        /* <DEDUP_REMOVED lines=13> */
.L_x_6271:


//--------------------- .text._ZN5flash32flash_fwd_splitkv_combine_kernelI23Flash_fwd_kernel_traitsILi96ELi64ELi128ELi4ELb0ELb0EN7cutlass10bfloat16_tE19Flash_kernel_traitsILi96ELi64ELi128ELi4ES3_EELi16ELi2ELb1EEEvNS_16Flash_fwd_paramsE --------------------------
	.section	.text._ZN5flash32flash_fwd_splitkv_combine_kernelI23Flash_fwd_kernel_traitsILi96ELi64ELi128ELi4ELb0ELb0EN7cutlass10bfloat16_tE19Flash_kernel_traitsILi96ELi64ELi128ELi4ES3_EELi16ELi2ELb1EEEvNS_16Flash_fwd_paramsE,"ax",@progbits
	.sectioninfo	@"SHI_REGISTERS=54"
	.align	128
        .global         _ZN5flash32flash_fwd_splitkv_combine_kernelI23Flash_fwd_kernel_traitsILi96ELi64ELi128ELi4ELb0ELb0EN7cutlass10bfloat16_tE19Flash_kernel_traitsILi96ELi64ELi128ELi4ES3_EELi16ELi2ELb1EEEvNS_16Flash_fwd_paramsE
        .type           _ZN5flash32flash_fwd_splitkv_combine_kernelI23Flash_fwd_kernel_traitsILi96ELi64ELi128ELi4ELb0ELb0EN7cutlass10bfloat16_tE19Flash_kernel_traitsILi96ELi64ELi128ELi4ES3_EELi16ELi2ELb1EEEvNS_16Flash_fwd_paramsE,@function
        .size           _ZN5flash32flash_fwd_splitkv_combine_kernelI23Flash_fwd_kernel_traitsILi96ELi64ELi128ELi4ELb0ELb0EN7cutlass10bfloat16_tE19Flash_kernel_traitsILi96ELi64ELi128ELi4ES3_EELi16ELi2ELb1EEEvNS_16Flash_fwd_paramsE,(.L_x_6272 - _ZN5flash32flash_fwd_splitkv_combine_kernelI23Flash_fwd_kernel_traitsILi96ELi64ELi128ELi4ELb0ELb0EN7cutlass10bfloat16_tE19Flash_kernel_traitsILi96ELi64ELi128ELi4ES3_EELi16ELi2ELb1EEEvNS_16Flash_fwd_paramsE)
        .other          _ZN5flash32flash_fwd_splitkv_combine_kernelI23Flash_fwd_kernel_traitsILi96ELi64ELi128ELi4ELb0ELb0EN7cutlass10bfloat16_tE19Flash_kernel_traitsILi96ELi64ELi128ELi4ES3_EELi16ELi2ELb1EEEvNS_16Flash_fwd_paramsE,@"STO_CUDA_ENTRY STV_DEFAULT"
_ZN5flash32flash_fwd_splitkv_combine_kernelI23Flash_fwd_kernel_traitsILi96ELi64ELi128ELi4ELb0ELb0EN7cutlass10bfloat16_tE19Flash_kernel_traitsILi96ELi64ELi128ELi4ES3_EELi16ELi2ELb1EEEvNS_16Flash_fwd_paramsE:
.text._ZN5flash32flash_fwd_splitkv_combine_kernelI23Flash_fwd_kernel_traitsILi96ELi64ELi128ELi4ELb0ELb0EN7cutlass10bfloat16_tE19Flash_kernel_traitsILi96ELi64ELi128ELi4ES3_EELi16ELi2ELb1EEEvNS_16Flash_fwd_paramsE:
        /* <DEDUP_REMOVED lines=23> */
[----:B------:R-:W-:Y:S05]  /*0170*/  CALL.REL.NOINC `($__internal_12_$__cuda_sm20_div_s64) ;  /* 0x00004b5000007944 */ /* 0x000fea0003c00000 */
[----:B------:R-:W-:Y:S05]  /*0180*/  BRA `(.L_x_571) ;  /* 0x0000018000007947 */ /* 0x000fea0003800000 */
.L_x_570:
        /* <DEDUP_REMOVED lines=24> */
.L_x_571:
        /* <DEDUP_REMOVED lines=11> */
[----:B------:R-:W-:Y:S05]  /*03c0*/  CALL.REL.NOINC `($__internal_12_$__cuda_sm20_div_s64) ;  /* 0x0000490000007944 */ /* 0x000fea0003c00000 */
[----:B------:R-:W-:Y:S02]  /*03d0*/  MOV R6, R18 ;  /* 0x0000001200067202 */ /* 0x000fe40000000f00 */
[----:B------:R-:W-:Y:S01]  /*03e0*/  MOV R7, R19 ;  /* 0x0000001300077202 */ /* 0x000fe20000000f00 */
[----:B------:R-:W-:Y:S05]  /*03f0*/  BRA `(.L_x_574) ;  /* 0x0000013000007947 */ /* 0x000fea0003800000 */
.L_x_573:
        /* <DEDUP_REMOVED lines=19> */
.L_x_574:
[----:B------:R-:W-:Y:S05]  /*0530*/  BSYNC B0 ;  /* 0x0000000000007941 */ /* 0x000fea0003800000 */
.L_x_572:
[----:B------:R-:W-:Y:S01]  /*0540*/  IABS R5, c[0x0][0x214] ;  /* 0x0000850000057a13 */ /* 0x000fe20000000000 */
[----:B------:R-:W-:Y:S01]  /*0550*/  IMAD.MOV.U32 R0, RZ, RZ, c[0x0][0x214] ;  /* 0x00008500ff007624 */ /* 0x000fe200078e00ff */
[----:B------:R-:W-:Y:S02]  /*0560*/  BSSY B0, `(.L_x_575) ;  /* 0x000003b000007945 */ /* 0x000fe40003800000 */
[----:B------:R-:W0:Y:S02]  /*0570*/  I2F.RP R10, R5 ;  /* 0x00000005000a7306 */ /* 0x000e240000209400 */
[----:B------:R-:W-:-:S06]  /*0580*/  IADD3 R0, R5, -0x1, R0 ;  /* 0xffffffff05007810 */ /* 0x000fcc0007ffe000 */
        /* <DEDUP_REMOVED lines=35> */
[----:B------:R-:W-:Y:S05]  /*07c0*/  CALL.REL.NOINC `($__internal_12_$__cuda_sm20_div_s64) ;  /* 0x0000450000007944 */ /* 0x000fea0003c00000 */
[----:B------:R-:W-:Y:S05]  /*07d0*/  BRA `(.L_x_577) ;  /* 0x0000013000007947 */ /* 0x000fea0003800000 */
.L_x_576:
        /* <DEDUP_REMOVED lines=19> */
.L_x_577:
[----:B------:R-:W-:Y:S05]  /*0910*/  BSYNC B0 ;  /* 0x0000000000007941 */ /* 0x000fea0003800000 */
.L_x_575:
        /* <DEDUP_REMOVED lines=73> */
[----:B------:R-:W-:Y:S02]  /*0db0*/  MOV R34, R18 ;  /* 0x0000001200227202 */ /* 0x000fe40000000f00 */
[----:B------:R-:W-:Y:S01]  /*0dc0*/  MOV R35, R19 ;  /* 0x0000001300237202 */ /* 0x000fe20000000f00 */
[----:B------:R-:W-:Y:S05]  /*0dd0*/  BRA `(.L_x_580) ;  /* 0x0000013000007947 */ /* 0x000fea0003800000 */
.L_x_579:
        /* <DEDUP_REMOVED lines=19> */
.L_x_580:
[----:B------:R-:W-:Y:S05]  /*0f10*/  BSYNC B0 ;  /* 0x0000000000007941 */ /* 0x000fea0003800000 */
.L_x_578:
[-C--:B------:R-:W-:Y:S01]  /*0f20*/  IABS R16, R3.reuse ;  /* 0x0000000300107213 */ /* 0x080fe20000000000 */
[----:B------:R-:W-:Y:S01]  /*0f30*/  IMAD.MOV.U32 R5, RZ, RZ, 0x1 ;  /* 0x00000001ff057424 */ /* 0x000fe200078e00ff */
[----:B------:R-:W-:Y:S01]  /*0f40*/  IABS R8, R3 ;  /* 0x0000000300087213 */ /* 0x000fe20000000000 */
[----:B------:R-:W-:Y:S01]  /*0f50*/  BSSY B0, `(.L_x_581) ;  /* 0x000003b000007945 */ /* 0x000fe20003800000 */
[----:B------:R-:W0:Y:S02]  /*0f60*/  I2F.RP R11, R16 ;  /* 0x00000010000b7306 */ /* 0x000e240000209400 */
[----:B------:R-:W-:Y:S01]  /*0f70*/  IADD3 R5, R16, c[0x0][0x214], -R5 ;  /* 0x0000850010057a10 */ /* 0x000fe20007ffe805 */
        /* <DEDUP_REMOVED lines=37> */
.L_x_582:
        /* <DEDUP_REMOVED lines=19> */
.L_x_583:
[----:B------:R-:W-:Y:S05]  /*1300*/  BSYNC B0 ;  /* 0x0000000000007941 */ /* 0x000fea0003800000 */
.L_x_581:
        /* <DEDUP_REMOVED lines=132> */
.L_x_585:
[----:B------:R-:W-:Y:S05]  /*1b50*/  BSYNC B0 ;  /* 0x0000000000007941 */ /* 0x000fea0003800000 */
.L_x_584:
        /* <DEDUP_REMOVED lines=14> */
[----:B------:R-:W-:Y:S06]  /*1c40*/  BAR.SYNC.DEFER_BLOCKING 0x0 ;  /* 0x0000000000007b1d */ /* 0x000fec0000010000 */
[----:B------:R1:W2:Y:S02]  /*1c50*/  @!P0 LDS R30, [R18] ;  /* 0x00000000121e8984 */ /* 0x0002a40000000800 */
[----:B-1----:R-:W-:Y:S02]  /*1c60*/  SHF.R.S32.HI R18, RZ, 0x1f, R3 ;  /* 0x0000001fff127819 */ /* 0x002fe40000011403 */
[----:B--2---:R-:W1:Y:S02]  /*1c70*/  SHFL.BFLY PT, R25, R30, 0x2, 0x1f ;  /* 0x0c401f001e197f89 */ /* 0x004e6400000e0000 */
[----:B-1----:R-:W-:-:S05]  /*1c80*/  FMNMX.FTZ R25, R25, R30, !PT ;  /* 0x0000001e19197209 */ /* 0x002fca0007810000 */
[----:B------:R-:W1:Y:S02]  /*1c90*/  SHFL.BFLY PT, R6, R25, 0x1, 0x1f ;  /* 0x0c201f0019067f89 */ /* 0x000e6400000e0000 */
[----:B-1----:R-:W-:-:S04]  /*1ca0*/  FMNMX.FTZ R6, R25, R6, !PT ;  /* 0x0000000619067209 */ /* 0x002fc80007810000 */
[----:B------:R-:W-:-:S04]  /*1cb0*/  FSETP.NEU.FTZ.AND P0, PT, R6, -INF , PT ;  /* 0xff8000000600780b */ /* 0x000fc80003f1d000 */
[----:B------:R-:W-:-:S05]  /*1cc0*/  FSEL R19, R6, RZ, P0 ;  /* 0x000000ff06137208 */ /* 0x000fca0000000000 */
[----:B0-----:R-:W-:-:S04]  /*1cd0*/  FADD.FTZ R20, -R19, R30 ;  /* 0x0000001e13147221 */ /* 0x001fc80000010100 */
[----:B------:R-:W-:-:S06]  /*1ce0*/  FMUL.FTZ R20, R20, 1.4426950216293334961 ;  /* 0x3fb8aa3b14147820 */ /* 0x000fcc0000410000 */
[----:B------:R-:W0:Y:S02]  /*1cf0*/  MUFU.EX2 R20, R20 ;  /* 0x0000001400147308 */ /* 0x000e240000000800 */
[----:B0-----:R-:W0:Y:S02]  /*1d00*/  SHFL.BFLY PT, R21, R20, 0x2, 0x1f ;  /* 0x0c401f0014157f89 */ /* 0x001e2400000e0000 */
        /* <DEDUP_REMOVED lines=48> */
[----:B------:R-:W-:Y:S05]  /*2010*/  CALL.REL.NOINC `($__internal_12_$__cuda_sm20_div_s64) ;  /* 0x00002cb000007944 */ /* 0x000fea0003c00000 */
        /* <DEDUP_REMOVED lines=9> */
.L_x_590:
        /* <DEDUP_REMOVED lines=22> */
.L_x_591:
[----:B------:R-:W-:Y:S05]  /*2210*/  BSYNC B0 ;  /* 0x0000000000007941 */ /* 0x000fea0003800000 */
.L_x_589:
        /* <DEDUP_REMOVED lines=8> */
[----:B------:R-:W-:Y:S05]  /*22a0*/  CALL.REL.NOINC `($__internal_12_$__cuda_sm20_div_s64) ;  /* 0x00002a2000007944 */ /* 0x000fea0003c00000 */
        /* <DEDUP_REMOVED lines=10> */
.L_x_593:
        /* <DEDUP_REMOVED lines=22> */
.L_x_594:
[----:B------:R-:W-:Y:S05]  /*24b0*/  BSYNC B0 ;  /* 0x0000000000007941 */ /* 0x000fea0003800000 */
.L_x_592:
        /* <DEDUP_REMOVED lines=11> */
[----:B------:R-:W-:Y:S05]  /*2570*/  CALL.REL.NOINC `($__internal_12_$__cuda_sm20_div_s64) ;  /* 0x0000275000007944 */ /* 0x000fea0003c00000 */
[----:B------:R-:W-:-:S04]  /*2580*/  IADD3 R17, P0, RZ, -R18, RZ ;  /* 0x80000012ff117210 */ /* 0x000fc80007f1e0ff */
[----:B------:R-:W-:Y:S01]  /*2590*/  IADD3.X R16, RZ, ~R19, RZ, P0, !PT ;  /* 0x80000013ff107210 */ /* 0x000fe200007fe4ff */
[----:B------:R-:W-:-:S04]  /*25a0*/  IMAD.WIDE.U32 R36, R5, R17, R36 ;  /* 0x0000001105247225 */ /* 0x000fc800078e0024 */
[----:B------:R-:W-:-:S04]  /*25b0*/  IMAD R16, R16, R5, RZ ;  /* 0x0000000510107224 */ /* 0x000fc800078e02ff */
[----:B------:R-:W-:-:S05]  /*25c0*/  IMAD R4, R4, R17, R16 ;  /* 0x0000001104047224 */ /* 0x000fca00078e0210 */
[----:B------:R-:W-:Y:S01]  /*25d0*/  IADD3 R4, R37, R4, RZ ;  /* 0x0000000425047210 */ /* 0x000fe20007ffe0ff */
[----:B------:R-:W-:Y:S05]  /*25e0*/  BRA `(.L_x_597) ;  /* 0x0000016000007947 */ /* 0x000fea0003800000 */
.L_x_596:
        /* <DEDUP_REMOVED lines=22> */
.L_x_597:
[----:B------:R-:W-:Y:S05]  /*2750*/  BSYNC B0 ;  /* 0x0000000000007941 */ /* 0x000fea0003800000 */
.L_x_595:
        /* <DEDUP_REMOVED lines=38> */
[----:B------:R-:W-:Y:S05]  /*29c0*/  CALL.REL.NOINC `($__internal_12_$__cuda_sm20_div_s64) ;  /* 0x0000230000007944 */ /* 0x000fea0003c00000 */
        /* <DEDUP_REMOVED lines=12> */
.L_x_599:
        /* <DEDUP_REMOVED lines=23> */
.L_x_600:
[----:B------:R-:W-:Y:S05]  /*2c00*/  BSYNC B0 ;  /* 0x0000000000007941 */ /* 0x000fea0003800000 */
.L_x_598:
        /* <DEDUP_REMOVED lines=18> */
.L_x_602:
        /* <DEDUP_REMOVED lines=22> */
.L_x_603:
[----:B------:R-:W-:Y:S05]  /*2e90*/  BSYNC B0 ;  /* 0x0000000000007941 */ /* 0x000fea0003800000 */
.L_x_601:
        /* <DEDUP_REMOVED lines=20> */
.L_x_605:
        /* <DEDUP_REMOVED lines=23> */
.L_x_606:
[----:B------:R-:W-:Y:S05]  /*3150*/  BSYNC B0 ;  /* 0x0000000000007941 */ /* 0x000fea0003800000 */
.L_x_604:
        /* <DEDUP_REMOVED lines=25> */
[----:B------:R-:W-:Y:S05]  /*32f0*/  CALL.REL.NOINC `($__internal_12_$__cuda_sm20_div_s64) ;  /* 0x000019d000007944 */ /* 0x000fea0003c00000 */
        /* <DEDUP_REMOVED lines=12> */
.L_x_608:
        /* <DEDUP_REMOVED lines=23> */
.L_x_609:
[----:B------:R-:W-:Y:S05]  /*3530*/  BSYNC B0 ;  /* 0x0000000000007941 */ /* 0x000fea0003800000 */
.L_x_607:
        /* <DEDUP_REMOVED lines=29> */
.L_x_611:
        /* <DEDUP_REMOVED lines=23> */
.L_x_612:
[----:B------:R-:W-:Y:S05]  /*3880*/  BSYNC B0 ;  /* 0x0000000000007941 */ /* 0x000fea0003800000 */
.L_x_610:
        /* <DEDUP_REMOVED lines=20> */
.L_x_588:
[----:B------:R-:W-:-:S04]  /*39d0*/  LEA R2, P0, R32, c[0x0][0x200], 0x2 ;  /* 0x0000800020027a11 */ /* 0x000fc800078010ff */
[----:B------:R-:W-:-:S05]  /*39e0*/  LEA.HI.X R3, R32, c[0x0][0x204], R33, 0x2, P0 ;  /* 0x0000810020037a11 */ /* 0x000fca00000f1421 */
[----:B------:R0:W-:Y:S04]  /*39f0*/  STG.E [R2.64], R27 ;  /* 0x0000001b02007986 */ /* 0x0001e8000c10190e */
.L_x_587:
[----:B------:R-:W-:Y:S05]  /*3a00*/  BSYNC B1 ;  /* 0x0000000000017941 */ /* 0x000fea0003800000 */
.L_x_586:
[----:B------:R-:W1:Y:S01]  /*3a10*/  S2R R29, SR_TID.X ;  /* 0x00000000001d7919 */ /* 0x000e620000002100 */
[----:B------:R-:W-:Y:S01]  /*3a20*/  IMAD.MOV.U32 R15, RZ, RZ, c[0x0][0x314] ;  /* 0x0000c500ff0f7624 */ /* 0x000fe200078e00ff */
[----:B------:R-:W-:Y:S01]  /*3a30*/  CS2R R4, SRZ ;  /* 0x0000000000047805 */ /* 0x000fe2000001ff00 */
[----:B------:R-:W-:Y:S01]  /*3a40*/  CS2R R6, SRZ ;  /* 0x0000000000067805 */ /* 0x000fe2000001ff00 */
[----:B------:R-:W-:Y:S01]  /*3a50*/  CS2R R10, SRZ ;  /* 0x00000000000a7805 */ /* 0x000fe2000001ff00 */
[----:B------:R-:W-:Y:S01]  /*3a60*/  IMAD.MOV.U32 R12, RZ, RZ, RZ ;  /* 0x000000ffff0c7224 */ /* 0x000fe200078e00ff */
[----:B-1----:R-:W-:-:S04]  /*3a70*/  SHF.R.S32.HI R28, RZ, 0x1f, R29 ;  /* 0x0000001fff1c7819 */ /* 0x002fc8000001141d */
[CC--:B0-----:R-:W-:Y:S02]  /*3a80*/  LEA.HI R2, R28.reuse, R29.reuse, RZ, 0x2 ;  /* 0x0000001d1c027211 */ /* 0x0c1fe400078f10ff */
[----:B------:R-:W-:Y:S02]  /*3a90*/  LEA.HI R28, R28, R29, RZ, 0x3 ;  /* 0x0000001d1c1c7211 */ /* 0x000fe400078f18ff */
[----:B------:R-:W-:-:S05]  /*3aa0*/  LOP3.LUT R2, R2, 0xfffffffc, RZ, 0xc0, !PT ;  /* 0xfffffffc02027812 */ /* 0x000fca00078ec0ff */
[----:B------:R-:W-:-:S05]  /*3ab0*/  IMAD.IADD R0, R29, 0x1, -R2 ;  /* 0x000000011d007824 */ /* 0x000fca00078e0a02 */
[----:B------:R-:W-:-:S04]  /*3ac0*/  ISETP.GE.AND P0, PT, R0, c[0x0][0x314], PT ;  /* 0x0000c50000007a0c */ /* 0x000fc80003f06270 */
[----:B------:R-:W-:-:S13]  /*3ad0*/  ISETP.GT.OR P0, PT, R29, 0x3f, P0 ;  /* 0x0000003f1d00780c */ /* 0x000fda0000704670 */
[----:B------:R-:W-:Y:S02]  /*3ae0*/  @!P0 FADD.FTZ R8, -R27, R30 ;  /* 0x0000001e1b088221 */ /* 0x000fe40000010100 */
[----:B------:R-:W-:Y:S01]  /*3af0*/  @!P0 IMAD R9, R0, 0x44, R2 ;  /* 0x0000004400098824 */ /* 0x000fe200078e0202 */
[----:B------:R-:W-:Y:S01]  /*3b00*/  LOP3.LUT R0, R28, 0x3ffffff8, RZ, 0xc0, !PT ;  /* 0x3ffffff81c007812 */ /* 0x000fe200078ec0ff */
[----:B------:R-:W-:Y:S01]  /*3b10*/  @!P0 FMUL.FTZ R8, R8, 1.4426950216293334961 ;  /* 0x3fb8aa3b08088820 */ /* 0x000fe20000410000 */
[----:B------:R-:W-:Y:S01]  /*3b20*/  CS2R R2, SRZ ;  /* 0x0000000000027805 */ /* 0x000fe2000001ff00 */
[----:B------:R-:W-:Y:S02]  /*3b30*/  SHF.R.S32.HI R28, RZ, 0x3, R28 ;  /* 0x00000003ff1c7819 */ /* 0x000fe4000001141c */
[----:B------:R-:W-:Y:S02]  /*3b40*/  IMAD.IADD R29, R29, 0x1, -R0 ;  /* 0x000000011d1d7824 */ /* 0x000fe400078e0a00 */
[----:B------:R-:W0:Y:S01]  /*3b50*/  @!P0 MUFU.EX2 R8, R8 ;  /* 0x0000000800088308 */ /* 0x000e220000000800 */
[----:B------:R-:W-:-:S02]  /*3b60*/  IMAD.MOV.U32 R0, RZ, RZ, RZ ;  /* 0x000000ffff007224 */ /* 0x000fc400078e00ff */
[----:B------:R-:W-:Y:S01]  /*3b70*/  IMAD.SHL.U32 R29, R29, 0x4, RZ ;  /* 0x000000041d1d7824 */ /* 0x000fe200078e00ff */
[----:B0-----:R0:W-:Y:S04]  /*3b80*/  @!P0 STS [R9], R8 ;  /* 0x0000000809008388 */ /* 0x0011e80000000800 */
        /* <DEDUP_REMOVED lines=33> */
.L_x_615:
        /* <DEDUP_REMOVED lines=77> */
.L_x_614:
        /* <DEDUP_REMOVED lines=9> */
[----:B------:R-:W0:Y:S04]  /*4300*/  @!P0 LDG.E.128 R24, [R32.64] ;  /* 0x0000000e20188981 */ /* 0x000e28000c1e1d00 */
[----:B------:R0:W3:Y:S04]  /*4310*/  @!P0 LDG.E.128 R16, [R32.64+-0x100] ;  /* 0xffff000e20108981 */ /* 0x0000e8000c1e1d00 */
[----:B------:R0:W4:Y:S01]  /*4320*/  @!P0 LDG.E.128 R20, [R32.64+-0x80] ;  /* 0xffff800e20148981 */ /* 0x000122000c1e1d00 */
[----:B------:R-:W-:Y:S01]  /*4330*/  IADD3.X R31, R33, UR9, RZ, P1, !PT ;  /* 0x00000009211f7c10 */ /* 0x000fe20008ffe4ff */
[----:B0-----:R-:W-:-:S02]  /*4340*/  FFMA.FTZ R33, R24, R13, R4 ;  /* 0x0000000d18217223 */ /* 0x001fc40000010004 */
[-C--:B------:R-:W-:Y:S02]  /*4350*/  FFMA.FTZ R34, R25, R13.reuse, R3 ;  /* 0x0000000d19227223 */ /* 0x080fe40000010003 */
[-C--:B------:R-:W-:Y:S02]  /*4360*/  FFMA.FTZ R15, R26, R13.reuse, R2 ;  /* 0x0000000d1a0f7223 */ /* 0x080fe40000010002 */
[-C--:B------:R-:W-:Y:S02]  /*4370*/  FFMA.FTZ R0, R27, R13.reuse, R0 ;  /* 0x0000000d1b007223 */ /* 0x080fe40000010000 */
[-C--:B---3--:R-:W-:Y:S01]  /*4380*/  FFMA.FTZ R41, R16, R13.reuse, R12 ;  /* 0x0000000d10297223 */ /* 0x088fe2000001000c */
[----:B------:R-:W2:Y:S01]  /*4390*/  @!P0 LDG.E.128 R24, [R30.64] ;  /* 0x0000000e1e188981 */ /* 0x000ea2000c1e1d00 */
[-C--:B------:R-:W-:Y:S02]  /*43a0*/  FFMA.FTZ R42, R17, R13.reuse, R11 ;  /* 0x0000000d112a7223 */ /* 0x080fe4000001000b */
[----:B------:R-:W-:-:S02]  /*43b0*/  FFMA.FTZ R39, R18, R13, R10 ;  /* 0x0000000d12277223 */ /* 0x000fc4000001000a */
[-C--:B------:R-:W-:Y:S02]  /*43c0*/  FFMA.FTZ R40, R19, R13.reuse, R9 ;  /* 0x0000000d13287223 */ /* 0x080fe40000010009 */
[-C--:B----4-:R-:W-:Y:S01]  /*43d0*/  FFMA.FTZ R37, R20, R13.reuse, R8 ;  /* 0x0000000d14257223 */ /* 0x090fe20000010008 */
[----:B------:R-:W3:Y:S01]  /*43e0*/  @!P0 LDG.E.128 R16, [R30.64+-0x100] ;  /* 0xffff000e1e108981 */ /* 0x000ee2000c1e1d00 */
[-C--:B------:R-:W-:Y:S02]  /*43f0*/  FFMA.FTZ R38, R21, R13.reuse, R7 ;  /* 0x0000000d15267223 */ /* 0x080fe40000010007 */
[-C--:B------:R-:W-:Y:S02]  /*4400*/  FFMA.FTZ R35, R22, R13.reuse, R6 ;  /* 0x0000000d16237223 */ /* 0x080fe40000010006 */
[----:B------:R-:W-:Y:S02]  /*4410*/  FFMA.FTZ R36, R23, R13, R5 ;  /* 0x0000000d17247223 */ /* 0x000fe40000010005 */
[----:B------:R-:W4:Y:S01]  /*4420*/  @!P0 LDG.E.128 R20, [R30.64+-0x80] ;  /* 0xffff800e1e148981 */ /* 0x000f22000c1e1d00 */
        /* <DEDUP_REMOVED lines=19> */
.L_x_616:
        /* <DEDUP_REMOVED lines=10> */
.L_x_618:
[----:B------:R-:W-:Y:S05]  /*4600*/  BSYNC B0 ;  /* 0x0000000000007941 */ /* 0x000fea0003800000 */
.L_x_617:
        /* <DEDUP_REMOVED lines=13> */
.L_x_613:
        /* <DEDUP_REMOVED lines=72> */
[----:B------:R-:W-:Y:S01]  /*4b60*/  IMAD.IADD R15, R15, 0x1, R11 ;  /* 0x000000010f0f7824 */ /* 0x000fe200078e020b */
[----:B------:R-:W-:Y:S01]  /*4b70*/  IADD3 R11, R29, 0x40, RZ ;  /* 0x000000401d0b7810 */ /* 0x000fe20007ffe0ff */
        /* <DEDUP_REMOVED lines=21> */
        .weak           $__internal_12_$__cuda_sm20_div_s64
        .type           $__internal_12_$__cuda_sm20_div_s64,@function
        .size           $__internal_12_$__cuda_sm20_div_s64,(.L_x_6272 - $__internal_12_$__cuda_sm20_div_s64)
$__internal_12_$__cuda_sm20_div_s64:
        /* <DEDUP_REMOVED lines=83> */
[----:B------:R-:W-:Y:S05]  /*5200*/  RET.REL.NODEC R20 `(_ZN5flash32flash_fwd_splitkv_combine_kernelI23Flash_fwd_kernel_traitsILi96ELi64ELi128ELi4ELb0ELb0EN7cutlass10bfloat16_tE19Flash_kernel_traitsILi96ELi64ELi128ELi4ES3_EELi16ELi2ELb1EEEvNS_16Flash_fwd_paramsE) ;  /* 0xffffadf014007950 */ /* 0x000fea0003c3ffff */
.L_x_619:
        /* <DEDUP_REMOVED lines=15> */
.L_x_6272:


//--------------------- .text._ZN5flash32flash_fwd_splitkv_combine_kernelI23Flash_fwd_kernel_traitsILi96ELi64ELi128ELi4ELb0ELb0EN7cutlass10bfloat16_tE19Flash_kernel_traitsILi96ELi64ELi128ELi4ES3_EELi16ELi1ELb1EEEvNS_16Flash_fwd_paramsE --------------------------
	.section	.text._ZN5flash32flash_fwd_splitkv_combine_kernelI23Flash_fwd_kernel_traitsILi96ELi64ELi128ELi4ELb0ELb0EN7cutlass10bfloat16_tE19Flash_kernel_traitsILi96ELi64ELi128ELi4ES3_EELi16ELi1ELb1EEEvNS_16Flash_fwd_paramsE,"ax",@progbits
	.sectioninfo	@"SHI_REGISTERS=54"
	.align	128
        .global         _ZN5flash32flash_fwd_splitkv_combine_kernelI23Flash_fwd_kernel_traitsILi96ELi64ELi128ELi4ELb0ELb0EN7cutlass10bfloat16_tE19Flash_kernel_traitsILi96ELi64ELi128ELi4ES3_EELi16ELi1ELb1EEEvNS_16Flash_fwd_paramsE
        .type           _ZN5flash32flash_fwd_splitkv_combine_kernelI23Flash_fwd_kernel_traitsILi96ELi64ELi128ELi4ELb0ELb0EN7cutlass10bfloat16_tE19Flash_kernel_traitsILi96ELi64ELi128ELi4ES3_EELi16ELi1ELb1EEEvNS_16Flash_fwd_paramsE,@function
        .size           _ZN5flash32flash_fwd_splitkv_combine_kernelI23Flash_fwd_kernel_traitsILi96ELi64ELi128ELi4ELb0ELb0EN7cutlass10bfloat16_tE19Flash_kernel_traitsILi96ELi64ELi128ELi4ES3_EELi16ELi1ELb1EEEvNS_16Flash_fwd_paramsE,(.L_x_6273 - _ZN5flash32flash_fwd_splitkv_combine_kernelI23Flash_fwd_kernel_traitsILi96ELi64ELi128ELi4ELb0ELb0EN7cutlass10bfloat16_tE19Flash_kernel_traitsILi96ELi64ELi128ELi4ES3_EELi16ELi1ELb1EEEvNS_16Flash_fwd_paramsE)
        .other          _ZN5flash32flash_fwd_splitkv_combine_kernelI23Flash_fwd_kernel_traitsILi96ELi64ELi128ELi4ELb0ELb0EN7cutlass10bfloat16_tE19Flash_kernel_traitsILi96ELi64ELi128ELi4ES3_EELi16ELi1ELb1EEEvNS_16Flash_fwd_paramsE,@"STO_CUDA_ENTRY STV_DEFAULT"
_ZN5flash32flash_fwd_splitkv_combine_kernelI23Flash_fwd_kernel_traitsILi96ELi64ELi128ELi4ELb0ELb0EN7cutlass10bfloat16_tE19Flash_kernel_traitsILi96ELi64ELi128ELi4ES3_EELi16ELi1ELb1EEEvNS_16Flash_fwd_paramsE:
.text._ZN5flash32flash_fwd_splitkv_combine_kernelI23Flash_fwd_kernel_traitsILi96ELi64ELi128ELi4ELb0ELb0EN7cutlass10bfloat16_tE19Flash_kernel_traitsILi96ELi64ELi128ELi4ES3_EELi16ELi1ELb1EEEvNS_16Flash_fwd_paramsE:
[----:B------:R-:W-:Y:S02]  /*0000*/  MOV R1, c[0x0][0x28] ;  /* 0x00000a0000017a02 */ /* 0x000fe40000000f00 */
[----:B------:R-:W-:Y:S01]  /*0010*/  ULDC UR9, c[0x0][0x1c0] ;  /* 0x0000700000097ab9 */ /* 0x000fe20000000800 */
[----:B------:R-:W0:Y:S01]  /*0020*/  S2UR UR10, SR_CTAID.X ;  /* 0x00000000000a79c3 */ /* 0x000e220000002500 */
[----:B------:R-:W-:Y:S02]  /*0030*/  ULDC.64 UR6, c[0x0][0x210] ;  /* 0x0000840000067ab9 */ /* 0x000fe40000000a00 */
[----:B------:R-:W-:Y:S02]  /*0040*/  UIMAD UR6, UR9, UR6, URZ ;  /* 0x00000006090672a4 */ /* 0x000fe4000f8e023f */
[----:B------:R-:W-:Y:S02]  /*0050*/  USHF.R.S32.HI UR5, URZ, 0x1f, UR7 ;  /* 0x0000001f3f057899 */ /* 0x000fe40008011407 */
[----:B------:R-:W-:Y:S02]  /*0060*/  UIMAD UR11, UR6, UR7, URZ ;  /* 0x00000007060b72a4 */ /* 0x000fe4000f8e023f */
[----:B------:R-:W-:-:S02]  /*0070*/  USHF.R.S32.HI UR9, URZ, 0x1f, UR9 ;  /* 0x0000001f3f097899 */ /* 0x000fc40008011409 */
[----:B------:R-:W-:Y:S02]  /*0080*/  USHF.R.S32.HI UR8, URZ, 0x1f, UR11 ;  /* 0x0000001f3f087899 */ /* 0x000fe4000801140b */
[----:B------:R-:W-:-:S04]  /*0090*/  UISETP.LT.U32.AND UP0, UPT, UR11, UR7, UPT ;  /* 0x000000070b00728c */ /* 0x000fc8000bf01070 */
[----:B------:R-:W-:-:S04]  /*00a0*/  UISETP.LT.AND.EX UP0, UPT, UR8, UR5, UPT, UP0 ;  /* 0x000000050800728c */ /* 0x000fc8000bf01300 */
[----:B------:R-:W-:Y:S02]  /*00b0*/  USEL UR5, UR8, UR5, UP0 ;  /* 0x0000000508057287 */ /* 0x000fe40008000000 */
[----:B------:R-:W-:Y:S02]  /*00c0*/  USEL UR6, UR11, UR7, UP0 ;  /* 0x000000070b067287 */ /* 0x000fe40008000000 */
[----:B------:R-:W-:Y:S02]  /*00d0*/  ULOP3.LUT UR4, UR8, UR5, URZ, 0xfc, !UPT ;  /* 0x0000000508047292 */ /* 0x000fe4000f8efc3f */
[----:B0-----:R-:W-:-:S04]  /*00e0*/  USHF.L.U32 UR10, UR10, 0x4, URZ ;  /* 0x000000040a0a7899 */ /* 0x001fc8000800063f */
        /* <DEDUP_REMOVED lines=8> */
[----:B------:R-:W-:Y:S05]  /*0170*/  CALL.REL.NOINC `($__internal_13_$__cuda_sm20_div_s64) ;  /* 0x00004bb000007944 */ /* 0x000fea0003c00000 */
[----:B------:R-:W-:Y:S05]  /*0180*/  BRA `(.L_x_621) ;  /* 0x0000017000007947 */ /* 0x000fea0003800000 */
.L_x_620:
        /* <DEDUP_REMOVED lines=21> */
[----:B------:R-:W-:-:S06]  /*02e0*/  @!UP0 ULOP3.LUT UR12, URZ, UR6, URZ, 0x33, !UPT ;  /* 0x000000063f0c8292 */ /* 0x000fcc000f8e333f */
[----:B------:R-:W-:-:S05]  /*02f0*/  IMAD.U32 R18, RZ, RZ, UR12 ;  /* 0x0000000cff127e24 */ /* 0x000fca000f8e00ff */
.L_x_621:
        /* <DEDUP_REMOVED lines=11> */
[----:B------:R-:W-:Y:S05]  /*03b0*/  CALL.REL.NOINC `($__internal_13_$__cuda_sm20_div_s64) ;  /* 0x0000497000007944 */ /* 0x000fea0003c00000 */
[----:B------:R-:W-:Y:S02]  /*03c0*/  MOV R8, R18 ;  /* 0x0000001200087202 */ /* 0x000fe40000000f00 */
[----:B------:R-:W-:Y:S01]  /*03d0*/  MOV R9, R19 ;  /* 0x0000001300097202 */ /* 0x000fe20000000f00 */
[----:B------:R-:W-:Y:S05]  /*03e0*/  BRA `(.L_x_624) ;  /* 0x0000013000007947 */ /* 0x000fea0003800000 */
.L_x_623:
        /* <DEDUP_REMOVED lines=19> */
.L_x_624:
[----:B------:R-:W-:Y:S05]  /*0520*/  BSYNC B0 ;  /* 0x0000000000007941 */ /* 0x000fea0003800000 */
.L_x_622:
[----:B------:R-:W-:Y:S01]  /*0530*/  IABS R5, c[0x0][0x214] ;  /* 0x0000850000057a13 */ /* 0x000fe20000000000 */
[----:B------:R-:W-:Y:S01]  /*0540*/  IMAD.MOV.U32 R0, RZ, RZ, c[0x0][0x214] ;  /* 0x00008500ff007624 */ /* 0x000fe200078e00ff */
[----:B------:R-:W-:Y:S01]  /*0550*/  BSSY B0, `(.L_x_625) ;  /* 0x000003b000007945 */ /* 0x000fe20003800000 */
[----:B------:R-:W-:Y:S01]  /*0560*/  IMAD.MOV.U32 R6, RZ, RZ, RZ ;  /* 0x000000ffff067224 */ /* 0x000fe200078e00ff */
[----:B------:R-:W0:Y:S02]  /*0570*/  I2F.RP R10, R5 ;  /* 0x00000005000a7306 */ /* 0x000e240000209400 */
[----:B------:R-:W-:-:S06]  /*0580*/  IADD3 R0, R5, -0x1, R0 ;  /* 0xffffffff05007810 */ /* 0x000fcc0007ffe000 */
[----:B0-----:R-:W0:Y:S02]  /*0590*/  MUFU.RCP R7, R10 ;  /* 0x0000000a00077308 */ /* 0x001e240000001000 */
[----:B0-----:R-:W-:-:S06]  /*05a0*/  IADD3 R7, R7, 0xffffffe, RZ ;  /* 0x0ffffffe07077810 */ /* 0x001fcc0007ffe0ff */
[----:B------:R-:W0:Y:S02]  /*05b0*/  F2I.FTZ.U32.TRUNC.NTZ R7, R7 ;  /* 0x0000000700077305 */ /* 0x000e24000021f000 */
[----:B0-----:R-:W-:-:S04]  /*05c0*/  IMAD.MOV R2, RZ, RZ, -R7 ;  /* 0x000000ffff027224 */ /* 0x001fc800078e0a07 */
        /* <DEDUP_REMOVED lines=30> */
[----:B------:R-:W-:Y:S05]  /*07b0*/  CALL.REL.NOINC `($__internal_13_$__cuda_sm20_div_s64) ;  /* 0x0000457000007944 */ /* 0x000fea0003c00000 */
[----:B------:R-:W-:Y:S05]  /*07c0*/  BRA `(.L_x_627) ;  /* 0x0000013000007947 */ /* 0x000fea0003800000 */
.L_x_626:
        /* <DEDUP_REMOVED lines=19> */
.L_x_627:
[----:B------:R-:W-:Y:S05]  /*0900*/  BSYNC B0 ;  /* 0x0000000000007941 */ /* 0x000fea0003800000 */
.L_x_625:
        /* <DEDUP_REMOVED lines=22> */
[----:B------:R-:W-:Y:S01]  /*0a70*/  IMAD R3, R4, R3, R5 ;  /* 0x0000000304037224 */ /* 0x000fe200078e0205 */
[C---:B------:R-:W-:Y:S01]  /*0a80*/  IADD3 R5, R0.reuse, -0x1, RZ ;  /* 0xffffffff00057810 */ /* 0x040fe20007ffe0ff */
[----:B------:R-:W-:-:S03]  /*0a90*/  IMAD R0, R0, c[0x0][0x214], RZ ;  /* 0x0000850000007a24 */ /* 0x000fc600078e02ff */
[----:B------:R-:W-:-:S13]  /*0aa0*/  ISETP.GT.U32.AND P1, PT, R4, R3, PT ;  /* 0x000000030400720c */ /* 0x000fda0003f24070 */
[----:B------:R-:W-:Y:S01]  /*0ab0*/  @!P1 IMAD.IADD R3, R3, 0x1, -R4 ;  /* 0x0000000103039824 */ /* 0x000fe200078e0a04 */
[----:B------:R-:W-:Y:S02]  /*0ac0*/  @!P1 IADD3 R2, R2, 0x1, RZ ;  /* 0x0000000102029810 */ /* 0x000fe40007ffe0ff */
[----:B------:R-:W-:Y:S02]  /*0ad0*/  ISETP.NE.AND P1, PT, RZ, c[0x0][0x214], PT ;  /* 0x00008500ff007a0c */ /* 0x000fe40003f25270 */
[----:B------:R-:W-:-:S13]  /*0ae0*/  ISETP.GE.U32.AND P0, PT, R3, R4, PT ;  /* 0x000000040300720c */ /* 0x000fda0003f06070 */
        /* <DEDUP_REMOVED lines=43> */
[----:B------:R-:W-:Y:S02]  /*0da0*/  MOV R34, R18 ;  /* 0x0000001200227202 */ /* 0x000fe40000000f00 */
[----:B------:R-:W-:Y:S01]  /*0db0*/  MOV R35, R19 ;  /* 0x0000001300237202 */ /* 0x000fe20000000f00 */
[----:B------:R-:W-:Y:S05]  /*0dc0*/  BRA `(.L_x_630) ;  /* 0x0000013000007947 */ /* 0x000fea0003800000 */
.L_x_629:
        /* <DEDUP_REMOVED lines=19> */
.L_x_630:
[----:B------:R-:W-:Y:S05]  /*0f00*/  BSYNC B0 ;  /* 0x0000000000007941 */ /* 0x000fea0003800000 */
.L_x_628:
        /* <DEDUP_REMOVED lines=16> */
[----:B------:R-:W-:-:S05]  /*1010*/  IMAD R4, R10, R4, R7 ;  /* 0x000000040a047224 */ /* 0x000fca00078e0207 */
[----:B------:R-:W-:-:S13]  /*1020*/  ISETP.GT.U32.AND P1, PT, R11, R4, PT ;  /* 0x000000040b00720c */ /* 0x000fda0003f24070 */
[----:B------:R-:W-:Y:S01]  /*1030*/  @!P1 IMAD.IADD R4, R4, 0x1, -R11 ;  /* 0x0000000104049824 */ /* 0x000fe200078e0a0b */
[----:B------:R-:W-:Y:S02]  /*1040*/  @!P1 IADD3 R10, R10, 0x1, RZ ;  /* 0x000000010a0a9810 */ /* 0x000fe40007ffe0ff */
[----:B------:R-:W-:Y:S02]  /*1050*/  ISETP.NE.AND P1, PT, R0, RZ, PT ;  /* 0x000000ff0000720c */ /* 0x000fe40003f25270 */
        /* <DEDUP_REMOVED lines=21> */
.L_x_632:
        /* <DEDUP_REMOVED lines=19> */
.L_x_633:
[----:B------:R-:W-:Y:S05]  /*12e0*/  BSYNC B0 ;  /* 0x0000000000007941 */ /* 0x000fea0003800000 */
.L_x_631:
        /* <DEDUP_REMOVED lines=16> */
[----:B------:R-:W-:Y:S01]  /*13f0*/  IABS R6, c[0x0][0x1c0] ;  /* 0x0000700000067a13 */ /* 0x000fe20000000000 */
[----:B------:R-:W-:-:S03]  /*1400*/  IMAD.HI.U32 R9, R7, R4, RZ ;  /* 0x0000000407097227 */ /* 0x000fc600078e00ff */
[----:B------:R-:W0:Y:S01]  /*1410*/  I2F.U32.RP R17, R6 ;  /* 0x0000000600117306 */ /* 0x000e220000209000 */
[----:B------:R-:W-:-:S04]  /*1420*/  IMAD.MOV R7, RZ, RZ, -R9 ;  /* 0x000000ffff077224 */ /* 0x000fc800078e0a09 */
[----:B------:R-:W-:Y:S01]  /*1430*/  IMAD R7, R8, R7, R4 ;  /* 0x0000000708077224 */ /* 0x000fe200078e0204 */
[----:B------:R-:W-:Y:S02]  /*1440*/  SHF.R.S32.HI R4, RZ, 0x1f, R0 ;  /* 0x0000001fff047819 */ /* 0x000fe40000011400 */
[----:B------:R-:W-:Y:S02]  /*1450*/  LEA.HI.SX32 R0, R0, 0x1, 0x1 ;  /* 0x0000000100007811 */ /* 0x000fe400078f0aff */
[----:B------:R-:W-:Y:S01]  /*1460*/  ISETP.GT.U32.AND P0, PT, R8, R7, PT ;  /* 0x000000070800720c */ /* 0x000fe20003f04070 */
[----:B------:R-:W-:Y:S01]  /*1470*/  @!P3 IMAD.MOV R0, RZ, RZ, R4 ;  /* 0x000000ffff00b224 */ /* 0x000fe200078e0204 */
[----:B0-----:R-:W0:Y:S11]  /*1480*/  MUFU.RCP R24, R17 ;  /* 0x0000001100187308 */ /* 0x001e360000001000 */
[----:B------:R-:W-:Y:S01]  /*1490*/  @!P0 IMAD.IADD R7, R7, 0x1, -R8 ;  /* 0x0000000107078824 */ /* 0x000fe200078e0a08 */
[----:B------:R-:W-:-:S02]  /*14a0*/  @!P0 IADD3 R9, R9, 0x1, RZ ;  /* 0x0000000109098810 */ /* 0x000fc40007ffe0ff */
[----:B------:R-:W-:Y:S02]  /*14b0*/  ISETP.NE.AND P0, PT, RZ, c[0x0][0x214], PT ;  /* 0x00008500ff007a0c */ /* 0x000fe40003f05270 */
[----:B------:R-:W-:Y:S02]  /*14c0*/  ISETP.GE.U32.AND P2, PT, R7, R8, PT ;  /* 0x000000080700720c */ /* 0x000fe40003f46070 */
[----:B0-----:R-:W-:-:S04]  /*14d0*/  IADD3 R24, R24, 0xffffffe, RZ ;  /* 0x0ffffffe18187810 */ /* 0x001fc80007ffe0ff */
[----:B------:R-:W0:Y:S07]  /*14e0*/  F2I.FTZ.U32.TRUNC.NTZ R25, R24 ;  /* 0x0000001800197305 */ /* 0x000e2e000021f000 */
[----:B------:R-:W-:-:S05]  /*14f0*/  @P2 IADD3 R9, R9, 0x1, RZ ;  /* 0x0000000109092810 */ /* 0x000fca0007ffe0ff */
[----:B------:R-:W-:Y:S01]  /*1500*/  @!P1 IMAD.MOV R9, RZ, RZ, -R9 ;  /* 0x000000ffff099224 */ /* 0x000fe200078e0a09 */
[----:B------:R-:W-:-:S05]  /*1510*/  @!P0 LOP3.LUT R9, RZ, c[0x0][0x214], RZ, 0x33, !PT ;  /* 0x00008500ff098a12 */ /* 0x000fca00078e33ff */
[----:B------:R-:W-:Y:S02]  /*1520*/  IMAD R0, R0, R9, RZ ;  /* 0x0000000900007224 */ /* 0x000fe400078e02ff */
[----:B0-----:R-:W-:Y:S02]  /*1530*/  IMAD.MOV R7, RZ, RZ, -R25 ;  /* 0x000000ffff077224 */ /* 0x001fe400078e0a19 */
[----:B------:R-:W-:Y:S01]  /*1540*/  IMAD.MOV.U32 R24, RZ, RZ, RZ ;  /* 0x000000ffff187224 */ /* 0x000fe200078e00ff */
[-C--:B------:R-:W-:Y:S02]  /*1550*/  IABS R8, R0.reuse ;  /* 0x0000000000087213 */ /* 0x080fe40000000000 */
[----:B------:R-:W-:Y:S02]  /*1560*/  IABS R23, R0 ;  /* 0x0000000000177213 */ /* 0x000fe40000000000 */
[----:B------:R-:W0:Y:S01]  /*1570*/  I2F.RP R22, R8 ;  /* 0x0000000800167306 */ /* 0x000e220000209400 */
[----:B------:R-:W-:-:S02]  /*1580*/  IMAD.IADD R5, R5, 0x1, R8 ;  /* 0x0000000105057824 */ /* 0x000fc400078e0208 */
[----:B------:R-:W-:-:S03]  /*1590*/  IMAD.MOV R23, RZ, RZ, -R23 ;  /* 0x000000ffff177224 */ /* 0x000fc600078e0a17 */
[----:B------:R-:W-:Y:S02]  /*15a0*/  IABS R17, R5 ;  /* 0x0000000500117213 */ /* 0x000fe40000000000 */
[----:B0-----:R-:W0:Y:S02]  /*15b0*/  MUFU.RCP R4, R22 ;  /* 0x0000001600047308 */ /* 0x001e240000001000 */
[----:B0-----:R-:W-:-:S06]  /*15c0*/  IADD3 R4, R4, 0xffffffe, RZ ;  /* 0x0ffffffe04047810 */ /* 0x001fcc0007ffe0ff */
[----:B------:R-:W0:Y:S02]  /*15d0*/  F2I.FTZ.U32.TRUNC.NTZ R21, R4 ;  /* 0x0000000400157305 */ /* 0x000e24000021f000 */
[----:B0-----:R-:W-:Y:S01]  /*15e0*/  IMAD.MOV R9, RZ, RZ, -R21 ;  /* 0x000000ffff097224 */ /* 0x001fe200078e0a15 */
[----:B------:R-:W-:-:S03]  /*15f0*/  IABS R4, c[0x0][0x1c0] ;  /* 0x0000700000047a13 */ /* 0x000fc60000000000 */
[----:B------:R-:W-:Y:S02]  /*1600*/  IMAD R10, R9, R8, RZ ;  /* 0x00000008090a7224 */ /* 0x000fe400078e02ff */
[----:B------:R-:W-:Y:S02]  /*1610*/  IMAD.MOV R4, RZ, RZ, -R4 ;  /* 0x000000ffff047224 */ /* 0x000fe400078e0a04 */
[----:B------:R-:W-:Y:S01]  /*1620*/  IMAD.HI.U32 R10, R21, R10, R20 ;  /* 0x0000000a150a7227 */ /* 0x000fe200078e0014 */
[----:B------:R-:W-:Y:S02]  /*1630*/  IABS R21, R3 ;  /* 0x0000000300157213 */ /* 0x000fe40000000000 */
[----:B------:R-:W-:Y:S01]  /*1640*/  LOP3.LUT R3, R3, c[0x0][0x1c0], RZ, 0x3c, !PT ;  /* 0x0000700003037a12 */ /* 0x000fe200078e3cff */
[----:B------:R-:W-:Y:S02]  /*1650*/  IMAD R20, R7, R6, RZ ;  /* 0x0000000607147224 */ /* 0x000fe400078e02ff */
[----:B------:R-:W-:-:S04]  /*1660*/  IMAD.HI.U32 R10, R10, R17, RZ ;  /* 0x000000110a0a7227 */ /* 0x000fc800078e00ff */
[----:B------:R-:W-:-:S04]  /*1670*/  IMAD.HI.U32 R20, R25, R20, R24 ;  /* 0x0000001419147227 */ /* 0x000fc800078e0018 */
[----:B------:R-:W-:Y:S02]  /*1680*/  IMAD R23, R10, R23, R17 ;  /* 0x000000170a177224 */ /* 0x000fe400078e0211 */
[----:B------:R-:W-:-:S03]  /*1690*/  IMAD.HI.U32 R7, R20, R21, RZ ;  /* 0x0000001514077227 */ /* 0x000fc600078e00ff */
[----:B------:R-:W-:Y:S01]  /*16a0*/  ISETP.GT.U32.AND P0, PT, R8, R23, PT ;  /* 0x000000170800720c */ /* 0x000fe20003f04070 */
[----:B------:R-:W-:Y:S02]  /*16b0*/  IMAD R21, R7, R4, R21 ;  /* 0x0000000407157224 */ /* 0x000fe400078e0215 */
[----:B------:R-:W-:-:S03]  /*16c0*/  IMAD.HI.U32 R9, R20, R17, RZ ;  /* 0x0000001114097227 */ /* 0x000fc600078e00ff */
[C---:B------:R-:W-:Y:S01]  /*16d0*/  ISETP.GT.U32.AND P3, PT, R6.reuse, R21, PT ;  /* 0x000000150600720c */ /* 0x040fe20003f64070 */
[----:B------:R-:W-:Y:S01]  /*16e0*/  IMAD R17, R9, R4, R17 ;  /* 0x0000000409117224 */ /* 0x000fe200078e0211 */
[C---:B------:R-:W-:Y:S02]  /*16f0*/  LOP3.LUT R4, R5.reuse, R8, RZ, 0x3c, !PT ;  /* 0x0000000805047212 */ /* 0x040fe400078e3cff */
[----:B------:R-:W-:Y:S02]  /*1700*/  LOP3.LUT R5, R5, c[0x0][0x1c0], RZ, 0x3c, !PT ;  /* 0x0000700005057a12 */ /* 0x000fe400078e3cff */
[----:B------:R-:W-:Y:S01]  /*1710*/  ISETP.GT.U32.AND P1, PT, R6, R17, PT ;  /* 0x000000110600720c */ /* 0x000fe20003f24070 */
[----:B------:R-:W-:Y:S01]  /*1720*/  @!P0 IMAD.IADD R23, R23, 0x1, -R8 ;  /* 0x0000000117178824 */ /* 0x000fe200078e0a08 */
[----:B------:R-:W-:Y:S02]  /*1730*/  ISETP.GE.AND P4, PT, R4, RZ, PT ;  /* 0x000000ff0400720c */ /* 0x000fe40003f86270 */
[----:B------:R-:W0:Y:S01]  /*1740*/  S2R R4, SR_TID.X ;  /* 0x0000000000047919 */ /* 0x000e220000002100 */
[----:B------:R-:W-:-:S02]  /*1750*/  @!P0 IADD3 R10, R10, 0x1, RZ ;  /* 0x000000010a0a8810 */ /* 0x000fc40007ffe0ff */
[--C-:B------:R-:W-:Y:S01]  /*1760*/  @!P3 IMAD.IADD R21, R21, 0x1, -R6.reuse ;  /* 0x000000011515b824 */ /* 0x100fe200078e0a06 */
[----:B------:R-:W-:Y:S02]  /*1770*/  ISETP.GE.U32.AND P2, PT, R23, R8, PT ;  /* 0x000000081700720c */ /* 0x000fe40003f46070 */
[----:B------:R-:W-:Y:S02]  /*1780*/  @!P3 IADD3 R7, R7, 0x1, RZ ;  /* 0x000000010707b810 */ /* 0x000fe40007ffe0ff */
[-C--:B------:R-:W-:Y:S01]  /*1790*/  ISETP.GE.U32.AND P6, PT, R21, R6.reuse, PT ;  /* 0x000000061500720c */ /* 0x080fe20003fc6070 */
[----:B------:R-:W-:Y:S01]  /*17a0*/  @!P1 IMAD.IADD R17, R17, 0x1, -R6 ;  /* 0x0000000111119824 */ /* 0x000fe200078e0a06 */
[----:B------:R-:W-:Y:S01]  /*17b0*/  ISETP.GE.AND P0, PT, R3, RZ, PT ;  /* 0x000000ff0300720c */ /* 0x000fe20003f06270 */
[----:B------:R-:W-:Y:S01]  /*17c0*/  IMAD.MOV.U32 R3, RZ, RZ, c[0x0][0x214] ;  /* 0x00008500ff037624 */ /* 0x000fe200078e00ff */
[----:B------:R-:W-:Y:S02]  /*17d0*/  ISETP.GT.AND P3, PT, R2, RZ, PT ;  /* 0x000000ff0200720c */ /* 0x000fe40003f64270 */
[----:B------:R-:W-:-:S02]  /*17e0*/  ISETP.GE.U32.AND P5, PT, R17, R6, PT ;  /* 0x000000061100720c */ /* 0x000fc40003fa6070 */
[----:B------:R-:W-:Y:S02]  /*17f0*/  @!P1 IADD3 R9, R9, 0x1, RZ ;  /* 0x0000000109099810 */ /* 0x000fe40007ffe0ff */
[----:B------:R-:W-:Y:S02]  /*1800*/  @P2 IADD3 R10, R10, 0x1, RZ ;  /* 0x000000010a0a2810 */ /* 0x000fe40007ffe0ff */
[----:B------:R-:W-:Y:S02]  /*1810*/  ISETP.GE.AND P2, PT, R5, RZ, PT ;  /* 0x000000ff0500720c */ /* 0x000fe40003f46270 */
[----:B------:R-:W-:Y:S01]  /*1820*/  @P6 IADD3 R7, R7, 0x1, RZ ;  /* 0x0000000107076810 */ /* 0x000fe20007ffe0ff */
[----:B------:R-:W-:Y:S01]  /*1830*/  @!P4 IMAD.MOV R10, RZ, RZ, -R10 ;  /* 0x000000ffff0ac224 */ /* 0x000fe200078e0a0a */
[----:B------:R-:W-:Y:S02]  /*1840*/  ISETP.NE.AND P6, PT, R0, RZ, PT ;  /* 0x000000ff0000720c */ /* 0x000fe40003fc5270 */
[----:B------:R-:W-:Y:S01]  /*1850*/  ISETP.NE.AND P4, PT, RZ, c[0x0][0x1c0], PT ;  /* 0x00007000ff007a0c */ /* 0x000fe20003f85270 */
[----:B------:R-:W-:Y:S01]  /*1860*/  IMAD.MOV.U32 R21, RZ, RZ, R7 ;  /* 0x000000ffff157224 */ /* 0x000fe200078e0007 */
[----:B0-----:R-:W-:-:S02]  /*1870*/  SHF.R.S32.HI R7, RZ, 0x1f, R4 ;  /* 0x0000001fff077819 */ /* 0x001fc40000011404 */
[----:B------:R-:W-:Y:S01]  /*1880*/  LOP3.LUT R6, RZ, c[0x0][0x1c0], RZ, 0x33, !PT ;  /* 0x00007000ff067a12 */ /* 0x000fe200078e33ff */
[----:B------:R-:W-:Y:S01]  /*1890*/  @!P0 IMAD.MOV R21, RZ, RZ, -R21 ;  /* 0x000000ffff158224 */ /* 0x000fe200078e0a15 */
[----:B------:R-:W-:Y:S02]  /*18a0*/  @P5 IADD3 R9, R9, 0x1, RZ ;  /* 0x0000000109095810 */ /* 0x000fe40007ffe0ff */
[----:B------:R-:W-:Y:S02]  /*18b0*/  SHF.R.S32.HI R5, RZ, 0x1f, R2 ;  /* 0x0000001fff057819 */ /* 0x000fe40000011402 */
[----:B------:R-:W-:Y:S02]  /*18c0*/  LEA.HI R7, R7, R4, RZ, 0x4 ;  /* 0x0000000407077211 */ /* 0x000fe400078f20ff */
[----:B------:R-:W-:Y:S02]  /*18d0*/  @!P6 LOP3.LUT R10, RZ, R8, RZ, 0x33, !PT ;  /* 0x00000008ff0ae212 */ /* 0x000fe400078e33ff */
[----:B------:R-:W-:Y:S01]  /*18e0*/  SEL R20, R6, R21, !P4 ;  /* 0x0000001506147207 */ /* 0x000fe20006000000 */
[----:B------:R-:W-:Y:S01]  /*18f0*/  IMAD.MOV.U32 R21, RZ, RZ, R9 ;  /* 0x000000ffff157224 */ /* 0x000fe200078e0009 */
[----:B------:R-:W-:Y:S01]  /*1900*/  LEA.HI.SX32 R17, R2, 0x1, 0x1 ;  /* 0x0000000102117811 */ /* 0x000fe200078f0aff */
[----:B------:R-:W-:Y:S01]  /*1910*/  @!P3 IMAD.MOV R17, RZ, RZ, R5 ;  /* 0x000000ffff11b224 */ /* 0x000fe200078e0205 */
[----:B------:R-:W-:Y:S01]  /*1920*/  ISETP.LT.U32.AND P0, PT, R18, R10, PT ;  /* 0x0000000a1200720c */ /* 0x000fe20003f01070 */
[----:B------:R-:W-:Y:S01]  /*1930*/  @!P2 IMAD.MOV R21, RZ, RZ, -R21 ;  /* 0x000000ffff15a224 */ /* 0x000fe200078e0a15 */
[----:B------:R-:W-:-:S02]  /*1940*/  SHF.R.S32.HI R9, RZ, 0x1f, R10 ;  /* 0x0000001fff097819 */ /* 0x000fc4000001140a */
[----:B------:R-:W-:Y:S02]  /*1950*/  SHF.R.S32.HI R5, RZ, 0x4, R7 ;  /* 0x00000004ff057819 */ /* 0x000fe40000011407 */
[----:B------:R-:W-:Y:S02]  /*1960*/  ISETP.LT.AND.EX P2, PT, R19, R9, PT, P0 ;  /* 0x000000091300720c */ /* 0x000fe40003f41300 */
[----:B------:R-:W-:Y:S02]  /*1970*/  ISETP.GE.AND P0, PT, R5, c[0x0][0x314], PT ;  /* 0x0000c50005007a0c */ /* 0x000fe40003f06270 */
[----:B------:R-:W-:Y:S02]  /*1980*/  ISETP.NE.AND P1, PT, RZ, UR4, PT ;  /* 0x00000004ff007c0c */ /* 0x000fe4000bf25270 */
[----:B------:R-:W-:Y:S02]  /*1990*/  LOP3.LUT R7, R7, 0xfffffff0, RZ, 0xc0, !PT ;  /* 0xfffffff007077812 */ /* 0x000fe400078ec0ff */
[----:B------:R-:W-:-:S02]  /*19a0*/  SEL R3, R3, 0x1, !P1 ;  /* 0x0000000103037807 */ /* 0x000fc40004800000 */
[----:B------:R-:W-:Y:S02]  /*19b0*/  SEL R6, R6, R21, !P4 ;  /* 0x0000001506067207 */ /* 0x000fe40006000000 */
[----:B------:R-:W-:Y:S01]  /*19c0*/  SEL R10, R18, R10, P2 ;  /* 0x0000000a120a7207 */ /* 0x000fe20001000000 */
[----:B------:R-:W-:Y:S01]  /*19d0*/  IMAD R8, R20, R3, RZ ;  /* 0x0000000314087224 */ /* 0x000fe200078e02ff */
[----:B------:R-:W-:Y:S01]  /*19e0*/  SEL R9, R19, R9, P2 ;  /* 0x0000000913097207 */ /* 0x000fe20001000000 */
[----:B------:R-:W-:Y:S02]  /*19f0*/  IMAD.IADD R20, R4, 0x1, -R7 ;  /* 0x0000000104147824 */ /* 0x000fe400078e0a07 */
[----:B------:R-:W-:Y:S02]  /*1a00*/  IMAD R8, R17, R8, RZ ;  /* 0x0000000811087224 */ /* 0x000fe400078e02ff */
[----:B------:R-:W-:Y:S01]  /*1a10*/  IMAD.MOV.U32 R17, RZ, RZ, -0x800000 ;  /* 0xff800000ff117424 */ /* 0x000fe200078e00ff */
        /* <DEDUP_REMOVED lines=18> */
.L_x_635:
[----:B------:R-:W-:Y:S05]  /*1b40*/  BSYNC B0 ;  /* 0x0000000000007941 */ /* 0x000fea0003800000 */
.L_x_634:
[----:B------:R-:W-:Y:S01]  /*1b50*/  ISETP.GT.AND P0, PT, R4, 0x1f, PT ;  /* 0x0000001f0400780c */ /* 0x000fe20003f04270 */
[----:B------:R-:W-:Y:S01]  /*1b60*/  IMAD.MOV.U32 R29, RZ, RZ, -0x800000 ;  /* 0xff800000ff1d7424 */ /* 0x000fe200078e00ff */
[----:B------:R-:W-:Y:S01]  /*1b70*/  ISETP.GT.AND P3, PT, R0, RZ, PT ;  /* 0x000000ff0000720c */ /* 0x000fe20003f64270 */
[----:B------:R-:W-:Y:S01]  /*1b80*/  IMAD R6, R6, R3, RZ ;  /* 0x0000000306067224 */ /* 0x000fe200078e02ff */
[----:B------:R-:W-:Y:S01]  /*1b90*/  BSSY B1, `(.L_x_636) ;  /* 0x00001eb000017945 */ /* 0x000fe20003800000 */
[----:B------:R-:W-:-:S08]  /*1ba0*/  IMAD.MOV.U32 R26, RZ, RZ, 0x7f800000 ;  /* 0x7f800000ff1a7424 */ /* 0x000fd000078e00ff */
[----:B------:R-:W-:Y:S01]  /*1bb0*/  @!P0 IMAD R20, R5, 0x11, R20 ;  /* 0x0000001105148824 */ /* 0x000fe200078e0214 */
[----:B------:R-:W-:-:S04]  /*1bc0*/  @!P0 LEA.HI R7, R4, R4, RZ, 0x1 ;  /* 0x0000000404078211 */ /* 0x000fc800078f08ff */
[----:B-----5:R1:W-:Y:S01]  /*1bd0*/  @!P0 STS [R20.X4], R17 ;  /* 0x0000001114008388 */ /* 0x0203e20000004800 */
[C---:B0-----:R-:W-:Y:S01]  /*1be0*/  @!P0 LOP3.LUT R19, R7.reuse, 0xfffffffe, RZ, 0xc0, !PT ;  /* 0xfffffffe07138812 */ /* 0x041fe200078ec0ff */
[----:B------:R-:W-:-:S04]  /*1bf0*/  @!P0 IMAD.SHL.U32 R7, R7, 0x2, RZ ;  /* 0x0000000207078824 */ /* 0x000fc800078e00ff */
[----:B------:R-:W-:Y:S01]  /*1c00*/  @!P0 IMAD.IADD R18, R4, 0x1, -R19 ;  /* 0x0000000104128824 */ /* 0x000fe200078e0a13 */
[----:B------:R-:W-:Y:S02]  /*1c10*/  @!P0 LOP3.LUT R7, R7, 0xfffffffc, RZ, 0xc0, !PT ;  /* 0xfffffffc07078812 */ /* 0x000fe400078ec0ff */
[----:B------:R-:W-:-:S03]  /*1c20*/  SHF.R.S32.HI R19, RZ, 0x1f, R0 ;  /* 0x0000001fff137819 */ /* 0x000fc60000011400 */
[----:B------:R-:W-:Y:S01]  /*1c30*/  @!P0 IMAD R7, R18, 0x44, R7 ;  /* 0x0000004412078824 */ /* 0x000fe200078e0207 */
[----:B------:R-:W-:Y:S01]  /*1c40*/  BAR.SYNC.DEFER_BLOCKING 0x0 ;  /* 0x0000000000007b1d */ /* 0x000fe20000010000 */
[----:B-1----:R-:W-:-:S05]  /*1c50*/  LOP3.LUT R17, R4, 0x1, RZ, 0xc0, !PT ;  /* 0x0000000104117812 */ /* 0x002fca00078ec0ff */
[----:B------:R0:W1:Y:S02]  /*1c60*/  @!P0 LDS R29, [R7] ;  /* 0x00000000071d8984 */ /* 0x0000640000000800 */
[----:B0-----:R-:W-:Y:S01]  /*1c70*/  LEA.HI.SX32 R7, R0, 0x1, 0x1 ;  /* 0x0000000100077811 */ /* 0x001fe200078f0aff */
[----:B------:R-:W-:-:S04]  /*1c80*/  @!P3 IMAD.MOV R7, RZ, RZ, R19 ;  /* 0x000000ffff07b224 */ /* 0x000fc800078e0213 */
[----:B------:R-:W-:Y:S01]  /*1c90*/  IMAD R7, R6, R7, RZ ;  /* 0x0000000706077224 */ /* 0x000fe200078e02ff */
[----:B-1----:R-:W0:Y:S02]  /*1ca0*/  SHFL.BFLY PT, R18, R29, 0x1, 0x1f ;  /* 0x0c201f001d127f89 */ /* 0x002e2400000e0000 */
[----:B0-----:R-:W-:-:S04]  /*1cb0*/  FMNMX.FTZ R18, R18, R29, !PT ;  /* 0x0000001d12127209 */ /* 0x001fc80007810000 */
[----:B------:R-:W-:-:S04]  /*1cc0*/  FSETP.NEU.FTZ.AND P0, PT, R18, -INF , PT ;  /* 0xff8000001200780b */ /* 0x000fc80003f1d000 */
[----:B------:R-:W-:Y:S02]  /*1cd0*/  FSEL R18, R18, RZ, P0 ;  /* 0x000000ff12127208 */ /* 0x000fe40000000000 */
[----:B------:R-:W-:-:S03]  /*1ce0*/  ISETP.NE.U32.AND P0, PT, R17, 0x1, PT ;  /* 0x000000011100780c */ /* 0x000fc60003f05070 */
[----:B------:R-:W-:Y:S01]  /*1cf0*/  FADD.FTZ R22, -R18, R29 ;  /* 0x0000001d12167221 */ /* 0x000fe20000010100 */
[----:B------:R-:W-:-:S03]  /*1d00*/  ISETP.GT.OR P0, PT, R4, 0x1f, !P0 ;  /* 0x0000001f0400780c */ /* 0x000fc60004704670 */
[----:B------:R-:W-:-:S06]  /*1d10*/  FMUL.FTZ R22, R22, 1.4426950216293334961 ;  /* 0x3fb8aa3b16167820 */ /* 0x000fcc0000410000 */
[----:B------:R-:W0:Y:S02]  /*1d20*/  MUFU.EX2 R22, R22 ;  /* 0x0000001600167308 */ /* 0x000e240000000800 */
[----:B0-----:R-:W0:Y:S02]  /*1d30*/  SHFL.BFLY PT, R5, R22, 0x1, 0x1f ;  /* 0x0c201f0016057f89 */ /* 0x001e2400000e0000 */
[----:B0-----:R-:W-:-:S05]  /*1d40*/  FADD.FTZ R5, R22, R5 ;  /* 0x0000000516057221 */ /* 0x001fca0000010000 */
[----:B------:R-:W-:-:S13]  /*1d50*/  FSETP.NE.FTZ.AND P2, PT, R5, RZ, PT ;  /* 0x000000ff0500720b */ /* 0x000fda0003f55000 */
        /* <DEDUP_REMOVED lines=41> */
[----:B------:R-:W-:Y:S05]  /*1ff0*/  CALL.REL.NOINC `($__internal_13_$__cuda_sm20_div_s64) ;  /* 0x00002d3000007944 */ /* 0x000fea0003c00000 */
[-C--:B------:R-:W-:Y:S02]  /*2000*/  IADD3 R17, P0, RZ, -R18.reuse, RZ ;  /* 0x80000012ff117210 */ /* 0x080fe40007f1e0ff */
[----:B------:R-:W-:Y:S02]  /*2010*/  MOV R40, R18 ;  /* 0x0000001200287202 */ /* 0x000fe40000000f00 */
[----:B------:R-:W-:Y:S01]  /*2020*/  IADD3.X R5, RZ, ~R19, RZ, P0, !PT ;  /* 0x80000013ff057210 */ /* 0x000fe200007fe4ff */
[----:B------:R-:W-:Y:S01]  /*2030*/  IMAD.WIDE.U32 R32, R36, R17, R32 ;  /* 0x0000001124207225 */ /* 0x000fe200078e0020 */
[----:B------:R-:W-:-:S03]  /*2040*/  MOV R41, R19 ;  /* 0x0000001300297202 */ /* 0x000fc60000000f00 */
[----:B------:R-:W-:Y:S01]  /*2050*/  IMAD R5, R5, R36, RZ ;  /* 0x0000002405057224 */ /* 0x000fe200078e02ff */
[----:B------:R-:W-:-:S03]  /*2060*/  MOV R30, R32 ;  /* 0x00000020001e7202 */ /* 0x000fc60000000f00 */
[----:B------:R-:W-:-:S05]  /*2070*/  IMAD R5, R4, R17, R5 ;  /* 0x0000001104057224 */ /* 0x000fca00078e0205 */
[----:B------:R-:W-:Y:S01]  /*2080*/  IADD3 R21, R33, R5, RZ ;  /* 0x0000000521157210 */ /* 0x000fe20007ffe0ff */
[----:B------:R-:W-:Y:S05]  /*2090*/  BRA `(.L_x_641) ;  /* 0x0000016000007947 */ /* 0x000fea0003800000 */
.L_x_640:
        /* <DEDUP_REMOVED lines=22> */
.L_x_641:
[----:B------:R-:W-:Y:S05]  /*2200*/  BSYNC B0 ;  /* 0x0000000000007941 */ /* 0x000fea0003800000 */
.L_x_639:
        /* <DEDUP_REMOVED lines=8> */
[----:B------:R-:W-:Y:S05]  /*2290*/  CALL.REL.NOINC `($__internal_13_$__cuda_sm20_div_s64) ;  /* 0x00002a9000007944 */ /* 0x000fea0003c00000 */
[----:B------:R-:W-:Y:S01]  /*22a0*/  IADD3 R5, P0, RZ, -R18, RZ ;  /* 0x80000012ff057210 */ /* 0x000fe20007f1e0ff */
[----:B------:R-:W-:Y:S01]  /*22b0*/  IMAD.MOV.U32 R33, RZ, RZ, R19 ;  /* 0x000000ffff217224 */ /* 0x000fe200078e0013 */
[----:B------:R-:W-:Y:S02]  /*22c0*/  MOV R20, R30 ;  /* 0x0000001e00147202 */ /* 0x000fe40000000f00 */
[----:B------:R-:W-:Y:S02]  /*22d0*/  IADD3.X R4, RZ, ~R19, RZ, P0, !PT ;  /* 0x80000013ff047210 */ /* 0x000fe400007fe4ff */
[----:B------:R-:W-:Y:S01]  /*22e0*/  MOV R32, R18 ;  /* 0x0000001200207202 */ /* 0x000fe20000000f00 */
[----:B------:R-:W-:-:S04]  /*22f0*/  IMAD.WIDE.U32 R20, R5, UR6, R20 ;  /* 0x0000000605147c25 */ /* 0x000fc8000f8e0014 */
[----:B------:R-:W-:Y:S01]  /*2300*/  IMAD R4, R4, UR6, RZ ;  /* 0x0000000604047c24 */ /* 0x000fe2000f8e02ff */
[----:B------:R-:W-:-:S03]  /*2310*/  MOV R30, R20 ;  /* 0x00000014001e7202 */ /* 0x000fc60000000f00 */
[----:B------:R-:W-:-:S04]  /*2320*/  IMAD R4, R5, UR5, R4 ;  /* 0x0000000505047c24 */ /* 0x000fc8000f8e0204 */
[----:B------:R-:W-:Y:S01]  /*2330*/  IMAD.IADD R6, R21, 0x1, R4 ;  /* 0x0000000115067824 */ /* 0x000fe200078e0204 */
[----:B------:R-:W-:Y:S05]  /*2340*/  BRA `(.L_x_644) ;  /* 0x0000016000007947 */ /* 0x000fea0003800000 */
.L_x_643:
[----:B------:R-:W0:Y:S01]  /*2350*/  I2F.U32.RP R6, UR6 ;  /* 0x0000000600067d06 */ /* 0x000e220008209000 */
[----:B------:R-:W-:Y:S01]  /*2360*/  ISETP.NE.U32.AND P0, PT, RZ, UR6, PT ;  /* 0x00000006ff007c0c */ /* 0x000fe2000bf05070 */
[----:B------:R-:W-:-:S06]  /*2370*/  IMAD.MOV.U32 R33, RZ, RZ, RZ ;  /* 0x000000ffff217224 */ /* 0x000fcc00078e00ff */
[----:B0-----:R-:W0:Y:S02]  /*2380*/  MUFU.RCP R18, R6 ;  /* 0x0000000600127308 */ /* 0x001e240000001000 */
[----:B0-----:R-:W-:Y:S01]  /*2390*/  IADD3 R18, R18, 0xffffffe, RZ ;  /* 0x0ffffffe12127810 */ /* 0x001fe20007ffe0ff */
[----:B------:R-:W-:-:S05]  /*23a0*/  HFMA2.MMA R6, -RZ, RZ, 0, 0 ;  /* 0x00000000ff067435 */ /* 0x000fca00000001ff */
[----:B------:R-:W0:Y:S02]  /*23b0*/  F2I.FTZ.U32.TRUNC.NTZ R19, R18 ;  /* 0x0000001200137305 */ /* 0x000e24000021f000 */
[----:B0-----:R-:W-:Y:S02]  /*23c0*/  IMAD.MOV R4, RZ, RZ, -R19 ;  /* 0x000000ffff047224 */ /* 0x001fe400078e0a13 */
[----:B------:R-:W-:Y:S02]  /*23d0*/  IMAD.MOV.U32 R18, RZ, RZ, RZ ;  /* 0x000000ffff127224 */ /* 0x000fe400078e00ff */
[----:B------:R-:W-:-:S04]  /*23e0*/  IMAD R4, R4, UR6, RZ ;  /* 0x0000000604047c24 */ /* 0x000fc8000f8e02ff */
[----:B------:R-:W-:-:S06]  /*23f0*/  IMAD.HI.U32 R19, R19, R4, R18 ;  /* 0x0000000413137227 */ /* 0x000fcc00078e0012 */
        /* <DEDUP_REMOVED lines=11> */
.L_x_644:
[----:B------:R-:W-:Y:S05]  /*24b0*/  BSYNC B0 ;  /* 0x0000000000007941 */ /* 0x000fea0003800000 */
.L_x_642:
[----:B------:R-:W-:Y:S01]  /*24c0*/  LOP3.LUT R4, R33, R3, RZ, 0xfc, !PT ;  /* 0x0000000321047212 */ /* 0x000fe200078efcff */
[----:B------:R-:W-:Y:S01]  /*24d0*/  IMAD.MOV.U32 R23, RZ, RZ, c[0x0][0x210] ;  /* 0x00008400ff177624 */ /* 0x000fe200078e00ff */
[----:B------:R-:W-:Y:S02]  /*24e0*/  BSSY B0, `(.L_x_645) ;  /* 0x000002a000007945 */ /* 0x000fe40003800000 */
[----:B------:R-:W-:Y:S01]  /*24f0*/  ISETP.NE.U32.AND P0, PT, R4, RZ, PT ;  /* 0x000000ff0400720c */ /* 0x000fe20003f05070 */
[C---:B------:R-:W-:Y:S01]  /*2500*/  IMAD R5, R23.reuse, c[0x0][0x214], RZ ;  /* 0x0000850017057a24 */ /* 0x040fe200078e02ff */
[----:B------:R-:W-:-:S11]  /*2510*/  SEL R23, R23, 0x1, P1 ;  /* 0x0000000117177807 */ /* 0x000fd60000800000 */
[----:B------:R-:W-:Y:S05]  /*2520*/  @!P0 BRA `(.L_x_646) ;  /* 0x000000f000008947 */ /* 0x000fea0003800000 */
[----:B------:R-:W-:Y:S01]  /*2530*/  IMAD.MOV.U32 R28, RZ, RZ, R32 ;  /* 0x000000ffff1c7224 */ /* 0x000fe200078e0020 */
[----:B------:R-:W-:Y:S01]  /*2540*/  MOV R24, R31 ;  /* 0x0000001f00187202 */ /* 0x000fe20000000f00 */
[----:B------:R-:W-:Y:S01]  /*2550*/  IMAD.MOV.U32 R21, RZ, RZ, R33 ;  /* 0x000000ffff157224 */ /* 0x000fe200078e0021 */
[----:B------:R-:W-:Y:S02]  /*2560*/  MOV R4, R3 ;  /* 0x0000000300047202 */ /* 0x000fe40000000f00 */
[----:B------:R-:W-:Y:S02]  /*2570*/  MOV R22, 0x2590 ;  /* 0x0000259000167802 */ /* 0x000fe40000000f00 */
[----:B------:R-:W-:Y:S05]  /*2580*/  CALL.REL.NOINC `($__internal_13_$__cuda_sm20_div_s64) ;  /* 0x000027a000007944 */ /* 0x000fea0003c00000 */
        /* <DEDUP_REMOVED lines=9> */
.L_x_646:
        /* <DEDUP_REMOVED lines=22> */
.L_x_647:
[----:B------:R-:W-:Y:S05]  /*2780*/  BSYNC B0 ;  /* 0x0000000000007941 */ /* 0x000fea0003800000 */
.L_x_645:
[-C--:B------:R-:W-:Y:S01]  /*2790*/  IMAD R3, R35, R16.reuse, RZ ;  /* 0x0000001023037224 */ /* 0x080fe200078e02ff */
[----:B------:R-:W-:Y:S01]  /*27a0*/  ULDC.U8 UR9, c[0x0][0x329] ;  /* 0x0000ca4000097ab9 */ /* 0x000fe20000000000 */
[C---:B------:R-:W-:Y:S01]  /*27b0*/  IMAD.WIDE.U32 R32, R34.reuse, R16, RZ ;  /* 0x0000001022207225 */ /* 0x040fe200078e00ff */
[----:B------:R-:W-:Y:S01]  /*27c0*/  UISETP.NE.AND UP0, UPT, UR9, URZ, UPT ;  /* 0x0000003f0900728c */ /* 0x000fe2000bf05270 */
[----:B------:R-:W-:Y:S01]  /*27d0*/  SHF.R.S32.HI R17, RZ, 0x1f, R23 ;  /* 0x0000001fff117819 */ /* 0x000fe20000011417 */
[----:B------:R-:W-:Y:S01]  /*27e0*/  ULDC UR4, c[0x0][0x214] ;  /* 0x0000850000047ab9 */ /* 0x000fe20000000800 */
[----:B------:R-:W-:Y:S01]  /*27f0*/  IMAD R3, R34, R15, R3 ;  /* 0x0000000f22037224 */ /* 0x000fe200078e0203 */
[----:B------:R-:W-:Y:S01]  /*2800*/  USEL UR4, UR4, 0x1, !UP0 ;  /* 0x0000000104047887 */ /* 0x000fe2000c000000 */
[----:B------:R-:W-:Y:S01]  /*2810*/  IMAD R21, R4, R5, RZ ;  /* 0x0000000504157224 */ /* 0x000fe200078e02ff */
[----:B------:R-:W-:Y:S01]  /*2820*/  BSSY B0, `(.L_x_648) ;  /* 0x000003f000007945 */ /* 0x000fe20003800000 */
[----:B------:R-:W-:Y:S01]  /*2830*/  IMAD R6, R6, R23, RZ ;  /* 0x0000001706067224 */ /* 0x000fe200078e02ff */
[----:B------:R-:W-:Y:S01]  /*2840*/  IADD3 R3, R33, R3, RZ ;  /* 0x0000000321037210 */ /* 0x000fe20007ffe0ff */
[----:B------:R-:W-:Y:S01]  /*2850*/  USHF.R.S32.HI UR9, URZ, 0x1f, UR4 ;  /* 0x0000001f3f097899 */ /* 0x000fe20008011404 */
[----:B------:R-:W-:-:S02]  /*2860*/  IMAD R19, R19, UR4, RZ ;  /* 0x0000000413137c24 */ /* 0x000fc4000f8e02ff */
[----:B------:R-:W-:Y:S02]  /*2870*/  IMAD R17, R17, R30, R6 ;  /* 0x0000001e11117224 */ /* 0x000fe400078e0206 */
[----:B------:R-:W-:Y:S01]  /*2880*/  IMAD R20, R3, R14, RZ ;  /* 0x0000000e03147224 */ /* 0x000fe200078e02ff */
[----:B------:R-:W-:Y:S01]  /*2890*/  SHF.R.S32.HI R3, RZ, 0x1f, R5 ;  /* 0x0000001fff037819 */ /* 0x000fe20000011405 */
[----:B------:R-:W-:-:S04]  /*28a0*/  IMAD.WIDE.U32 R30, R30, R23, RZ ;  /* 0x000000171e1e7225 */ /* 0x000fc800078e00ff */
[----:B------:R-:W-:Y:S02]  /*28b0*/  IMAD R25, R13, R32, R20 ;  /* 0x000000200d197224 */ /* 0x000fe400078e0214 */
[----:B------:R-:W-:-:S04]  /*28c0*/  IMAD.WIDE.U32 R32, R32, R14, RZ ;  /* 0x0000000e20207225 */ /* 0x000fc800078e00ff */
[----:B------:R-:W-:Y:S01]  /*28d0*/  IMAD R21, R3, R36, R21 ;  /* 0x0000002403157224 */ /* 0x000fe200078e0215 */
[----:B------:R-:W-:Y:S01]  /*28e0*/  IADD3 R4, R33, R25, RZ ;  /* 0x0000001921047210 */ /* 0x000fe20007ffe0ff */
[----:B------:R-:W-:-:S03]  /*28f0*/  IMAD.WIDE.U32 R36, R36, R5, RZ ;  /* 0x0000000524247225 */ /* 0x000fc600078e00ff */
[----:B------:R-:W-:Y:S01]  /*2900*/  LOP3.LUT R3, R41, R4, RZ, 0xfc, !PT ;  /* 0x0000000429037212 */ /* 0x000fe200078efcff */
[C---:B------:R-:W-:Y:S01]  /*2910*/  IMAD R19, R18.reuse, UR9, R19 ;  /* 0x0000000912137c24 */ /* 0x040fe2000f8e0213 */
[----:B------:R-:W-:Y:S01]  /*2920*/  IADD3 R6, R37, R21, RZ ;  /* 0x0000001525067210 */ /* 0x000fe20007ffe0ff */
[----:B------:R-:W-:Y:S01]  /*2930*/  IMAD.WIDE.U32 R34, R18, UR4, RZ ;  /* 0x0000000412227c25 */ /* 0x000fe2000f8e00ff */
[----:B------:R-:W-:-:S03]  /*2940*/  ISETP.NE.U32.AND P0, PT, R3, RZ, PT ;  /* 0x000000ff0300720c */ /* 0x000fc60003f05070 */
[----:B------:R-:W-:Y:S01]  /*2950*/  IMAD R3, R0, R5, RZ ;  /* 0x0000000500037224 */ /* 0x000fe200078e02ff */
[----:B------:R-:W-:Y:S01]  /*2960*/  IADD3 R0, R31, R17, RZ ;  /* 0x000000111f007210 */ /* 0x000fe20007ffe0ff */
[----:B------:R-:W-:Y:S01]  /*2970*/  IMAD R2, R2, R5, RZ ;  /* 0x0000000502027224 */ /* 0x000fe200078e02ff */
[----:B------:R-:W-:-:S07]  /*2980*/  IADD3 R5, R35, R19, RZ ;  /* 0x0000001323057210 */ /* 0x000fce0007ffe0ff */
[----:B------:R-:W-:Y:S05]  /*2990*/  @!P0 BRA `(.L_x_649) ;  /* 0x0000010000008947 */ /* 0x000fea0003800000 */
[----:B------:R-:W-:Y:S01]  /*29a0*/  IMAD.MOV.U32 R28, RZ, RZ, R40 ;  /* 0x000000ffff1c7224 */ /* 0x000fe200078e0028 */
[----:B------:R-:W-:Y:S01]  /*29b0*/  MOV R21, R41 ;  /* 0x0000002900157202 */ /* 0x000fe20000000f00 */
[----:B------:R-:W-:Y:S01]  /*29c0*/  IMAD.MOV.U32 R24, RZ, RZ, R32 ;  /* 0x000000ffff187224 */ /* 0x000fe200078e0020 */
[----:B------:R-:W-:Y:S02]  /*29d0*/  MOV R22, 0x29f0 ;  /* 0x000029f000167802 */ /* 0x000fe40000000f00 */
[----:B------:R-:W-:Y:S05]  /*29e0*/  CALL.REL.NOINC `($__internal_13_$__cuda_sm20_div_s64) ;  /* 0x0000234000007944 */ /* 0x000fea0003c00000 */
[----:B------:R-:W-:Y:S02]  /*29f0*/  IADD3 R21, P0, RZ, -R18, RZ ;  /* 0x80000012ff157210 */ /* 0x000fe40007f1e0ff */
[----:B------:R-:W-:Y:S02]  /*2a00*/  MOV R24, R40 ;  /* 0x0000002800187202 */ /* 0x000fe40000000f00 */
[----:B------:R-:W-:Y:S02]  /*2a10*/  IADD3.X R17, RZ, ~R19, RZ, P0, !PT ;  /* 0x80000013ff117210 */ /* 0x000fe400007fe4ff */
[----:B------:R-:W-:Y:S01]  /*2a20*/  MOV R25, R41 ;  /* 0x0000002900197202 */ /* 0x000fe20000000f00 */
[----:B------:R-:W-:Y:S01]  /*2a30*/  IMAD.MOV.U32 R41, RZ, RZ, R19 ;  /* 0x000000ffff297224 */ /* 0x000fe200078e0013 */
[----:B------:R-:W-:Y:S01]  /*2a40*/  MOV R40, R18 ;  /* 0x0000001200287202 */ /* 0x000fe20000000f00 */
[----:B------:R-:W-:-:S02]  /*2a50*/  IMAD R17, R17, R32, RZ ;  /* 0x0000002011117224 */ /* 0x000fc400078e02ff */
[----:B------:R-:W-:-:S04]  /*2a60*/  IMAD.WIDE.U32 R32, R21, R32, R24 ;  /* 0x0000002015207225 */ /* 0x000fc800078e0018 */
[----:B------:R-:W-:-:S04]  /*2a70*/  IMAD R17, R4, R21, R17 ;  /* 0x0000001504117224 */ /* 0x000fc800078e0211 */
[----:B------:R-:W-:Y:S01]  /*2a80*/  IMAD.IADD R21, R33, 0x1, R17 ;  /* 0x0000000121157824 */ /* 0x000fe200078e0211 */
[----:B------:R-:W-:Y:S05]  /*2a90*/  BRA `(.L_x_650) ;  /* 0x0000017000007947 */ /* 0x000fea0003800000 */
.L_x_649:
        /* <DEDUP_REMOVED lines=22> */
[----:B------:R-:W-:Y:S02]  /*2c00*/  MOV R40, R4 ;  /* 0x0000000400287202 */ /* 0x000fe40000000f00 */
.L_x_650:
[----:B------:R-:W-:Y:S05]  /*2c10*/  BSYNC B0 ;  /* 0x0000000000007941 */ /* 0x000fea0003800000 */
.L_x_648:
        /* <DEDUP_REMOVED lines=8> */
[----:B------:R-:W-:Y:S05]  /*2ca0*/  CALL.REL.NOINC `($__internal_13_$__cuda_sm20_div_s64) ;  /* 0x0000208000007944 */ /* 0x000fea0003c00000 */
[----:B------:R-:W-:Y:S01]  /*2cb0*/  IADD3 R4, P0, RZ, -R18, RZ ;  /* 0x80000012ff047210 */ /* 0x000fe20007f1e0ff */
[----:B------:R-:W-:Y:S01]  /*2cc0*/  IMAD.MOV.U32 R33, RZ, RZ, R19 ;  /* 0x000000ffff217224 */ /* 0x000fe200078e0013 */
[----:B------:R-:W-:Y:S02]  /*2cd0*/  MOV R20, R32 ;  /* 0x0000002000147202 */ /* 0x000fe40000000f00 */
[----:B------:R-:W-:Y:S02]  /*2ce0*/  IADD3.X R17, RZ, ~R19, RZ, P0, !PT ;  /* 0x80000013ff117210 */ /* 0x000fe400007fe4ff */
[----:B------:R-:W-:Y:S01]  /*2cf0*/  MOV R32, R18 ;  /* 0x0000001200207202 */ /* 0x000fe20000000f00 */
[----:B------:R-:W-:-:S04]  /*2d00*/  IMAD.WIDE.U32 R20, R16, R4, R20 ;  /* 0x0000000410147225 */ /* 0x000fc800078e0014 */
[----:B------:R-:W-:Y:S01]  /*2d10*/  IMAD R17, R17, R16, RZ ;  /* 0x0000001011117224 */ /* 0x000fe200078e02ff */
[----:B------:R-:W-:-:S03]  /*2d20*/  MOV R16, R20 ;  /* 0x0000001400107202 */ /* 0x000fc60000000f00 */
[----:B------:R-:W-:-:S04]  /*2d30*/  IMAD R15, R15, R4, R17 ;  /* 0x000000040f0f7224 */ /* 0x000fc800078e0211 */
[----:B------:R-:W-:Y:S01]  /*2d40*/  IMAD.IADD R15, R21, 0x1, R15 ;  /* 0x00000001150f7824 */ /* 0x000fe200078e020f */
[----:B------:R-:W-:Y:S05]  /*2d50*/  BRA `(.L_x_653) ;  /* 0x0000017000007947 */ /* 0x000fea0003800000 */
.L_x_652:
        /* <DEDUP_REMOVED lines=23> */
.L_x_653:
[----:B------:R-:W-:Y:S05]  /*2ed0*/  BSYNC B0 ;  /* 0x0000000000007941 */ /* 0x000fea0003800000 */
.L_x_651:
        /* <DEDUP_REMOVED lines=20> */
.L_x_655:
        /* <DEDUP_REMOVED lines=23> */
.L_x_656:
[----:B------:R-:W-:Y:S05]  /*3190*/  BSYNC B0 ;  /* 0x0000000000007941 */ /* 0x000fea0003800000 */
.L_x_654:
        /* <DEDUP_REMOVED lines=9> */
[----:B------:R-:W-:Y:S01]  /*3230*/  IMAD R17, R4, R18, R17 ;  /* 0x0000001204117224 */ /* 0x000fe200078e0211 */
[----:B------:R-:W-:Y:S01]  /*3240*/  SHF.R.S32.HI R19, RZ, 0x1f, R44 ;  /* 0x0000001fff137819 */ /* 0x000fe2000001142c */
[----:B------:R-:W-:-:S02]  /*3250*/  IMAD R4, R15, R44, RZ ;  /* 0x0000002c0f047224 */ /* 0x000fc400078e02ff */
[----:B------:R-:W-:Y:S02]  /*3260*/  IMAD R13, R21, R14, R13 ;  /* 0x0000000e150d7224 */ /* 0x000fe400078e020d */
[----:B------:R-:W-:-:S04]  /*3270*/  IMAD.WIDE.U32 R14, R14, R2, RZ ;  /* 0x000000020e0e7225 */ /* 0x000fc800078e00ff */
[----:B------:R-:W-:Y:S01]  /*3280*/  IMAD R19, R19, R16, R4 ;  /* 0x0000001013137224 */ /* 0x000fe200078e0204 */
[----:B------:R-:W-:Y:S01]  /*3290*/  IADD3 R8, R15, R13, RZ ;  /* 0x0000000d0f087210 */ /* 0x000fe20007ffe0ff */
        /* <DEDUP_REMOVED lines=9> */
[----:B------:R-:W-:Y:S05]  /*3330*/  CALL.REL.NOINC `($__internal_13_$__cuda_sm20_div_s64) ;  /* 0x000019f000007944 */ /* 0x000fea0003c00000 */
[----:B------:R-:W-:Y:S01]  /*3340*/  IADD3 R4, P0, RZ, -R18, RZ ;  /* 0x80000012ff047210 */ /* 0x000fe20007f1e0ff */
[----:B------:R-:W-:Y:S01]  /*3350*/  IMAD.MOV.U32 R21, RZ, RZ, R41 ;  /* 0x000000ffff157224 */ /* 0x000fe200078e0029 */
[----:B------:R-:W-:Y:S02]  /*3360*/  MOV R20, R40 ;  /* 0x0000002800147202 */ /* 0x000fe40000000f00 */
[----:B------:R-:W-:-:S02]  /*3370*/  IADD3.X R17, RZ, ~R19, RZ, P0, !PT ;  /* 0x80000013ff117210 */ /* 0x000fc400007fe4ff */
        /* <DEDUP_REMOVED lines=8> */
.L_x_658:
        /* <DEDUP_REMOVED lines=23> */
.L_x_659:
[----:B------:R-:W-:Y:S05]  /*3570*/  BSYNC B0 ;  /* 0x0000000000007941 */ /* 0x000fea0003800000 */
.L_x_657:
        /* <DEDUP_REMOVED lines=29> */
.L_x_661:
        /* <DEDUP_REMOVED lines=23> */
.L_x_662:
[----:B------:R-:W-:Y:S05]  /*38c0*/  BSYNC B0 ;  /* 0x0000000000007941 */ /* 0x000fea0003800000 */
.L_x_660:
        /* <DEDUP_REMOVED lines=20> */
.L_x_638:
[----:B------:R-:W-:-:S04]  /*3a10*/  LEA R2, P0, R32, c[0x0][0x200], 0x2 ;  /* 0x0000800020027a11 */ /* 0x000fc800078010ff */
[----:B------:R-:W-:-:S05]  /*3a20*/  LEA.HI.X R3, R32, c[0x0][0x204], R33, 0x2, P0 ;  /* 0x0000810020037a11 */ /* 0x000fca00000f1421 */
[----:B------:R0:W-:Y:S04]  /*3a30*/  STG.E [R2.64], R26 ;  /* 0x0000001a02007986 */ /* 0x0001e8000c10190c */
.L_x_637:
[----:B------:R-:W-:Y:S05]  /*3a40*/  BSYNC B1 ;  /* 0x0000000000017941 */ /* 0x000fea0003800000 */
.L_x_636:
[----:B------:R-:W1:Y:S01]  /*3a50*/  S2R R0, SR_TID.X ;  /* 0x0000000000007919 */ /* 0x000e620000002100 */
[----:B------:R-:W-:Y:S01]  /*3a60*/  IMAD.MOV.U32 R15, RZ, RZ, c[0x0][0x314] ;  /* 0x0000c500ff0f7624 */ /* 0x000fe200078e00ff */
[----:B------:R-:W-:Y:S01]  /*3a70*/  CS2R R6, SRZ ;  /* 0x0000000000067805 */ /* 0x000fe2000001ff00 */
[----:B------:R-:W-:Y:S01]  /*3a80*/  CS2R R10, SRZ ;  /* 0x00000000000a7805 */ /* 0x000fe2000001ff00 */
[----:B------:R-:W-:Y:S01]  /*3a90*/  IMAD.MOV.U32 R12, RZ, RZ, RZ ;  /* 0x000000ffff0c7224 */ /* 0x000fe200078e00ff */
[----:B01----:R-:W-:-:S04]  /*3aa0*/  LEA.HI R3, R0, R0, RZ, 0x1 ;  /* 0x0000000000037211 */ /* 0x003fc800078f08ff */
[----:B------:R-:W-:-:S05]  /*3ab0*/  LOP3.LUT R5, R3, 0xfffffffe, RZ, 0xc0, !PT ;  /* 0xfffffffe03057812 */ /* 0x000fca00078ec0ff */
[----:B------:R-:W-:Y:S01]  /*3ac0*/  IMAD.IADD R2, R0, 0x1, -R5 ;  /* 0x0000000100027824 */ /* 0x000fe200078e0a05 */
[----:B------:R-:W-:-:S04]  /*3ad0*/  SHF.R.S32.HI R5, RZ, 0x1f, R0 ;  /* 0x0000001fff057819 */ /* 0x000fc80000011400 */
[----:B------:R-:W-:Y:S02]  /*3ae0*/  ISETP.GE.AND P0, PT, R2, c[0x0][0x314], PT ;  /* 0x0000c50002007a0c */ /* 0x000fe40003f06270 */
[----:B------:R-:W-:Y:S02]  /*3af0*/  LEA.HI R28, R5, R0, RZ, 0x3 ;  /* 0x00000000051c7211 */ /* 0x000fe400078f18ff */
[----:B------:R-:W-:Y:S01]  /*3b00*/  ISETP.GT.OR P0, PT, R0, 0x1f, P0 ;  /* 0x0000001f0000780c */ /* 0x000fe20000704670 */
[----:B------:R-:W-:-:S12]  /*3b10*/  CS2R R4, SRZ ;  /* 0x0000000000047805 */ /* 0x000fd8000001ff00 */
[----:B------:R-:W-:Y:S01]  /*3b20*/  @!P0 FADD.FTZ R8, -R26, R29 ;  /* 0x0000001d1a088221 */ /* 0x000fe20000010100 */
[----:B------:R-:W-:Y:S01]  /*3b30*/  LOP3.LUT R29, R28, 0x3ffffff8, RZ, 0xc0, !PT ;  /* 0x3ffffff81c1d7812 */ /* 0x000fe200078ec0ff */
[----:B------:R-:W-:Y:S01]  /*3b40*/  @!P0 IMAD.SHL.U32 R3, R3, 0x2, RZ ;  /* 0x0000000203038824 */ /* 0x000fe200078e00ff */
[----:B------:R-:W-:Y:S01]  /*3b50*/  SHF.R.S32.HI R28, RZ, 0x3, R28 ;  /* 0x00000003ff1c7819 */ /* 0x000fe2000001141c */
[----:B------:R-:W-:Y:S02]  /*3b60*/  @!P0 FMUL.FTZ R8, R8, 1.4426950216293334961 ;  /* 0x3fb8aa3b08088820 */ /* 0x000fe40000410000 */
[----:B------:R-:W-:Y:S01]  /*3b70*/  IMAD.IADD R29, R0, 0x1, -R29 ;  /* 0x00000001001d7824 */ /* 0x000fe200078e0a1d */
[----:B------:R-:W-:Y:S01]  /*3b80*/  @!P0 LOP3.LUT R3, R3, 0xfffffffc, RZ, 0xc0, !PT ;  /* 0xfffffffc03038812 */ /* 0x000fe200078ec0ff */
[----:B------:R-:W-:Y:S02]  /*3b90*/  IMAD.MOV.U32 R0, RZ, RZ, RZ ;  /* 0x000000ffff007224 */ /* 0x000fe400078e00ff */
[----:B------:R-:W0:Y:S01]  /*3ba0*/  @!P0 MUFU.EX2 R8, R8 ;  /* 0x0000000800088308 */ /* 0x000e220000000800 */
[----:B------:R-:W-:-:S02]  /*3bb0*/  IMAD.SHL.U32 R29, R29, 0x4, RZ ;  /* 0x000000041d1d7824 */ /* 0x000fc400078e00ff */
[----:B------:R-:W-:Y:S02]  /*3bc0*/  @!P0 IMAD R9, R2, 0x44, R3 ;  /* 0x0000004402098824 */ /* 0x000fe400078e0203 */
[----:B------:R-:W-:-:S03]  /*3bd0*/  CS2R R2, SRZ ;  /* 0x0000000000027805 */ /* 0x000fc6000001ff00 */
        /* <DEDUP_REMOVED lines=34> */
.L_x_665:
        /* <DEDUP_REMOVED lines=77> */
.L_x_664:
        /* <DEDUP_REMOVED lines=47> */
.L_x_666:
        /* <DEDUP_REMOVED lines=10> */
.L_x_668:
[----:B------:R-:W-:Y:S05]  /*4660*/  BSYNC B0 ;  /* 0x0000000000007941 */ /* 0x000fea0003800000 */
.L_x_667:
        /* <DEDUP_REMOVED lines=13> */
.L_x_663:
        /* <DEDUP_REMOVED lines=95> */
        .weak           $__internal_13_$__cuda_sm20_div_s64
        .type           $__internal_13_$__cuda_sm20_div_s64,@function
        .size           $__internal_13_$__cuda_sm20_div_s64,(.L_x_6273 - $__internal_13_$__cuda_sm20_div_s64)
$__internal_13_$__cuda_sm20_div_s64:
        /* <DEDUP_REMOVED lines=83> */
[----:B------:R-:W-:Y:S06]  /*5260*/  RET.REL.NODEC R38 `(_ZN5flash32flash_fwd_splitkv_combine_kernelI23Flash_fwd_kernel_traitsILi96ELi64ELi128ELi4ELb0ELb0EN7cutlass10bfloat16_tE19Flash_kernel_traitsILi96ELi64ELi128ELi4ES3_EELi16ELi1ELb1EEEvNS_16Flash_fwd_paramsE) ;  /* 0xffffad9026007950 */ /* 0x000fec0003c3ffff */
.L_x_669:
        /* <DEDUP_REMOVED lines=9> */
.L_x_6273:


//--------------------- .text._ZN5flash24flash_fwd_splitkv_kernelI23Flash_fwd_kernel_traitsILi96ELi64ELi128ELi4ELb0ELb0EN7cutlass10bfloat16_tE19Flash_kernel_traitsILi96ELi64ELi128ELi4ES3_EELb1ELb0ELb0ELb0ELb0ELb0ELb0ELb0EEEvNS_16Flash_fwd_paramsE --------------------------
	.section	.text._ZN5flash24flash_fwd_splitkv_kernelI23Flash_fwd_kernel_traitsILi96ELi64ELi128ELi4ELb0ELb0EN7cutlass10bfloat16_tE19Flash_kernel_traitsILi96ELi64ELi128ELi4ES3_EELb1ELb0ELb0ELb0ELb0ELb0ELb0ELb0EEEvNS_16Flash_fwd_paramsE,"ax",@progbits
	.sectioninfo	@"SHI_REGISTERS=219"
	.align	128
        .global         _ZN5flash24flash_fwd_splitkv_kernelI23Flash_fwd_kernel_traitsILi96ELi64ELi128ELi4ELb0ELb0EN7cutlass10bfloat16_tE19Flash_kernel_traitsILi96ELi64ELi128ELi4ES3_EELb1ELb0ELb0ELb0ELb0ELb0ELb0ELb0EEEvNS_16Flash_fwd_paramsE
        .type           _ZN5flash24flash_fwd_splitkv_kernelI23Flash_fwd_kernel_traitsILi96ELi64ELi128ELi4ELb0ELb0EN7cutlass10bfloat16_tE19Flash_kernel_traitsILi96ELi64ELi128ELi4ES3_EELb1ELb0ELb0ELb0ELb0ELb0ELb0ELb0EEEvNS_16Flash_fwd_paramsE,@function
        .size           _ZN5flash24flash_fwd_splitkv_kernelI23Flash_fwd_kernel_traitsILi96ELi64ELi128ELi4ELb0ELb0EN7cutlass10bfloat16_tE19Flash_kernel_traitsILi96ELi64ELi128ELi4ES3_EELb1ELb0ELb0ELb0ELb0ELb0ELb0ELb0EEEvNS_16Flash_fwd_paramsE,(.L_x_6318 - _ZN5flash24flash_fwd_splitkv_kernelI23Flash_fwd_kernel_traitsILi96ELi64ELi128ELi4ELb0ELb0EN7cutlass10bfloat16_tE19Flash_kernel_traitsILi96ELi64ELi128ELi4ES3_EELb1ELb0ELb0ELb0ELb0ELb0ELb0ELb0EEEvNS_16Flash_fwd_paramsE)
        .other          _ZN5flash24flash_fwd_splitkv_kernelI23Flash_fwd_kernel_traitsILi96ELi64ELi128ELi4ELb0ELb0EN7cutlass10bfloat16_tE19Flash_kernel_traitsILi96ELi64ELi128ELi4ES3_EELb1ELb0ELb0ELb0ELb0ELb0ELb0ELb0EEEvNS_16Flash_fwd_paramsE,@"STO_CUDA_ENTRY STV_DEFAULT"
_ZN5flash24flash_fwd_splitkv_kernelI23Flash_fwd_kernel_traitsILi96ELi64ELi128ELi4ELb0ELb0EN7cutlass10bfloat16_tE19Flash_kernel_traitsILi96ELi64ELi128ELi4ES3_EELb1ELb0ELb0ELb0ELb0ELb0ELb0ELb0EEEvNS_16Flash_fwd_paramsE:
.text._ZN5flash24flash_fwd_splitkv_kernelI23Flash_fwd_kernel_traitsILi96ELi64ELi128ELi4ELb0ELb0EN7cutlass10bfloat16_tE19Flash_kernel_traitsILi96ELi64ELi128ELi4ES3_EELb1ELb0ELb0ELb0ELb0ELb0ELb0ELb0EEEvNS_16Flash_fwd_paramsE:
[----:B------:R-:W-:Y:S02]  /*0000*/  MOV R1, c[0x0][0x28] ;  /* 0x00000a0000017a02 */ /* 0x000fe40000000f00 */
[----:B------:R-:W1:Y:S01]  /*0010*/  LDC.U8 R0, c[0x0][0x312] ;  /* 0x0000c480ff007b82 */ /* 0x000e620000000000 */
[----:B------:R-:W2:Y:S01]  /*0020*/  S2R R25, SR_CTAID.Y ;  /* 0x0000000000197919 */ /* 0x000ea20000002600 */
[----:B------:R-:W-:Y:S01]  /*0030*/  ISETP.NE.U32.AND P2, PT, RZ, c[0x0][0x240], PT ;  /* 0x00009000ff007a0c */ /* 0x000fe20003f45070 */
[----:B------:R-:W-:Y:S01]  /*0040*/  IMAD.MOV.U32 R6, RZ, RZ, 0x4 ;  /* 0x00000004ff067424 */ /* 0x000fe200078e00ff */
[----:B------:R-:W-:Y:S01]  /*0050*/  ISETP.EQ.U32.AND P1, PT, RZ, c[0x0][0x248], PT ;  /* 0x00009200ff007a0c */ /* 0x000fe20003f22070 */
[----:B------:R-:W-:Y:S01]  /*0060*/  IMAD.MOV.U32 R178, RZ, RZ, -0x1 ;  /* 0xffffffffffb27424 */ /* 0x000fe200078e00ff */
[----:B------:R-:W-:Y:S01]  /*0070*/  ISETP.NE.AND.EX P2, PT, RZ, c[0x0][0x244], PT, P2 ;  /* 0x00009100ff007a0c */ /* 0x000fe20003f45320 */
[----:B------:R-:W-:Y:S01]  /*0080*/  ULDC.64 UR6, c[0x0][0x118] ;  /* 0x0000460000067ab9 */ /* 0x000fe20000000a00 */
[----:B------:R-:W-:Y:S01]  /*0090*/  IMAD.MOV.U32 R23, RZ, RZ, -0x1 ;  /* 0xffffffffff177424 */ /* 0x000fe200078e00ff */
[----:B------:R-:W-:-:S04]  /*00a0*/  ISETP.NE.U32.AND P0, PT, RZ, c[0x0][0x250], PT ;  /* 0x00009400ff007a0c */ /* 0x000fc80003f05070 */
[----:B------:R-:W-:Y:S02]  /*00b0*/  ISETP.NE.AND.EX P0, PT, RZ, c[0x0][0x254], PT, P0 ;  /* 0x00009500ff007a0c */ /* 0x000fe40003f05300 */
[----:B-1----:R-:W-:Y:S01]  /*00c0*/  ISETP.NE.AND P3, PT, R0, RZ, PT ;  /* 0x000000ff0000720c */ /* 0x002fe20003f65270 */
[----:B--2---:R-:W-:-:S03]  /*00d0*/  IMAD.WIDE R12, R25, R6, c[0x0][0x240] ;  /* 0x00009000190c7625 */ /* 0x004fc600078e0206 */
[----:B------:R-:W-:Y:S01]  /*00e0*/  ISETP.EQ.OR.EX P1, PT, RZ, c[0x0][0x24c], !P3, P1 ;  /* 0x00009300ff007a0c */ /* 0x000fe20005f22710 */
[CC--:B------:R-:W-:Y:S01]  /*00f0*/  IMAD.WIDE R2, R25.reuse, R6.reuse, c[0x0][0x248] ;  /* 0x0000920019027625 */ /* 0x0c0fe200078e0206 */
[----:B------:R-:W2:Y:S04]  /*0100*/  @P2 LDG.E R178, [R12.64] ;  /* 0x000000060cb22981 */ /* 0x000ea8000c1e1900 */
[----:B------:R-:W2:Y:S01]  /*0110*/  @P2 LDG.E R5, [R12.64+0x4] ;  /* 0x000004060c052981 */ /* 0x000ea2000c1e1900 */
[----:B------:R-:W-:Y:S02]  /*0120*/  IMAD.MOV.U32 R4, RZ, RZ, RZ ;  /* 0x000000ffff047224 */ /* 0x000fe400078e00ff */
[----:B------:R-:W-:-:S04]  /*0130*/  @P0 IMAD.WIDE R10, R25, R6, c[0x0][0x250] ;  /* 0x00009400190a0625 */ /* 0x000fc800078e0206 */
[----:B------:R1:W5:Y:S04]  /*0140*/  @!P1 LDG.E R23, [R2.64] ;  /* 0x0000000602179981 */ /* 0x000368000c1e1900 */
[----:B------:R1:W5:Y:S01]  /*0150*/  @P0 LDG.E R4, [R10.64] ;  /* 0x000000060a040981 */ /* 0x000362000c1e1900 */
[----:B------:R-:W-:-:S03]  /*0160*/  ISETP.NE.U32.AND P0, PT, RZ, c[0x0][0x248], PT ;  /* 0x00009200ff007a0c */ /* 0x000fc60003f05070 */
[----:B------:R-:W3:Y:S04]  /*0170*/  S2R R27, SR_CTAID.X ;  /* 0x00000000001b7919 */ /* 0x000ee80000002500 */
[----:B------:R-:W4:Y:S01]  /*0180*/  S2R R8, SR_CTAID.Z ;  /* 0x0000000000087919 */ /* 0x000f220000002700 */
[----:B------:R-:W-:Y:S01]  /*0190*/  ISETP.NE.AND.EX P0, PT, RZ, c[0x0][0x24c], PT, P0 ;  /* 0x00009300ff007a0c */ /* 0x000fe20003f05300 */
[----:B--2---:R-:W-:Y:S02]  /*01a0*/  @P2 IMAD.IADD R182, R5, 0x1, -R178 ;  /* 0x0000000105b62824 */ /* 0x004fe400078e0ab2 */
[----:B------:R-:W-:-:S10]  /*01b0*/  @!P2 IMAD.MOV.U32 R182, RZ, RZ, c[0x0][0x214] ;  /* 0x00008500ffb6a624 */ /* 0x000fd400078e00ff */
[----:B------:R-:W-:Y:S05]  /*01c0*/  @!P0 BRA `(.L_x_670) ;  /* 0x0000004000008947 */ /* 0x000fea0003800000 */
[----:B-1-34-:R-:W2:Y:S02]  /*01d0*/  @P3 LDG.E R0, [R2.64+0x4] ;  /* 0x0000040602003981 */ /* 0x01aea4000c1e1900 */
[----:B--2--5:R-:W-:-:S06]  /*01e0*/  @P3 IADD3 R0, R0, -R23, RZ ;  /* 0x8000001700003210 */ /* 0x024fcc0007ffe0ff */
[----:B------:R1:W5:Y:S01]  /*01f0*/  @!P3 LDG.E R0, [R2.64] ;  /* 0x000000060200b981 */ /* 0x000362000c1e1900 */
[----:B------:R-:W-:Y:S05]  /*0200*/  BRA `(.L_x_671) ;  /* 0x0000001000007947 */ /* 0x000fea0003800000 */
.L_x_670:
[----:B-1-34-:R-:W-:Y:S02]  /*0210*/  MOV R0, c[0x0][0x218] ;  /* 0x0000860000007a02 */ /* 0x01afe40000000f00 */
.L_x_671:
[----:B------:R-:W-:-:S04]  /*0220*/  ISETP.NE.U32.AND P2, PT, RZ, c[0x0][0x258], PT ;  /* 0x00009600ff007a0c */ /* 0x000fc80003f45070 */
[----:B------:R-:W-:-:S13]  /*0230*/  ISETP.NE.AND.EX P2, PT, RZ, c[0x0][0x25c], PT, P2 ;  /* 0x00009700ff007a0c */ /* 0x000fda0003f45320 */
[----:B------:R-:W-:-:S05]  /*0240*/  @P2 IMAD.WIDE R10, R25, R6, c[0x0][0x258] ;  /* 0x00009600190a2625 */ /* 0x000fca00078e0206 */
[----:B------:R-:W2:Y:S01]  /*0250*/  @P2 LDG.E R127, [R10.64] ;  /* 0x000000060a7f2981 */ /* 0x000ea2000c1e1900 */
[----:B------:R-:W-:Y:S01]  /*0260*/  IMAD.SHL.U32 R21, R27, 0x40, RZ ;  /* 0x000000401b157824 */ /* 0x000fe200078e00ff */
[----:B------:R-:W-:-:S04]  /*0270*/  @!P2 ISETP.NE.U32.AND P1, PT, RZ, c[0x0][0x268], PT ;  /* 0x00009a00ff00aa0c */ /* 0x000fc80003f25070 */
[----:B------:R-:W-:Y:S02]  /*0280*/  ISETP.GT.AND P0, PT, R182, R21, PT ;  /* 0x00000015b600720c */ /* 0x000fe40003f04270 */
[----:B------:R-:W-:-:S04]  /*0290*/  @!P2 ISETP.NE.AND.EX P1, PT, RZ, c[0x0][0x26c], PT, P1 ;  /* 0x00009b00ff00aa0c */ /* 0x000fc80003f25310 */
[----:B-1----:R-:W-:Y:S01]  /*02a0*/  @!P2 SEL R3, RZ, c[0x0][0x21c], !P1 ;  /* 0x00008700ff03aa07 */ /* 0x002fe20004800000 */
[----:B--2--5:R-:W-:-:S03]  /*02b0*/  @P2 IMAD.IADD R127, R127, 0x1, -R4 ;  /* 0x000000017f7f2824 */ /* 0x024fc600078e0a04 */
[----:B------:R-:W-:-:S03]  /*02c0*/  @!P2 IADD3 R127, R3, R0, -R4 ;  /* 0x00000000037fa210 */ /* 0x000fc60007ffe804 */
[----:B------:R-:W-:Y:S05]  /*02d0*/  @!P0 EXIT ;  /* 0x000000000000894d */ /* 0x000fea0003800000 */
[----:B------:R-:W-:Y:S01]  /*02e0*/  ULDC UR5, c[0x0][0x218] ;  /* 0x0000860000057ab9 */ /* 0x000fe20000000800 */
[----:B------:R-:W-:Y:S01]  /*02f0*/  IADD3 R0, -R182, 0xbf, R21 ;  /* 0x000000bfb6007810 */ /* 0x000fe20007ffe115 */
[----:B------:R-:W-:Y:S01]  /*0300*/  UIADD3 UR5, UR5, 0x7f, URZ ;  /* 0x0000007f05057890 */ /* 0x000fe2000fffe03f */
[----:B------:R-:W-:Y:S02]  /*0310*/  IADD3 R5, R127, 0x7f, RZ ;  /* 0x0000007f7f057810 */ /* 0x000fe40007ffe0ff */
[----:B------:R-:W-:Y:S01]  /*0320*/  IADD3 R3, R0, c[0x0][0x2e8], R127 ;  /* 0x0000ba0000037a10 */ /* 0x000fe20007ffe07f */
[----:B------:R-:W-:Y:S01]  /*0330*/  USHF.R.S32.HI UR4, URZ, 0x1f, UR5 ;  /* 0x0000001f3f047899 */ /* 0x000fe20008011405 */
[----:B------:R-:W-:Y:S02]  /*0340*/  SHF.R.S32.HI R2, RZ, 0x1f, R5 ;  /* 0x0000001fff027819 */ /* 0x000fe40000011405 */
[----:B------:R-:W-:Y:S01]  /*0350*/  SHF.R.S32.HI R0, RZ, 0x1f, R3 ;  /* 0x0000001fff007819 */ /* 0x000fe20000011403 */
[----:B------:R-:W-:Y:S01]  /*0360*/  ULEA.HI UR4, UR4, UR5, URZ, 0x7 ;  /* 0x0000000504047291 */ /* 0x000fe2000f8f383f */
[----:B------:R-:W-:-:S02]  /*0370*/  LEA.HI R2, R2, R5, RZ, 0x7 ;  /* 0x0000000502027211 */ /* 0x000fc400078f38ff */
[----:B------:R-:W-:Y:S01]  /*0380*/  LEA.HI R0, R0, R3, RZ, 0x7 ;  /* 0x0000000300007211 */ /* 0x000fe200078f38ff */
[----:B------:R-:W-:Y:S01]  /*0390*/  USHF.R.S32.HI UR4, URZ, 0x7, UR4 ;  /* 0x000000073f047899 */ /* 0x000fe20008011404 */
[----:B------:R-:W-:Y:S02]  /*03a0*/  SHF.R.S32.HI R3, RZ, 0x7, R2 ;  /* 0x00000007ff037819 */ /* 0x000fe40000011402 */
[----:B------:R-:W-:Y:S01]  /*03b0*/  SHF.R.S32.HI R0, RZ, 0x7, R0 ;  /* 0x00000007ff007819 */ /* 0x000fe20000011400 */
[----:B------:R-:W1:Y:S02]  /*03c0*/  S2R R2, SR_TID.X ;  /* 0x0000000000027919 */ /* 0x000e640000002100 */
[----:B------:R-:W-:-:S04]  /*03d0*/  IMNMX R3, R3, UR4, PT ;  /* 0x0000000403037c17 */ /* 0x000fc8000b800200 */
[----:B------:R-:W-:-:S04]  /*03e0*/  IMNMX R128, R3, R0, PT ;  /* 0x0000000003807217 */ /* 0x000fc80003800200 */
[----:B------:R-:W-:-:S13]  /*03f0*/  ISETP.GT.AND P0, PT, R128, RZ, PT ;  /* 0x000000ff8000720c */ /* 0x000fda0003f04270 */
[----:B------:R-:W-:Y:S05]  /*0400*/  @P0 BRA `(.L_x_672) ;  /* 0x0000053000000947 */ /* 0x000fea0003800000 */
[----:B-1----:R-:W-:Y:S01]  /*0410*/  SHF.R.S32.HI R3, RZ, 0x1f, R2 ;  /* 0x0000001fff037819 */ /* 0x002fe20000011402 */
[----:B------:R-:W-:Y:S01]  /*0420*/  BSSY B0, `(.L_x_673) ;  /* 0x0000030000007945 */ /* 0x000fe20003800000 */
[----:B------:R-:W-:Y:S02]  /*0430*/  ISETP.NE.AND P0, PT, R178, -0x1, PT ;  /* 0xffffffffb200780c */ /* 0x000fe40003f05270 */
[----:B------:R-:W-:Y:S02]  /*0440*/  LEA.HI R3, R3, R2, RZ, 0x2 ;  /* 0x0000000203037211 */ /* 0x000fe400078f10ff */
[----:B------:R-:W-:Y:S02]  /*0450*/  SHF.R.S32.HI R0, RZ, 0x1f, R21 ;  /* 0x0000001fff007819 */ /* 0x000fe40000011415 */
[----:B------:R-:W-:Y:S02]  /*0460*/  LOP3.LUT R5, R3, 0xfffffffc, RZ, 0xc0, !PT ;  /* 0xfffffffc03057812 */ /* 0x000fe400078ec0ff */
[----:B------:R-:W-:Y:S01]  /*0470*/  IADD3 R182, -R21, R182, RZ ;  /* 0x000000b615b67210 */ /* 0x000fe20007ffe1ff */
[----:B------:R-:W-:Y:S01]  /*0480*/  IMAD R0, R0, c[0x0][0x1e8], RZ ;  /* 0x00007a0000007a24 */ /* 0x000fe200078e02ff */
[----:B------:R-:W-:Y:S01]  /*0490*/  SHF.R.S32.HI R3, RZ, 0x2, R3 ;  /* 0x00000002ff037819 */ /* 0x000fe20000011403 */
[----:B------:R-:W-:-:S02]  /*04a0*/  IMAD.IADD R2, R2, 0x1, -R5 ;  /* 0x0000000102027824 */ /* 0x000fc400078e0a05 */
[----:B------:R-:W-:Y:S01]  /*04b0*/  @!P0 SHF.R.S32.HI R10, RZ, 0x1f, R25 ;  /* 0x0000001fff0a8819 */ /* 0x000fe20000011419 */
[----:B------:R-:W-:-:S04]  /*04c0*/  @!P0 IMAD.WIDE.U32 R12, R25, c[0x0][0x1e0], RZ ;  /* 0x00007800190c8a25 */ /* 0x000fc800078e00ff */
[----:B------:R-:W-:Y:S02]  /*04d0*/  IMAD.SHL.U32 R4, R2, 0x8, RZ ;  /* 0x0000000802047824 */ /* 0x000fe400078e00ff */
[----:B------:R-:W-:Y:S02]  /*04e0*/  @!P0 IMAD R10, R10, c[0x0][0x1e0], RZ ;  /* 0x000078000a0a8a24 */ /* 0x000fe400078e02ff */
[----:B------:R-:W-:Y:S01]  /*04f0*/  @P0 IMAD.WIDE.U32 R6, R178, c[0x0][0x1e8], RZ ;  /* 0x00007a00b2060a25 */ /* 0x000fe200078e00ff */
[----:B------:R-:W-:Y:S02]  /*0500*/  SHF.R.S32.HI R5, RZ, 0x1f, R4 ;  /* 0x0000001fff057819 */ /* 0x000fe40000011404 */
[----:B------:R-:W-:Y:S01]  /*0510*/  @!P0 MOV R6, R12 ;  /* 0x0000000c00068202 */ /* 0x000fe20000000f00 */
[----:B------:R-:W-:Y:S02]  /*0520*/  @!P0 IMAD R9, R25, c[0x0][0x1e4], R10 ;  /* 0x0000790019098a24 */ /* 0x000fe400078e020a */
[----:B------:R-:W-:-:S04]  /*0530*/  IMAD.WIDE.U32 R10, R21, c[0x0][0x1e8], R4 ;  /* 0x00007a00150a7a25 */ /* 0x000fc800078e0004 */
[----:B------:R-:W-:Y:S02]  /*0540*/  @P0 IMAD R7, R178, c[0x0][0x1ec], R7 ;  /* 0x00007b00b2070a24 */ /* 0x000fe400078e0207 */
[----:B------:R-:W-:Y:S01]  /*0550*/  @!P0 IMAD.IADD R7, R13, 0x1, R9 ;  /* 0x000000010d078824 */ /* 0x000fe200078e0209 */
[----:B------:R-:W-:Y:S01]  /*0560*/  IADD3 R10, P0, R6, R10, RZ ;  /* 0x0000000a060a7210 */ /* 0x000fe20007f1e0ff */
[----:B------:R-:W-:Y:S01]  /*0570*/  IMAD R0, R21, c[0x0][0x1ec], R0 ;  /* 0x00007b0015007a24 */ /* 0x000fe200078e0200 */
[----:B------:R-:W-:Y:S02]  /*0580*/  SHF.R.S32.HI R13, RZ, 0x1f, R8 ;  /* 0x0000001fff0d7819 */ /* 0x000fe40000011408 */
[----:B------:R-:W-:Y:S02]  /*0590*/  SHF.R.S32.HI R6, RZ, 0x1f, R3 ;  /* 0x0000001fff067819 */ /* 0x000fe40000011403 */
[----:B------:R-:W-:Y:S01]  /*05a0*/  IADD3.X R11, R7, R11, R0, P0, !PT ;  /* 0x0000000b070b7210 */ /* 0x000fe200007fe400 */
[----:B------:R-:W-:Y:S01]  /*05b0*/  IMAD R13, R13, c[0x0][0x1f0], RZ ;  /* 0x00007c000d0d7a24 */ /* 0x000fe200078e02ff */
[----:B------:R-:W-:Y:S01]  /*05c0*/  ISETP.GE.AND P0, PT, R3, R182, PT ;  /* 0x000000b60300720c */ /* 0x000fe20003f06270 */
[----:B------:R-:W-:Y:S01]  /*05d0*/  IMAD R0, R25, c[0x0][0x1c0], R8 ;  /* 0x0000700019007a24 */ /* 0x000fe200078e0208 */
[----:B------:R-:W-:Y:S01]  /*05e0*/  IADD3 R9, R4, 0x20, RZ ;  /* 0x0000002004097810 */ /* 0x000fe20007ffe0ff */
[----:B------:R-:W-:-:S02]  /*05f0*/  IMAD R13, R8, c[0x0][0x1f4], R13 ;  /* 0x00007d00080d7a24 */ /* 0x000fc400078e020d */
[----:B------:R-:W-:Y:S01]  /*0600*/  IMAD.WIDE.U32 R10, R8, c[0x0][0x1f0], R10 ;  /* 0x00007c00080a7a25 */ /* 0x000fe200078e000a */
[----:B------:R-:W-:-:S03]  /*0610*/  IADD3 R8, R4, 0x40, RZ ;  /* 0x0000004004087810 */ /* 0x000fc60007ffe0ff */
[----:B------:R-:W-:Y:S02]  /*0620*/  IMAD R21, R0, c[0x0][0x214], R21 ;  /* 0x0000850000157a24 */ /* 0x000fe400078e0215 */
[----:B------:R-:W-:Y:S02]  /*0630*/  IMAD.IADD R13, R11, 0x1, R13 ;  /* 0x000000010b0d7824 */ /* 0x000fe400078e020d */
[----:B------:R-:W-:Y:S05]  /*0640*/  @P0 BRA `(.L_x_674) ;  /* 0x000000d000000947 */ /* 0x000fea0003800000 */
[----:B------:R-:W-:Y:S01]  /*0650*/  IMAD R0, R6, c[0x0][0x1e8], RZ ;  /* 0x00007a0006007a24 */ /* 0x000fe200078e02ff */
[----:B------:R-:W-:Y:S01]  /*0660*/  ISETP.GE.AND P3, PT, R4, c[0x0][0x220], PT ;  /* 0x0000880004007a0c */ /* 0x000fe20003f66270 */
[----:B------:R-:W-:Y:S01]  /*0670*/  IMAD.MOV.U32 R12, RZ, RZ, R10 ;  /* 0x000000ffff0c7224 */ /* 0x000fe200078e000a */
[----:B------:R-:W-:Y:S01]  /*0680*/  ISETP.GE.AND P2, PT, R9, c[0x0][0x220], PT ;  /* 0x0000880009007a0c */ /* 0x000fe20003f46270 */
[C---:B------:R-:W-:Y:S01]  /*0690*/  IMAD R0, R3.reuse, c[0x0][0x1ec], R0 ;  /* 0x00007b0003007a24 */ /* 0x040fe200078e0200 */
[----:B------:R-:W-:Y:S01]  /*06a0*/  ISETP.GE.AND P1, PT, R8, c[0x0][0x220], PT ;  /* 0x0000880008007a0c */ /* 0x000fe20003f26270 */
[----:B------:R-:W-:-:S04]  /*06b0*/  IMAD.WIDE.U32 R14, R3, c[0x0][0x1e8], R12 ;  /* 0x00007a00030e7a25 */ /* 0x000fc800078e000c */
[----:B------:R-:W-:Y:S01]  /*06c0*/  IMAD.IADD R0, R15, 0x1, R0 ;  /* 0x000000010f007824 */ /* 0x000fe200078e0200 */
[----:B------:R-:W-:-:S04]  /*06d0*/  LEA R16, P0, R14, c[0x0][0x1d0], 0x1 ;  /* 0x000074000e107a11 */ /* 0x000fc800078008ff */
[----:B------:R-:W-:-:S05]  /*06e0*/  LEA.HI.X R17, R14, c[0x0][0x1d4], R0, 0x1, P0 ;  /* 0x000075000e117a11 */ /* 0x000fca00000f0c00 */
[----:B------:R1:W-:Y:S04]  /*06f0*/  @!P3 STG.E.128 [R16.64], RZ ;  /* 0x000000ff1000b986 */ /* 0x0003e8000c101d06 */
[----:B------:R1:W-:Y:S04]  /*0700*/  @!P2 STG.E.128 [R16.64+0x40], RZ ;  /* 0x000040ff1000a986 */ /* 0x0003e8000c101d06 */
[----:B------:R1:W-:Y:S02]  /*0710*/  @!P1 STG.E.128 [R16.64+0x80], RZ ;  /* 0x000080ff10009986 */ /* 0x0003e4000c101d06 */
.L_x_674:
[----:B------:R-:W-:Y:S05]  /*0720*/  BSYNC B0 ;  /* 0x0000000000007941 */ /* 0x000fea0003800000 */
.L_x_673:
[----:B------:R-:W-:Y:S01]  /*0730*/  IADD3 R7, R3, 0x20, RZ ;  /* 0x0000002003077810 */ /* 0x000fe20007ffe0ff */
[----:B------:R-:W-:Y:S03]  /*0740*/  BSSY B0, `(.L_x_675) ;  /* 0x0000012000007945 */ /* 0x000fe60003800000 */
[----:B------:R-:W-:-:S13]  /*0750*/  ISETP.GE.AND P0, PT, R7, R182, PT ;  /* 0x000000b60700720c */ /* 0x000fda0003f06270 */
[----:B------:R-:W-:Y:S05]  /*0760*/  @P0 BRA `(.L_x_676) ;  /* 0x000000f000000947 */ /* 0x000fea0003800000 */
[----:B------:R-:W-:Y:S01]  /*0770*/  IADD3 R5, P0, R3, 0x20, RZ ;  /* 0x0000002003057810 */ /* 0x000fe20007f1e0ff */
[----:B------:R-:W-:Y:S01]  /*0780*/  IMAD.MOV.U32 R11, RZ, RZ, R13 ;  /* 0x000000ffff0b7224 */ /* 0x000fe200078e000d */
[----:B------:R-:W-:Y:S02]  /*0790*/  ISETP.GE.AND P2, PT, R4, c[0x0][0x220], PT ;  /* 0x0000880004007a0c */ /* 0x000fe40003f46270 */
[----:B------:R-:W-:Y:S01]  /*07a0*/  ISETP.GE.AND P1, PT, R9, c[0x0][0x220], PT ;  /* 0x0000880009007a0c */ /* 0x000fe20003f26270 */
[----:B------:R-:W-:Y:S01]  /*07b0*/  IMAD.X R0, RZ, RZ, R6, P0 ;  /* 0x000000ffff007224 */ /* 0x000fe200000e0606 */
[----:B------:R-:W-:Y:S01]  /*07c0*/  ISETP.GE.AND P0, PT, R8, c[0x0][0x220], PT ;  /* 0x0000880008007a0c */ /* 0x000fe20003f06270 */
[----:B------:R-:W-:-:S04]  /*07d0*/  IMAD.WIDE.U32 R10, R5, c[0x0][0x1e8], R10 ;  /* 0x00007a00050a7a25 */ /* 0x000fc800078e000a */
[----:B------:R-:W-:Y:S01]  /*07e0*/  IMAD R0, R0, c[0x0][0x1e8], RZ ;  /* 0x00007a0000007a24 */ /* 0x000fe200078e02ff */
[----:B------:R-:W-:-:S03]  /*07f0*/  LEA R4, P3, R10, c[0x0][0x1d0], 0x1 ;  /* 0x000074000a047a11 */ /* 0x000fc600078608ff */
[----:B------:R-:W-:-:S04]  /*0800*/  IMAD R0, R5, c[0x0][0x1ec], R0 ;  /* 0x00007b0005007a24 */ /* 0x000fc800078e0200 */
[----:B------:R-:W-:-:S05]  /*0810*/  IMAD.IADD R5, R11, 0x1, R0 ;  /* 0x000000010b057824 */ /* 0x000fca00078e0200 */
[----:B------:R-:W-:-:S05]  /*0820*/  LEA.HI.X R5, R10, c[0x0][0x1d4], R5, 0x1, P3 ;  /* 0x000075000a057a11 */ /* 0x000fca00018f0c05 */
[----:B------:R2:W-:Y:S04]  /*0830*/  @!P2 STG.E.128 [R4.64], RZ ;  /* 0x000000ff0400a986 */ /* 0x0005e8000c101d06 */
[----:B------:R2:W-:Y:S04]  /*0840*/  @!P1 STG.E.128 [R4.64+0x40], RZ ;  /* 0x000040ff04009986 */ /* 0x0005e8000c101d06 */
[----:B------:R2:W-:Y:S02]  /*0850*/  @!P0 STG.E.128 [R4.64+0x80], RZ ;  /* 0x000080ff04008986 */ /* 0x0005e4000c101d06 */
.L_x_676:
[----:B------:R-:W-:Y:S05]  /*0860*/  BSYNC B0 ;  /* 0x0000000000007941 */ /* 0x000fea0003800000 */
.L_x_675:
[----:B------:R-:W-:-:S04]  /*0870*/  ISETP.NE.AND P2, PT, R2, RZ, PT ;  /* 0x000000ff0200720c */ /* 0x000fc80003f45270 */
[-C--:B------:R-:W-:Y:S02]  /*0880*/  ISETP.GE.OR P1, PT, R3, R182.reuse, P2 ;  /* 0x000000b60300720c */ /* 0x080fe40001726670 */
[----:B------:R-:W-:Y:S02]  /*0890*/  IADD3 R3, P0, R21, R3, RZ ;  /* 0x0000000315037210 */ /* 0x000fe40007f1e0ff */
[----:B------:R-:W-:Y:S02]  /*08a0*/  ISETP.GE.OR P2, PT, R7, R182, P2 ;  /* 0x000000b60700720c */ /* 0x000fe40001746670 */
[----:B------:R-:W-:Y:S02]  /*08b0*/  LEA.HI.X.SX32 R6, R21, R6, 0x1, P0 ;  /* 0x0000000615067211 */ /* 0x000fe400000f0eff */
[----:B------:R-:W-:-:S04]  /*08c0*/  LEA R2, P0, R3, c[0x0][0x200], 0x2 ;  /* 0x0000800003027a11 */ /* 0x000fc800078010ff */
[----:B------:R-:W-:Y:S01]  /*08d0*/  LEA.HI.X R3, R3, c[0x0][0x204], R6, 0x2, P0 ;  /* 0x0000810003037a11 */ /* 0x000fe200000f1406 */
[----:B--2---:R-:W-:-:S05]  /*08e0*/  @!P1 IMAD.MOV.U32 R5, RZ, RZ, 0x7f800000 ;  /* 0x7f800000ff059424 */ /* 0x004fca00078e00ff */
[----:B------:R2:W-:Y:S01]  /*08f0*/  @!P1 STG.E [R2.64], R5 ;  /* 0x0000000502009986 */ /* 0x0005e2000c101906 */
[----:B------:R-:W-:Y:S05]  /*0900*/  @P2 EXIT ;  /* 0x000000000000294d */ /* 0x000fea0003800000 */
[----:B--2---:R-:W-:-:S05]  /*0910*/  MOV R5, 0x7f800000 ;  /* 0x7f80000000057802 */ /* 0x004fca0000000f00 */
[----:B------:R-:W-:Y:S01]  /*0920*/  STG.E [R2.64+0x80], R5 ;  /* 0x0000800502007986 */ /* 0x000fe2000c101906 */
[----:B------:R-:W-:Y:S05]  /*0930*/  EXIT ;  /* 0x000000000000794d */ /* 0x000fea0003800000 */
.L_x_672:
[----:B------:R-:W-:Y:S01]  /*0940*/  ISETP.NE.U32.AND P1, PT, RZ, c[0x0][0x2c0], PT ;  /* 0x0000b000ff007a0c */ /* 0x000fe20003f25070 */
[----:B------:R-:W-:Y:S01]  /*0950*/  IMAD.MOV.U32 R0, RZ, RZ, R25 ;  /* 0x000000ffff007224 */ /* 0x000fe200078e0019 */
[----:B------:R-:W-:Y:S02]  /*0960*/  ISETP.NE.U32.AND P0, PT, RZ, c[0x0][0x2b8], PT ;  /* 0x0000ae00ff007a0c */ /* 0x000fe40003f05070 */
[----:B------:R-:W-:Y:S02]  /*0970*/  ISETP.NE.AND.EX P1, PT, RZ, c[0x0][0x2c4], PT, P1 ;  /* 0x0000b100ff007a0c */ /* 0x000fe40003f25310 */
[----:B------:R-:W-:-:S11]  /*0980*/  ISETP.NE.AND.EX P0, PT, RZ, c[0x0][0x2bc], PT, P0 ;  /* 0x0000af00ff007a0c */ /* 0x000fd60003f05300 */
[----:B------:R-:W-:Y:S02]  /*0990*/  @P1 SHF.R.S32.HI R10, RZ, 0x1f, R25 ;  /* 0x0000001fff0a1819 */ /* 0x000fe40000011419 */
[----:B------:R-:W-:-:S04]  /*09a0*/  @P0 IMAD.WIDE R12, R25, R6, c[0x0][0x2b8] ;  /* 0x0000ae00190c0625 */ /* 0x000fc800078e0206 */
[----:B------:R-:W-:Y:S01]  /*09b0*/  @P1 IMAD R10, R10, c[0x0][0x2c8], RZ ;  /* 0x0000b2000a0a1a24 */ /* 0x000fe200078e02ff */
[----:B------:R-:W-:Y:S01]  /*09c0*/  CS2R R190, SRZ ;  /* 0x0000000000be7805 */ /* 0x000fe2000001ff00 */
[C---:B------:R-:W-:Y:S01]  /*09d0*/  @P1 IMAD.WIDE.U32 R6, R25.reuse, c[0x0][0x2c8], RZ ;  /* 0x0000b20019061a25 */ /* 0x040fe200078e00ff */
[----:B------:R2:W5:Y:S01]  /*09e0*/  @P0 LDG.E R0, [R12.64] ;  /* 0x000000060c000981 */ /* 0x000562000c1e1900 */
[----:B------:R-:W-:Y:S02]  /*09f0*/  PLOP3.LUT P6, PT, PT, PT, PT, 0x8, 0x0 ;  /* 0x000000000000781c */ /* 0x000fe40003fce170 */
[----:B------:R-:W-:Y:S01]  /*0a00*/  @P1 IMAD R3, R25, c[0x0][0x2cc], R10 ;  /* 0x0000b30019031a24 */ /* 0x000fe200078e020a */
[----:B------:R-:W-:Y:S02]  /*0a10*/  @P1 LEA R190, P0, R6, c[0x0][0x2c0], 0x2 ;  /* 0x0000b00006be1a11 */ /* 0x000fe400078010ff */
[----:B------:R-:W-:Y:S01]  /*0a20*/  IABS R130, c[0x0][0x2d0] ;  /* 0x0000b40000827a13 */ /* 0x000fe20000000000 */
[----:B------:R-:W-:-:S05]  /*0a30*/  @P1 IMAD.IADD R3, R7, 0x1, R3 ;  /* 0x0000000107031824 */ /* 0x000fca00078e0203 */
[----:B------:R-:W-:-:S04]  /*0a40*/  @P1 SHF.L.U64.HI R3, R6, 0x2, R3 ;  /* 0x0000000206031819 */ /* 0x000fc80000010203 */
[----:B------:R-:W-:Y:S02]  /*0a50*/  @P1 IADD3.X R191, R3, c[0x0][0x2c4], RZ, P0, !PT ;  /* 0x0000b10003bf1a10 */ /* 0x000fe400007fe4ff */
[----:B------:R-:W-:-:S04]  /*0a60*/  @P1 ISETP.NE.U32.AND P0, PT, R190, RZ, PT ;  /* 0x000000ffbe00120c */ /* 0x000fc80003f05070 */
[----:B------:R-:W-:-:S13]  /*0a70*/  @P1 ISETP.NE.AND.EX P6, PT, R191, RZ, PT, P0 ;  /* 0x000000ffbf00120c */ /* 0x000fda0003fc5300 */
[----:B------:R-:W-:Y:S05]  /*0a80*/  @!P6 BRA `(.L_x_677) ;  /* 0x000004700000e947 */ /* 0x000fea0003800000 */
[----:B--2---:R-:W2:Y:S01]  /*0a90*/  I2F.RP R6, R130 ;  /* 0x0000008200067306 */ /* 0x004ea20000209400 */
[----:B------:R-:W-:Y:S01]  /*0aa0*/  IMAD.MOV.U32 R4, RZ, RZ, RZ ;  /* 0x000000ffff047224 */ /* 0x000fe200078e00ff */
[----:B------:R-:W-:-:S04]  /*0ab0*/  LEA R7, R128, 0xffffff80, 0x7 ;  /* 0xffffff8080077811 */ /* 0x000fc800078e38ff */
[----:B-----5:R-:W-:Y:S02]  /*0ac0*/  IABS R0, R7 ;  /* 0x0000000700007213 */ /* 0x020fe40000000000 */
[----:B--2---:R-:W2:Y:S02]  /*0ad0*/  MUFU.RCP R5, R6 ;  /* 0x0000000600057308 */ /* 0x004ea40000001000 */
[----:B--2---:R-:W-:-:S06]  /*0ae0*/  IADD3 R5, R5, 0xffffffe, RZ ;  /* 0x0ffffffe05057810 */ /* 0x004fcc0007ffe0ff */
[----:B------:R-:W2:Y:S02]  /*0af0*/  F2I.FTZ.U32.TRUNC.NTZ R5, R5 ;  /* 0x0000000500057305 */ /* 0x000ea4000021f000 */
[----:B--2---:R-:W-:-:S04]  /*0b00*/  IMAD.MOV R3, RZ, RZ, -R5 ;  /* 0x000000ffff037224 */ /* 0x004fc800078e0a05 */
[----:B------:R-:W-:-:S04]  /*0b10*/  IMAD R3, R3, R130, RZ ;  /* 0x0000008203037224 */ /* 0x000fc800078e02ff */
[----:B------:R-:W-:-:S06]  /*0b20*/  IMAD.HI.U32 R3, R5, R3, R4 ;  /* 0x0000000305037227 */ /* 0x000fcc00078e0004 */
[----:B------:R-:W-:-:S05]  /*0b30*/  IMAD.HI.U32 R4, R3, R0, RZ ;  /* 0x0000000003047227 */ /* 0x000fca00078e00ff */
[----:B------:R-:W-:-:S05]  /*0b40*/  IADD3 R3, -R4, RZ, RZ ;  /* 0x000000ff04037210 */ /* 0x000fca0007ffe1ff */
[----:B------:R-:W-:Y:S01]  /*0b50*/  IMAD R3, R130, R3, R0 ;  /* 0x0000000382037224 */ /* 0x000fe200078e0200 */
[----:B------:R-:W-:-:S04]  /*0b60*/  LOP3.LUT R0, R7, c[0x0][0x2d0], RZ, 0x3c, !PT ;  /* 0x0000b40007007a12 */ /* 0x000fc800078e3cff */
[----:B------:R-:W-:Y:S02]  /*0b70*/  ISETP.GT.U32.AND P1, PT, R130, R3, PT ;  /* 0x000000038200720c */ /* 0x000fe40003f24070 */
[----:B------:R-:W-:-:S11]  /*0b80*/  ISETP.GE.AND P0, PT, R0, RZ, PT ;  /* 0x000000ff0000720c */ /* 0x000fd60003f06270 */
[----:B------:R-:W-:Y:S01]  /*0b90*/  @!P1 IMAD.IADD R3, R3, 0x1, -R130 ;  /* 0x0000000103039824 */ /* 0x000fe200078e0a82 */
[----:B------:R-:W-:Y:S02]  /*0ba0*/  @!P1 IADD3 R4, R4, 0x1, RZ ;  /* 0x0000000104049810 */ /* 0x000fe40007ffe0ff */
[----:B------:R-:W-:Y:S02]  /*0bb0*/  ISETP.NE.AND P1, PT, RZ, c[0x0][0x2d0], PT ;  /* 0x0000b400ff007a0c */ /* 0x000fe40003f25270 */
[----:B------:R-:W-:-:S13]  /*0bc0*/  ISETP.GE.U32.AND P2, PT, R3, R130, PT ;  /* 0x000000820300720c */ /* 0x000fda0003f46070 */
[----:B------:R-:W-:-:S04]  /*0bd0*/  @P2 IADD3 R4, R4, 0x1, RZ ;  /* 0x0000000104042810 */ /* 0x000fc80007ffe0ff */
[----:B------:R-:W-:-:S05]  /*0be0*/  MOV R3, R4 ;  /* 0x0000000400037202 */ /* 0x000fca0000000f00 */
[----:B------:R-:W-:Y:S01]  /*0bf0*/  @!P0 IMAD.MOV R3, RZ, RZ, -R3 ;  /* 0x000000ffff038224 */ /* 0x000fe200078e0a03 */
[----:B------:R-:W-:-:S05]  /*0c00*/  @!P1 LOP3.LUT R3, RZ, c[0x0][0x2d0], RZ, 0x33, !PT ;  /* 0x0000b400ff039a12 */ /* 0x000fca00078e33ff */
[----:B------:R-:W-:-:S06]  /*0c10*/  IMAD.WIDE R34, R3, 0x4, R190 ;  /* 0x0000000403227825 */ /* 0x000fcc00078e02be */
[----:B------:R-:W2:Y:S01]  /*0c20*/  LDG.E R34, [R34.64] ;  /* 0x0000000622227981 */ /* 0x000ea2000c1e1900 */
[----:B------:R-:W-:-:S04]  /*0c30*/  IABS R0, c[0x0][0x1c8] ;  /* 0x0000720000007a13 */ /* 0x000fc80000000000 */
[----:B------:R-:W3:Y:S08]  /*0c40*/  I2F.RP R6, R0 ;  /* 0x0000000000067306 */ /* 0x000ef00000209400 */
[----:B---3--:R-:W3:Y:S02]  /*0c50*/  MUFU.RCP R10, R6 ;  /* 0x00000006000a7308 */ /* 0x008ee40000001000 */
[----:B---3--:R-:W-:-:S06]  /*0c60*/  IADD3 R10, R10, 0xffffffe, RZ ;  /* 0x0ffffffe0a0a7810 */ /* 0x008fcc0007ffe0ff */
[----:B------:R-:W3:Y:S02]  /*0c70*/  F2I.FTZ.U32.TRUNC.NTZ R11, R10 ;  /* 0x0000000a000b7305 */ /* 0x000ee4000021f000 */
[----:B---3--:R-:W-:Y:S01]  /*0c80*/  IADD3 R4, RZ, -R11, RZ ;  /* 0x8000000bff047210 */ /* 0x008fe20007ffe0ff */
[----:B------:R-:W-:-:S04]  /*0c90*/  IMAD.MOV.U32 R10, RZ, RZ, RZ ;  /* 0x000000ffff0a7224 */ /* 0x000fc800078e00ff */
[----:B------:R-:W-:Y:S01]  /*0ca0*/  IMAD R5, R4, R0, RZ ;  /* 0x0000000004057224 */ /* 0x000fe200078e02ff */
[----:B------:R-:W-:-:S03]  /*0cb0*/  IABS R4, R8 ;  /* 0x0000000800047213 */ /* 0x000fc60000000000 */
[----:B------:R-:W-:-:S06]  /*0cc0*/  IMAD.HI.U32 R5, R11, R5, R10 ;  /* 0x000000050b057227 */ /* 0x000fcc00078e000a */
[----:B------:R-:W-:-:S05]  /*0cd0*/  IMAD.HI.U32 R28, R5, R4, RZ ;  /* 0x00000004051c7227 */ /* 0x000fca00078e00ff */
[----:B------:R-:W-:-:S05]  /*0ce0*/  IADD3 R5, -R28, RZ, RZ ;  /* 0x000000ff1c057210 */ /* 0x000fca0007ffe1ff */
[----:B------:R-:W-:Y:S01]  /*0cf0*/  IMAD R5, R0, R5, R4 ;  /* 0x0000000500057224 */ /* 0x000fe200078e0204 */
[----:B------:R-:W-:-:S04]  /*0d00*/  LOP3.LUT R4, R8, c[0x0][0x1c8], RZ, 0x3c, !PT ;  /* 0x0000720008047a12 */ /* 0x000fc800078e3cff */
[----:B------:R-:W-:-:S13]  /*0d10*/  ISETP.GT.U32.AND P0, PT, R0, R5, PT ;  /* 0x000000050000720c */ /* 0x000fda0003f04070 */
[----:B------:R-:W-:Y:S01]  /*0d20*/  @!P0 IMAD.IADD R5, R5, 0x1, -R0 ;  /* 0x0000000105058824 */ /* 0x000fe200078e0a00 */
[----:B------:R-:W-:Y:S02]  /*0d30*/  @!P0 IADD3 R28, R28, 0x1, RZ ;  /* 0x000000011c1c8810 */ /* 0x000fe40007ffe0ff */
[----:B------:R-:W-:Y:S02]  /*0d40*/  ISETP.GE.AND P0, PT, R4, RZ, PT ;  /* 0x000000ff0400720c */ /* 0x000fe40003f06270 */
[----:B------:R-:W-:Y:S02]  /*0d50*/  ISETP.GE.U32.AND P1, PT, R5, R0, PT ;  /* 0x000000000500720c */ /* 0x000fe40003f26070 */
[----:B------:R-:W-:-:S05]  /*0d60*/  IADD3 R0, -R3, RZ, RZ ;  /* 0x000000ff03007210 */ /* 0x000fca0007ffe1ff */
[----:B------:R-:W-:-:S05]  /*0d70*/  IMAD R7, R0, c[0x0][0x2d0], R7 ;  /* 0x0000b40000077a24 */ /* 0x000fca00078e0207 */
[----:B------:R-:W-:Y:S02]  /*0d80*/  SHF.R.S32.HI R3, RZ, 0x1f, R7 ;  /* 0x0000001fff037819 */ /* 0x000fe40000011407 */
[----:B------:R-:W-:Y:S02]  /*0d90*/  @P1 IADD3 R28, R28, 0x1, RZ ;  /* 0x000000011c1c1810 */ /* 0x000fe40007ffe0ff */
[----:B------:R-:W-:Y:S01]  /*0da0*/  ISETP.NE.AND P1, PT, RZ, c[0x0][0x1c8], PT ;  /* 0x00007200ff007a0c */ /* 0x000fe20003f25270 */
[----:B------:R-:W-:Y:S02]  /*0db0*/  IMAD R0, R3, c[0x0][0x198], RZ ;  /* 0x0000660003007a24 */ /* 0x000fe400078e02ff */
[----:B------:R-:W-:-:S10]  /*0dc0*/  @!P0 IMAD.MOV R28, RZ, RZ, -R28 ;  /* 0x000000ffff1c8224 */ /* 0x000fd400078e0a1c */
[----:B------:R-:W-:-:S04]  /*0dd0*/  @!P1 LOP3.LUT R28, RZ, c[0x0][0x1c8], RZ, 0x33, !PT ;  /* 0x00007200ff1c9a12 */ /* 0x000fc800078e33ff */
[----:B------:R-:W-:-:S05]  /*0de0*/  SHF.R.S32.HI R13, RZ, 0x1f, R28 ;  /* 0x0000001fff0d7819 */ /* 0x000fca000001141c */
[----:B------:R-:W-:-:S04]  /*0df0*/  IMAD R9, R13, c[0x0][0x1b0], RZ ;  /* 0x00006c000d097a24 */ /* 0x000fc800078e02ff */
[----:B------:R-:W-:Y:S01]  /*0e00*/  IMAD R9, R28, c[0x0][0x1b4], R9 ;  /* 0x00006d001c097a24 */ /* 0x000fe200078e0209 */
[----:B--2---:R-:W-:Y:S01]  /*0e10*/  SHF.R.S32.HI R23, RZ, 0x1f, R34 ;  /* 0x0000001fff177819 */ /* 0x004fe20000011422 */
[----:B------:R-:W-:-:S04]  /*0e20*/  IMAD.WIDE.U32 R10, R34, c[0x0][0x180], RZ ;  /* 0x00006000220a7a25 */ /* 0x000fc800078e00ff */
[C---:B------:R-:W-:Y:S02]  /*0e30*/  IMAD R5, R23.reuse, c[0x0][0x180], RZ ;  /* 0x0000600017057a24 */ /* 0x040fe400078e02ff */
[----:B------:R-:W-:Y:S02]  /*0e40*/  IMAD R23, R23, c[0x0][0x188], RZ ;  /* 0x0000620017177a24 */ /* 0x000fe400078e02ff */
[C---:B------:R-:W-:Y:S02]  /*0e50*/  IMAD R4, R34.reuse, c[0x0][0x184], R5 ;  /* 0x0000610022047a24 */ /* 0x040fe400078e0205 */
[----:B------:R-:W-:Y:S02]  /*0e60*/  IMAD R5, R7, c[0x0][0x19c], R0 ;  /* 0x0000670007057a24 */ /* 0x000fe400078e0200 */
[C---:B------:R-:W-:Y:S01]  /*0e70*/  IMAD R23, R34.reuse, c[0x0][0x18c], R23 ;  /* 0x0000630022177a24 */ /* 0x040fe200078e0217 */
[----:B------:R-:W-:Y:S01]  /*0e80*/  IADD3 R11, R11, R4, RZ ;  /* 0x000000040b0b7210 */ /* 0x000fe20007ffe0ff */
[----:B------:R-:W-:-:S04]  /*0e90*/  IMAD.WIDE.U32 R34, R34, c[0x0][0x188], RZ ;  /* 0x0000620022227a25 */ /* 0x000fc800078e00ff */
[----:B------:R-:W-:Y:S01]  /*0ea0*/  IMAD.WIDE.U32 R32, R7, c[0x0][0x198], R10 ;  /* 0x0000660007207a25 */ /* 0x000fe200078e000a */
[----:B------:R-:W-:-:S03]  /*0eb0*/  IADD3 R23, R35, R23, RZ ;  /* 0x0000001723177210 */ /* 0x000fc60007ffe0ff */
[----:B------:R-:W-:-:S04]  /*0ec0*/  IMAD.IADD R33, R33, 0x1, R5 ;  /* 0x0000000121217824 */ /* 0x000fc800078e0205 */
[----:B------:R-:W-:-:S04]  /*0ed0*/  IMAD.WIDE.U32 R32, R28, c[0x0][0x1b0], R32 ;  /* 0x00006c001c207a25 */ /* 0x000fc800078e0020 */
[----:B------:R-:W-:Y:S01]  /*0ee0*/  IMAD.IADD R9, R33, 0x1, R9 ;  /* 0x0000000121097824 */ /* 0x000fe200078e0209 */
[----:B------:R-:W-:Y:S05]  /*0ef0*/  BRA `(.L_x_678) ;  /* 0x0000040000007947 */ /* 0x000fea0003800000 */
.L_x_677:
[----:B--2---:R-:W-:-:S13]  /*0f00*/  ISETP.NE.AND P3, PT, R23, -0x1, PT ;  /* 0xffffffff1700780c */ /* 0x004fda0003f65270 */
[----:B------:R-:W-:-:S05]  /*0f10*/  @P3 IADD3 R5, R4, R23, RZ ;  /* 0x0000001704053210 */ /* 0x000fca0007ffe0ff */
[----:B------:R-:W-:-:S04]  /*0f20*/  @P3 IMAD.WIDE.U32 R10, R5, c[0x0][0x198], RZ ;  /* 0x00006600050a3a25 */ /* 0x000fc800078e00ff */
[----:B------:R-:W-:Y:S01]  /*0f30*/  @P3 IMAD R5, R5, c[0x0][0x19c], R11 ;  /* 0x0000670005053a24 */ /* 0x000fe200078e020b */
[----:B------:R-:W-:Y:S05]  /*0f40*/  @P3 BRA `(.L_x_679) ;  /* 0x000000a000003947 */ /* 0x000fea0003800000 */
[----:B------:R-:W-:Y:S01]  /*0f50*/  SHF.R.S32.HI R5, RZ, 0x1f, R4 ;  /* 0x0000001fff057819 */ /* 0x000fe20000011404 */
[----:B------:R-:W-:Y:S01]  /*0f60*/  IMAD.WIDE.U32 R6, R4, c[0x0][0x198], RZ ;  /* 0x0000660004067a25 */ /* 0x000fe200078e00ff */
[----:B-----5:R-:W-:-:S03]  /*0f70*/  SHF.R.S32.HI R3, RZ, 0x1f, R0 ;  /* 0x0000001fff037819 */ /* 0x020fc60000011400 */
[----:B------:R-:W-:Y:S02]  /*0f80*/  IMAD R5, R5, c[0x0][0x198], RZ ;  /* 0x0000660005057a24 */ /* 0x000fe400078e02ff */
[----:B------:R-:W-:Y:S02]  /*0f90*/  IMAD R3, R3, c[0x0][0x180], RZ ;  /* 0x0000600003037a24 */ /* 0x000fe400078e02ff */
[----:B------:R-:W-:Y:S02]  /*0fa0*/  IMAD R5, R4, c[0x0][0x19c], R5 ;  /* 0x0000670004057a24 */ /* 0x000fe400078e0205 */
[----:B------:R-:W-:-:S03]  /*0fb0*/  IMAD R3, R0, c[0x0][0x184], R3 ;  /* 0x0000610000037a24 */ /* 0x000fc600078e0203 */
[----:B------:R-:W-:-:S05]  /*0fc0*/  IADD3 R7, R7, R5, RZ ;  /* 0x0000000507077210 */ /* 0x000fca0007ffe0ff */
[----:B------:R-:W-:-:S05]  /*0fd0*/  IMAD.WIDE.U32 R10, R0, c[0x0][0x180], R6 ;  /* 0x00006000000a7a25 */ /* 0x000fca00078e0006 */
[----:B------:R-:W-:Y:S02]  /*0fe0*/  IADD3 R5, R11, R3, RZ ;  /* 0x000000030b057210 */ /* 0x000fe40007ffe0ff */
.L_x_679:
[----:B------:R-:W-:Y:S01]  /*0ff0*/  IABS R7, c[0x0][0x1c8] ;  /* 0x0000720000077a13 */ /* 0x000fe20000000000 */
[----:B------:R-:W-:Y:S01]  /*1000*/  @P3 IMAD.IADD R23, R4, 0x1, R23 ;  /* 0x0000000104173824 */ /* 0x000fe200078e0217 */
[----:B------:R-:W-:Y:S02]  /*1010*/  MOV R11, R5 ;  /* 0x00000005000b7202 */ /* 0x000fe40000000f00 */
[----:B------:R-:W2:Y:S01]  /*1020*/  I2F.RP R9, R7 ;  /* 0x0000000700097306 */ /* 0x000ea20000209400 */
[----:B------:R-:W-:-:S04]  /*1030*/  @P3 IMAD.WIDE.U32 R34, R23, c[0x0][0x1a0], RZ ;  /* 0x0000680017223a25 */ /* 0x000fc800078e00ff */
[----:B------:R-:W-:-:S03]  /*1040*/  @P3 IMAD R23, R23, c[0x0][0x1a4], R35 ;  /* 0x0000690017173a24 */ /* 0x000fc600078e0223 */
[----:B--2---:R-:W2:Y:S02]  /*1050*/  MUFU.RCP R12, R9 ;  /* 0x00000009000c7308 */ /* 0x004ea40000001000 */
[----:B--2---:R-:W-:-:S06]  /*1060*/  IADD3 R12, R12, 0xffffffe, RZ ;  /* 0x0ffffffe0c0c7810 */ /* 0x004fcc0007ffe0ff */
[----:B------:R-:W2:Y:S02]  /*1070*/  F2I.FTZ.U32.TRUNC.NTZ R13, R12 ;  /* 0x0000000c000d7305 */ /* 0x000ea4000021f000 */
[----:B--2---:R-:W-:Y:S01]  /*1080*/  IMAD.MOV R3, RZ, RZ, -R13 ;  /* 0x000000ffff037224 */ /* 0x004fe200078e0a0d */
[----:B------:R-:W-:-:S03]  /*1090*/  MOV R12, RZ ;  /* 0x000000ff000c7202 */ /* 0x000fc60000000f00 */
[----:B------:R-:W-:Y:S01]  /*10a0*/  IMAD R6, R3, R7, RZ ;  /* 0x0000000703067224 */ /* 0x000fe200078e02ff */
[----:B------:R-:W-:-:S03]  /*10b0*/  IABS R3, R8 ;  /* 0x0000000800037213 */ /* 0x000fc60000000000 */
[----:B------:R-:W-:-:S06]  /*10c0*/  IMAD.HI.U32 R6, R13, R6, R12 ;  /* 0x000000060d067227 */ /* 0x000fcc00078e000c */
[----:B------:R-:W-:-:S04]  /*10d0*/  IMAD.HI.U32 R28, R6, R3, RZ ;  /* 0x00000003061c7227 */ /* 0x000fc800078e00ff */
[----:B------:R-:W-:-:S04]  /*10e0*/  IMAD.MOV R6, RZ, RZ, -R28 ;  /* 0x000000ffff067224 */ /* 0x000fc800078e0a1c */
[----:B------:R-:W-:Y:S01]  /*10f0*/  IMAD R6, R7, R6, R3 ;  /* 0x0000000607067224 */ /* 0x000fe200078e0203 */
[----:B------:R-:W-:-:S04]  /*1100*/  LOP3.LUT R3, R8, c[0x0][0x1c8], RZ, 0x3c, !PT ;  /* 0x0000720008037a12 */ /* 0x000fc800078e3cff */
[----:B------:R-:W-:Y:S02]  /*1110*/  ISETP.GT.U32.AND P0, PT, R7, R6, PT ;  /* 0x000000060700720c */ /* 0x000fe40003f04070 */
[----:B------:R-:W-:-:S11]  /*1120*/  ISETP.GE.AND P1, PT, R3, RZ, PT ;  /* 0x000000ff0300720c */ /* 0x000fd60003f26270 */
[-C--:B------:R-:W-:Y:S02]  /*1130*/  @!P0 IADD3 R6, R6, -R7.reuse, RZ ;  /* 0x8000000706068210 */ /* 0x080fe40007ffe0ff */
[----:B------:R-:W-:Y:S02]  /*1140*/  @!P0 IADD3 R28, R28, 0x1, RZ ;  /* 0x000000011c1c8810 */ /* 0x000fe40007ffe0ff */
[----:B------:R-:W-:Y:S02]  /*1150*/  ISETP.GE.U32.AND P2, PT, R6, R7, PT ;  /* 0x000000070600720c */ /* 0x000fe40003f46070 */
[----:B------:R-:W-:Y:S02]  /*1160*/  ISETP.NE.AND P0, PT, RZ, c[0x0][0x1c8], PT ;  /* 0x00007200ff007a0c */ /* 0x000fe40003f05270 */
[----:B------:R-:W-:-:S04]  /*1170*/  LEA R7, R128, 0xffffff80, 0x7 ;  /* 0xffffff8080077811 */ /* 0x000fc800078e38ff */
[----:B------:R-:W-:Y:S01]  /*1180*/  SHF.R.S32.HI R3, RZ, 0x1f, R7 ;  /* 0x0000001fff037819 */ /* 0x000fe20000011407 */
[----:B------:R-:W-:-:S04]  /*1190*/  IMAD.WIDE.U32 R10, R7, c[0x0][0x198], R10 ;  /* 0x00006600070a7a25 */ /* 0x000fc800078e000a */
[----:B------:R-:W-:Y:S01]  /*11a0*/  @P2 IADD3 R28, R28, 0x1, RZ ;  /* 0x000000011c1c2810 */ /* 0x000fe20007ffe0ff */
[----:B------:R-:W-:-:S04]  /*11b0*/  IMAD R6, R3, c[0x0][0x198], RZ ;  /* 0x0000660003067a24 */ /* 0x000fc800078e02ff */
[----:B------:R-:W-:Y:S01]  /*11c0*/  @!P1 IMAD.MOV R28, RZ, RZ, -R28 ;  /* 0x000000ffff1c9224 */ /* 0x000fe200078e0a1c */
[----:B------:R-:W-:Y:S01]  /*11d0*/  @!P0 LOP3.LUT R28, RZ, c[0x0][0x1c8], RZ, 0x33, !PT ;  /* 0x00007200ff1c8a12 */ /* 0x000fe200078e33ff */
[----:B------:R-:W-:-:S03]  /*11e0*/  IMAD R5, R7, c[0x0][0x19c], R6 ;  /* 0x0000670007057a24 */ /* 0x000fc600078e0206 */
[----:B------:R-:W-:Y:S02]  /*11f0*/  SHF.R.S32.HI R13, RZ, 0x1f, R28 ;  /* 0x0000001fff0d7819 */ /* 0x000fe4000001141c */
[----:B------:R-:W-:-:S03]  /*1200*/  IADD3 R11, R11, R5, RZ ;  /* 0x000000050b0b7210 */ /* 0x000fc60007ffe0ff */
[----:B------:R-:W-:Y:S02]  /*1210*/  IMAD R9, R13, c[0x0][0x1b0], RZ ;  /* 0x00006c000d097a24 */ /* 0x000fe400078e02ff */
[----:B------:R-:W-:-:S04]  /*1220*/  IMAD.WIDE.U32 R32, R28, c[0x0][0x1b0], R10 ;  /* 0x00006c001c207a25 */ /* 0x000fc800078e000a */
[----:B------:R-:W-:-:S04]  /*1230*/  IMAD R9, R28, c[0x0][0x1b4], R9 ;  /* 0x00006d001c097a24 */ /* 0x000fc800078e0209 */
[----:B------:R-:W-:Y:S01]  /*1240*/  IMAD.IADD R9, R33, 0x1, R9 ;  /* 0x0000000121097824 */ /* 0x000fe200078e0209 */
        /* <DEDUP_REMOVED lines=11> */
.L_x_678:
[----:B------:R-:W-:Y:S01]  /*1300*/  ISETP.NE.AND P0, PT, R178, -0x1, PT ;  /* 0xffffffffb200780c */ /* 0x000fe20003f05270 */
[----:B------:R-:W-:Y:S01]  /*1310*/  IMAD R13, R13, c[0x0][0x1b8], RZ ;  /* 0x00006e000d0d7a24 */ /* 0x000fe200078e02ff */
[----:B-1----:R-:W-:Y:S01]  /*1320*/  SHF.R.S32.HI R15, RZ, 0x1f, R2 ;  /* 0x0000001fff0f7819 */ /* 0x002fe20000011402 */
[----:B------:R-:W-:Y:S03]  /*1330*/  BSSY B0, `(.L_x_680) ;  /* 0x000006b000007945 */ /* 0x000fe60003800000 */
[CC--:B------:R-:W-:Y:S02]  /*1340*/  LEA.HI R181, R15.reuse, R2.reuse, RZ, 0x2 ;  /* 0x000000020fb57211 */ /* 0x0c0fe400078f10ff */
[----:B------:R-:W-:Y:S02]  /*1350*/  LEA.HI R11, R15, R2, RZ, 0x3 ;  /* 0x000000020f0b7211 */ /* 0x000fe400078f18ff */
[----:B------:R-:W-:-:S02]  /*1360*/  LOP3.LUT R5, R181, 0xfffffffc, RZ, 0xc0, !PT ;  /* 0xfffffffcb5057812 */ /* 0x000fc400078ec0ff */
[----:B------:R-:W-:Y:S01]  /*1370*/  SHF.R.S32.HI R19, RZ, 0x3, R11 ;  /* 0x00000003ff137819 */ /* 0x000fe2000001140b */
[----:B------:R-:W-:Y:S01]  /*1380*/  @!P0 IMAD.WIDE.U32 R36, R25, c[0x0][0x178], RZ ;  /* 0x00005e0019248a25 */ /* 0x000fe200078e00ff */
[----:B-----5:R-:W-:Y:S02]  /*1390*/  @!P0 SHF.R.S32.HI R0, RZ, 0x1f, R25 ;  /* 0x0000001fff008819 */ /* 0x020fe40000011419 */
[----:B------:R-:W-:Y:S01]  /*13a0*/  SHF.R.S32.HI R188, RZ, 0x2, R181 ;  /* 0x00000002ffbc7819 */ /* 0x000fe200000114b5 */
[----:B------:R-:W-:Y:S02]  /*13b0*/  IMAD.IADD R184, R2, 0x1, -R5 ;  /* 0x0000000102b87824 */ /* 0x000fe400078e0a05 */
[----:B------:R-:W-:Y:S01]  /*13c0*/  @!P0 IMAD R0, R0, c[0x0][0x178], RZ ;  /* 0x00005e0000008a24 */ /* 0x000fe200078e02ff */
[----:B------:R-:W-:Y:S01]  /*13d0*/  LEA.HI R181, R181, R188, RZ, 0x1 ;  /* 0x000000bcb5b57211 */ /* 0x000fe200078f08ff */
[----:B------:R-:W-:Y:S01]  /*13e0*/  @P0 IMAD.WIDE.U32 R30, R178, c[0x0][0x190], RZ ;  /* 0x00006400b21e0a25 */ /* 0x000fe200078e00ff */
[----:B------:R-:W-:-:S02]  /*13f0*/  SHF.R.S32.HI R189, RZ, 0x1f, R188 ;  /* 0x0000001fffbd7819 */ /* 0x000fc400000114bc */
[----:B------:R-:W-:Y:S01]  /*1400*/  LOP3.LUT R181, R181, 0x7fffffe, RZ, 0xc0, !PT ;  /* 0x07fffffeb5b57812 */ /* 0x000fe200078ec0ff */
[----:B------:R-:W-:Y:S02]  /*1410*/  @!P0 IMAD R0, R25, c[0x0][0x17c], R0 ;  /* 0x00005f0019008a24 */ /* 0x000fe400078e0200 */
[----:B------:R-:W-:Y:S02]  /*1420*/  IMAD.SHL.U32 R25, R19, 0x40, RZ ;  /* 0x0000004013197824 */ /* 0x000fe400078e00ff */
[----:B------:R-:W-:Y:S02]  /*1430*/  IMAD.SHL.U32 R184, R184, 0x8, RZ ;  /* 0x00000008b8b87824 */ /* 0x000fe400078e00ff */
[----:B------:R-:W-:Y:S01]  /*1440*/  @P0 IMAD R17, R178, c[0x0][0x194], R31 ;  /* 0x00006500b2110a24 */ /* 0x000fe200078e021f */
[----:B------:R-:W-:Y:S01]  /*1450*/  LOP3.LUT R25, R25, 0xc0, RZ, 0xc0, !PT ;  /* 0x000000c019197812 */ /* 0x000fe200078ec0ff */
[----:B------:R-:W-:Y:S01]  /*1460*/  @!P0 IMAD.IADD R17, R37, 0x1, R0 ;  /* 0x0000000125118824 */ /* 0x000fe200078e0200 */
[-C--:B------:R-:W-:Y:S01]  /*1470*/  LEA.HI R0, R15, R2.reuse, RZ, 0x5 ;  /* 0x000000020f007211 */ /* 0x080fe200078f28ff */
[----:B------:R-:W-:Y:S01]  /*1480*/  IMAD.IADD R181, R188, 0x1, -R181 ;  /* 0x00000001bcb57824 */ /* 0x000fe200078e0ab5 */
[----:B------:R-:W-:Y:S01]  /*1490*/  LOP3.LUT R5, R25, 0x18, R184, 0xf8, !PT ;  /* 0x0000001819057812 */ /* 0x000fe200078ef8b8 */
[----:B------:R-:W-:Y:S01]  /*14a0*/  @!P0 IMAD.MOV.U32 R30, RZ, RZ, R36 ;  /* 0x000000ffff1e8224 */ /* 0x000fe200078e0024 */
[----:B------:R-:W-:Y:S01]  /*14b0*/  SHF.R.U32.HI R4, RZ, 0x3, R25 ;  /* 0x00000003ff047819 */ /* 0x000fe20000011619 */
[----:B------:R-:W-:Y:S01]  /*14c0*/  IMAD R131, R189, c[0x0][0x198], RZ ;  /* 0x00006600bd837a24 */ /* 0x000fe200078e02ff */
[----:B------:R-:W-:Y:S01]  /*14d0*/  LEA.HI R15, R15, R2, RZ, 0x4 ;  /* 0x000000020f0f7211 */ /* 0x000fe200078f20ff */
[----:B------:R-:W-:Y:S01]  /*14e0*/  IMAD.WIDE R26, R27, 0x40, R188 ;  /* 0x000000401b1a7825 */ /* 0x000fe200078e02bc */
[----:B------:R-:W-:-:S02]  /*14f0*/  LOP3.LUT R4, R5, R4, RZ, 0x3c, !PT ;  /* 0x0000000405047212 */ /* 0x000fc400078e3cff */
[----:B------:R-:W-:Y:S01]  /*1500*/  SHF.R.S32.HI R20, RZ, 0x5, R0 ;  /* 0x00000005ff147819 */ /* 0x000fe20000011400 */
[----:B------:R-:W-:Y:S01]  /*1510*/  IMAD R131, R188, c[0x0][0x19c], R131 ;  /* 0x00006700bc837a24 */ /* 0x000fe200078e0283 */
[----:B------:R-:W-:Y:S02]  /*1520*/  LOP3.LUT R5, R15, 0xfffffff0, RZ, 0xc0, !PT ;  /* 0xfffffff00f057812 */ /* 0x000fe400078ec0ff */
[----:B------:R-:W-:Y:S01]  /*1530*/  IADD3 R34, P0, R184, R34, RZ ;  /* 0x00000022b8227210 */ /* 0x000fe20007f1e0ff */
[----:B------:R-:W-:Y:S01]  /*1540*/  IMAD R181, R20, 0x8, R181 ;  /* 0x0000000814b57824 */ /* 0x000fe200078e02b5 */
[----:B------:R-:W-:Y:S01]  /*1550*/  SHF.R.S32.HI R185, RZ, 0x1f, R184 ;  /* 0x0000001fffb97819 */ /* 0x000fe200000114b8 */
[----:B------:R-:W-:Y:S01]  /*1560*/  IMAD.IADD R22, R2, 0x1, -R5 ;  /* 0x0000000102167824 */ /* 0x000fe200078e0a05 */
[----:B------:R-:W-:Y:S01]  /*1570*/  SHF.R.S32.HI R25, RZ, 0x1f, R8 ;  /* 0x0000001fff197819 */ /* 0x000fe20000011408 */
[----:B------:R-:W-:Y:S01]  /*1580*/  IMAD.U32 R181, R181, 0x20, R4 ;  /* 0x00000020b5b57824 */ /* 0x000fe200078e0004 */
[----:B------:R-:W-:Y:S01]  /*1590*/  IADD3.X R35, R185, R23, RZ, P0, !PT ;  /* 0x00000017b9237210 */ /* 0x000fe200007fe4ff */
[----:B------:R-:W-:Y:S01]  /*15a0*/  IMAD R4, R28, c[0x0][0x1bc], R13 ;  /* 0x00006f001c047a24 */ /* 0x000fe200078e020d */
[----:B------:R-:W-:Y:S01]  /*15b0*/  IADD3 R30, P0, R184, R30, RZ ;  /* 0x0000001eb81e7210 */ /* 0x000fe20007f1e0ff */
[----:B------:R-:W-:Y:S01]  /*15c0*/  IMAD R25, R25, c[0x0][0x1a8], RZ ;  /* 0x00006a0019197a24 */ /* 0x000fe200078e02ff */
[----:B------:R-:W-:Y:S01]  /*15d0*/  LEA.HI R13, R22, R22, RZ, 0x1 ;  /* 0x00000016160d7211 */ /* 0x000fe200078f08ff */
[----:B------:R-:W-:Y:S01]  /*15e0*/  IMAD.WIDE.U32 R28, R28, c[0x0][0x1b8], R34 ;  /* 0x00006e001c1c7a25 */ /* 0x000fe200078e0022 */
[----:B------:R-:W-:-:S02]  /*15f0*/  IADD3 R32, P1, R184, R32, RZ ;  /* 0x00000020b8207210 */ /* 0x000fc40007f3e0ff */
[----:B------:R-:W-:Y:S01]  /*1600*/  SHF.R.S32.HI R6, RZ, 0x1, R13 ;  /* 0x00000001ff067819 */ /* 0x000fe2000001140d */
[C---:B------:R-:W-:Y:S01]  /*1610*/  IMAD.X R31, R185.reuse, 0x1, R17, P0 ;  /* 0x00000001b91f7824 */ /* 0x040fe200000e0611 */
[----:B------:R-:W-:Y:S01]  /*1620*/  SHF.R.S32.HI R5, RZ, 0x1f, R13 ;  /* 0x0000001fff057819 */ /* 0x000fe2000001140d */
[----:B------:R-:W-:Y:S01]  /*1630*/  IMAD.X R33, R185, 0x1, R9, P1 ;  /* 0x00000001b9217824 */ /* 0x000fe200008e0609 */
[----:B------:R-:W-:Y:S01]  /*1640*/  IADD3 R124, P0, R188, R7, RZ ;  /* 0x00000007bc7c7210 */ /* 0x000fe20007f1e0ff */
[----:B------:R-:W-:Y:S01]  /*1650*/  IMAD.IADD R7, R182, 0x1, -R21 ;  /* 0x00000001b6077824 */ /* 0x000fe200078e0a15 */
[----:B------:R-:W-:Y:S01]  /*1660*/  LEA.HI R5, R5, R6, RZ, 0x2 ;  /* 0x0000000605057211 */ /* 0x000fe200078f10ff */
[----:B------:R-:W-:Y:S01]  /*1670*/  IMAD R25, R8, c[0x0][0x1ac], R25 ;  /* 0x00006b0008197a24 */ /* 0x000fe200078e0219 */
[----:B------:R-:W-:Y:S01]  /*1680*/  IADD3 R29, R29, R4, RZ ;  /* 0x000000041d1d7210 */ /* 0x000fe20007ffe0ff */
[----:B------:R-:W-:Y:S01]  /*1690*/  IMAD.X R3, R189, 0x1, R3, P0 ;  /* 0x00000001bd037824 */ /* 0x000fe200000e0603 */
[C---:B------:R-:W-:Y:S01]  /*16a0*/  ISETP.GE.AND P0, PT, R188.reuse, R7, PT ;  /* 0x00000007bc00720c */ /* 0x040fe20003f06270 */
[----:B------:R-:W-:Y:S01]  /*16b0*/  IMAD.WIDE.U32 R132, R188, c[0x0][0x198], R32 ;  /* 0x00006600bc847a25 */ /* 0x000fe200078e0020 */
[----:B------:R-:W-:-:S02]  /*16c0*/  LOP3.LUT R17, R5, 0xfffffffc, RZ, 0xc0, !PT ;  /* 0xfffffffc05117812 */ /* 0x000fc400078ec0ff */
[----:B------:R-:W-:Y:S01]  /*16d0*/  IADD3 R175, R184, 0x20, RZ ;  /* 0x00000020b8af7810 */ /* 0x000fe20007ffe0ff */
[----:B------:R-:W-:Y:S01]  /*16e0*/  IMAD R23, R3, c[0x0][0x1a0], RZ ;  /* 0x0000680003177a24 */ /* 0x000fe200078e02ff */
[----:B------:R-:W-:Y:S01]  /*16f0*/  LOP3.LUT R3, R0, 0xffffffe0, RZ, 0xc0, !PT ;  /* 0xffffffe000037812 */ /* 0x000fe200078ec0ff */
[----:B------:R-:W-:Y:S01]  /*1700*/  IMAD.IADD R17, R6, 0x1, -R17 ;  /* 0x0000000106117824 */ /* 0x000fe200078e0a11 */
[----:B------:R-:W-:Y:S01]  /*1710*/  IADD3 R174, R184, 0x40, RZ ;  /* 0x00000040b8ae7810 */ /* 0x000fe20007ffe0ff */
[----:B------:R-:W-:Y:S01]  /*1720*/  IMAD R23, R124, c[0x0][0x1a4], R23 ;  /* 0x000069007c177a24 */ /* 0x000fe200078e0217 */
[----:B------:R-:W-:Y:S01]  /*1730*/  IADD3 R4, -R3, R2, RZ ;  /* 0x0000000203047210 */ /* 0x000fe20007ffe1ff */
[----:B------:R-:W-:Y:S01]  /*1740*/  IMAD.MOV.U32 R5, RZ, RZ, 0x10 ;  /* 0x00000010ff057424 */ /* 0x000fe200078e00ff */
[----:B------:R-:W-:Y:S01]  /*1750*/  LOP3.LUT P1, RZ, R17, 0x2, RZ, 0xc0, !PT ;  /* 0x0000000211ff7812 */ /* 0x000fe2000782c0ff */
[----:B------:R-:W-:-:S03]  /*1760*/  IMAD.WIDE.U32 R8, R8, c[0x0][0x1a8], R30 ;  /* 0x00006a0008087a25 */ /* 0x000fc600078e001e */
[----:B------:R-:W-:Y:S01]  /*1770*/  SEL R3, R5, 0xfffffff0, !P1 ;  /* 0xfffffff005037807 */ /* 0x000fe20004800000 */
[----:B------:R-:W-:-:S04]  /*1780*/  IMAD.WIDE.U32 R124, R124, c[0x0][0x1a0], R28 ;  /* 0x000068007c7c7a25 */ /* 0x000fc800078e001c */
[----:B------:R-:W-:Y:S02]  /*1790*/  IMAD.IADD R131, R133, 0x1, R131 ;  /* 0x0000000185837824 */ /* 0x000fe400078e0283 */
[----:B------:R-:W-:Y:S02]  /*17a0*/  IMAD.SHL.U32 R181, R181, 0x2, RZ ;  /* 0x00000002b5b57824 */ /* 0x000fe400078e00ff */
[----:B------:R-:W-:Y:S02]  /*17b0*/  IMAD.IADD R25, R9, 0x1, R25 ;  /* 0x0000000109197824 */ /* 0x000fe400078e0219 */
[----:B------:R-:W-:Y:S01]  /*17c0*/  IMAD.IADD R6, R125, 0x1, R23 ;  /* 0x000000017d067824 */ /* 0x000fe200078e0217 */
[----:B------:R-:W-:Y:S05]  /*17d0*/  @P0 BRA `(.L_x_681) ;  /* 0x0000020000000947 */ /* 0x000fea0003800000 */
[----:B------:R-:W-:Y:S01]  /*17e0*/  ISETP.GE.AND P4, PT, R184, c[0x0][0x220], PT ;  /* 0x00008800b8007a0c */ /* 0x000fe20003f86270 */
[----:B------:R-:W-:Y:S01]  /*17f0*/  IMAD R0, R27, c[0x0][0x190], RZ ;  /* 0x000064001b007a24 */ /* 0x000fe200078e02ff */
[----:B------:R-:W-:Y:S01]  /*1800*/  ISETP.GE.AND P3, PT, R175, c[0x0][0x220], PT ;  /* 0x00008800af007a0c */ /* 0x000fe20003f66270 */
[----:B------:R-:W-:Y:S01]  /*1810*/  IMAD.MOV.U32 R24, RZ, RZ, R8 ;  /* 0x000000ffff187224 */ /* 0x000fe200078e0008 */
[----:B------:R-:W-:Y:S01]  /*1820*/  ISETP.GE.AND P2, PT, R174, c[0x0][0x220], PT ;  /* 0x00008800ae007a0c */ /* 0x000fe20003f46270 */
[----:B------:R-:W-:-:S02]  /*1830*/  IMAD R0, R26, c[0x0][0x194], R0 ;  /* 0x000065001a007a24 */ /* 0x000fc400078e0200 */
[----:B------:R-:W-:-:S04]  /*1840*/  IMAD.WIDE.U32 R28, R26, c[0x0][0x190], R24 ;  /* 0x000064001a1c7a25 */ /* 0x000fc800078e0018 */
[----:B------:R-:W-:Y:S02]  /*1850*/  IMAD.IADD R0, R29, 0x1, R0 ;  /* 0x000000011d007824 */ /* 0x000fe400078e0200 */
[C---:B------:R-:W-:Y:S01]  /*1860*/  @!P4 LEA R32, P1, R28.reuse, c[0x0][0x160], 0x1 ;  /* 0x000058001c20ca11 */ /* 0x040fe200078208ff */
[----:B------:R1:W-:Y:S01]  /*1870*/  @P4 STS [R181], RZ ;  /* 0x000000ffb5004388 */ /* 0x0003e20000000800 */
[C---:B------:R-:W-:Y:S02]  /*1880*/  @!P3 LEA R30, P0, R28.reuse, c[0x0][0x160], 0x1 ;  /* 0x000058001c1eba11 */ /* 0x040fe400078008ff */
[C-C-:B------:R-:W-:Y:S01]  /*1890*/  @!P4 LEA.HI.X R33, R28.reuse, c[0x0][0x164], R0.reuse, 0x1, P1 ;  /* 0x000059001c21ca11 */ /* 0x140fe200008f0c00 */
[----:B------:R1:W-:Y:S01]  /*18a0*/  @P4 STS [R181+0x4], RZ ;  /* 0x000004ffb5004388 */ /* 0x0003e20000000800 */
[----:B------:R-:W-:-:S03]  /*18b0*/  @!P3 LEA.HI.X R31, R28, c[0x0][0x164], R0, 0x1, P0 ;  /* 0x000059001c1fba11 */ /* 0x000fc600000f0c00 */
[----:B------:R1:W-:Y:S04]  /*18c0*/  @P4 STS.64 [R181+0x8], RZ ;  /* 0x000008ffb5004388 */ /* 0x0003e80000000a00 */
[----:B------:R-:W-:Y:S01]  /*18d0*/  @!PT LDS RZ, [RZ] ;  /* 0x00000000fffff984 */ /* 0x000fe20000000800 */
[----:B------:R-:W-:Y:S01]  /*18e0*/  @!PT LDS RZ, [RZ] ;  /* 0x00000000fffff984 */ /* 0x000fe20000000800 */
[----:B------:R-:W-:Y:S01]  /*18f0*/  @!PT LDS RZ, [RZ] ;  /* 0x00000000fffff984 */ /* 0x000fe20000000800 */
[----:B------:R1:W-:Y:S04]  /*1900*/  @!P4 LDGSTS.E.BYPASS.LTC128B.128 [R181], [R32.64] ;  /* 0x0000000020b5cfae */ /* 0x0003e8000b901d46 */
[----:B------:R1:W-:Y:S04]  /*1910*/  @P3 STS.128 [R181+0x1000], RZ ;  /* 0x001000ffb5003388 */ /* 0x0003e80000000c00 */
[----:B------:R-:W-:Y:S01]  /*1920*/  @!PT LDS RZ, [RZ] ;  /* 0x00000000fffff984 */ /* 0x000fe20000000800 */
[----:B------:R-:W-:Y:S01]  /*1930*/  @!PT LDS RZ, [RZ] ;  /* 0x00000000fffff984 */ /* 0x000fe20000000800 */
[----:B------:R-:W-:Y:S01]  /*1940*/  @!PT LDS RZ, [RZ] ;  /* 0x00000000fffff984 */ /* 0x000fe20000000800 */
[----:B------:R1:W-:Y:S04]  /*1950*/  @!P3 LDGSTS.E.BYPASS.LTC128B.128 [R181+0x1000], [R30.64+0x40] ;  /* 0x010000401eb5bfae */ /* 0x0003e8000b901d46 */
[----:B------:R1:W-:Y:S01]  /*1960*/  @P2 STS.128 [R181+0x2000], RZ ;  /* 0x002000ffb5002388 */ /* 0x0003e20000000c00 */
[----:B------:R-:W-:Y:S05]  /*1970*/  @P2 BRA `(.L_x_681) ;  /* 0x0000006000002947 */ /* 0x000fea0003800000 */
[----:B-1----:R-:W-:-:S04]  /*1980*/  LEA R30, P0, R28, c[0x0][0x160], 0x1 ;  /* 0x000058001c1e7a11 */ /* 0x002fc800078008ff */
[----:B------:R-:W-:-:S05]  /*1990*/  LEA.HI.X R31, R28, c[0x0][0x164], R0, 0x1, P0 ;  /* 0x000059001c1f7a11 */ /* 0x000fca00000f0c00 */
[----:B------:R-:W-:Y:S01]  /*19a0*/  @!PT LDS RZ, [RZ] ;  /* 0x00000000fffff984 */ /* 0x000fe20000000800 */
[----:B------:R-:W-:Y:S01]  /*19b0*/  @!PT LDS RZ, [RZ] ;  /* 0x00000000fffff984 */ /* 0x000fe20000000800 */
[----:B------:R-:W-:Y:S01]  /*19c0*/  @!PT LDS RZ, [RZ] ;  /* 0x00000000fffff984 */ /* 0x000fe20000000800 */
[----:B------:R1:W-:Y:S04]  /*19d0*/  LDGSTS.E.BYPASS.LTC128B.128 [R181+0x2000], [R30.64+0x80] ;  /* 0x020000801eb57fae */ /* 0x0003e8000b901d46 */
.L_x_681:
[----:B------:R-:W-:Y:S05]  /*19e0*/  BSYNC B0 ;  /* 0x0000000000007941 */ /* 0x000fea0003800000 */
.L_x_680:
        /* <DEDUP_REMOVED lines=11> */
[----:B------:R-:W-:-:S04]  /*1aa0*/  IMAD R0, R0, c[0x0][0x190], RZ ;  /* 0x0000640000007a24 */ /* 0x000fc800078e02ff */
[----:B------:R-:W-:Y:S01]  /*1ab0*/  IMAD R0, R7, c[0x0][0x194], R0 ;  /* 0x0000650007007a24 */ /* 0x000fe200078e0200 */
[C---:B------:R-:W-:Y:S01]  /*1ac0*/  @!P3 LEA R24, P4, R8.reuse, c[0x0][0x160], 0x1 ;  /* 0x000058000818ba11 */ /* 0x040fe200078808ff */
[----:B------:R2:W-:Y:S01]  /*1ad0*/  @P3 STS.128 [R181+0x800], RZ ;  /* 0x000800ffb5003388 */ /* 0x0005e20000000c00 */
[----:B------:R-:W-:Y:S01]  /*1ae0*/  @!P2 LEA R26, P1, R8, c[0x0][0x160], 0x1 ;  /* 0x00005800081aaa11 */ /* 0x000fe200078208ff */
[----:B------:R-:W-:-:S05]  /*1af0*/  IMAD.IADD R0, R9, 0x1, R0 ;  /* 0x0000000109007824 */ /* 0x000fca00078e0200 */
[C-C-:B------:R-:W-:Y:S02]  /*1b00*/  @!P3 LEA.HI.X R25, R8.reuse, c[0x0][0x164], R0.reuse, 0x1, P4 ;  /* 0x000059000819ba11 */ /* 0x140fe400020f0c00 */
[----:B------:R-:W-:-:S03]  /*1b10*/  @!P2 LEA.HI.X R27, R8, c[0x0][0x164], R0, 0x1, P1 ;  /* 0x00005900081baa11 */ /* 0x000fc600008f0c00 */
[----:B------:R-:W-:Y:S01]  /*1b20*/  @!PT LDS RZ, [RZ] ;  /* 0x00000000fffff984 */ /* 0x000fe20000000800 */
[----:B------:R-:W-:Y:S01]  /*1b30*/  @!PT LDS RZ, [RZ] ;  /* 0x00000000fffff984 */ /* 0x000fe20000000800 */
[----:B------:R-:W-:Y:S01]  /*1b40*/  @!PT LDS RZ, [RZ] ;  /* 0x00000000fffff984 */ /* 0x000fe20000000800 */
[----:B------:R2:W-:Y:S04]  /*1b50*/  @!P3 LDGSTS.E.BYPASS.LTC128B.128 [R181+0x800], [R24.64] ;  /* 0x0080000018b5bfae */ /* 0x0005e8000b901d46 */
[----:B------:R2:W-:Y:S04]  /*1b60*/  @P2 STS.128 [R181+0x1800], RZ ;  /* 0x001800ffb5002388 */ /* 0x0005e80000000c00 */
[----:B------:R-:W-:Y:S01]  /*1b70*/  @!PT LDS RZ, [RZ] ;  /* 0x00000000fffff984 */ /* 0x000fe20000000800 */
[----:B------:R-:W-:Y:S01]  /*1b80*/  @!PT LDS RZ, [RZ] ;  /* 0x00000000fffff984 */ /* 0x000fe20000000800 */
[----:B------:R-:W-:Y:S01]  /*1b90*/  @!PT LDS RZ, [RZ] ;  /* 0x00000000fffff984 */ /* 0x000fe20000000800 */
[----:B------:R2:W-:Y:S04]  /*1ba0*/  @!P2 LDGSTS.E.BYPASS.LTC128B.128 [R181+0x1800], [R26.64+0x40] ;  /* 0x018000401ab5afae */ /* 0x0005e8000b901d46 */
[----:B------:R2:W-:Y:S01]  /*1bb0*/  @P0 STS.128 [R181+0x2800], RZ ;  /* 0x002800ffb5000388 */ /* 0x0005e20000000c00 */
[----:B------:R-:W-:Y:S05]  /*1bc0*/  @P0 BRA `(.L_x_683) ;  /* 0x0000006000000947 */ /* 0x000fea0003800000 */
[----:B--2---:R-:W-:-:S04]  /*1bd0*/  LEA R24, P0, R8, c[0x0][0x160], 0x1 ;  /* 0x0000580008187a11 */ /* 0x004fc800078008ff */
[----:B------:R-:W-:-:S05]  /*1be0*/  LEA.HI.X R25, R8, c[0x0][0x164], R0, 0x1, P0 ;  /* 0x0000590008197a11 */ /* 0x000fca00000f0c00 */
[----:B------:R-:W-:Y:S01]  /*1bf0*/  @!PT LDS RZ, [RZ] ;  /* 0x00000000fffff984 */ /* 0x000fe20000000800 */
[----:B------:R-:W-:Y:S01]  /*1c00*/  @!PT LDS RZ, [RZ] ;  /* 0x00000000fffff984 */ /* 0x000fe20000000800 */
[----:B------:R-:W-:Y:S01]  /*1c10*/  @!PT LDS RZ, [RZ] ;  /* 0x00000000fffff984 */ /* 0x000fe20000000800 */
[----:B------:R2:W-:Y:S04]  /*1c20*/  LDGSTS.E.BYPASS.LTC128B.128 [R181+0x2800], [R24.64+0x80] ;  /* 0x0280008018b57fae */ /* 0x0005e8000b901d46 */
.L_x_683:
[----:B------:R-:W-:Y:S05]  /*1c30*/  BSYNC B0 ;  /* 0x0000000000007941 */ /* 0x000fea0003800000 */
.L_x_682:
[----:B------:R-:W-:Y:S01]  /*1c40*/  IADD3 R180, R128, -0x1, RZ ;  /* 0xffffffff80b47810 */ /* 0x000fe20007ffe0ff */
[----:B------:R-:W-:Y:S04]  /*1c50*/  BSSY B0, `(.L_x_684) ;  /* 0x0000020000007945 */ /* 0x000fe80003800000 */
[----:B------:R-:W-:-:S04]  /*1c60*/  IMAD.SHL.U32 R0, R180, 0x80, RZ ;  /* 0x00000080b4007824 */ /* 0x000fc800078e00ff */
[----:B------:R-:W-:-:S05]  /*1c70*/  IMAD.IADD R9, R127, 0x1, -R0 ;  /* 0x000000017f097824 */ /* 0x000fca00078e0a00 */
[----:B------:R-:W-:-:S13]  /*1c80*/  ISETP.GE.AND P0, PT, R188, R9, PT ;  /* 0x00000009bc00720c */ /* 0x000fda0003f06270 */
[----:B------:R-:W-:Y:S05]  /*1c90*/  @P0 BRA `(.L_x_685) ;  /* 0x000001b000000947 */ /* 0x000fea0003800000 */
[----:B------:R-:W-:Y:S02]  /*1ca0*/  ISETP.GE.AND P3, PT, R184, c[0x0][0x220], PT ;  /* 0x00008800b8007a0c */ /* 0x000fe40003f66270 */
[----:B------:R-:W-:Y:S02]  /*1cb0*/  ISETP.GE.AND P2, PT, R175, c[0x0][0x220], PT ;  /* 0x00008800af007a0c */ /* 0x000fe40003f46270 */
[----:B------:R-:W-:-:S09]  /*1cc0*/  ISETP.GE.AND P0, PT, R174, c[0x0][0x220], PT ;  /* 0x00008800ae007a0c */ /* 0x000fd20003f06270 */
[C---:B--2---:R-:W-:Y:S01]  /*1cd0*/  @!P3 LEA R26, P4, R132.reuse, c[0x0][0x168], 0x1 ;  /* 0x00005a00841aba11 */ /* 0x044fe200078808ff */
[----:B------:R2:W-:Y:S01]  /*1ce0*/  @P3 STS [R181+0x3000], RZ ;  /* 0x003000ffb5003388 */ /* 0x0005e20000000800 */
        /* <DEDUP_REMOVED lines=22> */
.L_x_685:
[----:B------:R-:W-:Y:S05]  /*1e50*/  BSYNC B0 ;  /* 0x0000000000007941 */ /* 0x000fea0003800000 */
.L_x_684:
[----:B------:R-:W-:Y:S01]  /*1e60*/  ISETP.GE.AND P0, PT, R14, R9, PT ;  /* 0x000000090e00720c */ /* 0x000fe20003f06270 */
[----:B------:R-:W-:Y:S01]  /*1e70*/  IMAD.MOV.U32 R129, RZ, RZ, c[0x0][0x198] ;  /* 0x00006600ff817624 */ /* 0x000fe200078e00ff */
[----:B------:R-:W-:Y:S01]  /*1e80*/  MOV R12, 0x5 ;  /* 0x00000005000c7802 */ /* 0x000fe20000000f00 */
[----:B------:R-:W-:Y:S02]  /*1e90*/  BSSY B0, `(.L_x_686) ;  /* 0x000001f000007945 */ /* 0x000fe40003800000 */
[C---:B------:R-:W-:Y:S01]  /*1ea0*/  IMAD.SHL.U32 R177, R129.reuse, 0x20, RZ ;  /* 0x0000002081b17824 */ /* 0x040fe200078e00ff */
[----:B------:R-:W-:-:S07]  /*1eb0*/  SHF.L.U64.HI R176, R129, R12, c[0x0][0x19c] ;  /* 0x0000670081b07619 */ /* 0x000fce000001020c */
[----:B------:R-:W-:Y:S05]  /*1ec0*/  @P0 BRA `(.L_x_687) ;  /* 0x000001b000000947 */ /* 0x000fea0003800000 */
[----:B------:R-:W-:Y:S02]  /*1ed0*/  ISETP.GE.AND P3, PT, R184, c[0x0][0x220], PT ;  /* 0x00008800b8007a0c */ /* 0x000fe40003f66270 */
[----:B------:R-:W-:Y:S02]  /*1ee0*/  ISETP.GE.AND P2, PT, R175, c[0x0][0x220], PT ;  /* 0x00008800af007a0c */ /* 0x000fe40003f46270 */
[----:B------:R-:W-:Y:S02]  /*1ef0*/  IADD3 R8, P1, R177, R132, RZ ;  /* 0x00000084b1087210 */ /* 0x000fe40007f3e0ff */
[----:B------:R-:W-:-:S03]  /*1f00*/  ISETP.GE.AND P0, PT, R174, c[0x0][0x220], PT ;  /* 0x00008800ae007a0c */ /* 0x000fc60003f06270 */
[----:B------:R-:W-:-:S04]  /*1f10*/  IMAD.X R7, R176, 0x1, R131, P1 ;  /* 0x00000001b0077824 */ /* 0x000fc800008e0683 */
[C---:B--2---:R-:W-:Y:S01]  /*1f20*/  @!P3 LEA R26, P4, R8.reuse, c[0x0][0x168], 0x1 ;  /* 0x00005a00081aba11 */ /* 0x044fe200078808ff */
[----:B------:R2:W-:Y:S01]  /*1f30*/  @P3 STS.128 [R181+0x3800], RZ ;  /* 0x003800ffb5003388 */ /* 0x0005e20000000c00 */
[C---:B------:R-:W-:Y:S02]  /*1f40*/  @!P2 LEA R24, P1, R8.reuse, c[0x0][0x168], 0x1 ;  /* 0x00005a000818aa11 */ /* 0x040fe400078208ff */
        /* <DEDUP_REMOVED lines=19> */
.L_x_687:
[----:B------:R-:W-:Y:S05]  /*2080*/  BSYNC B0 ;  /* 0x0000000000007941 */ /* 0x000fea0003800000 */
.L_x_686:
[----:B------:R-:W-:Y:S01]  /*2090*/  IADD3 R10, R188, 0x40, RZ ;  /* 0x00000040bc0a7810 */ /* 0x000fe20007ffe0ff */
[----:B------:R-:W-:Y:S03]  /*20a0*/  BSSY B0, `(.L_x_688) ;  /* 0x000001f000007945 */ /* 0x000fe60003800000 */
[----:B------:R-:W-:-:S13]  /*20b0*/  ISETP.GE.AND P0, PT, R10, R9, PT ;  /* 0x000000090a00720c */ /* 0x000fda0003f06270 */
[----:B------:R-:W-:Y:S05]  /*20c0*/  @P0 BRA `(.L_x_689) ;  /* 0x000001c000000947 */ /* 0x000fea0003800000 */
[----:B------:R-:W-:Y:S01]  /*20d0*/  ISETP.GE.AND P3, PT, R184, c[0x0][0x220], PT ;  /* 0x00008800b8007a0c */ /* 0x000fe20003f66270 */
[----:B------:R-:W-:Y:S01]  /*20e0*/  IMAD.MOV.U32 R16, RZ, RZ, c[0x0][0x19c] ;  /* 0x00006700ff107624 */ /* 0x000fe200078e00ff */
[----:B------:R-:W-:Y:S02]  /*20f0*/  ISETP.GE.AND P2, PT, R175, c[0x0][0x220], PT ;  /* 0x00008800af007a0c */ /* 0x000fe40003f46270 */
[C---:B------:R-:W-:Y:S02]  /*2100*/  LEA R8, P1, R129.reuse, R132, 0x6 ;  /* 0x0000008481087211 */ /* 0x040fe400078230ff */
[----:B------:R-:W-:Y:S02]  /*2110*/  ISETP.GE.AND P0, PT, R174, c[0x0][0x220], PT ;  /* 0x00008800ae007a0c */ /* 0x000fe40003f06270 */
[----:B------:R-:W-:-:S05]  /*2120*/  LEA.HI.X R7, R129, R131, R16, 0x6, P1 ;  /* 0x0000008381077211 */ /* 0x000fca00008f3410 */
        /* <DEDUP_REMOVED lines=22> */
.L_x_689:
[----:B------:R-:W-:Y:S05]  /*2290*/  BSYNC B0 ;  /* 0x0000000000007941 */ /* 0x000fea0003800000 */
.L_x_688:
[----:B------:R-:W-:Y:S01]  /*22a0*/  IADD3 R8, R188, 0x60, RZ ;  /* 0x00000060bc087810 */ /* 0x000fe20007ffe0ff */
[----:B------:R-:W-:Y:S03]  /*22b0*/  BSSY B0, `(.L_x_690) ;  /* 0x0000021000007945 */ /* 0x000fe60003800000 */
[----:B------:R-:W-:-:S13]  /*22c0*/  ISETP.GE.AND P0, PT, R8, R9, PT ;  /* 0x000000090800720c */ /* 0x000fda0003f06270 */
[----:B------:R-:W-:Y:S05]  /*22d0*/  @P0 BRA `(.L_x_691) ;  /* 0x000001e000000947 */ /* 0x000fea0003800000 */
[----:B------:R-:W-:Y:S01]  /*22e0*/  ISETP.GE.AND P3, PT, R184, c[0x0][0x220], PT ;  /* 0x00008800b8007a0c */ /* 0x000fe20003f66270 */
[----:B------:R-:W-:Y:S01]  /*22f0*/  IMAD.MOV.U32 R133, RZ, RZ, R131 ;  /* 0x000000ffff857224 */ /* 0x000fe200078e0083 */
[----:B------:R-:W-:Y:S01]  /*2300*/  ISETP.GE.AND P2, PT, R175, c[0x0][0x220], PT ;  /* 0x00008800af007a0c */ /* 0x000fe20003f46270 */
[----:B------:R-:W-:Y:S01]  /*2310*/  ULDC UR4, c[0x0][0x19c] ;  /* 0x0000670000047ab9 */ /* 0x000fe20000000800 */
[----:B------:R-:W-:Y:S01]  /*2320*/  ISETP.GE.AND P0, PT, R174, c[0x0][0x220], PT ;  /* 0x00008800ae007a0c */ /* 0x000fe20003f06270 */
[----:B------:R-:W-:Y:S01]  /*2330*/  UIMAD UR4, UR4, 0x60, URZ ;  /* 0x00000060040478a4 */ /* 0x000fe2000f8e023f */
[----:B--2---:R-:W-:-:S05]  /*2340*/  IMAD.WIDE.U32 R26, R129, 0x60, R132 ;  /* 0x00000060811a7825 */ /* 0x004fca00078e0084 */
[----:B------:R-:W-:Y:S02]  /*2350*/  IADD3 R7, R27, UR4, RZ ;  /* 0x000000041b077c10 */ /* 0x000fe4000fffe0ff */
[C---:B------:R-:W-:Y:S01]  /*2360*/  @!P3 LEA R28, P4, R26.reuse, c[0x0][0x168], 0x1 ;  /* 0x00005a001a1cba11 */ /* 0x040fe200078808ff */
        /* <DEDUP_REMOVED lines=21> */
.L_x_691:
[----:B------:R-:W-:Y:S05]  /*24c0*/  BSYNC B0 ;  /* 0x0000000000007941 */ /* 0x000fea0003800000 */
.L_x_690:
[----:B------:R-:W0:Y:S01]  /*24d0*/  LDGDEPBAR ;  /* 0x00000000000079af */ /* 0x000e220000000000 */
[----:B------:R-:W-:Y:S01]  /*24e0*/  LOP3.LUT R11, R11, 0xfffffff8, RZ, 0xc0, !PT ;  /* 0xfffffff80b0b7812 */ /* 0x000fe200078ec0ff */
[----:B------:R-:W-:Y:S01]  /*24f0*/  IMAD.SHL.U32 R17, R17, 0x40, RZ ;  /* 0x0000004011117824 */ /* 0x000fe200078e00ff */
[----:B------:R-:W-:Y:S01]  /*2500*/  LOP3.LUT R7, R13, 0x7fffffe, RZ, 0xc0, !PT ;  /* 0x07fffffe0d077812 */ /* 0x000fe200078ec0ff */
[C---:B------:R-:W-:Y:S01]  /*2510*/  IMAD.SHL.U32 R133, R2.reuse, 0x2, RZ ;  /* 0x0000000202857824 */ /* 0x040fe200078e00ff */
[----:B------:R-:W-:Y:S01]  /*2520*/  SHF.R.S32.HI R13, RZ, 0x1f, R22 ;  /* 0x0000001fff0d7819 */ /* 0x000fe20000011416 */
[----:B------:R-:W-:Y:S01]  /*2530*/  IMAD.IADD R11, R2, 0x1, -R11 ;  /* 0x00000001020b7824 */ /* 0x000fe200078e0a0b */
[----:B------:R-:W-:Y:S01]  /*2540*/  SHF.R.S32.HI R16, RZ, 0x4, R15 ;  /* 0x00000004ff107819 */ /* 0x000fe2000001140f */
[----:B------:R-:W-:Y:S01]  /*2550*/  IMAD.IADD R18, R22, 0x1, -R7 ;  /* 0x0000000116127824 */ /* 0x000fe200078e0a07 */
[----:B------:R-:W-:Y:S01]  /*2560*/  LEA.HI R13, R13, R22, RZ, 0x3 ;  /* 0x000000160d0d7211 */ /* 0x000fe200078f18ff */
[----:B------:R-:W-:Y:S01]  /*2570*/  BSSY B0, `(.L_x_692) ;  /* 0x000004a000007945 */ /* 0x000fe20003800000 */
[----:B------:R-:W-:-:S02]  /*2580*/  SHF.R.S32.HI R179, RZ, 0x1f, R4 ;  /* 0x0000001fffb37819 */ /* 0x000fc40000011404 */
[----:B------:R-:W-:Y:S01]  /*2590*/  ISETP.GE.AND P1, PT, R188, R9, PT ;  /* 0x00000009bc00720c */ /* 0x000fe20003f26270 */
[----:B------:R-:W-:Y:S01]  /*25a0*/  IMAD.SHL.U32 R13, R13, 0x20, RZ ;  /* 0x000000200d0d7824 */ /* 0x000fe200078e00ff */
[----:B------:R-:W-:Y:S02]  /*25b0*/  LEA.HI R15, R15, R16, RZ, 0x1 ;  /* 0x000000100f0f7211 */ /* 0x000fe400078f08ff */
[----:B------:R-:W-:Y:S02]  /*25c0*/  LEA.HI R7, R11, R11, RZ, 0x1 ;  /* 0x0000000b0b077211 */ /* 0x000fe400078f08ff */
[----:B------:R-:W-:Y:S02]  /*25d0*/  LEA.HI R179, R179, R4, RZ, 0x2 ;  /* 0x00000004b3b37211 */ /* 0x000fe400078f10ff */
[----:B------:R-:W-:Y:S02]  /*25e0*/  LOP3.LUT R15, R15, 0xfffffffe, RZ, 0xc0, !PT ;  /* 0xfffffffe0f0f7812 */ /* 0x000fe400078ec0ff */
[----:B------:R-:W-:Y:S01]  /*25f0*/  LOP3.LUT R4, R7, 0x7fffffe, RZ, 0xc0, !PT ;  /* 0x07fffffe07047812 */ /* 0x000fe200078ec0ff */
[----:B------:R-:W-:-:S04]  /*2600*/  DEPBAR.LE SB0, 0x0 ;  /* 0x000080000000791a */ /* 0x000fc80000000000 */
[----:B------:R-:W-:Y:S01]  /*2610*/  BAR.SYNC.DEFER_BLOCKING 0x0 ;  /* 0x0000000000007b1d */ /* 0x000fe20000010000 */
[----:B------:R-:W-:Y:S01]  /*2620*/  LOP3.LUT R13, R13, 0xffffff00, RZ, 0xc0, !PT ;  /* 0xffffff000d0d7812 */ /* 0x000fe200078ec0ff */
[----:B------:R-:W-:Y:S01]  /*2630*/  IMAD.IADD R15, R16, 0x1, -R15 ;  /* 0x00000001100f7824 */ /* 0x000fe200078e0a0f */
[----:B------:R-:W-:Y:S01]  /*2640*/  SHF.R.S32.HI R7, RZ, 0x1, R7 ;  /* 0x00000001ff077819 */ /* 0x000fe20000011407 */
[----:B------:R-:W-:Y:S01]  /*2650*/  IMAD.IADD R4, R11, 0x1, -R4 ;  /* 0x000000010b047824 */ /* 0x000fe200078e0a04 */
[----:B------:R-:W-:Y:S01]  /*2660*/  LOP3.LUT R17, R17, 0xc0, RZ, 0xc0, !PT ;  /* 0x000000c011117812 */ /* 0x000fe200078ec0ff */
[C---:B------:R-:W-:Y:S01]  /*2670*/  IMAD R16, R20.reuse, 0x10, R21 ;  /* 0x0000001014107824 */ /* 0x040fe200078e0215 */
[----:B------:R-:W-:Y:S01]  /*2680*/  LOP3.LUT P2, RZ, R7, 0x2, RZ, 0xc0, !PT ;  /* 0x0000000207ff7812 */ /* 0x000fe2000784c0ff */
[----:B------:R-:W-:Y:S01]  /*2690*/  IMAD R21, R20, 0x200, R13 ;  /* 0x0000020014157824 */ /* 0x000fe200078e020d */
[----:B------:R-:W-:Y:S01]  /*26a0*/  SHF.R.S32.HI R179, RZ, 0x2, R179 ;  /* 0x00000002ffb37819 */ /* 0x000fe200000114b3 */
[C---:B------:R-:W-:Y:S01]  /*26b0*/  IMAD R172, R15.reuse, 0x8, R4 ;  /* 0x000000080fac7824 */ /* 0x040fe200078e0204 */
[----:B------:R-:W-:Y:S01]  /*26c0*/  LEA R198, P0, R124, c[0x0][0x170], 0x1 ;  /* 0x00005c007cc67a11 */ /* 0x000fe200078008ff */
[----:B------:R-:W-:Y:S01]  /*26d0*/  IMAD.SHL.U32 R4, R15, 0x8, RZ ;  /* 0x000000080f047824 */ /* 0x000fe200078e00ff */
[----:B------:R-:W-:Y:S01]  /*26e0*/  IADD3 R16, R16, 0x1, R179 ;  /* 0x0000000110107810 */ /* 0x000fe20007ffe0b3 */
[----:B------:R-:W-:Y:S01]  /*26f0*/  IMAD.SHL.U32 R7, R7, 0x40, RZ ;  /* 0x0000004007077824 */ /* 0x000fe200078e00ff */
[----:B------:R-:W-:Y:S01]  /*2700*/  LOP3.LUT R133, R133, 0x6, RZ, 0xc0, !PT ;  /* 0x0000000685857812 */ /* 0x000fe200078ec0ff */
[C---:B------:R-:W-:Y:S01]  /*2710*/  IMAD R13, R18.reuse, 0x20, R13 ;  /* 0x00000020120d7824 */ /* 0x040fe200078e020d */
[----:B------:R-:W-:Y:S01]  /*2720*/  LOP3.LUT R4, R17, 0x8, R4, 0xf8, !PT ;  /* 0x0000000811047812 */ /* 0x000fe200078ef804 */
[----:B------:R-:W-:Y:S01]  /*2730*/  IMAD R21, R18, 0x20, R21 ;  /* 0x0000002012157824 */ /* 0x000fe200078e0215 */
[----:B------:R-:W-:Y:S01]  /*2740*/  LOP3.LUT R7, R7, 0xc0, RZ, 0xc0, !PT ;  /* 0x000000c007077812 */ /* 0x000fe200078ec0ff */
[----:B------:R-:W-:Y:S01]  /*2750*/  IMAD.SHL.U32 R18, R19, 0x8, RZ ;  /* 0x0000000813127824 */ /* 0x000fe200078e00ff */
[----:B------:R-:W-:-:S02]  /*2760*/  SHF.R.U32.HI R17, RZ, 0x3, R17 ;  /* 0x00000003ff117819 */ /* 0x000fc40000011611 */
[----:B------:R-:W-:Y:S01]  /*2770*/  IADD3 R2, R127, R16, -R182 ;  /* 0x000000107f027210 */ /* 0x000fe20007ffe8b6 */
[----:B------:R3:W-:Y:S01]  /*2780*/  @P1 STS [R181+0x9000], RZ ;  /* 0x009000ffb5001388 */ /* 0x0007e20000000800 */
[----:B------:R-:W-:Y:S02]  /*2790*/  LOP3.LUT R18, R7, 0x8, R18, 0xf8, !PT ;  /* 0x0000000807127812 */ /* 0x000fe400078ef812 */
[----:B------:R-:W-:Y:S01]  /*27a0*/  LOP3.LUT R4, R4, R17, RZ, 0x3c, !PT ;  /* 0x0000001104047212 */ /* 0x000fe200078e3cff */
[----:B------:R3:W-:Y:S01]  /*27b0*/  @P1 STS [R181+0x9004], RZ ;  /* 0x009004ffb5001388 */ /* 0x0007e20000000800 */
[----:B------:R-:W-:Y:S02]  /*27c0*/  SHF.R.U32.HI R7, RZ, 0x3, R7 ;  /* 0x00000003ff077819 */ /* 0x000fe40000011607 */
[----:B------:R-:W-:Y:S01]  /*27d0*/  LEA.HI.X R197, R124, c[0x0][0x174], R6, 0x1, P0 ;  /* 0x00005d007cc57a11 */ /* 0x000fe200000f0c06 */
[----:B------:R3:W-:Y:S01]  /*27e0*/  @P1 STS.64 [R181+0x9008], RZ ;  /* 0x009008ffb5001388 */ /* 0x0007e20000000a00 */
[----:B------:R-:W-:Y:S01]  /*27f0*/  LOP3.LUT R7, R18, R7, RZ, 0x3c, !PT ;  /* 0x0000000712077212 */ /* 0x000fe200078e3cff */
[C---:B------:R-:W-:Y:S01]  /*2800*/  IMAD.IADD R173, R4.reuse, 0x1, R21 ;  /* 0x0000000104ad7824 */ /* 0x040fe200078e0215 */
[----:B------:R-:W-:Y:S01]  /*2810*/  SEL R5, R5, 0xfffffff0, !P2 ;  /* 0xfffffff005057807 */ /* 0x000fe20005000000 */
[----:B------:R3:W-:Y:S01]  /*2820*/  @P1 STS.128 [R181+0xb000], RZ ;  /* 0x00b000ffb5001388 */ /* 0x0007e20000000c00 */
[----:B------:R-:W-:Y:S01]  /*2830*/  IMAD.IADD R4, R4, 0x1, R13 ;  /* 0x0000000104047824 */ /* 0x000fe200078e020d */
[----:B------:R-:W-:Y:S01]  /*2840*/  IADD3 R2, R2, c[0x0][0x2e8], RZ ;  /* 0x0000ba0002027a10 */ /* 0x000fe20007ffe0ff */
[----:B------:R-:W-:Y:S01]  /*2850*/  IMAD.U32 R172, R172, 0x20, R7 ;  /* 0x00000020acac7824 */ /* 0x000fe200078e0007 */
[----:B------:R3:W-:Y:S01]  /*2860*/  @P1 STS.128 [R181+0xd000], RZ ;  /* 0x00d000ffb5001388 */ /* 0x0007e20000000c00 */
[----:B------:R-:W-:Y:S01]  /*2870*/  IMAD.SHL.U32 R173, R173, 0x2, RZ ;  /* 0x00000002adad7824 */ /* 0x000fe200078e00ff */
[----:B------:R-:W-:Y:S05]  /*2880*/  @P1 BRA `(.L_x_693) ;  /* 0x0000018000001947 */ /* 0x000fea0003800000 */
[----:B------:R-:W-:Y:S02]  /*2890*/  ISETP.GE.AND P2, PT, R184, c[0x0][0x220], PT ;  /* 0x00008800b8007a0c */ /* 0x000fe40003f46270 */
[----:B------:R-:W-:-:S02]  /*28a0*/  ISETP.GE.AND P1, PT, R175, c[0x0][0x220], PT ;  /* 0x00008800af007a0c */ /* 0x000fc40003f26270 */
[----:B------:R-:W-:-:S09]  /*28b0*/  ISETP.GE.AND P0, PT, R174, c[0x0][0x220], PT ;  /* 0x00008800ae007a0c */ /* 0x000fd20003f06270 */
[----:B------:R-:W-:Y:S01]  /*28c0*/  @!P2 IMAD.MOV.U32 R199, RZ, RZ, R197 ;  /* 0x000000ffffc7a224 */ /* 0x000fe200078e00c5 */
[----:B------:R4:W-:Y:S01]  /*28d0*/  @P2 STS [R181+0x9000], RZ ;  /* 0x009000ffb5002388 */ /* 0x0009e20000000800 */
[----:B------:R-:W-:-:S03]  /*28e0*/  @!P1 IMAD.MOV.U32 R196, RZ, RZ, R198 ;  /* 0x000000ffffc49224 */ /* 0x000fc600078e00c6 */
[----:B------:R4:W-:Y:S04]  /*28f0*/  @P2 STS [R181+0x9004], RZ ;  /* 0x009004ffb5002388 */ /* 0x0009e80000000800 */
        /* <DEDUP_REMOVED lines=12> */
[----:B----4-:R-:W-:-:S05]  /*29c0*/  MOV R196, R198 ;  /* 0x000000c600c47202 */ /* 0x010fca0000000f00 */
[----:B------:R-:W-:Y:S01]  /*29d0*/  @!PT LDS RZ, [RZ] ;  /* 0x00000000fffff984 */ /* 0x000fe20000000800 */
[----:B------:R-:W-:Y:S01]  /*29e0*/  @!PT LDS RZ, [RZ] ;  /* 0x00000000fffff984 */ /* 0x000fe20000000800 */
[----:B------:R-:W-:Y:S01]  /*29f0*/  @!PT LDS RZ, [RZ] ;  /* 0x00000000fffff984 */ /* 0x000fe20000000800 */
[----:B------:R4:W-:Y:S02]  /*2a00*/  LDGSTS.E.BYPASS.LTC128B.128 [R181+0xd000], [R196.64+0x80] ;  /* 0x0d000080c4b57fae */ /* 0x0009e4000b901d46 */
.L_x_693:
[----:B------:R-:W-:Y:S05]  /*2a10*/  BSYNC B0 ;  /* 0x0000000000007941 */ /* 0x000fea0003800000 */
.L_x_692:
[----:B------:R-:W-:Y:S01]  /*2a20*/  ISETP.GE.AND P0, PT, R14, R9, PT ;  /* 0x000000090e00720c */ /* 0x000fe20003f06270 */
[----:B------:R-:W-:Y:S01]  /*2a30*/  IMAD.MOV.U32 R7, RZ, RZ, c[0x0][0x1a0] ;  /* 0x00006800ff077624 */ /* 0x000fe200078e00ff */
[----:B------:R-:W-:Y:S03]  /*2a40*/  BSSY B0, `(.L_x_694) ;  /* 0x0000020000007945 */ /* 0x000fe60003800000 */
[C---:B------:R-:W-:Y:S01]  /*2a50*/  IMAD.SHL.U32 R186, R7.reuse, 0x20, RZ ;  /* 0x0000002007ba7824 */ /* 0x040fe200078e00ff */
[----:B------:R-:W-:-:S07]  /*2a60*/  SHF.L.U64.HI R183, R7, R12, c[0x0][0x1a4] ;  /* 0x0000690007b77619 */ /* 0x000fce000001020c */
[----:B------:R1:W-:Y:S04]  /*2a70*/  @P0 STS.128 [R181+0x9800], RZ ;  /* 0x009800ffb5000388 */ /* 0x0003e80000000c00 */
[----:B------:R1:W-:Y:S04]  /*2a80*/  @P0 STS.128 [R181+0xb800], RZ ;  /* 0x00b800ffb5000388 */ /* 0x0003e80000000c00 */
[----:B------:R1:W-:Y:S01]  /*2a90*/  @P0 STS.128 [R181+0xd800], RZ ;  /* 0x00d800ffb5000388 */ /* 0x0003e20000000c00 */
[----:B------:R-:W-:Y:S05]  /*2aa0*/  @P0 BRA `(.L_x_695) ;  /* 0x0000019000000947 */ /* 0x000fea0003800000 */
[----:B------:R-:W-:Y:S02]  /*2ab0*/  ISETP.GE.AND P3, PT, R184, c[0x0][0x220], PT ;  /* 0x00008800b8007a0c */ /* 0x000fe40003f66270 */
[----:B------:R-:W-:-:S02]  /*2ac0*/  ISETP.GE.AND P2, PT, R175, c[0x0][0x220], PT ;  /* 0x00008800af007a0c */ /* 0x000fc40003f46270 */
[----:B------:R-:W-:-:S09]  /*2ad0*/  ISETP.GE.AND P0, PT, R174, c[0x0][0x220], PT ;  /* 0x00008800ae007a0c */ /* 0x000fd20003f06270 */
[CC--:B------:R-:W-:Y:S01]  /*2ae0*/  @!P3 LEA R14, P4, R186.reuse, R198.reuse, 0x1 ;  /* 0x000000c6ba0eb211 */ /* 0x0c0fe200078808ff */
[----:B------:R1:W-:Y:S01]  /*2af0*/  @P3 STS.128 [R181+0x9800], RZ ;  /* 0x009800ffb5003388 */ /* 0x0003e20000000c00 */
[C---:B------:R-:W-:Y:S02]  /*2b00*/  @!P2 LEA R12, P1, R186.reuse, R198, 0x1 ;  /* 0x000000c6ba0ca211 */ /* 0x040fe400078208ff */
[CCC-:B------:R-:W-:Y:S02]  /*2b10*/  @!P3 LEA.HI.X R15, R186.reuse, R197.reuse, R183.reuse, 0x1, P4 ;  /* 0x000000c5ba0fb211 */ /* 0x1c0fe400020f0cb7 */
[----:B------:R-:W-:-:S03]  /*2b20*/  @!P2 LEA.HI.X R13, R186, R197, R183, 0x1, P1 ;  /* 0x000000c5ba0da211 */ /* 0x000fc600008f0cb7 */
        /* <DEDUP_REMOVED lines=11> */
[----:B-1----:R-:W-:-:S04]  /*2be0*/  LEA R12, P0, R186, R198, 0x1 ;  /* 0x000000c6ba0c7211 */ /* 0x002fc800078008ff */
[----:B------:R-:W-:-:S05]  /*2bf0*/  LEA.HI.X R13, R186, R197, R183, 0x1, P0 ;  /* 0x000000c5ba0d7211 */ /* 0x000fca00000f0cb7 */
[----:B------:R-:W-:Y:S01]  /*2c00*/  @!PT LDS RZ, [RZ] ;  /* 0x00000000fffff984 */ /* 0x000fe20000000800 */
[----:B------:R-:W-:Y:S01]  /*2c10*/  @!PT LDS RZ, [RZ] ;  /* 0x00000000fffff984 */ /* 0x000fe20000000800 */
[----:B------:R-:W-:Y:S01]  /*2c20*/  @!PT LDS RZ, [RZ] ;  /* 0x00000000fffff984 */ /* 0x000fe20000000800 */
[----:B------:R1:W-:Y:S04]  /*2c30*/  LDGSTS.E.BYPASS.LTC128B.128 [R181+0xd800], [R12.64+0x80] ;  /* 0x0d8000800cb57fae */ /* 0x0003e8000b901d46 */
.L_x_695:
[----:B------:R-:W-:Y:S05]  /*2c40*/  BSYNC B0 ;  /* 0x0000000000007941 */ /* 0x000fea0003800000 */
.L_x_694:
[----:B------:R-:W-:Y:S01]  /*2c50*/  ISETP.GE.AND P0, PT, R10, R9, PT ;  /* 0x000000090a00720c */ /* 0x000fe20003f06270 */
[----:B------:R-:W-:-:S12]  /*2c60*/  BSSY B0, `(.L_x_696) ;  /* 0x0000021000007945 */ /* 0x000fd80003800000 */
[----:B------:R1:W-:Y:S04]  /*2c70*/  @P0 STS.128 [R181+0xa000], RZ ;  /* 0x00a000ffb5000388 */ /* 0x0003e80000000c00 */
[----:B------:R1:W-:Y:S04]  /*2c80*/  @P0 STS.128 [R181+0xc000], RZ ;  /* 0x00c000ffb5000388 */ /* 0x0003e80000000c00 */
[----:B------:R1:W-:Y:S01]  /*2c90*/  @P0 STS.128 [R181+0xe000], RZ ;  /* 0x00e000ffb5000388 */ /* 0x0003e20000000c00 */
[----:B------:R-:W-:Y:S05]  /*2ca0*/  @P0 BRA `(.L_x_697) ;  /* 0x000001c000000947 */ /* 0x000fea0003800000 */
[----:B------:R-:W-:Y:S01]  /*2cb0*/  ISETP.GE.AND P3, PT, R184, c[0x0][0x220], PT ;  /* 0x00008800b8007a0c */ /* 0x000fe20003f66270 */
[----:B------:R-:W-:Y:S01]  /*2cc0*/  IMAD.MOV.U32 R10, RZ, RZ, 0x6 ;  /* 0x00000006ff0a7424 */ /* 0x000fe200078e00ff */
[----:B------:R-:W-:Y:S01]  /*2cd0*/  ISETP.GE.AND P2, PT, R175, c[0x0][0x220], PT ;  /* 0x00008800af007a0c */ /* 0x000fe20003f46270 */
[----:B------:R-:W-:Y:S01]  /*2ce0*/  IMAD.SHL.U32 R11, R7, 0x40, RZ ;  /* 0x00000040070b7824 */ /* 0x000fe200078e00ff */
[----:B------:R-:W-:-:S02]  /*2cf0*/  ISETP.GE.AND P0, PT, R174, c[0x0][0x220], PT ;  /* 0x00008800ae007a0c */ /* 0x000fc40003f06270 */
[----:B------:R-:W-:-:S07]  /*2d00*/  SHF.L.U64.HI R10, R7, R10, c[0x0][0x1a4] ;  /* 0x00006900070a7619 */ /* 0x000fce000001020a */
[CC--:B-1----:R-:W-:Y:S01]  /*2d10*/  @!P3 LEA R14, P4, R11.reuse, R198.reuse, 0x1 ;  /* 0x000000c60b0eb211 */ /* 0x0c2fe200078808ff */
        /* <DEDUP_REMOVED lines=21> */
.L_x_697:
[----:B------:R-:W-:Y:S05]  /*2e70*/  BSYNC B0 ;  /* 0x0000000000007941 */ /* 0x000fea0003800000 */
.L_x_696:
[----:B------:R-:W-:Y:S01]  /*2e80*/  ISETP.GE.AND P0, PT, R8, R9, PT ;  /* 0x000000090800720c */ /* 0x000fe20003f06270 */
[----:B------:R-:W-:-:S12]  /*2e90*/  BSSY B0, `(.L_x_698) ;  /* 0x0000027000007945 */ /* 0x000fd80003800000 */
[----:B------:R1:W-:Y:S04]  /*2ea0*/  @P0 STS.128 [R181+0xa800], RZ ;  /* 0x00a800ffb5000388 */ /* 0x0003e80000000c00 */
[----:B------:R1:W-:Y:S04]  /*2eb0*/  @P0 STS.128 [R181+0xc800], RZ ;  /* 0x00c800ffb5000388 */ /* 0x0003e80000000c00 */
[----:B------:R1:W-:Y:S01]  /*2ec0*/  @P0 STS.128 [R181+0xe800], RZ ;  /* 0x00e800ffb5000388 */ /* 0x0003e20000000c00 */
[----:B------:R-:W-:Y:S05]  /*2ed0*/  @P0 BRA `(.L_x_699) ;  /* 0x0000022000000947 */ /* 0x000fea0003800000 */
[----:B------:R-:W-:Y:S02]  /*2ee0*/  ISETP.GE.AND P2, PT, R184, c[0x0][0x220], PT ;  /* 0x00008800b8007a0c */ /* 0x000fe40003f46270 */
[----:B------:R-:W-:-:S02]  /*2ef0*/  ISETP.GE.AND P1, PT, R175, c[0x0][0x220], PT ;  /* 0x00008800af007a0c */ /* 0x000fc40003f26270 */
[----:B------:R-:W-:-:S09]  /*2f00*/  ISETP.GE.AND P0, PT, R174, c[0x0][0x220], PT ;  /* 0x00008800ae007a0c */ /* 0x000fd20003f06270 */
[----:B------:R-:W-:Y:S01]  /*2f10*/  @!P2 MOV R9, c[0x0][0x1a4] ;  /* 0x000069000009aa02 */ /* 0x000fe20000000f00 */
[----:B------:R1:W-:Y:S01]  /*2f20*/  @P2 STS.128 [R181+0xa800], RZ ;  /* 0x00a800ffb5002388 */ /* 0x0003e20000000c00 */
[----:B----4-:R-:W-:Y:S01]  /*2f30*/  @!P2 MOV R199, R197 ;  /* 0x000000c500c7a202 */ /* 0x010fe20000000f00 */
[--C-:B------:R-:W-:Y:S01]  /*2f40*/  @!P1 IMAD.MOV.U32 R196, RZ, RZ, R198.reuse ;  /* 0x000000ffffc49224 */ /* 0x100fe200078e00c6 */
[----:B------:R-:W-:Y:S01]  /*2f50*/  @!P1 MOV R8, c[0x0][0x1a4] ;  /* 0x0000690000089a02 */ /* 0x000fe20000000f00 */
[----:B------:R-:W-:Y:S02]  /*2f60*/  @!P2 IMAD R9, R9, 0xc0, RZ ;  /* 0x000000c00909a824 */ /* 0x000fe400078e02ff */
[----:B------:R-:W-:-:S04]  /*2f70*/  @!P2 IMAD.WIDE.U32 R10, R7, 0xc0, R198 ;  /* 0x000000c0070aa825 */ /* 0x000fc800078e00c6 */
[----:B-1----:R-:W-:Y:S01]  /*2f80*/  @!P1 IMAD.WIDE.U32 R12, R7, 0xc0, R196 ;  /* 0x000000c0070c9825 */ /* 0x002fe200078e00c4 */
[----:B------:R-:W-:-:S03]  /*2f90*/  @!P2 IADD3 R11, R11, R9, RZ ;  /* 0x000000090b0ba210 */ /* 0x000fc60007ffe0ff */
[----:B------:R-:W-:Y:S02]  /*2fa0*/  @!P1 IMAD R8, R8, 0xc0, RZ ;  /* 0x000000c008089824 */ /* 0x000fe400078e02ff */
[----:B------:R-:W-:Y:S01]  /*2fb0*/  @!PT LDS RZ, [RZ] ;  /* 0x00000000fffff984 */ /* 0x000fe20000000800 */
[----:B------:R-:W-:Y:S01]  /*2fc0*/  @!PT LDS RZ, [RZ] ;  /* 0x00000000fffff984 */ /* 0x000fe20000000800 */
[----:B------:R-:W-:Y:S01]  /*2fd0*/  @!PT LDS RZ, [RZ] ;  /* 0x00000000fffff984 */ /* 0x000fe20000000800 */
[----:B------:R1:W-:Y:S02]  /*2fe0*/  @!P2 LDGSTS.E.BYPASS.LTC128B.128 [R181+0xa800], [R10.64] ;  /* 0x0a8000000ab5afae */ /* 0x0003e4000b901d46 */
[----:B------:R-:W-:Y:S02]  /*2ff0*/  @!P1 IMAD.IADD R13, R13, 0x1, R8 ;  /* 0x000000010d0d9824 */ /* 0x000fe400078e0208 */
[----:B------:R1:W-:Y:S04]  /*3000*/  @P1 STS.128 [R181+0xc800], RZ ;  /* 0x00c800ffb5001388 */ /* 0x0003e80000000c00 */
[----:B------:R-:W-:Y:S01]  /*3010*/  @!PT LDS RZ, [RZ] ;  /* 0x00000000fffff984 */ /* 0x000fe20000000800 */
[----:B------:R-:W-:Y:S01]  /*3020*/  @!PT LDS RZ, [RZ] ;  /* 0x00000000fffff984 */ /* 0x000fe20000000800 */
[----:B------:R-:W-:Y:S01]  /*3030*/  @!PT LDS RZ, [RZ] ;  /* 0x00000000fffff984 */ /* 0x000fe20000000800 */
[----:B------:R1:W-:Y:S04]  /*3040*/  @!P1 LDGSTS.E.BYPASS.LTC128B.128 [R181+0xc800], [R12.64+0x40] ;  /* 0x0c8000400cb59fae */ /* 0x0003e8000b901d46 */
[----:B------:R1:W-:Y:S01]  /*3050*/  @P0 STS.128 [R181+0xe800], RZ ;  /* 0x00e800ffb5000388 */ /* 0x0003e20000000c00 */
[----:B------:R-:W-:Y:S05]  /*3060*/  @P0 BRA `(.L_x_699) ;  /* 0x0000009000000947 */ /* 0x000fea0003800000 */
[----:B------:R-:W-:Y:S01]  /*3070*/  MOV R196, R198 ;  /* 0x000000c600c47202 */ /* 0x000fe20000000f00 */
[----:B------:R-:W-:-:S02]  /*3080*/  ULDC UR4, c[0x0][0x1a4] ;  /* 0x0000690000047ab9 */ /* 0x000fc40000000800 */
[----:B------:R-:W-:Y:S02]  /*3090*/  UIMAD UR4, UR4, 0xc0, URZ ;  /* 0x000000c0040478a4 */ /* 0x000fe4000f8e023f */
[----:B------:R-:W-:-:S05]  /*30a0*/  IMAD.WIDE.U32 R8, R7, 0xc0, R196 ;  /* 0x000000c007087825 */ /* 0x000fca00078e00c4 */
[----:B------:R-:W-:-:S05]  /*30b0*/  IADD3 R9, R9, UR4, RZ ;  /* 0x0000000409097c10 */ /* 0x000fca000fffe0ff */
[----:B------:R-:W-:Y:S01]  /*30c0*/  @!PT LDS RZ, [RZ] ;  /* 0x00000000fffff984 */ /* 0x000fe20000000800 */
[----:B------:R-:W-:Y:S01]  /*30d0*/  @!PT LDS RZ, [RZ] ;  /* 0x00000000fffff984 */ /* 0x000fe20000000800 */
[----:B------:R-:W-:Y:S01]  /*30e0*/  @!PT LDS RZ, [RZ] ;  /* 0x00000000fffff984 */ /* 0x000fe20000000800 */
[----:B------:R4:W-:Y:S02]  /*30f0*/  LDGSTS.E.BYPASS.LTC128B.128 [R181+0xe800], [R8.64+0x80] ;  /* 0x0e80008008b57fae */ /* 0x0009e4000b901d46 */
.L_x_699:
[----:B------:R-:W-:Y:S05]  /*3100*/  BSYNC B0 ;  /* 0x0000000000007941 */ /* 0x000fea0003800000 */
.L_x_698:
[----:B------:R-:W-:Y:S01]  /*3110*/  IMAD.SHL.U32 R172, R172, 0x2, RZ ;  /* 0x00000002acac7824 */ /* 0x000fe200078e00ff */
[----:B------:R-:W-:Y:S01]  /*3120*/  LDSM.16.M88.4 R92, [R173] ;  /* 0x00000000ad5c783b */ /* 0x000fe20000000200 */
[----:B------:R-:W-:Y:S01]  /*3130*/  IMAD R171, R3, 0x2, R173 ;  /* 0x0000000203ab7824 */ /* 0x000fe200078e02ad */
[----:B------:R-:W-:Y:S01]  /*3140*/  ISETP.GE.AND P5, PT, R128, 0x2, PT ;  /* 0x000000028000780c */ /* 0x000fe20003fa6270 */
[----:B------:R-:W-:Y:S01]  /*3150*/  IMAD R169, R5, 0x2, R172 ;  /* 0x0000000205a97824 */ /* 0x000fe200078e02ac */
[----:B------:R-:W5:Y:S01]  /*3160*/  LDSM.16.M88.4 R40, [R172+0x3400] ;  /* 0x00340000ac28783b */ /* 0x000f620000000200 */
[C---:B------:R-:W-:Y:S02]  /*3170*/  IADD3 R134, R2.reuse, 0x8, RZ ;  /* 0x0000000802867810 */ /* 0x040fe40007ffe0ff */
[-C--:B------:R-:W-:Y:S01]  /*3180*/  IMNMX R135, R2, R127.reuse, PT ;  /* 0x0000007f02877217 */ /* 0x080fe20003800200 */
[----:B-1----:R-:W1:Y:S01]  /*3190*/  LDSM.16.M88.4 R32, [R172+0x3800] ;  /* 0x00380000ac20783b */ /* 0x002e620000000200 */
[----:B------:R-:W-:-:S03]  /*31a0*/  IMNMX R134, R134, R127, PT ;  /* 0x0000007f86867217 */ /* 0x000fc60003800200 */
[----:B------:R-:W2:Y:S04]  /*31b0*/  LDSM.16.M88.4 R48, [R172+0x3000] ;  /* 0x00300000ac30783b */ /* 0x000ea80000000200 */
[----:B--2---:R-:W2:Y:S04]  /*31c0*/  LDSM.16.M88.4 R24, [R172+0x3c00] ;  /* 0x003c0000ac18783b */ /* 0x004ea80000000200 */
[----:B------:R-:W3:Y:S04]  /*31d0*/  LDSM.16.M88.4 R16, [R172+0x4000] ;  /* 0x00400000ac10783b */ /* 0x000ee80000000200 */
[----:B----4-:R-:W4:Y:S04]  /*31e0*/  LDSM.16.M88.4 R8, [R172+0x4400] ;  /* 0x00440000ac08783b */ /* 0x010f280000000200 */
[----:B------:R-:W2:Y:S04]  /*31f0*/  LDSM.16.M88.4 R100, [R172+0x4800] ;  /* 0x00480000ac64783b */ /* 0x000ea80000000200 */
[----:B------:R-:W2:Y:S04]  /*3200*/  LDSM.16.M88.4 R68, [R172+0x4c00] ;  /* 0x004c0000ac44783b */ /* 0x000ea80000000200 */
[----:B------:R-:W-:Y:S04]  /*3210*/  LDSM.16.M88.4 R56, [R171] ;  /* 0x00000000ab38783b */ /* 0x000fe80000000200 */
[----:B------:R-:W2:Y:S04]  /*3220*/  LDSM.16.M88.4 R64, [R169+0x3400] ;  /* 0x00340000a940783b */ /* 0x000ea80000000200 */
[----:B------:R-:W2:Y:S01]  /*3230*/  LDSM.16.M88.4 R72, [R169+0x3800] ;  /* 0x00380000a948783b */ /* 0x000ea20000000200 */
[C---:B-----5:R-:W-:Y:S03]  /*3240*/  HMMA.16816.F32.BF16 R44, R92.reuse, R40, RZ ;  /* 0x000000285c2c723c */ /* 0x060fe600000418ff */
[----:B------:R-:W5:Y:S04]  /*3250*/  LDSM.16.M88.4 R76, [R169+0x3000] ;  /* 0x00300000a94c783b */ /* 0x000f680000000200 */
[----:B------:R-:W3:Y:S01]  /*3260*/  LDSM.16.M88.4 R60, [R169+0x3c00] ;  /* 0x003c0000a93c783b */ /* 0x000ee20000000200 */
[C---:B-1----:R-:W-:Y:S03]  /*3270*/  HMMA.16816.F32.BF16 R36, R92.reuse, R32, RZ ;  /* 0x000000205c24723c */ /* 0x042fe600000418ff */
[----:B------:R-:W-:Y:S04]  /*3280*/  LDSM.16.M88.4 R80, [R169+0x4c00] ;  /* 0x004c0000a950783b */ /* 0x000fe80000000200 */
[----:B------:R-:W-:Y:S01]  /*3290*/  LDSM.16.M88.4 R84, [R169+0x6800] ;  /* 0x00680000a954783b */ /* 0x000fe20000000200 */
[C---:B------:R-:W-:Y:S03]  /*32a0*/  HMMA.16816.F32.BF16 R40, R92.reuse, R42, RZ ;  /* 0x0000002a5c28723c */ /* 0x040fe600000418ff */
[----:B------:R-:W-:Y:S04]  /*32b0*/  LDSM.16.M88.4 R116, [R173+0x2000] ;  /* 0x00200000ad74783b */ /* 0x000fe80000000200 */
[----:B------:R-:W-:Y:S01]  /*32c0*/  LDSM.16.M88.4 R120, [R172+0x8400] ;  /* 0x00840000ac78783b */ /* 0x000fe20000000200 */
[C---:B------:R-:W-:Y:S03]  /*32d0*/  HMMA.16816.F32.BF16 R32, R92.reuse, R34, RZ ;  /* 0x000000225c20723c */ /* 0x040fe600000418ff */
[----:B------:R-:W-:Y:S04]  /*32e0*/  LDSM.16.M88.4 R112, [R172+0x8800] ;  /* 0x00880000ac70783b */ /* 0x000fe80000000200 */
[----:B------:R-:W-:Y:S01]  /*32f0*/  LDSM.16.M88.4 R108, [R172+0x8c00] ;  /* 0x008c0000ac6c783b */ /* 0x000fe20000000200 */
[C---:B------:R-:W-:Y:S03]  /*3300*/  HMMA.16816.F32.BF16 R52, R92.reuse, R48, RZ ;  /* 0x000000305c34723c */ /* 0x040fe600000418ff */
[----:B------:R-:W-:Y:S04]  /*3310*/  LDSM.16.M88.4 R88, [R171+0x2000] ;  /* 0x00200000ab58783b */ /* 0x000fe80000000200 */
[----:B------:R-:W0:Y:S01]  /*3320*/  LDGDEPBAR ;  /* 0x00000000000079af */ /* 0x000e220000000000 */
[C---:B--2---:R-:W-:Y:S08]  /*3330*/  HMMA.16816.F32.BF16 R28, R92.reuse, R24, RZ ;  /* 0x000000185c1c723c */ /* 0x044ff000000418ff */
[C---:B---3--:R-:W-:Y:S08]  /*3340*/  HMMA.16816.F32.BF16 R20, R92.reuse, R16, RZ ;  /* 0x000000105c14723c */ /* 0x048ff000000418ff */
[C---:B----4-:R-:W-:Y:S08]  /*3350*/  HMMA.16816.F32.BF16 R12, R92.reuse, R8, RZ ;  /* 0x000000085c0c723c */ /* 0x050ff000000418ff */
[C---:B------:R-:W-:Y:S08]  /*3360*/  HMMA.16816.F32.BF16 R104, R92.reuse, R100, RZ ;  /* 0x000000645c68723c */ /* 0x040ff000000418ff */
[C---:B------:R-:W-:Y:S08]  /*3370*/  HMMA.16816.F32.BF16 R48, R92.reuse, R50, RZ ;  /* 0x000000325c30723c */ /* 0x040ff000000418ff */
[C---:B------:R-:W-:Y:S08]  /*3380*/  HMMA.16816.F32.BF16 R24, R92.reuse, R26, RZ ;  /* 0x0000001a5c18723c */ /* 0x040ff000000418ff */
[C---:B------:R-:W-:Y:S08]  /*3390*/  HMMA.16816.F32.BF16 R16, R92.reuse, R18, RZ ;  /* 0x000000125c10723c */ /* 0x040ff000000418ff */
[C---:B------:R-:W-:Y:S08]  /*33a0*/  HMMA.16816.F32.BF16 R8, R92.reuse, R10, RZ ;  /* 0x0000000a5c08723c */ /* 0x040ff000000418ff */
[C---:B------:R-:W-:Y:S08]  /*33b0*/  HMMA.16816.F32.BF16 R100, R92.reuse, R102, RZ ;  /* 0x000000665c64723c */ /* 0x040ff000000418ff */
[C---:B------:R-:W-:Y:S08]  /*33c0*/  HMMA.16816.F32.BF16 R96, R92.reuse, R68, RZ ;  /* 0x000000445c60723c */ /* 0x040ff000000418ff */
[----:B------:R-:W-:Y:S01]  /*33d0*/  HMMA.16816.F32.BF16 R92, R92, R70, RZ ;  /* 0x000000465c5c723c */ /* 0x000fe200000418ff */
[----:B------:R-:W1:Y:S07]  /*33e0*/  LDSM.16.M88.4 R68, [R169+0x4000] ;  /* 0x00400000a944783b */ /* 0x000e6e0000000200 */
[C---:B------:R-:W-:Y:S08]  /*33f0*/  HMMA.16816.F32.BF16 R44, R56.reuse, R64, R44 ;  /* 0x00000040382c723c */ /* 0x040ff0000004182c */
[C---:B------:R-:W-:Y:S01]  /*3400*/  HMMA.16816.F32.BF16 R40, R56.reuse, R66, R40 ;  /* 0x000000423828723c */ /* 0x040fe20000041828 */
[----:B------:R-:W2:Y:S07]  /*3410*/  LDSM.16.M88.4 R64, [R169+0x4400] ;  /* 0x00440000a940783b */ /* 0x000eae0000000200 */
[C---:B------:R-:W-:Y:S08]  /*3420*/  HMMA.16816.F32.BF16 R36, R56.reuse, R72, R36 ;  /* 0x000000483824723c */ /* 0x040ff00000041824 */
[C---:B------:R-:W-:Y:S01]  /*3430*/  HMMA.16816.F32.BF16 R32, R56.reuse, R74, R32 ;  /* 0x0000004a3820723c */ /* 0x040fe20000041820 */
[----:B------:R-:W3:Y:S07]  /*3440*/  LDSM.16.M88.4 R72, [R169+0x4800] ;  /* 0x00480000a948783b */ /* 0x000eee0000000200 */
[C---:B-----5:R-:W-:Y:S08]  /*3450*/  HMMA.16816.F32.BF16 R52, R56.reuse, R76, R52 ;  /* 0x0000004c3834723c */ /* 0x060ff00000041834 */
[C---:B------:R-:W-:Y:S01]  /*3460*/  HMMA.16816.F32.BF16 R48, R56.reuse, R78, R48 ;  /* 0x0000004e3830723c */ /* 0x040fe20000041830 */
[----:B------:R-:W-:Y:S07]  /*3470*/  LDSM.16.M88.4 R76, [R172+0x5000] ;  /* 0x00500000ac4c783b */ /* 0x000fee0000000200 */
[C---:B------:R-:W-:Y:S08]  /*3480*/  HMMA.16816.F32.BF16 R28, R56.reuse, R60, R28 ;  /* 0x0000003c381c723c */ /* 0x040ff0000004181c */
[C---:B------:R-:W-:Y:S01]  /*3490*/  HMMA.16816.F32.BF16 R24, R56.reuse, R62, R24 ;  /* 0x0000003e3818723c */ /* 0x040fe20000041818 */
[----:B------:R-:W4:Y:S07]  /*34a0*/  LDSM.16.M88.4 R60, [R173+0x1000] ;  /* 0x00100000ad3c783b */ /* 0x000f2e0000000200 */
[C---:B-1----:R-:W-:Y:S08]  /*34b0*/  HMMA.16816.F32.BF16 R20, R56.reuse, R68, R20 ;  /* 0x000000443814723c */ /* 0x042ff00000041814 */
[C---:B------:R-:W-:Y:S01]  /*34c0*/  HMMA.16816.F32.BF16 R16, R56.reuse, R70, R16 ;  /* 0x000000463810723c */ /* 0x040fe20000041810 */
[----:B------:R-:W1:Y:S07]  /*34d0*/  LDSM.16.M88.4 R68, [R172+0x5400] ;  /* 0x00540000ac44783b */ /* 0x000e6e0000000200 */
[C---:B--2---:R-:W-:Y:S08]  /*34e0*/  HMMA.16816.F32.BF16 R12, R56.reuse, R64, R12 ;  /* 0x00000040380c723c */ /* 0x044ff0000004180c */
[C---:B------:R-:W-:Y:S01]  /*34f0*/  HMMA.16816.F32.BF16 R8, R56.reuse, R66, R8 ;  /* 0x000000423808723c */ /* 0x040fe20000041808 */
[----:B------:R-:W2:Y:S07]  /*3500*/  LDSM.16.M88.4 R64, [R172+0x5800] ;  /* 0x00580000ac40783b */ /* 0x000eae0000000200 */
[C---:B---3--:R-:W-:Y:S08]  /*3510*/  HMMA.16816.F32.BF16 R104, R56.reuse, R72, R104 ;  /* 0x000000483868723c */ /* 0x048ff00000041868 */
[C---:B------:R-:W-:Y:S01]  /*3520*/  HMMA.16816.F32.BF16 R100, R56.reuse, R74, R100 ;  /* 0x0000004a3864723c */ /* 0x040fe20000041864 */
[----:B------:R-:W-:Y:S07]  /*3530*/  LDSM.16.M88.4 R72, [R172+0x5c00] ;  /* 0x005c0000ac48783b */ /* 0x000fee0000000200 */
[C---:B------:R-:W-:Y:S08]  /*3540*/  HMMA.16816.F32.BF16 R96, R56.reuse, R80, R96 ;  /* 0x000000503860723c */ /* 0x040ff00000041860 */
[----:B------:R-:W-:Y:S01]  /*3550*/  HMMA.16816.F32.BF16 R92, R56, R82, R92 ;  /* 0x00000052385c723c */ /* 0x000fe2000004185c */
[----:B------:R-:W3:Y:S04]  /*3560*/  LDSM.16.M88.4 R56, [R172+0x6000] ;  /* 0x00600000ac38783b */ /* 0x000ee80000000200 */
[----:B------:R-:W-:Y:S03]  /*3570*/  LDSM.16.M88.4 R80, [R172+0x6c00] ;  /* 0x006c0000ac50783b */ /* 0x000fe60000000200 */
[C---:B----4-:R-:W-:Y:S08]  /*3580*/  HMMA.16816.F32.BF16 R52, R60.reuse, R76, R52 ;  /* 0x0000004c3c34723c */ /* 0x050ff00000041834 */
[C---:B------:R-:W-:Y:S01]  /*3590*/  HMMA.16816.F32.BF16 R48, R60.reuse, R78, R48 ;  /* 0x0000004e3c30723c */ /* 0x040fe20000041830 */
[----:B------:R-:W-:Y:S07]  /*35a0*/  LDSM.16.M88.4 R76, [R171+0x1000] ;  /* 0x00100000ab4c783b */ /* 0x000fee0000000200 */
        /* <DEDUP_REMOVED lines=8> */
[----:B------:R-:W3:Y:S07]  /*3630*/  LDSM.16.M88.4 R56, [R169+0x5400] ;  /* 0x00540000a938783b */ /* 0x000eee0000000200 */
        /* <DEDUP_REMOVED lines=9> */
[C---:B------:R-:W-:Y:S08]  /*36d0*/  HMMA.16816.F32.BF16 R96, R60.reuse, R80, R96 ;  /* 0x000000503c60723c */ /* 0x040ff00000041860 */
[----:B------:R-:W-:Y:S01]  /*36e0*/  HMMA.16816.F32.BF16 R92, R60, R82, R92 ;  /* 0x000000523c5c723c */ /* 0x000fe2000004185c */
[----:B------:R-:W5:Y:S04]  /*36f0*/  LDSM.16.M88.4 R60, [R169+0x6000] ;  /* 0x00600000a93c783b */ /* 0x000f680000000200 */
[----:B------:R-:W-:Y:S03]  /*3700*/  LDSM.16.M88.4 R80, [R169+0x6c00] ;  /* 0x006c0000a950783b */ /* 0x000fe60000000200 */
[C---:B---3--:R-:W-:Y:S08]  /*3710*/  HMMA.16816.F32.BF16 R44, R76.reuse, R56, R44 ;  /* 0x000000384c2c723c */ /* 0x048ff0000004182c */
[C---:B------:R-:W-:Y:S01]  /*3720*/  HMMA.16816.F32.BF16 R40, R76.reuse, R58, R40 ;  /* 0x0000003a4c28723c */ /* 0x040fe20000041828 */
[----:B------:R-:W3:Y:S07]  /*3730*/  LDSM.16.M88.4 R56, [R169+0x6400] ;  /* 0x00640000a938783b */ /* 0x000eee0000000200 */
[C---:B----4-:R-:W-:Y:S08]  /*3740*/  HMMA.16816.F32.BF16 R52, R76.reuse, R72, R52 ;  /* 0x000000484c34723c */ /* 0x050ff00000041834 */
        /* <DEDUP_REMOVED lines=8> */
[C---:B-----5:R-:W-:Y:S08]  /*37d0*/  HMMA.16816.F32.BF16 R20, R76.reuse, R60, R20 ;  /* 0x0000003c4c14723c */ /* 0x060ff00000041814 */
[C---:B------:R-:W-:Y:S01]  /*37e0*/  HMMA.16816.F32.BF16 R16, R76.reuse, R62, R16 ;  /* 0x0000003e4c10723c */ /* 0x040fe20000041810 */
[----:B------:R-:W5:Y:S07]  /*37f0*/  LDSM.16.M88.4 R60, [R172+0x7c00] ;  /* 0x007c0000ac3c783b */ /* 0x000f6e0000000200 */
[C---:B---3--:R-:W-:Y:S08]  /*3800*/  HMMA.16816.F32.BF16 R12, R76.reuse, R56, R12 ;  /* 0x000000384c0c723c */ /* 0x048ff0000004180c */
[C---:B------:R-:W-:Y:S01]  /*3810*/  HMMA.16816.F32.BF16 R8, R76.reuse, R58, R8 ;  /* 0x0000003a4c08723c */ /* 0x040fe20000041808 */
[----:B------:R-:W3:Y:S07]  /*3820*/  LDSM.16.M88.4 R56, [R172+0x8000] ;  /* 0x00800000ac38783b */ /* 0x000eee0000000200 */
[C---:B------:R-:W-:Y:S08]  /*3830*/  HMMA.16816.F32.BF16 R104, R76.reuse, R84, R104 ;  /* 0x000000544c68723c */ /* 0x040ff00000041868 */
[C---:B------:R-:W-:Y:S01]  /*3840*/  HMMA.16816.F32.BF16 R100, R76.reuse, R86, R100 ;  /* 0x000000564c64723c */ /* 0x040fe20000041864 */
[----:B------:R-:W2:Y:S07]  /*3850*/  LDSM.16.M88.4 R84, [R169+0x7000] ;  /* 0x00700000a954783b */ /* 0x000eae0000000200 */
[C---:B------:R-:W-:Y:S08]  /*3860*/  HMMA.16816.F32.BF16 R96, R76.reuse, R80, R96 ;  /* 0x000000504c60723c */ /* 0x040ff00000041860 */
[----:B------:R-:W-:Y:S01]  /*3870*/  HMMA.16816.F32.BF16 R92, R76, R82, R92 ;  /* 0x000000524c5c723c */ /* 0x000fe2000004185c */
[----:B------:R-:W3:Y:S04]  /*3880*/  LDSM.16.M88.4 R80, [R169+0x7400] ;  /* 0x00740000a950783b */ /* 0x000ee80000000200 */
[----:B------:R-:W3:Y:S03]  /*3890*/  LDSM.16.M88.4 R76, [R169+0x7800] ;  /* 0x00780000a94c783b */ /* 0x000ee60000000200 */
        /* <DEDUP_REMOVED lines=13> */
[----:B------:R-:W-:Y:S01]  /*3970*/  HMMA.16816.F32.BF16 R16, R116, R58, R16 ;  /* 0x0000003a7410723c */ /* 0x000fe20000041810 */
[----:B------:R-:W3:Y:S01]  /*3980*/  LDSM.16.M88.4 R56, [R169+0x8c00] ;  /* 0x008c0000a938783b */ /* 0x000ee20000000200 */
[----:B------:R-:W-:-:S06]  /*3990*/  DEPBAR.LE SB0, 0x0 ;  /* 0x000080000000791a */ /* 0x000fcc0000000000 */
[C---:B------:R-:W-:Y:S08]  /*39a0*/  HMMA.16816.F32.BF16 R12, R116.reuse, R120, R12 ;  /* 0x00000078740c723c */ /* 0x040ff0000004180c */
[C---:B------:R-:W-:Y:S08]  /*39b0*/  HMMA.16816.F32.BF16 R8, R116.reuse, R122, R8 ;  /* 0x0000007a7408723c */ /* 0x040ff00000041808 */
[C---:B------:R-:W-:Y:S08]  /*39c0*/  HMMA.16816.F32.BF16 R104, R116.reuse, R112, R104 ;  /* 0x000000707468723c */ /* 0x040ff00000041868 */
[C---:B------:R-:W-:Y:S08]  /*39d0*/  HMMA.16816.F32.BF16 R100, R116.reuse, R114, R100 ;  /* 0x000000727464723c */ /* 0x040ff00000041864 */
[C---:B------:R-:W-:Y:S08]  /*39e0*/  HMMA.16816.F32.BF16 R96, R116.reuse, R108, R96 ;  /* 0x0000006c7460723c */ /* 0x040ff00000041860 */
[----:B------:R-:W-:Y:S08]  /*39f0*/  HMMA.16816.F32.BF16 R92, R116, R110, R92 ;  /* 0x0000006e745c723c */ /* 0x000ff0000004185c */
[C---:B------:R-:W-:Y:S08]  /*3a00*/  HMMA.16816.F32.BF16 R52, R88.reuse, R84, R52 ;  /* 0x000000545834723c */ /* 0x040ff00000041834 */
[C---:B------:R-:W-:Y:S08]  /*3a10*/  HMMA.16816.F32.BF16 R48, R88.reuse, R86, R48 ;  /* 0x000000565830723c */ /* 0x040ff00000041830 */
[C---:B------:R-:W-:Y:S08]  /*3a20*/  HMMA.16816.F32.BF16 R44, R88.reuse, R80, R44 ;  /* 0x00000050582c723c */ /* 0x040ff0000004182c */
[C---:B------:R-:W-:Y:S08]  /*3a30*/  HMMA.16816.F32.BF16 R40, R88.reuse, R82, R40 ;  /* 0x000000525828723c */ /* 0x040ff00000041828 */
[C---:B------:R-:W-:Y:S08]  /*3a40*/  HMMA.16816.F32.BF16 R36, R88.reuse, R76, R36 ;  /* 0x0000004c5824723c */ /* 0x040ff00000041824 */
[C---:B------:R-:W-:Y:S08]  /*3a50*/  HMMA.16816.F32.BF16 R32, R88.reuse, R78, R32 ;  /* 0x0000004e5820723c */ /* 0x040ff00000041820 */
[C---:B----4-:R-:W-:Y:S08]  /*3a60*/  HMMA.16816.F32.BF16 R28, R88.reuse, R72, R28 ;  /* 0x00000048581c723c */ /* 0x050ff0000004181c */
[C---:B------:R-:W-:Y:S08]  /*3a70*/  HMMA.16816.F32.BF16 R24, R88.reuse, R74, R24 ;  /* 0x0000004a5818723c */ /* 0x040ff00000041818 */
[C---:B-1----:R-:W-:Y:S08]  /*3a80*/  HMMA.16816.F32.BF16 R20, R88.reuse, R68, R20 ;  /* 0x000000445814723c */ /* 0x042ff00000041814 */
[C---:B------:R-:W-:Y:S08]  /*3a90*/  HMMA.16816.F32.BF16 R16, R88.reuse, R70, R16 ;  /* 0x000000465810723c */ /* 0x040ff00000041810 */
[C---:B--2---:R-:W-:Y:S08]  /*3aa0*/  HMMA.16816.F32.BF16 R12, R88.reuse, R64, R12 ;  /* 0x00000040580c723c */ /* 0x044ff0000004180c */
[C---:B------:R-:W-:Y:S08]  /*3ab0*/  HMMA.16816.F32.BF16 R8, R88.reuse, R66, R8 ;  /* 0x000000425808723c */ /* 0x040ff00000041808 */
[C---:B-----5:R-:W-:Y:S08]  /*3ac0*/  HMMA.16816.F32.BF16 R104, R88.reuse, R60, R104 ;  /* 0x0000003c5868723c */ /* 0x060ff00000041868 */
[C---:B------:R-:W-:Y:S08]  /*3ad0*/  HMMA.16816.F32.BF16 R100, R88.reuse, R62, R100 ;  /* 0x0000003e5864723c */ /* 0x040ff00000041864 */
[C---:B---3--:R-:W-:Y:S08]  /*3ae0*/  HMMA.16816.F32.BF16 R96, R88.reuse, R56, R96 ;  /* 0x000000385860723c */ /* 0x048ff00000041860 */
[----:B------:R-:W-:Y:S01]  /*3af0*/  HMMA.16816.F32.BF16 R92, R88, R58, R92 ;  /* 0x0000003a585c723c */ /* 0x000fe2000004185c */
[----:B------:R-:W-:Y:S06]  /*3b00*/  BAR.SYNC.DEFER_BLOCKING 0x0 ;  /* 0x0000000000007b1d */ /* 0x000fec0000010000 */
[----:B------:R-:W-:Y:S01]  /*3b10*/  @!UPT UIADD3 URZ, URZ, URZ, URZ ;  /* 0x0000003f3f3ff290 */ /* 0x000fe2000fffe03f */
[----:B------:R-:W-:Y:S11]  /*3b20*/  @!P5 BRA `(.L_x_700) ;  /* 0x00000b900000d947 */ /* 0x000ff60003800000 */
[----:B------:R-:W-:Y:S05]  /*3b30*/  @!P6 BRA `(.L_x_701) ;  /* 0x000003900000e947 */ /* 0x000fea0003800000 */
[----:B------:R-:W1:Y:S01]  /*3b40*/  I2F.RP R57, R130 ;  /* 0x0000008200397306 */ /* 0x000e620000209400 */
[----:B------:R-:W-:-:S02]  /*3b50*/  IADD3 R59, R0, -0x80, RZ ;  /* 0xffffff80003b7810 */ /* 0x000fc40007ffe0ff */
[----:B------:R-:W-:Y:S02]  /*3b60*/  IABS R56, R0 ;  /* 0x0000000000387213 */ /* 0x000fe40000000000 */
[----:B------:R-:W-:Y:S02]  /*3b70*/  IABS R2, R59 ;  /* 0x0000003b00027213 */ /* 0x000fe40000000000 */
[----:B------:R-:W-:Y:S01]  /*3b80*/  LOP3.LUT R59, R59, c[0x0][0x2d0], RZ, 0x3c, !PT ;  /* 0x0000b4003b3b7a12 */ /* 0x000fe200078e3cff */
[----:B-1----:R-:W1:Y:S02]  /*3b90*/  MUFU.RCP R60, R57 ;  /* 0x00000039003c7308 */ /* 0x002e640000001000 */
[----:B-1----:R-:W-:-:S06]  /*3ba0*/  IADD3 R60, R60, 0xffffffe, RZ ;  /* 0x0ffffffe3c3c7810 */ /* 0x002fcc0007ffe0ff */
[----:B------:R-:W1:Y:S02]  /*3bb0*/  F2I.FTZ.U32.TRUNC.NTZ R61, R60 ;  /* 0x0000003c003d7305 */ /* 0x000e64000021f000 */
[----:B-1----:R-:W-:Y:S02]  /*3bc0*/  IMAD.MOV R5, RZ, RZ, -R61 ;  /* 0x000000ffff057224 */ /* 0x002fe400078e0a3d */
[----:B------:R-:W-:Y:S02]  /*3bd0*/  IMAD.MOV.U32 R60, RZ, RZ, RZ ;  /* 0x000000ffff3c7224 */ /* 0x000fe400078e00ff */
[----:B------:R-:W-:-:S04]  /*3be0*/  IMAD R5, R5, R130, RZ ;  /* 0x0000008205057224 */ /* 0x000fc800078e02ff */
[----:B------:R-:W-:-:S06]  /*3bf0*/  IMAD.HI.U32 R5, R61, R5, R60 ;  /* 0x000000053d057227 */ /* 0x000fcc00078e003c */
[----:B------:R-:W-:-:S04]  /*3c00*/  IMAD.HI.U32 R60, R5, R56, RZ ;  /* 0x00000038053c7227 */ /* 0x000fc800078e00ff */
[----:B------:R-:W-:Y:S01]  /*3c10*/  IMAD.HI.U32 R58, R5, R2, RZ ;  /* 0x00000002053a7227 */ /* 0x000fe200078e00ff */
[----:B------:R-:W-:-:S03]  /*3c20*/  IADD3 R57, -R60, RZ, RZ ;  /* 0x000000ff3c397210 */ /* 0x000fc60007ffe1ff */
[----:B------:R-:W-:Y:S02]  /*3c30*/  IMAD.MOV R5, RZ, RZ, -R58 ;  /* 0x000000ffff057224 */ /* 0x000fe400078e0a3a */
[C---:B------:R-:W-:Y:S02]  /*3c40*/  IMAD R57, R130.reuse, R57, R56 ;  /* 0x0000003982397224 */ /* 0x040fe400078e0238 */
[----:B------:R-:W-:Y:S01]  /*3c50*/  IMAD R5, R130, R5, R2 ;  /* 0x0000000582057224 */ /* 0x000fe200078e0202 */
[----:B------:R-:W-:Y:S02]  /*3c60*/  LOP3.LUT R2, R0, c[0x0][0x2d0], RZ, 0x3c, !PT ;  /* 0x0000b40000027a12 */ /* 0x000fe400078e3cff */
[C---:B------:R-:W-:Y:S02]  /*3c70*/  ISETP.GT.U32.AND P0, PT, R130.reuse, R57, PT ;  /* 0x000000398200720c */ /* 0x040fe40003f04070 */
[----:B------:R-:W-:Y:S02]  /*3c80*/  ISETP.GT.U32.AND P1, PT, R130, R5, PT ;  /* 0x000000058200720c */ /* 0x000fe40003f24070 */
[----:B------:R-:W-:-:S02]  /*3c90*/  ISETP.GE.AND P2, PT, R2, RZ, PT ;  /* 0x000000ff0200720c */ /* 0x000fc40003f46270 */
[----:B------:R-:W-:-:S07]  /*3ca0*/  LOP3.LUT R2, RZ, c[0x0][0x2d0], RZ, 0x33, !PT ;  /* 0x0000b400ff027a12 */ /* 0x000fce00078e33ff */
[----:B------:R-:W-:Y:S01]  /*3cb0*/  @!P0 IMAD.IADD R57, R57, 0x1, -R130 ;  /* 0x0000000139398824 */ /* 0x000fe200078e0a82 */
[----:B------:R-:W-:Y:S02]  /*3cc0*/  @!P0 IADD3 R60, R60, 0x1, RZ ;  /* 0x000000013c3c8810 */ /* 0x000fe40007ffe0ff */
[-C--:B------:R-:W-:Y:S02]  /*3cd0*/  @!P1 IADD3 R5, R5, -R130.reuse, RZ ;  /* 0x8000008205059210 */ /* 0x080fe40007ffe0ff */
[-C--:B------:R-:W-:Y:S02]  /*3ce0*/  ISETP.GE.U32.AND P4, PT, R57, R130.reuse, PT ;  /* 0x000000823900720c */ /* 0x080fe40003f86070 */
[----:B------:R-:W-:Y:S02]  /*3cf0*/  ISETP.GE.U32.AND P3, PT, R5, R130, PT ;  /* 0x000000820500720c */ /* 0x000fe40003f66070 */
[----:B------:R-:W-:Y:S02]  /*3d00*/  ISETP.GE.AND P0, PT, R59, RZ, PT ;  /* 0x000000ff3b00720c */ /* 0x000fe40003f06270 */
[----:B------:R-:W-:-:S02]  /*3d10*/  @!P1 IADD3 R58, R58, 0x1, RZ ;  /* 0x000000013a3a9810 */ /* 0x000fc40007ffe0ff */
[----:B------:R-:W-:-:S05]  /*3d20*/  ISETP.NE.AND P1, PT, RZ, c[0x0][0x2d0], PT ;  /* 0x0000b400ff007a0c */ /* 0x000fca0003f25270 */
[----:B------:R-:W-:Y:S02]  /*3d30*/  @P4 IADD3 R60, R60, 0x1, RZ ;  /* 0x000000013c3c4810 */ /* 0x000fe40007ffe0ff */
[----:B------:R-:W-:-:S03]  /*3d40*/  @P3 IADD3 R58, R58, 0x1, RZ ;  /* 0x000000013a3a3810 */ /* 0x000fc60007ffe0ff */
[----:B------:R-:W-:Y:S02]  /*3d50*/  @!P2 IMAD.MOV R60, RZ, RZ, -R60 ;  /* 0x000000ffff3ca224 */ /* 0x000fe400078e0a3c */
[----:B------:R-:W-:-:S03]  /*3d60*/  @!P0 IMAD.MOV R58, RZ, RZ, -R58 ;  /* 0x000000ffff3a8224 */ /* 0x000fc600078e0a3a */
[C---:B------:R-:W-:Y:S02]  /*3d70*/  SEL R57, R2.reuse, R60, !P1 ;  /* 0x0000003c02397207 */ /* 0x040fe40004800000 */
[----:B------:R-:W-:-:S03]  /*3d80*/  SEL R2, R2, R58, !P1 ;  /* 0x0000003a02027207 */ /* 0x000fc60004800000 */
[----:B------:R-:W-:-:S04]  /*3d90*/  IMAD.WIDE R62, R57, 0x4, R190 ;  /* 0x00000004393e7825 */ /* 0x000fc800078e02be */
[----:B------:R-:W-:Y:S01]  /*3da0*/  IMAD.WIDE R60, R2, 0x4, R190 ;  /* 0x00000004023c7825 */ /* 0x000fe200078e02be */
[----:B------:R-:W2:Y:S04]  /*3db0*/  LDG.E R5, [R62.64] ;  /* 0x000000063e057981 */ /* 0x000ea8000c1e1900 */
[----:B------:R-:W2:Y:S01]  /*3dc0*/  LDG.E R56, [R60.64] ;  /* 0x000000063c387981 */ /* 0x000ea2000c1e1900 */
[----:B------:R-:W-:Y:S01]  /*3dd0*/  IADD3 R2, R57, -R2, RZ ;  /* 0x8000000239027210 */ /* 0x000fe20007ffe0ff */
[----:B------:R-:W-:-:S04]  /*3de0*/  IMAD.MOV.U32 R57, RZ, RZ, c[0x0][0x2d0] ;  /* 0x0000b400ff397624 */ /* 0x000fc800078e00ff */
[----:B------:R-:W-:-:S04]  /*3df0*/  IMAD R57, R2, R57, -0x80 ;  /* 0xffffff8002397424 */ /* 0x000fc800078e0239 */
[----:B------:R-:W-:Y:S01]  /*3e00*/  IMAD.WIDE.U32 R58, R57, c[0x0][0x198], RZ ;  /* 0x00006600393a7a25 */ /* 0x000fe200078e00ff */
[----:B------:R-:W-:-:S05]  /*3e10*/  SHF.R.S32.HI R2, RZ, 0x1f, R57 ;  /* 0x0000001fff027819 */ /* 0x000fca0000011439 */
[----:B------:R-:W-:-:S04]  /*3e20*/  IMAD R2, R2, c[0x0][0x198], RZ ;  /* 0x0000660002027a24 */ /* 0x000fc800078e02ff */
[----:B------:R-:W-:-:S05]  /*3e30*/  IMAD R2, R57, c[0x0][0x19c], R2 ;  /* 0x0000670039027a24 */ /* 0x000fca00078e0202 */
[----:B------:R-:W-:Y:S01]  /*3e40*/  IADD3 R59, R59, R2, RZ ;  /* 0x000000023b3b7210 */ /* 0x000fe20007ffe0ff */
[----:B--2---:R-:W-:-:S05]  /*3e50*/  IMAD.IADD R56, R56, 0x1, -R5 ;  /* 0x0000000138387824 */ /* 0x004fca00078e0a05 */
[----:B------:R-:W-:-:S05]  /*3e60*/  SHF.R.S32.HI R5, RZ, 0x1f, R56 ;  /* 0x0000001fff057819 */ /* 0x000fca0000011438 */
[----:B------:R-:W-:-:S04]  /*3e70*/  IMAD R5, R5, c[0x0][0x180], RZ ;  /* 0x0000600005057a24 */ /* 0x000fc800078e02ff */
[C---:B------:R-:W-:Y:S02]  /*3e80*/  IMAD R5, R56.reuse, c[0x0][0x184], R5 ;  /* 0x0000610038057a24 */ /* 0x040fe400078e0205 */
[----:B------:R-:W-:-:S04]  /*3e90*/  IMAD.WIDE.U32 R56, R56, c[0x0][0x180], R58 ;  /* 0x0000600038387a25 */ /* 0x000fc800078e003a */
[----:B------:R-:W-:Y:S01]  /*3ea0*/  IMAD.IADD R60, R57, 0x1, R5 ;  /* 0x00000001393c7824 */ /* 0x000fe200078e0205 */
[----:B------:R-:W-:Y:S01]  /*3eb0*/  MOV R59, R56 ;  /* 0x00000038003b7202 */ /* 0x000fe20000000f00 */
[----:B------:R-:W-:Y:S05]  /*3ec0*/  BRA `(.L_x_702) ;  /* 0x0000002000007947 */ /* 0x000fea0003800000 */
.L_x_701:
[----:B------:R-:W-:-:S04]  /*3ed0*/  LEA R59, -R129, RZ, 0x7 ;  /* 0x000000ff813b7211 */ /* 0x000fc800078e39ff */
[----:B------:R-:W-:Y:S02]  /*3ee0*/  SHF.R.S32.HI R60, RZ, 0x1f, R59 ;  /* 0x0000001fff3c7819 */ /* 0x000fe4000001143b */
.L_x_702:
[----:B------:R-:W-:Y:S01]  /*3ef0*/  ISETP.GE.AND P4, PT, R184, c[0x0][0x220], PT ;  /* 0x00008800b8007a0c */ /* 0x000fe20003f86270 */
[----:B------:R-:W-:Y:S01]  /*3f00*/  BSSY B0, `(.L_x_703) ;  /* 0x0000078000007945 */ /* 0x000fe20003800000 */
[----:B------:R-:W-:Y:S02]  /*3f10*/  ISETP.GE.AND P3, PT, R175, c[0x0][0x220], PT ;  /* 0x00008800af007a0c */ /* 0x000fe40003f66270 */
[----:B------:R-:W-:-:S09]  /*3f20*/  ISETP.GE.AND P2, PT, R174, c[0x0][0x220], PT ;  /* 0x00008800ae007a0c */ /* 0x000fd20003f46270 */
[CC--:B------:R-:W-:Y:S01]  /*3f30*/  @!P4 IADD3 R5, P0, R59.reuse, R132.reuse, RZ ;  /* 0x000000843b05c210 */ /* 0x0c0fe20007f1e0ff */
[----:B------:R1:W-:Y:S01]  /*3f40*/  @P4 STS [R181+0x3000], RZ ;  /* 0x003000ffb5004388 */ /* 0x0003e20000000800 */
[----:B------:R-:W-:-:S03]  /*3f50*/  @!P3 IADD3 R57, P1, R59, R132, RZ ;  /* 0x000000843b39b210 */ /* 0x000fc60007f3e0ff */
[C-C-:B------:R-:W-:Y:S01]  /*3f60*/  @!P4 IMAD.X R2, R60.reuse, 0x1, R131.reuse, P0 ;  /* 0x000000013c02c824 */ /* 0x140fe200000e0683 */
[----:B------:R-:W-:Y:S01]  /*3f70*/  @!P4 LEA R74, P0, R5, c[0x0][0x168], 0x1 ;  /* 0x00005a00054aca11 */ /* 0x000fe200078008ff */
[C-C-:B------:R-:W-:Y:S01]  /*3f80*/  @!P3 IMAD.X R56, R60.reuse, 0x1, R131.reuse, P1 ;  /* 0x000000013c38b824 */ /* 0x140fe200008e0683 */
[----:B------:R-:W-:Y:S01]  /*3f90*/  @!P3 LEA R68, P1, R57, c[0x0][0x168], 0x1 ;  /* 0x00005a003944ba11 */ /* 0x000fe200078208ff */
[----:B------:R1:W-:Y:S01]  /*3fa0*/  @P4 STS [R181+0x3004], RZ ;  /* 0x003004ffb5004388 */ /* 0x0003e20000000800 */
[----:B------:R-:W-:Y:S02]  /*3fb0*/  @!P4 LEA.HI.X R75, R5, c[0x0][0x16c], R2, 0x1, P0 ;  /* 0x00005b00054bca11 */ /* 0x000fe400000f0c02 */
[-C--:B------:R-:W-:Y:S01]  /*3fc0*/  @!P2 IADD3 R5, P0, R59, R132.reuse, RZ ;  /* 0x000000843b05a210 */ /* 0x080fe20007f1e0ff */
[----:B------:R1:W-:Y:S01]  /*3fd0*/  @P4 STS.64 [R181+0x3008], RZ ;  /* 0x003008ffb5004388 */ /* 0x0003e20000000a00 */
[----:B------:R-:W-:Y:S02]  /*3fe0*/  @!P3 LEA.HI.X R69, R57, c[0x0][0x16c], R56, 0x1, P1 ;  /* 0x00005b003945ba11 */ /* 0x000fe400008f0c38 */
[----:B------:R-:W-:Y:S01]  /*3ff0*/  IADD3 R57, P1, R177, R59, RZ ;  /* 0x0000003bb1397210 */ /* 0x000fe20007f3e0ff */
[----:B------:R-:W-:Y:S01]  /*4000*/  @!P2 IMAD.X R2, R60, 0x1, R131, P0 ;  /* 0x000000013c02a824 */ /* 0x000fe200000e0683 */
[C---:B------:R-:W-:Y:S01]  /*4010*/  @!P2 LEA R66, P0, R5.reuse, c[0x0][0x168], 0x1 ;  /* 0x00005a000542aa11 */ /* 0x040fe200078008ff */
[----:B------:R-:W-:Y:S01]  /*4020*/  @!PT LDS RZ, [RZ] ;  /* 0x00000000fffff984 */ /* 0x000fe20000000800 */
[----:B------:R-:W-:Y:S01]  /*4030*/  @!PT LDS RZ, [RZ] ;  /* 0x00000000fffff984 */ /* 0x000fe20000000800 */
[----:B------:R-:W-:Y:S01]  /*4040*/  @!PT LDS RZ, [RZ] ;  /* 0x00000000fffff984 */ /* 0x000fe20000000800 */
[----:B------:R1:W-:Y:S02]  /*4050*/  @!P4 LDGSTS.E.BYPASS.LTC128B.128 [R181+0x3000], [R74.64] ;  /* 0x030000004ab5cfae */ /* 0x0003e4000b901d46 */
[----:B------:R-:W-:Y:S01]  /*4060*/  IMAD.X R58, R176, 0x1, R60, P1 ;  /* 0x00000001b03a7824 */ /* 0x000fe200008e063c */
[----:B------:R-:W-:Y:S01]  /*4070*/  @!P2 LEA.HI.X R67, R5, c[0x0][0x16c], R2, 0x1, P0 ;  /* 0x00005b000543aa11 */ /* 0x000fe200000f0c02 */
[----:B------:R1:W-:Y:S01]  /*4080*/  @P3 STS.128 [R181+0x5000], RZ ;  /* 0x005000ffb5003388 */ /* 0x0003e20000000c00 */
[----:B------:R-:W-:-:S03]  /*4090*/  @!P4 IADD3 R5, P0, R57, R132, RZ ;  /* 0x000000843905c210 */ /* 0x000fc60007f1e0ff */
[----:B------:R-:W-:Y:S01]  /*40a0*/  @!PT LDS RZ, [RZ] ;  /* 0x00000000fffff984 */ /* 0x000fe20000000800 */
[----:B------:R-:W-:Y:S01]  /*40b0*/  @!PT LDS RZ, [RZ] ;  /* 0x00000000fffff984 */ /* 0x000fe20000000800 */
[----:B------:R-:W-:Y:S01]  /*40c0*/  @!PT LDS RZ, [RZ] ;  /* 0x00000000fffff984 */ /* 0x000fe20000000800 */
[----:B------:R1:W-:Y:S01]  /*40d0*/  @!P3 LDGSTS.E.BYPASS.LTC128B.128 [R181+0x5000], [R68.64+0x40] ;  /* 0x0500004044b5bfae */ /* 0x0003e2000b901d46 */
[----:B------:R-:W-:Y:S01]  /*40e0*/  @!P4 LEA R72, P1, R5, c[0x0][0x168], 0x1 ;  /* 0x00005a000548ca11 */ /* 0x000fe200078208ff */
[C-C-:B------:R-:W-:Y:S01]  /*40f0*/  @!P4 IMAD.X R2, R58.reuse, 0x1, R131.reuse, P0 ;  /* 0x000000013a02c824 */ /* 0x140fe200000e0683 */
[-C--:B------:R-:W-:Y:S01]  /*4100*/  @!P3 IADD3 R61, P0, R57, R132.reuse, RZ ;  /* 0x00000084393db210 */ /* 0x080fe20007f1e0ff */
[----:B------:R1:W-:Y:S03]  /*4110*/  @P2 STS.128 [R181+0x7000], RZ ;  /* 0x007000ffb5002388 */ /* 0x0003e60000000c00 */
[----:B------:R-:W-:Y:S01]  /*4120*/  @!P4 LEA.HI.X R73, R5, c[0x0][0x16c], R2, 0x1, P1 ;  /* 0x00005b000549ca11 */ /* 0x000fe200008f0c02 */
[----:B------:R-:W-:Y:S01]  /*4130*/  @!P3 IMAD.X R2, R58, 0x1, R131, P0 ;  /* 0x000000013a02b824 */ /* 0x000fe200000e0683 */
[----:B------:R-:W-:Y:S01]  /*4140*/  @!P3 LEA R64, P1, R61, c[0x0][0x168], 0x1 ;  /* 0x00005a003d40ba11 */ /* 0x000fe200078208ff */
[----:B------:R-:W-:Y:S01]  /*4150*/  @!PT LDS RZ, [RZ] ;  /* 0x00000000fffff984 */ /* 0x000fe20000000800 */
[----:B------:R-:W-:Y:S01]  /*4160*/  @!PT LDS RZ, [RZ] ;  /* 0x00000000fffff984 */ /* 0x000fe20000000800 */
[----:B------:R-:W-:Y:S01]  /*4170*/  @!PT LDS RZ, [RZ] ;  /* 0x00000000fffff984 */ /* 0x000fe20000000800 */
[----:B------:R1:W-:Y:S01]  /*4180*/  @!P2 LDGSTS.E.BYPASS.LTC128B.128 [R181+0x7000], [R66.64+0x80] ;  /* 0x0700008042b5afae */ /* 0x0003e2000b901d46 */
[----:B------:R-:W-:-:S02]  /*4190*/  @!P2 IADD3 R5, P0, R57, R132, RZ ;  /* 0x000000843905a210 */ /* 0x000fc40007f1e0ff */
[----:B------:R-:W-:Y:S01]  /*41a0*/  @!P3 LEA.HI.X R65, R61, c[0x0][0x16c], R2, 0x1, P1 ;  /* 0x00005b003d41ba11 */ /* 0x000fe200008f0c02 */
[----:B------:R1:W-:Y:S01]  /*41b0*/  @P4 STS.128 [R181+0x3800], RZ ;  /* 0x003800ffb5004388 */ /* 0x0003e20000000c00 */
        /* <DEDUP_REMOVED lines=31> */
[----:B------:R-:W-:Y:S01]  /*43b0*/  @!P2 LEA R78, P0, R2, c[0x0][0x168], 0x1 ;  /* 0x00005a00024eaa11 */ /* 0x000fe200078008ff */
        /* <DEDUP_REMOVED lines=13> */
[----:B------:R-:W-:Y:S01]  /*4490*/  @!P4 IMAD.X R5, R58, 0x1, R131, P0 ;  /* 0x000000013a05c824 */ /* 0x000fe200000e0683 */
[----:B------:R-:W-:Y:S01]  /*44a0*/  @!P3 IADD3 R2, P0, R57, R132, RZ ;  /* 0x000000843902b210 */ /* 0x000fe20007f1e0ff */
[----:B------:R1:W-:Y:S03]  /*44b0*/  @P2 STS.128 [R181+0x8000], RZ ;  /* 0x008000ffb5002388 */ /* 0x0003e60000000c00 */
[----:B------:R-:W-:Y:S01]  /*44c0*/  @!P4 LEA.HI.X R81, R56, c[0x0][0x16c], R5, 0x1, P1 ;  /* 0x00005b003851ca11 */ /* 0x000fe200008f0c05 */
[----:B------:R-:W-:Y:S01]  /*44d0*/  @!P3 IMAD.X R5, R58, 0x1, R131, P0 ;  /* 0x000000013a05b824 */ /* 0x000fe200000e0683 */
[C---:B------:R-:W-:Y:S01]  /*44e0*/  @!P3 LEA R82, P0, R2.reuse, c[0x0][0x168], 0x1 ;  /* 0x00005a000252ba11 */ /* 0x040fe200078008ff */
[----:B------:R-:W-:Y:S01]  /*44f0*/  @!PT LDS RZ, [RZ] ;  /* 0x00000000fffff984 */ /* 0x000fe20000000800 */
[----:B------:R-:W-:Y:S01]  /*4500*/  @!PT LDS RZ, [RZ] ;  /* 0x00000000fffff984 */ /* 0x000fe20000000800 */
[----:B------:R-:W-:Y:S01]  /*4510*/  @!PT LDS RZ, [RZ] ;  /* 0x00000000fffff984 */ /* 0x000fe20000000800 */
[----:B------:R1:W-:Y:S03]  /*4520*/  @!P2 LDGSTS.E.BYPASS.LTC128B.128 [R181+0x8000], [R78.64+0x80] ;  /* 0x080000804eb5afae */ /* 0x0003e6000b901d46 */
[----:B------:R-:W-:Y:S01]  /*4530*/  @!P3 LEA.HI.X R83, R2, c[0x0][0x16c], R5, 0x1, P0 ;  /* 0x00005b000253ba11 */ /* 0x000fe200000f0c05 */
[----:B------:R1:W-:Y:S04]  /*4540*/  @P4 STS.128 [R181+0x4800], RZ ;  /* 0x004800ffb5004388 */ /* 0x0003e80000000c00 */
        /* <DEDUP_REMOVED lines=11> */
[----:B------:R-:W-:-:S05]  /*4600*/  IADD3 R57, P0, R57, R132, RZ ;  /* 0x0000008439397210 */ /* 0x000fca0007f1e0ff */
[----:B------:R-:W-:Y:S01]  /*4610*/  IMAD.X R58, R58, 0x1, R131, P0 ;  /* 0x000000013a3a7824 */ /* 0x000fe200000e0683 */
[----:B------:R-:W-:-:S04]  /*4620*/  LEA R56, P0, R57, c[0x0][0x168], 0x1 ;  /* 0x00005a0039387a11 */ /* 0x000fc800078008ff */
[----:B------:R-:W-:-:S05]  /*4630*/  LEA.HI.X R57, R57, c[0x0][0x16c], R58, 0x1, P0 ;  /* 0x00005b0039397a11 */ /* 0x000fca00000f0c3a */
[----:B------:R-:W-:Y:S01]  /*4640*/  @!PT LDS RZ, [RZ] ;  /* 0x00000000fffff984 */ /* 0x000fe20000000800 */
[----:B------:R-:W-:Y:S01]  /*4650*/  @!PT LDS RZ, [RZ] ;  /* 0x00000000fffff984 */ /* 0x000fe20000000800 */
[----:B------:R-:W-:Y:S01]  /*4660*/  @!PT LDS RZ, [RZ] ;  /* 0x00000000fffff984 */ /* 0x000fe20000000800 */
[----:B------:R2:W-:Y:S04]  /*4670*/  LDGSTS.E.BYPASS.LTC128B.128 [R181+0x8800], [R56.64+0x80] ;  /* 0x0880008038b57fae */ /* 0x0005e8000b901d46 */
.L_x_704:
[----:B------:R-:W-:Y:S05]  /*4680*/  BSYNC B0 ;  /* 0x0000000000007941 */ /* 0x000fea0003800000 */
.L_x_703:
[----:B------:R-:W0:Y:S01]  /*4690*/  LDGDEPBAR ;  /* 0x00000000000079af */ /* 0x000e220000000000 */
[----:B------:R-:W-:-:S04]  /*46a0*/  IADD3 R132, P0, R59, R132, RZ ;  /* 0x000000843b847210 */ /* 0x000fc80007f1e0ff */
[----:B------:R-:W-:Y:S02]  /*46b0*/  IADD3.X R131, R60, R131, RZ, P0, !PT ;  /* 0x000000833c837210 */ /* 0x000fe400007fe4ff */
.L_x_700:
[----:B------:R-:W-:Y:S02]  /*46c0*/  IMAD.IADD R2, R0, 0x1, R133 ;  /* 0x0000000100027824 */ /* 0x000fe400078e0285 */
[----:B------:R-:W-:-:S03]  /*46d0*/  IMAD.SHL.U32 R170, R4, 0x2, RZ ;  /* 0x0000000204aa7824 */ /* 0x000fc600078e00ff */
[C---:B------:R-:W-:Y:S01]  /*46e0*/  IADD3 R5, R2.reuse, 0x1, RZ ;  /* 0x0000000102057810 */ /* 0x040fe20007ffe0ff */
[----:B------:R-:W-:Y:S01]  /*46f0*/  IMAD R168, R3, 0x2, R170 ;  /* 0x0000000203a87824 */ /* 0x000fe200078e02aa */
[----:B------:R-:W-:Y:S01]  /*4700*/  IADD3 R0, R2, 0x8, RZ ;  /* 0x0000000802007810 */ /* 0x000fe20007ffe0ff */
[----:B-1----:R-:W-:Y:S01]  /*4710*/  LDSM.16.MT88.4 R68, [R170+0x9000] ;  /* 0x00900000aa44783b */ /* 0x002fe20000004200 */
[CC--:B------:R-:W-:Y:S02]  /*4720*/  ISETP.GE.AND P4, PT, R5.reuse, R135.reuse, PT ;  /* 0x000000870500720c */ /* 0x0c0fe40003f86270 */
[-C--:B------:R-:W-:Y:S01]  /*4730*/  ISETP.GE.AND P2, PT, R5, R134.reuse, PT ;  /* 0x000000860500720c */ /* 0x080fe20003f46270 */
[----:B------:R-:W-:Y:S01]  /*4740*/  LDSM.16.MT88.4 R84, [R170+0xb000] ;  /* 0x00b00000aa54783b */ /* 0x000fe20000004200 */
[----:B------:R-:W-:Y:S02]  /*4750*/  ISETP.GE.AND P0, PT, R0, R135, PT ;  /* 0x000000870000720c */ /* 0x000fe40003f06270 */
[----:B------:R-:W-:Y:S01]  /*4760*/  IADD3 R5, R2, 0x9, RZ ;  /* 0x0000000902057810 */ /* 0x000fe20007ffe0ff */
[----:B------:R-:W-:Y:S01]  /*4770*/  LDSM.16.MT88.4 R108, [R170+0xd000] ;  /* 0x00d00000aa6c783b */ /* 0x000fe20000004200 */
[----:B------:R-:W-:-:S02]  /*4780*/  ISETP.GE.AND P3, PT, R0, R134, PT ;  /* 0x000000860000720c */ /* 0x000fc40003f66270 */
[----:B--2---:R-:W-:Y:S02]  /*4790*/  IADD3 R56, R2, 0x10, RZ ;  /* 0x0000001002387810 */ /* 0x004fe40007ffe0ff */
[----:B------:R-:W-:Y:S02]  /*47a0*/  FSEL R0, R48, -INF , !P0 ;  /* 0xff80000030007808 */ /* 0x000fe40004000000 */
[C---:B------:R-:W-:Y:S02]  /*47b0*/  ISETP.GE.AND P1, PT, R5.reuse, R135, PT ;  /* 0x000000870500720c */ /* 0x040fe40003f26270 */
[----:B------:R-:W-:Y:S02]  /*47c0*/  ISETP.GE.AND P0, PT, R5, R134, PT ;  /* 0x000000860500720c */ /* 0x000fe40003f06270 */
[----:B------:R-:W-:Y:S02]  /*47d0*/  FSEL R79, R50, -INF , !P3 ;  /* 0xff800000324f7808 */ /* 0x000fe40005800000 */
[----:B------:R-:W-:-:S02]  /*47e0*/  IADD3 R5, R2, 0x11, RZ ;  /* 0x0000001102057810 */ /* 0x000fc40007ffe0ff */
[-C--:B------:R-:W-:Y:S02]  /*47f0*/  ISETP.GE.AND P3, PT, R56, R135.reuse, PT ;  /* 0x000000873800720c */ /* 0x080fe40003f66270 */
[----:B------:R-:W-:Y:S02]  /*4800*/  FSEL R77, R51, -INF , !P0 ;  /* 0xff800000334d7808 */ /* 0x000fe40004000000 */
[----:B------:R-:W-:Y:S02]  /*4810*/  FSEL R50, R49, -INF , !P1 ;  /* 0xff80000031327808 */ /* 0x000fe40004800000 */
[----:B------:R-:W-:Y:S02]  /*4820*/  ISETP.GE.AND P0, PT, R5, R135, PT ;  /* 0x000000870500720c */ /* 0x000fe40003f06270 */
[----:B------:R-:W-:Y:S02]  /*4830*/  FSEL R60, R44, -INF , !P3 ;  /* 0xff8000002c3c7808 */ /* 0x000fe40005800000 */
[----:B------:R-:W-:-:S02]  /*4840*/  ISETP.GE.AND P1, PT, R56, R134, PT ;  /* 0x000000863800720c */ /* 0x000fc40003f26270 */
[C---:B------:R-:W-:Y:S02]  /*4850*/  IADD3 R48, R2.reuse, 0x18, RZ ;  /* 0x0000001802307810 */ /* 0x040fe40007ffe0ff */
[-C--:B------:R-:W-:Y:S02]  /*4860*/  ISETP.GE.AND P3, PT, R5, R134.reuse, PT ;  /* 0x000000860500720c */ /* 0x080fe40003f66270 */
[----:B------:R-:W-:Y:S02]  /*4870*/  IADD3 R5, R2, 0x19, RZ ;  /* 0x0000001902057810 */ /* 0x000fe40007ffe0ff */
[----:B------:R-:W-:Y:S02]  /*4880*/  FSEL R64, R45, -INF , !P0 ;  /* 0xff8000002d407808 */ /* 0x000fe40004000000 */
[----:B------:R-:W-:Y:S02]  /*4890*/  FSEL R75, R46, -INF , !P1 ;  /* 0xff8000002e4b7808 */ /* 0x000fe40004800000 */
[----:B------:R-:W-:-:S02]  /*48a0*/  ISETP.GE.AND P0, PT, R48, R134, PT ;  /* 0x000000863000720c */ /* 0x000fc40003f06270 */
[----:B------:R-:W-:Y:S02]  /*48b0*/  FSEL R73, R47, -INF , !P3 ;  /* 0xff8000002f497808 */ /* 0x000fe40005800000 */
[-C--:B------:R-:W-:Y:S02]  /*48c0*/  ISETP.GE.AND P1, PT, R48, R135.reuse, PT ;  /* 0x000000873000720c */ /* 0x080fe40003f26270 */
[----:B------:R-:W-:Y:S02]  /*48d0*/  ISETP.GE.AND P3, PT, R5, R135, PT ;  /* 0x000000870500720c */ /* 0x000fe40003f66270 */
[----:B------:R-:W-:Y:S02]  /*48e0*/  IADD3 R44, R2, 0x20, RZ ;  /* 0x00000020022c7810 */ /* 0x000fe40007ffe0ff */
[----:B------:R-:W-:Y:S02]  /*48f0*/  FSEL R65, R42, -INF , !P0 ;  /* 0xff8000002a417808 */ /* 0x000fe40004000000 */
[----:B------:R-:W-:-:S02]  /*4900*/  FSEL R46, R40, -INF , !P1 ;  /* 0xff800000282e7808 */ /* 0x000fc40004800000 */
[----:B------:R-:W-:Y:S02]  /*4910*/  FSEL R42, R41, -INF , !P3 ;  /* 0xff800000292a7808 */ /* 0x000fe40005800000 */
[-C--:B------:R-:W-:Y:S02]  /*4920*/  ISETP.GE.AND P1, PT, R5, R134.reuse, PT ;  /* 0x000000860500720c */ /* 0x080fe40003f26270 */
[C---:B------:R-:W-:Y:S02]  /*4930*/  ISETP.GE.AND P0, PT, R44.reuse, R135, PT ;  /* 0x000000872c00720c */ /* 0x040fe40003f06270 */
[----:B------:R-:W-:Y:S02]  /*4940*/  ISETP.GE.AND P3, PT, R44, R134, PT ;  /* 0x000000862c00720c */ /* 0x000fe40003f66270 */
[C---:B------:R-:W-:Y:S02]  /*4950*/  IADD3 R5, R2.reuse, 0x21, RZ ;  /* 0x0000002102057810 */ /* 0x040fe40007ffe0ff */
[----:B------:R-:W-:-:S02]  /*4960*/  IADD3 R41, R2, 0x28, RZ ;  /* 0x0000002802297810 */ /* 0x000fc40007ffe0ff */
[----:B------:R-:W-:Y:S02]  /*4970*/  FSEL R43, R43, -INF , !P1 ;  /* 0xff8000002b2b7808 */ /* 0x000fe40004800000 */
[----:B------:R-:W-:Y:S02]  /*4980*/  FSEL R40, R36, -INF , !P0 ;  /* 0xff80000024287808 */ /* 0x000fe40004000000 */
[----:B------:R-:W-:Y:S02]  /*4990*/  FSEL R155, R38, -INF , !P3 ;  /* 0xff800000269b7808 */ /* 0x000fe40005800000 */
[CC--:B------:R-:W-:Y:S02]  /*49a0*/  ISETP.GE.AND P1, PT, R5.reuse, R135.reuse, PT ;  /* 0x000000870500720c */ /* 0x0c0fe40003f26270 */
[----:B------:R-:W-:Y:S02]  /*49b0*/  ISETP.GE.AND P0, PT, R5, R134, PT ;  /* 0x000000860500720c */ /* 0x000fe40003f06270 */
[----:B------:R-:W-:-:S02]  /*49c0*/  ISETP.GE.AND P3, PT, R41, R135, PT ;  /* 0x000000872900720c */ /* 0x000fc40003f66270 */
[----:B------:R-:W-:Y:S02]  /*49d0*/  IADD3 R5, R2, 0x29, RZ ;  /* 0x0000002902057810 */ /* 0x000fe40007ffe0ff */
[----:B------:R-:W-:Y:S02]  /*49e0*/  FSEL R38, R37, -INF , !P1 ;  /* 0xff80000025267808 */ /* 0x000fe40004800000 */
[----:B------:R-:W-:Y:S02]  /*49f0*/  FSEL R44, R32, -INF , !P3 ;  /* 0xff800000202c7808 */ /* 0x000fe40005800000 */
[-C--:B------:R-:W-:Y:S02]  /*4a00*/  ISETP.GE.AND P1, PT, R41, R134.reuse, PT ;  /* 0x000000862900720c */ /* 0x080fe40003f26270 */
[----:B------:R-:W-:Y:S02]  /*4a10*/  ISETP.GE.AND P3, PT, R5, R134, PT ;  /* 0x000000860500720c */ /* 0x000fe40003f66270 */
[----:B------:R-:W-:-:S02]  /*4a20*/  FSEL R39, R39, -INF , !P0 ;  /* 0xff80000027277808 */ /* 0x000fc40004000000 */
[----:B------:R-:W-:Y:S02]  /*4a30*/  IADD3 R36, R2, 0x30, RZ ;  /* 0x0000003002247810 */ /* 0x000fe40007ffe0ff */
[-C--:B------:R-:W-:Y:S02]  /*4a40*/  ISETP.GE.AND P0, PT, R5, R135.reuse, PT ;  /* 0x000000870500720c */ /* 0x080fe40003f06270 */
[----:B------:R-:W-:Y:S02]  /*4a50*/  FSEL R37, R34, -INF , !P1 ;  /* 0xff80000022257808 */ /* 0x000fe40004800000 */
[----:B------:R-:W-:Y:S02]  /*4a60*/  FSEL R153, R35, -INF , !P3 ;  /* 0xff80000023997808 */ /* 0x000fe40005800000 */
[-C--:B------:R-:W-:Y:S02]  /*4a70*/  ISETP.GE.AND P1, PT, R36, R135.reuse, PT ;  /* 0x000000872400720c */ /* 0x080fe40003f26270 */
[----:B------:R-:W-:-:S02]  /*4a80*/  ISETP.GE.AND P3, PT, R2, R135, PT ;  /* 0x000000870200720c */ /* 0x000fc40003f66270 */
[----:B------:R-:W-:Y:S02]  /*4a90*/  FSEL R142, R33, -INF , !P0 ;  /* 0xff800000218e7808 */ /* 0x000fe40004000000 */
[----:B------:R-:W-:Y:S02]  /*4aa0*/  IADD3 R5, R2, 0x31, RZ ;  /* 0x0000003102057810 */ /* 0x000fe40007ffe0ff */
[----:B------:R-:W-:Y:S02]  /*4ab0*/  ISETP.GE.AND P0, PT, R36, R134, PT ;  /* 0x000000862400720c */ /* 0x000fe40003f06270 */
[----:B------:R-:W-:Y:S02]  /*4ac0*/  IADD3 R33, R2, 0x38, RZ ;  /* 0x0000003802217810 */ /* 0x000fe40007ffe0ff */
[----:B------:R-:W-:Y:S02]  /*4ad0*/  FSEL R32, R53, -INF , !P4 ;  /* 0xff80000035207808 */ /* 0x000fe40006000000 */
[----:B------:R-:W-:-:S02]  /*4ae0*/  FSEL R36, R28, -INF , !P1 ;  /* 0xff8000001c247808 */ /* 0x000fc40004800000 */
[----:B------:R-:W-:Y:S02]  /*4af0*/  FSEL R52, R52, -INF , !P3 ;  /* 0xff80000034347808 */ /* 0x000fe40005800000 */
[CC--:B------:R-:W-:Y:S02]  /*4b00*/  ISETP.GE.AND P4, PT, R5.reuse, R135.reuse, PT ;  /* 0x000000870500720c */ /* 0x0c0fe40003f86270 */
[-C--:B------:R-:W-:Y:S02]  /*4b10*/  ISETP.GE.AND P1, PT, R5, R134.reuse, PT ;  /* 0x000000860500720c */ /* 0x080fe40003f26270 */
[----:B------:R-:W-:Y:S02]  /*4b20*/  FSEL R5, R30, -INF , !P0 ;  /* 0xff8000001e057808 */ /* 0x000fe40004000000 */
[C---:B------:R-:W-:Y:S02]  /*4b30*/  ISETP.GE.AND P3, PT, R33.reuse, R135, PT ;  /* 0x000000872100720c */ /* 0x040fe40003f66270 */
[----:B------:R-:W-:-:S02]  /*4b40*/  ISETP.GE.AND P0, PT, R33, R134, PT ;  /* 0x000000862100720c */ /* 0x000fc40003f06270 */
[----:B------:R-:W-:Y:S02]  /*4b50*/  FMNMX.FTZ R33, R52, R32, !PT ;  /* 0x0000002034217209 */ /* 0x000fe40007810000 */
[----:B------:R-:W-:Y:S02]  /*4b60*/  FSEL R136, R29, -INF , !P4 ;  /* 0xff8000001d887808 */ /* 0x000fe40006000000 */
[----:B------:R-:W-:Y:S02]  /*4b70*/  FMNMX.FTZ R29, R0, R33, !PT ;  /* 0x00000021001d7209 */ /* 0x000fe40007810000 */
[----:B------:R-:W-:Y:S02]  /*4b80*/  IADD3 R30, R2, 0x39, RZ ;  /* 0x00000039021e7810 */ /* 0x000fe40007ffe0ff */
[----:B------:R-:W-:Y:S02]  /*4b90*/  FMNMX.FTZ R29, R50, R29, !PT ;  /* 0x0000001d321d7209 */ /* 0x000fe40007810000 */
[----:B------:R-:W-:-:S02]  /*4ba0*/  FSEL R149, R31, -INF , !P1 ;  /* 0xff8000001f957808 */ /* 0x000fc40004800000 */
[----:B------:R-:W-:Y:S02]  /*4bb0*/  IADD3 R28, R2, 0x40, RZ ;  /* 0x00000040021c7810 */ /* 0x000fe40007ffe0ff */
[C---:B------:R-:W-:Y:S02]  /*4bc0*/  ISETP.GE.AND P4, PT, R30.reuse, R135, PT ;  /* 0x000000871e00720c */ /* 0x040fe40003f86270 */
[----:B------:R-:W-:Y:S02]  /*4bd0*/  ISETP.GE.AND P1, PT, R30, R134, PT ;  /* 0x000000861e00720c */ /* 0x000fe40003f26270 */
[----:B------:R-:W-:Y:S02]  /*4be0*/  FSEL R145, R26, -INF , !P0 ;  /* 0xff8000001a917808 */ /* 0x000fe40004000000 */
[----:B------:R-:W-:Y:S02]  /*4bf0*/  FMNMX.FTZ R29, R60, R29, !PT ;  /* 0x0000001d3c1d7209 */ /* 0x000fe40007810000 */
[----:B------:R-:W-:-:S02]  /*4c00*/  IADD3 R26, R2, 0x41, RZ ;  /* 0x00000041021a7810 */ /* 0x000fc40007ffe0ff */
[----:B------:R-:W-:Y:S02]  /*4c10*/  FSEL R138, R24, -INF , !P3 ;  /* 0xff800000188a7808 */ /* 0x000fe40005800000 */
[----:B------:R-:W-:Y:S02]  /*4c20*/  ISETP.GE.AND P3, PT, R28, R135, PT ;  /* 0x000000871c00720c */ /* 0x000fe40003f66270 */
[----:B------:R-:W-:Y:S02]  /*4c30*/  FSEL R140, R25, -INF , !P4 ;  /* 0xff800000198c7808 */ /* 0x000fe40006000000 */
[----:B------:R-:W-:Y:S02]  /*4c40*/  FMNMX.FTZ R25, R64, R29, !PT ;  /* 0x0000001d40197209 */ /* 0x000fe40007810000 */
[----:B------:R-:W-:Y:S02]  /*4c50*/  FSEL R147, R27, -INF , !P1 ;  /* 0xff8000001b937808 */ /* 0x000fe40004800000 */
[----:B------:R-:W-:-:S02]  /*4c60*/  ISETP.GE.AND P1, PT, R26, R134, PT ;  /* 0x000000861a00720c */ /* 0x000fc40003f26270 */
[----:B------:R-:W-:Y:S02]  /*4c70*/  ISETP.GE.AND P4, PT, R26, R135, PT ;  /* 0x000000871a00720c */ /* 0x000fe40003f86270 */
[----:B------:R-:W-:Y:S02]  /*4c80*/  FSEL R118, R20, -INF , !P3 ;  /* 0xff80000014767808 */ /* 0x000fe40005800000 */
[----:B------:R-:W-:Y:S02]  /*4c90*/  IADD3 R24, R2, 0x48, RZ ;  /* 0x0000004802187810 */ /* 0x000fe40007ffe0ff */
[----:B------:R-:W-:Y:S02]  /*4ca0*/  FMNMX.FTZ R25, R46, R25, !PT ;  /* 0x000000192e197209 */ /* 0x000fe40007810000 */
[----:B------:R-:W-:Y:S02]  /*4cb0*/  IADD3 R20, R2, 0x49, RZ ;  /* 0x0000004902147810 */ /* 0x000fe40007ffe0ff */
[----:B------:R-:W-:-:S02]  /*4cc0*/  FSEL R143, R23, -INF , !P1 ;  /* 0xff800000178f7808 */ /* 0x000fc40004800000 */
[----:B------:R-:W-:Y:S02]  /*4cd0*/  ISETP.GE.AND P1, PT, R2, R134, PT ;  /* 0x000000860200720c */ /* 0x000fe40003f26270 */
[----:B------:R-:W-:Y:S02]  /*4ce0*/  FSEL R120, R21, -INF , !P4 ;  /* 0xff80000015787808 */ /* 0x000fe40006000000 */
[----:B------:R-:W-:Y:S02]  /*4cf0*/  FSEL R33, R55, -INF , !P2 ;  /* 0xff80000037217808 */ /* 0x000fe40005000000 */
[----:B------:R-:W-:Y:S02]  /*4d00*/  ISETP.GE.AND P3, PT, R24, R135, PT ;  /* 0x000000871800720c */ /* 0x000fe40003f66270 */
[----:B------:R-:W-:Y:S02]  /*4d10*/  FMNMX.FTZ R25, R42, R25, !PT ;  /* 0x000000192a197209 */ /* 0x000fe40007810000 */
[----:B------:R-:W-:-:S02]  /*4d20*/  ISETP.GE.AND P4, PT, R20, R135, PT ;  /* 0x000000871400720c */ /* 0x000fc40003f86270 */
[----:B------:R-:W-:Y:S02]  /*4d30*/  ISETP.GE.AND P2, PT, R20, R134, PT ;  /* 0x000000861400720c */ /* 0x000fe40003f46270 */
[----:B------:R-:W-:Y:S02]  /*4d40*/  IADD3 R20, R2, 0x50, RZ ;  /* 0x0000005002147810 */ /* 0x000fe40007ffe0ff */
[----:B------:R-:W-:Y:S02]  /*4d50*/  FSEL R54, R54, -INF , !P1 ;  /* 0xff80000036367808 */ /* 0x000fe40004800000 */
[----:B------:R-:W-:Y:S02]  /*4d60*/  FMNMX.FTZ R21, R40, R25, !PT ;  /* 0x0000001928157209 */ /* 0x000fe40007810000 */
[----:B------:R-:W-:Y:S02]  /*4d70*/  FSEL R122, R16, -INF , !P3 ;  /* 0xff800000107a7808 */ /* 0x000fe40005800000 */
[----:B------:R-:W-:-:S02]  /*4d80*/  ISETP.GE.AND P3, PT, R20, R135, PT ;  /* 0x000000871400720c */ /* 0x000fc40003f66270 */
[----:B------:R-:W-:Y:S02]  /*4d90*/  ISETP.GE.AND P1, PT, R20, R134, PT ;  /* 0x000000861400720c */ /* 0x000fe40003f26270 */
[----:B------:R-:W-:Y:S02]  /*4da0*/  FMNMX.FTZ R20, R54, R33, !PT ;  /* 0x0000002136147209 */ /* 0x000fe40007810000 */
[----:B------:R-:W-:Y:S02]  /*4db0*/  FMNMX.FTZ R21, R38, R21, !PT ;  /* 0x0000001526157209 */ /* 0x000fe40007810000 */
[----:B------:R-:W-:Y:S02]  /*4dc0*/  FMNMX.FTZ R20, R79, R20, !PT ;  /* 0x000000144f147209 */ /* 0x000fe40007810000 */
[----:B------:R-:W-:Y:S02]  /*4dd0*/  FMNMX.FTZ R21, R44, R21, !PT ;  /* 0x000000152c157209 */ /* 0x000fe40007810000 */
[----:B------:R-:W-:-:S02]  /*4de0*/  FMNMX.FTZ R20, R77, R20, !PT ;  /* 0x000000144d147209 */ /* 0x000fc40007810000 */
[----:B------:R-:W-:Y:S02]  /*4df0*/  ISETP.GE.AND P0, PT, R28, R134, PT ;  /* 0x000000861c00720c */ /* 0x000fe40003f06270 */
[----:B------:R-:W-:Y:S02]  /*4e00*/  FMNMX.FTZ R25, R142, R21, !PT ;  /* 0x000000158e197209 */ /* 0x000fe40007810000 */
[----:B------:R-:W-:Y:S02]  /*4e10*/  FMNMX.FTZ R20, R75, R20, !PT ;  /* 0x000000144b147209 */ /* 0x000fe40007810000 */
[----:B------:R-:W-:Y:S02]  /*4e20*/  FSEL R139, R22, -INF , !P0 ;  /* 0xff800000168b7808 */ /* 0x000fe40004000000 */
[----:B------:R-:W-:Y:S02]  /*4e30*/  FMNMX.FTZ R25, R36, R25, !PT ;  /* 0x0000001924197209 */ /* 0x000fe40007810000 */
[----:B------:R-:W-:-:S02]  /*4e40*/  ISETP.GE.AND P0, PT, R24, R134, PT ;  /* 0x000000861800720c */ /* 0x000fc40003f06270 */
[----:B------:R-:W-:Y:S02]  /*4e50*/  FMNMX.FTZ R20, R73, R20, !PT ;  /* 0x0000001449147209 */ /* 0x000fe40007810000 */
[----:B------:R-:W-:Y:S02]  /*4e60*/  FMNMX.FTZ R25, R136, R25, !PT ;  /* 0x0000001988197209 */ /* 0x000fe40007810000 */
[----:B------:R-:W-:Y:S02]  /*4e70*/  FSEL R141, R18, -INF , !P0 ;  /* 0xff800000128d7808 */ /* 0x000fe40004000000 */
[----:B------:R-:W-:Y:S02]  /*4e80*/  FMNMX.FTZ R18, R65, R20, !PT ;  /* 0x0000001441127209 */ /* 0x000fe40007810000 */
[----:B------:R-:W-:Y:S02]  /*4e90*/  FMNMX.FTZ R25, R138, R25, !PT ;  /* 0x000000198a197209 */ /* 0x000fe40007810000 */
[----:B------:R-:W-:-:S02]  /*4ea0*/  IADD3 R23, R2, 0x58, RZ ;  /* 0x0000005802177810 */ /* 0x000fc40007ffe0ff */
[----:B------:R-:W-:Y:S02]  /*4eb0*/  FSEL R20, R12, -INF , !P3 ;  /* 0xff8000000c147808 */ /* 0x000fe40005800000 */
[----:B------:R-:W-:Y:S02]  /*4ec0*/  FMNMX.FTZ R12, R43, R18, !PT ;  /* 0x000000122b0c7209 */ /* 0x000fe40007810000 */
[----:B------:R-:W-:Y:S02]  /*4ed0*/  FMNMX.FTZ R25, R140, R25, !PT ;  /* 0x000000198c197209 */ /* 0x000fe40007810000 */
[----:B------:R-:W-:Y:S02]  /*4ee0*/  ISETP.GE.AND P3, PT, R23, R135, PT ;  /* 0x000000871700720c */ /* 0x000fe40003f66270 */
[----:B------:R-:W-:Y:S02]  /*4ef0*/  FMNMX.FTZ R12, R155, R12, !PT ;  /* 0x0000000c9b0c7209 */ /* 0x000fe40007810000 */
[----:B------:R-:W-:-:S02]  /*4f00*/  FMNMX.FTZ R25, R118, R25, !PT ;  /* 0x0000001976197209 */ /* 0x000fc40007810000 */
[----:B------:R-:W-:Y:S02]  /*4f10*/  FSEL R56, R8, -INF , !P3 ;  /* 0xff80000008387808 */ /* 0x000fe40005800000 */
[----:B------:R-:W-:Y:S02]  /*4f20*/  FMNMX.FTZ R8, R39, R12, !PT ;  /* 0x0000000c27087209 */ /* 0x000fe40007810000 */
[----:B------:R-:W-:Y:S02]  /*4f30*/  FMNMX.FTZ R25, R120, R25, !PT ;  /* 0x0000001978197209 */ /* 0x000fe40007810000 */
[----:B------:R-:W-:Y:S02]  /*4f40*/  IADD3 R21, R2, 0x51, RZ ;  /* 0x0000005102157810 */ /* 0x000fe40007ffe0ff */
[----:B------:R-:W-:Y:S02]  /*4f50*/  FMNMX.FTZ R8, R37, R8, !PT ;  /* 0x0000000825087209 */ /* 0x000fe40007810000 */
[----:B------:R-:W-:-:S02]  /*4f60*/  FSEL R126, R17, -INF , !P4 ;  /* 0xff800000117e7808 */ /* 0x000fc40006000000 */
[----:B------:R-:W-:Y:S02]  /*4f70*/  FMNMX.FTZ R17, R122, R25, !PT ;  /* 0x000000197a117209 */ /* 0x000fe40007810000 */
[----:B------:R-:W-:Y:S02]  /*4f80*/  ISETP.GE.AND P0, PT, R21, R135, PT ;  /* 0x000000871500720c */ /* 0x000fe40003f06270 */
[----:B------:R-:W-:Y:S02]  /*4f90*/  FMNMX.FTZ R8, R153, R8, !PT ;  /* 0x0000000899087209 */ /* 0x000fe40007810000 */
[----:B------:R-:W-:Y:S02]  /*4fa0*/  IADD3 R49, R2, 0x59, RZ ;  /* 0x0000005902317810 */ /* 0x000fe40007ffe0ff */
[----:B------:R-:W-:Y:S02]  /*4fb0*/  FMNMX.FTZ R17, R126, R17, !PT ;  /* 0x000000117e117209 */ /* 0x000fe40007810000 */
[----:B------:R-:W-:-:S02]  /*4fc0*/  FSEL R22, R13, -INF , !P0 ;  /* 0xff8000000d167808 */ /* 0x000fc40004000000 */
[----:B------:R-:W-:Y:S02]  /*4fd0*/  FMNMX.FTZ R8, R5, R8, !PT ;  /* 0x0000000805087209 */ /* 0x000fe40007810000 */
[----:B------:R-:W-:Y:S02]  /*4fe0*/  ISETP.GE.AND P0, PT, R49, R135, PT ;  /* 0x000000873100720c */ /* 0x000fe40003f06270 */
[----:B------:R-:W-:Y:S02]  /*4ff0*/  IADD3 R47, R2, 0x61, RZ ;  /* 0x00000061022f7810 */ /* 0x000fe40007ffe0ff */
[----:B------:R-:W-:Y:S02]  /*5000*/  FMNMX.FTZ R13, R20, R17, !PT ;  /* 0x00000011140d7209 */ /* 0x000fe40007810000 */
[----:B------:R-:W-:Y:S02]  /*5010*/  FMNMX.FTZ R8, R149, R8, !PT ;  /* 0x0000000895087209 */ /* 0x000fe40007810000 */
[----:B------:R-:W-:-:S02]  /*5020*/  FSEL R58, R9, -INF , !P0 ;  /* 0xff800000093a7808 */ /* 0x000fc40004000000 */
[----:B------:R-:W-:Y:S02]  /*5030*/  IADD3 R48, R2, 0x60, RZ ;  /* 0x0000006002307810 */ /* 0x000fe40007ffe0ff */
[----:B------:R-:W-:Y:S02]  /*5040*/  FMNMX.FTZ R13, R22, R13, !PT ;  /* 0x0000000d160d7209 */ /* 0x000fe40007810000 */
[-C--:B------:R-:W-:Y:S02]  /*5050*/  ISETP.GE.AND P0, PT, R47, R135.reuse, PT ;  /* 0x000000872f00720c */ /* 0x080fe40003f06270 */
[----:B------:R-:W-:Y:S02]  /*5060*/  IADD3 R41, R2, 0x69, RZ ;  /* 0x0000006902297810 */ /* 0x000fe40007ffe0ff */
[----:B------:R-:W-:Y:S02]  /*5070*/  FMNMX.FTZ R8, R145, R8, !PT ;  /* 0x0000000891087209 */ /* 0x000fe40007810000 */
[----:B------:R-:W-:-:S02]  /*5080*/  ISETP.GE.AND P3, PT, R48, R135, PT ;  /* 0x000000873000720c */ /* 0x000fc40003f66270 */
[----:B------:R-:W-:Y:S02]  /*5090*/  FMNMX.FTZ R9, R56, R13, !PT ;  /* 0x0000000d38097209 */ /* 0x000fe40007810000 */
[----:B------:R-:W-:Y:S02]  /*50a0*/  FSEL R28, R105, -INF , !P0 ;  /* 0xff800000691c7808 */ /* 0x000fe40004000000 */
[----:B------:R-:W-:Y:S02]  /*50b0*/  ISETP.GE.AND P0, PT, R41, R135, PT ;  /* 0x000000872900720c */ /* 0x000fe40003f06270 */
[C---:B------:R-:W-:Y:S02]  /*50c0*/  IADD3 R34, R2.reuse, 0x71, RZ ;  /* 0x0000007102227810 */ /* 0x040fe40007ffe0ff */
[----:B------:R-:W-:Y:S02]  /*50d0*/  FMNMX.FTZ R8, R147, R8, !PT ;  /* 0x0000000893087209 */ /* 0x000fe40007810000 */
[----:B------:R-:W-:-:S02]  /*50e0*/  IADD3 R45, R2, 0x68, RZ ;  /* 0x00000068022d7810 */ /* 0x000fc40007ffe0ff */
[----:B------:R-:W-:Y:S02]  /*50f0*/  FSEL R25, R104, -INF , !P3 ;  /* 0xff80000068197808 */ /* 0x000fe40005800000 */
[----:B------:R-:W-:Y:S02]  /*5100*/  FMNMX.FTZ R12, R58, R9, !PT ;  /* 0x000000093a0c7209 */ /* 0x000fe40007810000 */
[----:B------:R-:W-:Y:S02]  /*5110*/  FSEL R31, R101, -INF , !P0 ;  /* 0xff800000651f7808 */ /* 0x000fe40004000000 */
[C---:B------:R-:W-:Y:S02]  /*5120*/  IADD3 R35, R2.reuse, 0x70, RZ ;  /* 0x0000007002237810 */ /* 0x040fe40007ffe0ff */
[----:B------:R-:W-:Y:S02]  /*5130*/  IADD3 R16, R2, 0x78, RZ ;  /* 0x0000007802107810 */ /* 0x000fe40007ffe0ff */
[----:B------:R-:W-:-:S02]  /*5140*/  ISETP.GE.AND P0, PT, R34, R135, PT ;  /* 0x000000872200720c */ /* 0x000fc40003f06270 */
[----:B------:R-:W-:Y:S02]  /*5150*/  FMNMX.FTZ R8, R139, R8, !PT ;  /* 0x000000088b087209 */ /* 0x000fe40007810000 */
[----:B------:R-:W-:Y:S02]  /*5160*/  IADD3 R2, R2, 0x79, RZ ;  /* 0x0000007902027810 */ /* 0x000fe40007ffe0ff */
[----:B------:R-:W-:Y:S02]  /*5170*/  ISETP.GE.AND P3, PT, R45, R135, PT ;  /* 0x000000872d00720c */ /* 0x000fe40003f66270 */
[----:B------:R-:W-:Y:S02]  /*5180*/  FMNMX.FTZ R9, R25, R12, !PT ;  /* 0x0000000c19097209 */ /* 0x000fe40007810000 */
[----:B------:R-:W-:Y:S02]  /*5190*/  FSEL R27, R97, -INF , !P0 ;  /* 0xff800000611b7808 */ /* 0x000fe40004000000 */
[----:B------:R-:W-:-:S02]  /*51a0*/  FMNMX.FTZ R8, R143, R8, !PT ;  /* 0x000000088f087209 */ /* 0x000fc40007810000 */
[----:B------:R-:W-:Y:S02]  /*51b0*/  ISETP.GE.AND P0, PT, R2, R135, PT ;  /* 0x000000870200720c */ /* 0x000fe40003f06270 */
[----:B------:R-:W-:Y:S02]  /*51c0*/  FSEL R30, R100, -INF , !P3 ;  /* 0xff800000641e7808 */ /* 0x000fe40005800000 */
[----:B------:R-:W-:Y:S02]  /*51d0*/  FMNMX.FTZ R9, R28, R9, !PT ;  /* 0x000000091c097209 */ /* 0x000fe40007810000 */
[----:B------:R-:W-:Y:S02]  /*51e0*/  FSEL R151, R19, -INF , !P2 ;  /* 0xff80000013977808 */ /* 0x000fe40005000000 */
[----:B------:R-:W-:Y:S02]  /*51f0*/  FMNMX.FTZ R8, R141, R8, !PT ;  /* 0x000000088d087209 */ /* 0x000fe40007810000 */
[----:B------:R-:W-:-:S02]  /*5200*/  FSEL R29, R93, -INF , !P0 ;  /* 0xff8000005d1d7808 */ /* 0x000fc40004000000 */
[----:B------:R-:W-:Y:S02]  /*5210*/  ISETP.GE.AND P3, PT, R35, R135, PT ;  /* 0x000000872300720c */ /* 0x000fe40003f66270 */
[----:B------:R-:W-:Y:S02]  /*5220*/  FMNMX.FTZ R12, R30, R9, !PT ;  /* 0x000000091e0c7209 */ /* 0x000fe40007810000 */
[----:B------:R-:W-:Y:S02]  /*5230*/  ISETP.GE.AND P0, PT, R21, R134, PT ;  /* 0x000000861500720c */ /* 0x000fe40003f06270 */
[----:B------:R-:W-:Y:S02]  /*5240*/  FSEL R21, R14, -INF , !P1 ;  /* 0xff8000000e157808 */ /* 0x000fe40004800000 */
[----:B------:R-:W-:Y:S02]  /*5250*/  FMNMX.FTZ R14, R151, R8, !PT ;  /* 0x00000008970e7209 */ /* 0x000fe40007810000 */
[----:B------:R-:W-:-:S02]  /*5260*/  FSEL R24, R96, -INF , !P3 ;  /* 0xff80000060187808 */ /* 0x000fc40005800000 */
[----:B------:R-:W-:Y:S02]  /*5270*/  FMNMX.FTZ R9, R31, R12, !PT ;  /* 0x0000000c1f097209 */ /* 0x000fe40007810000 */
[----:B------:R-:W-:Y:S02]  /*5280*/  ISETP.GE.AND P1, PT, R23, R134, PT ;  /* 0x000000861700720c */ /* 0x000fe40003f26270 */
[----:B------:R-:W-:Y:S02]  /*5290*/  FSEL R23, R15, -INF , !P0 ;  /* 0xff8000000f177808 */ /* 0x000fe40004000000 */
[----:B------:R-:W-:Y:S02]  /*52a0*/  FMNMX.FTZ R14, R21, R14, !PT ;  /* 0x0000000e150e7209 */ /* 0x000fe40007810000 */
[----:B------:R-:W-:Y:S02]  /*52b0*/  ISETP.GE.AND P3, PT, R16, R135, PT ;  /* 0x000000871000720c */ /* 0x000fe40003f66270 */
[----:B------:R-:W-:-:S02]  /*52c0*/  FMNMX.FTZ R12, R24, R9, !PT ;  /* 0x00000009180c7209 */ /* 0x000fc40007810000 */
[----:B------:R-:W-:Y:S02]  /*52d0*/  ISETP.GE.AND P0, PT, R49, R134, PT ;  /* 0x000000863100720c */ /* 0x000fe40003f06270 */
[----:B------:R-:W-:Y:S02]  /*52e0*/  FSEL R119, R10, -INF , !P1 ;  /* 0xff8000000a777808 */ /* 0x000fe40004800000 */
[----:B------:R-:W-:Y:S02]  /*52f0*/  FMNMX.FTZ R14, R23, R14, !PT ;  /* 0x0000000e170e7209 */ /* 0x000fe40007810000 */
[----:B------:R-:W-:Y:S02]  /*5300*/  FSEL R26, R92, -INF , !P3 ;  /* 0xff8000005c1a7808 */ /* 0x000fe40005800000 */
[----:B------:R-:W-:Y:S02]  /*5310*/  FMNMX.FTZ R9, R27, R12, !PT ;  /* 0x0000000c1b097209 */ /* 0x000fe40007810000 */
[----:B------:R-:W-:-:S02]  /*5320*/  ISETP.GE.AND P1, PT, R48, R134, PT ;  /* 0x000000863000720c */ /* 0x000fc40003f26270 */
[----:B------:R-:W-:Y:S02]  /*5330*/  FSEL R67, R11, -INF , !P0 ;  /* 0xff8000000b437808 */ /* 0x000fe40004000000 */
[----:B------:R-:W-:Y:S02]  /*5340*/  FMNMX.FTZ R14, R119, R14, !PT ;  /* 0x0000000e770e7209 */ /* 0x000fe40007810000 */
[----:B------:R-:W-:Y:S02]  /*5350*/  FMNMX.FTZ R12, R26, R9, !PT ;  /* 0x000000091a0c7209 */ /* 0x000fe40007810000 */
[----:B------:R-:W-:Y:S02]  /*5360*/  ISETP.GE.AND P0, PT, R47, R134, PT ;  /* 0x000000862f00720c */ /* 0x000fe40003f06270 */
[----:B------:R-:W-:Y:S02]  /*5370*/  FSEL R49, R106, -INF , !P1 ;  /* 0xff8000006a317808 */ /* 0x000fe40004800000 */
[----:B------:R-:W-:-:S02]  /*5380*/  FMNMX.FTZ R14, R67, R14, !PT ;  /* 0x0000000e430e7209 */ /* 0x000fc40007810000 */
[----:B------:R-:W-:Y:S02]  /*5390*/  FMNMX.FTZ R8, R29, R12, !PT ;  /* 0x0000000c1d087209 */ /* 0x000fe40007810000 */
[----:B------:R-:W-:Y:S02]  /*53a0*/  ISETP.GE.AND P1, PT, R45, R134, PT ;  /* 0x000000862d00720c */ /* 0x000fe40003f26270 */
[----:B------:R-:W-:Y:S01]  /*53b0*/  FSEL R61, R107, -INF , !P0 ;  /* 0xff8000006b3d7808 */ /* 0x000fe20004000000 */
[----:B------:R-:W1:Y:S01]  /*53c0*/  SHFL.BFLY PT, R9, R8, 0x2, 0x1f ;  /* 0x0c401f0008097f89 */ /* 0x000e6200000e0000 */
[----:B------:R-:W-:Y:S02]  /*53d0*/  FMNMX.FTZ R14, R49, R14, !PT ;  /* 0x0000000e310e7209 */ /* 0x000fe40007810000 */
[----:B------:R-:W-:Y:S02]  /*53e0*/  ISETP.GE.AND P0, PT, R41, R134, PT ;  /* 0x000000862900720c */ /* 0x000fe40003f06270 */
[----:B------:R-:W-:-:S02]  /*53f0*/  FSEL R63, R102, -INF , !P1 ;  /* 0xff800000663f7808 */ /* 0x000fc40004800000 */
[----:B------:R-:W-:Y:S02]  /*5400*/  FMNMX.FTZ R10, R61, R14, !PT ;  /* 0x0000000e3d0a7209 */ /* 0x000fe40007810000 */
[----:B------:R-:W-:Y:S01]  /*5410*/  ISETP.GE.AND P1, PT, R35, R134, PT ;  /* 0x000000862300720c */ /* 0x000fe20003f26270 */
[----:B------:R-:W-:Y:S01]  /*5420*/  LDSM.16.MT88.4 R12, [R170+0x9400] ;  /* 0x00940000aa0c783b */ /* 0x000fe20000004200 */
[----:B------:R-:W-:Y:S02]  /*5430*/  FSEL R47, R103, -INF , !P0 ;  /* 0xff800000672f7808 */ /* 0x000fe40004000000 */
[----:B------:R-:W-:Y:S02]  /*5440*/  FMNMX.FTZ R10, R63, R10, !PT ;  /* 0x0000000a3f0a7209 */ /* 0x000fe40007810000 */
[----:B------:R-:W-:Y:S02]  /*5450*/  ISETP.GE.AND P0, PT, R34, R134, PT ;  /* 0x000000862200720c */ /* 0x000fe40003f06270 */
[----:B------:R-:W-:-:S02]  /*5460*/  FSEL R48, R98, -INF , !P1 ;  /* 0xff80000062307808 */ /* 0x000fc40004800000 */
[----:B------:R-:W-:Y:S02]  /*5470*/  FMNMX.FTZ R11, R47, R10, !PT ;  /* 0x0000000a2f0b7209 */ /* 0x000fe40007810000 */
[-C--:B------:R-:W-:Y:S02]  /*5480*/  ISETP.GE.AND P1, PT, R16, R134.reuse, PT ;  /* 0x000000861000720c */ /* 0x080fe40003f26270 */
[----:B------:R-:W-:Y:S01]  /*5490*/  FSEL R59, R99, -INF , !P0 ;  /* 0xff800000633b7808 */ /* 0x000fe20004000000 */
[----:B------:R-:W-:Y:S01]  /*54a0*/  LDSM.16.MT88.4 R16, [R170+0xb400] ;  /* 0x00b40000aa10783b */ /* 0x000fe20000004200 */
[----:B------:R-:W-:Y:S02]  /*54b0*/  FMNMX.FTZ R10, R48, R11, !PT ;  /* 0x0000000b300a7209 */ /* 0x000fe40007810000 */
[----:B------:R-:W-:Y:S02]  /*54c0*/  ISETP.GE.AND P0, PT, R2, R134, PT ;  /* 0x000000860200720c */ /* 0x000fe40003f06270 */
[----:B------:R-:W-:-:S02]  /*54d0*/  FSEL R57, R94, -INF , !P1 ;  /* 0xff8000005e397808 */ /* 0x000fc40004800000 */
[----:B------:R-:W-:Y:S02]  /*54e0*/  FMNMX.FTZ R10, R59, R10, !PT ;  /* 0x0000000a3b0a7209 */ /* 0x000fe40007810000 */
[----:B------:R-:W-:Y:S02]  /*54f0*/  FSEL R55, R95, -INF , !P0 ;  /* 0xff8000005f377808 */ /* 0x000fe40004000000 */
[----:B------:R-:W-:Y:S01]  /*5500*/  FMNMX.FTZ R10, R57, R10, !PT ;  /* 0x0000000a390a7209 */ /* 0x000fe20007810000 */
[----:B------:R-:W-:Y:S01]  /*5510*/  LDSM.16.MT88.4 R92, [R168+0xb000] ;  /* 0x00b00000a85c783b */ /* 0x000fe20000004200 */
[----:B-1----:R-:W-:Y:S02]  /*5520*/  FMNMX.FTZ R9, R8, R9, !PT ;  /* 0x0000000908097209 */ /* 0x002fe40007810000 */
[----:B------:R-:W-:-:S03]  /*5530*/  FMNMX.FTZ R11, R55, R10, !PT ;  /* 0x0000000a370b7209 */ /* 0x000fc60007810000 */
[----:B------:R-:W1:Y:S04]  /*5540*/  SHFL.BFLY PT, R8, R9, 0x1, 0x1f ;  /* 0x0c201f0009087f89 */ /* 0x000e6800000e0000 */
[----:B------:R-:W2:Y:S01]  /*5550*/  SHFL.BFLY PT, R10, R11, 0x2, 0x1f ;  /* 0x0c401f000b0a7f89 */ /* 0x000ea200000e0000 */
[----:B-1----:R-:W-:Y:S02]  /*5560*/  FMNMX.FTZ R2, R9, R8, !PT ;  /* 0x0000000809027209 */ /* 0x002fe40007810000 */
[----:B--2---:R-:W-:-:S03]  /*5570*/  FMNMX.FTZ R8, R11, R10, !PT ;  /* 0x0000000a0b087209 */ /* 0x004fc60007810000 */
[C---:B------:R-:W-:Y:S01]  /*5580*/  FMUL.FTZ R53, R2.reuse, c[0x0][0x23c] ;  /* 0x00008f0002357a20 */ /* 0x040fe20000410000 */
[----:B------:R-:W-:Y:S01]  /*5590*/  FSETP.NEU.FTZ.AND P0, PT, R2, -INF , PT ;  /* 0xff8000000200780b */ /* 0x000fe20003f1d000 */
[----:B------:R-:W1:Y:S03]  /*55a0*/  SHFL.BFLY PT, R9, R8, 0x1, 0x1f ;  /* 0x0c201f0008097f89 */ /* 0x000e6600000e0000 */
[----:B------:R-:W-:-:S05]  /*55b0*/  FSEL R53, R53, RZ, P0 ;  /* 0x000000ff35357208 */ /* 0x000fca0000000000 */
[--C-:B------:R-:W-:Y:S02]  /*55c0*/  FFMA.FTZ R121, R0, c[0x0][0x23c], -R53.reuse ;  /* 0x00008f0000797a23 */ /* 0x100fe40000010835 */
[--C-:B------:R-:W-:Y:S02]  /*55d0*/  FFMA.FTZ R62, R50, c[0x0][0x23c], -R53.reuse ;  /* 0x00008f00323e7a23 */ /* 0x100fe40000010835 */
[--C-:B------:R-:W-:Y:S02]  /*55e0*/  FFMA.FTZ R51, R64, c[0x0][0x23c], -R53.reuse ;  /* 0x00008f0040337a23 */ /* 0x100fe40000010835 */
[--C-:B------:R-:W-:Y:S01]  /*55f0*/  FFMA.FTZ R123, R52, c[0x0][0x23c], -R53.reuse ;  /* 0x00008f00347b7a23 */ /* 0x100fe20000010835 */
[----:B------:R-:W-:Y:S01]  /*5600*/  MUFU.EX2 R121, R121 ;  /* 0x0000007900797308 */ /* 0x000fe20000000800 */
[--C-:B------:R-:W-:Y:S02]  /*5610*/  FFMA.FTZ R66, R32, c[0x0][0x23c], -R53.reuse ;  /* 0x00008f0020427a23 */ /* 0x100fe40000010835 */
[----:B------:R-:W-:-:S02]  /*5620*/  FFMA.FTZ R52, R46, c[0x0][0x23c], -R53 ;  /* 0x00008f002e347a23 */ /* 0x000fc40000010835 */
[--C-:B------:R-:W-:Y:S02]  /*5630*/  FFMA.FTZ R60, R60, c[0x0][0x23c], -R53.reuse ;  /* 0x00008f003c3c7a23 */ /* 0x100fe40000010835 */
[--C-:B------:R-:W-:Y:S01]  /*5640*/  FFMA.FTZ R45, R42, c[0x0][0x23c], -R53.reuse ;  /* 0x00008f002a2d7a23 */ /* 0x100fe20000010835 */
[----:B------:R-:W-:Y:S01]  /*5650*/  MUFU.EX2 R123, R123 ;  /* 0x0000007b007b7308 */ /* 0x000fe20000000800 */
[--C-:B------:R-:W-:Y:S01]  /*5660*/  FFMA.FTZ R42, R38, c[0x0][0x23c], -R53.reuse ;  /* 0x00008f00262a7a23 */ /* 0x100fe20000010835 */
[----:B-1----:R-:W-:Y:S01]  /*5670*/  FMNMX.FTZ R0, R8, R9, !PT ;  /* 0x0000000908007209 */ /* 0x002fe20007810000 */
[--C-:B------:R-:W-:Y:S02]  /*5680*/  FFMA.FTZ R41, R44, c[0x0][0x23c], -R53.reuse ;  /* 0x00008f002c297a23 */ /* 0x100fe40000010835 */
[--C-:B------:R-:W-:Y:S01]  /*5690*/  FFMA.FTZ R38, R142, c[0x0][0x23c], -R53.reuse ;  /* 0x00008f008e267a23 */ /* 0x100fe20000010835 */
[C---:B------:R-:W-:Y:S01]  /*56a0*/  FSETP.NEU.FTZ.AND P0, PT, R0.reuse, -INF , PT ;  /* 0xff8000000000780b */ /* 0x040fe20003f1d000 */
[----:B------:R-:W-:Y:S01]  /*56b0*/  FMUL.FTZ R50, R0, c[0x0][0x23c] ;  /* 0x00008f0000327a20 */ /* 0x000fe20000410000 */
[----:B------:R-:W1:Y:S01]  /*56c0*/  MUFU.EX2 R66, R66 ;  /* 0x0000004200427308 */ /* 0x000e620000000800 */
[----:B------:R-:W-:-:S02]  /*56d0*/  FFMA.FTZ R4, R140, c[0x0][0x23c], -R53 ;  /* 0x00008f008c047a23 */ /* 0x000fc40000010835 */
[----:B------:R-:W-:Y:S01]  /*56e0*/  FFMA.FTZ R56, R56, c[0x0][0x23c], -R53 ;  /* 0x00008f0038387a23 */ /* 0x000fe20000010835 */
[----:B------:R-:W-:Y:S02]  /*56f0*/  FSEL R50, R50, RZ, P0 ;  /* 0x000000ff32327208 */ /* 0x000fe40000000000 */
[----:B------:R-:W-:Y:S02]  /*5700*/  LEA R194, P0, R132, c[0x0][0x168], 0x1 ;  /* 0x00005a0084c27a11 */ /* 0x000fe400078008ff */
[----:B------:R-:W2:Y:S01]  /*5710*/  MUFU.EX2 R62, R62 ;  /* 0x0000003e003e7308 */ /* 0x000ea20000000800 */
[--C-:B------:R-:W-:Y:S01]  /*5720*/  FFMA.FTZ R137, R54, c[0x0][0x23c], -R50.reuse ;  /* 0x00008f0036897a23 */ /* 0x100fe20000010832 */
[----:B------:R-:W-:Y:S01]  /*5730*/  LEA.HI.X R193, R132, c[0x0][0x16c], R131, 0x1, P0 ;  /* 0x00005b0084c17a11 */ /* 0x000fe200000f0c83 */
[--C-:B------:R-:W-:Y:S02]  /*5740*/  FFMA.FTZ R116, R33, c[0x0][0x23c], -R50.reuse ;  /* 0x00008f0021747a23 */ /* 0x100fe40000010832 */
[--C-:B------:R-:W-:Y:S01]  /*5750*/  FFMA.FTZ R127, R79, c[0x0][0x23c], -R50.reuse ;  /* 0x00008f004f7f7a23 */ /* 0x100fe20000010832 */
[----:B------:R-:W-:Y:S01]  /*5760*/  LDSM.16.MT88.4 R32, [R168+0x9400] ;  /* 0x00940000a820783b */ /* 0x000fe20000004200 */
[--C-:B------:R-:W-:Y:S01]  /*5770*/  FFMA.FTZ R64, R77, c[0x0][0x23c], -R50.reuse ;  /* 0x00008f004d407a23 */ /* 0x100fe20000010832 */
[----:B------:R-:W-:Y:S01]  /*5780*/  MUFU.EX2 R137, R137 ;  /* 0x0000008900897308 */ /* 0x000fe20000000800 */
[----:B-1----:R-:W-:Y:S01]  /*5790*/  F2FP.BF16.PACK_AB R104, R66, R123 ;  /* 0x0000007b4268723e */ /* 0x002fe200000010ff */
[--C-:B------:R-:W-:Y:S01]  /*57a0*/  FFMA.FTZ R117, R75, c[0x0][0x23c], -R50.reuse ;  /* 0x00008f004b757a23 */ /* 0x100fe20000010832 */
[----:B------:R-:W1:Y:S01]  /*57b0*/  LDSM.16.MT88.4 R76, [R168+0x9000] ;  /* 0x00900000a84c783b */ /* 0x000e620000004200 */
[----:B------:R-:W-:-:S02]  /*57c0*/  FFMA.FTZ R54, R73, c[0x0][0x23c], -R50 ;  /* 0x00008f0049367a23 */ /* 0x000fc40000010832 */
[--C-:B------:R-:W-:Y:S02]  /*57d0*/  FFMA.FTZ R65, R65, c[0x0][0x23c], -R50.reuse ;  /* 0x00008f0041417a23 */ /* 0x100fe40000010832 */
[----:B------:R-:W3:Y:S01]  /*57e0*/  MUFU.EX2 R116, R116 ;  /* 0x0000007400747308 */ /* 0x000ee20000000800 */
[----:B--2---:R-:W-:Y:S01]  /*57f0*/  F2FP.BF16.PACK_AB R106, R62, R121 ;  /* 0x000000793e6a723e */ /* 0x004fe200000010ff */
[--C-:B------:R-:W-:Y:S02]  /*5800*/  FFMA.FTZ R46, R43, c[0x0][0x23c], -R50.reuse ;  /* 0x00008f002b2e7a23 */ /* 0x100fe40000010832 */
[----:B------:R-:W-:Y:S02]  /*5810*/  FFMA.FTZ R43, R40, c[0x0][0x23c], -R53 ;  /* 0x00008f00282b7a23 */ /* 0x000fe40000010835 */
[--C-:B------:R-:W-:Y:S02]  /*5820*/  FFMA.FTZ R40, R37, c[0x0][0x23c], -R50.reuse ;  /* 0x00008f0025287a23 */ /* 0x100fe40000010832 */
[----:B------:R-:W-:Y:S01]  /*5830*/  MUFU.EX2 R127, R127 ;  /* 0x0000007f007f7308 */ /* 0x000fe20000000800 */
[----:B------:R-:W-:-:S02]  /*5840*/  FFMA.FTZ R44, R155, c[0x0][0x23c], -R50 ;  /* 0x00008f009b2c7a23 */ /* 0x000fc40000010832 */
[--C-:B------:R-:W-:Y:S02]  /*5850*/  FFMA.FTZ R39, R39, c[0x0][0x23c], -R50.reuse ;  /* 0x00008f0027277a23 */ /* 0x100fe40000010832 */
[--C-:B------:R-:W-:Y:S02]  /*5860*/  FFMA.FTZ R37, R153, c[0x0][0x23c], -R50.reuse ;  /* 0x00008f0099257a23 */ /* 0x100fe40000010832 */
[--C-:B------:R-:W-:Y:S01]  /*5870*/  FFMA.FTZ R3, R147, c[0x0][0x23c], -R50.reuse ;  /* 0x00008f0093037a23 */ /* 0x100fe20000010832 */
[----:B------:R-:W2:Y:S01]  /*5880*/  MUFU.EX2 R64, R64 ;  /* 0x0000004000407308 */ /* 0x000ea20000000800 */
[----:B---3--:R-:W-:Y:S01]  /*5890*/  F2FP.BF16.PACK_AB R105, R116, R137 ;  /* 0x000000897469723e */ /* 0x008fe200000010ff */
[--C-:B------:R-:W-:Y:S02]  /*58a0*/  FFMA.FTZ R147, R120, c[0x0][0x23c], -R53.reuse ;  /* 0x00008f0078937a23 */ /* 0x100fe40000010835 */
[----:B------:R-:W-:Y:S02]  /*58b0*/  FFMA.FTZ R120, R122, c[0x0][0x23c], -R53 ;  /* 0x00008f007a787a23 */ /* 0x000fe40000010835 */
[----:B------:R-:W-:-:S02]  /*58c0*/  FFMA.FTZ R122, R143, c[0x0][0x23c], -R50 ;  /* 0x00008f008f7a7a23 */ /* 0x000fc40000010832 */
[----:B------:R-:W-:Y:S01]  /*58d0*/  MUFU.EX2 R60, R60 ;  /* 0x0000003c003c7308 */ /* 0x000fe20000000800 */
[----:B------:R-:W-:Y:S02]  /*58e0*/  FADD.FTZ R66, R123, R66 ;  /* 0x000000427b427221 */ /* 0x000fe40000010000 */
[----:B------:R-:W-:Y:S02]  /*58f0*/  FFMA.FTZ R143, R22, c[0x0][0x23c], -R53 ;  /* 0x00008f00168f7a23 */ /* 0x000fe40000010835 */
[----:B------:R-:W-:Y:S02]  /*5900*/  FADD.FTZ R121, R121, R66 ;  /* 0x0000004279797221 */ /* 0x000fe40000010000 */
[--C-:B------:R-:W-:Y:S01]  /*5910*/  FFMA.FTZ R119, R119, c[0x0][0x23c], -R50.reuse ;  /* 0x00008f0077777a23 */ /* 0x100fe20000010832 */
[----:B--2---:R-:W-:Y:S01]  /*5920*/  F2FP.BF16.PACK_AB R107, R64, R127 ;  /* 0x0000007f406b723e */ /* 0x004fe200000010ff */
[----:B------:R-:W2:Y:S01]  /*5930*/  MUFU.EX2 R51, R51 ;  /* 0x0000003300337308 */ /* 0x000ea20000000800 */
[----:B------:R-:W-:-:S02]  /*5940*/  FFMA.FTZ R66, R67, c[0x0][0x23c], -R50 ;  /* 0x00008f0043427a23 */ /* 0x000fc40000010832 */
[----:B------:R-:W-:Y:S02]  /*5950*/  FADD.FTZ R116, R137, R116 ;  /* 0x0000007489747221 */ /* 0x000fe40000010000 */
[----:B------:R-:W-:Y:S01]  /*5960*/  FADD.FTZ R121, R62, R121 ;  /* 0x000000793e797221 */ /* 0x000fe20000010000 */
[C---:B------:R-:W-:Y:S01]  /*5970*/  HMMA.16816.F32.BF16 R112, R104.reuse, R68, RZ ;  /* 0x000000446870723c */ /* 0x040fe200000418ff */
[----:B------:R-:W-:Y:S01]  /*5980*/  FADD.FTZ R127, R127, R116 ;  /* 0x000000747f7f7221 */ /* 0x000fe20000010000 */
[----:B------:R-:W-:Y:S01]  /*5990*/  MUFU.EX2 R52, R52 ;  /* 0x0000003400347308 */ /* 0x000fe20000000800 */
[--C-:B------:R-:W-:Y:S02]  /*59a0*/  FFMA.FTZ R116, R49, c[0x0][0x23c], -R50.reuse ;  /* 0x00008f0031747a23 */ /* 0x100fe40000010832 */
[--C-:B------:R-:W-:Y:S02]  /*59b0*/  FFMA.FTZ R62, R25, c[0x0][0x23c], -R53.reuse ;  /* 0x00008f00193e7a23 */ /* 0x100fe40000010835 */
[----:B------:R-:W-:Y:S01]  /*59c0*/  FFMA.FTZ R67, R31, c[0x0][0x23c], -R53 ;  /* 0x00008f001f437a23 */ /* 0x000fe20000010835 */
[----:B------:R-:W-:Y:S01]  /*59d0*/  HMMA.16816.F32.BF16 R68, R104, R70, RZ ;  /* 0x000000466844723c */ /* 0x000fe200000418ff */
[--C-:B------:R-:W-:Y:S01]  /*59e0*/  FFMA.FTZ R49, R61, c[0x0][0x23c], -R50.reuse ;  /* 0x00008f003d317a23 */ /* 0x100fe20000010832 */
[----:B------:R-:W3:Y:S01]  /*59f0*/  MUFU.EX2 R45, R45 ;  /* 0x0000002d002d7308 */ /* 0x000ee20000000800 */
[----:B--2---:R-:W-:Y:S01]  /*5a00*/  F2FP.BF16.PACK_AB R8, R51, R60 ;  /* 0x0000003c3308723e */ /* 0x004fe200000010ff */
[----:B------:R-:W-:-:S02]  /*5a10*/  FFMA.FTZ R47, R47, c[0x0][0x23c], -R50 ;  /* 0x00008f002f2f7a23 */ /* 0x000fc40000010832 */
[----:B------:R-:W-:Y:S02]  /*5a20*/  FFMA.FTZ R61, R27, c[0x0][0x23c], -R53 ;  /* 0x00008f001b3d7a23 */ /* 0x000fe40000010835 */
[----:B------:R-:W-:Y:S01]  /*5a30*/  HMMA.16816.F32.BF16 R88, R104, R92, RZ ;  /* 0x0000005c6858723c */ /* 0x000fe200000418ff */
[--C-:B------:R-:W-:Y:S01]  /*5a40*/  FFMA.FTZ R48, R48, c[0x0][0x23c], -R50.reuse ;  /* 0x00008f0030307a23 */ /* 0x100fe20000010832 */
[----:B------:R-:W-:Y:S01]  /*5a50*/  MUFU.EX2 R117, R117 ;  /* 0x0000007500757308 */ /* 0x000fe20000000800 */
[--C-:B------:R-:W-:Y:S02]  /*5a60*/  FFMA.FTZ R59, R59, c[0x0][0x23c], -R50.reuse ;  /* 0x00008f003b3b7a23 */ /* 0x100fe40000010832 */
[----:B------:R-:W-:-:S03]  /*5a70*/  FFMA.FTZ R57, R57, c[0x0][0x23c], -R50 ;  /* 0x00008f0039397a23 */ /* 0x000fc60000010832 */
[----:B------:R-:W-:Y:S02]  /*5a80*/  HMMA.16816.F32.BF16 R92, R104, R94, RZ ;  /* 0x0000005e685c723c */ /* 0x000fe400000418ff */
[----:B------:R-:W2:Y:S01]  /*5a90*/  MUFU.EX2 R54, R54 ;  /* 0x0000003600367308 */ /* 0x000ea20000000800 */
[----:B---3--:R-:W-:-:S05]  /*5aa0*/  F2FP.BF16.PACK_AB R10, R45, R52 ;  /* 0x000000342d0a723e */ /* 0x008fca00000010ff */
[C---:B------:R-:W-:Y:S02]  /*5ab0*/  HMMA.16816.F32.BF16 R80, R104.reuse, R84, RZ ;  /* 0x000000546850723c */ /* 0x040fe400000418ff */
[----:B------:R-:W-:Y:S06]  /*5ac0*/  MUFU.EX2 R65, R65 ;  /* 0x0000004100417308 */ /* 0x000fec0000000800 */
[----:B------:R-:W-:Y:S02]  /*5ad0*/  HMMA.16816.F32.BF16 R84, R104, R86, RZ ;  /* 0x000000566854723c */ /* 0x000fe400000418ff */
[----:B------:R-:W3:Y:S01]  /*5ae0*/  MUFU.EX2 R46, R46 ;  /* 0x0000002e002e7308 */ /* 0x000ee20000000800 */
[----:B--2---:R-:W-:-:S05]  /*5af0*/  F2FP.BF16.PACK_AB R9, R54, R117 ;  /* 0x000000753609723e */ /* 0x004fca00000010ff */
[C---:B------:R-:W-:Y:S02]  /*5b00*/  HMMA.16816.F32.BF16 R96, R104.reuse, R108, RZ ;  /* 0x0000006c6860723c */ /* 0x040fe400000418ff */
[----:B------:R-:W-:Y:S06]  /*5b10*/  MUFU.EX2 R43, R43 ;  /* 0x0000002b002b7308 */ /* 0x000fec0000000800 */
[C---:B------:R-:W-:Y:S01]  /*5b20*/  HMMA.16816.F32.BF16 R108, R104.reuse, R110, RZ ;  /* 0x0000006e686c723c */ /* 0x040fe200000418ff */
[----:B---3--:R-:W-:Y:S01]  /*5b30*/  F2FP.BF16.PACK_AB R11, R46, R65 ;  /* 0x000000412e0b723e */ /* 0x008fe200000010ff */
[----:B------:R-:W2:Y:S06]  /*5b40*/  MUFU.EX2 R42, R42 ;  /* 0x0000002a002a7308 */ /* 0x000eac0000000800 */
[----:B-1----:R-:W-:Y:S02]  /*5b50*/  HMMA.16816.F32.BF16 R72, R104, R76, RZ ;  /* 0x0000004c6848723c */ /* 0x002fe400000418ff */
[----:B------:R-:W-:Y:S06]  /*5b60*/  MUFU.EX2 R41, R41 ;  /* 0x0000002900297308 */ /* 0x000fec0000000800 */
[C---:B------:R-:W-:Y:S02]  /*5b70*/  HMMA.16816.F32.BF16 R112, R8.reuse, R12, R112 ;  /* 0x0000000c0870723c */ /* 0x040fe40000041870 */
[----:B------:R-:W1:Y:S06]  /*5b80*/  MUFU.EX2 R38, R38 ;  /* 0x0000002600267308 */ /* 0x000e6c0000000800 */
[C---:B------:R-:W-:Y:S01]  /*5b90*/  HMMA.16816.F32.BF16 R68, R8.reuse, R14, R68 ;  /* 0x0000000e0844723c */ /* 0x040fe20000041844 */
[----:B------:R-:W3:Y:S01]  /*5ba0*/  LDSM.16.MT88.4 R12, [R168+0xb400] ;  /* 0x00b40000a80c783b */ /* 0x000ee20000004200 */
[----:B------:R-:W-:Y:S06]  /*5bb0*/  MUFU.EX2 R44, R44 ;  /* 0x0000002c002c7308 */ /* 0x000fec0000000800 */
[C---:B------:R-:W-:Y:S02]  /*5bc0*/  HMMA.16816.F32.BF16 R80, R8.reuse, R16, R80 ;  /* 0x000000100850723c */ /* 0x040fe40000041850 */
[----:B------:R-:W4:Y:S06]  /*5bd0*/  MUFU.EX2 R39, R39 ;  /* 0x0000002700277308 */ /* 0x000f2c0000000800 */
[----:B------:R-:W-:Y:S01]  /*5be0*/  HMMA.16816.F32.BF16 R84, R8, R18, R84 ;  /* 0x000000120854723c */ /* 0x000fe20000041854 */
[----:B------:R-:W5:Y:S01]  /*5bf0*/  LDSM.16.MT88.4 R16, [R168+0xd000] ;  /* 0x00d00000a810783b */ /* 0x000f620000004200 */
[----:B------:R-:W-:Y:S06]  /*5c00*/  MUFU.EX2 R40, R40 ;  /* 0x0000002800287308 */ /* 0x000fec0000000800 */
[----:B------:R-:W-:Y:S02]  /*5c10*/  HMMA.16816.F32.BF16 R76, R104, R78, RZ ;  /* 0x0000004e684c723c */ /* 0x000fe400000418ff */
[----:B------:R-:W1:Y:S06]  /*5c20*/  MUFU.EX2 R37, R37 ;  /* 0x0000002500257308 */ /* 0x000e6c0000000800 */
[C---:B------:R-:W-:Y:S02]  /*5c30*/  HMMA.16816.F32.BF16 R72, R8.reuse, R32, R72 ;  /* 0x000000200848723c */ /* 0x040fe40000041848 */
[----:B------:R-:W-:Y:S05]  /*5c40*/  MUFU.EX2 R4, R4 ;  /* 0x0000000400047308 */ /* 0x000fea0000000800 */
[--C-:B------:R-:W-:Y:S01]  /*5c50*/  FFMA.FTZ R33, R138, c[0x0][0x23c], -R53.reuse ;  /* 0x00008f008a217a23 */ /* 0x100fe20000010835 */
[----:B---3--:R-:W-:Y:S01]  /*5c60*/  HMMA.16816.F32.BF16 R88, R8, R12, R88 ;  /* 0x0000000c0858723c */ /* 0x008fe20000041858 */
[----:B------:R-:W-:Y:S01]  /*5c70*/  FFMA.FTZ R32, R145, c[0x0][0x23c], -R50 ;  /* 0x00008f0091207a23 */ /* 0x000fe20000010832 */
[----:B------:R-:W-:Y:S01]  /*5c80*/  MUFU.EX2 R3, R3 ;  /* 0x0000000300037308 */ /* 0x000fe20000000800 */
[----:B------:R-:W-:-:S02]  /*5c90*/  FFMA.FTZ R145, R126, c[0x0][0x23c], -R53 ;  /* 0x00008f007e917a23 */ /* 0x000fc40000010835 */
[----:B------:R-:W-:-:S03]  /*5ca0*/  FFMA.FTZ R126, R20, c[0x0][0x23c], -R53 ;  /* 0x00008f00147e7a23 */ /* 0x000fc60000010835 */
[----:B------:R-:W-:Y:S01]  /*5cb0*/  HMMA.16816.F32.BF16 R92, R8, R14, R92 ;  /* 0x0000000e085c723c */ /* 0x000fe2000004185c */
[----:B------:R-:W3:Y:S01]  /*5cc0*/  LDSM.16.MT88.4 R12, [R170+0xd400] ;  /* 0x00d40000aa0c783b */ /* 0x000ee20000004200 */
[----:B------:R-:W-:Y:S06]  /*5cd0*/  MUFU.EX2 R33, R33 ;  /* 0x0000002100217308 */ /* 0x000fec0000000800 */
[C---:B-----5:R-:W-:Y:S02]  /*5ce0*/  HMMA.16816.F32.BF16 R100, R104.reuse, R16, RZ ;  /* 0x000000106864723c */ /* 0x060fe400000418ff */
[----:B------:R-:W-:Y:S06]  /*5cf0*/  MUFU.EX2 R32, R32 ;  /* 0x0000002000207308 */ /* 0x000fec0000000800 */
[----:B------:R-:W-:Y:S01]  /*5d00*/  HMMA.16816.F32.BF16 R104, R104, R18, RZ ;  /* 0x000000126868723c */ /* 0x000fe200000418ff */
[----:B------:R-:W-:Y:S01]  /*5d10*/  LDSM.16.MT88.4 R16, [R168+0xa400] ;  /* 0x00a40000a810783b */ /* 0x000fe20000004200 */
[----:B------:R-:W-:Y:S06]  /*5d20*/  MUFU.EX2 R147, R147 ;  /* 0x0000009300937308 */ /* 0x000fec0000000800 */
[----:B------:R-:W-:Y:S02]  /*5d30*/  HMMA.16816.F32.BF16 R76, R8, R34, R76 ;  /* 0x00000022084c723c */ /* 0x000fe4000004184c */
[----:B------:R-:W-:Y:S05]  /*5d40*/  MUFU.EX2 R120, R120 ;  /* 0x0000007800787308 */ /* 0x000fea0000000800 */
[----:B------:R-:W-:-:S02]  /*5d50*/  FFMA.FTZ R35, R36, c[0x0][0x23c], -R53 ;  /* 0x00008f0024237a23 */ /* 0x000fc40000010835 */
[--C-:B------:R-:W-:Y:S01]  /*5d60*/  FFMA.FTZ R36, R5, c[0x0][0x23c], -R50.reuse ;  /* 0x00008f0005247a23 */ /* 0x100fe20000010832 */
[----:B------:R-:W-:Y:S01]  /*5d70*/  MUFU.EX2 R145, R145 ;  /* 0x0000009100917308 */ /* 0x000fe20000000800 */
[--C-:B------:R-:W-:Y:S02]  /*5d80*/  FFMA.FTZ R34, R136, c[0x0][0x23c], -R53.reuse ;  /* 0x00008f0088227a23 */ /* 0x100fe40000010835 */
[--C-:B------:R-:W-:Y:S02]  /*5d90*/  FFMA.FTZ R5, R149, c[0x0][0x23c], -R50.reuse ;  /* 0x00008f0095057a23 */ /* 0x100fe40000010832 */
[----:B------:R-:W-:Y:S01]  /*5da0*/  FFMA.FTZ R136, R118, c[0x0][0x23c], -R53 ;  /* 0x00008f0076887a23 */ /* 0x000fe20000010835 */
[----:B---3--:R-:W-:Y:S02]  /*5db0*/  HMMA.16816.F32.BF16 R96, R8, R12, R96 ;  /* 0x0000000c0860723c */ /* 0x008fe40000041860 */
[----:B------:R-:W-:Y:S01]  /*5dc0*/  MUFU.EX2 R35, R35 ;  /* 0x0000002300237308 */ /* 0x000fe20000000800 */
[----:B------:R-:W-:-:S02]  /*5dd0*/  FFMA.FTZ R149, R139, c[0x0][0x23c], -R50 ;  /* 0x00008f008b957a23 */ /* 0x000fc40000010832 */
[--C-:B------:R-:W-:Y:S02]  /*5de0*/  FFMA.FTZ R139, R141, c[0x0][0x23c], -R50.reuse ;  /* 0x00008f008d8b7a23 */ /* 0x100fe40000010832 */
[--C-:B------:R-:W-:Y:S01]  /*5df0*/  FFMA.FTZ R118, R151, c[0x0][0x23c], -R50.reuse ;  /* 0x00008f0097767a23 */ /* 0x100fe20000010832 */
[----:B------:R-:W-:Y:S01]  /*5e00*/  HMMA.16816.F32.BF16 R108, R8, R14, R108 ;  /* 0x0000000e086c723c */ /* 0x000fe2000004186c */
[----:B------:R-:W3:Y:S01]  /*5e10*/  LDSM.16.MT88.4 R12, [R168+0xd400] ;  /* 0x00d40000a80c783b */ /* 0x000ee20000004200 */
[----:B------:R-:W5:Y:S01]  /*5e20*/  MUFU.EX2 R34, R34 ;  /* 0x0000002200227308 */ /* 0x000f620000000800 */
[----:B------:R-:W-:Y:S02]  /*5e30*/  FFMA.FTZ R141, R58, c[0x0][0x23c], -R53 ;  /* 0x00008f003a8d7a23 */ /* 0x000fe40000010835 */
[--C-:B------:R-:W-:Y:S02]  /*5e40*/  FFMA.FTZ R151, R21, c[0x0][0x23c], -R50.reuse ;  /* 0x00008f0015977a23 */ /* 0x100fe40000010832 */
[----:B------:R-:W-:-:S02]  /*5e50*/  FFMA.FTZ R58, R23, c[0x0][0x23c], -R50 ;  /* 0x00008f00173a7a23 */ /* 0x000fc40000010832 */
[----:B------:R-:W-:Y:S01]  /*5e60*/  LDSM.16.MT88.4 R20, [R170+0xa400] ;  /* 0x00a40000aa14783b */ /* 0x000fe20000004200 */
[----:B------:R-:W-:Y:S08]  /*5e70*/  MUFU.EX2 R36, R36 ;  /* 0x0000002400247308 */ /* 0x000ff00000000800 */
[----:B------:R-:W1:Y:S08]  /*5e80*/  MUFU.EX2 R5, R5 ;  /* 0x0000000500057308 */ /* 0x000e700000000800 */
[----:B------:R-:W1:Y:S08]  /*5e90*/  MUFU.EX2 R136, R136 ;  /* 0x0000008800887308 */ /* 0x000e700000000800 */
[----:B------:R-:W-:Y:S01]  /*5ea0*/  MUFU.EX2 R149, R149 ;  /* 0x0000009500957308 */ /* 0x000fe20000000800 */
[C---:B---3--:R-:W-:Y:S07]  /*5eb0*/  HMMA.16816.F32.BF16 R100, R8.reuse, R12, R100 ;  /* 0x0000000c0864723c */ /* 0x048fee0000041864 */
[----:B------:R-:W3:Y:S01]  /*5ec0*/  MUFU.EX2 R122, R122 ;  /* 0x0000007a007a7308 */ /* 0x000ee20000000800 */
[----:B------:R-:W-:Y:S01]  /*5ed0*/  HMMA.16816.F32.BF16 R104, R8, R14, R104 ;  /* 0x0000000e0868723c */ /* 0x000fe20000041868 */
[----:B------:R-:W3:Y:S06]  /*5ee0*/  LDSM.16.MT88.4 R12, [R170+0x9800] ;  /* 0x00980000aa0c783b */ /* 0x000eec0000004200 */
[----:B------:R-:W-:Y:S01]  /*5ef0*/  MUFU.EX2 R139, R139 ;  /* 0x0000008b008b7308 */ /* 0x000fe20000000800 */
[----:B--2---:R-:W-:-:S02]  /*5f00*/  F2FP.BF16.PACK_AB R8, R42, R43 ;  /* 0x0000002b2a08723e */ /* 0x004fc400000010ff */
[----:B-1----:R-:W-:-:S05]  /*5f10*/  F2FP.BF16.PACK_AB R10, R38, R41 ;  /* 0x00000029260a723e */ /* 0x002fca00000010ff */
[----:B------:R-:W1:Y:S01]  /*5f20*/  MUFU.EX2 R118, R118 ;  /* 0x0000007600767308 */ /* 0x000e620000000800 */
[----:B----4-:R-:W-:Y:S02]  /*5f30*/  F2FP.BF16.PACK_AB R9, R39, R44 ;  /* 0x0000002c2709723e */ /* 0x010fe400000010ff */
[----:B------:R-:W-:-:S05]  /*5f40*/  F2FP.BF16.PACK_AB R11, R37, R40 ;  /* 0x00000028250b723e */ /* 0x000fca00000010ff */
[----:B------:R-:W-:Y:S08]  /*5f50*/  MUFU.EX2 R126, R126 ;  /* 0x0000007e007e7308 */ /* 0x000ff00000000800 */
[----:B------:R-:W-:Y:S08]  /*5f60*/  MUFU.EX2 R143, R143 ;  /* 0x0000008f008f7308 */ /* 0x000ff00000000800 */
[----:B------:R-:W-:Y:S01]  /*5f70*/  MUFU.EX2 R56, R56 ;  /* 0x0000003800387308 */ /* 0x000fe20000000800 */
[C---:B---3--:R-:W-:Y:S07]  /*5f80*/  HMMA.16816.F32.BF16 R112, R8.reuse, R12, R112 ;  /* 0x0000000c0870723c */ /* 0x048fee0000041870 */
[----:B------:R-:W2:Y:S01]  /*5f90*/  MUFU.EX2 R141, R141 ;  /* 0x0000008d008d7308 */ /* 0x000ea20000000800 */
[C---:B------:R-:W-:Y:S01]  /*5fa0*/  HMMA.16816.F32.BF16 R68, R8.reuse, R14, R68 ;  /* 0x0000000e0844723c */ /* 0x040fe20000041844 */
[----:B------:R-:W3:Y:S06]  /*5fb0*/  LDSM.16.MT88.4 R12, [R168+0x9800] ;  /* 0x00980000a80c783b */ /* 0x000eec0000004200 */
[----:B------:R-:W-:Y:S08]  /*5fc0*/  MUFU.EX2 R151, R151 ;  /* 0x0000009700977308 */ /* 0x000ff00000000800 */
[----:B------:R-:W4:Y:S08]  /*5fd0*/  MUFU.EX2 R58, R58 ;  /* 0x0000003a003a7308 */ /* 0x000f300000000800 */
[----:B------:R-:W-:Y:S08]  /*5fe0*/  MUFU.EX2 R119, R119 ;  /* 0x0000007700777308 */ /* 0x000ff00000000800 */
[----:B------:R-:W1:Y:S08]  /*5ff0*/  MUFU.EX2 R66, R66 ;  /* 0x0000004200427308 */ /* 0x000e700000000800 */
[----:B------:R-:W-:Y:S01]  /*6000*/  MUFU.EX2 R62, R62 ;  /* 0x0000003e003e7308 */ /* 0x000fe20000000800 */
[C---:B---3--:R-:W-:Y:S07]  /*6010*/  HMMA.16816.F32.BF16 R72, R8.reuse, R12, R72 ;  /* 0x0000000c0848723c */ /* 0x048fee0000041848 */
[----:B------:R-:W-:Y:S01]  /*6020*/  MUFU.EX2 R67, R67 ;  /* 0x0000004300437308 */ /* 0x000fe20000000800 */
[C---:B------:R-:W-:Y:S01]  /*6030*/  HMMA.16816.F32.BF16 R76, R8.reuse, R14, R76 ;  /* 0x0000000e084c723c */ /* 0x040fe2000004184c */
[----:B------:R-:W3:Y:S06]  /*6040*/  LDSM.16.MT88.4 R12, [R170+0xb800] ;  /* 0x00b80000aa0c783b */ /* 0x000eec0000004200 */
[----:B------:R-:W-:Y:S08]  /*6050*/  MUFU.EX2 R116, R116 ;  /* 0x0000007400747308 */ /* 0x000ff00000000800 */
[----:B------:R-:W-:Y:S08]  /*6060*/  MUFU.EX2 R49, R49 ;  /* 0x0000003100317308 */ /* 0x000ff00000000800 */
[----:B------:R-:W-:Y:S08]  /*6070*/  MUFU.EX2 R47, R47 ;  /* 0x0000002f002f7308 */ /* 0x000ff00000000800 */
[----:B------:R-:W-:Y:S01]  /*6080*/  MUFU.EX2 R57, R57 ;  /* 0x0000003900397308 */ /* 0x000fe20000000800 */
[C---:B---3--:R-:W-:Y:S08]  /*6090*/  HMMA.16816.F32.BF16 R80, R8.reuse, R12, R80 ;  /* 0x0000000c0850723c */ /* 0x048ff00000041850 */
[C---:B------:R-:W-:Y:S01]  /*60a0*/  HMMA.16816.F32.BF16 R84, R8.reuse, R14, R84 ;  /* 0x0000000e0854723c */ /* 0x040fe20000041854 */
[----:B------:R-:W3:Y:S07]  /*60b0*/  LDSM.16.MT88.4 R12, [R168+0xb800] ;  /* 0x00b80000a80c783b */ /* 0x000eee0000004200 */
[C---:B---3--:R-:W-:Y:S08]  /*60c0*/  HMMA.16816.F32.BF16 R88, R8.reuse, R12, R88 ;  /* 0x0000000c0858723c */ /* 0x048ff00000041858 */
[C---:B------:R-:W-:Y:S01]  /*60d0*/  HMMA.16816.F32.BF16 R92, R8.reuse, R14, R92 ;  /* 0x0000000e085c723c */ /* 0x040fe2000004185c */
[----:B------:R-:W3:Y:S07]  /*60e0*/  LDSM.16.MT88.4 R12, [R170+0xd800] ;  /* 0x00d80000aa0c783b */ /* 0x000eee0000004200 */
[C---:B---3--:R-:W-:Y:S08]  /*60f0*/  HMMA.16816.F32.BF16 R96, R8.reuse, R12, R96 ;  /* 0x0000000c0860723c */ /* 0x048ff00000041860 */
[C---:B------:R-:W-:Y:S01]  /*6100*/  HMMA.16816.F32.BF16 R108, R8.reuse, R14, R108 ;  /* 0x0000000e086c723c */ /* 0x040fe2000004186c */
[----:B------:R-:W3:Y:S07]  /*6110*/  LDSM.16.MT88.4 R12, [R168+0xd800] ;  /* 0x00d80000a80c783b */ /* 0x000eee0000004200 */
[C---:B---3--:R-:W-:Y:S08]  /*6120*/  HMMA.16816.F32.BF16 R100, R8.reuse, R12, R100 ;  /* 0x0000000c0864723c */ /* 0x048ff00000041864 */
[----:B------:R-:W-:Y:S01]  /*6130*/  HMMA.16816.F32.BF16 R104, R8, R14, R104 ;  /* 0x0000000e0868723c */ /* 0x000fe20000041868 */
[----:B------:R-:W3:Y:S06]  /*6140*/  LDSM.16.MT88.4 R12, [R170+0x9c00] ;  /* 0x009c0000aa0c783b */ /* 0x000eec0000004200 */
[----:B-----5:R-:W-:-:S02]  /*6150*/  F2FP.BF16.PACK_AB R8, R34, R35 ;  /* 0x000000232208723e */ /* 0x020fc400000010ff */
[----:B------:R-:W-:Y:S02]  /*6160*/  F2FP.BF16.PACK_AB R10, R4, R33 ;  /* 0x00000021040a723e */ /* 0x000fe400000010ff */
[----:B------:R-:W-:Y:S02]  /*6170*/  F2FP.BF16.PACK_AB R9, R5, R36 ;  /* 0x000000240509723e */ /* 0x000fe400000010ff */
[----:B------:R-:W-:-:S07]  /*6180*/  F2FP.BF16.PACK_AB R11, R3, R32 ;  /* 0x00000020030b723e */ /* 0x000fce00000010ff */
        /* <DEDUP_REMOVED lines=18> */
[----:B------:R-:W-:-:S02]  /*62b0*/  F2FP.BF16.PACK_AB R8, R147, R136 ;  /* 0x000000889308723e */ /* 0x000fc400000010ff */
[----:B------:R-:W-:Y:S02]  /*62c0*/  F2FP.BF16.PACK_AB R10, R145, R120 ;  /* 0x00000078910a723e */ /* 0x000fe400000010ff */
[----:B------:R-:W-:Y:S02]  /*62d0*/  F2FP.BF16.PACK_AB R9, R122, R149 ;  /* 0x000000957a09723e */ /* 0x000fe400000010ff */
[----:B-1----:R-:W-:-:S07]  /*62e0*/  F2FP.BF16.PACK_AB R11, R118, R139 ;  /* 0x0000008b760b723e */ /* 0x002fce00000010ff */
[C---:B---3--:R-:W-:Y:S08]  /*62f0*/  HMMA.16816.F32.BF16 R112, R8.reuse, R12, R112 ;  /* 0x0000000c0870723c */ /* 0x048ff00000041870 */
[C---:B------:R-:W-:Y:S01]  /*6300*/  HMMA.16816.F32.BF16 R68, R8.reuse, R14, R68 ;  /* 0x0000000e0844723c */ /* 0x040fe20000041844 */
[----:B------:R-:W1:Y:S07]  /*6310*/  LDSM.16.MT88.4 R12, [R168+0xa000] ;  /* 0x00a00000a80c783b */ /* 0x000e6e0000004200 */
[C---:B-1----:R-:W-:Y:S08]  /*6320*/  HMMA.16816.F32.BF16 R72, R8.reuse, R12, R72 ;  /* 0x0000000c0848723c */ /* 0x042ff00000041848 */
        /* <DEDUP_REMOVED lines=12> */
[----:B------:R-:W-:Y:S01]  /*63f0*/  HMMA.16816.F32.BF16 R104, R8, R14, R104 ;  /* 0x0000000e0868723c */ /* 0x000fe20000041868 */
[----:B------:R-:W1:Y:S06]  /*6400*/  LDSM.16.MT88.4 R12, [R170+0xc400] ;  /* 0x00c40000aa0c783b */ /* 0x000e6c0000004200 */
[----:B------:R-:W-:Y:S01]  /*6410*/  FADD.FTZ R8, R64, R127 ;  /* 0x0000007f40087221 */ /* 0x000fe20000010000 */
[----:B--2---:R-:W-:Y:S01]  /*6420*/  F2FP.BF16.PACK_AB R10, R141, R56 ;  /* 0x000000388d0a723e */ /* 0x004fe200000010ff */
[----:B------:R-:W-:Y:S01]  /*6430*/  FADD.FTZ R64, R60, R121 ;  /* 0x000000793c407221 */ /* 0x000fe20000010000 */
[----:B----4-:R-:W-:Y:S01]  /*6440*/  F2FP.BF16.PACK_AB R9, R58, R151 ;  /* 0x000000973a09723e */ /* 0x010fe200000010ff */
[----:B------:R-:W-:Y:S01]  /*6450*/  FADD.FTZ R121, R117, R8 ;  /* 0x0000000875797221 */ /* 0x000fe20000010000 */
[----:B------:R-:W-:Y:S01]  /*6460*/  F2FP.BF16.PACK_AB R8, R143, R126 ;  /* 0x0000007e8f08723e */ /* 0x000fe200000010ff */
[--C-:B------:R-:W-:Y:S01]  /*6470*/  FFMA.FTZ R117, R28, c[0x0][0x23c], -R53.reuse ;  /* 0x00008f001c757a23 */ /* 0x100fe20000010835 */
[----:B------:R-:W-:Y:S01]  /*6480*/  F2FP.BF16.PACK_AB R11, R66, R119 ;  /* 0x00000077420b723e */ /* 0x000fe200000010ff */
[----:B------:R-:W-:-:S02]  /*6490*/  FFMA.FTZ R60, R30, c[0x0][0x23c], -R53 ;  /* 0x00008f001e3c7a23 */ /* 0x000fc40000010835 */
[----:B------:R-:W-:Y:S02]  /*64a0*/  FADD.FTZ R51, R51, R64 ;  /* 0x0000004033337221 */ /* 0x000fe40000010000 */
[----:B------:R-:W2:Y:S02]  /*64b0*/  MUFU.EX2 R117, R117 ;  /* 0x0000007500757308 */ /* 0x000ea40000000800 */
[----:B------:R-:W-:Y:S01]  /*64c0*/  HMMA.16816.F32.BF16 R72, R8, R16, R72 ;  /* 0x000000100848723c */ /* 0x000fe20000041848 */
[----:B------:R-:W-:-:S04]  /*64d0*/  FADD.FTZ R52, R52, R51 ;  /* 0x0000003334347221 */ /* 0x000fc80000010000 */
[----:B------:R-:W-:Y:S01]  /*64e0*/  FADD.FTZ R52, R45, R52 ;  /* 0x000000342d347221 */ /* 0x000fe20000010000 */
[----:B------:R-:W3:Y:S02]  /*64f0*/  MUFU.EX2 R60, R60 ;  /* 0x0000003c003c7308 */ /* 0x000ee40000000800 */
[----:B------:R-:W-:Y:S01]  /*6500*/  HMMA.16816.F32.BF16 R76, R8, R18, R76 ;  /* 0x00000012084c723c */ /* 0x000fe2000004184c */
[----:B------:R-:W4:Y:S01]  /*6510*/  LDSM.16.MT88.4 R16, [R168+0xe400] ;  /* 0x00e40000a810783b */ /* 0x000f220000004200 */
[----:B------:R-:W-:-:S04]  /*6520*/  FADD.FTZ R43, R43, R52 ;  /* 0x000000342b2b7221 */ /* 0x000fc80000010000 */
[----:B------:R-:W-:Y:S01]  /*6530*/  FADD.FTZ R42, R42, R43 ;  /* 0x0000002b2a2a7221 */ /* 0x000fe20000010000 */
[----:B------:R-:W-:Y:S01]  /*6540*/  MUFU.EX2 R45, R48 ;  /* 0x00000030002d7308 */ /* 0x000fe20000000800 */
[----:B------:R-:W-:Y:S02]  /*6550*/  HMMA.16816.F32.BF16 R112, R8, R20, R112 ;  /* 0x000000140870723c */ /* 0x000fe40000041870 */
[----:B------:R-:W-:-:S04]  /*6560*/  FADD.FTZ R41, R41, R42 ;  /* 0x0000002a29297221 */ /* 0x000fc80000010000 */
[----:B------:R-:W-:Y:S02]  /*6570*/  FADD.FTZ R38, R38, R41 ;  /* 0x0000002926267221 */ /* 0x000fe40000010000 */
[----:B-1----:R-:W-:Y:S02]  /*6580*/  HMMA.16816.F32.BF16 R80, R8, R12, R80 ;  /* 0x0000000c0850723c */ /* 0x002fe40000041850 */
[----:B------:R-:W-:-:S04]  /*6590*/  FADD.FTZ R35, R35, R38 ;  /* 0x0000002623237221 */ /* 0x000fc80000010000 */
[----:B------:R-:W-:Y:S02]  /*65a0*/  FADD.FTZ R34, R34, R35 ;  /* 0x0000002322227221 */ /* 0x000fe40000010000 */
[----:B------:R-:W-:Y:S01]  /*65b0*/  HMMA.16816.F32.BF16 R84, R8, R14, R84 ;  /* 0x0000000e0854723c */ /* 0x000fe20000041854 */
[----:B------:R-:W1:Y:S01]  /*65c0*/  LDSM.16.MT88.4 R12, [R170+0xe400] ;  /* 0x00e40000aa0c783b */ /* 0x000e620000004200 */
[----:B------:R-:W-:-:S04]  /*65d0*/  FADD.FTZ R33, R33, R34 ;  /* 0x0000002221217221 */ /* 0x000fc80000010000 */
[----:B------:R-:W-:Y:S02]  /*65e0*/  FADD.FTZ R33, R4, R33 ;  /* 0x0000002104217221 */ /* 0x000fe40000010000 */
[----:B------:R-:W-:Y:S01]  /*65f0*/  HMMA.16816.F32.BF16 R68, R8, R22, R68 ;  /* 0x000000160844723c */ /* 0x000fe20000041844 */
[----:B------:R-:W5:Y:S01]  /*6600*/  LDSM.16.MT88.4 R20, [R168+0xc400] ;  /* 0x00c40000a814783b */ /* 0x000f620000004200 */
[----:B------:R-:W-:-:S04]  /*6610*/  FADD.FTZ R136, R136, R33 ;  /* 0x0000002188887221 */ /* 0x000fc80000010000 */
[----:B------:R-:W-:Y:S02]  /*6620*/  FADD.FTZ R147, R147, R136 ;  /* 0x0000008893937221 */ /* 0x000fe40000010000 */
[----:B----4-:R-:W-:Y:S02]  /*6630*/  HMMA.16816.F32.BF16 R100, R8, R16, R100 ;  /* 0x000000100864723c */ /* 0x010fe40000041864 */
[----:B------:R-:W-:-:S04]  /*6640*/  FADD.FTZ R120, R120, R147 ;  /* 0x0000009378787221 */ /* 0x000fc80000010000 */
[----:B------:R-:W-:Y:S02]  /*6650*/  FADD.FTZ R145, R145, R120 ;  /* 0x0000007891917221 */ /* 0x000fe40000010000 */
[----:B------:R-:W-:Y:S01]  /*6660*/  FFMA.FTZ R17, R63, c[0x0][0x23c], -R50 ;  /* 0x00008f003f117a23 */ /* 0x000fe20000010832 */
[----:B------:R-:W-:Y:S01]  /*6670*/  HMMA.16816.F32.BF16 R104, R8, R18, R104 ;  /* 0x000000120868723c */ /* 0x000fe20000041868 */
[----:B------:R-:W-:Y:S02]  /*6680*/  FADD.FTZ R16, R54, R121 ;  /* 0x0000007936107221 */ /* 0x000fe40000010000 */
[----:B------:R4:W2:Y:S01]  /*6690*/  MUFU.EX2 R64, R17 ;  /* 0x0000001100407308 */ /* 0x0008a20000000800 */
[--C-:B------:R-:W-:Y:S02]  /*66a0*/  FFMA.FTZ R63, R24, c[0x0][0x23c], -R53.reuse ;  /* 0x00008f00183f7a23 */ /* 0x100fe40000010835 */
[----:B------:R-:W-:Y:S02]  /*66b0*/  FADD.FTZ R51, R65, R16 ;  /* 0x0000001041337221 */ /* 0x000fe40000010000 */
[----:B------:R-:W-:-:S02]  /*66c0*/  FFMA.FTZ R54, R26, c[0x0][0x23c], -R53 ;  /* 0x00008f001a367a23 */ /* 0x000fc40000010835 */
[----:B------:R-:W-:Y:S01]  /*66d0*/  FFMA.FTZ R53, R29, c[0x0][0x23c], -R53 ;  /* 0x00008f001d357a23 */ /* 0x000fe20000010835 */
[----:B------:R-:W-:Y:S01]  /*66e0*/  LDSM.16.MT88.4 R24, [R170+0xc800] ;  /* 0x00c80000aa18783b */ /* 0x000fe20000004200 */
[----:B------:R-:W-:Y:S02]  /*66f0*/  FADD.FTZ R51, R46, R51 ;  /* 0x000000332e337221 */ /* 0x000fe40000010000 */
[----:B------:R-:W-:Y:S01]  /*6700*/  FFMA.FTZ R50, R55, c[0x0][0x23c], -R50 ;  /* 0x00008f0037327a23 */ /* 0x000fe20000010832 */
[----:B------:R-:W-:Y:S01]  /*6710*/  LDSM.16.MT88.4 R28, [R168+0xa800] ;  /* 0x00a80000a81c783b */ /* 0x000fe20000004200 */
[----:B-1----:R-:W-:Y:S01]  /*6720*/  HMMA.16816.F32.BF16 R96, R8, R12, R96 ;  /* 0x0000000c0860723c */ /* 0x002fe20000041860 */
[----:B------:R-:W-:Y:S01]  /*6730*/  FADD.FTZ R44, R44, R51 ;  /* 0x000000332c2c7221 */ /* 0x000fe20000010000 */
[----:B------:R-:W-:Y:S01]  /*6740*/  MUFU.EX2 R46, R59 ;  /* 0x0000003b002e7308 */ /* 0x000fe20000000800 */
[----:B----4-:R-:W1:Y:S01]  /*6750*/  LDSM.16.MT88.4 R16, [R168+0xc800] ;  /* 0x00c80000a810783b */ /* 0x010e620000004200 */
[----:B------:R-:W-:-:S02]  /*6760*/  FADD.FTZ R126, R126, R145 ;  /* 0x000000917e7e7221 */ /* 0x000fc40000010000 */
[----:B------:R-:W-:Y:S02]  /*6770*/  FADD.FTZ R39, R39, R44 ;  /* 0x0000002c27277221 */ /* 0x000fe40000010000 */
[C---:B------:R-:W-:Y:S01]  /*6780*/  HMMA.16816.F32.BF16 R108, R8.reuse, R14, R108 ;  /* 0x0000000e086c723c */ /* 0x040fe2000004186c */
[----:B------:R-:W4:Y:S01]  /*6790*/  LDSM.16.MT88.4 R12, [R170+0xa800] ;  /* 0x00a80000aa0c783b */ /* 0x000f220000004200 */
[----:B------:R-:W-:Y:S01]  /*67a0*/  FADD.FTZ R40, R40, R39 ;  /* 0x0000002728287221 */ /* 0x000fe20000010000 */
[----:B------:R-:W-:Y:S01]  /*67b0*/  MUFU.EX2 R50, R50 ;  /* 0x0000003200327308 */ /* 0x000fe20000000800 */
[----:B------:R-:W-:Y:S02]  /*67c0*/  FADD.FTZ R143, R143, R126 ;  /* 0x0000007e8f8f7221 */ /* 0x000fe40000010000 */
[----:B------:R-:W-:Y:S02]  /*67d0*/  FADD.FTZ R37, R37, R40 ;  /* 0x0000002825257221 */ /* 0x000fe40000010000 */
[----:B-----5:R-:W-:Y:S01]  /*67e0*/  HMMA.16816.F32.BF16 R88, R8, R20, R88 ;  /* 0x000000140858723c */ /* 0x020fe20000041858 */
[----:B------:R-:W-:-:S02]  /*67f0*/  FADD.FTZ R56, R56, R143 ;  /* 0x0000008f38387221 */ /* 0x000fc40000010000 */
[----:B------:R-:W-:Y:S02]  /*6800*/  FADD.FTZ R36, R36, R37 ;  /* 0x0000002524247221 */ /* 0x000fe40000010000 */
[----:B------:R-:W-:Y:S02]  /*6810*/  FADD.FTZ R141, R141, R56 ;  /* 0x000000388d8d7221 */ /* 0x000fe40000010000 */
[----:B------:R-:W-:Y:S01]  /*6820*/  FADD.FTZ R5, R5, R36 ;  /* 0x0000002405057221 */ /* 0x000fe20000010000 */
[----:B------:R-:W-:Y:S01]  /*6830*/  HMMA.16816.F32.BF16 R92, R8, R22, R92 ;  /* 0x00000016085c723c */ /* 0x000fe2000004185c */
[----:B------:R-:W-:Y:S02]  /*6840*/  LDSM.16.MT88.4 R20, [R168+0xe800] ;  /* 0x00e80000a814783b */ /* 0x000fe40000004200 */
[----:B------:R-:W-:-:S04]  /*6850*/  FADD.FTZ R32, R32, R5 ;  /* 0x0000000520207221 */ /* 0x000fc80000010000 */
[----:B--2---:R-:W-:Y:S01]  /*6860*/  F2FP.BF16.PACK_AB R8, R117, R62 ;  /* 0x0000003e7508723e */ /* 0x004fe200000010ff */
[----:B------:R-:W-:Y:S01]  /*6870*/  FADD.FTZ R32, R3, R32 ;  /* 0x0000002003207221 */ /* 0x000fe20000010000 */
[----:B---3--:R-:W-:Y:S01]  /*6880*/  F2FP.BF16.PACK_AB R10, R67, R60 ;  /* 0x0000003c430a723e */ /* 0x008fe200000010ff */
[----:B------:R-:W-:Y:S01]  /*6890*/  FADD.FTZ R62, R62, R141 ;  /* 0x0000008d3e3e7221 */ /* 0x000fe20000010000 */
[----:B------:R-:W-:Y:S01]  /*68a0*/  F2FP.BF16.PACK_AB R9, R49, R116 ;  /* 0x000000743109723e */ /* 0x000fe200000010ff */
[----:B------:R-:W-:Y:S01]  /*68b0*/  FADD.FTZ R149, R149, R32 ;  /* 0x0000002095957221 */ /* 0x000fe20000010000 */
[----:B------:R-:W-:Y:S01]  /*68c0*/  F2FP.BF16.PACK_AB R11, R47, R64 ;  /* 0x000000402f0b723e */ /* 0x000fe200000010ff */
[----:B------:R-:W-:Y:S02]  /*68d0*/  FADD.FTZ R117, R117, R62 ;  /* 0x0000003e75757221 */ /* 0x000fe40000010000 */
[----:B------:R-:W-:Y:S02]  /*68e0*/  FADD.FTZ R122, R122, R149 ;  /* 0x000000957a7a7221 */ /* 0x000fe40000010000 */
[----:B------:R-:W-:-:S02]  /*68f0*/  FADD.FTZ R60, R60, R117 ;  /* 0x000000753c3c7221 */ /* 0x000fc40000010000 */
[----:B-1----:R-:W-:Y:S01]  /*6900*/  HMMA.16816.F32.BF16 R88, R8, R16, R88 ;  /* 0x000000100858723c */ /* 0x002fe20000041858 */
[----:B------:R-:W-:Y:S02]  /*6910*/  FADD.FTZ R139, R139, R122 ;  /* 0x0000007a8b8b7221 */ /* 0x000fe40000010000 */
[----:B------:R-:W-:Y:S02]  /*6920*/  FADD.FTZ R67, R67, R60 ;  /* 0x0000003c43437221 */ /* 0x000fe40000010000 */
[----:B------:R-:W-:-:S03]  /*6930*/  FADD.FTZ R118, R118, R139 ;  /* 0x0000008b76767221 */ /* 0x000fc60000010000 */
[----:B----4-:R-:W-:Y:S01]  /*6940*/  HMMA.16816.F32.BF16 R112, R8, R12, R112 ;  /* 0x0000000c0870723c */ /* 0x010fe20000041870 */
[----:B------:R-:W-:-:S04]  /*6950*/  FADD.FTZ R151, R151, R118 ;  /* 0x0000007697977221 */ /* 0x000fc80000010000 */
[----:B------:R-:W-:-:S03]  /*6960*/  FADD.FTZ R58, R58, R151 ;  /* 0x000000973a3a7221 */ /* 0x000fc60000010000 */
[----:B------:R-:W-:Y:S01]  /*6970*/  HMMA.16816.F32.BF16 R68, R8, R14, R68 ;  /* 0x0000000e0844723c */ /* 0x000fe20000041844 */
[----:B------:R-:W1:Y:S01]  /*6980*/  LDSM.16.MT88.4 R12, [R170+0xe800] ;  /* 0x00e80000aa0c783b */ /* 0x000e620000004200 */
[----:B------:R-:W-:-:S04]  /*6990*/  FADD.FTZ R119, R119, R58 ;  /* 0x0000003a77777221 */ /* 0x000fc80000010000 */
[----:B------:R-:W-:Y:S02]  /*69a0*/  FADD.FTZ R119, R66, R119 ;  /* 0x0000007742777221 */ /* 0x000fe40000010000 */
[----:B------:R-:W-:Y:S01]  /*69b0*/  HMMA.16816.F32.BF16 R92, R8, R18, R92 ;  /* 0x00000012085c723c */ /* 0x000fe2000004185c */
[----:B------:R-:W2:Y:S01]  /*69c0*/  LDSM.16.MT88.4 R16, [R168+0xac00] ;  /* 0x00ac0000a810783b */ /* 0x000ea20000004200 */
[----:B------:R-:W-:-:S04]  /*69d0*/  FADD.FTZ R116, R116, R119 ;  /* 0x0000007774747221 */ /* 0x000fc80000010000 */
[----:B------:R-:W-:Y:S02]  /*69e0*/  FADD.FTZ R49, R49, R116 ;  /* 0x0000007431317221 */ /* 0x000fe40000010000 */
[----:B------:R-:W-:Y:S01]  /*69f0*/  HMMA.16816.F32.BF16 R72, R8, R28, R72 ;  /* 0x0000001c0848723c */ /* 0x000fe20000041848 */
[----:B------:R-:W-:Y:S01]  /*6a00*/  MUFU.EX2 R28, R63 ;  /* 0x0000003f001c7308 */ /* 0x000fe20000000800 */
[----:B------:R-:W-:-:S04]  /*6a10*/  FADD.FTZ R64, R64, R49 ;  /* 0x0000003140407221 */ /* 0x000fc80000010000 */
[----:B------:R-:W-:Y:S02]  /*6a20*/  FADD.FTZ R64, R47, R64 ;  /* 0x000000402f407221 */ /* 0x000fe40000010000 */
[C---:B------:R-:W-:Y:S01]  /*6a30*/  HMMA.16816.F32.BF16 R76, R8.reuse, R30, R76 ;  /* 0x0000001e084c723c */ /* 0x040fe2000004184c */
[----:B------:R-:W3:Y:S07]  /*6a40*/  MUFU.EX2 R31, R61 ;  /* 0x0000003d001f7308 */ /* 0x000eee0000000800 */
[C---:B------:R-:W-:Y:S01]  /*6a50*/  HMMA.16816.F32.BF16 R80, R8.reuse, R24, R80 ;  /* 0x000000180850723c */ /* 0x040fe20000041850 */
[----:B------:R-:W-:Y:S07]  /*6a60*/  MUFU.EX2 R29, R54 ;  /* 0x00000036001d7308 */ /* 0x000fee0000000800 */
[C---:B------:R-:W-:Y:S01]  /*6a70*/  HMMA.16816.F32.BF16 R84, R8.reuse, R26, R84 ;  /* 0x0000001a0854723c */ /* 0x040fe20000041854 */
[----:B------:R-:W4:Y:S01]  /*6a80*/  MUFU.EX2 R30, R53 ;  /* 0x00000035001e7308 */ /* 0x000f220000000800 */
[----:B------:R-:W-:Y:S06]  /*6a90*/  LDSM.16.MT88.4 R24, [R170+0xac00] ;  /* 0x00ac0000aa18783b */ /* 0x000fec0000004200 */
[C---:B-1----:R-:W-:Y:S08]  /*6aa0*/  HMMA.16816.F32.BF16 R96, R8.reuse, R12, R96 ;  /* 0x0000000c0860723c */ /* 0x042ff00000041860 */
[C---:B------:R-:W-:Y:S01]  /*6ab0*/  HMMA.16816.F32.BF16 R108, R8.reuse, R14, R108 ;  /* 0x0000000e086c723c */ /* 0x040fe2000004186c */
[----:B------:R-:W1:Y:S07]  /*6ac0*/  LDSM.16.MT88.4 R12, [R170+0xcc00] ;  /* 0x00cc0000aa0c783b */ /* 0x000e6e0000004200 */
[C---:B------:R-:W-:Y:S08]  /*6ad0*/  HMMA.16816.F32.BF16 R100, R8.reuse, R20, R100 ;  /* 0x000000140864723c */ /* 0x040ff00000041864 */
[----:B------:R-:W-:Y:S01]  /*6ae0*/  HMMA.16816.F32.BF16 R104, R8, R22, R104 ;  /* 0x000000160868723c */ /* 0x000fe20000041868 */
[----:B------:R-:W5:Y:S06]  /*6af0*/  LDSM.16.MT88.4 R20, [R168+0xcc00] ;  /* 0x00cc0000a814783b */ /* 0x000f6c0000004200 */
[----:B---3--:R-:W-:Y:S01]  /*6b00*/  F2FP.BF16.PACK_AB R8, R31, R28 ;  /* 0x0000001c1f08723e */ /* 0x008fe200000010ff */
[----:B------:R-:W-:Y:S01]  /*6b10*/  FADD.FTZ R28, R28, R67 ;  /* 0x000000431c1c7221 */ /* 0x000fe20000010000 */
[----:B----4-:R-:W-:-:S02]  /*6b20*/  F2FP.BF16.PACK_AB R10, R30, R29 ;  /* 0x0000001d1e0a723e */ /* 0x010fc400000010ff */
[----:B------:R-:W-:Y:S01]  /*6b30*/  F2FP.BF16.PACK_AB R9, R46, R45 ;  /* 0x0000002d2e09723e */ /* 0x000fe200000010ff */
[----:B------:R-:W-:Y:S01]  /*6b40*/  FADD.FTZ R45, R45, R64 ;  /* 0x000000402d2d7221 */ /* 0x000fe20000010000 */
[----:B------:R-:W-:Y:S01]  /*6b50*/  F2FP.BF16.PACK_AB R11, R50, R57 ;  /* 0x00000039320b723e */ /* 0x000fe200000010ff */
[----:B------:R-:W-:Y:S02]  /*6b60*/  FADD.FTZ R28, R31, R28 ;  /* 0x0000001c1f1c7221 */ /* 0x000fe40000010000 */
[----:B------:R-:W-:Y:S02]  /*6b70*/  FADD.FTZ R46, R46, R45 ;  /* 0x0000002d2e2e7221 */ /* 0x000fe40000010000 */
[----:B------:R-:W-:Y:S02]  /*6b80*/  FADD.FTZ R29, R29, R28 ;  /* 0x0000001c1d1d7221 */ /* 0x000fe40000010000 */
[----:B--2---:R-:W-:Y:S01]  /*6b90*/  HMMA.16816.F32.BF16 R72, R8, R16, R72 ;  /* 0x000000100848723c */ /* 0x004fe20000041848 */
[----:B------:R-:W-:-:S02]  /*6ba0*/  FADD.FTZ R57, R57, R46 ;  /* 0x0000002e39397221 */ /* 0x000fc40000010000 */
[----:B------:R-:W-:Y:S02]  /*6bb0*/  FADD.FTZ R195, R30, R29 ;  /* 0x0000001d1ec37221 */ /* 0x000fe40000010000 */
[----:B------:R-:W-:-:S03]  /*6bc0*/  FADD.FTZ R196, R50, R57 ;  /* 0x0000003932c47221 */ /* 0x000fc60000010000 */
[C---:B------:R-:W-:Y:S01]  /*6bd0*/  HMMA.16816.F32.BF16 R76, R8.reuse, R18, R76 ;  /* 0x00000012084c723c */ /* 0x040fe2000004184c */
[----:B------:R-:W2:Y:S07]  /*6be0*/  LDSM.16.MT88.4 R16, [R170+0xec00] ;  /* 0x00ec0000aa10783b */ /* 0x000eae0000004200 */
[C---:B-1----:R-:W-:Y:S08]  /*6bf0*/  HMMA.16816.F32.BF16 R80, R8.reuse, R12, R80 ;  /* 0x0000000c0850723c */ /* 0x042ff00000041850 */
[C---:B------:R-:W-:Y:S01]  /*6c00*/  HMMA.16816.F32.BF16 R84, R8.reuse, R14, R84 ;  /* 0x0000000e0854723c */ /* 0x040fe20000041854 */
[----:B------:R-:W1:Y:S07]  /*6c10*/  LDSM.16.MT88.4 R12, [R168+0xec00] ;  /* 0x00ec0000a80c783b */ /* 0x000e6e0000004200 */
[C---:B------:R-:W-:Y:S08]  /*6c20*/  HMMA.16816.F32.BF16 R112, R8.reuse, R24, R112 ;  /* 0x000000180870723c */ /* 0x040ff00000041870 */
[C---:B------:R-:W-:Y:S08]  /*6c30*/  HMMA.16816.F32.BF16 R68, R8.reuse, R26, R68 ;  /* 0x0000001a0844723c */ /* 0x040ff00000041844 */
[C---:B-----5:R-:W-:Y:S08]  /*6c40*/  HMMA.16816.F32.BF16 R88, R8.reuse, R20, R88 ;  /* 0x000000140858723c */ /* 0x060ff00000041858 */
[C---:B------:R-:W-:Y:S08]  /*6c50*/  HMMA.16816.F32.BF16 R92, R8.reuse, R22, R92 ;  /* 0x00000016085c723c */ /* 0x040ff0000004185c */
[C---:B--2---:R-:W-:Y:S08]  /*6c60*/  HMMA.16816.F32.BF16 R96, R8.reuse, R16, R96 ;  /* 0x000000100860723c */ /* 0x044ff00000041860 */
[C---:B------:R-:W-:Y:S08]  /*6c70*/  HMMA.16816.F32.BF16 R108, R8.reuse, R18, R108 ;  /* 0x00000012086c723c */ /* 0x040ff0000004186c */
[C---:B-1----:R-:W-:Y:S08]  /*6c80*/  HMMA.16816.F32.BF16 R100, R8.reuse, R12, R100 ;  /* 0x0000000c0864723c */ /* 0x042ff00000041864 */
[----:B------:R-:W-:Y:S01]  /*6c90*/  HMMA.16816.F32.BF16 R104, R8, R14, R104 ;  /* 0x0000000e0868723c */ /* 0x000fe20000041868 */
[----:B------:R-:W-:Y:S07]  /*6ca0*/  @!P5 BRA `(.L_x_705) ;  /* 0x000049400000d947 */ /* 0x000fee0003800000 */
[----:B------:R-:W-:-:S04]  /*6cb0*/  DEPBAR.LE SB0, 0x0 ;  /* 0x000080000000791a */ /* 0x000fc80000000000 */
[----:B------:R-:W-:Y:S01]  /*6cc0*/  IADD3 R180, R128, -0x2, RZ ;  /* 0xfffffffe80b47810 */ /* 0x000fe20007ffe0ff */
[----:B------:R-:W-:Y:S06]  /*6cd0*/  BAR.SYNC.DEFER_BLOCKING 0x0 ;  /* 0x0000000000007b1d */ /* 0x000fec0000010000 */
[----:B------:R-:W-:Y:S05]  /*6ce0*/  @!P6 BRA `(.L_x_706) ;  /* 0x000003a00000e947 */ /* 0x000fea0003800000 */
[----:B------:R-:W1:Y:S01]  /*6cf0*/  I2F.RP R5, R130 ;  /* 0x0000008200057306 */ /* 0x000e620000209400 */
[----:B------:R-:W-:-:S05]  /*6d00*/  IMAD.SHL.U32 R3, R180, 0x80, RZ ;  /* 0x00000080b4037824 */ /* 0x000fca00078e00ff */
[----:B------:R-:W-:Y:S02]  /*6d10*/  IADD3 R11, R3, 0x80, RZ ;  /* 0x00000080030b7810 */ /* 0x000fe40007ffe0ff */
[----:B------:R-:W-:Y:S02]  /*6d20*/  IABS R4, R3 ;  /* 0x0000000300047213 */ /* 0x000fe40000000000 */
[----:B------:R-:W-:Y:S02]  /*6d30*/  IABS R8, R11 ;  /* 0x0000000b00087213 */ /* 0x000fe40000000000 */
[----:B------:R-:W-:Y:S02]  /*6d40*/  LOP3.LUT R11, R11, c[0x0][0x2d0], RZ, 0x3c, !PT ;  /* 0x0000b4000b0b7a12 */ /* 0x000fe400078e3cff */
[----:B------:R-:W-:Y:S01]  /*6d50*/  LOP3.LUT R3, R3, c[0x0][0x2d0], RZ, 0x3c, !PT ;  /* 0x0000b40003037a12 */ /* 0x000fe200078e3cff */
[----:B-1----:R-:W1:Y:S01]  /*6d60*/  MUFU.RCP R12, R5 ;  /* 0x00000005000c7308 */ /* 0x002e620000001000 */
[----:B------:R-:W-:-:S02]  /*6d70*/  ISETP.GE.AND P2, PT, R11, RZ, PT ;  /* 0x000000ff0b00720c */ /* 0x000fc40003f46270 */
[----:B------:R-:W-:Y:S02]  /*6d80*/  ISETP.GE.AND P0, PT, R3, RZ, PT ;  /* 0x000000ff0300720c */ /* 0x000fe40003f06270 */
[----:B-1----:R-:W-:-:S04]  /*6d90*/  IADD3 R12, R12, 0xffffffe, RZ ;  /* 0x0ffffffe0c0c7810 */ /* 0x002fc80007ffe0ff */
        /* <DEDUP_REMOVED lines=10> */
[----:B------:R-:W-:-:S03]  /*6e40*/  IMAD R5, R130, R5, R4 ;  /* 0x0000000582057224 */ /* 0x000fc600078e0204 */
[C---:B------:R-:W-:Y:S02]  /*6e50*/  ISETP.GT.U32.AND P3, PT, R130.reuse, R7, PT ;  /* 0x000000078200720c */ /* 0x040fe40003f64070 */
[----:B------:R-:W-:-:S11]  /*6e60*/  ISETP.GT.U32.AND P1, PT, R130, R5, PT ;  /* 0x000000058200720c */ /* 0x000fd60003f24070 */
[----:B------:R-:W-:Y:S01]  /*6e70*/  @!P3 IMAD.IADD R7, R7, 0x1, -R130 ;  /* 0x000000010707b824 */ /* 0x000fe200078e0a82 */
[----:B------:R-:W-:Y:S02]  /*6e80*/  @!P3 IADD3 R10, R10, 0x1, RZ ;  /* 0x000000010a0ab810 */ /* 0x000fe40007ffe0ff */
[-C--:B------:R-:W-:Y:S02]  /*6e90*/  @!P1 IADD3 R5, R5, -R130.reuse, RZ ;  /* 0x8000008205059210 */ /* 0x080fe40007ffe0ff */
[-C--:B------:R-:W-:Y:S02]  /*6ea0*/  ISETP.GE.U32.AND P5, PT, R7, R130.reuse, PT ;  /* 0x000000820700720c */ /* 0x080fe40003fa6070 */
[----:B------:R-:W-:Y:S02]  /*6eb0*/  ISETP.GE.U32.AND P4, PT, R5, R130, PT ;  /* 0x000000820500720c */ /* 0x000fe40003f86070 */
[----:B------:R-:W-:Y:S02]  /*6ec0*/  @!P1 IADD3 R9, R9, 0x1, RZ ;  /* 0x0000000109099810 */ /* 0x000fe40007ffe0ff */
[----:B------:R-:W-:-:S02]  /*6ed0*/  ISETP.NE.AND P1, PT, RZ, c[0x0][0x2d0], PT ;  /* 0x0000b400ff007a0c */ /* 0x000fc40003f25270 */
[----:B------:R-:W-:-:S05]  /*6ee0*/  LOP3.LUT R7, RZ, c[0x0][0x2d0], RZ, 0x33, !PT ;  /* 0x0000b400ff077a12 */ /* 0x000fca00078e33ff */
        /* <DEDUP_REMOVED lines=18> */
[----:B--2---:R-:W-:-:S04]  /*7010*/  IMAD.IADD R5, R5, 0x1, -R4 ;  /* 0x0000000105057824 */ /* 0x004fc800078e0a04 */
[----:B------:R-:W-:Y:S01]  /*7020*/  IMAD.WIDE.U32 R10, R5, c[0x0][0x188], R10 ;  /* 0x00006200050a7a25 */ /* 0x000fe200078e000a */
[----:B------:R-:W-:-:S04]  /*7030*/  SHF.R.S32.HI R4, RZ, 0x1f, R5 ;  /* 0x0000001fff047819 */ /* 0x000fc80000011405 */
[----:B------:R-:W-:Y:S01]  /*7040*/  MOV R9, R10 ;  /* 0x0000000a00097202 */ /* 0x000fe20000000f00 */
[----:B------:R-:W-:-:S04]  /*7050*/  IMAD R4, R4, c[0x0][0x188], RZ ;  /* 0x0000620004047a24 */ /* 0x000fc800078e02ff */
[----:B------:R-:W-:-:S04]  /*7060*/  IMAD R4, R5, c[0x0][0x18c], R4 ;  /* 0x0000630005047a24 */ /* 0x000fc800078e0204 */
[----:B------:R-:W-:Y:S01]  /*7070*/  IMAD.IADD R5, R11, 0x1, R4 ;  /* 0x000000010b057824 */ /* 0x000fe200078e0204 */
[----:B------:R-:W-:Y:S05]  /*7080*/  BRA `(.L_x_707) ;  /* 0x0000002000007947 */ /* 0x000fea0003800000 */
.L_x_706:
[----:B------:R-:W-:-:S04]  /*7090*/  LEA R9, -R7, RZ, 0x7 ;  /* 0x000000ff07097211 */ /* 0x000fc800078e39ff */
[----:B------:R-:W-:Y:S02]  /*70a0*/  SHF.R.S32.HI R5, RZ, 0x1f, R9 ;  /* 0x0000001fff057819 */ /* 0x000fe40000011409 */
.L_x_707:
[----:B------:R-:W-:Y:S01]  /*70b0*/  ISETP.GE.AND P3, PT, R175, c[0x0][0x220], PT ;  /* 0x00008800af007a0c */ /* 0x000fe20003f66270 */
[----:B------:R-:W-:Y:S01]  /*70c0*/  IMAD.SHL.U32 R162, R180, 0x80, RZ ;  /* 0x00000080b4a27824 */ /* 0x000fe200078e00ff */
[----:B------:R-:W-:Y:S02]  /*70d0*/  ISETP.GE.AND P2, PT, R174, c[0x0][0x220], PT ;  /* 0x00008800ae007a0c */ /* 0x000fe40003f46270 */
[----:B------:R-:W-:Y:S02]  /*70e0*/  ISETP.GE.AND P4, PT, R184, c[0x0][0x220], PT ;  /* 0x00008800b8007a0c */ /* 0x000fe40003f86270 */
[----:B------:R-:W-:-:S04]  /*70f0*/  LEA R136, P5, R9, R198, 0x1 ;  /* 0x000000c609887211 */ /* 0x000fc800078a08ff */
[----:B------:R-:W-:-:S03]  /*7100*/  LEA.HI.X R137, R9, R197, R5, 0x1, P5 ;  /* 0x000000c509897211 */ /* 0x000fc600028f0c05 */
[CC--:B------:R-:W-:Y:S02]  /*7110*/  @!P3 IADD3 R8, P1, R9.reuse, R124.reuse, RZ ;  /* 0x0000007c0908b210 */ /* 0x0c0fe40007f3e0ff */
[----:B------:R-:W-:Y:S02]  /*7120*/  @!P2 IADD3 R4, P0, R9, R124, RZ ;  /* 0x0000007c0904a210 */ /* 0x000fe40007f1e0ff */
[----:B------:R-:W-:Y:S01]  /*7130*/  @P4 STS [R181+0x9000], RZ ;  /* 0x009000ffb5004388 */ /* 0x000fe20000000800 */
[C-C-:B------:R-:W-:Y:S01]  /*7140*/  @!P3 IMAD.X R7, R5.reuse, 0x1, R6.reuse, P1 ;  /* 0x000000010507b824 */ /* 0x140fe200008e0606 */
[----:B------:R-:W-:Y:S01]  /*7150*/  @!P3 LEA R16, P1, R8, c[0x0][0x170], 0x1 ;  /* 0x00005c000810ba11 */ /* 0x000fe200078208ff */
[----:B------:R-:W-:Y:S01]  /*7160*/  @!P2 IMAD.X R3, R5, 0x1, R6, P0 ;  /* 0x000000010503a824 */ /* 0x000fe200000e0606 */
[----:B------:R-:W-:Y:S01]  /*7170*/  @!P2 LEA R10, P0, R4, c[0x0][0x170], 0x1 ;  /* 0x00005c00040aaa11 */ /* 0x000fe200078008ff */
[----:B------:R-:W-:Y:S01]  /*7180*/  @P4 STS [R181+0x9004], RZ ;  /* 0x009004ffb5004388 */ /* 0x000fe20000000800 */
[----:B------:R-:W-:-:S02]  /*7190*/  @!P3 LEA.HI.X R17, R8, c[0x0][0x174], R7, 0x1, P1 ;  /* 0x00005d000811ba11 */ /* 0x000fc400008f0c07 */
[----:B------:R-:W-:Y:S01]  /*71a0*/  IADD3 R7, P1, R186, R9, RZ ;  /* 0x00000009ba077210 */ /* 0x000fe20007f3e0ff */
[----:B------:R-:W-:Y:S01]  /*71b0*/  @P4 STS.64 [R181+0x9008], RZ ;  /* 0x009008ffb5004388 */ /* 0x000fe20000000a00 */
[----:B------:R-:W-:Y:S02]  /*71c0*/  @!P2 LEA.HI.X R11, R4, c[0x0][0x174], R3, 0x1, P0 ;  /* 0x00005d00040baa11 */ /* 0x000fe400000f0c03 */
[----:B------:R-:W-:Y:S01]  /*71d0*/  @!P3 IADD3 R8, P0, R7, R124, RZ ;  /* 0x0000007c0708b210 */ /* 0x000fe20007f1e0ff */
[----:B------:R-:W-:Y:S01]  /*71e0*/  IMAD.X R5, R183, 0x1, R5, P1 ;  /* 0x00000001b7057824 */ /* 0x000fe200008e0605 */
[----:B------:R-:W-:Y:S01]  /*71f0*/  @!P4 LEA R14, P1, R7, R198, 0x1 ;  /* 0x000000c6070ec211 */ /* 0x000fe200078208ff */
[----:B------:R-:W-:Y:S01]  /*7200*/  @!PT LDS RZ, [RZ] ;  /* 0x00000000fffff984 */ /* 0x000fe20000000800 */
[----:B------:R-:W-:Y:S01]  /*7210*/  @!PT LDS RZ, [RZ] ;  /* 0x00000000fffff984 */ /* 0x000fe20000000800 */
[----:B------:R-:W-:Y:S01]  /*7220*/  @!PT LDS RZ, [RZ] ;  /* 0x00000000fffff984 */ /* 0x000fe20000000800 */
[----:B------:R1:W-:Y:S01]  /*7230*/  @!P4 LDGSTS.E.BYPASS.LTC128B.128 [R181+0x9000], [R136.64] ;  /* 0x0900000088b5cfae */ /* 0x0003e2000b901d46 */
[----:B------:R-:W-:Y:S01]  /*7240*/  @!P3 LEA R12, P5, R8, c[0x0][0x170], 0x1 ;  /* 0x00005c00080cba11 */ /* 0x000fe200078a08ff */
[----:B------:R-:W-:Y:S01]  /*7250*/  @!P3 IMAD.X R3, R5, 0x1, R6, P0 ;  /* 0x000000010503b824 */ /* 0x000fe200000e0606 */
[C---:B------:R-:W-:Y:S01]  /*7260*/  @!P4 LEA.HI.X R15, R7.reuse, R197, R5, 0x1, P1 ;  /* 0x000000c5070fc211 */ /* 0x040fe200008f0c05 */
[----:B------:R-:W-:Y:S01]  /*7270*/  @P3 STS.128 [R181+0xb000], RZ ;  /* 0x00b000ffb5003388 */ /* 0x000fe20000000c00 */
[----:B------:R-:W-:-:S02]  /*7280*/  @!P2 IADD3 R4, P0, R7, R124, RZ ;  /* 0x0000007c0704a210 */ /* 0x000fc40007f1e0ff */
[----:B------:R-:W-:Y:S01]  /*7290*/  IADD3 R7, P1, R186, R7, RZ ;  /* 0x00000007ba077210 */ /* 0x000fe20007f3e0ff */
[----:B------:R-:W-:Y:S01]  /*72a0*/  @!PT LDS RZ, [RZ] ;  /* 0x00000000fffff984 */ /* 0x000fe20000000800 */
[----:B------:R-:W-:Y:S01]  /*72b0*/  @!PT LDS RZ, [RZ] ;  /* 0x00000000fffff984 */ /* 0x000fe20000000800 */
[----:B------:R-:W-:Y:S01]  /*72c0*/  @!PT LDS RZ, [RZ] ;  /* 0x00000000fffff984 */ /* 0x000fe20000000800 */
[----:B------:R2:W-:Y:S01]  /*72d0*/  @!P3 LDGSTS.E.BYPASS.LTC128B.128 [R181+0xb000], [R16.64+0x40] ;  /* 0x0b00004010b5bfae */ /* 0x0005e2000b901d46 */
[----:B------:R-:W-:Y:S01]  /*72e0*/  @!P3 LEA.HI.X R13, R8, c[0x0][0x174], R3, 0x1, P5 ;  /* 0x00005d00080dba11 */ /* 0x000fe200028f0c03 */
[--C-:B------:R-:W-:Y:S01]  /*72f0*/  @!P2 IMAD.X R3, R5, 0x1, R6.reuse, P0 ;  /* 0x000000010503a824 */ /* 0x100fe200000e0606 */
[C---:B------:R-:W-:Y:S01]  /*7300*/  @!P2 LEA R18, P0, R4.reuse, c[0x0][0x170], 0x1 ;  /* 0x00005c000412aa11 */ /* 0x040fe200078008ff */
[----:B------:R-:W-:Y:S01]  /*7310*/  IMAD.X R5, R183, 0x1, R5, P1 ;  /* 0x00000001b7057824 */ /* 0x000fe200008e0605 */
[CC--:B------:R-:W-:Y:S01]  /*7320*/  @!P3 IADD3 R8, P1, R7.reuse, R124.reuse, RZ ;  /* 0x0000007c0708b210 */ /* 0x0c0fe20007f3e0ff */
[----:B------:R-:W-:Y:S01]  /*7330*/  @P2 STS.128 [R181+0xd000], RZ ;  /* 0x00d000ffb5002388 */ /* 0x000fe20000000c00 */
[----:B------:R-:W-:Y:S02]  /*7340*/  @!P2 LEA.HI.X R19, R4, c[0x0][0x174], R3, 0x1, P0 ;  /* 0x00005d000413aa11 */ /* 0x000fe400000f0c03 */
[----:B------:R-:W-:Y:S01]  /*7350*/  @!P2 IADD3 R3, P0, R7, R124, RZ ;  /* 0x0000007c0703a210 */ /* 0x000fe20007f1e0ff */
[C-C-:B------:R-:W-:Y:S01]  /*7360*/  @!P3 IMAD.X R9, R5.reuse, 0x1, R6.reuse, P1 ;  /* 0x000000010509b824 */ /* 0x140fe200008e0606 */
[C---:B------:R-:W-:Y:S01]  /*7370*/  @!P3 LEA R20, P1, R8.reuse, c[0x0][0x170], 0x1 ;  /* 0x00005c000814ba11 */ /* 0x040fe200078208ff */
[----:B------:R-:W-:Y:S01]  /*7380*/  @!PT LDS RZ, [RZ] ;  /* 0x00000000fffff984 */ /* 0x000fe20000000800 */
[----:B------:R-:W-:Y:S01]  /*7390*/  @!PT LDS RZ, [RZ] ;  /* 0x00000000fffff984 */ /* 0x000fe20000000800 */
[----:B------:R-:W-:Y:S01]  /*73a0*/  @!PT LDS RZ, [RZ] ;  /* 0x00000000fffff984 */ /* 0x000fe20000000800 */
[----:B------:R3:W-:Y:S02]  /*73b0*/  @!P2 LDGSTS.E.BYPASS.LTC128B.128 [R181+0xd000], [R10.64+0x80] ;  /* 0x0d0000800ab5afae */ /* 0x0007e4000b901d46 */
[----:B------:R-:W-:Y:S01]  /*73c0*/  @!P2 IMAD.X R4, R5, 0x1, R6, P0 ;  /* 0x000000010504a824 */ /* 0x000fe200000e0606 */
[----:B------:R-:W-:Y:S01]  /*73d0*/  @!P3 LEA.HI.X R21, R8, c[0x0][0x174], R9, 0x1, P1 ;  /* 0x00005d000815ba11 */ /* 0x000fe200008f0c09 */
[----:B------:R-:W-:Y:S01]  /*73e0*/  @P4 STS.128 [R181+0x9800], RZ ;  /* 0x009800ffb5004388 */ /* 0x000fe20000000c00 */
[----:B------:R-:W-:-:S02]  /*73f0*/  @!P2 LEA R22, P0, R3, c[0x0][0x170], 0x1 ;  /* 0x00005c000316aa11 */ /* 0x000fc400078008ff */
[----:B------:R-:W-:Y:S01]  /*7400*/  @!P4 LEA R24, P1, R7, R198, 0x1 ;  /* 0x000000c60718c211 */ /* 0x000fe200078208ff */
[----:B------:R-:W-:Y:S01]  /*7410*/  @!PT LDS RZ, [RZ] ;  /* 0x00000000fffff984 */ /* 0x000fe20000000800 */
[----:B------:R-:W-:Y:S01]  /*7420*/  @!PT LDS RZ, [RZ] ;  /* 0x00000000fffff984 */ /* 0x000fe20000000800 */
[----:B------:R-:W-:Y:S01]  /*7430*/  @!PT LDS RZ, [RZ] ;  /* 0x00000000fffff984 */ /* 0x000fe20000000800 */
[----:B------:R4:W-:Y:S01]  /*7440*/  @!P4 LDGSTS.E.BYPASS.LTC128B.128 [R181+0x9800], [R14.64] ;  /* 0x098000000eb5cfae */ /* 0x0009e2000b901d46 */
[----:B------:R-:W-:Y:S02]  /*7450*/  IADD3 R9, P5, R186, R7, RZ ;  /* 0x00000007ba097210 */ /* 0x000fe40007fbe0ff */
[----:B------:R-:W-:Y:S01]  /*7460*/  @!P2 LEA.HI.X R23, R3, c[0x0][0x174], R4, 0x1, P0 ;  /* 0x00005d000317aa11 */ /* 0x000fe200000f0c04 */
[----:B------:R-:W-:Y:S01]  /*7470*/  @P3 STS.128 [R181+0xb800], RZ ;  /* 0x00b800ffb5003388 */ /* 0x000fe20000000c00 */
[--C-:B------:R-:W-:Y:S01]  /*7480*/  @!P4 LEA.HI.X R25, R7, R197, R5.reuse, 0x1, P1 ;  /* 0x000000c50719c211 */ /* 0x100fe200008f0c05 */
[----:B------:R-:W-:Y:S01]  /*7490*/  IMAD.X R5, R183, 0x1, R5, P5 ;  /* 0x00000001b7057824 */ /* 0x000fe200028e0605 */
[CC--:B------:R-:W-:Y:S01]  /*74a0*/  @!P3 IADD3 R3, P1, R9.reuse, R124.reuse, RZ ;  /* 0x0000007c0903b210 */ /* 0x0c0fe20007f3e0ff */
[----:B------:R-:W-:Y:S01]  /*74b0*/  @!PT LDS RZ, [RZ] ;  /* 0x00000000fffff984 */ /* 0x000fe20000000800 */
[----:B------:R-:W-:Y:S01]  /*74c0*/  @!PT LDS RZ, [RZ] ;  /* 0x00000000fffff984 */ /* 0x000fe20000000800 */
[----:B------:R-:W-:Y:S01]  /*74d0*/  @!PT LDS RZ, [RZ] ;  /* 0x00000000fffff984 */ /* 0x000fe20000000800 */
[----:B------:R4:W-:Y:S01]  /*74e0*/  @!P3 LDGSTS.E.BYPASS.LTC128B.128 [R181+0xb800], [R12.64+0x40] ;  /* 0x0b8000400cb5bfae */ /* 0x0009e2000b901d46 */
[----:B------:R-:W-:-:S02]  /*74f0*/  @!P2 IADD3 R124, P0, R9, R124, RZ ;  /* 0x0000007c097ca210 */ /* 0x000fc40007f1e0ff */
[----:B------:R-:W-:Y:S01]  /*7500*/  @!P4 LEA R8, P5, R9, R198, 0x1 ;  /* 0x000000c60908c211 */ /* 0x000fe200078a08ff */
[----:B------:R-:W-:Y:S01]  /*7510*/  @P2 STS.128 [R181+0xd800], RZ ;  /* 0x00d800ffb5002388 */ /* 0x000fe20000000c00 */
[----:B------:R-:W-:Y:S01]  /*7520*/  @!P3 IMAD.X R4, R5, 0x1, R6, P1 ;  /* 0x000000010504b824 */ /* 0x000fe200008e0606 */
[----:B------:R-:W-:Y:S01]  /*7530*/  @!P3 LEA R28, P1, R3, c[0x0][0x170], 0x1 ;  /* 0x00005c00031cba11 */ /* 0x000fe200078208ff */
[----:B------:R-:W-:Y:S01]  /*7540*/  IMAD.MOV.U32 R198, RZ, RZ, R136 ;  /* 0x000000ffffc67224 */ /* 0x000fe200078e0088 */
[----:B------:R-:W-:Y:S01]  /*7550*/  @!PT LDS RZ, [RZ] ;  /* 0x00000000fffff984 */ /* 0x000fe20000000800 */
[----:B------:R-:W-:Y:S01]  /*7560*/  @!PT LDS RZ, [RZ] ;  /* 0x00000000fffff984 */ /* 0x000fe20000000800 */
[----:B------:R-:W-:Y:S01]  /*7570*/  @!PT LDS RZ, [RZ] ;  /* 0x00000000fffff984 */ /* 0x000fe20000000800 */
[----:B------:R2:W-:Y:S01]  /*7580*/  @!P2 LDGSTS.E.BYPASS.LTC128B.128 [R181+0xd800], [R18.64+0x80] ;  /* 0x0d80008012b5afae */ /* 0x0005e2000b901d46 */
[----:B------:R-:W-:Y:S01]  /*7590*/  @!P4 LEA.HI.X R9, R9, R197, R5, 0x1, P5 ;  /* 0x000000c50909c211 */ /* 0x000fe200028f0c05 */
[----:B------:R-:W-:Y:S01]  /*75a0*/  @!P2 IMAD.X R5, R5, 0x1, R6, P0 ;  /* 0x000000010505a824 */ /* 0x000fe200000e0606 */
[C---:B------:R-:W-:Y:S01]  /*75b0*/  @!P2 LEA R26, P0, R124.reuse, c[0x0][0x170], 0x1 ;  /* 0x00005c007c1aaa11 */ /* 0x040fe200078008ff */
[----:B------:R-:W-:Y:S01]  /*75c0*/  @P4 STS.128 [R181+0xa000], RZ ;  /* 0x00a000ffb5004388 */ /* 0x000fe20000000c00 */
[----:B------:R-:W-:Y:S01]  /*75d0*/  @!P3 LEA.HI.X R29, R3, c[0x0][0x174], R4, 0x1, P1 ;  /* 0x00005d00031dba11 */ /* 0x000fe200008f0c04 */
[----:B------:R-:W-:Y:S01]  /*75e0*/  IMAD.MOV.U32 R197, RZ, RZ, R137 ;  /* 0x000000ffffc57224 */ /* 0x000fe200078e0089 */
[----:B------:R-:W-:Y:S01]  /*75f0*/  @!P2 LEA.HI.X R27, R124, c[0x0][0x174], R5, 0x1, P0 ;  /* 0x00005d007c1baa11 */ /* 0x000fe200000f0c05 */
[----:B------:R-:W-:Y:S01]  /*7600*/  @!PT LDS RZ, [RZ] ;  /* 0x00000000fffff984 */ /* 0x000fe20000000800 */
[----:B------:R-:W-:Y:S01]  /*7610*/  @!PT LDS RZ, [RZ] ;  /* 0x00000000fffff984 */ /* 0x000fe20000000800 */
[----:B------:R-:W-:Y:S01]  /*7620*/  @!PT LDS RZ, [RZ] ;  /* 0x00000000fffff984 */ /* 0x000fe20000000800 */
[----:B------:R5:W-:Y:S01]  /*7630*/  @!P4 LDGSTS.E.BYPASS.LTC128B.128 [R181+0xa000], [R24.64] ;  /* 0x0a00000018b5cfae */ /* 0x000be2000b901d46 */
[----:B------:R-:W-:-:S03]  /*7640*/  LOP3.LUT R3, R162, 0x8, R133, 0xfe, !PT ;  /* 0x00000008a2037812 */ /* 0x000fc600078efe85 */
[----:B------:R-:W-:Y:S01]  /*7650*/  @P3 STS.128 [R181+0xc000], RZ ;  /* 0x00c000ffb5003388 */ /* 0x000fe20000000c00 */
[C---:B------:R-:W-:Y:S02]  /*7660*/  ISETP.GE.AND P5, PT, R3.reuse, R135, PT ;  /* 0x000000870300720c */ /* 0x040fe40003fa6270 */
[----:B------:R-:W-:Y:S01]  /*7670*/  ISETP.GE.AND P1, PT, R3, R134, PT ;  /* 0x000000860300720c */ /* 0x000fe20003f26270 */
[----:B------:R-:W-:Y:S01]  /*7680*/  @!PT LDS RZ, [RZ] ;  /* 0x00000000fffff984 */ /* 0x000fe20000000800 */
[----:B------:R-:W-:Y:S01]  /*7690*/  @!PT LDS RZ, [RZ] ;  /* 0x00000000fffff984 */ /* 0x000fe20000000800 */
[----:B------:R-:W-:Y:S01]  /*76a0*/  @!PT LDS RZ, [RZ] ;  /* 0x00000000fffff984 */ /* 0x000fe20000000800 */
[----:B------:R1:W-:Y:S01]  /*76b0*/  @!P3 LDGSTS.E.BYPASS.LTC128B.128 [R181+0xc000], [R20.64+0x40] ;  /* 0x0c00004014b5bfae */ /* 0x0003e2000b901d46 */
[----:B------:R-:W-:-:S03]  /*76c0*/  LOP3.LUT R3, R162, 0x10, R133, 0xfe, !PT ;  /* 0x00000010a2037812 */ /* 0x000fc600078efe85 */
[----:B------:R-:W-:Y:S01]  /*76d0*/  @P2 STS.128 [R181+0xe000], RZ ;  /* 0x00e000ffb5002388 */ /* 0x000fe20000000c00 */
[----:B------:R-:W-:-:S03]  /*76e0*/  ISETP.GE.AND P0, PT, R3, R135, PT ;  /* 0x000000870300720c */ /* 0x000fc60003f06270 */
[----:B------:R-:W-:Y:S01]  /*76f0*/  @!PT LDS RZ, [RZ] ;  /* 0x00000000fffff984 */ /* 0x000fe20000000800 */
[----:B------:R-:W-:Y:S01]  /*7700*/  @!PT LDS RZ, [RZ] ;  /* 0x00000000fffff984 */ /* 0x000fe20000000800 */
[----:B------:R-:W-:Y:S01]  /*7710*/  @!PT LDS RZ, [RZ] ;  /* 0x00000000fffff984 */ /* 0x000fe20000000800 */
[----:B------:R1:W-:Y:S04]  /*7720*/  @!P2 LDGSTS.E.BYPASS.LTC128B.128 [R181+0xe000], [R22.64+0x80] ;  /* 0x0e00008016b5afae */ /* 0x0003e8000b901d46 */
[----:B------:R-:W-:Y:S04]  /*7730*/  @P4 STS.128 [R181+0xa800], RZ ;  /* 0x00a800ffb5004388 */ /* 0x000fe80000000c00 */
[----:B------:R-:W-:Y:S01]  /*7740*/  @!PT LDS RZ, [RZ] ;  /* 0x00000000fffff984 */ /* 0x000fe20000000800 */
[----:B------:R-:W-:Y:S01]  /*7750*/  @!PT LDS RZ, [RZ] ;  /* 0x00000000fffff984 */ /* 0x000fe20000000800 */
[----:B------:R-:W-:Y:S01]  /*7760*/  @!PT LDS RZ, [RZ] ;  /* 0x00000000fffff984 */ /* 0x000fe20000000800 */
[----:B------:R3:W-:Y:S04]  /*7770*/  @!P4 LDGSTS.E.BYPASS.LTC128B.128 [R181+0xa800], [R8.64] ;  /* 0x0a80000008b5cfae */ /* 0x0007e8000b901d46 */
[----:B------:R-:W-:Y:S04]  /*7780*/  @P3 STS.128 [R181+0xc800], RZ ;  /* 0x00c800ffb5003388 */ /* 0x000fe80000000c00 */
        /* <DEDUP_REMOVED lines=8> */
[----:B------:R5:W-:Y:S04]  /*7810*/  @!P2 LDGSTS.E.BYPASS.LTC128B.128 [R181+0xe800], [R26.64+0x80] ;  /* 0x0e8000801ab5afae */ /* 0x000be8000b901d46 */
[----:B------:R-:W-:Y:S04]  /*7820*/  LDSM.16.M88.4 R4, [R173] ;  /* 0x00000000ad04783b */ /* 0x000fe80000000200 */
[----:B------:R-:W2:Y:S04]  /*7830*/  LDSM.16.M88.4 R60, [R172+0x3000] ;  /* 0x00300000ac3c783b */ /* 0x000ea80000000200 */
[----:B------:R-:W2:Y:S04]  /*7840*/  LDSM.16.M88.4 R52, [R172+0x3400] ;  /* 0x00340000ac34783b */ /* 0x000ea80000000200 */
[----:B------:R-:W-:Y:S04]  /*7850*/  LDSM.16.M88.4 R116, [R171] ;  /* 0x00000000ab74783b */ /* 0x000fe80000000200 */
[----:B-1----:R-:W1:Y:S04]  /*7860*/  LDSM.16.M88.4 R20, [R169+0x3000] ;  /* 0x00300000a914783b */ /* 0x002e680000000200 */
[----:B------:R-:W1:Y:S04]  /*7870*/  LDSM.16.M88.4 R36, [R172+0x3c00] ;  /* 0x003c0000ac24783b */ /* 0x000e680000000200 */
[----:B------:R-:W1:Y:S04]  /*7880*/  LDSM.16.M88.4 R44, [R172+0x3800] ;  /* 0x00380000ac2c783b */ /* 0x000e680000000200 */
[----:B----4-:R-:W4:Y:S04]  /*7890*/  LDSM.16.M88.4 R12, [R169+0x3400] ;  /* 0x00340000a90c783b */ /* 0x010f280000000200 */
[----:B---3--:R-:W3:Y:S04]  /*78a0*/  LDSM.16.M88.4 R8, [R169+0x3c00] ;  /* 0x003c0000a908783b */ /* 0x008ee80000000200 */
[----:B------:R-:W3:Y:S04]  /*78b0*/  LDSM.16.M88.4 R28, [R172+0x4000] ;  /* 0x00400000ac1c783b */ /* 0x000ee80000000200 */
[----:B-----5:R-:W5:Y:S01]  /*78c0*/  LDSM.16.M88.4 R24, [R169+0x3800] ;  /* 0x00380000a918783b */ /* 0x020f620000000200 */
[C---:B--2---:R-:W-:Y:S03]  /*78d0*/  HMMA.16816.F32.BF16 R64, R4.reuse, R60, RZ ;  /* 0x0000003c0440723c */ /* 0x044fe600000418ff */
[----:B------:R-:W-:Y:S04]  /*78e0*/  LDSM.16.M88.4 R16, [R169+0x4000] ;  /* 0x00400000a910783b */ /* 0x000fe80000000200 */
[----:B------:R-:W-:Y:S01]  /*78f0*/  LDSM.16.M88.4 R120, [R172+0x4c00] ;  /* 0x004c0000ac78783b */ /* 0x000fe20000000200 */
[C---:B------:R-:W-:Y:S03]  /*7900*/  HMMA.16816.F32.BF16 R60, R4.reuse, R62, RZ ;  /* 0x0000003e043c723c */ /* 0x040fe600000418ff */
[----:B------:R-:W-:Y:S04]  /*7910*/  LDSM.16.M88.4 R124, [R169+0x4800] ;  /* 0x00480000a97c783b */ /* 0x000fe80000000200 */
[----:B------:R-:W0:Y:S01]  /*7920*/  LDGDEPBAR ;  /* 0x00000000000079af */ /* 0x000e220000000000 */
[----:B------:R-:W-:Y:S08]  /*7930*/  HMMA.16816.F32.BF16 R56, R4, R52, RZ ;  /* 0x000000340438723c */ /* 0x000ff000000418ff */
[C---:B-1----:R-:W-:Y:S08]  /*7940*/  HMMA.16816.F32.BF16 R64, R116.reuse, R20, R64 ;  /* 0x000000147440723c */ /* 0x042ff00000041840 */
[----:B------:R-:W-:Y:S01]  /*7950*/  HMMA.16816.F32.BF16 R60, R116, R22, R60 ;  /* 0x00000016743c723c */ /* 0x000fe2000004183c */
[----:B------:R-:W1:Y:S07]  /*7960*/  LDSM.16.M88.4 R20, [R172+0x4400] ;  /* 0x00440000ac14783b */ /* 0x000e6e0000000200 */
[C---:B------:R-:W-:Y:S08]  /*7970*/  HMMA.16816.F32.BF16 R40, R4.reuse, R36, RZ ;  /* 0x000000240428723c */ /* 0x040ff000000418ff */
[C---:B------:R-:W-:Y:S08]  /*7980*/  HMMA.16816.F32.BF16 R52, R4.reuse, R54, RZ ;  /* 0x000000360434723c */ /* 0x040ff000000418ff */
[C---:B------:R-:W-:Y:S08]  /*7990*/  HMMA.16816.F32.BF16 R36, R4.reuse, R38, RZ ;  /* 0x000000260424723c */ /* 0x040ff000000418ff */
[C---:B------:R-:W-:Y:S08]  /*79a0*/  HMMA.16816.F32.BF16 R48, R4.reuse, R44, RZ ;  /* 0x0000002c0430723c */ /* 0x040ff000000418ff */
[----:B------:R-:W-:Y:S08]  /*79b0*/  HMMA.16816.F32.BF16 R44, R4, R46, RZ ;  /* 0x0000002e042c723c */ /* 0x000ff000000418ff */
[C---:B----4-:R-:W-:Y:S08]  /*79c0*/  HMMA.16816.F32.BF16 R56, R116.reuse, R12, R56 ;  /* 0x0000000c7438723c */ /* 0x050ff00000041838 */
[C---:B------:R-:W-:Y:S01]  /*79d0*/  HMMA.16816.F32.BF16 R52, R116.reuse, R14, R52 ;  /* 0x0000000e7434723c */ /* 0x040fe20000041834 */
[----:B------:R-:W2:Y:S07]  /*79e0*/  LDSM.16.M88.4 R12, [R172+0x4800] ;  /* 0x00480000ac0c783b */ /* 0x000eae0000000200 */
[C---:B---3--:R-:W-:Y:S08]  /*79f0*/  HMMA.16816.F32.BF16 R40, R116.reuse, R8, R40 ;  /* 0x000000087428723c */ /* 0x048ff00000041828 */
[----:B------:R-:W-:Y:S01]  /*7a00*/  HMMA.16816.F32.BF16 R36, R116, R10, R36 ;  /* 0x0000000a7424723c */ /* 0x000fe20000041824 */
[----:B------:R-:W3:Y:S07]  /*7a10*/  LDSM.16.M88.4 R8, [R169+0x4400] ;  /* 0x00440000a908783b */ /* 0x000eee0000000200 */
[----:B------:R-:W-:Y:S08]  /*7a20*/  HMMA.16816.F32.BF16 R32, R4, R28, RZ ;  /* 0x0000001c0420723c */ /* 0x000ff000000418ff */
[C---:B-----5:R-:W-:Y:S08]  /*7a30*/  HMMA.16816.F32.BF16 R48, R116.reuse, R24, R48 ;  /* 0x000000187430723c */ /* 0x060ff00000041830 */
[----:B------:R-:W-:Y:S08]  /*7a40*/  HMMA.16816.F32.BF16 R44, R116, R26, R44 ;  /* 0x0000001a742c723c */ /* 0x000ff0000004182c */
[C---:B------:R-:W-:Y:S08]  /*7a50*/  HMMA.16816.F32.BF16 R28, R4.reuse, R30, RZ ;  /* 0x0000001e041c723c */ /* 0x040ff000000418ff */
[C---:B-1----:R-:W-:Y:S08]  /*7a60*/  HMMA.16816.F32.BF16 R24, R4.reuse, R20, RZ ;  /* 0x000000140418723c */ /* 0x042ff000000418ff */
[----:B------:R-:W-:Y:S08]  /*7a70*/  HMMA.16816.F32.BF16 R20, R4, R22, RZ ;  /* 0x000000160414723c */ /* 0x000ff000000418ff */
[C---:B------:R-:W-:Y:S08]  /*7a80*/  HMMA.16816.F32.BF16 R32, R116.reuse, R16, R32 ;  /* 0x000000107420723c */ /* 0x040ff00000041820 */
[----:B------:R-:W-:Y:S08]  /*7a90*/  HMMA.16816.F32.BF16 R28, R116, R18, R28 ;  /* 0x00000012741c723c */ /* 0x000ff0000004181c */
[----:B--2---:R-:W-:Y:S08]  /*7aa0*/  HMMA.16816.F32.BF16 R16, R4, R12, RZ ;  /* 0x0000000c0410723c */ /* 0x004ff000000418ff */
[C---:B---3--:R-:W-:Y:S08]  /*7ab0*/  HMMA.16816.F32.BF16 R24, R116.reuse, R8, R24 ;  /* 0x000000087418723c */ /* 0x048ff00000041818 */
[----:B------:R-:W-:Y:S08]  /*7ac0*/  HMMA.16816.F32.BF16 R20, R116, R10, R20 ;  /* 0x0000000a7414723c */ /* 0x000ff00000041814 */
[C---:B------:R-:W-:Y:S08]  /*7ad0*/  HMMA.16816.F32.BF16 R12, R4.reuse, R14, RZ ;  /* 0x0000000e040c723c */ /* 0x040ff000000418ff */
[C---:B------:R-:W-:Y:S08]  /*7ae0*/  HMMA.16816.F32.BF16 R8, R4.reuse, R120, RZ ;  /* 0x000000780408723c */ /* 0x040ff000000418ff */
[----:B------:R-:W-:Y:S01]  /*7af0*/  HMMA.16816.F32.BF16 R4, R4, R122, RZ ;  /* 0x0000007a0404723c */ /* 0x000fe200000418ff */
[----:B------:R-:W1:Y:S07]  /*7b00*/  LDSM.16.M88.4 R120, [R169+0x4c00] ;  /* 0x004c0000a978783b */ /* 0x000e6e0000000200 */
[C---:B------:R-:W-:Y:S08]  /*7b10*/  HMMA.16816.F32.BF16 R16, R116.reuse, R124, R16 ;  /* 0x0000007c7410723c */ /* 0x040ff00000041810 */
[C---:B------:R-:W-:Y:S01]  /*7b20*/  HMMA.16816.F32.BF16 R12, R116.reuse, R126, R12 ;  /* 0x0000007e740c723c */ /* 0x040fe2000004180c */
[----:B------:R-:W-:Y:S07]  /*7b30*/  LDSM.16.M88.4 R124, [R172+0x5000] ;  /* 0x00500000ac7c783b */ /* 0x000fee0000000200 */
[C---:B-1----:R-:W-:Y:S08]  /*7b40*/  HMMA.16816.F32.BF16 R8, R116.reuse, R120, R8 ;  /* 0x000000787408723c */ /* 0x042ff00000041808 */
[----:B------:R-:W-:Y:S01]  /*7b50*/  HMMA.16816.F32.BF16 R4, R116, R122, R4 ;  /* 0x0000007a7404723c */ /* 0x000fe20000041804 */
[----:B------:R-:W1:Y:S04]  /*7b60*/  LDSM.16.M88.4 R116, [R173+0x1000] ;  /* 0x00100000ad74783b */ /* 0x000e680000000200 */
[----:B------:R-:W2:Y:S03]  /*7b70*/  LDSM.16.M88.4 R120, [R172+0x5400] ;  /* 0x00540000ac78783b */ /* 0x000ea60000000200 */
[C---:B-1----:R-:W-:Y:S08]  /*7b80*/  HMMA.16816.F32.BF16 R64, R116.reuse, R124, R64 ;  /* 0x0000007c7440723c */ /* 0x042ff00000041840 */
[C---:B------:R-:W-:Y:S01]  /*7b90*/  HMMA.16816.F32.BF16 R60, R116.reuse, R126, R60 ;  /* 0x0000007e743c723c */ /* 0x040fe2000004183c */
[----:B------:R-:W1:Y:S07]  /*7ba0*/  LDSM.16.M88.4 R124, [R172+0x5800] ;  /* 0x00580000ac7c783b */ /* 0x000e6e0000000200 */
[C---:B--2---:R-:W-:Y:S08]  /*7bb0*/  HMMA.16816.F32.BF16 R56, R116.reuse, R120, R56 ;  /* 0x000000787438723c */ /* 0x044ff00000041838 */
[C---:B------:R-:W-:Y:S01]  /*7bc0*/  HMMA.16816.F32.BF16 R52, R116.reuse, R122, R52 ;  /* 0x0000007a7434723c */ /* 0x040fe20000041834 */
[----:B------:R-:W2:Y:S07]  /*7bd0*/  LDSM.16.M88.4 R120, [R172+0x5c00] ;  /* 0x005c0000ac78783b */ /* 0x000eae0000000200 */
        /* <DEDUP_REMOVED lines=14> */
[----:B------:R-:W-:Y:S07]  /*7cc0*/  LDSM.16.M88.4 R124, [R169+0x5000] ;  /* 0x00500000a97c783b */ /* 0x000fee0000000200 */
[C---:B--2---:R-:W-:Y:S08]  /*7cd0*/  HMMA.16816.F32.BF16 R8, R116.reuse, R120, R8 ;  /* 0x000000787408723c */ /* 0x044ff00000041808 */
        /* <DEDUP_REMOVED lines=69> */
[----:B------:R-:W-:Y:S01]  /*8130*/  HMMA.16816.F32.BF16 R20, R124, R118, R20 ;  /* 0x000000767c14723c */ /* 0x000fe20000041814 */
[----:B------:R-:W2:Y:S01]  /*8140*/  LDSM.16.M88.4 R116, [R169+0x8c00] ;  /* 0x008c0000a974783b */ /* 0x000ea20000000200 */
[----:B------:R-:W-:-:S06]  /*8150*/  DEPBAR.LE SB0, 0x0 ;  /* 0x000080000000791a */ /* 0x000fcc0000000000 */
[C---:B-1----:R-:W-:Y:S07]  /*8160*/  HMMA.16816.F32.BF16 R16, R124.reuse, R120, R16 ;  /* 0x000000787c10723c */ /* 0x042fee0000041810 */
[----:B------:R-:W-:Y:S01]  /*8170*/  FSEL R121, R60, -INF , !P5 ;  /* 0xff8000003c797808 */ /* 0x000fe20006800000 */
[----:B------:R-:W-:Y:S01]  /*8180*/  HMMA.16816.F32.BF16 R12, R124, R122, R12 ;  /* 0x0000007a7c0c723c */ /* 0x000fe2000004180c */
[----:B------:R-:W-:Y:S01]  /*8190*/  BAR.SYNC.DEFER_BLOCKING 0x0 ;  /* 0x0000000000007b1d */ /* 0x000fe20000010000 */
[----:B------:R-:W-:-:S02]  /*81a0*/  ISETP.GE.AND P5, PT, R3, R134, PT ;  /* 0x000000860300720c */ /* 0x000fc40003fa6270 */
[----:B------:R-:W-:Y:S02]  /*81b0*/  LOP3.LUT R3, R162, 0x18, R133, 0xfe, !PT ;  /* 0x00000018a2037812 */ /* 0x000fe400078efe85 */
[----:B------:R-:W-:Y:S02]  /*81c0*/  FSEL R212, R58, -INF , !P5 ;  /* 0xff8000003ad47808 */ /* 0x000fe40006800000 */
[C---:B--2---:R-:W-:Y:S07]  /*81d0*/  HMMA.16816.F32.BF16 R8, R124.reuse, R116, R8 ;  /* 0x000000747c08723c */ /* 0x044fee0000041808 */
[----:B------:R-:W-:Y:S01]  /*81e0*/  FSEL R117, R56, -INF , !P0 ;  /* 0xff80000038757808 */ /* 0x000fe20004000000 */
[----:B------:R-:W-:Y:S01]  /*81f0*/  HMMA.16816.F32.BF16 R4, R124, R118, R4 ;  /* 0x000000767c04723c */ /* 0x000fe20000041804 */
[----:B------:R-:W-:-:S06]  /*8200*/  ISETP.GE.AND P0, PT, R3, R134, PT ;  /* 0x000000860300720c */ /* 0x000fcc0003f06270 */
[----:B------:R-:W-:Y:S02]  /*8210*/  FSEL R124, R62, -INF , !P1 ;  /* 0xff8000003e7c7808 */ /* 0x000fe40004800000 */
[-C--:B------:R-:W-:Y:S02]  /*8220*/  ISETP.GE.AND P1, PT, R3, R135.reuse, PT ;  /* 0x000000870300720c */ /* 0x080fe40003f26270 */
[----:B------:R-:W-:Y:S02]  /*8230*/  LOP3.LUT R3, R162, 0x20, R133, 0xfe, !PT ;  /* 0x00000020a2037812 */ /* 0x000fe400078efe85 */
[----:B------:R-:W-:Y:S02]  /*8240*/  FSEL R205, R52, -INF , !P1 ;  /* 0xff80000034cd7808 */ /* 0x000fe40004800000 */
[C---:B------:R-:W-:Y:S02]  /*8250*/  ISETP.GE.AND P5, PT, R3.reuse, R135, PT ;  /* 0x000000870300720c */ /* 0x040fe40003fa6270 */
[----:B------:R-:W-:-:S02]  /*8260*/  ISETP.GE.AND P1, PT, R3, R134, PT ;  /* 0x000000860300720c */ /* 0x000fc40003f26270 */
[--C-:B------:R-:W-:Y:S02]  /*8270*/  LOP3.LUT R3, R162, 0x28, R133.reuse, 0xfe, !PT ;  /* 0x00000028a2037812 */ /* 0x100fe400078efe85 */
[----:B------:R-:W-:Y:S02]  /*8280*/  FSEL R126, R54, -INF , !P0 ;  /* 0xff800000367e7808 */ /* 0x000fe40004000000 */
[----:B------:R-:W-:Y:S02]  /*8290*/  FSEL R125, R48, -INF , !P5 ;  /* 0xff800000307d7808 */ /* 0x000fe40006800000 */
[C---:B------:R-:W-:Y:S02]  /*82a0*/  ISETP.GE.AND P0, PT, R3.reuse, R135, PT ;  /* 0x000000870300720c */ /* 0x040fe40003f06270 */
[----:B------:R-:W-:Y:S02]  /*82b0*/  ISETP.GE.AND P5, PT, R3, R134, PT ;  /* 0x000000860300720c */ /* 0x000fe40003fa6270 */
[----:B------:R-:W-:-:S02]  /*82c0*/  LOP3.LUT R3, R162, 0x30, R133, 0xfe, !PT ;  /* 0x00000030a2037812 */ /* 0x000fc400078efe85 */
[----:B------:R-:W-:Y:S02]  /*82d0*/  FSEL R192, R50, -INF , !P1 ;  /* 0xff80000032c07808 */ /* 0x000fe40004800000 */
[----:B------:R-:W-:Y:S02]  /*82e0*/  FSEL R123, R44, -INF , !P0 ;  /* 0xff8000002c7b7808 */ /* 0x000fe40004000000 */
[C---:B------:R-:W-:Y:S02]  /*82f0*/  ISETP.GE.AND P1, PT, R3.reuse, R135, PT ;  /* 0x000000870300720c */ /* 0x040fe40003f26270 */
[----:B------:R-:W-:Y:S02]  /*8300*/  ISETP.GE.AND P0, PT, R3, R134, PT ;  /* 0x000000860300720c */ /* 0x000fe40003f06270 */
[----:B------:R-:W-:Y:S02]  /*8310*/  LOP3.LUT R3, R162, 0x38, R133, 0xfe, !PT ;  /* 0x00000038a2037812 */ /* 0x000fe400078efe85 */
[----:B------:R-:W-:-:S02]  /*8320*/  FSEL R122, R46, -INF , !P5 ;  /* 0xff8000002e7a7808 */ /* 0x000fc40006800000 */
[----:B------:R-:W-:Y:S02]  /*8330*/  FSEL R167, R40, -INF , !P1 ;  /* 0xff80000028a77808 */ /* 0x000fe40004800000 */
[C---:B------:R-:W-:Y:S02]  /*8340*/  ISETP.GE.AND P5, PT, R3.reuse, R135, PT ;  /* 0x000000870300720c */ /* 0x040fe40003fa6270 */
[----:B------:R-:W-:Y:S02]  /*8350*/  ISETP.GE.AND P1, PT, R3, R134, PT ;  /* 0x000000860300720c */ /* 0x000fe40003f26270 */
[----:B------:R-:W-:Y:S02]  /*8360*/  LOP3.LUT R3, R162, 0x40, R133, 0xfe, !PT ;  /* 0x00000040a2037812 */ /* 0x000fe400078efe85 */
[----:B------:R-:W-:Y:S02]  /*8370*/  FSEL R200, R42, -INF , !P0 ;  /* 0xff8000002ac87808 */ /* 0x000fe40004000000 */
[----:B------:R-:W-:-:S02]  /*8380*/  FSEL R165, R36, -INF , !P5 ;  /* 0xff80000024a57808 */ /* 0x000fc40006800000 */
[CC--:B------:R-:W-:Y:S02]  /*8390*/  ISETP.GE.AND P0, PT, R3.reuse, R135.reuse, PT ;  /* 0x000000870300720c */ /* 0x0c0fe40003f06270 */
[----:B------:R-:W-:Y:S02]  /*83a0*/  ISETP.GE.AND P5, PT, R3, R134, PT ;  /* 0x000000860300720c */ /* 0x000fe40003fa6270 */
[----:B------:R-:W-:Y:S02]  /*83b0*/  LOP3.LUT R3, R162, 0x48, R133, 0xfe, !PT ;  /* 0x00000048a2037812 */ /* 0x000fe400078efe85 */
[----:B------:R-:W-:Y:S02]  /*83c0*/  FSEL R166, R38, -INF , !P1 ;  /* 0xff80000026a67808 */ /* 0x000fe40004800000 */
[----:B------:R-:W-:Y:S02]  /*83d0*/  FSEL R147, R32, -INF , !P0 ;  /* 0xff80000020937808 */ /* 0x000fe40004000000 */
[----:B------:R-:W-:-:S02]  /*83e0*/  ISETP.GE.AND P1, PT, R3, R135, PT ;  /* 0x000000870300720c */ /* 0x000fc40003f26270 */
[-C--:B------:R-:W-:Y:S02]  /*83f0*/  ISETP.GE.AND P0, PT, R3, R134.reuse, PT ;  /* 0x000000860300720c */ /* 0x080fe40003f06270 */
[----:B------:R-:W-:Y:S02]  /*8400*/  LOP3.LUT R3, R162, 0x50, R133, 0xfe, !PT ;  /* 0x00000050a2037812 */ /* 0x000fe400078efe85 */
[----:B------:R-:W-:Y:S02]  /*8410*/  FSEL R148, R34, -INF , !P5 ;  /* 0xff80000022947808 */ /* 0x000fe40006800000 */
        /* <DEDUP_REMOVED lines=21> */
[C---:B------:R-:W-:Y:S02]  /*8570*/  ISETP.GE.AND P0, PT, R3.reuse, R135, PT ;  /* 0x000000870300720c */ /* 0x040fe40003f06270 */
[----:B------:R-:W-:Y:S02]  /*8580*/  ISETP.GE.AND P5, PT, R3, R134, PT ;  /* 0x000000860300720c */ /* 0x000fe40003fa6270 */
[C---:B------:R-:W-:Y:S02]  /*8590*/  LOP3.LUT R3, R162.reuse, 0x78, R133, 0xfe, !PT ;  /* 0x00000078a2037812 */ /* 0x040fe400078efe85 */
[----:B------:R-:W-:Y:S02]  /*85a0*/  LOP3.LUT R133, R162, R133, RZ, 0xfc, !PT ;  /* 0x00000085a2857212 */ /* 0x000fe400078efcff */
[----:B------:R-:W-:Y:S02]  /*85b0*/  FSEL R62, R14, -INF , !P1 ;  /* 0xff8000000e3e7808 */ /* 0x000fe40004800000 */
[----:B------:R-:W-:-:S02]  /*85c0*/  FSEL R149, R8, -INF , !P0 ;  /* 0xff80000008957808 */ /* 0x000fc40004000000 */
[CC--:B------:R-:W-:Y:S02]  /*85d0*/  ISETP.GE.AND P1, PT, R3.reuse, R135.reuse, PT ;  /* 0x000000870300720c */ /* 0x0c0fe40003f26270 */
[----:B------:R-:W-:Y:S02]  /*85e0*/  ISETP.GE.AND P0, PT, R3, R134, PT ;  /* 0x000000860300720c */ /* 0x000fe40003f06270 */
[----:B------:R-:W-:Y:S02]  /*85f0*/  IADD3 R3, R133, 0x1, RZ ;  /* 0x0000000185037810 */ /* 0x000fe40007ffe0ff */
[----:B------:R-:W-:Y:S02]  /*8600*/  FSEL R58, R10, -INF , !P5 ;  /* 0xff8000000a3a7808 */ /* 0x000fe40006800000 */
[----:B------:R-:W-:Y:S02]  /*8610*/  ISETP.GE.AND P5, PT, R3, R135, PT ;  /* 0x000000870300720c */ /* 0x000fe40003fa6270 */
[----:B------:R-:W-:-:S02]  /*8620*/  FSEL R151, R4, -INF , !P1 ;  /* 0xff80000004977808 */ /* 0x000fc40004800000 */
[----:B------:R-:W-:Y:S02]  /*8630*/  IADD3 R4, R133, 0x9, RZ ;  /* 0x0000000985047810 */ /* 0x000fe40007ffe0ff */
[-C--:B------:R-:W-:Y:S02]  /*8640*/  ISETP.GE.AND P1, PT, R3, R134.reuse, PT ;  /* 0x000000860300720c */ /* 0x080fe40003f26270 */
[----:B------:R-:W-:Y:S02]  /*8650*/  FSEL R60, R6, -INF , !P0 ;  /* 0xff800000063c7808 */ /* 0x000fe40004000000 */
[----:B------:R-:W-:Y:S02]  /*8660*/  FSEL R3, R65, -INF , !P5 ;  /* 0xff80000041037808 */ /* 0x000fe40006800000 */
[C---:B------:R-:W-:Y:S02]  /*8670*/  ISETP.GE.AND P0, PT, R4.reuse, R135, PT ;  /* 0x000000870400720c */ /* 0x040fe40003f06270 */
[----:B------:R-:W-:-:S02]  /*8680*/  ISETP.GE.AND P5, PT, R4, R134, PT ;  /* 0x000000860400720c */ /* 0x000fc40003fa6270 */
[----:B------:R-:W-:Y:S02]  /*8690*/  IADD3 R4, R133, 0x11, RZ ;  /* 0x0000001185047810 */ /* 0x000fe40007ffe0ff */
[----:B------:R-:W-:Y:S02]  /*86a0*/  FSEL R6, R67, -INF , !P1 ;  /* 0xff80000043067808 */ /* 0x000fe40004800000 */
[C---:B------:R-:W-:Y:S02]  /*86b0*/  ISETP.GE.AND P1, PT, R4.reuse, R135, PT ;  /* 0x000000870400720c */ /* 0x040fe40003f26270 */
[----:B------:R-:W-:Y:S02]  /*86c0*/  FSEL R65, R61, -INF , !P0 ;  /* 0xff8000003d417808 */ /* 0x000fe40004000000 */
[----:B------:R-:W-:Y:S02]  /*86d0*/  IADD3 R8, R133, 0x19, RZ ;  /* 0x0000001985087810 */ /* 0x000fe40007ffe0ff */
[----:B------:R-:W-:-:S02]  /*86e0*/  ISETP.GE.AND P0, PT, R4, R134, PT ;  /* 0x000000860400720c */ /* 0x000fc40003f06270 */
[----:B------:R-:W-:Y:S02]  /*86f0*/  FSEL R4, R63, -INF , !P5 ;  /* 0xff8000003f047808 */ /* 0x000fe40006800000 */
[----:B------:R-:W-:Y:S02]  /*8700*/  FSEL R63, R57, -INF , !P1 ;  /* 0xff800000393f7808 */ /* 0x000fe40004800000 */
[C---:B------:R-:W-:Y:S02]  /*8710*/  ISETP.GE.AND P5, PT, R8.reuse, R135, PT ;  /* 0x000000870800720c */ /* 0x040fe40003fa6270 */
[----:B------:R-:W-:Y:S02]  /*8720*/  ISETP.GE.AND P1, PT, R8, R134, PT ;  /* 0x000000860800720c */ /* 0x000fe40003f26270 */
[----:B------:R-:W-:Y:S02]  /*8730*/  IADD3 R8, R133, 0x21, RZ ;  /* 0x0000002185087810 */ /* 0x000fe40007ffe0ff */
[----:B------:R-:W-:-:S02]  /*8740*/  FSEL R216, R59, -INF , !P0 ;  /* 0xff8000003bd87808 */ /* 0x000fc40004000000 */
[----:B------:R-:W-:Y:S02]  /*8750*/  FSEL R57, R53, -INF , !P5 ;  /* 0xff80000035397808 */ /* 0x000fe40006800000 */
[C---:B------:R-:W-:Y:S02]  /*8760*/  ISETP.GE.AND P0, PT, R8.reuse, R135, PT ;  /* 0x000000870800720c */ /* 0x040fe40003f06270 */
[----:B------:R-:W-:Y:S02]  /*8770*/  ISETP.GE.AND P5, PT, R8, R134, PT ;  /* 0x000000860800720c */ /* 0x000fe40003fa6270 */
[----:B------:R-:W-:Y:S02]  /*8780*/  IADD3 R8, R133, 0x29, RZ ;  /* 0x0000002985087810 */ /* 0x000fe40007ffe0ff */
[----:B------:R-:W-:Y:S02]  /*8790*/  FSEL R214, R55, -INF , !P1 ;  /* 0xff80000037d67808 */ /* 0x000fe40004800000 */
[----:B------:R-:W-:-:S02]  /*87a0*/  FSEL R203, R49, -INF , !P0 ;  /* 0xff80000031cb7808 */ /* 0x000fc40004000000 */
[CC--:B------:R-:W-:Y:S02]  /*87b0*/  ISETP.GE.AND P1, PT, R8.reuse, R135.reuse, PT ;  /* 0x000000870800720c */ /* 0x0c0fe40003f26270 */
[----:B------:R-:W-:Y:S02]  /*87c0*/  ISETP.GE.AND P0, PT, R8, R134, PT ;  /* 0x000000860800720c */ /* 0x000fe40003f06270 */
[----:B------:R-:W-:Y:S02]  /*87d0*/  IADD3 R8, R133, 0x31, RZ ;  /* 0x0000003185087810 */ /* 0x000fe40007ffe0ff */
[----:B------:R-:W-:Y:S02]  /*87e0*/  FSEL R210, R51, -INF , !P5 ;  /* 0xff80000033d27808 */ /* 0x000fe40006800000 */
[----:B------:R-:W-:Y:S02]  /*87f0*/  FSEL R127, R45, -INF , !P1 ;  /* 0xff8000002d7f7808 */ /* 0x000fe40004800000 */
[----:B------:R-:W-:-:S02]  /*8800*/  ISETP.GE.AND P5, PT, R8, R135, PT ;  /* 0x000000870800720c */ /* 0x000fc40003fa6270 */
[-C--:B------:R-:W-:Y:S02]  /*8810*/  ISETP.GE.AND P1, PT, R8, R134.reuse, PT ;  /* 0x000000860800720c */ /* 0x080fe40003f26270 */
[----:B------:R-:W-:Y:S02]  /*8820*/  IADD3 R8, R133, 0x39, RZ ;  /* 0x0000003985087810 */ /* 0x000fe40007ffe0ff */
[----:B------:R-:W-:Y:S02]  /*8830*/  FSEL R202, R47, -INF , !P0 ;  /* 0xff8000002fca7808 */ /* 0x000fe40004000000 */
[----:B------:R-:W-:Y:S02]  /*8840*/  FSEL R199, R41, -INF , !P5 ;  /* 0xff80000029c77808 */ /* 0x000fe40006800000 */
[C---:B------:R-:W-:Y:S02]  /*8850*/  ISETP.GE.AND P0, PT, R8.reuse, R135, PT ;  /* 0x000000870800720c */ /* 0x040fe40003f06270 */
[----:B------:R-:W-:-:S02]  /*8860*/  ISETP.GE.AND P5, PT, R8, R134, PT ;  /* 0x000000860800720c */ /* 0x000fc40003fa6270 */
[----:B------:R-:W-:Y:S02]  /*8870*/  IADD3 R8, R133, 0x41, RZ ;  /* 0x0000004185087810 */ /* 0x000fe40007ffe0ff */
[----:B------:R-:W-:Y:S02]  /*8880*/  FSEL R206, R43, -INF , !P1 ;  /* 0xff8000002bce7808 */ /* 0x000fe40004800000 */
[----:B------:R-:W-:Y:S02]  /*8890*/  FSEL R187, R37, -INF , !P0 ;  /* 0xff80000025bb7808 */ /* 0x000fe40004000000 */
[C---:B------:R-:W-:Y:S02]  /*88a0*/  ISETP.GE.AND P1, PT, R8.reuse, R135, PT ;  /* 0x000000870800720c */ /* 0x040fe40003f26270 */
[----:B------:R-:W-:Y:S02]  /*88b0*/  ISETP.GE.AND P0, PT, R8, R134, PT ;  /* 0x000000860800720c */ /* 0x000fe40003f06270 */
[----:B------:R-:W-:-:S02]  /*88c0*/  IADD3 R8, R133, 0x49, RZ ;  /* 0x0000004985087810 */ /* 0x000fc40007ffe0ff */
        /* <DEDUP_REMOVED lines=26> */
[----:B------:R-:W-:Y:S02]  /*8a70*/  ISETP.GE.AND P0, PT, R8, R134, PT ;  /* 0x000000860800720c */ /* 0x000fe40003f06270 */
[----:B------:R-:W-:Y:S02]  /*8a80*/  FSEL R120, R19, -INF , !P1 ;  /* 0xff80000013787808 */ /* 0x000fe40004800000 */
[----:B------:R-:W-:Y:S02]  /*8a90*/  FSEL R61, R11, -INF , !P0 ;  /* 0xff8000000b3d7808 */ /* 0x000fe40004000000 */
[----:B------:R-:W-:-:S02]  /*8aa0*/  ISETP.GE.AND P0, PT, R128, 0x3, PT ;  /* 0x000000038000780c */ /* 0x000fc40003f06270 */
[-C--:B------:R-:W-:Y:S02]  /*8ab0*/  ISETP.GE.AND P1, PT, R8, R135.reuse, PT ;  /* 0x000000870800720c */ /* 0x080fe40003f26270 */
[----:B------:R-:W-:Y:S02]  /*8ac0*/  IADD3 R8, R133, 0x79, RZ ;  /* 0x0000007985087810 */ /* 0x000fe40007ffe0ff */
[----:B------:R-:W-:Y:S02]  /*8ad0*/  FSEL R119, R15, -INF , !P5 ;  /* 0xff8000000f777808 */ /* 0x000fe40006800000 */
[----:B------:R-:W-:Y:S02]  /*8ae0*/  FSEL R158, R9, -INF , !P1 ;  /* 0xff800000099e7808 */ /* 0x000fe40004800000 */
[-C--:B------:R-:W-:Y:S02]  /*8af0*/  ISETP.GE.AND P5, PT, R133, R135.reuse, PT ;  /* 0x000000878500720c */ /* 0x080fe40003fa6270 */
[----:B------:R-:W-:-:S02]  /*8b00*/  ISETP.GE.AND P1, PT, R8, R135, PT ;  /* 0x000000870800720c */ /* 0x000fc40003f26270 */
[----:B------:R-:W-:Y:S02]  /*8b10*/  FSEL R9, R64, -INF , !P5 ;  /* 0xff80000040097808 */ /* 0x000fe40006800000 */
[----:B------:R-:W-:Y:S02]  /*8b20*/  FSEL R161, R5, -INF , !P1 ;  /* 0xff80000005a17808 */ /* 0x000fe40004800000 */
[-C--:B------:R-:W-:Y:S02]  /*8b30*/  ISETP.GE.AND P5, PT, R133, R134.reuse, PT ;  /* 0x000000868500720c */ /* 0x080fe40003fa6270 */
[----:B------:R-:W-:Y:S02]  /*8b40*/  ISETP.GE.AND P1, PT, R8, R134, PT ;  /* 0x000000860800720c */ /* 0x000fe40003f26270 */
[----:B------:R-:W-:Y:S02]  /*8b50*/  FSEL R66, R66, -INF , !P5 ;  /* 0xff80000042427808 */ /* 0x000fe40006800000 */
[----:B------:R-:W-:Y:S01]  /*8b60*/  FSEL R118, R7, -INF , !P1 ;  /* 0xff80000007767808 */ /* 0x000fe20004800000 */
[----:B------:R-:W-:Y:S05]  /*8b70*/  @!P0 BRA `(.L_x_708) ;  /* 0x00000af000008947 */ /* 0x000fea0003800000 */
[----:B------:R-:W-:Y:S05]  /*8b80*/  @!P6 BRA `(.L_x_709) ;  /* 0x000003a00000e947 */ /* 0x000fea0003800000 */
[----:B------:R-:W1:Y:S01]  /*8b90*/  I2F.RP R7, R130 ;  /* 0x0000008200077306 */ /* 0x000e620000209400 */
[----:B------:R-:W-:Y:S01]  /*8ba0*/  IMAD.MOV.U32 R10, RZ, RZ, RZ ;  /* 0x000000ffff0a7224 */ /* 0x000fe200078e00ff */
[----:B------:R-:W-:-:S06]  /*8bb0*/  IABS R8, R162 ;  /* 0x000000a200087213 */ /* 0x000fcc0000000000 */
[----:B-1----:R-:W1:Y:S02]  /*8bc0*/  MUFU.RCP R11, R7 ;  /* 0x00000007000b7308 */ /* 0x002e640000001000 */
[----:B-1----:R-:W-:-:S06]  /*8bd0*/  IADD3 R11, R11, 0xffffffe, RZ ;  /* 0x0ffffffe0b0b7810 */ /* 0x002fcc0007ffe0ff */
[----:B------:R-:W1:Y:S02]  /*8be0*/  F2I.FTZ.U32.TRUNC.NTZ R11, R11 ;  /* 0x0000000b000b7305 */ /* 0x000e64000021f000 */
[----:B-1----:R-:W-:-:S04]  /*8bf0*/  IMAD.MOV R5, RZ, RZ, -R11 ;  /* 0x000000ffff057224 */ /* 0x002fc800078e0a0b */
[----:B------:R-:W-:-:S04]  /*8c00*/  IMAD R5, R5, R130, RZ ;  /* 0x0000008205057224 */ /* 0x000fc800078e02ff */
[----:B------:R-:W-:Y:S01]  /*8c10*/  IMAD.HI.U32 R5, R11, R5, R10 ;  /* 0x000000050b057227 */ /* 0x000fe200078e000a */
[C---:B------:R-:W-:Y:S02]  /*8c20*/  IADD3 R10, R162.reuse, -0x80, RZ ;  /* 0xffffff80a20a7810 */ /* 0x040fe40007ffe0ff */
[----:B------:R-:W-:Y:S02]  /*8c30*/  LOP3.LUT R162, R162, c[0x0][0x2d0], RZ, 0x3c, !PT ;  /* 0x0000b400a2a27a12 */ /* 0x000fe400078e3cff */
[----:B------:R-:W-:Y:S01]  /*8c40*/  IABS R7, R10 ;  /* 0x0000000a00077213 */ /* 0x000fe20000000000 */
[----:B------:R-:W-:Y:S01]  /*8c50*/  IMAD.HI.U32 R12, R5, R8, RZ ;  /* 0x00000008050c7227 */ /* 0x000fe200078e00ff */
[----:B------:R-:W-:-:S03]  /*8c60*/  LOP3.LUT R10, R10, c[0x0][0x2d0], RZ, 0x3c, !PT ;  /* 0x0000b4000a0a7a12 */ /* 0x000fc600078e3cff */
[----:B------:R-:W-:Y:S02]  /*8c70*/  IMAD.MOV R11, RZ, RZ, -R12 ;  /* 0x000000ffff0b7224 */ /* 0x000fe400078e0a0c */
[----:B------:R-:W-:-:S04]  /*8c80*/  IMAD.HI.U32 R5, R5, R7, RZ ;  /* 0x0000000705057227 */ /* 0x000fc800078e00ff */
[----:B------:R-:W-:Y:S01]  /*8c90*/  IMAD R11, R130, R11, R8 ;  /* 0x0000000b820b7224 */ /* 0x000fe200078e0208 */
[----:B------:R-:W-:-:S04]  /*8ca0*/  IADD3 R8, -R5, RZ, RZ ;  /* 0x000000ff05087210 */ /* 0x000fc80007ffe1ff */
[C---:B------:R-:W-:Y:S01]  /*8cb0*/  ISETP.GT.U32.AND P0, PT, R130.reuse, R11, PT ;  /* 0x0000000b8200720c */ /* 0x040fe20003f04070 */
[----:B------:R-:W-:Y:S01]  /*8cc0*/  IMAD R7, R130, R8, R7 ;  /* 0x0000000882077224 */ /* 0x000fe200078e0207 */
[----:B------:R-:W-:-:S04]  /*8cd0*/  LOP3.LUT R8, RZ, c[0x0][0x2d0], RZ, 0x33, !PT ;  /* 0x0000b400ff087a12 */ /* 0x000fc800078e33ff */
[----:B------:R-:W-:-:S07]  /*8ce0*/  ISETP.GT.U32.AND P1, PT, R130, R7, PT ;  /* 0x000000078200720c */ /* 0x000fce0003f24070 */
[----:B------:R-:W-:Y:S01]  /*8cf0*/  @!P0 IMAD.IADD R11, R11, 0x1, -R130 ;  /* 0x000000010b0b8824 */ /* 0x000fe200078e0a82 */
[----:B------:R-:W-:-:S04]  /*8d00*/  @!P0 IADD3 R12, R12, 0x1, RZ ;  /* 0x000000010c0c8810 */ /* 0x000fc80007ffe0ff */
[-C--:B------:R-:W-:Y:S01]  /*8d10*/  ISETP.GE.U32.AND P5, PT, R11, R130.reuse, PT ;  /* 0x000000820b00720c */ /* 0x080fe20003fa6070 */
[----:B------:R-:W-:Y:S01]  /*8d20*/  @!P1 IMAD.IADD R7, R7, 0x1, -R130 ;  /* 0x0000000107079824 */ /* 0x000fe200078e0a82 */
[----:B------:R-:W-:Y:S02]  /*8d30*/  @!P1 IADD3 R5, R5, 0x1, RZ ;  /* 0x0000000105059810 */ /* 0x000fe40007ffe0ff */
[----:B------:R-:W-:Y:S02]  /*8d40*/  ISETP.GE.AND P1, PT, R10, RZ, PT ;  /* 0x000000ff0a00720c */ /* 0x000fe40003f26270 */
[----:B------:R-:W-:-:S07]  /*8d50*/  ISETP.GE.U32.AND P0, PT, R7, R130, PT ;  /* 0x000000820700720c */ /* 0x000fce0003f06070 */
[----:B------:R-:W-:Y:S02]  /*8d60*/  @P5 IADD3 R12, R12, 0x1, RZ ;  /* 0x000000010c0c5810 */ /* 0x000fe40007ffe0ff */
[----:B------:R-:W-:-:S04]  /*8d70*/  ISETP.GE.AND P5, PT, R162, RZ, PT ;  /* 0x000000ffa200720c */ /* 0x000fc80003fa6270 */
[----:B------:R-:W-:Y:S02]  /*8d80*/  @P0 IADD3 R5, R5, 0x1, RZ ;  /* 0x0000000105050810 */ /* 0x000fe40007ffe0ff */
[----:B------:R-:W-:Y:S02]  /*8d90*/  ISETP.NE.AND P0, PT, RZ, c[0x0][0x2d0], PT ;  /* 0x0000b400ff007a0c */ /* 0x000fe40003f05270 */
[----:B------:R-:W-:-:S05]  /*8da0*/  MOV R7, R5 ;  /* 0x0000000500077202 */ /* 0x000fca0000000f00 */
        /* <DEDUP_REMOVED lines=24> */
.L_x_709:
[----:B------:R-:W-:-:S04]  /*8f30*/  LEA R129, -R129, RZ, 0x7 ;  /* 0x000000ff81817211 */ /* 0x000fc800078e39ff */
[----:B------:R-:W-:Y:S02]  /*8f40*/  SHF.R.S32.HI R12, RZ, 0x1f, R129 ;  /* 0x0000001fff0c7819 */ /* 0x000fe40000011481 */
.L_x_710:
[----:B------:R-:W-:Y:S01]  /*8f50*/  @!P3 IADD3 R8, P0, R132, R129, RZ ;  /* 0x000000818408b210 */ /* 0x000fe20007f1e0ff */
[----:B------:R1:W-:Y:S01]  /*8f60*/  @P4 STS [R181+0x3004], RZ ;  /* 0x003004ffb5004388 */ /* 0x0003e20000000800 */
[----:B------:R-:W-:Y:S01]  /*8f70*/  @!P4 LEA R16, P1, R129, R194, 0x1 ;  /* 0x000000c28110c211 */ /* 0x000fe200078208ff */
[----:B------:R-:W-:Y:S02]  /*8f80*/  BSSY B0, `(.L_x_711) ;  /* 0x000006b000007945 */ /* 0x000fe40003800000 */
[--C-:B------:R-:W-:Y:S01]  /*8f90*/  @!P3 IMAD.X R5, R131, 0x1, R12.reuse, P0 ;  /* 0x000000018305b824 */ /* 0x100fe200000e060c */
[C---:B------:R-:W-:Y:S01]  /*8fa0*/  @!P3 LEA R14, P0, R8.reuse, c[0x0][0x168], 0x1 ;  /* 0x00005a00080eba11 */ /* 0x040fe200078008ff */
[----:B------:R1:W-:Y:S01]  /*8fb0*/  @P4 STS.64 [R181+0x3008], RZ ;  /* 0x003008ffb5004388 */ /* 0x0003e20000000a00 */
[----:B------:R-:W-:Y:S02]  /*8fc0*/  @!P4 LEA.HI.X R17, R129, R193, R12, 0x1, P1 ;  /* 0x000000c18111c211 */ /* 0x000fe400008f0c0c */
[----:B------:R-:W-:Y:S01]  /*8fd0*/  @!P3 LEA.HI.X R15, R8, c[0x0][0x16c], R5, 0x1, P0 ;  /* 0x00005b00080fba11 */ /* 0x000fe200000f0c05 */
[----:B------:R1:W-:Y:S01]  /*8fe0*/  @P4 STS [R181+0x3000], RZ ;  /* 0x003000ffb5004388 */ /* 0x0003e20000000800 */
[----:B------:R-:W-:-:S02]  /*8ff0*/  @!P2 IADD3 R8, P0, R132, R129, RZ ;  /* 0x000000818408a210 */ /* 0x000fc40007f1e0ff */
[----:B------:R-:W-:Y:S01]  /*9000*/  @!P4 IADD3 R7, P1, R177, R129, RZ ;  /* 0x00000081b107c210 */ /* 0x000fe20007f3e0ff */
[----:B------:R-:W-:Y:S01]  /*9010*/  @!PT LDS RZ, [RZ] ;  /* 0x00000000fffff984 */ /* 0x000fe20000000800 */
[----:B------:R-:W-:Y:S01]  /*9020*/  @!PT LDS RZ, [RZ] ;  /* 0x00000000fffff984 */ /* 0x000fe20000000800 */
[----:B------:R-:W-:Y:S01]  /*9030*/  @!PT LDS RZ, [RZ] ;  /* 0x00000000fffff984 */ /* 0x000fe20000000800 */
[----:B------:R2:W-:Y:S02]  /*9040*/  @!P4 LDGSTS.E.BYPASS.LTC128B.128 [R181+0x3000], [R16.64] ;  /* 0x0300000010b5cfae */ /* 0x0005e4000b901d46 */
[--C-:B------:R-:W-:Y:S01]  /*9050*/  @!P2 IMAD.X R5, R131, 0x1, R12.reuse, P0 ;  /* 0x000000018305a824 */ /* 0x100fe200000e060c */
[C---:B------:R-:W-:Y:S01]  /*9060*/  @!P2 LEA R10, P0, R8.reuse, c[0x0][0x168], 0x1 ;  /* 0x00005a00080aaa11 */ /* 0x040fe200078008ff */
[----:B------:R1:W-:Y:S03]  /*9070*/  @P3 STS.128 [R181+0x5000], RZ ;  /* 0x005000ffb5003388 */ /* 0x0003e60000000c00 */
[----:B------:R-:W-:Y:S01]  /*9080*/  @!P2 LEA.HI.X R11, R8, c[0x0][0x16c], R5, 0x1, P0 ;  /* 0x00005b00080baa11 */ /* 0x000fe200000f0c05 */
[----:B------:R-:W-:Y:S01]  /*9090*/  @!P4 IMAD.X R8, R176, 0x1, R12, P1 ;  /* 0x00000001b008c824 */ /* 0x000fe200008e060c */
[C---:B------:R-:W-:Y:S01]  /*90a0*/  @!P4 LEA R18, P0, R7.reuse, R194, 0x1 ;  /* 0x000000c20712c211 */ /* 0x040fe200078008ff */
[----:B------:R-:W-:Y:S01]  /*90b0*/  @!PT LDS RZ, [RZ] ;  /* 0x00000000fffff984 */ /* 0x000fe20000000800 */
[----:B------:R-:W-:Y:S01]  /*90c0*/  @!PT LDS RZ, [RZ] ;  /* 0x00000000fffff984 */ /* 0x000fe20000000800 */
[----:B------:R-:W-:Y:S01]  /*90d0*/  @!PT LDS RZ, [RZ] ;  /* 0x00000000fffff984 */ /* 0x000fe20000000800 */
[----:B------:R3:W-:Y:S03]  /*90e0*/  @!P3 LDGSTS.E.BYPASS.LTC128B.128 [R181+0x5000], [R14.64+0x40] ;  /* 0x050000400eb5bfae */ /* 0x0007e6000b901d46 */
[----:B------:R-:W-:Y:S01]  /*90f0*/  @!P4 LEA.HI.X R19, R7, R193, R8, 0x1, P0 ;  /* 0x000000c10713c211 */ /* 0x000fe200000f0c08 */
[----:B------:R1:W-:Y:S01]  /*9100*/  @P2 STS.128 [R181+0x7000], RZ ;  /* 0x007000ffb5002388 */ /* 0x0003e20000000c00 */
[----:B------:R-:W-:-:S03]  /*9110*/  @!P3 IADD3 R8, P1, P0, R132, R129, R177 ;  /* 0x000000818408b210 */ /* 0x000fc6000783e0b1 */
[----:B------:R-:W-:Y:S01]  /*9120*/  @!PT LDS RZ, [RZ] ;  /* 0x00000000fffff984 */ /* 0x000fe20000000800 */
[----:B------:R-:W-:Y:S01]  /*9130*/  @!PT LDS RZ, [RZ] ;  /* 0x00000000fffff984 */ /* 0x000fe20000000800 */
[----:B------:R-:W-:Y:S01]  /*9140*/  @!PT LDS RZ, [RZ] ;  /* 0x00000000fffff984 */ /* 0x000fe20000000800 */
[----:B------:R4:W-:Y:S01]  /*9150*/  @!P2 LDGSTS.E.BYPASS.LTC128B.128 [R181+0x7000], [R10.64+0x80] ;  /* 0x070000800ab5afae */ /* 0x0009e2000b901d46 */
[----:B------:R-:W-:Y:S02]  /*9160*/  @!P3 IADD3.X R7, R131, R12, R176, P1, P0 ;  /* 0x0000000c8307b210 */ /* 0x000fe40000fe04b0 */
[----:B------:R-:W-:Y:S01]  /*9170*/  @!P2 IADD3 R5, P1, P0, R132, R129, R177 ;  /* 0x000000818405a210 */ /* 0x000fe2000783e0b1 */
[----:B------:R1:W-:Y:S04]  /*9180*/  @P4 STS.128 [R181+0x3800], RZ ;  /* 0x003800ffb5004388 */ /* 0x0003e80000000c00 */
[----:B------:R-:W-:Y:S01]  /*9190*/  @!PT LDS RZ, [RZ] ;  /* 0x00000000fffff984 */ /* 0x000fe20000000800 */
[----:B------:R-:W-:Y:S01]  /*91a0*/  @!PT LDS RZ, [RZ] ;  /* 0x00000000fffff984 */ /* 0x000fe20000000800 */
[----:B------:R-:W-:Y:S01]  /*91b0*/  @!PT LDS RZ, [RZ] ;  /* 0x00000000fffff984 */ /* 0x000fe20000000800 */
[----:B------:R5:W-:Y:S04]  /*91c0*/  @!P4 LDGSTS.E.BYPASS.LTC128B.128 [R181+0x3800], [R18.64] ;  /* 0x0380000012b5cfae */ /* 0x000be8000b901d46 */
[----:B------:R1:W-:Y:S01]  /*91d0*/  @P3 STS.128 [R181+0x5800], RZ ;  /* 0x005800ffb5003388 */ /* 0x0003e20000000c00 */
[----:B---3--:R-:W-:-:S04]  /*91e0*/  @!P3 LEA R14, P5, R8, c[0x0][0x168], 0x1 ;  /* 0x00005a00080eba11 */ /* 0x008fc800078a08ff */
[----:B------:R-:W-:Y:S02]  /*91f0*/  @!P3 LEA.HI.X R15, R8, c[0x0][0x16c], R7, 0x1, P5 ;  /* 0x00005b00080fba11 */ /* 0x000fe400028f0c07 */
[----:B------:R-:W-:Y:S02]  /*9200*/  @!P2 IADD3.X R8, R131, R12, R176, P1, P0 ;  /* 0x0000000c8308a210 */ /* 0x000fe40000fe04b0 */
[C---:B--2---:R-:W-:Y:S01]  /*9210*/  @!P2 LEA R16, P0, R5.reuse, c[0x0][0x168], 0x1 ;  /* 0x00005a000510aa11 */ /* 0x044fe200078008ff */
[----:B------:R-:W-:Y:S01]  /*9220*/  @!PT LDS RZ, [RZ] ;  /* 0x00000000fffff984 */ /* 0x000fe20000000800 */
[----:B------:R-:W-:Y:S01]  /*9230*/  @!PT LDS RZ, [RZ] ;  /* 0x00000000fffff984 */ /* 0x000fe20000000800 */
[----:B------:R-:W-:Y:S01]  /*9240*/  @!PT LDS RZ, [RZ] ;  /* 0x00000000fffff984 */ /* 0x000fe20000000800 */
[----:B------:R2:W-:Y:S03]  /*9250*/  @!P3 LDGSTS.E.BYPASS.LTC128B.128 [R181+0x5800], [R14.64+0x40] ;  /* 0x058000400eb5bfae */ /* 0x0005e6000b901d46 */
[----:B------:R-:W-:Y:S01]  /*9260*/  @!P2 LEA.HI.X R17, R5, c[0x0][0x16c], R8, 0x1, P0 ;  /* 0x00005b000511aa11 */ /* 0x000fe200000f0c08 */
[----:B------:R1:W-:Y:S01]  /*9270*/  @P2 STS.128 [R181+0x7800], RZ ;  /* 0x007800ffb5002388 */ /* 0x0003e20000000c00 */
[----:B------:R-:W-:-:S03]  /*9280*/  IADD3 R7, P1, P0, R177, R129, R177 ;  /* 0x00000081b1077210 */ /* 0x000fc6000783e0b1 */
[----:B------:R-:W-:Y:S01]  /*9290*/  @!PT LDS RZ, [RZ] ;  /* 0x00000000fffff984 */ /* 0x000fe20000000800 */
[----:B------:R-:W-:Y:S01]  /*92a0*/  @!PT LDS RZ, [RZ] ;  /* 0x00000000fffff984 */ /* 0x000fe20000000800 */
[----:B------:R-:W-:Y:S01]  /*92b0*/  @!PT LDS RZ, [RZ] ;  /* 0x00000000fffff984 */ /* 0x000fe20000000800 */
[----:B------:R3:W-:Y:S01]  /*92c0*/  @!P2 LDGSTS.E.BYPASS.LTC128B.128 [R181+0x7800], [R16.64+0x80] ;  /* 0x0780008010b5afae */ /* 0x0007e2000b901d46 */
[----:B----4-:R-:W-:Y:S02]  /*92d0*/  IADD3.X R10, R176, R12, R176, P1, P0 ;  /* 0x0000000cb00a7210 */ /* 0x010fe40000fe04b0 */
[C---:B-----5:R-:W-:Y:S01]  /*92e0*/  @!P4 LEA R18, P0, R7.reuse, R194, 0x1 ;  /* 0x000000c20712c211 */ /* 0x060fe200078008ff */
[----:B------:R1:W-:Y:S03]  /*92f0*/  @P4 STS.128 [R181+0x4000], RZ ;  /* 0x004000ffb5004388 */ /* 0x0003e60000000c00 */
[----:B------:R-:W-:Y:S02]  /*9300*/  @!P4 LEA.HI.X R19, R7, R193, R10, 0x1, P0 ;  /* 0x000000c10713c211 */ /* 0x000fe400000f0c0a */
[----:B------:R-:W-:-:S03]  /*9310*/  @!P3 IADD3 R8, P0, R132, R7, RZ ;  /* 0x000000078408b210 */ /* 0x000fc60007f1e0ff */
[----:B------:R-:W-:Y:S01]  /*9320*/  @!PT LDS RZ, [RZ] ;  /* 0x00000000fffff984 */ /* 0x000fe20000000800 */
[----:B------:R-:W-:Y:S01]  /*9330*/  @!PT LDS RZ, [RZ] ;  /* 0x00000000fffff984 */ /* 0x000fe20000000800 */
[----:B------:R-:W-:Y:S01]  /*9340*/  @!PT LDS RZ, [RZ] ;  /* 0x00000000fffff984 */ /* 0x000fe20000000800 */
[----:B------:R4:W-:Y:S02]  /*9350*/  @!P4 LDGSTS.E.BYPASS.LTC128B.128 [R181+0x4000], [R18.64] ;  /* 0x0400000012b5cfae */ /* 0x0009e4000b901d46 */
[----:B------:R-:W-:Y:S02]  /*9360*/  @!P3 IMAD.X R5, R131, 0x1, R10, P0 ;  /* 0x000000018305b824 */ /* 0x000fe400000e060a */
[----:B------:R1:W-:Y:S01]  /*9370*/  @P3 STS.128 [R181+0x6000], RZ ;  /* 0x006000ffb5003388 */ /* 0x0003e20000000c00 */
[----:B--2---:R-:W-:-:S04]  /*9380*/  @!P3 LEA R14, P0, R8, c[0x0][0x168], 0x1 ;  /* 0x00005a00080eba11 */ /* 0x004fc800078008ff */
[----:B------:R-:W-:Y:S02]  /*9390*/  @!P3 LEA.HI.X R15, R8, c[0x0][0x16c], R5, 0x1, P0 ;  /* 0x00005b00080fba11 */ /* 0x000fe400000f0c05 */
[----:B------:R-:W-:-:S03]  /*93a0*/  @!P2 IADD3 R8, P0, R132, R7, RZ ;  /* 0x000000078408a210 */ /* 0x000fc60007f1e0ff */
[----:B------:R-:W-:Y:S01]  /*93b0*/  @!PT LDS RZ, [RZ] ;  /* 0x00000000fffff984 */ /* 0x000fe20000000800 */
[----:B------:R-:W-:Y:S01]  /*93c0*/  @!PT LDS RZ, [RZ] ;  /* 0x00000000fffff984 */ /* 0x000fe20000000800 */
[----:B------:R-:W-:Y:S01]  /*93d0*/  @!PT LDS RZ, [RZ] ;  /* 0x00000000fffff984 */ /* 0x000fe20000000800 */
[----:B------:R1:W-:Y:S02]  /*93e0*/  @!P3 LDGSTS.E.BYPASS.LTC128B.128 [R181+0x6000], [R14.64+0x40] ;  /* 0x060000400eb5bfae */ /* 0x0003e4000b901d46 */
[----:B------:R-:W-:Y:S01]  /*93f0*/  @!P2 IMAD.X R5, R131, 0x1, R10, P0 ;  /* 0x000000018305a824 */ /* 0x000fe200000e060a */
[C---:B---3--:R-:W-:Y:S01]  /*9400*/  @!P2 LEA R16, P0, R8.reuse, c[0x0][0x168], 0x1 ;  /* 0x00005a000810aa11 */ /* 0x048fe200078008ff */
[----:B------:R1:W-:Y:S03]  /*9410*/  @P2 STS.128 [R181+0x8000], RZ ;  /* 0x008000ffb5002388 */ /* 0x0003e60000000c00 */
[----:B------:R-:W-:Y:S02]  /*9420*/  @!P2 LEA.HI.X R17, R8, c[0x0][0x16c], R5, 0x1, P0 ;  /* 0x00005b000811aa11 */ /* 0x000fe400000f0c05 */
[----:B------:R-:W-:-:S03]  /*9430*/  IADD3 R7, P0, R177, R7, RZ ;  /* 0x00000007b1077210 */ /* 0x000fc60007f1e0ff */
[----:B------:R-:W-:Y:S01]  /*9440*/  @!PT LDS RZ, [RZ] ;  /* 0x00000000fffff984 */ /* 0x000fe20000000800 */
[----:B------:R-:W-:Y:S01]  /*9450*/  @!PT LDS RZ, [RZ] ;  /* 0x00000000fffff984 */ /* 0x000fe20000000800 */
[----:B------:R-:W-:Y:S01]  /*9460*/  @!PT LDS RZ, [RZ] ;  /* 0x00000000fffff984 */ /* 0x000fe20000000800 */
[----:B------:R1:W-:Y:S02]  /*9470*/  @!P2 LDGSTS.E.BYPASS.LTC128B.128 [R181+0x8000], [R16.64+0x80] ;  /* 0x0800008010b5afae */ /* 0x0003e4000b901d46 */
[----:B------:R-:W-:Y:S01]  /*9480*/  IMAD.X R10, R176, 0x1, R10, P0 ;  /* 0x00000001b00a7824 */ /* 0x000fe200000e060a */
[----:B------:R-:W-:Y:S01]  /*9490*/  @!P3 IADD3 R8, P0, R132, R7, RZ ;  /* 0x000000078408b210 */ /* 0x000fe20007f1e0ff */
[----:B------:R1:W-:Y:S04]  /*94a0*/  @P4 STS.128 [R181+0x4800], RZ ;  /* 0x004800ffb5004388 */ /* 0x0003e80000000c00 */
[----:B------:R-:W-:Y:S01]  /*94b0*/  @!P3 IMAD.X R5, R131, 0x1, R10, P0 ;  /* 0x000000018305b824 */ /* 0x000fe200000e060a */
[----:B----4-:R-:W-:-:S04]  /*94c0*/  @!P3 LEA R18, P0, R8, c[0x0][0x168], 0x1 ;  /* 0x00005a000812ba11 */ /* 0x010fc800078008ff */
[----:B------:R-:W-:Y:S02]  /*94d0*/  @!P3 LEA.HI.X R19, R8, c[0x0][0x16c], R5, 0x1, P0 ;  /* 0x00005b000813ba11 */ /* 0x000fe400000f0c05 */
[----:B------:R-:W-:-:S04]  /*94e0*/  @!P4 LEA R20, P0, R7, R194, 0x1 ;  /* 0x000000c20714c211 */ /* 0x000fc800078008ff */
[----:B------:R-:W-:-:S05]  /*94f0*/  @!P4 LEA.HI.X R21, R7, R193, R10, 0x1, P0 ;  /* 0x000000c10715c211 */ /* 0x000fca00000f0c0a */
        /* <DEDUP_REMOVED lines=13> */
[----:B-1----:R-:W-:-:S04]  /*95d0*/  LEA R14, P0, R7, c[0x0][0x168], 0x1 ;  /* 0x00005a00070e7a11 */ /* 0x002fc800078008ff */
[----:B------:R-:W-:-:S05]  /*95e0*/  LEA.HI.X R15, R7, c[0x0][0x16c], R10, 0x1, P0 ;  /* 0x00005b00070f7a11 */ /* 0x000fca00000f0c0a */
[----:B------:R-:W-:Y:S01]  /*95f0*/  @!PT LDS RZ, [RZ] ;  /* 0x00000000fffff984 */ /* 0x000fe20000000800 */
[----:B------:R-:W-:Y:S01]  /*9600*/  @!PT LDS RZ, [RZ] ;  /* 0x00000000fffff984 */ /* 0x000fe20000000800 */
[----:B------:R-:W-:Y:S01]  /*9610*/  @!PT LDS RZ, [RZ] ;  /* 0x00000000fffff984 */ /* 0x000fe20000000800 */
[----:B------:R1:W-:Y:S04]  /*9620*/  LDGSTS.E.BYPASS.LTC128B.128 [R181+0x8800], [R14.64+0x80] ;  /* 0x088000800eb57fae */ /* 0x0003e8000b901d46 */
.L_x_712:
[----:B------:R-:W-:Y:S05]  /*9630*/  BSYNC B0 ;  /* 0x0000000000007941 */ /* 0x000fea0003800000 */
.L_x_711:
[----:B------:R-:W0:Y:S01]  /*9640*/  LDGDEPBAR ;  /* 0x00000000000079af */ /* 0x000e220000000000 */
[----:B------:R-:W-:-:S04]  /*9650*/  LEA R194, P0, R129, R194, 0x1 ;  /* 0x000000c281c27211 */ /* 0x000fc800078008ff */
[----:B------:R-:W-:Y:S02]  /*9660*/  LEA.HI.X R193, R129, R193, R12, 0x1, P0 ;  /* 0x000000c181c17211 */ /* 0x000fe400000f0c0c */
.L_x_708:
[----:B------:R-:W-:Y:S01]  /*9670*/  FMNMX.FTZ R8, R2, R9, !PT ;  /* 0x0000000902087209 */ /* 0x000fe20007810000 */
[----:B-1----:R-:W-:Y:S01]  /*9680*/  LDSM.16.MT88.4 R16, [R168+0x9000] ;  /* 0x00900000a810783b */ /* 0x002fe20000004200 */
[----:B------:R-:W-:Y:S02]  /*9690*/  FMNMX.FTZ R5, R0, R66, !PT ;  /* 0x0000004200057209 */ /* 0x000fe40007810000 */
[----:B------:R-:W-:Y:S01]  /*96a0*/  FMNMX.FTZ R8, R3, R8, !PT ;  /* 0x0000000803087209 */ /* 0x000fe20007810000 */
[----:B------:R-:W-:Y:S01]  /*96b0*/  LDSM.16.MT88.4 R24, [R170+0xb000] ;  /* 0x00b00000aa18783b */ /* 0x000fe20000004200 */
[----:B------:R-:W-:Y:S02]  /*96c0*/  FMNMX.FTZ R5, R6, R5, !PT ;  /* 0x0000000506057209 */ /* 0x000fe40007810000 */
[----:B------:R-:W-:Y:S01]  /*96d0*/  FMNMX.FTZ R8, R121, R8, !PT ;  /* 0x0000000879087209 */ /* 0x000fe20007810000 */
[----:B------:R-:W-:Y:S01]  /*96e0*/  LDSM.16.MT88.4 R32, [R168+0xb000] ;  /* 0x00b00000a820783b */ /* 0x000fe20000004200 */
[----:B------:R-:W-:-:S02]  /*96f0*/  FMNMX.FTZ R5, R124, R5, !PT ;  /* 0x000000057c057209 */ /* 0x000fc40007810000 */
[----:B------:R-:W-:Y:S01]  /*9700*/  FMNMX.FTZ R8, R65, R8, !PT ;  /* 0x0000000841087209 */ /* 0x000fe20007810000 */
[----:B------:R-:W-:Y:S01]  /*9710*/  LDSM.16.MT88.4 R40, [R170+0xd000] ;  /* 0x00d00000aa28783b */ /* 0x000fe20000004200 */
[----:B------:R-:W-:Y:S02]  /*9720*/  FMNMX.FTZ R5, R4, R5, !PT ;  /* 0x0000000504057209 */ /* 0x000fe40007810000 */
[----:B------:R-:W-:Y:S01]  /*9730*/  FMNMX.FTZ R8, R117, R8, !PT ;  /* 0x0000000875087209 */ /* 0x000fe20007810000 */
[----:B------:R-:W-:Y:S01]  /*9740*/  LDSM.16.MT88.4 R52, [R168+0xd000] ;  /* 0x00d00000a834783b */ /* 0x000fe20000004200 */
[----:B------:R-:W-:Y:S02]  /*9750*/  FMNMX.FTZ R5, R212, R5, !PT ;  /* 0x00000005d4057209 */ /* 0x000fe40007810000 */
[----:B------:R-:W-:Y:S02]  /*9760*/  FMNMX.FTZ R8, R63, R8, !PT ;  /* 0x000000083f087209 */ /* 0x000fe40007810000 */
[----:B------:R-:W-:-:S02]  /*9770*/  FMNMX.FTZ R5, R216, R5, !PT ;  /* 0x00000005d8057209 */ /* 0x000fc40007810000 */
[----:B------:R-:W-:Y:S02]  /*9780*/  FMNMX.FTZ R8, R205, R8, !PT ;  /* 0x00000008cd087209 */ /* 0x000fe40007810000 */
[----:B------:R-:W-:Y:S02]  /*9790*/  FMNMX.FTZ R5, R126, R5, !PT ;  /* 0x000000057e057209 */ /* 0x000fe40007810000 */
[----:B------:R-:W-:Y:S02]  /*97a0*/  FMNMX.FTZ R8, R57, R8, !PT ;  /* 0x0000000839087209 */ /* 0x000fe40007810000 */
        /* <DEDUP_REMOVED lines=37> */
[----:B------:R-:W-:-:S04]  /*9a00*/  FMNMX.FTZ R8, R145, R8, !PT ;  /* 0x0000000891087209 */ /* 0x000fc80007810000 */
[----:B------:R-:W-:-:S04]  /*9a10*/  FMNMX.FTZ R8, R157, R8, !PT ;  /* 0x000000089d087209 */ /* 0x000fc80007810000 */
[----:B------:R-:W-:Y:S02]  /*9a20*/  FMNMX.FTZ R7, R149, R8, !PT ;  /* 0x0000000895077209 */ /* 0x000fe40007810000 */
[----:B------:R-:W-:Y:S02]  /*9a30*/  FMNMX.FTZ R8, R62, R5, !PT ;  /* 0x000000053e087209 */ /* 0x000fe40007810000 */
[----:B------:R-:W-:Y:S02]  /*9a40*/  FMNMX.FTZ R10, R158, R7, !PT ;  /* 0x000000079e0a7209 */ /* 0x000fe40007810000 */
[----:B------:R-:W-:Y:S02]  /*9a50*/  FMNMX.FTZ R5, R119, R8, !PT ;  /* 0x0000000877057209 */ /* 0x000fe40007810000 */
[----:B------:R-:W-:Y:S02]  /*9a60*/  FMNMX.FTZ R10, R151, R10, !PT ;  /* 0x0000000a970a7209 */ /* 0x000fe40007810000 */
[----:B------:R-:W-:-:S02]  /*9a70*/  FMNMX.FTZ R8, R58, R5, !PT ;  /* 0x000000053a087209 */ /* 0x000fc40007810000 */
[----:B------:R-:W-:Y:S02]  /*9a80*/  FMNMX.FTZ R10, R161, R10, !PT ;  /* 0x0000000aa10a7209 */ /* 0x000fe40007810000 */
[----:B------:R-:W-:-:S03]  /*9a90*/  FMNMX.FTZ R11, R61, R8, !PT ;  /* 0x000000083d0b7209 */ /* 0x000fc60007810000 */
[----:B------:R-:W1:Y:S01]  /*9aa0*/  SHFL.BFLY PT, R7, R10, 0x2, 0x1f ;  /* 0x0c401f000a077f89 */ /* 0x000e6200000e0000 */
[----:B------:R-:W-:-:S04]  /*9ab0*/  FMNMX.FTZ R11, R60, R11, !PT ;  /* 0x0000000b3c0b7209 */ /* 0x000fc80007810000 */
[----:B------:R-:W-:-:S05]  /*9ac0*/  FMNMX.FTZ R11, R118, R11, !PT ;  /* 0x0000000b760b7209 */ /* 0x000fca0007810000 */
[----:B------:R-:W2:Y:S01]  /*9ad0*/  SHFL.BFLY PT, R8, R11, 0x2, 0x1f ;  /* 0x0c401f000b087f89 */ /* 0x000ea200000e0000 */
[----:B-1----:R-:W-:-:S05]  /*9ae0*/  FMNMX.FTZ R7, R10, R7, !PT ;  /* 0x000000070a077209 */ /* 0x002fca0007810000 */
[----:B------:R-:W1:Y:S01]  /*9af0*/  SHFL.BFLY PT, R56, R7, 0x1, 0x1f ;  /* 0x0c201f0007387f89 */ /* 0x000e6200000e0000 */
[----:B--2---:R-:W-:-:S05]  /*9b00*/  FMNMX.FTZ R8, R11, R8, !PT ;  /* 0x000000080b087209 */ /* 0x004fca0007810000 */
[----:B------:R-:W2:Y:S01]  /*9b10*/  SHFL.BFLY PT, R5, R8, 0x1, 0x1f ;  /* 0x0c201f0008057f89 */ /* 0x000ea200000e0000 */
[----:B-1----:R-:W-:-:S04]  /*9b20*/  FMNMX.FTZ R56, R7, R56, !PT ;  /* 0x0000003807387209 */ /* 0x002fc80007810000 */
[C---:B------:R-:W-:Y:S01]  /*9b30*/  FSETP.NEU.FTZ.AND P1, PT, R56.reuse, -INF , PT ;  /* 0xff8000003800780b */ /* 0x040fe20003f3d000 */
[----:B------:R-:W-:-:S05]  /*9b40*/  FMUL.FTZ R162, R56, c[0x0][0x23c] ;  /* 0x00008f0038a27a20 */ /* 0x000fca0000410000 */
[----:B------:R-:W-:-:S05]  /*9b50*/  FSEL R162, R162, RZ, P1 ;  /* 0x000000ffa2a27208 */ /* 0x000fca0000800000 */
[--C-:B------:R-:W-:Y:S01]  /*9b60*/  FFMA.FTZ R137, R3, c[0x0][0x23c], -R162.reuse ;  /* 0x00008f0003897a23 */ /* 0x100fe200000108a2 */
[----:B--2---:R-:W-:Y:S01]  /*9b70*/  FMNMX.FTZ R3, R8, R5, !PT ;  /* 0x0000000508037209 */ /* 0x004fe20007810000 */
[--C-:B------:R-:W-:Y:S01]  /*9b80*/  FFMA.FTZ R208, R9, c[0x0][0x23c], -R162.reuse ;  /* 0x00008f0009d07a23 */ /* 0x100fe200000108a2 */
[----:B------:R-:W-:Y:S01]  /*9b90*/  FSEL R5, R56, RZ, P1 ;  /* 0x000000ff38057208 */ /* 0x000fe20000800000 */
[--C-:B------:R-:W-:Y:S01]  /*9ba0*/  FFMA.FTZ R136, R121, c[0x0][0x23c], -R162.reuse ;  /* 0x00008f0079887a23 */ /* 0x100fe200000108a2 */
[C---:B------:R-:W-:Y:S01]  /*9bb0*/  FSETP.NEU.FTZ.AND P0, PT, R3.reuse, -INF , PT ;  /* 0xff8000000300780b */ /* 0x040fe20003f1d000 */
[C---:B------:R-:W-:Y:S01]  /*9bc0*/  FMUL.FTZ R121, R3.reuse, c[0x0][0x23c] ;  /* 0x00008f0003797a20 */ /* 0x040fe20000410000 */
[----:B------:R-:W1:Y:S01]  /*9bd0*/  LDSM.16.MT88.4 R8, [R170+0x9000] ;  /* 0x00900000aa08783b */ /* 0x000e620000004200 */
[----:B------:R-:W-:Y:S01]  /*9be0*/  FADD.FTZ R5, R2, -R5 ;  /* 0x8000000502057221 */ /* 0x000fe20000010000 */
[----:B------:R-:W-:Y:S01]  /*9bf0*/  FSEL R7, R3, RZ, P0 ;  /* 0x000000ff03077208 */ /* 0x000fe20000000000 */
[----:B------:R-:W-:Y:S01]  /*9c00*/  FFMA.FTZ R131, R65, c[0x0][0x23c], -R162 ;  /* 0x00008f0041837a23 */ /* 0x000fe200000108a2 */
[----:B------:R-:W-:Y:S01]  /*9c10*/  FSEL R121, R121, RZ, P0 ;  /* 0x000000ff79797208 */ /* 0x000fe20000000000 */
[----:B------:R-:W-:Y:S01]  /*9c20*/  FMUL.FTZ R201, R5, c[0x0][0x23c] ;  /* 0x00008f0005c97a20 */ /* 0x000fe20000410000 */
[----:B------:R-:W-:Y:S01]  /*9c30*/  MUFU.EX2 R208, R208 ;  /* 0x000000d000d07308 */ /* 0x000fe20000000800 */
[----:B------:R-:W-:-:S02]  /*9c40*/  FADD.FTZ R7, R0, -R7 ;  /* 0x8000000700077221 */ /* 0x000fc40000010000 */
[--C-:B------:R-:W-:Y:S02]  /*9c50*/  FFMA.FTZ R133, R124, c[0x0][0x23c], -R121.reuse ;  /* 0x00008f007c857a23 */ /* 0x100fe40000010879 */
[--C-:B------:R-:W-:Y:S02]  /*9c60*/  FFMA.FTZ R163, R66, c[0x0][0x23c], -R121.reuse ;  /* 0x00008f0042a37a23 */ /* 0x100fe40000010879 */
[--C-:B------:R-:W-:Y:S01]  /*9c70*/  FFMA.FTZ R135, R6, c[0x0][0x23c], -R121.reuse ;  /* 0x00008f0006877a23 */ /* 0x100fe20000010879 */
[----:B------:R-:W2:Y:S01]  /*9c80*/  MUFU.EX2 R137, R137 ;  /* 0x0000008900897308 */ /* 0x000ea20000000800 */
[----:B------:R-:W-:Y:S01]  /*9c90*/  FMUL.FTZ R164, R7, c[0x0][0x23c] ;  /* 0x00008f0007a47a20 */ /* 0x000fe20000410000 */
[----:B------:R-:W-:Y:S01]  /*9ca0*/  LDSM.16.MT88.4 R64, [R168+0x9400] ;  /* 0x00940000a840783b */ /* 0x000fe20000004200 */
[----:B------:R-:W-:Y:S02]  /*9cb0*/  FFMA.FTZ R124, R4, c[0x0][0x23c], -R121 ;  /* 0x00008f00047c7a23 */ /* 0x000fe40000010879 */
[----:B------:R-:W-:-:S02]  /*9cc0*/  FFMA.FTZ R134, R117, c[0x0][0x23c], -R162 ;  /* 0x00008f0075867a23 */ /* 0x000fc400000108a2 */
[--C-:B------:R-:W-:Y:S01]  /*9cd0*/  FFMA.FTZ R117, R63, c[0x0][0x23c], -R162.reuse ;  /* 0x00008f003f757a23 */ /* 0x100fe200000108a2 */
[----:B------:R-:W-:Y:S01]  /*9ce0*/  MUFU.EX2 R136, R136 ;  /* 0x0000008800887308 */ /* 0x000fe20000000800 */
[--C-:B------:R-:W-:Y:S02]  /*9cf0*/  FFMA.FTZ R2, R57, c[0x0][0x23c], -R162.reuse ;  /* 0x00008f0039027a23 */ /* 0x100fe400000108a2 */
[----:B------:R-:W-:Y:S02]  /*9d00*/  FFMA.FTZ R59, R205, c[0x0][0x23c], -R162 ;  /* 0x00008f00cd3b7a23 */ /* 0x000fe400000108a2 */
[--C-:B------:R-:W-:Y:S02]  /*9d10*/  FFMA.FTZ R132, R212, c[0x0][0x23c], -R121.reuse ;  /* 0x00008f00d4847a23 */ /* 0x100fe40000010879 */
[--C-:B------:R-:W-:Y:S01]  /*9d20*/  FFMA.FTZ R63, R216, c[0x0][0x23c], -R121.reuse ;  /* 0x00008f00d83f7a23 */ /* 0x100fe20000010879 */
[----:B------:R-:W3:Y:S01]  /*9d30*/  MUFU.EX2 R131, R131 ;  /* 0x0000008300837308 */ /* 0x000ee20000000800 */
[----:B--2---:R-:W-:Y:S01]  /*9d40*/  F2FP.BF16.PACK_AB R48, R137, R208 ;  /* 0x000000d08930723e */ /* 0x004fe200000010ff */
[----:B------:R-:W-:-:S02]  /*9d50*/  FFMA.FTZ R57, R126, c[0x0][0x23c], -R121 ;  /* 0x00008f007e397a23 */ /* 0x000fc40000010879 */
[--C-:B------:R-:W-:Y:S02]  /*9d60*/  FFMA.FTZ R0, R214, c[0x0][0x23c], -R121.reuse ;  /* 0x00008f00d6007a23 */ /* 0x100fe40000010879 */
[--C-:B------:R-:W-:Y:S02]  /*9d70*/  FFMA.FTZ R129, R125, c[0x0][0x23c], -R162.reuse ;  /* 0x00008f007d817a23 */ /* 0x100fe400000108a2 */
[----:B------:R-:W-:Y:S01]  /*9d80*/  MUFU.EX2 R163, R163 ;  /* 0x000000a300a37308 */ /* 0x000fe20000000800 */
[--C-:B------:R-:W-:Y:S02]  /*9d90*/  FFMA.FTZ R126, R123, c[0x0][0x23c], -R162.reuse ;  /* 0x00008f007b7e7a23 */ /* 0x100fe400000108a2 */
[--C-:B------:R-:W-:Y:S02]  /*9da0*/  FFMA.FTZ R125, R127, c[0x0][0x23c], -R162.reuse ;  /* 0x00008f007f7d7a23 */ /* 0x100fe400000108a2 */
[--C-:B------:R-:W-:Y:S02]  /*9db0*/  FFMA.FTZ R123, R122, c[0x0][0x23c], -R121.reuse ;  /* 0x00008f007a7b7a23 */ /* 0x100fe40000010879 */
[----:B------:R-:W-:Y:S01]  /*9dc0*/  FFMA.FTZ R128, R203, c[0x0][0x23c], -R162 ;  /* 0x00008f00cb807a23 */ /* 0x000fe200000108a2 */
[----:B------:R-:W2:Y:S01]  /*9dd0*/  MUFU.EX2 R135, R135 ;  /* 0x0000008700877308 */ /* 0x000ea20000000800 */
[----:B---3--:R-:W-:Y:S01]  /*9de0*/  F2FP.BF16.PACK_AB R50, R131, R136 ;  /* 0x000000888332723e */ /* 0x008fe200000010ff */
[----:B------:R-:W-:-:S02]  /*9df0*/  FFMA.FTZ R130, R192, c[0x0][0x23c], -R121 ;  /* 0x00008f00c0827a23 */ /* 0x000fc40000010879 */
[--C-:B------:R-:W-:Y:S02]  /*9e00*/  FFMA.FTZ R127, R210, c[0x0][0x23c], -R121.reuse ;  /* 0x00008f00d27f7a23 */ /* 0x100fe40000010879 */
[--C-:B------:R-:W-:Y:S02]  /*9e10*/  FFMA.FTZ R122, R202, c[0x0][0x23c], -R121.reuse ;  /* 0x00008f00ca7a7a23 */ /* 0x100fe40000010879 */
[----:B------:R-:W3:Y:S01]  /*9e20*/  MUFU.EX2 R201, R201 ;  /* 0x000000c900c97308 */ /* 0x000ee20000000800 */
[--C-:B------:R-:W-:Y:S02]  /*9e30*/  FFMA.FTZ R202, R167, c[0x0][0x23c], -R162.reuse ;  /* 0x00008f00a7ca7a23 */ /* 0x100fe400000108a2 */
[--C-:B------:R-:W-:Y:S02]  /*9e40*/  FFMA.FTZ R192, R165, c[0x0][0x23c], -R162.reuse ;  /* 0x00008f00a5c07a23 */ /* 0x100fe400000108a2 */
[--C-:B------:R-:W-:Y:S02]  /*9e50*/  FFMA.FTZ R167, R187, c[0x0][0x23c], -R162.reuse ;  /* 0x00008f00bba77a23 */ /* 0x100fe400000108a2 */
[----:B------:R-:W-:Y:S01]  /*9e60*/  FFMA.FTZ R199, R199, c[0x0][0x23c], -R162 ;  /* 0x00008f00c7c77a23 */ /* 0x000fe200000108a2 */
[----:B------:R-:W4:Y:S01]  /*9e70*/  MUFU.EX2 R164, R164 ;  /* 0x000000a400a47308 */ /* 0x000f220000000800 */
[----:B--2---:R-:W-:Y:S01]  /*9e80*/  F2FP.BF16.PACK_AB R49, R135, R163 ;  /* 0x000000a38731723e */ /* 0x004fe200000010ff */
[----:B------:R-:W-:-:S02]  /*9e90*/  FFMA.FTZ R200, R200, c[0x0][0x23c], -R121 ;  /* 0x00008f00c8c87a23 */ /* 0x000fc40000010879 */
[--C-:B------:R-:W-:Y:S02]  /*9ea0*/  FFMA.FTZ R187, R206, c[0x0][0x23c], -R121.reuse ;  /* 0x00008f00cebb7a23 */ /* 0x100fe40000010879 */
[----:B------:R-:W-:Y:S02]  /*9eb0*/  FFMA.FTZ R166, R166, c[0x0][0x23c], -R121 ;  /* 0x00008f00a6a67a23 */ /* 0x000fe40000010879 */
[----:B------:R-:W-:Y:S01]  /*9ec0*/  MUFU.EX2 R133, R133 ;  /* 0x0000008500857308 */ /* 0x000fe20000000800 */
[-C--:B---3--:R-:W-:Y:S02]  /*9ed0*/  FMUL.FTZ R4, R112, R201.reuse ;  /* 0x000000c970047220 */ /* 0x088fe40000410000 */
[-C--:B------:R-:W-:Y:S02]  /*9ee0*/  FMUL.FTZ R5, R113, R201.reuse ;  /* 0x000000c971057220 */ /* 0x080fe40000410000 */
[-C--:B------:R-:W-:Y:S02]  /*9ef0*/  FMUL.FTZ R68, R68, R201.reuse ;  /* 0x000000c944447220 */ /* 0x080fe40000410000 */
[----:B------:R-:W-:Y:S01]  /*9f00*/  FMUL.FTZ R69, R69, R201 ;  /* 0x000000c945457220 */ /* 0x000fe20000410000 */
[----:B------:R-:W2:Y:S01]  /*9f10*/  MUFU.EX2 R124, R124 ;  /* 0x0000007c007c7308 */ /* 0x000ea20000000800 */
[----:B----4-:R-:W-:-:S02]  /*9f20*/  FMUL.FTZ R6, R114, R164 ;  /* 0x000000a472067220 */ /* 0x010fc40000410000 */
[-C--:B------:R-:W-:Y:S02]  /*9f30*/  FMUL.FTZ R7, R115, R164.reuse ;  /* 0x000000a473077220 */ /* 0x080fe40000410000 */
[-C--:B------:R-:W-:Y:S02]  /*9f40*/  FMUL.FTZ R70, R70, R164.reuse ;  /* 0x000000a446467220 */ /* 0x080fe40000410000 */
[-C--:B------:R-:W-:Y:S01]  /*9f50*/  FMUL.FTZ R71, R71, R164.reuse ;  /* 0x000000a447477220 */ /* 0x080fe20000410000 */
[----:B------:R-:W-:Y:S01]  /*9f60*/  MUFU.EX2 R134, R134 ;  /* 0x0000008600867308 */ /* 0x000fe20000000800 */
[-C--:B------:R-:W-:Y:S02]  /*9f70*/  FMUL.FTZ R12, R72, R201.reuse ;  /* 0x000000c9480c7220 */ /* 0x080fe40000410000 */
[----:B------:R-:W-:Y:S02]  /*9f80*/  FMUL.FTZ R13, R73, R201 ;  /* 0x000000c9490d7220 */ /* 0x000fe40000410000 */
[----:B------:R-:W-:-:S02]  /*9f90*/  FMUL.FTZ R14, R74, R164 ;  /* 0x000000a44a0e7220 */ /* 0x000fc40000410000 */
[-C--:B------:R-:W-:Y:S01]  /*9fa0*/  FMUL.FTZ R15, R75, R164.reuse ;  /* 0x000000a44b0f7220 */ /* 0x080fe20000410000 */
[----:B--2---:R-:W-:Y:S01]  /*9fb0*/  F2FP.BF16.PACK_AB R51, R124, R133 ;  /* 0x000000857c33723e */ /* 0x004fe200000010ff */
[----:B------:R-:W-:Y:S01]  /*9fc0*/  LDSM.16.MT88.4 R72, [R170+0xb400] ;  /* 0x00b40000aa48783b */ /* 0x000fe20000004200 */
[-C--:B------:R-:W-:Y:S01]  /*9fd0*/  FMUL.FTZ R20, R80, R201.reuse ;  /* 0x000000c950147220 */ /* 0x080fe20000410000 */
[----:B------:R-:W2:Y:S01]  /*9fe0*/  MUFU.EX2 R117, R117 ;  /* 0x0000007500757308 */ /* 0x000ea20000000800 */
[-C--:B------:R-:W-:Y:S02]  /*9ff0*/  FMUL.FTZ R21, R81, R201.reuse ;  /* 0x000000c951157220 */ /* 0x080fe40000410000 */
[-C--:B------:R-:W-:Y:S01]  /*a000*/  FMUL.FTZ R22, R82, R164.reuse ;  /* 0x000000a452167220 */ /* 0x080fe20000410000 */
[----:B-1----:R-:W-:Y:S01]  /*a010*/  HMMA.16816.F32.BF16 R4, R48, R8, R4 ;  /* 0x000000083004723c */ /* 0x002fe20000041804 */
[----:B------:R-:W-:Y:S02]  /*a020*/  FMUL.FTZ R23, R83, R164 ;  /* 0x000000a453177220 */ /* 0x000fe40000410000 */
[-C--:B------:R-:W-:Y:S01]  /*a030*/  FMUL.FTZ R76, R76, R201.reuse ;  /* 0x000000c94c4c7220 */ /* 0x080fe20000410000 */
[----:B------:R-:W-:Y:S01]  /*a040*/  MUFU.EX2 R59, R59 ;  /* 0x0000003b003b7308 */ /* 0x000fe20000000800 */
[----:B------:R-:W-:-:S02]  /*a050*/  FMUL.FTZ R77, R77, R201 ;  /* 0x000000c94d4d7220 */ /* 0x000fc40000410000 */
[-C--:B------:R-:W-:Y:S01]  /*a060*/  FMUL.FTZ R78, R78, R164.reuse ;  /* 0x000000a44e4e7220 */ /* 0x080fe20000410000 */
[C---:B------:R-:W-:Y:S01]  /*a070*/  HMMA.16816.F32.BF16 R8, R48.reuse, R10, R68 ;  /* 0x0000000a3008723c */ /* 0x040fe20000041844 */
[----:B------:R-:W1:Y:S01]  /*a080*/  LDSM.16.MT88.4 R68, [R170+0x9400] ;  /* 0x00940000aa44783b */ /* 0x000e620000004200 */
[-C--:B------:R-:W-:Y:S02]  /*a090*/  FMUL.FTZ R79, R79, R164.reuse ;  /* 0x000000a44f4f7220 */ /* 0x080fe40000410000 */
[-C--:B------:R-:W-:Y:S01]  /*a0a0*/  FMUL.FTZ R84, R84, R201.reuse ;  /* 0x000000c954547220 */ /* 0x080fe20000410000 */
[----:B------:R-:W-:Y:S01]  /*a0b0*/  MUFU.EX2 R2, R2 ;  /* 0x0000000200027308 */ /* 0x000fe20000000800 */
[----:B------:R-:W-:Y:S02]  /*a0c0*/  FMUL.FTZ R85, R85, R201 ;  /* 0x000000c955557220 */ /* 0x000fe40000410000 */
[-C--:B------:R-:W-:Y:S01]  /*a0d0*/  FMUL.FTZ R86, R86, R164.reuse ;  /* 0x000000a456567220 */ /* 0x080fe20000410000 */
[----:B------:R-:W-:Y:S01]  /*a0e0*/  HMMA.16816.F32.BF16 R12, R48, R16, R12 ;  /* 0x00000010300c723c */ /* 0x000fe2000004180c */
[----:B------:R-:W-:-:S02]  /*a0f0*/  FMUL.FTZ R87, R87, R164 ;  /* 0x000000a457577220 */ /* 0x000fc40000410000 */
[-C--:B------:R-:W-:Y:S01]  /*a100*/  FMUL.FTZ R28, R88, R201.reuse ;  /* 0x000000c9581c7220 */ /* 0x080fe20000410000 */
[----:B------:R-:W-:Y:S01]  /*a110*/  MUFU.EX2 R132, R132 ;  /* 0x0000008400847308 */ /* 0x000fe20000000800 */
[-C--:B------:R-:W-:Y:S02]  /*a120*/  FMUL.FTZ R29, R89, R201.reuse ;  /* 0x000000c9591d7220 */ /* 0x080fe40000410000 */
[-C--:B------:R-:W-:Y:S01]  /*a130*/  FMUL.FTZ R30, R90, R164.reuse ;  /* 0x000000a45a1e7220 */ /* 0x080fe20000410000 */
[----:B------:R-:W-:Y:S01]  /*a140*/  HMMA.16816.F32.BF16 R20, R48, R24, R20 ;  /* 0x000000183014723c */ /* 0x000fe20000041814 */
[----:B------:R-:W-:Y:S02]  /*a150*/  FMUL.FTZ R31, R91, R164 ;  /* 0x000000a45b1f7220 */ /* 0x000fe40000410000 */
[-C--:B------:R-:W-:Y:S01]  /*a160*/  FMUL.FTZ R36, R96, R201.reuse ;  /* 0x000000c960247220 */ /* 0x080fe20000410000 */
[----:B------:R-:W3:Y:S01]  /*a170*/  MUFU.EX2 R63, R63 ;  /* 0x0000003f003f7308 */ /* 0x000ee20000000800 */
[----:B------:R-:W-:-:S02]  /*a180*/  FMUL.FTZ R37, R97, R201 ;  /* 0x000000c961257220 */ /* 0x000fc40000410000 */
[-C--:B------:R-:W-:Y:S01]  /*a190*/  FMUL.FTZ R38, R98, R164.reuse ;  /* 0x000000a462267220 */ /* 0x080fe20000410000 */
[C---:B------:R-:W-:Y:S01]  /*a1a0*/  HMMA.16816.F32.BF16 R16, R48.reuse, R18, R76 ;  /* 0x000000123010723c */ /* 0x040fe2000004184c */
[-C--:B------:R-:W-:Y:S01]  /*a1b0*/  FMUL.FTZ R39, R99, R164.reuse ;  /* 0x000000a463277220 */ /* 0x080fe20000410000 */
[----:B------:R-:W-:Y:S01]  /*a1c0*/  LDSM.16.MT88.4 R76, [R168+0xa400] ;  /* 0x00a40000a84c783b */ /* 0x000fe20000004200 */
[-C--:B------:R-:W-:Y:S01]  /*a1d0*/  FMUL.FTZ R92, R92, R201.reuse ;  /* 0x000000c95c5c7220 */ /* 0x080fe20000410000 */
[----:B------:R-:W-:Y:S01]  /*a1e0*/  MUFU.EX2 R57, R57 ;  /* 0x0000003900397308 */ /* 0x000fe20000000800 */
[-C--:B------:R-:W-:Y:S02]  /*a1f0*/  FMUL.FTZ R93, R93, R201.reuse ;  /* 0x000000c95d5d7220 */ /* 0x080fe40000410000 */
[-C--:B------:R-:W-:Y:S01]  /*a200*/  FMUL.FTZ R94, R94, R164.reuse ;  /* 0x000000a45e5e7220 */ /* 0x080fe20000410000 */
[----:B------:R-:W-:Y:S01]  /*a210*/  HMMA.16816.F32.BF16 R24, R48, R26, R84 ;  /* 0x0000001a3018723c */ /* 0x000fe20000041854 */
[----:B------:R-:W-:Y:S01]  /*a220*/  FMUL.FTZ R95, R95, R164 ;  /* 0x000000a45f5f7220 */ /* 0x000fe20000410000 */
[----:B------:R-:W-:Y:S01]  /*a230*/  LDSM.16.MT88.4 R84, [R170+0xc400] ;  /* 0x00c40000aa54783b */ /* 0x000fe20000004200 */
[-C--:B------:R-:W-:Y:S01]  /*a240*/  FMUL.FTZ R108, R108, R201.reuse ;  /* 0x000000c96c6c7220 */ /* 0x080fe20000410000 */
[----:B------:R-:W4:Y:S01]  /*a250*/  MUFU.EX2 R0, R0 ;  /* 0x0000000000007308 */ /* 0x000f220000000800 */
[----:B------:R-:W-:-:S02]  /*a260*/  FMUL.FTZ R109, R109, R201 ;  /* 0x000000c96d6d7220 */ /* 0x000fc40000410000 */
[-C--:B------:R-:W-:Y:S01]  /*a270*/  FMUL.FTZ R110, R110, R164.reuse ;  /* 0x000000a46e6e7220 */ /* 0x080fe20000410000 */
[C---:B------:R-:W-:Y:S01]  /*a280*/  HMMA.16816.F32.BF16 R28, R48.reuse, R32, R28 ;  /* 0x00000020301c723c */ /* 0x040fe2000004181c */
        /* <DEDUP_REMOVED lines=8> */
[----:B------:R-:W5:Y:S01]  /*a310*/  MUFU.EX2 R128, R128 ;  /* 0x0000008000807308 */ /* 0x000f620000000800 */
[-C--:B------:R-:W-:Y:S02]  /*a320*/  FMUL.FTZ R105, R105, R201.reuse ;  /* 0x000000c969697220 */ /* 0x080fe40000410000 */
[-C--:B------:R-:W-:Y:S01]  /*a330*/  FMUL.FTZ R106, R106, R164.reuse ;  /* 0x000000a46a6a7220 */ /* 0x080fe20000410000 */
[----:B------:R-:W-:Y:S01]  /*a340*/  HMMA.16816.F32.BF16 R32, R48, R34, R92 ;  /* 0x000000223020723c */ /* 0x000fe2000004185c */
[----:B------:R-:W-:Y:S01]  /*a350*/  FMUL.FTZ R107, R107, R164 ;  /* 0x000000a46b6b7220 */ /* 0x000fe20000410000 */
[----:B------:R-:W-:Y:S01]  /*a360*/  LDSM.16.MT88.4 R92, [R168+0xc400] ;  /* 0x00c40000a85c783b */ /* 0x000fe20000004200 */
[----:B------:R-:W-:Y:S01]  /*a370*/  FFMA.FTZ R165, R204, c[0x0][0x23c], -R121 ;  /* 0x00008f00cca57a23 */ /* 0x000fe20000010879 */
[----:B------:R-:W-:Y:S01]  /*a380*/  MUFU.EX2 R126, R126 ;  /* 0x0000007e007e7308 */ /* 0x000fe20000000800 */
[----:B------:R-:W-:-:S02]  /*a390*/  FFMA.FTZ R208, R195, R201, R208 ;  /* 0x000000c9c3d07223 */ /* 0x000fc400000100d0 */
[--C-:B------:R-:W-:Y:S01]  /*a3a0*/  FFMA.FTZ R195, R147, c[0x0][0x23c], -R162.reuse ;  /* 0x00008f0093c37a23 */ /* 0x100fe200000108a2 */
[C---:B------:R-:W-:Y:S01]  /*a3b0*/  HMMA.16816.F32.BF16 R40, R48.reuse, R42, R108 ;  /* 0x0000002a3028723c */ /* 0x040fe2000004186c */
[--C-:B------:R-:W-:Y:S01]  /*a3c0*/  FFMA.FTZ R204, R159, c[0x0][0x23c], -R162.reuse ;  /* 0x00008f009fcc7a23 */ /* 0x100fe200000108a2 */
[----:B------:R-:W-:Y:S01]  /*a3d0*/  LDSM.16.MT88.4 R108, [R170+0xe400] ;  /* 0x00e40000aa6c783b */ /* 0x000fe20000004200 */
[--C-:B------:R-:W-:Y:S01]  /*a3e0*/  FFMA.FTZ R147, R150, c[0x0][0x23c], -R162.reuse ;  /* 0x00008f0096937a23 */ /* 0x100fe200000108a2 */
[----:B------:R-:W-:Y:S01]  /*a3f0*/  MUFU.EX2 R125, R125 ;  /* 0x0000007d007d7308 */ /* 0x000fe20000000800 */
[----:B------:R-:W-:Y:S02]  /*a400*/  FFMA.FTZ R150, R160, c[0x0][0x23c], -R162 ;  /* 0x00008f00a0967a23 */ /* 0x000fe400000108a2 */
[--C-:B------:R-:W-:Y:S01]  /*a410*/  FFMA.FTZ R148, R148, c[0x0][0x23c], -R121.reuse ;  /* 0x00008f0094947a23 */ /* 0x100fe20000010879 */
[----:B------:R-:W-:Y:S01]  /*a420*/  HMMA.16816.F32.BF16 R44, R48, R52, R44 ;  /* 0x00000034302c723c */ /* 0x000fe2000004182c */
[----:B------:R-:W-:-:S02]  /*a430*/  FFMA.FTZ R159, R152, c[0x0][0x23c], -R121 ;  /* 0x00008f00989f7a23 */ /* 0x000fc40000010879 */
[--C-:B------:R-:W-:Y:S01]  /*a440*/  FFMA.FTZ R146, R146, c[0x0][0x23c], -R121.reuse ;  /* 0x00008f0092927a23 */ /* 0x100fe20000010879 */
[----:B------:R-:W-:Y:S01]  /*a450*/  MUFU.EX2 R130, R130 ;  /* 0x0000008200827308 */ /* 0x000fe20000000800 */
[----:B------:R-:W-:Y:S02]  /*a460*/  FFMA.FTZ R154, R154, c[0x0][0x23c], -R121 ;  /* 0x00008f009a9a7a23 */ /* 0x000fe40000010879 */
[----:B--2---:R-:W-:Y:S01]  /*a470*/  F2FP.BF16.PACK_AB R52, R117, R134 ;  /* 0x000000867534723e */ /* 0x004fe200000010ff */
[----:B------:R-:W-:Y:S01]  /*a480*/  HMMA.16816.F32.BF16 R48, R48, R54, R104 ;  /* 0x000000363030723c */ /* 0x000fe20000041868 */
[----:B---3--:R-:W-:Y:S01]  /*a490*/  F2FP.BF16.PACK_AB R53, R63, R132 ;  /* 0x000000843f35723e */ /* 0x008fe200000010ff */
[--C-:B------:R-:W-:Y:S02]  /*a4a0*/  FFMA.FTZ R153, R153, c[0x0][0x23c], -R162.reuse ;  /* 0x00008f0099997a23 */ /* 0x100fe400000108a2 */
[----:B------:R-:W2:Y:S01]  /*a4b0*/  MUFU.EX2 R127, R127 ;  /* 0x0000007f007f7308 */ /* 0x000ea20000000800 */
[----:B------:R-:W-:-:S02]  /*a4c0*/  FFMA.FTZ R141, R141, c[0x0][0x23c], -R162 ;  /* 0x00008f008d8d7a23 */ /* 0x000fc400000108a2 */
[----:B------:R-:W-:Y:S01]  /*a4d0*/  F2FP.BF16.PACK_AB R54, R2, R59 ;  /* 0x0000003b0236723e */ /* 0x000fe200000010ff */
[--C-:B------:R-:W-:Y:S01]  /*a4e0*/  FFMA.FTZ R155, R155, c[0x0][0x23c], -R162.reuse ;  /* 0x00008f009b9b7a23 */ /* 0x100fe200000108a2 */
[----:B----4-:R-:W-:Y:S01]  /*a4f0*/  F2FP.BF16.PACK_AB R55, R0, R57 ;  /* 0x000000390037723e */ /* 0x010fe200000010ff */
[----:B------:R-:W-:Y:S02]  /*a500*/  FFMA.FTZ R140, R140, c[0x0][0x23c], -R121 ;  /* 0x00008f008c8c7a23 */ /* 0x000fe40000010879 */
[----:B------:R-:W-:Y:S01]  /*a510*/  MUFU.EX2 R123, R123 ;  /* 0x0000007b007b7308 */ /* 0x000fe20000000800 */
[--C-:B------:R-:W-:Y:S02]  /*a520*/  FFMA.FTZ R143, R143, c[0x0][0x23c], -R162.reuse ;  /* 0x00008f008f8f7a23 */ /* 0x100fe400000108a2 */
[--C-:B------:R-:W-:Y:S01]  /*a530*/  FFMA.FTZ R156, R156, c[0x0][0x23c], -R162.reuse ;  /* 0x00008f009c9c7a23 */ /* 0x100fe200000108a2 */
[----:B-1----:R-:W-:Y:S01]  /*a540*/  HMMA.16816.F32.BF16 R4, R52, R68, R4 ;  /* 0x000000443404723c */ /* 0x002fe20000041804 */
[----:B------:R-:W-:-:S02]  /*a550*/  FFMA.FTZ R145, R145, c[0x0][0x23c], -R162 ;  /* 0x00008f0091917a23 */ /* 0x000fc400000108a2 */
[----:B------:R-:W-:Y:S01]  /*a560*/  FFMA.FTZ R157, R157, c[0x0][0x23c], -R162 ;  /* 0x00008f009d9d7a23 */ /* 0x000fe200000108a2 */
[----:B------:R-:W1:Y:S01]  /*a570*/  MUFU.EX2 R122, R122 ;  /* 0x0000007a007a7308 */ /* 0x000e620000000800 */
[----:B------:R-:W-:Y:S02]  /*a580*/  FFMA.FTZ R164, R196, R164, R163 ;  /* 0x000000a4c4a47223 */ /* 0x000fe400000100a3 */
[----:B------:R-:W-:Y:S01]  /*a590*/  FADD.FTZ R137, R137, R208 ;  /* 0x000000d089897221 */ /* 0x000fe20000010000 */
[----:B------:R-:W-:Y:S01]  /*a5a0*/  HMMA.16816.F32.BF16 R8, R52, R70, R8 ;  /* 0x000000463408723c */ /* 0x000fe20000041808 */
[----:B------:R-:W3:Y:S01]  /*a5b0*/  LDSM.16.MT88.4 R68, [R168+0xb400] ;  /* 0x00b40000a844783b */ /* 0x000ee20000004200 */
[----:B------:R-:W-:Y:S02]  /*a5c0*/  FADD.FTZ R164, R135, R164 ;  /* 0x000000a487a47221 */ /* 0x000fe40000010000 */
[----:B------:R-:W-:Y:S01]  /*a5d0*/  MUFU.EX2 R202, R202 ;  /* 0x000000ca00ca7308 */ /* 0x000fe20000000800 */
[----:B------:R-:W-:-:S02]  /*a5e0*/  FADD.FTZ R136, R136, R137 ;  /* 0x0000008988887221 */ /* 0x000fc40000010000 */
[----:B------:R-:W-:Y:S01]  /*a5f0*/  FADD.FTZ R133, R133, R164 ;  /* 0x000000a485857221 */ /* 0x000fe20000010000 */
[C---:B------:R-:W-:Y:S01]  /*a600*/  HMMA.16816.F32.BF16 R12, R52.reuse, R64, R12 ;  /* 0x00000040340c723c */ /* 0x040fe2000004180c */
[--C-:B------:R-:W-:Y:S02]  /*a610*/  FFMA.FTZ R149, R149, c[0x0][0x23c], -R162.reuse ;  /* 0x00008f0095957a23 */ /* 0x100fe400000108a2 */
[----:B------:R-:W-:Y:S01]  /*a620*/  FADD.FTZ R133, R124, R133 ;  /* 0x000000857c857221 */ /* 0x000fe20000010000 */
[----:B------:R-:W-:Y:S01]  /*a630*/  MUFU.EX2 R199, R199 ;  /* 0x000000c700c77308 */ /* 0x000fe20000000800 */
[--C-:B------:R-:W-:Y:S02]  /*a640*/  FFMA.FTZ R158, R158, c[0x0][0x23c], -R162.reuse ;  /* 0x00008f009e9e7a23 */ /* 0x100fe400000108a2 */
[----:B------:R-:W-:Y:S01]  /*a650*/  FFMA.FTZ R151, R151, c[0x0][0x23c], -R162 ;  /* 0x00008f0097977a23 */ /* 0x000fe200000108a2 */
[----:B------:R-:W-:Y:S01]  /*a660*/  HMMA.16816.F32.BF16 R16, R52, R66, R16 ;  /* 0x000000423410723c */ /* 0x000fe20000041810 */
[----:B------:R-:W4:Y:S01]  /*a670*/  LDSM.16.MT88.4 R64, [R168+0xd400] ;  /* 0x00d40000a840783b */ /* 0x000f220000004200 */
[----:B------:R-:W-:-:S02]  /*a680*/  FFMA.FTZ R196, R118, c[0x0][0x23c], -R121 ;  /* 0x00008f0076c47a23 */ /* 0x000fc40000010879 */
[----:B------:R-:W-:Y:S01]  /*a690*/  MUFU.EX2 R192, R192 ;  /* 0x000000c000c07308 */ /* 0x000fe20000000800 */
[----:B------:R-:W-:Y:S02]  /*a6a0*/  FFMA.FTZ R161, R161, c[0x0][0x23c], -R162 ;  /* 0x00008f00a1a17a23 */ /* 0x000fe400000108a2 */
[----:B------:R-:W-:Y:S01]  /*a6b0*/  FADD.FTZ R131, R131, R136 ;  /* 0x0000008883837221 */ /* 0x000fe20000010000 */
[C---:B------:R-:W-:Y:S01]  /*a6c0*/  HMMA.16816.F32.BF16 R20, R52.reuse, R72, R20 ;  /* 0x000000483414723c */ /* 0x040fe20000041814 */
[--C-:B------:R-:W-:Y:S02]  /*a6d0*/  FFMA.FTZ R58, R58, c[0x0][0x23c], -R121.reuse ;  /* 0x00008f003a3a7a23 */ /* 0x100fe40000010879 */
[--C-:B------:R-:W-:Y:S01]  /*a6e0*/  FFMA.FTZ R61, R61, c[0x0][0x23c], -R121.reuse ;  /* 0x00008f003d3d7a23 */ /* 0x100fe20000010879 */
[----:B------:R-:W-:Y:S01]  /*a6f0*/  MUFU.EX2 R167, R167 ;  /* 0x000000a700a77308 */ /* 0x000fe20000000800 */
[----:B------:R-:W-:Y:S02]  /*a700*/  FFMA.FTZ R60, R60, c[0x0][0x23c], -R121 ;  /* 0x00008f003c3c7a23 */ /* 0x000fe40000010879 */
[----:B------:R-:W-:Y:S01]  /*a710*/  FADD.FTZ R132, R132, R133 ;  /* 0x0000008584847221 */ /* 0x000fe20000010000 */
[----:B------:R-:W-:Y:S01]  /*a720*/  HMMA.16816.F32.BF16 R24, R52, R74, R24 ;  /* 0x0000004a3418723c */ /* 0x000fe20000041818 */
[----:B------:R-:W1:Y:S01]  /*a730*/  LDSM.16.MT88.4 R72, [R170+0xd400] ;  /* 0x00d40000aa48783b */ /* 0x000e620000004200 */
[----:B------:R-:W-:-:S02]  /*a740*/  FADD.FTZ R134, R134, R131 ;  /* 0x0000008386867221 */ /* 0x000fc40000010000 */
[----:B------:R-:W-:Y:S01]  /*a750*/  MUFU.EX2 R200, R200 ;  /* 0x000000c800c87308 */ /* 0x000fe20000000800 */
[----:B------:R-:W-:Y:S02]  /*a760*/  FADD.FTZ R132, R63, R132 ;  /* 0x000000843f847221 */ /* 0x000fe40000010000 */
[----:B------:R-:W-:Y:S01]  /*a770*/  FADD.FTZ R134, R117, R134 ;  /* 0x0000008675867221 */ /* 0x000fe20000010000 */
[C---:B---3--:R-:W-:Y:S03]  /*a780*/  HMMA.16816.F32.BF16 R28, R52.reuse, R68, R28 ;  /* 0x00000044341c723c */ /* 0x048fe6000004181c */
[----:B------:R-:W-:Y:S01]  /*a790*/  FADD.FTZ R59, R59, R134 ;  /* 0x000000863b3b7221 */ /* 0x000fe20000010000 */
[----:B------:R-:W-:Y:S03]  /*a7a0*/  MUFU.EX2 R187, R187 ;  /* 0x000000bb00bb7308 */ /* 0x000fe60000000800 */
[----:B------:R-:W-:Y:S01]  /*a7b0*/  FADD.FTZ R2, R2, R59 ;  /* 0x0000003b02027221 */ /* 0x000fe20000010000 */
[C---:B------:R-:W-:Y:S01]  /*a7c0*/  HMMA.16816.F32.BF16 R32, R52.reuse, R70, R32 ;  /* 0x000000463420723c */ /* 0x040fe20000041820 */
[----:B------:R-:W3:Y:S03]  /*a7d0*/  LDSM.16.MT88.4 R68, [R170+0x9800] ;  /* 0x00980000aa44783b */ /* 0x000ee60000004200 */
[----:B------:R-:W-:Y:S04]  /*a7e0*/  MUFU.EX2 R166, R166 ;  /* 0x000000a600a67308 */ /* 0x000fe80000000800 */
[C---:B----4-:R-:W-:Y:S04]  /*a7f0*/  HMMA.16816.F32.BF16 R44, R52.reuse, R64, R44 ;  /* 0x00000040342c723c */ /* 0x050fe8000004182c */
[----:B------:R-:W-:Y:S04]  /*a800*/  MUFU.EX2 R165, R165 ;  /* 0x000000a500a57308 */ /* 0x000fe80000000800 */
[C---:B------:R-:W-:Y:S01]  /*a810*/  HMMA.16816.F32.BF16 R48, R52.reuse, R66, R48 ;  /* 0x000000423430723c */ /* 0x040fe20000041830 */
[----:B------:R-:W4:Y:S03]  /*a820*/  LDSM.16.MT88.4 R64, [R168+0x9800] ;  /* 0x00980000a840783b */ /* 0x000f260000004200 */
[----:B------:R-:W-:Y:S04]  /*a830*/  MUFU.EX2 R195, R195 ;  /* 0x000000c300c37308 */ /* 0x000fe80000000800 */
[C---:B-1----:R-:W-:Y:S04]  /*a840*/  HMMA.16816.F32.BF16 R36, R52.reuse, R72, R36 ;  /* 0x000000483424723c */ /* 0x042fe80000041824 */
[----:B------:R-:W1:Y:S04]  /*a850*/  MUFU.EX2 R204, R204 ;  /* 0x000000cc00cc7308 */ /* 0x000e680000000800 */
[----:B------:R-:W-:Y:S01]  /*a860*/  HMMA.16816.F32.BF16 R40, R52, R74, R40 ;  /* 0x0000004a3428723c */ /* 0x000fe20000041828 */
[----:B------:R-:W4:Y:S03]  /*a870*/  LDSM.16.MT88.4 R72, [R170+0xb800] ;  /* 0x00b80000aa48783b */ /* 0x000f260000004200 */
[----:B------:R-:W-:Y:S03]  /*a880*/  MUFU.EX2 R147, R147 ;  /* 0x0000009300937308 */ /* 0x000fe60000000800 */
[----:B-----5:R-:W-:Y:S01]  /*a890*/  F2FP.BF16.PACK_AB R52, R128, R129 ;  /* 0x000000818034723e */ /* 0x020fe200000010ff */
[----:B------:R-:W-:Y:S01]  /*a8a0*/  FADD.FTZ R129, R129, R2 ;  /* 0x0000000281817221 */ /* 0x000fe20000010000 */
[----:B--2---:R-:W-:-:S02]  /*a8b0*/  F2FP.BF16.PACK_AB R53, R127, R130 ;  /* 0x000000827f35723e */ /* 0x004fc400000010ff */
[C---:B------:R-:W-:Y:S01]  /*a8c0*/  F2FP.BF16.PACK_AB R54, R125.reuse, R126 ;  /* 0x0000007e7d36723e */ /* 0x040fe200000010ff */
[----:B------:R-:W2:Y:S01]  /*a8d0*/  MUFU.EX2 R150, R150 ;  /* 0x0000009600967308 */ /* 0x000ea20000000800 */
[----:B------:R-:W-:Y:S01]  /*a8e0*/  F2FP.BF16.PACK_AB R55, R122, R123 ;  /* 0x0000007b7a37723e */ /* 0x000fe200000010ff */
[----:B------:R-:W-:Y:S01]  /*a8f0*/  FADD.FTZ R129, R128, R129 ;  /* 0x0000008180817221 */ /* 0x000fe20000010000 */
[----:B-1----:R-:W-:Y:S02]  /*a900*/  F2FP.BF16.PACK_AB R104, R204, R195 ;  /* 0x000000c3cc68723e */ /* 0x002fe400000010ff */
[----:B------:R-:W-:Y:S01]  /*a910*/  MOV R2, R56 ;  /* 0x0000003800027202 */ /* 0x000fe20000000f00 */
[----:B------:R-:W-:Y:S02]  /*a920*/  FADD.FTZ R126, R126, R129 ;  /* 0x000000817e7e7221 */ /* 0x000fe40000010000 */
[----:B---3--:R-:W-:Y:S01]  /*a930*/  HMMA.16816.F32.BF16 R4, R52, R68, R4 ;  /* 0x000000443404723c */ /* 0x008fe20000041804 */
[----:B------:R-:W-:Y:S01]  /*a940*/  MUFU.EX2 R148, R148 ;  /* 0x0000009400947308 */ /* 0x000fe20000000800 */
[----:B------:R-:W-:-:S06]  /*a950*/  FADD.FTZ R125, R125, R126 ;  /* 0x0000007e7d7d7221 */ /* 0x000fcc0000010000 */
[----:B------:R-:W-:Y:S01]  /*a960*/  HMMA.16816.F32.BF16 R8, R52, R70, R8 ;  /* 0x000000463408723c */ /* 0x000fe20000041808 */
[----:B------:R-:W1:Y:S01]  /*a970*/  LDSM.16.MT88.4 R68, [R168+0xb800] ;  /* 0x00b80000a844783b */ /* 0x000e620000004200 */
[----:B------:R-:W3:Y:S01]  /*a980*/  MUFU.EX2 R159, R159 ;  /* 0x0000009f009f7308 */ /* 0x000ee20000000800 */
[----:B--2---:R-:W-:-:S05]  /*a990*/  F2FP.BF16.PACK_AB R106, R150, R147 ;  /* 0x00000093966a723e */ /* 0x004fca00000010ff */
[C---:B----4-:R-:W-:Y:S02]  /*a9a0*/  HMMA.16816.F32.BF16 R12, R52.reuse, R64, R12 ;  /* 0x00000040340c723c */ /* 0x050fe4000004180c */
[----:B------:R-:W-:Y:S06]  /*a9b0*/  MUFU.EX2 R146, R146 ;  /* 0x0000009200927308 */ /* 0x000fec0000000800 */
[C---:B------:R-:W-:Y:S01]  /*a9c0*/  HMMA.16816.F32.BF16 R16, R52.reuse, R66, R16 ;  /* 0x000000423410723c */ /* 0x040fe20000041810 */
[----:B------:R-:W2:Y:S01]  /*a9d0*/  LDSM.16.MT88.4 R64, [R168+0xd800] ;  /* 0x00d80000a840783b */ /* 0x000ea20000004200 */
[----:B---3--:R-:W-:Y:S01]  /*a9e0*/  F2FP.BF16.PACK_AB R105, R159, R148 ;  /* 0x000000949f69723e */ /* 0x008fe200000010ff */
[----:B------:R-:W-:Y:S05]  /*a9f0*/  MUFU.EX2 R149, R149 ;  /* 0x0000009500957308 */ /* 0x000fea0000000800 */
[C---:B------:R-:W-:Y:S03]  /*aa00*/  HMMA.16816.F32.BF16 R20, R52.reuse, R72, R20 ;  /* 0x000000483414723c */ /* 0x040fe60000041814 */
[----:B------:R-:W-:Y:S05]  /*aa10*/  MUFU.EX2 R158, R158 ;  /* 0x0000009e009e7308 */ /* 0x000fea0000000800 */
[C---:B------:R-:W-:Y:S01]  /*aa20*/  HMMA.16816.F32.BF16 R24, R52.reuse, R74, R24 ;  /* 0x0000004a3418723c */ /* 0x040fe20000041818 */
[----:B------:R-:W3:Y:S02]  /*aa30*/  LDSM.16.MT88.4 R72, [R170+0xd800] ;  /* 0x00d80000aa48783b */ /* 0x000ee40000004200 */
[----:B------:R-:W-:Y:S05]  /*aa40*/  MUFU.EX2 R151, R151 ;  /* 0x0000009700977308 */ /* 0x000fea0000000800 */
[C---:B-1----:R-:W-:Y:S03]  /*aa50*/  HMMA.16816.F32.BF16 R28, R52.reuse, R68, R28 ;  /* 0x00000044341c723c */ /* 0x042fe6000004181c */
[----:B------:R-:W-:Y:S05]  /*aa60*/  MUFU.EX2 R196, R196 ;  /* 0x000000c400c47308 */ /* 0x000fea0000000800 */
[C---:B------:R-:W-:Y:S01]  /*aa70*/  HMMA.16816.F32.BF16 R32, R52.reuse, R70, R32 ;  /* 0x000000463420723c */ /* 0x040fe20000041820 */
[----:B------:R-:W1:Y:S07]  /*aa80*/  LDSM.16.MT88.4 R68, [R168+0x9c00] ;  /* 0x009c0000a844783b */ /* 0x000e6e0000004200 */
[C---:B--2---:R-:W-:Y:S08]  /*aa90*/  HMMA.16816.F32.BF16 R44, R52.reuse, R64, R44 ;  /* 0x00000040342c723c */ /* 0x044ff0000004182c */
[C---:B------:R-:W-:Y:S01]  /*aaa0*/  HMMA.16816.F32.BF16 R48, R52.reuse, R66, R48 ;  /* 0x000000423430723c */ /* 0x040fe20000041830 */
[----:B------:R-:W2:Y:S07]  /*aab0*/  LDSM.16.MT88.4 R64, [R170+0xbc00] ;  /* 0x00bc0000aa40783b */ /* 0x000eae0000004200 */
[C---:B---3--:R-:W-:Y:S08]  /*aac0*/  HMMA.16816.F32.BF16 R36, R52.reuse, R72, R36 ;  /* 0x000000483424723c */ /* 0x048ff00000041824 */
[----:B------:R-:W-:Y:S01]  /*aad0*/  HMMA.16816.F32.BF16 R40, R52, R74, R40 ;  /* 0x0000004a3428723c */ /* 0x000fe20000041828 */
[----:B------:R-:W3:Y:S06]  /*aae0*/  LDSM.16.MT88.4 R72, [R170+0x9c00] ;  /* 0x009c0000aa48783b */ /* 0x000eec0000004200 */
[----:B------:R-:W-:Y:S01]  /*aaf0*/  F2FP.BF16.PACK_AB R52, R199, R202 ;  /* 0x000000cac734723e */ /* 0x000fe200000010ff */
[----:B------:R-:W-:Y:S01]  /*ab00*/  FADD.FTZ R202, R202, R125 ;  /* 0x0000007dcaca7221 */ /* 0x000fe20000010000 */
[----:B------:R-:W-:-:S02]  /*ab10*/  F2FP.BF16.PACK_AB R53, R187, R200 ;  /* 0x000000c8bb35723e */ /* 0x000fc400000010ff */
[----:B------:R-:W-:Y:S01]  /*ab20*/  F2FP.BF16.PACK_AB R54, R167, R192 ;  /* 0x000000c0a736723e */ /* 0x000fe200000010ff */
[----:B------:R-:W-:Y:S01]  /*ab30*/  FADD.FTZ R199, R199, R202 ;  /* 0x000000cac7c77221 */ /* 0x000fe20000010000 */
[----:B------:R-:W-:-:S07]  /*ab40*/  F2FP.BF16.PACK_AB R55, R165, R166 ;  /* 0x000000a6a537723e */ /* 0x000fce00000010ff */
[C---:B-1----:R-:W-:Y:S08]  /*ab50*/  HMMA.16816.F32.BF16 R12, R52.reuse, R68, R12 ;  /* 0x00000044340c723c */ /* 0x042ff0000004180c */
[C---:B------:R-:W-:Y:S01]  /*ab60*/  HMMA.16816.F32.BF16 R16, R52.reuse, R70, R16 ;  /* 0x000000463410723c */ /* 0x040fe20000041810 */
[----:B------:R-:W1:Y:S07]  /*ab70*/  LDSM.16.MT88.4 R68, [R170+0xdc00] ;  /* 0x00dc0000aa44783b */ /* 0x000e6e0000004200 */
[C---:B--2---:R-:W-:Y:S08]  /*ab80*/  HMMA.16816.F32.BF16 R20, R52.reuse, R64, R20 ;  /* 0x000000403414723c */ /* 0x044ff00000041814 */
[C---:B---3--:R-:W-:Y:S08]  /*ab90*/  HMMA.16816.F32.BF16 R4, R52.reuse, R72, R4 ;  /* 0x000000483404723c */ /* 0x048ff00000041804 */
[C---:B------:R-:W-:Y:S01]  /*aba0*/  HMMA.16816.F32.BF16 R8, R52.reuse, R74, R8 ;  /* 0x0000004a3408723c */ /* 0x040fe20000041808 */
[----:B------:R-:W2:Y:S07]  /*abb0*/  LDSM.16.MT88.4 R72, [R168+0xbc00] ;  /* 0x00bc0000a848783b */ /* 0x000eae0000004200 */
[C---:B------:R-:W-:Y:S01]  /*abc0*/  HMMA.16816.F32.BF16 R24, R52.reuse, R66, R24 ;  /* 0x000000423418723c */ /* 0x040fe20000041818 */
[----:B------:R-:W3:Y:S07]  /*abd0*/  LDSM.16.MT88.4 R64, [R168+0xdc00] ;  /* 0x00dc0000a840783b */ /* 0x000eee0000004200 */
[C---:B-1----:R-:W-:Y:S08]  /*abe0*/  HMMA.16816.F32.BF16 R36, R52.reuse, R68, R36 ;  /* 0x000000443424723c */ /* 0x042ff00000041824 */
[C---:B------:R-:W-:Y:S01]  /*abf0*/  HMMA.16816.F32.BF16 R40, R52.reuse, R70, R40 ;  /* 0x000000463428723c */ /* 0x040fe20000041828 */
[----:B------:R-:W1:Y:S07]  /*ac00*/  LDSM.16.MT88.4 R68, [R170+0xc000] ;  /* 0x00c00000aa44783b */ /* 0x000e6e0000004200 */
[C---:B--2---:R-:W-:Y:S07]  /*ac10*/  HMMA.16816.F32.BF16 R28, R52.reuse, R72, R28 ;  /* 0x00000048341c723c */ /* 0x044fee000004181c */
[----:B------:R-:W-:Y:S01]  /*ac20*/  FFMA.FTZ R72, R139, c[0x0][0x23c], -R162 ;  /* 0x00008f008b487a23 */ /* 0x000fe200000108a2 */
[C---:B------:R-:W-:Y:S01]  /*ac30*/  HMMA.16816.F32.BF16 R32, R52.reuse, R74, R32 ;  /* 0x0000004a3420723c */ /* 0x040fe20000041820 */
[----:B------:R-:W2:Y:S07]  /*ac40*/  MUFU.EX2 R139, R154 ;  /* 0x0000009a008b7308 */ /* 0x000eae0000000800 */
[C---:B---3--:R-:W-:Y:S08]  /*ac50*/  HMMA.16816.F32.BF16 R44, R52.reuse, R64, R44 ;  /* 0x00000040342c723c */ /* 0x048ff0000004182c */
[----:B------:R-:W-:Y:S01]  /*ac60*/  HMMA.16816.F32.BF16 R48, R52, R66, R48 ;  /* 0x000000423430723c */ /* 0x000fe20000041830 */
[----:B------:R-:W3:Y:S01]  /*ac70*/  LDSM.16.MT88.4 R64, [R170+0xa000] ;  /* 0x00a00000aa40783b */ /* 0x000ee20000004200 */
[----:B--2---:R-:W-:-:S03]  /*ac80*/  F2FP.BF16.PACK_AB R107, R139, R146 ;  /* 0x000000928b6b723e */ /* 0x004fc600000010ff */
[----:B------:R-:W2:Y:S04]  /*ac90*/  LDSM.16.MT88.4 R52, [R168+0xa000] ;  /* 0x00a00000a834783b */ /* 0x000ea80000004200 */
[C---:B-1----:R-:W-:Y:S08]  /*aca0*/  HMMA.16816.F32.BF16 R20, R104.reuse, R68, R20 ;  /* 0x000000446814723c */ /* 0x042ff00000041814 */
[C---:B------:R-:W-:Y:S01]  /*acb0*/  HMMA.16816.F32.BF16 R24, R104.reuse, R70, R24 ;  /* 0x000000466818723c */ /* 0x040fe20000041818 */
[----:B------:R-:W-:Y:S07]  /*acc0*/  LDSM.16.MT88.4 R68, [R170+0xa400] ;  /* 0x00a40000aa44783b */ /* 0x000fee0000004200 */
[C---:B---3--:R-:W-:Y:S01]  /*acd0*/  HMMA.16816.F32.BF16 R112, R104.reuse, R64, R4 ;  /* 0x000000406870723c */ /* 0x048fe20000041804 */
[----:B------:R-:W1:Y:S07]  /*ace0*/  LDSM.16.MT88.4 R4, [R168+0xe000] ;  /* 0x00e00000a804783b */ /* 0x000e6e0000004200 */
[C---:B------:R-:W-:Y:S01]  /*acf0*/  HMMA.16816.F32.BF16 R8, R104.reuse, R66, R8 ;  /* 0x000000426808723c */ /* 0x040fe20000041808 */
[----:B------:R-:W3:Y:S07]  /*ad00*/  LDSM.16.MT88.4 R64, [R168+0xc000] ;  /* 0x00c00000a840783b */ /* 0x000eee0000004200 */
[C---:B--2---:R-:W-:Y:S08]  /*ad10*/  HMMA.16816.F32.BF16 R12, R104.reuse, R52, R12 ;  /* 0x00000034680c723c */ /* 0x044ff0000004180c */
[C---:B------:R-:W-:Y:S01]  /*ad20*/  HMMA.16816.F32.BF16 R16, R104.reuse, R54, R16 ;  /* 0x000000366810723c */ /* 0x040fe20000041810 */
[----:B------:R-:W2:Y:S07]  /*ad30*/  LDSM.16.MT88.4 R52, [R170+0xe000] ;  /* 0x00e00000aa34783b */ /* 0x000eae0000004200 */
[C---:B-1----:R-:W-:Y:S08]  /*ad40*/  HMMA.16816.F32.BF16 R44, R104.reuse, R4, R44 ;  /* 0x00000004682c723c */ /* 0x042ff0000004182c */
[C---:B---3--:R-:W-:Y:S08]  /*ad50*/  HMMA.16816.F32.BF16 R28, R104.reuse, R64, R28 ;  /* 0x00000040681c723c */ /* 0x048ff0000004181c */
[C---:B------:R-:W-:Y:S08]  /*ad60*/  HMMA.16816.F32.BF16 R32, R104.reuse, R66, R32 ;  /* 0x000000426820723c */ /* 0x040ff00000041820 */
[C---:B--2---:R-:W-:Y:S01]  /*ad70*/  HMMA.16816.F32.BF16 R36, R104.reuse, R52, R36 ;  /* 0x000000346824723c */ /* 0x044fe20000041824 */
[----:B------:R-:W-:Y:S07]  /*ad80*/  MUFU.EX2 R52, R72 ;  /* 0x0000004800347308 */ /* 0x000fee0000000800 */
[C---:B------:R-:W-:Y:S01]  /*ad90*/  HMMA.16816.F32.BF16 R40, R104.reuse, R54, R40 ;  /* 0x000000366828723c */ /* 0x040fe20000041828 */
[----:B------:R-:W1:Y:S07]  /*ada0*/  MUFU.EX2 R55, R153 ;  /* 0x0000009900377308 */ /* 0x000e6e0000000800 */
[----:B------:R-:W-:Y:S01]  /*adb0*/  HMMA.16816.F32.BF16 R104, R104, R6, R48 ;  /* 0x000000066868723c */ /* 0x000fe20000041830 */
[----:B------:R-:W-:Y:S06]  /*adc0*/  MUFU.EX2 R53, R141 ;  /* 0x0000008d00357308 */ /* 0x000fec0000000800 */
[----:B------:R-:W-:-:S02]  /*add0*/  FFMA.FTZ R51, R142, c[0x0][0x23c], -R121 ;  /* 0x00008f008e337a23 */ /* 0x000fc40000010879 */
[--C-:B------:R-:W-:Y:S01]  /*ade0*/  FFMA.FTZ R48, R138, c[0x0][0x23c], -R121.reuse ;  /* 0x00008f008a307a23 */ /* 0x100fe20000010879 */
[----:B------:R-:W2:Y:S01]  /*adf0*/  MUFU.EX2 R54, R155 ;  /* 0x0000009b00367308 */ /* 0x000ea20000000800 */
[----:B------:R-:W-:Y:S01]  /*ae00*/  FFMA.FTZ R49, R144, c[0x0][0x23c], -R121 ;  /* 0x00008f0090317a23 */ /* 0x000fe20000010879 */
[----:B-1----:R-:W-:-:S06]  /*ae10*/  F2FP.BF16.PACK_AB R4, R55, R52 ;  /* 0x000000343704723e */ /* 0x002fcc00000010ff */
[----:B------:R-:W-:Y:S08]  /*ae20*/  MUFU.EX2 R50, R140 ;  /* 0x0000008c00327308 */ /* 0x000ff00000000800 */
[----:B------:R-:W1:Y:S01]  /*ae30*/  MUFU.EX2 R51, R51 ;  /* 0x0000003300337308 */ /* 0x000e620000000800 */
[----:B--2---:R-:W-:-:S07]  /*ae40*/  F2FP.BF16.PACK_AB R6, R54, R53 ;  /* 0x000000353606723e */ /* 0x004fce00000010ff */
[----:B------:R-:W-:Y:S08]  /*ae50*/  MUFU.EX2 R48, R48 ;  /* 0x0000003000307308 */ /* 0x000ff00000000800 */
[----:B------:R-:W2:Y:S01]  /*ae60*/  MUFU.EX2 R49, R49 ;  /* 0x0000003100317308 */ /* 0x000ea20000000800 */
[----:B-1----:R-:W-:Y:S02]  /*ae70*/  F2FP.BF16.PACK_AB R5, R51, R50 ;  /* 0x000000323305723e */ /* 0x002fe400000010ff */
[----:B--2---:R-:W-:-:S07]  /*ae80*/  F2FP.BF16.PACK_AB R7, R49, R48 ;  /* 0x000000303107723e */ /* 0x004fce00000010ff */
[C---:B------:R-:W-:Y:S08]  /*ae90*/  HMMA.16816.F32.BF16 R112, R4.reuse, R68, R112 ;  /* 0x000000440470723c */ /* 0x040ff00000041870 */
[C---:B------:R-:W-:Y:S01]  /*aea0*/  HMMA.16816.F32.BF16 R68, R4.reuse, R70, R8 ;  /* 0x000000460444723c */ /* 0x040fe20000041808 */
[----:B------:R-:W1:Y:S07]  /*aeb0*/  LDSM.16.MT88.4 R8, [R168+0xe400] ;  /* 0x00e40000a808783b */ /* 0x000e6e0000004200 */
[C---:B------:R-:W-:Y:S01]  /*aec0*/  HMMA.16816.F32.BF16 R72, R4.reuse, R76, R12 ;  /* 0x0000004c0448723c */ /* 0x040fe2000004180c */
[----:B------:R-:W2:Y:S07]  /*aed0*/  LDSM.16.MT88.4 R12, [R170+0xa800] ;  /* 0x00a80000aa0c783b */ /* 0x000eae0000004200 */
[C---:B------:R-:W-:Y:S01]  /*aee0*/  HMMA.16816.F32.BF16 R88, R4.reuse, R92, R28 ;  /* 0x0000005c0458723c */ /* 0x040fe2000004181c */
[----:B------:R-:W-:Y:S07]  /*aef0*/  MUFU.EX2 R30, R143 ;  /* 0x0000008f001e7308 */ /* 0x000fee0000000800 */
[C---:B------:R-:W-:Y:S01]  /*af00*/  HMMA.16816.F32.BF16 R92, R4.reuse, R94, R32 ;  /* 0x0000005e045c723c */ /* 0x040fe20000041820 */
[----:B------:R-:W3:Y:S06]  /*af10*/  MUFU.EX2 R29, R156 ;  /* 0x0000009c001d7308 */ /* 0x000eec0000000800 */
[--C-:B------:R-:W-:Y:S01]  /*af20*/  FFMA.FTZ R32, R116, c[0x0][0x23c], -R121.reuse ;  /* 0x00008f0074207a23 */ /* 0x100fe20000010879 */
[----:B------:R-:W-:Y:S01]  /*af30*/  HMMA.16816.F32.BF16 R80, R4, R84, R20 ;  /* 0x000000540450723c */ /* 0x000fe20000041814 */
[--C-:B------:R-:W-:Y:S01]  /*af40*/  FFMA.FTZ R35, R120, c[0x0][0x23c], -R121.reuse ;  /* 0x00008f0078237a23 */ /* 0x100fe20000010879 */
[----:B------:R-:W-:Y:S01]  /*af50*/  MUFU.EX2 R28, R145 ;  /* 0x00000091001c7308 */ /* 0x000fe20000000800 */
[--C-:B------:R-:W-:Y:S01]  /*af60*/  FFMA.FTZ R33, R62, c[0x0][0x23c], -R121.reuse ;  /* 0x00008f003e217a23 */ /* 0x100fe20000010879 */
[----:B------:R-:W4:Y:S01]  /*af70*/  LDSM.16.MT88.4 R20, [R170+0xc800] ;  /* 0x00c80000aa14783b */ /* 0x000f220000004200 */
[----:B------:R-:W-:-:S03]  /*af80*/  FFMA.FTZ R34, R119, c[0x0][0x23c], -R121 ;  /* 0x00008f0077227a23 */ /* 0x000fc60000010879 */
[C---:B------:R-:W-:Y:S02]  /*af90*/  HMMA.16816.F32.BF16 R96, R4.reuse, R108, R36 ;  /* 0x0000006c0460723c */ /* 0x040fe40000041824 */
[----:B------:R-:W-:Y:S06]  /*afa0*/  MUFU.EX2 R31, R157 ;  /* 0x0000009d001f7308 */ /* 0x000fec0000000800 */
[C---:B------:R-:W-:Y:S01]  /*afb0*/  HMMA.16816.F32.BF16 R76, R4.reuse, R78, R16 ;  /* 0x0000004e044c723c */ /* 0x040fe20000041810 */
[----:B------:R-:W-:Y:S01]  /*afc0*/  LDSM.16.MT88.4 R16, [R168+0xc800] ;  /* 0x00c80000a810783b */ /* 0x000fe20000004200 */
[----:B------:R-:W-:Y:S06]  /*afd0*/  MUFU.EX2 R32, R32 ;  /* 0x0000002000207308 */ /* 0x000fec0000000800 */
[C---:B------:R-:W-:Y:S01]  /*afe0*/  HMMA.16816.F32.BF16 R84, R4.reuse, R86, R24 ;  /* 0x000000560454723c */ /* 0x040fe20000041818 */
[----:B------:R-:W5:Y:S01]  /*aff0*/  LDSM.16.MT88.4 R24, [R168+0xa800] ;  /* 0x00a80000a818783b */ /* 0x000f620000004200 */
[----:B------:R-:W2:Y:S06]  /*b000*/  MUFU.EX2 R35, R35 ;  /* 0x0000002300237308 */ /* 0x000eac0000000800 */
[C---:B------:R-:W-:Y:S02]  /*b010*/  HMMA.16816.F32.BF16 R108, R4.reuse, R110, R40 ;  /* 0x0000006e046c723c */ /* 0x040fe40000041828 */
[----:B------:R-:W-:Y:S06]  /*b020*/  MUFU.EX2 R33, R33 ;  /* 0x0000002100217308 */ /* 0x000fec0000000800 */
[C---:B-1----:R-:W-:Y:S02]  /*b030*/  HMMA.16816.F32.BF16 R100, R4.reuse, R8, R44 ;  /* 0x000000080464723c */ /* 0x042fe4000004182c */
[----:B------:R-:W1:Y:S06]  /*b040*/  MUFU.EX2 R34, R34 ;  /* 0x0000002200227308 */ /* 0x000e6c0000000800 */
[----:B------:R-:W-:Y:S01]  /*b050*/  HMMA.16816.F32.BF16 R104, R4, R10, R104 ;  /* 0x0000000a0468723c */ /* 0x000fe20000041868 */
[----:B------:R-:W5:Y:S06]  /*b060*/  LDSM.16.MT88.4 R8, [R170+0xe800] ;  /* 0x00e80000aa08783b */ /* 0x000f6c0000004200 */
[----:B---3--:R-:W-:-:S02]  /*b070*/  F2FP.BF16.PACK_AB R4, R29, R30 ;  /* 0x0000001e1d04723e */ /* 0x008fc400000010ff */
[----:B--2---:R-:W-:Y:S02]  /*b080*/  F2FP.BF16.PACK_AB R5, R35, R32 ;  /* 0x000000202305723e */ /* 0x004fe400000010ff */
[----:B------:R-:W-:Y:S02]  /*b090*/  F2FP.BF16.PACK_AB R6, R31, R28 ;  /* 0x0000001c1f06723e */ /* 0x000fe400000010ff */
[----:B-1----:R-:W-:-:S07]  /*b0a0*/  F2FP.BF16.PACK_AB R7, R34, R33 ;  /* 0x000000212207723e */ /* 0x002fce00000010ff */
[C---:B------:R-:W-:Y:S08]  /*b0b0*/  HMMA.16816.F32.BF16 R112, R4.reuse, R12, R112 ;  /* 0x0000000c0470723c */ /* 0x040ff00000041870 */
[C---:B------:R-:W-:Y:S01]  /*b0c0*/  HMMA.16816.F32.BF16 R68, R4.reuse, R14, R68 ;  /* 0x0000000e0444723c */ /* 0x040fe20000041844 */
[----:B------:R-:W1:Y:S07]  /*b0d0*/  LDSM.16.MT88.4 R12, [R168+0xe800] ;  /* 0x00e80000a80c783b */ /* 0x000e6e0000004200 */
[C---:B----4-:R-:W-:Y:S08]  /*b0e0*/  HMMA.16816.F32.BF16 R80, R4.reuse, R20, R80 ;  /* 0x000000140450723c */ /* 0x050ff00000041850 */
[C---:B------:R-:W-:Y:S01]  /*b0f0*/  HMMA.16816.F32.BF16 R84, R4.reuse, R22, R84 ;  /* 0x000000160454723c */ /* 0x040fe20000041854 */
[----:B------:R-:W2:Y:S07]  /*b100*/  LDSM.16.MT88.4 R20, [R170+0xac00] ;  /* 0x00ac0000aa14783b */ /* 0x000eae0000004200 */
[C---:B-----5:R-:W-:Y:S01]  /*b110*/  HMMA.16816.F32.BF16 R72, R4.reuse, R24, R72 ;  /* 0x000000180448723c */ /* 0x060fe20000041848 */
[----:B------:R-:W-:Y:S07]  /*b120*/  MUFU.EX2 R24, R161 ;  /* 0x000000a100187308 */ /* 0x000fee0000000800 */
[C---:B------:R-:W-:Y:S01]  /*b130*/  HMMA.16816.F32.BF16 R76, R4.reuse, R26, R76 ;  /* 0x0000001a044c723c */ /* 0x040fe2000004184c */
[----:B------:R-:W-:Y:S07]  /*b140*/  MUFU.EX2 R26, R58 ;  /* 0x0000003a001a7308 */ /* 0x000fee0000000800 */
[C---:B------:R-:W-:Y:S01]  /*b150*/  HMMA.16816.F32.BF16 R96, R4.reuse, R8, R96 ;  /* 0x000000080460723c */ /* 0x040fe20000041860 */
[----:B------:R-:W3:Y:S07]  /*b160*/  MUFU.EX2 R25, R61 ;  /* 0x0000003d00197308 */ /* 0x000eee0000000800 */
[C---:B-1----:R-:W-:Y:S01]  /*b170*/  HMMA.16816.F32.BF16 R100, R4.reuse, R12, R100 ;  /* 0x0000000c0464723c */ /* 0x042fe20000041864 */
[----:B------:R-:W1:Y:S06]  /*b180*/  MUFU.EX2 R27, R60 ;  /* 0x0000003c001b7308 */ /* 0x000e6c0000000800 */
[----:B------:R-:W-:Y:S01]  /*b190*/  FADD.FTZ R13, R57, R132 ;  /* 0x00000084390d7221 */ /* 0x000fe20000010000 */
[----:B------:R-:W-:Y:S01]  /*b1a0*/  HMMA.16816.F32.BF16 R108, R4, R10, R108 ;  /* 0x0000000a046c723c */ /* 0x000fe2000004186c */
[----:B------:R-:W4:Y:S02]  /*b1b0*/  LDSM.16.MT88.4 R8, [R170+0xcc00] ;  /* 0x00cc0000aa08783b */ /* 0x000f240000004200 */
[----:B------:R-:W-:-:S02]  /*b1c0*/  FADD.FTZ R13, R0, R13 ;  /* 0x0000000d000d7221 */ /* 0x000fc40000010000 */
[----:B------:R-:W-:Y:S02]  /*b1d0*/  FADD.FTZ R0, R192, R199 ;  /* 0x000000c7c0007221 */ /* 0x000fe40000010000 */
[----:B------:R-:W-:Y:S01]  /*b1e0*/  FADD.FTZ R130, R130, R13 ;  /* 0x0000000d82827221 */ /* 0x000fe20000010000 */
[----:B------:R-:W-:Y:S01]  /*b1f0*/  HMMA.16816.F32.BF16 R88, R4, R16, R88 ;  /* 0x000000100458723c */ /* 0x000fe20000041858 */
[----:B------:R-:W-:Y:S02]  /*b200*/  FADD.FTZ R0, R167, R0 ;  /* 0x00000000a7007221 */ /* 0x000fe40000010000 */
[----:B------:R-:W-:Y:S02]  /*b210*/  FADD.FTZ R130, R127, R130 ;  /* 0x000000827f827221 */ /* 0x000fe40000010000 */
[----:B------:R-:W-:-:S03]  /*b220*/  FADD.FTZ R195, R195, R0 ;  /* 0x00000000c3c37221 */ /* 0x000fc60000010000 */
[----:B------:R-:W-:Y:S01]  /*b230*/  HMMA.16816.F32.BF16 R92, R4, R18, R92 ;  /* 0x00000012045c723c */ /* 0x000fe2000004185c */
[----:B------:R-:W5:Y:S01]  /*b240*/  LDSM.16.MT88.4 R16, [R168+0xac00] ;  /* 0x00ac0000a810783b */ /* 0x000f620000004200 */
[----:B------:R-:W-:-:S06]  /*b250*/  FADD.FTZ R204, R204, R195 ;  /* 0x000000c3cccc7221 */ /* 0x000fcc0000010000 */
[----:B------:R-:W-:Y:S01]  /*b260*/  HMMA.16816.F32.BF16 R104, R4, R14, R104 ;  /* 0x0000000e0468723c */ /* 0x000fe20000041868 */
[----:B------:R-:W5:Y:S06]  /*b270*/  LDSM.16.MT88.4 R12, [R168+0xcc00] ;  /* 0x00cc0000a80c783b */ /* 0x000f6c0000004200 */
[----:B------:R-:W-:Y:S02]  /*b280*/  F2FP.BF16.PACK_AB R4, R158, R149 ;  /* 0x000000959e04723e */ /* 0x000fe400000010ff */
[----:B---3--:R-:W-:Y:S02]  /*b290*/  F2FP.BF16.PACK_AB R5, R25, R26 ;  /* 0x0000001a1905723e */ /* 0x008fe400000010ff */
[----:B------:R-:W-:-:S02]  /*b2a0*/  F2FP.BF16.PACK_AB R6, R24, R151 ;  /* 0x000000971806723e */ /* 0x000fc400000010ff */
[----:B-1----:R-:W-:-:S07]  /*b2b0*/  F2FP.BF16.PACK_AB R7, R196, R27 ;  /* 0x0000001bc407723e */ /* 0x002fce00000010ff */
[C---:B--2---:R-:W-:Y:S07]  /*b2c0*/  HMMA.16816.F32.BF16 R112, R4.reuse, R20, R112 ;  /* 0x000000140470723c */ /* 0x044fee0000041870 */
[----:B------:R-:W-:Y:S01]  /*b2d0*/  FADD.FTZ R21, R123, R130 ;  /* 0x000000827b157221 */ /* 0x000fe20000010000 */
[----:B----4-:R-:W-:Y:S03]  /*b2e0*/  HMMA.16816.F32.BF16 R80, R4, R8, R80 ;  /* 0x000000080450723c */ /* 0x010fe60000041850 */
[----:B------:R-:W-:-:S04]  /*b2f0*/  FADD.FTZ R21, R122, R21 ;  /* 0x000000157a157221 */ /* 0x000fc80000010000 */
[----:B------:R-:W-:Y:S01]  /*b300*/  FADD.FTZ R200, R200, R21 ;  /* 0x00000015c8c87221 */ /* 0x000fe20000010000 */
[----:B------:R-:W-:Y:S01]  /*b310*/  HMMA.16816.F32.BF16 R84, R4, R10, R84 ;  /* 0x0000000a0454723c */ /* 0x000fe20000041854 */
[----:B------:R-:W1:Y:S02]  /*b320*/  LDSM.16.MT88.4 R8, [R168+0xec00] ;  /* 0x00ec0000a808783b */ /* 0x000e640000004200 */
[----:B------:R-:W-:-:S04]  /*b330*/  FADD.FTZ R187, R187, R200 ;  /* 0x000000c8bbbb7221 */ /* 0x000fc80000010000 */
[----:B------:R-:W-:Y:S01]  /*b340*/  FADD.FTZ R166, R166, R187 ;  /* 0x000000bba6a67221 */ /* 0x000fe20000010000 */
[----:B-----5:R-:W-:Y:S03]  /*b350*/  HMMA.16816.F32.BF16 R72, R4, R16, R72 ;  /* 0x000000100448723c */ /* 0x020fe60000041848 */
[----:B------:R-:W-:-:S04]  /*b360*/  FADD.FTZ R165, R165, R166 ;  /* 0x000000a6a5a57221 */ /* 0x000fc80000010000 */
[----:B------:R-:W-:Y:S01]  /*b370*/  FADD.FTZ R148, R148, R165 ;  /* 0x000000a594947221 */ /* 0x000fe20000010000 */
[----:B------:R-:W-:Y:S01]  /*b380*/  HMMA.16816.F32.BF16 R76, R4, R18, R76 ;  /* 0x00000012044c723c */ /* 0x000fe2000004184c */
[----:B------:R-:W2:Y:S02]  /*b390*/  LDSM.16.MT88.4 R16, [R170+0xec00] ;  /* 0x00ec0000aa10783b */ /* 0x000ea40000004200 */
[----:B------:R-:W-:-:S04]  /*b3a0*/  FADD.FTZ R159, R159, R148 ;  /* 0x000000949f9f7221 */ /* 0x000fc80000010000 */
[----:B------:R-:W-:Y:S01]  /*b3b0*/  FADD.FTZ R146, R146, R159 ;  /* 0x0000009f92927221 */ /* 0x000fe20000010000 */
[----:B------:R-:W-:Y:S03]  /*b3c0*/  HMMA.16816.F32.BF16 R88, R4, R12, R88 ;  /* 0x0000000c0458723c */ /* 0x000fe60000041858 */
[----:B------:R-:W-:-:S04]  /*b3d0*/  FADD.FTZ R139, R139, R146 ;  /* 0x000000928b8b7221 */ /* 0x000fc80000010000 */
[----:B------:R-:W-:Y:S01]  /*b3e0*/  FADD.FTZ R13, R147, R204 ;  /* 0x000000cc930d7221 */ /* 0x000fe20000010000 */
[C---:B------:R-:W-:Y:S01]  /*b3f0*/  HMMA.16816.F32.BF16 R68, R4.reuse, R22, R68 ;  /* 0x000000160444723c */ /* 0x040fe20000041844 */
[----:B------:R-:W-:Y:S02]  /*b400*/  FADD.FTZ R50, R50, R139 ;  /* 0x0000008b32327221 */ /* 0x000fe40000010000 */
[----:B------:R-:W-:Y:S02]  /*b410*/  FADD.FTZ R13, R150, R13 ;  /* 0x0000000d960d7221 */ /* 0x000fe40000010000 */
[----:B------:R-:W-:Y:S02]  /*b420*/  FADD.FTZ R51, R51, R50 ;  /* 0x0000003233337221 */ /* 0x000fe40000010000 */
[----:B------:R-:W-:Y:S01]  /*b430*/  FADD.FTZ R0, R52, R13 ;  /* 0x0000000d34007221 */ /* 0x000fe20000010000 */
[----:B------:R-:W-:Y:S01]  /*b440*/  HMMA.16816.F32.BF16 R92, R4, R14, R92 ;  /* 0x0000000e045c723c */ /* 0x000fe2000004185c */
[----:B------:R-:W-:-:S02]  /*b450*/  FADD.FTZ R48, R48, R51 ;  /* 0x0000003330307221 */ /* 0x000fc40000010000 */
[----:B------:R-:W-:Y:S02]  /*b460*/  FADD.FTZ R0, R55, R0 ;  /* 0x0000000037007221 */ /* 0x000fe40000010000 */
[----:B------:R-:W-:Y:S02]  /*b470*/  FADD.FTZ R49, R49, R48 ;  /* 0x0000003031317221 */ /* 0x000fe40000010000 */
[----:B------:R-:W-:Y:S01]  /*b480*/  FADD.FTZ R13, R53, R0 ;  /* 0x00000000350d7221 */ /* 0x000fe20000010000 */
[----:B-1----:R-:W-:Y:S01]  /*b490*/  HMMA.16816.F32.BF16 R100, R4, R8, R100 ;  /* 0x000000080464723c */ /* 0x002fe20000041864 */
[----:B------:R-:W-:Y:S02]  /*b4a0*/  FADD.FTZ R0, R32, R49 ;  /* 0x0000003120007221 */ /* 0x000fe40000010000 */
[----:B------:R-:W-:Y:S02]  /*b4b0*/  FADD.FTZ R13, R54, R13 ;  /* 0x0000000d360d7221 */ /* 0x000fe40000010000 */
[----:B------:R-:W-:-:S02]  /*b4c0*/  FADD.FTZ R0, R35, R0 ;  /* 0x0000000023007221 */ /* 0x000fc40000010000 */
[----:B------:R-:W-:Y:S01]  /*b4d0*/  FADD.FTZ R30, R30, R13 ;  /* 0x0000000d1e1e7221 */ /* 0x000fe20000010000 */
[C---:B------:R-:W-:Y:S01]  /*b4e0*/  HMMA.16816.F32.BF16 R104, R4.reuse, R10, R104 ;  /* 0x0000000a0468723c */ /* 0x040fe20000041868 */
[----:B------:R-:W-:Y:S02]  /*b4f0*/  FADD.FTZ R9, R33, R0 ;  /* 0x0000000021097221 */ /* 0x000fe40000010000 */
[----:B------:R-:W-:Y:S02]  /*b500*/  FADD.FTZ R29, R29, R30 ;  /* 0x0000001e1d1d7221 */ /* 0x000fe40000010000 */
[----:B------:R-:W-:Y:S02]  /*b510*/  FADD.FTZ R9, R34, R9 ;  /* 0x0000000922097221 */ /* 0x000fe40000010000 */
[----:B------:R-:W-:Y:S01]  /*b520*/  FADD.FTZ R28, R28, R29 ;  /* 0x0000001d1c1c7221 */ /* 0x000fe20000010000 */
[----:B--2---:R-:W-:Y:S01]  /*b530*/  HMMA.16816.F32.BF16 R96, R4, R16, R96 ;  /* 0x000000100460723c */ /* 0x004fe20000041860 */
[----:B------:R-:W-:-:S02]  /*b540*/  FADD.FTZ R26, R26, R9 ;  /* 0x000000091a1a7221 */ /* 0x000fc40000010000 */
[----:B------:R-:W-:Y:S02]  /*b550*/  FADD.FTZ R0, R31, R28 ;  /* 0x0000001c1f007221 */ /* 0x000fe40000010000 */
[----:B------:R-:W-:Y:S02]  /*b560*/  FADD.FTZ R26, R25, R26 ;  /* 0x0000001a191a7221 */ /* 0x000fe40000010000 */
[----:B------:R-:W-:Y:S01]  /*b570*/  FADD.FTZ R149, R149, R0 ;  /* 0x0000000095957221 */ /* 0x000fe20000010000 */
[----:B------:R-:W-:Y:S01]  /*b580*/  HMMA.16816.F32.BF16 R108, R4, R18, R108 ;  /* 0x00000012046c723c */ /* 0x000fe2000004186c */
[----:B------:R-:W-:Y:S01]  /*b590*/  FADD.FTZ R27, R27, R26 ;  /* 0x0000001a1b1b7221 */ /* 0x000fe20000010000 */
[----:B------:R-:W-:Y:S01]  /*b5a0*/  MOV R0, R3 ;  /* 0x0000000300007202 */ /* 0x000fe20000000f00 */
[----:B------:R-:W-:Y:S02]  /*b5b0*/  FADD.FTZ R158, R158, R149 ;  /* 0x000000959e9e7221 */ /* 0x000fe40000010000 */
[----:B------:R-:W-:-:S02]  /*b5c0*/  FADD.FTZ R196, R196, R27 ;  /* 0x0000001bc4c47221 */ /* 0x000fc40000010000 */
[----:B------:R-:W-:-:S04]  /*b5d0*/  FADD.FTZ R151, R151, R158 ;  /* 0x0000009e97977221 */ /* 0x000fc80000010000 */
[----:B------:R-:W-:Y:S02]  /*b5e0*/  FADD.FTZ R195, R24, R151 ;  /* 0x0000009718c37221 */ /* 0x000fe40000010000 */
.L_x_705:
[----:B------:R-:W-:-:S13]  /*b5f0*/  ISETP.GE.AND P0, PT, R180, 0x1, PT ;  /* 0x00000001b400780c */ /* 0x000fda0003f06270 */
[----:B------:R-:W-:Y:S05]  /*b600*/  @!P0 BRA `(.L_x_713) ;  /* 0x00003d8000008947 */ /* 0x000fea0003800000 */
[----:B------:R-:W-:Y:S01]  /*b610*/  ULDC UR5, c[0x0][0x1a0] ;  /* 0x0000680000057ab9 */ /* 0x000fe20000000800 */
[----:B------:R-:W-:Y:S01]  /*b620*/  IMAD.MOV.U32 R3, RZ, RZ, R0 ;  /* 0x000000ffff037224 */ /* 0x000fe200078e0000 */
[----:B------:R-:W-:Y:S01]  /*b630*/  ULEA UR5, -UR5, URZ, 0x7 ;  /* 0x0000003f05057291 */ /* 0x000fe2000f8e393f */
[----:B------:R-:W-:-:S03]  /*b640*/  IMAD.MOV.U32 R117, RZ, RZ, R2 ;  /* 0x000000ffff757224 */ /* 0x000fc600078e0002 */
[----:B------:R-:W-:Y:S02]  /*b650*/  USHF.R.S32.HI UR4, URZ, 0x1f, UR5 ;  /* 0x0000001f3f047899 */ /* 0x000fe40008011405 */
[----:B------:R-:W-:-:S04]  /*b660*/  MOV R192, UR5 ;  /* 0x0000000500c07c02 */ /* 0x000fc80008000f00 */
[----:B------:R-:W-:Y:S02]  /*b670*/  MOV R187, UR4 ;  /* 0x0000000400bb7c02 */ /* 0x000fe40008000f00 */
.L_x_717:
[----:B------:R-:W-:Y:S01]  /*b680*/  MOV R119, R192 ;  /* 0x000000c000777202 */ /* 0x000fe20000000f00 */
[----:B------:R-:W-:Y:S04]  /*b690*/  DEPBAR.LE SB0, 0x0 ;  /* 0x000080000000791a */ /* 0x000fe80000000000 */
[----:B------:R-:W-:Y:S01]  /*b6a0*/  BAR.SYNC.DEFER_BLOCKING 0x0 ;  /* 0x0000000000007b1d */ /* 0x000fe20000010000 */
[----:B------:R-:W-:Y:S05]  /*b6b0*/  MOV R0, R187 ;  /* 0x000000bb00007202 */ /* 0x000fea0000000f00 */
[----:B------:R-:W-:-:S05]  /*b6c0*/  @!P6 BRA `(.L_x_714) ;  /* 0x000003c00000e947 */ /* 0x000fca0003800000 */
[----:B------:R-:W-:Y:S01]  /*b6d0*/  IMAD.SHL.U32 R10, R180, 0x80, RZ ;  /* 0x00000080b40a7824 */ /* 0x000fe200078e00ff */
[----:B------:R-:W-:Y:S04]  /*b6e0*/  IABS R0, c[0x0][0x2d0] ;  /* 0x0000b40000007a13 */ /* 0x000fe80000000000 */
[----:B------:R-:W1:Y:S01]  /*b6f0*/  I2F.RP R7, R0 ;  /* 0x0000000000077306 */ /* 0x000e620000209400 */
[----:B------:R-:W-:Y:S09]  /*b700*/  IABS R6, R10 ;  /* 0x0000000a00067213 */ /* 0x000ff20000000000 */
[----:B-1----:R-:W1:Y:S02]  /*b710*/  MUFU.RCP R2, R7 ;  /* 0x0000000700027308 */ /* 0x002e640000001000 */
[----:B-1----:R-:W-:Y:S02]  /*b720*/  IADD3 R8, R2, 0xffffffe, RZ ;  /* 0x0ffffffe02087810 */ /* 0x002fe40007ffe0ff */
[C---:B------:R-:W-:Y:S06]  /*b730*/  IADD3 R2, R10.reuse, -0x80, RZ ;  /* 0xffffff800a027810 */ /* 0x040fec0007ffe0ff */
[----:B------:R-:W1:Y:S01]  /*b740*/  F2I.FTZ.U32.TRUNC.NTZ R9, R8 ;  /* 0x0000000800097305 */ /* 0x000e62000021f000 */
[----:B------:R-:W-:Y:S02]  /*b750*/  LOP3.LUT R10, R10, c[0x0][0x2d0], RZ, 0x3c, !PT ;  /* 0x0000b4000a0a7a12 */ /* 0x000fe400078e3cff */
[----:B------:R-:W-:Y:S02]  /*b760*/  IABS R4, R2 ;  /* 0x0000000200047213 */ /* 0x000fe40000000000 */
[----:B------:R-:W-:Y:S02]  /*b770*/  LOP3.LUT R2, R2, c[0x0][0x2d0], RZ, 0x3c, !PT ;  /* 0x0000b40002027a12 */ /* 0x000fe400078e3cff */
[----:B------:R-:W-:Y:S02]  /*b780*/  ISETP.GE.AND P2, PT, R10, RZ, PT ;  /* 0x000000ff0a00720c */ /* 0x000fe40003f46270 */
[----:B------:R-:W-:Y:S01]  /*b790*/  ISETP.GE.AND P0, PT, R2, RZ, PT ;  /* 0x000000ff0200720c */ /* 0x000fe20003f06270 */
[--C-:B-1----:R-:W-:Y:S02]  /*b7a0*/  IMAD.MOV R5, RZ, RZ, -R9.reuse ;  /* 0x000000ffff057224 */ /* 0x102fe400078e0a09 */
[----:B------:R-:W-:Y:S02]  /*b7b0*/  IMAD.MOV.U32 R8, RZ, RZ, RZ ;  /* 0x000000ffff087224 */ /* 0x000fe400078e00ff */
[----:B------:R-:W-:Y:S04]  /*b7c0*/  IMAD R5, R5, R0, RZ ;  /* 0x0000000005057224 */ /* 0x000fe800078e02ff */
[----:B------:R-:W-:Y:S06]  /*b7d0*/  IMAD.HI.U32 R9, R9, R5, R8 ;  /* 0x0000000509097227 */ /* 0x000fec00078e0008 */
[C---:B------:R-:W-:Y:S04]  /*b7e0*/  IMAD.HI.U32 R8, R9.reuse, R4, RZ ;  /* 0x0000000409087227 */ /* 0x040fe800078e00ff */
[----:B------:R-:W-:Y:S04]  /*b7f0*/  IMAD.HI.U32 R9, R9, R6, RZ ;  /* 0x0000000609097227 */ /* 0x000fe800078e00ff */
[----:B------:R-:W-:Y:S02]  /*b800*/  IMAD.MOV R7, RZ, RZ, -R9 ;  /* 0x000000ffff077224 */ /* 0x000fe400078e0a09 */
[----:B------:R-:W-:Y:S02]  /*b810*/  IMAD.MOV R5, RZ, RZ, -R8 ;  /* 0x000000ffff057224 */ /* 0x000fe400078e0a08 */
[C---:B------:R-:W-:Y:S02]  /*b820*/  IMAD R6, R0.reuse, R7, R6 ;  /* 0x0000000700067224 */ /* 0x040fe400078e0206 */
[C---:B------:R-:W-:Y:S03]  /*b830*/  IMAD R4, R0.reuse, R5, R4 ;  /* 0x0000000500047224 */ /* 0x040fe600078e0204 */
[C---:B------:R-:W-:Y:S02]  /*b840*/  ISETP.GT.U32.AND P3, PT, R0.reuse, R6, PT ;  /* 0x000000060000720c */ /* 0x040fe40003f64070 */
[----:B------:R-:W-:Y:S11]  /*b850*/  ISETP.GT.U32.AND P1, PT, R0, R4, PT ;  /* 0x000000040000720c */ /* 0x000ff60003f24070 */
[----:B------:R-:W-:Y:S01]  /*b860*/  @!P3 IADD3 R9, R9, 0x1, RZ ;  /* 0x000000010909b810 */ /* 0x000fe20007ffe0ff */
[--C-:B------:R-:W-:Y:S01]  /*b870*/  @!P3 IMAD.IADD R6, R6, 0x1, -R0.reuse ;  /* 0x000000010606b824 */ /* 0x100fe200078e0a00 */
[----:B------:R-:W-:Y:S01]  /*b880*/  @!P1 IADD3 R8, R8, 0x1, RZ ;  /* 0x0000000108089810 */ /* 0x000fe20007ffe0ff */
[----:B------:R-:W-:Y:S01]  /*b890*/  @!P1 IMAD.IADD R4, R4, 0x1, -R0 ;  /* 0x0000000104049824 */ /* 0x000fe200078e0a00 */
[----:B------:R-:W-:Y:S02]  /*b8a0*/  ISETP.NE.AND P1, PT, RZ, c[0x0][0x2d0], PT ;  /* 0x0000b400ff007a0c */ /* 0x000fe40003f25270 */
[-C--:B------:R-:W-:Y:S02]  /*b8b0*/  ISETP.GE.U32.AND P5, PT, R6, R0.reuse, PT ;  /* 0x000000000600720c */ /* 0x080fe40003fa6070 */
[----:B------:R-:W-:Y:S02]  /*b8c0*/  ISETP.GE.U32.AND P4, PT, R4, R0, PT ;  /* 0x000000000400720c */ /* 0x000fe40003f86070 */
[----:B------:R-:W-:Y:S09]  /*b8d0*/  LOP3.LUT R0, RZ, c[0x0][0x2d0], RZ, 0x33, !PT ;  /* 0x0000b400ff007a12 */ /* 0x000ff200078e33ff */
[----:B------:R-:W-:Y:S02]  /*b8e0*/  @P5 IADD3 R9, R9, 0x1, RZ ;  /* 0x0000000109095810 */ /* 0x000fe40007ffe0ff */
[----:B------:R-:W-:Y:S03]  /*b8f0*/  @P4 IADD3 R8, R8, 0x1, RZ ;  /* 0x0000000108084810 */ /* 0x000fe60007ffe0ff */
[----:B------:R-:W-:Y:S01]  /*b900*/  @!P2 IMAD.MOV R9, RZ, RZ, -R9 ;  /* 0x000000ffff09a224 */ /* 0x000fe200078e0a09 */
[----:B------:R-:W-:Y:S04]  /*b910*/  @!P0 IADD3 R8, -R8, RZ, RZ ;  /* 0x000000ff08088210 */ /* 0x000fe80007ffe1ff */
[C---:B------:R-:W-:Y:S02]  /*b920*/  SEL R9, R0.reuse, R9, !P1 ;  /* 0x0000000900097207 */ /* 0x040fe40004800000 */
[----:B------:R-:W-:Y:S02]  /*b930*/  SEL R5, R0, R8, !P1 ;  /* 0x0000000800057207 */ /* 0x000fe40004800000 */
[-C--:B------:R-:W-:Y:S02]  /*b940*/  LEA R6, P0, R9, R190.reuse, 0x2 ;  /* 0x000000be09067211 */ /* 0x080fe400078010ff */
[----:B------:R-:W-:Y:S01]  /*b950*/  LEA R10, P1, R5, R190, 0x2 ;  /* 0x000000be050a7211 */ /* 0x000fe200078210ff */
[C---:B------:R-:W-:Y:S01]  /*b960*/  IMAD.IADD R0, R9.reuse, 0x1, -R5 ;  /* 0x0000000109007824 */ /* 0x040fe200078e0a05 */
[-C--:B------:R-:W-:Y:S02]  /*b970*/  LEA.HI.X.SX32 R7, R9, R191.reuse, 0x2, P0 ;  /* 0x000000bf09077211 */ /* 0x080fe400000f16ff */
[----:B------:R-:W-:Y:S01]  /*b980*/  LEA.HI.X.SX32 R11, R5, R191, 0x2, P1 ;  /* 0x000000bf050b7211 */ /* 0x000fe200008f16ff */
[----:B------:R-:W-:Y:S03]  /*b990*/  IMAD.MOV.U32 R5, RZ, RZ, c[0x0][0x2d0] ;  /* 0x0000b400ff057624 */ /* 0x000fe600078e00ff */
[----:B------:R-:W2:Y:S01]  /*b9a0*/  LDG.E R7, [R6.64] ;  /* 0x0000000606077981 */ /* 0x000ea2000c1e1900 */
[----:B------:R-:W-:Y:S03]  /*b9b0*/  IMAD R5, R0, R5, -0x80 ;  /* 0xffffff8000057424 */ /* 0x000fe600078e0205 */
[----:B------:R-:W2:Y:S01]  /*b9c0*/  LDG.E R2, [R10.64] ;  /* 0x000000060a027981 */ /* 0x000ea2000c1e1900 */
[C---:B------:R-:W-:Y:S01]  /*b9d0*/  IMAD.WIDE.U32 R8, R5.reuse, c[0x0][0x1a0], RZ ;  /* 0x0000680005087a25 */ /* 0x040fe200078e00ff */
[----:B------:R-:W-:Y:S05]  /*b9e0*/  SHF.R.S32.HI R0, RZ, 0x1f, R5 ;  /* 0x0000001fff007819 */ /* 0x000fea0000011405 */
[----:B------:R-:W-:Y:S04]  /*b9f0*/  IMAD R0, R0, c[0x0][0x1a0], RZ ;  /* 0x0000680000007a24 */ /* 0x000fe800078e02ff */
[----:B------:R-:W-:Y:S05]  /*ba00*/  IMAD R0, R5, c[0x0][0x1a4], R0 ;  /* 0x0000690005007a24 */ /* 0x000fea00078e0200 */
[----:B------:R-:W-:Y:S01]  /*ba10*/  IADD3 R9, R9, R0, RZ ;  /* 0x0000000009097210 */ /* 0x000fe20007ffe0ff */
[----:B--2---:R-:W-:Y:S04]  /*ba20*/  IMAD.IADD R2, R2, 0x1, -R7 ;  /* 0x0000000102027824 */ /* 0x004fe800078e0a07 */
[----:B------:R-:W-:Y:S01]  /*ba30*/  IMAD.WIDE.U32 R8, R2, c[0x0][0x188], R8 ;  /* 0x0000620002087a25 */ /* 0x000fe200078e0008 */
[----:B------:R-:W-:Y:S03]  /*ba40*/  SHF.R.S32.HI R4, RZ, 0x1f, R2 ;  /* 0x0000001fff047819 */ /* 0x000fe60000011402 */
[----:B------:R-:W-:Y:S02]  /*ba50*/  IMAD.MOV.U32 R119, RZ, RZ, R8 ;  /* 0x000000ffff777224 */ /* 0x000fe400078e0008 */
[----:B------:R-:W-:Y:S04]  /*ba60*/  IMAD R5, R4, c[0x0][0x188], RZ ;  /* 0x0000620004057a24 */ /* 0x000fe800078e02ff */
[----:B------:R-:W-:Y:S04]  /*ba70*/  IMAD R5, R2, c[0x0][0x18c], R5 ;  /* 0x0000630002057a24 */ /* 0x000fe800078e0205 */
[----:B------:R-:W-:Y:S02]  /*ba80*/  IMAD.IADD R0, R9, 0x1, R5 ;  /* 0x0000000109007824 */ /* 0x000fe400078e0205 */
.L_x_714:
[----:B------:R-:W-:Y:S02]  /*ba90*/  ISETP.GE.AND P4, PT, R184, c[0x0][0x220], PT ;  /* 0x00008800b8007a0c */ /* 0x000fe40003f86270 */
[----:B------:R-:W-:Y:S02]  /*baa0*/  ISETP.GE.AND P3, PT, R175, c[0x0][0x220], PT ;  /* 0x00008800af007a0c */ /* 0x000fe40003f66270 */
[CC--:B------:R-:W-:Y:S02]  /*bab0*/  LEA R118, P1, R119.reuse, R198.reuse, 0x1 ;  /* 0x000000c677767211 */ /* 0x0c0fe400078208ff */
[----:B------:R-:W-:Y:S02]  /*bac0*/  IADD3 R201, P0, R186, R119, RZ ;  /* 0x00000077bac97210 */ /* 0x000fe40007f1e0ff */
[-CC-:B------:R-:W-:Y:S02]  /*bad0*/  LEA.HI.X R119, R119, R197.reuse, R0.reuse, 0x1, P1 ;  /* 0x000000c577777211 */ /* 0x180fe400008f0c00 */
[----:B------:R-:W-:Y:S01]  /*bae0*/  ISETP.GE.AND P2, PT, R174, c[0x0][0x220], PT ;  /* 0x00008800ae007a0c */ /* 0x000fe20003f46270 */
[----:B------:R-:W-:Y:S02]  /*baf0*/  IMAD.X R2, R183, 0x1, R0, P0 ;  /* 0x00000001b7027824 */ /* 0x000fe400000e0600 */
[----:B------:R-:W-:Y:S01]  /*bb00*/  @P4 STS [R181+0x9000], RZ ;  /* 0x009000ffb5004388 */ /* 0x000fe20000000800 */
[CC--:B------:R-:W-:Y:S02]  /*bb10*/  @!P4 LEA R204, P5, R201.reuse, R198.reuse, 0x1 ;  /* 0x000000c6c9ccc211 */ /* 0x0c0fe400078a08ff */
[CC--:B------:R-:W-:Y:S01]  /*bb20*/  @!P3 LEA R202, P1, R201.reuse, R198.reuse, 0x1 ;  /* 0x000000c6c9cab211 */ /* 0x0c0fe200078208ff */
[----:B------:R-:W-:Y:S01]  /*bb30*/  @P4 STS [R181+0x9004], RZ ;  /* 0x009004ffb5004388 */ /* 0x000fe20000000800 */
[CCC-:B------:R-:W-:Y:S02]  /*bb40*/  @!P4 LEA.HI.X R205, R201.reuse, R197.reuse, R2.reuse, 0x1, P5 ;  /* 0x000000c5c9cdc211 */ /* 0x1c0fe400028f0c02 */
[C-C-:B------:R-:W-:Y:S01]  /*bb50*/  @!P3 LEA.HI.X R203, R201.reuse, R197, R2.reuse, 0x1, P1 ;  /* 0x000000c5c9cbb211 */ /* 0x140fe200008f0c02 */
[----:B------:R-:W-:Y:S01]  /*bb60*/  @P4 STS.64 [R181+0x9008], RZ ;  /* 0x009008ffb5004388 */ /* 0x000fe20000000a00 */
[C---:B------:R-:W-:Y:S02]  /*bb70*/  IADD3 R199, P5, R186.reuse, R201, RZ ;  /* 0x000000c9bac77210 */ /* 0x040fe40007fbe0ff */
[-C--:B------:R-:W-:Y:S01]  /*bb80*/  @!P2 LEA R200, P0, R201, R198.reuse, 0x1 ;  /* 0x000000c6c9c8a211 */ /* 0x080fe200078008ff */
[----:B------:R-:W-:Y:S01]  /*bb90*/  @!PT LDS RZ, [RZ] ;  /* 0x00000000fffff984 */ /* 0x000fe20000000800 */
[----:B------:R-:W-:Y:S01]  /*bba0*/  @!PT LDS RZ, [RZ] ;  /* 0x00000000fffff984 */ /* 0x000fe20000000800 */
[----:B------:R-:W-:Y:S01]  /*bbb0*/  @!PT LDS RZ, [RZ] ;  /* 0x00000000fffff984 */ /* 0x000fe20000000800 */
[----:B------:R1:W-:Y:S01]  /*bbc0*/  @!P4 LDGSTS.E.BYPASS.LTC128B.128 [R181+0x9000], [R118.64] ;  /* 0x0900000076b5cfae */ /* 0x0003e2000b901d46 */
[-C--:B------:R-:W-:Y:S02]  /*bbd0*/  @!P3 LEA R208, P1, R199, R198.reuse, 0x1 ;  /* 0x000000c6c7d0b211 */ /* 0x080fe400078208ff */
[-CC-:B------:R-:W-:Y:S01]  /*bbe0*/  @!P2 LEA.HI.X R201, R201, R197.reuse, R2.reuse, 0x1, P0 ;  /* 0x000000c5c9c9a211 */ /* 0x180fe200000f0c02 */
[----:B------:R-:W-:Y:S01]  /*bbf0*/  @P3 STS.128 [R181+0xb000], RZ ;  /* 0x00b000ffb5003388 */ /* 0x000fe20000000c00 */
[----:B------:R-:W-:Y:S01]  /*bc00*/  IMAD.X R2, R183, 0x1, R2, P5 ;  /* 0x00000001b7027824 */ /* 0x000fe200028e0602 */
[CC--:B------:R-:W-:Y:S02]  /*bc10*/  @!P4 LEA R210, P5, R199.reuse, R198.reuse, 0x1 ;  /* 0x000000c6c7d2c211 */ /* 0x0c0fe400078a08ff */
[----:B------:R-:W-:Y:S01]  /*bc20*/  @!PT LDS RZ, [RZ] ;  /* 0x00000000fffff984 */ /* 0x000fe20000000800 */
[----:B------:R-:W-:Y:S01]  /*bc30*/  @!PT LDS RZ, [RZ] ;  /* 0x00000000fffff984 */ /* 0x000fe20000000800 */
[----:B------:R-:W-:Y:S01]  /*bc40*/  @!PT LDS RZ, [RZ] ;  /* 0x00000000fffff984 */ /* 0x000fe20000000800 */
[----:B------:R1:W-:Y:S01]  /*bc50*/  @!P3 LDGSTS.E.BYPASS.LTC128B.128 [R181+0xb000], [R118.64+0x40] ;  /* 0x0b00004076b5bfae */ /* 0x0003e2000b901d46 */
[CC--:B------:R-:W-:Y:S02]  /*bc60*/  @!P2 LEA R206, P0, R199.reuse, R198.reuse, 0x1 ;  /* 0x000000c6c7cea211 */ /* 0x0c0fe400078008ff */
[CCC-:B------:R-:W-:Y:S01]  /*bc70*/  @!P4 LEA.HI.X R211, R199.reuse, R197.reuse, R2.reuse, 0x1, P5 ;  /* 0x000000c5c7d3c211 */ /* 0x1c0fe200028f0c02 */
[----:B------:R-:W-:Y:S01]  /*bc80*/  @P2 STS.128 [R181+0xd000], RZ ;  /* 0x00d000ffb5002388 */ /* 0x000fe20000000c00 */
[C-C-:B------:R-:W-:Y:S02]  /*bc90*/  @!P3 LEA.HI.X R209, R199.reuse, R197, R2.reuse, 0x1, P1 ;  /* 0x000000c5c7d1b211 */ /* 0x140fe400008f0c02 */
[----:B------:R-:W-:Y:S01]  /*bca0*/  IADD3 R0, P5, R186, R199, RZ ;  /* 0x000000c7ba007210 */ /* 0x000fe20007fbe0ff */
[----:B------:R-:W-:Y:S01]  /*bcb0*/  @!PT LDS RZ, [RZ] ;  /* 0x00000000fffff984 */ /* 0x000fe20000000800 */
[----:B------:R-:W-:Y:S01]  /*bcc0*/  @!PT LDS RZ, [RZ] ;  /* 0x00000000fffff984 */ /* 0x000fe20000000800 */
[----:B------:R-:W-:Y:S01]  /*bcd0*/  @!PT LDS RZ, [RZ] ;  /* 0x00000000fffff984 */ /* 0x000fe20000000800 */
[----:B------:R1:W-:Y:S01]  /*bce0*/  @!P2 LDGSTS.E.BYPASS.LTC128B.128 [R181+0xd000], [R118.64+0x80] ;  /* 0x0d00008076b5afae */ /* 0x0003e2000b901d46 */
[-CC-:B------:R-:W-:Y:S02]  /*bcf0*/  @!P2 LEA.HI.X R207, R199, R197.reuse, R2.reuse, 0x1, P0 ;  /* 0x000000c5c7cfa211 */ /* 0x180fe400000f0c02 */
[CC--:B------:R-:W-:Y:S01]  /*bd00*/  @!P3 LEA R212, P1, R0.reuse, R198.reuse, 0x1 ;  /* 0x000000c600d4b211 */ /* 0x0c0fe200078208ff */
[----:B------:R-:W-:Y:S01]  /*bd10*/  @P4 STS.128 [R181+0x9800], RZ ;  /* 0x009800ffb5004388 */ /* 0x000fe20000000c00 */
[----:B------:R-:W-:Y:S01]  /*bd20*/  IMAD.X R2, R183, 0x1, R2, P5 ;  /* 0x00000001b7027824 */ /* 0x000fe200028e0602 */
[CC--:B------:R-:W-:Y:S02]  /*bd30*/  @!P4 LEA R214, P5, R0.reuse, R198.reuse, 0x1 ;  /* 0x000000c600d6c211 */ /* 0x0c0fe400078a08ff */
[----:B------:R-:W-:Y:S01]  /*bd40*/  @!PT LDS RZ, [RZ] ;  /* 0x00000000fffff984 */ /* 0x000fe20000000800 */
[----:B------:R-:W-:Y:S01]  /*bd50*/  @!PT LDS RZ, [RZ] ;  /* 0x00000000fffff984 */ /* 0x000fe20000000800 */
[----:B------:R-:W-:Y:S01]  /*bd60*/  @!PT LDS RZ, [RZ] ;  /* 0x00000000fffff984 */ /* 0x000fe20000000800 */
[----:B------:R1:W-:Y:S01]  /*bd70*/  @!P4 LDGSTS.E.BYPASS.LTC128B.128 [R181+0x9800], [R204.64] ;  /* 0x09800000ccb5cfae */ /* 0x0003e2000b901d46 */
[C---:B------:R-:W-:Y:S02]  /*bd80*/  @!P2 LEA R198, P0, R0.reuse, R198, 0x1 ;  /* 0x000000c600c6a211 */ /* 0x040fe400078008ff */
[CCC-:B------:R-:W-:Y:S01]  /*bd90*/  @!P4 LEA.HI.X R215, R0.reuse, R197.reuse, R2.reuse, 0x1, P5 ;  /* 0x000000c500d7c211 */ /* 0x1c0fe200028f0c02 */
[----:B------:R-:W-:Y:S01]  /*bda0*/  @P3 STS.128 [R181+0xb800], RZ ;  /* 0x00b800ffb5003388 */ /* 0x000fe20000000c00 */
[CCC-:B------:R-:W-:Y:S02]  /*bdb0*/  @!P3 LEA.HI.X R213, R0.reuse, R197.reuse, R2.reuse, 0x1, P1 ;  /* 0x000000c500d5b211 */ /* 0x1c0fe400008f0c02 */
[----:B------:R-:W-:Y:S01]  /*bdc0*/  @!P2 LEA.HI.X R199, R0, R197, R2, 0x1, P0 ;  /* 0x000000c500c7a211 */ /* 0x000fe200000f0c02 */
[----:B------:R-:W-:Y:S01]  /*bdd0*/  @!PT LDS RZ, [RZ] ;  /* 0x00000000fffff984 */ /* 0x000fe20000000800 */
[----:B------:R-:W-:Y:S01]  /*bde0*/  @!PT LDS RZ, [RZ] ;  /* 0x00000000fffff984 */ /* 0x000fe20000000800 */
[----:B------:R-:W-:Y:S01]  /*bdf0*/  @!PT LDS RZ, [RZ] ;  /* 0x00000000fffff984 */ /* 0x000fe20000000800 */
[----:B------:R1:W-:Y:S01]  /*be00*/  @!P3 LDGSTS.E.BYPASS.LTC128B.128 [R181+0xb800], [R202.64+0x40] ;  /* 0x0b800040cab5bfae */ /* 0x0003e2000b901d46 */
[----:B------:R-:W-:Y:S01]  /*be10*/  ISETP.GE.AND P0, PT, R180, 0x2, PT ;  /* 0x00000002b400780c */ /* 0x000fe20003f06270 */
[----:B------:R-:W-:Y:S02]  /*be20*/  IMAD.MOV.U32 R197, RZ, RZ, R119 ;  /* 0x000000ffffc57224 */ /* 0x000fe400078e0077 */
        /* <DEDUP_REMOVED lines=36> */
[----:B------:R-:W3:Y:S04]  /*c070*/  LDSM.16.M88.4 R124, [R172+0x3000] ;  /* 0x00300000ac7c783b */ /* 0x000ee80000000200 */
[----:B------:R-:W4:Y:S04]  /*c080*/  LDSM.16.M88.4 R128, [R172+0x3400] ;  /* 0x00340000ac80783b */ /* 0x000f280000000200 */
[----:B------:R-:W5:Y:S04]  /*c090*/  LDSM.16.M88.4 R132, [R172+0x3800] ;  /* 0x00380000ac84783b */ /* 0x000f680000000200 */
[----:B------:R-:W0:Y:S04]  /*c0a0*/  LDGDEPBAR ;  /* 0x00000000000079af */ /* 0x000e280000000000 */
[----:B------:R-:W1:Y:S01]  /*c0b0*/  LDSM.16.M88.4 R136, [R172+0x3c00] ;  /* 0x003c0000ac88783b */ /* 0x000e620000000200 */
[----:B--2---:R-:W-:Y:S03]  /*c0c0*/  IMAD.MOV.U32 R198, RZ, RZ, R118 ;  /* 0x000000ffffc67224 */ /* 0x004fe600078e0076 */
[----:B------:R-:W2:Y:S04]  /*c0d0*/  LDSM.16.M88.4 R140, [R172+0x4000] ;  /* 0x00400000ac8c783b */ /* 0x000ea80000000200 */
[----:B------:R-:W1:Y:S04]  /*c0e0*/  LDSM.16.M88.4 R144, [R172+0x4400] ;  /* 0x00440000ac90783b */ /* 0x000e680000000200 */
[----:B------:R-:W1:Y:S04]  /*c0f0*/  LDSM.16.M88.4 R148, [R172+0x4800] ;  /* 0x00480000ac94783b */ /* 0x000e680000000200 */
[----:B------:R-:W1:Y:S04]  /*c100*/  LDSM.16.M88.4 R152, [R172+0x4c00] ;  /* 0x004c0000ac98783b */ /* 0x000e680000000200 */
[----:B------:R-:W-:Y:S01]  /*c110*/  LDSM.16.M88.4 R156, [R171] ;  /* 0x00000000ab9c783b */ /* 0x000fe20000000200 */
[C---:B---3--:R-:W-:Y:S03]  /*c120*/  HMMA.16816.F32.BF16 R4, R120.reuse, R124, RZ ;  /* 0x0000007c7804723c */ /* 0x048fe600000418ff */
[----:B------:R-:W3:Y:S04]  /*c130*/  LDSM.16.M88.4 R160, [R169+0x3000] ;  /* 0x00300000a9a0783b */ /* 0x000ee80000000200 */
[----:B------:R-:W1:Y:S01]  /*c140*/  LDSM.16.M88.4 R164, [R169+0x3400] ;  /* 0x00340000a9a4783b */ /* 0x000e620000000200 */
[C---:B------:R-:W-:Y:S03]  /*c150*/  HMMA.16816.F32.BF16 R8, R120.reuse, R126, RZ ;  /* 0x0000007e7808723c */ /* 0x040fe600000418ff */
[----:B------:R-:W-:Y:S05]  /*c160*/  LDSM.16.M88.4 R124, [R169+0x3c00] ;  /* 0x003c0000a97c783b */ /* 0x000fea0000000200 */
[C---:B----4-:R-:W-:Y:S08]  /*c170*/  HMMA.16816.F32.BF16 R12, R120.reuse, R128, RZ ;  /* 0x00000080780c723c */ /* 0x050ff000000418ff */
[C---:B------:R-:W-:Y:S01]  /*c180*/  HMMA.16816.F32.BF16 R16, R120.reuse, R130, RZ ;  /* 0x000000827810723c */ /* 0x040fe200000418ff */
[----:B------:R-:W-:Y:S07]  /*c190*/  LDSM.16.M88.4 R128, [R169+0x4000] ;  /* 0x00400000a980783b */ /* 0x000fee0000000200 */
[C---:B-----5:R-:W-:Y:S08]  /*c1a0*/  HMMA.16816.F32.BF16 R20, R120.reuse, R132, RZ ;  /* 0x000000847814723c */ /* 0x060ff000000418ff */
[C---:B------:R-:W-:Y:S01]  /*c1b0*/  HMMA.16816.F32.BF16 R24, R120.reuse, R134, RZ ;  /* 0x000000867818723c */ /* 0x040fe200000418ff */
[----:B------:R-:W-:Y:S07]  /*c1c0*/  LDSM.16.M88.4 R132, [R172+0x5c00] ;  /* 0x005c0000ac84783b */ /* 0x000fee0000000200 */
[C---:B-1----:R-:W-:Y:S08]  /*c1d0*/  HMMA.16816.F32.BF16 R28, R120.reuse, R136, RZ ;  /* 0x00000088781c723c */ /* 0x042ff000000418ff */
[C---:B------:R-:W-:Y:S08]  /*c1e0*/  HMMA.16816.F32.BF16 R32, R120.reuse, R138, RZ ;  /* 0x0000008a7820723c */ /* 0x040ff000000418ff */
[C---:B--2---:R-:W-:Y:S08]  /*c1f0*/  HMMA.16816.F32.BF16 R36, R120.reuse, R140, RZ ;  /* 0x0000008c7824723c */ /* 0x044ff000000418ff */
        /* <DEDUP_REMOVED lines=8> */
[C---:B---3--:R-:W-:Y:S08]  /*c280*/  HMMA.16816.F32.BF16 R4, R156.reuse, R160, R4 ;  /* 0x000000a09c04723c */ /* 0x048ff00000041804 */
[C---:B------:R-:W-:Y:S08]  /*c290*/  HMMA.16816.F32.BF16 R8, R156.reuse, R162, R8 ;  /* 0x000000a29c08723c */ /* 0x040ff00000041808 */
[C---:B------:R-:W-:Y:S08]  /*c2a0*/  HMMA.16816.F32.BF16 R12, R156.reuse, R164, R12 ;  /* 0x000000a49c0c723c */ /* 0x040ff0000004180c */
[C---:B------:R-:W-:Y:S08]  /*c2b0*/  HMMA.16816.F32.BF16 R16, R156.reuse, R166, R16 ;  /* 0x000000a69c10723c */ /* 0x040ff00000041810 */
[C---:B-1----:R-:W-:Y:S08]  /*c2c0*/  HMMA.16816.F32.BF16 R20, R156.reuse, R120, R20 ;  /* 0x000000789c14723c */ /* 0x042ff00000041814 */
[C---:B------:R-:W-:Y:S01]  /*c2d0*/  HMMA.16816.F32.BF16 R24, R156.reuse, R122, R24 ;  /* 0x0000007a9c18723c */ /* 0x040fe20000041818 */
[----:B------:R-:W1:Y:S07]  /*c2e0*/  LDSM.16.M88.4 R120, [R169+0x4400] ;  /* 0x00440000a978783b */ /* 0x000e6e0000000200 */
[C---:B------:R-:W-:Y:S08]  /*c2f0*/  HMMA.16816.F32.BF16 R28, R156.reuse, R124, R28 ;  /* 0x0000007c9c1c723c */ /* 0x040ff0000004181c */
[C---:B------:R-:W-:Y:S01]  /*c300*/  HMMA.16816.F32.BF16 R32, R156.reuse, R126, R32 ;  /* 0x0000007e9c20723c */ /* 0x040fe20000041820 */
[----:B------:R-:W2:Y:S07]  /*c310*/  LDSM.16.M88.4 R124, [R169+0x4800] ;  /* 0x00480000a97c783b */ /* 0x000eae0000000200 */
[C---:B------:R-:W-:Y:S08]  /*c320*/  HMMA.16816.F32.BF16 R36, R156.reuse, R128, R36 ;  /* 0x000000809c24723c */ /* 0x040ff00000041824 */
[C---:B------:R-:W-:Y:S01]  /*c330*/  HMMA.16816.F32.BF16 R40, R156.reuse, R130, R40 ;  /* 0x000000829c28723c */ /* 0x040fe20000041828 */
[----:B------:R-:W3:Y:S07]  /*c340*/  LDSM.16.M88.4 R128, [R169+0x4c00] ;  /* 0x004c0000a980783b */ /* 0x000eee0000000200 */
[C---:B-1----:R-:W-:Y:S08]  /*c350*/  HMMA.16816.F32.BF16 R44, R156.reuse, R120, R44 ;  /* 0x000000789c2c723c */ /* 0x042ff0000004182c */
[C---:B------:R-:W-:Y:S01]  /*c360*/  HMMA.16816.F32.BF16 R48, R156.reuse, R122, R48 ;  /* 0x0000007a9c30723c */ /* 0x040fe20000041830 */
[----:B------:R-:W-:Y:S07]  /*c370*/  LDSM.16.M88.4 R120, [R173+0x1000] ;  /* 0x00100000ad78783b */ /* 0x000fee0000000200 */
[C---:B--2---:R-:W-:Y:S08]  /*c380*/  HMMA.16816.F32.BF16 R52, R156.reuse, R124, R52 ;  /* 0x0000007c9c34723c */ /* 0x044ff00000041834 */
[C---:B------:R-:W-:Y:S01]  /*c390*/  HMMA.16816.F32.BF16 R56, R156.reuse, R126, R56 ;  /* 0x0000007e9c38723c */ /* 0x040fe20000041838 */
[----:B------:R-:W1:Y:S07]  /*c3a0*/  LDSM.16.M88.4 R124, [R172+0x5000] ;  /* 0x00500000ac7c783b */ /* 0x000e6e0000000200 */
[C---:B---3--:R-:W-:Y:S08]  /*c3b0*/  HMMA.16816.F32.BF16 R60, R156.reuse, R128, R60 ;  /* 0x000000809c3c723c */ /* 0x048ff0000004183c */
[----:B------:R-:W-:Y:S01]  /*c3c0*/  HMMA.16816.F32.BF16 R64, R156, R130, R64 ;  /* 0x000000829c40723c */ /* 0x000fe20000041840 */
        /* <DEDUP_REMOVED lines=10> */
[C---:B------:R-:W-:Y:S08]  /*c470*/  HMMA.16816.F32.BF16 R28, R120.reuse, R132, R28 ;  /* 0x00000084781c723c */ /* 0x040ff0000004181c */
[C---:B------:R-:W-:Y:S01]  /*c480*/  HMMA.16816.F32.BF16 R32, R120.reuse, R134, R32 ;  /* 0x000000867820723c */ /* 0x040fe20000041820 */
[----:B------:R-:W3:Y:S07]  /*c490*/  LDSM.16.M88.4 R132, [R172+0x6800] ;  /* 0x00680000ac84783b */ /* 0x000eee0000000200 */
[C---:B--2---:R-:W-:Y:S08]  /*c4a0*/  HMMA.16816.F32.BF16 R36, R120.reuse, R128, R36 ;  /* 0x000000807824723c */ /* 0x044ff00000041824 */
[C---:B------:R-:W-:Y:S01]  /*c4b0*/  HMMA.16816.F32.BF16 R40, R120.reuse, R130, R40 ;  /* 0x000000827828723c */ /* 0x040fe20000041828 */
[----:B------:R-:W2:Y:S07]  /*c4c0*/  LDSM.16.M88.4 R128, [R172+0x6c00] ;  /* 0x006c0000ac80783b */ /* 0x000eae0000000200 */
[C---:B-1----:R-:W-:Y:S08]  /*c4d0*/  HMMA.16816.F32.BF16 R44, R120.reuse, R124, R44 ;  /* 0x0000007c782c723c */ /* 0x042ff0000004182c */
[C---:B------:R-:W-:Y:S01]  /*c4e0*/  HMMA.16816.F32.BF16 R48, R120.reuse, R126, R48 ;  /* 0x0000007e7830723c */ /* 0x040fe20000041830 */
[----:B------:R-:W-:Y:S07]  /*c4f0*/  LDSM.16.M88.4 R124, [R171+0x1000] ;  /* 0x00100000ab7c783b */ /* 0x000fee0000000200 */
[C---:B---3--:R-:W-:Y:S08]  /*c500*/  HMMA.16816.F32.BF16 R52, R120.reuse, R132, R52 ;  /* 0x000000847834723c */ /* 0x048ff00000041834 */
[C---:B------:R-:W-:Y:S01]  /*c510*/  HMMA.16816.F32.BF16 R56, R120.reuse, R134, R56 ;  /* 0x000000867838723c */ /* 0x040fe20000041838 */
[----:B------:R-:W1:Y:S07]  /*c520*/  LDSM.16.M88.4 R132, [R169+0x5000] ;  /* 0x00500000a984783b */ /* 0x000e6e0000000200 */
[C---:B--2---:R-:W-:Y:S08]  /*c530*/  HMMA.16816.F32.BF16 R60, R120.reuse, R128, R60 ;  /* 0x00000080783c723c */ /* 0x044ff0000004183c */
[----:B------:R-:W-:Y:S01]  /*c540*/  HMMA.16816.F32.BF16 R64, R120, R130, R64 ;  /* 0x000000827840723c */ /* 0x000fe20000041840 */
[----:B------:R-:W2:Y:S04]  /*c550*/  LDSM.16.M88.4 R120, [R169+0x5400] ;  /* 0x00540000a978783b */ /* 0x000ea80000000200 */
[----:B------:R-:W3:Y:S03]  /*c560*/  LDSM.16.M88.4 R128, [R169+0x5800] ;  /* 0x00580000a980783b */ /* 0x000ee60000000200 */
        /* <DEDUP_REMOVED lines=18> */
[C---:B-1----:R-:W-:Y:S08]  /*c690*/  HMMA.16816.F32.BF16 R52, R124.reuse, R132, R52 ;  /* 0x000000847c34723c */ /* 0x042ff00000041834 */
        /* <DEDUP_REMOVED lines=45> */
[----:B------:R-:W2:Y:S01]  /*c970*/  LDSM.16.M88.4 R120, [R169+0x8c00] ;  /* 0x008c0000a978783b */ /* 0x000ea20000000200 */
[----:B------:R-:W-:Y:S04]  /*c980*/  DEPBAR.LE SB0, 0x0 ;  /* 0x000080000000791a */ /* 0x000fe80000000000 */
[----:B------:R-:W-:Y:S02]  /*c990*/  BAR.SYNC.DEFER_BLOCKING 0x0 ;  /* 0x0000000000007b1d */ /* 0x000fe40000010000 */
[C---:B---3--:R-:W-:Y:S08]  /*c9a0*/  HMMA.16816.F32.BF16 R44, R124.reuse, R128, R44 ;  /* 0x000000807c2c723c */ /* 0x048ff0000004182c */
[C---:B------:R-:W-:Y:S08]  /*c9b0*/  HMMA.16816.F32.BF16 R48, R124.reuse, R130, R48 ;  /* 0x000000827c30723c */ /* 0x040ff00000041830 */
[C---:B-1----:R-:W-:Y:S08]  /*c9c0*/  HMMA.16816.F32.BF16 R52, R124.reuse, R132, R52 ;  /* 0x000000847c34723c */ /* 0x042ff00000041834 */
[C---:B------:R-:W-:Y:S08]  /*c9d0*/  HMMA.16816.F32.BF16 R56, R124.reuse, R134, R56 ;  /* 0x000000867c38723c */ /* 0x040ff00000041838 */
[C---:B--2---:R-:W-:Y:S08]  /*c9e0*/  HMMA.16816.F32.BF16 R60, R124.reuse, R120, R60 ;  /* 0x000000787c3c723c */ /* 0x044ff0000004183c */
[----:B------:R-:W-:Y:S01]  /*c9f0*/  HMMA.16816.F32.BF16 R64, R124, R122, R64 ;  /* 0x0000007a7c40723c */ /* 0x000fe20000041840 */
[----:B------:R-:W-:-:S07]  /*ca00*/  @!P0 BRA `(.L_x_715) ;  /* 0x000009e000008947 */ /* 0x000fce0003800000 */
[----:B------:R-:W-:Y:S02]  /*ca10*/  ULDC UR5, c[0x0][0x198] ;  /* 0x0000660000057ab9 */ /* 0x000fe40000000800 */
[----:B------:R-:W-:Y:S04]  /*ca20*/  ULEA UR5, -UR5, URZ, 0x7 ;  /* 0x0000003f05057291 */ /* 0x000fe8000f8e393f */
[----:B------:R-:W-:Y:S02]  /*ca30*/  USHF.R.S32.HI UR4, URZ, 0x1f, UR5 ;  /* 0x0000001f3f047899 */ /* 0x000fe40008011405 */
[----:B------:R-:W-:Y:S04]  /*ca40*/  MOV R0, UR5 ;  /* 0x0000000500007c02 */ /* 0x000fe80008000f00 */
[----:B------:R-:W-:Y:S01]  /*ca50*/  MOV R2, UR4 ;  /* 0x0000000400027c02 */ /* 0x000fe20008000f00 */
[----:B------:R-:W-:-:S05]  /*ca60*/  @!P6 BRA `(.L_x_716) ;  /* 0x000003d00000e947 */ /* 0x000fca0003800000 */
[----:B------:R-:W-:Y:S01]  /*ca70*/  IMAD.SHL.U32 R120, R180, 0x80, RZ ;  /* 0x00000080b4787824 */ /* 0x000fe200078e00ff */
[----:B------:R-:W-:Y:S04]  /*ca80*/  IABS R2, c[0x0][0x2d0] ;  /* 0x0000b40000027a13 */ /* 0x000fe80000000000 */
[----:B------:R-:W1:Y:S01]  /*ca90*/  I2F.RP R116, R2 ;  /* 0x0000000200747306 */ /* 0x000e620000209400 */
[C---:B------:R-:W-:Y:S02]  /*caa0*/  IADD3 R118, R120.reuse, -0x100, RZ ;  /* 0xffffff0078767810 */ /* 0x040fe40007ffe0ff */
[----:B------:R-:W-:Y:S02]  /*cab0*/  IADD3 R120, R120, -0x80, RZ ;  /* 0xffffff8078787810 */ /* 0x000fe40007ffe0ff */
[----:B------:R-:W-:Y:S02]  /*cac0*/  IABS R121, R118 ;  /* 0x0000007600797213 */ /* 0x000fe40000000000 */
[----:B------:R-:W-:Y:S03]  /*cad0*/  LOP3.LUT R118, R118, c[0x0][0x2d0], RZ, 0x3c, !PT ;  /* 0x0000b40076767a12 */ /* 0x000fe600078e3cff */
[----:B-1----:R-:W1:Y:S02]  /*cae0*/  MUFU.RCP R0, R116 ;  /* 0x0000007400007308 */ /* 0x002e640000001000 */
[----:B-1----:R-:W-:Y:S08]  /*caf0*/  IADD3 R122, R0, 0xffffffe, RZ ;  /* 0x0ffffffe007a7810 */ /* 0x002ff00007ffe0ff */
[----:B------:R-:W1:Y:S02]  /*cb00*/  F2I.FTZ.U32.TRUNC.NTZ R123, R122 ;  /* 0x0000007a007b7305 */ /* 0x000e64000021f000 */
[--C-:B-1----:R-:W-:Y:S02]  /*cb10*/  IMAD.MOV R119, RZ, RZ, -R123.reuse ;  /* 0x000000ffff777224 */ /* 0x102fe400078e0a7b */
[----:B------:R-:W-:Y:S02]  /*cb20*/  IMAD.MOV.U32 R122, RZ, RZ, RZ ;  /* 0x000000ffff7a7224 */ /* 0x000fe400078e00ff */
[----:B------:R-:W-:Y:S04]  /*cb30*/  IMAD R0, R119, R2, RZ ;  /* 0x0000000277007224 */ /* 0x000fe800078e02ff */
[----:B------:R-:W-:Y:S01]  /*cb40*/  IMAD.HI.U32 R0, R123, R0, R122 ;  /* 0x000000007b007227 */ /* 0x000fe200078e007a */
[----:B------:R-:W-:Y:S02]  /*cb50*/  IABS R123, R120 ;  /* 0x00000078007b7213 */ /* 0x000fe40000000000 */
[----:B------:R-:W-:Y:S03]  /*cb60*/  LOP3.LUT R120, R120, c[0x0][0x2d0], RZ, 0x3c, !PT ;  /* 0x0000b40078787a12 */ /* 0x000fe600078e3cff */
[C---:B------:R-:W-:Y:S04]  /*cb70*/  IMAD.HI.U32 R116, R0.reuse, R121, RZ ;  /* 0x0000007900747227 */ /* 0x040fe800078e00ff */
[----:B------:R-:W-:Y:S02]  /*cb80*/  IMAD.MOV R119, RZ, RZ, -R116 ;  /* 0x000000ffff777224 */ /* 0x000fe400078e0a74 */
[----:B------:R-:W-:Y:S04]  /*cb90*/  IMAD.HI.U32 R0, R0, R123, RZ ;  /* 0x0000007b00007227 */ /* 0x000fe800078e00ff */
[C---:B------:R-:W-:Y:S02]  /*cba0*/  IMAD R121, R2.reuse, R119, R121 ;  /* 0x0000007702797224 */ /* 0x040fe400078e0279 */
[----:B------:R-:W-:Y:S03]  /*cbb0*/  IMAD.MOV R119, RZ, RZ, -R0 ;  /* 0x000000ffff777224 */ /* 0x000fe600078e0a00 */
[C---:B------:R-:W-:Y:S01]  /*cbc0*/  ISETP.GT.U32.AND P0, PT, R2.reuse, R121, PT ;  /* 0x000000790200720c */ /* 0x040fe20003f04070 */
[C---:B------:R-:W-:Y:S01]  /*cbd0*/  IMAD R123, R2.reuse, R119, R123 ;  /* 0x00000077027b7224 */ /* 0x040fe200078e027b */
[----:B------:R-:W-:Y:S04]  /*cbe0*/  LOP3.LUT R119, RZ, c[0x0][0x2d0], RZ, 0x33, !PT ;  /* 0x0000b400ff777a12 */ /* 0x000fe800078e33ff */
[----:B------:R-:W-:Y:S07]  /*cbf0*/  ISETP.GT.U32.AND P1, PT, R2, R123, PT ;  /* 0x0000007b0200720c */ /* 0x000fee0003f24070 */
[--C-:B------:R-:W-:Y:S01]  /*cc00*/  @!P0 IMAD.IADD R121, R121, 0x1, -R2.reuse ;  /* 0x0000000179798824 */ /* 0x100fe200078e0a02 */
[----:B------:R-:W-:Y:S04]  /*cc10*/  @!P0 IADD3 R116, R116, 0x1, RZ ;  /* 0x0000000174748810 */ /* 0x000fe80007ffe0ff */
[-C--:B------:R-:W-:Y:S01]  /*cc20*/  ISETP.GE.U32.AND P5, PT, R121, R2.reuse, PT ;  /* 0x000000027900720c */ /* 0x080fe20003fa6070 */
[----:B------:R-:W-:Y:S01]  /*cc30*/  @!P1 IMAD.IADD R123, R123, 0x1, -R2 ;  /* 0x000000017b7b9824 */ /* 0x000fe200078e0a02 */
[----:B------:R-:W-:Y:S02]  /*cc40*/  @!P1 IADD3 R0, R0, 0x1, RZ ;  /* 0x0000000100009810 */ /* 0x000fe40007ffe0ff */
[----:B------:R-:W-:Y:S02]  /*cc50*/  ISETP.GE.AND P1, PT, R118, RZ, PT ;  /* 0x000000ff7600720c */ /* 0x000fe40003f26270 */
[----:B------:R-:W-:Y:S07]  /*cc60*/  ISETP.GE.U32.AND P0, PT, R123, R2, PT ;  /* 0x000000027b00720c */ /* 0x000fee0003f06070 */
[----:B------:R-:W-:Y:S02]  /*cc70*/  @P5 IADD3 R116, R116, 0x1, RZ ;  /* 0x0000000174745810 */ /* 0x000fe40007ffe0ff */
[----:B------:R-:W-:Y:S03]  /*cc80*/  ISETP.GE.AND P5, PT, R120, RZ, PT ;  /* 0x000000ff7800720c */ /* 0x000fe60003fa6270 */
[----:B------:R-:W-:Y:S01]  /*cc90*/  @!P1 IMAD.MOV R116, RZ, RZ, -R116 ;  /* 0x000000ffff749224 */ /* 0x000fe200078e0a74 */
[----:B------:R-:W-:Y:S02]  /*cca0*/  @P0 IADD3 R0, R0, 0x1, RZ ;  /* 0x0000000100000810 */ /* 0x000fe40007ffe0ff */
[----:B------:R-:W-:Y:S04]  /*ccb0*/  ISETP.NE.AND P0, PT, RZ, c[0x0][0x2d0], PT ;  /* 0x0000b400ff007a0c */ /* 0x000fe80003f05270 */
[----:B------:R-:W-:Y:S03]  /*ccc0*/  SEL R123, R119, R116, !P0 ;  /* 0x00000074777b7207 */ /* 0x000fe60004000000 */
[----:B------:R-:W-:Y:S01]  /*ccd0*/  @!P5 IMAD.MOV R0, RZ, RZ, -R0 ;  /* 0x000000ffff00d224 */ /* 0x000fe200078e0a00 */
[----:B------:R-:W-:Y:S04]  /*cce0*/  LEA R124, P1, R123, R190, 0x2 ;  /* 0x000000be7b7c7211 */ /* 0x000fe800078210ff */
[----:B------:R-:W-:Y:S02]  /*ccf0*/  SEL R119, R119, R0, !P0 ;  /* 0x0000000077777207 */ /* 0x000fe40004000000 */
[-C--:B------:R-:W-:Y:S02]  /*cd00*/  LEA.HI.X.SX32 R125, R123, R191.reuse, 0x2, P1 ;  /* 0x000000bf7b7d7211 */ /* 0x080fe400008f16ff */
[C---:B------:R-:W-:Y:S01]  /*cd10*/  LEA R120, P0, R119.reuse, R190, 0x2 ;  /* 0x000000be77787211 */ /* 0x040fe200078010ff */
[C---:B------:R-:W-:Y:S02]  /*cd20*/  IMAD.IADD R0, R119.reuse, 0x1, -R123 ;  /* 0x0000000177007824 */ /* 0x040fe400078e0a7b */
[----:B------:R-:W2:Y:S01]  /*cd30*/  LDG.E R2, [R124.64] ;  /* 0x000000067c027981 */ /* 0x000ea2000c1e1900 */
[----:B------:R-:W-:Y:S01]  /*cd40*/  LEA.HI.X.SX32 R121, R119, R191, 0x2, P0 ;  /* 0x000000bf77797211 */ /* 0x000fe200000f16ff */
[----:B------:R-:W-:Y:S04]  /*cd50*/  IMAD.MOV.U32 R119, RZ, RZ, c[0x0][0x2d0] ;  /* 0x0000b400ff777624 */ /* 0x000fe800078e00ff */
[----:B------:R-:W-:Y:S01]  /*cd60*/  IMAD R119, R0, R119, -0x80 ;  /* 0xffffff8000777424 */ /* 0x000fe200078e0277 */
[----:B------:R-:W2:Y:S03]  /*cd70*/  LDG.E R121, [R120.64] ;  /* 0x0000000678797981 */ /* 0x000ea6000c1e1900 */
[C---:B------:R-:W-:Y:S01]  /*cd80*/  IMAD.WIDE.U32 R122, R119.reuse, c[0x0][0x198], RZ ;  /* 0x00006600777a7a25 */ /* 0x040fe200078e00ff */
[----:B------:R-:W-:Y:S05]  /*cd90*/  SHF.R.S32.HI R0, RZ, 0x1f, R119 ;  /* 0x0000001fff007819 */ /* 0x000fea0000011477 */
[----:B------:R-:W-:Y:S04]  /*cda0*/  IMAD R0, R0, c[0x0][0x198], RZ ;  /* 0x0000660000007a24 */ /* 0x000fe800078e02ff */
[----:B------:R-:W-:Y:S04]  /*cdb0*/  IMAD R0, R119, c[0x0][0x19c], R0 ;  /* 0x0000670077007a24 */ /* 0x000fe800078e0200 */
[----:B------:R-:W-:Y:S02]  /*cdc0*/  IMAD.IADD R123, R123, 0x1, R0 ;  /* 0x000000017b7b7824 */ /* 0x000fe400078e0200 */
[----:B--2---:R-:W-:Y:S04]  /*cdd0*/  IMAD.IADD R2, R2, 0x1, -R121 ;  /* 0x0000000102027824 */ /* 0x004fe800078e0a79 */
[----:B------:R-:W-:Y:S01]  /*cde0*/  IMAD.WIDE.U32 R122, R2, c[0x0][0x180], R122 ;  /* 0x00006000027a7a25 */ /* 0x000fe200078e007a */
[----:B------:R-:W-:Y:S03]  /*cdf0*/  SHF.R.S32.HI R116, RZ, 0x1f, R2 ;  /* 0x0000001fff747819 */ /* 0x000fe60000011402 */
[----:B------:R-:W-:Y:S02]  /*ce00*/  IMAD.MOV.U32 R0, RZ, RZ, R122 ;  /* 0x000000ffff007224 */ /* 0x000fe400078e007a */
[----:B------:R-:W-:Y:S04]  /*ce10*/  IMAD R119, R116, c[0x0][0x180], RZ ;  /* 0x0000600074777a24 */ /* 0x000fe800078e02ff */
[----:B------:R-:W-:Y:S04]  /*ce20*/  IMAD R119, R2, c[0x0][0x184], R119 ;  /* 0x0000610002777a24 */ /* 0x000fe800078e0277 */
[----:B------:R-:W-:Y:S02]  /*ce30*/  IMAD.IADD R2, R123, 0x1, R119 ;  /* 0x000000017b027824 */ /* 0x000fe400078e0277 */
.L_x_716:
[----:B------:R1:W-:Y:S01]  /*ce40*/  @P4 STS [R181+0x3004], RZ ;  /* 0x003004ffb5004388 */ /* 0x0003e20000000800 */
[C---:B------:R-:W-:Y:S02]  /*ce50*/  LEA R124, P1, R0.reuse, R194, 0x1 ;  /* 0x000000c2007c7211 */ /* 0x040fe400078208ff */
[----:B------:R-:W-:Y:S01]  /*ce60*/  IADD3 R121, P0, R177, R0, RZ ;  /* 0x00000000b1797210 */ /* 0x000fe20007f1e0ff */
[----:B------:R1:W-:Y:S01]  /*ce70*/  @P4 STS.64 [R181+0x3008], RZ ;  /* 0x003008ffb5004388 */ /* 0x0003e20000000a00 */
[-CC-:B------:R-:W-:Y:S02]  /*ce80*/  LEA.HI.X R125, R0, R193.reuse, R2.reuse, 0x1, P1 ;  /* 0x000000c1007d7211 */ /* 0x180fe400008f0c02 */
[CC--:B------:R-:W-:Y:S01]  /*ce90*/  @!P4 LEA R136, P5, R121.reuse, R194.reuse, 0x1 ;  /* 0x000000c27988c211 */ /* 0x0c0fe200078a08ff */
[----:B------:R1:W-:Y:S01]  /*cea0*/  @P4 STS [R181+0x3000], RZ ;  /* 0x003000ffb5004388 */ /* 0x0003e20000000800 */
[CC--:B------:R-:W-:Y:S01]  /*ceb0*/  @!P3 LEA R122, P1, R121.reuse, R194.reuse, 0x1 ;  /* 0x000000c2797ab211 */ /* 0x0c0fe200078208ff */
[C---:B------:R-:W-:Y:S01]  /*cec0*/  IMAD.X R2, R176.reuse, 0x1, R2, P0 ;  /* 0x00000001b0027824 */ /* 0x040fe200000e0602 */
[CC--:B------:R-:W-:Y:S01]  /*ced0*/  @!P2 LEA R120, P0, R121.reuse, R194.reuse, 0x1 ;  /* 0x000000c27978a211 */ /* 0x0c0fe200078008ff */
[----:B------:R-:W-:Y:S01]  /*cee0*/  @!PT LDS RZ, [RZ] ;  /* 0x00000000fffff984 */ /* 0x000fe20000000800 */
[----:B------:R-:W-:Y:S01]  /*cef0*/  @!PT LDS RZ, [RZ] ;  /* 0x00000000fffff984 */ /* 0x000fe20000000800 */
[----:B------:R-:W-:Y:S01]  /*cf00*/  @!PT LDS RZ, [RZ] ;  /* 0x00000000fffff984 */ /* 0x000fe20000000800 */
[----:B------:R1:W-:Y:S03]  /*cf10*/  @!P4 LDGSTS.E.BYPASS.LTC128B.128 [R181+0x3000], [R124.64] ;  /* 0x030000007cb5cfae */ /* 0x0003e6000b901d46 */
[CCC-:B------:R-:W-:Y:S01]  /*cf20*/  @!P4 LEA.HI.X R137, R121.reuse, R193.reuse, R2.reuse, 0x1, P5 ;  /* 0x000000c17989c211 */ /* 0x1c0fe200028f0c02 */
[----:B------:R1:W-:Y:S01]  /*cf30*/  @P3 STS.128 [R181+0x5000], RZ ;  /* 0x005000ffb5003388 */ /* 0x0003e20000000c00 */
[--C-:B------:R-:W-:Y:S02]  /*cf40*/  @!P3 LEA.HI.X R123, R121, R193, R2.reuse, 0x1, P1 ;  /* 0x000000c1797bb211 */ /* 0x100fe400008f0c02 */
[----:B------:R-:W-:Y:S01]  /*cf50*/  IADD3 R119, P5, R177, R121, RZ ;  /* 0x00000079b1777210 */ /* 0x000fe20007fbe0ff */
[----:B------:R-:W-:Y:S01]  /*cf60*/  @!PT LDS RZ, [RZ] ;  /* 0x00000000fffff984 */ /* 0x000fe20000000800 */
[----:B------:R-:W-:Y:S01]  /*cf70*/  @!PT LDS RZ, [RZ] ;  /* 0x00000000fffff984 */ /* 0x000fe20000000800 */
[----:B------:R-:W-:Y:S01]  /*cf80*/  @!PT LDS RZ, [RZ] ;  /* 0x00000000fffff984 */ /* 0x000fe20000000800 */
[----:B------:R1:W-:Y:S01]  /*cf90*/  @!P3 LDGSTS.E.BYPASS.LTC128B.128 [R181+0x5000], [R124.64+0x40] ;  /* 0x050000407cb5bfae */ /* 0x0003e2000b901d46 */
[-CC-:B------:R-:W-:Y:S02]  /*cfa0*/  @!P2 LEA.HI.X R121, R121, R193.reuse, R2.reuse, 0x1, P0 ;  /* 0x000000c17979a211 */ /* 0x180fe400000f0c02 */
[CC--:B------:R-:W-:Y:S01]  /*cfb0*/  @!P3 LEA R126, P1, R119.reuse, R194.reuse, 0x1 ;  /* 0x000000c2777eb211 */ /* 0x0c0fe200078208ff */
[----:B------:R1:W-:Y:S01]  /*cfc0*/  @P2 STS.128 [R181+0x7000], RZ ;  /* 0x007000ffb5002388 */ /* 0x0003e20000000c00 */
[CC--:B------:R-:W-:Y:S01]  /*cfd0*/  @!P2 LEA R118, P0, R119.reuse, R194.reuse, 0x1 ;  /* 0x000000c27776a211 */ /* 0x0c0fe200078008ff */
[----:B------:R-:W-:Y:S01]  /*cfe0*/  IMAD.X R2, R176, 0x1, R2, P5 ;  /* 0x00000001b0027824 */ /* 0x000fe200028e0602 */
[CC--:B------:R-:W-:Y:S01]  /*cff0*/  @!P4 LEA R128, P5, R119.reuse, R194.reuse, 0x1 ;  /* 0x000000c27780c211 */ /* 0x0c0fe200078a08ff */
[----:B------:R-:W-:Y:S01]  /*d000*/  @!PT LDS RZ, [RZ] ;  /* 0x00000000fffff984 */ /* 0x000fe20000000800 */
[----:B------:R-:W-:Y:S01]  /*d010*/  @!PT LDS RZ, [RZ] ;  /* 0x00000000fffff984 */ /* 0x000fe20000000800 */
[----:B------:R-:W-:Y:S01]  /*d020*/  @!PT LDS RZ, [RZ] ;  /* 0x00000000fffff984 */ /* 0x000fe20000000800 */
[----:B------:R1:W-:Y:S03]  /*d030*/  @!P2 LDGSTS.E.BYPASS.LTC128B.128 [R181+0x7000], [R124.64+0x80] ;  /* 0x070000807cb5afae */ /* 0x0003e6000b901d46 */
[CCC-:B------:R-:W-:Y:S01]  /*d040*/  @!P4 LEA.HI.X R129, R119.reuse, R193.reuse, R2.reuse, 0x1, P5 ;  /* 0x000000c17781c211 */ /* 0x1c0fe200028f0c02 */
[----:B------:R1:W-:Y:S01]  /*d050*/  @P4 STS.128 [R181+0x3800], RZ ;  /* 0x003800ffb5004388 */ /* 0x0003e20000000c00 */
[--C-:B------:R-:W-:Y:S02]  /*d060*/  @!P3 LEA.HI.X R127, R119, R193, R2.reuse, 0x1, P1 ;  /* 0x000000c1777fb211 */ /* 0x100fe400008f0c02 */
[----:B------:R-:W-:Y:S01]  /*d070*/  IADD3 R0, P5, R177, R119, RZ ;  /* 0x00000077b1007210 */ /* 0x000fe20007fbe0ff */
[----:B------:R-:W-:Y:S01]  /*d080*/  @!PT LDS RZ, [RZ] ;  /* 0x00000000fffff984 */ /* 0x000fe20000000800 */
[----:B------:R-:W-:Y:S01]  /*d090*/  @!PT LDS RZ, [RZ] ;  /* 0x00000000fffff984 */ /* 0x000fe20000000800 */
[----:B------:R-:W-:Y:S01]  /*d0a0*/  @!PT LDS RZ, [RZ] ;  /* 0x00000000fffff984 */ /* 0x000fe20000000800 */
[----:B------:R1:W-:Y:S01]  /*d0b0*/  @!P4 LDGSTS.E.BYPASS.LTC128B.128 [R181+0x3800], [R136.64] ;  /* 0x0380000088b5cfae */ /* 0x0003e2000b901d46 */
[-CC-:B------:R-:W-:Y:S02]  /*d0c0*/  @!P2 LEA.HI.X R119, R119, R193.reuse, R2.reuse, 0x1, P0 ;  /* 0x000000c17777a211 */ /* 0x180fe400000f0c02 */
[CC--:B------:R-:W-:Y:S01]  /*d0d0*/  @!P3 LEA R130, P1, R0.reuse, R194.reuse, 0x1 ;  /* 0x000000c20082b211 */ /* 0x0c0fe200078208ff */
[----:B------:R1:W-:Y:S01]  /*d0e0*/  @P3 STS.128 [R181+0x5800], RZ ;  /* 0x005800ffb5003388 */ /* 0x0003e20000000c00 */
[-C--:B------:R-:W-:Y:S01]  /*d0f0*/  @!P2 LEA R134, P0, R0, R194.reuse, 0x1 ;  /* 0x000000c20086a211 */ /* 0x080fe200078008ff */
[----:B------:R-:W-:Y:S01]  /*d100*/  IMAD.X R2, R176, 0x1, R2, P5 ;  /* 0x00000001b0027824 */ /* 0x000fe200028e0602 */
[C---:B------:R-:W-:Y:S01]  /*d110*/  @!P4 LEA R132, P5, R0.reuse, R194, 0x1 ;  /* 0x000000c20084c211 */ /* 0x040fe200078a08ff */
[----:B------:R-:W-:Y:S01]  /*d120*/  @!PT LDS RZ, [RZ] ;  /* 0x00000000fffff984 */ /* 0x000fe20000000800 */
[----:B------:R-:W-:Y:S01]  /*d130*/  @!PT LDS RZ, [RZ] ;  /* 0x00000000fffff984 */ /* 0x000fe20000000800 */
[----:B------:R-:W-:Y:S01]  /*d140*/  @!PT LDS RZ, [RZ] ;  /* 0x00000000fffff984 */ /* 0x000fe20000000800 */
[----:B------:R1:W-:Y:S01]  /*d150*/  @!P3 LDGSTS.E.BYPASS.LTC128B.128 [R181+0x5800], [R122.64+0x40] ;  /* 0x058000407ab5bfae */ /* 0x0003e2000b901d46 */
[----:B------:R-:W-:Y:S02]  /*d160*/  IMAD.MOV.U32 R194, RZ, RZ, R124 ;  /* 0x000000ffffc27224 */ /* 0x000fe400078e007c */
[CCC-:B------:R-:W-:Y:S01]  /*d170*/  @!P4 LEA.HI.X R133, R0.reuse, R193.reuse, R2.reuse, 0x1, P5 ;  /* 0x000000c10085c211 */ /* 0x1c0fe200028f0c02 */
[----:B------:R1:W-:Y:S01]  /*d180*/  @P2 STS.128 [R181+0x7800], RZ ;  /* 0x007800ffb5002388 */ /* 0x0003e20000000c00 */
[CCC-:B------:R-:W-:Y:S02]  /*d190*/  @!P3 LEA.HI.X R131, R0.reuse, R193.reuse, R2.reuse, 0x1, P1 ;  /* 0x000000c10083b211 */ /* 0x1c0fe400008f0c02 */
[----:B------:R-:W-:Y:S01]  /*d1a0*/  @!P2 LEA.HI.X R135, R0, R193, R2, 0x1, P0 ;  /* 0x000000c10087a211 */ /* 0x000fe200000f0c02 */
[----:B------:R-:W-:Y:S01]  /*d1b0*/  @!PT LDS RZ, [RZ] ;  /* 0x00000000fffff984 */ /* 0x000fe20000000800 */
[----:B------:R-:W-:Y:S01]  /*d1c0*/  @!PT LDS RZ, [RZ] ;  /* 0x00000000fffff984 */ /* 0x000fe20000000800 */
[----:B------:R-:W-:Y:S01]  /*d1d0*/  @!PT LDS RZ, [RZ] ;  /* 0x00000000fffff984 */ /* 0x000fe20000000800 */
[----:B------:R1:W-:Y:S01]  /*d1e0*/  @!P2 LDGSTS.E.BYPASS.LTC128B.128 [R181+0x7800], [R120.64+0x80] ;  /* 0x0780008078b5afae */ /* 0x0003e2000b901d46 */
[----:B------:R-:W-:Y:S03]  /*d1f0*/  IMAD.MOV.U32 R193, RZ, RZ, R125 ;  /* 0x000000ffffc17224 */ /* 0x000fe600078e007d */
        /* <DEDUP_REMOVED lines=30> */
[----:B------:R-:W0:Y:S02]  /*d3e0*/  LDGDEPBAR ;  /* 0x00000000000079af */ /* 0x000e240000000000 */
.L_x_715:
[----:B------:R-:W-:Y:S02]  /*d3f0*/  FMNMX.FTZ R0, R4, R117, !PT ;  /* 0x0000007504007209 */ /* 0x000fe40007810000 */
[----:B------:R-:W-:Y:S02]  /*d400*/  FMNMX.FTZ R2, R6, R3, !PT ;  /* 0x0000000306027209 */ /* 0x000fe40007810000 */
[----:B-1----:R-:W-:Y:S02]  /*d410*/  FMNMX.FTZ R119, R5, R0, !PT ;  /* 0x0000000005777209 */ /* 0x002fe40007810000 */
[----:B------:R-:W-:Y:S02]  /*d420*/  FMNMX.FTZ R121, R7, R2, !PT ;  /* 0x0000000207797209 */ /* 0x000fe40007810000 */
        /* <DEDUP_REMOVED lines=56> */
[----:B------:R-:W-:Y:S04]  /*d7b0*/  FMNMX.FTZ R0, R64, R119, !PT ;  /* 0x0000007740007209 */ /* 0x000fe80007810000 */
[----:B------:R-:W-:Y:S02]  /*d7c0*/  FMNMX.FTZ R120, R65, R0, !PT ;  /* 0x0000000041787209 */ /* 0x000fe40007810000 */
[----:B------:R-:W-:Y:S03]  /*d7d0*/  FMNMX.FTZ R0, R66, R123, !PT ;  /* 0x0000007b42007209 */ /* 0x000fe60007810000 */
[----:B------:R-:W-:Y:S01]  /*d7e0*/  SHFL.BFLY PT, R123, R120, 0x2, 0x1f ;  /* 0x0c401f00787b7f89 */ /* 0x000fe200000e0000 */
[----:B------:R-:W-:Y:S07]  /*d7f0*/  FMNMX.FTZ R121, R67, R0, !PT ;  /* 0x0000000043797209 */ /* 0x000fee0007810000 */
[----:B------:R-:W1:Y:S02]  /*d800*/  SHFL.BFLY PT, R0, R121, 0x2, 0x1f ;  /* 0x0c401f0079007f89 */ /* 0x000e6400000e0000 */
[----:B-1----:R-:W-:Y:S02]  /*d810*/  FMNMX.FTZ R119, R121, R0, !PT ;  /* 0x0000000079777209 */ /* 0x002fe40007810000 */
[----:B------:R-:W-:Y:S04]  /*d820*/  FMNMX.FTZ R125, R120, R123, !PT ;  /* 0x0000007b787d7209 */ /* 0x000fe80007810000 */
[----:B------:R-:W-:Y:S08]  /*d830*/  LDSM.16.MT88.4 R120, [R170+0x9000] ;  /* 0x00900000aa78783b */ /* 0x000ff00000004200 */
[----:B------:R-:W1:Y:S08]  /*d840*/  SHFL.BFLY PT, R2, R125, 0x1, 0x1f ;  /* 0x0c201f007d027f89 */ /* 0x000e7000000e0000 */
[----:B------:R-:W2:Y:S01]  /*d850*/  SHFL.BFLY PT, R0, R119, 0x1, 0x1f ;  /* 0x0c201f0077007f89 */ /* 0x000ea200000e0000 */
[----:B-1----:R-:W-:Y:S07]  /*d860*/  FMNMX.FTZ R2, R125, R2, !PT ;  /* 0x000000027d027209 */ /* 0x002fee0007810000 */
[----:B------:R-:W1:Y:S01]  /*d870*/  LDSM.16.MT88.4 R124, [R168+0x9000] ;  /* 0x00900000a87c783b */ /* 0x000e620000004200 */
[C---:B------:R-:W-:Y:S01]  /*d880*/  FSETP.NEU.FTZ.AND P0, PT, R2.reuse, -INF , PT ;  /* 0xff8000000200780b */ /* 0x040fe20003f1d000 */
[C---:B------:R-:W-:Y:S02]  /*d890*/  FMUL.FTZ R134, R2.reuse, c[0x0][0x23c] ;  /* 0x00008f0002867a20 */ /* 0x040fe40000410000 */
[----:B------:R-:W-:Y:S01]  /*d8a0*/  FADD.FTZ R116, -R2, R117 ;  /* 0x0000007502747221 */ /* 0x000fe20000010100 */
[----:B--2---:R-:W-:Y:S02]  /*d8b0*/  FMNMX.FTZ R0, R119, R0, !PT ;  /* 0x0000000077007209 */ /* 0x004fe40007810000 */
[----:B------:R-:W-:Y:S01]  /*d8c0*/  FSEL R134, R134, RZ, P0 ;  /* 0x000000ff86867208 */ /* 0x000fe20000000000 */
[----:B------:R-:W-:Y:S01]  /*d8d0*/  FMUL.FTZ R118, R116, c[0x0][0x23c] ;  /* 0x00008f0074767a20 */ /* 0x000fe20000410000 */
[C---:B------:R-:W-:Y:S01]  /*d8e0*/  FSETP.NEU.FTZ.AND P0, PT, R0.reuse, -INF , PT ;  /* 0xff8000000000780b */ /* 0x040fe20003f1d000 */
[C---:B------:R-:W-:Y:S02]  /*d8f0*/  FMUL.FTZ R119, R0.reuse, c[0x0][0x23c] ;  /* 0x00008f0000777a20 */ /* 0x040fe40000410000 */
[--C-:B------:R-:W-:Y:S01]  /*d900*/  FFMA.FTZ R137, R5, c[0x0][0x23c], -R134.reuse ;  /* 0x00008f0005897a23 */ /* 0x100fe20000010886 */
[----:B------:R-:W2:Y:S01]  /*d910*/  MUFU.EX2 R116, R118 ;  /* 0x0000007600747308 */ /* 0x000ea20000000800 */
[----:B------:R-:W-:Y:S01]  /*d920*/  FADD.FTZ R117, -R0, R3 ;  /* 0x0000000300757221 */ /* 0x000fe20000010100 */
[----:B------:R-:W-:Y:S01]  /*d930*/  FSEL R5, R119, RZ, P0 ;  /* 0x000000ff77057208 */ /* 0x000fe20000000000 */
[--C-:B------:R-:W-:Y:S01]  /*d940*/  FFMA.FTZ R144, R4, c[0x0][0x23c], -R134.reuse ;  /* 0x00008f0004907a23 */ /* 0x100fe20000010886 */
[----:B------:R-:W-:Y:S01]  /*d950*/  ISETP.GT.AND P0, PT, R180, 0x1, PT ;  /* 0x00000001b400780c */ /* 0x000fe20003f04270 */
[----:B------:R-:W-:Y:S01]  /*d960*/  FMUL.FTZ R3, R117, c[0x0][0x23c] ;  /* 0x00008f0075037a20 */ /* 0x000fe20000410000 */
[----:B------:R-:W-:Y:S01]  /*d970*/  MOV R117, R2 ;  /* 0x0000000200757202 */ /* 0x000fe20000000f00 */
[--C-:B------:R-:W-:Y:S02]  /*d980*/  FFMA.FTZ R146, R6, c[0x0][0x23c], -R5.reuse ;  /* 0x00008f0006927a23 */ /* 0x100fe40000010805 */
[--C-:B------:R-:W-:Y:S01]  /*d990*/  FFMA.FTZ R135, R7, c[0x0][0x23c], -R5.reuse ;  /* 0x00008f0007877a23 */ /* 0x100fe20000010805 */
[----:B------:R-:W-:Y:S01]  /*d9a0*/  MUFU.EX2 R144, R144 ;  /* 0x0000009000907308 */ /* 0x000fe20000000800 */
[--C-:B------:R-:W-:Y:S02]  /*d9b0*/  FFMA.FTZ R136, R8, c[0x0][0x23c], -R134.reuse ;  /* 0x00008f0008887a23 */ /* 0x100fe40000010886 */
[--C-:B------:R-:W-:Y:S02]  /*d9c0*/  FFMA.FTZ R129, R9, c[0x0][0x23c], -R134.reuse ;  /* 0x00008f0009817a23 */ /* 0x100fe40000010886 */
[--C-:B------:R-:W-:Y:S02]  /*d9d0*/  FFMA.FTZ R131, R10, c[0x0][0x23c], -R5.reuse ;  /* 0x00008f000a837a23 */ /* 0x100fe40000010805 */
[--C-:B------:R-:W-:Y:S02]  /*d9e0*/  FFMA.FTZ R128, R11, c[0x0][0x23c], -R5.reuse ;  /* 0x00008f000b807a23 */ /* 0x100fe40000010805 */
[--C-:B------:R-:W-:Y:S01]  /*d9f0*/  FFMA.FTZ R133, R12, c[0x0][0x23c], -R134.reuse ;  /* 0x00008f000c857a23 */ /* 0x100fe20000010886 */
[----:B------:R-:W3:Y:S01]  /*da00*/  MUFU.EX2 R3, R3 ;  /* 0x0000000300037308 */ /* 0x000ee20000000800 */
[--C-:B------:R-:W-:Y:S02]  /*da10*/  FFMA.FTZ R130, R13, c[0x0][0x23c], -R134.reuse ;  /* 0x00008f000d827a23 */ /* 0x100fe40000010886 */
[--C-:B------:R-:W-:Y:S02]  /*da20*/  FFMA.FTZ R132, R14, c[0x0][0x23c], -R5.reuse ;  /* 0x00008f000e847a23 */ /* 0x100fe40000010805 */
[C---:B--2---:R-:W-:Y:S02]  /*da30*/  FMUL.FTZ R8, R116.reuse, R112 ;  /* 0x0000007074087220 */ /* 0x044fe40000410000 */
[C---:B------:R-:W-:Y:S02]  /*da40*/  FMUL.FTZ R9, R116.reuse, R113 ;  /* 0x0000007174097220 */ /* 0x040fe40000410000 */
[C---:B------:R-:W-:Y:S01]  /*da50*/  FMUL.FTZ R68, R116.reuse, R68 ;  /* 0x0000004474447220 */ /* 0x040fe20000410000 */
[----:B------:R-:W2:Y:S01]  /*da60*/  MUFU.EX2 R137, R137 ;  /* 0x0000008900897308 */ /* 0x000ea20000000800 */
[C---:B------:R-:W-:Y:S02]  /*da70*/  FMUL.FTZ R69, R116.reuse, R69 ;  /* 0x0000004574457220 */ /* 0x040fe40000410000 */
[C---:B------:R-:W-:Y:S02]  /*da80*/  FMUL.FTZ R72, R116.reuse, R72 ;  /* 0x0000004874487220 */ /* 0x040fe40000410000 */
[C---:B------:R-:W-:Y:S02]  /*da90*/  FMUL.FTZ R73, R116.reuse, R73 ;  /* 0x0000004974497220 */ /* 0x040fe40000410000 */
[C---:B------:R-:W-:Y:S02]  /*daa0*/  FMUL.FTZ R76, R116.reuse, R76 ;  /* 0x0000004c744c7220 */ /* 0x040fe40000410000 */
[C---:B------:R-:W-:Y:S01]  /*dab0*/  FMUL.FTZ R77, R116.reuse, R77 ;  /* 0x0000004d744d7220 */ /* 0x040fe20000410000 */
[----:B------:R-:W-:Y:S01]  /*dac0*/  MUFU.EX2 R146, R146 ;  /* 0x0000009200927308 */ /* 0x000fe20000000800 */
[C---:B------:R-:W-:Y:S02]  /*dad0*/  FMUL.FTZ R80, R116.reuse, R80 ;  /* 0x0000005074507220 */ /* 0x040fe40000410000 */
[C---:B------:R-:W-:Y:S02]  /*dae0*/  FMUL.FTZ R81, R116.reuse, R81 ;  /* 0x0000005174517220 */ /* 0x040fe40000410000 */
[C---:B---3--:R-:W-:Y:S02]  /*daf0*/  FMUL.FTZ R10, R3.reuse, R114 ;  /* 0x00000072030a7220 */ /* 0x048fe40000410000 */
[C---:B------:R-:W-:Y:S02]  /*db00*/  FMUL.FTZ R11, R3.reuse, R115 ;  /* 0x00000073030b7220 */ /* 0x040fe40000410000 */
[C---:B------:R-:W-:Y:S01]  /*db10*/  FMUL.FTZ R70, R3.reuse, R70 ;  /* 0x0000004603467220 */ /* 0x040fe20000410000 */
[----:B------:R-:W3:Y:S01]  /*db20*/  MUFU.EX2 R135, R135 ;  /* 0x0000008700877308 */ /* 0x000ee20000000800 */
[C---:B------:R-:W-:Y:S02]  /*db30*/  FMUL.FTZ R71, R3.reuse, R71 ;  /* 0x0000004703477220 */ /* 0x040fe40000410000 */
[----:B------:R-:W-:Y:S01]  /*db40*/  FMUL.FTZ R74, R3, R74 ;  /* 0x0000004a034a7220 */ /* 0x000fe20000410000 */
[----:B--2---:R-:W-:Y:S01]  /*db50*/  F2FP.BF16.PACK_AB R112, R137, R144 ;  /* 0x000000908970723e */ /* 0x004fe200000010ff */
[C---:B------:R-:W-:Y:S02]  /*db60*/  FMUL.FTZ R75, R3.reuse, R75 ;  /* 0x0000004b034b7220 */ /* 0x040fe40000410000 */
[C---:B------:R-:W-:Y:S02]  /*db70*/  FMUL.FTZ R78, R3.reuse, R78 ;  /* 0x0000004e034e7220 */ /* 0x040fe40000410000 */
[C---:B------:R-:W-:Y:S01]  /*db80*/  FMUL.FTZ R79, R3.reuse, R79 ;  /* 0x0000004f034f7220 */ /* 0x040fe20000410000 */
[----:B------:R-:W-:Y:S01]  /*db90*/  MUFU.EX2 R136, R136 ;  /* 0x0000008800887308 */ /* 0x000fe20000000800 */
[C---:B------:R-:W-:Y:S02]  /*dba0*/  FMUL.FTZ R82, R3.reuse, R82 ;  /* 0x0000005203527220 */ /* 0x040fe40000410000 */
[C---:B------:R-:W-:Y:S02]  /*dbb0*/  FMUL.FTZ R83, R3.reuse, R83 ;  /* 0x0000005303537220 */ /* 0x040fe40000410000 */
[C---:B------:R-:W-:Y:S02]  /*dbc0*/  FMUL.FTZ R84, R116.reuse, R84 ;  /* 0x0000005474547220 */ /* 0x040fe40000410000 */
[C---:B------:R-:W-:Y:S02]  /*dbd0*/  FMUL.FTZ R85, R116.reuse, R85 ;  /* 0x0000005574557220 */ /* 0x040fe40000410000 */
[C---:B------:R-:W-:Y:S01]  /*dbe0*/  FMUL.FTZ R86, R3.reuse, R86 ;  /* 0x0000005603567220 */ /* 0x040fe20000410000 */
[----:B------:R-:W2:Y:S01]  /*dbf0*/  MUFU.EX2 R129, R129 ;  /* 0x0000008100817308 */ /* 0x000ea20000000800 */
[----:B------:R-:W-:Y:S02]  /*dc00*/  FMUL.FTZ R87, R3, R87 ;  /* 0x0000005703577220 */ /* 0x000fe40000410000 */
[C---:B------:R-:W-:Y:S01]  /*dc10*/  FMUL.FTZ R88, R116.reuse, R88 ;  /* 0x0000005874587220 */ /* 0x040fe20000410000 */
[----:B---3--:R-:W-:Y:S01]  /*dc20*/  F2FP.BF16.PACK_AB R113, R135, R146 ;  /* 0x000000928771723e */ /* 0x008fe200000010ff */
        /* <DEDUP_REMOVED lines=9> */
[----:B------:R-:W3:Y:S01]  /*dcc0*/  MUFU.EX2 R128, R128 ;  /* 0x0000008000807308 */ /* 0x000ee20000000800 */
[C---:B------:R-:W-:Y:S02]  /*dcd0*/  FMUL.FTZ R13, R116.reuse, R109 ;  /* 0x0000006d740d7220 */ /* 0x040fe40000410000 */
[----:B------:R-:W-:Y:S01]  /*dce0*/  FMUL.FTZ R14, R3, R110 ;  /* 0x0000006e030e7220 */ /* 0x000fe20000410000 */
[----:B--2---:R-:W-:Y:S01]  /*dcf0*/  F2FP.BF16.PACK_AB R114, R129, R136 ;  /* 0x000000888172723e */ /* 0x004fe200000010ff */
[--C-:B------:R-:W-:Y:S02]  /*dd00*/  FFMA.FTZ R7, R15, c[0x0][0x23c], -R5.reuse ;  /* 0x00008f000f077a23 */ /* 0x100fe40000010805 */
[C---:B------:R-:W-:Y:S02]  /*dd10*/  FMUL.FTZ R15, R3.reuse, R111 ;  /* 0x0000006f030f7220 */ /* 0x040fe40000410000 */
[C---:B------:R-:W-:Y:S01]  /*dd20*/  FMUL.FTZ R96, R116.reuse, R96 ;  /* 0x0000006074607220 */ /* 0x040fe20000410000 */
[----:B------:R-:W-:Y:S01]  /*dd30*/  LDSM.16.MT88.4 R108, [R170+0x9400] ;  /* 0x00940000aa6c783b */ /* 0x000fe20000004200 */
[----:B------:R-:W-:Y:S01]  /*dd40*/  FMUL.FTZ R97, R116, R97 ;  /* 0x0000006174617220 */ /* 0x000fe20000410000 */
[----:B------:R-:W-:Y:S01]  /*dd50*/  MUFU.EX2 R132, R132 ;  /* 0x0000008400847308 */ /* 0x000fe20000000800 */
[C---:B------:R-:W-:Y:S02]  /*dd60*/  FMUL.FTZ R98, R3.reuse, R98 ;  /* 0x0000006203627220 */ /* 0x040fe40000410000 */
[----:B------:R-:W-:Y:S02]  /*dd70*/  FMUL.FTZ R99, R3, R99 ;  /* 0x0000006303637220 */ /* 0x000fe40000410000 */
[--C-:B------:R-:W-:Y:S02]  /*dd80*/  FFMA.FTZ R6, R16, c[0x0][0x23c], -R134.reuse ;  /* 0x00008f0010067a23 */ /* 0x100fe40000010886 */
[--C-:B------:R-:W-:Y:S02]  /*dd90*/  FFMA.FTZ R118, R18, c[0x0][0x23c], -R5.reuse ;  /* 0x00008f0012767a23 */ /* 0x100fe40000010805 */
[--C-:B------:R-:W-:Y:S01]  /*dda0*/  FFMA.FTZ R119, R19, c[0x0][0x23c], -R5.reuse ;  /* 0x00008f0013777a23 */ /* 0x100fe20000010805 */
[----:B------:R-:W-:Y:S01]  /*ddb0*/  MUFU.EX2 R133, R133 ;  /* 0x0000008500857308 */ /* 0x000fe20000000800 */
[--C-:B------:R-:W-:Y:S01]  /*ddc0*/  FFMA.FTZ R17, R17, c[0x0][0x23c], -R134.reuse ;  /* 0x00008f0011117a23 */ /* 0x100fe20000010886 */
[----:B---3--:R-:W-:Y:S01]  /*ddd0*/  F2FP.BF16.PACK_AB R115, R128, R131 ;  /* 0x000000838073723e */ /* 0x008fe200000010ff */
[--C-:B------:R-:W-:Y:S02]  /*dde0*/  FFMA.FTZ R141, R28, c[0x0][0x23c], -R134.reuse ;  /* 0x00008f001c8d7a23 */ /* 0x100fe40000010886 */
[--C-:B------:R-:W-:Y:S02]  /*ddf0*/  FFMA.FTZ R138, R31, c[0x0][0x23c], -R5.reuse ;  /* 0x00008f001f8a7a23 */ /* 0x100fe40000010805 */
[--C-:B------:R-:W-:Y:S02]  /*de00*/  FFMA.FTZ R139, R32, c[0x0][0x23c], -R134.reuse ;  /* 0x00008f00208b7a23 */ /* 0x100fe40000010886 */
[C---:B------:R-:W-:Y:S01]  /*de10*/  HMMA.16816.F32.BF16 R8, R112.reuse, R120, R8 ;  /* 0x000000787008723c */ /* 0x040fe20000041808 */
[----:B------:R-:W2:Y:S04]  /*de20*/  MUFU.EX2 R130, R130 ;  /* 0x0000008200827308 */ /* 0x000ea80000000800 */
[----:B------:R-:W-:Y:S02]  /*de30*/  FFMA.FTZ R140, R33, c[0x0][0x23c], -R134 ;  /* 0x00008f00218c7a23 */ /* 0x000fe40000010886 */
[--C-:B------:R-:W-:Y:S01]  /*de40*/  FFMA.FTZ R142, R34, c[0x0][0x23c], -R5.reuse ;  /* 0x00008f00228e7a23 */ /* 0x100fe20000010805 */
[C---:B------:R-:W-:Y:S01]  /*de50*/  HMMA.16816.F32.BF16 R68, R112.reuse, R122, R68 ;  /* 0x0000007a7044723c */ /* 0x040fe20000041844 */
[----:B------:R-:W3:Y:S02]  /*de60*/  LDSM.16.MT88.4 R120, [R170+0xb000] ;  /* 0x00b00000aa78783b */ /* 0x000ee40000004200 */
[----:B------:R-:W-:Y:S01]  /*de70*/  MUFU.EX2 R6, R6 ;  /* 0x0000000600067308 */ /* 0x000fe20000000800 */
[--C-:B------:R-:W-:Y:S02]  /*de80*/  FFMA.FTZ R143, R35, c[0x0][0x23c], -R5.reuse ;  /* 0x00008f00238f7a23 */ /* 0x100fe40000010805 */
[--C-:B------:R-:W-:Y:S02]  /*de90*/  FFMA.FTZ R145, R38, c[0x0][0x23c], -R5.reuse ;  /* 0x00008f0026917a23 */ /* 0x100fe40000010805 */
[C---:B-1----:R-:W-:Y:S01]  /*dea0*/  HMMA.16816.F32.BF16 R72, R112.reuse, R124, R72 ;  /* 0x0000007c7048723c */ /* 0x042fe20000041848 */
[----:B------:R-:W-:Y:S03]  /*deb0*/  LDSM.16.MT88.4 R32, [R168+0xc000] ;  /* 0x00c00000a820783b */ /* 0x000fe60000004200 */
[--C-:B------:R-:W-:Y:S01]  /*dec0*/  FFMA.FTZ R148, R39, c[0x0][0x23c], -R5.reuse ;  /* 0x00008f0027947a23 */ /* 0x100fe20000010805 */
[----:B------:R-:W-:Y:S01]  /*ded0*/  MUFU.EX2 R118, R118 ;  /* 0x0000007600767308 */ /* 0x000fe20000000800 */
[--C-:B------:R-:W-:Y:S02]  /*dee0*/  FFMA.FTZ R149, R42, c[0x0][0x23c], -R5.reuse ;  /* 0x00008f002a957a23 */ /* 0x100fe40000010805 */
[C---:B------:R-:W-:Y:S01]  /*def0*/  HMMA.16816.F32.BF16 R76, R112.reuse, R126, R76 ;  /* 0x0000007e704c723c */ /* 0x040fe2000004184c */
[----:B------:R-:W1:Y:S03]  /*df00*/  LDSM.16.MT88.4 R124, [R168+0xb000] ;  /* 0x00b00000a87c783b */ /* 0x000e660000004200 */
[----:B------:R-:W-:Y:S01]  /*df10*/  FFMA.FTZ R152, R43, c[0x0][0x23c], -R5 ;  /* 0x00008f002b987a23 */ /* 0x000fe20000010805 */
[----:B--2---:R-:W-:Y:S01]  /*df20*/  F2FP.BF16.PACK_AB R16, R130, R133 ;  /* 0x000000858210723e */ /* 0x004fe200000010ff */
[C---:B------:R-:W-:Y:S01]  /*df30*/  FMUL.FTZ R100, R116.reuse, R100 ;  /* 0x0000006474647220 */ /* 0x040fe20000410000 */
[----:B------:R-:W2:Y:S01]  /*df40*/  MUFU.EX2 R119, R119 ;  /* 0x0000007700777308 */ /* 0x000ea20000000800 */
[C---:B------:R-:W-:Y:S04]  /*df50*/  FMUL.FTZ R101, R116.reuse, R101 ;  /* 0x0000006574657220 */ /* 0x040fe80000410000 */
[C---:B------:R-:W-:Y:S02]  /*df60*/  FMUL.FTZ R102, R3.reuse, R102 ;  /* 0x0000006603667220 */ /* 0x040fe40000410000 */
[C---:B------:R-:W-:Y:S02]  /*df70*/  FMUL.FTZ R103, R3.reuse, R103 ;  /* 0x0000006703677220 */ /* 0x040fe40000410000 */
[C---:B------:R-:W-:Y:S01]  /*df80*/  FMUL.FTZ R104, R116.reuse, R104 ;  /* 0x0000006874687220 */ /* 0x040fe20000410000 */
[----:B------:R-:W-:Y:S01]  /*df90*/  MUFU.EX2 R141, R141 ;  /* 0x0000008d008d7308 */ /* 0x000fe20000000800 */
[C---:B------:R-:W-:Y:S02]  /*dfa0*/  FMUL.FTZ R105, R116.reuse, R105 ;  /* 0x0000006974697220 */ /* 0x040fe40000410000 */
[C---:B------:R-:W-:Y:S02]  /*dfb0*/  FMUL.FTZ R106, R3.reuse, R106 ;  /* 0x0000006a036a7220 */ /* 0x040fe40000410000 */
[C---:B------:R-:W-:Y:S02]  /*dfc0*/  FMUL.FTZ R107, R3.reuse, R107 ;  /* 0x0000006b036b7220 */ /* 0x040fe40000410000 */
[----:B------:R-:W-:Y:S01]  /*dfd0*/  FFMA.FTZ R144, R116, R195, R144 ;  /* 0x000000c374907223 */ /* 0x000fe20000010090 */
[C---:B---3--:R-:W-:Y:S02]  /*dfe0*/  HMMA.16816.F32.BF16 R80, R112.reuse, R120, R80 ;  /* 0x000000787050723c */ /* 0x048fe40000041850 */
[----:B------:R-:W-:Y:S01]  /*dff0*/  MUFU.EX2 R138, R138 ;  /* 0x0000008a008a7308 */ /* 0x000fe20000000800 */
[----:B------:R-:W-:Y:S02]  /*e000*/  FFMA.FTZ R116, R36, c[0x0][0x23c], -R134 ;  /* 0x00008f0024747a23 */ /* 0x000fe40000010886 */
[----:B------:R-:W-:Y:S01]  /*e010*/  FFMA.FTZ R146, R3, R196, R146 ;  /* 0x000000c403927223 */ /* 0x000fe20000010092 */
[----:B--2---:R-:W-:Y:S01]  /*e020*/  F2FP.BF16.PACK_AB R19, R119, R118 ;  /* 0x000000767713723e */ /* 0x004fe200000010ff */
[--C-:B------:R-:W-:Y:S01]  /*e030*/  FFMA.FTZ R3, R37, c[0x0][0x23c], -R134.reuse ;  /* 0x00008f0025037a23 */ /* 0x100fe20000010886 */
[C---:B------:R-:W-:Y:S01]  /*e040*/  HMMA.16816.F32.BF16 R84, R112.reuse, R122, R84 ;  /* 0x0000007a7054723c */ /* 0x040fe20000041854 */
[----:B------:R-:W2:Y:S03]  /*e050*/  LDSM.16.MT88.4 R120, [R170+0xd000] ;  /* 0x00d00000aa78783b */ /* 0x000ea60000004200 */
[--C-:B------:R-:W-:Y:S01]  /*e060*/  FFMA.FTZ R147, R40, c[0x0][0x23c], -R134.reuse ;  /* 0x00008f0028937a23 */ /* 0x100fe20000010886 */
[----:B------:R-:W-:Y:S01]  /*e070*/  MUFU.EX2 R139, R139 ;  /* 0x0000008b008b7308 */ /* 0x000fe20000000800 */
[--C-:B------:R-:W-:Y:S02]  /*e080*/  FFMA.FTZ R40, R52, c[0x0][0x23c], -R134.reuse ;  /* 0x00008f0034287a23 */ /* 0x100fe40000010886 */
[C---:B-1----:R-:W-:Y:S01]  /*e090*/  HMMA.16816.F32.BF16 R88, R112.reuse, R124, R88 ;  /* 0x0000007c7058723c */ /* 0x042fe20000041858 */
[----:B------:R-:W-:Y:S03]  /*e0a0*/  LDSM.16.MT88.4 R36, [R168+0xc400] ;  /* 0x00c40000a824783b */ /* 0x000fe60000004200 */
[--C-:B------:R-:W-:Y:S02]  /*e0b0*/  FFMA.FTZ R52, R53, c[0x0][0x23c], -R134.reuse ;  /* 0x00008f0035347a23 */ /* 0x100fe40000010886 */
[----:B------:R-:W-:Y:S01]  /*e0c0*/  FFMA.FTZ R150, R41, c[0x0][0x23c], -R134 ;  /* 0x00008f0029967a23 */ /* 0x000fe20000010886 */
[----:B------:R-:W-:Y:S01]  /*e0d0*/  MUFU.EX2 R53, R40 ;  /* 0x0000002800357308 */ /* 0x000fe20000000800 */
[C---:B------:R-:W-:Y:S01]  /*e0e0*/  HMMA.16816.F32.BF16 R92, R112.reuse, R126, R92 ;  /* 0x0000007e705c723c */ /* 0x040fe2000004185c */
[----:B------:R-:W1:Y:S03]  /*e0f0*/  LDSM.16.MT88.4 R124, [R168+0xd000] ;  /* 0x00d00000a87c783b */ /* 0x000e660000004200 */
[----:B------:R-:W-:Y:S02]  /*e100*/  FADD.FTZ R146, R135, R146 ;  /* 0x0000009287927221 */ /* 0x000fe40000010000 */
[----:B------:R-:W-:Y:S02]  /*e110*/  FFMA.FTZ R44, R44, c[0x0][0x23c], -R134 ;  /* 0x00008f002c2c7a23 */ /* 0x000fe40000010886 */
[----:B------:R-:W-:Y:S01]  /*e120*/  FADD.FTZ R41, R131, R146 ;  /* 0x0000009283297221 */ /* 0x000fe20000010000 */
[----:B------:R-:W-:Y:S03]  /*e130*/  MUFU.EX2 R140, R140 ;  /* 0x0000008c008c7308 */ /* 0x000fe60000000800 */
[----:B------:R-:W-:Y:S02]  /*e140*/  FADD.FTZ R41, R128, R41 ;  /* 0x0000002980297221 */ /* 0x000fe40000010000 */
[--C-:B------:R-:W-:Y:S02]  /*e150*/  FFMA.FTZ R45, R45, c[0x0][0x23c], -R134.reuse ;  /* 0x00008f002d2d7a23 */ /* 0x100fe40000010886 */
[--C-:B------:R-:W-:Y:S02]  /*e160*/  FFMA.FTZ R48, R48, c[0x0][0x23c], -R134.reuse ;  /* 0x00008f0030307a23 */ /* 0x100fe40000010886 */
[--C-:B------:R-:W-:Y:S01]  /*e170*/  FFMA.FTZ R49, R49, c[0x0][0x23c], -R134.reuse ;  /* 0x00008f0031317a23 */ /* 0x100fe20000010886 */
[----:B------:R-:W-:Y:S01]  /*e180*/  MUFU.EX2 R142, R142 ;  /* 0x0000008e008e7308 */ /* 0x000fe20000000800 */
[--C-:B------:R-:W-:Y:S02]  /*e190*/  FFMA.FTZ R46, R46, c[0x0][0x23c], -R5.reuse ;  /* 0x00008f002e2e7a23 */ /* 0x100fe40000010805 */
[--C-:B------:R-:W-:Y:S02]  /*e1a0*/  FFMA.FTZ R47, R47, c[0x0][0x23c], -R5.reuse ;  /* 0x00008f002f2f7a23 */ /* 0x100fe40000010805 */
[--C-:B------:R-:W-:Y:S01]  /*e1b0*/  FFMA.FTZ R50, R50, c[0x0][0x23c], -R5.reuse ;  /* 0x00008f0032327a23 */ /* 0x100fe20000010805 */
[C---:B--2---:R-:W-:Y:S03]  /*e1c0*/  HMMA.16816.F32.BF16 R96, R112.reuse, R120, R96 ;  /* 0x000000787060723c */ /* 0x044fe60000041860 */
[--C-:B------:R-:W-:Y:S01]  /*e1d0*/  FFMA.FTZ R51, R51, c[0x0][0x23c], -R5.reuse ;  /* 0x00008f0033337a23 */ /* 0x100fe20000010805 */
[----:B------:R-:W2:Y:S01]  /*e1e0*/  MUFU.EX2 R121, R7 ;  /* 0x0000000700797308 */ /* 0x000ea20000000800 */
[--C-:B------:R-:W-:Y:S02]  /*e1f0*/  FFMA.FTZ R56, R56, c[0x0][0x23c], -R134.reuse ;  /* 0x00008f0038387a23 */ /* 0x100fe40000010886 */
[--C-:B------:R-:W-:Y:S01]  /*e200*/  FFMA.FTZ R120, R24, c[0x0][0x23c], -R134.reuse ;  /* 0x00008f0018787a23 */ /* 0x100fe20000010886 */
[C---:B------:R-:W-:Y:S04]  /*e210*/  HMMA.16816.F32.BF16 R12, R112.reuse, R122, R12 ;  /* 0x0000007a700c723c */ /* 0x040fe8000004180c */
[--C-:B------:R-:W-:Y:S02]  /*e220*/  FFMA.FTZ R57, R57, c[0x0][0x23c], -R134.reuse ;  /* 0x00008f0039397a23 */ /* 0x100fe40000010886 */
[----:B------:R2:W3:Y:S01]  /*e230*/  MUFU.EX2 R7, R17 ;  /* 0x0000001100077308 */ /* 0x0004e20000000800 */
[--C-:B------:R-:W-:Y:S01]  /*e240*/  FFMA.FTZ R122, R21, c[0x0][0x23c], -R134.reuse ;  /* 0x00008f00157a7a23 */ /* 0x100fe20000010886 */
[C---:B-1----:R-:W-:Y:S04]  /*e250*/  HMMA.16816.F32.BF16 R100, R112.reuse, R124, R100 ;  /* 0x0000007c7064723c */ /* 0x042fe80000041864 */
[--C-:B------:R-:W-:Y:S02]  /*e260*/  FFMA.FTZ R123, R23, c[0x0][0x23c], -R5.reuse ;  /* 0x00008f00177b7a23 */ /* 0x100fe40000010805 */
[--C-:B------:R-:W-:Y:S02]  /*e270*/  FFMA.FTZ R54, R54, c[0x0][0x23c], -R5.reuse ;  /* 0x00008f0036367a23 */ /* 0x100fe40000010805 */
[----:B------:R-:W-:Y:S01]  /*e280*/  HMMA.16816.F32.BF16 R104, R112, R126, R104 ;  /* 0x0000007e7068723c */ /* 0x000fe20000041868 */
[----:B------:R-:W1:Y:S01]  /*e290*/  LDSM.16.MT88.4 R112, [R168+0x9400] ;  /* 0x00940000a870783b */ /* 0x000e620000004200 */
[----:B------:R-:W-:Y:S02]  /*e2a0*/  MUFU.EX2 R120, R120 ;  /* 0x0000007800787308 */ /* 0x000fe40000000800 */
[--C-:B------:R-:W-:Y:S02]  /*e2b0*/  FFMA.FTZ R125, R20, c[0x0][0x23c], -R134.reuse ;  /* 0x00008f00147d7a23 */ /* 0x100fe40000010886 */
[--C-:B------:R-:W-:Y:S02]  /*e2c0*/  FFMA.FTZ R124, R22, c[0x0][0x23c], -R5.reuse ;  /* 0x00008f00167c7a23 */ /* 0x100fe40000010805 */
[--C-:B------:R-:W-:Y:S01]  /*e2d0*/  FFMA.FTZ R126, R29, c[0x0][0x23c], -R134.reuse ;  /* 0x00008f001d7e7a23 */ /* 0x100fe20000010886 */
[----:B------:R-:W-:Y:S03]  /*e2e0*/  LDSM.16.MT88.4 R20, [R170+0x9800] ;  /* 0x00980000aa14783b */ /* 0x000fe60000004200 */
[----:B------:R-:W4:Y:S01]  /*e2f0*/  MUFU.EX2 R125, R125 ;  /* 0x0000007d007d7308 */ /* 0x000f220000000800 */
[----:B------:R-:W-:Y:S01]  /*e300*/  FFMA.FTZ R127, R30, c[0x0][0x23c], -R5 ;  /* 0x00008f001e7f7a23 */ /* 0x000fe20000010805 */
[----:B--2---:R-:W-:Y:S01]  /*e310*/  F2FP.BF16.PACK_AB R17, R121, R132 ;  /* 0x000000847911723e */ /* 0x004fe200000010ff */
[----:B------:R-:W-:Y:S01]  /*e320*/  FADD.FTZ R132, R132, R41 ;  /* 0x0000002984847221 */ /* 0x000fe20000010000 */
[----:B---3--:R-:W-:Y:S01]  /*e330*/  F2FP.BF16.PACK_AB R18, R7, R6 ;  /* 0x000000060712723e */ /* 0x008fe200000010ff */
[----:B------:R-:W-:Y:S01]  /*e340*/  LDSM.16.MT88.4 R28, [R170+0xbc00] ;  /* 0x00bc0000aa1c783b */ /* 0x000fe20000004200 */
[--C-:B------:R-:W-:Y:S02]  /*e350*/  FFMA.FTZ R55, R55, c[0x0][0x23c], -R5.reuse ;  /* 0x00008f0037377a23 */ /* 0x100fe40000010805 */
[--C-:B------:R-:W-:Y:S02]  /*e360*/  FFMA.FTZ R58, R58, c[0x0][0x23c], -R5.reuse ;  /* 0x00008f003a3a7a23 */ /* 0x100fe40000010805 */
[----:B------:R-:W2:Y:S01]  /*e370*/  MUFU.EX2 R122, R122 ;  /* 0x0000007a007a7308 */ /* 0x000ea20000000800 */
[C---:B------:R-:W-:Y:S02]  /*e380*/  HMMA.16816.F32.BF16 R8, R16.reuse, R108, R8 ;  /* 0x0000006c1008723c */ /* 0x040fe40000041808 */
[----:B------:R-:W-:Y:S03]  /*e390*/  LDSM.16.MT88.4 R40, [R170+0xe800] ;  /* 0x00e80000aa28783b */ /* 0x000fe60000004200 */
[--C-:B------:R-:W-:Y:S02]  /*e3a0*/  FFMA.FTZ R59, R59, c[0x0][0x23c], -R5.reuse ;  /* 0x00008f003b3b7a23 */ /* 0x100fe40000010805 */
[--C-:B------:R-:W-:Y:S01]  /*e3b0*/  FFMA.FTZ R60, R60, c[0x0][0x23c], -R134.reuse ;  /* 0x00008f003c3c7a23 */ /* 0x100fe20000010886 */
[C---:B------:R-:W-:Y:S01]  /*e3c0*/  HMMA.16816.F32.BF16 R68, R16.reuse, R110, R68 ;  /* 0x0000006e1044723c */ /* 0x040fe20000041844 */
[----:B------:R-:W-:Y:S01]  /*e3d0*/  MUFU.EX2 R124, R124 ;  /* 0x0000007c007c7308 */ /* 0x000fe20000000800 */
[----:B------:R-:W3:Y:S02]  /*e3e0*/  LDSM.16.MT88.4 R108, [R170+0xb400] ;  /* 0x00b40000aa6c783b */ /* 0x000ee40000004200 */
[--C-:B------:R-:W-:Y:S02]  /*e3f0*/  FFMA.FTZ R61, R61, c[0x0][0x23c], -R134.reuse ;  /* 0x00008f003d3d7a23 */ /* 0x100fe40000010886 */
[----:B------:R-:W-:Y:S02]  /*e400*/  FFMA.FTZ R64, R64, c[0x0][0x23c], -R134 ;  /* 0x00008f0040407a23 */ /* 0x000fe40000010886 */
[--C-:B------:R-:W-:Y:S01]  /*e410*/  FFMA.FTZ R62, R62, c[0x0][0x23c], -R5.reuse ;  /* 0x00008f003e3e7a23 */ /* 0x100fe20000010805 */
[C---:B-1----:R-:W-:Y:S02]  /*e420*/  HMMA.16816.F32.BF16 R72, R16.reuse, R112, R72 ;  /* 0x000000701048723c */ /* 0x042fe40000041848 */
[----:B------:R-:W1:Y:S01]  /*e430*/  MUFU.EX2 R123, R123 ;  /* 0x0000007b007b7308 */ /* 0x000e620000000800 */
[--C-:B------:R-:W-:Y:S02]  /*e440*/  FFMA.FTZ R63, R63, c[0x0][0x23c], -R5.reuse ;  /* 0x00008f003f3f7a23 */ /* 0x100fe40000010805 */
[----:B------:R-:W-:Y:S02]  /*e450*/  FFMA.FTZ R66, R66, c[0x0][0x23c], -R5 ;  /* 0x00008f0042427a23 */ /* 0x000fe40000010805 */
[----:B------:R-:W-:Y:S01]  /*e460*/  FADD.FTZ R121, R121, R132 ;  /* 0x0000008479797221 */ /* 0x000fe20000010000 */
[C---:B------:R-:W-:Y:S01]  /*e470*/  HMMA.16816.F32.BF16 R76, R16.reuse, R114, R76 ;  /* 0x00000072104c723c */ /* 0x040fe2000004184c */
[----:B------:R-:W5:Y:S03]  /*e480*/  LDSM.16.MT88.4 R112, [R168+0xb400] ;  /* 0x00b40000a870783b */ /* 0x000f660000004200 */
[----:B------:R-:W-:Y:S01]  /*e490*/  MUFU.EX2 R126, R126 ;  /* 0x0000007e007e7308 */ /* 0x000fe20000000800 */
[----:B------:R-:W-:Y:S02]  /*e4a0*/  FADD.FTZ R118, R118, R121 ;  /* 0x0000007976767221 */ /* 0x000fe40000010000 */
[----:B------:R-:W-:Y:S02]  /*e4b0*/  FADD.FTZ R137, R137, R144 ;  /* 0x0000009089897221 */ /* 0x000fe40000010000 */
[----:B------:R-:W-:Y:S03]  /*e4c0*/  FADD.FTZ R119, R119, R118 ;  /* 0x0000007677777221 */ /* 0x000fe60000010000 */
[----:B------:R-:W-:Y:S02]  /*e4d0*/  FADD.FTZ R136, R136, R137 ;  /* 0x0000008988887221 */ /* 0x000fe40000010000 */
[----:B------:R-:W-:Y:S02]  /*e4e0*/  MUFU.EX2 R127, R127 ;  /* 0x0000007f007f7308 */ /* 0x000fe40000000800 */
[----:B------:R-:W-:Y:S04]  /*e4f0*/  FADD.FTZ R136, R129, R136 ;  /* 0x0000008881887221 */ /* 0x000fe80000010000 */
[----:B------:R-:W-:Y:S04]  /*e500*/  FADD.FTZ R133, R133, R136 ;  /* 0x0000008885857221 */ /* 0x000fe80000010000 */
[----:B------:R-:W-:Y:S01]  /*e510*/  MUFU.EX2 R143, R143 ;  /* 0x0000008f008f7308 */ /* 0x000fe20000000800 */
[C---:B---3--:R-:W-:Y:S03]  /*e520*/  HMMA.16816.F32.BF16 R80, R16.reuse, R108, R80 ;  /* 0x0000006c1050723c */ /* 0x048fe60000041850 */
[----:B------:R-:W-:Y:S04]  /*e530*/  FADD.FTZ R133, R130, R133 ;  /* 0x0000008582857221 */ /* 0x000fe80000010000 */
[----:B------:R-:W-:Y:S01]  /*e540*/  FADD.FTZ R6, R6, R133 ;  /* 0x0000008506067221 */ /* 0x000fe20000010000 */
[C---:B------:R-:W-:Y:S01]  /*e550*/  HMMA.16816.F32.BF16 R84, R16.reuse, R110, R84 ;  /* 0x0000006e1054723c */ /* 0x040fe20000041854 */
[----:B------:R-:W3:Y:S01]  /*e560*/  LDSM.16.MT88.4 R108, [R170+0xd400] ;  /* 0x00d40000aa6c783b */ /* 0x000ee20000004200 */
[----:B------:R-:W-:Y:S02]  /*e570*/  MUFU.EX2 R116, R116 ;  /* 0x0000007400747308 */ /* 0x000fe40000000800 */
[----:B------:R-:W-:Y:S04]  /*e580*/  FADD.FTZ R6, R7, R6 ;  /* 0x0000000607067221 */ /* 0x000fe80000010000 */
[----:B----4-:R-:W-:Y:S01]  /*e590*/  FADD.FTZ R7, R125, R6 ;  /* 0x000000067d077221 */ /* 0x010fe20000010000 */
[C---:B-----5:R-:W-:Y:S03]  /*e5a0*/  HMMA.16816.F32.BF16 R88, R16.reuse, R112, R88 ;  /* 0x000000701058723c */ /* 0x060fe60000041858 */
[----:B------:R-:W-:Y:S01]  /*e5b0*/  MUFU.EX2 R3, R3 ;  /* 0x0000000300037308 */ /* 0x000fe20000000800 */
[----:B--2---:R-:W-:Y:S04]  /*e5c0*/  FADD.FTZ R7, R122, R7 ;  /* 0x000000077a077221 */ /* 0x004fe80000010000 */
[C---:B------:R-:W-:Y:S01]  /*e5d0*/  HMMA.16816.F32.BF16 R92, R16.reuse, R114, R92 ;  /* 0x00000072105c723c */ /* 0x040fe2000004185c */
[----:B------:R-:W2:Y:S04]  /*e5e0*/  LDSM.16.MT88.4 R112, [R168+0xd400] ;  /* 0x00d40000a870783b */ /* 0x000ea80000004200 */
[----:B------:R-:W-:Y:S10]  /*e5f0*/  MUFU.EX2 R145, R145 ;  /* 0x0000009100917308 */ /* 0x000ff40000000800 */
[----:B------:R-:W-:Y:S01]  /*e600*/  MUFU.EX2 R148, R148 ;  /* 0x0000009400947308 */ /* 0x000fe20000000800 */
[C---:B---3--:R-:W-:Y:S09]  /*e610*/  HMMA.16816.F32.BF16 R96, R16.reuse, R108, R96 ;  /* 0x0000006c1060723c */ /* 0x048ff20000041860 */
[----:B------:R-:W-:Y:S03]  /*e620*/  MUFU.EX2 R147, R147 ;  /* 0x0000009300937308 */ /* 0x000fe60000000800 */
[--C-:B------:R-:W-:Y:S01]  /*e630*/  FFMA.FTZ R109, R25, c[0x0][0x23c], -R134.reuse ;  /* 0x00008f00196d7a23 */ /* 0x100fe20000010886 */
[C---:B------:R-:W-:Y:S06]  /*e640*/  HMMA.16816.F32.BF16 R12, R16.reuse, R110, R12 ;  /* 0x0000006e100c723c */ /* 0x040fec000004180c */
[----:B------:R-:W-:Y:S01]  /*e650*/  MUFU.EX2 R150, R150 ;  /* 0x0000009600967308 */ /* 0x000fe20000000800 */
[--C-:B------:R-:W-:Y:S02]  /*e660*/  FFMA.FTZ R108, R26, c[0x0][0x23c], -R5.reuse ;  /* 0x00008f001a6c7a23 */ /* 0x100fe40000010805 */
[----:B------:R-:W-:Y:S03]  /*e670*/  FFMA.FTZ R134, R65, c[0x0][0x23c], -R134 ;  /* 0x00008f0041867a23 */ /* 0x000fe60000010886 */
[--C-:B------:R-:W-:Y:S01]  /*e680*/  FFMA.FTZ R111, R27, c[0x0][0x23c], -R5.reuse ;  /* 0x00008f001b6f7a23 */ /* 0x100fe20000010805 */
[C---:B--2---:R-:W-:Y:S01]  /*e690*/  HMMA.16816.F32.BF16 R100, R16.reuse, R112, R100 ;  /* 0x000000701064723c */ /* 0x044fe20000041864 */
[----:B------:R-:W2:Y:S02]  /*e6a0*/  LDSM.16.MT88.4 R24, [R168+0x9800] ;  /* 0x00980000a818783b */ /* 0x000ea40000004200 */
[----:B------:R-:W-:Y:S01]  /*e6b0*/  FFMA.FTZ R5, R67, c[0x0][0x23c], -R5 ;  /* 0x00008f0043057a23 */ /* 0x000fe20000010805 */
[----:B------:R-:W3:Y:S04]  /*e6c0*/  MUFU.EX2 R109, R109 ;  /* 0x0000006d006d7308 */ /* 0x000ee80000000800 */
[----:B------:R-:W-:Y:S06]  /*e6d0*/  HMMA.16816.F32.BF16 R104, R16, R114, R104 ;  /* 0x000000721068723c */ /* 0x000fec0000041868 */
[----:B------:R-:W4:Y:S01]  /*e6e0*/  MUFU.EX2 R108, R108 ;  /* 0x0000006c006c7308 */ /* 0x000f220000000800 */
[----:B------:R-:W-:Y:S02]  /*e6f0*/  F2FP.BF16.PACK_AB R16, R122, R125 ;  /* 0x0000007d7a10723e */ /* 0x000fe400000010ff */
[C---:B-1----:R-:W-:Y:S03]  /*e700*/  F2FP.BF16.PACK_AB R17, R123.reuse, R124 ;  /* 0x0000007c7b11723e */ /* 0x042fe600000010ff */
[----:B------:R-:W-:Y:S04]  /*e710*/  FADD.FTZ R124, R124, R119 ;  /* 0x000000777c7c7221 */ /* 0x000fe80000010000 */
[----:B------:R-:W1:Y:S01]  /*e720*/  MUFU.EX2 R111, R111 ;  /* 0x0000006f006f7308 */ /* 0x000e620000000800 */
[----:B------:R-:W-:Y:S01]  /*e730*/  FADD.FTZ R123, R123, R124 ;  /* 0x0000007c7b7b7221 */ /* 0x000fe20000010000 */
[C---:B---3--:R-:W-:Y:S01]  /*e740*/  F2FP.BF16.PACK_AB R18, R109.reuse, R120 ;  /* 0x000000786d12723e */ /* 0x048fe200000010ff */
[----:B------:R-:W-:Y:S04]  /*e750*/  FADD.FTZ R120, R120, R7 ;  /* 0x0000000778787221 */ /* 0x000fe80000010000 */
[----:B------:R-:W-:Y:S03]  /*e760*/  FADD.FTZ R120, R109, R120 ;  /* 0x000000786d787221 */ /* 0x000fe60000010000 */
[----:B------:R-:W-:Y:S01]  /*e770*/  MUFU.EX2 R149, R149 ;  /* 0x0000009500957308 */ /* 0x000fe20000000800 */
[----:B----4-:R-:W-:Y:S09]  /*e780*/  FADD.FTZ R6, R108, R123 ;  /* 0x0000007b6c067221 */ /* 0x010ff20000010000 */
[----:B------:R-:W3:Y:S01]  /*e790*/  MUFU.EX2 R152, R152 ;  /* 0x0000009800987308 */ /* 0x000ee20000000800 */
[C---:B-1----:R-:W-:Y:S01]  /*e7a0*/  F2FP.BF16.PACK_AB R19, R111.reuse, R108 ;  /* 0x0000006c6f13723e */ /* 0x042fe200000010ff */
[----:B------:R-:W-:Y:S02]  /*e7b0*/  FADD.FTZ R6, R111, R6 ;  /* 0x000000066f067221 */ /* 0x000fe40000010000 */
[----:B------:R-:W-:Y:S02]  /*e7c0*/  LDSM.16.MT88.4 R108, [R170+0xec00] ;  /* 0x00ec0000aa6c783b */ /* 0x000fe40000004200 */
[----:B------:R-:W-:Y:S04]  /*e7d0*/  FADD.FTZ R7, R127, R6 ;  /* 0x000000067f077221 */ /* 0x000fe80000010000 */
[----:B------:R-:W-:Y:S01]  /*e7e0*/  MUFU.EX2 R44, R44 ;  /* 0x0000002c002c7308 */ /* 0x000fe20000000800 */
[C---:B------:R-:W-:Y:S03]  /*e7f0*/  HMMA.16816.F32.BF16 R8, R16.reuse, R20, R8 ;  /* 0x000000141008723c */ /* 0x040fe60000041808 */
[----:B------:R-:W-:Y:S04]  /*e800*/  FADD.FTZ R7, R138, R7 ;  /* 0x000000078a077221 */ /* 0x000fe80000010000 */
[----:B------:R-:W-:Y:S01]  /*e810*/  FADD.FTZ R6, R142, R7 ;  /* 0x000000078e067221 */ /* 0x000fe20000010000 */
[C---:B------:R-:W-:Y:S01]  /*e820*/  HMMA.16816.F32.BF16 R68, R16.reuse, R22, R68 ;  /* 0x000000161044723c */ /* 0x040fe20000041844 */
[----:B------:R-:W1:Y:S01]  /*e830*/  LDSM.16.MT88.4 R20, [R170+0xb800] ;  /* 0x00b80000aa14783b */ /* 0x000e620000004200 */
[----:B------:R-:W4:Y:S02]  /*e840*/  MUFU.EX2 R45, R45 ;  /* 0x0000002d002d7308 */ /* 0x000f240000000800 */
[----:B------:R-:W-:Y:S04]  /*e850*/  FADD.FTZ R6, R143, R6 ;  /* 0x000000068f067221 */ /* 0x000fe80000010000 */
[C---:B--2---:R-:W-:Y:S04]  /*e860*/  HMMA.16816.F32.BF16 R72, R16.reuse, R24, R72 ;  /* 0x000000181048723c */ /* 0x044fe80000041848 */
[----:B------:R-:W-:Y:S04]  /*e870*/  MUFU.EX2 R46, R46 ;  /* 0x0000002e002e7308 */ /* 0x000fe80000000800 */
[C---:B------:R-:W-:Y:S01]  /*e880*/  HMMA.16816.F32.BF16 R76, R16.reuse, R26, R76 ;  /* 0x0000001a104c723c */ /* 0x040fe2000004184c */
[----:B------:R-:W2:Y:S05]  /*e890*/  LDSM.16.MT88.4 R24, [R168+0xb800] ;  /* 0x00b80000a818783b */ /* 0x000eaa0000004200 */
[----:B------:R-:W5:Y:S10]  /*e8a0*/  MUFU.EX2 R47, R47 ;  /* 0x0000002f002f7308 */ /* 0x000f740000000800 */
[----:B------:R-:W-:Y:S01]  /*e8b0*/  MUFU.EX2 R48, R48 ;  /* 0x0000003000307308 */ /* 0x000fe20000000800 */
[C---:B-1----:R-:W-:Y:S09]  /*e8c0*/  HMMA.16816.F32.BF16 R80, R16.reuse, R20, R80 ;  /* 0x000000141050723c */ /* 0x042ff20000041850 */
[----:B------:R-:W1:Y:S01]  /*e8d0*/  MUFU.EX2 R49, R49 ;  /* 0x0000003100317308 */ /* 0x000e620000000800 */
[C---:B------:R-:W-:Y:S01]  /*e8e0*/  HMMA.16816.F32.BF16 R84, R16.reuse, R22, R84 ;  /* 0x000000161054723c */ /* 0x040fe20000041854 */
[----:B------:R-:W1:Y:S08]  /*e8f0*/  LDSM.16.MT88.4 R20, [R170+0xd800] ;  /* 0x00d80000aa14783b */ /* 0x000e700000004200 */
[----:B------:R-:W-:Y:S01]  /*e900*/  MUFU.EX2 R50, R50 ;  /* 0x0000003200327308 */ /* 0x000fe20000000800 */
[C---:B--2---:R-:W-:Y:S09]  /*e910*/  HMMA.16816.F32.BF16 R88, R16.reuse, R24, R88 ;  /* 0x000000181058723c */ /* 0x044ff20000041858 */
[----:B------:R-:W2:Y:S01]  /*e920*/  MUFU.EX2 R51, R51 ;  /* 0x0000003300337308 */ /* 0x000ea20000000800 */
[C---:B------:R-:W-:Y:S01]  /*e930*/  HMMA.16816.F32.BF16 R92, R16.reuse, R26, R92 ;  /* 0x0000001a105c723c */ /* 0x040fe2000004185c */
[----:B------:R-:W2:Y:S08]  /*e940*/  LDSM.16.MT88.4 R24, [R168+0xd800] ;  /* 0x00d80000a818783b */ /* 0x000eb00000004200 */
[----:B------:R-:W2:Y:S10]  /*e950*/  MUFU.EX2 R52, R52 ;  /* 0x0000003400347308 */ /* 0x000eb40000000800 */
        /* <DEDUP_REMOVED lines=8> */
[----:B------:R-:W-:Y:S01]  /*e9e0*/  HMMA.16816.F32.BF16 R104, R16, R26, R104 ;  /* 0x0000001a1068723c */ /* 0x000fe20000041868 */
[----:B------:R-:W2:Y:S06]  /*e9f0*/  LDSM.16.MT88.4 R24, [R168+0x9c00] ;  /* 0x009c0000a818783b */ /* 0x000eac0000004200 */
[----:B------:R-:W-:Y:S02]  /*ea00*/  F2FP.BF16.PACK_AB R16, R126, R141 ;  /* 0x0000008d7e10723e */ /* 0x000fe400000010ff */
[----:B------:R-:W-:Y:S03]  /*ea10*/  MUFU.EX2 R58, R58 ;  /* 0x0000003a003a7308 */ /* 0x000fe60000000800 */
[----:B------:R-:W-:Y:S02]  /*ea20*/  F2FP.BF16.PACK_AB R17, R138, R127 ;  /* 0x0000007f8a11723e */ /* 0x000fe400000010ff */
[----:B------:R-:W-:Y:S01]  /*ea30*/  F2FP.BF16.PACK_AB R18, R140, R139 ;  /* 0x0000008b8c12723e */ /* 0x000fe200000010ff */
[----:B------:R-:W-:Y:S01]  /*ea40*/  FADD.FTZ R141, R141, R120 ;  /* 0x000000788d8d7221 */ /* 0x000fe20000010000 */
[----:B------:R-:W-:Y:S03]  /*ea50*/  F2FP.BF16.PACK_AB R19, R143, R142 ;  /* 0x0000008e8f13723e */ /* 0x000fe600000010ff */
[----:B------:R-:W-:Y:S01]  /*ea60*/  FADD.FTZ R126, R126, R141 ;  /* 0x0000008d7e7e7221 */ /* 0x000fe20000010000 */
[----:B------:R-:W3:Y:S03]  /*ea70*/  MUFU.EX2 R59, R59 ;  /* 0x0000003b003b7308 */ /* 0x000ee60000000800 */
[----:B------:R-:W-:Y:S01]  /*ea80*/  FADD.FTZ R139, R139, R126 ;  /* 0x0000007e8b8b7221 */ /* 0x000fe20000010000 */
[C---:B-1----:R-:W-:Y:S06]  /*ea90*/  HMMA.16816.F32.BF16 R8, R16.reuse, R20, R8 ;  /* 0x000000141008723c */ /* 0x042fec0000041808 */
[----:B------:R-:W-:Y:S01]  /*eaa0*/  MUFU.EX2 R60, R60 ;  /* 0x0000003c003c7308 */ /* 0x000fe20000000800 */
[----:B------:R-:W-:Y:S01]  /*eab0*/  FADD.FTZ R139, R140, R139 ;  /* 0x0000008b8c8b7221 */ /* 0x000fe20000010000 */
[C---:B------:R-:W-:Y:S01]  /*eac0*/  HMMA.16816.F32.BF16 R68, R16.reuse, R22, R68 ;  /* 0x000000161044723c */ /* 0x040fe20000041844 */
[----:B------:R-:W1:Y:S07]  /*ead0*/  LDSM.16.MT88.4 R20, [R168+0xbc00] ;  /* 0x00bc0000a814783b */ /* 0x000e6e0000004200 */
[----:B------:R-:W1:Y:S01]  /*eae0*/  MUFU.EX2 R61, R61 ;  /* 0x0000003d003d7308 */ /* 0x000e620000000800 */
[C---:B--2---:R-:W-:Y:S09]  /*eaf0*/  HMMA.16816.F32.BF16 R72, R16.reuse, R24, R72 ;  /* 0x000000181048723c */ /* 0x044ff20000041848 */
[----:B------:R-:W-:Y:S01]  /*eb00*/  MUFU.EX2 R62, R62 ;  /* 0x0000003e003e7308 */ /* 0x000fe20000000800 */
[C---:B------:R-:W-:Y:S01]  /*eb10*/  HMMA.16816.F32.BF16 R76, R16.reuse, R26, R76 ;  /* 0x0000001a104c723c */ /* 0x040fe2000004184c */
[----:B------:R-:W2:Y:S07]  /*eb20*/  LDSM.16.MT88.4 R24, [R170+0xdc00] ;  /* 0x00dc0000aa18783b */ /* 0x000eae0000004200 */
[C---:B------:R-:W-:Y:S01]  /*eb30*/  HMMA.16816.F32.BF16 R80, R16.reuse, R28, R80 ;  /* 0x0000001c1050723c */ /* 0x040fe20000041850 */
[----:B------:R-:W2:Y:S07]  /*eb40*/  MUFU.EX2 R63, R63 ;  /* 0x0000003f003f7308 */ /* 0x000eae0000000800 */
[C---:B------:R-:W-:Y:S01]  /*eb50*/  HMMA.16816.F32.BF16 R84, R16.reuse, R30, R84 ;  /* 0x0000001e1054723c */ /* 0x040fe20000041854 */
[----:B------:R-:W3:Y:S02]  /*eb60*/  LDSM.16.MT88.4 R28, [R168+0xdc00] ;  /* 0x00dc0000a81c783b */ /* 0x000ee40000004200 */
[----:B------:R-:W-:Y:S05]  /*eb70*/  MUFU.EX2 R64, R64 ;  /* 0x0000004000407308 */ /* 0x000fea0000000800 */
[C---:B-1----:R-:W-:Y:S05]  /*eb80*/  HMMA.16816.F32.BF16 R88, R16.reuse, R20, R88 ;  /* 0x000000141058723c */ /* 0x042fea0000041858 */
[----:B------:R-:W1:Y:S03]  /*eb90*/  MUFU.EX2 R195, R134 ;  /* 0x0000008600c37308 */ /* 0x000e660000000800 */
[C---:B------:R-:W-:Y:S01]  /*eba0*/  HMMA.16816.F32.BF16 R92, R16.reuse, R22, R92 ;  /* 0x00000016105c723c */ /* 0x040fe2000004185c */
[----:B------:R-:W1:Y:S06]  /*ebb0*/  LDSM.16.MT88.4 R20, [R170+0xa000] ;  /* 0x00a00000aa14783b */ /* 0x000e6c0000004200 */
[----:B------:R-:W-:Y:S01]  /*ebc0*/  MUFU.EX2 R5, R5 ;  /* 0x0000000500057308 */ /* 0x000fe20000000800 */
        /* <DEDUP_REMOVED lines=8> */
[----:B------:R-:W-:Y:S03]  /*ec50*/  F2FP.BF16.PACK_AB R17, R148, R145 ;  /* 0x000000919411723e */ /* 0x000fe600000010ff */
[----:B------:R-:W-:Y:S01]  /*ec60*/  F2FP.BF16.PACK_AB R18, R150, R147 ;  /* 0x000000939612723e */ /* 0x000fe200000010ff */
[----:B------:R-:W-:Y:S01]  /*ec70*/  FADD.FTZ R145, R145, R6 ;  /* 0x0000000691917221 */ /* 0x000fe20000010000 */
[----:B------:R-:W-:Y:S01]  /*ec80*/  F2FP.BF16.PACK_AB R19, R152, R149 ;  /* 0x000000959813723e */ /* 0x000fe200000010ff */
[----:B------:R-:W-:Y:S02]  /*ec90*/  FADD.FTZ R116, R3, R116 ;  /* 0x0000007403747221 */ /* 0x000fe40000010000 */
[----:B------:R-:W-:Y:S02]  /*eca0*/  FADD.FTZ R148, R148, R145 ;  /* 0x0000009194947221 */ /* 0x000fe40000010000 */
[----:B------:R-:W-:Y:S02]  /*ecb0*/  FADD.FTZ R147, R147, R116 ;  /* 0x0000007493937221 */ /* 0x000fe40000010000 */
[C---:B-1----:R-:W-:Y:S03]  /*ecc0*/  HMMA.16816.F32.BF16 R8, R16.reuse, R20, R8 ;  /* 0x000000141008723c */ /* 0x042fe60000041808 */
[----:B------:R-:W-:Y:S02]  /*ecd0*/  FADD.FTZ R3, R149, R148 ;  /* 0x0000009495037221 */ /* 0x000fe40000010000 */
[----:B------:R-:W-:Y:S02]  /*ece0*/  FADD.FTZ R147, R150, R147 ;  /* 0x0000009396937221 */ /* 0x000fe40000010000 */
[----:B------:R-:W-:Y:S01]  /*ecf0*/  FADD.FTZ R3, R152, R3 ;  /* 0x0000000398037221 */ /* 0x000fe20000010000 */
[C---:B------:R-:W-:Y:S01]  /*ed00*/  HMMA.16816.F32.BF16 R68, R16.reuse, R22, R68 ;  /* 0x000000161044723c */ /* 0x040fe20000041844 */
[----:B------:R-:W1:Y:S07]  /*ed10*/  LDSM.16.MT88.4 R20, [R170+0xe000] ;  /* 0x00e00000aa14783b */ /* 0x000e6e0000004200 */
[C---:B--2---:R-:W-:Y:S08]  /*ed20*/  HMMA.16816.F32.BF16 R72, R16.reuse, R24, R72 ;  /* 0x000000181048723c */ /* 0x044ff00000041848 */
[C---:B------:R-:W-:Y:S01]  /*ed30*/  HMMA.16816.F32.BF16 R76, R16.reuse, R26, R76 ;  /* 0x0000001a104c723c */ /* 0x040fe2000004184c */
[----:B------:R-:W2:Y:S07]  /*ed40*/  LDSM.16.MT88.4 R24, [R168+0xe000] ;  /* 0x00e00000a818783b */ /* 0x000eae0000004200 */
[C---:B---3--:R-:W-:Y:S08]  /*ed50*/  HMMA.16816.F32.BF16 R80, R16.reuse, R28, R80 ;  /* 0x0000001c1050723c */ /* 0x048ff00000041850 */
[C---:B------:R-:W-:Y:S01]  /*ed60*/  HMMA.16816.F32.BF16 R84, R16.reuse, R30, R84 ;  /* 0x0000001e1054723c */ /* 0x040fe20000041854 */
[----:B------:R-:W3:Y:S07]  /*ed70*/  LDSM.16.MT88.4 R28, [R170+0xa400] ;  /* 0x00a40000aa1c783b */ /* 0x000eee0000004200 */
[C---:B------:R-:W-:Y:S08]  /*ed80*/  HMMA.16816.F32.BF16 R88, R16.reuse, R32, R88 ;  /* 0x000000201058723c */ /* 0x040ff00000041858 */
[C---:B------:R-:W-:Y:S01]  /*ed90*/  HMMA.16816.F32.BF16 R92, R16.reuse, R34, R92 ;  /* 0x00000022105c723c */ /* 0x040fe2000004185c */
[----:B------:R-:W-:Y:S07]  /*eda0*/  LDSM.16.MT88.4 R32, [R170+0xc400] ;  /* 0x00c40000aa20783b */ /* 0x000fee0000004200 */
[C---:B-1----:R-:W-:Y:S08]  /*edb0*/  HMMA.16816.F32.BF16 R96, R16.reuse, R20, R96 ;  /* 0x000000141060723c */ /* 0x042ff00000041860 */
[C---:B------:R-:W-:Y:S01]  /*edc0*/  HMMA.16816.F32.BF16 R12, R16.reuse, R22, R12 ;  /* 0x00000016100c723c */ /* 0x040fe2000004180c */
[----:B------:R-:W1:Y:S07]  /*edd0*/  LDSM.16.MT88.4 R20, [R168+0xa400] ;  /* 0x00a40000a814783b */ /* 0x000e6e0000004200 */
[C---:B--2---:R-:W-:Y:S08]  /*ede0*/  HMMA.16816.F32.BF16 R100, R16.reuse, R24, R100 ;  /* 0x000000181064723c */ /* 0x044ff00000041864 */
[----:B------:R-:W-:Y:S01]  /*edf0*/  HMMA.16816.F32.BF16 R104, R16, R26, R104 ;  /* 0x0000001a1068723c */ /* 0x000fe20000041868 */
[----:B------:R-:W2:Y:S06]  /*ee00*/  LDSM.16.MT88.4 R24, [R170+0xe400] ;  /* 0x00e40000aa18783b */ /* 0x000eac0000004200 */
[----:B----4-:R-:W-:Y:S01]  /*ee10*/  F2FP.BF16.PACK_AB R16, R45, R44 ;  /* 0x0000002c2d10723e */ /* 0x010fe200000010ff */
[----:B------:R-:W-:Y:S01]  /*ee20*/  FADD.FTZ R44, R44, R147 ;  /* 0x000000932c2c7221 */ /* 0x000fe20000010000 */
[----:B-----5:R-:W-:Y:S03]  /*ee30*/  F2FP.BF16.PACK_AB R17, R47, R46 ;  /* 0x0000002e2f11723e */ /* 0x020fe600000010ff */
[----:B------:R-:W-:Y:S01]  /*ee40*/  F2FP.BF16.PACK_AB R18, R49, R48 ;  /* 0x000000303112723e */ /* 0x000fe200000010ff */
[----:B------:R-:W-:Y:S01]  /*ee50*/  FADD.FTZ R46, R46, R3 ;  /* 0x000000032e2e7221 */ /* 0x000fe20000010000 */
[----:B------:R-:W-:Y:S01]  /*ee60*/  F2FP.BF16.PACK_AB R19, R51, R50 ;  /* 0x000000323313723e */ /* 0x000fe200000010ff */
[----:B------:R-:W-:Y:S01]  /*ee70*/  FADD.FTZ R45, R45, R44 ;  /* 0x0000002c2d2d7221 */ /* 0x000fe20000010000 */
[----:B------:R-:W-:Y:S01]  /*ee80*/  IADD3 R3, R180, -0x1, RZ ;  /* 0xffffffffb4037810 */ /* 0x000fe20007ffe0ff */
[----:B------:R-:W-:Y:S02]  /*ee90*/  FADD.FTZ R47, R47, R46 ;  /* 0x0000002e2f2f7221 */ /* 0x000fe40000010000 */
[----:B------:R-:W-:Y:S01]  /*eea0*/  FADD.FTZ R48, R48, R45 ;  /* 0x0000002d30307221 */ /* 0x000fe20000010000 */
[----:B------:R-:W-:Y:S01]  /*eeb0*/  MOV R180, R3 ;  /* 0x0000000300b47202 */ /* 0x000fe20000000f00 */
[C---:B---3--:R-:W-:Y:S03]  /*eec0*/  HMMA.16816.F32.BF16 R8, R16.reuse, R28, R8 ;  /* 0x0000001c1008723c */ /* 0x048fe60000041808 */
[----:B------:R-:W-:Y:S01]  /*eed0*/  FADD.FTZ R50, R50, R47 ;  /* 0x0000002f32327221 */ /* 0x000fe20000010000 */
[----:B------:R-:W-:Y:S01]  /*eee0*/  MOV R3, R0 ;  /* 0x0000000000037202 */ /* 0x000fe20000000f00 */
[----:B------:R-:W-:Y:S02]  /*eef0*/  FADD.FTZ R48, R49, R48 ;  /* 0x0000003031307221 */ /* 0x000fe40000010000 */
[----:B------:R-:W-:Y:S01]  /*ef00*/  FADD.FTZ R51, R51, R50 ;  /* 0x0000003233337221 */ /* 0x000fe20000010000 */
[C---:B------:R-:W-:Y:S01]  /*ef10*/  HMMA.16816.F32.BF16 R68, R16.reuse, R30, R68 ;  /* 0x0000001e1044723c */ /* 0x040fe20000041844 */
[----:B------:R-:W3:Y:S07]  /*ef20*/  LDSM.16.MT88.4 R28, [R168+0xe400] ;  /* 0x00e40000a81c783b */ /* 0x000eee0000004200 */
[C---:B-1----:R-:W-:Y:S08]  /*ef30*/  HMMA.16816.F32.BF16 R72, R16.reuse, R20, R72 ;  /* 0x000000141048723c */ /* 0x042ff00000041848 */
[C---:B------:R-:W-:Y:S01]  /*ef40*/  HMMA.16816.F32.BF16 R76, R16.reuse, R22, R76 ;  /* 0x00000016104c723c */ /* 0x040fe2000004184c */
[----:B------:R-:W1:Y:S07]  /*ef50*/  LDSM.16.MT88.4 R20, [R170+0xa800] ;  /* 0x00a80000aa14783b */ /* 0x000e6e0000004200 */
[C---:B------:R-:W-:Y:S08]  /*ef60*/  HMMA.16816.F32.BF16 R80, R16.reuse, R32, R80 ;  /* 0x000000201050723c */ /* 0x040ff00000041850 */
[C---:B------:R-:W-:Y:S01]  /*ef70*/  HMMA.16816.F32.BF16 R84, R16.reuse, R34, R84 ;  /* 0x000000221054723c */ /* 0x040fe20000041854 */
[----:B------:R-:W-:Y:S07]  /*ef80*/  LDSM.16.MT88.4 R32, [R170+0xc800] ;  /* 0x00c80000aa20783b */ /* 0x000fee0000004200 */
[C---:B------:R-:W-:Y:S08]  /*ef90*/  HMMA.16816.F32.BF16 R88, R16.reuse, R36, R88 ;  /* 0x000000241058723c */ /* 0x040ff00000041858 */
[C---:B------:R-:W-:Y:S01]  /*efa0*/  HMMA.16816.F32.BF16 R92, R16.reuse, R38, R92 ;  /* 0x00000026105c723c */ /* 0x040fe2000004185c */
[----:B------:R-:W-:Y:S07]  /*efb0*/  LDSM.16.MT88.4 R36, [R168+0xc800] ;  /* 0x00c80000a824783b */ /* 0x000fee0000004200 */
        /* <DEDUP_REMOVED lines=24> */
[C---:B------:R-:W-:Y:S08]  /*f140*/  HMMA.16816.F32.BF16 R80, R16.reuse, R32, R80 ;  /* 0x000000201050723c */ /* 0x040ff00000041850 */
[C---:B------:R-:W-:Y:S01]  /*f150*/  HMMA.16816.F32.BF16 R84, R16.reuse, R34, R84 ;  /* 0x000000221054723c */ /* 0x040fe20000041854 */
[----:B------:R-:W4:Y:S07]  /*f160*/  LDSM.16.MT88.4 R32, [R170+0xcc00] ;  /* 0x00cc0000aa20783b */ /* 0x000f2e0000004200 */
[C---:B------:R-:W-:Y:S01]  /*f170*/  HMMA.16816.F32.BF16 R88, R16.reuse, R36, R88 ;  /* 0x000000241058723c */ /* 0x040fe20000041858 */
[----:B------:R-:W5:Y:S07]  /*f180*/  MUFU.EX2 R36, R66 ;  /* 0x0000004200247308 */ /* 0x000f6e0000000800 */
[C---:B------:R-:W-:Y:S08]  /*f190*/  HMMA.16816.F32.BF16 R92, R16.reuse, R38, R92 ;  /* 0x00000026105c723c */ /* 0x040ff0000004185c */
[C---:B------:R-:W-:Y:S08]  /*f1a0*/  HMMA.16816.F32.BF16 R96, R16.reuse, R40, R96 ;  /* 0x000000281060723c */ /* 0x040ff00000041860 */
[C---:B------:R-:W-:Y:S08]  /*f1b0*/  HMMA.16816.F32.BF16 R12, R16.reuse, R42, R12 ;  /* 0x0000002a100c723c */ /* 0x040ff0000004180c */
[C---:B---3--:R-:W-:Y:S08]  /*f1c0*/  HMMA.16816.F32.BF16 R100, R16.reuse, R28, R100 ;  /* 0x0000001c1064723c */ /* 0x048ff00000041864 */
[----:B------:R-:W-:Y:S07]  /*f1d0*/  HMMA.16816.F32.BF16 R104, R16, R30, R104 ;  /* 0x0000001e1068723c */ /* 0x000fee0000041868 */
[----:B------:R-:W-:Y:S01]  /*f1e0*/  F2FP.BF16.PACK_AB R16, R61, R60 ;  /* 0x0000003c3d10723e */ /* 0x000fe200000010ff */
[----:B------:R-:W-:Y:S01]  /*f1f0*/  FADD.FTZ R60, R60, R57 ;  /* 0x000000393c3c7221 */ /* 0x000fe20000010000 */
[----:B------:R-:W-:Y:S03]  /*f200*/  F2FP.BF16.PACK_AB R17, R63, R62 ;  /* 0x0000003e3f11723e */ /* 0x000fe600000010ff */
[----:B------:R-:W-:Y:S01]  /*f210*/  F2FP.BF16.PACK_AB R18, R195, R64 ;  /* 0x00000040c312723e */ /* 0x000fe200000010ff */
[----:B------:R-:W-:Y:S01]  /*f220*/  FADD.FTZ R62, R62, R59 ;  /* 0x0000003b3e3e7221 */ /* 0x000fe20000010000 */
[----:B-----5:R-:W-:Y:S01]  /*f230*/  F2FP.BF16.PACK_AB R19, R5, R36 ;  /* 0x000000240513723e */ /* 0x020fe200000010ff */
[----:B------:R-:W-:Y:S02]  /*f240*/  FADD.FTZ R61, R61, R60 ;  /* 0x0000003c3d3d7221 */ /* 0x000fe40000010000 */
[----:B------:R-:W-:Y:S02]  /*f250*/  FADD.FTZ R63, R63, R62 ;  /* 0x0000003e3f3f7221 */ /* 0x000fe40000010000 */
[----:B------:R-:W-:Y:S02]  /*f260*/  FADD.FTZ R64, R64, R61 ;  /* 0x0000003d40407221 */ /* 0x000fe40000010000 */
[C---:B-1----:R-:W-:Y:S01]  /*f270*/  HMMA.16816.F32.BF16 R112, R16.reuse, R20, R8 ;  /* 0x000000141070723c */ /* 0x042fe20000041808 */
[----:B------:R-:W1:Y:S02]  /*f280*/  LDSM.16.MT88.4 R8, [R168+0xcc00] ;  /* 0x00cc0000a808783b */ /* 0x000e640000004200 */
[----:B------:R-:W-:Y:S02]  /*f290*/  FADD.FTZ R36, R36, R63 ;  /* 0x0000003f24247221 */ /* 0x000fe40000010000 */
[----:B------:R-:W-:Y:S02]  /*f2a0*/  FADD.FTZ R195, R195, R64 ;  /* 0x00000040c3c37221 */ /* 0x000fe40000010000 */
[----:B------:R-:W-:Y:S01]  /*f2b0*/  FADD.FTZ R196, R5, R36 ;  /* 0x0000002405c47221 */ /* 0x000fe20000010000 */
[C---:B------:R-:W-:Y:S01]  /*f2c0*/  HMMA.16816.F32.BF16 R68, R16.reuse, R22, R68 ;  /* 0x000000161044723c */ /* 0x040fe20000041844 */
[----:B------:R-:W3:Y:S07]  /*f2d0*/  LDSM.16.MT88.4 R20, [R168+0xec00] ;  /* 0x00ec0000a814783b */ /* 0x000eee0000004200 */
[C---:B--2---:R-:W-:Y:S08]  /*f2e0*/  HMMA.16816.F32.BF16 R72, R16.reuse, R24, R72 ;  /* 0x000000181048723c */ /* 0x044ff00000041848 */
[C---:B------:R-:W-:Y:S08]  /*f2f0*/  HMMA.16816.F32.BF16 R76, R16.reuse, R26, R76 ;  /* 0x0000001a104c723c */ /* 0x040ff0000004184c */
[C---:B----4-:R-:W-:Y:S08]  /*f300*/  HMMA.16816.F32.BF16 R80, R16.reuse, R32, R80 ;  /* 0x000000201050723c */ /* 0x050ff00000041850 */
[C---:B------:R-:W-:Y:S08]  /*f310*/  HMMA.16816.F32.BF16 R84, R16.reuse, R34, R84 ;  /* 0x000000221054723c */ /* 0x040ff00000041854 */
[C---:B-1----:R-:W-:Y:S08]  /*f320*/  HMMA.16816.F32.BF16 R88, R16.reuse, R8, R88 ;  /* 0x000000081058723c */ /* 0x042ff00000041858 */
[C---:B------:R-:W-:Y:S08]  /*f330*/  HMMA.16816.F32.BF16 R92, R16.reuse, R10, R92 ;  /* 0x0000000a105c723c */ /* 0x040ff0000004185c */
[C---:B------:R-:W-:Y:S08]  /*f340*/  HMMA.16816.F32.BF16 R96, R16.reuse, R108, R96 ;  /* 0x0000006c1060723c */ /* 0x040ff00000041860 */
[C---:B------:R-:W-:Y:S08]  /*f350*/  HMMA.16816.F32.BF16 R108, R16.reuse, R110, R12 ;  /* 0x0000006e106c723c */ /* 0x040ff0000004180c */
[C---:B---3--:R-:W-:Y:S08]  /*f360*/  HMMA.16816.F32.BF16 R100, R16.reuse, R20, R100 ;  /* 0x000000141064723c */ /* 0x048ff00000041864 */
[----:B------:R-:W-:Y:S01]  /*f370*/  HMMA.16816.F32.BF16 R104, R16, R22, R104 ;  /* 0x000000161068723c */ /* 0x000fe20000041868 */
[----:B------:R-:W-:-:S07]  /*f380*/  @P0 BRA `(.L_x_717) ;  /* 0xffffc2f000000947 */ /* 0x000fce000383ffff */
.L_x_713:
[----:B------:R-:W1:Y:S01]  /*f390*/  SHFL.BFLY PT, R8, R195, 0x2, 0x1f ;  /* 0x0c401f00c3087f89 */ /* 0x000e6200000e0000 */
[----:B------:R-:W-:Y:S01]  /*f3a0*/  MOV R6, 0x3f800000 ;  /* 0x3f80000000067802 */ /* 0x000fe20000000f00 */
[----:B------:R-:W-:Y:S01]  /*f3b0*/  BSSY B0, `(.L_x_718) ;  /* 0x00000c4000007945 */ /* 0x000fe20003800000 */
[----:B------:R-:W-:Y:S01]  /*f3c0*/  MOV R7, 0x3f800000 ;  /* 0x3f80000000077802 */ /* 0x000fe20000000f00 */
[----:B------:R-:W2:Y:S04]  /*f3d0*/  SHFL.BFLY PT, R9, R196, 0x2, 0x1f ;  /* 0x0c401f00c4097f89 */ /* 0x000ea800000e0000 */
[----:B------:R-:W3:Y:S01]  /*f3e0*/  S2R R3, SR_TID.X ;  /* 0x0000000000037919 */ /* 0x000ee20000002100 */
[----:B-1----:R-:W-:-:S02]  /*f3f0*/  FADD.FTZ R8, R8, R195 ;  /* 0x000000c308087221 */ /* 0x002fc40000010000 */
[----:B--2---:R-:W-:-:S03]  /*f400*/  FADD.FTZ R9, R9, R196 ;  /* 0x000000c409097221 */ /* 0x004fc60000010000 */
[----:B------:R-:W1:Y:S04]  /*f410*/  SHFL.BFLY PT, R5, R8, 0x1, 0x1f ;  /* 0x0c201f0008057f89 */ /* 0x000e6800000e0000 */
[----:B------:R-:W2:Y:S01]  /*f420*/  SHFL.BFLY PT, R4, R9, 0x1, 0x1f ;  /* 0x0c201f0009047f89 */ /* 0x000ea200000e0000 */
[----:B-1----:R-:W-:Y:S02]  /*f430*/  FADD.FTZ R5, R8, R5 ;  /* 0x0000000508057221 */ /* 0x002fe40000010000 */
[----:B--2---:R-:W-:-:S03]  /*f440*/  FADD.FTZ R4, R9, R4 ;  /* 0x0000000409047221 */ /* 0x004fc60000010000 */
[----:B------:R-:W-:Y:S02]  /*f450*/  FSETP.NE.FTZ.AND P4, PT, R5, RZ, PT ;  /* 0x000000ff0500720b */ /* 0x000fe40003f95000 */
[----:B------:R-:W-:-:S11]  /*f460*/  FSETP.NE.FTZ.AND P3, PT, R4, RZ, PT ;  /* 0x000000ff0400720b */ /* 0x000fd60003f75000 */
[----:B------:R-:W1:Y:S08]  /*f470*/  @P4 MUFU.RCP R6, R5 ;  /* 0x0000000500064308 */ /* 0x000e700000001000 */
[----:B------:R-:W2:Y:S01]  /*f480*/  @P3 MUFU.RCP R7, R4 ;  /* 0x0000000400073308 */ /* 0x000ea20000001000 */
[----:B-1----:R-:W-:-:S07]  /*f490*/  FMUL.FTZ R112, R6, R112 ;  /* 0x0000007006707220 */ /* 0x002fce0000410000 */
[----:B------:R-:W1:Y:S01]  /*f4a0*/  @P4 MUFU.LG2 R5, R5 ;  /* 0x0000000500054308 */ /* 0x000e620000000c00 */
[C---:B------:R-:W-:Y:S02]  /*f4b0*/  FMUL.FTZ R113, R6.reuse, R113 ;  /* 0x0000007106717220 */ /* 0x040fe40000410000 */
[C---:B------:R-:W-:Y:S02]  /*f4c0*/  FMUL.FTZ R68, R6.reuse, R68 ;  /* 0x0000004406447220 */ /* 0x040fe40000410000 */
[C---:B------:R-:W-:Y:S01]  /*f4d0*/  FMUL.FTZ R69, R6.reuse, R69 ;  /* 0x0000004506457220 */ /* 0x040fe20000410000 */
[----:B------:R-:W-:Y:S01]  /*f4e0*/  F2FP.BF16.PACK_AB R112, R113, R112 ;  /* 0x000000707170723e */ /* 0x000fe200000010ff */
[C---:B------:R-:W-:Y:S01]  /*f4f0*/  FMUL.FTZ R72, R6.reuse, R72 ;  /* 0x0000004806487220 */ /* 0x040fe20000410000 */
[----:B------:R-:W4:Y:S01]  /*f500*/  @P3 MUFU.LG2 R4, R4 ;  /* 0x0000000400043308 */ /* 0x000f220000000c00 */
[C---:B------:R-:W-:Y:S01]  /*f510*/  FMUL.FTZ R73, R6.reuse, R73 ;  /* 0x0000004906497220 */ /* 0x040fe20000410000 */
[----:B------:R-:W-:Y:S01]  /*f520*/  F2FP.BF16.PACK_AB R68, R69, R68 ;  /* 0x000000444544723e */ /* 0x000fe200000010ff */
[----:B------:R-:W-:-:S02]  /*f530*/  FMUL.FTZ R76, R6, R76 ;  /* 0x0000004c064c7220 */ /* 0x000fc40000410000 */
[C---:B------:R-:W-:Y:S01]  /*f540*/  FMUL.FTZ R77, R6.reuse, R77 ;  /* 0x0000004d064d7220 */ /* 0x040fe20000410000 */
[----:B------:R-:W-:Y:S01]  /*f550*/  F2FP.BF16.PACK_AB R72, R73, R72 ;  /* 0x000000484948723e */ /* 0x000fe200000010ff */
[C---:B------:R-:W-:Y:S02]  /*f560*/  FMUL.FTZ R80, R6.reuse, R80 ;  /* 0x0000005006507220 */ /* 0x040fe40000410000 */
[C---:B------:R-:W-:Y:S01]  /*f570*/  FMUL.FTZ R81, R6.reuse, R81 ;  /* 0x0000005106517220 */ /* 0x040fe20000410000 */
[----:B------:R-:W-:Y:S01]  /*f580*/  F2FP.BF16.PACK_AB R76, R77, R76 ;  /* 0x0000004c4d4c723e */ /* 0x000fe200000010ff */
[C---:B------:R-:W-:Y:S02]  /*f590*/  FMUL.FTZ R84, R6.reuse, R84 ;  /* 0x0000005406547220 */ /* 0x040fe40000410000 */
        /* <DEDUP_REMOVED lines=18> */
[----:B------:R-:W-:Y:S01]  /*f6c0*/  FMUL.FTZ R105, R6, R105 ;  /* 0x0000006906697220 */ /* 0x000fe20000410000 */
[----:B---3--:R-:W-:Y:S01]  /*f6d0*/  SHF.R.S32.HI R6, RZ, 0x1f, R3 ;  /* 0x0000001fff067819 */ /* 0x008fe20000011403 */
[----:B--2---:R-:W-:Y:S01]  /*f6e0*/  FMUL.FTZ R115, R7, R115 ;  /* 0x0000007307737220 */ /* 0x004fe20000410000 */
[----:B------:R-:W-:Y:S01]  /*f6f0*/  F2FP.BF16.PACK_AB R100, R101, R100 ;  /* 0x000000646564723e */ /* 0x000fe200000010ff */
[C---:B------:R-:W-:Y:S01]  /*f700*/  FMUL.FTZ R114, R7.reuse, R114 ;  /* 0x0000007207727220 */ /* 0x040fe20000410000 */
[C---:B------:R-:W-:Y:S01]  /*f710*/  LEA.HI R8, R6.reuse, R3, RZ, 0x2 ;  /* 0x0000000306087211 */ /* 0x040fe200078f10ff */
[C---:B------:R-:W-:Y:S01]  /*f720*/  FMUL.FTZ R71, R7.reuse, R71 ;  /* 0x0000004707477220 */ /* 0x040fe20000410000 */
[----:B------:R-:W-:Y:S01]  /*f730*/  LEA.HI R6, R6, R3, RZ, 0x5 ;  /* 0x0000000306067211 */ /* 0x000fe200078f28ff */
[C---:B------:R-:W-:Y:S01]  /*f740*/  FMUL.FTZ R70, R7.reuse, R70 ;  /* 0x0000004607467220 */ /* 0x040fe20000410000 */
[----:B------:R-:W-:Y:S01]  /*f750*/  SHF.R.S32.HI R9, RZ, 0x2, R8 ;  /* 0x00000002ff097819 */ /* 0x000fe20000011408 */
[C---:B------:R-:W-:Y:S01]  /*f760*/  FMUL.FTZ R75, R7.reuse, R75 ;  /* 0x0000004b074b7220 */ /* 0x040fe20000410000 */
[----:B------:R-:W-:Y:S01]  /*f770*/  LOP3.LUT R12, R8, 0xfffffffc, RZ, 0xc0, !PT ;  /* 0xfffffffc080c7812 */ /* 0x000fe200078ec0ff */
[C---:B------:R-:W-:Y:S01]  /*f780*/  FMUL.FTZ R74, R7.reuse, R74 ;  /* 0x0000004a074a7220 */ /* 0x040fe20000410000 */
[----:B------:R-:W-:Y:S01]  /*f790*/  SHF.R.S32.HI R10, RZ, 0x1f, R9 ;  /* 0x0000001fff0a7819 */ /* 0x000fe20000011409 */
[C---:B------:R-:W-:Y:S01]  /*f7a0*/  FMUL.FTZ R79, R7.reuse, R79 ;  /* 0x0000004f074f7220 */ /* 0x040fe20000410000 */
[----:B------:R-:W-:Y:S01]  /*f7b0*/  SHF.R.S32.HI R11, RZ, 0x5, R6 ;  /* 0x00000005ff0b7819 */ /* 0x000fe20000011406 */
[C---:B------:R-:W-:Y:S01]  /*f7c0*/  FMUL.FTZ R78, R7.reuse, R78 ;  /* 0x0000004e074e7220 */ /* 0x040fe20000410000 */
[----:B------:R-:W-:Y:S01]  /*f7d0*/  LEA.HI R10, R10, R9, RZ, 0x3 ;  /* 0x000000090a0a7211 */ /* 0x000fe200078f18ff */
[----:B------:R-:W-:Y:S01]  /*f7e0*/  FMUL.FTZ R83, R7, R83 ;  /* 0x0000005307537220 */ /* 0x000fe20000410000 */
[----:B------:R-:W-:Y:S01]  /*f7f0*/  F2FP.BF16.PACK_AB R114, R115, R114 ;  /* 0x000000727372723e */ /* 0x000fe200000010ff */
[C---:B------:R-:W-:Y:S01]  /*f800*/  FMUL.FTZ R82, R7.reuse, R82 ;  /* 0x0000005207527220 */ /* 0x040fe20000410000 */
[----:B------:R-:W-:Y:S01]  /*f810*/  LOP3.LUT R10, R10, 0xfffffff8, RZ, 0xc0, !PT ;  /* 0xfffffff80a0a7812 */ /* 0x000fe200078ec0ff */
[----:B------:R-:W-:Y:S01]  /*f820*/  FMUL.FTZ R87, R7, R87 ;  /* 0x0000005707577220 */ /* 0x000fe20000410000 */
[----:B------:R-:W-:Y:S01]  /*f830*/  F2FP.BF16.PACK_AB R70, R71, R70 ;  /* 0x000000464746723e */ /* 0x000fe200000010ff */
[----:B------:R-:W-:Y:S01]  /*f840*/  FMUL.FTZ R86, R7, R86 ;  /* 0x0000005607567220 */ /* 0x000fe20000410000 */
[----:B------:R-:W-:Y:S01]  /*f850*/  IADD3 R10, R9, -R10, RZ ;  /* 0x8000000a090a7210 */ /* 0x000fe20007ffe0ff */
[----:B------:R-:W-:Y:S01]  /*f860*/  FMUL.FTZ R91, R7, R91 ;  /* 0x0000005b075b7220 */ /* 0x000fe20000410000 */
[----:B------:R-:W-:Y:S01]  /*f870*/  F2FP.BF16.PACK_AB R74, R75, R74 ;  /* 0x0000004a4b4a723e */ /* 0x000fe200000010ff */
        /* <DEDUP_REMOVED lines=14> */
[C---:B------:R-:W-:Y:S01]  /*f960*/  FMUL.FTZ R103, R7.reuse, R103 ;  /* 0x0000006707677220 */ /* 0x040fe20000410000 */
[----:B------:R-:W-:Y:S01]  /*f970*/  LOP3.LUT R6, R6, 0xffffffe0, RZ, 0xc0, !PT ;  /* 0xffffffe006067812 */ /* 0x000fe200078ec0ff */
[----:B------:R-:W-:Y:S01]  /*f980*/  FMUL.FTZ R102, R7, R102 ;  /* 0x0000006607667220 */ /* 0x000fe20000410000 */
[----:B------:R-:W-:Y:S01]  /*f990*/  F2FP.BF16.PACK_AB R110, R111, R110 ;  /* 0x0000006e6f6e723e */ /* 0x000fe200000010ff */
[C---:B------:R-:W-:Y:S01]  /*f9a0*/  FMUL.FTZ R107, R7.reuse, R107 ;  /* 0x0000006b076b7220 */ /* 0x040fe20000410000 */
[----:B------:R-:W-:Y:S01]  /*f9b0*/  IADD3 R6, -R6, R3, RZ ;  /* 0x0000000306067210 */ /* 0x000fe20007ffe1ff */
[----:B------:R-:W-:Y:S01]  /*f9c0*/  FMUL.FTZ R106, R7, R106 ;  /* 0x0000006a076a7220 */ /* 0x000fe20000410000 */
[----:B------:R-:W-:Y:S01]  /*f9d0*/  LEA.HI R7, R10, R10, RZ, 0x1 ;  /* 0x0000000a0a077211 */ /* 0x000fe200078f08ff */
[----:B------:R-:W-:Y:S01]  /*f9e0*/  IMAD.IADD R12, R3, 0x1, -R12 ;  /* 0x00000001030c7824 */ /* 0x000fe200078e0a0c */
[----:B------:R-:W-:Y:S01]  /*f9f0*/  F2FP.BF16.PACK_AB R102, R103, R102 ;  /* 0x000000666766723e */ /* 0x000fe200000010ff */
[----:B-1----:R-:W-:Y:S01]  /*fa00*/  @P4 FMUL.FTZ R5, R5, 0.69314718246459960938 ;  /* 0x3f31721805054820 */ /* 0x002fe20000410000 */
[----:B------:R-:W-:Y:S01]  /*fa10*/  SHF.R.S32.HI R13, RZ, 0x1, R7 ;  /* 0x00000001ff0d7819 */ /* 0x000fe20000011407 */
[----:B------:R-:W-:Y:S01]  /*fa20*/  IMAD R12, R11, 0x100, R12 ;  /* 0x000001000b0c7824 */ /* 0x000fe200078e020c */
[----:B------:R-:W-:Y:S01]  /*fa30*/  LOP3.LUT R7, R7, 0x3fffffe, RZ, 0xc0, !PT ;  /* 0x03fffffe07077812 */ /* 0x000fe200078ec0ff */
[----:B------:R-:W-:Y:S01]  /*fa40*/  IMAD.MOV.U32 R3, RZ, RZ, 0x7f800000 ;  /* 0x7f800000ff037424 */ /* 0x000fe200078e00ff */
[----:B------:R-:W-:Y:S01]  /*fa50*/  SHF.L.U32 R14, R13, 0x6, RZ ;  /* 0x000000060d0e7819 */ /* 0x000fe200000006ff */
[----:B------:R-:W-:Y:S01]  /*fa60*/  @P4 FFMA.FTZ R3, R2, c[0x0][0x238], R5 ;  /* 0x00008e0002034a23 */ /* 0x000fe20000010005 */
[----:B------:R-:W-:-:S02]  /*fa70*/  IADD3 R7, R10, -R7, RZ ;  /* 0x800000070a077210 */ /* 0x000fc40007ffe0ff */
[----:B------:R-:W-:Y:S02]  /*fa80*/  LOP3.LUT R14, R14, 0xc0, RZ, 0xc0, !PT ;  /* 0x000000c00e0e7812 */ /* 0x000fe400078ec0ff */
[----:B------:R-:W-:Y:S02]  /*fa90*/  LOP3.LUT R10, R13, 0x1, RZ, 0xc0, !PT ;  /* 0x000000010d0a7812 */ /* 0x000fe400078ec0ff */
[----:B------:R-:W-:Y:S02]  /*faa0*/  LEA R7, R7, R12, 0x4 ;  /* 0x0000000c07077211 */ /* 0x000fe400078e20ff */
[----:B------:R-:W-:Y:S01]  /*fab0*/  LEA.HI R14, R14, R14, RZ, 0x1d ;  /* 0x0000000e0e0e7211 */ /* 0x000fe200078fe8ff */
[----:B------:R-:W1:Y:S01]  /*fac0*/  LDC.U8 R12, c[0x0][0x328] ;  /* 0x0000ca00ff0c7b82 */ /* 0x000e620000000000 */
[----:B------:R-:W-:Y:S02]  /*fad0*/  ISETP.NE.U32.AND P1, PT, R10, 0x1, PT ;  /* 0x000000010a00780c */ /* 0x000fe40003f25070 */
[----:B------:R-:W-:-:S02]  /*fae0*/  LEA R7, R7, R14, 0x1 ;  /* 0x0000000e07077211 */ /* 0x000fc400078e08ff */
[----:B------:R-:W-:Y:S02]  /*faf0*/  LOP3.LUT P0, RZ, R13, 0x2, RZ, 0xc0, !PT ;  /* 0x000000020dff7812 */ /* 0x000fe4000780c0ff */
[----:B------:R-:W-:Y:S01]  /*fb00*/  F2FP.BF16.PACK_AB R106, R107, R106 ;  /* 0x0000006a6b6a723e */ /* 0x000fe200000010ff */
[----:B------:R-:W-:Y:S01]  /*fb10*/  IMAD.SHL.U32 R15, R7, 0x2, RZ ;  /* 0x00000002070f7824 */ /* 0x000fe200078e00ff */
[----:B------:R-:W-:-:S04]  /*fb20*/  MOV R7, 0x20 ;  /* 0x0000002000077802 */ /* 0x000fc80000000f00 */
[----:B------:R-:W-:Y:S01]  /*fb30*/  IADD3 R13, R15, -0x10, RZ ;  /* 0xfffffff00f0d7810 */ /* 0x000fe20007ffe0ff */
[----:B------:R-:W-:Y:S01]  /*fb40*/  STS [R15], R112 ;  /* 0x000000700f007388 */ /* 0x000fe20000000800 */
[----:B------:R-:W-:Y:S02]  /*fb50*/  SEL R10, R7, 0xffffffe0, !P0 ;  /* 0xffffffe0070a7807 */ /* 0x000fe40004000000 */
[C---:B------:R-:W-:Y:S01]  /*fb60*/  @P1 IADD3 R13, R15.reuse, 0x10, RZ ;  /* 0x000000100f0d1810 */ /* 0x040fe20007ffe0ff */
[----:B------:R-:W-:Y:S01]  /*fb70*/  STS [R15+0x200], R114 ;  /* 0x000200720f007388 */ /* 0x000fe20000000800 */
[----:B------:R-:W-:Y:S02]  /*fb80*/  IADD3 R33, R15, R10, RZ ;  /* 0x0000000a0f217210 */ /* 0x000fe40007ffe0ff */
[----:B------:R-:W-:Y:S01]  /*fb90*/  ISETP.NE.AND P1, PT, R178, -0x1, PT ;  /* 0xffffffffb200780c */ /* 0x000fe20003f25270 */
[----:B------:R-:W-:Y:S01]  /*fba0*/  IMAD.IADD R37, R10, 0x1, R13 ;  /* 0x000000010a257824 */ /* 0x000fe200078e020d */
[----:B------:R-:W-:Y:S01]  /*fbb0*/  STS [R13], R68 ;  /* 0x000000440d007388 */ /* 0x000fe20000000800 */
[----:B-1----:R-:W-:-:S03]  /*fbc0*/  ISETP.NE.AND P2, PT, R12, RZ, PT ;  /* 0x000000ff0c00720c */ /* 0x002fc60003f45270 */
[----:B------:R-:W-:Y:S01]  /*fbd0*/  STS [R13+0x200], R70 ;  /* 0x000200460d007388 */ /* 0x000fe20000000800 */
[----:B------:R-:W-:-:S03]  /*fbe0*/  ISETP.NE.OR P0, PT, R178, -0x1, !P2 ;  /* 0xffffffffb200780c */ /* 0x000fc60005705670 */
[----:B------:R-:W-:Y:S03]  /*fbf0*/  STS [R33], R72 ;  /* 0x0000004821007388 */ /* 0x000fe60000000800 */
[C---:B------:R-:W-:Y:S01]  /*fc00*/  @P1 IMAD.WIDE.U32 R38, R178.reuse, c[0x0][0x1e8], RZ ;  /* 0x00007a00b2261a25 */ /* 0x040fe200078e00ff */
[----:B------:R-:W-:Y:S04]  /*fc10*/  STS [R33+0x200], R74 ;  /* 0x0002004a21007388 */ /* 0x000fe80000000800 */
[----:B------:R-:W-:Y:S04]  /*fc20*/  STS [R37], R76 ;  /* 0x0000004c25007388 */ /* 0x000fe80000000800 */
[----:B------:R-:W-:Y:S04]  /*fc30*/  STS [R37+0x200], R78 ;  /* 0x0002004e25007388 */ /* 0x000fe80000000800 */
        /* <DEDUP_REMOVED lines=15> */
[----:B------:R1:W-:Y:S04]  /*fd30*/  STS [R37+0x2200], R106 ;  /* 0x0022006a25007388 */ /* 0x0003e80000000800 */
[----:B------:R-:W-:Y:S06]  /*fd40*/  BAR.SYNC.DEFER_BLOCKING 0x0 ;  /* 0x0000000000007b1d */ /* 0x000fec0000010000 */
[----:B------:R-:W2:Y:S04]  /*fd50*/  S2R R7, SR_CTAID.Y ;  /* 0x0000000000077919 */ /* 0x000ea80000002600 */
[----:B------:R-:W3:Y:S01]  /*fd60*/  S2R R10, SR_CTAID.Z ;  /* 0x00000000000a7919 */ /* 0x000ee20000002700 */
[----:B-1----:R-:W-:-:S02]  /*fd70*/  @P1 IMAD R37, R178, c[0x0][0x1ec], R39 ;  /* 0x00007b00b2251a24 */ /* 0x002fc400078e0227 */
[----:B----4-:R-:W-:Y:S01]  /*fd80*/  @P3 FMUL.FTZ R39, R4, 0.69314718246459960938 ;  /* 0x3f31721804273820 */ /* 0x010fe20000410000 */
[----:B------:R1:W4:Y:S04]  /*fd90*/  LDS.128 R28, [R181] ;  /* 0x00000000b51c7984 */ /* 0x0003280000000c00 */
[----:B------:R1:W1:Y:S01]  /*fda0*/  LDS.128 R24, [R181+0x800] ;  /* 0x00080000b5187984 */ /* 0x0002620000000c00 */
[C---:B--2---:R-:W-:Y:S01]  /*fdb0*/  @!P1 IMAD.WIDE.U32 R40, R7.reuse, c[0x0][0x1e0], RZ ;  /* 0x0000780007289a25 */ /* 0x044fe200078e00ff */
[----:B------:R-:W-:Y:S02]  /*fdc0*/  @!P1 SHF.R.S32.HI R36, RZ, 0x1f, R7 ;  /* 0x0000001fff249819 */ /* 0x000fe40000011407 */
[----:B------:R2:W1:Y:S01]  /*fdd0*/  LDS.128 R20, [R181+0x1000] ;  /* 0x00100000b5147984 */ /* 0x0004620000000c00 */
[----:B------:R-:W-:Y:S01]  /*fde0*/  @!P0 IMAD R178, R7, c[0x0][0x214], RZ ;  /* 0x0000850007b28a24 */ /* 0x000fe200078e02ff */
[----:B------:R-:W-:-:S02]  /*fdf0*/  @!P1 MOV R38, R40 ;  /* 0x0000002800269202 */ /* 0x000fc40000000f00 */
[----:B------:R2:W1:Y:S01]  /*fe00*/  LDS.128 R16, [R181+0x1800] ;  /* 0x00180000b5107984 */ /* 0x0004620000000c00 */
[----:B------:R-:W-:Y:S01]  /*fe10*/  SHF.R.S32.HI R40, RZ, 0x1f, R11 ;  /* 0x0000001fff287819 */ /* 0x000fe2000001140b */
[----:B------:R-:W-:Y:S01]  /*fe20*/  @!P1 IMAD R36, R36, c[0x0][0x1e0], RZ ;  /* 0x0000780024249a24 */ /* 0x000fe200078e02ff */
[----:B------:R-:W-:Y:S01]  /*fe30*/  LOP3.LUT P0, RZ, R6, 0x3, RZ, 0xc0, !PT ;  /* 0x0000000306ff7812 */ /* 0x000fe2000780c0ff */
[----:B------:R2:W1:Y:S01]  /*fe40*/  LDS.128 R12, [R181+0x2000] ;  /* 0x00200000b50c7984 */ /* 0x0004620000000c00 */
[----:B------:R-:W-:Y:S01]  /*fe50*/  LEA.HI R40, R40, R11, RZ, 0x2 ;  /* 0x0000000b28287211 */ /* 0x000fe200078f10ff */
[C---:B------:R-:W-:Y:S01]  /*fe60*/  @!P1 IMAD R36, R7.reuse, c[0x0][0x1e4], R36 ;  /* 0x0000790007249a24 */ /* 0x040fe200078e0224 */
[----:B------:R-:W-:Y:S01]  /*fe70*/  MOV R6, 0x7f800000 ;  /* 0x7f80000000067802 */ /* 0x000fe20000000f00 */
[----:B------:R2:W1:Y:S01]  /*fe80*/  LDS.128 R32, [R181+0x2800] ;  /* 0x00280000b5207984 */ /* 0x0004620000000c00 */
[----:B------:R-:W-:Y:S01]  /*fe90*/  LOP3.LUT R40, R40, 0xffffffc, RZ, 0xc0, !PT ;  /* 0x0ffffffc28287812 */ /* 0x000fe200078ec0ff */
[----:B---3--:R-:W-:Y:S01]  /*fea0*/  @!P2 IMAD R7, R7, c[0x0][0x1c0], R10 ;  /* 0x000070000707aa24 */ /* 0x008fe200078e020a */
[----:B------:R-:W-:Y:S01]  /*feb0*/  @!P1 IADD3 R37, R41, R36, RZ ;  /* 0x0000002429259210 */ /* 0x000fe20007ffe0ff */
[----:B------:R-:W-:Y:S01]  /*fec0*/  @P2 IMAD R178, R10, c[0x0][0x234], R178 ;  /* 0x00008d000ab22a24 */ /* 0x000fe200078e02b2 */
[----:B------:R-:W-:Y:S01]  /*fed0*/  IADD3 R40, R11, -R40, RZ ;  /* 0x800000280b287210 */ /* 0x000fe20007ffe0ff */
[----:B------:R-:W-:-:S02]  /*fee0*/  @P3 FFMA.FTZ R6, R0, c[0x0][0x238], R39 ;  /* 0x00008e0000063a23 */ /* 0x000fc40000010027 */
[----:B------:R-:W-:Y:S01]  /*fef0*/  @!P2 IMAD R178, R7, c[0x0][0x214], RZ ;  /* 0x0000850007b2aa24 */ /* 0x000fe200078e02ff */
[----:B------:R-:W-:Y:S01]  /*ff00*/  LEA R40, R40, R179, 0x4 ;  /* 0x000000b328287211 */ /* 0x000fe200078e20ff */
[----:B------:R-:W-:Y:S05]  /*ff10*/  @P0 BRA `(.L_x_719) ;  /* 0x000000d000000947 */ /* 0x000fea0003800000 */
[----:B------:R-:W3:Y:S01]  /*ff20*/  S2R R7, SR_CTAID.X ;  /* 0x0000000000077919 */ /* 0x000ee20000002500 */
[----:B------:R-:W-:Y:S01]  /*ff30*/  IADD3 R2, R40, 0x8, RZ ;  /* 0x0000000828027810 */ /* 0x000fe20007ffe0ff */
[C---:B---3--:R-:W-:Y:S02]  /*ff40*/  IMAD R11, R7.reuse, 0x40, R178 ;  /* 0x00000040070b7824 */ /* 0x048fe400078e02b2 */
[----:B------:R-:W-:-:S03]  /*ff50*/  IMAD R7, R7, -0x40, R182 ;  /* 0xffffffc007077824 */ /* 0x000fc600078e02b6 */
[----:B------:R-:W-:Y:S02]  /*ff60*/  SHF.R.S32.HI R5, RZ, 0x1f, R11 ;  /* 0x0000001fff057819 */ /* 0x000fe4000001140b */
[C---:B------:R-:W-:Y:S02]  /*ff70*/  IADD3 R0, P0, R40.reuse, R11, RZ ;  /* 0x0000000b28007210 */ /* 0x040fe40007f1e0ff */
[-C--:B------:R-:W-:Y:S02]  /*ff80*/  ISETP.GE.AND P2, PT, R40, R7.reuse, PT ;  /* 0x000000072800720c */ /* 0x080fe40003f46270 */
[----:B------:R-:W-:Y:S02]  /*ff90*/  ISETP.GE.AND P1, PT, R2, R7, PT ;  /* 0x000000070200720c */ /* 0x000fe40003f26270 */
[----:B------:R-:W-:Y:S02]  /*ffa0*/  LEA.HI.X.SX32 R5, R40, R5, 0x1, P0 ;  /* 0x0000000528057211 */ /* 0x000fe400000f0eff */
[----:B------:R-:W-:-:S04]  /*ffb0*/  LEA R4, P0, R0, c[0x0][0x200], 0x2 ;  /* 0x0000800000047a11 */ /* 0x000fc800078010ff */
[----:B------:R-:W-:-:S05]  /*ffc0*/  LEA.HI.X R5, R0, c[0x0][0x204], R5, 0x2, P0 ;  /* 0x0000810000057a11 */ /* 0x000fca00000f1405 */
[----:B------:R3:W-:Y:S04]  /*ffd0*/  @!P2 STG.E [R4.64], R3 ;  /* 0x000000030400a986 */ /* 0x0007e8000c101906 */
[----:B------:R3:W-:Y:S02]  /*ffe0*/  @!P1 STG.E [R4.64+0x20], R6 ;  /* 0x0000200604009986 */ /* 0x0007e4000c101906 */
.L_x_719:
[----:B------:R-:W-:Y:S05]  /*fff0*/  BSYNC B0 ;  /* 0x0000000000007941 */ /* 0x000fea0003800000 */
.L_x_718:
[----:B---3--:R-:W3:Y:S01]  /*10000*/  S2R R5, SR_CTAID.X ;  /* 0x0000000000057919 */ /* 0x008ee20000002500 */
[----:B------:R-:W-:Y:S01]  /*10010*/  SHF.R.S32.HI R2, RZ, 0x1f, R10 ;  /* 0x0000001fff027819 */ /* 0x000fe2000001140a */
[----:B------:R-:W-:Y:S04]  /*10020*/  BSSY B0, `(.L_x_720) ;  /* 0x000001c000007945 */ /* 0x000fe80003800000 */
[----:B------:R-:W-:-:S04]  /*10030*/  IMAD R7, R2, c[0x0][0x1f0], RZ ;  /* 0x00007c0002077a24 */ /* 0x000fc800078e02ff */
[----:B------:R-:W-:Y:S01]  /*10040*/  IMAD R7, R10, c[0x0][0x1f4], R7 ;  /* 0x00007d000a077a24 */ /* 0x000fe200078e0207 */
[----:B---3--:R-:W-:-:S04]  /*10050*/  SHF.L.U32 R3, R5, 0x6, RZ ;  /* 0x0000000605037819 */ /* 0x008fc800000006ff */
[----:B------:R-:W-:Y:S01]  /*10060*/  SHF.R.S32.HI R0, RZ, 0x1f, R3 ;  /* 0x0000001fff007819 */ /* 0x000fe20000011403 */
[C---:B------:R-:W-:Y:S01]  /*10070*/  IMAD.WIDE.U32 R40, R3.reuse, c[0x0][0x1e8], R184 ;  /* 0x00007a0003287a25 */ /* 0x040fe200078e00b8 */
[----:B------:R-:W-:-:S03]  /*10080*/  IADD3 R2, -R3, R182, RZ ;  /* 0x000000b603027210 */ /* 0x000fc60007ffe1ff */
[----:B------:R-:W-:Y:S01]  /*10090*/  IMAD R0, R0, c[0x0][0x1e8], RZ ;  /* 0x00007a0000007a24 */ /* 0x000fe200078e02ff */
[----:B------:R-:W-:-:S03]  /*100a0*/  IADD3 R38, P0, R38, R40, RZ ;  /* 0x0000002826267210 */ /* 0x000fc60007f1e0ff */
[----:B------:R-:W-:-:S05]  /*100b0*/  IMAD R0, R3, c[0x0][0x1ec], R0 ;  /* 0x00007b0003007a24 */ /* 0x000fca00078e0200 */
[----:B------:R-:W-:Y:S02]  /*100c0*/  IADD3.X R39, R37, R41, R0, P0, !PT ;  /* 0x0000002925277210 */ /* 0x000fe400007fe400 */
[----:B------:R-:W-:-:S03]  /*100d0*/  ISETP.GE.AND P0, PT, R9, R2, PT ;  /* 0x000000020900720c */ /* 0x000fc60003f06270 */
[----:B------:R-:W-:-:S05]  /*100e0*/  IMAD.WIDE.U32 R38, R10, c[0x0][0x1f0], R38 ;  /* 0x00007c000a267a25 */ /* 0x000fca00078e0026 */
[----:B------:R-:W-:-:S05]  /*100f0*/  IADD3 R3, R7, R39, RZ ;  /* 0x0000002707037210 */ /* 0x000fca0007ffe0ff */
        /* <DEDUP_REMOVED lines=11> */
[----:B----4-:R3:W-:Y:S04]  /*101b0*/  @!P2 STG.E.128 [R10.64], R28 ;  /* 0x0000001c0a00a986 */ /* 0x0107e8000c101d06 */
[----:B-1----:R3:W-:Y:S04]  /*101c0*/  @!P1 STG.E.128 [R10.64+0x40], R20 ;  /* 0x000040140a009986 */ /* 0x0027e8000c101d06 */
[----:B------:R3:W-:Y:S02]  /*101d0*/  @!P0 STG.E.128 [R10.64+0x80], R12 ;  /* 0x0000800c0a008986 */ /* 0x0007e4000c101d06 */
.L_x_721:
[----:B------:R-:W-:Y:S05]  /*101e0*/  BSYNC B0 ;  /* 0x0000000000007941 */ /* 0x000fea0003800000 */
.L_x_720:
[----:B------:R-:W-:Y:S01]  /*101f0*/  IMAD R5, R5, -0x40, R182 ;  /* 0xffffffc005057824 */ /* 0x000fe200078e02b6 */
[----:B------:R-:W-:-:S04]  /*10200*/  LEA.HI.SX32 R8, R8, 0x20, 0x1e ;  /* 0x0000002008087811 */ /* 0x000fc800078ff2ff */
[----:B------:R-:W-:-:S13]  /*10210*/  ISETP.GE.AND P0, PT, R8, R5, PT ;  /* 0x000000050800720c */ /* 0x000fda0003f06270 */
[----:B------:R-:W-:Y:S05]  /*10220*/  @P0 EXIT ;  /* 0x000000000000094d */ /* 0x000fea0003800000 */
[----:B------:R-:W-:Y:S01]  /*10230*/  IADD3 R9, P0, R9, 0x20, RZ ;  /* 0x0000002009097810 */ /* 0x000fe20007f1e0ff */
[----:B------:R-:W-:Y:S01]  /*10240*/  IMAD.MOV.U32 R2, RZ, RZ, R38 ;  /* 0x000000ffff027224 */ /* 0x000fe200078e0026 */
[----:B------:R-:W-:-:S03]  /*10250*/  ISETP.GE.AND P1, PT, R184, c[0x0][0x220], PT ;  /* 0x00008800b8007a0c */ /* 0x000fc60003f26270 */
        /* <DEDUP_REMOVED lines=8> */
[----:B-1----:R1:W-:Y:S01]  /*102e0*/  @!P0 STG.E.128 [R4.64+0x40], R16 ;  /* 0x0000401004008986 */ /* 0x0023e2000c101d06 */
[----:B------:R-:W-:-:S03]  /*102f0*/  ISETP.GE.AND P0, PT, R174, c[0x0][0x220], PT ;  /* 0x00008800ae007a0c */ /* 0x000fc60003f06270 */
[----:B------:R1:W-:Y:S10]  /*10300*/  @!P1 STG.E.128 [R4.64], R24 ;  /* 0x0000001804009986 */ /* 0x0003f4000c101d06 */
[----:B------:R-:W-:Y:S05]  /*10310*/  @P0 EXIT ;  /* 0x000000000000094d */ /* 0x000fea0003800000 */
[----:B------:R-:W-:Y:S01]  /*10320*/  STG.E.128 [R4.64+0x80], R32 ;  /* 0x0000802004007986 */ /* 0x000fe2000c101d06 */
[----:B------:R-:W-:Y:S05]  /*10330*/  EXIT ;  /* 0x000000000000794d */ /* 0x000fea0003800000 */
.L_x_722:
        /* <DEDUP_REMOVED lines=12> */
.L_x_6318:


//--------------------- .text._ZN5flash24flash_fwd_splitkv_kernelI23Flash_fwd_kernel_traitsILi96ELi64ELi128ELi4ELb0ELb0EN7cutlass10bfloat16_tE19Flash_kernel_traitsILi96ELi64ELi128ELi4ES3_EELb1ELb0ELb0ELb0ELb0ELb1ELb0ELb0EEEvNS_16Flash_fwd_paramsE --------------------------
	.section	.text._ZN5flash24flash_fwd_splitkv_kernelI23Flash_fwd_kernel_traitsILi96ELi64ELi128ELi4ELb0ELb0EN7cutlass10bfloat16_tE19Flash_kernel_traitsILi96ELi64ELi128ELi4ES3_EELb1ELb0ELb0ELb0ELb0ELb1ELb0ELb0EEEvNS_16Flash_fwd_paramsE,"ax",@progbits
	.sectioninfo	@"SHI_REGISTERS=255"
	.align	128
        .global         _ZN5flash24flash_fwd_splitkv_kernelI23Flash_fwd_kernel_traitsILi96ELi64ELi128ELi4ELb0ELb0EN7cutlass10bfloat16_tE19Flash_kernel_traitsILi96ELi64ELi128ELi4ES3_EELb1ELb0ELb0ELb0ELb0ELb1ELb0ELb0EEEvNS_16Flash_fwd_paramsE
        .type           _ZN5flash24flash_fwd_splitkv_kernelI23Flash_fwd_kernel_traitsILi96ELi64ELi128ELi4ELb0ELb0EN7cutlass10bfloat16_tE19Flash_kernel_traitsILi96ELi64ELi128ELi4ES3_EELb1ELb0ELb0ELb0ELb0ELb1ELb0ELb0EEEvNS_16Flash_fwd_paramsE,@function
        .size           _ZN5flash24flash_fwd_splitkv_kernelI23Flash_fwd_kernel_traitsILi96ELi64ELi128ELi4ELb0ELb0EN7cutlass10bfloat16_tE19Flash_kernel_traitsILi96ELi64ELi128ELi4ES3_EELb1ELb0ELb0ELb0ELb0ELb1ELb0ELb0EEEvNS_16Flash_fwd_paramsE,(.L_x_6319 - _ZN5flash24flash_fwd_splitkv_kernelI23Flash_fwd_kernel_traitsILi96ELi64ELi128ELi4ELb0ELb0EN7cutlass10bfloat16_tE19Flash_kernel_traitsILi96ELi64ELi128ELi4ES3_EELb1ELb0ELb0ELb0ELb0ELb1ELb0ELb0EEEvNS_16Flash_fwd_paramsE)
        .other          _ZN5flash24flash_fwd_splitkv_kernelI23Flash_fwd_kernel_traitsILi96ELi64ELi128ELi4ELb0ELb0EN7cutlass10bfloat16_tE19Flash_kernel_traitsILi96ELi64ELi128ELi4ES3_EELb1ELb0ELb0ELb0ELb0ELb1ELb0ELb0EEEvNS_16Flash_fwd_paramsE,@"STO_CUDA_ENTRY STV_DEFAULT"
_ZN5flash24flash_fwd_splitkv_kernelI23Flash_fwd_kernel_traitsILi96ELi64ELi128ELi4ELb0ELb0EN7cutlass10bfloat16_tE19Flash_kernel_traitsILi96ELi64ELi128ELi4ES3_EELb1ELb0ELb0ELb0ELb0ELb1ELb0ELb0EEEvNS_16Flash_fwd_paramsE:
.text._ZN5flash24flash_fwd_splitkv_kernelI23Flash_fwd_kernel_traitsILi96ELi64ELi128ELi4ELb0ELb0EN7cutlass10bfloat16_tE19Flash_kernel_traitsILi96ELi64ELi128ELi4ES3_EELb1ELb0ELb0ELb0ELb0ELb1ELb0ELb0EEEvNS_16Flash_fwd_paramsE:
        /* <DEDUP_REMOVED lines=33> */
.L_x_723:
[----:B-1-34-:R-:W-:Y:S02]  /*0210*/  MOV R0, c[0x0][0x218] ;  /* 0x0000860000007a02 */ /* 0x01afe40000000f00 */
.L_x_724:
        /* <DEDUP_REMOVED lines=80> */
.L_x_727:
[----:B------:R-:W-:Y:S05]  /*0720*/  BSYNC B0 ;  /* 0x0000000000007941 */ /* 0x000fea0003800000 */
.L_x_726:
        /* <DEDUP_REMOVED lines=19> */
.L_x_729:
[----:B------:R-:W-:Y:S05]  /*0860*/  BSYNC B0 ;  /* 0x0000000000007941 */ /* 0x000fea0003800000 */
.L_x_728:
        /* <DEDUP_REMOVED lines=13> */
.L_x_725:
        /* <DEDUP_REMOVED lines=92> */
.L_x_730:
        /* <DEDUP_REMOVED lines=15> */
.L_x_732:
        /* <DEDUP_REMOVED lines=49> */
.L_x_731:
        /* <DEDUP_REMOVED lines=110> */
.L_x_734:
[----:B------:R-:W-:Y:S05]  /*19e0*/  BSYNC B0 ;  /* 0x0000000000007941 */ /* 0x000fea0003800000 */
.L_x_733:
        /* <DEDUP_REMOVED lines=36> */
.L_x_736:
[----:B------:R-:W-:Y:S05]  /*1c30*/  BSYNC B0 ;  /* 0x0000000000007941 */ /* 0x000fea0003800000 */
.L_x_735:
        /* <DEDUP_REMOVED lines=33> */
.L_x_738:
[----:B------:R-:W-:Y:S05]  /*1e50*/  BSYNC B0 ;  /* 0x0000000000007941 */ /* 0x000fea0003800000 */
.L_x_737:
        /* <DEDUP_REMOVED lines=34> */
.L_x_740:
[----:B------:R-:W-:Y:S05]  /*2080*/  BSYNC B0 ;  /* 0x0000000000007941 */ /* 0x000fea0003800000 */
.L_x_739:
        /* <DEDUP_REMOVED lines=32> */
.L_x_742:
[----:B------:R-:W-:Y:S05]  /*2290*/  BSYNC B0 ;  /* 0x0000000000007941 */ /* 0x000fea0003800000 */
.L_x_741:
        /* <DEDUP_REMOVED lines=34> */
.L_x_744:
[----:B------:R-:W-:Y:S05]  /*24c0*/  BSYNC B0 ;  /* 0x0000000000007941 */ /* 0x000fea0003800000 */
.L_x_743:
        /* <DEDUP_REMOVED lines=84> */
.L_x_746:
[----:B------:R-:W-:Y:S05]  /*2a10*/  BSYNC B0 ;  /* 0x0000000000007941 */ /* 0x000fea0003800000 */
.L_x_745:
        /* <DEDUP_REMOVED lines=34> */
.L_x_748:
[----:B------:R-:W-:Y:S05]  /*2c40*/  BSYNC B0 ;  /* 0x0000000000007941 */ /* 0x000fea0003800000 */
.L_x_747:
        /* <DEDUP_REMOVED lines=34> */
.L_x_750:
[----:B------:R-:W-:Y:S05]  /*2e70*/  BSYNC B0 ;  /* 0x0000000000007941 */ /* 0x000fea0003800000 */
.L_x_749:
        /* <DEDUP_REMOVED lines=40> */
.L_x_752:
[----:B------:R-:W-:Y:S05]  /*3100*/  BSYNC B0 ;  /* 0x0000000000007941 */ /* 0x000fea0003800000 */
.L_x_751:
[----:B------:R-:W-:Y:S01]  /*3110*/  SHF.L.U32 R166, R166, 0x1, RZ ;  /* 0x00000001a6a67819 */ /* 0x000fe200000006ff */
[----:B------:R-:W-:Y:S01]  /*3120*/  LDSM.16.M88.4 R108, [R167] ;  /* 0x00000000a76c783b */ /* 0x000fe20000000200 */
[----:B------:R-:W-:Y:S02]  /*3130*/  LEA R165, R3, R167, 0x1 ;  /* 0x000000a703a57211 */ /* 0x000fe400078e08ff */
[----:B------:R-:W-:Y:S01]  /*3140*/  LEA R118, R5, R166, 0x1 ;  /* 0x000000a605767211 */ /* 0x000fe200078e08ff */
[----:B------:R-:W5:Y:S01]  /*3150*/  LDSM.16.M88.4 R16, [R166+0x3000] ;  /* 0x00300000a610783b */ /* 0x000f620000000200 */
[----:B------:R-:W-:Y:S02]  /*3160*/  ISETP.GE.AND P5, PT, R117, 0x2, PT ;  /* 0x000000027500780c */ /* 0x000fe40003fa6270 */
[C---:B------:R-:W-:Y:S01]  /*3170*/  IADD3 R136, R2.reuse, 0x8, RZ ;  /* 0x0000000802887810 */ /* 0x040fe20007ffe0ff */
[----:B------:R-:W1:Y:S01]  /*3180*/  LDSM.16.M88.4 R76, [R166+0x3800] ;  /* 0x00380000a64c783b */ /* 0x000e620000000200 */
[----:B------:R-:W-:-:S02]  /*3190*/  IMNMX R137, R2, R127, PT ;  /* 0x0000007f02897217 */ /* 0x000fc40003800200 */
[----:B------:R-:W-:Y:S01]  /*31a0*/  IMNMX R136, R136, R127, PT ;  /* 0x0000007f88887217 */ /* 0x000fe20003800200 */
[----:B------:R-:W2:Y:S04]  /*31b0*/  LDSM.16.M88.4 R68, [R166+0x3c00] ;  /* 0x003c0000a644783b */ /* 0x000ea80000000200 */
[----:B------:R-:W-:Y:S04]  /*31c0*/  LDSM.16.M88.4 R112, [R165] ;  /* 0x00000000a570783b */ /* 0x000fe80000000200 */
[----:B------:R-:W3:Y:S04]  /*31d0*/  LDSM.16.M88.4 R96, [R118+0x3000] ;  /* 0x003000007660783b */ /* 0x000ee80000000200 */
[----:B------:R-:W4:Y:S04]  /*31e0*/  LDSM.16.M88.4 R60, [R166+0x4000] ;  /* 0x00400000a63c783b */ /* 0x000f280000000200 */
[----:B------:R-:W2:Y:S04]  /*31f0*/  LDSM.16.M88.4 R52, [R166+0x4400] ;  /* 0x00440000a634783b */ /* 0x000ea80000000200 */
[----:B------:R-:W3:Y:S04]  /*3200*/  LDSM.16.M88.4 R36, [R118+0x3800] ;  /* 0x003800007624783b */ /* 0x000ee80000000200 */
[----:B-1----:R-:W1:Y:S04]  /*3210*/  LDSM.16.M88.4 R32, [R118+0x3c00] ;  /* 0x003c00007620783b */ /* 0x002e680000000200 */
[----:B------:R-:W1:Y:S01]  /*3220*/  LDSM.16.M88.4 R84, [R166+0x3400] ;  /* 0x00340000a654783b */ /* 0x000e620000000200 */
[C---:B-----5:R-:W-:Y:S03]  /*3230*/  HMMA.16816.F32.BF16 R20, R108.reuse, R16, RZ ;  /* 0x000000106c14723c */ /* 0x060fe600000418ff */
[----:B------:R-:W5:Y:S04]  /*3240*/  LDSM.16.M88.4 R44, [R166+0x4800] ;  /* 0x00480000a62c783b */ /* 0x000f680000000200 */
[----:B------:R-:W1:Y:S01]  /*3250*/  LDSM.16.M88.4 R100, [R166+0x4c00] ;  /* 0x004c0000a664783b */ /* 0x000e620000000200 */
[C---:B------:R-:W-:Y:S03]  /*3260*/  HMMA.16816.F32.BF16 R16, R108.reuse, R18, RZ ;  /* 0x000000126c10723c */ /* 0x040fe600000418ff */
[----:B------:R-:W-:Y:S04]  /*3270*/  LDSM.16.M88.4 R104, [R167+0x1000] ;  /* 0x00100000a768783b */ /* 0x000fe80000000200 */
[----:B----4-:R-:W4:Y:S01]  /*3280*/  LDSM.16.M88.4 R8, [R166+0x5000] ;  /* 0x00500000a608783b */ /* 0x010f220000000200 */
[C---:B------:R-:W-:Y:S03]  /*3290*/  HMMA.16816.F32.BF16 R80, R108.reuse, R76, RZ ;  /* 0x0000004c6c50723c */ /* 0x040fe600000418ff */
[----:B--2---:R-:W2:Y:S04]  /*32a0*/  LDSM.16.M88.4 R28, [R118+0x4000] ;  /* 0x00400000761c783b */ /* 0x004ea80000000200 */
[----:B------:R-:W1:Y:S01]  /*32b0*/  LDSM.16.M88.4 R24, [R118+0x4400] ;  /* 0x004400007618783b */ /* 0x000e620000000200 */
[C---:B------:R-:W-:Y:S03]  /*32c0*/  HMMA.16816.F32.BF16 R72, R108.reuse, R68, RZ ;  /* 0x000000446c48723c */ /* 0x040fe600000418ff */
[----:B------:R-:W1:Y:S04]  /*32d0*/  LDSM.16.M88.4 R92, [R118+0x3400] ;  /* 0x00340000765c783b */ /* 0x000e680000000200 */
[----:B------:R-:W-:Y:S01]  /*32e0*/  LDSM.16.M88.4 R12, [R118+0x4800] ;  /* 0x00480000760c783b */ /* 0x000fe20000000200 */
[C---:B------:R-:W-:Y:S03]  /*32f0*/  HMMA.16816.F32.BF16 R76, R108.reuse, R78, RZ ;  /* 0x0000004e6c4c723c */ /* 0x040fe600000418ff */
[----:B------:R-:W-:Y:S04]  /*3300*/  LDSM.16.M88.4 R120, [R118+0x4c00] ;  /* 0x004c00007678783b */ /* 0x000fe80000000200 */
[----:B------:R-:W0:Y:S01]  /*3310*/  LDGDEPBAR ;  /* 0x00000000000079af */ /* 0x000e220000000000 */
[----:B------:R-:W-:Y:S08]  /*3320*/  HMMA.16816.F32.BF16 R68, R108, R70, RZ ;  /* 0x000000466c44723c */ /* 0x000ff000000418ff */
[C---:B---3--:R-:W-:Y:S08]  /*3330*/  HMMA.16816.F32.BF16 R20, R112.reuse, R96, R20 ;  /* 0x000000607014723c */ /* 0x048ff00000041814 */
[----:B------:R-:W-:Y:S01]  /*3340*/  HMMA.16816.F32.BF16 R16, R112, R98, R16 ;  /* 0x000000627010723c */ /* 0x000fe20000041810 */
[----:B------:R-:W-:Y:S07]  /*3350*/  LDSM.16.M88.4 R96, [R166+0x5800] ;  /* 0x00580000a660783b */ /* 0x000fee0000000200 */
[C---:B------:R-:W-:Y:S08]  /*3360*/  HMMA.16816.F32.BF16 R64, R108.reuse, R60, RZ ;  /* 0x0000003c6c40723c */ /* 0x040ff000000418ff */
[C---:B------:R-:W-:Y:S08]  /*3370*/  HMMA.16816.F32.BF16 R56, R108.reuse, R52, RZ ;  /* 0x000000346c38723c */ /* 0x040ff000000418ff */
[C---:B------:R-:W-:Y:S08]  /*3380*/  HMMA.16816.F32.BF16 R60, R108.reuse, R62, RZ ;  /* 0x0000003e6c3c723c */ /* 0x040ff000000418ff */
[----:B------:R-:W-:Y:S08]  /*3390*/  HMMA.16816.F32.BF16 R52, R108, R54, RZ ;  /* 0x000000366c34723c */ /* 0x000ff000000418ff */
[C---:B------:R-:W-:Y:S08]  /*33a0*/  HMMA.16816.F32.BF16 R80, R112.reuse, R36, R80 ;  /* 0x000000247050723c */ /* 0x040ff00000041850 */
[C---:B------:R-:W-:Y:S01]  /*33b0*/  HMMA.16816.F32.BF16 R76, R112.reuse, R38, R76 ;  /* 0x00000026704c723c */ /* 0x040fe2000004184c */
[----:B------:R-:W-:Y:S07]  /*33c0*/  LDSM.16.M88.4 R36, [R165+0x1000] ;  /* 0x00100000a524783b */ /* 0x000fee0000000200 */
[C---:B-1----:R-:W-:Y:S08]  /*33d0*/  HMMA.16816.F32.BF16 R72, R112.reuse, R32, R72 ;  /* 0x000000207048723c */ /* 0x042ff00000041848 */
[----:B------:R-:W-:Y:S01]  /*33e0*/  HMMA.16816.F32.BF16 R68, R112, R34, R68 ;  /* 0x000000227044723c */ /* 0x000fe20000041844 */
[----:B------:R-:W1:Y:S07]  /*33f0*/  LDSM.16.M88.4 R32, [R118+0x5000] ;  /* 0x005000007620783b */ /* 0x000e6e0000000200 */
[C---:B------:R-:W-:Y:S08]  /*3400*/  HMMA.16816.F32.BF16 R88, R108.reuse, R84, RZ ;  /* 0x000000546c58723c */ /* 0x040ff000000418ff */
[C---:B-----5:R-:W-:Y:S08]  /*3410*/  HMMA.16816.F32.BF16 R48, R108.reuse, R44, RZ ;  /* 0x0000002c6c30723c */ /* 0x060ff000000418ff */
[C---:B------:R-:W-:Y:S08]  /*3420*/  HMMA.16816.F32.BF16 R84, R108.reuse, R86, RZ ;  /* 0x000000566c54723c */ /* 0x040ff000000418ff */
[C---:B------:R-:W-:Y:S08]  /*3430*/  HMMA.16816.F32.BF16 R44, R108.reuse, R46, RZ ;  /* 0x0000002e6c2c723c */ /* 0x040ff000000418ff */
[C---:B------:R-:W-:Y:S08]  /*3440*/  HMMA.16816.F32.BF16 R40, R108.reuse, R100, RZ ;  /* 0x000000646c28723c */ /* 0x040ff000000418ff */
[----:B------:R-:W-:Y:S01]  /*3450*/  HMMA.16816.F32.BF16 R108, R108, R102, RZ ;  /* 0x000000666c6c723c */ /* 0x000fe200000418ff */
[----:B------:R-:W3:Y:S07]  /*3460*/  LDSM.16.M88.4 R100, [R166+0x5400] ;  /* 0x00540000a664783b */ /* 0x000eee0000000200 */
[C---:B----4-:R-:W-:Y:S08]  /*3470*/  HMMA.16816.F32.BF16 R20, R104.reuse, R8, R20 ;  /* 0x000000086814723c */ /* 0x050ff00000041814 */
[----:B------:R-:W-:Y:S01]  /*3480*/  HMMA.16816.F32.BF16 R16, R104, R10, R16 ;  /* 0x0000000a6810723c */ /* 0x000fe20000041810 */
[----:B------:R-:W-:Y:S07]  /*3490*/  LDSM.16.M88.4 R8, [R118+0x7000] ;  /* 0x007000007608783b */ /* 0x000fee0000000200 */
[C---:B--2---:R-:W-:Y:S08]  /*34a0*/  HMMA.16816.F32.BF16 R64, R112.reuse, R28, R64 ;  /* 0x0000001c7040723c */ /* 0x044ff00000041840 */
[C---:B------:R-:W-:Y:S01]  /*34b0*/  HMMA.16816.F32.BF16 R60, R112.reuse, R30, R60 ;  /* 0x0000001e703c723c */ /* 0x040fe2000004183c */
[----:B------:R-:W-:Y:S07]  /*34c0*/  LDSM.16.M88.4 R28, [R167+0x2000] ;  /* 0x00200000a71c783b */ /* 0x000fee0000000200 */
[C---:B------:R-:W-:Y:S08]  /*34d0*/  HMMA.16816.F32.BF16 R56, R112.reuse, R24, R56 ;  /* 0x000000187038723c */ /* 0x040ff00000041838 */
[C---:B------:R-:W-:Y:S01]  /*34e0*/  HMMA.16816.F32.BF16 R52, R112.reuse, R26, R52 ;  /* 0x0000001a7034723c */ /* 0x040fe20000041834 */
[----:B------:R-:W2:Y:S07]  /*34f0*/  LDSM.16.M88.4 R24, [R166+0x7000] ;  /* 0x00700000a618783b */ /* 0x000eae0000000200 */
[C---:B------:R-:W-:Y:S08]  /*3500*/  HMMA.16816.F32.BF16 R88, R112.reuse, R92, R88 ;  /* 0x0000005c7058723c */ /* 0x040ff00000041858 */
[----:B------:R-:W-:Y:S01]  /*3510*/  HMMA.16816.F32.BF16 R84, R112, R94, R84 ;  /* 0x0000005e7054723c */ /* 0x000fe20000041854 */
[----:B------:R-:W-:Y:S07]  /*3520*/  LDSM.16.M88.4 R92, [R166+0x5c00] ;  /* 0x005c0000a65c783b */ /* 0x000fee0000000200 */
[C---:B-1----:R-:W-:Y:S08]  /*3530*/  HMMA.16816.F32.BF16 R20, R36.reuse, R32, R20 ;  /* 0x000000202414723c */ /* 0x042ff00000041814 */
[----:B------:R-:W-:Y:S01]  /*3540*/  HMMA.16816.F32.BF16 R16, R36, R34, R16 ;  /* 0x000000222410723c */ /* 0x000fe20000041810 */
[----:B------:R-:W1:Y:S07]  /*3550*/  LDSM.16.M88.4 R32, [R118+0x5400] ;  /* 0x005400007620783b */ /* 0x000e6e0000000200 */
[C---:B------:R-:W-:Y:S08]  /*3560*/  HMMA.16816.F32.BF16 R48, R112.reuse, R12, R48 ;  /* 0x0000000c7030723c */ /* 0x040ff00000041830 */
[----:B------:R-:W-:Y:S01]  /*3570*/  HMMA.16816.F32.BF16 R44, R112, R14, R44 ;  /* 0x0000000e702c723c */ /* 0x000fe2000004182c */
[----:B------:R-:W4:Y:S07]  /*3580*/  LDSM.16.M88.4 R12, [R165+0x2000] ;  /* 0x00200000a50c783b */ /* 0x000f2e0000000200 */
[----:B---3--:R-:W-:Y:S08]  /*3590*/  HMMA.16816.F32.BF16 R88, R104, R100, R88 ;  /* 0x000000646858723c */ /* 0x008ff00000041858 */
[----:B--2---:R-:W-:Y:S08]  /*35a0*/  HMMA.16816.F32.BF16 R20, R28, R24, R20 ;  /* 0x000000181c14723c */ /* 0x004ff00000041814 */
[----:B------:R-:W-:Y:S01]  /*35b0*/  HMMA.16816.F32.BF16 R84, R104, R102, R84 ;  /* 0x000000666854723c */ /* 0x000fe20000041854 */
[----:B------:R-:W-:Y:S07]  /*35c0*/  LDSM.16.M88.4 R100, [R166+0x6000] ;  /* 0x00600000a664783b */ /* 0x000fee0000000200 */
[----:B------:R-:W-:Y:S01]  /*35d0*/  HMMA.16816.F32.BF16 R16, R28, R26, R16 ;  /* 0x0000001a1c10723c */ /* 0x000fe20000041810 */
[----:B------:R-:W2:Y:S07]  /*35e0*/  LDSM.16.M88.4 R24, [R166+0x7400] ;  /* 0x00740000a618783b */ /* 0x000eae0000000200 */
[C---:B------:R-:W-:Y:S08]  /*35f0*/  HMMA.16816.F32.BF16 R80, R104.reuse, R96, R80 ;  /* 0x000000606850723c */ /* 0x040ff00000041850 */
[----:B------:R-:W-:Y:S01]  /*3600*/  HMMA.16816.F32.BF16 R76, R104, R98, R76 ;  /* 0x00000062684c723c */ /* 0x000fe2000004184c */
[----:B------:R-:W3:Y:S07]  /*3610*/  LDSM.16.M88.4 R96, [R118+0x5800] ;  /* 0x005800007660783b */ /* 0x000eee0000000200 */
[C---:B-1----:R-:W-:Y:S08]  /*3620*/  HMMA.16816.F32.BF16 R88, R36.reuse, R32, R88 ;  /* 0x000000202458723c */ /* 0x042ff00000041858 */
[----:B------:R-:W-:Y:S01]  /*3630*/  HMMA.16816.F32.BF16 R84, R36, R34, R84 ;  /* 0x000000222454723c */ /* 0x000fe20000041854 */
[----:B------:R-:W1:Y:S07]  /*3640*/  LDSM.16.M88.4 R32, [R118+0x7400] ;  /* 0x007400007620783b */ /* 0x000e6e0000000200 */
[C---:B----4-:R-:W-:Y:S08]  /*3650*/  HMMA.16816.F32.BF16 R16, R12.reuse, R10, R16 ;  /* 0x0000000a0c10723c */ /* 0x050ff00000041810 */
[----:B------:R-:W-:Y:S01]  /*3660*/  HMMA.16816.F32.BF16 R20, R12, R8, R20 ;  /* 0x000000080c14723c */ /* 0x000fe20000041814 */
[----:B------:R-:W4:Y:S07]  /*3670*/  LDSM.16.M88.4 R8, [R166+0x7800] ;  /* 0x00780000a608783b */ /* 0x000f2e0000000200 */
[----:B--2---:R-:W-:Y:S08]  /*3680*/  HMMA.16816.F32.BF16 R88, R28, R24, R88 ;  /* 0x000000181c58723c */ /* 0x004ff00000041858 */
[----:B---3--:R-:W-:Y:S01]  /*3690*/  HMMA.16816.F32.BF16 R80, R36, R96, R80 ;  /* 0x000000602450723c */ /* 0x008fe20000041850 */
[----:B------:R-:W-:-:S06]  /*36a0*/  FMUL.FTZ R16, R16, c[0x0][0x2ec] ;  /* 0x0000bb0010107a20 */ /* 0x000fcc0000410000 */
[----:B------:R-:W-:Y:S01]  /*36b0*/  FMUL.FTZ R96, R17, c[0x0][0x2ec] ;  /* 0x0000bb0011607a20 */ /* 0x000fe20000410000 */
[----:B------:R-:W-:Y:S01]  /*36c0*/  HMMA.16816.F32.BF16 R76, R36, R98, R76 ;  /* 0x00000062244c723c */ /* 0x000fe2000004184c */
[----:B------:R-:W-:Y:S02]  /*36d0*/  FMUL.FTZ R97, R18, c[0x0][0x2ec] ;  /* 0x0000bb0012617a20 */ /* 0x000fe40000410000 */
[----:B------:R-:W-:Y:S02]  /*36e0*/  FMUL.FTZ R21, R21, c[0x0][0x2ec] ;  /* 0x0000bb0015157a20 */ /* 0x000fe40000410000 */
[----:B------:R-:W-:Y:S01]  /*36f0*/  FMUL.FTZ R5, R20, c[0x0][0x2ec] ;  /* 0x0000bb0014057a20 */ /* 0x000fe20000410000 */
[----:B------:R-:W2:Y:S01]  /*3700*/  MUFU.TANH R96, R96 ;  /* 0x0000006000607308 */ /* 0x000ea20000002400 */
[----:B------:R-:W-:Y:S01]  /*3710*/  FMUL.FTZ R98, R19, c[0x0][0x2ec] ;  /* 0x0000bb0013627a20 */ /* 0x000fe20000410000 */
[----:B------:R-:W-:Y:S06]  /*3720*/  HMMA.16816.F32.BF16 R68, R104, R94, R68 ;  /* 0x0000005e6844723c */ /* 0x000fec0000041844 */
[----:B------:R3:W1:Y:S01]  /*3730*/  MUFU.TANH R95, R16 ;  /* 0x00000010005f7308 */ /* 0x0006620000002400 */
[----:B------:R-:W-:Y:S01]  /*3740*/  FMUL.FTZ R94, R23, c[0x0][0x2ec] ;  /* 0x0000bb00175e7a20 */ /* 0x000fe20000410000 */
[----:B------:R-:W-:Y:S01]  /*3750*/  HMMA.16816.F32.BF16 R84, R28, R26, R84 ;  /* 0x0000001a1c54723c */ /* 0x000fe20000041854 */
[----:B------:R-:W5:Y:S05]  /*3760*/  LDSM.16.M88.4 R24, [R118+0x7800] ;  /* 0x007800007618783b */ /* 0x000f6a0000000200 */
[----:B------:R-:W2:Y:S02]  /*3770*/  MUFU.TANH R5, R5 ;  /* 0x0000000500057308 */ /* 0x000ea40000002400 */
[----:B------:R-:W-:Y:S01]  /*3780*/  HMMA.16816.F32.BF16 R72, R104, R92, R72 ;  /* 0x0000005c6848723c */ /* 0x000fe20000041848 */
[----:B---3--:R-:W3:Y:S05]  /*3790*/  LDSM.16.M88.4 R16, [R166+0x6400] ;  /* 0x00640000a610783b */ /* 0x008eea0000000200 */
[----:B------:R2:W2:Y:S01]  /*37a0*/  MUFU.TANH R92, R21 ;  /* 0x00000015005c7308 */ /* 0x0004a20000002400 */
[----:B------:R-:W-:Y:S01]  /*37b0*/  FMUL.FTZ R93, R22, c[0x0][0x2ec] ;  /* 0x0000bb00165d7a20 */ /* 0x000fe20000410000 */
[----:B-1----:R-:W-:Y:S06]  /*37c0*/  HMMA.16816.F32.BF16 R88, R12, R32, R88 ;  /* 0x000000200c58723c */ /* 0x002fec0000041858 */
[----:B------:R-:W1:Y:S02]  /*37d0*/  MUFU.TANH R93, R93 ;  /* 0x0000005d005d7308 */ /* 0x000e640000002400 */
[C---:B----4-:R-:W-:Y:S01]  /*37e0*/  HMMA.16816.F32.BF16 R80, R28.reuse, R8, R80 ;  /* 0x000000081c50723c */ /* 0x050fe20000041850 */
[----:B--2---:R-:W2:Y:S05]  /*37f0*/  LDSM.16.M88.4 R20, [R118+0x5c00] ;  /* 0x005c00007614783b */ /* 0x004eaa0000000200 */
[----:B------:R-:W4:Y:S02]  /*3800*/  MUFU.TANH R94, R94 ;  /* 0x0000005e005e7308 */ /* 0x000f240000002400 */
[----:B------:R-:W-:Y:S01]  /*3810*/  HMMA.16816.F32.BF16 R76, R28, R10, R76 ;  /* 0x0000000a1c4c723c */ /* 0x000fe2000004184c */
[----:B------:R-:W1:Y:S05]  /*3820*/  LDSM.16.M88.4 R8, [R118+0x6000] ;  /* 0x006000007608783b */ /* 0x000e6a0000000200 */
[----:B------:R-:W1:Y:S02]  /*3830*/  MUFU.TANH R97, R97 ;  /* 0x0000006100617308 */ /* 0x000e640000002400 */
[----:B------:R-:W-:Y:S01]  /*3840*/  HMMA.16816.F32.BF16 R64, R104, R100, R64 ;  /* 0x000000646840723c */ /* 0x000fe20000041840 */
[----:B------:R-:W-:-:S02]  /*3850*/  FMUL.FTZ R88, R88, c[0x0][0x2ec] ;  /* 0x0000bb0058587a20 */ /* 0x000fc40000410000 */
[----:B------:R-:W-:Y:S02]  /*3860*/  FMUL.FTZ R89, R89, c[0x0][0x2ec] ;  /* 0x0000bb0059597a20 */ /* 0x000fe40000410000 */
[----:B------:R-:W-:Y:S01]  /*3870*/  FMUL.FTZ R90, R90, c[0x0][0x2ec] ;  /* 0x0000bb005a5a7a20 */ /* 0x000fe20000410000 */
[----:B------:R-:W1:Y:S02]  /*3880*/  MUFU.TANH R99, R88 ;  /* 0x0000005800637308 */ /* 0x000e640000002400 */
[----:B------:R-:W-:Y:S06]  /*3890*/  HMMA.16816.F32.BF16 R60, R104, R102, R60 ;  /* 0x00000066683c723c */ /* 0x000fec000004183c */
[----:B------:R-:W1:Y:S02]  /*38a0*/  MUFU.TANH R100, R89 ;  /* 0x0000005900647308 */ /* 0x000e640000002400 */
[----:B------:R-:W-:Y:S01]  /*38b0*/  HMMA.16816.F32.BF16 R84, R12, R34, R84 ;  /* 0x000000220c54723c */ /* 0x000fe20000041854 */
[----:B------:R-:W1:Y:S01]  /*38c0*/  LDSM.16.M88.4 R32, [R166+0x7c00] ;  /* 0x007c0000a620783b */ /* 0x000e620000000200 */
[----:B------:R-:W-:-:S04]  /*38d0*/  FMUL.FTZ R102, R91, c[0x0][0x2ec] ;  /* 0x0000bb005b667a20 */ /* 0x000fc80000410000 */
[----:B------:R3:W1:Y:S02]  /*38e0*/  MUFU.TANH R101, R90 ;  /* 0x0000005a00657308 */ /* 0x0006640000002400 */
[C---:B-----5:R-:W-:Y:S06]  /*38f0*/  HMMA.16816.F32.BF16 R80, R12.reuse, R24, R80 ;  /* 0x000000180c50723c */ /* 0x060fec0000041850 */
[----:B------:R-:W1:Y:S02]  /*3900*/  MUFU.TANH R98, R98 ;  /* 0x0000006200627308 */ /* 0x000e640000002400 */
[----:B------:R-:W-:Y:S01]  /*3910*/  HMMA.16816.F32.BF16 R76, R12, R26, R76 ;  /* 0x0000001a0c4c723c */ /* 0x000fe2000004184c */
[----:B------:R-:W-:Y:S05]  /*3920*/  LDSM.16.M88.4 R24, [R118+0x6400] ;  /* 0x006400007618783b */ /* 0x000fea0000000200 */
[----:B------:R-:W1:Y:S02]  /*3930*/  MUFU.TANH R102, R102 ;  /* 0x0000006600667308 */ /* 0x000e640000002400 */
[----:B---3--:R-:W-:Y:S01]  /*3940*/  HMMA.16816.F32.BF16 R88, R104, R16, R56 ;  /* 0x000000106858723c */ /* 0x008fe20000041838 */
[----:B------:R-:W-:Y:S01]  /*3950*/  LDSM.16.M88.4 R56, [R118+0x7c00] ;  /* 0x007c00007638783b */ /* 0x000fe20000000200 */
[----:B------:R-:W-:-:S02]  /*3960*/  FMUL.FTZ R84, R84, c[0x0][0x2ec] ;  /* 0x0000bb0054547a20 */ /* 0x000fc40000410000 */
[----:B------:R-:W-:Y:S02]  /*3970*/  FMUL.FTZ R85, R85, c[0x0][0x2ec] ;  /* 0x0000bb0055557a20 */ /* 0x000fe40000410000 */
[----:B------:R-:W-:Y:S02]  /*3980*/  FMUL.FTZ R86, R86, c[0x0][0x2ec] ;  /* 0x0000bb0056567a20 */ /* 0x000fe40000410000 */
[----:B------:R-:W-:Y:S01]  /*3990*/  HMMA.16816.F32.BF16 R52, R104, R18, R52 ;  /* 0x000000126834723c */ /* 0x000fe20000041834 */
[----:B------:R-:W3:Y:S01]  /*39a0*/  LDSM.16.M88.4 R16, [R166+0x8000] ;  /* 0x00800000a610783b */ /* 0x000ee20000000200 */
[----:B------:R-:W-:Y:S01]  /*39b0*/  FMUL.FTZ R87, R87, c[0x0][0x2ec] ;  /* 0x0000bb0057577a20 */ /* 0x000fe20000410000 */
[----:B------:R-:W1:Y:S01]  /*39c0*/  MUFU.TANH R84, R84 ;  /* 0x0000005400547308 */ /* 0x000e620000002400 */
[----:B------:R-:W-:Y:S02]  /*39d0*/  FMUL.FTZ R80, R80, c[0x0][0x2ec] ;  /* 0x0000bb0050507a20 */ /* 0x000fe40000410000 */
[----:B------:R-:W-:-:S02]  /*39e0*/  FMUL.FTZ R81, R81, c[0x0][0x2ec] ;  /* 0x0000bb0051517a20 */ /* 0x000fc40000410000 */
[C---:B--2---:R-:W-:Y:S01]  /*39f0*/  HMMA.16816.F32.BF16 R72, R36.reuse, R20, R72 ;  /* 0x000000142448723c */ /* 0x044fe20000041848 */
[----:B------:R-:W-:Y:S02]  /*3a00*/  FMUL.FTZ R82, R82, c[0x0][0x2ec] ;  /* 0x0000bb0052527a20 */ /* 0x000fe40000410000 */
[----:B------:R-:W-:Y:S01]  /*3a10*/  FMUL.FTZ R83, R83, c[0x0][0x2ec] ;  /* 0x0000bb0053537a20 */ /* 0x000fe20000410000 */
[----:B------:R-:W2:Y:S01]  /*3a20*/  MUFU.TANH R85, R85 ;  /* 0x0000005500557308 */ /* 0x000ea20000002400 */
[----:B------:R-:W-:Y:S02]  /*3a30*/  FMUL.FTZ R76, R76, c[0x0][0x2ec] ;  /* 0x0000bb004c4c7a20 */ /* 0x000fe40000410000 */
[----:B------:R-:W-:Y:S01]  /*3a40*/  FMUL.FTZ R77, R77, c[0x0][0x2ec] ;  /* 0x0000bb004d4d7a20 */ /* 0x000fe20000410000 */
[----:B------:R-:W-:Y:S01]  /*3a50*/  HMMA.16816.F32.BF16 R68, R36, R22, R68 ;  /* 0x000000162444723c */ /* 0x000fe20000041844 */
[----:B------:R-:W5:Y:S01]  /*3a60*/  LDSM.16.M88.4 R20, [R166+0x6800] ;  /* 0x00680000a614783b */ /* 0x000f620000000200 */
[----:B------:R-:W-:-:S02]  /*3a70*/  FMUL.FTZ R78, R78, c[0x0][0x2ec] ;  /* 0x0000bb004e4e7a20 */ /* 0x000fc40000410000 */
[----:B------:R-:W-:Y:S01]  /*3a80*/  FMUL.FTZ R79, R79, c[0x0][0x2ec] ;  /* 0x0000bb004f4f7a20 */ /* 0x000fe20000410000 */
[----:B------:R-:W2:Y:S03]  /*3a90*/  MUFU.TANH R86, R86 ;  /* 0x0000005600567308 */ /* 0x000ea60000002400 */
[C---:B-1----:R-:W-:Y:S05]  /*3aa0*/  HMMA.16816.F32.BF16 R64, R36.reuse, R8, R64 ;  /* 0x000000082440723c */ /* 0x042fea0000041840 */
[----:B------:R-:W1:Y:S03]  /*3ab0*/  MUFU.TANH R87, R87 ;  /* 0x0000005700577308 */ /* 0x000e660000002400 */
[----:B------:R-:W-:Y:S01]  /*3ac0*/  HMMA.16816.F32.BF16 R60, R36, R10, R60 ;  /* 0x0000000a243c723c */ /* 0x000fe2000004183c */
[----:B------:R-:W1:Y:S04]  /*3ad0*/  LDSM.16.M88.4 R8, [R166+0x8400] ;  /* 0x00840000a608783b */ /* 0x000e680000000200 */
[----:B------:R-:W1:Y:S03]  /*3ae0*/  MUFU.TANH R80, R80 ;  /* 0x0000005000507308 */ /* 0x000e660000002400 */
[C---:B------:R-:W-:Y:S05]  /*3af0*/  HMMA.16816.F32.BF16 R72, R28.reuse, R32, R72 ;  /* 0x000000201c48723c */ /* 0x040fea0000041848 */
[----:B------:R-:W1:Y:S03]  /*3b00*/  MUFU.TANH R81, R81 ;  /* 0x0000005100517308 */ /* 0x000e660000002400 */
[C---:B------:R-:W-:Y:S01]  /*3b10*/  HMMA.16816.F32.BF16 R68, R28.reuse, R34, R68 ;  /* 0x000000221c44723c */ /* 0x040fe20000041844 */
[----:B------:R-:W-:Y:S04]  /*3b20*/  LDSM.16.M88.4 R32, [R118+0x8000] ;  /* 0x008000007620783b */ /* 0x000fe80000000200 */
[----:B------:R-:W1:Y:S03]  /*3b30*/  MUFU.TANH R82, R82 ;  /* 0x0000005200527308 */ /* 0x000e660000002400 */
[----:B---3--:R-:W-:Y:S05]  /*3b40*/  HMMA.16816.F32.BF16 R64, R28, R16, R64 ;  /* 0x000000101c40723c */ /* 0x008fea0000041840 */
[----:B------:R-:W3:Y:S03]  /*3b50*/  MUFU.TANH R83, R83 ;  /* 0x0000005300537308 */ /* 0x000ee60000002400 */
[----:B------:R-:W-:Y:S05]  /*3b60*/  HMMA.16816.F32.BF16 R88, R36, R24, R88 ;  /* 0x000000182458723c */ /* 0x000fea0000041858 */
[----:B------:R-:W1:Y:S03]  /*3b70*/  MUFU.TANH R76, R76 ;  /* 0x0000004c004c7308 */ /* 0x000e660000002400 */
[----:B------:R-:W-:Y:S01]  /*3b80*/  HMMA.16816.F32.BF16 R60, R28, R18, R60 ;  /* 0x000000121c3c723c */ /* 0x000fe2000004183c */
[----:B------:R-:W1:Y:S04]  /*3b90*/  LDSM.16.M88.4 R16, [R166+0x6c00] ;  /* 0x006c0000a610783b */ /* 0x000e680000000200 */
[----:B------:R-:W1:Y:S03]  /*3ba0*/  MUFU.TANH R77, R77 ;  /* 0x0000004d004d7308 */ /* 0x000e660000002400 */
[----:B------:R-:W-:Y:S01]  /*3bb0*/  HMMA.16816.F32.BF16 R52, R36, R26, R52 ;  /* 0x0000001a2434723c */ /* 0x000fe20000041834 */
[----:B------:R-:W-:Y:S04]  /*3bc0*/  LDSM.16.M88.4 R24, [R166+0x8800] ;  /* 0x00880000a618783b */ /* 0x000fe80000000200 */
[----:B------:R-:W1:Y:S03]  /*3bd0*/  MUFU.TANH R78, R78 ;  /* 0x0000004e004e7308 */ /* 0x000e660000002400 */
[C---:B-----5:R-:W-:Y:S05]  /*3be0*/  HMMA.16816.F32.BF16 R48, R104.reuse, R20, R48 ;  /* 0x000000146830723c */ /* 0x060fea0000041830 */
[----:B------:R-:W1:Y:S03]  /*3bf0*/  MUFU.TANH R79, R79 ;  /* 0x0000004f004f7308 */ /* 0x000e660000002400 */
[----:B------:R-:W-:Y:S01]  /*3c00*/  HMMA.16816.F32.BF16 R44, R104, R22, R44 ;  /* 0x00000016682c723c */ /* 0x000fe2000004182c */
[----:B------:R-:W5:Y:S07]  /*3c10*/  LDSM.16.M88.4 R20, [R118+0x8400] ;  /* 0x008400007614783b */ /* 0x000f6e0000000200 */
[C---:B------:R-:W-:Y:S08]  /*3c20*/  HMMA.16816.F32.BF16 R108, R112.reuse, R122, R108 ;  /* 0x0000007a706c723c */ /* 0x040ff0000004186c */
[----:B------:R-:W-:Y:S08]  /*3c30*/  HMMA.16816.F32.BF16 R40, R112, R120, R40 ;  /* 0x000000787028723c */ /* 0x000ff00000041828 */
[C---:B------:R-:W-:Y:S08]  /*3c40*/  HMMA.16816.F32.BF16 R72, R12.reuse, R56, R72 ;  /* 0x000000380c48723c */ /* 0x040ff00000041848 */
[----:B------:R-:W-:Y:S01]  /*3c50*/  HMMA.16816.F32.BF16 R68, R12, R58, R68 ;  /* 0x0000003a0c44723c */ /* 0x000fe20000041844 */
[----:B------:R-:W2:Y:S07]  /*3c60*/  LDSM.16.M88.4 R56, [R118+0x6800] ;  /* 0x006800007638783b */ /* 0x000eae0000000200 */
[C---:B-1----:R-:W-:Y:S08]  /*3c70*/  HMMA.16816.F32.BF16 R88, R28.reuse, R8, R88 ;  /* 0x000000081c58723c */ /* 0x042ff00000041858 */
[----:B------:R-:W-:Y:S01]  /*3c80*/  HMMA.16816.F32.BF16 R52, R28, R10, R52 ;  /* 0x0000000a1c34723c */ /* 0x000fe20000041834 */
[----:B------:R-:W1:Y:S01]  /*3c90*/  LDSM.16.M88.4 R8, [R118+0x6c00] ;  /* 0x006c00007608783b */ /* 0x000e620000000200 */
[----:B------:R-:W-:-:S02]  /*3ca0*/  FMUL.FTZ R148, R72, c[0x0][0x2ec] ;  /* 0x0000bb0048947a20 */ /* 0x000fc40000410000 */
[----:B------:R-:W-:Y:S02]  /*3cb0*/  FMUL.FTZ R72, R73, c[0x0][0x2ec] ;  /* 0x0000bb0049487a20 */ /* 0x000fe40000410000 */
[----:B------:R-:W-:Y:S02]  /*3cc0*/  FMUL.FTZ R73, R75, c[0x0][0x2ec] ;  /* 0x0000bb004b497a20 */ /* 0x000fe40000410000 */
[C---:B------:R-:W-:Y:S01]  /*3cd0*/  HMMA.16816.F32.BF16 R108, R104.reuse, R18, R108 ;  /* 0x00000012686c723c */ /* 0x040fe2000004186c */
[----:B------:R-:W-:Y:S01]  /*3ce0*/  FMUL.FTZ R68, R68, c[0x0][0x2ec] ;  /* 0x0000bb0044447a20 */ /* 0x000fe20000410000 */
[----:B------:R-:W1:Y:S01]  /*3cf0*/  MUFU.TANH R148, R148 ;  /* 0x0000009400947308 */ /* 0x000e620000002400 */
[----:B------:R-:W-:Y:S02]  /*3d00*/  FMUL.FTZ R69, R69, c[0x0][0x2ec] ;  /* 0x0000bb0045457a20 */ /* 0x000fe40000410000 */
[----:B------:R-:W-:Y:S02]  /*3d10*/  FMUL.FTZ R74, R74, c[0x0][0x2ec] ;  /* 0x0000bb004a4a7a20 */ /* 0x000fe40000410000 */
[----:B------:R-:W-:Y:S01]  /*3d20*/  FMUL.FTZ R70, R70, c[0x0][0x2ec] ;  /* 0x0000bb0046467a20 */ /* 0x000fe20000410000 */
[----:B------:R-:W-:Y:S01]  /*3d30*/  HMMA.16816.F32.BF16 R40, R104, R16, R40 ;  /* 0x000000106828723c */ /* 0x000fe20000041828 */
[----:B------:R-:W-:Y:S01]  /*3d40*/  LDSM.16.M88.4 R16, [R118+0x8c00] ;  /* 0x008c00007610783b */ /* 0x000fe20000000200 */
[----:B------:R-:W-:Y:S01]  /*3d50*/  FMUL.FTZ R71, R71, c[0x0][0x2ec] ;  /* 0x0000bb0047477a20 */ /* 0x000fe20000410000 */
[----:B------:R-:W1:Y:S05]  /*3d60*/  MUFU.TANH R72, R72 ;  /* 0x0000004800487308 */ /* 0x000e6a0000002400 */
[C---:B-----5:R-:W-:Y:S03]  /*3d70*/  HMMA.16816.F32.BF16 R88, R12.reuse, R20, R88 ;  /* 0x000000140c58723c */ /* 0x060fe60000041858 */
[----:B------:R-:W1:Y:S05]  /*3d80*/  MUFU.TANH R151, R74 ;  /* 0x0000004a00977308 */ /* 0x000e6a0000002400 */
[----:B------:R-:W-:Y:S01]  /*3d90*/  HMMA.16816.F32.BF16 R52, R12, R22, R52 ;  /* 0x000000160c34723c */ /* 0x000fe20000041834 */
[----:B------:R-:W5:Y:S02]  /*3da0*/  LDSM.16.M88.4 R20, [R166+0x8c00] ;  /* 0x008c0000a614783b */ /* 0x000f640000000200 */
[----:B------:R-:W1:Y:S05]  /*3db0*/  MUFU.TANH R73, R73 ;  /* 0x0000004900497308 */ /* 0x000e6a0000002400 */
[C---:B--2---:R-:W-:Y:S03]  /*3dc0*/  HMMA.16816.F32.BF16 R44, R36.reuse, R58, R44 ;  /* 0x0000003a242c723c */ /* 0x044fe6000004182c */
[----:B------:R-:W2:Y:S05]  /*3dd0*/  MUFU.TANH R68, R68 ;  /* 0x0000004400447308 */ /* 0x000eaa0000002400 */
[----:B------:R-:W-:Y:S01]  /*3de0*/  HMMA.16816.F32.BF16 R48, R36, R56, R48 ;  /* 0x000000382430723c */ /* 0x000fe20000041830 */
[----:B------:R-:W-:-:S02]  /*3df0*/  FMUL.FTZ R88, R88, c[0x0][0x2ec] ;  /* 0x0000bb0058587a20 */ /* 0x000fc40000410000 */
[----:B------:R-:W-:Y:S01]  /*3e00*/  FMUL.FTZ R89, R89, c[0x0][0x2ec] ;  /* 0x0000bb0059597a20 */ /* 0x000fe20000410000 */
[----:B------:R-:W2:Y:S01]  /*3e10*/  MUFU.TANH R69, R69 ;  /* 0x0000004500457308 */ /* 0x000ea20000002400 */
[----:B------:R-:W-:-:S03]  /*3e20*/  FMUL.FTZ R90, R90, c[0x0][0x2ec] ;  /* 0x0000bb005a5a7a20 */ /* 0x000fc60000410000 */
[----:B-1----:R-:W-:Y:S01]  /*3e30*/  HMMA.16816.F32.BF16 R108, R36, R10, R108 ;  /* 0x0000000a246c723c */ /* 0x002fe2000004186c */
[----:B------:R-:W-:Y:S02]  /*3e40*/  FMUL.FTZ R54, R54, c[0x0][0x2ec] ;  /* 0x0000bb0036367a20 */ /* 0x000fe40000410000 */
[----:B------:R-:W-:Y:S01]  /*3e50*/  FMUL.FTZ R55, R55, c[0x0][0x2ec] ;  /* 0x0000bb0037377a20 */ /* 0x000fe20000410000 */
[----:B------:R-:W1:Y:S01]  /*3e60*/  MUFU.TANH R145, R70 ;  /* 0x0000004600917308 */ /* 0x000e620000002400 */
[----:B------:R-:W-:Y:S02]  /*3e70*/  FMUL.FTZ R52, R52, c[0x0][0x2ec] ;  /* 0x0000bb0034347a20 */ /* 0x000fe40000410000 */
[----:B------:R-:W-:Y:S01]  /*3e80*/  FMUL.FTZ R53, R53, c[0x0][0x2ec] ;  /* 0x0000bb0035357a20 */ /* 0x000fe20000410000 */
[C---:B------:R-:W-:Y:S04]  /*3e90*/  HMMA.16816.F32.BF16 R64, R12.reuse, R32, R64 ;  /* 0x000000200c40723c */ /* 0x040fe80000041840 */
[----:B------:R-:W1:Y:S04]  /*3ea0*/  MUFU.TANH R123, R54 ;  /* 0x00000036007b7308 */ /* 0x000e680000002400 */
[----:B------:R-:W-:Y:S01]  /*3eb0*/  HMMA.16816.F32.BF16 R60, R12, R34, R60 ;  /* 0x000000220c3c723c */ /* 0x000fe2000004183c */
[----:B------:R-:W1:Y:S01]  /*3ec0*/  LDSM.16.M88.4 R32, [R118+0x8800] ;  /* 0x008800007620783b */ /* 0x000e620000000200 */
[----:B------:R-:W-:-:S04]  /*3ed0*/  DEPBAR.LE SB0, 0x0 ;  /* 0x000080000000791a */ /* 0x000fc80000000000 */
[----:B------:R-:W1:Y:S02]  /*3ee0*/  MUFU.TANH R143, R71 ;  /* 0x00000047008f7308 */ /* 0x000e640000002400 */
[----:B------:R-:W-:Y:S06]  /*3ef0*/  HMMA.16816.F32.BF16 R40, R36, R8, R40 ;  /* 0x000000082428723c */ /* 0x000fec0000041828 */
[----:B------:R-:W1:Y:S01]  /*3f00*/  MUFU.TANH R128, R88 ;  /* 0x0000005800807308 */ /* 0x000e620000002400 */
[----:B------:R-:W-:Y:S01]  /*3f10*/  FMUL.FTZ R8, R91, c[0x0][0x2ec] ;  /* 0x0000bb005b087a20 */ /* 0x000fe20000410000 */
[----:B------:R-:W-:Y:S01]  /*3f20*/  HMMA.16816.F32.BF16 R44, R28, R26, R44 ;  /* 0x0000001a1c2c723c */ /* 0x000fe2000004182c */
[----:B------:R-:W-:-:S02]  /*3f30*/  FMUL.FTZ R64, R64, c[0x0][0x2ec] ;  /* 0x0000bb0040407a20 */ /* 0x000fc40000410000 */
[----:B------:R-:W-:Y:S02]  /*3f40*/  FMUL.FTZ R65, R65, c[0x0][0x2ec] ;  /* 0x0000bb0041417a20 */ /* 0x000fe40000410000 */
[----:B------:R-:W-:Y:S01]  /*3f50*/  FMUL.FTZ R66, R66, c[0x0][0x2ec] ;  /* 0x0000bb0042427a20 */ /* 0x000fe20000410000 */
[----:B------:R-:W1:Y:S01]  /*3f60*/  MUFU.TANH R146, R64 ;  /* 0x0000004000927308 */ /* 0x000e620000002400 */
[----:B------:R-:W-:Y:S01]  /*3f70*/  FMUL.FTZ R67, R67, c[0x0][0x2ec] ;  /* 0x0000bb0043437a20 */ /* 0x000fe20000410000 */
[C---:B------:R-:W-:Y:S01]  /*3f80*/  HMMA.16816.F32.BF16 R48, R28.reuse, R24, R48 ;  /* 0x000000181c30723c */ /* 0x040fe20000041830 */
[----:B------:R-:W-:Y:S02]  /*3f90*/  FMUL.FTZ R63, R63, c[0x0][0x2ec] ;  /* 0x0000bb003f3f7a20 */ /* 0x000fe40000410000 */
[----:B------:R-:W-:Y:S02]  /*3fa0*/  FMUL.FTZ R60, R60, c[0x0][0x2ec] ;  /* 0x0000bb003c3c7a20 */ /* 0x000fe40000410000 */
[----:B------:R-:W-:Y:S01]  /*3fb0*/  FMUL.FTZ R61, R61, c[0x0][0x2ec] ;  /* 0x0000bb003d3d7a20 */ /* 0x000fe20000410000 */
[----:B------:R-:W1:Y:S01]  /*3fc0*/  MUFU.TANH R139, R63 ;  /* 0x0000003f008b7308 */ /* 0x000e620000002400 */
[----:B------:R-:W-:Y:S01]  /*3fd0*/  FMUL.FTZ R62, R62, c[0x0][0x2ec] ;  /* 0x0000bb003e3e7a20 */ /* 0x000fe20000410000 */
[C---:B-----5:R-:W-:Y:S06]  /*3fe0*/  HMMA.16816.F32.BF16 R108, R28.reuse, R22, R108 ;  /* 0x000000161c6c723c */ /* 0x060fec000004186c */
[----:B------:R-:W2:Y:S02]  /*3ff0*/  MUFU.TANH R63, R55 ;  /* 0x00000037003f7308 */ /* 0x000ea40000002400 */
[----:B------:R-:W-:Y:S06]  /*4000*/  HMMA.16816.F32.BF16 R40, R28, R20, R40 ;  /* 0x000000141c28723c */ /* 0x000fec0000041828 */
[----:B------:R-:W2:Y:S02]  /*4010*/  MUFU.TANH R142, R60 ;  /* 0x0000003c008e7308 */ /* 0x000ea40000002400 */
[C---:B-1----:R-:W-:Y:S06]  /*4020*/  HMMA.16816.F32.BF16 R44, R12.reuse, R34, R44 ;  /* 0x000000220c2c723c */ /* 0x042fec000004182c */
[----:B------:R-:W1:Y:S02]  /*4030*/  MUFU.TANH R144, R65 ;  /* 0x0000004100907308 */ /* 0x000e640000002400 */
[C---:B------:R-:W-:Y:S06]  /*4040*/  HMMA.16816.F32.BF16 R48, R12.reuse, R32, R48 ;  /* 0x000000200c30723c */ /* 0x040fec0000041830 */
[----:B------:R-:W1:Y:S02]  /*4050*/  MUFU.TANH R149, R66 ;  /* 0x0000004200957308 */ /* 0x000e640000002400 */
[C---:B------:R-:W-:Y:S06]  /*4060*/  HMMA.16816.F32.BF16 R108, R12.reuse, R18, R108 ;  /* 0x000000120c6c723c */ /* 0x040fec000004186c */
[----:B------:R-:W1:Y:S02]  /*4070*/  MUFU.TANH R141, R67 ;  /* 0x00000043008d7308 */ /* 0x000e640000002400 */
[----:B------:R-:W-:Y:S01]  /*4080*/  HMMA.16816.F32.BF16 R40, R12, R16, R40 ;  /* 0x000000100c28723c */ /* 0x000fe20000041828 */
[----:B------:R-:W-:-:S02]  /*4090*/  FMUL.FTZ R45, R45, c[0x0][0x2ec] ;  /* 0x0000bb002d2d7a20 */ /* 0x000fc40000410000 */
[----:B------:R-:W-:Y:S02]  /*40a0*/  FMUL.FTZ R46, R46, c[0x0][0x2ec] ;  /* 0x0000bb002e2e7a20 */ /* 0x000fe40000410000 */
[----:B------:R-:W-:Y:S01]  /*40b0*/  FMUL.FTZ R44, R44, c[0x0][0x2ec] ;  /* 0x0000bb002c2c7a20 */ /* 0x000fe20000410000 */
[----:B------:R5:W1:Y:S02]  /*40c0*/  MUFU.TANH R54, R45 ;  /* 0x0000002d00367308 */ /* 0x000a640000002400 */
[----:B------:R-:W-:Y:S02]  /*40d0*/  FMUL.FTZ R57, R51, c[0x0][0x2ec] ;  /* 0x0000bb0033397a20 */ /* 0x000fe40000410000 */
[----:B------:R-:W-:Y:S02]  /*40e0*/  FMUL.FTZ R48, R48, c[0x0][0x2ec] ;  /* 0x0000bb0030307a20 */ /* 0x000fe40000410000 */
[----:B------:R-:W-:Y:S02]  /*40f0*/  FMUL.FTZ R49, R49, c[0x0][0x2ec] ;  /* 0x0000bb0031317a20 */ /* 0x000fe40000410000 */
[----:B------:R1:W1:Y:S01]  /*4100*/  MUFU.TANH R55, R46 ;  /* 0x0000002e00377308 */ /* 0x0002620000002400 */
[----:B------:R-:W-:-:S02]  /*4110*/  FMUL.FTZ R50, R50, c[0x0][0x2ec] ;  /* 0x0000bb0032327a20 */ /* 0x000fc40000410000 */
[----:B------:R-:W-:Y:S02]  /*4120*/  FMUL.FTZ R51, R47, c[0x0][0x2ec] ;  /* 0x0000bb002f337a20 */ /* 0x000fe40000410000 */
[----:B------:R-:W-:Y:S02]  /*4130*/  FMUL.FTZ R30, R109, c[0x0][0x2ec] ;  /* 0x0000bb006d1e7a20 */ /* 0x000fe40000410000 */
[----:B------:R-:W-:Y:S01]  /*4140*/  FMUL.FTZ R31, R111, c[0x0][0x2ec] ;  /* 0x0000bb006f1f7a20 */ /* 0x000fe20000410000 */
[----:B------:R2:W2:Y:S01]  /*4150*/  MUFU.TANH R60, R48 ;  /* 0x00000030003c7308 */ /* 0x0004a20000002400 */
[----:B-----5:R-:W-:Y:S02]  /*4160*/  FMUL.FTZ R45, R110, c[0x0][0x2ec] ;  /* 0x0000bb006e2d7a20 */ /* 0x020fe40000410000 */
[----:B------:R-:W-:Y:S02]  /*4170*/  FMUL.FTZ R40, R40, c[0x0][0x2ec] ;  /* 0x0000bb0028287a20 */ /* 0x000fe40000410000 */
[----:B------:R-:W-:-:S02]  /*4180*/  FMUL.FTZ R41, R41, c[0x0][0x2ec] ;  /* 0x0000bb0029297a20 */ /* 0x000fc40000410000 */
[----:B------:R-:W-:Y:S01]  /*4190*/  FMUL.FTZ R42, R42, c[0x0][0x2ec] ;  /* 0x0000bb002a2a7a20 */ /* 0x000fe20000410000 */
[----:B------:R2:W2:Y:S01]  /*41a0*/  MUFU.TANH R58, R49 ;  /* 0x00000031003a7308 */ /* 0x0004a20000002400 */
[----:B-1----:R-:W-:Y:S02]  /*41b0*/  FMUL.FTZ R46, R108, c[0x0][0x2ec] ;  /* 0x0000bb006c2e7a20 */ /* 0x002fe40000410000 */
[----:B------:R-:W-:-:S05]  /*41c0*/  FMUL.FTZ R43, R43, c[0x0][0x2ec] ;  /* 0x0000bb002b2b7a20 */ /* 0x000fca0000410000 */
[----:B------:R1:W1:Y:S08]  /*41d0*/  MUFU.TANH R59, R50 ;  /* 0x00000032003b7308 */ /* 0x0002700000002400 */
[----:B------:R1:W1:Y:S08]  /*41e0*/  MUFU.TANH R140, R61 ;  /* 0x0000003d008c7308 */ /* 0x0002700000002400 */
[----:B------:R1:W1:Y:S08]  /*41f0*/  MUFU.TANH R147, R62 ;  /* 0x0000003e00937308 */ /* 0x0002700000002400 */
[----:B------:R1:W1:Y:S08]  /*4200*/  MUFU.TANH R126, R89 ;  /* 0x00000059007e7308 */ /* 0x0002700000002400 */
[----:B------:R1:W1:Y:S08]  /*4210*/  MUFU.TANH R129, R90 ;  /* 0x0000005a00817308 */ /* 0x0002700000002400 */
[----:B------:R-:W1:Y:S08]  /*4220*/  MUFU.TANH R8, R8 ;  /* 0x0000000800087308 */ /* 0x000e700000002400 */
[----:B------:R1:W1:Y:S08]  /*4230*/  MUFU.TANH R122, R52 ;  /* 0x00000034007a7308 */ /* 0x0002700000002400 */
[----:B------:R1:W1:Y:S08]  /*4240*/  MUFU.TANH R120, R53 ;  /* 0x0000003500787308 */ /* 0x0002700000002400 */
[----:B------:R-:W1:Y:S08]  /*4250*/  MUFU.TANH R57, R57 ;  /* 0x0000003900397308 */ /* 0x000e700000002400 */
[----:B------:R1:W1:Y:S08]  /*4260*/  MUFU.TANH R56, R44 ;  /* 0x0000002c00387308 */ /* 0x0002700000002400 */
[----:B------:R-:W1:Y:S08]  /*4270*/  MUFU.TANH R51, R51 ;  /* 0x0000003300337308 */ /* 0x000e700000002400 */
[----:B------:R1:W1:Y:S08]  /*4280*/  MUFU.TANH R50, R40 ;  /* 0x0000002800327308 */ /* 0x0002700000002400 */
[----:B------:R1:W1:Y:S08]  /*4290*/  MUFU.TANH R48, R41 ;  /* 0x0000002900307308 */ /* 0x0002700000002400 */
[----:B------:R1:W1:Y:S08]  /*42a0*/  MUFU.TANH R49, R42 ;  /* 0x0000002a00317308 */ /* 0x0002700000002400 */
[----:B------:R1:W1:Y:S08]  /*42b0*/  MUFU.TANH R47, R43 ;  /* 0x0000002b002f7308 */ /* 0x0002700000002400 */
[----:B------:R-:W1:Y:S08]  /*42c0*/  MUFU.TANH R46, R46 ;  /* 0x0000002e002e7308 */ /* 0x000e700000002400 */
[----:B------:R-:W1:Y:S08]  /*42d0*/  MUFU.TANH R30, R30 ;  /* 0x0000001e001e7308 */ /* 0x000e700000002400 */
[----:B------:R-:W1:Y:S08]  /*42e0*/  MUFU.TANH R45, R45 ;  /* 0x0000002d002d7308 */ /* 0x000e700000002400 */
[----:B------:R-:W1:Y:S01]  /*42f0*/  MUFU.TANH R31, R31 ;  /* 0x0000001f001f7308 */ /* 0x000e620000002400 */
[----:B------:R-:W-:Y:S06]  /*4300*/  BAR.SYNC.DEFER_BLOCKING 0x0 ;  /* 0x0000000000007b1d */ /* 0x000fec0000010000 */
[----:B------:R-:W-:Y:S05]  /*4310*/  @!P5 BRA `(.L_x_753) ;  /* 0x00000b900000d947 */ /* 0x000fea0003800000 */
[----:B--234-:R-:W-:Y:S05]  /*4320*/  @!P6 BRA `(.L_x_754) ;  /* 0x000003900000e947 */ /* 0x01cfea0003800000 */
[----:B------:R-:W2:Y:S01]  /*4330*/  I2F.RP R11, R132 ;  /* 0x00000084000b7306 */ /* 0x000ea20000209400 */
[----:B------:R-:W-:-:S02]  /*4340*/  IADD3 R13, R0, -0x80, RZ ;  /* 0xffffff80000d7810 */ /* 0x000fc40007ffe0ff */
[----:B------:R-:W-:Y:S02]  /*4350*/  IABS R10, R0 ;  /* 0x00000000000a7213 */ /* 0x000fe40000000000 */
[----:B------:R-:W-:Y:S02]  /*4360*/  IABS R2, R13 ;  /* 0x0000000d00027213 */ /* 0x000fe40000000000 */
[----:B------:R-:W-:Y:S01]  /*4370*/  LOP3.LUT R13, R13, c[0x0][0x2d0], RZ, 0x3c, !PT ;  /* 0x0000b4000d0d7a12 */ /* 0x000fe200078e3cff */
[----:B--2---:R-:W2:Y:S02]  /*4380*/  MUFU.RCP R14, R11 ;  /* 0x0000000b000e7308 */ /* 0x004ea40000001000 */
[----:B--2---:R-:W-:-:S06]  /*4390*/  IADD3 R14, R14, 0xffffffe, RZ ;  /* 0x0ffffffe0e0e7810 */ /* 0x004fcc0007ffe0ff */
[----:B------:R-:W2:Y:S02]  /*43a0*/  F2I.FTZ.U32.TRUNC.NTZ R15, R14 ;  /* 0x0000000e000f7305 */ /* 0x000ea4000021f000 */
[----:B--2---:R-:W-:Y:S02]  /*43b0*/  IMAD.MOV R9, RZ, RZ, -R15 ;  /* 0x000000ffff097224 */ /* 0x004fe400078e0a0f */
        /* <DEDUP_REMOVED lines=48> */
.L_x_754:
[----:B------:R-:W-:-:S04]  /*46c0*/  LEA R13, -R119, RZ, 0x7 ;  /* 0x000000ff770d7211 */ /* 0x000fc800078e39ff */
[----:B------:R-:W-:Y:S02]  /*46d0*/  SHF.R.S32.HI R14, RZ, 0x1f, R13 ;  /* 0x0000001fff0e7819 */ /* 0x000fe4000001140d */
.L_x_755:
        /* <DEDUP_REMOVED lines=121> */
.L_x_757:
[----:B------:R-:W-:Y:S05]  /*4e70*/  BSYNC B0 ;  /* 0x0000000000007941 */ /* 0x000fea0003800000 */
.L_x_756:
[----:B------:R-:W0:Y:S01]  /*4e80*/  LDGDEPBAR ;  /* 0x00000000000079af */ /* 0x000e220000000000 */
[----:B------:R-:W-:-:S04]  /*4e90*/  IADD3 R134, P0, R13, R134, RZ ;  /* 0x000000860d867210 */ /* 0x000fc80007f1e0ff */
[----:B------:R-:W-:Y:S02]  /*4ea0*/  IADD3.X R133, R14, R133, RZ, P0, !PT ;  /* 0x000000850e857210 */ /* 0x000fe400007fe4ff */
.L_x_753:
[----:B--234-:R-:W-:Y:S02]  /*4eb0*/  IMAD.IADD R2, R0, 0x1, R135 ;  /* 0x0000000100027824 */ /* 0x01cfe400078e0287 */
[----:B------:R-:W-:-:S03]  /*4ec0*/  IMAD.SHL.U32 R164, R4, 0x2, RZ ;  /* 0x0000000204a47824 */ /* 0x000fc600078e00ff */
[C---:B------:R-:W-:Y:S01]  /*4ed0*/  IADD3 R0, R2.reuse, 0x1, RZ ;  /* 0x0000000102007810 */ /* 0x040fe20007ffe0ff */
[----:B------:R-:W-:Y:S01]  /*4ee0*/  IMAD R116, R3, 0x2, R164 ;  /* 0x0000000203747824 */ /* 0x000fe200078e02a4 */
[----:B------:R-:W-:Y:S01]  /*4ef0*/  IADD3 R9, R2, 0x8, RZ ;  /* 0x0000000802097810 */ /* 0x000fe20007ffe0ff */
[----:B------:R-:W-:Y:S01]  /*4f00*/  LDSM.16.MT88.4 R108, [R164+0x9000] ;  /* 0x00900000a46c783b */ /* 0x000fe20000004200 */
[CC--:B------:R-:W-:Y:S02]  /*4f10*/  ISETP.GE.AND P3, PT, R0.reuse, R137.reuse, PT ;  /* 0x000000890000720c */ /* 0x0c0fe40003f66270 */
[----:B------:R-:W-:Y:S02]  /*4f20*/  ISETP.GE.AND P2, PT, R0, R136, PT ;  /* 0x000000880000720c */ /* 0x000fe40003f46270 */
[----:B------:R-:W-:Y:S02]  /*4f30*/  IADD3 R0, R2, 0x9, RZ ;  /* 0x0000000902007810 */ /* 0x000fe40007ffe0ff */
[----:B------:R-:W-:-:S02]  /*4f40*/  ISETP.GE.AND P1, PT, R9, R137, PT ;  /* 0x000000890900720c */ /* 0x000fc40003f26270 */
[-C--:B------:R-:W-:Y:S02]  /*4f50*/  ISETP.GE.AND P0, PT, R9, R136.reuse, PT ;  /* 0x000000880900720c */ /* 0x080fe40003f06270 */
[----:B------:R-:W-:Y:S02]  /*4f60*/  IADD3 R9, R2, 0x10, RZ ;  /* 0x0000001002097810 */ /* 0x000fe40007ffe0ff */
        /* <DEDUP_REMOVED lines=22> */
[----:B------:R-:W-:Y:S02]  /*50d0*/  ISETP.GE.AND P0, PT, R11, R136, PT ;  /* 0x000000880b00720c */ /* 0x000fe40003f06270 */
[----:B------:R-:W-:Y:S02]  /*50e0*/  FSEL R11, R102, -INF , !P4 ;  /* 0xff800000660b7808 */ /* 0x000fe40006000000 */
[----:B------:R-:W-:Y:S02]  /*50f0*/  ISETP.GE.AND P4, PT, R9, R137, PT ;  /* 0x000000890900720c */ /* 0x000fe40003f86270 */
[C---:B------:R-:W-:Y:S02]  /*5100*/  IADD3 R16, R2.reuse, 0x21, RZ ;  /* 0x0000002102107810 */ /* 0x040fe40007ffe0ff */
[----:B------:R-:W-:Y:S02]  /*5110*/  IADD3 R14, R2, 0x28, RZ ;  /* 0x00000028020e7810 */ /* 0x000fe40007ffe0ff */
[----:B------:R-:W-:-:S02]  /*5120*/  FSEL R84, R84, -INF , !P3 ;  /* 0xff80000054547808 */ /* 0x000fc40005800000 */
[----:B------:R-:W-:Y:S02]  /*5130*/  ISETP.GE.AND P3, PT, R9, R136, PT ;  /* 0x000000880900720c */ /* 0x000fe40003f66270 */
[----:B------:R-:W-:Y:S02]  /*5140*/  FSEL R9, R86, -INF , !P2 ;  /* 0xff80000056097808 */ /* 0x000fe40005000000 */
[----:B------:R-:W-:Y:S02]  /*5150*/  FSEL R12, R85, -INF , !P1 ;  /* 0xff800000550c7808 */ /* 0x000fe40004800000 */
[----:B------:R-:W-:Y:S02]  /*5160*/  FSEL R87, R87, -INF , !P0 ;  /* 0xff80000057577808 */ /* 0x000fe40004000000 */
[----:B------:R-:W-:Y:S02]  /*5170*/  FSEL R38, R80, -INF , !P4 ;  /* 0xff80000050267808 */ /* 0x000fe40006000000 */
[----:B------:R-:W-:-:S02]  /*5180*/  ISETP.GE.AND P2, PT, R16, R137, PT ;  /* 0x000000891000720c */ /* 0x000fc40003f46270 */
[-C--:B------:R-:W-:Y:S02]  /*5190*/  ISETP.GE.AND P1, PT, R16, R136.reuse, PT ;  /* 0x000000881000720c */ /* 0x080fe40003f26270 */
[C---:B------:R-:W-:Y:S02]  /*51a0*/  ISETP.GE.AND P0, PT, R14.reuse, R137, PT ;  /* 0x000000890e00720c */ /* 0x040fe40003f06270 */
[----:B------:R-:W-:Y:S02]  /*51b0*/  ISETP.GE.AND P4, PT, R14, R136, PT ;  /* 0x000000880e00720c */ /* 0x000fe40003f86270 */
[C---:B------:R-:W-:Y:S02]  /*51c0*/  IADD3 R16, R2.reuse, 0x29, RZ ;  /* 0x0000002902107810 */ /* 0x040fe40007ffe0ff */
[----:B------:R-:W-:Y:S02]  /*51d0*/  IADD3 R14, R2, 0x30, RZ ;  /* 0x00000030020e7810 */ /* 0x000fe40007ffe0ff */
[----:B------:R-:W-:-:S02]  /*51e0*/  FSEL R37, R82, -INF , !P3 ;  /* 0xff80000052257808 */ /* 0x000fc40005800000 */
[----:B-1----:R-:W-:Y:S02]  /*51f0*/  FSEL R40, R81, -INF , !P2 ;  /* 0xff80000051287808 */ /* 0x002fe40005000000 */
[----:B------:R-:W-:Y:S02]  /*5200*/  FSEL R39, R83, -INF , !P1 ;  /* 0xff80000053277808 */ /* 0x000fe40004800000 */
[----:B------:R-:W-:Y:S02]  /*5210*/  FSEL R44, R76, -INF , !P0 ;  /* 0xff8000004c2c7808 */ /* 0x000fe40004000000 */
[CC--:B------:R-:W-:Y:S02]  /*5220*/  ISETP.GE.AND P3, PT, R16.reuse, R137.reuse, PT ;  /* 0x000000891000720c */ /* 0x0c0fe40003f66270 */
[----:B------:R-:W-:Y:S02]  /*5230*/  ISETP.GE.AND P2, PT, R16, R136, PT ;  /* 0x000000881000720c */ /* 0x000fe40003f46270 */
[----:B------:R-:W-:-:S02]  /*5240*/  ISETP.GE.AND P1, PT, R14, R137, PT ;  /* 0x000000890e00720c */ /* 0x000fc40003f26270 */
[----:B------:R-:W-:Y:S02]  /*5250*/  ISETP.GE.AND P0, PT, R14, R136, PT ;  /* 0x000000880e00720c */ /* 0x000fe40003f06270 */
[----:B------:R-:W-:Y:S02]  /*5260*/  IADD3 R14, R2, 0x31, RZ ;  /* 0x00000031020e7810 */ /* 0x000fe40007ffe0ff */
[----:B------:R-:W-:Y:S02]  /*5270*/  FSEL R33, R78, -INF , !P4 ;  /* 0xff8000004e217808 */ /* 0x000fe40006000000 */
[----:B------:R-:W-:Y:S02]  /*5280*/  ISETP.GE.AND P4, PT, R2, R137, PT ;  /* 0x000000890200720c */ /* 0x000fe40003f86270 */
[----:B------:R-:W-:Y:S02]  /*5290*/  FSEL R150, R77, -INF , !P3 ;  /* 0xff8000004d967808 */ /* 0x000fe40005800000 */
[----:B------:R-:W-:-:S02]  /*52a0*/  FSEL R35, R79, -INF , !P2 ;  /* 0xff8000004f237808 */ /* 0x000fc40005000000 */
[C---:B------:R-:W-:Y:S01]  /*52b0*/  ISETP.GE.AND P3, PT, R14.reuse, R137, PT ;  /* 0x000000890e00720c */ /* 0x040fe20003f66270 */
[----:B------:R-:W-:Y:S01]  /*52c0*/  LDSM.16.MT88.4 R76, [R164+0xd000] ;  /* 0x00d00000a44c783b */ /* 0x000fe20000004200 */
[----:B------:R-:W-:Y:S02]  /*52d0*/  ISETP.GE.AND P2, PT, R14, R136, PT ;  /* 0x000000880e00720c */ /* 0x000fe40003f46270 */
[----:B------:R-:W-:Y:S02]  /*52e0*/  FSEL R14, R5, -INF , !P4 ;  /* 0xff800000050e7808 */ /* 0x000fe40006000000 */
[----:B------:R-:W-:Y:S02]  /*52f0*/  IADD3 R16, R2, 0x38, RZ ;  /* 0x0000003802107810 */ /* 0x000fe40007ffe0ff */
[----:B------:R-:W-:Y:S02]  /*5300*/  FMNMX.FTZ R19, R14, R92, !PT ;  /* 0x0000005c0e137209 */ /* 0x000fe40007810000 */
[----:B------:R-:W-:-:S02]  /*5310*/  IADD3 R5, R2, 0x39, RZ ;  /* 0x0000003902057810 */ /* 0x000fc40007ffe0ff */
[----:B------:R-:W-:Y:S02]  /*5320*/  FMNMX.FTZ R19, R0, R19, !PT ;  /* 0x0000001300137209 */ /* 0x000fe40007810000 */
[----:B------:R-:W-:Y:S02]  /*5330*/  FSEL R148, R148, -INF , !P1 ;  /* 0xff80000094947808 */ /* 0x000fe40004800000 */
[----:B------:R-:W-:Y:S02]  /*5340*/  FMNMX.FTZ R19, R96, R19, !PT ;  /* 0x0000001360137209 */ /* 0x000fe40007810000 */
[----:B------:R-:W-:Y:S02]  /*5350*/  FSEL R151, R151, -INF , !P0 ;  /* 0xff80000097977808 */ /* 0x000fe40004000000 */
[C---:B------:R-:W-:Y:S02]  /*5360*/  ISETP.GE.AND P4, PT, R16.reuse, R137, PT ;  /* 0x000000891000720c */ /* 0x040fe40003f86270 */
[----:B------:R-:W-:-:S02]  /*5370*/  ISETP.GE.AND P1, PT, R16, R136, PT ;  /* 0x000000881000720c */ /* 0x000fc40003f26270 */
[----:B------:R-:W-:Y:S02]  /*5380*/  ISETP.GE.AND P0, PT, R5, R137, PT ;  /* 0x000000890500720c */ /* 0x000fe40003f06270 */
[----:B------:R-:W-:Y:S02]  /*5390*/  FMNMX.FTZ R19, R10, R19, !PT ;  /* 0x000000130a137209 */ /* 0x000fe40007810000 */
[----:B------:R-:W-:Y:S02]  /*53a0*/  IADD3 R16, R2, 0x41, RZ ;  /* 0x0000004102107810 */ /* 0x000fe40007ffe0ff */
[----:B------:R-:W-:Y:S02]  /*53b0*/  FMNMX.FTZ R19, R100, R19, !PT ;  /* 0x0000001364137209 */ /* 0x000fe40007810000 */
[----:B------:R-:W-:Y:S02]  /*53c0*/  FSEL R32, R69, -INF , !P0 ;  /* 0xff80000045207808 */ /* 0x000fe40004000000 */
[----:B------:R-:W-:-:S02]  /*53d0*/  ISETP.GE.AND P0, PT, R16, R136, PT ;  /* 0x000000881000720c */ /* 0x000fc40003f06270 */
[----:B------:R-:W-:Y:S02]  /*53e0*/  FMNMX.FTZ R19, R84, R19, !PT ;  /* 0x0000001354137209 */ /* 0x000fe40007810000 */
[----:B------:R-:W-:Y:S02]  /*53f0*/  FSEL R141, R141, -INF , !P0 ;  /* 0xff8000008d8d7808 */ /* 0x000fe40004000000 */
[----:B------:R-:W-:Y:S02]  /*5400*/  ISETP.GE.AND P0, PT, R2, R136, PT ;  /* 0x000000880200720c */ /* 0x000fe40003f06270 */
[----:B------:R-:W-:Y:S02]  /*5410*/  FMNMX.FTZ R19, R12, R19, !PT ;  /* 0x000000130c137209 */ /* 0x000fe40007810000 */
[----:B------:R-:W-:Y:S02]  /*5420*/  FSEL R93, R93, -INF , !P0 ;  /* 0xff8000005d5d7808 */ /* 0x000fe40004000000 */
        /* <DEDUP_REMOVED lines=8> */
[----:B------:R-:W-:Y:S02]  /*54b0*/  FSEL R34, R72, -INF , !P3 ;  /* 0xff80000048227808 */ /* 0x000fe40005800000 */
[----:B------:R-:W-:Y:S02]  /*54c0*/  FMNMX.FTZ R27, R148, R27, !PT ;  /* 0x0000001b941b7209 */ /* 0x000fe40007810000 */
[----:B------:R-:W-:Y:S02]  /*54d0*/  FMNMX.FTZ R28, R11, R28, !PT ;  /* 0x0000001c0b1c7209 */ /* 0x000fe40007810000 */
[----:B------:R-:W-:Y:S02]  /*54e0*/  IADD3 R18, R2, 0x40, RZ ;  /* 0x0000004002127810 */ /* 0x000fe40007ffe0ff */
[----:B------:R-:W-:-:S02]  /*54f0*/  FSEL R36, R68, -INF , !P4 ;  /* 0xff80000044247808 */ /* 0x000fc40006000000 */
[----:B------:R-:W-:Y:S02]  /*5500*/  FMNMX.FTZ R27, R34, R27, !PT ;  /* 0x0000001b221b7209 */ /* 0x000fe40007810000 */
[----:B------:R-:W-:Y:S02]  /*5510*/  ISETP.GE.AND P3, PT, R5, R136, PT ;  /* 0x000000880500720c */ /* 0x000fe40003f66270 */
[----:B------:R-:W-:Y:S02]  /*5520*/  FMNMX.FTZ R28, R9, R28, !PT ;  /* 0x0000001c091c7209 */ /* 0x000fe40007810000 */
[----:B------:R-:W-:Y:S02]  /*5530*/  FSEL R5, R73, -INF , !P2 ;  /* 0xff80000049057808 */ /* 0x000fe40005000000 */
[----:B------:R-:W-:Y:S02]  /*5540*/  ISETP.GE.AND P2, PT, R18, R137, PT ;  /* 0x000000891200720c */ /* 0x000fe40003f46270 */
[----:B------:R-:W-:-:S02]  /*5550*/  FMNMX.FTZ R27, R36, R27, !PT ;  /* 0x0000001b241b7209 */ /* 0x000fc40007810000 */
[----:B------:R-:W-:Y:S02]  /*5560*/  FMNMX.FTZ R28, R87, R28, !PT ;  /* 0x0000001c571c7209 */ /* 0x000fe40007810000 */
[----:B------:R-:W-:Y:S02]  /*5570*/  ISETP.GE.AND P4, PT, R18, R136, PT ;  /* 0x000000881200720c */ /* 0x000fe40003f86270 */
[----:B------:R-:W-:Y:S02]  /*5580*/  FSEL R145, R145, -INF , !P1 ;  /* 0xff80000091917808 */ /* 0x000fe40004800000 */
[----:B------:R-:W-:Y:S02]  /*5590*/  ISETP.GE.AND P1, PT, R16, R137, PT ;  /* 0x000000891000720c */ /* 0x000fe40003f26270 */
[----:B------:R-:W-:Y:S02]  /*55a0*/  IADD3 R18, R2, 0x48, RZ ;  /* 0x0000004802127810 */ /* 0x000fe40007ffe0ff */
[----:B------:R-:W-:-:S02]  /*55b0*/  FSEL R146, R146, -INF , !P2 ;  /* 0xff80000092927808 */ /* 0x000fc40005000000 */
[----:B------:R-:W-:Y:S02]  /*55c0*/  FMNMX.FTZ R27, R32, R27, !PT ;  /* 0x0000001b201b7209 */ /* 0x000fe40007810000 */
[----:B------:R-:W-:Y:S02]  /*55d0*/  FMNMX.FTZ R28, R37, R28, !PT ;  /* 0x0000001c251c7209 */ /* 0x000fe40007810000 */
[----:B------:R-:W-:Y:S02]  /*55e0*/  IADD3 R16, R2, 0x49, RZ ;  /* 0x0000004902107810 */ /* 0x000fe40007ffe0ff */
[----:B------:R-:W-:Y:S02]  /*55f0*/  FSEL R143, R143, -INF , !P3 ;  /* 0xff8000008f8f7808 */ /* 0x000fe40005800000 */
[----:B------:R-:W-:Y:S02]  /*5600*/  ISETP.GE.AND P3, PT, R18, R137, PT ;  /* 0x000000891200720c */ /* 0x000fe40003f66270 */
[----:B------:R-:W-:-:S02]  /*5610*/  FSEL R144, R144, -INF , !P1 ;  /* 0xff80000090907808 */ /* 0x000fc40004800000 */
[----:B------:R-:W-:Y:S02]  /*5620*/  FMNMX.FTZ R27, R146, R27, !PT ;  /* 0x0000001b921b7209 */ /* 0x000fe40007810000 */
[----:B------:R-:W-:Y:S02]  /*5630*/  FSEL R149, R149, -INF , !P4 ;  /* 0xff80000095957808 */ /* 0x000fe40006000000 */
[----:B------:R-:W-:Y:S02]  /*5640*/  FMNMX.FTZ R28, R39, R28, !PT ;  /* 0x0000001c271c7209 */ /* 0x000fe40007810000 */
[C---:B------:R-:W-:Y:S02]  /*5650*/  ISETP.GE.AND P4, PT, R16.reuse, R137, PT ;  /* 0x000000891000720c */ /* 0x040fe40003f86270 */
[----:B------:R-:W-:Y:S02]  /*5660*/  ISETP.GE.AND P1, PT, R16, R136, PT ;  /* 0x000000881000720c */ /* 0x000fe40003f26270 */
[----:B------:R-:W-:-:S02]  /*5670*/  IADD3 R16, R2, 0x50, RZ ;  /* 0x0000005002107810 */ /* 0x000fc40007ffe0ff */
[----:B------:R-:W-:Y:S02]  /*5680*/  FSEL R142, R142, -INF , !P3 ;  /* 0xff8000008e8e7808 */ /* 0x000fe40005800000 */
[----:B------:R-:W-:Y:S02]  /*5690*/  FMNMX.FTZ R27, R144, R27, !PT ;  /* 0x0000001b901b7209 */ /* 0x000fe40007810000 */
[----:B------:R-:W-:Y:S02]  /*56a0*/  FMNMX.FTZ R28, R33, R28, !PT ;  /* 0x0000001c211c7209 */ /* 0x000fe40007810000 */
[----:B------:R-:W-:Y:S02]  /*56b0*/  ISETP.GE.AND P2, PT, R18, R136, PT ;  /* 0x000000881200720c */ /* 0x000fe40003f46270 */
[----:B------:R-:W-:Y:S02]  /*56c0*/  ISETP.GE.AND P3, PT, R16, R137, PT ;  /* 0x000000891000720c */ /* 0x000fe40003f66270 */
[----:B------:R-:W-:-:S02]  /*56d0*/  IADD3 R26, R2, 0x51, RZ ;  /* 0x00000051021a7810 */ /* 0x000fc40007ffe0ff */
[----:B------:R-:W-:Y:S02]  /*56e0*/  FSEL R140, R140, -INF , !P4 ;  /* 0xff8000008c8c7808 */ /* 0x000fe40006000000 */
[----:B------:R-:W-:Y:S02]  /*56f0*/  FMNMX.FTZ R27, R142, R27, !PT ;  /* 0x0000001b8e1b7209 */ /* 0x000fe40007810000 */
[----:B------:R-:W-:Y:S02]  /*5700*/  FMNMX.FTZ R28, R35, R28, !PT ;  /* 0x0000001c231c7209 */ /* 0x000fe40007810000 */
[----:B------:R-:W-:Y:S02]  /*5710*/  FSEL R147, R147, -INF , !P2 ;  /* 0xff80000093937808 */ /* 0x000fe40005000000 */
[----:B------:R-:W-:Y:S02]  /*5720*/  IADD3 R25, R2, 0x58, RZ ;  /* 0x0000005802197810 */ /* 0x000fe40007ffe0ff */
[----:B------:R-:W-:-:S02]  /*5730*/  ISETP.GE.AND P2, PT, R26, R137, PT ;  /* 0x000000891a00720c */ /* 0x000fc40003f46270 */
[----:B------:R-:W-:Y:S02]  /*5740*/  FSEL R128, R128, -INF , !P3 ;  /* 0xff80000080807808 */ /* 0x000fe40005800000 */
[----:B------:R-:W-:Y:S02]  /*5750*/  FMNMX.FTZ R27, R140, R27, !PT ;  /* 0x0000001b8c1b7209 */ /* 0x000fe40007810000 */
[----:B------:R-:W-:Y:S02]  /*5760*/  FMNMX.FTZ R28, R151, R28, !PT ;  /* 0x0000001c971c7209 */ /* 0x000fe40007810000 */
[----:B------:R-:W-:Y:S02]  /*5770*/  IADD3 R24, R2, 0x59, RZ ;  /* 0x0000005902187810 */ /* 0x000fe40007ffe0ff */
[----:B------:R-:W-:Y:S02]  /*5780*/  ISETP.GE.AND P3, PT, R25, R137, PT ;  /* 0x000000891900720c */ /* 0x000fe40003f66270 */
[----:B------:R-:W-:-:S02]  /*5790*/  FSEL R126, R126, -INF , !P2 ;  /* 0xff8000007e7e7808 */ /* 0x000fc40005000000 */
[----:B------:R-:W-:Y:S02]  /*57a0*/  FMNMX.FTZ R27, R128, R27, !PT ;  /* 0x0000001b801b7209 */ /* 0x000fe40007810000 */
[----:B------:R-:W-:Y:S02]  /*57b0*/  FMNMX.FTZ R28, R5, R28, !PT ;  /* 0x0000001c051c7209 */ /* 0x000fe40007810000 */
[----:B------:R-:W-:Y:S02]  /*57c0*/  IADD3 R23, R2, 0x60, RZ ;  /* 0x0000006002177810 */ /* 0x000fe40007ffe0ff */
[----:B------:R-:W-:Y:S02]  /*57d0*/  ISETP.GE.AND P2, PT, R24, R137, PT ;  /* 0x000000891800720c */ /* 0x000fe40003f46270 */
[----:B------:R-:W-:Y:S02]  /*57e0*/  FSEL R122, R122, -INF , !P3 ;  /* 0xff8000007a7a7808 */ /* 0x000fe40005800000 */
[----:B------:R-:W-:-:S02]  /*57f0*/  FMNMX.FTZ R27, R126, R27, !PT ;  /* 0x0000001b7e1b7209 */ /* 0x000fc40007810000 */
[----:B------:R-:W-:Y:S02]  /*5800*/  FMNMX.FTZ R28, R145, R28, !PT ;  /* 0x0000001c911c7209 */ /* 0x000fe40007810000 */
[----:B------:R-:W-:Y:S02]  /*5810*/  IADD3 R22, R2, 0x61, RZ ;  /* 0x0000006102167810 */ /* 0x000fe40007ffe0ff */
[----:B------:R-:W-:Y:S02]  /*5820*/  ISETP.GE.AND P3, PT, R23, R137, PT ;  /* 0x000000891700720c */ /* 0x000fe40003f66270 */
[----:B------:R-:W-:Y:S02]  /*5830*/  FSEL R120, R120, -INF , !P2 ;  /* 0xff80000078787808 */ /* 0x000fe40005000000 */
[----:B------:R-:W-:Y:S02]  /*5840*/  FMNMX.FTZ R27, R122, R27, !PT ;  /* 0x0000001b7a1b7209 */ /* 0x000fe40007810000 */
[----:B------:R-:W-:-:S02]  /*5850*/  FMNMX.FTZ R28, R143, R28, !PT ;  /* 0x0000001c8f1c7209 */ /* 0x000fc40007810000 */
[----:B------:R-:W-:Y:S02]  /*5860*/  IADD3 R21, R2, 0x68, RZ ;  /* 0x0000006802157810 */ /* 0x000fe40007ffe0ff */
[----:B------:R-:W-:Y:S02]  /*5870*/  ISETP.GE.AND P2, PT, R22, R137, PT ;  /* 0x000000891600720c */ /* 0x000fe40003f46270 */
[----:B------:R-:W-:Y:S02]  /*5880*/  FSEL R60, R60, -INF , !P3 ;  /* 0xff8000003c3c7808 */ /* 0x000fe40005800000 */
[----:B------:R-:W-:Y:S02]  /*5890*/  FMNMX.FTZ R27, R120, R27, !PT ;  /* 0x0000001b781b7209 */ /* 0x000fe40007810000 */
[----:B------:R-:W-:Y:S02]  /*58a0*/  FMNMX.FTZ R28, R149, R28, !PT ;  /* 0x0000001c951c7209 */ /* 0x000fe40007810000 */
[----:B------:R-:W-:-:S02]  /*58b0*/  IADD3 R20, R2, 0x69, RZ ;  /* 0x0000006902147810 */ /* 0x000fc40007ffe0ff */
[----:B------:R-:W-:Y:S02]  /*58c0*/  ISETP.GE.AND P3, PT, R21, R137, PT ;  /* 0x000000891500720c */ /* 0x000fe40003f66270 */
[----:B------:R-:W-:Y:S02]  /*58d0*/  FSEL R58, R58, -INF , !P2 ;  /* 0xff8000003a3a7808 */ /* 0x000fe40005000000 */
[----:B------:R-:W-:Y:S02]  /*58e0*/  FMNMX.FTZ R27, R60, R27, !PT ;  /* 0x0000001b3c1b7209 */ /* 0x000fe40007810000 */
[----:B------:R-:W-:Y:S02]  /*58f0*/  FMNMX.FTZ R28, R141, R28, !PT ;  /* 0x0000001c8d1c7209 */ /* 0x000fe40007810000 */
[----:B------:R-:W-:Y:S02]  /*5900*/  IADD3 R19, R2, 0x70, RZ ;  /* 0x0000007002137810 */ /* 0x000fe40007ffe0ff */
[----:B------:R-:W-:-:S02]  /*5910*/  ISETP.GE.AND P2, PT, R20, R137, PT ;  /* 0x000000891400720c */ /* 0x000fc40003f46270 */
[----:B------:R-:W-:Y:S02]  /*5920*/  FSEL R56, R56, -INF , !P3 ;  /* 0xff80000038387808 */ /* 0x000fe40005800000 */
[----:B------:R-:W-:Y:S02]  /*5930*/  FMNMX.FTZ R27, R58, R27, !PT ;  /* 0x0000001b3a1b7209 */ /* 0x000fe40007810000 */
[----:B------:R-:W-:Y:S02]  /*5940*/  ISETP.GE.AND P0, PT, R16, R136, PT ;  /* 0x000000881000720c */ /* 0x000fe40003f06270 */
[----:B------:R-:W-:Y:S02]  /*5950*/  FSEL R139, R139, -INF , !P1 ;  /* 0xff8000008b8b7808 */ /* 0x000fe40004800000 */
[----:B------:R-:W-:Y:S02]  /*5960*/  FMNMX.FTZ R28, R147, R28, !PT ;  /* 0x0000001c931c7209 */ /* 0x000fe40007810000 */
[----:B------:R-:W-:-:S02]  /*5970*/  IADD3 R18, R2, 0x71, RZ ;  /* 0x0000007102127810 */ /* 0x000fc40007ffe0ff */
[----:B------:R-:W-:Y:S02]  /*5980*/  ISETP.GE.AND P3, PT, R19, R137, PT ;  /* 0x000000891300720c */ /* 0x000fe40003f66270 */
[----:B------:R-:W-:Y:S02]  /*5990*/  FSEL R54, R54, -INF , !P2 ;  /* 0xff80000036367808 */ /* 0x000fe40005000000 */
[----:B------:R-:W-:Y:S02]  /*59a0*/  FMNMX.FTZ R27, R56, R27, !PT ;  /* 0x0000001b381b7209 */ /* 0x000fe40007810000 */
[----:B------:R-:W-:Y:S02]  /*59b0*/  ISETP.GE.AND P1, PT, R26, R136, PT ;  /* 0x000000881a00720c */ /* 0x000fe40003f26270 */
[----:B------:R-:W-:Y:S02]  /*59c0*/  FSEL R129, R129, -INF , !P0 ;  /* 0xff80000081817808 */ /* 0x000fe40004000000 */
[----:B------:R-:W-:-:S02]  /*59d0*/  FMNMX.FTZ R28, R139, R28, !PT ;  /* 0x0000001c8b1c7209 */ /* 0x000fc40007810000 */
[----:B------:R-:W-:Y:S02]  /*59e0*/  IADD3 R16, R2, 0x78, RZ ;  /* 0x0000007802107810 */ /* 0x000fe40007ffe0ff */
[----:B------:R-:W-:Y:S02]  /*59f0*/  ISETP.GE.AND P2, PT, R18, R137, PT ;  /* 0x000000891200720c */ /* 0x000fe40003f46270 */
[----:B------:R-:W-:Y:S02]  /*5a00*/  FSEL R50, R50, -INF , !P3 ;  /* 0xff80000032327808 */ /* 0x000fe40005800000 */
[----:B------:R-:W-:Y:S02]  /*5a10*/  FMNMX.FTZ R27, R54, R27, !PT ;  /* 0x0000001b361b7209 */ /* 0x000fe40007810000 */
[----:B------:R-:W-:Y:S02]  /*5a20*/  ISETP.GE.AND P0, PT, R25, R136, PT ;  /* 0x000000881900720c */ /* 0x000fe40003f06270 */
[----:B------:R-:W-:-:S02]  /*5a30*/  FSEL R127, R8, -INF , !P1 ;  /* 0xff800000087f7808 */ /* 0x000fc40004800000 */
[----:B------:R-:W-:Y:S02]  /*5a40*/  FMNMX.FTZ R28, R129, R28, !PT ;  /* 0x0000001c811c7209 */ /* 0x000fe40007810000 */
[----:B------:R-:W-:Y:S02]  /*5a50*/  IADD3 R2, R2, 0x79, RZ ;  /* 0x0000007902027810 */ /* 0x000fe40007ffe0ff */
[----:B------:R-:W-:Y:S02]  /*5a60*/  ISETP.GE.AND P3, PT, R16, R137, PT ;  /* 0x000000891000720c */ /* 0x000fe40003f66270 */
[----:B------:R-:W-:Y:S02]  /*5a70*/  FSEL R48, R48, -INF , !P2 ;  /* 0xff80000030307808 */ /* 0x000fe40005000000 */
[----:B------:R-:W-:Y:S02]  /*5a80*/  FMNMX.FTZ R27, R50, R27, !PT ;  /* 0x0000001b321b7209 */ /* 0x000fe40007810000 */
[----:B------:R-:W-:-:S02]  /*5a90*/  ISETP.GE.AND P1, PT, R24, R136, PT ;  /* 0x000000881800720c */ /* 0x000fc40003f26270 */
[----:B------:R-:W-:Y:S02]  /*5aa0*/  FSEL R123, R123, -INF , !P0 ;  /* 0xff8000007b7b7808 */ /* 0x000fe40004000000 */
[----:B------:R-:W-:Y:S02]  /*5ab0*/  FMNMX.FTZ R28, R127, R28, !PT ;  /* 0x0000001c7f1c7209 */ /* 0x000fe40007810000 */
[----:B------:R-:W-:Y:S02]  /*5ac0*/  ISETP.GE.AND P2, PT, R2, R137, PT ;  /* 0x000000890200720c */ /* 0x000fe40003f46270 */
[----:B------:R-:W-:Y:S02]  /*5ad0*/  FSEL R46, R46, -INF , !P3 ;  /* 0xff8000002e2e7808 */ /* 0x000fe40005800000 */
[----:B------:R-:W-:Y:S02]  /*5ae0*/  FMNMX.FTZ R27, R48, R27, !PT ;  /* 0x0000001b301b7209 */ /* 0x000fe40007810000 */
[----:B------:R-:W-:-:S02]  /*5af0*/  ISETP.GE.AND P0, PT, R23, R136, PT ;  /* 0x000000881700720c */ /* 0x000fc40003f06270 */
[----:B------:R-:W-:Y:S02]  /*5b00*/  FSEL R63, R63, -INF , !P1 ;  /* 0xff8000003f3f7808 */ /* 0x000fe40004800000 */
[----:B------:R-:W-:Y:S02]  /*5b10*/  FMNMX.FTZ R28, R123, R28, !PT ;  /* 0x0000001c7b1c7209 */ /* 0x000fe40007810000 */
[----:B------:R-:W-:Y:S02]  /*5b20*/  FSEL R30, R30, -INF , !P2 ;  /* 0xff8000001e1e7808 */ /* 0x000fe40005000000 */
[----:B------:R-:W-:Y:S02]  /*5b30*/  FMNMX.FTZ R27, R46, R27, !PT ;  /* 0x0000001b2e1b7209 */ /* 0x000fe40007810000 */
[----:B------:R-:W-:Y:S02]  /*5b40*/  ISETP.GE.AND P1, PT, R22, R136, PT ;  /* 0x000000881600720c */ /* 0x000fe40003f26270 */
[----:B------:R-:W-:-:S02]  /*5b50*/  FSEL R59, R59, -INF , !P0 ;  /* 0xff8000003b3b7808 */ /* 0x000fc40004000000 */
[----:B------:R-:W-:Y:S02]  /*5b60*/  FMNMX.FTZ R28, R63, R28, !PT ;  /* 0x0000001c3f1c7209 */ /* 0x000fe40007810000 */
[----:B------:R-:W-:Y:S02]  /*5b70*/  FMNMX.FTZ R26, R30, R27, !PT ;  /* 0x0000001b1e1a7209 */ /* 0x000fe40007810000 */
[----:B------:R-:W-:Y:S02]  /*5b80*/  ISETP.GE.AND P0, PT, R21, R136, PT ;  /* 0x000000881500720c */ /* 0x000fe40003f06270 */
[----:B------:R-:W-:Y:S01]  /*5b90*/  FSEL R57, R57, -INF , !P1 ;  /* 0xff80000039397808 */ /* 0x000fe20004800000 */
[----:B------:R-:W1:Y:S01]  /*5ba0*/  SHFL.BFLY PT, R25, R26, 0x2, 0x1f ;  /* 0x0c401f001a197f89 */ /* 0x000e6200000e0000 */
        /* <DEDUP_REMOVED lines=26> */
[----:B------:R-:W-:Y:S03]  /*5d50*/  LDSM.16.MT88.4 R20, [R116+0x9400] ;  /* 0x009400007414783b */ /* 0x000fe60000004200 */
[----:B------:R-:W-:Y:S01]  /*5d60*/  FSEL R29, R29, RZ, P0 ;  /* 0x000000ff1d1d7208 */ /* 0x000fe20000000000 */
[----:B------:R-:W1:Y:S04]  /*5d70*/  SHFL.BFLY PT, R19, R8, 0x1, 0x1f ;  /* 0x0c201f0008137f89 */ /* 0x000e6800000e0000 */
[----:B------:R-:W-:-:S02]  /*5d80*/  FFMA.FTZ R67, R0, c[0x0][0x23c], -R29 ;  /* 0x00008f0000437a23 */ /* 0x000fc4000001081d */
[--C-:B------:R-:W-:Y:S02]  /*5d90*/  FFMA.FTZ R121, R14, c[0x0][0x23c], -R29.reuse ;  /* 0x00008f000e797a23 */ /* 0x100fe4000001081d */
[--C-:B------:R-:W-:Y:S02]  /*5da0*/  FFMA.FTZ R66, R92, c[0x0][0x23c], -R29.reuse ;  /* 0x00008f005c427a23 */ /* 0x100fe4000001081d */
[--C-:B------:R-:W-:Y:S01]  /*5db0*/  FFMA.FTZ R62, R96, c[0x0][0x23c], -R29.reuse ;  /* 0x00008f00603e7a23 */ /* 0x100fe2000001081d */
[----:B------:R-:W-:Y:S01]  /*5dc0*/  MUFU.EX2 R67, R67 ;  /* 0x0000004300437308 */ /* 0x000fe20000000800 */
[--C-:B------:R-:W-:Y:S02]  /*5dd0*/  FFMA.FTZ R24, R12, c[0x0][0x23c], -R29.reuse ;  /* 0x00008f000c187a23 */ /* 0x100fe4000001081d */
[--C-:B------:R-:W-:Y:S02]  /*5de0*/  FFMA.FTZ R61, R10, c[0x0][0x23c], -R29.reuse ;  /* 0x00008f000a3d7a23 */ /* 0x100fe4000001081d */
[----:B------:R-:W-:-:S02]  /*5df0*/  FFMA.FTZ R28, R100, c[0x0][0x23c], -R29 ;  /* 0x00008f00641c7a23 */ /* 0x000fc4000001081d */
[--C-:B------:R-:W-:Y:S01]  /*5e00*/  FFMA.FTZ R27, R84, c[0x0][0x23c], -R29.reuse ;  /* 0x00008f00541b7a23 */ /* 0x100fe2000001081d */
[----:B------:R-:W-:Y:S01]  /*5e10*/  MUFU.EX2 R121, R121 ;  /* 0x0000007900797308 */ /* 0x000fe20000000800 */
[----:B------:R-:W-:Y:S01]  /*5e20*/  LDSM.16.MT88.4 R100, [R116+0x9000] ;  /* 0x009000007464783b */ /* 0x000fe20000004200 */
[--C-:B------:R-:W-:Y:S02]  /*5e30*/  FFMA.FTZ R41, R44, c[0x0][0x23c], -R29.reuse ;  /* 0x00008f002c297a23 */ /* 0x100fe4000001081d */
[--C-:B------:R-:W-:Y:S01]  /*5e40*/  FFMA.FTZ R43, R38, c[0x0][0x23c], -R29.reuse ;  /* 0x00008f00262b7a23 */ /* 0x100fe2000001081d */
[----:B-1----:R-:W-:Y:S01]  /*5e50*/  FMNMX.FTZ R0, R8, R19, !PT ;  /* 0x0000001308007209 */ /* 0x002fe20007810000 */
[----:B------:R-:W-:Y:S02]  /*5e60*/  FFMA.FTZ R42, R40, c[0x0][0x23c], -R29 ;  /* 0x00008f00282a7a23 */ /* 0x000fe4000001081d */
[----:B------:R-:W1:Y:S01]  /*5e70*/  MUFU.EX2 R66, R66 ;  /* 0x0000004200427308 */ /* 0x000e620000000800 */
[C---:B------:R-:W-:Y:S01]  /*5e80*/  FSETP.NEU.FTZ.AND P0, PT, R0.reuse, -INF , PT ;  /* 0xff8000000000780b */ /* 0x040fe20003f1d000 */
[----:B------:R-:W-:-:S02]  /*5e90*/  FMUL.FTZ R26, R0, c[0x0][0x23c] ;  /* 0x00008f00001a7a20 */ /* 0x000fc40000410000 */
[--C-:B------:R-:W-:Y:S02]  /*5ea0*/  FFMA.FTZ R38, R150, c[0x0][0x23c], -R29.reuse ;  /* 0x00008f0096267a23 */ /* 0x100fe4000001081d */
[--C-:B------:R-:W-:Y:S01]  /*5eb0*/  FFMA.FTZ R4, R32, c[0x0][0x23c], -R29.reuse ;  /* 0x00008f0020047a23 */ /* 0x100fe2000001081d */
[----:B------:R-:W-:Y:S01]  /*5ec0*/  FSEL R26, R26, RZ, P0 ;  /* 0x000000ff1a1a7208 */ /* 0x000fe20000000000 */
[----:B------:R-:W2:Y:S01]  /*5ed0*/  MUFU.EX2 R62, R62 ;  /* 0x0000003e003e7308 */ /* 0x000ea20000000800 */
[--C-:B------:R-:W-:Y:S01]  /*5ee0*/  FFMA.FTZ R34, R34, c[0x0][0x23c], -R29.reuse ;  /* 0x00008f0022227a23 */ /* 0x100fe2000001081d */
[----:B------:R-:W-:Y:S01]  /*5ef0*/  LEA R188, P0, R134, c[0x0][0x168], 0x1 ;  /* 0x00005a0086bc7a11 */ /* 0x000fe200078008ff */
[----:B------:R-:W-:Y:S02]  /*5f00*/  FFMA.FTZ R146, R146, c[0x0][0x23c], -R29 ;  /* 0x00008f0092927a23 */ /* 0x000fe4000001081d */
[--C-:B------:R-:W-:Y:S01]  /*5f10*/  FFMA.FTZ R138, R93, c[0x0][0x23c], -R26.reuse ;  /* 0x00008f005d8a7a23 */ /* 0x100fe2000001081a */
[----:B------:R-:W-:Y:S01]  /*5f20*/  LEA.HI.X R187, R134, c[0x0][0x16c], R133, 0x1, P0 ;  /* 0x00005b0086bb7a11 */ /* 0x000fe200000f0c85 */
[--C-:B------:R-:W-:Y:S01]  /*5f30*/  FFMA.FTZ R131, R15, c[0x0][0x23c], -R26.reuse ;  /* 0x00008f000f837a23 */ /* 0x100fe2000001081a */
[----:B-1----:R-:W-:Y:S01]  /*5f40*/  F2FP.BF16.PACK_AB R68, R66, R121 ;  /* 0x000000794244723e */ /* 0x002fe200000010ff */
[--C-:B------:R-:W-:Y:S01]  /*5f50*/  FFMA.FTZ R130, R97, c[0x0][0x23c], -R26.reuse ;  /* 0x00008f0061827a23 */ /* 0x100fe2000001081a */
[----:B------:R-:W-:Y:S01]  /*5f60*/  MUFU.EX2 R61, R61 ;  /* 0x0000003d003d7308 */ /* 0x000fe20000000800 */
[--C-:B------:R-:W-:Y:S01]  /*5f70*/  FFMA.FTZ R65, R17, c[0x0][0x23c], -R26.reuse ;  /* 0x00008f0011417a23 */ /* 0x100fe2000001081a */
[----:B------:R-:W-:Y:S01]  /*5f80*/  LDSM.16.MT88.4 R92, [R164+0xb000] ;  /* 0x00b00000a45c783b */ /* 0x000fe20000004200 */
[----:B------:R-:W-:-:S02]  /*5f90*/  FFMA.FTZ R64, R13, c[0x0][0x23c], -R26 ;  /* 0x00008f000d407a23 */ /* 0x000fc4000001081a */
[--C-:B------:R-:W-:Y:S01]  /*5fa0*/  FFMA.FTZ R53, R11, c[0x0][0x23c], -R26.reuse ;  /* 0x00008f000b357a23 */ /* 0x100fe2000001081a */
[----:B------:R-:W-:Y:S01]  /*5fb0*/  LDSM.16.MT88.4 R12, [R164+0x9400] ;  /* 0x00940000a40c783b */ /* 0x000fe20000004200 */
[----:B--2---:R-:W-:Y:S01]  /*5fc0*/  F2FP.BF16.PACK_AB R70, R62, R67 ;  /* 0x000000433e46723e */ /* 0x004fe200000010ff */
[----:B------:R-:W-:Y:S01]  /*5fd0*/  MUFU.EX2 R138, R138 ;  /* 0x0000008a008a7308 */ /* 0x000fe20000000800 */
[--C-:B------:R-:W-:Y:S01]  /*5fe0*/  FFMA.FTZ R52, R9, c[0x0][0x23c], -R26.reuse ;  /* 0x00008f0009347a23 */ /* 0x100fe2000001081a */
[----:B------:R-:W-:Y:S01]  /*5ff0*/  LDSM.16.MT88.4 R16, [R164+0xb400] ;  /* 0x00b40000a410783b */ /* 0x000fe20000004200 */
[--C-:B------:R-:W-:Y:S02]  /*6000*/  FFMA.FTZ R25, R87, c[0x0][0x23c], -R26.reuse ;  /* 0x00008f0057197a23 */ /* 0x100fe4000001081a */
[--C-:B------:R-:W-:Y:S01]  /*6010*/  FFMA.FTZ R44, R37, c[0x0][0x23c], -R26.reuse ;  /* 0x00008f00252c7a23 */ /* 0x100fe2000001081a */
[----:B------:R-:W1:Y:S01]  /*6020*/  LDSM.16.MT88.4 R84, [R116+0xb000] ;  /* 0x00b000007454783b */ /* 0x000e620000004200 */
[--C-:B------:R-:W-:Y:S01]  /*6030*/  FFMA.FTZ R39, R39, c[0x0][0x23c], -R26.reuse ;  /* 0x00008f0027277a23 */ /* 0x100fe2000001081a */
[----:B------:R-:W2:Y:S01]  /*6040*/  MUFU.EX2 R131, R131 ;  /* 0x0000008300837308 */ /* 0x000ea20000000800 */
[----:B------:R-:W-:-:S02]  /*6050*/  FFMA.FTZ R40, R33, c[0x0][0x23c], -R26 ;  /* 0x00008f0021287a23 */ /* 0x000fc4000001081a */
[--C-:B------:R-:W-:Y:S02]  /*6060*/  FFMA.FTZ R37, R35, c[0x0][0x23c], -R26.reuse ;  /* 0x00008f0023257a23 */ /* 0x100fe4000001081a */
[--C-:B------:R-:W-:Y:S02]  /*6070*/  FFMA.FTZ R33, R36, c[0x0][0x23c], -R29.reuse ;  /* 0x00008f0024217a23 */ /* 0x100fe4000001081d */
[----:B------:R-:W-:Y:S01]  /*6080*/  FFMA.FTZ R35, R148, c[0x0][0x23c], -R29 ;  /* 0x00008f0094237a23 */ /* 0x000fe2000001081d */
[----:B------:R-:W-:Y:S01]  /*6090*/  MUFU.EX2 R130, R130 ;  /* 0x0000008200827308 */ /* 0x000fe20000000800 */
[--C-:B------:R-:W-:Y:S02]  /*60a0*/  FFMA.FTZ R36, R151, c[0x0][0x23c], -R26.reuse ;  /* 0x00008f0097247a23 */ /* 0x100fe4000001081a */
[--C-:B------:R-:W-:Y:S02]  /*60b0*/  FFMA.FTZ R5, R5, c[0x0][0x23c], -R26.reuse ;  /* 0x00008f0005057a23 */ /* 0x100fe4000001081a */
[----:B------:R-:W-:-:S02]  /*60c0*/  FFMA.FTZ R32, R145, c[0x0][0x23c], -R26 ;  /* 0x00008f0091207a23 */ /* 0x000fc4000001081a */
[--C-:B------:R-:W-:Y:S01]  /*60d0*/  FFMA.FTZ R3, R143, c[0x0][0x23c], -R26.reuse ;  /* 0x00008f008f037a23 */ /* 0x100fe2000001081a */
[----:B------:R-:W3:Y:S01]  /*60e0*/  MUFU.EX2 R65, R65 ;  /* 0x0000004100417308 */ /* 0x000ee20000000800 */
[----:B--2---:R-:W-:Y:S01]  /*60f0*/  F2FP.BF16.PACK_AB R69, R131, R138 ;  /* 0x0000008a8345723e */ /* 0x004fe200000010ff */
[--C-:B------:R-:W-:Y:S02]  /*6100*/  FFMA.FTZ R143, R142, c[0x0][0x23c], -R29.reuse ;  /* 0x00008f008e8f7a23 */ /* 0x100fe4000001081d */
[--C-:B------:R-:W-:Y:S02]  /*6110*/  FFMA.FTZ R145, R144, c[0x0][0x23c], -R29.reuse ;  /* 0x00008f0090917a23 */ /* 0x100fe4000001081d */
[----:B------:R-:W-:Y:S02]  /*6120*/  FFMA.FTZ R142, R140, c[0x0][0x23c], -R29 ;  /* 0x00008f008c8e7a23 */ /* 0x000fe4000001081d */
[----:B------:R-:W2:Y:S01]  /*6130*/  MUFU.EX2 R28, R28 ;  /* 0x0000001c001c7308 */ /* 0x000ea20000000800 */
[----:B------:R-:W-:-:S02]  /*6140*/  FFMA.FTZ R144, R149, c[0x0][0x23c], -R26 ;  /* 0x00008f0095907a23 */ /* 0x000fc4000001081a */
[--C-:B------:R-:W-:Y:S02]  /*6150*/  FFMA.FTZ R141, R141, c[0x0][0x23c], -R26.reuse ;  /* 0x00008f008d8d7a23 */ /* 0x100fe4000001081a */
[--C-:B------:R-:W-:Y:S02]  /*6160*/  FFMA.FTZ R140, R147, c[0x0][0x23c], -R26.reuse ;  /* 0x00008f00938c7a23 */ /* 0x100fe4000001081a */
[----:B------:R-:W-:Y:S01]  /*6170*/  FFMA.FTZ R139, R139, c[0x0][0x23c], -R26 ;  /* 0x00008f008b8b7a23 */ /* 0x000fe2000001081a */
[----:B---3--:R-:W-:Y:S01]  /*6180*/  F2FP.BF16.PACK_AB R71, R65, R130 ;  /* 0x000000824147723e */ /* 0x008fe200000010ff */
[----:B------:R-:W-:Y:S01]  /*6190*/  MUFU.EX2 R27, R27 ;  /* 0x0000001b001b7308 */ /* 0x000fe20000000800 */
[--C-:B------:R-:W-:Y:S02]  /*61a0*/  FFMA.FTZ R147, R120, c[0x0][0x23c], -R29.reuse ;  /* 0x00008f0078937a23 */ /* 0x100fe4000001081d */
[--C-:B------:R-:W-:Y:S02]  /*61b0*/  FFMA.FTZ R128, R128, c[0x0][0x23c], -R29.reuse ;  /* 0x00008f0080807a23 */ /* 0x100fe4000001081d */
[--C-:B------:R-:W-:Y:S01]  /*61c0*/  FFMA.FTZ R149, R126, c[0x0][0x23c], -R29.reuse ;  /* 0x00008f007e957a23 */ /* 0x100fe2000001081d */
[----:B------:R-:W-:Y:S01]  /*61d0*/  HMMA.16816.F32.BF16 R112, R68, R108, RZ ;  /* 0x0000006c4470723c */ /* 0x000fe200000418ff */
[----:B--2---:R-:W-:Y:S01]  /*61e0*/  F2FP.BF16.PACK_AB R8, R28, R61 ;  /* 0x0000003d1c08723e */ /* 0x004fe200000010ff */
[----:B------:R-:W2:Y:S01]  /*61f0*/  MUFU.EX2 R24, R24 ;  /* 0x0000001800187308 */ /* 0x000ea20000000800 */
[----:B------:R-:W-:-:S02]  /*6200*/  FFMA.FTZ R122, R122, c[0x0][0x23c], -R29 ;  /* 0x00008f007a7a7a23 */ /* 0x000fc4000001081d */
[--C-:B------:R-:W-:Y:S02]  /*6210*/  FFMA.FTZ R129, R129, c[0x0][0x23c], -R26.reuse ;  /* 0x00008f0081817a23 */ /* 0x100fe4000001081a */
[--C-:B------:R-:W-:Y:S01]  /*6220*/  FFMA.FTZ R120, R123, c[0x0][0x23c], -R26.reuse ;  /* 0x00008f007b787a23 */ /* 0x100fe2000001081a */
[C---:B------:R-:W-:Y:S01]  /*6230*/  HMMA.16816.F32.BF16 R108, R68.reuse, R110, RZ ;  /* 0x0000006e446c723c */ /* 0x040fe200000418ff */
[--C-:B------:R-:W-:Y:S01]  /*6240*/  FFMA.FTZ R63, R63, c[0x0][0x23c], -R26.reuse ;  /* 0x00008f003f3f7a23 */ /* 0x100fe2000001081a */
[----:B------:R-:W-:Y:S01]  /*6250*/  MUFU.EX2 R64, R64 ;  /* 0x0000004000407308 */ /* 0x000fe20000000800 */
[----:B------:R-:W-:Y:S02]  /*6260*/  FFMA.FTZ R127, R127, c[0x0][0x23c], -R26 ;  /* 0x00008f007f7f7a23 */ /* 0x000fe4000001081a */
[----:B------:R-:W-:Y:S02]  /*6270*/  FADD.FTZ R131, R138, R131 ;  /* 0x000000838a837221 */ /* 0x000fe40000010000 */
[----:B------:R-:W-:Y:S01]  /*6280*/  FFMA.FTZ R60, R60, c[0x0][0x23c], -R29 ;  /* 0x00008f003c3c7a23 */ /* 0x000fe2000001081d */
[----:B-1----:R-:W-:Y:S01]  /*6290*/  HMMA.16816.F32.BF16 R88, R68, R84, RZ ;  /* 0x000000544458723c */ /* 0x002fe200000418ff */
[----:B------:R-:W-:Y:S01]  /*62a0*/  FADD.FTZ R130, R130, R131 ;  /* 0x0000008382827221 */ /* 0x000fe20000010000 */
[----:B------:R-:W1:Y:S01]  /*62b0*/  MUFU.EX2 R53, R53 ;  /* 0x0000003500357308 */ /* 0x000e620000000800 */
[----:B--2---:R-:W-:Y:S01]  /*62c0*/  F2FP.BF16.PACK_AB R10, R24, R27 ;  /* 0x0000001b180a723e */ /* 0x004fe200000010ff */
[----:B------:R-:W-:-:S02]  /*62d0*/  FFMA.FTZ R56, R56, c[0x0][0x23c], -R29 ;  /* 0x00008f0038387a23 */ /* 0x000fc4000001081d */
[----:B------:R-:W-:Y:S02]  /*62e0*/  FADD.FTZ R65, R65, R130 ;  /* 0x0000008241417221 */ /* 0x000fe40000010000 */
[C---:B------:R-:W-:Y:S01]  /*62f0*/  HMMA.16816.F32.BF16 R84, R68.reuse, R86, RZ ;  /* 0x000000564454723c */ /* 0x040fe200000418ff */
[--C-:B------:R-:W-:Y:S01]  /*6300*/  FFMA.FTZ R59, R59, c[0x0][0x23c], -R26.reuse ;  /* 0x00008f003b3b7a23 */ /* 0x100fe2000001081a */
[----:B------:R-:W-:Y:S01]  /*6310*/  MUFU.EX2 R52, R52 ;  /* 0x0000003400347308 */ /* 0x000fe20000000800 */
[--C-:B------:R-:W-:Y:S02]  /*6320*/  FFMA.FTZ R55, R55, c[0x0][0x23c], -R26.reuse ;  /* 0x00008f0037377a23 */ /* 0x100fe4000001081a */
[--C-:B------:R-:W-:Y:S02]  /*6330*/  FFMA.FTZ R51, R51, c[0x0][0x23c], -R26.reuse ;  /* 0x00008f0033337a23 */ /* 0x100fe4000001081a */
[----:B------:R-:W-:Y:S01]  /*6340*/  FFMA.FTZ R190, R30, c[0x0][0x23c], -R29 ;  /* 0x00008f001ebe7a23 */ /* 0x000fe2000001081d */
[----:B------:R-:W-:Y:S01]  /*6350*/  HMMA.16816.F32.BF16 R96, R68, R92, RZ ;  /* 0x0000005c4460723c */ /* 0x000fe200000418ff */
[----:B------:R-:W-:Y:S01]  /*6360*/  FFMA.FTZ R49, R49, c[0x0][0x23c], -R26 ;  /* 0x00008f0031317a23 */ /* 0x000fe2000001081a */
[----:B------:R-:W2:Y:S01]  /*6370*/  MUFU.EX2 R25, R25 ;  /* 0x0000001900197308 */ /* 0x000ea20000000800 */
[----:B-1----:R-:W-:Y:S01]  /*6380*/  F2FP.BF16.PACK_AB R9, R53, R64 ;  /* 0x000000403509723e */ /* 0x002fe200000010ff */
[----:B------:R-:W-:-:S02]  /*6390*/  FADD.FTZ R64, R64, R65 ;  /* 0x0000004140407221 */ /* 0x000fc40000010000 */
[--C-:B------:R-:W-:Y:S02]  /*63a0*/  FFMA.FTZ R65, R58, c[0x0][0x23c], -R29.reuse ;  /* 0x00008f003a417a23 */ /* 0x100fe4000001081d */
[----:B------:R-:W-:Y:S01]  /*63b0*/  HMMA.16816.F32.BF16 R92, R68, R94, RZ ;  /* 0x0000005e445c723c */ /* 0x000fe200000418ff */
[----:B------:R-:W-:Y:S01]  /*63c0*/  FFMA.FTZ R58, R50, c[0x0][0x23c], -R29 ;  /* 0x00008f00323a7a23 */ /* 0x000fe2000001081d */
[----:B------:R-:W-:Y:S01]  /*63d0*/  MUFU.EX2 R43, R43 ;  /* 0x0000002b002b7308 */ /* 0x000fe20000000800 */
[----:B------:R-:W-:-:S05]  /*63e0*/  FFMA.FTZ R47, R47, c[0x0][0x23c], -R26 ;  /* 0x00008f002f2f7a23 */ /* 0x000fca000001081a */
[C---:B------:R-:W-:Y:S01]  /*63f0*/  HMMA.16816.F32.BF16 R80, R68.reuse, R76, RZ ;  /* 0x0000004c4450723c */ /* 0x040fe200000418ff */
[----:B--2---:R-:W-:Y:S01]  /*6400*/  F2FP.BF16.PACK_AB R11, R25, R52 ;  /* 0x00000034190b723e */ /* 0x004fe200000010ff */
[----:B------:R-:W1:Y:S06]  /*6410*/  MUFU.EX2 R42, R42 ;  /* 0x0000002a002a7308 */ /* 0x000e6c0000000800 */
[----:B------:R-:W-:Y:S02]  /*6420*/  HMMA.16816.F32.BF16 R76, R68, R78, RZ ;  /* 0x0000004e444c723c */ /* 0x000fe400000418ff */
[----:B------:R-:W-:Y:S06]  /*6430*/  MUFU.EX2 R41, R41 ;  /* 0x0000002900297308 */ /* 0x000fec0000000800 */
[C---:B------:R-:W-:Y:S02]  /*6440*/  HMMA.16816.F32.BF16 R112, R8.reuse, R12, R112 ;  /* 0x0000000c0870723c */ /* 0x040fe40000041870 */
[----:B------:R-:W2:Y:S06]  /*6450*/  MUFU.EX2 R38, R38 ;  /* 0x0000002600267308 */ /* 0x000eac0000000800 */
        /* <DEDUP_REMOVED lines=8> */
[C---:B------:R-:W-:Y:S02]  /*64e0*/  HMMA.16816.F32.BF16 R104, R68.reuse, R100, RZ ;  /* 0x000000644468723c */ /* 0x040fe400000418ff */
[----:B------:R-:W1:Y:S06]  /*64f0*/  MUFU.EX2 R37, R37 ;  /* 0x0000002500257308 */ /* 0x000e6c0000000800 */
[----:B------:R-:W-:Y:S02]  /*6500*/  HMMA.16816.F32.BF16 R100, R68, R102, RZ ;  /* 0x000000664464723c */ /* 0x000fe400000418ff */
[----:B------:R-:W-:Y:S06]  /*6510*/  MUFU.EX2 R35, R35 ;  /* 0x0000002300237308 */ /* 0x000fec0000000800 */
[C---:B---3--:R-:W-:Y:S02]  /*6520*/  HMMA.16816.F32.BF16 R88, R8.reuse, R12, R88 ;  /* 0x0000000c0858723c */ /* 0x048fe40000041858 */
[----:B------:R-:W3:Y:S06]  /*6530*/  MUFU.EX2 R34, R34 ;  /* 0x0000002200227308 */ /* 0x000eec0000000800 */
[----:B------:R-:W-:Y:S01]  /*6540*/  HMMA.16816.F32.BF16 R84, R8, R14, R84 ;  /* 0x0000000e0854723c */ /* 0x000fe20000041854 */
[----:B------:R-:W1:Y:S01]  /*6550*/  LDSM.16.MT88.4 R12, [R164+0xd400] ;  /* 0x00d40000a40c783b */ /* 0x000e620000004200 */
[----:B------:R-:W-:Y:S06]  /*6560*/  MUFU.EX2 R33, R33 ;  /* 0x0000002100217308 */ /* 0x000fec0000000800 */
[C---:B-----5:R-:W-:Y:S02]  /*6570*/  HMMA.16816.F32.BF16 R72, R68.reuse, R16, RZ ;  /* 0x000000104448723c */ /* 0x060fe400000418ff */
[----:B------:R-:W5:Y:S06]  /*6580*/  MUFU.EX2 R4, R4 ;  /* 0x0000000400047308 */ /* 0x000f6c0000000800 */
[----:B------:R-:W-:Y:S01]  /*6590*/  HMMA.16816.F32.BF16 R68, R68, R18, RZ ;  /* 0x000000124444723c */ /* 0x000fe200000418ff */
[----:B------:R-:W-:Y:S01]  /*65a0*/  LDSM.16.MT88.4 R16, [R116+0xa400] ;  /* 0x00a400007410783b */ /* 0x000fe20000004200 */
[----:B------:R-:W-:Y:S06]  /*65b0*/  MUFU.EX2 R36, R36 ;  /* 0x0000002400247308 */ /* 0x000fec0000000800 */
[C---:B------:R-:W-:Y:S02]  /*65c0*/  HMMA.16816.F32.BF16 R104, R8.reuse, R20, R104 ;  /* 0x000000140868723c */ /* 0x040fe40000041868 */
[----:B------:R-:W2:Y:S06]  /*65d0*/  MUFU.EX2 R5, R5 ;  /* 0x0000000500057308 */ /* 0x000eac0000000800 */
[C---:B------:R-:W-:Y:S01]  /*65e0*/  HMMA.16816.F32.BF16 R100, R8.reuse, R22, R100 ;  /* 0x000000160864723c */ /* 0x040fe20000041864 */
[----:B------:R-:W-:Y:S01]  /*65f0*/  LDSM.16.MT88.4 R20, [R164+0xa400] ;  /* 0x00a40000a414783b */ /* 0x000fe20000004200 */
[----:B------:R-:W-:Y:S06]  /*6600*/  MUFU.EX2 R32, R32 ;  /* 0x0000002000207308 */ /* 0x000fec0000000800 */
[C---:B-1----:R-:W-:Y:S02]  /*6610*/  HMMA.16816.F32.BF16 R80, R8.reuse, R12, R80 ;  /* 0x0000000c0850723c */ /* 0x042fe40000041850 */
[----:B------:R-:W1:Y:S06]  /*6620*/  MUFU.EX2 R3, R3 ;  /* 0x0000000300037308 */ /* 0x000e6c0000000800 */
[C---:B------:R-:W-:Y:S01]  /*6630*/  HMMA.16816.F32.BF16 R76, R8.reuse, R14, R76 ;  /* 0x0000000e084c723c */ /* 0x040fe2000004184c */
[----:B------:R-:W1:Y:S01]  /*6640*/  LDSM.16.MT88.4 R12, [R116+0xd400] ;  /* 0x00d40000740c783b */ /* 0x000e620000004200 */
[----:B------:R-:W-:Y:S08]  /*6650*/  MUFU.EX2 R146, R146 ;  /* 0x0000009200927308 */ /* 0x000ff00000000800 */
[----:B------:R-:W1:Y:S08]  /*6660*/  MUFU.EX2 R145, R145 ;  /* 0x0000009100917308 */ /* 0x000e700000000800 */
[----:B------:R-:W-:Y:S08]  /*6670*/  MUFU.EX2 R143, R143 ;  /* 0x0000008f008f7308 */ /* 0x000ff00000000800 */
[----:B------:R-:W2:Y:S08]  /*6680*/  MUFU.EX2 R142, R142 ;  /* 0x0000008e008e7308 */ /* 0x000eb00000000800 */
[----:B------:R-:W-:Y:S01]  /*6690*/  MUFU.EX2 R144, R144 ;  /* 0x0000009000907308 */ /* 0x000fe20000000800 */
[C---:B-1----:R-:W-:Y:S07]  /*66a0*/  HMMA.16816.F32.BF16 R72, R8.reuse, R12, R72 ;  /* 0x0000000c0848723c */ /* 0x042fee0000041848 */
[----:B------:R-:W1:Y:S01]  /*66b0*/  MUFU.EX2 R141, R141 ;  /* 0x0000008d008d7308 */ /* 0x000e620000000800 */
[----:B------:R-:W-:Y:S01]  /*66c0*/  HMMA.16816.F32.BF16 R68, R8, R14, R68 ;  /* 0x0000000e0844723c */ /* 0x000fe20000041844 */
[----:B------:R-:W1:Y:S06]  /*66d0*/  LDSM.16.MT88.4 R12, [R164+0x9800] ;  /* 0x00980000a40c783b */ /* 0x000e6c0000004200 */
[----:B------:R-:W-:Y:S01]  /*66e0*/  MUFU.EX2 R140, R140 ;  /* 0x0000008c008c7308 */ /* 0x000fe20000000800 */
[----:B------:R-:W-:-:S02]  /*66f0*/  F2FP.BF16.PACK_AB R8, R42, R43 ;  /* 0x0000002b2a08723e */ /* 0x000fc400000010ff */
[----:B--2---:R-:W-:-:S05]  /*6700*/  F2FP.BF16.PACK_AB R10, R38, R41 ;  /* 0x00000029260a723e */ /* 0x004fca00000010ff */
[----:B------:R-:W2:Y:S01]  /*6710*/  MUFU.EX2 R139, R139 ;  /* 0x0000008b008b7308 */ /* 0x000ea20000000800 */
[----:B----4-:R-:W-:Y:S02]  /*6720*/  F2FP.BF16.PACK_AB R9, R39, R44 ;  /* 0x0000002c2709723e */ /* 0x010fe400000010ff */
[----:B------:R-:W-:-:S05]  /*6730*/  F2FP.BF16.PACK_AB R11, R37, R40 ;  /* 0x00000028250b723e */ /* 0x000fca00000010ff */
[----:B------:R-:W-:Y:S08]  /*6740*/  MUFU.EX2 R128, R128 ;  /* 0x0000008000807308 */ /* 0x000ff00000000800 */
[----:B------:R-:W-:Y:S08]  /*6750*/  MUFU.EX2 R149, R149 ;  /* 0x0000009500957308 */ /* 0x000ff00000000800 */
[----:B------:R-:W-:Y:S01]  /*6760*/  MUFU.EX2 R122, R122 ;  /* 0x0000007a007a7308 */ /* 0x000fe20000000800 */
[C---:B-1----:R-:W-:Y:S07]  /*6770*/  HMMA.16816.F32.BF16 R112, R8.reuse, R12, R112 ;  /* 0x0000000c0870723c */ /* 0x042fee0000041870 */
[----:B------:R-:W1:Y:S01]  /*6780*/  MUFU.EX2 R147, R147 ;  /* 0x0000009300937308 */ /* 0x000e620000000800 */
[C---:B------:R-:W-:Y:S01]  /*6790*/  HMMA.16816.F32.BF16 R108, R8.reuse, R14, R108 ;  /* 0x0000000e086c723c */ /* 0x040fe2000004186c */
[----:B------:R-:W4:Y:S06]  /*67a0*/  LDSM.16.MT88.4 R12, [R116+0x9800] ;  /* 0x00980000740c783b */ /* 0x000f2c0000004200 */
[----:B------:R-:W-:Y:S08]  /*67b0*/  MUFU.EX2 R129, R129 ;  /* 0x0000008100817308 */ /* 0x000ff00000000800 */
[----:B------:R-:W-:Y:S08]  /*67c0*/  MUFU.EX2 R120, R120 ;  /* 0x0000007800787308 */ /* 0x000ff00000000800 */
[----:B------:R-:W1:Y:S08]  /*67d0*/  MUFU.EX2 R63, R63 ;  /* 0x0000003f003f7308 */ /* 0x000e700000000800 */
[----:B------:R-:W-:Y:S08]  /*67e0*/  MUFU.EX2 R60, R60 ;  /* 0x0000003c003c7308 */ /* 0x000ff00000000800 */
[----:B------:R-:W-:Y:S01]  /*67f0*/  MUFU.EX2 R65, R65 ;  /* 0x0000004100417308 */ /* 0x000fe20000000800 */
[C---:B----4-:R-:W-:Y:S07]  /*6800*/  HMMA.16816.F32.BF16 R104, R8.reuse, R12, R104 ;  /* 0x0000000c0868723c */ /* 0x050fee0000041868 */
[----:B------:R-:W-:Y:S01]  /*6810*/  MUFU.EX2 R56, R56 ;  /* 0x0000003800387308 */ /* 0x000fe20000000800 */
[C---:B------:R-:W-:Y:S01]  /*6820*/  HMMA.16816.F32.BF16 R100, R8.reuse, R14, R100 ;  /* 0x0000000e0864723c */ /* 0x040fe20000041864 */
[----:B------:R-:W4:Y:S06]  /*6830*/  LDSM.16.MT88.4 R12, [R164+0xb800] ;  /* 0x00b80000a40c783b */ /* 0x000f2c0000004200 */
[----:B------:R-:W-:Y:S08]  /*6840*/  MUFU.EX2 R59, R59 ;  /* 0x0000003b003b7308 */ /* 0x000ff00000000800 */
[----:B------:R-:W-:Y:S08]  /*6850*/  MUFU.EX2 R55, R55 ;  /* 0x0000003700377308 */ /* 0x000ff00000000800 */
[----:B------:R-:W-:Y:S08]  /*6860*/  MUFU.EX2 R50, R51 ;  /* 0x0000003300327308 */ /* 0x000ff00000000800 */
[----:B------:R-:W-:Y:S08]  /*6870*/  MUFU.EX2 R190, R190 ;  /* 0x000000be00be7308 */ /* 0x000ff00000000800 */
[----:B------:R-:W-:Y:S01]  /*6880*/  MUFU.EX2 R47, R47 ;  /* 0x0000002f002f7308 */ /* 0x000fe20000000800 */
[C---:B----4-:R-:W-:Y:S08]  /*6890*/  HMMA.16816.F32.BF16 R96, R8.reuse, R12, R96 ;  /* 0x0000000c0860723c */ /* 0x050ff00000041860 */
[C---:B------:R-:W-:Y:S01]  /*68a0*/  HMMA.16816.F32.BF16 R92, R8.reuse, R14, R92 ;  /* 0x0000000e085c723c */ /* 0x040fe2000004185c */
[----:B------:R-:W4:Y:S07]  /*68b0*/  LDSM.16.MT88.4 R12, [R116+0xb800] ;  /* 0x00b80000740c783b */ /* 0x000f2e0000004200 */
[C---:B----4-:R-:W-:Y:S08]  /*68c0*/  HMMA.16816.F32.BF16 R88, R8.reuse, R12, R88 ;  /* 0x0000000c0858723c */ /* 0x050ff00000041858 */
[C---:B------:R-:W-:Y:S01]  /*68d0*/  HMMA.16816.F32.BF16 R84, R8.reuse, R14, R84 ;  /* 0x0000000e0854723c */ /* 0x040fe20000041854 */
[----:B------:R-:W4:Y:S07]  /*68e0*/  LDSM.16.MT88.4 R12, [R164+0xd800] ;  /* 0x00d80000a40c783b */ /* 0x000f2e0000004200 */
[C---:B----4-:R-:W-:Y:S08]  /*68f0*/  HMMA.16816.F32.BF16 R80, R8.reuse, R12, R80 ;  /* 0x0000000c0850723c */ /* 0x050ff00000041850 */
[C---:B------:R-:W-:Y:S01]  /*6900*/  HMMA.16816.F32.BF16 R76, R8.reuse, R14, R76 ;  /* 0x0000000e084c723c */ /* 0x040fe2000004184c */
[----:B------:R-:W4:Y:S07]  /*6910*/  LDSM.16.MT88.4 R12, [R116+0xd800] ;  /* 0x00d80000740c783b */ /* 0x000f2e0000004200 */
[C---:B----4-:R-:W-:Y:S08]  /*6920*/  HMMA.16816.F32.BF16 R72, R8.reuse, R12, R72 ;  /* 0x0000000c0848723c */ /* 0x050ff00000041848 */
[----:B------:R-:W-:Y:S01]  /*6930*/  HMMA.16816.F32.BF16 R68, R8, R14, R68 ;  /* 0x0000000e0844723c */ /* 0x000fe20000041844 */
[----:B------:R-:W4:Y:S06]  /*6940*/  LDSM.16.MT88.4 R12, [R164+0x9c00] ;  /* 0x009c0000a40c783b */ /* 0x000f2c0000004200 */
[----:B---3--:R-:W-:-:S02]  /*6950*/  F2FP.BF16.PACK_AB R8, R34, R35 ;  /* 0x000000232208723e */ /* 0x008fc400000010ff */
[----:B-----5:R-:W-:Y:S02]  /*6960*/  F2FP.BF16.PACK_AB R10, R4, R33 ;  /* 0x00000021040a723e */ /* 0x020fe400000010ff */
[----:B------:R-:W-:Y:S02]  /*6970*/  F2FP.BF16.PACK_AB R9, R5, R36 ;  /* 0x000000240509723e */ /* 0x000fe400000010ff */
[----:B------:R-:W-:-:S07]  /*6980*/  F2FP.BF16.PACK_AB R11, R3, R32 ;  /* 0x00000020030b723e */ /* 0x000fce00000010ff */
[C---:B----4-:R-:W-:Y:S08]  /*6990*/  HMMA.16816.F32.BF16 R112, R8.reuse, R12, R112 ;  /* 0x0000000c0870723c */ /* 0x050ff00000041870 */
        /* <DEDUP_REMOVED lines=20> */
[----:B--2---:R-:W-:-:S07]  /*6ae0*/  F2FP.BF16.PACK_AB R11, R139, R140 ;  /* 0x0000008c8b0b723e */ /* 0x004fce00000010ff */
[C---:B---3--:R-:W-:Y:S08]  /*6af0*/  HMMA.16816.F32.BF16 R112, R8.reuse, R12, R112 ;  /* 0x0000000c0870723c */ /* 0x048ff00000041870 */
[C---:B------:R-:W-:Y:S01]  /*6b00*/  HMMA.16816.F32.BF16 R108, R8.reuse, R14, R108 ;  /* 0x0000000e086c723c */ /* 0x040fe2000004186c */
[----:B------:R-:W2:Y:S07]  /*6b10*/  LDSM.16.MT88.4 R12, [R116+0xa000] ;  /* 0x00a00000740c783b */ /* 0x000eae0000004200 */
[C---:B--2---:R-:W-:Y:S08]  /*6b20*/  HMMA.16816.F32.BF16 R104, R8.reuse, R12, R104 ;  /* 0x0000000c0868723c */ /* 0x044ff00000041868 */
        /* <DEDUP_REMOVED lines=12> */
[----:B------:R-:W-:Y:S01]  /*6bf0*/  HMMA.16816.F32.BF16 R68, R8, R14, R68 ;  /* 0x0000000e0844723c */ /* 0x000fe20000041844 */
[----:B------:R-:W2:Y:S06]  /*6c00*/  LDSM.16.MT88.4 R12, [R164+0xc400] ;  /* 0x00c40000a40c783b */ /* 0x000eac0000004200 */
[----:B------:R-:W-:Y:S01]  /*6c10*/  FADD.FTZ R8, R121, R66 ;  /* 0x0000004279087221 */ /* 0x000fe20000010000 */
[----:B-1----:R-:W-:Y:S01]  /*6c20*/  F2FP.BF16.PACK_AB R10, R147, R122 ;  /* 0x0000007a930a723e */ /* 0x002fe200000010ff */
[----:B------:R-:W1:Y:S01]  /*6c30*/  MUFU.EX2 R66, R127 ;  /* 0x0000007f00427308 */ /* 0x000e620000000800 */
[----:B------:R-:W-:Y:S01]  /*6c40*/  F2FP.BF16.PACK_AB R11, R63, R120 ;  /* 0x000000783f0b723e */ /* 0x000fe200000010ff */
[----:B------:R-:W-:Y:S01]  /*6c50*/  FADD.FTZ R67, R67, R8 ;  /* 0x0000000843437221 */ /* 0x000fe20000010000 */
[----:B------:R-:W-:-:S03]  /*6c60*/  F2FP.BF16.PACK_AB R8, R149, R128 ;  /* 0x000000809508723e */ /* 0x000fc600000010ff */
[----:B------:R-:W-:-:S04]  /*6c70*/  FADD.FTZ R62, R62, R67 ;  /* 0x000000433e3e7221 */ /* 0x000fc80000010000 */
[----:B------:R-:W-:Y:S02]  /*6c80*/  FADD.FTZ R67, R61, R62 ;  /* 0x0000003e3d437221 */ /* 0x000fe40000010000 */
[----:B------:R-:W-:Y:S02]  /*6c90*/  FFMA.FTZ R61, R54, c[0x0][0x23c], -R29 ;  /* 0x00008f00363d7a23 */ /* 0x000fe4000001081d */
[----:B------:R-:W-:Y:S01]  /*6ca0*/  FFMA.FTZ R54, R57, c[0x0][0x23c], -R26 ;  /* 0x00008f0039367a23 */ /* 0x000fe2000001081a */
[----:B-1----:R-:W-:Y:S01]  /*6cb0*/  F2FP.BF16.PACK_AB R9, R66, R129 ;  /* 0x000000814209723e */ /* 0x002fe200000010ff */
[----:B------:R-:W-:Y:S02]  /*6cc0*/  FADD.FTZ R28, R28, R67 ;  /* 0x000000431c1c7221 */ /* 0x000fe40000010000 */
[----:B------:R-:W1:Y:S01]  /*6cd0*/  MUFU.EX2 R61, R61 ;  /* 0x0000003d003d7308 */ /* 0x000e620000000800 */
[----:B------:R-:W-:Y:S02]  /*6ce0*/  FFMA.FTZ R57, R48, c[0x0][0x23c], -R29 ;  /* 0x00008f0030397a23 */ /* 0x000fe4000001081d */
[----:B------:R-:W-:Y:S01]  /*6cf0*/  FADD.FTZ R27, R27, R28 ;  /* 0x0000001c1b1b7221 */ /* 0x000fe20000010000 */
[C---:B------:R-:W-:Y:S03]  /*6d00*/  HMMA.16816.F32.BF16 R112, R8.reuse, R20, R112 ;  /* 0x000000140870723c */ /* 0x040fe60000041870 */
[----:B------:R-:W-:Y:S01]  /*6d10*/  FADD.FTZ R48, R24, R27 ;  /* 0x0000001b18307221 */ /* 0x000fe20000010000 */
[----:B------:R-:W3:Y:S03]  /*6d20*/  MUFU.EX2 R54, R54 ;  /* 0x0000003600367308 */ /* 0x000ee60000000800 */
[----:B------:R-:W-:Y:S01]  /*6d30*/  FADD.FTZ R43, R43, R48 ;  /* 0x000000302b2b7221 */ /* 0x000fe20000010000 */
[----:B------:R-:W-:Y:S01]  /*6d40*/  HMMA.16816.F32.BF16 R108, R8, R22, R108 ;  /* 0x00000016086c723c */ /* 0x000fe2000004186c */
[----:B------:R-:W4:Y:S02]  /*6d50*/  LDSM.16.MT88.4 R20, [R116+0xc400] ;  /* 0x00c400007414783b */ /* 0x000f240000004200 */
[----:B------:R-:W-:-:S04]  /*6d60*/  FADD.FTZ R42, R42, R43 ;  /* 0x0000002b2a2a7221 */ /* 0x000fc80000010000 */
[----:B------:R-:W-:Y:S01]  /*6d70*/  FADD.FTZ R41, R41, R42 ;  /* 0x0000002a29297221 */ /* 0x000fe20000010000 */
[----:B--2---:R-:W-:Y:S03]  /*6d80*/  HMMA.16816.F32.BF16 R96, R8, R12, R96 ;  /* 0x0000000c0860723c */ /* 0x004fe60000041860 */
        /* <DEDUP_REMOVED lines=9> */
[----:B------:R-:W-:Y:S01]  /*6e20*/  HMMA.16816.F32.BF16 R100, R8, R18, R100 ;  /* 0x000000120864723c */ /* 0x000fe20000041864 */
[----:B------:R-:W5:Y:S02]  /*6e30*/  LDSM.16.MT88.4 R16, [R116+0xe400] ;  /* 0x00e400007410783b */ /* 0x000f640000004200 */
[----:B------:R-:W-:-:S05]  /*6e40*/  FADD.FTZ R4, R145, R4 ;  /* 0x0000000491047221 */ /* 0x000fca0000010000 */
[C---:B----4-:R-:W-:Y:S08]  /*6e50*/  HMMA.16816.F32.BF16 R88, R8.reuse, R20, R88 ;  /* 0x000000140858723c */ /* 0x050ff00000041858 */
[C---:B------:R-:W-:Y:S01]  /*6e60*/  HMMA.16816.F32.BF16 R84, R8.reuse, R22, R84 ;  /* 0x000000160854723c */ /* 0x040fe20000041854 */
[----:B------:R-:W4:Y:S07]  /*6e70*/  LDSM.16.MT88.4 R20, [R116+0xe800] ;  /* 0x00e800007414783b */ /* 0x000f2e0000004200 */
[C---:B--2---:R-:W-:Y:S08]  /*6e80*/  HMMA.16816.F32.BF16 R80, R8.reuse, R12, R80 ;  /* 0x0000000c0850723c */ /* 0x044ff00000041850 */
[C---:B------:R-:W-:Y:S01]  /*6e90*/  HMMA.16816.F32.BF16 R76, R8.reuse, R14, R76 ;  /* 0x0000000e084c723c */ /* 0x040fe2000004184c */
[----:B------:R-:W2:Y:S07]  /*6ea0*/  LDSM.16.MT88.4 R12, [R164+0xa800] ;  /* 0x00a80000a40c783b */ /* 0x000eae0000004200 */
[C---:B-----5:R-:W-:Y:S07]  /*6eb0*/  HMMA.16816.F32.BF16 R72, R8.reuse, R16, R72 ;  /* 0x000000100848723c */ /* 0x060fee0000041848 */
[----:B------:R-:W-:Y:S01]  /*6ec0*/  FADD.FTZ R17, R53, R64 ;  /* 0x0000004035117221 */ /* 0x000fe20000010000 */
[----:B------:R-:W-:Y:S01]  /*6ed0*/  HMMA.16816.F32.BF16 R68, R8, R18, R68 ;  /* 0x000000120844723c */ /* 0x000fe20000041844 */
[----:B------:R-:W-:-:S02]  /*6ee0*/  FFMA.FTZ R53, R46, c[0x0][0x23c], -R29 ;  /* 0x00008f002e357a23 */ /* 0x000fc4000001081d */
[----:B------:R-:W-:Y:S02]  /*6ef0*/  FADD.FTZ R52, R52, R17 ;  /* 0x0000001134347221 */ /* 0x000fe40000010000 */
[----:B------:R-:W5:Y:S01]  /*6f00*/  LDSM.16.MT88.4 R16, [R116+0xc800] ;  /* 0x00c800007410783b */ /* 0x000f620000004200 */
[--C-:B------:R-:W-:Y:S01]  /*6f10*/  FFMA.FTZ R46, R45, c[0x0][0x23c], -R26.reuse ;  /* 0x00008f002d2e7a23 */ /* 0x100fe2000001081a */
[----:B------:R-:W-:Y:S01]  /*6f20*/  F2FP.BF16.PACK_AB R8, R65, R60 ;  /* 0x0000003c4108723e */ /* 0x000fe200000010ff */
[----:B------:R-:W-:Y:S01]  /*6f30*/  FFMA.FTZ R45, R31, c[0x0][0x23c], -R26 ;  /* 0x00008f001f2d7a23 */ /* 0x000fe2000001081a */
[----:B-1----:R-:W-:Y:S01]  /*6f40*/  F2FP.BF16.PACK_AB R10, R61, R56 ;  /* 0x000000383d0a723e */ /* 0x002fe200000010ff */
[----:B------:R-:W-:Y:S01]  /*6f50*/  FADD.FTZ R51, R25, R52 ;  /* 0x0000003419337221 */ /* 0x000fe20000010000 */
[----:B---3--:R-:W-:Y:S01]  /*6f60*/  F2FP.BF16.PACK_AB R9, R54, R59 ;  /* 0x0000003b3609723e */ /* 0x008fe200000010ff */
[----:B------:R-:W1:Y:S01]  /*6f70*/  LDSM.16.MT88.4 R28, [R116+0xa800] ;  /* 0x00a80000741c783b */ /* 0x000e620000004200 */
[----:B------:R-:W-:Y:S01]  /*6f80*/  F2FP.BF16.PACK_AB R11, R50, R55 ;  /* 0x00000037320b723e */ /* 0x000fe200000010ff */
[----:B------:R-:W-:Y:S01]  /*6f90*/  FADD.FTZ R44, R44, R51 ;  /* 0x000000332c2c7221 */ /* 0x000fe20000010000 */
[----:B------:R-:W-:Y:S01]  /*6fa0*/  MUFU.EX2 R46, R46 ;  /* 0x0000002e002e7308 */ /* 0x000fe20000000800 */
[----:B------:R-:W-:Y:S02]  /*6fb0*/  LDSM.16.MT88.4 R24, [R164+0xc800] ;  /* 0x00c80000a418783b */ /* 0x000fe40000004200 */
[----:B------:R-:W-:-:S02]  /*6fc0*/  FADD.FTZ R39, R39, R44 ;  /* 0x0000002c27277221 */ /* 0x000fc40000010000 */
[C---:B----4-:R-:W-:Y:S02]  /*6fd0*/  HMMA.16816.F32.BF16 R72, R8.reuse, R20, R72 ;  /* 0x000000140848723c */ /* 0x050fe40000041848 */
[----:B------:R-:W-:Y:S01]  /*6fe0*/  FADD.FTZ R40, R40, R39 ;  /* 0x0000002728287221 */ /* 0x000fe20000010000 */
[----:B------:R-:W-:Y:S03]  /*6ff0*/  MUFU.EX2 R45, R45 ;  /* 0x0000002d002d7308 */ /* 0x000fe60000000800 */
[----:B------:R-:W-:Y:S02]  /*7000*/  FADD.FTZ R37, R37, R40 ;  /* 0x0000002825257221 */ /* 0x000fe40000010000 */
[----:B--2---:R-:W-:Y:S02]  /*7010*/  HMMA.16816.F32.BF16 R112, R8, R12, R112 ;  /* 0x0000000c0870723c */ /* 0x004fe40000041870 */
[----:B------:R-:W-:-:S04]  /*7020*/  FADD.FTZ R36, R36, R37 ;  /* 0x0000002524247221 */ /* 0x000fc80000010000 */
[----:B------:R-:W-:Y:S02]  /*7030*/  FADD.FTZ R5, R5, R36 ;  /* 0x0000002405057221 */ /* 0x000fe40000010000 */
[----:B------:R-:W-:Y:S01]  /*7040*/  HMMA.16816.F32.BF16 R108, R8, R14, R108 ;  /* 0x0000000e086c723c */ /* 0x000fe2000004186c */
[----:B------:R-:W2:Y:S01]  /*7050*/  LDSM.16.MT88.4 R12, [R164+0xe800] ;  /* 0x00e80000a40c783b */ /* 0x000ea20000004200 */
[----:B------:R-:W-:-:S04]  /*7060*/  FADD.FTZ R32, R32, R5 ;  /* 0x0000000520207221 */ /* 0x000fc80000010000 */
[----:B------:R-:W-:Y:S02]  /*7070*/  FADD.FTZ R3, R3, R32 ;  /* 0x0000002003037221 */ /* 0x000fe40000010000 */
[C---:B------:R-:W-:Y:S01]  /*7080*/  HMMA.16816.F32.BF16 R68, R8.reuse, R22, R68 ;  /* 0x000000160844723c */ /* 0x040fe20000041844 */
[----:B------:R-:W-:Y:S01]  /*7090*/  LDSM.16.MT88.4 R20, [R116+0xcc00] ;  /* 0x00cc00007414783b */ /* 0x000fe20000004200 */
[----:B------:R-:W-:Y:S02]  /*70a0*/  FADD.FTZ R144, R144, R3 ;  /* 0x0000000390907221 */ /* 0x000fe40000010000 */
        /* <DEDUP_REMOVED lines=8> */
[----:B------:R-:W3:Y:S01]  /*7130*/  LDSM.16.MT88.4 R16, [R116+0xac00] ;  /* 0x00ac00007410783b */ /* 0x000ee20000004200 */
[----:B------:R-:W-:Y:S02]  /*7140*/  FADD.FTZ R149, R149, R128 ;  /* 0x0000008095957221 */ /* 0x000fe40000010000 */
[----:B------:R-:W-:Y:S02]  /*7150*/  FADD.FTZ R129, R129, R140 ;  /* 0x0000008c81817221 */ /* 0x000fe40000010000 */
[----:B------:R-:W-:-:S02]  /*7160*/  FADD.FTZ R122, R122, R149 ;  /* 0x000000957a7a7221 */ /* 0x000fc40000010000 */
[C---:B-1----:R-:W-:Y:S01]  /*7170*/  HMMA.16816.F32.BF16 R104, R8.reuse, R28, R104 ;  /* 0x0000001c0868723c */ /* 0x042fe20000041868 */
[----:B------:R-:W-:Y:S01]  /*7180*/  MUFU.EX2 R28, R58 ;  /* 0x0000003a001c7308 */ /* 0x000fe20000000800 */
[----:B------:R-:W-:Y:S02]  /*7190*/  FADD.FTZ R129, R66, R129 ;  /* 0x0000008142817221 */ /* 0x000fe40000010000 */
[----:B------:R-:W-:Y:S02]  /*71a0*/  FADD.FTZ R147, R147, R122 ;  /* 0x0000007a93937221 */ /* 0x000fe40000010000 */
[----:B------:R-:W-:Y:S02]  /*71b0*/  FADD.FTZ R120, R120, R129 ;  /* 0x0000008178787221 */ /* 0x000fe40000010000 */
[----:B------:R-:W-:Y:S01]  /*71c0*/  HMMA.16816.F32.BF16 R100, R8, R30, R100 ;  /* 0x0000001e0864723c */ /* 0x000fe20000041864 */
[----:B------:R-:W1:Y:S01]  /*71d0*/  MUFU.EX2 R31, R57 ;  /* 0x00000039001f7308 */ /* 0x000e620000000800 */
[----:B------:R-:W-:-:S02]  /*71e0*/  FADD.FTZ R120, R63, R120 ;  /* 0x000000783f787221 */ /* 0x000fc40000010000 */
[----:B------:R-:W-:Y:S02]  /*71f0*/  FADD.FTZ R60, R60, R147 ;  /* 0x000000933c3c7221 */ /* 0x000fe40000010000 */
[----:B------:R-:W-:Y:S02]  /*7200*/  FADD.FTZ R59, R59, R120 ;  /* 0x000000783b3b7221 */ /* 0x000fe40000010000 */
[----:B--2---:R-:W-:Y:S01]  /*7210*/  HMMA.16816.F32.BF16 R80, R8, R12, R80 ;  /* 0x0000000c0850723c */ /* 0x004fe20000041850 */
[----:B------:R-:W2:Y:S01]  /*7220*/  MUFU.EX2 R29, R53 ;  /* 0x00000035001d7308 */ /* 0x000ea20000000800 */
[----:B------:R-:W-:Y:S02]  /*7230*/  FADD.FTZ R65, R65, R60 ;  /* 0x0000003c41417221 */ /* 0x000fe40000010000 */
[----:B------:R-:W-:Y:S02]  /*7240*/  FADD.FTZ R54, R54, R59 ;  /* 0x0000003b36367221 */ /* 0x000fe40000010000 */
[----:B------:R-:W-:-:S02]  /*7250*/  FADD.FTZ R56, R56, R65 ;  /* 0x0000004138387221 */ /* 0x000fc40000010000 */
[C---:B------:R-:W-:Y:S01]  /*7260*/  HMMA.16816.F32.BF16 R76, R8.reuse, R14, R76 ;  /* 0x0000000e084c723c */ /* 0x040fe2000004184c */
[----:B------:R-:W4:Y:S01]  /*7270*/  LDSM.16.MT88.4 R12, [R164+0xcc00] ;  /* 0x00cc0000a40c783b */ /* 0x000f220000004200 */
[----:B------:R-:W5:Y:S01]  /*7280*/  MUFU.EX2 R30, R49 ;  /* 0x00000031001e7308 */ /* 0x000f620000000800 */
[----:B------:R-:W-:Y:S02]  /*7290*/  FADD.FTZ R55, R55, R54 ;  /* 0x0000003637377221 */ /* 0x000fe40000010000 */
[----:B------:R-:W-:Y:S02]  /*72a0*/  FADD.FTZ R61, R61, R56 ;  /* 0x000000383d3d7221 */ /* 0x000fe40000010000 */
[----:B------:R-:W-:Y:S01]  /*72b0*/  FADD.FTZ R55, R50, R55 ;  /* 0x0000003732377221 */ /* 0x000fe20000010000 */
[C---:B------:R-:W-:Y:S08]  /*72c0*/  HMMA.16816.F32.BF16 R96, R8.reuse, R24, R96 ;  /* 0x000000180860723c */ /* 0x040ff00000041860 */
[----:B------:R-:W-:Y:S01]  /*72d0*/  HMMA.16816.F32.BF16 R92, R8, R26, R92 ;  /* 0x0000001a085c723c */ /* 0x000fe2000004185c */
[----:B------:R-:W4:Y:S06]  /*72e0*/  LDSM.16.MT88.4 R24, [R164+0xac00] ;  /* 0x00ac0000a418783b */ /* 0x000f2c0000004200 */
[----:B-1----:R-:W-:Y:S01]  /*72f0*/  F2FP.BF16.PACK_AB R8, R31, R28 ;  /* 0x0000001c1f08723e */ /* 0x002fe200000010ff */
[----:B------:R-:W-:Y:S01]  /*7300*/  FADD.FTZ R28, R28, R61 ;  /* 0x0000003d1c1c7221 */ /* 0x000fe20000010000 */
[----:B--2---:R-:W-:-:S02]  /*7310*/  F2FP.BF16.PACK_AB R10, R190, R29 ;  /* 0x0000001dbe0a723e */ /* 0x004fc400000010ff */
[----:B-----5:R-:W-:Y:S01]  /*7320*/  F2FP.BF16.PACK_AB R9, R47, R30 ;  /* 0x0000001e2f09723e */ /* 0x020fe200000010ff */
[----:B------:R-:W-:Y:S01]  /*7330*/  FADD.FTZ R30, R30, R55 ;  /* 0x000000371e1e7221 */ /* 0x000fe20000010000 */
[----:B------:R-:W-:Y:S01]  /*7340*/  F2FP.BF16.PACK_AB R11, R45, R46 ;  /* 0x0000002e2d0b723e */ /* 0x000fe200000010ff */
[----:B------:R-:W-:Y:S02]  /*7350*/  FADD.FTZ R28, R31, R28 ;  /* 0x0000001c1f1c7221 */ /* 0x000fe40000010000 */
[----:B------:R-:W-:Y:S02]  /*7360*/  FADD.FTZ R47, R47, R30 ;  /* 0x0000001e2f2f7221 */ /* 0x000fe40000010000 */
[----:B------:R-:W-:Y:S02]  /*7370*/  FADD.FTZ R29, R29, R28 ;  /* 0x0000001c1d1d7221 */ /* 0x000fe40000010000 */
[----:B---3--:R-:W-:Y:S01]  /*7380*/  HMMA.16816.F32.BF16 R104, R8, R16, R104 ;  /* 0x000000100868723c */ /* 0x008fe20000041868 */
[----:B------:R-:W-:-:S02]  /*7390*/  FADD.FTZ R46, R46, R47 ;  /* 0x0000002f2e2e7221 */ /* 0x000fc40000010000 */
[----:B------:R-:W-:Y:S02]  /*73a0*/  FADD.FTZ R190, R190, R29 ;  /* 0x0000001dbebe7221 */ /* 0x000fe40000010000 */
[----:B------:R-:W-:-:S03]  /*73b0*/  FADD.FTZ R189, R45, R46 ;  /* 0x0000002e2dbd7221 */ /* 0x000fc60000010000 */
[C---:B------:R-:W-:Y:S01]  /*73c0*/  HMMA.16816.F32.BF16 R100, R8.reuse, R18, R100 ;  /* 0x000000120864723c */ /* 0x040fe20000041864 */
[----:B------:R-:W1:Y:S07]  /*73d0*/  LDSM.16.MT88.4 R16, [R164+0xec00] ;  /* 0x00ec0000a410783b */ /* 0x000e6e0000004200 */
[C---:B----4-:R-:W-:Y:S08]  /*73e0*/  HMMA.16816.F32.BF16 R96, R8.reuse, R12, R96 ;  /* 0x0000000c0860723c */ /* 0x050ff00000041860 */
[C---:B------:R-:W-:Y:S01]  /*73f0*/  HMMA.16816.F32.BF16 R92, R8.reuse, R14, R92 ;  /* 0x0000000e085c723c */ /* 0x040fe2000004185c */
[----:B------:R-:W2:Y:S07]  /*7400*/  LDSM.16.MT88.4 R12, [R116+0xec00] ;  /* 0x00ec0000740c783b */ /* 0x000eae0000004200 */
[C---:B------:R-:W-:Y:S08]  /*7410*/  HMMA.16816.F32.BF16 R112, R8.reuse, R24, R112 ;  /* 0x000000180870723c */ /* 0x040ff00000041870 */
[C---:B------:R-:W-:Y:S08]  /*7420*/  HMMA.16816.F32.BF16 R108, R8.reuse, R26, R108 ;  /* 0x0000001a086c723c */ /* 0x040ff0000004186c */
[C---:B------:R-:W-:Y:S08]  /*7430*/  HMMA.16816.F32.BF16 R88, R8.reuse, R20, R88 ;  /* 0x000000140858723c */ /* 0x040ff00000041858 */
[C---:B------:R-:W-:Y:S08]  /*7440*/  HMMA.16816.F32.BF16 R84, R8.reuse, R22, R84 ;  /* 0x000000160854723c */ /* 0x040ff00000041854 */
[C---:B-1----:R-:W-:Y:S08]  /*7450*/  HMMA.16816.F32.BF16 R80, R8.reuse, R16, R80 ;  /* 0x000000100850723c */ /* 0x042ff00000041850 */
[C---:B------:R-:W-:Y:S08]  /*7460*/  HMMA.16816.F32.BF16 R76, R8.reuse, R18, R76 ;  /* 0x00000012084c723c */ /* 0x040ff0000004184c */
[C---:B--2---:R-:W-:Y:S08]  /*7470*/  HMMA.16816.F32.BF16 R72, R8.reuse, R12, R72 ;  /* 0x0000000c0848723c */ /* 0x044ff00000041848 */
        /* <DEDUP_REMOVED lines=64> */
.L_x_759:
[----:B------:R-:W-:-:S04]  /*7880*/  LEA R9, -R7, RZ, 0x7 ;  /* 0x000000ff07097211 */ /* 0x000fc800078e39ff */
[----:B------:R-:W-:Y:S02]  /*7890*/  SHF.R.S32.HI R5, RZ, 0x1f, R9 ;  /* 0x0000001fff057819 */ /* 0x000fe40000011409 */
.L_x_760:
[----:B------:R-:W-:Y:S02]  /*78a0*/  ISETP.GE.AND P3, PT, R169, c[0x0][0x220], PT ;  /* 0x00008800a9007a0c */ /* 0x000fe40003f66270 */
        /* <DEDUP_REMOVED lines=245> */
[----:B------:R-:W-:Y:S01]  /*8800*/  HMMA.16816.F32.BF16 R60, R128, R126, R60 ;  /* 0x0000007e803c723c */ /* 0x000fe2000004183c */
[----:B------:R-:W2:Y:S07]  /*8810*/  LDSM.16.M88.4 R124, [R118+0x7800] ;  /* 0x00780000767c783b */ /* 0x000eae0000000200 */
[----:B------:R-:W-:-:S02]  /*8820*/  FMUL.FTZ R54, R54, c[0x0][0x2ec] ;  /* 0x0000bb0036367a20 */ /* 0x000fc40000410000 */
[----:B------:R-:W-:-:S06]  /*8830*/  FMUL.FTZ R55, R55, c[0x0][0x2ec] ;  /* 0x0000bb0037377a20 */ /* 0x000fcc0000410000 */
[----:B------:R-:W-:Y:S02]  /*8840*/  FMUL.FTZ R3, R66, c[0x0][0x2ec] ;  /* 0x0000bb0042037a20 */ /* 0x000fe40000410000 */
[----:B------:R-:W-:Y:S02]  /*8850*/  FMUL.FTZ R66, R67, c[0x0][0x2ec] ;  /* 0x0000bb0043427a20 */ /* 0x000fe40000410000 */
[----:B------:R-:W-:Y:S02]  /*8860*/  FMUL.FTZ R64, R64, c[0x0][0x2ec] ;  /* 0x0000bb0040407a20 */ /* 0x000fe40000410000 */
[----:B------:R-:W-:Y:S01]  /*8870*/  FMUL.FTZ R65, R65, c[0x0][0x2ec] ;  /* 0x0000bb0041417a20 */ /* 0x000fe20000410000 */
[----:B------:R-:W-:Y:S01]  /*8880*/  MUFU.TANH R3, R3 ;  /* 0x0000000300037308 */ /* 0x000fe20000002400 */
[----:B------:R-:W-:Y:S01]  /*8890*/  FMUL.FTZ R60, R60, c[0x0][0x2ec] ;  /* 0x0000bb003c3c7a20 */ /* 0x000fe20000410000 */
[----:B-1----:R-:W-:Y:S01]  /*88a0*/  HMMA.16816.F32.BF16 R40, R128, R120, R40 ;  /* 0x000000788028723c */ /* 0x002fe20000041828 */
[----:B------:R-:W-:-:S02]  /*88b0*/  FMUL.FTZ R67, R61, c[0x0][0x2ec] ;  /* 0x0000bb003d437a20 */ /* 0x000fc40000410000 */
[----:B------:R-:W-:Y:S02]  /*88c0*/  FMUL.FTZ R61, R62, c[0x0][0x2ec] ;  /* 0x0000bb003e3d7a20 */ /* 0x000fe40000410000 */
[----:B------:R-:W-:Y:S01]  /*88d0*/  FMUL.FTZ R62, R56, c[0x0][0x2ec] ;  /* 0x0000bb00383e7a20 */ /* 0x000fe20000410000 */
[----:B------:R-:W1:Y:S01]  /*88e0*/  MUFU.TANH R60, R60 ;  /* 0x0000003c003c7308 */ /* 0x000e620000002400 */
[----:B------:R-:W-:Y:S01]  /*88f0*/  FMUL.FTZ R56, R57, c[0x0][0x2ec] ;  /* 0x0000bb0039387a20 */ /* 0x000fe20000410000 */
[C---:B------:R-:W-:Y:S01]  /*8900*/  HMMA.16816.F32.BF16 R36, R128.reuse, R122, R36 ;  /* 0x0000007a8024723c */ /* 0x040fe20000041824 */
[----:B------:R-:W3:Y:S01]  /*8910*/  LDSM.16.M88.4 R120, [R118+0x8400] ;  /* 0x008400007678783b */ /* 0x000ee20000000200 */
[----:B------:R-:W-:Y:S02]  /*8920*/  FMUL.FTZ R57, R58, c[0x0][0x2ec] ;  /* 0x0000bb003a397a20 */ /* 0x000fe40000410000 */
[----:B------:R-:W-:Y:S02]  /*8930*/  FMUL.FTZ R63, R63, c[0x0][0x2ec] ;  /* 0x0000bb003f3f7a20 */ /* 0x000fe40000410000 */
[----:B------:R-:W4:Y:S02]  /*8940*/  MUFU.TANH R61, R61 ;  /* 0x0000003d003d7308 */ /* 0x000f240000002400 */
[C---:B--2---:R-:W-:Y:S06]  /*8950*/  HMMA.16816.F32.BF16 R48, R128.reuse, R124, R48 ;  /* 0x0000007c8030723c */ /* 0x044fec0000041830 */
[----:B------:R-:W2:Y:S02]  /*8960*/  MUFU.TANH R62, R62 ;  /* 0x0000003e003e7308 */ /* 0x000ea40000002400 */
[----:B------:R-:W-:Y:S01]  /*8970*/  HMMA.16816.F32.BF16 R44, R128, R126, R44 ;  /* 0x0000007e802c723c */ /* 0x000fe2000004182c */
[----:B------:R-:W5:Y:S01]  /*8980*/  LDSM.16.M88.4 R124, [R118+0x8000] ;  /* 0x00800000767c783b */ /* 0x000f620000000200 */
[----:B------:R-:W-:-:S02]  /*8990*/  FMUL.FTZ R40, R40, c[0x0][0x2ec] ;  /* 0x0000bb0028287a20 */ /* 0x000fc40000410000 */
[----:B------:R-:W-:Y:S02]  /*89a0*/  FMUL.FTZ R42, R42, c[0x0][0x2ec] ;  /* 0x0000bb002a2a7a20 */ /* 0x000fe40000410000 */
[----:B------:R-:W1:Y:S01]  /*89b0*/  MUFU.TANH R57, R57 ;  /* 0x0000003900397308 */ /* 0x000e620000002400 */
[----:B------:R-:W-:Y:S02]  /*89c0*/  FMUL.FTZ R41, R41, c[0x0][0x2ec] ;  /* 0x0000bb0029297a20 */ /* 0x000fe40000410000 */
[----:B------:R-:W-:Y:S02]  /*89d0*/  FMUL.FTZ R193, R36, c[0x0][0x2ec] ;  /* 0x0000bb0024c17a20 */ /* 0x000fe40000410000 */
[----:B------:R-:W-:Y:S02]  /*89e0*/  FMUL.FTZ R37, R37, c[0x0][0x2ec] ;  /* 0x0000bb0025257a20 */ /* 0x000fe40000410000 */
[----:B------:R-:W-:Y:S01]  /*89f0*/  FMUL.FTZ R38, R38, c[0x0][0x2ec] ;  /* 0x0000bb0026267a20 */ /* 0x000fe20000410000 */
[----:B------:R-:W-:Y:S01]  /*8a00*/  MUFU.TANH R195, R40 ;  /* 0x0000002800c37308 */ /* 0x000fe20000002400 */
[----:B------:R-:W-:-:S02]  /*8a10*/  FMUL.FTZ R43, R43, c[0x0][0x2ec] ;  /* 0x0000bb002b2b7a20 */ /* 0x000fc40000410000 */
[----:B------:R-:W-:Y:S02]  /*8a20*/  FMUL.FTZ R48, R48, c[0x0][0x2ec] ;  /* 0x0000bb0030307a20 */ /* 0x000fe40000410000 */
[----:B------:R-:W-:Y:S02]  /*8a30*/  FMUL.FTZ R50, R50, c[0x0][0x2ec] ;  /* 0x0000bb0032327a20 */ /* 0x000fe40000410000 */
[----:B------:R-:W-:Y:S01]  /*8a40*/  FMUL.FTZ R49, R49, c[0x0][0x2ec] ;  /* 0x0000bb0031317a20 */ /* 0x000fe20000410000 */
[----:B------:R1:W-:Y:S01]  /*8a50*/  MUFU.TANH R197, R37 ;  /* 0x0000002500c57308 */ /* 0x0003e20000002400 */
[----:B------:R-:W-:Y:S01]  /*8a60*/  FMUL.FTZ R51, R51, c[0x0][0x2ec] ;  /* 0x0000bb0033337a20 */ /* 0x000fe20000410000 */
[----:B---3--:R-:W-:Y:S01]  /*8a70*/  HMMA.16816.F32.BF16 R24, R128, R120, R24 ;  /* 0x000000788018723c */ /* 0x008fe20000041818 */
[----:B------:R-:W-:Y:S02]  /*8a80*/  FMUL.FTZ R44, R44, c[0x0][0x2ec] ;  /* 0x0000bb002c2c7a20 */ /* 0x000fe40000410000 */
[----:B------:R-:W-:-:S03]  /*8a90*/  FMUL.FTZ R46, R46, c[0x0][0x2ec] ;  /* 0x0000bb002e2e7a20 */ /* 0x000fc60000410000 */
[----:B------:R-:W-:Y:S01]  /*8aa0*/  MUFU.TANH R198, R50 ;  /* 0x0000003200c67308 */ /* 0x000fe20000002400 */
[----:B------:R-:W-:Y:S01]  /*8ab0*/  FMUL.FTZ R45, R45, c[0x0][0x2ec] ;  /* 0x0000bb002d2d7a20 */ /* 0x000fe20000410000 */
[C---:B------:R-:W-:Y:S01]  /*8ac0*/  HMMA.16816.F32.BF16 R20, R128.reuse, R122, R20 ;  /* 0x0000007a8014723c */ /* 0x040fe20000041814 */
[----:B------:R-:W3:Y:S01]  /*8ad0*/  LDSM.16.M88.4 R120, [R118+0x8c00] ;  /* 0x008c00007678783b */ /* 0x000ee20000000200 */
[----:B------:R-:W-:Y:S02]  /*8ae0*/  FMUL.FTZ R47, R47, c[0x0][0x2ec] ;  /* 0x0000bb002f2f7a20 */ /* 0x000fe40000410000 */
[----:B------:R-:W-:Y:S02]  /*8af0*/  FMUL.FTZ R39, R39, c[0x0][0x2ec] ;  /* 0x0000bb0027277a20 */ /* 0x000fe40000410000 */
[----:B------:R-:W-:Y:S02]  /*8b00*/  MUFU.TANH R200, R42 ;  /* 0x0000002a00c87308 */ /* 0x000fe40000002400 */
[C---:B-----5:R-:W-:Y:S06]  /*8b10*/  HMMA.16816.F32.BF16 R32, R128.reuse, R124, R32 ;  /* 0x0000007c8020723c */ /* 0x060fec0000041820 */
[----:B------:R-:W-:Y:S02]  /*8b20*/  MUFU.TANH R193, R193 ;  /* 0x000000c100c17308 */ /* 0x000fe40000002400 */
[----:B------:R-:W-:Y:S01]  /*8b30*/  HMMA.16816.F32.BF16 R28, R128, R126, R28 ;  /* 0x0000007e801c723c */ /* 0x000fe2000004181c */
[----:B------:R-:W5:Y:S01]  /*8b40*/  LDSM.16.M88.4 R124, [R118+0x8800] ;  /* 0x00880000767c783b */ /* 0x000f620000000200 */
[----:B------:R-:W-:Y:S01]  /*8b50*/  FMUL.FTZ R141, R24, c[0x0][0x2ec] ;  /* 0x0000bb00188d7a20 */ /* 0x000fe20000410000 */
[----:B------:R-:W-:-:S04]  /*8b60*/  DEPBAR.LE SB0, 0x0 ;  /* 0x000080000000791a */ /* 0x000fc80000000000 */
[----:B------:R-:W-:Y:S01]  /*8b70*/  MUFU.TANH R196, R38 ;  /* 0x0000002600c47308 */ /* 0x000fe20000002400 */
[----:B------:R-:W-:Y:S02]  /*8b80*/  FMUL.FTZ R143, R20, c[0x0][0x2ec] ;  /* 0x0000bb00148f7a20 */ /* 0x000fe40000410000 */
[----:B------:R-:W-:Y:S02]  /*8b90*/  FMUL.FTZ R26, R26, c[0x0][0x2ec] ;  /* 0x0000bb001a1a7a20 */ /* 0x000fe40000410000 */
[----:B------:R-:W-:Y:S02]  /*8ba0*/  FMUL.FTZ R22, R22, c[0x0][0x2ec] ;  /* 0x0000bb0016167a20 */ /* 0x000fe40000410000 */
[----:B------:R-:W-:Y:S01]  /*8bb0*/  FMUL.FTZ R25, R25, c[0x0][0x2ec] ;  /* 0x0000bb0019197a20 */ /* 0x000fe20000410000 */
[----:B------:R-:W-:Y:S01]  /*8bc0*/  MUFU.TANH R141, R141 ;  /* 0x0000008d008d7308 */ /* 0x000fe20000002400 */
[----:B------:R-:W-:Y:S02]  /*8bd0*/  FMUL.FTZ R151, R32, c[0x0][0x2ec] ;  /* 0x0000bb0020977a20 */ /* 0x000fe40000410000 */
[----:B------:R-:W-:-:S02]  /*8be0*/  IMAD.SHL.U32 R32, R174, 0x80, RZ ;  /* 0x00000080ae207824 */ /* 0x000fc400078e00ff */
[----:B------:R-:W-:Y:S02]  /*8bf0*/  FMUL.FTZ R152, R34, c[0x0][0x2ec] ;  /* 0x0000bb0022987a20 */ /* 0x000fe40000410000 */
[----:B------:R-:W-:Y:S01]  /*8c00*/  FMUL.FTZ R162, R33, c[0x0][0x2ec] ;  /* 0x0000bb0021a27a20 */ /* 0x000fe20000410000 */
[--C-:B------:R-:W-:Y:S01]  /*8c10*/  LOP3.LUT R36, R32, 0x8, R135.reuse, 0xfe, !PT ;  /* 0x0000000820247812 */ /* 0x100fe200078efe87 */
[----:B------:R-:W-:Y:S01]  /*8c20*/  FMUL.FTZ R148, R30, c[0x0][0x2ec] ;  /* 0x0000bb001e947a20 */ /* 0x000fe20000410000 */
[C---:B---3--:R-:W-:Y:S01]  /*8c30*/  HMMA.16816.F32.BF16 R8, R128.reuse, R120, R8 ;  /* 0x000000788008723c */ /* 0x048fe20000041808 */
[--C-:B------:R-:W-:Y:S01]  /*8c40*/  LOP3.LUT R34, R32, 0x10, R135.reuse, 0xfe, !PT ;  /* 0x0000001020227812 */ /* 0x100fe200078efe87 */
[----:B------:R-:W-:Y:S01]  /*8c50*/  FMUL.FTZ R153, R28, c[0x0][0x2ec] ;  /* 0x0000bb001c997a20 */ /* 0x000fe20000410000 */
[CC--:B------:R-:W-:Y:S01]  /*8c60*/  ISETP.GE.AND P5, PT, R36.reuse, R137.reuse, PT ;  /* 0x000000892400720c */ /* 0x0c0fe20003fa6270 */
[----:B------:R-:W-:Y:S01]  /*8c70*/  MUFU.TANH R151, R151 ;  /* 0x0000009700977308 */ /* 0x000fe20000002400 */
[-C--:B------:R-:W-:Y:S01]  /*8c80*/  ISETP.GE.AND P1, PT, R36, R136.reuse, PT ;  /* 0x000000882400720c */ /* 0x080fe20003f26270 */
[----:B------:R-:W-:Y:S01]  /*8c90*/  FMUL.FTZ R35, R35, c[0x0][0x2ec] ;  /* 0x0000bb0023237a20 */ /* 0x000fe20000410000 */
[-C--:B------:R-:W-:Y:S01]  /*8ca0*/  ISETP.GE.AND P0, PT, R34, R137.reuse, PT ;  /* 0x000000892200720c */ /* 0x080fe20003f06270 */
[----:B------:R-:W-:Y:S01]  /*8cb0*/  FMUL.FTZ R120, R59, c[0x0][0x2ec] ;  /* 0x0000bb003b787a20 */ /* 0x000fe20000410000 */
[----:B-1----:R-:W-:Y:S01]  /*8cc0*/  FSEL R37, R60, -INF , !P5 ;  /* 0xff8000003c257808 */ /* 0x002fe20006800000 */
[----:B------:R-:W-:Y:S01]  /*8cd0*/  FMUL.FTZ R59, R52, c[0x0][0x2ec] ;  /* 0x0000bb00343b7a20 */ /* 0x000fe20000410000 */
[-C--:B------:R-:W-:Y:S01]  /*8ce0*/  ISETP.GE.AND P5, PT, R34, R136.reuse, PT ;  /* 0x000000882200720c */ /* 0x080fe20003fa6270 */
[C---:B------:R-:W-:Y:S01]  /*8cf0*/  HMMA.16816.F32.BF16 R4, R128.reuse, R122, R4 ;  /* 0x0000007a8004723c */ /* 0x040fe20000041804 */
[C-C-:B------:R-:W-:Y:S01]  /*8d00*/  LOP3.LUT R34, R32.reuse, 0x18, R135.reuse, 0xfe, !PT ;  /* 0x0000001820227812 */ /* 0x140fe200078efe87 */
[----:B------:R-:W-:Y:S01]  /*8d10*/  MUFU.TANH R123, R44 ;  /* 0x0000002c007b7308 */ /* 0x000fe20000002400 */
[--C-:B------:R-:W-:Y:S01]  /*8d20*/  LOP3.LUT R30, R32, 0x20, R135.reuse, 0xfe, !PT ;  /* 0x00000020201e7812 */ /* 0x100fe200078efe87 */
[----:B------:R-:W-:Y:S01]  /*8d30*/  FMUL.FTZ R52, R53, c[0x0][0x2ec] ;  /* 0x0000bb0035347a20 */ /* 0x000fe20000410000 */
[----:B----4-:R-:W-:Y:S01]  /*8d40*/  FSEL R28, R61, -INF , !P1 ;  /* 0xff8000003d1c7808 */ /* 0x010fe20004800000 */
[----:B------:R-:W-:Y:S01]  /*8d50*/  FMUL.FTZ R29, R29, c[0x0][0x2ec] ;  /* 0x0000bb001d1d7a20 */ /* 0x000fe20000410000 */
[----:B--2---:R-:W-:Y:S01]  /*8d60*/  FSEL R61, R62, -INF , !P0 ;  /* 0xff8000003e3d7808 */ /* 0x004fe20004000000 */
[C---:B-----5:R-:W-:Y:S01]  /*8d70*/  HMMA.16816.F32.BF16 R16, R128.reuse, R124, R16 ;  /* 0x0000007c8010723c */ /* 0x060fe20000041810 */
[----:B------:R-:W-:Y:S01]  /*8d80*/  FSEL R62, R57, -INF , !P5 ;  /* 0xff800000393e7808 */ /* 0x000fe20006800000 */
[----:B------:R-:W-:Y:S01]  /*8d90*/  MUFU.TANH R125, R64 ;  /* 0x00000040007d7308 */ /* 0x000fe20000002400 */
[-C--:B------:R-:W-:Y:S01]  /*8da0*/  ISETP.GE.AND P1, PT, R34, R137.reuse, PT ;  /* 0x000000892200720c */ /* 0x080fe20003f26270 */
[----:B------:R-:W-:Y:S01]  /*8db0*/  FMUL.FTZ R149, R8, c[0x0][0x2ec] ;  /* 0x0000bb0008957a20 */ /* 0x000fe20000410000 */
[----:B------:R-:W-:Y:S01]  /*8dc0*/  ISETP.GE.AND P0, PT, R34, R136, PT ;  /* 0x000000882200720c */ /* 0x000fe20003f06270 */
[----:B------:R-:W-:Y:S01]  /*8dd0*/  FMUL.FTZ R10, R10, c[0x0][0x2ec] ;  /* 0x0000bb000a0a7a20 */ /* 0x000fe20000410000 */
[----:B------:R-:W-:Y:S01]  /*8de0*/  ISETP.GE.AND P5, PT, R30, R137, PT ;  /* 0x000000891e00720c */ /* 0x000fe20003fa6270 */
[----:B------:R-:W-:Y:S01]  /*8df0*/  HMMA.16816.F32.BF16 R12, R128, R126, R12 ;  /* 0x0000007e800c723c */ /* 0x000fe2000004180c */
[C-C-:B------:R-:W-:Y:S01]  /*8e00*/  LOP3.LUT R24, R32.reuse, 0x28, R135.reuse, 0xfe, !PT ;  /* 0x0000002820187812 */ /* 0x140fe200078efe87 */
[----:B------:R-:W1:Y:S01]  /*8e10*/  MUFU.TANH R59, R59 ;  /* 0x0000003b003b7308 */ /* 0x000e620000002400 */
[C-C-:B------:R-:W-:Y:S01]  /*8e20*/  LOP3.LUT R20, R32.reuse, 0x38, R135.reuse, 0xfe, !PT ;  /* 0x0000003820147812 */ /* 0x140fe200078efe87 */
[----:B------:R-:W-:Y:S01]  /*8e30*/  FMUL.FTZ R31, R31, c[0x0][0x2ec] ;  /* 0x0000bb001f1f7a20 */ /* 0x000fe20000410000 */
[----:B------:R-:W-:Y:S01]  /*8e40*/  LOP3.LUT R8, R32, 0x68, R135, 0xfe, !PT ;  /* 0x0000006820087812 */ /* 0x000fe200078efe87 */
[----:B------:R-:W-:-:S02]  /*8e50*/  FMUL.FTZ R27, R27, c[0x0][0x2ec] ;  /* 0x0000bb001b1b7a20 */ /* 0x000fc40000410000 */
[----:B------:R-:W-:Y:S01]  /*8e60*/  FMUL.FTZ R150, R4, c[0x0][0x2ec] ;  /* 0x0000bb0004967a20 */ /* 0x000fe20000410000 */
[--C-:B------:R-:W-:Y:S01]  /*8e70*/  LOP3.LUT R4, R32, 0x78, R135.reuse, 0xfe, !PT ;  /* 0x0000007820047812 */ /* 0x100fe200078efe87 */
[----:B------:R-:W2:Y:S01]  /*8e80*/  MUFU.TANH R64, R54 ;  /* 0x0000003600407308 */ /* 0x000ea20000002400 */
[----:B------:R-:W-:Y:S02]  /*8e90*/  FMUL.FTZ R6, R6, c[0x0][0x2ec] ;  /* 0x0000bb0006067a20 */ /* 0x000fe40000410000 */
[----:B------:R-:W-:Y:S02]  /*8ea0*/  FMUL.FTZ R21, R21, c[0x0][0x2ec] ;  /* 0x0000bb0015157a20 */ /* 0x000fe40000410000 */
[----:B------:R-:W-:Y:S02]  /*8eb0*/  FMUL.FTZ R23, R23, c[0x0][0x2ec] ;  /* 0x0000bb0017177a20 */ /* 0x000fe40000410000 */
[----:B------:R-:W-:Y:S01]  /*8ec0*/  FMUL.FTZ R145, R16, c[0x0][0x2ec] ;  /* 0x0000bb0010917a20 */ /* 0x000fe20000410000 */
[----:B------:R-:W3:Y:S01]  /*8ed0*/  MUFU.TANH R127, R48 ;  /* 0x00000030007f7308 */ /* 0x000ee20000002400 */
[----:B-1----:R-:W-:Y:S01]  /*8ee0*/  FSEL R59, R59, -INF , !P1 ;  /* 0xff8000003b3b7808 */ /* 0x002fe20004800000 */
[----:B------:R-:W-:Y:S01]  /*8ef0*/  FMUL.FTZ R18, R18, c[0x0][0x2ec] ;  /* 0x0000bb0012127a20 */ /* 0x000fe20000410000 */
[-C--:B------:R-:W-:Y:S01]  /*8f00*/  ISETP.GE.AND P1, PT, R30, R136.reuse, PT ;  /* 0x000000881e00720c */ /* 0x080fe20003f26270 */
[----:B------:R-:W-:Y:S01]  /*8f10*/  FMUL.FTZ R17, R17, c[0x0][0x2ec] ;  /* 0x0000bb0011117a20 */ /* 0x000fe20000410000 */
[--C-:B------:R-:W-:Y:S01]  /*8f20*/  LOP3.LUT R16, R32, 0x48, R135.reuse, 0xfe, !PT ;  /* 0x0000004820107812 */ /* 0x100fe200078efe87 */
[----:B------:R-:W-:Y:S01]  /*8f30*/  FMUL.FTZ R147, R12, c[0x0][0x2ec] ;  /* 0x0000bb000c937a20 */ /* 0x000fe20000410000 */
[----:B------:R-:W-:Y:S01]  /*8f40*/  FSEL R198, R198, -INF , !P1 ;  /* 0xff800000c6c67808 */ /* 0x000fe20004800000 */
[----:B------:R-:W1:Y:S01]  /*8f50*/  MUFU.TANH R126, R46 ;  /* 0x0000002e007e7308 */ /* 0x000e620000002400 */
[----:B--2---:R-:W-:Y:S01]  /*8f60*/  FSEL R64, R64, -INF , !P0 ;  /* 0xff80000040407808 */ /* 0x004fe20004000000 */
[----:B------:R-:W-:Y:S01]  /*8f70*/  FMUL.FTZ R14, R14, c[0x0][0x2ec] ;  /* 0x0000bb000e0e7a20 */ /* 0x000fe20000410000 */
[-C--:B------:R-:W-:Y:S01]  /*8f80*/  ISETP.GE.AND P0, PT, R24, R137.reuse, PT ;  /* 0x000000891800720c */ /* 0x080fe20003f06270 */
[----:B------:R-:W-:Y:S01]  /*8f90*/  FMUL.FTZ R13, R13, c[0x0][0x2ec] ;  /* 0x0000bb000d0d7a20 */ /* 0x000fe20000410000 */
[--C-:B------:R-:W-:Y:S01]  /*8fa0*/  LOP3.LUT R12, R32, 0x58, R135.reuse, 0xfe, !PT ;  /* 0x00000058200c7812 */ /* 0x100fe200078efe87 */
[----:B------:R-:W-:Y:S01]  /*8fb0*/  FMUL.FTZ R11, R11, c[0x0][0x2ec] ;  /* 0x0000bb000b0b7a20 */ /* 0x000fe20000410000 */
[----:B------:R-:W-:Y:S01]  /*8fc0*/  FSEL R123, R123, -INF , !P0 ;  /* 0xff8000007b7b7808 */ /* 0x000fe20004000000 */
[----:B------:R-:W2:Y:S01]  /*8fd0*/  MUFU.TANH R152, R152 ;  /* 0x0000009800987308 */ /* 0x000ea20000002400 */
[----:B---3--:R-:W-:Y:S01]  /*8fe0*/  FSEL R127, R127, -INF , !P5 ;  /* 0xff8000007f7f7808 */ /* 0x008fe20006800000 */
[----:B------:R-:W-:Y:S01]  /*8ff0*/  FMUL.FTZ R19, R19, c[0x0][0x2ec] ;  /* 0x0000bb0013137a20 */ /* 0x000fe20000410000 */
[-C--:B------:R-:W-:Y:S01]  /*9000*/  ISETP.GE.AND P5, PT, R24, R136.reuse, PT ;  /* 0x000000881800720c */ /* 0x080fe20003fa6270 */
[----:B------:R-:W-:Y:S01]  /*9010*/  FMUL.FTZ R15, R15, c[0x0][0x2ec] ;  /* 0x0000bb000f0f7a20 */ /* 0x000fe20000410000 */
[----:B------:R-:W-:Y:S01]  /*9020*/  LOP3.LUT R24, R32, 0x30, R135, 0xfe, !PT ;  /* 0x0000003020187812 */ /* 0x000fe200078efe87 */
[----:B------:R-:W-:Y:S01]  /*9030*/  FMUL.FTZ R9, R9, c[0x0][0x2ec] ;  /* 0x0000bb0009097a20 */ /* 0x000fe20000410000 */
[----:B-1----:R-:W-:Y:S01]  /*9040*/  FSEL R126, R126, -INF , !P5 ;  /* 0xff8000007e7e7808 */ /* 0x002fe20006800000 */
[----:B------:R-:W1:Y:S01]  /*9050*/  MUFU.TANH R153, R153 ;  /* 0x0000009900997308 */ /* 0x000e620000002400 */
[C---:B------:R-:W-:Y:S01]  /*9060*/  ISETP.GE.AND P1, PT, R24.reuse, R137, PT ;  /* 0x000000891800720c */ /* 0x040fe20003f26270 */
[----:B------:R-:W-:Y:S01]  /*9070*/  FMUL.FTZ R161, R5, c[0x0][0x2ec] ;  /* 0x0000bb0005a17a20 */ /* 0x000fe20000410000 */
[----:B------:R-:W-:Y:S01]  /*9080*/  ISETP.GE.AND P0, PT, R24, R136, PT ;  /* 0x000000881800720c */ /* 0x000fe20003f06270 */
[----:B------:R-:W-:Y:S01]  /*9090*/  FMUL.FTZ R5, R7, c[0x0][0x2ec] ;  /* 0x0000bb0007057a20 */ /* 0x000fe20000410000 */
[----:B------:R-:W-:-:S02]  /*90a0*/  FSEL R195, R195, -INF , !P1 ;  /* 0xff800000c3c37808 */ /* 0x000fc40004800000 */
[CC--:B------:R-:W-:Y:S01]  /*90b0*/  ISETP.GE.AND P5, PT, R20.reuse, R137.reuse, PT ;  /* 0x000000891400720c */ /* 0x0c0fe20003fa6270 */
[----:B------:R-:W3:Y:S01]  /*90c0*/  MUFU.TANH R148, R148 ;  /* 0x0000009400947308 */ /* 0x000ee20000002400 */
[----:B------:R-:W-:Y:S02]  /*90d0*/  ISETP.GE.AND P1, PT, R20, R136, PT ;  /* 0x000000881400720c */ /* 0x000fe40003f26270 */
[----:B------:R-:W-:Y:S02]  /*90e0*/  LOP3.LUT R20, R32, 0x40, R135, 0xfe, !PT ;  /* 0x0000004020147812 */ /* 0x000fe400078efe87 */
[----:B------:R-:W-:Y:S02]  /*90f0*/  FSEL R200, R200, -INF , !P0 ;  /* 0xff800000c8c87808 */ /* 0x000fe40004000000 */
[----:B------:R-:W-:Y:S01]  /*9100*/  ISETP.GE.AND P0, PT, R20, R137, PT ;  /* 0x000000891400720c */ /* 0x000fe20003f06270 */
[----:B------:R-:W4:Y:S01]  /*9110*/  MUFU.TANH R142, R26 ;  /* 0x0000001a008e7308 */ /* 0x000f220000002400 */
[----:B------:R-:W-:-:S02]  /*9120*/  FSEL R193, R193, -INF , !P5 ;  /* 0xff800000c1c17808 */ /* 0x000fc40006800000 */
[----:B------:R-:W-:Y:S02]  /*9130*/  FSEL R196, R196, -INF , !P1 ;  /* 0xff800000c4c47808 */ /* 0x000fe40004800000 */
[----:B------:R-:W-:Y:S02]  /*9140*/  FSEL R151, R151, -INF , !P0 ;  /* 0xff80000097977808 */ /* 0x000fe40004000000 */
[-C--:B------:R-:W-:Y:S01]  /*9150*/  ISETP.GE.AND P5, PT, R20, R136.reuse, PT ;  /* 0x000000881400720c */ /* 0x080fe20003fa6270 */
[----:B------:R-:W5:Y:S01]  /*9160*/  MUFU.TANH R143, R143 ;  /* 0x0000008f008f7308 */ /* 0x000f620000002400 */
[C---:B------:R-:W-:Y:S02]  /*9170*/  ISETP.GE.AND P1, PT, R16.reuse, R137, PT ;  /* 0x000000891000720c */ /* 0x040fe40003f26270 */
[----:B------:R-:W-:Y:S02]  /*9180*/  ISETP.GE.AND P0, PT, R16, R136, PT ;  /* 0x000000881000720c */ /* 0x000fe40003f06270 */
[----:B------:R-:W-:-:S02]  /*9190*/  LOP3.LUT R16, R32, 0x50, R135, 0xfe, !PT ;  /* 0x0000005020107812 */ /* 0x000fc400078efe87 */
[----:B--2---:R-:W-:Y:S01]  /*91a0*/  FSEL R152, R152, -INF , !P5 ;  /* 0xff80000098987808 */ /* 0x004fe20006800000 */
[----:B------:R-:W2:Y:S01]  /*91b0*/  MUFU.TANH R140, R22 ;  /* 0x00000016008c7308 */ /* 0x000ea20000002400 */
[----:B------:R-:W-:Y:S02]  /*91c0*/  ISETP.GE.AND P5, PT, R16, R137, PT ;  /* 0x000000891000720c */ /* 0x000fe40003fa6270 */
[----:B-1----:R-:W-:Y:S02]  /*91d0*/  FSEL R153, R153, -INF , !P1 ;  /* 0xff80000099997808 */ /* 0x002fe40004800000 */
[----:B---3--:R-:W-:Y:S02]  /*91e0*/  FSEL R148, R148, -INF , !P0 ;  /* 0xff80000094947808 */ /* 0x008fe40004000000 */
[----:B------:R-:W-:Y:S01]  /*91f0*/  FSEL R141, R141, -INF , !P5 ;  /* 0xff8000008d8d7808 */ /* 0x000fe20006800000 */
[----:B------:R-:W1:Y:S01]  /*9200*/  MUFU.TANH R145, R145 ;  /* 0x0000009100917308 */ /* 0x000e620000002400 */
[----:B------:R-:W-:-:S02]  /*9210*/  ISETP.GE.AND P1, PT, R16, R136, PT ;  /* 0x000000881000720c */ /* 0x000fc40003f26270 */
[CC--:B------:R-:W-:Y:S02]  /*9220*/  ISETP.GE.AND P0, PT, R12.reuse, R137.reuse, PT ;  /* 0x000000890c00720c */ /* 0x0c0fe40003f06270 */
[----:B------:R-:W-:Y:S02]  /*9230*/  ISETP.GE.AND P5, PT, R12, R136, PT ;  /* 0x000000880c00720c */ /* 0x000fe40003fa6270 */
[----:B------:R-:W-:Y:S01]  /*9240*/  LOP3.LUT R12, R32, 0x60, R135, 0xfe, !PT ;  /* 0x00000060200c7812 */ /* 0x000fe200078efe87 */
[----:B------:R-:W3:Y:S01]  /*9250*/  MUFU.TANH R121, R18 ;  /* 0x0000001200797308 */ /* 0x000ee20000002400 */
[----:B----4-:R-:W-:Y:S02]  /*9260*/  FSEL R142, R142, -INF , !P1 ;  /* 0xff8000008e8e7808 */ /* 0x010fe40004800000 */
[----:B------:R-:W-:Y:S02]  /*9270*/  ISETP.GE.AND P1, PT, R12, R137, PT ;  /* 0x000000890c00720c */ /* 0x000fe40003f26270 */
[----:B-----5:R-:W-:-:S02]  /*9280*/  FSEL R143, R143, -INF , !P0 ;  /* 0xff8000008f8f7808 */ /* 0x020fc40004000000 */
[----:B--2---:R-:W-:Y:S01]  /*9290*/  FSEL R140, R140, -INF , !P5 ;  /* 0xff8000008c8c7808 */ /* 0x004fe20006800000 */
[----:B------:R-:W2:Y:S01]  /*92a0*/  MUFU.TANH R147, R147 ;  /* 0x0000009300937308 */ /* 0x000ea20000002400 */
[----:B-1----:R-:W-:Y:S02]  /*92b0*/  FSEL R145, R145, -INF , !P1 ;  /* 0xff80000091917808 */ /* 0x002fe40004800000 */
[-C--:B------:R-:W-:Y:S02]  /*92c0*/  ISETP.GE.AND P0, PT, R12, R136.reuse, PT ;  /* 0x000000880c00720c */ /* 0x080fe40003f06270 */
[C---:B------:R-:W-:Y:S02]  /*92d0*/  ISETP.GE.AND P5, PT, R8.reuse, R137, PT ;  /* 0x000000890800720c */ /* 0x040fe40003fa6270 */
[----:B------:R-:W-:Y:S01]  /*92e0*/  ISETP.GE.AND P1, PT, R8, R136, PT ;  /* 0x000000880800720c */ /* 0x000fe20003f26270 */
[----:B------:R-:W1:Y:S01]  /*92f0*/  MUFU.TANH R60, R14 ;  /* 0x0000000e003c7308 */ /* 0x000e620000002400 */
[----:B------:R-:W-:-:S02]  /*9300*/  LOP3.LUT R8, R32, 0x70, R135, 0xfe, !PT ;  /* 0x0000007020087812 */ /* 0x000fc400078efe87 */
[----:B---3--:R-:W-:Y:S02]  /*9310*/  FSEL R121, R121, -INF , !P0 ;  /* 0xff80000079797808 */ /* 0x008fe40004000000 */
[----:B------:R-:W-:Y:S02]  /*9320*/  ISETP.GE.AND P0, PT, R8, R137, PT ;  /* 0x000000890800720c */ /* 0x000fe40003f06270 */
[----:B------:R-:W-:Y:S01]  /*9330*/  LOP3.LUT R135, R32, R135, RZ, 0xfc, !PT ;  /* 0x0000008720877212 */ /* 0x000fe200078efcff */
[----:B------:R-:W3:Y:S01]  /*9340*/  MUFU.TANH R149, R149 ;  /* 0x0000009500957308 */ /* 0x000ee20000002400 */
[----:B--2---:R-:W-:Y:S02]  /*9350*/  FSEL R147, R147, -INF , !P5 ;  /* 0xff80000093937808 */ /* 0x004fe40006800000 */
[----:B------:R-:W-:Y:S02]  /*9360*/  ISETP.GE.AND P5, PT, R8, R136, PT ;  /* 0x000000880800720c */ /* 0x000fe40003fa6270 */
[----:B------:R-:W-:-:S02]  /*9370*/  IADD3 R8, R135, 0x19, RZ ;  /* 0x0000001987087810 */ /* 0x000fc40007ffe0ff */
[----:B------:R-:W-:Y:S01]  /*9380*/  IADD3 R7, R135, 0x79, RZ ;  /* 0x0000007987077810 */ /* 0x000fe20007ffe0ff */
[----:B------:R-:W2:Y:S01]  /*9390*/  MUFU.TANH R57, R10 ;  /* 0x0000000a00397308 */ /* 0x000ea20000002400 */
[----:B-1----:R-:W-:Y:S02]  /*93a0*/  FSEL R60, R60, -INF , !P1 ;  /* 0xff8000003c3c7808 */ /* 0x002fe40004800000 */
[----:B------:R-:W-:-:S05]  /*93b0*/  ISETP.GE.AND P1, PT, R4, R137, PT ;  /* 0x000000890400720c */ /* 0x000fca0003f26270 */
[----:B------:R-:W1:Y:S01]  /*93c0*/  MUFU.TANH R150, R150 ;  /* 0x0000009600967308 */ /* 0x000e620000002400 */
[----:B---3--:R-:W-:Y:S02]  /*93d0*/  FSEL R149, R149, -INF , !P0 ;  /* 0xff80000095957808 */ /* 0x008fe40004000000 */
[----:B------:R-:W-:Y:S02]  /*93e0*/  ISETP.GE.AND P0, PT, R4, R136, PT ;  /* 0x000000880400720c */ /* 0x000fe40003f06270 */
[----:B------:R-:W-:-:S03]  /*93f0*/  IADD3 R4, R135, 0x1, RZ ;  /* 0x0000000187047810 */ /* 0x000fc60007ffe0ff */
[----:B------:R-:W3:Y:S01]  /*9400*/  MUFU.TANH R65, R65 ;  /* 0x0000004100417308 */ /* 0x000ee20000002400 */
[----:B--2---:R-:W-:Y:S02]  /*9410*/  FSEL R57, R57, -INF , !P5 ;  /* 0xff80000039397808 */ /* 0x004fe40006800000 */
[----:B------:R-:W-:-:S05]  /*9420*/  ISETP.GE.AND P5, PT, R4, R137, PT ;  /* 0x000000890400720c */ /* 0x000fca0003fa6270 */
[----:B------:R-:W2:Y:S01]  /*9430*/  MUFU.TANH R58, R6 ;  /* 0x00000006003a7308 */ /* 0x000ea20000002400 */
[----:B-1----:R-:W-:Y:S02]  /*9440*/  FSEL R150, R150, -INF , !P1 ;  /* 0xff80000096967808 */ /* 0x002fe40004800000 */
[----:B------:R-:W-:Y:S02]  /*9450*/  ISETP.GE.AND P1, PT, R4, R136, PT ;  /* 0x000000880400720c */ /* 0x000fe40003f26270 */
[----:B------:R-:W-:-:S03]  /*9460*/  IADD3 R4, R135, 0x9, RZ ;  /* 0x0000000987047810 */ /* 0x000fc60007ffe0ff */
[----:B------:R-:W1:Y:S01]  /*9470*/  MUFU.TANH R66, R66 ;  /* 0x0000004200427308 */ /* 0x000e620000002400 */
[----:B---3--:R-:W-:Y:S02]  /*9480*/  FSEL R33, R65, -INF , !P5 ;  /* 0xff80000041217808 */ /* 0x008fe40006800000 */
[----:B------:R-:W-:-:S05]  /*9490*/  ISETP.GE.AND P5, PT, R4, R136, PT ;  /* 0x000000880400720c */ /* 0x000fca0003fa6270 */
[----:B------:R-:W3:Y:S01]  /*94a0*/  MUFU.TANH R67, R67 ;  /* 0x0000004300437308 */ /* 0x000ee20000002400 */
[----:B--2---:R-:W-:Y:S02]  /*94b0*/  FSEL R58, R58, -INF , !P0 ;  /* 0xff8000003a3a7808 */ /* 0x004fe40004000000 */
[----:B------:R-:W-:Y:S02]  /*94c0*/  ISETP.GE.AND P0, PT, R4, R137, PT ;  /* 0x000000890400720c */ /* 0x000fe40003f06270 */
[----:B------:R-:W-:-:S03]  /*94d0*/  IADD3 R4, R135, 0x11, RZ ;  /* 0x0000001187047810 */ /* 0x000fc60007ffe0ff */
[----:B------:R-:W2:Y:S01]  /*94e0*/  MUFU.TANH R63, R63 ;  /* 0x0000003f003f7308 */ /* 0x000ea20000002400 */
[----:B-1----:R-:W-:Y:S02]  /*94f0*/  FSEL R6, R66, -INF , !P1 ;  /* 0xff80000042067808 */ /* 0x002fe40004800000 */
[----:B------:R-:W-:-:S05]  /*9500*/  ISETP.GE.AND P1, PT, R4, R137, PT ;  /* 0x000000890400720c */ /* 0x000fca0003f26270 */
[----:B------:R-:W1:Y:S01]  /*9510*/  MUFU.TANH R56, R56 ;  /* 0x0000003800387308 */ /* 0x000e620000002400 */
[----:B---3--:R-:W-:Y:S02]  /*9520*/  FSEL R67, R67, -INF , !P0 ;  /* 0xff80000043437808 */ /* 0x008fe40004000000 */
[----:B------:R-:W-:-:S05]  /*9530*/  ISETP.GE.AND P0, PT, R4, R136, PT ;  /* 0x000000880400720c */ /* 0x000fca0003f06270 */
        /* <DEDUP_REMOVED lines=30> */
[----:B------:R-:W-:-:S04]  /*9720*/  ISETP.GE.AND P0, PT, R8, R137, PT ;  /* 0x000000890800720c */ /* 0x000fc80003f06270 */
[----:B------:R-:W-:Y:S01]  /*9730*/  FSEL R197, R197, -INF , !P0 ;  /* 0xff800000c5c57808 */ /* 0x000fe20004000000 */
[----:B------:R-:W3:Y:S01]  /*9740*/  MUFU.TANH R204, R39 ;  /* 0x0000002700cc7308 */ /* 0x000ee20000002400 */
[----:B--2---:R-:W-:Y:S02]  /*9750*/  FSEL R199, R199, -INF , !P5 ;  /* 0xff800000c7c77808 */ /* 0x004fe40006800000 */
[----:B------:R-:W-:Y:S02]  /*9760*/  ISETP.GE.AND P5, PT, R8, R136, PT ;  /* 0x000000880800720c */ /* 0x000fe40003fa6270 */
[----:B------:R-:W-:-:S03]  /*9770*/  IADD3 R8, R135, 0x41, RZ ;  /* 0x0000004187087810 */ /* 0x000fc60007ffe0ff */
[----:B------:R-:W2:Y:S01]  /*9780*/  MUFU.TANH R162, R162 ;  /* 0x000000a200a27308 */ /* 0x000ea20000002400 */
[----:B-1----:R-:W-:Y:S02]  /*9790*/  FSEL R206, R206, -INF , !P1 ;  /* 0xff800000cece7808 */ /* 0x002fe40004800000 */
[CC--:B------:R-:W-:Y:S02]  /*97a0*/  ISETP.GE.AND P1, PT, R8.reuse, R137.reuse, PT ;  /* 0x000000890800720c */ /* 0x0c0fe40003f26270 */
[----:B------:R-:W-:Y:S02]  /*97b0*/  ISETP.GE.AND P0, PT, R8, R136, PT ;  /* 0x000000880800720c */ /* 0x000fe40003f06270 */
[----:B------:R-:W-:Y:S01]  /*97c0*/  IADD3 R8, R135, 0x49, RZ ;  /* 0x0000004987087810 */ /* 0x000fe20007ffe0ff */
        /* <DEDUP_REMOVED lines=32> */
[----:B---3--:R-:W-:Y:S01]  /*99d0*/  FSEL R158, R158, -INF , !P5 ;  /* 0xff8000009e9e7808 */ /* 0x008fe20006800000 */
[----:B------:R-:W-:Y:S01]  /*99e0*/  BAR.SYNC.DEFER_BLOCKING 0x0 ;  /* 0x0000000000007b1d */ /* 0x000fe20000010000 */
[----:B------:R-:W-:Y:S02]  /*99f0*/  ISETP.GE.AND P5, PT, R8, R136, PT ;  /* 0x000000880800720c */ /* 0x000fe40003fa6270 */
[----:B------:R-:W-:-:S03]  /*9a00*/  IADD3 R8, R135, 0x71, RZ ;  /* 0x0000007187087810 */ /* 0x000fc60007ffe0ff */
[----:B------:R-:W3:Y:S01]  /*9a10*/  MUFU.TANH R124, R19 ;  /* 0x00000013007c7308 */ /* 0x000ee20000002400 */
[----:B--2---:R-:W-:Y:S02]  /*9a20*/  FSEL R159, R159, -INF , !P0 ;  /* 0xff8000009f9f7808 */ /* 0x004fe40004000000 */
[----:B------:R-:W-:-:S05]  /*9a30*/  ISETP.GE.AND P0, PT, R8, R136, PT ;  /* 0x000000880800720c */ /* 0x000fca0003f06270 */
[----:B------:R-:W2:Y:S01]  /*9a40*/  MUFU.TANH R122, R15 ;  /* 0x0000000f007a7308 */ /* 0x000ea20000002400 */
[----:B-1----:R-:W-:Y:S02]  /*9a50*/  FSEL R120, R120, -INF , !P0 ;  /* 0xff80000078787808 */ /* 0x002fe40004000000 */
[----:B------:R-:W-:-:S05]  /*9a60*/  ISETP.GE.AND P0, PT, R117, 0x3, PT ;  /* 0x000000037500780c */ /* 0x000fca0003f06270 */
[----:B------:R-:W1:Y:S01]  /*9a70*/  MUFU.TANH R160, R9 ;  /* 0x0000000900a07308 */ /* 0x000e620000002400 */
[----:B---3--:R-:W-:Y:S02]  /*9a80*/  FSEL R124, R124, -INF , !P1 ;  /* 0xff8000007c7c7808 */ /* 0x008fe40004800000 */
[----:B------:R-:W-:-:S05]  /*9a90*/  ISETP.GE.AND P1, PT, R8, R137, PT ;  /* 0x000000890800720c */ /* 0x000fca0003f26270 */
[----:B------:R-:W3:Y:S01]  /*9aa0*/  MUFU.TANH R161, R161 ;  /* 0x000000a100a17308 */ /* 0x000ee20000002400 */
[----:B--2---:R-:W-:Y:S02]  /*9ab0*/  FSEL R122, R122, -INF , !P5 ;  /* 0xff8000007a7a7808 */ /* 0x004fe40006800000 */
[----:B------:R-:W-:-:S04]  /*9ac0*/  ISETP.GE.AND P5, PT, R135, R137, PT ;  /* 0x000000898700720c */ /* 0x000fc80003fa6270 */
[----:B------:R-:W-:Y:S01]  /*9ad0*/  FSEL R125, R125, -INF , !P5 ;  /* 0xff8000007d7d7808 */ /* 0x000fe20006800000 */
[----:B------:R-:W2:Y:S01]  /*9ae0*/  MUFU.TANH R5, R5 ;  /* 0x0000000500057308 */ /* 0x000ea20000002400 */
[----:B-1----:R-:W-:Y:S02]  /*9af0*/  FSEL R160, R160, -INF , !P1 ;  /* 0xff800000a0a07808 */ /* 0x002fe40004800000 */
[----:B------:R-:W-:Y:S02]  /*9b00*/  ISETP.GE.AND P1, PT, R7, R137, PT ;  /* 0x000000890700720c */ /* 0x000fe40003f26270 */
[-C--:B------:R-:W-:Y:S02]  /*9b10*/  ISETP.GE.AND P5, PT, R135, R136.reuse, PT ;  /* 0x000000888700720c */ /* 0x080fe40003fa6270 */
[----:B---3--:R-:W-:Y:S02]  /*9b20*/  FSEL R161, R161, -INF , !P1 ;  /* 0xff800000a1a17808 */ /* 0x008fe40004800000 */
[----:B------:R-:W-:-:S02]  /*9b30*/  ISETP.GE.AND P1, PT, R7, R136, PT ;  /* 0x000000880700720c */ /* 0x000fc40003f26270 */
[----:B------:R-:W-:Y:S02]  /*9b40*/  FSEL R7, R3, -INF , !P5 ;  /* 0xff80000003077808 */ /* 0x000fe40006800000 */
[----:B--2---:R-:W-:Y:S01]  /*9b50*/  FSEL R117, R5, -INF , !P1 ;  /* 0xff80000005757808 */ /* 0x004fe20004800000 */
[----:B------:R-:W-:Y:S05]  /*9b60*/  @!P0 BRA `(.L_x_761) ;  /* 0x00000af000008947 */ /* 0x000fea0003800000 */
[----:B------:R-:W-:Y:S05]  /*9b70*/  @!P6 BRA `(.L_x_762) ;  /* 0x000003a00000e947 */ /* 0x000fea0003800000 */
[----:B------:R-:W1:Y:S01]  /*9b80*/  I2F.RP R5, R132 ;  /* 0x0000008400057306 */ /* 0x000e620000209400 */
[----:B------:R-:W-:Y:S01]  /*9b90*/  IMAD.MOV.U32 R8, RZ, RZ, RZ ;  /* 0x000000ffff087224 */ /* 0x000fe200078e00ff */
[----:B------:R-:W-:-:S06]  /*9ba0*/  IADD3 R10, R32, -0x80, RZ ;  /* 0xffffff80200a7810 */ /* 0x000fcc0007ffe0ff */
[----:B-1----:R-:W1:Y:S02]  /*9bb0*/  MUFU.RCP R9, R5 ;  /* 0x0000000500097308 */ /* 0x002e640000001000 */
[----:B-1----:R-:W-:Y:S02]  /*9bc0*/  IADD3 R9, R9, 0xffffffe, RZ ;  /* 0x0ffffffe09097810 */ /* 0x002fe40007ffe0ff */
[----:B------:R-:W-:Y:S02]  /*9bd0*/  IABS R5, R10 ;  /* 0x0000000a00057213 */ /* 0x000fe40000000000 */
[----:B------:R-:W-:Y:S02]  /*9be0*/  LOP3.LUT R10, R10, c[0x0][0x2d0], RZ, 0x3c, !PT ;  /* 0x0000b4000a0a7a12 */ /* 0x000fe400078e3cff */
[----:B------:R-:W1:Y:S02]  /*9bf0*/  F2I.FTZ.U32.TRUNC.NTZ R9, R9 ;  /* 0x0000000900097305 */ /* 0x000e64000021f000 */
[----:B-1----:R-:W-:-:S04]  /*9c00*/  IMAD.MOV R3, RZ, RZ, -R9 ;  /* 0x000000ffff037224 */ /* 0x002fc800078e0a09 */
[----:B------:R-:W-:-:S04]  /*9c10*/  IMAD R3, R3, R132, RZ ;  /* 0x0000008403037224 */ /* 0x000fc800078e02ff */
[----:B------:R-:W-:Y:S01]  /*9c20*/  IMAD.HI.U32 R3, R9, R3, R8 ;  /* 0x0000000309037227 */ /* 0x000fe200078e0008 */
[----:B------:R-:W-:Y:S02]  /*9c30*/  IABS R8, R32 ;  /* 0x0000002000087213 */ /* 0x000fe40000000000 */
[----:B------:R-:W-:-:S03]  /*9c40*/  LOP3.LUT R32, R32, c[0x0][0x2d0], RZ, 0x3c, !PT ;  /* 0x0000b40020207a12 */ /* 0x000fc600078e3cff */
[----:B------:R-:W-:-:S04]  /*9c50*/  IMAD.HI.U32 R11, R3, R8, RZ ;  /* 0x00000008030b7227 */ /* 0x000fc800078e00ff */
[----:B------:R-:W-:Y:S02]  /*9c60*/  IMAD.MOV R9, RZ, RZ, -R11 ;  /* 0x000000ffff097224 */ /* 0x000fe400078e0a0b */
[----:B------:R-:W-:-:S04]  /*9c70*/  IMAD.HI.U32 R3, R3, R5, RZ ;  /* 0x0000000503037227 */ /* 0x000fc800078e00ff */
[----:B------:R-:W-:Y:S01]  /*9c80*/  IMAD R9, R132, R9, R8 ;  /* 0x0000000984097224 */ /* 0x000fe200078e0208 */
[----:B------:R-:W-:-:S04]  /*9c90*/  IADD3 R8, -R3, RZ, RZ ;  /* 0x000000ff03087210 */ /* 0x000fc80007ffe1ff */
[C---:B------:R-:W-:Y:S01]  /*9ca0*/  ISETP.GT.U32.AND P0, PT, R132.reuse, R9, PT ;  /* 0x000000098400720c */ /* 0x040fe20003f04070 */
[----:B------:R-:W-:-:S05]  /*9cb0*/  IMAD R5, R132, R8, R5 ;  /* 0x0000000884057224 */ /* 0x000fca00078e0205 */
[----:B------:R-:W-:-:S07]  /*9cc0*/  ISETP.GT.U32.AND P1, PT, R132, R5, PT ;  /* 0x000000058400720c */ /* 0x000fce0003f24070 */
[----:B------:R-:W-:Y:S01]  /*9cd0*/  @!P0 IMAD.IADD R9, R9, 0x1, -R132 ;  /* 0x0000000109098824 */ /* 0x000fe200078e0a84 */
[----:B------:R-:W-:-:S04]  /*9ce0*/  @!P0 IADD3 R11, R11, 0x1, RZ ;  /* 0x000000010b0b8810 */ /* 0x000fc80007ffe0ff */
[-C--:B------:R-:W-:Y:S01]  /*9cf0*/  ISETP.GE.U32.AND P5, PT, R9, R132.reuse, PT ;  /* 0x000000840900720c */ /* 0x080fe20003fa6070 */
[----:B------:R-:W-:Y:S01]  /*9d00*/  @!P1 IMAD.IADD R5, R5, 0x1, -R132 ;  /* 0x0000000105059824 */ /* 0x000fe200078e0a84 */
[----:B------:R-:W-:Y:S02]  /*9d10*/  @!P1 IADD3 R3, R3, 0x1, RZ ;  /* 0x0000000103039810 */ /* 0x000fe40007ffe0ff */
[----:B------:R-:W-:Y:S02]  /*9d20*/  ISETP.GE.AND P1, PT, R10, RZ, PT ;  /* 0x000000ff0a00720c */ /* 0x000fe40003f26270 */
[----:B------:R-:W-:Y:S02]  /*9d30*/  ISETP.GE.U32.AND P0, PT, R5, R132, PT ;  /* 0x000000840500720c */ /* 0x000fe40003f06070 */
[----:B------:R-:W-:-:S05]  /*9d40*/  LOP3.LUT R5, RZ, c[0x0][0x2d0], RZ, 0x33, !PT ;  /* 0x0000b400ff057a12 */ /* 0x000fca00078e33ff */
        /* <DEDUP_REMOVED lines=15> */
[----:B------:R-:W-:-:S05]  /*9e40*/  IMAD R8, R3, R8, -0x80 ;  /* 0xffffff8003087424 */ /* 0x000fca00078e0208 */
[----:B------:R-:W-:-:S05]  /*9e50*/  SHF.R.S32.HI R3, RZ, 0x1f, R8 ;  /* 0x0000001fff037819 */ /* 0x000fca0000011408 */
[----:B------:R-:W-:-:S04]  /*9e60*/  IMAD R3, R3, c[0x0][0x198], RZ ;  /* 0x0000660003037a24 */ /* 0x000fc800078e02ff */
[C---:B------:R-:W-:Y:S02]  /*9e70*/  IMAD R3, R8.reuse, c[0x0][0x19c], R3 ;  /* 0x0000670008037a24 */ /* 0x040fe400078e0203 */
[----:B--2---:R-:W-:Y:S02]  /*9e80*/  IMAD.IADD R9, R9, 0x1, -R10 ;  /* 0x0000000109097824 */ /* 0x004fe400078e0a0a */
[----:B------:R-:W-:-:S03]  /*9e90*/  IMAD.WIDE.U32 R10, R8, c[0x0][0x198], RZ ;  /* 0x00006600080a7a25 */ /* 0x000fc600078e00ff */
[----:B------:R-:W-:Y:S02]  /*9ea0*/  SHF.R.S32.HI R5, RZ, 0x1f, R9 ;  /* 0x0000001fff057819 */ /* 0x000fe40000011409 */
[----:B------:R-:W-:-:S03]  /*9eb0*/  IADD3 R11, R11, R3, RZ ;  /* 0x000000030b0b7210 */ /* 0x000fc60007ffe0ff */
[----:B------:R-:W-:Y:S02]  /*9ec0*/  IMAD R8, R5, c[0x0][0x180], RZ ;  /* 0x0000600005087a24 */ /* 0x000fe400078e02ff */
[----:B------:R-:W-:-:S04]  /*9ed0*/  IMAD.WIDE.U32 R10, R9, c[0x0][0x180], R10 ;  /* 0x00006000090a7a25 */ /* 0x000fc800078e000a */
[----:B------:R-:W-:Y:S01]  /*9ee0*/  IMAD R8, R9, c[0x0][0x184], R8 ;  /* 0x0000610009087a24 */ /* 0x000fe200078e0208 */
[----:B------:R-:W-:-:S03]  /*9ef0*/  MOV R119, R10 ;  /* 0x0000000a00777202 */ /* 0x000fc60000000f00 */
[----:B------:R-:W-:Y:S01]  /*9f00*/  IMAD.IADD R12, R11, 0x1, R8 ;  /* 0x000000010b0c7824 */ /* 0x000fe200078e0208 */
[----:B------:R-:W-:Y:S05]  /*9f10*/  BRA `(.L_x_763) ;  /* 0x0000002000007947 */ /* 0x000fea0003800000 */
.L_x_762:
[----:B------:R-:W-:-:S04]  /*9f20*/  LEA R119, -R119, RZ, 0x7 ;  /* 0x000000ff77777211 */ /* 0x000fc800078e39ff */
[----:B------:R-:W-:Y:S02]  /*9f30*/  SHF.R.S32.HI R12, RZ, 0x1f, R119 ;  /* 0x0000001fff0c7819 */ /* 0x000fe40000011477 */
.L_x_763:
        /* <DEDUP_REMOVED lines=110> */
.L_x_765:
[----:B------:R-:W-:Y:S05]  /*a620*/  BSYNC B0 ;  /* 0x0000000000007941 */ /* 0x000fea0003800000 */
.L_x_764:
[----:B------:R-:W0:Y:S01]  /*a630*/  LDGDEPBAR ;  /* 0x00000000000079af */ /* 0x000e220000000000 */
[----:B------:R-:W-:-:S04]  /*a640*/  LEA R188, P0, R119, R188, 0x1 ;  /* 0x000000bc77bc7211 */ /* 0x000fc800078008ff */
[----:B------:R-:W-:Y:S02]  /*a650*/  LEA.HI.X R187, R119, R187, R12, 0x1, P0 ;  /* 0x000000bb77bb7211 */ /* 0x000fe400000f0c0c */
.L_x_761:
[----:B-1----:R-:W-:Y:S01]  /*a660*/  FMNMX.FTZ R8, R2, R125, !PT ;  /* 0x0000007d02087209 */ /* 0x002fe20007810000 */
[----:B------:R-:W-:Y:S01]  /*a670*/  LDSM.16.MT88.4 R16, [R116+0x9000] ;  /* 0x009000007410783b */ /* 0x000fe20000004200 */
        /* <DEDUP_REMOVED lines=50> */
[----:B------:R-:W-:-:S04]  /*a9a0*/  FMNMX.FTZ R8, R158, R5, !PT ;  /* 0x000000059e087209 */ /* 0x000fc80007810000 */
        /* <DEDUP_REMOVED lines=12> */
[----:B------:R-:W-:-:S04]  /*aa70*/  FMNMX.FTZ R3, R57, R8, !PT ;  /* 0x0000000839037209 */ /* 0x000fc80007810000 */
[----:B------:R-:W-:-:S04]  /*aa80*/  FMNMX.FTZ R3, R120, R3, !PT ;  /* 0x0000000378037209 */ /* 0x000fc80007810000 */
        /* <DEDUP_REMOVED lines=9> */
[----:B------:R-:W-:-:S03]  /*ab20*/  FMUL.FTZ R186, R56, c[0x0][0x23c] ;  /* 0x00008f0038ba7a20 */ /* 0x000fc60000410000 */
[----:B------:R-:W-:Y:S02]  /*ab30*/  FSEL R5, R56, RZ, P1 ;  /* 0x000000ff38057208 */ /* 0x000fe40000800000 */
[----:B------:R-:W-:-:S03]  /*ab40*/  FSEL R186, R186, RZ, P1 ;  /* 0x000000ffbaba7208 */ /* 0x000fc60000800000 */
[----:B------:R-:W-:Y:S02]  /*ab50*/  FADD.FTZ R5, R2, -R5 ;  /* 0x8000000502057221 */ /* 0x000fe40000010000 */
[--C-:B------:R-:W-:Y:S02]  /*ab60*/  FFMA.FTZ R139, R33, c[0x0][0x23c], -R186.reuse ;  /* 0x00008f00218b7a23 */ /* 0x100fe400000108ba */
[----:B------:R-:W-:Y:S01]  /*ab70*/  LDSM.16.MT88.4 R32, [R116+0xb000] ;  /* 0x00b000007420783b */ /* 0x000fe20000004200 */
[--C-:B------:R-:W-:Y:S02]  /*ab80*/  FFMA.FTZ R201, R125, c[0x0][0x23c], -R186.reuse ;  /* 0x00008f007dc97a23 */ /* 0x100fe400000108ba */
[--C-:B------:R-:W-:Y:S01]  /*ab90*/  FFMA.FTZ R138, R37, c[0x0][0x23c], -R186.reuse ;  /* 0x00008f00258a7a23 */ /* 0x100fe200000108ba */
[----:B------:R-:W-:Y:S01]  /*aba0*/  MUFU.EX2 R139, R139 ;  /* 0x0000008b008b7308 */ /* 0x000fe20000000800 */
[----:B--2---:R-:W-:Y:S01]  /*abb0*/  FMNMX.FTZ R3, R8, R3, !PT ;  /* 0x0000000308037209 */ /* 0x004fe20007810000 */
[----:B------:R-:W-:Y:S01]  /*abc0*/  FFMA.FTZ R135, R67, c[0x0][0x23c], -R186 ;  /* 0x00008f0043877a23 */ /* 0x000fe200000108ba */
[----:B------:R-:W1:Y:S01]  /*abd0*/  LDSM.16.MT88.4 R8, [R164+0x9000] ;  /* 0x00900000a408783b */ /* 0x000e620000004200 */
[----:B------:R-:W-:Y:S01]  /*abe0*/  FMUL.FTZ R203, R5, c[0x0][0x23c] ;  /* 0x00008f0005cb7a20 */ /* 0x000fe20000410000 */
[C---:B------:R-:W-:Y:S01]  /*abf0*/  FSETP.NEU.FTZ.AND P0, PT, R3.reuse, -INF , PT ;  /* 0xff8000000300780b */ /* 0x040fe20003f1d000 */
[----:B------:R-:W-:-:S02]  /*ac00*/  FMUL.FTZ R119, R3, c[0x0][0x23c] ;  /* 0x00008f0003777a20 */ /* 0x000fc40000410000 */
[----:B------:R-:W2:Y:S01]  /*ac10*/  MUFU.EX2 R201, R201 ;  /* 0x000000c900c97308 */ /* 0x000ea20000000800 */
[--C-:B------:R-:W-:Y:S02]  /*ac20*/  FFMA.FTZ R134, R61, c[0x0][0x23c], -R186.reuse ;  /* 0x00008f003d867a23 */ /* 0x100fe400000108ba */
[----:B------:R-:W-:Y:S01]  /*ac30*/  FSEL R119, R119, RZ, P0 ;  /* 0x000000ff77777208 */ /* 0x000fe20000000000 */
[--C-:B------:R-:W-:Y:S02]  /*ac40*/  FFMA.FTZ R61, R59, c[0x0][0x23c], -R186.reuse ;  /* 0x00008f003b3d7a23 */ /* 0x100fe400000108ba */
[----:B------:R-:W-:Y:S02]  /*ac50*/  FFMA.FTZ R2, R65, c[0x0][0x23c], -R186 ;  /* 0x00008f0041027a23 */ /* 0x000fe400000108ba */
[--C-:B------:R-:W-:Y:S01]  /*ac60*/  FFMA.FTZ R194, R7, c[0x0][0x23c], -R119.reuse ;  /* 0x00008f0007c27a23 */ /* 0x100fe20000010877 */
[----:B------:R-:W-:Y:S01]  /*ac70*/  FSEL R7, R3, RZ, P0 ;  /* 0x000000ff03077208 */ /* 0x000fe20000000000 */
[--C-:B------:R-:W-:Y:S01]  /*ac80*/  FFMA.FTZ R137, R6, c[0x0][0x23c], -R119.reuse ;  /* 0x00008f0006897a23 */ /* 0x100fe20000010877 */
[----:B------:R-:W-:Y:S01]  /*ac90*/  MUFU.EX2 R138, R138 ;  /* 0x0000008a008a7308 */ /* 0x000fe20000000800 */
[----:B------:R-:W-:-:S02]  /*aca0*/  FFMA.FTZ R136, R28, c[0x0][0x23c], -R119 ;  /* 0x00008f001c887a23 */ /* 0x000fc40000010877 */
[----:B------:R-:W-:Y:S02]  /*acb0*/  FADD.FTZ R7, R0, -R7 ;  /* 0x8000000700077221 */ /* 0x000fe40000010000 */
[--C-:B------:R-:W-:Y:S01]  /*acc0*/  FFMA.FTZ R125, R4, c[0x0][0x23c], -R119.reuse ;  /* 0x00008f00047d7a23 */ /* 0x100fe20000010877 */
[----:B--2---:R-:W-:Y:S01]  /*acd0*/  F2FP.BF16.PACK_AB R48, R139, R201 ;  /* 0x000000c98b30723e */ /* 0x004fe200000010ff */
[----:B------:R-:W-:Y:S01]  /*ace0*/  FMUL.FTZ R181, R7, c[0x0][0x23c] ;  /* 0x00008f0007b57a20 */ /* 0x000fe20000410000 */
[----:B------:R-:W2:Y:S01]  /*acf0*/  MUFU.EX2 R135, R135 ;  /* 0x0000008700877308 */ /* 0x000ea20000000800 */
[--C-:B------:R-:W-:Y:S02]  /*ad00*/  FFMA.FTZ R133, R62, c[0x0][0x23c], -R119.reuse ;  /* 0x00008f003e857a23 */ /* 0x100fe40000010877 */
[--C-:B------:R-:W-:Y:S02]  /*ad10*/  FFMA.FTZ R62, R66, c[0x0][0x23c], -R119.reuse ;  /* 0x00008f00423e7a23 */ /* 0x100fe40000010877 */
[----:B------:R-:W-:-:S02]  /*ad20*/  FFMA.FTZ R59, R64, c[0x0][0x23c], -R119 ;  /* 0x00008f00403b7a23 */ /* 0x000fc40000010877 */
[----:B------:R-:W3:Y:S01]  /*ad30*/  LDSM.16.MT88.4 R64, [R116+0x9400] ;  /* 0x009400007440783b */ /* 0x000ee20000004200 */
[----:B------:R-:W-:Y:S01]  /*ad40*/  MUFU.EX2 R194, R194 ;  /* 0x000000c200c27308 */ /* 0x000fe20000000800 */
[--C-:B------:R-:W-:Y:S02]  /*ad50*/  FFMA.FTZ R63, R63, c[0x0][0x23c], -R186.reuse ;  /* 0x00008f003f3f7a23 */ /* 0x100fe400000108ba */
[----:B------:R-:W-:Y:S02]  /*ad60*/  FFMA.FTZ R0, R128, c[0x0][0x23c], -R119 ;  /* 0x00008f0080007a23 */ /* 0x000fe40000010877 */
[--C-:B------:R-:W-:Y:S02]  /*ad70*/  FFMA.FTZ R131, R127, c[0x0][0x23c], -R186.reuse ;  /* 0x00008f007f837a23 */ /* 0x100fe400000108ba */
[--C-:B------:R-:W-:Y:S01]  /*ad80*/  FFMA.FTZ R128, R123, c[0x0][0x23c], -R186.reuse ;  /* 0x00008f007b807a23 */ /* 0x100fe200000108ba */
[----:B------:R-:W4:Y:S01]  /*ad90*/  MUFU.EX2 R137, R137 ;  /* 0x0000008900897308 */ /* 0x000f220000000800 */
[----:B--2---:R-:W-:Y:S01]  /*ada0*/  F2FP.BF16.PACK_AB R50, R135, R138 ;  /* 0x0000008a8732723e */ /* 0x004fe200000010ff */
[----:B------:R-:W-:-:S02]  /*adb0*/  FFMA.FTZ R127, R129, c[0x0][0x23c], -R186 ;  /* 0x00008f00817f7a23 */ /* 0x000fc400000108ba */
[--C-:B------:R-:W-:Y:S02]  /*adc0*/  FFMA.FTZ R130, R205, c[0x0][0x23c], -R186.reuse ;  /* 0x00008f00cd827a23 */ /* 0x100fe400000108ba */
[--C-:B------:R-:W-:Y:S02]  /*add0*/  FFMA.FTZ R132, R198, c[0x0][0x23c], -R119.reuse ;  /* 0x00008f00c6847a23 */ /* 0x100fe40000010877 */
[----:B------:R-:W2:Y:S01]  /*ade0*/  MUFU.EX2 R203, R203 ;  /* 0x000000cb00cb7308 */ /* 0x000ea20000000800 */
[--C-:B------:R-:W-:Y:S02]  /*adf0*/  FFMA.FTZ R129, R208, c[0x0][0x23c], -R119.reuse ;  /* 0x00008f00d0817a23 */ /* 0x100fe40000010877 */
[--C-:B------:R-:W-:Y:S02]  /*ae00*/  FFMA.FTZ R126, R126, c[0x0][0x23c], -R119.reuse ;  /* 0x00008f007e7e7a23 */ /* 0x100fe40000010877 */
[----:B------:R-:W-:Y:S02]  /*ae10*/  FFMA.FTZ R123, R202, c[0x0][0x23c], -R119 ;  /* 0x00008f00ca7b7a23 */ /* 0x000fe40000010877 */
[--C-:B------:R-:W-:Y:S01]  /*ae20*/  FFMA.FTZ R202, R195, c[0x0][0x23c], -R186.reuse ;  /* 0x00008f00c3ca7a23 */ /* 0x100fe200000108ba */
[----:B------:R-:W5:Y:S01]  /*ae30*/  MUFU.EX2 R181, R181 ;  /* 0x000000b500b57308 */ /* 0x000f620000000800 */
[----:B----4-:R-:W-:Y:S01]  /*ae40*/  F2FP.BF16.PACK_AB R49, R137, R194 ;  /* 0x000000c28931723e */ /* 0x010fe200000010ff */
[----:B------:R-:W-:-:S02]  /*ae50*/  FFMA.FTZ R198, R193, c[0x0][0x23c], -R186 ;  /* 0x00008f00c1c67a23 */ /* 0x000fc400000108ba */
[--C-:B------:R-:W-:Y:S02]  /*ae60*/  FFMA.FTZ R195, R197, c[0x0][0x23c], -R186.reuse ;  /* 0x00008f00c5c37a23 */ /* 0x100fe400000108ba */
[----:B------:R-:W-:Y:S02]  /*ae70*/  FFMA.FTZ R199, R199, c[0x0][0x23c], -R186 ;  /* 0x00008f00c7c77a23 */ /* 0x000fe400000108ba */
[----:B------:R-:W-:Y:S01]  /*ae80*/  MUFU.EX2 R136, R136 ;  /* 0x0000008800887308 */ /* 0x000fe20000000800 */
[-C--:B--2---:R-:W-:Y:S02]  /*ae90*/  FMUL.FTZ R4, R112, R203.reuse ;  /* 0x000000cb70047220 */ /* 0x084fe40000410000 */
[-C--:B------:R-:W-:Y:S02]  /*aea0*/  FMUL.FTZ R5, R113, R203.reuse ;  /* 0x000000cb71057220 */ /* 0x080fe40000410000 */
[-C--:B------:R-:W-:Y:S02]  /*aeb0*/  FMUL.FTZ R12, R104, R203.reuse ;  /* 0x000000cb680c7220 */ /* 0x080fe40000410000 */
[----:B------:R-:W-:Y:S01]  /*aec0*/  FMUL.FTZ R13, R105, R203 ;  /* 0x000000cb690d7220 */ /* 0x000fe20000410000 */
[----:B------:R-:W2:Y:S01]  /*aed0*/  MUFU.EX2 R125, R125 ;  /* 0x0000007d007d7308 */ /* 0x000ea20000000800 */
[----:B-----5:R-:W-:-:S02]  /*aee0*/  FMUL.FTZ R6, R114, R181 ;  /* 0x000000b572067220 */ /* 0x020fc40000410000 */
[-C--:B------:R-:W-:Y:S02]  /*aef0*/  FMUL.FTZ R7, R115, R181.reuse ;  /* 0x000000b573077220 */ /* 0x080fe40000410000 */
[-C--:B------:R-:W-:Y:S02]  /*af00*/  FMUL.FTZ R14, R106, R181.reuse ;  /* 0x000000b56a0e7220 */ /* 0x080fe40000410000 */
[----:B------:R-:W-:Y:S01]  /*af10*/  FMUL.FTZ R15, R107, R181 ;  /* 0x000000b56b0f7220 */ /* 0x000fe20000410000 */
[----:B------:R-:W-:Y:S01]  /*af20*/  MUFU.EX2 R134, R134 ;  /* 0x0000008600867308 */ /* 0x000fe20000000800 */
[-C--:B------:R-:W-:Y:S02]  /*af30*/  FMUL.FTZ R20, R96, R203.reuse ;  /* 0x000000cb60147220 */ /* 0x080fe40000410000 */
[----:B------:R-:W-:Y:S02]  /*af40*/  FMUL.FTZ R21, R97, R203 ;  /* 0x000000cb61157220 */ /* 0x000fe40000410000 */
[----:B------:R-:W-:-:S02]  /*af50*/  FMUL.FTZ R22, R98, R181 ;  /* 0x000000b562167220 */ /* 0x000fc40000410000 */
[----:B------:R-:W-:Y:S01]  /*af60*/  FMUL.FTZ R23, R99, R181 ;  /* 0x000000b563177220 */ /* 0x000fe20000410000 */
[----:B--2---:R-:W-:Y:S01]  /*af70*/  F2FP.BF16.PACK_AB R51, R125, R136 ;  /* 0x000000887d33723e */ /* 0x004fe200000010ff */
[-C--:B------:R-:W-:Y:S01]  /*af80*/  FMUL.FTZ R28, R88, R203.reuse ;  /* 0x000000cb581c7220 */ /* 0x080fe20000410000 */
[----:B------:R-:W2:Y:S01]  /*af90*/  MUFU.EX2 R63, R63 ;  /* 0x0000003f003f7308 */ /* 0x000ea20000000800 */
[----:B------:R-:W-:Y:S02]  /*afa0*/  FMUL.FTZ R29, R89, R203 ;  /* 0x000000cb591d7220 */ /* 0x000fe40000410000 */
[-C--:B------:R-:W-:Y:S02]  /*afb0*/  FMUL.FTZ R30, R90, R181.reuse ;  /* 0x000000b55a1e7220 */ /* 0x080fe40000410000 */
[----:B------:R-:W-:Y:S01]  /*afc0*/  FMUL.FTZ R31, R91, R181 ;  /* 0x000000b55b1f7220 */ /* 0x000fe20000410000 */
[----:B-1----:R-:W-:Y:S01]  /*afd0*/  HMMA.16816.F32.BF16 R4, R48, R8, R4 ;  /* 0x000000083004723c */ /* 0x002fe20000041804 */
[-C--:B------:R-:W-:Y:S01]  /*afe0*/  FMUL.FTZ R36, R80, R203.reuse ;  /* 0x000000cb50247220 */ /* 0x080fe20000410000 */
[----:B------:R-:W-:Y:S01]  /*aff0*/  MUFU.EX2 R61, R61 ;  /* 0x0000003d003d7308 */ /* 0x000fe20000000800 */
[----:B------:R-:W-:-:S02]  /*b000*/  FMUL.FTZ R37, R81, R203 ;  /* 0x000000cb51257220 */ /* 0x000fc40000410000 */
[-C--:B------:R-:W-:Y:S02]  /*b010*/  FMUL.FTZ R38, R82, R181.reuse ;  /* 0x000000b552267220 */ /* 0x080fe40000410000 */
[----:B------:R-:W-:Y:S01]  /*b020*/  FMUL.FTZ R39, R83, R181 ;  /* 0x000000b553277220 */ /* 0x000fe20000410000 */
[C---:B------:R-:W-:Y:S01]  /*b030*/  HMMA.16816.F32.BF16 R12, R48.reuse, R16, R12 ;  /* 0x00000010300c723c */ /* 0x040fe2000004180c */
[-C--:B------:R-:W-:Y:S01]  /*b040*/  FMUL.FTZ R108, R108, R203.reuse ;  /* 0x000000cb6c6c7220 */ /* 0x080fe20000410000 */
[----:B------:R-:W-:Y:S01]  /*b050*/  MUFU.EX2 R2, R2 ;  /* 0x0000000200027308 */ /* 0x000fe20000000800 */
[----:B------:R-:W-:Y:S02]  /*b060*/  FMUL.FTZ R109, R109, R203 ;  /* 0x000000cb6d6d7220 */ /* 0x000fe40000410000 */
[-C--:B------:R-:W-:Y:S02]  /*b070*/  FMUL.FTZ R110, R110, R181.reuse ;  /* 0x000000b56e6e7220 */ /* 0x080fe40000410000 */
[----:B------:R-:W-:Y:S01]  /*b080*/  FMUL.FTZ R111, R111, R181 ;  /* 0x000000b56f6f7220 */ /* 0x000fe20000410000 */
[----:B------:R-:W-:Y:S01]  /*b090*/  HMMA.16816.F32.BF16 R20, R48, R24, R20 ;  /* 0x000000183014723c */ /* 0x000fe20000041814 */
[-C--:B------:R-:W-:Y:S01]  /*b0a0*/  FMUL.FTZ R100, R100, R203.reuse ;  /* 0x000000cb64647220 */ /* 0x080fe20000410000 */
[----:B------:R-:W-:Y:S01]  /*b0b0*/  MUFU.EX2 R133, R133 ;  /* 0x0000008500857308 */ /* 0x000fe20000000800 */
[----:B------:R-:W-:-:S02]  /*b0c0*/  FMUL.FTZ R101, R101, R203 ;  /* 0x000000cb65657220 */ /* 0x000fc40000410000 */
[-C--:B------:R-:W-:Y:S02]  /*b0d0*/  FMUL.FTZ R102, R102, R181.reuse ;  /* 0x000000b566667220 */ /* 0x080fe40000410000 */
[----:B------:R-:W-:Y:S01]  /*b0e0*/  FMUL.FTZ R103, R103, R181 ;  /* 0x000000b567677220 */ /* 0x000fe20000410000 */
[C---:B------:R-:W-:Y:S01]  /*b0f0*/  HMMA.16816.F32.BF16 R28, R48.reuse, R32, R28 ;  /* 0x00000020301c723c */ /* 0x040fe2000004181c */
[-C--:B------:R-:W-:Y:S01]  /*b100*/  FMUL.FTZ R92, R92, R203.reuse ;  /* 0x000000cb5c5c7220 */ /* 0x080fe20000410000 */
[----:B------:R-:W1:Y:S01]  /*b110*/  MUFU.EX2 R62, R62 ;  /* 0x0000003e003e7308 */ /* 0x000e620000000800 */
        /* <DEDUP_REMOVED lines=11> */
[----:B------:R-:W4:Y:S01]  /*b1d0*/  MUFU.EX2 R0, R0 ;  /* 0x0000000000007308 */ /* 0x000f220000000800 */
[----:B------:R-:W-:Y:S01]  /*b1e0*/  FMUL.FTZ R77, R77, R203 ;  /* 0x000000cb4d4d7220 */ /* 0x000fe20000410000 */
[----:B------:R-:W-:Y:S01]  /*b1f0*/  LDSM.16.MT88.4 R108, [R164+0xa400] ;  /* 0x00a40000a46c783b */ /* 0x000fe20000004200 */
[-C--:B------:R-:W-:Y:S02]  /*b200*/  FMUL.FTZ R78, R78, R181.reuse ;  /* 0x000000b54e4e7220 */ /* 0x080fe40000410000 */
[----:B------:R-:W-:Y:S01]  /*b210*/  FMUL.FTZ R79, R79, R181 ;  /* 0x000000b54f4f7220 */ /* 0x000fe20000410000 */
[----:B------:R-:W-:Y:S01]  /*b220*/  HMMA.16816.F32.BF16 R16, R48, R18, R100 ;  /* 0x000000123010723c */ /* 0x000fe20000041864 */
[-C--:B------:R-:W-:Y:S01]  /*b230*/  FMUL.FTZ R44, R72, R203.reuse ;  /* 0x000000cb482c7220 */ /* 0x080fe20000410000 */
[----:B------:R-:W-:Y:S01]  /*b240*/  MUFU.EX2 R131, R131 ;  /* 0x0000008300837308 */ /* 0x000fe20000000800 */
[----:B------:R-:W-:Y:S01]  /*b250*/  FMUL.FTZ R45, R73, R203 ;  /* 0x000000cb492d7220 */ /* 0x000fe20000410000 */
[----:B------:R-:W-:Y:S01]  /*b260*/  LDSM.16.MT88.4 R100, [R116+0xa400] ;  /* 0x00a400007464783b */ /* 0x000fe20000004200 */
[----:B------:R-:W-:-:S02]  /*b270*/  FMUL.FTZ R46, R74, R181 ;  /* 0x000000b54a2e7220 */ /* 0x000fc40000410000 */
[----:B------:R-:W-:Y:S01]  /*b280*/  FMUL.FTZ R47, R75, R181 ;  /* 0x000000b54b2f7220 */ /* 0x000fe20000410000 */
[C---:B------:R-:W-:Y:S01]  /*b290*/  HMMA.16816.F32.BF16 R24, R48.reuse, R26, R92 ;  /* 0x0000001a3018723c */ /* 0x040fe2000004185c */
[-C--:B------:R-:W-:Y:S01]  /*b2a0*/  FMUL.FTZ R68, R68, R203.reuse ;  /* 0x000000cb44447220 */ /* 0x080fe20000410000 */
[----:B------:R-:W5:Y:S01]  /*b2b0*/  LDSM.16.MT88.4 R72, [R164+0xb400] ;  /* 0x00b40000a448783b */ /* 0x000f620000004200 */
[----:B------:R-:W-:Y:S01]  /*b2c0*/  FMUL.FTZ R69, R69, R203 ;  /* 0x000000cb45457220 */ /* 0x000fe20000410000 */
[----:B------:R-:W1:Y:S01]  /*b2d0*/  MUFU.EX2 R130, R130 ;  /* 0x0000008200827308 */ /* 0x000e620000000800 */
[-C--:B------:R-:W-:Y:S01]  /*b2e0*/  FMUL.FTZ R70, R70, R181.reuse ;  /* 0x000000b546467220 */ /* 0x080fe20000410000 */
[----:B------:R-:W-:Y:S01]  /*b2f0*/  LDSM.16.MT88.4 R92, [R164+0xc400] ;  /* 0x00c40000a45c783b */ /* 0x000fe20000004200 */
[----:B------:R-:W-:Y:S01]  /*b300*/  FMUL.FTZ R71, R71, R181 ;  /* 0x000000b547477220 */ /* 0x000fe20000410000 */
[----:B------:R-:W-:Y:S01]  /*b310*/  HMMA.16816.F32.BF16 R32, R48, R34, R84 ;  /* 0x000000223020723c */ /* 0x000fe20000041854 */
[--C-:B------:R-:W-:Y:S01]  /*b320*/  FFMA.FTZ R200, R200, c[0x0][0x23c], -R119.reuse ;  /* 0x00008f00c8c87a23 */ /* 0x100fe20000010877 */
[----:B------:R-:W-:Y:S01]  /*b330*/  LDSM.16.MT88.4 R84, [R116+0xc400] ;  /* 0x00c400007454783b */ /* 0x000fe20000004200 */
[--C-:B------:R-:W-:Y:S01]  /*b340*/  FFMA.FTZ R197, R206, c[0x0][0x23c], -R119.reuse ;  /* 0x00008f00cec57a23 */ /* 0x100fe20000010877 */
[----:B------:R-:W-:Y:S01]  /*b350*/  MUFU.EX2 R128, R128 ;  /* 0x0000008000807308 */ /* 0x000fe20000000800 */
[----:B------:R-:W-:-:S02]  /*b360*/  FFMA.FTZ R196, R196, c[0x0][0x23c], -R119 ;  /* 0x00008f00c4c47a23 */ /* 0x000fc40000010877 */
[--C-:B------:R-:W-:Y:S01]  /*b370*/  FFMA.FTZ R193, R204, c[0x0][0x23c], -R119.reuse ;  /* 0x00008f00ccc17a23 */ /* 0x100fe20000010877 */
[C---:B------:R-:W-:Y:S01]  /*b380*/  HMMA.16816.F32.BF16 R40, R48.reuse, R42, R76 ;  /* 0x0000002a3028723c */ /* 0x040fe2000004184c */
[--C-:B------:R-:W-:Y:S02]  /*b390*/  FFMA.FTZ R152, R152, c[0x0][0x23c], -R119.reuse ;  /* 0x00008f0098987a23 */ /* 0x100fe40000010877 */
[--C-:B------:R-:W-:Y:S01]  /*b3a0*/  FFMA.FTZ R148, R148, c[0x0][0x23c], -R119.reuse ;  /* 0x00008f0094947a23 */ /* 0x100fe20000010877 */
[----:B------:R-:W-:Y:S01]  /*b3b0*/  MUFU.EX2 R127, R127 ;  /* 0x0000007f007f7308 */ /* 0x000fe20000000800 */
[----:B------:R-:W-:Y:S02]  /*b3c0*/  FFMA.FTZ R156, R156, c[0x0][0x23c], -R119 ;  /* 0x00008f009c9c7a23 */ /* 0x000fe40000010877 */
[----:B------:R-:W-:Y:S01]  /*b3d0*/  FFMA.FTZ R76, R190, R203, R201 ;  /* 0x000000cbbe4c7223 */ /* 0x000fe200000100c9 */
[----:B------:R-:W-:Y:S01]  /*b3e0*/  HMMA.16816.F32.BF16 R44, R48, R52, R44 ;  /* 0x00000034302c723c */ /* 0x000fe2000004182c */
[----:B------:R-:W-:-:S02]  /*b3f0*/  FFMA.FTZ R190, R151, c[0x0][0x23c], -R186 ;  /* 0x00008f0097be7a23 */ /* 0x000fc400000108ba */
[--C-:B------:R-:W-:Y:S01]  /*b400*/  FFMA.FTZ R201, R162, c[0x0][0x23c], -R186.reuse ;  /* 0x00008f00a2c97a23 */ /* 0x100fe200000108ba */
[----:B------:R-:W-:Y:S01]  /*b410*/  MUFU.EX2 R132, R132 ;  /* 0x0000008400847308 */ /* 0x000fe20000000800 */
[--C-:B------:R-:W-:Y:S02]  /*b420*/  FFMA.FTZ R151, R153, c[0x0][0x23c], -R186.reuse ;  /* 0x00008f0099977a23 */ /* 0x100fe400000108ba */
[----:B--2---:R-:W-:Y:S01]  /*b430*/  F2FP.BF16.PACK_AB R52, R63, R134 ;  /* 0x000000863f34723e */ /* 0x004fe200000010ff */
[----:B------:R-:W-:Y:S01]  /*b440*/  HMMA.16816.F32.BF16 R48, R48, R54, R68 ;  /* 0x000000363030723c */ /* 0x000fe20000041844 */
[----:B------:R-:W2:Y:S01]  /*b450*/  LDSM.16.MT88.4 R68, [R164+0x9400] ;  /* 0x00940000a444783b */ /* 0x000ea20000004200 */
[----:B-1----:R-:W-:Y:S01]  /*b460*/  F2FP.BF16.PACK_AB R53, R62, R133 ;  /* 0x000000853e35723e */ /* 0x002fe200000010ff */
[----:B------:R-:W-:Y:S01]  /*b470*/  FFMA.FTZ R162, R163, c[0x0][0x23c], -R186 ;  /* 0x00008f00a3a27a23 */ /* 0x000fe200000108ba */
[----:B------:R-:W1:Y:S01]  /*b480*/  MUFU.EX2 R129, R129 ;  /* 0x0000008100817308 */ /* 0x000e620000000800 */
[----:B------:R-:W-:-:S02]  /*b490*/  FFMA.FTZ R153, R154, c[0x0][0x23c], -R119 ;  /* 0x00008f009a997a23 */ /* 0x000fc40000010877 */
[----:B------:R-:W-:Y:S01]  /*b4a0*/  F2FP.BF16.PACK_AB R54, R2, R61 ;  /* 0x0000003d0236723e */ /* 0x000fe200000010ff */
[--C-:B------:R-:W-:Y:S01]  /*b4b0*/  FFMA.FTZ R77, R141, c[0x0][0x23c], -R186.reuse ;  /* 0x00008f008d4d7a23 */ /* 0x100fe200000108ba */
[----:B----4-:R-:W-:Y:S01]  /*b4c0*/  F2FP.BF16.PACK_AB R55, R0, R59 ;  /* 0x0000003b0037723e */ /* 0x010fe200000010ff */
[--C-:B------:R-:W-:Y:S02]  /*b4d0*/  FFMA.FTZ R155, R155, c[0x0][0x23c], -R186.reuse ;  /* 0x00008f009b9b7a23 */ /* 0x100fe400000108ba */
[----:B------:R-:W-:Y:S01]  /*b4e0*/  MUFU.EX2 R126, R126 ;  /* 0x0000007e007e7308 */ /* 0x000fe20000000800 */
[--C-:B------:R-:W-:Y:S02]  /*b4f0*/  FFMA.FTZ R143, R143, c[0x0][0x23c], -R186.reuse ;  /* 0x00008f008f8f7a23 */ /* 0x100fe400000108ba */
[----:B------:R-:W-:Y:S01]  /*b500*/  FFMA.FTZ R157, R157, c[0x0][0x23c], -R186 ;  /* 0x00008f009d9d7a23 */ /* 0x000fe200000108ba */
[----:B---3--:R-:W-:Y:S01]  /*b510*/  HMMA.16816.F32.BF16 R12, R52, R64, R12 ;  /* 0x00000040340c723c */ /* 0x008fe2000004180c */
[----:B------:R-:W-:-:S02]  /*b520*/  FFMA.FTZ R142, R142, c[0x0][0x23c], -R119 ;  /* 0x00008f008e8e7a23 */ /* 0x000fc40000010877 */
[----:B------:R-:W-:Y:S01]  /*b530*/  FADD.FTZ R139, R139, R76 ;  /* 0x0000004c8b8b7221 */ /* 0x000fe20000010000 */
[----:B------:R-:W3:Y:S01]  /*b540*/  MUFU.EX2 R123, R123 ;  /* 0x0000007b007b7308 */ /* 0x000ee20000000800 */
[--C-:B------:R-:W-:Y:S02]  /*b550*/  FFMA.FTZ R145, R145, c[0x0][0x23c], -R186.reuse ;  /* 0x00008f0091917a23 */ /* 0x100fe400000108ba */
[--C-:B------:R-:W-:Y:S01]  /*b560*/  FFMA.FTZ R158, R158, c[0x0][0x23c], -R186.reuse ;  /* 0x00008f009e9e7a23 */ /* 0x100fe200000108ba */
[----:B------:R-:W-:Y:S01]  /*b570*/  HMMA.16816.F32.BF16 R16, R52, R66, R16 ;  /* 0x000000423410723c */ /* 0x000fe20000041810 */
[----:B------:R-:W4:Y:S01]  /*b580*/  LDSM.16.MT88.4 R64, [R116+0xd400] ;  /* 0x00d400007440783b */ /* 0x000f220000004200 */
[--C-:B------:R-:W-:Y:S02]  /*b590*/  FFMA.FTZ R147, R147, c[0x0][0x23c], -R186.reuse ;  /* 0x00008f0093937a23 */ /* 0x100fe400000108ba */
[----:B------:R-:W-:Y:S01]  /*b5a0*/  MUFU.EX2 R202, R202 ;  /* 0x000000ca00ca7308 */ /* 0x000fe20000000800 */
[----:B------:R-:W-:-:S02]  /*b5b0*/  FFMA.FTZ R159, R159, c[0x0][0x23c], -R186 ;  /* 0x00008f009f9f7a23 */ /* 0x000fc400000108ba */
[----:B------:R-:W-:Y:S01]  /*b5c0*/  FFMA.FTZ R194, R189, R181, R194 ;  /* 0x000000b5bdc27223 */ /* 0x000fe200000100c2 */
[C---:B-----5:R-:W-:Y:S01]  /*b5d0*/  HMMA.16816.F32.BF16 R20, R52.reuse, R72, R20 ;  /* 0x000000483414723c */ /* 0x060fe20000041814 */
[----:B------:R-:W-:Y:S02]  /*b5e0*/  FADD.FTZ R138, R138, R139 ;  /* 0x0000008b8a8a7221 */ /* 0x000fe40000010000 */
[----:B------:R-:W-:Y:S01]  /*b5f0*/  FADD.FTZ R137, R137, R194 ;  /* 0x000000c289897221 */ /* 0x000fe20000010000 */
[----:B------:R-:W5:Y:S01]  /*b600*/  MUFU.EX2 R199, R199 ;  /* 0x000000c700c77308 */ /* 0x000f620000000800 */
[----:B------:R-:W-:Y:S02]  /*b610*/  FADD.FTZ R135, R135, R138 ;  /* 0x0000008a87877221 */ /* 0x000fe40000010000 */
[----:B------:R-:W-:Y:S01]  /*b620*/  FADD.FTZ R136, R136, R137 ;  /* 0x0000008988887221 */ /* 0x000fe20000010000 */
[----:B------:R-:W-:Y:S01]  /*b630*/  HMMA.16816.F32.BF16 R24, R52, R74, R24 ;  /* 0x0000004a3418723c */ /* 0x000fe20000041818 */
[----:B------:R-:W1:Y:S01]  /*b640*/  LDSM.16.MT88.4 R72, [R164+0xd400] ;  /* 0x00d40000a448783b */ /* 0x000e620000004200 */
[----:B------:R-:W-:-:S02]  /*b650*/  FADD.FTZ R134, R134, R135 ;  /* 0x0000008786867221 */ /* 0x000fc40000010000 */
[----:B------:R-:W-:Y:S01]  /*b660*/  MUFU.EX2 R198, R198 ;  /* 0x000000c600c67308 */ /* 0x000fe20000000800 */
[----:B------:R-:W-:Y:S02]  /*b670*/  FADD.FTZ R136, R125, R136 ;  /* 0x000000887d887221 */ /* 0x000fe40000010000 */
[----:B------:R-:W-:Y:S01]  /*b680*/  FADD.FTZ R134, R63, R134 ;  /* 0x000000863f867221 */ /* 0x000fe20000010000 */
[C---:B--2---:R-:W-:Y:S01]  /*b690*/  HMMA.16816.F32.BF16 R4, R52.reuse, R68, R4 ;  /* 0x000000443404723c */ /* 0x044fe20000041804 */
[----:B------:R-:W-:Y:S02]  /*b6a0*/  FADD.FTZ R133, R133, R136 ;  /* 0x0000008885857221 */ /* 0x000fe40000010000 */
[----:B------:R-:W-:Y:S01]  /*b6b0*/  FADD.FTZ R61, R61, R134 ;  /* 0x000000863d3d7221 */ /* 0x000fe20000010000 */
[----:B------:R-:W-:Y:S01]  /*b6c0*/  MUFU.EX2 R195, R195 ;  /* 0x000000c300c37308 */ /* 0x000fe20000000800 */
[----:B------:R-:W-:Y:S02]  /*b6d0*/  FADD.FTZ R62, R62, R133 ;  /* 0x000000853e3e7221 */ /* 0x000fe40000010000 */
[----:B------:R-:W-:Y:S01]  /*b6e0*/  FADD.FTZ R2, R2, R61 ;  /* 0x0000003d02027221 */ /* 0x000fe20000010000 */
[----:B------:R-:W-:Y:S01]  /*b6f0*/  HMMA.16816.F32.BF16 R8, R52, R70, R8 ;  /* 0x000000463408723c */ /* 0x000fe20000041808 */
[----:B------:R-:W2:Y:S01]  /*b700*/  LDSM.16.MT88.4 R68, [R116+0xb400] ;  /* 0x00b400007444783b */ /* 0x000ea20000004200 */
[----:B------:R-:W-:-:S02]  /*b710*/  FFMA.FTZ R149, R149, c[0x0][0x23c], -R186 ;  /* 0x00008f0095957a23 */ /* 0x000fc400000108ba */
[----:B------:R-:W-:Y:S01]  /*b720*/  MUFU.EX2 R200, R200 ;  /* 0x000000c800c87308 */ /* 0x000fe20000000800 */
[--C-:B------:R-:W-:Y:S02]  /*b730*/  FFMA.FTZ R160, R160, c[0x0][0x23c], -R186.reuse ;  /* 0x00008f00a0a07a23 */ /* 0x100fe400000108ba */
[--C-:B------:R-:W-:Y:S01]  /*b740*/  FFMA.FTZ R150, R150, c[0x0][0x23c], -R186.reuse ;  /* 0x00008f0096967a23 */ /* 0x100fe200000108ba */
[----:B----4-:R-:W-:Y:S01]  /*b750*/  HMMA.16816.F32.BF16 R44, R52, R64, R44 ;  /* 0x00000040342c723c */ /* 0x010fe2000004182c */
[----:B------:R-:W-:-:S03]  /*b760*/  FFMA.FTZ R161, R161, c[0x0][0x23c], -R186 ;  /* 0x00008f00a1a17a23 */ /* 0x000fc600000108ba */
[----:B------:R-:W4:Y:S01]  /*b770*/  MUFU.EX2 R197, R197 ;  /* 0x000000c500c57308 */ /* 0x000f220000000800 */
[--C-:B------:R-:W-:Y:S02]  /*b780*/  FFMA.FTZ R189, R117, c[0x0][0x23c], -R119.reuse ;  /* 0x00008f0075bd7a23 */ /* 0x100fe40000010877 */
[--C-:B------:R-:W-:Y:S01]  /*b790*/  FFMA.FTZ R57, R57, c[0x0][0x23c], -R119.reuse ;  /* 0x00008f0039397a23 */ /* 0x100fe20000010877 */
[----:B------:R-:W-:Y:S01]  /*b7a0*/  HMMA.16816.F32.BF16 R48, R52, R66, R48 ;  /* 0x000000423430723c */ /* 0x000fe20000041830 */
[----:B------:R-:W3:Y:S01]  /*b7b0*/  LDSM.16.MT88.4 R64, [R116+0x9800] ;  /* 0x009800007440783b */ /* 0x000ee20000004200 */
[--C-:B------:R-:W-:Y:S02]  /*b7c0*/  FFMA.FTZ R120, R120, c[0x0][0x23c], -R119.reuse ;  /* 0x00008f0078787a23 */ /* 0x100fe40000010877 */
[----:B------:R-:W-:Y:S01]  /*b7d0*/  MUFU.EX2 R196, R196 ;  /* 0x000000c400c47308 */ /* 0x000fe20000000800 */
[----:B------:R-:W-:-:S03]  /*b7e0*/  FFMA.FTZ R58, R58, c[0x0][0x23c], -R119 ;  /* 0x00008f003a3a7a23 */ /* 0x000fc60000010877 */
[C---:B-1----:R-:W-:Y:S04]  /*b7f0*/  HMMA.16816.F32.BF16 R36, R52.reuse, R72, R36 ;  /* 0x000000483424723c */ /* 0x042fe80000041824 */
[----:B------:R-:W1:Y:S04]  /*b800*/  MUFU.EX2 R193, R193 ;  /* 0x000000c100c17308 */ /* 0x000e680000000800 */
[C---:B------:R-:W-:Y:S01]  /*b810*/  HMMA.16816.F32.BF16 R40, R52.reuse, R74, R40 ;  /* 0x0000004a3428723c */ /* 0x040fe20000041828 */
[----:B------:R-:W1:Y:S03]  /*b820*/  LDSM.16.MT88.4 R72, [R164+0xb800] ;  /* 0x00b80000a448783b */ /* 0x000e660000004200 */
[----:B------:R-:W-:Y:S04]  /*b830*/  MUFU.EX2 R190, R190 ;  /* 0x000000be00be7308 */ /* 0x000fe80000000800 */
[C---:B--2---:R-:W-:Y:S04]  /*b840*/  HMMA.16816.F32.BF16 R28, R52.reuse, R68, R28 ;  /* 0x00000044341c723c */ /* 0x044fe8000004181c */
[----:B------:R-:W2:Y:S04]  /*b850*/  MUFU.EX2 R201, R201 ;  /* 0x000000c900c97308 */ /* 0x000ea80000000800 */
[----:B------:R-:W-:Y:S01]  /*b860*/  HMMA.16816.F32.BF16 R32, R52, R70, R32 ;  /* 0x000000463420723c */ /* 0x000fe20000041820 */
[----:B------:R-:W2:Y:S03]  /*b870*/  LDSM.16.MT88.4 R68, [R164+0x9800] ;  /* 0x00980000a444783b */ /* 0x000ea60000004200 */
[----:B------:R-:W-:Y:S03]  /*b880*/  MUFU.EX2 R151, R151 ;  /* 0x0000009700977308 */ /* 0x000fe60000000800 */
[----:B------:R-:W-:Y:S01]  /*b890*/  F2FP.BF16.PACK_AB R52, R130, R131 ;  /* 0x000000838234723e */ /* 0x000fe200000010ff */
[----:B------:R-:W-:Y:S01]  /*b8a0*/  FADD.FTZ R131, R131, R2 ;  /* 0x0000000283837221 */ /* 0x000fe20000010000 */
[----:B------:R-:W-:-:S02]  /*b8b0*/  F2FP.BF16.PACK_AB R53, R129, R132 ;  /* 0x000000848135723e */ /* 0x000fc400000010ff */
[----:B------:R-:W-:Y:S01]  /*b8c0*/  F2FP.BF16.PACK_AB R54, R127, R128 ;  /* 0x000000807f36723e */ /* 0x000fe200000010ff */
[----:B------:R-:W-:Y:S01]  /*b8d0*/  MUFU.EX2 R162, R162 ;  /* 0x000000a200a27308 */ /* 0x000fe20000000800 */
[----:B---3--:R-:W-:Y:S01]  /*b8e0*/  F2FP.BF16.PACK_AB R55, R123, R126 ;  /* 0x0000007e7b37723e */ /* 0x008fe200000010ff */
[----:B------:R-:W-:Y:S01]  /*b8f0*/  FADD.FTZ R131, R130, R131 ;  /* 0x0000008382837221 */ /* 0x000fe20000010000 */
[----:B------:R-:W-:-:S03]  /*b900*/  MOV R2, R56 ;  /* 0x0000003800027202 */ /* 0x000fc60000000f00 */
[----:B------:R-:W-:Y:S02]  /*b910*/  FADD.FTZ R128, R128, R131 ;  /* 0x0000008380807221 */ /* 0x000fe40000010000 */
[----:B------:R-:W-:Y:S01]  /*b920*/  HMMA.16816.F32.BF16 R12, R52, R64, R12 ;  /* 0x00000040340c723c */ /* 0x000fe2000004180c */
[----:B------:R-:W-:Y:S01]  /*b930*/  MUFU.EX2 R152, R152 ;  /* 0x0000009800987308 */ /* 0x000fe20000000800 */
[----:B------:R-:W-:-:S06]  /*b940*/  FADD.FTZ R127, R127, R128 ;  /* 0x000000807f7f7221 */ /* 0x000fcc0000010000 */
[C---:B------:R-:W-:Y:S01]  /*b950*/  HMMA.16816.F32.BF16 R16, R52.reuse, R66, R16 ;  /* 0x000000423410723c */ /* 0x040fe20000041810 */
[----:B------:R-:W3:Y:S01]  /*b960*/  LDSM.16.MT88.4 R64, [R116+0xd800] ;  /* 0x00d800007440783b */ /* 0x000ee20000004200 */
[----:B------:R-:W3:Y:S06]  /*b970*/  MUFU.EX2 R153, R153 ;  /* 0x0000009900997308 */ /* 0x000eec0000000800 */
[C---:B-1----:R-:W-:Y:S02]  /*b980*/  HMMA.16816.F32.BF16 R20, R52.reuse, R72, R20 ;  /* 0x000000483414723c */ /* 0x042fe40000041814 */
[----:B------:R-:W-:Y:S06]  /*b990*/  MUFU.EX2 R148, R148 ;  /* 0x0000009400947308 */ /* 0x000fec0000000800 */
[C---:B--2---:R-:W-:Y:S02]  /*b9a0*/  HMMA.16816.F32.BF16 R4, R52.reuse, R68, R4 ;  /* 0x000000443404723c */ /* 0x044fe40000041804 */
[----:B------:R-:W1:Y:S06]  /*b9b0*/  MUFU.EX2 R141, R156 ;  /* 0x0000009c008d7308 */ /* 0x000e6c0000000800 */
[C---:B------:R-:W-:Y:S01]  /*b9c0*/  HMMA.16816.F32.BF16 R8, R52.reuse, R70, R8 ;  /* 0x000000463408723c */ /* 0x040fe20000041808 */
[----:B------:R-:W2:Y:S01]  /*b9d0*/  LDSM.16.MT88.4 R68, [R116+0xb800] ;  /* 0x00b800007444783b */ /* 0x000ea20000004200 */
[----:B------:R-:W-:Y:S06]  /*b9e0*/  MUFU.EX2 R149, R149 ;  /* 0x0000009500957308 */ /* 0x000fec0000000800 */
[C---:B------:R-:W-:Y:S01]  /*b9f0*/  HMMA.16816.F32.BF16 R24, R52.reuse, R74, R24 ;  /* 0x0000004a3418723c */ /* 0x040fe20000041818 */
[----:B------:R-:W1:Y:S01]  /*ba00*/  LDSM.16.MT88.4 R72, [R164+0xd800] ;  /* 0x00d80000a448783b */ /* 0x000e620000004200 */
[----:B------:R-:W-:Y:S06]  /*ba10*/  MUFU.EX2 R160, R160 ;  /* 0x000000a000a07308 */ /* 0x000fec0000000800 */
[C---:B---3--:R-:W-:Y:S02]  /*ba20*/  HMMA.16816.F32.BF16 R44, R52.reuse, R64, R44 ;  /* 0x00000040342c723c */ /* 0x048fe4000004182c */
[----:B------:R-:W-:Y:S06]  /*ba30*/  MUFU.EX2 R150, R150 ;  /* 0x0000009600967308 */ /* 0x000fec0000000800 */
[C---:B------:R-:W-:Y:S01]  /*ba40*/  HMMA.16816.F32.BF16 R48, R52.reuse, R66, R48 ;  /* 0x000000423430723c */ /* 0x040fe20000041830 */
[----:B------:R-:W3:Y:S01]  /*ba50*/  LDSM.16.MT88.4 R64, [R164+0xbc00] ;  /* 0x00bc0000a440783b */ /* 0x000ee20000004200 */
[----:B------:R-:W-:Y:S08]  /*ba60*/  MUFU.EX2 R161, R161 ;  /* 0x000000a100a17308 */ /* 0x000ff00000000800 */
[----:B------:R-:W-:Y:S01]  /*ba70*/  MUFU.EX2 R189, R189 ;  /* 0x000000bd00bd7308 */ /* 0x000fe20000000800 */
[C---:B--2---:R-:W-:Y:S08]  /*ba80*/  HMMA.16816.F32.BF16 R28, R52.reuse, R68, R28 ;  /* 0x00000044341c723c */ /* 0x044ff0000004181c */
[C---:B------:R-:W-:Y:S01]  /*ba90*/  HMMA.16816.F32.BF16 R32, R52.reuse, R70, R32 ;  /* 0x000000463420723c */ /* 0x040fe20000041820 */
[----:B------:R-:W2:Y:S07]  /*baa0*/  LDSM.16.MT88.4 R68, [R116+0x9c00] ;  /* 0x009c00007444783b */ /* 0x000eae0000004200 */
[C---:B-1----:R-:W-:Y:S08]  /*bab0*/  HMMA.16816.F32.BF16 R36, R52.reuse, R72, R36 ;  /* 0x000000483424723c */ /* 0x042ff00000041824 */
[----:B------:R-:W-:Y:S01]  /*bac0*/  HMMA.16816.F32.BF16 R40, R52, R74, R40 ;  /* 0x0000004a3428723c */ /* 0x000fe20000041828 */
[----:B------:R-:W1:Y:S06]  /*bad0*/  LDSM.16.MT88.4 R72, [R164+0x9c00] ;  /* 0x009c0000a448783b */ /* 0x000e6c0000004200 */
[----:B-----5:R-:W-:Y:S01]  /*bae0*/  F2FP.BF16.PACK_AB R52, R199, R202 ;  /* 0x000000cac734723e */ /* 0x020fe200000010ff */
[----:B------:R-:W-:Y:S01]  /*baf0*/  FADD.FTZ R202, R202, R127 ;  /* 0x0000007fcaca7221 */ /* 0x000fe20000010000 */
[----:B----4-:R-:W-:-:S02]  /*bb00*/  F2FP.BF16.PACK_AB R53, R197, R200 ;  /* 0x000000c8c535723e */ /* 0x010fc400000010ff */
[----:B------:R-:W-:Y:S01]  /*bb10*/  F2FP.BF16.PACK_AB R54, R195, R198 ;  /* 0x000000c6c336723e */ /* 0x000fe200000010ff */
[----:B------:R-:W-:Y:S01]  /*bb20*/  FADD.FTZ R199, R199, R202 ;  /* 0x000000cac7c77221 */ /* 0x000fe20000010000 */
[----:B------:R-:W-:-:S03]  /*bb30*/  F2FP.BF16.PACK_AB R55, R193, R196 ;  /* 0x000000c4c137723e */ /* 0x000fc600000010ff */
[----:B------:R-:W-:-:S04]  /*bb40*/  FADD.FTZ R198, R198, R199 ;  /* 0x000000c7c6c67221 */ /* 0x000fc80000010000 */
[----:B---3--:R-:W-:Y:S01]  /*bb50*/  HMMA.16816.F32.BF16 R20, R52, R64, R20 ;  /* 0x000000403414723c */ /* 0x008fe20000041814 */
[----:B------:R-:W-:-:S07]  /*bb60*/  FADD.FTZ R195, R195, R198 ;  /* 0x000000c6c3c37221 */ /* 0x000fce0000010000 */
[C---:B--2---:R-:W-:Y:S08]  /*bb70*/  HMMA.16816.F32.BF16 R12, R52.reuse, R68, R12 ;  /* 0x00000044340c723c */ /* 0x044ff0000004180c */
[C---:B------:R-:W-:Y:S01]  /*bb80*/  HMMA.16816.F32.BF16 R16, R52.reuse, R70, R16 ;  /* 0x000000463410723c */ /* 0x040fe20000041810 */
[----:B------:R-:W2:Y:S07]  /*bb90*/  LDSM.16.MT88.4 R68, [R164+0xdc00] ;  /* 0x00dc0000a444783b */ /* 0x000eae0000004200 */
[C---:B-1----:R-:W-:Y:S08]  /*bba0*/  HMMA.16816.F32.BF16 R4, R52.reuse, R72, R4 ;  /* 0x000000483404723c */ /* 0x042ff00000041804 */
[C---:B------:R-:W-:Y:S01]  /*bbb0*/  HMMA.16816.F32.BF16 R8, R52.reuse, R74, R8 ;  /* 0x0000004a3408723c */ /* 0x040fe20000041808 */
[----:B------:R-:W1:Y:S07]  /*bbc0*/  LDSM.16.MT88.4 R72, [R116+0xbc00] ;  /* 0x00bc00007448783b */ /* 0x000e6e0000004200 */
[C---:B------:R-:W-:Y:S01]  /*bbd0*/  HMMA.16816.F32.BF16 R24, R52.reuse, R66, R24 ;  /* 0x000000423418723c */ /* 0x040fe20000041818 */
[----:B------:R-:W3:Y:S07]  /*bbe0*/  LDSM.16.MT88.4 R64, [R116+0xdc00] ;  /* 0x00dc00007440783b */ /* 0x000eee0000004200 */
[C---:B--2---:R-:W-:Y:S07]  /*bbf0*/  HMMA.16816.F32.BF16 R36, R52.reuse, R68, R36 ;  /* 0x000000443424723c */ /* 0x044fee0000041824 */
[----:B------:R-:W-:Y:S01]  /*bc00*/  F2FP.BF16.PACK_AB R68, R201, R190 ;  /* 0x000000bec944723e */ /* 0x000fe200000010ff */
[----:B------:R-:W-:Y:S01]  /*bc10*/  HMMA.16816.F32.BF16 R40, R52, R70, R40 ;  /* 0x000000463428723c */ /* 0x000fe20000041828 */
[----:B------:R-:W-:-:S06]  /*bc20*/  F2FP.BF16.PACK_AB R69, R153, R152 ;  /* 0x000000989945723e */ /* 0x000fcc00000010ff */
[----:B------:R-:W-:Y:S01]  /*bc30*/  F2FP.BF16.PACK_AB R70, R162, R151 ;  /* 0x00000097a246723e */ /* 0x000fe200000010ff */
[----:B-1----:R-:W-:Y:S01]  /*bc40*/  HMMA.16816.F32.BF16 R28, R52, R72, R28 ;  /* 0x00000048341c723c */ /* 0x002fe2000004181c */
[----:B------:R-:W-:-:S07]  /*bc50*/  F2FP.BF16.PACK_AB R71, R141, R148 ;  /* 0x000000948d47723e */ /* 0x000fce00000010ff */
[C---:B------:R-:W-:Y:S01]  /*bc60*/  HMMA.16816.F32.BF16 R32, R52.reuse, R74, R32 ;  /* 0x0000004a3420723c */ /* 0x040fe20000041820 */
[----:B------:R-:W1:Y:S07]  /*bc70*/  LDSM.16.MT88.4 R72, [R164+0xc000] ;  /* 0x00c00000a448783b */ /* 0x000e6e0000004200 */
[C---:B---3--:R-:W-:Y:S08]  /*bc80*/  HMMA.16816.F32.BF16 R44, R52.reuse, R64, R44 ;  /* 0x00000040342c723c */ /* 0x048ff0000004182c */
[----:B------:R-:W-:Y:S01]  /*bc90*/  HMMA.16816.F32.BF16 R48, R52, R66, R48 ;  /* 0x000000423430723c */ /* 0x000fe20000041830 */
[----:B------:R-:W2:Y:S04]  /*bca0*/  LDSM.16.MT88.4 R64, [R164+0xa000] ;  /* 0x00a00000a440783b */ /* 0x000ea80000004200 */
[----:B------:R-:W3:Y:S03]  /*bcb0*/  LDSM.16.MT88.4 R52, [R116+0xa000] ;  /* 0x00a000007434783b */ /* 0x000ee60000004200 */
[C---:B-1----:R-:W-:Y:S08]  /*bcc0*/  HMMA.16816.F32.BF16 R20, R68.reuse, R72, R20 ;  /* 0x000000484414723c */ /* 0x042ff00000041814 */
[C---:B------:R-:W-:Y:S08]  /*bcd0*/  HMMA.16816.F32.BF16 R24, R68.reuse, R74, R24 ;  /* 0x0000004a4418723c */ /* 0x040ff00000041818 */
[C---:B--2---:R-:W-:Y:S01]  /*bce0*/  HMMA.16816.F32.BF16 R112, R68.reuse, R64, R4 ;  /* 0x000000404470723c */ /* 0x044fe20000041804 */
[----:B------:R-:W1:Y:S07]  /*bcf0*/  LDSM.16.MT88.4 R4, [R116+0xe000] ;  /* 0x00e000007404783b */ /* 0x000e6e0000004200 */
[C---:B------:R-:W-:Y:S01]  /*bd00*/  HMMA.16816.F32.BF16 R8, R68.reuse, R66, R8 ;  /* 0x000000424408723c */ /* 0x040fe20000041808 */
[----:B------:R-:W2:Y:S07]  /*bd10*/  LDSM.16.MT88.4 R64, [R116+0xc000] ;  /* 0x00c000007440783b */ /* 0x000eae0000004200 */
[C---:B---3--:R-:W-:Y:S08]  /*bd20*/  HMMA.16816.F32.BF16 R12, R68.reuse, R52, R12 ;  /* 0x00000034440c723c */ /* 0x048ff0000004180c */
[C---:B------:R-:W-:Y:S01]  /*bd30*/  HMMA.16816.F32.BF16 R16, R68.reuse, R54, R16 ;  /* 0x000000364410723c */ /* 0x040fe20000041810 */
[----:B------:R-:W3:Y:S07]  /*bd40*/  LDSM.16.MT88.4 R52, [R164+0xe000] ;  /* 0x00e00000a434783b */ /* 0x000eee0000004200 */
[C---:B-1----:R-:W-:Y:S08]  /*bd50*/  HMMA.16816.F32.BF16 R44, R68.reuse, R4, R44 ;  /* 0x00000004442c723c */ /* 0x042ff0000004182c */
[C---:B--2---:R-:W-:Y:S08]  /*bd60*/  HMMA.16816.F32.BF16 R28, R68.reuse, R64, R28 ;  /* 0x00000040441c723c */ /* 0x044ff0000004181c */
[C---:B------:R-:W-:Y:S08]  /*bd70*/  HMMA.16816.F32.BF16 R32, R68.reuse, R66, R32 ;  /* 0x000000424420723c */ /* 0x040ff00000041820 */
[C---:B---3--:R-:W-:Y:S01]  /*bd80*/  HMMA.16816.F32.BF16 R36, R68.reuse, R52, R36 ;  /* 0x000000344424723c */ /* 0x048fe20000041824 */
[----:B------:R1:W-:Y:S07]  /*bd90*/  MUFU.EX2 R52, R77 ;  /* 0x0000004d00347308 */ /* 0x0003ee0000000800 */
[C---:B------:R-:W-:Y:S01]  /*bda0*/  HMMA.16816.F32.BF16 R40, R68.reuse, R54, R40 ;  /* 0x000000364428723c */ /* 0x040fe20000041828 */
[----:B------:R-:W2:Y:S07]  /*bdb0*/  MUFU.EX2 R55, R155 ;  /* 0x0000009b00377308 */ /* 0x000eae0000000800 */
[----:B------:R-:W-:Y:S01]  /*bdc0*/  HMMA.16816.F32.BF16 R68, R68, R6, R48 ;  /* 0x000000064444723c */ /* 0x000fe20000041830 */
[----:B------:R-:W-:Y:S01]  /*bdd0*/  MUFU.EX2 R53, R143 ;  /* 0x0000008f00357308 */ /* 0x000fe20000000800 */
[----:B-1----:R-:W1:Y:S05]  /*bde0*/  LDSM.16.MT88.4 R76, [R164+0xe400] ;  /* 0x00e40000a44c783b */ /* 0x002e6a0000004200 */
[----:B------:R-:W-:-:S02]  /*bdf0*/  FFMA.FTZ R51, R144, c[0x0][0x23c], -R119 ;  /* 0x00008f0090337a23 */ /* 0x000fc40000010877 */
[--C-:B------:R-:W-:Y:S01]  /*be00*/  FFMA.FTZ R48, R140, c[0x0][0x23c], -R119.reuse ;  /* 0x00008f008c307a23 */ /* 0x100fe20000010877 */
[----:B------:R-:W3:Y:S01]  /*be10*/  MUFU.EX2 R54, R157 ;  /* 0x0000009d00367308 */ /* 0x000ee20000000800 */
[----:B------:R-:W-:Y:S01]  /*be20*/  FFMA.FTZ R49, R146, c[0x0][0x23c], -R119 ;  /* 0x00008f0092317a23 */ /* 0x000fe20000010877 */
[----:B--2---:R-:W-:-:S06]  /*be30*/  F2FP.BF16.PACK_AB R4, R55, R52 ;  /* 0x000000343704723e */ /* 0x004fcc00000010ff */
[----:B------:R-:W-:Y:S08]  /*be40*/  MUFU.EX2 R50, R142 ;  /* 0x0000008e00327308 */ /* 0x000ff00000000800 */
[----:B------:R-:W2:Y:S01]  /*be50*/  MUFU.EX2 R51, R51 ;  /* 0x0000003300337308 */ /* 0x000ea20000000800 */
[----:B---3--:R-:W-:-:S07]  /*be60*/  F2FP.BF16.PACK_AB R6, R54, R53 ;  /* 0x000000353606723e */ /* 0x008fce00000010ff */
[----:B------:R-:W-:Y:S08]  /*be70*/  MUFU.EX2 R48, R48 ;  /* 0x0000003000307308 */ /* 0x000ff00000000800 */
[----:B------:R-:W3:Y:S01]  /*be80*/  MUFU.EX2 R49, R49 ;  /* 0x0000003100317308 */ /* 0x000ee20000000800 */
[----:B--2---:R-:W-:Y:S02]  /*be90*/  F2FP.BF16.PACK_AB R5, R51, R50 ;  /* 0x000000323305723e */ /* 0x004fe400000010ff */
[----:B---3--:R-:W-:-:S07]  /*bea0*/  F2FP.BF16.PACK_AB R7, R49, R48 ;  /* 0x000000303107723e */ /* 0x008fce00000010ff */
[C---:B------:R-:W-:Y:S08]  /*beb0*/  HMMA.16816.F32.BF16 R112, R4.reuse, R108, R112 ;  /* 0x0000006c0470723c */ /* 0x040ff00000041870 */
[C---:B------:R-:W-:Y:S01]  /*bec0*/  HMMA.16816.F32.BF16 R108, R4.reuse, R110, R8 ;  /* 0x0000006e046c723c */ /* 0x040fe20000041808 */
[----:B------:R-:W2:Y:S07]  /*bed0*/  LDSM.16.MT88.4 R8, [R116+0xe400] ;  /* 0x00e400007408783b */ /* 0x000eae0000004200 */
[C---:B------:R-:W-:Y:S01]  /*bee0*/  HMMA.16816.F32.BF16 R104, R4.reuse, R100, R12 ;  /* 0x000000640468723c */ /* 0x040fe2000004180c */
[----:B------:R-:W3:Y:S07]  /*bef0*/  LDSM.16.MT88.4 R12, [R164+0xa800] ;  /* 0x00a80000a40c783b */ /* 0x000eee0000004200 */
[C---:B------:R-:W-:Y:S01]  /*bf00*/  HMMA.16816.F32.BF16 R88, R4.reuse, R84, R28 ;  /* 0x000000540458723c */ /* 0x040fe2000004181c */
[----:B------:R-:W-:Y:S07]  /*bf10*/  MUFU.EX2 R30, R145 ;  /* 0x00000091001e7308 */ /* 0x000fee0000000800 */
[C---:B------:R-:W-:Y:S01]  /*bf20*/  HMMA.16816.F32.BF16 R84, R4.reuse, R86, R32 ;  /* 0x000000560454723c */ /* 0x040fe20000041820 */
[----:B------:R-:W4:Y:S06]  /*bf30*/  MUFU.EX2 R29, R158 ;  /* 0x0000009e001d7308 */ /* 0x000f2c0000000800 */
[--C-:B------:R-:W-:Y:S01]  /*bf40*/  FFMA.FTZ R32, R121, c[0x0][0x23c], -R119.reuse ;  /* 0x00008f0079207a23 */ /* 0x100fe20000010877 */
[----:B------:R-:W-:Y:S01]  /*bf50*/  HMMA.16816.F32.BF16 R96, R4, R92, R20 ;  /* 0x0000005c0460723c */ /* 0x000fe20000041814 */
[--C-:B------:R-:W-:Y:S01]  /*bf60*/  FFMA.FTZ R35, R124, c[0x0][0x23c], -R119.reuse ;  /* 0x00008f007c237a23 */ /* 0x100fe20000010877 */
[----:B------:R-:W-:Y:S01]  /*bf70*/  MUFU.EX2 R28, R147 ;  /* 0x00000093001c7308 */ /* 0x000fe20000000800 */
[--C-:B------:R-:W-:Y:S01]  /*bf80*/  FFMA.FTZ R33, R60, c[0x0][0x23c], -R119.reuse ;  /* 0x00008f003c217a23 */ /* 0x100fe20000010877 */
[----:B------:R-:W-:Y:S01]  /*bf90*/  LDSM.16.MT88.4 R20, [R164+0xc800] ;  /* 0x00c80000a414783b */ /* 0x000fe20000004200 */
[----:B------:R-:W-:-:S03]  /*bfa0*/  FFMA.FTZ R34, R122, c[0x0][0x23c], -R119 ;  /* 0x00008f007a227a23 */ /* 0x000fc60000010877 */
[C---:B-1----:R-:W-:Y:S02]  /*bfb0*/  HMMA.16816.F32.BF16 R80, R4.reuse, R76, R36 ;  /* 0x0000004c0450723c */ /* 0x042fe40000041824 */
[----:B------:R-:W-:Y:S06]  /*bfc0*/  MUFU.EX2 R31, R159 ;  /* 0x0000009f001f7308 */ /* 0x000fec0000000800 */
[C---:B------:R-:W-:Y:S01]  /*bfd0*/  HMMA.16816.F32.BF16 R100, R4.reuse, R102, R16 ;  /* 0x000000660464723c */ /* 0x040fe20000041810 */
[----:B------:R-:W1:Y:S01]  /*bfe0*/  LDSM.16.MT88.4 R16, [R116+0xc800] ;  /* 0x00c800007410783b */ /* 0x000e620000004200 */
[----:B------:R-:W-:Y:S06]  /*bff0*/  MUFU.EX2 R32, R32 ;  /* 0x0000002000207308 */ /* 0x000fec0000000800 */
[C---:B------:R-:W-:Y:S01]  /*c000*/  HMMA.16816.F32.BF16 R92, R4.reuse, R94, R24 ;  /* 0x0000005e045c723c */ /* 0x040fe20000041818 */
[----:B------:R-:W-:Y:S01]  /*c010*/  LDSM.16.MT88.4 R24, [R116+0xa800] ;  /* 0x00a800007418783b */ /* 0x000fe20000004200 */
[----:B------:R-:W5:Y:S06]  /*c020*/  MUFU.EX2 R35, R35 ;  /* 0x0000002300237308 */ /* 0x000f6c0000000800 */
[C---:B------:R-:W-:Y:S02]  /*c030*/  HMMA.16816.F32.BF16 R76, R4.reuse, R78, R40 ;  /* 0x0000004e044c723c */ /* 0x040fe40000041828 */
[----:B------:R-:W-:Y:S06]  /*c040*/  MUFU.EX2 R33, R33 ;  /* 0x0000002100217308 */ /* 0x000fec0000000800 */
[C---:B--2---:R-:W-:Y:S02]  /*c050*/  HMMA.16816.F32.BF16 R72, R4.reuse, R8, R44 ;  /* 0x000000080448723c */ /* 0x044fe4000004182c */
[----:B------:R-:W2:Y:S06]  /*c060*/  MUFU.EX2 R34, R34 ;  /* 0x0000002200227308 */ /* 0x000eac0000000800 */
[----:B------:R-:W-:Y:S01]  /*c070*/  HMMA.16816.F32.BF16 R68, R4, R10, R68 ;  /* 0x0000000a0444723c */ /* 0x000fe20000041844 */
[----:B------:R-:W1:Y:S06]  /*c080*/  LDSM.16.MT88.4 R8, [R164+0xe800] ;  /* 0x00e80000a408783b */ /* 0x000e6c0000004200 */
[----:B----4-:R-:W-:-:S02]  /*c090*/  F2FP.BF16.PACK_AB R4, R29, R30 ;  /* 0x0000001e1d04723e */ /* 0x010fc400000010ff */
[----:B-----5:R-:W-:Y:S02]  /*c0a0*/  F2FP.BF16.PACK_AB R5, R35, R32 ;  /* 0x000000202305723e */ /* 0x020fe400000010ff */
[----:B------:R-:W-:Y:S02]  /*c0b0*/  F2FP.BF16.PACK_AB R6, R31, R28 ;  /* 0x0000001c1f06723e */ /* 0x000fe400000010ff */
[----:B--2---:R-:W-:-:S07]  /*c0c0*/  F2FP.BF16.PACK_AB R7, R34, R33 ;  /* 0x000000212207723e */ /* 0x004fce00000010ff */
[C---:B---3--:R-:W-:Y:S08]  /*c0d0*/  HMMA.16816.F32.BF16 R112, R4.reuse, R12, R112 ;  /* 0x0000000c0470723c */ /* 0x048ff00000041870 */
[C---:B------:R-:W-:Y:S01]  /*c0e0*/  HMMA.16816.F32.BF16 R108, R4.reuse, R14, R108 ;  /* 0x0000000e046c723c */ /* 0x040fe2000004186c */
[----:B------:R-:W2:Y:S07]  /*c0f0*/  LDSM.16.MT88.4 R12, [R116+0xe800] ;  /* 0x00e80000740c783b */ /* 0x000eae0000004200 */
[C---:B-1----:R-:W-:Y:S08]  /*c100*/  HMMA.16816.F32.BF16 R88, R4.reuse, R16, R88 ;  /* 0x000000100458723c */ /* 0x042ff00000041858 */
[C---:B------:R-:W-:Y:S01]  /*c110*/  HMMA.16816.F32.BF16 R84, R4.reuse, R18, R84 ;  /* 0x000000120454723c */ /* 0x040fe20000041854 */
[----:B------:R-:W1:Y:S07]  /*c120*/  LDSM.16.MT88.4 R16, [R116+0xac00] ;  /* 0x00ac00007410783b */ /* 0x000e6e0000004200 */
[C---:B------:R-:W-:Y:S08]  /*c130*/  HMMA.16816.F32.BF16 R80, R4.reuse, R8, R80 ;  /* 0x000000080450723c */ /* 0x040ff00000041850 */
[C---:B------:R-:W-:Y:S01]  /*c140*/  HMMA.16816.F32.BF16 R76, R4.reuse, R10, R76 ;  /* 0x0000000a044c723c */ /* 0x040fe2000004184c */
[----:B------:R-:W3:Y:S07]  /*c150*/  LDSM.16.MT88.4 R8, [R164+0xcc00] ;  /* 0x00cc0000a408783b */ /* 0x000eee0000004200 */
[C---:B------:R-:W-:Y:S01]  /*c160*/  HMMA.16816.F32.BF16 R104, R4.reuse, R24, R104 ;  /* 0x000000180468723c */ /* 0x040fe20000041868 */
[----:B------:R-:W-:Y:S07]  /*c170*/  MUFU.EX2 R25, R57 ;  /* 0x0000003900197308 */ /* 0x000fee0000000800 */
[C---:B--2---:R-:W-:Y:S01]  /*c180*/  HMMA.16816.F32.BF16 R72, R4.reuse, R12, R72 ;  /* 0x0000000c0448723c */ /* 0x044fe20000041848 */
[----:B------:R-:W2:Y:S06]  /*c190*/  MUFU.EX2 R24, R120 ;  /* 0x0000007800187308 */ /* 0x000eac0000000800 */
[----:B------:R-:W-:Y:S01]  /*c1a0*/  FADD.FTZ R13, R59, R62 ;  /* 0x0000003e3b0d7221 */ /* 0x000fe20000010000 */
[----:B------:R-:W-:Y:S03]  /*c1b0*/  HMMA.16816.F32.BF16 R68, R4, R14, R68 ;  /* 0x0000000e0444723c */ /* 0x000fe60000041844 */
[----:B------:R-:W-:-:S02]  /*c1c0*/  FADD.FTZ R13, R0, R13 ;  /* 0x0000000d000d7221 */ /* 0x000fc40000010000 */
[----:B------:R-:W-:Y:S02]  /*c1d0*/  FADD.FTZ R0, R190, R195 ;  /* 0x000000c3be007221 */ /* 0x000fe40000010000 */
[----:B------:R-:W-:Y:S01]  /*c1e0*/  FADD.FTZ R132, R132, R13 ;  /* 0x0000000d84847221 */ /* 0x000fe20000010000 */
[C---:B------:R-:W-:Y:S01]  /*c1f0*/  HMMA.16816.F32.BF16 R100, R4.reuse, R26, R100 ;  /* 0x0000001a0464723c */ /* 0x040fe20000041864 */
[----:B------:R-:W4:Y:S01]  /*c200*/  LDSM.16.MT88.4 R12, [R116+0xcc00] ;  /* 0x00cc0000740c783b */ /* 0x000f220000004200 */
[----:B------:R-:W5:Y:S01]  /*c210*/  MUFU.EX2 R26, R58 ;  /* 0x0000003a001a7308 */ /* 0x000f620000000800 */
[----:B------:R-:W-:Y:S02]  /*c220*/  FADD.FTZ R129, R129, R132 ;  /* 0x0000008481817221 */ /* 0x000fe40000010000 */
[----:B------:R-:W-:Y:S02]  /*c230*/  FADD.FTZ R0, R201, R0 ;  /* 0x00000000c9007221 */ /* 0x000fe40000010000 */
[----:B------:R-:W-:Y:S01]  /*c240*/  FADD.FTZ R126, R126, R129 ;  /* 0x000000817e7e7221 */ /* 0x000fe20000010000 */
[----:B------:R-:W-:Y:S03]  /*c250*/  HMMA.16816.F32.BF16 R96, R4, R20, R96 ;  /* 0x000000140460723c */ /* 0x000fe60000041860 */
[----:B------:R-:W-:-:S04]  /*c260*/  FADD.FTZ R123, R123, R126 ;  /* 0x0000007e7b7b7221 */ /* 0x000fc80000010000 */
[----:B------:R-:W-:Y:S01]  /*c270*/  FADD.FTZ R200, R200, R123 ;  /* 0x0000007bc8c87221 */ /* 0x000fe20000010000 */
[----:B------:R-:W-:Y:S01]  /*c280*/  HMMA.16816.F32.BF16 R92, R4, R22, R92 ;  /* 0x00000016045c723c */ /* 0x000fe2000004185c */
[----:B------:R-:W4:Y:S02]  /*c290*/  LDSM.16.MT88.4 R20, [R164+0xac00] ;  /* 0x00ac0000a414783b */ /* 0x000f240000004200 */
[----:B------:R-:W-:-:S04]  /*c2a0*/  FADD.FTZ R197, R197, R200 ;  /* 0x000000c8c5c57221 */ /* 0x000fc80000010000 */
[----:B------:R-:W-:Y:S01]  /*c2b0*/  FADD.FTZ R196, R196, R197 ;  /* 0x000000c5c4c47221 */ /* 0x000fe20000010000 */
[----:B------:R-:W-:Y:S02]  /*c2c0*/  F2FP.BF16.PACK_AB R4, R160, R149 ;  /* 0x00000095a004723e */ /* 0x000fe400000010ff */
[----:B--2---:R-:W-:Y:S01]  /*c2d0*/  F2FP.BF16.PACK_AB R5, R24, R25 ;  /* 0x000000191805723e */ /* 0x004fe200000010ff */
[----:B------:R-:W-:Y:S01]  /*c2e0*/  FADD.FTZ R193, R193, R196 ;  /* 0x000000c4c1c17221 */ /* 0x000fe20000010000 */
[----:B------:R-:W-:Y:S02]  /*c2f0*/  F2FP.BF16.PACK_AB R6, R161, R150 ;  /* 0x00000096a106723e */ /* 0x000fe400000010ff */
[----:B-----5:R-:W-:Y:S01]  /*c300*/  F2FP.BF16.PACK_AB R7, R189, R26 ;  /* 0x0000001abd07723e */ /* 0x020fe200000010ff */
        /* <DEDUP_REMOVED lines=9> */
[----:B---3--:R-:W-:Y:S02]  /*c3a0*/  HMMA.16816.F32.BF16 R96, R4, R8, R96 ;  /* 0x000000080460723c */ /* 0x008fe40000041860 */
[----:B------:R-:W-:-:S04]  /*c3b0*/  FADD.FTZ R48, R48, R51 ;  /* 0x0000003330307221 */ /* 0x000fc80000010000 */
[----:B------:R-:W-:Y:S02]  /*c3c0*/  FADD.FTZ R49, R49, R48 ;  /* 0x0000003031317221 */ /* 0x000fe40000010000 */
[C---:B------:R-:W-:Y:S01]  /*c3d0*/  HMMA.16816.F32.BF16 R92, R4.reuse, R10, R92 ;  /* 0x0000000a045c723c */ /* 0x040fe2000004185c */
[----:B------:R-:W2:Y:S07]  /*c3e0*/  LDSM.16.MT88.4 R8, [R116+0xec00] ;  /* 0x00ec00007408783b */ /* 0x000eae0000004200 */
[C---:B----4-:R-:W-:Y:S07]  /*c3f0*/  HMMA.16816.F32.BF16 R88, R4.reuse, R12, R88 ;  /* 0x0000000c0458723c */ /* 0x050fee0000041858 */
[----:B------:R-:W-:Y:S01]  /*c400*/  FADD.FTZ R13, R151, R0 ;  /* 0x00000000970d7221 */ /* 0x000fe20000010000 */
[----:B------:R-:W-:Y:S03]  /*c410*/  HMMA.16816.F32.BF16 R112, R4, R20, R112 ;  /* 0x000000140470723c */ /* 0x000fe60000041870 */
        /* <DEDUP_REMOVED lines=10> */
[----:B-1----:R-:W-:Y:S01]  /*c4c0*/  HMMA.16816.F32.BF16 R80, R4, R16, R80 ;  /* 0x000000100450723c */ /* 0x002fe20000041850 */
[----:B------:R-:W-:-:S02]  /*c4d0*/  FADD.FTZ R33, R33, R0 ;  /* 0x0000000021217221 */ /* 0x000fc40000010000 */
[----:B------:R-:W-:Y:S02]  /*c4e0*/  FADD.FTZ R29, R29, R30 ;  /* 0x0000001e1d1d7221 */ /* 0x000fe40000010000 */
[----:B------:R-:W-:Y:S02]  /*c4f0*/  FADD.FTZ R34, R34, R33 ;  /* 0x0000002122227221 */ /* 0x000fe40000010000 */
[----:B------:R-:W-:Y:S01]  /*c500*/  FADD.FTZ R28, R28, R29 ;  /* 0x0000001d1c1c7221 */ /* 0x000fe20000010000 */
[----:B------:R-:W-:Y:S01]  /*c510*/  HMMA.16816.F32.BF16 R76, R4, R18, R76 ;  /* 0x00000012044c723c */ /* 0x000fe2000004184c */
[----:B------:R-:W-:Y:S02]  /*c520*/  FADD.FTZ R25, R25, R34 ;  /* 0x0000002219197221 */ /* 0x000fe40000010000 */
[----:B------:R-:W-:Y:S02]  /*c530*/  FADD.FTZ R0, R31, R28 ;  /* 0x0000001c1f007221 */ /* 0x000fe40000010000 */
[----:B------:R-:W-:-:S02]  /*c540*/  FADD.FTZ R25, R24, R25 ;  /* 0x0000001918197221 */ /* 0x000fc40000010000 */
[----:B------:R-:W-:Y:S01]  /*c550*/  FADD.FTZ R149, R149, R0 ;  /* 0x0000000095957221 */ /* 0x000fe20000010000 */
[C---:B--2---:R-:W-:Y:S01]  /*c560*/  HMMA.16816.F32.BF16 R72, R4.reuse, R8, R72 ;  /* 0x000000080448723c */ /* 0x044fe20000041848 */
[----:B------:R-:W-:Y:S01]  /*c570*/  FADD.FTZ R26, R26, R25 ;  /* 0x000000191a1a7221 */ /* 0x000fe20000010000 */
[----:B------:R-:W-:Y:S01]  /*c580*/  MOV R0, R3 ;  /* 0x0000000300007202 */ /* 0x000fe20000000f00 */
[----:B------:R-:W-:Y:S02]  /*c590*/  FADD.FTZ R149, R160, R149 ;  /* 0x00000095a0957221 */ /* 0x000fe40000010000 */
[----:B------:R-:W-:Y:S02]  /*c5a0*/  FADD.FTZ R189, R189, R26 ;  /* 0x0000001abdbd7221 */ /* 0x000fe40000010000 */
[----:B------:R-:W-:Y:S01]  /*c5b0*/  FADD.FTZ R150, R150, R149 ;  /* 0x0000009596967221 */ /* 0x000fe20000010000 */
[----:B------:R-:W-:Y:S03]  /*c5c0*/  HMMA.16816.F32.BF16 R68, R4, R10, R68 ;  /* 0x0000000a0444723c */ /* 0x000fe60000041844 */
[----:B------:R-:W-:-:S05]  /*c5d0*/  FADD.FTZ R190, R161, R150 ;  /* 0x00000096a1be7221 */ /* 0x000fca0000010000 */
.L_x_758:
        /* <DEDUP_REMOVED lines=9> */
.L_x_770:
        /* <DEDUP_REMOVED lines=27> */
[C---:B------:R-:W-:Y:S01]  /*c820*/  IMAD R4, R0.reuse, R3, R4 ;  /* 0x0000000300047224 */ /* 0x040fe200078e0204 */
[----:B------:R-:W-:Y:S02]  /*c830*/  LOP3.LUT R3, RZ, c[0x0][0x2d0], RZ, 0x33, !PT ;  /* 0x0000b400ff037a12 */ /* 0x000fe400078e33ff */
        /* <DEDUP_REMOVED lines=8> */
[----:B------:R-:W-:Y:S11]  /*c8c0*/  ISETP.GE.U32.AND P4, PT, R4, R0, PT ;  /* 0x000000000400720c */ /* 0x000ff60003f86070 */
[----:B------:R-:W-:Y:S02]  /*c8d0*/  @P5 IADD3 R8, R8, 0x1, RZ ;  /* 0x0000000108085810 */ /* 0x000fe40007ffe0ff */
[----:B------:R-:W-:Y:S03]  /*c8e0*/  @P4 IADD3 R7, R7, 0x1, RZ ;  /* 0x0000000107074810 */ /* 0x000fe60007ffe0ff */
[----:B------:R-:W-:Y:S01]  /*c8f0*/  @!P2 IMAD.MOV R8, RZ, RZ, -R8 ;  /* 0x000000ffff08a224 */ /* 0x000fe200078e0a08 */
[----:B------:R-:W-:Y:S04]  /*c900*/  @!P0 IADD3 R7, -R7, RZ, RZ ;  /* 0x000000ff07078210 */ /* 0x000fe80007ffe1ff */
[C---:B------:R-:W-:Y:S02]  /*c910*/  SEL R7, R3.reuse, R7, !P1 ;  /* 0x0000000703077207 */ /* 0x040fe40004800000 */
[----:B------:R-:W-:Y:S02]  /*c920*/  SEL R3, R3, R8, !P1 ;  /* 0x0000000803037207 */ /* 0x000fe40004800000 */
[-C--:B------:R-:W-:Y:S02]  /*c930*/  LEA R10, P1, R7, R184.reuse, 0x2 ;  /* 0x000000b8070a7211 */ /* 0x080fe400078210ff */
[C---:B------:R-:W-:Y:S01]  /*c940*/  LEA R4, P0, R3.reuse, R184, 0x2 ;  /* 0x000000b803047211 */ /* 0x040fe200078010ff */
[----:B------:R-:W-:Y:S01]  /*c950*/  IMAD.IADD R0, R3, 0x1, -R7 ;  /* 0x0000000103007824 */ /* 0x000fe200078e0a07 */
[-C--:B------:R-:W-:Y:S02]  /*c960*/  LEA.HI.X.SX32 R11, R7, R185.reuse, 0x2, P1 ;  /* 0x000000b9070b7211 */ /* 0x080fe400008f16ff */
[----:B------:R-:W-:Y:S01]  /*c970*/  LEA.HI.X.SX32 R5, R3, R185, 0x2, P0 ;  /* 0x000000b903057211 */ /* 0x000fe200000f16ff */
[----:B------:R-:W-:Y:S02]  /*c980*/  IMAD.MOV.U32 R3, RZ, RZ, c[0x0][0x2d0] ;  /* 0x0000b400ff037624 */ /* 0x000fe400078e00ff */
[----:B------:R-:W2:Y:S02]  /*c990*/  LDG.E R2, [R10.64] ;  /* 0x000000060a027981 */ /* 0x000ea4000c1e1900 */
[----:B------:R-:W-:Y:S02]  /*c9a0*/  IMAD R3, R0, R3, -0x80 ;  /* 0xffffff8000037424 */ /* 0x000fe400078e0203 */
[----:B------:R-:W2:Y:S02]  /*c9b0*/  LDG.E R5, [R4.64] ;  /* 0x0000000604057981 */ /* 0x000ea4000c1e1900 */
[C---:B------:R-:W-:Y:S01]  /*c9c0*/  IMAD.WIDE.U32 R6, R3.reuse, c[0x0][0x1a0], RZ ;  /* 0x0000680003067a25 */ /* 0x040fe200078e00ff */
[----:B------:R-:W-:Y:S05]  /*c9d0*/  SHF.R.S32.HI R0, RZ, 0x1f, R3 ;  /* 0x0000001fff007819 */ /* 0x000fea0000011403 */
[----:B------:R-:W-:Y:S04]  /*c9e0*/  IMAD R0, R0, c[0x0][0x1a0], RZ ;  /* 0x0000680000007a24 */ /* 0x000fe800078e02ff */
[----:B------:R-:W-:Y:S05]  /*c9f0*/  IMAD R0, R3, c[0x0][0x1a4], R0 ;  /* 0x0000690003007a24 */ /* 0x000fea00078e0200 */
[----:B------:R-:W-:Y:S01]  /*ca00*/  IADD3 R7, R7, R0, RZ ;  /* 0x0000000007077210 */ /* 0x000fe20007ffe0ff */
[----:B--2---:R-:W-:Y:S04]  /*ca10*/  IMAD.IADD R2, R2, 0x1, -R5 ;  /* 0x0000000102027824 */ /* 0x004fe800078e0a05 */
[C---:B------:R-:W-:Y:S01]  /*ca20*/  IMAD.WIDE.U32 R6, R2.reuse, c[0x0][0x188], R6 ;  /* 0x0000620002067a25 */ /* 0x040fe200078e0006 */
[----:B------:R-:W-:Y:S05]  /*ca30*/  SHF.R.S32.HI R3, RZ, 0x1f, R2 ;  /* 0x0000001fff037819 */ /* 0x000fea0000011402 */
[----:B------:R-:W-:Y:S04]  /*ca40*/  IMAD R3, R3, c[0x0][0x188], RZ ;  /* 0x0000620003037a24 */ /* 0x000fe800078e02ff */
[----:B------:R-:W-:Y:S04]  /*ca50*/  IMAD R3, R2, c[0x0][0x18c], R3 ;  /* 0x0000630002037a24 */ /* 0x000fe800078e0203 */
[----:B------:R-:W-:Y:S02]  /*ca60*/  IMAD.IADD R0, R7, 0x1, R3 ;  /* 0x0000000107007824 */ /* 0x000fe400078e0203 */
[----:B------:R-:W-:Y:S03]  /*ca70*/  IMAD.MOV.U32 R3, RZ, RZ, R6 ;  /* 0x000000ffff037224 */ /* 0x000fe600078e0006 */
.L_x_767:
[----:B------:R-:W-:Y:S02]  /*ca80*/  ISETP.GE.AND P4, PT, R178, c[0x0][0x220], PT ;  /* 0x00008800b2007a0c */ /* 0x000fe40003f86270 */
[-C--:B------:R-:W-:Y:S02]  /*ca90*/  LEA R194, P1, R3, R192.reuse, 0x1 ;  /* 0x000000c003c27211 */ /* 0x080fe400078208ff */
[----:B------:R-:W-:Y:S02]  /*caa0*/  ISETP.GE.AND P3, PT, R169, c[0x0][0x220], PT ;  /* 0x00008800a9007a0c */ /* 0x000fe40003f66270 */
[----:B------:R-:W-:Y:S02]  /*cab0*/  LEA.HI.X R195, R3, R191, R0, 0x1, P1 ;  /* 0x000000bf03c37211 */ /* 0x000fe400008f0c00 */
[----:B------:R-:W-:Y:S02]  /*cac0*/  ISETP.GE.AND P2, PT, R168, c[0x0][0x220], PT ;  /* 0x00008800a8007a0c */ /* 0x000fe40003f46270 */
[C---:B------:R-:W-:Y:S03]  /*cad0*/  IADD3 R193, P0, R180.reuse, R3, RZ ;  /* 0x00000003b4c17210 */ /* 0x040fe60007f1e0ff */
[----:B------:R-:W-:Y:S01]  /*cae0*/  @P4 STS.64 [R175+0x9008], RZ ;  /* 0x009008ffaf004388 */ /* 0x000fe20000000a00 */
[----:B------:R-:W-:Y:S02]  /*caf0*/  @!P4 LEA R200, P5, R193, R192, 0x1 ;  /* 0x000000c0c1c8c211 */ /* 0x000fe400078a08ff */
[----:B------:R-:W-:Y:S02]  /*cb00*/  IADD3.X R2, R177, R0, RZ, P0, !PT ;  /* 0x00000000b1027210 */ /* 0x000fe400007fe4ff */
[CC--:B------:R-:W-:Y:S01]  /*cb10*/  @!P3 LEA R198, P1, R193.reuse, R192.reuse, 0x1 ;  /* 0x000000c0c1c6b211 */ /* 0x0c0fe200078208ff */
[----:B------:R-:W-:Y:S01]  /*cb20*/  @P4 STS [R175+0x9000], RZ ;  /* 0x009000ffaf004388 */ /* 0x000fe20000000800 */
[CCC-:B------:R-:W-:Y:S02]  /*cb30*/  @!P4 LEA.HI.X R201, R193.reuse, R191.reuse, R2.reuse, 0x1, P5 ;  /* 0x000000bfc1c9c211 */ /* 0x1c0fe400028f0c02 */
[C-C-:B------:R-:W-:Y:S01]  /*cb40*/  @!P3 LEA.HI.X R199, R193.reuse, R191, R2.reuse, 0x1, P1 ;  /* 0x000000bfc1c7b211 */ /* 0x140fe200008f0c02 */
[----:B------:R-:W-:Y:S01]  /*cb50*/  @P4 STS [R175+0x9004], RZ ;  /* 0x009004ffaf004388 */ /* 0x000fe20000000800 */
[C---:B------:R-:W-:Y:S02]  /*cb60*/  @!P2 LEA R196, P0, R193.reuse, R192, 0x1 ;  /* 0x000000c0c1c4a211 */ /* 0x040fe400078008ff */
[C---:B------:R-:W-:Y:S01]  /*cb70*/  IADD3 R3, P5, R180.reuse, R193, RZ ;  /* 0x000000c1b4037210 */ /* 0x040fe20007fbe0ff */
[----:B------:R-:W-:Y:S01]  /*cb80*/  @!PT LDS RZ, [RZ] ;  /* 0x00000000fffff984 */ /* 0x000fe20000000800 */
[----:B------:R-:W-:Y:S01]  /*cb90*/  @!PT LDS RZ, [RZ] ;  /* 0x00000000fffff984 */ /* 0x000fe20000000800 */
[----:B------:R-:W-:Y:S01]  /*cba0*/  @!PT LDS RZ, [RZ] ;  /* 0x00000000fffff984 */ /* 0x000fe20000000800 */
[----:B------:R1:W-:Y:S01]  /*cbb0*/  @!P4 LDGSTS.E.BYPASS.LTC128B.128 [R175+0x9000], [R194.64] ;  /* 0x09000000c2afcfae */ /* 0x0003e2000b901d46 */
[-C--:B------:R-:W-:Y:S02]  /*cbc0*/  @!P2 LEA.HI.X R197, R193, R191.reuse, R2, 0x1, P0 ;  /* 0x000000bfc1c5a211 */ /* 0x080fe400000f0c02 */
[----:B------:R-:W-:Y:S02]  /*cbd0*/  IADD3.X R2, R177, R2, RZ, P5, !PT ;  /* 0x00000002b1027210 */ /* 0x000fe40002ffe4ff */
[CC--:B------:R-:W-:Y:S02]  /*cbe0*/  @!P4 LEA R206, P5, R3.reuse, R192.reuse, 0x1 ;  /* 0x000000c003cec211 */ /* 0x0c0fe400078a08ff */
[CC--:B------:R-:W-:Y:S01]  /*cbf0*/  @!P3 LEA R204, P1, R3.reuse, R192.reuse, 0x1 ;  /* 0x000000c003ccb211 */ /* 0x0c0fe200078208ff */
[----:B------:R-:W-:Y:S01]  /*cc00*/  @P3 STS.128 [R175+0xb000], RZ ;  /* 0x00b000ffaf003388 */ /* 0x000fe20000000c00 */
[CCC-:B------:R-:W-:Y:S02]  /*cc10*/  @!P4 LEA.HI.X R207, R3.reuse, R191.reuse, R2.reuse, 0x1, P5 ;  /* 0x000000bf03cfc211 */ /* 0x1c0fe400028f0c02 */
[C-C-:B------:R-:W-:Y:S02]  /*cc20*/  @!P3 LEA.HI.X R205, R3.reuse, R191, R2.reuse, 0x1, P1 ;  /* 0x000000bf03cdb211 */ /* 0x140fe400008f0c02 */
[C---:B------:R-:W-:Y:S02]  /*cc30*/  @!P2 LEA R202, P0, R3.reuse, R192, 0x1 ;  /* 0x000000c003caa211 */ /* 0x040fe400078008ff */
[----:B------:R-:W-:Y:S01]  /*cc40*/  IADD3 R0, P5, R180, R3, RZ ;  /* 0x00000003b4007210 */ /* 0x000fe20007fbe0ff */
[----:B------:R-:W-:Y:S01]  /*cc50*/  @!PT LDS RZ, [RZ] ;  /* 0x00000000fffff984 */ /* 0x000fe20000000800 */
[----:B------:R-:W-:Y:S01]  /*cc60*/  @!PT LDS RZ, [RZ] ;  /* 0x00000000fffff984 */ /* 0x000fe20000000800 */
[----:B------:R-:W-:Y:S01]  /*cc70*/  @!PT LDS RZ, [RZ] ;  /* 0x00000000fffff984 */ /* 0x000fe20000000800 */
[----:B------:R1:W-:Y:S01]  /*cc80*/  @!P3 LDGSTS.E.BYPASS.LTC128B.128 [R175+0xb000], [R194.64+0x40] ;  /* 0x0b000040c2afbfae */ /* 0x0003e2000b901d46 */
[-C--:B------:R-:W-:Y:S02]  /*cc90*/  @!P2 LEA.HI.X R203, R3, R191.reuse, R2, 0x1, P0 ;  /* 0x000000bf03cba211 */ /* 0x080fe400000f0c02 */
[----:B------:R-:W-:Y:S02]  /*cca0*/  IADD3.X R2, R177, R2, RZ, P5, !PT ;  /* 0x00000002b1027210 */ /* 0x000fe40002ffe4ff */
[CC--:B------:R-:W-:Y:S02]  /*ccb0*/  @!P4 LEA R210, P5, R0.reuse, R192.reuse, 0x1 ;  /* 0x000000c000d2c211 */ /* 0x0c0fe400078a08ff */
[CC--:B------:R-:W-:Y:S01]  /*ccc0*/  @!P3 LEA R208, P1, R0.reuse, R192.reuse, 0x1 ;  /* 0x000000c000d0b211 */ /* 0x0c0fe200078208ff */
[----:B------:R-:W-:Y:S01]  /*ccd0*/  @P2 STS.128 [R175+0xd000], RZ ;  /* 0x00d000ffaf002388 */ /* 0x000fe20000000c00 */
[CCC-:B------:R-:W-:Y:S02]  /*cce0*/  @!P4 LEA.HI.X R211, R0.reuse, R191.reuse, R2.reuse, 0x1, P5 ;  /* 0x000000bf00d3c211 */ /* 0x1c0fe400028f0c02 */
[CCC-:B------:R-:W-:Y:S02]  /*ccf0*/  @!P3 LEA.HI.X R209, R0.reuse, R191.reuse, R2.reuse, 0x1, P1 ;  /* 0x000000bf00d1b211 */ /* 0x1c0fe400008f0c02 */
[C---:B------:R-:W-:Y:S03]  /*cd00*/  @!P2 LEA R192, P0, R0.reuse, R192, 0x1 ;  /* 0x000000c000c0a211 */ /* 0x040fe600078008ff */
[----:B------:R-:W-:Y:S01]  /*cd10*/  @!PT LDS RZ, [RZ] ;  /* 0x00000000fffff984 */ /* 0x000fe20000000800 */
[----:B------:R-:W-:Y:S01]  /*cd20*/  @!PT LDS RZ, [RZ] ;  /* 0x00000000fffff984 */ /* 0x000fe20000000800 */
[----:B------:R-:W-:Y:S01]  /*cd30*/  @!PT LDS RZ, [RZ] ;  /* 0x00000000fffff984 */ /* 0x000fe20000000800 */
[----:B------:R1:W-:Y:S01]  /*cd40*/  @!P2 LDGSTS.E.BYPASS.LTC128B.128 [R175+0xd000], [R194.64+0x80] ;  /* 0x0d000080c2afafae */ /* 0x0003e2000b901d46 */
[----:B------:R-:W-:Y:S02]  /*cd50*/  @!P2 LEA.HI.X R193, R0, R191, R2, 0x1, P0 ;  /* 0x000000bf00c1a211 */ /* 0x000fe400000f0c02 */
[----:B------:R-:W-:Y:S02]  /*cd60*/  ISETP.GE.AND P0, PT, R174, 0x2, PT ;  /* 0x00000002ae00780c */ /* 0x000fe40003f06270 */
[----:B------:R-:W-:Y:S03]  /*cd70*/  MOV R191, R195 ;  /* 0x000000c300bf7202 */ /* 0x000fe60000000f00 */
[----:B------:R-:W-:Y:S08]  /*cd80*/  @P4 STS.128 [R175+0x9800], RZ ;  /* 0x009800ffaf004388 */ /* 0x000ff00000000c00 */
[----:B------:R-:W-:Y:S01]  /*cd90*/  @!PT LDS RZ, [RZ] ;  /* 0x00000000fffff984 */ /* 0x000fe20000000800 */
[----:B------:R-:W-:Y:S01]  /*cda0*/  @!PT LDS RZ, [RZ] ;  /* 0x00000000fffff984 */ /* 0x000fe20000000800 */
[----:B------:R-:W-:Y:S01]  /*cdb0*/  @!PT LDS RZ, [RZ] ;  /* 0x00000000fffff984 */ /* 0x000fe20000000800 */
[----:B------:R2:W-:Y:S08]  /*cdc0*/  @!P4 LDGSTS.E.BYPASS.LTC128B.128 [R175+0x9800], [R200.64] ;  /* 0x09800000c8afcfae */ /* 0x0005f0000b901d46 */
[----:B------:R-:W-:Y:S08]  /*cdd0*/  @P3 STS.128 [R175+0xb800], RZ ;  /* 0x00b800ffaf003388 */ /* 0x000ff00000000c00 */
[----:B------:R-:W-:Y:S01]  /*cde0*/  @!PT LDS RZ, [RZ] ;  /* 0x00000000fffff984 */ /* 0x000fe20000000800 */
[----:B------:R-:W-:Y:S01]  /*cdf0*/  @!PT LDS RZ, [RZ] ;  /* 0x00000000fffff984 */ /* 0x000fe20000000800 */
[----:B------:R-:W-:Y:S01]  /*ce00*/  @!PT LDS RZ, [RZ] ;  /* 0x00000000fffff984 */ /* 0x000fe20000000800 */
[----:B------:R3:W-:Y:S08]  /*ce10*/  @!P3 LDGSTS.E.BYPASS.LTC128B.128 [R175+0xb800], [R198.64+0x40] ;  /* 0x0b800040c6afbfae */ /* 0x0007f0000b901d46 */
        /* <DEDUP_REMOVED lines=35> */
[----:B------:R-:W-:Y:S08]  /*d050*/  LDSM.16.M88.4 R120, [R167] ;  /* 0x00000000a778783b */ /* 0x000ff00000000200 */
[----:B------:R-:W2:Y:S08]  /*d060*/  LDSM.16.M88.4 R124, [R166+0x3000] ;  /* 0x00300000a67c783b */ /* 0x000eb00000000200 */
[----:B------:R-:W3:Y:S01]  /*d070*/  LDSM.16.M88.4 R128, [R166+0x3400] ;  /* 0x00340000a680783b */ /* 0x000ee20000000200 */
[----:B-1----:R-:W-:Y:S07]  /*d080*/  MOV R192, R194 ;  /* 0x000000c200c07202 */ /* 0x002fee0000000f00 */
[----:B------:R-:W1:Y:S08]  /*d090*/  LDSM.16.M88.4 R132, [R166+0x3800] ;  /* 0x00380000a684783b */ /* 0x000e700000000200 */
[----:B------:R-:W0:Y:S08]  /*d0a0*/  LDGDEPBAR ;  /* 0x00000000000079af */ /* 0x000e300000000000 */
[----:B------:R-:W1:Y:S01]  /*d0b0*/  LDSM.16.M88.4 R136, [R166+0x3c00] ;  /* 0x003c0000a688783b */ /* 0x000e620000000200 */
[C---:B--2---:R-:W-:Y:S07]  /*d0c0*/  HMMA.16816.F32.BF16 R4, R120.reuse, R124, RZ ;  /* 0x0000007c7804723c */ /* 0x044fee00000418ff */
[----:B------:R-:W2:Y:S01]  /*d0d0*/  LDSM.16.M88.4 R140, [R166+0x4000] ;  /* 0x00400000a68c783b */ /* 0x000ea20000000200 */
[C---:B------:R-:W-:Y:S07]  /*d0e0*/  HMMA.16816.F32.BF16 R8, R120.reuse, R126, RZ ;  /* 0x0000007e7808723c */ /* 0x040fee00000418ff */
[----:B------:R-:W2:Y:S01]  /*d0f0*/  LDSM.16.M88.4 R144, [R166+0x4400] ;  /* 0x00440000a690783b */ /* 0x000ea20000000200 */
[C---:B---3--:R-:W-:Y:S07]  /*d100*/  HMMA.16816.F32.BF16 R12, R120.reuse, R128, RZ ;  /* 0x00000080780c723c */ /* 0x048fee00000418ff */
[----:B------:R-:W3:Y:S01]  /*d110*/  LDSM.16.M88.4 R148, [R166+0x4800] ;  /* 0x00480000a694783b */ /* 0x000ee20000000200 */
[C---:B------:R-:W-:Y:S07]  /*d120*/  HMMA.16816.F32.BF16 R16, R120.reuse, R130, RZ ;  /* 0x000000827810723c */ /* 0x040fee00000418ff */
[----:B------:R-:W3:Y:S01]  /*d130*/  LDSM.16.M88.4 R152, [R166+0x4c00] ;  /* 0x004c0000a698783b */ /* 0x000ee20000000200 */
[C---:B-1----:R-:W-:Y:S07]  /*d140*/  HMMA.16816.F32.BF16 R20, R120.reuse, R132, RZ ;  /* 0x000000847814723c */ /* 0x042fee00000418ff */
[----:B------:R-:W-:Y:S01]  /*d150*/  LDSM.16.M88.4 R156, [R165] ;  /* 0x00000000a59c783b */ /* 0x000fe20000000200 */
[C---:B------:R-:W-:Y:S07]  /*d160*/  HMMA.16816.F32.BF16 R24, R120.reuse, R134, RZ ;  /* 0x000000867818723c */ /* 0x040fee00000418ff */
[----:B------:R-:W1:Y:S01]  /*d170*/  LDSM.16.M88.4 R160, [R118+0x3000] ;  /* 0x0030000076a0783b */ /* 0x000e620000000200 */
[C---:B------:R-:W-:Y:S07]  /*d180*/  HMMA.16816.F32.BF16 R28, R120.reuse, R136, RZ ;  /* 0x00000088781c723c */ /* 0x040fee00000418ff */
[----:B------:R-:W-:Y:S01]  /*d190*/  LDSM.16.M88.4 R124, [R118+0x3800] ;  /* 0x00380000767c783b */ /* 0x000fe20000000200 */
[C---:B------:R-:W-:Y:S07]  /*d1a0*/  HMMA.16816.F32.BF16 R32, R120.reuse, R138, RZ ;  /* 0x0000008a7820723c */ /* 0x040fee00000418ff */
[----:B------:R-:W-:Y:S01]  /*d1b0*/  LDSM.16.M88.4 R128, [R118+0x3c00] ;  /* 0x003c00007680783b */ /* 0x000fe20000000200 */
[C---:B--2---:R-:W-:Y:S07]  /*d1c0*/  HMMA.16816.F32.BF16 R36, R120.reuse, R140, RZ ;  /* 0x0000008c7824723c */ /* 0x044fee00000418ff */
[----:B------:R-:W-:Y:S01]  /*d1d0*/  LDSM.16.M88.4 R132, [R166+0x5800] ;  /* 0x00580000a684783b */ /* 0x000fe20000000200 */
[C---:B------:R-:W-:Y:S08]  /*d1e0*/  HMMA.16816.F32.BF16 R40, R120.reuse, R142, RZ ;  /* 0x0000008e7828723c */ /* 0x040ff000000418ff */
[C---:B------:R-:W-:Y:S08]  /*d1f0*/  HMMA.16816.F32.BF16 R44, R120.reuse, R144, RZ ;  /* 0x00000090782c723c */ /* 0x040ff000000418ff */
[C---:B------:R-:W-:Y:S08]  /*d200*/  HMMA.16816.F32.BF16 R48, R120.reuse, R146, RZ ;  /* 0x000000927830723c */ /* 0x040ff000000418ff */
[C---:B---3--:R-:W-:Y:S08]  /*d210*/  HMMA.16816.F32.BF16 R52, R120.reuse, R148, RZ ;  /* 0x000000947834723c */ /* 0x048ff000000418ff */
[C---:B------:R-:W-:Y:S08]  /*d220*/  HMMA.16816.F32.BF16 R56, R120.reuse, R150, RZ ;  /* 0x000000967838723c */ /* 0x040ff000000418ff */
[C---:B------:R-:W-:Y:S08]  /*d230*/  HMMA.16816.F32.BF16 R60, R120.reuse, R152, RZ ;  /* 0x00000098783c723c */ /* 0x040ff000000418ff */
[----:B------:R-:W-:Y:S01]  /*d240*/  HMMA.16816.F32.BF16 R64, R120, R154, RZ ;  /* 0x0000009a7840723c */ /* 0x000fe200000418ff */
[----:B------:R-:W2:Y:S07]  /*d250*/  LDSM.16.M88.4 R120, [R118+0x3400] ;  /* 0x003400007678783b */ /* 0x000eae0000000200 */
[C---:B-1----:R-:W-:Y:S08]  /*d260*/  HMMA.16816.F32.BF16 R4, R156.reuse, R160, R4 ;  /* 0x000000a09c04723c */ /* 0x042ff00000041804 */
[C---:B------:R-:W-:Y:S08]  /*d270*/  HMMA.16816.F32.BF16 R8, R156.reuse, R162, R8 ;  /* 0x000000a29c08723c */ /* 0x040ff00000041808 */
[C---:B--2---:R-:W-:Y:S08]  /*d280*/  HMMA.16816.F32.BF16 R12, R156.reuse, R120, R12 ;  /* 0x000000789c0c723c */ /* 0x044ff0000004180c */
        /* <DEDUP_REMOVED lines=10> */
[----:B------:R-:W1:Y:S07]  /*d330*/  LDSM.16.M88.4 R120, [R118+0x4c00] ;  /* 0x004c00007678783b */ /* 0x000e6e0000000200 */
[C---:B--2---:R-:W-:Y:S08]  /*d340*/  HMMA.16816.F32.BF16 R44, R156.reuse, R124, R44 ;  /* 0x0000007c9c2c723c */ /* 0x044ff0000004182c */
[C---:B------:R-:W-:Y:S01]  /*d350*/  HMMA.16816.F32.BF16 R48, R156.reuse, R126, R48 ;  /* 0x0000007e9c30723c */ /* 0x040fe20000041830 */
[----:B------:R-:W-:Y:S07]  /*d360*/  LDSM.16.M88.4 R124, [R167+0x1000] ;  /* 0x00100000a77c783b */ /* 0x000fee0000000200 */
[C---:B---3--:R-:W-:Y:S08]  /*d370*/  HMMA.16816.F32.BF16 R52, R156.reuse, R128, R52 ;  /* 0x000000809c34723c */ /* 0x048ff00000041834 */
[C---:B------:R-:W-:Y:S01]  /*d380*/  HMMA.16816.F32.BF16 R56, R156.reuse, R130, R56 ;  /* 0x000000829c38723c */ /* 0x040fe20000041838 */
[----:B------:R-:W2:Y:S07]  /*d390*/  LDSM.16.M88.4 R128, [R166+0x5000] ;  /* 0x00500000a680783b */ /* 0x000eae0000000200 */
[C---:B-1----:R-:W-:Y:S08]  /*d3a0*/  HMMA.16816.F32.BF16 R60, R156.reuse, R120, R60 ;  /* 0x000000789c3c723c */ /* 0x042ff0000004183c */
[----:B------:R-:W-:Y:S01]  /*d3b0*/  HMMA.16816.F32.BF16 R64, R156, R122, R64 ;  /* 0x0000007a9c40723c */ /* 0x000fe20000041840 */
        /* <DEDUP_REMOVED lines=15> */
[----:B------:R-:W1:Y:S07]  /*d4b0*/  LDSM.16.M88.4 R120, [R166+0x6c00] ;  /* 0x006c0000a678783b */ /* 0x000e6e0000000200 */
[C---:B---3--:R-:W-:Y:S08]  /*d4c0*/  HMMA.16816.F32.BF16 R44, R124.reuse, R132, R44 ;  /* 0x000000847c2c723c */ /* 0x048ff0000004182c */
[C---:B------:R-:W-:Y:S01]  /*d4d0*/  HMMA.16816.F32.BF16 R48, R124.reuse, R134, R48 ;  /* 0x000000867c30723c */ /* 0x040fe20000041830 */
[----:B------:R-:W-:Y:S07]  /*d4e0*/  LDSM.16.M88.4 R132, [R165+0x1000] ;  /* 0x00100000a584783b */ /* 0x000fee0000000200 */
[C---:B--2---:R-:W-:Y:S08]  /*d4f0*/  HMMA.16816.F32.BF16 R52, R124.reuse, R128, R52 ;  /* 0x000000807c34723c */ /* 0x044ff00000041834 */
[C---:B------:R-:W-:Y:S01]  /*d500*/  HMMA.16816.F32.BF16 R56, R124.reuse, R130, R56 ;  /* 0x000000827c38723c */ /* 0x040fe20000041838 */
[----:B------:R-:W2:Y:S07]  /*d510*/  LDSM.16.M88.4 R128, [R118+0x5000] ;  /* 0x005000007680783b */ /* 0x000eae0000000200 */
[C---:B-1----:R-:W-:Y:S08]  /*d520*/  HMMA.16816.F32.BF16 R60, R124.reuse, R120, R60 ;  /* 0x000000787c3c723c */ /* 0x042ff0000004183c */
[----:B------:R-:W-:Y:S01]  /*d530*/  HMMA.16816.F32.BF16 R64, R124, R122, R64 ;  /* 0x0000007a7c40723c */ /* 0x000fe20000041840 */
[----:B------:R-:W1:Y:S08]  /*d540*/  LDSM.16.M88.4 R120, [R118+0x5400] ;  /* 0x005400007678783b */ /* 0x000e700000000200 */
[----:B------:R-:W3:Y:S01]  /*d550*/  LDSM.16.M88.4 R124, [R118+0x5800] ;  /* 0x00580000767c783b */ /* 0x000ee20000000200 */
        /* <DEDUP_REMOVED lines=51> */
[C---:B------:R-:W-:Y:S08]  /*d890*/  HMMA.16816.F32.BF16 R8, R132.reuse, R130, R8 ;  /* 0x000000828408723c */ /* 0x040ff00000041808 */
[C---:B-1----:R-:W-:Y:S08]  /*d8a0*/  HMMA.16816.F32.BF16 R12, R132.reuse, R120, R12 ;  /* 0x00000078840c723c */ /* 0x042ff0000004180c */
[----:B------:R-:W-:Y:S01]  /*d8b0*/  FMUL.FTZ R0, R4, c[0x0][0x2ec] ;  /* 0x0000bb0004007a20 */ /* 0x000fe20000410000 */
[C---:B------:R-:W-:Y:S01]  /*d8c0*/  HMMA.16816.F32.BF16 R16, R132.reuse, R122, R16 ;  /* 0x0000007a8410723c */ /* 0x040fe20000041810 */
[----:B------:R-:W1:Y:S02]  /*d8d0*/  LDSM.16.M88.4 R120, [R118+0x7c00] ;  /* 0x007c00007678783b */ /* 0x000e640000000200 */
[----:B------:R2:W1:Y:S01]  /*d8e0*/  MUFU.TANH R157, R0 ;  /* 0x00000000009d7308 */ /* 0x0004620000002400 */
[----:B------:R-:W-:Y:S02]  /*d8f0*/  FMUL.FTZ R252, R6, c[0x0][0x2ec] ;  /* 0x0000bb0006fc7a20 */ /* 0x000fe40000410000 */
[----:B------:R-:W-:Y:S02]  /*d900*/  FMUL.FTZ R251, R5, c[0x0][0x2ec] ;  /* 0x0000bb0005fb7a20 */ /* 0x000fe40000410000 */
[C---:B---3--:R-:W-:Y:S04]  /*d910*/  HMMA.16816.F32.BF16 R20, R132.reuse, R124, R20 ;  /* 0x0000007c8414723c */ /* 0x048fe80000041814 */
[----:B------:R-:W-:Y:S01]  /*d920*/  FMUL.FTZ R3, R9, c[0x0][0x2ec] ;  /* 0x0000bb0009037a20 */ /* 0x000fe20000410000 */
[----:B------:R-:W3:Y:S01]  /*d930*/  MUFU.TANH R251, R251 ;  /* 0x000000fb00fb7308 */ /* 0x000ee20000002400 */
[----:B------:R-:W-:Y:S02]  /*d940*/  FMUL.FTZ R250, R7, c[0x0][0x2ec] ;  /* 0x0000bb0007fa7a20 */ /* 0x000fe40000410000 */
[C---:B------:R-:W-:Y:S01]  /*d950*/  HMMA.16816.F32.BF16 R24, R132.reuse, R126, R24 ;  /* 0x0000007e8418723c */ /* 0x040fe20000041818 */
[----:B------:R-:W3:Y:S03]  /*d960*/  LDSM.16.M88.4 R124, [R118+0x8000] ;  /* 0x00800000767c783b */ /* 0x000ee60000000200 */
[----:B------:R-:W-:Y:S02]  /*d970*/  FMUL.FTZ R249, R8, c[0x0][0x2ec] ;  /* 0x0000bb0008f97a20 */ /* 0x000fe40000410000 */
[----:B------:R-:W-:Y:S01]  /*d980*/  FMUL.FTZ R247, R12, c[0x0][0x2ec] ;  /* 0x0000bb000cf77a20 */ /* 0x000fe20000410000 */
[----:B------:R3:W3:Y:S01]  /*d990*/  MUFU.TANH R159, R3 ;  /* 0x00000003009f7308 */ /* 0x0006e20000002400 */
[----:B------:R-:W-:Y:S04]  /*d9a0*/  FMUL.FTZ R245, R13, c[0x0][0x2ec] ;  /* 0x0000bb000df57a20 */ /* 0x000fe80000410000 */
[----:B--2---:R-:W-:Y:S02]  /*d9b0*/  FMUL.FTZ R0, R11, c[0x0][0x2ec] ;  /* 0x0000bb000b007a20 */ /* 0x004fe40000410000 */
[----:B------:R-:W-:Y:S02]  /*d9c0*/  FMUL.FTZ R248, R14, c[0x0][0x2ec] ;  /* 0x0000bb000ef87a20 */ /* 0x000fe40000410000 */
[----:B------:R-:W-:Y:S01]  /*d9d0*/  FMUL.FTZ R246, R15, c[0x0][0x2ec] ;  /* 0x0000bb000ff67a20 */ /* 0x000fe20000410000 */
[----:B------:R2:W2:Y:S01]  /*d9e0*/  MUFU.TANH R6, R0 ;  /* 0x0000000000067308 */ /* 0x0004a20000002400 */
[----:B------:R-:W-:Y:S02]  /*d9f0*/  FMUL.FTZ R243, R16, c[0x0][0x2ec] ;  /* 0x0000bb0010f37a20 */ /* 0x000fe40000410000 */
[----:B------:R-:W-:Y:S02]  /*da00*/  FMUL.FTZ R241, R17, c[0x0][0x2ec] ;  /* 0x0000bb0011f17a20 */ /* 0x000fe40000410000 */
[----:B------:R-:W-:Y:S02]  /*da10*/  FMUL.FTZ R244, R18, c[0x0][0x2ec] ;  /* 0x0000bb0012f47a20 */ /* 0x000fe40000410000 */
[----:B------:R-:W-:Y:S01]  /*da20*/  FMUL.FTZ R242, R19, c[0x0][0x2ec] ;  /* 0x0000bb0013f27a20 */ /* 0x000fe20000410000 */
[C---:B-1----:R-:W-:Y:S02]  /*da30*/  HMMA.16816.F32.BF16 R28, R132.reuse, R120, R28 ;  /* 0x00000078841c723c */ /* 0x042fe4000004181c */
[----:B------:R-:W1:Y:S01]  /*da40*/  MUFU.TANH R252, R252 ;  /* 0x000000fc00fc7308 */ /* 0x000e620000002400 */
[----:B------:R-:W-:Y:S02]  /*da50*/  FMUL.FTZ R237, R20, c[0x0][0x2ec] ;  /* 0x0000bb0014ed7a20 */ /* 0x000fe40000410000 */
[----:B------:R-:W-:Y:S02]  /*da60*/  FMUL.FTZ R235, R21, c[0x0][0x2ec] ;  /* 0x0000bb0015eb7a20 */ /* 0x000fe40000410000 */
[----:B------:R-:W-:Y:S01]  /*da70*/  FMUL.FTZ R240, R22, c[0x0][0x2ec] ;  /* 0x0000bb0016f07a20 */ /* 0x000fe20000410000 */
[C---:B------:R-:W-:Y:S01]  /*da80*/  HMMA.16816.F32.BF16 R32, R132.reuse, R122, R32 ;  /* 0x0000007a8420723c */ /* 0x040fe20000041820 */
[----:B------:R-:W1:Y:S03]  /*da90*/  LDSM.16.M88.4 R120, [R118+0x8400] ;  /* 0x008400007678783b */ /* 0x000e660000000200 */
[----:B------:R-:W1:Y:S01]  /*daa0*/  MUFU.TANH R250, R250 ;  /* 0x000000fa00fa7308 */ /* 0x000e620000002400 */
[----:B------:R-:W-:Y:S02]  /*dab0*/  FMUL.FTZ R238, R23, c[0x0][0x2ec] ;  /* 0x0000bb0017ee7a20 */ /* 0x000fe40000410000 */
[----:B------:R-:W-:Y:S01]  /*dac0*/  FMUL.FTZ R233, R24, c[0x0][0x2ec] ;  /* 0x0000bb0018e97a20 */ /* 0x000fe20000410000 */
[C---:B---3--:R-:W-:Y:S04]  /*dad0*/  HMMA.16816.F32.BF16 R36, R132.reuse, R124, R36 ;  /* 0x0000007c8424723c */ /* 0x048fe80000041824 */
[----:B------:R-:W-:Y:S02]  /*dae0*/  FMUL.FTZ R239, R25, c[0x0][0x2ec] ;  /* 0x0000bb0019ef7a20 */ /* 0x000fe40000410000 */
[----:B------:R-:W3:Y:S01]  /*daf0*/  MUFU.TANH R249, R249 ;  /* 0x000000f900f97308 */ /* 0x000ee20000002400 */
[----:B------:R-:W-:Y:S01]  /*db00*/  FMUL.FTZ R236, R26, c[0x0][0x2ec] ;  /* 0x0000bb001aec7a20 */ /* 0x000fe20000410000 */
[C---:B------:R-:W-:Y:S01]  /*db10*/  HMMA.16816.F32.BF16 R40, R132.reuse, R126, R40 ;  /* 0x0000007e8428723c */ /* 0x040fe20000041828 */
[----:B------:R-:W2:Y:S03]  /*db20*/  LDSM.16.M88.4 R124, [R118+0x8800] ;  /* 0x00880000767c783b */ /* 0x000ea60000000200 */
[----:B------:R-:W-:Y:S02]  /*db30*/  FMUL.FTZ R234, R27, c[0x0][0x2ec] ;  /* 0x0000bb001bea7a20 */ /* 0x000fe40000410000 */
[----:B------:R-:W-:Y:S02]  /*db40*/  FMUL.FTZ R229, R28, c[0x0][0x2ec] ;  /* 0x0000bb001ce57a20 */ /* 0x000fe40000410000 */
[----:B------:R-:W2:Y:S01]  /*db50*/  MUFU.TANH R247, R247 ;  /* 0x000000f700f77308 */ /* 0x000ea20000002400 */
[----:B------:R-:W-:Y:S03]  /*db60*/  FMUL.FTZ R227, R29, c[0x0][0x2ec] ;  /* 0x0000bb001de37a20 */ /* 0x000fe60000410000 */
[----:B------:R-:W-:Y:S02]  /*db70*/  FMUL.FTZ R232, R30, c[0x0][0x2ec] ;  /* 0x0000bb001ee87a20 */ /* 0x000fe40000410000 */
[----:B------:R-:W-:Y:S02]  /*db80*/  FMUL.FTZ R230, R31, c[0x0][0x2ec] ;  /* 0x0000bb001fe67a20 */ /* 0x000fe40000410000 */
[----:B------:R-:W-:Y:S02]  /*db90*/  FMUL.FTZ R225, R32, c[0x0][0x2ec] ;  /* 0x0000bb0020e17a20 */ /* 0x000fe40000410000 */
[----:B------:R-:W3:Y:S01]  /*dba0*/  MUFU.TANH R245, R245 ;  /* 0x000000f500f57308 */ /* 0x000ee20000002400 */
[----:B------:R-:W-:Y:S02]  /*dbb0*/  FMUL.FTZ R231, R33, c[0x0][0x2ec] ;  /* 0x0000bb0021e77a20 */ /* 0x000fe40000410000 */
[----:B------:R-:W-:Y:S02]  /*dbc0*/  FMUL.FTZ R228, R34, c[0x0][0x2ec] ;  /* 0x0000bb0022e47a20 */ /* 0x000fe40000410000 */
[----:B------:R-:W-:Y:S01]  /*dbd0*/  FMUL.FTZ R226, R35, c[0x0][0x2ec] ;  /* 0x0000bb0023e27a20 */ /* 0x000fe20000410000 */
[C---:B-1----:R-:W-:Y:S04]  /*dbe0*/  HMMA.16816.F32.BF16 R44, R132.reuse, R120, R44 ;  /* 0x00000078842c723c */ /* 0x042fe8000004182c */
[----:B------:R-:W1:Y:S01]  /*dbf0*/  MUFU.TANH R248, R248 ;  /* 0x000000f800f87308 */ /* 0x000e620000002400 */
[----:B------:R-:W-:Y:S02]  /*dc00*/  FMUL.FTZ R215, R36, c[0x0][0x2ec] ;  /* 0x0000bb0024d77a20 */ /* 0x000fe40000410000 */
[----:B------:R-:W-:Y:S01]  /*dc10*/  FMUL.FTZ R213, R37, c[0x0][0x2ec] ;  /* 0x0000bb0025d57a20 */ /* 0x000fe20000410000 */
[C---:B------:R-:W-:Y:S01]  /*dc20*/  HMMA.16816.F32.BF16 R48, R132.reuse, R122, R48 ;  /* 0x0000007a8430723c */ /* 0x040fe20000041830 */
[----:B------:R-:W1:Y:S01]  /*dc30*/  LDSM.16.M88.4 R120, [R118+0x8c00] ;  /* 0x008c00007678783b */ /* 0x000e620000000200 */
[----:B------:R-:W-:Y:S04]  /*dc40*/  DEPBAR.LE SB0, 0x0 ;  /* 0x000080000000791a */ /* 0x000fe80000000000 */
[----:B------:R-:W1:Y:S01]  /*dc50*/  MUFU.TANH R246, R246 ;  /* 0x000000f600f67308 */ /* 0x000e620000002400 */
[----:B------:R-:W-:Y:S01]  /*dc60*/  FMUL.FTZ R214, R38, c[0x0][0x2ec] ;  /* 0x0000bb0026d67a20 */ /* 0x000fe20000410000 */
[C---:B--2---:R-:W-:Y:S01]  /*dc70*/  HMMA.16816.F32.BF16 R52, R132.reuse, R124, R52 ;  /* 0x0000007c8434723c */ /* 0x044fe20000041834 */
[----:B------:R-:W-:Y:S04]  /*dc80*/  BAR.SYNC.DEFER_BLOCKING 0x0 ;  /* 0x0000000000007b1d */ /* 0x000fe80000010000 */
[----:B------:R-:W-:Y:S02]  /*dc90*/  FMUL.FTZ R216, R39, c[0x0][0x2ec] ;  /* 0x0000bb0027d87a20 */ /* 0x000fe40000410000 */
[----:B-----5:R-:W-:Y:S01]  /*dca0*/  FMUL.FTZ R207, R40, c[0x0][0x2ec] ;  /* 0x0000bb0028cf7a20 */ /* 0x020fe20000410000 */
[----:B------:R-:W2:Y:S01]  /*dcb0*/  MUFU.TANH R243, R243 ;  /* 0x000000f300f37308 */ /* 0x000ea20000002400 */
[C---:B------:R-:W-:Y:S03]  /*dcc0*/  HMMA.16816.F32.BF16 R56, R132.reuse, R126, R56 ;  /* 0x0000007e8438723c */ /* 0x040fe60000041838 */
[----:B------:R-:W-:Y:S02]  /*dcd0*/  FMUL.FTZ R211, R41, c[0x0][0x2ec] ;  /* 0x0000bb0029d37a20 */ /* 0x000fe40000410000 */
[----:B------:R-:W-:Y:S02]  /*dce0*/  FMUL.FTZ R218, R42, c[0x0][0x2ec] ;  /* 0x0000bb002ada7a20 */ /* 0x000fe40000410000 */
[----:B------:R-:W-:Y:S02]  /*dcf0*/  FMUL.FTZ R212, R43, c[0x0][0x2ec] ;  /* 0x0000bb002bd47a20 */ /* 0x000fe40000410000 */
[----:B------:R-:W2:Y:S03]  /*dd00*/  MUFU.TANH R241, R241 ;  /* 0x000000f100f17308 */ /* 0x000ea60000002400 */
[----:B------:R-:W-:Y:S02]  /*dd10*/  FMUL.FTZ R199, R44, c[0x0][0x2ec] ;  /* 0x0000bb002cc77a20 */ /* 0x000fe40000410000 */
[----:B------:R-:W-:Y:S02]  /*dd20*/  FMUL.FTZ R201, R45, c[0x0][0x2ec] ;  /* 0x0000bb002dc97a20 */ /* 0x000fe40000410000 */
[----:B------:R-:W-:Y:S02]  /*dd30*/  FMUL.FTZ R208, R46, c[0x0][0x2ec] ;  /* 0x0000bb002ed07a20 */ /* 0x000fe40000410000 */
[----:B------:R-:W-:Y:S01]  /*dd40*/  FMUL.FTZ R210, R47, c[0x0][0x2ec] ;  /* 0x0000bb002fd27a20 */ /* 0x000fe20000410000 */
[----:B------:R-:W2:Y:S01]  /*dd50*/  MUFU.TANH R244, R244 ;  /* 0x000000f400f47308 */ /* 0x000ea20000002400 */
[----:B------:R-:W-:Y:S02]  /*dd60*/  FMUL.FTZ R203, R48, c[0x0][0x2ec] ;  /* 0x0000bb0030cb7a20 */ /* 0x000fe40000410000 */
[----:B------:R-:W-:Y:S01]  /*dd70*/  FMUL.FTZ R205, R49, c[0x0][0x2ec] ;  /* 0x0000bb0031cd7a20 */ /* 0x000fe20000410000 */
[C---:B-1----:R-:W-:Y:S03]  /*dd80*/  HMMA.16816.F32.BF16 R60, R132.reuse, R120, R60 ;  /* 0x00000078843c723c */ /* 0x042fe6000004183c */
[----:B------:R-:W-:Y:S03]  /*dd90*/  FMUL.FTZ R206, R50, c[0x0][0x2ec] ;  /* 0x0000bb0032ce7a20 */ /* 0x000fe60000410000 */
[----:B------:R-:W1:Y:S01]  /*dda0*/  MUFU.TANH R242, R242 ;  /* 0x000000f200f27308 */ /* 0x000e620000002400 */
[----:B------:R-:W-:Y:S01]  /*ddb0*/  FMUL.FTZ R204, R51, c[0x0][0x2ec] ;  /* 0x0000bb0033cc7a20 */ /* 0x000fe20000410000 */
[----:B------:R-:W-:Y:S04]  /*ddc0*/  HMMA.16816.F32.BF16 R64, R132, R122, R64 ;  /* 0x0000007a8440723c */ /* 0x000fe80000041840 */
[----:B------:R-:W-:Y:S02]  /*ddd0*/  FMUL.FTZ R209, R52, c[0x0][0x2ec] ;  /* 0x0000bb0034d17a20 */ /* 0x000fe40000410000 */
[----:B------:R-:W-:Y:S02]  /*dde0*/  FMUL.FTZ R217, R53, c[0x0][0x2ec] ;  /* 0x0000bb0035d97a20 */ /* 0x000fe40000410000 */
[----:B------:R-:W1:Y:S01]  /*ddf0*/  MUFU.TANH R237, R237 ;  /* 0x000000ed00ed7308 */ /* 0x000e620000002400 */
[----:B------:R-:W-:Y:S03]  /*de00*/  FMUL.FTZ R202, R54, c[0x0][0x2ec] ;  /* 0x0000bb0036ca7a20 */ /* 0x000fe60000410000 */
[----:B------:R-:W-:Y:S02]  /*de10*/  FMUL.FTZ R200, R55, c[0x0][0x2ec] ;  /* 0x0000bb0037c87a20 */ /* 0x000fe40000410000 */
[----:B------:R-:W-:Y:S02]  /*de20*/  FMUL.FTZ R219, R56, c[0x0][0x2ec] ;  /* 0x0000bb0038db7a20 */ /* 0x000fe40000410000 */
[----:B------:R-:W-:Y:S02]  /*de30*/  FMUL.FTZ R220, R57, c[0x0][0x2ec] ;  /* 0x0000bb0039dc7a20 */ /* 0x000fe40000410000 */
[----:B------:R-:W1:Y:S01]  /*de40*/  MUFU.TANH R235, R235 ;  /* 0x000000eb00eb7308 */ /* 0x000e620000002400 */
[----:B------:R-:W-:Y:S02]  /*de50*/  FMUL.FTZ R198, R58, c[0x0][0x2ec] ;  /* 0x0000bb003ac67a20 */ /* 0x000fe40000410000 */
[----:B----4-:R-:W-:Y:S02]  /*de60*/  FMUL.FTZ R197, R59, c[0x0][0x2ec] ;  /* 0x0000bb003bc57a20 */ /* 0x010fe40000410000 */
[----:B------:R-:W-:Y:S02]  /*de70*/  FMUL.FTZ R221, R60, c[0x0][0x2ec] ;  /* 0x0000bb003cdd7a20 */ /* 0x000fe40000410000 */
[----:B------:R-:W-:Y:S02]  /*de80*/  FMUL.FTZ R222, R61, c[0x0][0x2ec] ;  /* 0x0000bb003dde7a20 */ /* 0x000fe40000410000 */
[----:B------:R-:W-:Y:S01]  /*de90*/  FMUL.FTZ R193, R62, c[0x0][0x2ec] ;  /* 0x0000bb003ec17a20 */ /* 0x000fe20000410000 */
[----:B------:R-:W4:Y:S01]  /*dea0*/  MUFU.TANH R240, R240 ;  /* 0x000000f000f07308 */ /* 0x000f220000002400 */
[----:B------:R-:W-:Y:S02]  /*deb0*/  FMUL.FTZ R196, R63, c[0x0][0x2ec] ;  /* 0x0000bb003fc47a20 */ /* 0x000fe40000410000 */
[----:B------:R-:W-:Y:S02]  /*dec0*/  FMUL.FTZ R223, R64, c[0x0][0x2ec] ;  /* 0x0000bb0040df7a20 */ /* 0x000fe40000410000 */
[----:B------:R-:W-:Y:S02]  /*ded0*/  FMUL.FTZ R224, R65, c[0x0][0x2ec] ;  /* 0x0000bb0041e07a20 */ /* 0x000fe40000410000 */
[----:B------:R-:W-:Y:S02]  /*dee0*/  FMUL.FTZ R3, R67, c[0x0][0x2ec] ;  /* 0x0000bb0043037a20 */ /* 0x000fe40000410000 */
[----:B------:R-:W-:Y:S01]  /*def0*/  FMUL.FTZ R2, R10, c[0x0][0x2ec] ;  /* 0x0000bb000a027a20 */ /* 0x000fe20000410000 */
[----:B------:R-:W1:Y:S01]  /*df00*/  MUFU.TANH R238, R238 ;  /* 0x000000ee00ee7308 */ /* 0x000e620000002400 */
[----:B------:R-:W-:Y:S09]  /*df10*/  FMUL.FTZ R0, R66, c[0x0][0x2ec] ;  /* 0x0000bb0042007a20 */ /* 0x000ff20000410000 */
[----:B------:R1:W1:Y:S10]  /*df20*/  MUFU.TANH R10, R2 ;  /* 0x00000002000a7308 */ /* 0x0002740000002400 */
[----:B------:R-:W1:Y:S10]  /*df30*/  MUFU.TANH R233, R233 ;  /* 0x000000e900e97308 */ /* 0x000e740000002400 */
        /* <DEDUP_REMOVED lines=41> */
[----:B------:R1:W1:Y:S10]  /*e1d0*/  MUFU.TANH R52, R0 ;  /* 0x0000000000347308 */ /* 0x0002740000002400 */
[----:B------:R-:W1:Y:S01]  /*e1e0*/  MUFU.TANH R3, R3 ;  /* 0x0000000300037308 */ /* 0x000e620000002400 */
[----:B------:R-:W-:-:S05]  /*e1f0*/  @!P0 BRA `(.L_x_768) ;  /* 0x000009e000008947 */ /* 0x000fca0003800000 */
[----:B--234-:R-:W-:Y:S02]  /*e200*/  ULDC UR5, c[0x0][0x198] ;  /* 0x0000660000057ab9 */ /* 0x01cfe40000000800 */
[----:B------:R-:W-:Y:S04]  /*e210*/  ULEA UR5, -UR5, URZ, 0x7 ;  /* 0x0000003f05057291 */ /* 0x000fe8000f8e393f */
[----:B------:R-:W-:Y:S02]  /*e220*/  USHF.R.S32.HI UR4, URZ, 0x1f, UR5 ;  /* 0x0000001f3f047899 */ /* 0x000fe40008011405 */
[----:B-1----:R-:W-:Y:S04]  /*e230*/  MOV R0, UR5 ;  /* 0x0000000500007c02 */ /* 0x002fe80008000f00 */
        /* <DEDUP_REMOVED lines=8> */
[----:B------:R-:W-:Y:S02]  /*e2c0*/  IABS R9, R11 ;  /* 0x0000000b00097213 */ /* 0x000fe40000000000 */
[----:B------:R-:W-:Y:S02]  /*e2d0*/  LOP3.LUT R8, R8, c[0x0][0x2d0], RZ, 0x3c, !PT ;  /* 0x0000b40008087a12 */ /* 0x000fe400078e3cff */
[----:B------:R-:W-:Y:S01]  /*e2e0*/  LOP3.LUT R11, R11, c[0x0][0x2d0], RZ, 0x3c, !PT ;  /* 0x0000b4000b0b7a12 */ /* 0x000fe200078e3cff */
[----:B-1----:R-:W1:Y:S02]  /*e2f0*/  MUFU.RCP R0, R4 ;  /* 0x0000000400007308 */ /* 0x002e640000001000 */
[----:B-1----:R-:W-:Y:S08]  /*e300*/  IADD3 R12, R0, 0xffffffe, RZ ;  /* 0x0ffffffe000c7810 */ /* 0x002ff00007ffe0ff */
[----:B------:R-:W1:Y:S02]  /*e310*/  F2I.FTZ.U32.TRUNC.NTZ R13, R12 ;  /* 0x0000000c000d7305 */ /* 0x000e64000021f000 */
[--C-:B-1----:R-:W-:Y:S02]  /*e320*/  IMAD.MOV R5, RZ, RZ, -R13.reuse ;  /* 0x000000ffff057224 */ /* 0x102fe400078e0a0d */
[----:B------:R-:W-:Y:S02]  /*e330*/  IMAD.MOV.U32 R12, RZ, RZ, RZ ;  /* 0x000000ffff0c7224 */ /* 0x000fe400078e00ff */
[----:B------:R-:W-:Y:S04]  /*e340*/  IMAD R0, R5, R2, RZ ;  /* 0x0000000205007224 */ /* 0x000fe800078e02ff */
[----:B------:R-:W-:Y:S06]  /*e350*/  IMAD.HI.U32 R0, R13, R0, R12 ;  /* 0x000000000d007227 */ /* 0x000fec00078e000c */
        /* <DEDUP_REMOVED lines=45> */
.L_x_769:
        /* <DEDUP_REMOVED lines=16> */
[CCC-:B------:R-:W-:Y:S02]  /*e730*/  @!P3 LEA.HI.X R13, R7.reuse, R187.reuse, R2.reuse, 0x1, P1 ;  /* 0x000000bb070db211 */ /* 0x1c0fe400008f0c02 */
[--C-:B------:R-:W-:Y:S01]  /*e740*/  @!P2 LEA.HI.X R9, R7, R187, R2.reuse, 0x1, P0 ;  /* 0x000000bb0709a211 */ /* 0x100fe200000f0c02 */
[----:B------:R-:W-:Y:S01]  /*e750*/  @!PT LDS RZ, [RZ] ;  /* 0x00000000fffff984 */ /* 0x000fe20000000800 */
[----:B------:R-:W-:Y:S01]  /*e760*/  @!PT LDS RZ, [RZ] ;  /* 0x00000000fffff984 */ /* 0x000fe20000000800 */
[----:B------:R-:W-:Y:S01]  /*e770*/  @!PT LDS RZ, [RZ] ;  /* 0x00000000fffff984 */ /* 0x000fe20000000800 */
[----:B------:R1:W-:Y:S01]  /*e780*/  @!P3 LDGSTS.E.BYPASS.LTC128B.128 [R175+0x5000], [R14.64+0x40] ;  /* 0x050000400eafbfae */ /* 0x0003e2000b901d46 */
[----:B------:R-:W-:Y:S03]  /*e790*/  IADD3 R5, P5, R171, R7, RZ ;  /* 0x00000007ab057210 */ /* 0x000fe60007fbe0ff */
[----:B------:R1:W-:Y:S01]  /*e7a0*/  @P2 STS.128 [R175+0x7000], RZ ;  /* 0x007000ffaf002388 */ /* 0x0003e20000000c00 */
[CC--:B------:R-:W-:Y:S01]  /*e7b0*/  @!P3 LEA R16, P1, R5.reuse, R188.reuse, 0x1 ;  /* 0x000000bc0510b211 */ /* 0x0c0fe200078208ff */
[----:B------:R-:W-:Y:S01]  /*e7c0*/  IMAD.X R2, R170, 0x1, R2, P5 ;  /* 0x00000001aa027824 */ /* 0x000fe200028e0602 */
[CC--:B------:R-:W-:Y:S01]  /*e7d0*/  @!P4 LEA R18, P5, R5.reuse, R188.reuse, 0x1 ;  /* 0x000000bc0512c211 */ /* 0x0c0fe200078a08ff */
[----:B------:R-:W-:Y:S01]  /*e7e0*/  @!PT LDS RZ, [RZ] ;  /* 0x00000000fffff984 */ /* 0x000fe20000000800 */
[----:B------:R-:W-:Y:S01]  /*e7f0*/  @!PT LDS RZ, [RZ] ;  /* 0x00000000fffff984 */ /* 0x000fe20000000800 */
[----:B------:R-:W-:Y:S01]  /*e800*/  @!PT LDS RZ, [RZ] ;  /* 0x00000000fffff984 */ /* 0x000fe20000000800 */
[----:B------:R1:W-:Y:S01]  /*e810*/  @!P2 LDGSTS.E.BYPASS.LTC128B.128 [R175+0x7000], [R14.64+0x80] ;  /* 0x070000800eafafae */ /* 0x0003e2000b901d46 */
[CC--:B------:R-:W-:Y:S02]  /*e820*/  @!P2 LEA R4, P0, R5.reuse, R188.reuse, 0x1 ;  /* 0x000000bc0504a211 */ /* 0x0c0fe400078008ff */
        /* <DEDUP_REMOVED lines=59> */
.L_x_768:
[----:B-1234-:R-:W-:Y:S01]  /*ebe0*/  FMNMX.FTZ R0, R157, R119, !PT ;  /* 0x000000779d007209 */ /* 0x01efe20007810000 */
[----:B------:R-:W-:Y:S01]  /*ebf0*/  LDSM.16.MT88.4 R20, [R116+0x9000] ;  /* 0x009000007414783b */ /* 0x000fe20000004200 */
[----:B------:R-:W-:Y:S02]  /*ec00*/  FMNMX.FTZ R5, R252, R117, !PT ;  /* 0x00000075fc057209 */ /* 0x000fe40007810000 */
[----:B------:R-:W-:Y:S02]  /*ec10*/  FMNMX.FTZ R0, R251, R0, !PT ;  /* 0x00000000fb007209 */ /* 0x000fe40007810000 */
[----:B------:R-:W-:Y:S02]  /*ec20*/  FMNMX.FTZ R5, R250, R5, !PT ;  /* 0x00000005fa057209 */ /* 0x000fe40007810000 */
[----:B------:R-:W-:Y:S01]  /*ec30*/  FMNMX.FTZ R0, R249, R0, !PT ;  /* 0x00000000f9007209 */ /* 0x000fe20007810000 */
        /* <DEDUP_REMOVED lines=63> */
[----:B------:R-:W-:Y:S01]  /*f030*/  FMNMX.FTZ R7, R3, R0, !PT ;  /* 0x0000000003077209 */ /* 0x000fe20007810000 */
[----:B------:R-:W-:Y:S08]  /*f040*/  LDSM.16.MT88.4 R12, [R164+0x9000] ;  /* 0x00900000a40c783b */ /* 0x000ff00000004200 */
[----:B------:R-:W-:Y:S08]  /*f050*/  SHFL.BFLY PT, R9, R8, 0x2, 0x1f ;  /* 0x0c401f0008097f89 */ /* 0x000ff000000e0000 */
[----:B------:R-:W1:Y:S02]  /*f060*/  SHFL.BFLY PT, R0, R7, 0x2, 0x1f ;  /* 0x0c401f0007007f89 */ /* 0x000e6400000e0000 */
[----:B-1----:R-:W-:Y:S02]  /*f070*/  FMNMX.FTZ R5, R7, R0, !PT ;  /* 0x0000000007057209 */ /* 0x002fe40007810000 */
[----:B------:R-:W-:Y:S04]  /*f080*/  FMNMX.FTZ R11, R8, R9, !PT ;  /* 0x00000009080b7209 */ /* 0x000fe80007810000 */
[----:B------:R-:W1:Y:S08]  /*f090*/  SHFL.BFLY PT, R0, R5, 0x1, 0x1f ;  /* 0x0c201f0005007f89 */ /* 0x000e7000000e0000 */
[----:B------:R-:W2:Y:S01]  /*f0a0*/  SHFL.BFLY PT, R2, R11, 0x1, 0x1f ;  /* 0x0c201f000b027f89 */ /* 0x000ea200000e0000 */
[----:B-1----:R-:W-:Y:S05]  /*f0b0*/  FMNMX.FTZ R0, R5, R0, !PT ;  /* 0x0000000005007209 */ /* 0x002fea0007810000 */
[----:B------:R-:W-:Y:S01]  /*f0c0*/  FMUL.FTZ R55, R0, c[0x0][0x23c] ;  /* 0x00008f0000377a20 */ /* 0x000fe20000410000 */
[----:B--2---:R-:W-:Y:S04]  /*f0d0*/  FMNMX.FTZ R2, R11, R2, !PT ;  /* 0x000000020b027209 */ /* 0x004fe80007810000 */
[C---:B------:R-:W-:Y:S01]  /*f0e0*/  FSETP.NEU.FTZ.AND P0, PT, R2.reuse, -INF , PT ;  /* 0xff8000000200780b */ /* 0x040fe20003f1d000 */
[C---:B------:R-:W-:Y:S02]  /*f0f0*/  FMUL.FTZ R130, R2.reuse, c[0x0][0x23c] ;  /* 0x00008f0002827a20 */ /* 0x040fe40000410000 */
[----:B------:R-:W-:Y:S01]  /*f100*/  FADD.FTZ R4, -R2, R119 ;  /* 0x0000007702047221 */ /* 0x000fe20000010100 */
[----:B------:R-:W-:Y:S02]  /*f110*/  MOV R119, R2 ;  /* 0x0000000200777202 */ /* 0x000fe40000000f00 */
[----:B------:R-:W-:Y:S01]  /*f120*/  FSEL R130, R130, RZ, P0 ;  /* 0x000000ff82827208 */ /* 0x000fe20000000000 */
[----:B------:R-:W-:Y:S01]  /*f130*/  FMUL.FTZ R53, R4, c[0x0][0x23c] ;  /* 0x00008f0004357a20 */ /* 0x000fe20000410000 */
[C---:B------:R-:W-:Y:S01]  /*f140*/  FSETP.NEU.FTZ.AND P0, PT, R0.reuse, -INF , PT ;  /* 0xff8000000000780b */ /* 0x040fe20003f1d000 */
[----:B------:R-:W-:Y:S02]  /*f150*/  FADD.FTZ R4, -R0, R117 ;  /* 0x0000007500047221 */ /* 0x000fe40000010100 */
[--C-:B------:R-:W-:Y:S01]  /*f160*/  FFMA.FTZ R120, R159, c[0x0][0x23c], -R130.reuse ;  /* 0x00008f009f787a23 */ /* 0x100fe20000010882 */
[----:B------:R-:W-:Y:S01]  /*f170*/  FSEL R55, R55, RZ, P0 ;  /* 0x000000ff37377208 */ /* 0x000fe20000000000 */
[----:B------:R-:W-:Y:S01]  /*f180*/  FMUL.FTZ R54, R4, c[0x0][0x23c] ;  /* 0x00008f0004367a20 */ /* 0x000fe20000410000 */
[----:B------:R-:W1:Y:S01]  /*f190*/  MUFU.EX2 R53, R53 ;  /* 0x0000003500357308 */ /* 0x000e620000000800 */
[--C-:B------:R-:W-:Y:S01]  /*f1a0*/  FFMA.FTZ R134, R157, c[0x0][0x23c], -R130.reuse ;  /* 0x00008f009d867a23 */ /* 0x100fe20000010882 */
[----:B------:R-:W-:Y:S01]  /*f1b0*/  ISETP.GT.AND P0, PT, R174, 0x1, PT ;  /* 0x00000001ae00780c */ /* 0x000fe20003f04270 */
[--C-:B------:R-:W-:Y:S02]  /*f1c0*/  FFMA.FTZ R122, R10, c[0x0][0x23c], -R55.reuse ;  /* 0x00008f000a7a7a23 */ /* 0x100fe40000010837 */
[--C-:B------:R-:W-:Y:S02]  /*f1d0*/  FFMA.FTZ R133, R252, c[0x0][0x23c], -R55.reuse ;  /* 0x00008f00fc857a23 */ /* 0x100fe40000010837 */
[--C-:B------:R-:W-:Y:S02]  /*f1e0*/  FFMA.FTZ R128, R250, c[0x0][0x23c], -R55.reuse ;  /* 0x00008f00fa807a23 */ /* 0x100fe40000010837 */
[--C-:B------:R-:W-:Y:S01]  /*f1f0*/  FFMA.FTZ R117, R6, c[0x0][0x23c], -R55.reuse ;  /* 0x00008f0006757a23 */ /* 0x100fe20000010837 */
[----:B------:R-:W2:Y:S01]  /*f200*/  MUFU.EX2 R54, R54 ;  /* 0x0000003600367308 */ /* 0x000ea20000000800 */
[--C-:B------:R-:W-:Y:S02]  /*f210*/  FFMA.FTZ R131, R251, c[0x0][0x23c], -R130.reuse ;  /* 0x00008f00fb837a23 */ /* 0x100fe40000010882 */
[--C-:B------:R-:W-:Y:S02]  /*f220*/  FFMA.FTZ R127, R249, c[0x0][0x23c], -R130.reuse ;  /* 0x00008f00f97f7a23 */ /* 0x100fe40000010882 */
[--C-:B------:R-:W-:Y:S02]  /*f230*/  FFMA.FTZ R121, R232, c[0x0][0x23c], -R55.reuse ;  /* 0x00008f00e8797a23 */ /* 0x100fe40000010837 */
[--C-:B------:R-:W-:Y:S02]  /*f240*/  FFMA.FTZ R129, R228, c[0x0][0x23c], -R55.reuse ;  /* 0x00008f00e4817a23 */ /* 0x100fe40000010837 */
[--C-:B------:R-:W-:Y:S01]  /*f250*/  FFMA.FTZ R132, R226, c[0x0][0x23c], -R55.reuse ;  /* 0x00008f00e2847a23 */ /* 0x100fe20000010837 */
[----:B------:R-:W-:Y:S01]  /*f260*/  MUFU.EX2 R120, R120 ;  /* 0x0000007800787308 */ /* 0x000fe20000000800 */
[--C-:B------:R-:W-:Y:S02]  /*f270*/  FFMA.FTZ R135, R214, c[0x0][0x23c], -R55.reuse ;  /* 0x00008f00d6877a23 */ /* 0x100fe40000010837 */
[--C-:B------:R-:W-:Y:S02]  /*f280*/  FFMA.FTZ R136, R216, c[0x0][0x23c], -R55.reuse ;  /* 0x00008f00d8887a23 */ /* 0x100fe40000010837 */
[C---:B-1----:R-:W-:Y:S02]  /*f290*/  FMUL.FTZ R4, R53.reuse, R112 ;  /* 0x0000007035047220 */ /* 0x042fe40000410000 */
[C---:B------:R-:W-:Y:S02]  /*f2a0*/  FMUL.FTZ R5, R53.reuse, R113 ;  /* 0x0000007135057220 */ /* 0x040fe40000410000 */
[C---:B------:R-:W-:Y:S01]  /*f2b0*/  FMUL.FTZ R8, R53.reuse, R108 ;  /* 0x0000006c35087220 */ /* 0x040fe20000410000 */
[----:B------:R-:W-:Y:S01]  /*f2c0*/  MUFU.EX2 R134, R134 ;  /* 0x0000008600867308 */ /* 0x000fe20000000800 */
[C---:B------:R-:W-:Y:S02]  /*f2d0*/  FMUL.FTZ R9, R53.reuse, R109 ;  /* 0x0000006d35097220 */ /* 0x040fe40000410000 */
[C---:B------:R-:W-:Y:S02]  /*f2e0*/  FMUL.FTZ R16, R53.reuse, R100 ;  /* 0x0000006435107220 */ /* 0x040fe40000410000 */
[C---:B--2---:R-:W-:Y:S02]  /*f2f0*/  FMUL.FTZ R6, R54.reuse, R114 ;  /* 0x0000007236067220 */ /* 0x044fe40000410000 */
[C---:B------:R-:W-:Y:S02]  /*f300*/  FMUL.FTZ R7, R54.reuse, R115 ;  /* 0x0000007336077220 */ /* 0x040fe40000410000 */
[C---:B------:R-:W-:Y:S01]  /*f310*/  FMUL.FTZ R10, R54.reuse, R110 ;  /* 0x0000006e360a7220 */ /* 0x040fe20000410000 */
[----:B------:R-:W1:Y:S01]  /*f320*/  MUFU.EX2 R131, R131 ;  /* 0x0000008300837308 */ /* 0x000e620000000800 */
[C---:B------:R-:W-:Y:S02]  /*f330*/  FMUL.FTZ R11, R54.reuse, R111 ;  /* 0x0000006f360b7220 */ /* 0x040fe40000410000 */
[C---:B------:R-:W-:Y:S01]  /*f340*/  FMUL.FTZ R17, R53.reuse, R101 ;  /* 0x0000006535117220 */ /* 0x040fe20000410000 */
[----:B------:R-:W-:Y:S01]  /*f350*/  LDSM.16.MT88.4 R108, [R164+0xac00] ;  /* 0x00ac0000a46c783b */ /* 0x000fe20000004200 */
[C---:B------:R-:W-:Y:S02]  /*f360*/  FMUL.FTZ R18, R54.reuse, R102 ;  /* 0x0000006636127220 */ /* 0x040fe40000410000 */
[C---:B------:R-:W-:Y:S02]  /*f370*/  FMUL.FTZ R19, R54.reuse, R103 ;  /* 0x0000006736137220 */ /* 0x040fe40000410000 */
[C---:B------:R-:W-:Y:S01]  /*f380*/  FMUL.FTZ R27, R54.reuse, R95 ;  /* 0x0000005f361b7220 */ /* 0x040fe20000410000 */
[----:B------:R-:W-:Y:S01]  /*f390*/  MUFU.EX2 R133, R133 ;  /* 0x0000008500857308 */ /* 0x000fe20000000800 */
[C---:B------:R-:W-:Y:S01]  /*f3a0*/  FMUL.FTZ R24, R53.reuse, R92 ;  /* 0x0000005c35187220 */ /* 0x040fe20000410000 */
[----:B------:R-:W-:Y:S01]  /*f3b0*/  LDSM.16.MT88.4 R100, [R116+0xac00] ;  /* 0x00ac00007464783b */ /* 0x000fe20000004200 */
[C---:B------:R-:W-:Y:S02]  /*f3c0*/  FMUL.FTZ R25, R53.reuse, R93 ;  /* 0x0000005d35197220 */ /* 0x040fe40000410000 */
[C---:B------:R-:W-:Y:S02]  /*f3d0*/  FMUL.FTZ R26, R54.reuse, R94 ;  /* 0x0000005e361a7220 */ /* 0x040fe40000410000 */
[C---:B------:R-:W-:Y:S02]  /*f3e0*/  FMUL.FTZ R32, R53.reuse, R84 ;  /* 0x0000005435207220 */ /* 0x040fe40000410000 */
[----:B------:R-:W-:Y:S01]  /*f3f0*/  FMUL.FTZ R33, R53, R85 ;  /* 0x0000005535217220 */ /* 0x000fe20000410000 */
[----:B------:R-:W2:Y:S01]  /*f400*/  MUFU.EX2 R128, R128 ;  /* 0x0000008000807308 */ /* 0x000ea20000000800 */
[C---:B------:R-:W-:Y:S02]  /*f410*/  FMUL.FTZ R34, R54.reuse, R86 ;  /* 0x0000005636227220 */ /* 0x040fe40000410000 */
[C---:B------:R-:W-:Y:S01]  /*f420*/  FMUL.FTZ R35, R54.reuse, R87 ;  /* 0x0000005736237220 */ /* 0x040fe20000410000 */
[----:B-1----:R-:W-:Y:S01]  /*f430*/  F2FP.BF16.PACK_AB R56, R131, R134 ;  /* 0x000000868338723e */ /* 0x002fe200000010ff */
[C---:B------:R-:W-:Y:S02]  /*f440*/  FMUL.FTZ R40, R53.reuse, R76 ;  /* 0x0000004c35287220 */ /* 0x040fe40000410000 */
[----:B------:R-:W-:Y:S02]  /*f450*/  FMUL.FTZ R41, R53, R77 ;  /* 0x0000004d35297220 */ /* 0x000fe40000410000 */
[C---:B------:R-:W-:Y:S01]  /*f460*/  FMUL.FTZ R42, R54.reuse, R78 ;  /* 0x0000004e362a7220 */ /* 0x040fe20000410000 */
[----:B------:R-:W1:Y:S01]  /*f470*/  MUFU.EX2 R127, R127 ;  /* 0x0000007f007f7308 */ /* 0x000e620000000800 */
[----:B------:R-:W-:Y:S02]  /*f480*/  FMUL.FTZ R43, R54, R79 ;  /* 0x0000004f362b7220 */ /* 0x000fe40000410000 */
[--C-:B------:R-:W-:Y:S01]  /*f490*/  FFMA.FTZ R86, R244, c[0x0][0x23c], -R55.reuse ;  /* 0x00008f00f4567a23 */ /* 0x100fe20000010837 */
[----:B------:R-:W-:Y:S01]  /*f4a0*/  LDSM.16.MT88.4 R76, [R116+0xc400] ;  /* 0x00c40000744c783b */ /* 0x000fe20000004200 */
[--C-:B------:R-:W-:Y:S02]  /*f4b0*/  FFMA.FTZ R87, R242, c[0x0][0x23c], -R55.reuse ;  /* 0x00008f00f2577a23 */ /* 0x100fe40000010837 */
[--C-:B------:R-:W-:Y:S02]  /*f4c0*/  FFMA.FTZ R94, R247, c[0x0][0x23c], -R130.reuse ;  /* 0x00008f00f75e7a23 */ /* 0x100fe40000010882 */
[--C-:B------:R-:W-:Y:S01]  /*f4d0*/  FFMA.FTZ R84, R243, c[0x0][0x23c], -R130.reuse ;  /* 0x00008f00f3547a23 */ /* 0x100fe20000010882 */
[----:B------:R-:W-:Y:S01]  /*f4e0*/  MUFU.EX2 R122, R122 ;  /* 0x0000007a007a7308 */ /* 0x000fe20000000800 */
[--C-:B------:R-:W-:Y:S02]  /*f4f0*/  FFMA.FTZ R85, R241, c[0x0][0x23c], -R130.reuse ;  /* 0x00008f00f1557a23 */ /* 0x100fe40000010882 */
[C---:B------:R-:W-:Y:S01]  /*f500*/  FMUL.FTZ R48, R53.reuse, R68 ;  /* 0x0000004435307220 */ /* 0x040fe20000410000 */
[----:B--2---:R-:W-:Y:S01]  /*f510*/  F2FP.BF16.PACK_AB R57, R128, R133 ;  /* 0x000000858039723e */ /* 0x004fe200000010ff */
[----:B------:R-:W-:Y:S02]  /*f520*/  FMUL.FTZ R49, R53, R69 ;  /* 0x0000004535317220 */ /* 0x000fe40000410000 */
[C---:B------:R-:W-:Y:S02]  /*f530*/  FMUL.FTZ R50, R54.reuse, R70 ;  /* 0x0000004636327220 */ /* 0x040fe40000410000 */
[----:B------:R-:W-:Y:S01]  /*f540*/  FMUL.FTZ R51, R54, R71 ;  /* 0x0000004736337220 */ /* 0x000fe20000410000 */
[----:B------:R-:W2:Y:S01]  /*f550*/  MUFU.EX2 R117, R117 ;  /* 0x0000007500757308 */ /* 0x000ea20000000800 */
[----:B------:R-:W-:Y:S01]  /*f560*/  LDSM.16.MT88.4 R68, [R164+0xbc00] ;  /* 0x00bc0000a444783b */ /* 0x000fe20000004200 */
[----:B------:R-:W-:Y:S01]  /*f570*/  FFMA.FTZ R92, R237, c[0x0][0x23c], -R130 ;  /* 0x00008f00ed5c7a23 */ /* 0x000fe20000010882 */
[----:B-1----:R-:W-:Y:S01]  /*f580*/  F2FP.BF16.PACK_AB R58, R120, R127 ;  /* 0x0000007f783a723e */ /* 0x002fe200000010ff */
[----:B------:R-:W-:Y:S02]  /*f590*/  FFMA.FTZ R93, R240, c[0x0][0x23c], -R55 ;  /* 0x00008f00f05d7a23 */ /* 0x000fe40000010837 */
[----:B------:R-:W-:Y:S02]  /*f5a0*/  FFMA.FTZ R190, R53, R190, R134 ;  /* 0x000000be35be7223 */ /* 0x000fe40000010086 */
[----:B------:R-:W-:Y:S02]  /*f5b0*/  FFMA.FTZ R189, R54, R189, R133 ;  /* 0x000000bd36bd7223 */ /* 0x000fe40000010085 */
[----:B------:R-:W-:Y:S01]  /*f5c0*/  MUFU.EX2 R86, R86 ;  /* 0x0000005600567308 */ /* 0x000fe20000000800 */
[--C-:B------:R-:W-:Y:S02]  /*f5d0*/  FFMA.FTZ R139, R218, c[0x0][0x23c], -R55.reuse ;  /* 0x00008f00da8b7a23 */ /* 0x100fe40000010837 */
[--C-:B------:R-:W-:Y:S02]  /*f5e0*/  FFMA.FTZ R140, R212, c[0x0][0x23c], -R55.reuse ;  /* 0x00008f00d48c7a23 */ /* 0x100fe40000010837 */
[----:B------:R-:W-:Y:S02]  /*f5f0*/  FADD.FTZ R190, R131, R190 ;  /* 0x000000be83be7221 */ /* 0x000fe40000010000 */
[--C-:B------:R-:W-:Y:S02]  /*f600*/  FFMA.FTZ R141, R203, c[0x0][0x23c], -R130.reuse ;  /* 0x00008f00cb8d7a23 */ /* 0x100fe40000010882 */
[--C-:B------:R-:W-:Y:S01]  /*f610*/  FFMA.FTZ R144, R205, c[0x0][0x23c], -R130.reuse ;  /* 0x00008f00cd907a23 */ /* 0x100fe20000010882 */
[----:B------:R-:W-:Y:S01]  /*f620*/  MUFU.EX2 R87, R87 ;  /* 0x0000005700577308 */ /* 0x000fe20000000800 */
[--C-:B------:R-:W-:Y:S02]  /*f630*/  FFMA.FTZ R131, R208, c[0x0][0x23c], -R55.reuse ;  /* 0x00008f00d0837a23 */ /* 0x100fe40000010837 */
[--C-:B------:R-:W-:Y:S01]  /*f640*/  FFMA.FTZ R142, R210, c[0x0][0x23c], -R55.reuse ;  /* 0x00008f00d28e7a23 */ /* 0x100fe20000010837 */
[----:B--2---:R-:W-:Y:S01]  /*f650*/  F2FP.BF16.PACK_AB R59, R117, R122 ;  /* 0x0000007a753b723e */ /* 0x004fe200000010ff */
[--C-:B------:R-:W-:Y:S02]  /*f660*/  FFMA.FTZ R143, R206, c[0x0][0x23c], -R55.reuse ;  /* 0x00008f00ce8f7a23 */ /* 0x100fe40000010837 */
[----:B------:R-:W-:Y:S02]  /*f670*/  FFMA.FTZ R146, R204, c[0x0][0x23c], -R55 ;  /* 0x00008f00cc927a23 */ /* 0x000fe40000010837 */
[--C-:B------:R-:W-:Y:S01]  /*f680*/  FFMA.FTZ R199, R199, c[0x0][0x23c], -R130.reuse ;  /* 0x00008f00c7c77a23 */ /* 0x100fe20000010882 */
[----:B------:R-:W-:Y:S01]  /*f690*/  MUFU.EX2 R92, R92 ;  /* 0x0000005c005c7308 */ /* 0x000fe20000000800 */
[C---:B------:R-:W-:Y:S05]  /*f6a0*/  HMMA.16816.F32.BF16 R4, R56.reuse, R12, R4 ;  /* 0x0000000c3804723c */ /* 0x040fea0000041804 */
[--C-:B------:R-:W-:Y:S02]  /*f6b0*/  FFMA.FTZ R201, R201, c[0x0][0x23c], -R130.reuse ;  /* 0x00008f00c9c97a23 */ /* 0x100fe40000010882 */
[C---:B------:R-:W-:Y:S01]  /*f6c0*/  FMUL.FTZ R12, R53.reuse, R104 ;  /* 0x00000068350c7220 */ /* 0x040fe20000410000 */
[C---:B------:R-:W-:Y:S01]  /*f6d0*/  HMMA.16816.F32.BF16 R8, R56.reuse, R14, R8 ;  /* 0x0000000e3808723c */ /* 0x040fe20000041808 */
[----:B------:R-:W-:Y:S03]  /*f6e0*/  MUFU.EX2 R94, R94 ;  /* 0x0000005e005e7308 */ /* 0x000fe60000000800 */
[----:B------:R-:W-:Y:S02]  /*f6f0*/  FMUL.FTZ R13, R53, R105 ;  /* 0x00000069350d7220 */ /* 0x000fe40000410000 */
[----:B------:R-:W-:Y:S02]  /*f700*/  FADD.FTZ R189, R128, R189 ;  /* 0x000000bd80bd7221 */ /* 0x000fe40000010000 */
[C---:B------:R-:W-:Y:S03]  /*f710*/  FMUL.FTZ R14, R54.reuse, R106 ;  /* 0x0000006a360e7220 */ /* 0x040fe60000410000 */
[----:B------:R-:W-:Y:S01]  /*f720*/  MUFU.EX2 R84, R84 ;  /* 0x0000005400547308 */ /* 0x000fe20000000800 */
[----:B------:R-:W-:Y:S02]  /*f730*/  FMUL.FTZ R15, R54, R107 ;  /* 0x0000006b360f7220 */ /* 0x000fe40000410000 */
[----:B------:R-:W-:Y:S02]  /*f740*/  FADD.FTZ R122, R122, R189 ;  /* 0x000000bd7a7a7221 */ /* 0x000fe40000010000 */
[--C-:B------:R-:W-:Y:S02]  /*f750*/  FFMA.FTZ R145, R200, c[0x0][0x23c], -R55.reuse ;  /* 0x00008f00c8917a23 */ /* 0x100fe40000010837 */
[--C-:B------:R-:W-:Y:S01]  /*f760*/  FFMA.FTZ R149, R198, c[0x0][0x23c], -R55.reuse ;  /* 0x00008f00c6957a23 */ /* 0x100fe20000010837 */
[C---:B------:R-:W-:Y:S02]  /*f770*/  HMMA.16816.F32.BF16 R12, R56.reuse, R20, R12 ;  /* 0x00000014380c723c */ /* 0x040fe4000004180c */
[----:B------:R-:W-:Y:S01]  /*f780*/  MUFU.EX2 R93, R93 ;  /* 0x0000005d005d7308 */ /* 0x000fe20000000800 */
[--C-:B------:R-:W-:Y:S02]  /*f790*/  FFMA.FTZ R150, R197, c[0x0][0x23c], -R55.reuse ;  /* 0x00008f00c5967a23 */ /* 0x100fe40000010837 */
[--C-:B------:R-:W-:Y:S02]  /*f7a0*/  FFMA.FTZ R193, R193, c[0x0][0x23c], -R55.reuse ;  /* 0x00008f00c1c17a23 */ /* 0x100fe40000010837 */
[C---:B------:R-:W-:Y:S01]  /*f7b0*/  FMUL.FTZ R20, R53.reuse, R96 ;  /* 0x0000006035147220 */ /* 0x040fe20000410000 */
[C---:B------:R-:W-:Y:S04]  /*f7c0*/  HMMA.16816.F32.BF16 R16, R56.reuse, R22, R16 ;  /* 0x000000163810723c */ /* 0x040fe80000041810 */
[----:B------:R-:W-:Y:S01]  /*f7d0*/  FMUL.FTZ R21, R53, R97 ;  /* 0x0000006135157220 */ /* 0x000fe20000410000 */
[----:B------:R-:W-:Y:S01]  /*f7e0*/  MUFU.EX2 R85, R85 ;  /* 0x0000005500557308 */ /* 0x000fe20000000800 */
[--C-:B------:R-:W-:Y:S02]  /*f7f0*/  FFMA.FTZ R97, R235, c[0x0][0x23c], -R130.reuse ;  /* 0x00008f00eb617a23 */ /* 0x100fe40000010882 */
[C---:B------:R-:W-:Y:S04]  /*f800*/  FMUL.FTZ R22, R54.reuse, R98 ;  /* 0x0000006236167220 */ /* 0x040fe80000410000 */
[----:B------:R-:W-:Y:S02]  /*f810*/  FMUL.FTZ R23, R54, R99 ;  /* 0x0000006336177220 */ /* 0x000fe40000410000 */
[--C-:B------:R-:W-:Y:S01]  /*f820*/  FFMA.FTZ R96, R238, c[0x0][0x23c], -R55.reuse ;  /* 0x00008f00ee607a23 */ /* 0x100fe20000010837 */
[----:B------:R-:W-:Y:S01]  /*f830*/  MUFU.EX2 R97, R97 ;  /* 0x0000006100617308 */ /* 0x000fe20000000800 */
[--C-:B------:R-:W-:Y:S02]  /*f840*/  FFMA.FTZ R99, R234, c[0x0][0x23c], -R55.reuse ;  /* 0x00008f00ea637a23 */ /* 0x100fe40000010837 */
[--C-:B------:R-:W-:Y:S01]  /*f850*/  FFMA.FTZ R98, R230, c[0x0][0x23c], -R55.reuse ;  /* 0x00008f00e6627a23 */ /* 0x100fe20000010837 */
[C---:B------:R-:W-:Y:S03]  /*f860*/  HMMA.16816.F32.BF16 R20, R56.reuse, R28, R20 ;  /* 0x0000001c3814723c */ /* 0x040fe60000041814 */
[--C-:B------:R-:W-:Y:S02]  /*f870*/  FFMA.FTZ R196, R196, c[0x0][0x23c], -R55.reuse ;  /* 0x00008f00c4c47a23 */ /* 0x100fe40000010837 */
[--C-:B------:R-:W-:Y:S01]  /*f880*/  FFMA.FTZ R189, R3, c[0x0][0x23c], -R55.reuse ;  /* 0x00008f0003bd7a23 */ /* 0x100fe20000010837 */
[----:B------:R-:W-:Y:S01]  /*f890*/  MUFU.EX2 R96, R96 ;  /* 0x0000006000607308 */ /* 0x000fe20000000800 */
[C---:B------:R-:W-:Y:S01]  /*f8a0*/  FMUL.FTZ R28, R53.reuse, R88 ;  /* 0x00000058351c7220 */ /* 0x040fe20000410000 */
[C---:B------:R-:W-:Y:S04]  /*f8b0*/  HMMA.16816.F32.BF16 R24, R56.reuse, R30, R24 ;  /* 0x0000001e3818723c */ /* 0x040fe80000041818 */
[----:B------:R-:W-:Y:S02]  /*f8c0*/  FMUL.FTZ R29, R53, R89 ;  /* 0x00000059351d7220 */ /* 0x000fe40000410000 */
[--C-:B------:R-:W-:Y:S02]  /*f8d0*/  FFMA.FTZ R89, R245, c[0x0][0x23c], -R130.reuse ;  /* 0x00008f00f5597a23 */ /* 0x100fe40000010882 */
[C---:B------:R-:W-:Y:S01]  /*f8e0*/  FMUL.FTZ R30, R54.reuse, R90 ;  /* 0x0000005a361e7220 */ /* 0x040fe20000410000 */
[----:B------:R-:W-:Y:S03]  /*f8f0*/  MUFU.EX2 R98, R98 ;  /* 0x0000006200627308 */ /* 0x000fe60000000800 */
[----:B------:R-:W-:Y:S02]  /*f900*/  FMUL.FTZ R31, R54, R91 ;  /* 0x0000005b361f7220 */ /* 0x000fe40000410000 */
[--C-:B------:R-:W-:Y:S02]  /*f910*/  FFMA.FTZ R90, R236, c[0x0][0x23c], -R55.reuse ;  /* 0x00008f00ec5a7a23 */ /* 0x100fe40000010837 */
[--C-:B------:R-:W-:Y:S02]  /*f920*/  FFMA.FTZ R88, R233, c[0x0][0x23c], -R130.reuse ;  /* 0x00008f00e9587a23 */ /* 0x100fe40000010882 */
[--C-:B------:R-:W-:Y:S01]  /*f930*/  FFMA.FTZ R91, R239, c[0x0][0x23c], -R130.reuse ;  /* 0x00008f00ef5b7a23 */ /* 0x100fe20000010882 */
[C---:B------:R-:W-:Y:S01]  /*f940*/  HMMA.16816.F32.BF16 R28, R56.reuse, R36, R28 ;  /* 0x00000024381c723c */ /* 0x040fe2000004181c */
[----:B------:R-:W-:Y:S02]  /*f950*/  MUFU.EX2 R89, R89 ;  /* 0x0000005900597308 */ /* 0x000fe40000000800 */
[--C-:B------:R-:W-:Y:S02]  /*f960*/  FFMA.FTZ R125, R229, c[0x0][0x23c], -R130.reuse ;  /* 0x00008f00e57d7a23 */ /* 0x100fe40000010882 */
[--C-:B------:R-:W-:Y:S02]  /*f970*/  FFMA.FTZ R124, R227, c[0x0][0x23c], -R130.reuse ;  /* 0x00008f00e37c7a23 */ /* 0x100fe40000010882 */
[C---:B------:R-:W-:Y:S01]  /*f980*/  FMUL.FTZ R36, R53.reuse, R80 ;  /* 0x0000005035247220 */ /* 0x040fe20000410000 */
[C---:B------:R-:W-:Y:S03]  /*f990*/  HMMA.16816.F32.BF16 R32, R56.reuse, R38, R32 ;  /* 0x000000263820723c */ /* 0x040fe60000041820 */
[----:B------:R-:W-:Y:S01]  /*f9a0*/  MUFU.EX2 R129, R129 ;  /* 0x0000008100817308 */ /* 0x000fe20000000800 */
[----:B------:R-:W-:Y:S02]  /*f9b0*/  FMUL.FTZ R37, R53, R81 ;  /* 0x0000005135257220 */ /* 0x000fe40000410000 */
[--C-:B------:R-:W-:Y:S02]  /*f9c0*/  FFMA.FTZ R81, R246, c[0x0][0x23c], -R55.reuse ;  /* 0x00008f00f6517a23 */ /* 0x100fe40000010837 */
[C---:B------:R-:W-:Y:S04]  /*f9d0*/  FMUL.FTZ R38, R54.reuse, R82 ;  /* 0x0000005236267220 */ /* 0x040fe80000410000 */
[----:B------:R-:W-:Y:S01]  /*f9e0*/  FMUL.FTZ R39, R54, R83 ;  /* 0x0000005336277220 */ /* 0x000fe20000410000 */
[----:B------:R-:W-:Y:S01]  /*f9f0*/  MUFU.EX2 R81, R81 ;  /* 0x0000005100517308 */ /* 0x000fe20000000800 */
[----:B------:R-:W-:Y:S02]  /*fa00*/  FFMA.FTZ R80, R248, c[0x0][0x23c], -R55 ;  /* 0x00008f00f8507a23 */ /* 0x000fe40000010837 */
[--C-:B------:R-:W-:Y:S02]  /*fa10*/  FFMA.FTZ R123, R225, c[0x0][0x23c], -R130.reuse ;  /* 0x00008f00e17b7a23 */ /* 0x100fe40000010882 */
[--C-:B------:R-:W-:Y:S01]  /*fa20*/  FFMA.FTZ R126, R231, c[0x0][0x23c], -R130.reuse ;  /* 0x00008f00e77e7a23 */ /* 0x100fe20000010882 */
[C---:B------:R-:W-:Y:S03]  /*fa30*/  HMMA.16816.F32.BF16 R36, R56.reuse, R44, R36 ;  /* 0x0000002c3824723c */ /* 0x040fe60000041824 */
[--C-:B------:R-:W-:Y:S01]  /*fa40*/  FFMA.FTZ R134, R215, c[0x0][0x23c], -R130.reuse ;  /* 0x00008f00d7867a23 */ /* 0x100fe20000010882 */
[----:B------:R-:W1:Y:S01]  /*fa50*/  MUFU.EX2 R80, R80 ;  /* 0x0000005000507308 */ /* 0x000e620000000800 */
[----:B------:R-:W-:Y:S02]  /*fa60*/  FFMA.FTZ R133, R213, c[0x0][0x23c], -R130 ;  /* 0x00008f00d5857a23 */ /* 0x000fe40000010882 */
[C---:B------:R-:W-:Y:S01]  /*fa70*/  FMUL.FTZ R44, R53.reuse, R72 ;  /* 0x00000048352c7220 */ /* 0x040fe20000410000 */
[C---:B------:R-:W-:Y:S04]  /*fa80*/  HMMA.16816.F32.BF16 R40, R56.reuse, R46, R40 ;  /* 0x0000002e3828723c */ /* 0x040fe80000041828 */
[----:B------:R-:W-:Y:S02]  /*fa90*/  FMUL.FTZ R45, R53, R73 ;  /* 0x00000049352d7220 */ /* 0x000fe40000410000 */
[----:B------:R-:W-:Y:S01]  /*faa0*/  FADD.FTZ R53, R127, R190 ;  /* 0x000000be7f357221 */ /* 0x000fe20000010000 */
[----:B------:R-:W-:Y:S01]  /*fab0*/  MUFU.EX2 R128, R201 ;  /* 0x000000c900807308 */ /* 0x000fe20000000800 */
[C---:B------:R-:W-:Y:S04]  /*fac0*/  FMUL.FTZ R46, R54.reuse, R74 ;  /* 0x0000004a362e7220 */ /* 0x040fe80000410000 */
[----:B------:R-:W-:Y:S02]  /*fad0*/  FMUL.FTZ R47, R54, R75 ;  /* 0x0000004b362f7220 */ /* 0x000fe40000410000 */
[----:B------:R-:W-:Y:S01]  /*fae0*/  LDSM.16.MT88.4 R72, [R164+0xc000] ;  /* 0x00c00000a448783b */ /* 0x000fe20000004200 */
[--C-:B------:R-:W-:Y:S02]  /*faf0*/  FFMA.FTZ R137, R207, c[0x0][0x23c], -R130.reuse ;  /* 0x00008f00cf897a23 */ /* 0x100fe40000010882 */
[----:B------:R-:W-:Y:S01]  /*fb00*/  MUFU.EX2 R127, R199 ;  /* 0x000000c7007f7308 */ /* 0x000fe20000000800 */
[--C-:B------:R-:W-:Y:S01]  /*fb10*/  FFMA.FTZ R138, R211, c[0x0][0x23c], -R130.reuse ;  /* 0x00008f00d38a7a23 */ /* 0x100fe20000010882 */
[C---:B------:R-:W-:Y:S03]  /*fb20*/  HMMA.16816.F32.BF16 R44, R56.reuse, R60, R44 ;  /* 0x0000003c382c723c */ /* 0x040fe6000004182c */
[--C-:B------:R-:W-:Y:S02]  /*fb30*/  FFMA.FTZ R147, R219, c[0x0][0x23c], -R130.reuse ;  /* 0x00008f00db937a23 */ /* 0x100fe40000010882 */
[--C-:B------:R-:W-:Y:S02]  /*fb40*/  FFMA.FTZ R148, R220, c[0x0][0x23c], -R130.reuse ;  /* 0x00008f00dc947a23 */ /* 0x100fe40000010882 */
[--C-:B------:R-:W-:Y:S01]  /*fb50*/  FFMA.FTZ R209, R209, c[0x0][0x23c], -R130.reuse ;  /* 0x00008f00d1d17a23 */ /* 0x100fe20000010882 */
[----:B------:R-:W-:Y:S01]  /*fb60*/  HMMA.16816.F32.BF16 R48, R56, R62, R48 ;  /* 0x0000003e3830723c */ /* 0x000fe20000041830 */
[----:B------:R-:W2:Y:S01]  /*fb70*/  LDSM.16.MT88.4 R60, [R116+0x9400] ;  /* 0x00940000743c783b */ /* 0x000ea20000004200 */
[----:B------:R-:W-:Y:S02]  /*fb80*/  MUFU.EX2 R88, R88 ;  /* 0x0000005800587308 */ /* 0x000fe40000000800 */
[--C-:B------:R-:W-:Y:S02]  /*fb90*/  FFMA.FTZ R217, R217, c[0x0][0x23c], -R130.reuse ;  /* 0x00008f00d9d97a23 */ /* 0x100fe40000010882 */
[--C-:B------:R-:W-:Y:S01]  /*fba0*/  FFMA.FTZ R221, R221, c[0x0][0x23c], -R130.reuse ;  /* 0x00008f00dddd7a23 */ /* 0x100fe20000010882 */
[----:B-1----:R-:W-:Y:S01]  /*fbb0*/  F2FP.BF16.PACK_AB R57, R81, R80 ;  /* 0x000000505139723e */ /* 0x002fe200000010ff */
[--C-:B------:R-:W-:Y:S01]  /*fbc0*/  FFMA.FTZ R222, R222, c[0x0][0x23c], -R130.reuse ;  /* 0x00008f00dede7a23 */ /* 0x100fe20000010882 */
[----:B------:R-:W-:Y:S03]  /*fbd0*/  F2FP.BF16.PACK_AB R59, R87, R86 ;  /* 0x00000056573b723e */ /* 0x000fe600000010ff */
[----:B------:R-:W-:Y:S01]  /*fbe0*/  F2FP.BF16.PACK_AB R56, R89, R94 ;  /* 0x0000005e5938723e */ /* 0x000fe200000010ff */
[----:B------:R-:W1:Y:S01]  /*fbf0*/  MUFU.EX2 R91, R91 ;  /* 0x0000005b005b7308 */ /* 0x000e620000000800 */
[----:B------:R-:W-:Y:S01]  /*fc00*/  F2FP.BF16.PACK_AB R58, R85, R84 ;  /* 0x00000054553a723e */ /* 0x000fe200000010ff */
[--C-:B------:R-:W-:Y:S02]  /*fc10*/  FFMA.FTZ R223, R223, c[0x0][0x23c], -R130.reuse ;  /* 0x00008f00dfdf7a23 */ /* 0x100fe40000010882 */
[----:B------:R-:W-:Y:S04]  /*fc20*/  FFMA.FTZ R130, R224, c[0x0][0x23c], -R130 ;  /* 0x00008f00e0827a23 */ /* 0x000fe80000010882 */
[C---:B------:R-:W-:Y:S02]  /*fc30*/  HMMA.16816.F32.BF16 R4, R56.reuse, R64, R4 ;  /* 0x000000403804723c */ /* 0x040fe40000041804 */
[----:B------:R-:W-:Y:S06]  /*fc40*/  MUFU.EX2 R131, R131 ;  /* 0x0000008300837308 */ /* 0x000fec0000000800 */
[C---:B------:R-:W-:Y:S01]  /*fc50*/  HMMA.16816.F32.BF16 R8, R56.reuse, R66, R8 ;  /* 0x000000423808723c */ /* 0x040fe20000041808 */
[----:B------:R-:W3:Y:S03]  /*fc60*/  LDSM.16.MT88.4 R64, [R164+0xb400] ;  /* 0x00b40000a440783b */ /* 0x000ee60000004200 */
[----:B------:R-:W-:Y:S04]  /*fc70*/  MUFU.EX2 R142, R142 ;  /* 0x0000008e008e7308 */ /* 0x000fe80000000800 */
[C---:B--2---:R-:W-:Y:S06]  /*fc80*/  HMMA.16816.F32.BF16 R12, R56.reuse, R60, R12 ;  /* 0x0000003c380c723c */ /* 0x044fec000004180c */
[----:B------:R-:W-:Y:S02]  /*fc90*/  MUFU.EX2 R141, R141 ;  /* 0x0000008d008d7308 */ /* 0x000fe40000000800 */
[C---:B------:R-:W-:Y:S01]  /*fca0*/  HMMA.16816.F32.BF16 R16, R56.reuse, R62, R16 ;  /* 0x0000003e3810723c */ /* 0x040fe20000041810 */
[----:B------:R-:W2:Y:S07]  /*fcb0*/  LDSM.16.MT88.4 R60, [R116+0xb400] ;  /* 0x00b40000743c783b */ /* 0x000eae0000004200 */
[----:B------:R-:W-:Y:S10]  /*fcc0*/  MUFU.EX2 R144, R144 ;  /* 0x0000009000907308 */ /* 0x000ff40000000800 */
[----:B------:R-:W-:Y:S01]  /*fcd0*/  MUFU.EX2 R143, R143 ;  /* 0x0000008f008f7308 */ /* 0x000fe20000000800 */
[C---:B---3--:R-:W-:Y:S09]  /*fce0*/  HMMA.16816.F32.BF16 R20, R56.reuse, R64, R20 ;  /* 0x000000403814723c */ /* 0x048ff20000041814 */
[----:B------:R-:W-:Y:S01]  /*fcf0*/  MUFU.EX2 R146, R146 ;  /* 0x0000009200927308 */ /* 0x000fe20000000800 */
[C---:B------:R-:W-:Y:S01]  /*fd00*/  HMMA.16816.F32.BF16 R24, R56.reuse, R66, R24 ;  /* 0x000000423818723c */ /* 0x040fe20000041818 */
[----:B------:R-:W3:Y:S08]  /*fd10*/  LDSM.16.MT88.4 R64, [R164+0xd400] ;  /* 0x00d40000a440783b */ /* 0x000ef00000004200 */
[----:B------:R-:W-:Y:S01]  /*fd20*/  MUFU.EX2 R90, R90 ;  /* 0x0000005a005a7308 */ /* 0x000fe20000000800 */
[C---:B--2---:R-:W-:Y:S09]  /*fd30*/  HMMA.16816.F32.BF16 R28, R56.reuse, R60, R28 ;  /* 0x0000003c381c723c */ /* 0x044ff2000004181c */
[----:B------:R-:W2:Y:S01]  /*fd40*/  MUFU.EX2 R99, R99 ;  /* 0x0000006300637308 */ /* 0x000ea20000000800 */
[C---:B------:R-:W-:Y:S01]  /*fd50*/  HMMA.16816.F32.BF16 R32, R56.reuse, R62, R32 ;  /* 0x0000003e3820723c */ /* 0x040fe20000041820 */
[----:B------:R-:W4:Y:S08]  /*fd60*/  LDSM.16.MT88.4 R60, [R116+0xd400] ;  /* 0x00d40000743c783b */ /* 0x000f300000004200 */
[----:B------:R-:W-:Y:S10]  /*fd70*/  MUFU.EX2 R125, R125 ;  /* 0x0000007d007d7308 */ /* 0x000ff40000000800 */
[----:B------:R-:W-:Y:S01]  /*fd80*/  MUFU.EX2 R124, R124 ;  /* 0x0000007c007c7308 */ /* 0x000fe20000000800 */
[C---:B---3--:R-:W-:Y:S09]  /*fd90*/  HMMA.16816.F32.BF16 R36, R56.reuse, R64, R36 ;  /* 0x000000403824723c */ /* 0x048ff20000041824 */
[----:B------:R-:W-:Y:S01]  /*fda0*/  MUFU.EX2 R121, R121 ;  /* 0x0000007900797308 */ /* 0x000fe20000000800 */
[C---:B------:R-:W-:Y:S01]  /*fdb0*/  HMMA.16816.F32.BF16 R40, R56.reuse, R66, R40 ;  /* 0x000000423828723c */ /* 0x040fe20000041828 */
[----:B------:R-:W3:Y:S08]  /*fdc0*/  LDSM.16.MT88.4 R64, [R164+0x9800] ;  /* 0x00980000a440783b */ /* 0x000ef00000004200 */
[----:B------:R-:W-:Y:S01]  /*fdd0*/  MUFU.EX2 R123, R123 ;  /* 0x0000007b007b7308 */ /* 0x000fe20000000800 */
[C---:B----4-:R-:W-:Y:S09]  /*fde0*/  HMMA.16816.F32.BF16 R44, R56.reuse, R60, R44 ;  /* 0x0000003c382c723c */ /* 0x050ff2000004182c */
[----:B------:R-:W-:Y:S01]  /*fdf0*/  MUFU.EX2 R126, R126 ;  /* 0x0000007e007e7308 */ /* 0x000fe20000000800 */
[----:B------:R-:W-:Y:S01]  /*fe00*/  HMMA.16816.F32.BF16 R48, R56, R62, R48 ;  /* 0x0000003e3830723c */ /* 0x000fe20000041830 */
[----:B------:R-:W4:Y:S08]  /*fe10*/  LDSM.16.MT88.4 R60, [R116+0x9800] ;  /* 0x00980000743c783b */ /* 0x000f300000004200 */
[----:B------:R-:W-:Y:S03]  /*fe20*/  MUFU.EX2 R132, R132 ;  /* 0x0000008400847308 */ /* 0x000fe60000000800 */
[----:B------:R-:W-:Y:S02]  /*fe30*/  F2FP.BF16.PACK_AB R56, R97, R92 ;  /* 0x0000005c6138723e */ /* 0x000fe400000010ff */
[----:B------:R-:W-:Y:S02]  /*fe40*/  F2FP.BF16.PACK_AB R57, R96, R93 ;  /* 0x0000005d6039723e */ /* 0x000fe400000010ff */
[----:B-1----:R-:W-:Y:S02]  /*fe50*/  F2FP.BF16.PACK_AB R58, R91, R88 ;  /* 0x000000585b3a723e */ /* 0x002fe400000010ff */
[----:B--2---:R-:W-:Y:S01]  /*fe60*/  F2FP.BF16.PACK_AB R59, R99, R90 ;  /* 0x0000005a633b723e */ /* 0x004fe200000010ff */
[----:B------:R-:W-:Y:S06]  /*fe70*/  MUFU.EX2 R134, R134 ;  /* 0x0000008600867308 */ /* 0x000fec0000000800 */
[C---:B---3--:R-:W-:Y:S04]  /*fe80*/  HMMA.16816.F32.BF16 R4, R56.reuse, R64, R4 ;  /* 0x000000403804723c */ /* 0x048fe80000041804 */
[----:B------:R-:W-:Y:S04]  /*fe90*/  MUFU.EX2 R133, R133 ;  /* 0x0000008500857308 */ /* 0x000fe80000000800 */
[C---:B------:R-:W-:Y:S01]  /*fea0*/  HMMA.16816.F32.BF16 R8, R56.reuse, R66, R8 ;  /* 0x000000423808723c */ /* 0x040fe20000041808 */
[----:B------:R-:W1:Y:S05]  /*feb0*/  LDSM.16.MT88.4 R64, [R164+0xb800] ;  /* 0x00b80000a440783b */ /* 0x000e6a0000004200 */
[----:B------:R-:W-:Y:S02]  /*fec0*/  MUFU.EX2 R135, R135 ;  /* 0x0000008700877308 */ /* 0x000fe40000000800 */
[C---:B----4-:R-:W-:Y:S08]  /*fed0*/  HMMA.16816.F32.BF16 R12, R56.reuse, R60, R12 ;  /* 0x0000003c380c723c */ /* 0x050ff0000004180c */
[----:B------:R-:W-:Y:S01]  /*fee0*/  MUFU.EX2 R136, R136 ;  /* 0x0000008800887308 */ /* 0x000fe20000000800 */
[C---:B------:R-:W-:Y:S01]  /*fef0*/  HMMA.16816.F32.BF16 R16, R56.reuse, R62, R16 ;  /* 0x0000003e3810723c */ /* 0x040fe20000041810 */
[----:B------:R-:W2:Y:S08]  /*ff00*/  LDSM.16.MT88.4 R60, [R116+0xb800] ;  /* 0x00b80000743c783b */ /* 0x000eb00000004200 */
[----:B------:R-:W-:Y:S10]  /*ff10*/  MUFU.EX2 R137, R137 ;  /* 0x0000008900897308 */ /* 0x000ff40000000800 */
[----:B------:R-:W-:Y:S01]  /*ff20*/  MUFU.EX2 R138, R138 ;  /* 0x0000008a008a7308 */ /* 0x000fe20000000800 */
[C---:B-1----:R-:W-:Y:S09]  /*ff30*/  HMMA.16816.F32.BF16 R20, R56.reuse, R64, R20 ;  /* 0x000000403814723c */ /* 0x042ff20000041814 */
[----:B------:R-:W-:Y:S01]  /*ff40*/  MUFU.EX2 R139, R139 ;  /* 0x0000008b008b7308 */ /* 0x000fe20000000800 */
[C---:B------:R-:W-:Y:S01]  /*ff50*/  HMMA.16816.F32.BF16 R24, R56.reuse, R66, R24 ;  /* 0x000000423818723c */ /* 0x040fe20000041818 */
[----:B------:R-:W1:Y:S08]  /*ff60*/  LDSM.16.MT88.4 R64, [R164+0xd800] ;  /* 0x00d80000a440783b */ /* 0x000e700000004200 */
[----:B------:R-:W-:Y:S01]  /*ff70*/  MUFU.EX2 R140, R140 ;  /* 0x0000008c008c7308 */ /* 0x000fe20000000800 */
[C---:B--2---:R-:W-:Y:S09]  /*ff80*/  HMMA.16816.F32.BF16 R28, R56.reuse, R60, R28 ;  /* 0x0000003c381c723c */ /* 0x044ff2000004181c */
[----:B------:R-:W-:Y:S01]  /*ff90*/  MUFU.EX2 R145, R145 ;  /* 0x0000009100917308 */ /* 0x000fe20000000800 */
[C---:B------:R-:W-:Y:S01]  /*ffa0*/  HMMA.16816.F32.BF16 R32, R56.reuse, R62, R32 ;  /* 0x0000003e3820723c */ /* 0x040fe20000041820 */
[----:B------:R-:W2:Y:S08]  /*ffb0*/  LDSM.16.MT88.4 R60, [R116+0xd800] ;  /* 0x00d80000743c783b */ /* 0x000eb00000004200 */
[----:B------:R-:W-:Y:S10]  /*ffc0*/  MUFU.EX2 R147, R147 ;  /* 0x0000009300937308 */ /* 0x000ff40000000800 */
[----:B------:R-:W3:Y:S01]  /*ffd0*/  MUFU.EX2 R148, R148 ;  /* 0x0000009400947308 */ /* 0x000ee20000000800 */
[C---:B-1----:R-:W-:Y:S09]  /*ffe0*/  HMMA.16816.F32.BF16 R36, R56.reuse, R64, R36 ;  /* 0x000000403824723c */ /* 0x042ff20000041824 */
[----:B------:R-:W-:Y:S01]  /*fff0*/  MUFU.EX2 R149, R149 ;  /* 0x0000009500957308 */ /* 0x000fe20000000800 */
[C---:B------:R-:W-:Y:S01]  /*10000*/  HMMA.16816.F32.BF16 R40, R56.reuse, R66, R40 ;  /* 0x000000423828723c */ /* 0x040fe20000041828 */
[----:B------:R-:W1:Y:S08]  /*10010*/  LDSM.16.MT88.4 R64, [R164+0x9c00] ;  /* 0x009c0000a440783b */ /* 0x000e700000004200 */
[----:B------:R-:W-:Y:S01]  /*10020*/  MUFU.EX2 R150, R150 ;  /* 0x0000009600967308 */ /* 0x000fe20000000800 */
[C---:B--2---:R-:W-:Y:S03]  /*10030*/  HMMA.16816.F32.BF16 R44, R56.reuse, R60, R44 ;  /* 0x0000003c382c723c */ /* 0x044fe6000004182c */
[----:B---3--:R-:W-:Y:S06]  /*10040*/  F2FP.BF16.PACK_AB R54, R148, R147 ;  /* 0x000000939436723e */ /* 0x008fec00000010ff */
[----:B------:R-:W-:Y:S01]  /*10050*/  MUFU.EX2 R221, R221 ;  /* 0x000000dd00dd7308 */ /* 0x000fe20000000800 */
[----:B------:R-:W-:Y:S01]  /*10060*/  HMMA.16816.F32.BF16 R48, R56, R62, R48 ;  /* 0x0000003e3830723c */ /* 0x000fe20000041830 */
[----:B------:R-:W2:Y:S06]  /*10070*/  LDSM.16.MT88.4 R60, [R116+0x9c00] ;  /* 0x009c0000743c783b */ /* 0x000eac0000004200 */
[----:B------:R-:W-:Y:S02]  /*10080*/  F2FP.BF16.PACK_AB R56, R124, R125 ;  /* 0x0000007d7c38723e */ /* 0x000fe400000010ff */
[----:B------:R-:W-:Y:S01]  /*10090*/  F2FP.BF16.PACK_AB R57, R98, R121 ;  /* 0x000000796239723e */ /* 0x000fe200000010ff */
[----:B------:R-:W-:Y:S02]  /*100a0*/  MUFU.EX2 R222, R222 ;  /* 0x000000de00de7308 */ /* 0x000fe40000000800 */
[----:B------:R-:W-:Y:S02]  /*100b0*/  F2FP.BF16.PACK_AB R58, R126, R123 ;  /* 0x0000007b7e3a723e */ /* 0x000fe400000010ff */
[----:B------:R-:W-:Y:S06]  /*100c0*/  F2FP.BF16.PACK_AB R59, R132, R129 ;  /* 0x00000081843b723e */ /* 0x000fec00000010ff */
[----:B------:R-:W-:Y:S01]  /*100d0*/  MUFU.EX2 R3, R193 ;  /* 0x000000c100037308 */ /* 0x000fe20000000800 */
[C---:B-1----:R-:W-:Y:S08]  /*100e0*/  HMMA.16816.F32.BF16 R4, R56.reuse, R64, R4 ;  /* 0x000000403804723c */ /* 0x042ff00000041804 */
[C---:B------:R-:W-:Y:S01]  /*100f0*/  HMMA.16816.F32.BF16 R8, R56.reuse, R66, R8 ;  /* 0x000000423808723c */ /* 0x040fe20000041808 */
[----:B------:R-:W1:Y:S01]  /*10100*/  LDSM.16.MT88.4 R64, [R116+0xbc00] ;  /* 0x00bc00007440783b */ /* 0x000e620000004200 */
[----:B------:R-:W-:Y:S06]  /*10110*/  MUFU.EX2 R223, R223 ;  /* 0x000000df00df7308 */ /* 0x000fec0000000800 */
[C---:B--2---:R-:W-:Y:S04]  /*10120*/  HMMA.16816.F32.BF16 R12, R56.reuse, R60, R12 ;  /* 0x0000003c380c723c */ /* 0x044fe8000004180c */
[----:B------:R-:W-:Y:S04]  /*10130*/  MUFU.EX2 R130, R130 ;  /* 0x0000008200827308 */ /* 0x000fe80000000800 */
[C---:B------:R-:W-:Y:S01]  /*10140*/  HMMA.16816.F32.BF16 R16, R56.reuse, R62, R16 ;  /* 0x0000003e3810723c */ /* 0x040fe20000041810 */
[----:B------:R-:W2:Y:S05]  /*10150*/  LDSM.16.MT88.4 R60, [R164+0xdc00] ;  /* 0x00dc0000a43c783b */ /* 0x000eaa0000004200 */
[----:B------:R-:W-:Y:S02]  /*10160*/  MUFU.EX2 R189, R189 ;  /* 0x000000bd00bd7308 */ /* 0x000fe40000000800 */
[C---:B------:R-:W-:Y:S08]  /*10170*/  HMMA.16816.F32.BF16 R20, R56.reuse, R68, R20 ;  /* 0x000000443814723c */ /* 0x040ff00000041814 */
[C---:B------:R-:W-:Y:S01]  /*10180*/  HMMA.16816.F32.BF16 R24, R56.reuse, R70, R24 ;  /* 0x000000463818723c */ /* 0x040fe20000041818 */
[----:B------:R-:W3:Y:S07]  /*10190*/  LDSM.16.MT88.4 R68, [R116+0xdc00] ;  /* 0x00dc00007444783b */ /* 0x000eee0000004200 */
[C---:B-1----:R-:W-:Y:S08]  /*101a0*/  HMMA.16816.F32.BF16 R28, R56.reuse, R64, R28 ;  /* 0x00000040381c723c */ /* 0x042ff0000004181c */
        /* <DEDUP_REMOVED lines=8> */
[----:B------:R-:W-:Y:S02]  /*10230*/  F2FP.BF16.PACK_AB R56, R133, R134 ;  /* 0x000000868538723e */ /* 0x000fe400000010ff */
[----:B------:R-:W-:Y:S03]  /*10240*/  F2FP.BF16.PACK_AB R57, R136, R135 ;  /* 0x000000878839723e */ /* 0x000fe600000010ff */
[----:B------:R-:W-:Y:S02]  /*10250*/  F2FP.BF16.PACK_AB R58, R138, R137 ;  /* 0x000000898a3a723e */ /* 0x000fe400000010ff */
[----:B------:R-:W-:Y:S07]  /*10260*/  F2FP.BF16.PACK_AB R59, R140, R139 ;  /* 0x0000008b8c3b723e */ /* 0x000fee00000010ff */
[C---:B-1----:R-:W-:Y:S08]  /*10270*/  HMMA.16816.F32.BF16 R4, R56.reuse, R64, R4 ;  /* 0x000000403804723c */ /* 0x042ff00000041804 */
[C---:B------:R-:W-:Y:S01]  /*10280*/  HMMA.16816.F32.BF16 R8, R56.reuse, R66, R8 ;  /* 0x000000423808723c */ /* 0x040fe20000041808 */
[----:B------:R-:W1:Y:S07]  /*10290*/  LDSM.16.MT88.4 R64, [R164+0xe000] ;  /* 0x00e00000a440783b */ /* 0x000e6e0000004200 */
[C---:B--2---:R-:W-:Y:S08]  /*102a0*/  HMMA.16816.F32.BF16 R12, R56.reuse, R60, R12 ;  /* 0x0000003c380c723c */ /* 0x044ff0000004180c */
[C---:B------:R-:W-:Y:S01]  /*102b0*/  HMMA.16816.F32.BF16 R16, R56.reuse, R62, R16 ;  /* 0x0000003e3810723c */ /* 0x040fe20000041810 */
[----:B------:R-:W2:Y:S07]  /*102c0*/  LDSM.16.MT88.4 R60, [R116+0xe000] ;  /* 0x00e00000743c783b */ /* 0x000eae0000004200 */
[C---:B------:R-:W-:Y:S08]  /*102d0*/  HMMA.16816.F32.BF16 R20, R56.reuse, R72, R20 ;  /* 0x000000483814723c */ /* 0x040ff00000041814 */
[C---:B------:R-:W-:Y:S01]  /*102e0*/  HMMA.16816.F32.BF16 R24, R56.reuse, R74, R24 ;  /* 0x0000004a3818723c */ /* 0x040fe20000041818 */
[----:B------:R-:W-:Y:S07]  /*102f0*/  LDSM.16.MT88.4 R72, [R164+0xc400] ;  /* 0x00c40000a448783b */ /* 0x000fee0000004200 */
[C---:B---3--:R-:W-:Y:S08]  /*10300*/  HMMA.16816.F32.BF16 R28, R56.reuse, R68, R28 ;  /* 0x00000044381c723c */ /* 0x048ff0000004181c */
[C---:B------:R-:W-:Y:S01]  /*10310*/  HMMA.16816.F32.BF16 R32, R56.reuse, R70, R32 ;  /* 0x000000463820723c */ /* 0x040fe20000041820 */
[----:B------:R-:W3:Y:S07]  /*10320*/  LDSM.16.MT88.4 R68, [R164+0xa400] ;  /* 0x00a40000a444783b */ /* 0x000eee0000004200 */
[C---:B-1----:R-:W-:Y:S08]  /*10330*/  HMMA.16816.F32.BF16 R36, R56.reuse, R64, R36 ;  /* 0x000000403824723c */ /* 0x042ff00000041824 */
[C---:B------:R-:W-:Y:S01]  /*10340*/  HMMA.16816.F32.BF16 R40, R56.reuse, R66, R40 ;  /* 0x000000423828723c */ /* 0x040fe20000041828 */
[----:B------:R-:W1:Y:S07]  /*10350*/  LDSM.16.MT88.4 R64, [R116+0xa400] ;  /* 0x00a400007440783b */ /* 0x000e6e0000004200 */
[C---:B--2---:R-:W-:Y:S07]  /*10360*/  HMMA.16816.F32.BF16 R44, R56.reuse, R60, R44 ;  /* 0x0000003c382c723c */ /* 0x044fee000004182c */
[----:B------:R-:W-:Y:S01]  /*10370*/  FADD.FTZ R61, R120, R53 ;  /* 0x00000035783d7221 */ /* 0x000fe20000010000 */
[----:B------:R-:W-:Y:S01]  /*10380*/  HMMA.16816.F32.BF16 R48, R56, R62, R48 ;  /* 0x0000003e3830723c */ /* 0x000fe20000041830 */
[----:B------:R-:W-:Y:S03]  /*10390*/  MUFU.EX2 R120, R209 ;  /* 0x000000d100787308 */ /* 0x000fe60000000800 */
[----:B------:R-:W-:Y:S02]  /*103a0*/  FADD.FTZ R94, R94, R61 ;  /* 0x0000003d5e5e7221 */ /* 0x000fe40000010000 */
[----:B------:R-:W2:Y:S01]  /*103b0*/  LDSM.16.MT88.4 R60, [R164+0xe400] ;  /* 0x00e40000a43c783b */ /* 0x000ea20000004200 */
[----:B------:R-:W-:Y:S01]  /*103c0*/  F2FP.BF16.PACK_AB R56, R128, R127 ;  /* 0x0000007f8038723e */ /* 0x000fe200000010ff */
[----:B------:R-:W-:Y:S01]  /*103d0*/  FADD.FTZ R89, R89, R94 ;  /* 0x0000005e59597221 */ /* 0x000fe20000010000 */
[----:B------:R-:W-:Y:S03]  /*103e0*/  F2FP.BF16.PACK_AB R57, R142, R131 ;  /* 0x000000838e39723e */ /* 0x000fe600000010ff */
[----:B------:R-:W-:Y:S01]  /*103f0*/  F2FP.BF16.PACK_AB R58, R144, R141 ;  /* 0x0000008d903a723e */ /* 0x000fe200000010ff */
[----:B------:R-:W-:Y:S01]  /*10400*/  FADD.FTZ R84, R84, R89 ;  /* 0x0000005954547221 */ /* 0x000fe20000010000 */
[----:B------:R-:W-:Y:S01]  /*10410*/  F2FP.BF16.PACK_AB R59, R146, R143 ;  /* 0x0000008f923b723e */ /* 0x000fe200000010ff */
[----:B------:R-:W-:Y:S02]  /*10420*/  FADD.FTZ R53, R117, R122 ;  /* 0x0000007a75357221 */ /* 0x000fe40000010000 */
[----:B------:R-:W-:Y:S01]  /*10430*/  FADD.FTZ R85, R85, R84 ;  /* 0x0000005455557221 */ /* 0x000fe20000010000 */
[----:B------:R-:W-:Y:S01]  /*10440*/  MUFU.EX2 R117, R217 ;  /* 0x000000d900757308 */ /* 0x000fe20000000800 */
[----:B------:R-:W-:Y:S02]  /*10450*/  FADD.FTZ R80, R80, R53 ;  /* 0x0000003550507221 */ /* 0x000fe40000010000 */
[C---:B---3--:R-:W-:Y:S03]  /*10460*/  HMMA.16816.F32.BF16 R4, R56.reuse, R68, R4 ;  /* 0x000000443804723c */ /* 0x048fe60000041804 */
[--C-:B------:R-:W-:Y:S05]  /*10470*/  FFMA.FTZ R122, R202, c[0x0][0x23c], -R55.reuse ;  /* 0x00008f00ca7a7a23 */ /* 0x100fea0000010837 */
[C---:B------:R-:W-:Y:S01]  /*10480*/  HMMA.16816.F32.BF16 R8, R56.reuse, R70, R8 ;  /* 0x000000463808723c */ /* 0x040fe20000041808 */
[----:B------:R-:W3:Y:S01]  /*10490*/  LDSM.16.MT88.4 R68, [R116+0xe400] ;  /* 0x00e400007444783b */ /* 0x000ee20000004200 */
[----:B------:R-:W4:Y:S06]  /*104a0*/  MUFU.EX2 R122, R122 ;  /* 0x0000007a007a7308 */ /* 0x000f2c0000000800 */
[C---:B-1----:R-:W-:Y:S08]  /*104b0*/  HMMA.16816.F32.BF16 R12, R56.reuse, R64, R12 ;  /* 0x00000040380c723c */ /* 0x042ff0000004180c */
[C---:B------:R-:W-:Y:S01]  /*104c0*/  HMMA.16816.F32.BF16 R16, R56.reuse, R66, R16 ;  /* 0x000000423810723c */ /* 0x040fe20000041810 */
[----:B------:R-:W1:Y:S07]  /*104d0*/  LDSM.16.MT88.4 R64, [R164+0xa800] ;  /* 0x00a80000a440783b */ /* 0x000e6e0000004200 */
[C---:B------:R-:W-:Y:S04]  /*104e0*/  HMMA.16816.F32.BF16 R20, R56.reuse, R72, R20 ;  /* 0x000000483814723c */ /* 0x040fe80000041814 */
[----:B----4-:R-:W-:Y:S04]  /*104f0*/  F2FP.BF16.PACK_AB R53, R145, R122 ;  /* 0x0000007a9135723e */ /* 0x010fe800000010ff */
[C---:B------:R-:W-:Y:S01]  /*10500*/  HMMA.16816.F32.BF16 R24, R56.reuse, R74, R24 ;  /* 0x0000004a3818723c */ /* 0x040fe20000041818 */
[----:B------:R-:W4:Y:S07]  /*10510*/  LDSM.16.MT88.4 R72, [R116+0xa800] ;  /* 0x00a800007448783b */ /* 0x000f2e0000004200 */
[C---:B------:R-:W-:Y:S08]  /*10520*/  HMMA.16816.F32.BF16 R28, R56.reuse, R76, R28 ;  /* 0x0000004c381c723c */ /* 0x040ff0000004181c */
[C---:B------:R-:W-:Y:S01]  /*10530*/  HMMA.16816.F32.BF16 R32, R56.reuse, R78, R32 ;  /* 0x0000004e3820723c */ /* 0x040fe20000041820 */
[----:B------:R-:W-:Y:S07]  /*10540*/  LDSM.16.MT88.4 R76, [R116+0xc800] ;  /* 0x00c80000744c783b */ /* 0x000fee0000004200 */
[C---:B--2---:R-:W-:Y:S08]  /*10550*/  HMMA.16816.F32.BF16 R36, R56.reuse, R60, R36 ;  /* 0x0000003c3824723c */ /* 0x044ff00000041824 */
[C---:B------:R-:W-:Y:S01]  /*10560*/  HMMA.16816.F32.BF16 R40, R56.reuse, R62, R40 ;  /* 0x0000003e3828723c */ /* 0x040fe20000041828 */
[----:B------:R-:W2:Y:S07]  /*10570*/  LDSM.16.MT88.4 R60, [R164+0xc800] ;  /* 0x00c80000a43c783b */ /* 0x000eae0000004200 */
[C---:B---3--:R-:W-:Y:S07]  /*10580*/  HMMA.16816.F32.BF16 R44, R56.reuse, R68, R44 ;  /* 0x00000044382c723c */ /* 0x048fee000004182c */
[----:B------:R-:W-:Y:S01]  /*10590*/  FADD.FTZ R69, R81, R80 ;  /* 0x0000005051457221 */ /* 0x000fe20000010000 */
[----:B------:R-:W-:Y:S01]  /*105a0*/  HMMA.16816.F32.BF16 R48, R56, R70, R48 ;  /* 0x000000463830723c */ /* 0x000fe20000041830 */
[----:B------:R-:W3:Y:S03]  /*105b0*/  LDSM.16.MT88.4 R80, [R164+0xe800] ;  /* 0x00e80000a450783b */ /* 0x000ee60000004200 */
[----:B------:R-:W-:Y:S01]  /*105c0*/  FFMA.FTZ R68, R52, c[0x0][0x23c], -R55 ;  /* 0x00008f0034447a23 */ /* 0x000fe20000010837 */
[----:B------:R-:W-:Y:S02]  /*105d0*/  F2FP.BF16.PACK_AB R52, R117, R120 ;  /* 0x000000787534723e */ /* 0x000fe400000010ff */
[----:B------:R-:W-:Y:S02]  /*105e0*/  F2FP.BF16.PACK_AB R55, R150, R149 ;  /* 0x000000959637723e */ /* 0x000fe400000010ff */
[----:B------:R-:W5:Y:S03]  /*105f0*/  LDSM.16.MT88.4 R56, [R116+0xe800] ;  /* 0x00e800007438783b */ /* 0x000f660000004200 */
[----:B------:R-:W-:Y:S02]  /*10600*/  F2FP.BF16.PACK_AB R70, R130, R223 ;  /* 0x000000df8246723e */ /* 0x000fe400000010ff */
[C---:B-1----:R-:W-:Y:S01]  /*10610*/  HMMA.16816.F32.BF16 R4, R52.reuse, R64, R4 ;  /* 0x000000403404723c */ /* 0x042fe20000041804 */
[----:B------:R-:W1:Y:S07]  /*10620*/  MUFU.EX2 R64, R196 ;  /* 0x000000c400407308 */ /* 0x000e6e0000000800 */
[C---:B------:R-:W-:Y:S08]  /*10630*/  HMMA.16816.F32.BF16 R8, R52.reuse, R66, R8 ;  /* 0x000000423408723c */ /* 0x040ff00000041808 */
[C---:B----4-:R-:W-:Y:S08]  /*10640*/  HMMA.16816.F32.BF16 R12, R52.reuse, R72, R12 ;  /* 0x00000048340c723c */ /* 0x050ff0000004180c */
[C---:B------:R-:W-:Y:S08]  /*10650*/  HMMA.16816.F32.BF16 R16, R52.reuse, R74, R16 ;  /* 0x0000004a3410723c */ /* 0x040ff00000041810 */
[C---:B--2---:R-:W-:Y:S01]  /*10660*/  HMMA.16816.F32.BF16 R20, R52.reuse, R60, R20 ;  /* 0x0000003c3414723c */ /* 0x044fe20000041814 */
[----:B------:R2:W4:Y:S07]  /*10670*/  MUFU.EX2 R60, R68 ;  /* 0x00000044003c7308 */ /* 0x00052e0000000800 */
[C---:B------:R-:W-:Y:S07]  /*10680*/  HMMA.16816.F32.BF16 R24, R52.reuse, R62, R24 ;  /* 0x0000003e3418723c */ /* 0x040fee0000041818 */
[----:B------:R-:W-:Y:S01]  /*10690*/  FADD.FTZ R62, R86, R69 ;  /* 0x00000045563e7221 */ /* 0x000fe20000010000 */
[C---:B------:R-:W-:Y:S04]  /*106a0*/  HMMA.16816.F32.BF16 R28, R52.reuse, R76, R28 ;  /* 0x0000004c341c723c */ /* 0x040fe8000004181c */
[----:B------:R-:W-:Y:S01]  /*106b0*/  FADD.FTZ R62, R87, R62 ;  /* 0x0000003e573e7221 */ /* 0x000fe20000010000 */
[----:B-1----:R-:W-:Y:S03]  /*106c0*/  F2FP.BF16.PACK_AB R69, R64, R3 ;  /* 0x000000034045723e */ /* 0x002fe600000010ff */
[C---:B------:R-:W-:Y:S01]  /*106d0*/  HMMA.16816.F32.BF16 R32, R52.reuse, R78, R32 ;  /* 0x0000004e3420723c */ /* 0x040fe20000041820 */
[----:B------:R-:W-:Y:S03]  /*106e0*/  LDSM.16.MT88.4 R76, [R164+0xec00] ;  /* 0x00ec0000a44c783b */ /* 0x000fe60000004200 */
[----:B--2---:R-:W-:Y:S02]  /*106f0*/  F2FP.BF16.PACK_AB R68, R222, R221 ;  /* 0x000000ddde44723e */ /* 0x004fe400000010ff */
[----:B----4-:R-:W-:Y:S02]  /*10700*/  F2FP.BF16.PACK_AB R71, R189, R60 ;  /* 0x0000003cbd47723e */ /* 0x010fe400000010ff */
[C---:B---3--:R-:W-:Y:S08]  /*10710*/  HMMA.16816.F32.BF16 R36, R52.reuse, R80, R36 ;  /* 0x000000503424723c */ /* 0x048ff00000041824 */
[C---:B------:R-:W-:Y:S08]  /*10720*/  HMMA.16816.F32.BF16 R40, R52.reuse, R82, R40 ;  /* 0x000000523428723c */ /* 0x040ff00000041828 */
[C---:B-----5:R-:W-:Y:S07]  /*10730*/  HMMA.16816.F32.BF16 R44, R52.reuse, R56, R44 ;  /* 0x00000038342c723c */ /* 0x060fee000004182c */
[----:B------:R-:W-:Y:S01]  /*10740*/  FADD.FTZ R56, R92, R85 ;  /* 0x000000555c387221 */ /* 0x000fe20000010000 */
[----:B------:R-:W-:Y:S01]  /*10750*/  HMMA.16816.F32.BF16 R48, R52, R58, R48 ;  /* 0x0000003a3430723c */ /* 0x000fe20000041830 */
[----:B------:R-:W-:Y:S03]  /*10760*/  LDSM.16.MT88.4 R84, [R116+0xcc00] ;  /* 0x00cc00007454783b */ /* 0x000fe60000004200 */
[----:B------:R-:W-:Y:S02]  /*10770*/  FADD.FTZ R57, R93, R62 ;  /* 0x0000003e5d397221 */ /* 0x000fe40000010000 */
[----:B------:R-:W-:Y:S02]  /*10780*/  FADD.FTZ R97, R97, R56 ;  /* 0x0000003861617221 */ /* 0x000fe40000010000 */
[C---:B------:R-:W-:Y:S01]  /*10790*/  HMMA.16816.F32.BF16 R112, R68.reuse, R108, R4 ;  /* 0x0000006c4470723c */ /* 0x040fe20000041804 */
[----:B------:R-:W1:Y:S04]  /*107a0*/  LDSM.16.MT88.4 R92, [R164+0xcc00] ;  /* 0x00cc0000a45c783b */ /* 0x000e680000004200 */
[----:B------:R-:W-:Y:S02]  /*107b0*/  FADD.FTZ R57, R96, R57 ;  /* 0x0000003960397221 */ /* 0x000fe40000010000 */
[----:B------:R-:W-:Y:S01]  /*107c0*/  FADD.FTZ R88, R88, R97 ;  /* 0x0000006158587221 */ /* 0x000fe20000010000 */
[C---:B------:R-:W-:Y:S04]  /*107d0*/  HMMA.16816.F32.BF16 R108, R68.reuse, R110, R8 ;  /* 0x0000006e446c723c */ /* 0x040fe80000041808 */
[----:B------:R-:W-:Y:S02]  /*107e0*/  FADD.FTZ R4, R90, R57 ;  /* 0x000000395a047221 */ /* 0x000fe40000010000 */
[----:B------:R-:W-:Y:S02]  /*107f0*/  FADD.FTZ R88, R91, R88 ;  /* 0x000000585b587221 */ /* 0x000fe40000010000 */
[----:B------:R-:W-:Y:S01]  /*10800*/  FADD.FTZ R4, R99, R4 ;  /* 0x0000000463047221 */ /* 0x000fe20000010000 */
[C---:B------:R-:W-:Y:S03]  /*10810*/  HMMA.16816.F32.BF16 R104, R68.reuse, R100, R12 ;  /* 0x000000644468723c */ /* 0x040fe6000004180c */
[----:B------:R-:W-:Y:S02]  /*10820*/  FADD.FTZ R121, R121, R4 ;  /* 0x0000000479797221 */ /* 0x000fe40000010000 */
[----:B------:R-:W-:Y:S02]  /*10830*/  FADD.FTZ R125, R125, R88 ;  /* 0x000000587d7d7221 */ /* 0x000fe40000010000 */
[----:B------:R-:W-:Y:S01]  /*10840*/  FADD.FTZ R4, R98, R121 ;  /* 0x0000007962047221 */ /* 0x000fe20000010000 */
[C---:B------:R-:W-:Y:S04]  /*10850*/  HMMA.16816.F32.BF16 R100, R68.reuse, R102, R16 ;  /* 0x000000664464723c */ /* 0x040fe80000041810 */
[----:B------:R-:W-:Y:S02]  /*10860*/  FADD.FTZ R129, R129, R4 ;  /* 0x0000000481817221 */ /* 0x000fe40000010000 */
[----:B------:R-:W-:Y:S01]  /*10870*/  FADD.FTZ R124, R124, R125 ;  /* 0x0000007d7c7c7221 */ /* 0x000fe20000010000 */
[----:B------:R-:W2:Y:S01]  /*10880*/  LDSM.16.MT88.4 R4, [R116+0xec00] ;  /* 0x00ec00007404783b */ /* 0x000ea20000004200 */
[----:B------:R-:W-:Y:S04]  /*10890*/  FADD.FTZ R132, R132, R129 ;  /* 0x0000008184847221 */ /* 0x000fe80000010000 */
[----:B------:R-:W-:Y:S02]  /*108a0*/  FADD.FTZ R123, R123, R124 ;  /* 0x0000007c7b7b7221 */ /* 0x000fe40000010000 */
[----:B------:R-:W-:Y:S01]  /*108b0*/  FADD.FTZ R135, R135, R132 ;  /* 0x0000008487877221 */ /* 0x000fe20000010000 */
[C---:B-1----:R-:W-:Y:S03]  /*108c0*/  HMMA.16816.F32.BF16 R96, R68.reuse, R92, R20 ;  /* 0x0000005c4460723c */ /* 0x042fe60000041814 */
[----:B------:R-:W-:Y:S02]  /*108d0*/  FADD.FTZ R123, R126, R123 ;  /* 0x0000007b7e7b7221 */ /* 0x000fe40000010000 */
        /* <DEDUP_REMOVED lines=22> */
[C---:B--2---:R-:W-:Y:S03]  /*10a40*/  HMMA.16816.F32.BF16 R72, R68.reuse, R4, R44 ;  /* 0x000000044448723c */ /* 0x044fe6000004182c */
[----:B------:R-:W-:Y:S01]  /*10a50*/  FADD.FTZ R120, R117, R120 ;  /* 0x0000007875787221 */ /* 0x000fe20000010000 */
[----:B------:R-:W-:Y:S01]  /*10a60*/  MOV R117, R0 ;  /* 0x0000000000757202 */ /* 0x000fe20000000f00 */
[----:B------:R-:W-:Y:S02]  /*10a70*/  FADD.FTZ R8, R145, R8 ;  /* 0x0000000891087221 */ /* 0x000fe40000010000 */
[----:B------:R-:W-:Y:S01]  /*10a80*/  FADD.FTZ R147, R147, R120 ;  /* 0x0000007893937221 */ /* 0x000fe20000010000 */
[----:B------:R-:W-:Y:S04]  /*10a90*/  HMMA.16816.F32.BF16 R68, R68, R6, R48 ;  /* 0x000000064444723c */ /* 0x000fe80000041830 */
[----:B------:R-:W-:Y:S02]  /*10aa0*/  FADD.FTZ R149, R149, R8 ;  /* 0x0000000895957221 */ /* 0x000fe40000010000 */
[----:B------:R-:W-:Y:S02]  /*10ab0*/  FADD.FTZ R148, R148, R147 ;  /* 0x0000009394947221 */ /* 0x000fe40000010000 */
[----:B------:R-:W-:Y:S04]  /*10ac0*/  FADD.FTZ R150, R150, R149 ;  /* 0x0000009596967221 */ /* 0x000fe80000010000 */
[----:B------:R-:W-:Y:S02]  /*10ad0*/  FADD.FTZ R221, R221, R148 ;  /* 0x00000094dddd7221 */ /* 0x000fe40000010000 */
[----:B------:R-:W-:Y:S02]  /*10ae0*/  FADD.FTZ R3, R3, R150 ;  /* 0x0000009603037221 */ /* 0x000fe40000010000 */
[----:B------:R-:W-:Y:S02]  /*10af0*/  FADD.FTZ R222, R222, R221 ;  /* 0x000000dddede7221 */ /* 0x000fe40000010000 */
[----:B------:R-:W-:Y:S02]  /*10b00*/  FADD.FTZ R3, R64, R3 ;  /* 0x0000000340037221 */ /* 0x000fe40000010000 */
[----:B------:R-:W-:Y:S02]  /*10b10*/  FADD.FTZ R223, R223, R222 ;  /* 0x000000dedfdf7221 */ /* 0x000fe40000010000 */
[----:B------:R-:W-:Y:S01]  /*10b20*/  FADD.FTZ R60, R60, R3 ;  /* 0x000000033c3c7221 */ /* 0x000fe20000010000 */
[----:B------:R-:W-:Y:S01]  /*10b30*/  IADD3 R3, R174, -0x1, RZ ;  /* 0xffffffffae037810 */ /* 0x000fe20007ffe0ff */
[----:B------:R-:W-:Y:S02]  /*10b40*/  FADD.FTZ R190, R130, R223 ;  /* 0x000000df82be7221 */ /* 0x000fe40000010000 */
[----:B------:R-:W-:Y:S01]  /*10b50*/  FADD.FTZ R189, R189, R60 ;  /* 0x0000003cbdbd7221 */ /* 0x000fe20000010000 */
[----:B------:R-:W-:Y:S01]  /*10b60*/  MOV R174, R3 ;  /* 0x0000000300ae7202 */ /* 0x000fe20000000f00 */
[----:B------:R-:W-:-:S05]  /*10b70*/  @P0 BRA `(.L_x_770) ;  /* 0xffffbaf000000947 */ /* 0x000fca000383ffff */
.L_x_766:
[----:B------:R-:W1:Y:S01]  /*10b80*/  SHFL.BFLY PT, R3, R190, 0x2, 0x1f ;  /* 0x0c401f00be037f89 */ /* 0x000e6200000e0000 */
[----:B------:R-:W-:Y:S01]  /*10b90*/  MOV R6, 0x3f800000 ;  /* 0x3f80000000067802 */ /* 0x000fe20000000f00 */
[----:B------:R-:W-:Y:S01]  /*10ba0*/  BSSY B0, `(.L_x_771) ;  /* 0x00000c4000007945 */ /* 0x000fe20003800000 */
[----:B------:R-:W-:Y:S01]  /*10bb0*/  MOV R7, 0x3f800000 ;  /* 0x3f80000000077802 */ /* 0x000fe20000000f00 */
[----:B------:R-:W2:Y:S01]  /*10bc0*/  SHFL.BFLY PT, R4, R189, 0x2, 0x1f ;  /* 0x0c401f00bd047f89 */ /* 0x000ea200000e0000 */
[----:B-1----:R-:W-:-:S03]  /*10bd0*/  FADD.FTZ R8, R3, R190 ;  /* 0x000000be03087221 */ /* 0x002fc60000010000 */
[----:B------:R-:W1:Y:S01]  /*10be0*/  S2R R3, SR_TID.X ;  /* 0x0000000000037919 */ /* 0x000e620000002100 */
[----:B--2---:R-:W-:-:S03]  /*10bf0*/  FADD.FTZ R9, R4, R189 ;  /* 0x000000bd04097221 */ /* 0x004fc60000010000 */
[----:B------:R-:W2:Y:S04]  /*10c00*/  SHFL.BFLY PT, R5, R8, 0x1, 0x1f ;  /* 0x0c201f0008057f89 */ /* 0x000ea800000e0000 */
[----:B------:R-:W3:Y:S01]  /*10c10*/  SHFL.BFLY PT, R4, R9, 0x1, 0x1f ;  /* 0x0c201f0009047f89 */ /* 0x000ee200000e0000 */
[----:B--2---:R-:W-:Y:S02]  /*10c20*/  FADD.FTZ R5, R8, R5 ;  /* 0x0000000508057221 */ /* 0x004fe40000010000 */
[----:B---3--:R-:W-:-:S03]  /*10c30*/  FADD.FTZ R4, R9, R4 ;  /* 0x0000000409047221 */ /* 0x008fc60000010000 */
[----:B------:R-:W-:Y:S02]  /*10c40*/  FSETP.NE.FTZ.AND P4, PT, R5, RZ, PT ;  /* 0x000000ff0500720b */ /* 0x000fe40003f95000 */
[----:B------:R-:W-:-:S11]  /*10c50*/  FSETP.NE.FTZ.AND P3, PT, R4, RZ, PT ;  /* 0x000000ff0400720b */ /* 0x000fd60003f75000 */
[----:B------:R-:W2:Y:S08]  /*10c60*/  @P4 MUFU.RCP R6, R5 ;  /* 0x0000000500064308 */ /* 0x000eb00000001000 */
[----:B------:R-:W3:Y:S01]  /*10c70*/  @P3 MUFU.RCP R7, R4 ;  /* 0x0000000400073308 */ /* 0x000ee20000001000 */
[----:B--2---:R-:W-:-:S07]  /*10c80*/  FMUL.FTZ R112, R6, R112 ;  /* 0x0000007006707220 */ /* 0x004fce0000410000 */
[----:B------:R-:W2:Y:S01]  /*10c90*/  @P4 MUFU.LG2 R5, R5 ;  /* 0x0000000500054308 */ /* 0x000ea20000000c00 */
        /* <DEDUP_REMOVED lines=34> */
[----:B-1----:R-:W-:Y:S01]  /*10ec0*/  SHF.R.S32.HI R6, RZ, 0x1f, R3 ;  /* 0x0000001fff067819 */ /* 0x002fe20000011403 */
[----:B---3--:R-:W-:Y:S01]  /*10ed0*/  FMUL.FTZ R115, R7, R115 ;  /* 0x0000007307737220 */ /* 0x008fe20000410000 */
        /* <DEDUP_REMOVED lines=49> */
[----:B--2---:R-:W-:Y:S01]  /*111f0*/  @P4 FMUL.FTZ R5, R5, 0.69314718246459960938 ;  /* 0x3f31721805054820 */ /* 0x004fe20000410000 */
        /* <DEDUP_REMOVED lines=94> */
.L_x_772:
[----:B------:R-:W-:Y:S05]  /*117e0*/  BSYNC B0 ;  /* 0x0000000000007941 */ /* 0x000fea0003800000 */
.L_x_771:
        /* <DEDUP_REMOVED lines=30> */
.L_x_774:
[----:B------:R-:W-:Y:S05]  /*119d0*/  BSYNC B0 ;  /* 0x0000000000007941 */ /* 0x000fea0003800000 */
.L_x_773:
        /* <DEDUP_REMOVED lines=21> */
.L_x_775:
        /* <DEDUP_REMOVED lines=13> */
.L_x_6319:


//--------------------- .text._ZN5flash24flash_fwd_splitkv_kernelI23Flash_fwd_kernel_traitsILi96ELi64ELi128ELi4ELb0ELb0EN7cutlass10bfloat16_tE19Flash_kernel_traitsILi96ELi64ELi128ELi4ES3_EELb1ELb0ELb0ELb0ELb0ELb0ELb0ELb1EEEvNS_16Flash_fwd_paramsE --------------------------
	.section	.text._ZN5flash24flash_fwd_splitkv_kernelI23Flash_fwd_kernel_traitsILi96ELi64ELi128ELi4ELb0ELb0EN7cutlass10bfloat16_tE19Flash_kernel_traitsILi96ELi64ELi128ELi4ES3_EELb1ELb0ELb0ELb0ELb0ELb0ELb0ELb1EEEvNS_16Flash_fwd_paramsE,"ax",@progbits
	.sectioninfo	@"SHI_REGISTERS=216"
	.align	128
        .global         _ZN5flash24flash_fwd_splitkv_kernelI23Flash_fwd_kernel_traitsILi96ELi64ELi128ELi4ELb0ELb0EN7cutlass10bfloat16_tE19Flash_kernel_traitsILi96ELi64ELi128ELi4ES3_EELb1ELb0ELb0ELb0ELb0ELb0ELb0ELb1EEEvNS_16Flash_fwd_paramsE
        .type           _ZN5flash24flash_fwd_splitkv_kernelI23Flash_fwd_kernel_traitsILi96ELi64ELi128ELi4ELb0ELb0EN7cutlass10bfloat16_tE19Flash_kernel_traitsILi96ELi64ELi128ELi4ES3_EELb1ELb0ELb0ELb0ELb0ELb0ELb0ELb1EEEvNS_16Flash_fwd_paramsE,@function
        .size           _ZN5flash24flash_fwd_splitkv_kernelI23Flash_fwd_kernel_traitsILi96ELi64ELi128ELi4ELb0ELb0EN7cutlass10bfloat16_tE19Flash_kernel_traitsILi96ELi64ELi128ELi4ES3_EELb1ELb0ELb0ELb0ELb0ELb0ELb0ELb1EEEvNS_16Flash_fwd_paramsE,(.L_x_6275 - _ZN5flash24flash_fwd_splitkv_kernelI23Flash_fwd_kernel_traitsILi96ELi64ELi128ELi4ELb0ELb0EN7cutlass10bfloat16_tE19Flash_kernel_traitsILi96ELi64ELi128ELi4ES3_EELb1ELb0ELb0ELb0ELb0ELb0ELb0ELb1EEEvNS_16Flash_fwd_paramsE)
        .other          _ZN5flash24flash_fwd_splitkv_kernelI23Flash_fwd_kernel_traitsILi96ELi64ELi128ELi4ELb0ELb0EN7cutlass10bfloat16_tE19Flash_kernel_traitsILi96ELi64ELi128ELi4ES3_EELb1ELb0ELb0ELb0ELb0ELb0ELb0ELb1EEEvNS_16Flash_fwd_paramsE,@"STO_CUDA_ENTRY STV_DEFAULT"
_ZN5flash24flash_fwd_splitkv_kernelI23Flash_fwd_kernel_traitsILi96ELi64ELi128ELi4ELb0ELb0EN7cutlass10bfloat16_tE19Flash_kernel_traitsILi96ELi64ELi128ELi4ES3_EELb1ELb0ELb0ELb0ELb0ELb0ELb0ELb1EEEvNS_16Flash_fwd_paramsE:
.text._ZN5flash24flash_fwd_splitkv_kernelI23Flash_fwd_kernel_traitsILi96ELi64ELi128ELi4ELb0ELb0EN7cutlass10bfloat16_tE19Flash_kernel_traitsILi96ELi64ELi128ELi4ES3_EELb1ELb0ELb0ELb0ELb0ELb0ELb0ELb1EEEvNS_16Flash_fwd_paramsE:
[----:B------:R-:W-:Y:S02]  /*0000*/  MOV R1, c[0x0][0x28] ;  /* 0x00000a0000017a02 */ /* 0x000fe40000000f00 */
[----:B------:R-:W1:Y:S01]  /*0010*/  S2R R199, SR_CTAID.X ;  /* 0x0000000000c77919 */ /* 0x000e620000002500 */
[----:B------:R-:W-:Y:S01]  /*0020*/  ULDC.64 UR4, c[0x0][0x40] ;  /* 0x0000100000047ab9 */ /* 0x000fe20000000a00 */
[----:B------:R-:W-:Y:S01]  /*0030*/  BSSY B4, `(.L_x_776) ;  /* 0x0000007000047945 */ /* 0x000fe20003800000 */
[----:B------:R-:W-:Y:S01]  /*0040*/  UIADD3 UR4, UP0, UR4, 0x160, URZ ;  /* 0x0000016004047890 */ /* 0x000fe2000ff1e03f */
[----:B------:R-:W2:Y:S01]  /*0050*/  S2R R198, SR_CTAID.Y ;  /* 0x0000000000c67919 */ /* 0x000ea20000002600 */
[----:B------:R-:W-:Y:S02]  /*0060*/  MOV R196, 0xa0 ;  /* 0x000000a000c47802 */ /* 0x000fe40000000f00 */
[----:B------:R-:W-:Y:S01]  /*0070*/  UIADD3.X UR5, URZ, UR5, URZ, UP0, !UPT ;  /* 0x000000053f057290 */ /* 0x000fe200087fe43f */
[----:B------:R-:W3:Y:S06]  /*0080*/  S2R R197, SR_CTAID.Z ;  /* 0x0000000000c57919 */ /* 0x000eec0000002700 */
[----:B-123--:R-:W-:Y:S05]  /*0090*/  CALL.REL.NOINC `($_ZN5flash24flash_fwd_splitkv_kernelI23Flash_fwd_kernel_traitsILi96ELi64ELi128ELi4ELb0ELb0EN7cutlass10bfloat16_tE19Flash_kernel_traitsILi96ELi64ELi128ELi4ES3_EELb1ELb0ELb0ELb0ELb0ELb0ELb0ELb1EEEvNS_16Flash_fwd_paramsE$_ZN5flash30compute_attn_1rowblock_splitkvI23Flash_fwd_kernel_traitsILi96ELi64ELi128ELi4ELb0ELb0EN7cutlass10bfloat16_tE19Flash_kernel_traitsILi96ELi64ELi128ELi4ES3_EELb1ELb0ELb0ELb0ELb0ELb0ELb0ELb1ENS_16Flash_fwd_paramsEEEvRKT8_iiiii) ;  /* 0x0000002000007944 */ /* 0x00efea0003c00000 */
[----:B------:R-:W-:Y:S05]  /*00a0*/  BSYNC B4 ;  /* 0x0000000000047941 */ /* 0x000fea0003800000 */
.L_x_776:
[----:B------:R-:W-:Y:S05]  /*00b0*/  EXIT ;  /* 0x000000000000794d */ /* 0x000fea0003800000 */
        .type           $_ZN5flash24flash_fwd_splitkv_kernelI23Flash_fwd_kernel_traitsILi96ELi64ELi128ELi4ELb0ELb0EN7cutlass10bfloat16_tE19Flash_kernel_traitsILi96ELi64ELi128ELi4ES3_EELb1ELb0ELb0ELb0ELb0ELb0ELb0ELb1EEEvNS_16Flash_fwd_paramsE$_ZN5flash30compute_attn_1rowblock_splitkvI23Flash_fwd_kernel_traitsILi96ELi64ELi128ELi4ELb0ELb0EN7cutlass10bfloat16_tE19Flash_kernel_traitsILi96ELi64ELi128ELi4ES3_EELb1ELb0ELb0ELb0ELb0ELb0ELb0ELb1ENS_16Flash_fwd_paramsEEEvRKT8_iiiii,@function
        .size           $_ZN5flash24flash_fwd_splitkv_kernelI23Flash_fwd_kernel_traitsILi96ELi64ELi128ELi4ELb0ELb0EN7cutlass10bfloat16_tE19Flash_kernel_traitsILi96ELi64ELi128ELi4ES3_EELb1ELb0ELb0ELb0ELb0ELb0ELb0ELb1EEEvNS_16Flash_fwd_paramsE$_ZN5flash30compute_attn_1rowblock_splitkvI23Flash_fwd_kernel_traitsILi96ELi64ELi128ELi4ELb0ELb0EN7cutlass10bfloat16_tE19Flash_kernel_traitsILi96ELi64ELi128ELi4ES3_EELb1ELb0ELb0ELb0ELb0ELb0ELb0ELb1ENS_16Flash_fwd_paramsEEEvRKT8_iiiii,($__internal_14_$__cuda_sm70_shflsync_bfly_p - $_ZN5flash24flash_fwd_splitkv_kernelI23Flash_fwd_kernel_traitsILi96ELi64ELi128ELi4ELb0ELb0EN7cutlass10bfloat16_tE19Flash_kernel_traitsILi96ELi64ELi128ELi4ES3_EELb1ELb0ELb0ELb0ELb0ELb0ELb0ELb1EEEvNS_16Flash_fwd_paramsE$_ZN5flash30compute_attn_1rowblock_splitkvI23Flash_fwd_kernel_traitsILi96ELi64ELi128ELi4ELb0ELb0EN7cutlass10bfloat16_tE19Flash_kernel_traitsILi96ELi64ELi128ELi4ES3_EELb1ELb0ELb0ELb0ELb0ELb0ELb0ELb1ENS_16Flash_fwd_paramsEEEvRKT8_iiiii)
$_ZN5flash24flash_fwd_splitkv_kernelI23Flash_fwd_kernel_traitsILi96ELi64ELi128ELi4ELb0ELb0EN7cutlass10bfloat16_tE19Flash_kernel_traitsILi96ELi64ELi128ELi4ES3_EELb1ELb0ELb0ELb0ELb0ELb0ELb0ELb1EEEvNS_16Flash_fwd_paramsE$_ZN5flash30compute_attn_1rowblock_splitkvI23Flash_fwd_kernel_traitsILi96ELi64ELi128ELi4ELb0ELb0EN7cutlass10bfloat16_tE19Flash_kernel_traitsILi96ELi64ELi128ELi4ES3_EELb1ELb0ELb0ELb0ELb0ELb0ELb0ELb1ENS_16Flash_fwd_paramsEEEvRKT8_iiiii:
[----:B------:R-:W-:Y:S02]  /*00c0*/  IMAD.U32 R118, RZ, RZ, UR4 ;  /* 0x00000004ff767e24 */ /* 0x000fe4000f8e00ff */
[----:B------:R-:W-:Y:S01]  /*00d0*/  IMAD.U32 R119, RZ, RZ, UR5 ;  /* 0x00000005ff777e24 */ /* 0x000fe2000f8e00ff */
[----:B------:R-:W-:-:S04]  /*00e0*/  ULDC.64 UR4, c[0x0][0x118] ;  /* 0x0000460000047ab9 */ /* 0x000fc80000000a00 */
[----:B------:R-:W2:Y:S04]  /*00f0*/  LD.E.64 R2, [R118.64+0xe0] ;  /* 0x0000e00476027980 */ /* 0x000ea8000c101b00 */
[----:B------:R-:W3:Y:S01]  /*0100*/  LD.E.64 R4, [R118.64+0xe8] ;  /* 0x0000e80476047980 */ /* 0x000ee2000c101b00 */
[----:B------:R-:W-:Y:S02]  /*0110*/  MOV R202, 0xffffffff ;  /* 0xffffffff00ca7802 */ /* 0x000fe40000000f00 */
[----:B--2---:R-:W-:-:S04]  /*0120*/  ISETP.NE.U32.AND P1, PT, R2, RZ, PT ;  /* 0x000000ff0200720c */ /* 0x004fc80003f25070 */
[----:B------:R-:W-:Y:S01]  /*0130*/  ISETP.NE.AND.EX P1, PT, R3, RZ, PT, P1 ;  /* 0x000000ff0300720c */ /* 0x000fe20003f25310 */
[----:B------:R-:W-:-:S12]  /*0140*/  IMAD.WIDE R2, R198, 0x4, R2 ;  /* 0x00000004c6027825 */ /* 0x000fd800078e0202 */
[----:B------:R1:W5:Y:S01]  /*0150*/  @P1 LD.E R202, [R2.64] ;  /* 0x0000000402ca1980 */ /* 0x000362000c101900 */
[----:B---3--:R-:W-:Y:S01]  /*0160*/  ISETP.NE.U32.AND P0, PT, R4, RZ, PT ;  /* 0x000000ff0400720c */ /* 0x008fe20003f05070 */
[----:B------:R-:W-:Y:S01]  /*0170*/  BSSY B0, `(.L_x_777) ;  /* 0x0000009000007945 */ /* 0x000fe20003800000 */
[----:B------:R-:W-:Y:S02]  /*0180*/  IMAD.MOV.U32 R15, RZ, RZ, -0x1 ;  /* 0xffffffffff0f7424 */ /* 0x000fe400078e00ff */
[----:B------:R-:W-:Y:S01]  /*0190*/  ISETP.NE.AND.EX P0, PT, R5, RZ, PT, P0 ;  /* 0x000000ff0500720c */ /* 0x000fe20003f05300 */
[----:B------:R-:W-:-:S12]  /*01a0*/  IMAD.WIDE R4, R198, 0x4, R4 ;  /* 0x00000004c6047825 */ /* 0x000fd800078e0204 */
[----:B------:R-:W-:Y:S05]  /*01b0*/  @!P0 BRA `(.L_x_778) ;  /* 0x0000004000008947 */ /* 0x000fea0003800000 */
[----:B------:R-:W2:Y:S02]  /*01c0*/  LD.E.U8 R0, [R118.64+0x1b2] ;  /* 0x0001b20476007980 */ /* 0x000ea4000c101100 */
[----:B--2---:R-:W-:-:S13]  /*01d0*/  ISETP.NE.AND P2, PT, R0, RZ, PT ;  /* 0x000000ff0000720c */ /* 0x004fda0003f45270 */
[----:B------:R-:W-:Y:S05]  /*01e0*/  @!P2 BRA `(.L_x_778) ;  /* 0x000000100000a947 */ /* 0x000fea0003800000 */
[----:B------:R2:W5:Y:S02]  /*01f0*/  LD.E R15, [R4.64] ;  /* 0x00000004040f7980 */ /* 0x000564000c101900 */
.L_x_778:
[----:B------:R-:W-:Y:S05]  /*0200*/  BSYNC B0 ;  /* 0x0000000000007941 */ /* 0x000fea0003800000 */
.L_x_777:
[----:B------:R-:W3:Y:S04]  /*0210*/  LD.E.64 R12, [R118.64+0xf0] ;  /* 0x0000f004760c7980 */ /* 0x000ee8000c101b00 */
[----:B-1----:R-:W4:Y:S01]  /*0220*/  @P1 LD.E R3, [R2.64+0x4] ;  /* 0x0000040402031980 */ /* 0x002f22000c101900 */
[----:B------:R-:W-:Y:S01]  /*0230*/  IMAD.MOV.U32 R14, RZ, RZ, RZ ;  /* 0x000000ffff0e7224 */ /* 0x000fe200078e00ff */
[----:B---3--:R-:W-:-:S04]  /*0240*/  ISETP.NE.U32.AND P5, PT, R12, RZ, PT ;  /* 0x000000ff0c00720c */ /* 0x008fc80003fa5070 */
[----:B------:R-:W-:Y:S01]  /*0250*/  ISETP.NE.AND.EX P5, PT, R13, RZ, PT, P5 ;  /* 0x000000ff0d00720c */ /* 0x000fe20003fa5350 */
[----:B------:R-:W-:Y:S01]  /*0260*/  IMAD.WIDE R12, R198, 0x4, R12 ;  /* 0x00000004c60c7825 */ /* 0x000fe200078e020c */
[----:B----45:R-:W-:-:S06]  /*0270*/  @P1 IADD3 R200, -R202, R3, RZ ;  /* 0x00000003cac81210 */ /* 0x030fcc0007ffe1ff */
[----:B------:R1:W5:Y:S05]  /*0280*/  @!P1 LD.E R200, [R118.64+0xb4] ;  /* 0x0000b40476c89980 */ /* 0x00036a000c101900 */
[----:B------:R1:W5:Y:S01]  /*0290*/  @P5 LD.E R14, [R12.64] ;  /* 0x000000040c0e5980 */ /* 0x000362000c101900 */
[----:B------:R-:W-:Y:S01]  /*02a0*/  BSSY B0, `(.L_x_779) ;  /* 0x0000009000007945 */ /* 0x000fe20003800000 */
[----:B------:R-:W-:Y:S05]  /*02b0*/  @!P0 BRA `(.L_x_780) ;  /* 0x0000006000008947 */ /* 0x000fea0003800000 */
[----:B------:R-:W3:Y:S02]  /*02c0*/  LD.E.U8 R0, [R118.64+0x1b2] ;  /* 0x0001b20476007980 */ /* 0x000ee4000c101100 */
[----:B---3--:R-:W-:-:S13]  /*02d0*/  ISETP.NE.AND P0, PT, R0, RZ, PT ;  /* 0x000000ff0000720c */ /* 0x008fda0003f05270 */
[----:B------:R-:W3:Y:S02]  /*02e0*/  @P0 LD.E R0, [R4.64+0x4] ;  /* 0x0000040404000980 */ /* 0x000ee4000c101900 */
[----:B---3--:R-:W-:-:S06]  /*02f0*/  @P0 IADD3 R3, R0, -R15, RZ ;  /* 0x8000000f00030210 */ /* 0x008fcc0007ffe0ff */
[----:B------:R3:W5:Y:S01]  /*0300*/  @!P0 LD.E R3, [R4.64] ;  /* 0x0000000404038980 */ /* 0x000762000c101900 */
[----:B------:R-:W-:Y:S05]  /*0310*/  BRA `(.L_x_781) ;  /* 0x0000001000007947 */ /* 0x000fea0003800000 */
.L_x_780:
[----:B------:R3:W5:Y:S02]  /*0320*/  LD.E R3, [R118.64+0xb8] ;  /* 0x0000b80476037980 */ /* 0x000764000c101900 */
.L_x_781:
[----:B------:R-:W-:Y:S05]  /*0330*/  BSYNC B0 ;  /* 0x0000000000007941 */ /* 0x000fea0003800000 */
.L_x_779:
[----:B--23--:R-:W2:Y:S01]  /*0340*/  LD.E.64 R4, [R118.64+0xf8] ;  /* 0x0000f80476047980 */ /* 0x00cea2000c101b00 */
[----:B------:R-:W-:Y:S01]  /*0350*/  BSSY B1, `(.L_x_782) ;  /* 0x0000012000017945 */ /* 0x000fe20003800000 */
[----:B-----5:R-:W-:Y:S01]  /*0360*/  IMAD.IADD R80, R3, 0x1, -R14 ;  /* 0x0000000103507824 */ /* 0x020fe200078e0a0e */
[----:B--2---:R-:W-:-:S04]  /*0370*/  ISETP.NE.U32.AND P0, PT, R4, RZ, PT ;  /* 0x000000ff0400720c */ /* 0x004fc80003f05070 */
[----:B------:R-:W-:-:S13]  /*0380*/  ISETP.NE.AND.EX P0, PT, R5, RZ, PT, P0 ;  /* 0x000000ff0500720c */ /* 0x000fda0003f05300 */
[----:B------:R-:W-:Y:S05]  /*0390*/  @!P0 BRA `(.L_x_783) ;  /* 0x0000004000008947 */ /* 0x000fea0003800000 */
[----:B------:R-:W-:-:S05]  /*03a0*/  IMAD.WIDE R4, R198, 0x4, R4 ;  /* 0x00000004c6047825 */ /* 0x000fca00078e0204 */
[----:B------:R-:W2:Y:S02]  /*03b0*/  LD.E R65, [R4.64] ;  /* 0x0000000404417980 */ /* 0x000ea4000c101900 */
[----:B--2---:R-:W-:Y:S01]  /*03c0*/  IADD3 R65, R65, -R14, RZ ;  /* 0x8000000e41417210 */ /* 0x004fe20007ffe0ff */
[----:B------:R-:W-:Y:S05]  /*03d0*/  BRA `(.L_x_784) ;  /* 0x0000009000007947 */ /* 0x000fea0003800000 */
.L_x_783:
[----:B------:R-:W2:Y:S01]  /*03e0*/  LD.E.64 R2, [R118.64+0x108] ;  /* 0x0001080476027980 */ /* 0x000ea2000c101b00 */
[----:B------:R-:W-:Y:S01]  /*03f0*/  BSSY B0, `(.L_x_785) ;  /* 0x0000006000007945 */ /* 0x000fe20003800000 */
[----:B------:R-:W-:Y:S01]  /*0400*/  IMAD.MOV.U32 R65, RZ, RZ, RZ ;  /* 0x000000ffff417224 */ /* 0x000fe200078e00ff */
[----:B--2---:R-:W-:-:S04]  /*0410*/  ISETP.NE.U32.AND P0, PT, R2, RZ, PT ;  /* 0x000000ff0200720c */ /* 0x004fc80003f05070 */
[----:B------:R-:W-:-:S13]  /*0420*/  ISETP.NE.AND.EX P0, PT, R3, RZ, PT, P0 ;  /* 0x000000ff0300720c */ /* 0x000fda0003f05300 */
[----:B------:R-:W-:Y:S05]  /*0430*/  @!P0 BRA `(.L_x_786) ;  /* 0x0000001000008947 */ /* 0x000fea0003800000 */
[----:B------:R2:W5:Y:S02]  /*0440*/  LD.E R65, [R118.64+0xbc] ;  /* 0x0000bc0476417980 */ /* 0x000564000c101900 */
.L_x_786:
[----:B------:R-:W-:Y:S05]  /*0450*/  BSYNC B0 ;  /* 0x0000000000007941 */ /* 0x000fea0003800000 */
.L_x_785:
[----:B-----5:R-:W-:Y:S02]  /*0460*/  IADD3 R65, R80, R65, RZ ;  /* 0x0000004150417210 */ /* 0x020fe40007ffe0ff */
.L_x_784:
[----:B------:R-:W-:Y:S05]  /*0470*/  BSYNC B1 ;  /* 0x0000000000017941 */ /* 0x000fea0003800000 */
.L_x_782:
[----:B------:R-:W-:Y:S01]  /*0480*/  IMAD.SHL.U32 R71, R199, 0x40, RZ ;  /* 0x00000040c7477824 */ /* 0x000fe200078e00ff */
[----:B------:R-:W-:Y:S01]  /*0490*/  MOV R2, R196 ;  /* 0x000000c400027202 */ /* 0x000fe20000000f00 */
[----:B------:R-:W-:-:S03]  /*04a0*/  IMAD.MOV.U32 R3, RZ, RZ, 0x0 ;  /* 0x00000000ff037424 */ /* 0x000fc600078e00ff */
[----:B------:R-:W-:-:S13]  /*04b0*/  ISETP.GT.AND P0, PT, R200, R71, PT ;  /* 0x00000047c800720c */ /* 0x000fda0003f04270 */
[----:B------:R-:W-:Y:S05]  /*04c0*/  @!P0 RET.REL.NODEC R2 `(_ZN5flash24flash_fwd_splitkv_kernelI23Flash_fwd_kernel_traitsILi96ELi64ELi128ELi4ELb0ELb0EN7cutlass10bfloat16_tE19Flash_kernel_traitsILi96ELi64ELi128ELi4ES3_EELb1ELb0ELb0ELb0ELb0ELb0ELb0ELb1EEEvNS_16Flash_fwd_paramsE) ;  /* 0xfffffb3002008950 */ /* 0x000fea0003c3ffff */
[----:B------:R-:W3:Y:S04]  /*04d0*/  LD.E R7, [R118.64+0xb8] ;  /* 0x0000b80476077980 */ /* 0x000ee8000c101900 */
[----:B------:R-:W4:Y:S01]  /*04e0*/  LD.E R0, [R118.64+0x188] ;  /* 0x0001880476007980 */ /* 0x000f22000c101900 */
[----:B------:R-:W-:Y:S02]  /*04f0*/  IADD3 R3, -R200, 0xbf, R71 ;  /* 0x000000bfc8037810 */ /* 0x000fe40007ffe147 */
[----:B------:R-:W-:Y:S01]  /*0500*/  IADD3 R5, R65, 0x7f, RZ ;  /* 0x0000007f41057810 */ /* 0x000fe20007ffe0ff */
[----:B------:R-:W1:Y:S03]  /*0510*/  S2R R64, SR_TID.X ;  /* 0x0000000000407919 */ /* 0x000e660000002100 */
[----:B------:R-:W-:-:S04]  /*0520*/  SHF.R.S32.HI R2, RZ, 0x1f, R5 ;  /* 0x0000001fff027819 */ /* 0x000fc80000011405 */
[----:B------:R-:W-:-:S04]  /*0530*/  LEA.HI R2, R2, R5, RZ, 0x7 ;  /* 0x0000000502027211 */ /* 0x000fc800078f38ff */
[----:B------:R-:W-:Y:S02]  /*0540*/  SHF.R.S32.HI R2, RZ, 0x7, R2 ;  /* 0x00000007ff027819 */ /* 0x000fe40000011402 */
[----:B---3--:R-:W-:Y:S02]  /*0550*/  IADD3 R7, R7, 0x7f, RZ ;  /* 0x0000007f07077810 */ /* 0x008fe40007ffe0ff */
[----:B----4-:R-:W-:Y:S02]  /*0560*/  IADD3 R3, R0, R3, R65 ;  /* 0x0000000300037210 */ /* 0x010fe40007ffe041 */
[----:B------:R-:W-:Y:S02]  /*0570*/  SHF.R.S32.HI R4, RZ, 0x1f, R7 ;  /* 0x0000001fff047819 */ /* 0x000fe40000011407 */
[----:B------:R-:W-:Y:S02]  /*0580*/  SHF.R.S32.HI R0, RZ, 0x1f, R3 ;  /* 0x0000001fff007819 */ /* 0x000fe40000011403 */
[----:B------:R-:W-:-:S02]  /*0590*/  LEA.HI R4, R4, R7, RZ, 0x7 ;  /* 0x0000000704047211 */ /* 0x000fc400078f38ff */
[----:B------:R-:W-:Y:S02]  /*05a0*/  LEA.HI R0, R0, R3, RZ, 0x7 ;  /* 0x0000000300007211 */ /* 0x000fe400078f38ff */
[----:B------:R-:W-:Y:S02]  /*05b0*/  SHF.R.S32.HI R3, RZ, 0x7, R4 ;  /* 0x00000007ff037819 */ /* 0x000fe40000011404 */
[----:B------:R-:W-:Y:S02]  /*05c0*/  SHF.R.S32.HI R0, RZ, 0x7, R0 ;  /* 0x00000007ff007819 */ /* 0x000fe40000011400 */
[----:B------:R-:W-:-:S04]  /*05d0*/  IMNMX R3, R3, R2, PT ;  /* 0x0000000203037217 */ /* 0x000fc80003800200 */
[----:B------:R-:W-:-:S04]  /*05e0*/  IMNMX R51, R3, R0, PT ;  /* 0x0000000003337217 */ /* 0x000fc80003800200 */
[----:B------:R-:W-:-:S13]  /*05f0*/  ISETP.GT.AND P0, PT, R51, RZ, PT ;  /* 0x000000ff3300720c */ /* 0x000fda0003f04270 */
[----:B------:R-:W-:Y:S05]  /*0600*/  @P0 BRA `(.L_x_787) ;  /* 0x000005e000000947 */ /* 0x000fea0003800000 */
[----:B-1----:R-:W-:Y:S01]  /*0610*/  ISETP.NE.AND P0, PT, R202, -0x1, PT ;  /* 0xffffffffca00780c */ /* 0x002fe20003f05270 */
[----:B------:R-:W3:Y:S04]  /*0620*/  LD.E.64 R14, [R118.64+0x88] ;  /* 0x00008804760e7980 */ /* 0x000ee8000c101b00 */
[----:B------:R-:W4:Y:S04]  /*0630*/  LD.E.64 R4, [R118.64+0x90] ;  /* 0x0000900476047980 */ /* 0x000f28000c101b00 */
[----:B--2---:R-:W2:Y:S04]  /*0640*/  LD.E R3, [R118.64+0x60] ;  /* 0x0000600476037980 */ /* 0x004ea8000c101900 */
[----:B------:R-:W2:Y:S04]  /*0650*/  @!P0 LD.E.64 R12, [R118.64+0x80] ;  /* 0x00008004760c8980 */ /* 0x000ea8000c101b00 */
[----:B------:R-:W4:Y:S04]  /*0660*/  LD.E R0, [R118.64+0xb4] ;  /* 0x0000b40476007980 */ /* 0x000f28000c101900 */
[----:B------:R1:W5:Y:S04]  /*0670*/  LD.E R2, [R118.64+0xc0] ;  /* 0x0000c00476027980 */ /* 0x000368000c101900 */
[----:B------:R1:W5:Y:S04]  /*0680*/  LD.E.64 R10, [R118.64+0x70] ;  /* 0x00007004760a7980 */ /* 0x000368000c101b00 */
[----:B------:R1:W5:Y:S01]  /*0690*/  LD.E.64 R18, [R118.64+0xa0] ;  /* 0x0000a00476127980 */ /* 0x000362000c101b00 */
[----:B------:R-:W-:-:S04]  /*06a0*/  SHF.R.S32.HI R7, RZ, 0x1f, R64 ;  /* 0x0000001fff077819 */ /* 0x000fc80000011440 */
[----:B------:R-:W-:-:S04]  /*06b0*/  LEA.HI R6, R7, R64, RZ, 0x2 ;  /* 0x0000004007067211 */ /* 0x000fc800078f10ff */
[----:B------:R-:W-:-:S05]  /*06c0*/  LOP3.LUT R7, R6, 0xfffffffc, RZ, 0xc0, !PT ;  /* 0xfffffffc06077812 */ /* 0x000fca00078ec0ff */
[----:B------:R-:W-:Y:S01]  /*06d0*/  IMAD.IADD R64, R64, 0x1, -R7 ;  /* 0x0000000140407824 */ /* 0x000fe200078e0a07 */
[----:B------:R-:W-:-:S04]  /*06e0*/  @!P0 SHF.R.S32.HI R8, RZ, 0x1f, R198 ;  /* 0x0000001fff088819 */ /* 0x000fc800000114c6 */
[----:B------:R-:W-:-:S04]  /*06f0*/  SHF.L.U32 R20, R64, 0x3, RZ ;  /* 0x0000000340147819 */ /* 0x000fc800000006ff */
[----:B------:R-:W-:Y:S02]  /*0700*/  SHF.R.S32.HI R21, RZ, 0x1f, R20 ;  /* 0x0000001fff157819 */ /* 0x000fe40000011414 */
[----:B------:R-:W-:Y:S01]  /*0710*/  IADD3 R200, -R71, R200, RZ ;  /* 0x000000c847c87210 */ /* 0x000fe20007ffe1ff */
[----:B------:R-:W-:Y:S01]  /*0720*/  BSSY B0, `(.L_x_788) ;  /* 0x0000029000007945 */ /* 0x000fe20003800000 */
[-C--:B---3--:R-:W-:Y:S02]  /*0730*/  @P0 IMAD R7, R15, R202.reuse, RZ ;  /* 0x000000ca0f070224 */ /* 0x088fe400078e02ff */
[----:B------:R-:W-:-:S04]  /*0740*/  @P0 IMAD.WIDE.U32 R16, R14, R202, RZ ;  /* 0x000000ca0e100225 */ /* 0x000fc800078e00ff */
[----:B------:R-:W-:-:S04]  /*0750*/  IMAD.WIDE.U32 R22, R71, R14, R20 ;  /* 0x0000000e47167225 */ /* 0x000fc800078e0014 */
[-C--:B--2---:R-:W-:Y:S02]  /*0760*/  @!P0 IMAD R9, R13, R198.reuse, RZ ;  /* 0x000000c60d098224 */ /* 0x084fe400078e02ff */
[----:B------:R-:W-:-:S04]  /*0770*/  @!P0 IMAD.WIDE.U32 R24, R12, R198, RZ ;  /* 0x000000c60c188225 */ /* 0x000fc800078e00ff */
[----:B------:R-:W-:Y:S01]  /*0780*/  @!P0 IMAD R8, R12, R8, R9 ;  /* 0x000000080c088224 */ /* 0x000fe200078e0209 */
[----:B------:R-:W-:Y:S01]  /*0790*/  SHF.R.S32.HI R12, RZ, 0x1f, R71 ;  /* 0x0000001fff0c7819 */ /* 0x000fe20000011447 */
[----:B------:R-:W-:Y:S01]  /*07a0*/  IMAD R9, R15, R71, RZ ;  /* 0x000000470f097224 */ /* 0x000fe200078e02ff */
[----:B------:R-:W-:Y:S01]  /*07b0*/  @!P0 MOV R16, R24 ;  /* 0x0000001800108202 */ /* 0x000fe20000000f00 */
[----:B------:R-:W-:Y:S02]  /*07c0*/  @P0 IMAD.IADD R7, R17, 0x1, R7 ;  /* 0x0000000111070824 */ /* 0x000fe400078e0207 */
[----:B------:R-:W-:Y:S02]  /*07d0*/  IMAD R12, R14, R12, R9 ;  /* 0x0000000c0e0c7224 */ /* 0x000fe400078e0209 */
[----:B------:R-:W-:Y:S01]  /*07e0*/  @!P0 IMAD.IADD R7, R25, 0x1, R8 ;  /* 0x0000000119078824 */ /* 0x000fe200078e0208 */
[----:B------:R-:W-:Y:S02]  /*07f0*/  IADD3 R16, P0, R16, R22, RZ ;  /* 0x0000001610107210 */ /* 0x000fe40007f1e0ff */
[----:B------:R-:W-:-:S02]  /*0800*/  SHF.R.S32.HI R9, RZ, 0x2, R6 ;  /* 0x00000002ff097819 */ /* 0x000fc40000011406 */
[----:B------:R-:W-:Y:S02]  /*0810*/  IADD3.X R17, R7, R23, R12, P0, !PT ;  /* 0x0000001707117210 */ /* 0x000fe400007fe40c */
[----:B------:R-:W-:Y:S01]  /*0820*/  ISETP.GE.AND P0, PT, R9, R200, PT ;  /* 0x000000c80900720c */ /* 0x000fe20003f06270 */
[----:B----4-:R-:W-:Y:S01]  /*0830*/  IMAD R5, R5, R197, RZ ;  /* 0x000000c505057224 */ /* 0x010fe200078e02ff */
[--C-:B------:R-:W-:Y:S01]  /*0840*/  SHF.R.S32.HI R7, RZ, 0x1f, R197.reuse ;  /* 0x0000001fff077819 */ /* 0x100fe200000114c5 */
[----:B------:R-:W-:Y:S02]  /*0850*/  IMAD R3, R198, R3, R197 ;  /* 0x00000003c6037224 */ /* 0x000fe400078e02c5 */
[----:B------:R-:W-:-:S04]  /*0860*/  IMAD.WIDE.U32 R16, R197, R4, R16 ;  /* 0x00000004c5107225 */ /* 0x000fc800078e0010 */
[----:B------:R-:W-:Y:S01]  /*0870*/  IMAD R5, R4, R7, R5 ;  /* 0x0000000704057224 */ /* 0x000fe200078e0205 */
[----:B------:R-:W-:Y:S01]  /*0880*/  IADD3 R13, R20, 0x20, RZ ;  /* 0x00000020140d7810 */ /* 0x000fe20007ffe0ff */
[----:B------:R-:W-:Y:S01]  /*0890*/  IMAD R0, R0, R3, R71 ;  /* 0x0000000300007224 */ /* 0x000fe200078e0247 */
[----:B------:R-:W-:Y:S01]  /*08a0*/  SHF.R.S32.HI R3, RZ, 0x1f, R9 ;  /* 0x0000001fff037819 */ /* 0x000fe20000011409 */
[----:B------:R-:W-:Y:S01]  /*08b0*/  IMAD.IADD R25, R17, 0x1, R5 ;  /* 0x0000000111197824 */ /* 0x000fe200078e0205 */
[----:B------:R-:W-:Y:S01]  /*08c0*/  IADD3 R7, R20, 0x40, RZ ;  /* 0x0000004014077810 */ /* 0x000fe20007ffe0ff */
[----:B------:R-:W-:Y:S05]  /*08d0*/  @P0 BRA `(.L_x_789) ;  /* 0x000000d000000947 */ /* 0x000fea0003800000 */
[----:B-1----:R-:W-:Y:S01]  /*08e0*/  IMAD R4, R15, R9, RZ ;  /* 0x000000090f047224 */ /* 0x002fe200078e02ff */
[-C--:B-----5:R-:W-:Y:S01]  /*08f0*/  ISETP.GE.AND P3, PT, R20, R2.reuse, PT ;  /* 0x000000021400720c */ /* 0x0a0fe20003f66270 */
[----:B------:R-:W-:Y:S01]  /*0900*/  IMAD.MOV.U32 R24, RZ, RZ, R16 ;  /* 0x000000ffff187224 */ /* 0x000fe200078e0010 */
[-C--:B------:R-:W-:Y:S01]  /*0910*/  ISETP.GE.AND P2, PT, R13, R2.reuse, PT ;  /* 0x000000020d00720c */ /* 0x080fe20003f46270 */
[C---:B------:R-:W-:Y:S01]  /*0920*/  IMAD R4, R14.reuse, R3, R4 ;  /* 0x000000030e047224 */ /* 0x040fe200078e0204 */
[----:B------:R-:W-:Y:S01]  /*0930*/  ISETP.GE.AND P1, PT, R7, R2, PT ;  /* 0x000000020700720c */ /* 0x000fe20003f26270 */
[----:B------:R-:W-:-:S04]  /*0940*/  IMAD.WIDE.U32 R22, R14, R9, R24 ;  /* 0x000000090e167225 */ /* 0x000fc800078e0018 */
[----:B------:R-:W-:Y:S01]  /*0950*/  IMAD.IADD R5, R23, 0x1, R4 ;  /* 0x0000000117057824 */ /* 0x000fe200078e0204 */
[----:B------:R-:W-:-:S04]  /*0960*/  LEA R4, P0, R22, R10, 0x1 ;  /* 0x0000000a16047211 */ /* 0x000fc800078008ff */
[----:B------:R-:W-:-:S05]  /*0970*/  LEA.HI.X R5, R22, R11, R5, 0x1, P0 ;  /* 0x0000000b16057211 */ /* 0x000fca00000f0c05 */
[----:B------:R1:W-:Y:S04]  /*0980*/  @!P3 ST.E.128 [R4.64], RZ ;  /* 0x000000ff0400b985 */ /* 0x0003e8000c101d04 */
[----:B------:R1:W-:Y:S04]  /*0990*/  @!P2 ST.E.128 [R4.64+0x40], RZ ;  /* 0x000040ff0400a985 */ /* 0x0003e8000c101d04 */
[----:B------:R1:W-:Y:S02]  /*09a0*/  @!P1 ST.E.128 [R4.64+0x80], RZ ;  /* 0x000080ff04009985 */ /* 0x0003e4000c101d04 */
.L_x_789:
[----:B-1----:R-:W-:Y:S05]  /*09b0*/  BSYNC B0 ;  /* 0x0000000000007941 */ /* 0x002fea0003800000 */
.L_x_788:
[----:B------:R-:W-:Y:S01]  /*09c0*/  IADD3 R23, R9, 0x20, RZ ;  /* 0x0000002009177810 */ /* 0x000fe20007ffe0ff */
[----:B------:R-:W-:Y:S03]  /*09d0*/  BSSY B0, `(.L_x_790) ;  /* 0x0000012000007945 */ /* 0x000fe60003800000 */
[----:B------:R-:W-:-:S13]  /*09e0*/  ISETP.GE.AND P0, PT, R23, R200, PT ;  /* 0x000000c81700720c */ /* 0x000fda0003f06270 */
[----:B------:R-:W-:Y:S05]  /*09f0*/  @P0 BRA `(.L_x_791) ;  /* 0x000000f000000947 */ /* 0x000fea0003800000 */
[----:B------:R-:W-:Y:S01]  /*0a00*/  IADD3 R17, P0, R9, 0x20, RZ ;  /* 0x0000002009117810 */ /* 0x000fe20007f1e0ff */
[----:B------:R-:W-:Y:S01]  /*0a10*/  IMAD.MOV.U32 R24, RZ, RZ, R16 ;  /* 0x000000ffff187224 */ /* 0x000fe200078e0010 */
[-C--:B-----5:R-:W-:Y:S02]  /*0a20*/  ISETP.GE.AND P2, PT, R20, R2.reuse, PT ;  /* 0x000000021400720c */ /* 0x0a0fe40003f46270 */
[-C--:B------:R-:W-:Y:S01]  /*0a30*/  ISETP.GE.AND P1, PT, R13, R2.reuse, PT ;  /* 0x000000020d00720c */ /* 0x080fe20003f26270 */
[----:B------:R-:W-:Y:S01]  /*0a40*/  IMAD.X R5, RZ, RZ, R3, P0 ;  /* 0x000000ffff057224 */ /* 0x000fe200000e0603 */
[----:B------:R-:W-:Y:S01]  /*0a50*/  ISETP.GE.AND P0, PT, R7, R2, PT ;  /* 0x000000020700720c */ /* 0x000fe20003f06270 */
[----:B------:R-:W-:-:S04]  /*0a60*/  IMAD.WIDE.U32 R24, R14, R17, R24 ;  /* 0x000000110e187225 */ /* 0x000fc800078e0018 */
[----:B------:R-:W-:Y:S01]  /*0a70*/  IMAD R5, R5, R14, RZ ;  /* 0x0000000e05057224 */ /* 0x000fe200078e02ff */
[----:B------:R-:W-:-:S03]  /*0a80*/  LEA R4, P3, R24, R10, 0x1 ;  /* 0x0000000a18047211 */ /* 0x000fc600078608ff */
[----:B------:R-:W-:-:S04]  /*0a90*/  IMAD R5, R15, R17, R5 ;  /* 0x000000110f057224 */ /* 0x000fc800078e0205 */
[----:B------:R-:W-:-:S05]  /*0aa0*/  IMAD.IADD R5, R25, 0x1, R5 ;  /* 0x0000000119057824 */ /* 0x000fca00078e0205 */
[----:B------:R-:W-:-:S05]  /*0ab0*/  LEA.HI.X R5, R24, R11, R5, 0x1, P3 ;  /* 0x0000000b18057211 */ /* 0x000fca00018f0c05 */
[----:B------:R1:W-:Y:S04]  /*0ac0*/  @!P2 ST.E.128 [R4.64], RZ ;  /* 0x000000ff0400a985 */ /* 0x0003e8000c101d04 */
[----:B------:R1:W-:Y:S04]  /*0ad0*/  @!P1 ST.E.128 [R4.64+0x40], RZ ;  /* 0x000040ff04009985 */ /* 0x0003e8000c101d04 */
[----:B------:R1:W-:Y:S02]  /*0ae0*/  @!P0 ST.E.128 [R4.64+0x80], RZ ;  /* 0x000080ff04008985 */ /* 0x0003e4000c101d04 */
.L_x_791:
[----:B------:R-:W-:Y:S05]  /*0af0*/  BSYNC B0 ;  /* 0x0000000000007941 */ /* 0x000fea0003800000 */
.L_x_790:
[----:B------:R-:W-:Y:S01]  /*0b00*/  ISETP.NE.AND P2, PT, R64, RZ, PT ;  /* 0x000000ff4000720c */ /* 0x000fe20003f45270 */
[----:B------:R-:W-:-:S03]  /*0b10*/  IMAD.MOV.U32 R197, RZ, RZ, 0x0 ;  /* 0x00000000ffc57424 */ /* 0x000fc600078e00ff */
[-C--:B------:R-:W-:Y:S02]  /*0b20*/  ISETP.GE.OR P1, PT, R9, R200.reuse, P2 ;  /* 0x000000c80900720c */ /* 0x080fe40001726670 */
[C---:B------:R-:W-:Y:S02]  /*0b30*/  IADD3 R9, P0, R0.reuse, R9, RZ ;  /* 0x0000000900097210 */ /* 0x040fe40007f1e0ff */
[----:B------:R-:W-:Y:S02]  /*0b40*/  ISETP.GE.OR P2, PT, R23, R200, P2 ;  /* 0x000000c81700720c */ /* 0x000fe40001746670 */
[----:B------:R-:W-:Y:S02]  /*0b50*/  LEA.HI.X.SX32 R0, R0, R3, 0x1, P0 ;  /* 0x0000000300007211 */ /* 0x000fe400000f0eff */
[----:B-----5:R-:W-:-:S04]  /*0b60*/  LEA R2, P0, R9, R18, 0x2 ;  /* 0x0000001209027211 */ /* 0x020fc800078010ff */
[----:B------:R-:W-:Y:S01]  /*0b70*/  LEA.HI.X R3, R9, R19, R0, 0x2, P0 ;  /* 0x0000001309037211 */ /* 0x000fe200000f1400 */
[----:B-1----:R-:W-:-:S05]  /*0b80*/  @!P1 IMAD.MOV.U32 R5, RZ, RZ, 0x7f800000 ;  /* 0x7f800000ff059424 */ /* 0x002fca00078e00ff */
[----:B------:R1:W-:Y:S01]  /*0b90*/  @!P1 ST.E [R2.64], R5 ;  /* 0x0000000502009985 */ /* 0x0003e2000c101904 */
[----:B------:R-:W-:Y:S05]  /*0ba0*/  @P2 RET.REL.NODEC R196 `(_ZN5flash24flash_fwd_splitkv_kernelI23Flash_fwd_kernel_traitsILi96ELi64ELi128ELi4ELb0ELb0EN7cutlass10bfloat16_tE19Flash_kernel_traitsILi96ELi64ELi128ELi4ES3_EELb1ELb0ELb0ELb0ELb0ELb0ELb0ELb1EEEvNS_16Flash_fwd_paramsE) ;  /* 0xfffff450c4002950 */ /* 0x000fea0003c3ffff */
[----:B-1----:R-:W-:Y:S02]  /*0bb0*/  MOV R5, 0x7f800000 ;  /* 0x7f80000000057802 */ /* 0x002fe40000000f00 */
[----:B------:R-:W-:-:S03]  /*0bc0*/  MOV R197, 0x0 ;  /* 0x0000000000c57802 */ /* 0x000fc60000000f00 */
[----:B------:R1:W-:Y:S01]  /*0bd0*/  ST.E [R2.64+0x80], R5 ;  /* 0x0000800502007985 */ /* 0x0003e2000c101904 */
[----:B------:R-:W-:Y:S05]  /*0be0*/  RET.REL.NODEC R196 `(_ZN5flash24flash_fwd_splitkv_kernelI23Flash_fwd_kernel_traitsILi96ELi64ELi128ELi4ELb0ELb0EN7cutlass10bfloat16_tE19Flash_kernel_traitsILi96ELi64ELi128ELi4ES3_EELb1ELb0ELb0ELb0ELb0ELb0ELb0ELb1EEEvNS_16Flash_fwd_paramsE) ;  /* 0xfffff410c4007950 */ /* 0x000fea0003c3ffff */
.L_x_787:
[----:B-1----:R-:W3:Y:S04]  /*0bf0*/  LD.E.64 R6, [R118.64+0x160] ;  /* 0x0001600476067980 */ /* 0x002ee8000c101b00 */
[----:B------:R-:W4:Y:S01]  /*0c00*/  LD.E.64 R8, [R118.64+0x158] ;  /* 0x0001580476087980 */ /* 0x000f22000c101b00 */
[----:B---3--:R-:W-:-:S04]  /*0c10*/  ISETP.NE.U32.AND P1, PT, R6, RZ, PT ;  /* 0x000000ff0600720c */ /* 0x008fc80003f25070 */
[----:B------:R-:W-:-:S13]  /*0c20*/  ISETP.NE.AND.EX P1, PT, R7, RZ, PT, P1 ;  /* 0x000000ff0700720c */ /* 0x000fda0003f25310 */
[----:B------:R-:W3:Y:S01]  /*0c30*/  @P1 LD.E.64 R4, [R118.64+0x168] ;  /* 0x0001680476041980 */ /* 0x000ee2000c101b00 */
[----:B----4-:R-:W-:Y:S01]  /*0c40*/  ISETP.NE.U32.AND P0, PT, R8, RZ, PT ;  /* 0x000000ff0800720c */ /* 0x010fe20003f05070 */
[----:B------:R-:W-:-:S03]  /*0c50*/  IMAD.MOV.U32 R11, RZ, RZ, R198 ;  /* 0x000000ffff0b7224 */ /* 0x000fc600078e00c6 */
[----:B------:R-:W-:Y:S02]  /*0c60*/  ISETP.NE.AND.EX P0, PT, R9, RZ, PT, P0 ;  /* 0x000000ff0900720c */ /* 0x000fe40003f05300 */
[----:B------:R-:W-:Y:S01]  /*0c70*/  @P1 SHF.R.S32.HI R0, RZ, 0x1f, R198 ;  /* 0x0000001fff001819 */ /* 0x000fe200000114c6 */
[----:B------:R-:W-:-:S10]  /*0c80*/  CS2R R204, SRZ ;  /* 0x0000000000cc7805 */ /* 0x000fd4000001ff00 */
[----:B------:R-:W-:-:S05]  /*0c90*/  @P0 IMAD.WIDE R8, R198, 0x4, R8 ;  /* 0x00000004c6080825 */ /* 0x000fca00078e0208 */
[----:B------:R1:W5:Y:S01]  /*0ca0*/  @P0 LD.E R11, [R8.64] ;  /* 0x00000004080b0980 */ /* 0x000362000c101900 */
[----:B------:R-:W-:Y:S01]  /*0cb0*/  BSSY B0, `(.L_x_792) ;  /* 0x00000ae000007945 */ /* 0x000fe20003800000 */
[-C--:B---3--:R-:W-:Y:S02]  /*0cc0*/  @P1 IMAD R5, R5, R198.reuse, RZ ;  /* 0x000000c605051224 */ /* 0x088fe400078e02ff */
[----:B------:R-:W-:-:S04]  /*0cd0*/  @P1 IMAD.WIDE.U32 R2, R4, R198, RZ ;  /* 0x000000c604021225 */ /* 0x000fc800078e00ff */
[----:B------:R-:W-:Y:S01]  /*0ce0*/  @P1 IMAD R0, R4, R0, R5 ;  /* 0x0000000004001224 */ /* 0x000fe200078e0205 */
[----:B------:R-:W-:-:S03]  /*0cf0*/  @P1 LEA R204, P0, R2, R6, 0x2 ;  /* 0x0000000602cc1211 */ /* 0x000fc600078010ff */
[----:B------:R-:W-:Y:S01]  /*0d00*/  @P1 IMAD.IADD R0, R3, 0x1, R0 ;  /* 0x0000000103001824 */ /* 0x000fe200078e0200 */
[----:B------:R-:W-:-:S04]  /*0d10*/  ISETP.NE.U32.AND P3, PT, R204, RZ, PT ;  /* 0x000000ffcc00720c */ /* 0x000fc80003f65070 */
[----:B------:R-:W-:-:S04]  /*0d20*/  @P1 LEA.HI.X R205, R2, R7, R0, 0x2, P0 ;  /* 0x0000000702cd1211 */ /* 0x000fc800000f1400 */
[----:B------:R-:W-:-:S13]  /*0d30*/  ISETP.NE.AND.EX P3, PT, R205, RZ, PT, P3 ;  /* 0x000000ffcd00720c */ /* 0x000fda0003f65330 */
[----:B------:R-:W-:Y:S05]  /*0d40*/  @!P3 BRA `(.L_x_793) ;  /* 0x000005300000b947 */ /* 0x000fea0003800000 */
[----:B-1----:R-:W3:Y:S04]  /*0d50*/  LD.E R2, [R118.64+0x170] ;  /* 0x0001700476027980 */ /* 0x002ee8000c101900 */
[----:B------:R-:W4:Y:S01]  /*0d60*/  LD.E R6, [R118.64+0x68] ;  /* 0x0000680476067980 */ /* 0x000f22000c101900 */
[----:B------:R-:W-:-:S03]  /*0d70*/  LEA R5, R51, 0xffffff80, 0x7 ;  /* 0xffffff8033057811 */ /* 0x000fc600078e38ff */
[----:B--2---:R-:W2:Y:S04]  /*0d80*/  LD.E.64 R20, [R118.64+0x20] ;  /* 0x0000200476147980 */ /* 0x004ea8000c101b00 */
[----:B------:R-:W2:Y:S04]  /*0d90*/  LD.E.64 R62, [R118.64+0x38] ;  /* 0x00003804763e7980 */ /* 0x000ea8000c101b00 */
[----:B------:R-:W2:Y:S04]  /*0da0*/  LD.E.64 R16, [R118.64+0x50] ;  /* 0x0000500476107980 */ /* 0x000ea8000c101b00 */
[----:B------:R1:W5:Y:S04]  /*0db0*/  LD.E.64 R18, [R118.64+0x58] ;  /* 0x0000580476127980 */ /* 0x000368000c101b00 */
[----:B------:R1:W5:Y:S01]  /*0dc0*/  LD.E.64 R60, [R118.64+0x40] ;  /* 0x00004004763c7980 */ /* 0x000362000c101b00 */
[----:B---3--:R-:W-:-:S04]  /*0dd0*/  IABS R4, R2 ;  /* 0x0000000200047213 */ /* 0x008fc80000000000 */
[----:B------:R-:W3:Y:S08]  /*0de0*/  I2F.RP R7, R4 ;  /* 0x0000000400077306 */ /* 0x000ef00000209400 */
[----:B---3--:R-:W3:Y:S02]  /*0df0*/  MUFU.RCP R10, R7 ;  /* 0x00000007000a7308 */ /* 0x008ee40000001000 */
[----:B---3--:R-:W-:-:S06]  /*0e00*/  IADD3 R10, R10, 0xffffffe, RZ ;  /* 0x0ffffffe0a0a7810 */ /* 0x008fcc0007ffe0ff */
[----:B-----5:R-:W3:Y:S01]  /*0e10*/  F2I.FTZ.U32.TRUNC.NTZ R11, R10 ;  /* 0x0000000a000b7305 */ /* 0x020ee2000021f000 */
[----:B------:R-:W-:Y:S01]  /*0e20*/  IABS R0, R2 ;  /* 0x0000000200007213 */ /* 0x000fe20000000000 */
[----:B---3--:R-:W-:Y:S02]  /*0e30*/  IMAD.MOV R3, RZ, RZ, -R11 ;  /* 0x000000ffff037224 */ /* 0x008fe400078e0a0b */
[----:B------:R-:W-:Y:S02]  /*0e40*/  IMAD.MOV.U32 R10, RZ, RZ, RZ ;  /* 0x000000ffff0a7224 */ /* 0x000fe400078e00ff */
[----:B------:R-:W-:Y:S01]  /*0e50*/  IMAD R8, R3, R4, RZ ;  /* 0x0000000403087224 */ /* 0x000fe200078e02ff */
[----:B------:R-:W-:-:S03]  /*0e60*/  IABS R3, R5 ;  /* 0x0000000500037213 */ /* 0x000fc60000000000 */
[----:B------:R-:W-:Y:S01]  /*0e70*/  IMAD.HI.U32 R8, R11, R8, R10 ;  /* 0x000000080b087227 */ /* 0x000fe200078e000a */
[----:B------:R-:W-:-:S05]  /*0e80*/  IADD3 R0, RZ, -R0, RZ ;  /* 0x80000000ff007210 */ /* 0x000fca0007ffe0ff */
[----:B------:R-:W-:Y:S02]  /*0e90*/  IMAD.HI.U32 R15, R8, R3, RZ ;  /* 0x00000003080f7227 */ /* 0x000fe400078e00ff */
[----:B------:R-:W3:Y:S02]  /*0ea0*/  LD.E.64 R8, [R118.64+0x28] ;  /* 0x0000280476087980 */ /* 0x000ee4000c101b00 */
[----:B------:R-:W-:-:S05]  /*0eb0*/  IMAD R3, R15, R0, R3 ;  /* 0x000000000f037224 */ /* 0x000fca00078e0203 */
[----:B------:R-:W-:Y:S02]  /*0ec0*/  ISETP.GT.U32.AND P1, PT, R4, R3, PT ;  /* 0x000000030400720c */ /* 0x000fe40003f24070 */
[----:B------:R-:W-:-:S11]  /*0ed0*/  LOP3.LUT R0, R5, R2, RZ, 0x3c, !PT ;  /* 0x0000000205007212 */ /* 0x000fd600078e3cff */
[----:B------:R-:W-:-:S05]  /*0ee0*/  @!P1 IMAD.IADD R3, R3, 0x1, -R4 ;  /* 0x0000000103039824 */ /* 0x000fca00078e0a04 */
[----:B------:R-:W-:Y:S02]  /*0ef0*/  ISETP.GE.U32.AND P2, PT, R3, R4, PT ;  /* 0x000000040300720c */ /* 0x000fe40003f46070 */
[----:B------:R-:W-:Y:S02]  /*0f00*/  ISETP.GE.AND P0, PT, R0, RZ, PT ;  /* 0x000000ff0000720c */ /* 0x000fe40003f06270 */
[----:B------:R-:W-:Y:S02]  /*0f10*/  @!P1 IADD3 R15, R15, 0x1, RZ ;  /* 0x000000010f0f9810 */ /* 0x000fe40007ffe0ff */
[----:B------:R-:W-:-:S07]  /*0f20*/  ISETP.NE.AND P1, PT, R2, RZ, PT ;  /* 0x000000ff0200720c */ /* 0x000fce0003f25270 */
[----:B------:R-:W-:-:S05]  /*0f30*/  @P2 IADD3 R15, R15, 0x1, RZ ;  /* 0x000000010f0f2810 */ /* 0x000fca0007ffe0ff */
[----:B------:R-:W-:Y:S01]  /*0f40*/  @!P0 IMAD.MOV R15, RZ, RZ, -R15 ;  /* 0x000000ffff0f8224 */ /* 0x000fe200078e0a0f */
[----:B------:R-:W-:-:S05]  /*0f50*/  @!P1 LOP3.LUT R15, RZ, R2, RZ, 0x33, !PT ;  /* 0x00000002ff0f9212 */ /* 0x000fca00078e33ff */
[----:B------:R-:W-:-:S05]  /*0f60*/  IMAD.WIDE R22, R15, 0x4, R204 ;  /* 0x000000040f167825 */ /* 0x000fca00078e02cc */
[----:B------:R1:W3:Y:S01]  /*0f70*/  LD.E R4, [R22.64] ;  /* 0x0000000416047980 */ /* 0x0002e2000c101900 */
[----:B----4-:R-:W-:-:S04]  /*0f80*/  IABS R7, R6 ;  /* 0x0000000600077213 */ /* 0x010fc80000000000 */
[----:B------:R-:W4:Y:S08]  /*0f90*/  I2F.RP R14, R7 ;  /* 0x00000007000e7306 */ /* 0x000f300000209400 */
[----:B----4-:R-:W4:Y:S02]  /*0fa0*/  MUFU.RCP R11, R14 ;  /* 0x0000000e000b7308 */ /* 0x010f240000001000 */
[----:B----4-:R-:W-:-:S06]  /*0fb0*/  IADD3 R11, R11, 0xffffffe, RZ ;  /* 0x0ffffffe0b0b7810 */ /* 0x010fcc0007ffe0ff */
[----:B-1----:R-:W1:Y:S01]  /*0fc0*/  F2I.FTZ.U32.TRUNC.NTZ R23, R11 ;  /* 0x0000000b00177305 */ /* 0x002e62000021f000 */
[----:B------:R-:W-:Y:S01]  /*0fd0*/  IMAD.MOV.U32 R22, RZ, RZ, RZ ;  /* 0x000000ffff167224 */ /* 0x000fe200078e00ff */
[----:B------:R-:W-:Y:S02]  /*0fe0*/  IABS R3, R197 ;  /* 0x000000c500037213 */ /* 0x000fe40000000000 */
[----:B-1----:R-:W-:-:S05]  /*0ff0*/  IADD3 R0, RZ, -R23, RZ ;  /* 0x80000017ff007210 */ /* 0x002fca0007ffe0ff */
[----:B------:R-:W-:Y:S01]  /*1000*/  IMAD R10, R0, R7, RZ ;  /* 0x00000007000a7224 */ /* 0x000fe200078e02ff */
[----:B------:R-:W-:-:S03]  /*1010*/  IABS R0, R6 ;  /* 0x0000000600007213 */ /* 0x000fc60000000000 */
[----:B------:R-:W-:-:S04]  /*1020*/  IMAD.HI.U32 R10, R23, R10, R22 ;  /* 0x0000000a170a7227 */ /* 0x000fc800078e0016 */
[----:B------:R-:W-:Y:S02]  /*1030*/  IMAD.MOV R0, RZ, RZ, -R0 ;  /* 0x000000ffff007224 */ /* 0x000fe400078e0a00 */
[----:B------:R-:W-:-:S04]  /*1040*/  IMAD.HI.U32 R11, R10, R3, RZ ;  /* 0x000000030a0b7227 */ /* 0x000fc800078e00ff */
[----:B------:R-:W-:-:S05]  /*1050*/  IMAD R0, R11, R0, R3 ;  /* 0x000000000b007224 */ /* 0x000fca00078e0203 */
[----:B------:R-:W-:Y:S01]  /*1060*/  ISETP.GT.U32.AND P1, PT, R7, R0, PT ;  /* 0x000000000700720c */ /* 0x000fe20003f24070 */
[----:B------:R-:W-:-:S12]  /*1070*/  IMAD.MOV R15, RZ, RZ, -R15 ;  /* 0x000000ffff0f7224 */ /* 0x000fd800078e0a0f */
[----:B------:R-:W-:-:S04]  /*1080*/  @!P1 IADD3 R0, R0, -R7, RZ ;  /* 0x8000000700009210 */ /* 0x000fc80007ffe0ff */
[----:B------:R-:W-:Y:S02]  /*1090*/  ISETP.GE.U32.AND P2, PT, R0, R7, PT ;  /* 0x000000070000720c */ /* 0x000fe40003f46070 */
[----:B------:R-:W-:Y:S01]  /*10a0*/  LOP3.LUT R7, R197, R6, RZ, 0x3c, !PT ;  /* 0x00000006c5077212 */ /* 0x000fe200078e3cff */
[----:B------:R-:W-:Y:S01]  /*10b0*/  IMAD R2, R2, R15, R5 ;  /* 0x0000000f02027224 */ /* 0x000fe200078e0205 */
[----:B------:R-:W-:Y:S02]  /*10c0*/  @!P1 IADD3 R11, R11, 0x1, RZ ;  /* 0x000000010b0b9810 */ /* 0x000fe40007ffe0ff */
[----:B------:R-:W-:Y:S02]  /*10d0*/  ISETP.GE.AND P0, PT, R7, RZ, PT ;  /* 0x000000ff0700720c */ /* 0x000fe40003f06270 */
[----:B------:R-:W-:Y:S01]  /*10e0*/  ISETP.NE.AND P1, PT, R6, RZ, PT ;  /* 0x000000ff0600720c */ /* 0x000fe20003f25270 */
[----:B--2---:R-:W-:-:S04]  /*10f0*/  IMAD R10, R63, R2, RZ ;  /* 0x000000023f0a7224 */ /* 0x004fc800078e02ff */
[----:B------:R-:W-:-:S06]  /*1100*/  @P2 IADD3 R11, R11, 0x1, RZ ;  /* 0x000000010b0b2810 */ /* 0x000fcc0007ffe0ff */
[----:B------:R-:W-:Y:S02]  /*1110*/  @!P0 IMAD.MOV R11, RZ, RZ, -R11 ;  /* 0x000000ffff0b8224 */ /* 0x000fe400078e0a0b */
[----:B------:R-:W-:Y:S02]  /*1120*/  @!P1 LOP3.LUT R11, RZ, R6, RZ, 0x33, !PT ;  /* 0x00000006ff0b9212 */ /* 0x000fe400078e33ff */
[----:B---3--:R-:W-:Y:S01]  /*1130*/  SHF.R.S32.HI R0, RZ, 0x1f, R4 ;  /* 0x0000001fff007819 */ /* 0x008fe20000011404 */
[-C--:B------:R-:W-:Y:S02]  /*1140*/  IMAD R3, R21, R4.reuse, RZ ;  /* 0x0000000415037224 */ /* 0x080fe400078e02ff */
[----:B------:R-:W-:-:S04]  /*1150*/  IMAD.WIDE.U32 R14, R20, R4, RZ ;  /* 0x00000004140e7225 */ /* 0x000fc800078e00ff */
[----:B------:R-:W-:-:S05]  /*1160*/  IMAD R3, R20, R0, R3 ;  /* 0x0000000014037224 */ /* 0x000fca00078e0203 */
[----:B------:R-:W-:Y:S02]  /*1170*/  IADD3 R15, R15, R3, RZ ;  /* 0x000000030f0f7210 */ /* 0x000fe40007ffe0ff */
[----:B------:R-:W-:-:S03]  /*1180*/  SHF.R.S32.HI R3, RZ, 0x1f, R2 ;  /* 0x0000001fff037819 */ /* 0x000fc60000011402 */
[----:B------:R-:W-:-:S04]  /*1190*/  IMAD.WIDE.U32 R14, R2, R62, R14 ;  /* 0x0000003e020e7225 */ /* 0x000fc800078e000e */
[----:B------:R-:W-:Y:S02]  /*11a0*/  IMAD R10, R62, R3, R10 ;  /* 0x000000033e0a7224 */ /* 0x000fe400078e020a */
[----:B------:R-:W-:-:S03]  /*11b0*/  IMAD R7, R9, R4, RZ ;  /* 0x0000000409077224 */ /* 0x000fc600078e02ff */
[----:B------:R-:W-:Y:S01]  /*11c0*/  IADD3 R15, R15, R10, RZ ;  /* 0x0000000a0f0f7210 */ /* 0x000fe20007ffe0ff */
[----:B------:R-:W-:Y:S01]  /*11d0*/  IMAD R9, R17, R11, RZ ;  /* 0x0000000b11097224 */ /* 0x000fe200078e02ff */
[----:B------:R-:W-:Y:S01]  /*11e0*/  SHF.R.S32.HI R10, RZ, 0x1f, R11 ;  /* 0x0000001fff0a7819 */ /* 0x000fe2000001140b */
[----:B------:R-:W-:-:S04]  /*11f0*/  IMAD.WIDE.U32 R20, R8, R4, RZ ;  /* 0x0000000408147225 */ /* 0x000fc800078e00ff */
[----:B------:R-:W-:Y:S02]  /*1200*/  IMAD R7, R8, R0, R7 ;  /* 0x0000000008077224 */ /* 0x000fe400078e0207 */
[----:B------:R-:W-:Y:S02]  /*1210*/  IMAD R0, R16, R10, R9 ;  /* 0x0000000a10007224 */ /* 0x000fe400078e0209 */
[----:B------:R-:W-:Y:S01]  /*1220*/  IMAD.WIDE.U32 R14, R11, R16, R14 ;  /* 0x000000100b0e7225 */ /* 0x000fe200078e000e */
[----:B------:R-:W-:-:S03]  /*1230*/  IADD3 R9, R21, R7, RZ ;  /* 0x0000000715097210 */ /* 0x000fc60007ffe0ff */
[----:B------:R-:W-:Y:S01]  /*1240*/  IMAD.IADD R7, R15, 0x1, R0 ;  /* 0x000000010f077824 */ /* 0x000fe200078e0200 */
[----:B------:R-:W-:Y:S01]  /*1250*/  MOV R0, R14 ;  /* 0x0000000e00007202 */ /* 0x000fe20000000f00 */
[----:B------:R-:W-:Y:S01]  /*1260*/  IMAD.MOV.U32 R4, RZ, RZ, R20 ;  /* 0x000000ffff047224 */ /* 0x000fe200078e0014 */
[----:B------:R-:W-:Y:S05]  /*1270*/  BRA `(.L_x_794) ;  /* 0x0000051000007947 */ /* 0x000fea0003800000 */
.L_x_793:
[----:B-1----:R-:W3:Y:S01]  /*1280*/  LD.E R4, [R118.64+0x68] ;  /* 0x0000680476047980 */ /* 0x002ee2000c101900 */
[----:B------:R-:W-:-:S03]  /*1290*/  ISETP.NE.AND P4, PT, R15, -0x1, PT ;  /* 0xffffffff0f00780c */ /* 0x000fc60003f85270 */
[----:B------:R-:W4:Y:S04]  /*12a0*/  LD.E.64 R62, [R118.64+0x38] ;  /* 0x00003804763e7980 */ /* 0x000f28000c101b00 */
[----:B--2---:R-:W2:Y:S04]  /*12b0*/  LD.E.64 R60, [R118.64+0x40] ;  /* 0x00004004763c7980 */ /* 0x004ea8000c101b00 */
[----:B------:R-:W2:Y:S04]  /*12c0*/  LD.E.64 R16, [R118.64+0x50] ;  /* 0x0000500476107980 */ /* 0x000ea8000c101b00 */
[----:B------:R-:W2:Y:S04]  /*12d0*/  @!P4 LD.E.64 R22, [R118.64+0x20] ;  /* 0x000020047616c980 */ /* 0x000ea8000c101b00 */
[----:B------:R-:W2:Y:S04]  /*12e0*/  @!P4 LD.E.64 R20, [R118.64+0x28] ;  /* 0x000028047614c980 */ /* 0x000ea8000c101b00 */
[----:B------:R1:W5:Y:S01]  /*12f0*/  LD.E.64 R18, [R118.64+0x58] ;  /* 0x0000580476127980 */ /* 0x000362000c101b00 */
[----:B------:R-:W-:Y:S01]  /*1300*/  IMAD.MOV.U32 R8, RZ, RZ, RZ ;  /* 0x000000ffff087224 */ /* 0x000fe200078e00ff */
[----:B---3--:R-:W-:-:S04]  /*1310*/  IABS R3, R4 ;  /* 0x0000000400037213 */ /* 0x008fc80000000000 */
[----:B------:R-:W3:Y:S08]  /*1320*/  I2F.RP R6, R3 ;  /* 0x0000000300067306 */ /* 0x000ef00000209400 */
[----:B---3--:R-:W3:Y:S02]  /*1330*/  MUFU.RCP R2, R6 ;  /* 0x0000000600027308 */ /* 0x008ee40000001000 */
[----:B---3--:R-:W-:-:S06]  /*1340*/  IADD3 R2, R2, 0xffffffe, RZ ;  /* 0x0ffffffe02027810 */ /* 0x008fcc0007ffe0ff */
[----:B------:R-:W3:Y:S01]  /*1350*/  F2I.FTZ.U32.TRUNC.NTZ R9, R2 ;  /* 0x0000000200097305 */ /* 0x000ee2000021f000 */
[----:B------:R-:W-:Y:S02]  /*1360*/  IABS R7, R4 ;  /* 0x0000000400077213 */ /* 0x000fe40000000000 */
[----:B---3--:R-:W-:-:S05]  /*1370*/  IADD3 R0, RZ, -R9, RZ ;  /* 0x80000009ff007210 */ /* 0x008fca0007ffe0ff */
[----:B------:R-:W-:Y:S01]  /*1380*/  IMAD R5, R0, R3, RZ ;  /* 0x0000000300057224 */ /* 0x000fe200078e02ff */
[----:B------:R-:W-:-:S03]  /*1390*/  IABS R0, R197 ;  /* 0x000000c500007213 */ /* 0x000fc60000000000 */
[----:B------:R-:W-:Y:S01]  /*13a0*/  IMAD.HI.U32 R5, R9, R5, R8 ;  /* 0x0000000509057227 */ /* 0x000fe200078e0008 */
[----:B------:R-:W-:-:S05]  /*13b0*/  IADD3 R7, RZ, -R7, RZ ;  /* 0x80000007ff077210 */ /* 0x000fca0007ffe0ff */
[----:B------:R-:W-:-:S04]  /*13c0*/  IMAD.HI.U32 R2, R5, R0, RZ ;  /* 0x0000000005027227 */ /* 0x000fc800078e00ff */
[----:B------:R-:W-:-:S05]  /*13d0*/  IMAD R0, R2, R7, R0 ;  /* 0x0000000702007224 */ /* 0x000fca00078e0200 */
[----:B------:R-:W-:Y:S01]  /*13e0*/  ISETP.GT.U32.AND P0, PT, R3, R0, PT ;  /* 0x000000000300720c */ /* 0x000fe20003f04070 */
[-C--:B----4-:R-:W-:Y:S01]  /*13f0*/  @!P4 IMAD R5, R63, R14.reuse, RZ ;  /* 0x0000000e3f05c224 */ /* 0x090fe200078e02ff */
[----:B------:R-:W-:Y:S01]  /*1400*/  @!P4 SHF.R.S32.HI R6, RZ, 0x1f, R14 ;  /* 0x0000001fff06c819 */ /* 0x000fe2000001140e */
[----:B------:R-:W-:-:S04]  /*1410*/  @!P4 IMAD.WIDE.U32 R24, R62, R14, RZ ;  /* 0x0000000e3e18c225 */ /* 0x000fc800078e00ff */
[----:B------:R-:W-:Y:S01]  /*1420*/  @!P4 IMAD R5, R6, R62, R5 ;  /* 0x0000003e0605c224 */ /* 0x000fe200078e0205 */
[----:B-----5:R-:W-:-:S05]  /*1430*/  @!P4 SHF.R.S32.HI R6, RZ, 0x1f, R11 ;  /* 0x0000001fff06c819 */ /* 0x020fca000001140b */
[----:B------:R-:W-:Y:S01]  /*1440*/  @!P0 IMAD.IADD R0, R0, 0x1, -R3 ;  /* 0x0000000100008824 */ /* 0x000fe200078e0a03 */
[----:B------:R-:W-:Y:S01]  /*1450*/  @!P4 IADD3 R25, R25, R5, RZ ;  /* 0x000000051919c210 */ /* 0x000fe20007ffe0ff */
[----:B--2---:R-:W-:-:S03]  /*1460*/  @!P4 IMAD R5, R23, R11, RZ ;  /* 0x0000000b1705c224 */ /* 0x004fc600078e02ff */
[----:B------:R-:W-:Y:S01]  /*1470*/  ISETP.GE.U32.AND P2, PT, R0, R3, PT ;  /* 0x000000030000720c */ /* 0x000fe20003f46070 */
[----:B------:R-:W-:Y:S01]  /*1480*/  @P4 IMAD.IADD R7, R14, 0x1, R15 ;  /* 0x000000010e074824 */ /* 0x000fe200078e020f */
[----:B------:R-:W-:Y:S01]  /*1490*/  LOP3.LUT R0, R197, R4, RZ, 0x3c, !PT ;  /* 0x00000004c5007212 */ /* 0x000fe200078e3cff */
[----:B------:R-:W-:Y:S02]  /*14a0*/  @!P4 IMAD R5, R22, R6, R5 ;  /* 0x000000061605c224 */ /* 0x000fe400078e0205 */
[-C--:B------:R-:W-:Y:S02]  /*14b0*/  @P4 IMAD R9, R63, R7.reuse, RZ ;  /* 0x000000073f094224 */ /* 0x080fe400078e02ff */
[----:B------:R-:W-:Y:S01]  /*14c0*/  @P4 IMAD.WIDE.U32 R26, R62, R7, RZ ;  /* 0x000000073e1a4225 */ /* 0x000fe200078e00ff */
[----:B------:R-:W-:-:S03]  /*14d0*/  @!P4 SHF.R.S32.HI R7, RZ, 0x1f, R14 ;  /* 0x0000001fff07c819 */ /* 0x000fc6000001140e */
[----:B------:R-:W-:Y:S01]  /*14e0*/  @!P4 IMAD.WIDE.U32 R22, R22, R11, R24 ;  /* 0x0000000b1616c225 */ /* 0x000fe200078e0018 */
[----:B------:R-:W-:Y:S02]  /*14f0*/  ISETP.GE.AND P1, PT, R0, RZ, PT ;  /* 0x000000ff0000720c */ /* 0x000fe40003f26270 */
[----:B------:R-:W-:Y:S01]  /*1500*/  @!P0 IADD3 R2, R2, 0x1, RZ ;  /* 0x0000000102028810 */ /* 0x000fe20007ffe0ff */
[----:B------:R-:W-:Y:S01]  /*1510*/  @!P4 IMAD R6, R61, R14, RZ ;  /* 0x0000000e3d06c224 */ /* 0x000fe200078e02ff */
[----:B------:R-:W-:Y:S01]  /*1520*/  ISETP.NE.AND P0, PT, R4, RZ, PT ;  /* 0x000000ff0400720c */ /* 0x000fe20003f05270 */
[----:B------:R-:W-:Y:S01]  /*1530*/  @P4 IMAD.IADD R9, R27, 0x1, R9 ;  /* 0x000000011b094824 */ /* 0x000fe200078e0209 */
[----:B------:R-:W-:Y:S01]  /*1540*/  @P4 MOV R10, R26 ;  /* 0x0000001a000a4202 */ /* 0x000fe20000000f00 */
[----:B------:R-:W-:Y:S01]  /*1550*/  @!P4 IMAD R6, R7, R60, R6 ;  /* 0x0000003c0706c224 */ /* 0x000fe200078e0206 */
[----:B------:R-:W-:Y:S01]  /*1560*/  @!P4 IADD3 R9, R23, R5, RZ ;  /* 0x000000051709c210 */ /* 0x000fe20007ffe0ff */
[----:B------:R-:W-:Y:S01]  /*1570*/  @!P4 IMAD.WIDE.U32 R24, R60, R14, RZ ;  /* 0x0000000e3c18c225 */ /* 0x000fe200078e00ff */
[----:B------:R-:W-:-:S02]  /*1580*/  LEA R5, R51, 0xffffff80, 0x7 ;  /* 0xffffff8033057811 */ /* 0x000fc400078e38ff */
[----:B------:R-:W-:Y:S02]  /*1590*/  @!P4 MOV R10, R22 ;  /* 0x00000016000ac202 */ /* 0x000fe40000000f00 */
[----:B------:R-:W-:Y:S01]  /*15a0*/  @P2 IADD3 R2, R2, 0x1, RZ ;  /* 0x0000000102022810 */ /* 0x000fe20007ffe0ff */
[----:B------:R-:W-:Y:S01]  /*15b0*/  @!P4 IMAD.IADD R25, R25, 0x1, R6 ;  /* 0x000000011919c824 */ /* 0x000fe200078e0206 */
[----:B------:R-:W-:Y:S01]  /*15c0*/  SHF.R.S32.HI R3, RZ, 0x1f, R5 ;  /* 0x0000001fff037819 */ /* 0x000fe20000011405 */
[----:B------:R-:W-:Y:S01]  /*15d0*/  IMAD R8, R63, R5, RZ ;  /* 0x000000053f087224 */ /* 0x000fe200078e02ff */
[----:B------:R-:W-:Y:S01]  /*15e0*/  MOV R23, R9 ;  /* 0x0000000900177202 */ /* 0x000fe20000000f00 */
[----:B------:R-:W-:Y:S01]  /*15f0*/  IMAD.MOV.U32 R22, RZ, RZ, R10 ;  /* 0x000000ffff167224 */ /* 0x000fe200078e000a */
[----:B------:R-:W-:Y:S01]  /*1600*/  MOV R6, R2 ;  /* 0x0000000200067202 */ /* 0x000fe20000000f00 */
[----:B------:R-:W-:Y:S01]  /*1610*/  IMAD R8, R3, R62, R8 ;  /* 0x0000003e03087224 */ /* 0x000fe200078e0208 */
[----:B------:R-:W-:Y:S01]  /*1620*/  @!P4 SHF.R.S32.HI R7, RZ, 0x1f, R11 ;  /* 0x0000001fff07c819 */ /* 0x000fe2000001140b */
[----:B------:R-:W-:Y:S01]  /*1630*/  IMAD.WIDE.U32 R22, R62, R5, R22 ;  /* 0x000000053e167225 */ /* 0x000fe200078e0016 */
[----:B------:R-:W-:-:S03]  /*1640*/  @P4 IADD3 R14, R14, R15, RZ ;  /* 0x0000000f0e0e4210 */ /* 0x000fc60007ffe0ff */
[----:B------:R-:W-:Y:S01]  /*1650*/  @!P1 IMAD.MOV R6, RZ, RZ, -R6 ;  /* 0x000000ffff069224 */ /* 0x000fe200078e0a06 */
[----:B------:R-:W-:Y:S01]  /*1660*/  @!P0 LOP3.LUT R6, RZ, R4, RZ, 0x33, !PT ;  /* 0x00000004ff068212 */ /* 0x000fe200078e33ff */
[----:B------:R-:W-:Y:S01]  /*1670*/  @!P4 IMAD R0, R21, R11, RZ ;  /* 0x0000000b1500c224 */ /* 0x000fe200078e02ff */
[----:B------:R-:W-:Y:S01]  /*1680*/  IADD3 R23, R23, R8, RZ ;  /* 0x0000000817177210 */ /* 0x000fe20007ffe0ff */
[----:B------:R-:W-:Y:S01]  /*1690*/  @P4 IMAD R9, R61, R14, RZ ;  /* 0x0000000e3d094224 */ /* 0x000fe200078e02ff */
[----:B------:R-:W-:Y:S01]  /*16a0*/  SHF.R.S32.HI R10, RZ, 0x1f, R6 ;  /* 0x0000001fff0a7819 */ /* 0x000fe20000011406 */
[----:B------:R-:W-:Y:S02]  /*16b0*/  @!P4 IMAD R0, R20, R7, R0 ;  /* 0x000000071400c224 */ /* 0x000fe400078e0200 */
[----:B------:R-:W-:Y:S02]  /*16c0*/  IMAD R7, R17, R6, RZ ;  /* 0x0000000611077224 */ /* 0x000fe400078e02ff */
[----:B------:R-:W-:-:S04]  /*16d0*/  @P4 IMAD.WIDE.U32 R14, R60, R14, RZ ;  /* 0x0000000e3c0e4225 */ /* 0x000fc800078e00ff */
[----:B------:R-:W-:Y:S01]  /*16e0*/  @!P4 IMAD.WIDE.U32 R20, R20, R11, R24 ;  /* 0x0000000b1414c225 */ /* 0x000fe200078e0018 */
[----:B------:R-:W-:-:S03]  /*16f0*/  @P4 IADD3 R9, R15, R9, RZ ;  /* 0x000000090f094210 */ /* 0x000fc60007ffe0ff */
[----:B------:R-:W-:Y:S01]  /*1700*/  IMAD.WIDE.U32 R22, R16, R6, R22 ;  /* 0x0000000610167225 */ /* 0x000fe200078e0016 */
[----:B------:R-:W-:-:S03]  /*1710*/  @P4 MOV R4, R14 ;  /* 0x0000000e00044202 */ /* 0x000fc60000000f00 */
[----:B------:R-:W-:Y:S01]  /*1720*/  IMAD R7, R16, R10, R7 ;  /* 0x0000000a10077224 */ /* 0x000fe200078e0207 */
[----:B------:R-:W-:Y:S01]  /*1730*/  @!P4 MOV R4, R20 ;  /* 0x000000140004c202 */ /* 0x000fe20000000f00 */
[----:B------:R-:W-:Y:S01]  /*1740*/  @!P4 IMAD.IADD R9, R21, 0x1, R0 ;  /* 0x000000011509c824 */ /* 0x000fe200078e0200 */
[----:B------:R-:W-:Y:S01]  /*1750*/  MOV R0, R22 ;  /* 0x0000001600007202 */ /* 0x000fe20000000f00 */
[----:B------:R-:W-:Y:S01]  /*1760*/  IMAD.IADD R7, R23, 0x1, R7 ;  /* 0x0000000117077824 */ /* 0x000fe200078e0207 */
[----:B------:R-:W-:Y:S02]  /*1770*/  MOV R2, R5 ;  /* 0x0000000500027202 */ /* 0x000fe40000000f00 */
[----:B------:R-:W-:Y:S02]  /*1780*/  MOV R11, R6 ;  /* 0x00000006000b7202 */ /* 0x000fe40000000f00 */
.L_x_794:
[----:B-1----:R-:W-:Y:S05]  /*1790*/  BSYNC B0 ;  /* 0x0000000000007941 */ /* 0x002fea0003800000 */
.L_x_792:
[----:B------:R-:W-:Y:S01]  /*17a0*/  ISETP.NE.AND P0, PT, R202, -0x1, PT ;  /* 0xffffffffca00780c */ /* 0x000fe20003f05270 */
[----:B------:R-:W2:Y:S04]  /*17b0*/  LD.E.64 R20, [R118.64+0x30] ;  /* 0x0000300476147980 */ /* 0x000ea8000c101b00 */
[----:B------:R-:W3:Y:S04]  /*17c0*/  LD.E R83, [R118.64+0xc0] ;  /* 0x0000c00476537980 */ /* 0x000ee8000c101900 */
[----:B------:R-:W4:Y:S04]  /*17d0*/  LD.E.64 R24, [R118.64+0x48] ;  /* 0x0000480476187980 */ /* 0x000f28000c101b00 */
[----:B------:R-:W3:Y:S04]  /*17e0*/  @!P0 LD.E.64 R22, [R118.64+0x18] ;  /* 0x0000180476168980 */ /* 0x000ee8000c101b00 */
[----:B------:R-:W4:Y:S04]  /*17f0*/  LD.E.64 R14, [R118.64+0x10] ;  /* 0x00001004760e7980 */ /* 0x000f28000c101b00 */
[----:B------:R-:W4:Y:S04]  /*1800*/  LD.E.64 R172, [R118.64+0x8] ;  /* 0x0000080476ac7980 */ /* 0x000f28000c101b00 */
[----:B------:R1:W5:Y:S04]  /*1810*/  @P5 LD.E R16, [R12.64] ;  /* 0x000000040c105980 */ /* 0x000368000c101900 */
[----:B------:R2:W5:Y:S01]  /*1820*/  LD.E.64 R176, [R118.64] ;  /* 0x0000000476b07980 */ /* 0x000562000c101b00 */
[----:B------:R-:W-:-:S04]  /*1830*/  SHF.R.S32.HI R73, RZ, 0x1f, R64 ;  /* 0x0000001fff497819 */ /* 0x000fc80000011440 */
[----:B------:R-:W-:-:S04]  /*1840*/  LEA.HI R17, R73, R64, RZ, 0x2 ;  /* 0x0000004049117211 */ /* 0x000fc800078f10ff */
[----:B------:R-:W-:Y:S02]  /*1850*/  LOP3.LUT R81, R17, 0xfffffffc, RZ, 0xc0, !PT ;  /* 0xfffffffc11517812 */ /* 0x000fe400078ec0ff */
[----:B------:R-:W-:-:S03]  /*1860*/  LEA.HI R74, R73, R64, RZ, 0x3 ;  /* 0x00000040494a7211 */ /* 0x000fc600078f18ff */
[----:B------:R-:W-:Y:S01]  /*1870*/  IMAD.IADD R81, R64, 0x1, -R81 ;  /* 0x0000000140517824 */ /* 0x000fe200078e0a51 */
[----:B------:R-:W-:Y:S02]  /*1880*/  SHF.R.S32.HI R69, RZ, 0x3, R74 ;  /* 0x00000003ff457819 */ /* 0x000fe4000001144a */
[----:B------:R-:W-:Y:S01]  /*1890*/  SHF.R.S32.HI R170, RZ, 0x2, R17 ;  /* 0x00000002ffaa7819 */ /* 0x000fe20000011411 */
[----:B-1----:R-:W-:-:S03]  /*18a0*/  IMAD.SHL.U32 R12, R81, 0x8, RZ ;  /* 0x00000008510c7824 */ /* 0x002fc600078e00ff */
[----:B------:R-:W-:Y:S01]  /*18b0*/  LEA.HI R17, R17, R170, RZ, 0x1 ;  /* 0x000000aa11117211 */ /* 0x000fe200078f08ff */
[----:B------:R-:W-:Y:S01]  /*18c0*/  IMAD.SHL.U32 R27, R69, 0x40, RZ ;  /* 0x00000040451b7824 */ /* 0x000fe200078e00ff */
[----:B------:R-:W-:Y:S02]  /*18d0*/  IADD3 R28, P1, R12, R4, RZ ;  /* 0x000000040c1c7210 */ /* 0x000fe40007f3e0ff */
[----:B------:R-:W-:Y:S01]  /*18e0*/  SHF.R.S32.HI R13, RZ, 0x1f, R12 ;  /* 0x0000001fff0d7819 */ /* 0x000fe2000001140c */
[----:B------:R-:W-:Y:S01]  /*18f0*/  IMAD R26, R3, R60, RZ ;  /* 0x0000003c031a7224 */ /* 0x000fe200078e02ff */
[----:B------:R-:W-:Y:S02]  /*1900*/  LEA.HI R3, R73, R64, RZ, 0x5 ;  /* 0x0000004049037211 */ /* 0x000fe400078f28ff */
[----:B------:R-:W-:Y:S01]  /*1910*/  LOP3.LUT R27, R27, 0xc0, RZ, 0xc0, !PT ;  /* 0x000000c01b1b7812 */ /* 0x000fe200078ec0ff */
[----:B------:R-:W-:Y:S01]  /*1920*/  IMAD.X R29, R13, 0x1, R9, P1 ;  /* 0x000000010d1d7824 */ /* 0x000fe200008e0609 */
[----:B------:R-:W-:Y:S01]  /*1930*/  LOP3.LUT R17, R17, 0x7fffffe, RZ, 0xc0, !PT ;  /* 0x07fffffe11117812 */ /* 0x000fe200078ec0ff */
[C---:B------:R-:W-:Y:S01]  /*1940*/  IMAD R26, R2.reuse, R61, R26 ;  /* 0x0000003d021a7224 */ /* 0x040fe200078e021a */
[----:B------:R-:W-:Y:S01]  /*1950*/  SHF.R.S32.HI R67, RZ, 0x5, R3 ;  /* 0x00000005ff437819 */ /* 0x000fe20000011403 */
[----:B------:R-:W-:Y:S01]  /*1960*/  IMAD.WIDE.U32 R28, R2, R60, R28 ;  /* 0x0000003c021c7225 */ /* 0x000fe200078e001c */
[----:B------:R-:W-:-:S02]  /*1970*/  LOP3.LUT R9, R27, 0x18, R12, 0xf8, !PT ;  /* 0x000000181b097812 */ /* 0x000fc400078ef80c */
[----:B------:R-:W-:Y:S01]  /*1980*/  SHF.R.U32.HI R6, RZ, 0x3, R27 ;  /* 0x00000003ff067819 */ /* 0x000fe2000001161b */
[----:B------:R-:W-:Y:S02]  /*1990*/  IMAD.IADD R4, R170, 0x1, -R17 ;  /* 0x00000001aa047824 */ /* 0x000fe400078e0a11 */
[----:B------:R-:W-:Y:S01]  /*19a0*/  IMAD.IADD R27, R29, 0x1, R26 ;  /* 0x000000011d1b7824 */ /* 0x000fe200078e021a */
[----:B------:R-:W-:Y:S01]  /*19b0*/  LOP3.LUT R2, R9, R6, RZ, 0x3c, !PT ;  /* 0x0000000609027212 */ /* 0x000fe200078e3cff */
[----:B------:R-:W-:Y:S02]  /*19c0*/  IMAD R165, R67, 0x8, R4 ;  /* 0x0000000843a57824 */ /* 0x000fe400078e0204 */
[----:B------:R-:W-:Y:S01]  /*19d0*/  IMAD.MOV.U32 R26, RZ, RZ, R28 ;  /* 0x000000ffff1a7224 */ /* 0x000fe200078e001c */
[----:B------:R-:W-:Y:S01]  /*19e0*/  SHF.R.S32.HI R77, RZ, 0x1f, R198 ;  /* 0x0000001fff4d7819 */ /* 0x000fe200000114c6 */
[----:B------:R-:W-:Y:S01]  /*19f0*/  IMAD.U32 R165, R165, 0x20, R2 ;  /* 0x00000020a5a57824 */ /* 0x000fe200078e0002 */
[----:B------:R-:W-:-:S02]  /*1a00*/  LEA.HI R73, R73, R64, RZ, 0x4 ;  /* 0x0000004049497211 */ /* 0x000fc400078f20ff */
[----:B------:R-:W-:Y:S02]  /*1a10*/  IADD3 R117, R12, 0x20, RZ ;  /* 0x000000200c757810 */ /* 0x000fe40007ffe0ff */
[----:B------:R-:W-:-:S04]  /*1a20*/  LOP3.LUT R9, R73, 0xfffffff0, RZ, 0xc0, !PT ;  /* 0xfffffff049097812 */ /* 0x000fc800078ec0ff */
[----:B------:R-:W-:Y:S01]  /*1a30*/  IADD3 R68, -R9, R64, RZ ;  /* 0x0000004009447210 */ /* 0x000fe20007ffe1ff */
[----:B------:R-:W-:Y:S01]  /*1a40*/  IMAD R9, R19, R11, RZ ;  /* 0x0000000b13097224 */ /* 0x000fe200078e02ff */
[----:B------:R-:W-:Y:S01]  /*1a50*/  SHF.R.S32.HI R174, RZ, 0x1f, R197 ;  /* 0x0000001fffae7819 */ /* 0x000fe200000114c5 */
[----:B------:R-:W-:Y:S01]  /*1a60*/  IMAD.WIDE.U32 R26, R11, R18, R26 ;  /* 0x000000120b1a7225 */ /* 0x000fe200078e001a */
[----:B------:R-:W-:Y:S02]  /*1a70*/  LEA.HI R72, R68, R68, RZ, 0x1 ;  /* 0x0000004444487211 */ /* 0x000fe400078f08ff */
[----:B------:R-:W-:Y:S01]  /*1a80*/  SHF.R.S32.HI R171, RZ, 0x1f, R170 ;  /* 0x0000001fffab7819 */ /* 0x000fe200000114aa */
[----:B------:R-:W-:Y:S01]  /*1a90*/  IMAD R149, R61, R170, RZ ;  /* 0x000000aa3d957224 */ /* 0x000fe200078e02ff */
[--C-:B------:R-:W-:Y:S02]  /*1aa0*/  SHF.R.S32.HI R19, RZ, 0x1, R72.reuse ;  /* 0x00000001ff137819 */ /* 0x100fe40000011448 */
[----:B------:R-:W-:Y:S01]  /*1ab0*/  SHF.R.S32.HI R66, RZ, 0x1f, R72 ;  /* 0x0000001fff427819 */ /* 0x000fe20000011448 */
[----:B------:R-:W-:-:S03]  /*1ac0*/  IMAD R149, R171, R60, R149 ;  /* 0x0000003cab957224 */ /* 0x000fc600078e0295 */
[----:B------:R-:W-:-:S04]  /*1ad0*/  LEA.HI R66, R66, R19, RZ, 0x2 ;  /* 0x0000001342427211 */ /* 0x000fc800078f10ff */
[----:B------:R-:W-:Y:S02]  /*1ae0*/  LOP3.LUT R66, R66, 0xfffffffc, RZ, 0xc0, !PT ;  /* 0xfffffffc42427812 */ /* 0x000fe400078ec0ff */
[----:B------:R-:W-:Y:S02]  /*1af0*/  IADD3 R116, R12, 0x40, RZ ;  /* 0x000000400c747810 */ /* 0x000fe40007ffe0ff */
[----:B------:R-:W-:Y:S01]  /*1b00*/  IADD3 R66, R19, -R66, RZ ;  /* 0x8000004213427210 */ /* 0x000fe20007ffe0ff */
[----:B------:R-:W-:-:S04]  /*1b10*/  IMAD R169, R63, R170, RZ ;  /* 0x000000aa3fa97224 */ /* 0x000fc800078e02ff */
[----:B------:R-:W-:Y:S01]  /*1b20*/  IMAD R169, R171, R62, R169 ;  /* 0x0000003eaba97224 */ /* 0x000fe200078e02a9 */
[----:B------:R-:W-:Y:S01]  /*1b30*/  LOP3.LUT R3, R3, 0xffffffe0, RZ, 0xc0, !PT ;  /* 0xffffffe003037812 */ /* 0x000fe200078ec0ff */
[----:B------:R-:W-:Y:S01]  /*1b40*/  IMAD.MOV.U32 R50, RZ, RZ, 0x10 ;  /* 0x00000010ff327424 */ /* 0x000fe200078e00ff */
[C---:B------:R-:W-:Y:S01]  /*1b50*/  SHF.L.U64.HI R193, R62.reuse, 0x5, R63 ;  /* 0x000000053ec17819 */ /* 0x040fe2000001023f */
[----:B------:R-:W-:Y:S01]  /*1b60*/  IMAD.SHL.U32 R192, R62, 0x20, RZ ;  /* 0x000000203ec07824 */ /* 0x000fe200078e00ff */
[----:B------:R-:W-:Y:S01]  /*1b70*/  SHF.L.U64.HI R191, R60, 0x5, R61 ;  /* 0x000000053cbf7819 */ /* 0x000fe2000001023d */
[----:B------:R-:W-:Y:S01]  /*1b80*/  IMAD.IADD R70, R64, 0x1, -R3 ;  /* 0x0000000140467824 */ /* 0x000fe200078e0a03 */
[----:B------:R-:W-:Y:S01]  /*1b90*/  SHF.L.U32 R190, R60, 0x5, RZ ;  /* 0x000000053cbe7819 */ /* 0x000fe200000006ff */
[----:B------:R-:W-:Y:S02]  /*1ba0*/  IMAD.SHL.U32 R81, R81, 0x4, RZ ;  /* 0x0000000451517824 */ /* 0x000fe400078e00ff */
[----:B--2---:R-:W-:-:S04]  /*1bb0*/  @P0 IMAD.WIDE.U32 R30, R20, R202, RZ ;  /* 0x000000ca141e0225 */ /* 0x004fc800078e00ff */
[----:B------:R-:W-:Y:S02]  /*1bc0*/  @P0 IMAD.MOV.U32 R2, RZ, RZ, R30 ;  /* 0x000000ffff020224 */ /* 0x000fe400078e001e */
[----:B------:R-:W-:Y:S02]  /*1bd0*/  @P0 IMAD R17, R21, R202, RZ ;  /* 0x000000ca15110224 */ /* 0x000fe400078e02ff */
[----:B---3--:R-:W-:-:S04]  /*1be0*/  @!P0 IMAD.WIDE.U32 R28, R22, R198, RZ ;  /* 0x000000c6161c8225 */ /* 0x008fc800078e00ff */
[----:B------:R-:W-:Y:S02]  /*1bf0*/  @!P0 IMAD R4, R23, R198, RZ ;  /* 0x000000c617048224 */ /* 0x000fe400078e02ff */
[----:B------:R-:W-:Y:S02]  /*1c00*/  @!P0 IMAD.MOV.U32 R2, RZ, RZ, R28 ;  /* 0x000000ffff028224 */ /* 0x000fe400078e001c */
[----:B------:R-:W-:Y:S02]  /*1c10*/  @!P0 IMAD R4, R22, R77, R4 ;  /* 0x0000004d16048224 */ /* 0x000fe400078e0204 */
[----:B------:R-:W-:Y:S01]  /*1c20*/  @P0 IMAD.IADD R17, R31, 0x1, R17 ;  /* 0x000000011f110824 */ /* 0x000fe200078e0211 */
[----:B------:R-:W-:Y:S01]  /*1c30*/  IADD3 R28, P1, R12, R2, RZ ;  /* 0x000000020c1c7210 */ /* 0x000fe20007f3e0ff */
[----:B------:R-:W-:-:S04]  /*1c40*/  @!P0 IMAD.IADD R17, R29, 0x1, R4 ;  /* 0x000000011d118824 */ /* 0x000fc800078e0204 */
[----:B------:R-:W-:Y:S01]  /*1c50*/  IMAD.X R29, R13, 0x1, R17, P1 ;  /* 0x000000010d1d7824 */ /* 0x000fe200008e0611 */
[-C--:B------:R-:W-:Y:S01]  /*1c60*/  ISETP.GE.AND P1, PT, R117, R83.reuse, PT ;  /* 0x000000537500720c */ /* 0x080fe20003f26270 */
[----:B------:R-:W-:Y:S01]  /*1c70*/  IMAD R22, R10, R18, R9 ;  /* 0x000000120a167224 */ /* 0x000fe200078e0209 */
[----:B------:R-:W-:Y:S01]  /*1c80*/  ISETP.GE.AND P2, PT, R12, R83, PT ;  /* 0x000000530c00720c */ /* 0x000fe20003f46270 */
[----:B----4-:R-:W-:Y:S01]  /*1c90*/  IMAD R9, R25, R197, RZ ;  /* 0x000000c519097224 */ /* 0x010fe200078e02ff */
[----:B------:R-:W-:Y:S01]  /*1ca0*/  SEL R2, RZ, 0xffffffff, P1 ;  /* 0xffffffffff027807 */ /* 0x000fe20000800000 */
[----:B------:R-:W-:Y:S02]  /*1cb0*/  IMAD.IADD R23, R27, 0x1, R22 ;  /* 0x000000011b177824 */ /* 0x000fe400078e0216 */
[----:B------:R-:W-:Y:S01]  /*1cc0*/  IMAD R174, R24, R174, R9 ;  /* 0x000000ae18ae7224 */ /* 0x000fe200078e0209 */
[----:B------:R-:W-:Y:S01]  /*1cd0*/  SEL R9, RZ, 0x1, P2 ;  /* 0x00000001ff097807 */ /* 0x000fe20001000000 */
[----:B------:R-:W-:-:S02]  /*1ce0*/  IMAD.SHL.U32 R2, R2, 0x2, RZ ;  /* 0x0000000202027824 */ /* 0x000fc400078e00ff */
[----:B------:R-:W-:-:S03]  /*1cf0*/  IMAD.MOV.U32 R22, RZ, RZ, R26 ;  /* 0x000000ffff167224 */ /* 0x000fc600078e001a */
[----:B------:R-:W-:Y:S01]  /*1d00*/  LOP3.LUT R2, R2, 0x2, R9, 0xe2, !PT ;  /* 0x0000000202027812 */ /* 0x000fe200078ee209 */
[----:B------:R-:W-:-:S04]  /*1d10*/  IMAD.WIDE.U32 R8, R170, R60, R22 ;  /* 0x0000003caa087225 */ /* 0x000fc800078e0016 */
[----:B------:R-:W-:Y:S01]  /*1d20*/  IMAD.IADD R149, R9, 0x1, R149 ;  /* 0x0000000109957824 */ /* 0x000fe200078e0295 */
[----:B------:R-:W-:Y:S01]  /*1d30*/  SHF.R.S32.HI R9, RZ, 0x1f, R80 ;  /* 0x0000001fff097819 */ /* 0x000fe20000011450 */
[----:B------:R-:W-:-:S03]  /*1d40*/  @P0 IMAD.MOV.U32 R18, RZ, RZ, R20 ;  /* 0x000000ffff120224 */ /* 0x000fc600078e0014 */
[----:B------:R-:W-:Y:S01]  /*1d50*/  LEA.HI R102, R9, R80, RZ, 0x7 ;  /* 0x0000005009667211 */ /* 0x000fe200078f38ff */
[----:B------:R-:W-:Y:S01]  /*1d60*/  @P0 IMAD.MOV.U32 R19, RZ, RZ, R21 ;  /* 0x000000ffff130224 */ /* 0x000fe200078e0015 */
[----:B------:R-:W-:Y:S01]  /*1d70*/  @!P0 MOV R19, R21 ;  /* 0x0000001500138202 */ /* 0x000fe20000000f00 */
[----:B------:R-:W-:Y:S01]  /*1d80*/  @!P0 IMAD.MOV.U32 R18, RZ, RZ, R20 ;  /* 0x000000ffff128224 */ /* 0x000fe200078e0014 */
[----:B------:R-:W-:Y:S02]  /*1d90*/  LEA R148, P0, R8, R14, 0x1 ;  /* 0x0000000e08947211 */ /* 0x000fe400078008ff */
[----:B------:R-:W-:Y:S02]  /*1da0*/  SHF.R.S32.HI R102, RZ, 0x7, R102 ;  /* 0x00000007ff667819 */ /* 0x000fe40000011466 */
[----:B------:R-:W-:Y:S02]  /*1db0*/  ISETP.GE.AND P1, PT, R116, R83, PT ;  /* 0x000000537400720c */ /* 0x000fe40003f26270 */
[----:B------:R-:W-:-:S02]  /*1dc0*/  LEA.HI.X R149, R8, R15, R149, 0x1, P0 ;  /* 0x0000000f08957211 */ /* 0x000fc400000f0c95 */
[----:B------:R-:W-:Y:S02]  /*1dd0*/  IMNMX R102, RZ, R102, !PT ;  /* 0x00000066ff667217 */ /* 0x000fe40007800200 */
[----:B------:R-:W-:Y:S02]  /*1de0*/  IADD3 R166, P0, R12, R0, RZ ;  /* 0x000000000ca67210 */ /* 0x000fe40007f1e0ff */
[----:B------:R-:W-:Y:S02]  /*1df0*/  SEL R75, RZ, 0x4, P1 ;  /* 0x00000004ff4b7807 */ /* 0x000fe40000800000 */
[----:B------:R-:W-:Y:S01]  /*1e00*/  ISETP.GT.AND P1, PT, R51, R102, PT ;  /* 0x000000663300720c */ /* 0x000fe20003f24270 */
[----:B------:R-:W-:-:S04]  /*1e10*/  IMAD.WIDE.U32 R28, R197, R24, R28 ;  /* 0x00000018c51c7225 */ /* 0x000fc800078e001c */
[----:B------:R-:W-:Y:S02]  /*1e20*/  IMAD.X R167, R13, 0x1, R7, P0 ;  /* 0x000000010da77824 */ /* 0x000fe400000e0607 */
[----:B------:R-:W-:-:S04]  /*1e30*/  IMAD.WIDE R20, R199, 0x40, R170 ;  /* 0x00000040c7147825 */ /* 0x000fc800078e02aa */
[----:B------:R-:W-:Y:S02]  /*1e40*/  IMAD.IADD R175, R29, 0x1, R174 ;  /* 0x000000011daf7824 */ /* 0x000fe400078e02ae */
[----:B------:R-:W-:-:S04]  /*1e50*/  IMAD.WIDE.U32 R166, R170, R62, R166 ;  /* 0x0000003eaaa67225 */ /* 0x000fc800078e00a6 */
[----:B------:R-:W-:Y:S02]  /*1e60*/  IMAD.MOV.U32 R174, RZ, RZ, R28 ;  /* 0x000000ffffae7224 */ /* 0x000fe400078e001c */
[----:B------:R-:W-:Y:S01]  /*1e70*/  IMAD R79, R21, R18, RZ ;  /* 0x00000012154f7224 */ /* 0x000fe200078e02ff */
[----:B------:R-:W-:Y:S01]  /*1e80*/  LOP3.LUT P2, RZ, R66, 0x2, RZ, 0xc0, !PT ;  /* 0x0000000242ff7812 */ /* 0x000fe2000784c0ff */
[----:B------:R-:W-:Y:S01]  /*1e90*/  IMAD.IADD R169, R167, 0x1, R169 ;  /* 0x00000001a7a97824 */ /* 0x000fe200078e02a9 */
[----:B------:R-:W-:Y:S01]  /*1ea0*/  LEA R194, P0, R166, R172, 0x1 ;  /* 0x000000aca6c27211 */ /* 0x000fe200078008ff */
[C---:B------:R-:W-:Y:S02]  /*1eb0*/  IMAD R79, R20.reuse, R19, R79 ;  /* 0x00000013144f7224 */ /* 0x040fe400078e024f */
[----:B------:R-:W-:Y:S01]  /*1ec0*/  IMAD.WIDE.U32 R174, R20, R18, R174 ;  /* 0x0000001214ae7225 */ /* 0x000fe200078e00ae */
[----:B------:R-:W-:Y:S02]  /*1ed0*/  SHF.L.U64.HI R78, R18, 0x5, R19 ;  /* 0x00000005124e7819 */ /* 0x000fe40000010213 */
[----:B------:R-:W-:Y:S01]  /*1ee0*/  LOP3.LUT R75, R2, R75, RZ, 0xfc, !PT ;  /* 0x0000004b024b7212 */ /* 0x000fe200078efcff */
[----:B------:R-:W-:Y:S01]  /*1ef0*/  IMAD.SHL.U32 R76, R18, 0x20, RZ ;  /* 0x00000020124c7824 */ /* 0x000fe200078e00ff */
[----:B------:R-:W-:Y:S01]  /*1f00*/  SEL R50, R50, 0xfffffff0, !P2 ;  /* 0xfffffff032327807 */ /* 0x000fe20005000000 */
[----:B------:R-:W-:Y:S01]  /*1f10*/  @!P5 IMAD.MOV.U32 R16, RZ, RZ, RZ ;  /* 0x000000ffff10d224 */ /* 0x000fe200078e00ff */
[----:B------:R-:W-:Y:S01]  /*1f20*/  LEA.HI.X R195, R166, R173, R169, 0x1, P0 ;  /* 0x000000ada6c37211 */ /* 0x000fe200000f0ca9 */
[----:B------:R-:W-:Y:S01]  /*1f30*/  IMAD.IADD R79, R175, 0x1, R79 ;  /* 0x00000001af4f7824 */ /* 0x000fe200078e024f */
[----:B------:R-:W-:Y:S05]  /*1f40*/  @!P1 BRA `(.L_x_795) ;  /* 0x00008cc000009947 */ /* 0x000fea0003800000 */
[----:B------:R-:W2:Y:S04]  /*1f50*/  LD.E.64 R28, [R118.64+0x120] ;  /* 0x00012004761c7980 */ /* 0x000ea8000c101b00 */
[----:B------:R-:W3:Y:S04]  /*1f60*/  LD.E.64 R30, [R118.64+0x118] ;  /* 0x00011804761e7980 */ /* 0x000ee8000c101b00 */
[----:B------:R-:W4:Y:S04]  /*1f70*/  LD.E.64 R180, [R118.64+0x130] ;  /* 0x0001300476b47980 */ /* 0x000f28000c101b00 */
[----:B------:R-:W4:Y:S04]  /*1f80*/  LD.E.64 R182, [R118.64+0x128] ;  /* 0x0001280476b67980 */ /* 0x000f28000c101b00 */
[----:B------:R-:W4:Y:S04]  /*1f90*/  LD.E.64 R24, [R118.64+0x140] ;  /* 0x0001400476187980 */ /* 0x000f28000c101b00 */
[----:B------:R-:W4:Y:S04]  /*1fa0*/  LD.E.64 R22, [R118.64+0x138] ;  /* 0x0001380476167980 */ /* 0x000f28000c101b00 */
[----:B------:R-:W4:Y:S04]  /*1fb0*/  LD.E R14, [R118.64+0xd0] ;  /* 0x0000d004760e7980 */ /* 0x000f28000c101900 */
[----:B------:R-:W4:Y:S04]  /*1fc0*/  LD.E.64 R20, [R118.64+0x110] ;  /* 0x0001100476147980 */ /* 0x000f28000c101b00 */
[----:B------:R-:W4:Y:S04]  /*1fd0*/  LD.E.64 R18, [R118.64+0x108] ;  /* 0x0001080476127980 */ /* 0x000f28000c101b00 */
[----:B------:R-:W4:Y:S04]  /*1fe0*/  LD.E.64 R8, [R118.64+0x150] ;  /* 0x0001500476087980 */ /* 0x000f28000c101b00 */
[----:B------:R-:W4:Y:S01]  /*1ff0*/  LD.E.64 R6, [R118.64+0x148] ;  /* 0x0001480476067980 */ /* 0x000f22000c101b00 */
[--C-:B------:R-:W-:Y:S01]  /*2000*/  SHF.R.S32.HI R3, RZ, 0x1f, R5.reuse ;  /* 0x0000001fff037819 */ /* 0x100fe20000011405 */
[----:B-----5:R-:W-:Y:S01]  /*2010*/  IMAD.IADD R135, R16, 0x1, R5 ;  /* 0x0000000110877824 */ /* 0x020fe200078e0205 */
[----:B------:R-:W-:Y:S01]  /*2020*/  SHF.R.S32.HI R17, RZ, 0x1f, R80 ;  /* 0x0000001fff117819 */ /* 0x000fe20000011450 */
[----:B------:R-:W-:Y:S01]  /*2030*/  IMAD.WIDE.U32 R178, R60, 0xc0, RZ ;  /* 0x000000c03cb27825 */ /* 0x000fe200078e00ff */
[----:B------:R-:W-:-:S02]  /*2040*/  LOP3.LUT R160, R75, 0xffff, RZ, 0xc0, !PT ;  /* 0x0000ffff4ba07812 */ /* 0x000fc400078ec0ff */
[C---:B------:R-:W-:Y:S01]  /*2050*/  SHF.L.U64.HI R86, R60.reuse, 0x6, R61 ;  /* 0x000000063c567819 */ /* 0x040fe2000001023d */
[----:B------:R-:W-:Y:S01]  /*2060*/  IMAD.SHL.U32 R85, R60, 0x40, RZ ;  /* 0x000000403c557824 */ /* 0x000fe200078e00ff */
[----:B------:R-:W-:Y:S01]  /*2070*/  LOP3.LUT R163, R160, 0x1, RZ, 0xc0, !PT ;  /* 0x00000001a0a37812 */ /* 0x000fe200078ec0ff */
[----:B------:R-:W-:Y:S01]  /*2080*/  IMAD.SHL.U32 R99, R62, 0x40, RZ ;  /* 0x000000403e637824 */ /* 0x000fe200078e00ff */
[----:B------:R-:W-:Y:S01]  /*2090*/  LOP3.LUT R162, R160, 0x2, RZ, 0xc0, !PT ;  /* 0x00000002a0a27812 */ /* 0x000fe200078ec0ff */
[----:B------:R-:W-:Y:S01]  /*20a0*/  IMAD.MOV.U32 R136, RZ, RZ, R194 ;  /* 0x000000ffff887224 */ /* 0x000fe200078e00c2 */
[C---:B------:R-:W-:Y:S01]  /*20b0*/  SHF.L.U64.HI R86, R85.reuse, 0x1, R86 ;  /* 0x0000000155567819 */ /* 0x040fe20000010256 */
[----:B------:R-:W-:Y:S01]  /*20c0*/  IMAD.MOV.U32 R137, RZ, RZ, R195 ;  /* 0x000000ffff897224 */ /* 0x000fe200078e00c3 */
[C---:B------:R-:W-:Y:S01]  /*20d0*/  IADD3 R82, R170.reuse, 0x20, RZ ;  /* 0x00000020aa527810 */ /* 0x040fe20007ffe0ff */
[----:B------:R-:W-:Y:S01]  /*20e0*/  IMAD.MOV.U32 R138, RZ, RZ, R148 ;  /* 0x000000ffff8a7224 */ /* 0x000fe200078e0094 */
[C---:B------:R-:W-:Y:S01]  /*20f0*/  IADD3 R161, R170.reuse, 0x40, RZ ;  /* 0x00000040aaa17810 */ /* 0x040fe20007ffe0ff */
[----:B------:R-:W-:Y:S01]  /*2100*/  IMAD.SHL.U32 R85, R85, 0x2, RZ ;  /* 0x0000000255557824 */ /* 0x000fe200078e00ff */
[----:B------:R-:W-:-:S02]  /*2110*/  IADD3 R159, R170, 0x60, RZ ;  /* 0x00000060aa9f7810 */ /* 0x000fc40007ffe0ff */
[----:B------:R-:W-:Y:S02]  /*2120*/  SHF.L.U64.HI R100, R62, 0x6, R63 ;  /* 0x000000063e647819 */ /* 0x000fe4000001023f */
[----:B------:R-:W-:Y:S02]  /*2130*/  MOV R139, R149 ;  /* 0x00000095008b7202 */ /* 0x000fe40000000f00 */
[----:B------:R-:W-:Y:S01]  /*2140*/  LOP3.LUT R160, R160, 0x4, RZ, 0xc0, !PT ;  /* 0x00000004a0a07812 */ /* 0x000fe200078ec0ff */
[-C--:B--2---:R-:W-:Y:S02]  /*2150*/  IMAD R0, R29, R198.reuse, RZ ;  /* 0x000000c61d007224 */ /* 0x084fe400078e02ff */
[----:B---3--:R-:W-:Y:S02]  /*2160*/  IMAD R2, R31, R198, RZ ;  /* 0x000000c61f027224 */ /* 0x008fe400078e02ff */
[----:B------:R-:W-:Y:S02]  /*2170*/  IMAD R0, R28, R77, R0 ;  /* 0x0000004d1c007224 */ /* 0x000fe400078e0200 */
[----:B------:R-:W-:Y:S01]  /*2180*/  IMAD.WIDE.U32 R28, R198, R28, R12 ;  /* 0x0000001cc61c7225 */ /* 0x000fe200078e000c */
[----:B----4-:R-:W-:-:S03]  /*2190*/  SHF.L.U64.HI R124, R180, 0x6, R181 ;  /* 0x00000006b47c7819 */ /* 0x010fc600000102b5 */
[----:B------:R-:W-:Y:S01]  /*21a0*/  IMAD.WIDE.U32 R26, R198, R30, R12 ;  /* 0x0000001ec61a7225 */ /* 0x000fe200078e000c */
[C-C-:B------:R-:W-:Y:S02]  /*21b0*/  SHF.L.U64.HI R101, R182.reuse, 0x5, R183.reuse ;  /* 0x00000005b6657819 */ /* 0x140fe400000102b7 */
[----:B------:R-:W-:Y:S01]  /*21c0*/  SHF.L.U32 R114, R182, 0x6, RZ ;  /* 0x00000006b6727819 */ /* 0x000fe200000006ff */
[----:B------:R-:W-:Y:S01]  /*21d0*/  IMAD R2, R30, R77, R2 ;  /* 0x0000004d1e027224 */ /* 0x000fe200078e0202 */
[----:B------:R-:W-:Y:S01]  /*21e0*/  SHF.L.U64.HI R111, R182, 0x6, R183 ;  /* 0x00000006b66f7819 */ /* 0x000fe200000102b7 */
[----:B------:R-:W-:Y:S02]  /*21f0*/  IMAD.IADD R29, R29, 0x1, R0 ;  /* 0x000000011d1d7824 */ /* 0x000fe400078e0200 */
[-C--:B------:R-:W-:Y:S02]  /*2200*/  IMAD R4, R181, R5.reuse, RZ ;  /* 0x00000005b5047224 */ /* 0x080fe400078e02ff */
[----:B------:R-:W-:-:S02]  /*2210*/  IMAD R0, R183, R5, RZ ;  /* 0x00000005b7007224 */ /* 0x000fc400078e02ff */
[----:B------:R-:W-:Y:S01]  /*2220*/  IMAD.IADD R27, R27, 0x1, R2 ;  /* 0x000000011b1b7824 */ /* 0x000fe200078e0202 */
[----:B------:R-:W-:Y:S01]  /*2230*/  LEA.HI R156, R14, R14, RZ, 0x1 ;  /* 0x0000000e0e9c7211 */ /* 0x000fe200078f08ff */
[-C--:B------:R-:W-:Y:S02]  /*2240*/  IMAD R4, R180, R3.reuse, R4 ;  /* 0x00000003b4047224 */ /* 0x080fe400078e0204 */
[C---:B------:R-:W-:Y:S01]  /*2250*/  IMAD R3, R182.reuse, R3, R0 ;  /* 0x00000003b6037224 */ /* 0x040fe200078e0200 */
[----:B------:R-:W-:Y:S01]  /*2260*/  SHF.R.S32.HI R156, RZ, 0x1, R156 ;  /* 0x00000001ff9c7819 */ /* 0x000fe2000001149c */
[----:B------:R-:W-:-:S04]  /*2270*/  IMAD.WIDE.U32 R26, R182, R5, R26 ;  /* 0x00000005b61a7225 */ /* 0x000fc800078e001a */
[----:B------:R-:W-:Y:S01]  /*2280*/  IMAD.WIDE.U32 R28, R180, R5, R28 ;  /* 0x00000005b41c7225 */ /* 0x000fe200078e001c */
[----:B------:R-:W-:Y:S02]  /*2290*/  IADD3 R27, R27, R3, RZ ;  /* 0x000000031b1b7210 */ /* 0x000fe40007ffe0ff */
[----:B------:R-:W-:Y:S01]  /*22a0*/  IADD3 R3, P0, -R80, R170, RZ ;  /* 0x000000aa50037210 */ /* 0x000fe20007f1e1ff */
[-C--:B------:R-:W-:Y:S02]  /*22b0*/  IMAD R15, R25, R11.reuse, RZ ;  /* 0x0000000b190f7224 */ /* 0x080fe400078e02ff */
[----:B------:R-:W-:Y:S02]  /*22c0*/  IMAD.IADD R29, R29, 0x1, R4 ;  /* 0x000000011d1d7824 */ /* 0x000fe400078e0204 */
[----:B------:R-:W-:Y:S02]  /*22d0*/  IMAD R0, R24, R10, R15 ;  /* 0x0000000a18007224 */ /* 0x000fe400078e020f */
[----:B------:R-:W-:-:S02]  /*22e0*/  IMAD R15, R23, R11, RZ ;  /* 0x0000000b170f7224 */ /* 0x000fc400078e02ff */
[----:B------:R-:W-:-:S04]  /*22f0*/  IMAD.WIDE.U32 R24, R24, R11, R28 ;  /* 0x0000000b18187225 */ /* 0x000fc800078e001c */
[----:B------:R-:W-:Y:S02]  /*2300*/  IMAD.X R17, R171, 0x1, ~R17, P0 ;  /* 0x00000001ab117824 */ /* 0x000fe400000e0e11 */
[C---:B------:R-:W-:Y:S02]  /*2310*/  IMAD R15, R22.reuse, R10, R15 ;  /* 0x0000000a160f7224 */ /* 0x040fe400078e020f */
[----:B------:R-:W-:-:S04]  /*2320*/  IMAD.WIDE.U32 R22, R22, R11, R26 ;  /* 0x0000000b16167225 */ /* 0x000fc800078e001a */
[----:B------:R-:W-:Y:S01]  /*2330*/  IMAD.IADD R25, R25, 0x1, R0 ;  /* 0x0000000119197824 */ /* 0x000fe200078e0200 */
[----:B------:R-:W-:Y:S01]  /*2340*/  IADD3 R23, R23, R15, RZ ;  /* 0x0000000f17177210 */ /* 0x000fe20007ffe0ff */
[----:B------:R-:W-:Y:S02]  /*2350*/  IMAD R127, R17, R180, RZ ;  /* 0x000000b4117f7224 */ /* 0x000fe400078e02ff */
[----:B------:R-:W-:-:S04]  /*2360*/  IMAD.WIDE.U32 R14, R180, R3, R24 ;  /* 0x00000003b40e7225 */ /* 0x000fc800078e0018 */
[----:B------:R-:W-:Y:S01]  /*2370*/  IMAD R127, R181, R3, R127 ;  /* 0x00000003b57f7224 */ /* 0x000fe200078e027f */
[----:B------:R-:W-:Y:S01]  /*2380*/  LEA R128, P1, R14, R20, 0x1 ;  /* 0x000000140e807211 */ /* 0x000fe200078208ff */
[----:B------:R-:W-:Y:S02]  /*2390*/  IMAD R135, R156, R135, RZ ;  /* 0x000000879c877224 */ /* 0x000fe400078e02ff */
[----:B------:R-:W-:Y:S02]  /*23a0*/  IMAD R4, R170, R156, R81 ;  /* 0x0000009caa047224 */ /* 0x000fe400078e0251 */
[----:B------:R-:W-:Y:S01]  /*23b0*/  IMAD R131, R17, R182, RZ ;  /* 0x000000b611837224 */ /* 0x000fe200078e02ff */
[----:B------:R-:W-:Y:S01]  /*23c0*/  SHF.R.S32.HI R2, RZ, 0x1f, R135 ;  /* 0x0000001fff027819 */ /* 0x000fe20000011487 */
[----:B------:R-:W-:Y:S01]  /*23d0*/  IMAD.IADD R127, R15, 0x1, R127 ;  /* 0x000000010f7f7824 */ /* 0x000fe200078e027f */
[----:B------:R-:W-:Y:S01]  /*23e0*/  IADD3 R0, P4, R135, R4, RZ ;  /* 0x0000000487007210 */ /* 0x000fe20007f9e0ff */
[----:B------:R-:W-:-:S02]  /*23f0*/  IMAD R131, R183, R3, R131 ;  /* 0x00000003b7837224 */ /* 0x000fc400078e0283 */
[----:B------:R-:W-:Y:S01]  /*2400*/  IMAD.WIDE.U32 R10, R182, R3, R22 ;  /* 0x00000003b60a7225 */ /* 0x000fe200078e0016 */
[----:B------:R-:W-:Y:S02]  /*2410*/  LEA.HI.X R127, R14, R21, R127, 0x1, P1 ;  /* 0x000000150e7f7211 */ /* 0x000fe400008f0c7f */
[----:B------:R-:W-:Y:S01]  /*2420*/  LEA.HI.X.SX32 R5, R4, R2, 0x1, P4 ;  /* 0x0000000204057211 */ /* 0x000fe200020f0eff */
[----:B------:R-:W-:Y:S01]  /*2430*/  IMAD.IADD R3, R81, 0x1, R4 ;  /* 0x0000000151037824 */ /* 0x000fe200078e0204 */
[----:B------:R-:W-:Y:S01]  /*2440*/  SHF.L.U32 R14, R0, 0x1, RZ ;  /* 0x00000001000e7819 */ /* 0x000fe200000006ff */
[----:B------:R-:W-:Y:S01]  /*2450*/  IMAD.IADD R131, R11, 0x1, R131 ;  /* 0x000000010b837824 */ /* 0x000fe200078e0283 */
[----:B------:R-:W-:Y:S01]  /*2460*/  LEA R130, P0, R10, R18, 0x1 ;  /* 0x000000120a827211 */ /* 0x000fe200078008ff */
[----:B------:R-:W-:Y:S01]  /*2470*/  IMAD.SHL.U32 R164, R156, 0x20, RZ ;  /* 0x000000209ca47824 */ /* 0x000fe200078e00ff */
[----:B------:R-:W-:Y:S01]  /*2480*/  SHF.L.U64.HI R0, R0, 0x1, R5 ;  /* 0x0000000100007819 */ /* 0x000fe20000010205 */
[----:B------:R-:W-:Y:S01]  /*2490*/  IMAD.SHL.U32 R104, R182, 0x20, RZ ;  /* 0x00000020b6687824 */ /* 0x000fe200078e00ff */
[-C--:B------:R-:W-:Y:S01]  /*24a0*/  IADD3 R52, P1, R8, R14.reuse, RZ ;  /* 0x0000000e08347210 */ /* 0x080fe20007f3e0ff */
[C---:B------:R-:W-:Y:S01]  /*24b0*/  IMAD.SHL.U32 R123, R180.reuse, 0x20, RZ ;  /* 0x00000020b47b7824 */ /* 0x040fe200078e00ff */
[----:B------:R-:W-:Y:S01]  /*24c0*/  IADD3 R135, P2, R135, R3, RZ ;  /* 0x0000000387877210 */ /* 0x000fe20007f5e0ff */
[----:B------:R-:W-:Y:S01]  /*24d0*/  IMAD.SHL.U32 R125, R180, 0x40, RZ ;  /* 0x00000040b47d7824 */ /* 0x000fe200078e00ff */
[----:B------:R-:W-:Y:S01]  /*24e0*/  LEA.HI.X R131, R10, R19, R131, 0x1, P0 ;  /* 0x000000130a837211 */ /* 0x000fe200000f0c83 */
[----:B------:R-:W-:Y:S01]  /*24f0*/  IMAD.X R53, R9, 0x1, R0, P1 ;  /* 0x0000000109357824 */ /* 0x000fe200008e0600 */
[----:B------:R-:W-:Y:S01]  /*2500*/  IADD3 R14, P0, R6, R14, RZ ;  /* 0x0000000e060e7210 */ /* 0x000fe20007f1e0ff */
[----:B------:R-:W-:Y:S01]  /*2510*/  IMAD.SHL.U32 R134, R135, 0x2, RZ ;  /* 0x0000000287867824 */ /* 0x000fe200078e00ff */
[----:B------:R-:W-:Y:S01]  /*2520*/  IADD3 R97, P1, R192, 0x20, RZ ;  /* 0x00000020c0617810 */ /* 0x000fe20007f3e0ff */
[----:B------:R-:W-:Y:S01]  /*2530*/  IMAD.SHL.U32 R158, R156, 0x40, RZ ;  /* 0x000000409c9e7824 */ /* 0x000fe200078e00ff */
[----:B------:R-:W-:Y:S01]  /*2540*/  LEA.HI.X.SX32 R2, R3, R2, 0x1, P2 ;  /* 0x0000000203027211 */ /* 0x000fe200010f0eff */
[----:B------:R-:W-:Y:S01]  /*2550*/  IMAD R3, R61, 0xc0, RZ ;  /* 0x000000c03d037824 */ /* 0x000fe200078e02ff */
[----:B------:R-:W-:Y:S01]  /*2560*/  IADD3.X R15, R7, R0, RZ, P0, !PT ;  /* 0x00000000070f7210 */ /* 0x000fe200007fe4ff */
[----:B------:R-:W-:Y:S01]  /*2570*/  IMAD.X R98, RZ, RZ, R193, P1 ;  /* 0x000000ffff627224 */ /* 0x000fe200008e06c1 */
[----:B------:R-:W-:Y:S01]  /*2580*/  IADD3 R93, P0, R192, 0x40, RZ ;  /* 0x00000040c05d7810 */ /* 0x000fe20007f1e0ff */
[----:B------:R-:W-:Y:S01]  /*2590*/  IMAD.IADD R84, R179, 0x1, R3 ;  /* 0x00000001b3547824 */ /* 0x000fe200078e0203 */
[----:B------:R-:W-:Y:S01]  /*25a0*/  SHF.L.U64.HI R135, R135, 0x1, R2 ;  /* 0x0000000187877819 */ /* 0x000fe20000010202 */
[----:B------:R-:W-:Y:S01]  /*25b0*/  IMAD R3, R181, 0xc0, RZ ;  /* 0x000000c0b5037824 */ /* 0x000fe200078e02ff */
[-C--:B------:R-:W-:Y:S01]  /*25c0*/  IADD3 R132, P4, R8, R134.reuse, RZ ;  /* 0x0000008608847210 */ /* 0x080fe20007f9e0ff */
[----:B------:R-:W-:Y:S01]  /*25d0*/  IMAD R156, R156, 0x60, RZ ;  /* 0x000000609c9c7824 */ /* 0x000fe200078e02ff */
[----:B------:R-:W-:-:S02]  /*25e0*/  IADD3 R134, P2, R6, R134, RZ ;  /* 0x0000008606867210 */ /* 0x000fc40007f5e0ff */
[-C--:B------:R-:W-:Y:S01]  /*25f0*/  IADD3 R95, P1, R97, R192.reuse, RZ ;  /* 0x000000c0615f7210 */ /* 0x080fe20007f3e0ff */
[--C-:B------:R-:W-:Y:S01]  /*2600*/  IMAD.X R133, R9, 0x1, R135.reuse, P4 ;  /* 0x0000000109857824 */ /* 0x100fe200020e0687 */
[----:B------:R-:W-:Y:S01]  /*2610*/  IADD3.X R94, RZ, R193, RZ, P0, !PT ;  /* 0x000000c1ff5e7210 */ /* 0x000fe200007fe4ff */
[----:B------:R-:W-:Y:S01]  /*2620*/  IMAD.X R135, R7, 0x1, R135, P2 ;  /* 0x0000000107877824 */ /* 0x000fe200010e0687 */
[-C--:B------:R-:W-:Y:S01]  /*2630*/  IADD3 R91, P0, R93, R192.reuse, RZ ;  /* 0x000000c05d5b7210 */ /* 0x080fe20007f1e0ff */
[--C-:B------:R-:W-:Y:S01]  /*2640*/  IMAD.X R96, R98, 0x1, R193.reuse, P1 ;  /* 0x0000000162607824 */ /* 0x100fe200008e06c1 */
[C---:B------:R-:W-:Y:S02]  /*2650*/  IADD3 R157, R164.reuse, 0x20, RZ ;  /* 0x00000020a49d7810 */ /* 0x040fe40007ffe0ff */
[----:B------:R-:W-:Y:S01]  /*2660*/  IADD3 R155, R164, 0x40, RZ ;  /* 0x00000040a49b7810 */ /* 0x000fe20007ffe0ff */
[----:B------:R-:W-:Y:S01]  /*2670*/  IMAD.X R92, R94, 0x1, R193, P0 ;  /* 0x000000015e5c7824 */ /* 0x000fe200000e06c1 */
[-C--:B------:R-:W-:Y:S01]  /*2680*/  IADD3 R90, P2, R95, R192.reuse, RZ ;  /* 0x000000c05f5a7210 */ /* 0x080fe20007f5e0ff */
[C---:B------:R-:W-:Y:S01]  /*2690*/  IMAD.IADD R154, R164.reuse, 0x1, R157 ;  /* 0x00000001a49a7824 */ /* 0x040fe200078e029d */
[----:B------:R-:W-:Y:S01]  /*26a0*/  IADD3 R88, P1, R91, R192, RZ ;  /* 0x000000c05b587210 */ /* 0x000fe20007f3e0ff */
[----:B------:R-:W-:Y:S01]  /*26b0*/  IMAD.IADD R153, R164, 0x1, R155 ;  /* 0x00000001a4997824 */ /* 0x000fe200078e029b */
[----:B------:R-:W-:Y:S01]  /*26c0*/  IADD3 R107, P0, R104, 0x40, RZ ;  /* 0x00000040686b7810 */ /* 0x000fe20007f1e0ff */
[--C-:B------:R-:W-:Y:S01]  /*26d0*/  IMAD.X R89, R96, 0x1, R193.reuse, P2 ;  /* 0x0000000160597824 */ /* 0x100fe200010e06c1 */
[----:B------:R-:W-:Y:S01]  /*26e0*/  IADD3 R103, P4, R104, 0x20, RZ ;  /* 0x0000002068677810 */ /* 0x000fe20007f9e0ff */
[----:B------:R-:W-:Y:S01]  /*26f0*/  IMAD.X R87, R92, 0x1, R193, P1 ;  /* 0x000000015c577824 */ /* 0x000fe200008e06c1 */
[----:B------:R-:W-:Y:S01]  /*2700*/  SHF.L.U64.HI R0, R180, 0x5, R181 ;  /* 0x00000005b4007819 */ /* 0x000fe200000102b5 */
[----:B------:R-:W-:Y:S01]  /*2710*/  IMAD.X R110, RZ, RZ, R101, P0 ;  /* 0x000000ffff6e7224 */ /* 0x000fe200000e0665 */
[----:B------:R-:W-:Y:S01]  /*2720*/  IADD3.X R106, RZ, R101, RZ, P4, !PT ;  /* 0x00000065ff6a7210 */ /* 0x000fe200027fe4ff */
[----:B------:R-:W-:Y:S01]  /*2730*/  IMAD.IADD R151, R164, 0x1, R153 ;  /* 0x00000001a4977824 */ /* 0x000fe200078e0299 */
[----:B------:R-:W-:Y:S01]  /*2740*/  IADD3 R112, P2, R107, R104, RZ ;  /* 0x000000686b707210 */ /* 0x000fe20007f5e0ff */
[----:B------:R-:W-:Y:S01]  /*2750*/  IMAD.WIDE.U32 R180, R180, 0xc0, RZ ;  /* 0x000000c0b4b47825 */ /* 0x000fe200078e00ff */
[----:B------:R-:W-:-:S02]  /*2760*/  IADD3 R120, P1, R114, R103, RZ ;  /* 0x0000006772787210 */ /* 0x000fc40007f3e0ff */
[----:B------:R-:W-:Y:S01]  /*2770*/  IADD3 R108, P4, R103, R104, RZ ;  /* 0x00000068676c7210 */ /* 0x000fe20007f9e0ff */
[----:B------:R-:W-:Y:S01]  /*2780*/  IMAD.IADD R126, R181, 0x1, R3 ;  /* 0x00000001b57e7824 */ /* 0x000fe200078e0203 */
[----:B------:R-:W-:Y:S01]  /*2790*/  IADD3 R122, P0, R114, R107, RZ ;  /* 0x0000006b727a7210 */ /* 0x000fe20007f1e0ff */
[----:B------:R-:W-:Y:S01]  /*27a0*/  IMAD.X R109, R110, 0x1, R101, P2 ;  /* 0x000000016e6d7824 */ /* 0x000fe200010e0665 */
[----:B------:R-:W-:Y:S01]  /*27b0*/  IADD3 R152, R164, R154, RZ ;  /* 0x0000009aa4987210 */ /* 0x000fe20007ffe0ff */
[----:B------:R-:W-:Y:S01]  /*27c0*/  IMAD.X R113, R111, 0x1, R106, P1 ;  /* 0x000000016f717824 */ /* 0x000fe200008e066a */
[C---:B------:R-:W-:Y:S01]  /*27d0*/  SHF.L.U64.HI R121, R123.reuse, 0x1, R0 ;  /* 0x000000017b797819 */ /* 0x040fe20000010200 */
[----:B------:R-:W-:Y:S01]  /*27e0*/  IMAD.SHL.U32 R123, R123, 0x2, RZ ;  /* 0x000000027b7b7824 */ /* 0x000fe200078e00ff */
[----:B------:R-:W-:Y:S02]  /*27f0*/  SHF.L.U64.HI R124, R125, 0x1, R124 ;  /* 0x000000017d7c7819 */ /* 0x000fe4000001027c */
[----:B------:R-:W-:-:S02]  /*2800*/  MOV R9, R51 ;  /* 0x0000003300097202 */ /* 0x000fc40000000f00 */
[----:B------:R-:W-:Y:S02]  /*2810*/  SHF.L.U32 R125, R125, 0x1, RZ ;  /* 0x000000017d7d7819 */ /* 0x000fe400000006ff */
[----:B------:R-:W-:Y:S02]  /*2820*/  IADD3.X R105, R106, R101, RZ, P4, !PT ;  /* 0x000000656a697210 */ /* 0x000fe400027fe4ff */
[----:B------:R-:W-:Y:S02]  /*2830*/  IADD3.X R115, R111, R110, RZ, P0, !PT ;  /* 0x0000006e6f737210 */ /* 0x000fe400007fe4ff */
[----:B------:R-:W-:Y:S02]  /*2840*/  SHF.R.S32.HI R150, RZ, 0x1f, R164 ;  /* 0x0000001fff967819 */ /* 0x000fe400000114a4 */
[----:B------:R-:W-:Y:S02]  /*2850*/  SHF.R.S32.HI R147, RZ, 0x1f, R158 ;  /* 0x0000001fff937819 */ /* 0x000fe4000001149e */
[----:B------:R-:W-:-:S02]  /*2860*/  SHF.R.S32.HI R145, RZ, 0x1f, R156 ;  /* 0x0000001fff917819 */ /* 0x000fc4000001149c */
[----:B------:R-:W-:Y:S02]  /*2870*/  SHF.R.S32.HI R146, RZ, 0x1f, R157 ;  /* 0x0000001fff927819 */ /* 0x000fe4000001149d */
[----:B------:R-:W-:Y:S02]  /*2880*/  SHF.R.S32.HI R144, RZ, 0x1f, R155 ;  /* 0x0000001fff907819 */ /* 0x000fe4000001149b */
[----:B------:R-:W-:Y:S02]  /*2890*/  SHF.R.S32.HI R143, RZ, 0x1f, R154 ;  /* 0x0000001fff8f7819 */ /* 0x000fe4000001149a */
[----:B------:R-:W-:Y:S02]  /*28a0*/  SHF.R.S32.HI R142, RZ, 0x1f, R153 ;  /* 0x0000001fff8e7819 */ /* 0x000fe40000011499 */
[----:B------:R-:W-:Y:S02]  /*28b0*/  SHF.R.S32.HI R141, RZ, 0x1f, R152 ;  /* 0x0000001fff8d7819 */ /* 0x000fe40000011498 */
[----:B------:R-:W-:-:S02]  /*28c0*/  SHF.R.S32.HI R140, RZ, 0x1f, R151 ;  /* 0x0000001fff8c7819 */ /* 0x000fc40000011497 */
.L_x_889:
[----:B------:R-:W-:Y:S01]  /*28d0*/  IMAD.SHL.U32 R11, R9, 0x80, RZ ;  /* 0x00000080090b7824 */ /* 0x000fe200078e00ff */
[----:B------:R-:W-:Y:S01]  /*28e0*/  BSSY B0, `(.L_x_796) ;  /* 0x0000012000007945 */ /* 0x000fe20003800000 */
[----:B-----5:R-:W-:Y:S03]  /*28f0*/  IMAD.MOV.U32 R129, RZ, RZ, R127 ;  /* 0x000000ffff817224 */ /* 0x020fe600078e007f */
[----:B------:R-:W-:Y:S04]  /*2900*/  IADD3 R10, R11, -0x80, RZ ;  /* 0xffffff800b0a7810 */ /* 0x000fe80007ffe0ff */
[----:B------:R-:W-:Y:S01]  /*2910*/  IADD3 R0, R80, -R10, RZ ;  /* 0x8000000a50007210 */ /* 0x000fe20007ffe0ff */
[----:B------:R-:W-:Y:S05]  /*2920*/  IMAD.IADD R2, R65, 0x1, -R10 ;  /* 0x0000000141027824 */ /* 0x000fea00078e0a0a */
[C---:B------:R-:W-:Y:S04]  /*2930*/  ISETP.GE.AND P6, PT, R170.reuse, R2, PT ;  /* 0x00000002aa00720c */ /* 0x040fe80003fc6270 */
[----:B------:R-:W-:Y:S11]  /*2940*/  ISETP.GE.AND P6, PT, R170, R0, !P6 ;  /* 0x00000000aa00720c */ /* 0x000ff600077c6270 */
[----:B------:R-:W-:Y:S02]  /*2950*/  @!UPT UIADD3 URZ, URZ, URZ, URZ ;  /* 0x0000003f3f3ff290 */ /* 0x000fe4000fffe03f */
[----:B------:R-:W-:-:S05]  /*2960*/  @!P6 BRA `(.L_x_797) ;  /* 0x000000900000e947 */ /* 0x000fca0003800000 */
[----:B------:R-:W-:Y:S02]  /*2970*/  ISETP.NE.AND P0, PT, R163, RZ, PT ;  /* 0x000000ffa300720c */ /* 0x000fe40003f05270 */
[----:B------:R-:W-:Y:S11]  /*2980*/  ISETP.NE.AND P1, PT, R162, RZ, PT ;  /* 0x000000ffa200720c */ /* 0x000ff60003f25270 */
[----:B------:R-:W2:Y:S04]  /*2990*/  @P0 LD.E.128 R20, [R128.64] ;  /* 0x0000000480140980 */ /* 0x000ea8000c101d00 */
[----:B--2---:R1:W-:Y:S01]  /*29a0*/  @P0 ST.E.128 [R138.64], R20 ;  /* 0x000000148a000985 */ /* 0x0043e2000c101d04 */
[----:B------:R-:W-:Y:S03]  /*29b0*/  ISETP.NE.AND P0, PT, R160, RZ, PT ;  /* 0x000000ffa000720c */ /* 0x000fe60003f05270 */
[----:B------:R-:W2:Y:S04]  /*29c0*/  @P1 LD.E.128 R16, [R128.64+0x40] ;  /* 0x0000400480101980 */ /* 0x000ea8000c101d00 */
[----:B--2---:R1:W-:Y:S06]  /*29d0*/  @P1 ST.E.128 [R138.64+0x40], R16 ;  /* 0x000040108a001985 */ /* 0x0043ec000c101d04 */
[----:B------:R-:W2:Y:S04]  /*29e0*/  @P0 LD.E.128 R4, [R128.64+0x80] ;  /* 0x0000800480040980 */ /* 0x000ea8000c101d00 */
[----:B--2---:R1:W-:Y:S02]  /*29f0*/  @P0 ST.E.128 [R138.64+0x80], R4 ;  /* 0x000080048a000985 */ /* 0x0043e4000c101d04 */
.L_x_797:
[----:B------:R-:W-:Y:S05]  /*2a00*/  BSYNC B0 ;  /* 0x0000000000007941 */ /* 0x000fea0003800000 */
.L_x_796:
[C---:B------:R-:W-:Y:S01]  /*2a10*/  ISETP.GE.AND P4, PT, R82.reuse, R2, PT ;  /* 0x000000025200720c */ /* 0x040fe20003f86270 */
[----:B------:R-:W-:Y:S03]  /*2a20*/  BSSY B0, `(.L_x_798) ;  /* 0x0000011000007945 */ /* 0x000fe60003800000 */
[----:B------:R-:W-:Y:S11]  /*2a30*/  ISETP.GE.AND P4, PT, R82, R0, !P4 ;  /* 0x000000005200720c */ /* 0x000ff60006786270 */
[----:B------:R-:W-:Y:S02]  /*2a40*/  @!UPT UIADD3 URZ, URZ, URZ, URZ ;  /* 0x0000003f3f3ff290 */ /* 0x000fe4000fffe03f */
[----:B------:R-:W-:-:S05]  /*2a50*/  @!P4 BRA `(.L_x_799) ;  /* 0x000000d00000c947 */ /* 0x000fca0003800000 */
[----:B------:R-:W-:Y:S02]  /*2a60*/  ISETP.NE.AND P1, PT, R163, RZ, PT ;  /* 0x000000ffa300720c */ /* 0x000fe40003f25270 */
[----:B------:R-:W-:Y:S02]  /*2a70*/  IADD3 R26, P0, R128, R123, RZ ;  /* 0x0000007b801a7210 */ /* 0x000fe40007f1e0ff */
[----:B------:R-:W-:Y:S03]  /*2a80*/  LEA R24, P2, R190, R138, 0x1 ;  /* 0x0000008abe187211 */ /* 0x000fe600078408ff */
[----:B------:R-:W-:Y:S01]  /*2a90*/  IMAD.X R27, R129, 0x1, R121, P0 ;  /* 0x00000001811b7824 */ /* 0x000fe200000e0679 */
[----:B------:R-:W-:Y:S02]  /*2aa0*/  ISETP.NE.AND P0, PT, R162, RZ, PT ;  /* 0x000000ffa200720c */ /* 0x000fe40003f05270 */
[----:B------:R-:W-:Y:S03]  /*2ab0*/  LEA.HI.X R25, R190, R139, R191, 0x1, P2 ;  /* 0x0000008bbe197211 */ /* 0x000fe600010f0cbf */
[----:B-1----:R-:W2:Y:S04]  /*2ac0*/  @P1 LD.E.128 R20, [R26.64] ;  /* 0x000000041a141980 */ /* 0x002ea8000c101d00 */
[----:B--2---:R1:W-:Y:S01]  /*2ad0*/  @P1 ST.E.128 [R24.64], R20 ;  /* 0x0000001418001985 */ /* 0x0043e2000c101d04 */
[----:B------:R-:W-:Y:S03]  /*2ae0*/  ISETP.NE.AND P1, PT, R160, RZ, PT ;  /* 0x000000ffa000720c */ /* 0x000fe60003f25270 */
[----:B------:R-:W2:Y:S04]  /*2af0*/  @P0 LD.E.128 R16, [R26.64+0x40] ;  /* 0x000040041a100980 */ /* 0x000ea8000c101d00 */
[----:B--2---:R1:W-:Y:S06]  /*2b00*/  @P0 ST.E.128 [R24.64+0x40], R16 ;  /* 0x0000401018000985 */ /* 0x0043ec000c101d04 */
[----:B------:R-:W2:Y:S04]  /*2b10*/  @P1 LD.E.128 R4, [R26.64+0x80] ;  /* 0x000080041a041980 */ /* 0x000ea8000c101d00 */
[----:B--2---:R1:W-:Y:S02]  /*2b20*/  @P1 ST.E.128 [R24.64+0x80], R4 ;  /* 0x0000800418001985 */ /* 0x0043e4000c101d04 */
.L_x_799:
[----:B------:R-:W-:Y:S05]  /*2b30*/  BSYNC B0 ;  /* 0x0000000000007941 */ /* 0x000fea0003800000 */
.L_x_798:
[C---:B------:R-:W-:Y:S01]  /*2b40*/  ISETP.GE.AND P2, PT, R161.reuse, R2, PT ;  /* 0x00000002a100720c */ /* 0x040fe20003f46270 */
[----:B------:R-:W-:Y:S03]  /*2b50*/  BSSY B0, `(.L_x_800) ;  /* 0x0000011000007945 */ /* 0x000fe60003800000 */
[----:B------:R-:W-:Y:S11]  /*2b60*/  ISETP.GE.AND P2, PT, R161, R0, !P2 ;  /* 0x00000000a100720c */ /* 0x000ff60005746270 */
[----:B------:R-:W-:Y:S02]  /*2b70*/  @!UPT UIADD3 URZ, URZ, URZ, URZ ;  /* 0x0000003f3f3ff290 */ /* 0x000fe4000fffe03f */
[----:B------:R-:W-:-:S05]  /*2b80*/  @!P2 BRA `(.L_x_801) ;  /* 0x000000d00000a947 */ /* 0x000fca0003800000 */
[----:B------:R-:W-:Y:S02]  /*2b90*/  ISETP.NE.AND P1, PT, R163, RZ, PT ;  /* 0x000000ffa300720c */ /* 0x000fe40003f25270 */
[----:B------:R-:W-:Y:S02]  /*2ba0*/  IADD3 R26, P0, R128, R125, RZ ;  /* 0x0000007d801a7210 */ /* 0x000fe40007f1e0ff */
[----:B-1----:R-:W-:Y:S03]  /*2bb0*/  IADD3 R24, P5, R138, R85, RZ ;  /* 0x000000558a187210 */ /* 0x002fe60007fbe0ff */
[----:B------:R-:W-:Y:S01]  /*2bc0*/  IMAD.X R27, R129, 0x1, R124, P0 ;  /* 0x00000001811b7824 */ /* 0x000fe200000e067c */
[----:B------:R-:W-:Y:S01]  /*2bd0*/  ISETP.NE.AND P0, PT, R162, RZ, PT ;  /* 0x000000ffa200720c */ /* 0x000fe20003f05270 */
[----:B------:R-:W-:Y:S04]  /*2be0*/  IMAD.X R25, R139, 0x1, R86, P5 ;  /* 0x000000018b197824 */ /* 0x000fe800028e0656 */
[----:B------:R-:W2:Y:S04]  /*2bf0*/  @P1 LD.E.128 R20, [R26.64] ;  /* 0x000000041a141980 */ /* 0x000ea8000c101d00 */
[----:B--2---:R1:W-:Y:S01]  /*2c00*/  @P1 ST.E.128 [R24.64], R20 ;  /* 0x0000001418001985 */ /* 0x0043e2000c101d04 */
[----:B------:R-:W-:Y:S03]  /*2c10*/  ISETP.NE.AND P1, PT, R160, RZ, PT ;  /* 0x000000ffa000720c */ /* 0x000fe60003f25270 */
[----:B------:R-:W2:Y:S04]  /*2c20*/  @P0 LD.E.128 R16, [R26.64+0x40] ;  /* 0x000040041a100980 */ /* 0x000ea8000c101d00 */
[----:B--2---:R1:W-:Y:S06]  /*2c30*/  @P0 ST.E.128 [R24.64+0x40], R16 ;  /* 0x0000401018000985 */ /* 0x0043ec000c101d04 */
[----:B------:R-:W2:Y:S04]  /*2c40*/  @P1 LD.E.128 R4, [R26.64+0x80] ;  /* 0x000080041a041980 */ /* 0x000ea8000c101d00 */
[----:B--2---:R1:W-:Y:S02]  /*2c50*/  @P1 ST.E.128 [R24.64+0x80], R4 ;  /* 0x0000800418001985 */ /* 0x0043e4000c101d04 */
.L_x_801:
[----:B------:R-:W-:Y:S05]  /*2c60*/  BSYNC B0 ;  /* 0x0000000000007941 */ /* 0x000fea0003800000 */
.L_x_800:
[C---:B------:R-:W-:Y:S01]  /*2c70*/  ISETP.GE.AND P1, PT, R159.reuse, R2, PT ;  /* 0x000000029f00720c */ /* 0x040fe20003f26270 */
[----:B------:R-:W-:Y:S03]  /*2c80*/  BSSY B0, `(.L_x_802) ;  /* 0x0000011000007945 */ /* 0x000fe60003800000 */
[----:B------:R-:W-:Y:S11]  /*2c90*/  ISETP.GE.AND P1, PT, R159, R0, !P1 ;  /* 0x000000009f00720c */ /* 0x000ff60004f26270 */
[----:B------:R-:W-:Y:S02]  /*2ca0*/  @!UPT UIADD3 URZ, URZ, URZ, URZ ;  /* 0x0000003f3f3ff290 */ /* 0x000fe4000fffe03f */
[----:B------:R-:W-:-:S05]  /*2cb0*/  @!P1 BRA `(.L_x_803) ;  /* 0x000000d000009947 */ /* 0x000fca0003800000 */
[----:B------:R-:W-:Y:S02]  /*2cc0*/  ISETP.NE.AND P0, PT, R163, RZ, PT ;  /* 0x000000ffa300720c */ /* 0x000fe40003f05270 */
[----:B-1----:R-:W-:Y:S05]  /*2cd0*/  IADD3 R24, P5, R128, R180, RZ ;  /* 0x000000b480187210 */ /* 0x002fea0007fbe0ff */
[----:B------:R-:W-:Y:S01]  /*2ce0*/  IMAD.X R25, R129, 0x1, R126, P5 ;  /* 0x0000000181197824 */ /* 0x000fe200028e067e */
[----:B------:R-:W-:Y:S05]  /*2cf0*/  IADD3 R2, P5, R138, R178, RZ ;  /* 0x000000b28a027210 */ /* 0x000fea0007fbe0ff */
[----:B------:R-:W2:Y:S01]  /*2d00*/  @P0 LD.E.128 R20, [R24.64] ;  /* 0x0000000418140980 */ /* 0x000ea2000c101d00 */
[----:B------:R-:W-:Y:S01]  /*2d10*/  IMAD.X R3, R139, 0x1, R84, P5 ;  /* 0x000000018b037824 */ /* 0x000fe200028e0654 */
[----:B------:R-:W-:Y:S04]  /*2d20*/  ISETP.NE.AND P5, PT, R162, RZ, PT ;  /* 0x000000ffa200720c */ /* 0x000fe80003fa5270 */
[----:B--2---:R1:W-:Y:S01]  /*2d30*/  @P0 ST.E.128 [R2.64], R20 ;  /* 0x0000001402000985 */ /* 0x0043e2000c101d04 */
[----:B------:R-:W-:Y:S08]  /*2d40*/  ISETP.NE.AND P0, PT, R160, RZ, PT ;  /* 0x000000ffa000720c */ /* 0x000ff00003f05270 */
[----:B------:R-:W2:Y:S04]  /*2d50*/  @P5 LD.E.128 R16, [R24.64+0x40] ;  /* 0x0000400418105980 */ /* 0x000ea8000c101d00 */
[----:B--2---:R1:W-:Y:S04]  /*2d60*/  @P5 ST.E.128 [R2.64+0x40], R16 ;  /* 0x0000401002005985 */ /* 0x0043e8000c101d04 */
[----:B------:R-:W2:Y:S04]  /*2d70*/  @P0 LD.E.128 R4, [R24.64+0x80] ;  /* 0x0000800418040980 */ /* 0x000ea8000c101d00 */
[----:B--2---:R1:W-:Y:S02]  /*2d80*/  @P0 ST.E.128 [R2.64+0x80], R4 ;  /* 0x0000800402000985 */ /* 0x0043e4000c101d04 */
.L_x_803:
[----:B------:R-:W-:Y:S05]  /*2d90*/  BSYNC B0 ;  /* 0x0000000000007941 */ /* 0x000fea0003800000 */
.L_x_802:
[----:B-1----:R-:W2:Y:S01]  /*2da0*/  LD.E R17, [R118.64+0xd0] ;  /* 0x0000d00476117980 */ /* 0x002ea2000c101900 */
[----:B------:R-:W-:Y:S03]  /*2db0*/  BSSY B3, `(.L_x_804) ;  /* 0x0000781000037945 */ /* 0x000fe60003800000 */
[----:B------:R-:W3:Y:S01]  /*2dc0*/  LD.E R127, [R118.64+0x130] ;  /* 0x00013004767f7980 */ /* 0x000ee2000c101900 */
[----:B--2---:R-:W-:Y:S01]  /*2dd0*/  ISETP.NE.AND P5, PT, R17, RZ, PT ;  /* 0x000000ff1100720c */ /* 0x004fe20003fa5270 */
[----:B---3--:R-:W-:Y:S05]  /*2de0*/  IMAD.U32 R127, R127, -0x80, RZ ;  /* 0xffffff807f7f7824 */ /* 0x008fea00078e00ff */
[C---:B------:R-:W-:Y:S04]  /*2df0*/  LEA R128, P0, R127.reuse, R128, 0x1 ;  /* 0x000000807f807211 */ /* 0x040fe800078008ff */
[----:B------:R-:W-:Y:S03]  /*2e00*/  LEA.HI.X.SX32 R127, R127, R129, 0x1, P0 ;  /* 0x000000817f7f7211 */ /* 0x000fe600000f0eff */
[----:B------:R-:W-:-:S05]  /*2e10*/  @!P5 BRA `(.L_x_805) ;  /* 0x000072400000d947 */ /* 0x000fca0003800000 */
[----:B------:R-:W2:Y:S04]  /*2e20*/  LD.E.U8 R0, [R118.64+0x1b3] ;  /* 0x0001b30476007980 */ /* 0x000ea8000c101100 */
[----:B------:R1:W5:Y:S01]  /*2e30*/  LD.E R129, [R118.64+0xc0] ;  /* 0x0000c00476817980 */ /* 0x000362000c101900 */
[----:B--2---:R-:W-:Y:S11]  /*2e40*/  ISETP.NE.AND P0, PT, R0, RZ, PT ;  /* 0x000000ff0000720c */ /* 0x004ff60003f05270 */
[----:B------:R-:W-:Y:S02]  /*2e50*/  @!UPT UIADD3 URZ, URZ, URZ, URZ ;  /* 0x0000003f3f3ff290 */ /* 0x000fe4000fffe03f */
[----:B------:R-:W-:-:S05]  /*2e60*/  @!P0 BRA `(.L_x_806) ;  /* 0x000029b000008947 */ /* 0x000fca0003800000 */
[----:B-1----:R-:W-:Y:S01]  /*2e70*/  BSSY B1, `(.L_x_807) ;  /* 0x0000099000017945 */ /* 0x002fe20003800000 */
[----:B------:R-:W-:-:S05]  /*2e80*/  @!P6 BRA `(.L_x_808) ;  /* 0x000009700000e947 */ /* 0x000fca0003800000 */
[----:B-----5:R-:W-:Y:S01]  /*2e90*/  ISETP.GE.AND P0, PT, R12, R129, PT ;  /* 0x000000810c00720c */ /* 0x020fe20003f06270 */
[----:B------:R-:W-:Y:S01]  /*2ea0*/  @!UPT UIADD3 URZ, URZ, URZ, URZ ;  /* 0x0000003f3f3ff290 */ /* 0x000fe2000fffe03f */
[----:B------:R-:W-:Y:S11]  /*2eb0*/  BSSY B0, `(.L_x_809) ;  /* 0x0000030000007945 */ /* 0x000ff60003800000 */
[----:B------:R-:W-:-:S05]  /*2ec0*/  @P0 BRA `(.L_x_810) ;  /* 0x000002e000000947 */ /* 0x000fca0003800000 */
[----:B------:R-:W-:Y:S01]  /*2ed0*/  ISETP.GE.AND P0, PT, R12, R17, PT ;  /* 0x000000110c00720c */ /* 0x000fe20003f06270 */
[----:B------:R-:W2:Y:S11]  /*2ee0*/  LD.E.128 R20, [R130.64] ;  /* 0x0000000482147980 */ /* 0x000eb6000c101d00 */
[----:B------:R-:W-:Y:S01]  /*2ef0*/  @!UPT UIADD3 URZ, URZ, URZ, URZ ;  /* 0x0000003f3f3ff290 */ /* 0x000fe2000fffe03f */
[----:B------:R-:W3:Y:S06]  /*2f00*/  @!P0 LD.E.64 R6, [R14.64] ;  /* 0x000000040e068980 */ /* 0x000eec000c101b00 */
[----:B------:R-:W4:Y:S01]  /*2f10*/  @!P0 LD.E.64 R26, [R52.64] ;  /* 0x00000004341a8980 */ /* 0x000f22000c101b00 */
[C---:B--2---:R-:W-:Y:S01]  /*2f20*/  @!P0 LOP3.LUT R19, R20.reuse, 0xffff0000, RZ, 0xc0, !PT ;  /* 0xffff000014138812 */ /* 0x044fe200078ec0ff */
[----:B------:R-:W-:Y:S01]  /*2f30*/  @!P0 IMAD.U32 R25, R20, 0x10000, RZ ;  /* 0x0001000014198824 */ /* 0x000fe200078e00ff */
[----:B------:R-:W-:Y:S02]  /*2f40*/  @!P0 LOP3.LUT R16, R22, 0xffff0000, RZ, 0xc0, !PT ;  /* 0xffff000016108812 */ /* 0x000fe400078ec0ff */
[----:B------:R-:W-:Y:S02]  /*2f50*/  @!P0 SHF.L.U32 R28, R23, 0x10, RZ ;  /* 0x00000010171c8819 */ /* 0x000fe400000006ff */
[C---:B---3--:R-:W-:Y:S02]  /*2f60*/  @!P0 SHF.L.U32 R8, R6.reuse, 0x10, RZ ;  /* 0x0000001006088819 */ /* 0x048fe400000006ff */
[----:B------:R-:W-:Y:S02]  /*2f70*/  @!P0 LOP3.LUT R6, R6, 0xffff0000, RZ, 0xc0, !PT ;  /* 0xffff000006068812 */ /* 0x000fe400078ec0ff */
[----:B------:R-:W-:Y:S01]  /*2f80*/  @!P0 SHF.L.U32 R5, R7, 0x10, RZ ;  /* 0x0000001007058819 */ /* 0x000fe200000006ff */
[----:B------:R-:W-:Y:S01]  /*2f90*/  @!P0 FMUL.FTZ R0, R19, R8 ;  /* 0x0000000813008220 */ /* 0x000fe20000410000 */
[C---:B----4-:R-:W-:Y:S01]  /*2fa0*/  @!P0 LOP3.LUT R24, R26.reuse, 0xffff0000, RZ, 0xc0, !PT ;  /* 0xffff00001a188812 */ /* 0x050fe200078ec0ff */
[----:B------:R-:W-:Y:S01]  /*2fb0*/  @!P0 IMAD.U32 R18, R26, 0x10000, RZ ;  /* 0x000100001a128824 */ /* 0x000fe200078e00ff */
[----:B------:R-:W-:Y:S01]  /*2fc0*/  @!P0 LOP3.LUT R7, R7, 0xffff0000, RZ, 0xc0, !PT ;  /* 0xffff000007078812 */ /* 0x000fe200078ec0ff */
[----:B------:R-:W-:Y:S01]  /*2fd0*/  @!P0 FMUL.FTZ R3, R16, R5 ;  /* 0x0000000510038220 */ /* 0x000fe20000410000 */
[----:B------:R-:W-:Y:S01]  /*2fe0*/  @!P0 SHF.L.U32 R26, R27, 0x10, RZ ;  /* 0x000000101b1a8819 */ /* 0x000fe200000006ff */
[----:B------:R-:W-:Y:S01]  /*2ff0*/  @!P0 FMUL.FTZ R29, R19, R18 ;  /* 0x00000012131d8220 */ /* 0x000fe20000410000 */
[----:B------:R-:W-:Y:S01]  /*3000*/  @!P0 LOP3.LUT R19, R21, 0xffff0000, RZ, 0xc0, !PT ;  /* 0xffff000015138812 */ /* 0x000fe200078ec0ff */
[----:B------:R-:W-:Y:S01]  /*3010*/  @!P0 FFMA.FTZ R0, R18, R25, R0 ;  /* 0x0000001912008223 */ /* 0x000fe20000010000 */
[----:B------:R-:W-:Y:S01]  /*3020*/  @!P0 LOP3.LUT R27, R27, 0xffff0000, RZ, 0xc0, !PT ;  /* 0xffff00001b1b8812 */ /* 0x000fe200078ec0ff */
[----:B------:R-:W-:Y:S01]  /*3030*/  @!P0 FFMA.FTZ R29, R25, R8, -R29 ;  /* 0x00000008191d8223 */ /* 0x000fe2000001081d */
[----:B------:R-:W-:Y:S01]  /*3040*/  @!P0 SHF.L.U32 R25, R21, 0x10, RZ ;  /* 0x0000001015198819 */ /* 0x000fe200000006ff */
[----:B------:R-:W-:Y:S01]  /*3050*/  @!P0 FMUL.FTZ R2, R19, R6 ;  /* 0x0000000613028220 */ /* 0x000fe20000410000 */
[----:B------:R-:W-:Y:S01]  /*3060*/  @!P0 LOP3.LUT R8, R23, 0xffff0000, RZ, 0xc0, !PT ;  /* 0xffff000017088812 */ /* 0x000fe200078ec0ff */
[----:B------:R-:W-:Y:S01]  /*3070*/  @!P0 IMAD.U32 R18, R22, 0x10000, RZ ;  /* 0x0001000016128824 */ /* 0x000fe200078e00ff */
[----:B------:R-:W-:Y:S01]  /*3080*/  @!P0 F2FP.BF16.PACK_AB R29, R0, R29 ;  /* 0x0000001d001d823e */ /* 0x000fe200000010ff */
[----:B------:R-:W-:Y:S02]  /*3090*/  @!P0 FMUL.FTZ R31, R19, R24 ;  /* 0x00000018131f8220 */ /* 0x000fe40000410000 */
[----:B------:R-:W-:Y:S01]  /*30a0*/  @!P0 FMUL.FTZ R30, R16, R26 ;  /* 0x0000001a101e8220 */ /* 0x000fe20000410000 */
[----:B------:R-:W-:Y:S01]  /*30b0*/  @!P0 MOV R20, R29 ;  /* 0x0000001d00148202 */ /* 0x000fe20000000f00 */
[C---:B------:R-:W-:Y:S02]  /*30c0*/  @!P0 FMUL.FTZ R32, R8.reuse, R27 ;  /* 0x0000001b08208220 */ /* 0x040fe40000410000 */
[----:B------:R-:W-:Y:S02]  /*30d0*/  @!P0 FMUL.FTZ R4, R8, R7 ;  /* 0x0000000708048220 */ /* 0x000fe40000410000 */
[----:B------:R-:W-:Y:S02]  /*30e0*/  @!P0 FFMA.FTZ R2, R24, R25, R2 ;  /* 0x0000001918028223 */ /* 0x000fe40000010002 */
[----:B------:R-:W-:Y:S02]  /*30f0*/  @!P0 FFMA.FTZ R3, R26, R18, R3 ;  /* 0x000000121a038223 */ /* 0x000fe40000010003 */
[----:B------:R-:W-:Y:S02]  /*3100*/  @!P0 FFMA.FTZ R31, R25, R6, -R31 ;  /* 0x00000006191f8223 */ /* 0x000fe4000001081f */
[----:B------:R-:W-:Y:S02]  /*3110*/  @!P0 FFMA.FTZ R30, R18, R5, -R30 ;  /* 0x00000005121e8223 */ /* 0x000fe4000001081e */
[----:B------:R-:W-:Y:S01]  /*3120*/  @!P0 FFMA.FTZ R32, R28, R7, -R32 ;  /* 0x000000071c208223 */ /* 0x000fe20000010820 */
[----:B------:R-:W-:Y:S01]  /*3130*/  @!P0 F2FP.BF16.PACK_AB R34, R2, R31 ;  /* 0x0000001f0222823e */ /* 0x000fe200000010ff */
[----:B------:R-:W-:Y:S01]  /*3140*/  @!P0 FFMA.FTZ R4, R27, R28, R4 ;  /* 0x0000001c1b048223 */ /* 0x000fe20000010004 */
[----:B------:R-:W-:Y:S03]  /*3150*/  @!P0 F2FP.BF16.PACK_AB R30, R3, R30 ;  /* 0x0000001e031e823e */ /* 0x000fe600000010ff */
[----:B------:R-:W-:Y:S01]  /*3160*/  @!P0 IMAD.MOV.U32 R21, RZ, RZ, R34 ;  /* 0x000000ffff158224 */ /* 0x000fe200078e0022 */
[----:B------:R-:W-:Y:S02]  /*3170*/  @!P0 F2FP.BF16.PACK_AB R31, R4, R32 ;  /* 0x00000020041f823e */ /* 0x000fe400000010ff */
[----:B------:R-:W-:Y:S02]  /*3180*/  @!P0 MOV R22, R30 ;  /* 0x0000001e00168202 */ /* 0x000fe40000000f00 */
[----:B------:R-:W-:Y:S05]  /*3190*/  @!P0 MOV R23, R31 ;  /* 0x0000001f00178202 */ /* 0x000fea0000000f00 */
[----:B------:R1:W-:Y:S02]  /*31a0*/  ST.E.128 [R136.64], R20 ;  /* 0x0000001488007985 */ /* 0x0003e4000c101d04 */
.L_x_810:
[----:B------:R-:W-:Y:S05]  /*31b0*/  BSYNC B0 ;  /* 0x0000000000007941 */ /* 0x000fea0003800000 */
.L_x_809:
[----:B------:R-:W-:Y:S01]  /*31c0*/  ISETP.GE.AND P0, PT, R117, R129, PT ;  /* 0x000000817500720c */ /* 0x000fe20003f06270 */
[----:B------:R-:W-:Y:S01]  /*31d0*/  @!UPT UIADD3 URZ, URZ, URZ, URZ ;  /* 0x0000003f3f3ff290 */ /* 0x000fe2000fffe03f */
[----:B------:R-:W-:Y:S11]  /*31e0*/  BSSY B0, `(.L_x_811) ;  /* 0x0000030000007945 */ /* 0x000ff60003800000 */
[----:B------:R-:W-:-:S05]  /*31f0*/  @P0 BRA `(.L_x_812) ;  /* 0x000002e000000947 */ /* 0x000fca0003800000 */
[----:B------:R-:W-:Y:S01]  /*3200*/  ISETP.GE.AND P0, PT, R117, R17, PT ;  /* 0x000000117500720c */ /* 0x000fe20003f06270 */
[----:B-1----:R-:W2:Y:S11]  /*3210*/  LD.E.128 R20, [R130.64+0x40] ;  /* 0x0000400482147980 */ /* 0x002eb6000c101d00 */
[----:B------:R-:W-:Y:S01]  /*3220*/  @!UPT UIADD3 URZ, URZ, URZ, URZ ;  /* 0x0000003f3f3ff290 */ /* 0x000fe2000fffe03f */
[----:B------:R-:W3:Y:S06]  /*3230*/  @!P0 LD.E.64 R6, [R14.64+0x20] ;  /* 0x000020040e068980 */ /* 0x000eec000c101b00 */
[----:B------:R-:W4:Y:S01]  /*3240*/  @!P0 LD.E.64 R26, [R52.64+0x20] ;  /* 0x00002004341a8980 */ /* 0x000f22000c101b00 */
        /* <DEDUP_REMOVED lines=40> */
[----:B------:R1:W-:Y:S02]  /*34d0*/  ST.E.128 [R136.64+0x40], R20 ;  /* 0x0000401488007985 */ /* 0x0003e4000c101d04 */
.L_x_812:
[----:B------:R-:W-:Y:S05]  /*34e0*/  BSYNC B0 ;  /* 0x0000000000007941 */ /* 0x000fea0003800000 */
.L_x_811:
[----:B------:R-:W-:Y:S11]  /*34f0*/  ISETP.GE.AND P0, PT, R116, R129, PT ;  /* 0x000000817400720c */ /* 0x000ff60003f06270 */
[----:B------:R-:W-:Y:S02]  /*3500*/  @!UPT UIADD3 URZ, URZ, URZ, URZ ;  /* 0x0000003f3f3ff290 */ /* 0x000fe4000fffe03f */
        /* <DEDUP_REMOVED lines=47> */
.L_x_808:
[----:B------:R-:W-:Y:S05]  /*3800*/  BSYNC B1 ;  /* 0x0000000000017941 */ /* 0x000fea0003800000 */
.L_x_807:
[----:B------:R-:W-:Y:S01]  /*3810*/  BSSY B1, `(.L_x_813) ;  /* 0x00000a7000017945 */ /* 0x000fe20003800000 */
[----:B------:R-:W-:-:S05]  /*3820*/  @!P4 BRA `(.L_x_814) ;  /* 0x00000a500000c947 */ /* 0x000fca0003800000 */
[----:B-----5:R-:W-:Y:S01]  /*3830*/  ISETP.GE.AND P0, PT, R12, R129, PT ;  /* 0x000000810c00720c */ /* 0x020fe20003f06270 */
[C---:B------:R-:W-:Y:S01]  /*3840*/  IMAD.SHL.U32 R5, R164.reuse, 0x2, RZ ;  /* 0x00000002a4057824 */ /* 0x040fe200078e00ff */
[----:B------:R-:W-:Y:S01]  /*3850*/  SHF.L.U64.HI R3, R164, 0x1, R150 ;  /* 0x00000001a4037819 */ /* 0x000fe20000010296 */
[----:B------:R-:W-:Y:S03]  /*3860*/  BSSY B0, `(.L_x_815) ;  /* 0x0000037000007945 */ /* 0x000fe60003800000 */
[-C--:B------:R-:W-:Y:S02]  /*3870*/  IADD3 R18, P5, R14, R5.reuse, RZ ;  /* 0x000000050e127210 */ /* 0x080fe40007fbe0ff */
[----:B------:R-:W-:Y:S03]  /*3880*/  IADD3 R32, P4, R52, R5, RZ ;  /* 0x0000000534207210 */ /* 0x000fe60007f9e0ff */
[--C-:B------:R-:W-:Y:S02]  /*3890*/  IMAD.X R19, R15, 0x1, R3.reuse, P5 ;  /* 0x000000010f137824 */ /* 0x100fe400028e0603 */
[----:B------:R-:W-:Y:S01]  /*38a0*/  IMAD.X R33, R53, 0x1, R3, P4 ;  /* 0x0000000135217824 */ /* 0x000fe200020e0603 */
[----:B------:R-:W-:-:S05]  /*38b0*/  @P0 BRA `(.L_x_816) ;  /* 0x0000031000000947 */ /* 0x000fca0003800000 */
[----:B------:R-:W-:Y:S02]  /*38c0*/  ISETP.GE.AND P0, PT, R12, R17, PT ;  /* 0x000000110c00720c */ /* 0x000fe40003f06270 */
[C---:B------:R-:W-:Y:S04]  /*38d0*/  LEA R34, P4, R104.reuse, R130, 0x1 ;  /* 0x0000008268227211 */ /* 0x040fe800078808ff */
[----:B------:R-:W-:Y:S02]  /*38e0*/  LEA.HI.X R35, R104, R131, R101, 0x1, P4 ;  /* 0x0000008368237211 */ /* 0x000fe400020f0c65 */
[C---:B------:R-:W-:Y:S03]  /*38f0*/  LEA R40, P4, R192.reuse, R136, 0x1 ;  /* 0x00000088c0287211 */ /* 0x040fe600078808ff */
[----:B-1----:R-:W2:Y:S01]  /*3900*/  LD.E.128 R20, [R34.64] ;  /* 0x0000000422147980 */ /* 0x002ea2000c101d00 */
[----:B------:R-:W-:Y:S07]  /*3910*/  LEA.HI.X R41, R192, R137, R193, 0x1, P4 ;  /* 0x00000089c0297211 */ /* 0x000fee00020f0cc1 */
[----:B------:R-:W3:Y:S06]  /*3920*/  @!P0 LD.E.64 R28, [R32.64] ;  /* 0x00000004201c8980 */ /* 0x000eec000c101b00 */
[----:B------:R-:W4:Y:S01]  /*3930*/  @!P0 LD.E.64 R6, [R18.64] ;  /* 0x0000000412068980 */ /* 0x000f22000c101b00 */
[----:B--2---:R-:W-:Y:S01]  /*3940*/  @!P0 IMAD.U32 R30, R23, 0x10000, RZ ;  /* 0x00010000171e8824 */ /* 0x004fe200078e00ff */
[C---:B------:R-:W-:Y:S02]  /*3950*/  @!P0 LOP3.LUT R25, R20.reuse, 0xffff0000, RZ, 0xc0, !PT ;  /* 0xffff000014198812 */ /* 0x040fe400078ec0ff */
[----:B------:R-:W-:Y:S02]  /*3960*/  @!P0 SHF.L.U32 R27, R20, 0x10, RZ ;  /* 0x00000010141b8819 */ /* 0x000fe400000006ff */
[----:B------:R-:W-:Y:S02]  /*3970*/  @!P0 LOP3.LUT R16, R22, 0xffff0000, RZ, 0xc0, !PT ;  /* 0xffff000016108812 */ /* 0x000fe400078ec0ff */
[C---:B---3--:R-:W-:Y:S02]  /*3980*/  @!P0 SHF.L.U32 R24, R28.reuse, 0x10, RZ ;  /* 0x000000101c188819 */ /* 0x048fe400000006ff */
[----:B------:R-:W-:Y:S01]  /*3990*/  @!P0 LOP3.LUT R26, R28, 0xffff0000, RZ, 0xc0, !PT ;  /* 0xffff00001c1a8812 */ /* 0x000fe200078ec0ff */
[C---:B------:R-:W-:Y:S01]  /*39a0*/  @!P0 IMAD.U32 R28, R29.reuse, 0x10000, RZ ;  /* 0x000100001d1c8824 */ /* 0x040fe200078e00ff */
[----:B------:R-:W-:Y:S01]  /*39b0*/  @!P0 LOP3.LUT R29, R29, 0xffff0000, RZ, 0xc0, !PT ;  /* 0xffff00001d1d8812 */ /* 0x000fe200078ec0ff */
[----:B------:R-:W-:Y:S02]  /*39c0*/  @!P0 FMUL.FTZ R31, R25, R24 ;  /* 0x00000018191f8220 */ /* 0x000fe40000410000 */
[C---:B----4-:R-:W-:Y:S01]  /*39d0*/  @!P0 IMAD.U32 R8, R6.reuse, 0x10000, RZ ;  /* 0x0001000006088824 */ /* 0x050fe200078e00ff */
[----:B------:R-:W-:Y:S01]  /*39e0*/  @!P0 LOP3.LUT R6, R6, 0xffff0000, RZ, 0xc0, !PT ;  /* 0xffff000006068812 */ /* 0x000fe200078ec0ff */
[C---:B------:R-:W-:Y:S01]  /*39f0*/  @!P0 IMAD.U32 R5, R7.reuse, 0x10000, RZ ;  /* 0x0001000007058824 */ /* 0x040fe200078e00ff */
[----:B------:R-:W-:Y:S01]  /*3a00*/  @!P0 LOP3.LUT R7, R7, 0xffff0000, RZ, 0xc0, !PT ;  /* 0xffff000007078812 */ /* 0x000fe200078ec0ff */
[-C--:B------:R-:W-:Y:S01]  /*3a10*/  @!P0 FMUL.FTZ R0, R25, R8.reuse ;  /* 0x0000000819008220 */ /* 0x080fe20000410000 */
[----:B------:R-:W-:Y:S01]  /*3a20*/  @!P0 LOP3.LUT R25, R21, 0xffff0000, RZ, 0xc0, !PT ;  /* 0xffff000015198812 */ /* 0x000fe200078ec0ff */
[----:B------:R-:W-:Y:S01]  /*3a30*/  @!P0 FFMA.FTZ R31, R27, R8, -R31 ;  /* 0x000000081b1f8223 */ /* 0x000fe2000001081f */
[----:B------:R-:W-:Y:S01]  /*3a40*/  @!P0 LOP3.LUT R8, R23, 0xffff0000, RZ, 0xc0, !PT ;  /* 0xffff000017088812 */ /* 0x000fe200078ec0ff */
[----:B------:R-:W-:Y:S01]  /*3a50*/  @!P0 FFMA.FTZ R0, R24, R27, R0 ;  /* 0x0000001b18008223 */ /* 0x000fe20000010000 */
[----:B------:R-:W-:Y:S01]  /*3a60*/  @!P0 SHF.L.U32 R24, R22, 0x10, RZ ;  /* 0x0000001016188819 */ /* 0x000fe200000006ff */
[----:B------:R-:W-:Y:S02]  /*3a70*/  @!P0 IMAD.U32 R27, R21, 0x10000, RZ ;  /* 0x00010000151b8824 */ /* 0x000fe400078e00ff */
[C---:B------:R-:W-:Y:S01]  /*3a80*/  @!P0 FMUL.FTZ R2, R25.reuse, R6 ;  /* 0x0000000619028220 */ /* 0x040fe20000410000 */
[----:B------:R-:W-:Y:S01]  /*3a90*/  @!P0 F2FP.BF16.PACK_AB R31, R0, R31 ;  /* 0x0000001f001f823e */ /* 0x000fe200000010ff */
[C---:B------:R-:W-:Y:S02]  /*3aa0*/  @!P0 FMUL.FTZ R3, R16.reuse, R5 ;  /* 0x0000000510038220 */ /* 0x040fe40000410000 */
[----:B------:R-:W-:Y:S01]  /*3ab0*/  @!P0 FMUL.FTZ R35, R25, R26 ;  /* 0x0000001a19238220 */ /* 0x000fe20000410000 */
[----:B------:R-:W-:Y:S01]  /*3ac0*/  @!P0 MOV R20, R31 ;  /* 0x0000001f00148202 */ /* 0x000fe20000000f00 */
[----:B------:R-:W-:Y:S02]  /*3ad0*/  @!P0 FMUL.FTZ R34, R16, R28 ;  /* 0x0000001c10228220 */ /* 0x000fe40000410000 */
        /* <DEDUP_REMOVED lines=15> */
.L_x_816:
[----:B------:R-:W-:Y:S05]  /*3bd0*/  BSYNC B0 ;  /* 0x0000000000007941 */ /* 0x000fea0003800000 */
.L_x_815:
[----:B------:R-:W-:Y:S01]  /*3be0*/  ISETP.GE.AND P0, PT, R117, R129, PT ;  /* 0x000000817500720c */ /* 0x000fe20003f06270 */
[----:B------:R-:W-:Y:S01]  /*3bf0*/  @!UPT UIADD3 URZ, URZ, URZ, URZ ;  /* 0x0000003f3f3ff290 */ /* 0x000fe2000fffe03f */
[----:B------:R-:W-:Y:S11]  /*3c00*/  BSSY B0, `(.L_x_817) ;  /* 0x0000033000007945 */ /* 0x000ff60003800000 */
[----:B------:R-:W-:-:S05]  /*3c10*/  @P0 BRA `(.L_x_818) ;  /* 0x0000031000000947 */ /* 0x000fca0003800000 */
[----:B------:R-:W-:Y:S02]  /*3c20*/  ISETP.GE.AND P0, PT, R117, R17, PT ;  /* 0x000000117500720c */ /* 0x000fe40003f06270 */
[C---:B------:R-:W-:Y:S04]  /*3c30*/  LEA R34, P4, R103.reuse, R130, 0x1 ;  /* 0x0000008267227211 */ /* 0x040fe800078808ff */
[----:B------:R-:W-:Y:S02]  /*3c40*/  LEA.HI.X R35, R103, R131, R106, 0x1, P4 ;  /* 0x0000008367237211 */ /* 0x000fe400020f0c6a */
[C---:B-1----:R-:W-:Y:S03]  /*3c50*/  LEA R40, P4, R97.reuse, R136, 0x1 ;  /* 0x0000008861287211 */ /* 0x042fe600078808ff */
[----:B------:R-:W2:Y:S01]  /*3c60*/  LD.E.128 R20, [R34.64] ;  /* 0x0000000422147980 */ /* 0x000ea2000c101d00 */
[----:B------:R-:W-:Y:S07]  /*3c70*/  LEA.HI.X R41, R97, R137, R98, 0x1, P4 ;  /* 0x0000008961297211 */ /* 0x000fee00020f0c62 */
[----:B------:R-:W3:Y:S06]  /*3c80*/  @!P0 LD.E.64 R28, [R32.64+0x20] ;  /* 0x00002004201c8980 */ /* 0x000eec000c101b00 */
[----:B------:R-:W4:Y:S01]  /*3c90*/  @!P0 LD.E.64 R6, [R18.64+0x20] ;  /* 0x0000200412068980 */ /* 0x000f22000c101b00 */
        /* <DEDUP_REMOVED lines=41> */
.L_x_818:
[----:B------:R-:W-:Y:S05]  /*3f30*/  BSYNC B0 ;  /* 0x0000000000007941 */ /* 0x000fea0003800000 */
.L_x_817:
[----:B------:R-:W-:Y:S11]  /*3f40*/  ISETP.GE.AND P0, PT, R116, R129, PT ;  /* 0x000000817400720c */ /* 0x000ff60003f06270 */
[----:B------:R-:W-:Y:S02]  /*3f50*/  @!UPT UIADD3 URZ, URZ, URZ, URZ ;  /* 0x0000003f3f3ff290 */ /* 0x000fe4000fffe03f */
        /* <DEDUP_REMOVED lines=8> */
[----:B------:R1:W4:Y:S01]  /*3fe0*/  @!P0 LD.E.64 R6, [R18.64+0x40] ;  /* 0x0000400412068980 */ /* 0x000322000c101b00 */
[----:B--2---:R-:W-:Y:S01]  /*3ff0*/  @!P0 IMAD.U32 R30, R23, 0x10000, RZ ;  /* 0x00010000171e8824 */ /* 0x004fe200078e00ff */
[C---:B------:R-:W-:Y:S02]  /*4000*/  @!P0 LOP3.LUT R25, R20.reuse, 0xffff0000, RZ, 0xc0, !PT ;  /* 0xffff000014198812 */ /* 0x040fe400078ec0ff */
[----:B------:R-:W-:Y:S02]  /*4010*/  @!P0 SHF.L.U32 R27, R20, 0x10, RZ ;  /* 0x00000010141b8819 */ /* 0x000fe400000006ff */
[----:B-1----:R-:W-:Y:S02]  /*4020*/  @!P0 LOP3.LUT R19, R21, 0xffff0000, RZ, 0xc0, !PT ;  /* 0xffff000015138812 */ /* 0x002fe400078ec0ff */
[----:B------:R-:W-:Y:S01]  /*4030*/  @!P0 LOP3.LUT R16, R22, 0xffff0000, RZ, 0xc0, !PT ;  /* 0xffff000016108812 */ /* 0x000fe200078ec0ff */
[C---:B---3--:R-:W-:Y:S01]  /*4040*/  @!P0 IMAD.U32 R28, R33.reuse, 0x10000, RZ ;  /* 0x00010000211c8824 */ /* 0x048fe200078e00ff */
[C---:B------:R-:W-:Y:S02]  /*4050*/  @!P0 SHF.L.U32 R24, R32.reuse, 0x10, RZ ;  /* 0x0000001020188819 */ /* 0x040fe400000006ff */
[----:B------:R-:W-:Y:S01]  /*4060*/  @!P0 LOP3.LUT R26, R32, 0xffff0000, RZ, 0xc0, !PT ;  /* 0xffff0000201a8812 */ /* 0x000fe200078ec0ff */
[----:B------:R-:W-:Y:S01]  /*4070*/  @!P0 FMUL.FTZ R34, R16, R28 ;  /* 0x0000001c10228220 */ /* 0x000fe20000410000 */
[----:B------:R-:W-:Y:S01]  /*4080*/  @!P0 LOP3.LUT R29, R33, 0xffff0000, RZ, 0xc0, !PT ;  /* 0xffff0000211d8812 */ /* 0x000fe200078ec0ff */
[C---:B----4-:R-:W-:Y:S01]  /*4090*/  @!P0 IMAD.U32 R8, R6.reuse, 0x10000, RZ ;  /* 0x0001000006088824 */ /* 0x050fe200078e00ff */
[----:B------:R-:W-:Y:S01]  /*40a0*/  @!P0 LOP3.LUT R6, R6, 0xffff0000, RZ, 0xc0, !PT ;  /* 0xffff000006068812 */ /* 0x000fe200078ec0ff */
[C---:B------:R-:W-:Y:S02]  /*40b0*/  @!P0 FMUL.FTZ R31, R25.reuse, R24 ;  /* 0x00000018191f8220 */ /* 0x040fe40000410000 */
[-C--:B------:R-:W-:Y:S02]  /*40c0*/  @!P0 FMUL.FTZ R0, R25, R8.reuse ;  /* 0x0000000819008220 */ /* 0x080fe40000410000 */
[C---:B------:R-:W-:Y:S01]  /*40d0*/  @!P0 IMAD.U32 R5, R7.reuse, 0x10000, RZ ;  /* 0x0001000007058824 */ /* 0x040fe200078e00ff */
        /* <DEDUP_REMOVED lines=26> */
.L_x_814:
[----:B------:R-:W-:Y:S05]  /*4280*/  BSYNC B1 ;  /* 0x0000000000017941 */ /* 0x000fea0003800000 */
.L_x_813:
        /* <DEDUP_REMOVED lines=14> */
[C---:B-1----:R-:W-:Y:S03]  /*4370*/  LEA R40, P2, R99.reuse, R136, 0x1 ;  /* 0x0000008863287211 */ /* 0x042fe600078408ff */
[----:B------:R-:W2:Y:S01]  /*4380*/  LD.E.128 R20, [R34.64] ;  /* 0x0000000422147980 */ /* 0x000ea2000c101d00 */
        /* <DEDUP_REMOVED lines=44> */
.L_x_822:
[----:B------:R-:W-:Y:S05]  /*4650*/  BSYNC B0 ;  /* 0x0000000000007941 */ /* 0x000fea0003800000 */
.L_x_821:
        /* <DEDUP_REMOVED lines=53> */
.L_x_824:
[----:B------:R-:W-:Y:S05]  /*49b0*/  BSYNC B0 ;  /* 0x0000000000007941 */ /* 0x000fea0003800000 */
.L_x_823:
        /* <DEDUP_REMOVED lines=52> */
.L_x_820:
[----:B------:R-:W-:Y:S05]  /*4d00*/  BSYNC B1 ;  /* 0x0000000000017941 */ /* 0x000fea0003800000 */
.L_x_819:
        /* <DEDUP_REMOVED lines=11> */
[----:B------:R-:W-:Y:S01]  /*4dc0*/  IMAD R31, R183, 0xc0, RZ ;  /* 0x000000c0b71f7824 */ /* 0x000fe200078e02ff */
[----:B------:R-:W-:Y:S01]  /*4dd0*/  ISETP.GE.AND P0, PT, R12, R17, PT ;  /* 0x000000110c00720c */ /* 0x000fe20003f06270 */
[----:B------:R-:W-:Y:S04]  /*4de0*/  IMAD.WIDE.U32 R34, R182, 0xc0, R130 ;  /* 0x000000c0b6227825 */ /* 0x000fe800078e0082 */
[----:B-1----:R-:W-:Y:S01]  /*4df0*/  IMAD.WIDE.U32 R40, R62, 0xc0, R136 ;  /* 0x000000c03e287825 */ /* 0x002fe200078e0088 */
[----:B------:R-:W-:Y:S03]  /*4e00*/  IADD3 R35, R35, R31, RZ ;  /* 0x0000001f23237210 */ /* 0x000fe60007ffe0ff */
[----:B------:R-:W-:Y:S02]  /*4e10*/  IMAD R37, R63, 0xc0, RZ ;  /* 0x000000c03f257824 */ /* 0x000fe400078e02ff */
[----:B------:R-:W2:Y:S03]  /*4e20*/  LD.E.128 R20, [R34.64] ;  /* 0x0000000422147980 */ /* 0x000ea6000c101d00 */
[----:B------:R-:W-:Y:S05]  /*4e30*/  IADD3 R41, R41, R37, RZ ;  /* 0x0000002529297210 */ /* 0x000fea0007ffe0ff */
[----:B------:R-:W3:Y:S06]  /*4e40*/  @!P0 LD.E.64 R6, [R24.64] ;  /* 0x0000000418068980 */ /* 0x000eec000c101b00 */
[----:B------:R-:W4:Y:S01]  /*4e50*/  @!P0 LD.E.64 R28, [R32.64] ;  /* 0x00000004201c8980 */ /* 0x000f22000c101b00 */
[C---:B--2---:R-:W-:Y:S02]  /*4e60*/  @!P0 LOP3.LUT R19, R20.reuse, 0xffff0000, RZ, 0xc0, !PT ;  /* 0xffff000014138812 */ /* 0x044fe400078ec0ff */
[----:B------:R-:W-:Y:S02]  /*4e70*/  @!P0 SHF.L.U32 R27, R20, 0x10, RZ ;  /* 0x00000010141b8819 */ /* 0x000fe400000006ff */
[----:B------:R-:W-:Y:S02]  /*4e80*/  @!P0 LOP3.LUT R16, R22, 0xffff0000, RZ, 0xc0, !PT ;  /* 0xffff000016108812 */ /* 0x000fe400078ec0ff */
[----:B------:R-:W-:Y:S02]  /*4e90*/  @!P0 SHF.L.U32 R30, R23, 0x10, RZ ;  /* 0x00000010171e8819 */ /* 0x000fe400000006ff */
[C---:B---3--:R-:W-:Y:S02]  /*4ea0*/  @!P0 SHF.L.U32 R8, R6.reuse, 0x10, RZ ;  /* 0x0000001006088819 */ /* 0x048fe400000006ff */
[----:B------:R-:W-:Y:S02]  /*4eb0*/  @!P0 LOP3.LUT R6, R6, 0xffff0000, RZ, 0xc0, !PT ;  /* 0xffff000006068812 */ /* 0x000fe400078ec0ff */
[----:B------:R-:W-:Y:S01]  /*4ec0*/  @!P0 SHF.L.U32 R5, R7, 0x10, RZ ;  /* 0x0000001007058819 */ /* 0x000fe200000006ff */
[----:B------:R-:W-:Y:S01]  /*4ed0*/  @!P0 FMUL.FTZ R0, R19, R8 ;  /* 0x0000000813008220 */ /* 0x000fe20000410000 */
[----:B------:R-:W-:Y:S01]  /*4ee0*/  @!P0 LOP3.LUT R7, R7, 0xffff0000, RZ, 0xc0, !PT ;  /* 0xffff000007078812 */ /* 0x000fe200078ec0ff */
[C---:B----4-:R-:W-:Y:S01]  /*4ef0*/  @!P0 IMAD.U32 R18, R28.reuse, 0x10000, RZ ;  /* 0x000100001c128824 */ /* 0x050fe200078e00ff */
[----:B------:R-:W-:Y:S01]  /*4f00*/  @!P0 LOP3.LUT R26, R28, 0xffff0000, RZ, 0xc0, !PT ;  /* 0xffff00001c1a8812 */ /* 0x000fe200078ec0ff */
[----:B------:R-:W-:Y:S01]  /*4f10*/  @!P0 FMUL.FTZ R3, R16, R5 ;  /* 0x0000000510038220 */ /* 0x000fe20000410000 */
[----:B------:R-:W-:Y:S01]  /*4f20*/  @!P0 SHF.L.U32 R28, R29, 0x10, RZ ;  /* 0x000000101d1c8819 */ /* 0x000fe200000006ff */
[----:B------:R-:W-:Y:S01]  /*4f30*/  @!P0 FMUL.FTZ R31, R19, R18 ;  /* 0x00000012131f8220 */ /* 0x000fe20000410000 */
[----:B------:R-:W-:Y:S01]  /*4f40*/  @!P0 LOP3.LUT R19, R21, 0xffff0000, RZ, 0xc0, !PT ;  /* 0xffff000015138812 */ /* 0x000fe200078ec0ff */
[----:B------:R-:W-:Y:S01]  /*4f50*/  @!P0 FFMA.FTZ R0, R18, R27, R0 ;  /* 0x0000001b12008223 */ /* 0x000fe20000010000 */
[----:B------:R-:W-:Y:S01]  /*4f60*/  @!P0 SHF.L.U32 R18, R22, 0x10, RZ ;  /* 0x0000001016128819 */ /* 0x000fe200000006ff */
[----:B------:R-:W-:Y:S01]  /*4f70*/  @!P0 FFMA.FTZ R31, R27, R8, -R31 ;  /* 0x000000081b1f8223 */ /* 0x000fe2000001081f */
[----:B------:R-:W-:Y:S01]  /*4f80*/  @!P0 LOP3.LUT R8, R23, 0xffff0000, RZ, 0xc0, !PT ;  /* 0xffff000017088812 */ /* 0x000fe200078ec0ff */
[----:B------:R-:W-:Y:S01]  /*4f90*/  @!P0 IMAD.U32 R27, R21, 0x10000, RZ ;  /* 0x00010000151b8824 */ /* 0x000fe200078e00ff */
[----:B------:R-:W-:Y:S01]  /*4fa0*/  @!P0 LOP3.LUT R29, R29, 0xffff0000, RZ, 0xc0, !PT ;  /* 0xffff00001d1d8812 */ /* 0x000fe200078ec0ff */
[C---:B------:R-:W-:Y:S01]  /*4fb0*/  @!P0 FMUL.FTZ R2, R19.reuse, R6 ;  /* 0x0000000613028220 */ /* 0x040fe20000410000 */
[----:B------:R-:W-:Y:S01]  /*4fc0*/  @!P0 F2FP.BF16.PACK_AB R31, R0, R31 ;  /* 0x0000001f001f823e */ /* 0x000fe200000010ff */
[----:B------:R-:W-:Y:S02]  /*4fd0*/  @!P0 FMUL.FTZ R35, R19, R26 ;  /* 0x0000001a13238220 */ /* 0x000fe40000410000 */
        /* <DEDUP_REMOVED lines=10> */
[----:B------:R-:W-:Y:S01]  /*5080*/  @!P0 F2FP.BF16.PACK_AB R34, R3, R34 ;  /* 0x000000220322823e */ /* 0x000fe200000010ff */
[----:B------:R-:W-:Y:S01]  /*5090*/  @!P0 IMAD.MOV.U32 R20, RZ, RZ, R31 ;  /* 0x000000ffff148224 */ /* 0x000fe200078e001f */
[----:B------:R-:W-:Y:S02]  /*50a0*/  @!P0 MOV R21, R38 ;  /* 0x0000002600158202 */ /* 0x000fe40000000f00 */
[----:B------:R-:W-:Y:S02]  /*50b0*/  @!P0 F2FP.BF16.PACK_AB R35, R4, R36 ;  /* 0x000000240423823e */ /* 0x000fe400000010ff */
[----:B------:R-:W-:Y:S02]  /*50c0*/  @!P0 MOV R22, R34 ;  /* 0x0000002200168202 */ /* 0x000fe40000000f00 */
[----:B------:R-:W-:Y:S05]  /*50d0*/  @!P0 MOV R23, R35 ;  /* 0x0000002300178202 */ /* 0x000fea0000000f00 */
[----:B------:R1:W-:Y:S02]  /*50e0*/  ST.E.128 [R40.64], R20 ;  /* 0x0000001428007985 */ /* 0x0003e4000c101d04 */
.L_x_828:
[----:B------:R-:W-:Y:S05]  /*50f0*/  BSYNC B0 ;  /* 0x0000000000007941 */ /* 0x000fea0003800000 */
.L_x_827:
        /* <DEDUP_REMOVED lines=53> */
.L_x_830:
[----:B------:R-:W-:Y:S05]  /*5450*/  BSYNC B0 ;  /* 0x0000000000007941 */ /* 0x000fea0003800000 */
.L_x_829:
[----:B------:R-:W-:Y:S11]  /*5460*/  ISETP.GE.AND P0, PT, R116, R129, PT ;  /* 0x000000817400720c */ /* 0x000ff60003f06270 */
[----:B------:R-:W-:Y:S02]  /*5470*/  @!UPT UIADD3 URZ, URZ, URZ, URZ ;  /* 0x0000003f3f3ff290 */ /* 0x000fe4000fffe03f */
[----:B------:R-:W-:-:S05]  /*5480*/  @P0 BRA `(.L_x_826) ;  /* 0x0000031000000947 */ /* 0x000fca0003800000 */
[----:B------:R-:W-:Y:S02]  /*5490*/  ISETP.GE.AND P0, PT, R116, R17, PT ;  /* 0x000000117400720c */ /* 0x000fe40003f06270 */
[C---:B------:R-:W-:Y:S04]  /*54a0*/  LEA R34, P1, R122.reuse, R130, 0x1 ;  /* 0x000000827a227211 */ /* 0x040fe800078208ff */
[----:B------:R-:W-:Y:S02]  /*54b0*/  LEA.HI.X R35, R122, R131, R115, 0x1, P1 ;  /* 0x000000837a237211 */ /* 0x000fe400008f0c73 */
[C---:B------:R-:W-:Y:S03]  /*54c0*/  LEA R38, P1, R88.reuse, R136, 0x1 ;  /* 0x0000008858267211 */ /* 0x040fe600078208ff */
[----:B------:R-:W2:Y:S01]  /*54d0*/  LD.E.128 R16, [R34.64] ;  /* 0x0000000422107980 */ /* 0x000ea2000c101d00 */
[----:B------:R-:W-:Y:S07]  /*54e0*/  LEA.HI.X R39, R88, R137, R87, 0x1, P1 ;  /* 0x0000008958277211 */ /* 0x000fee00008f0c57 */
[----:B------:R-:W3:Y:S06]  /*54f0*/  @!P0 LD.E.64 R32, [R32.64+0x40] ;  /* 0x0000400420208980 */ /* 0x000eec000c101b00 */
[----:B------:R-:W4:Y:S01]  /*5500*/  @!P0 LD.E.64 R6, [R24.64+0x40] ;  /* 0x0000400418068980 */ /* 0x000f22000c101b00 */
[----:B--2---:R-:W-:Y:S01]  /*5510*/  @!P0 IMAD.U32 R28, R19, 0x10000, RZ ;  /* 0x00010000131c8824 */ /* 0x004fe200078e00ff */
[C---:B-1----:R-:W-:Y:S02]  /*5520*/  @!P0 LOP3.LUT R21, R16.reuse, 0xffff0000, RZ, 0xc0, !PT ;  /* 0xffff000010158812 */ /* 0x042fe400078ec0ff */
[----:B------:R-:W-:Y:S02]  /*5530*/  @!P0 SHF.L.U32 R23, R16, 0x10, RZ ;  /* 0x0000001010178819 */ /* 0x000fe400000006ff */
        /* <DEDUP_REMOVED lines=9> */
[-C--:B------:R-:W-:Y:S01]  /*55d0*/  @!P0 FMUL.FTZ R0, R21, R8.reuse ;  /* 0x0000000815008220 */ /* 0x080fe20000410000 */
[----:B------:R-:W-:Y:S01]  /*55e0*/  @!P0 LOP3.LUT R21, R17, 0xffff0000, RZ, 0xc0, !PT ;  /* 0xffff000011158812 */ /* 0x000fe200078ec0ff */
        /* <DEDUP_REMOVED lines=27> */
.L_x_826:
[----:B------:R-:W-:Y:S05]  /*57a0*/  BSYNC B1 ;  /* 0x0000000000017941 */ /* 0x000fea0003800000 */
.L_x_825:
[----:B------:R-:W2:Y:S02]  /*57b0*/  LD.E R3, [R118.64+0xd0] ;  /* 0x0000d00476037980 */ /* 0x000ea4000c101900 */
[----:B--2---:R-:W-:Y:S05]  /*57c0*/  IMAD.U32 R3, R3, -0x40, RZ ;  /* 0xffffffc003037824 */ /* 0x004fea00078e00ff */
[C---:B------:R-:W-:Y:S02]  /*57d0*/  LEA R14, P1, R3.reuse, R14, 0x1 ;  /* 0x0000000e030e7211 */ /* 0x040fe400078208ff */
[C---:B------:R-:W-:Y:S02]  /*57e0*/  LEA R52, P0, R3.reuse, R52, 0x1 ;  /* 0x0000003403347211 */ /* 0x040fe400078008ff */
[C---:B------:R-:W-:Y:S02]  /*57f0*/  LEA.HI.X.SX32 R15, R3.reuse, R15, 0x1, P1 ;  /* 0x0000000f030f7211 */ /* 0x040fe400008f0eff */
[----:B------:R-:W-:Y:S01]  /*5800*/  LEA.HI.X.SX32 R53, R3, R53, 0x1, P0 ;  /* 0x0000003503357211 */ /* 0x000fe200000f0eff */
[----:B------:R-:W-:-:S05]  /*5810*/  BRA `(.L_x_831) ;  /* 0x00004da000007947 */ /* 0x000fca0003800000 */
.L_x_806:
[----:B-1----:R-:W-:Y:S01]  /*5820*/  BSSY B2, `(.L_x_832) ;  /* 0x000010e000027945 */ /* 0x002fe20003800000 */
[----:B------:R-:W-:-:S05]  /*5830*/  @!P6 BRA `(.L_x_833) ;  /* 0x000010c00000e947 */ /* 0x000fca0003800000 */
[----:B-----5:R-:W-:Y:S01]  /*5840*/  ISETP.GE.AND P0, PT, R12, R129, PT ;  /* 0x000000810c00720c */ /* 0x020fe20003f06270 */
[----:B------:R-:W-:Y:S01]  /*5850*/  @!UPT UIADD3 URZ, URZ, URZ, URZ ;  /* 0x0000003f3f3ff290 */ /* 0x000fe2000fffe03f */
[----:B------:R-:W-:Y:S11]  /*5860*/  BSSY B1, `(.L_x_834) ;  /* 0x0000057000017945 */ /* 0x000ff60003800000 */
[----:B------:R-:W-:-:S05]  /*5870*/  @P0 BRA `(.L_x_835) ;  /* 0x0000055000000947 */ /* 0x000fca0003800000 */
[----:B------:R1:W5:Y:S01]  /*5880*/  LD.E.128 R44, [R130.64] ;  /* 0x00000004822c7980 */ /* 0x000362000c101d00 */
[----:B------:R-:W-:Y:S01]  /*5890*/  ISETP.GE.AND P0, PT, R12, R17, PT ;  /* 0x000000110c00720c */ /* 0x000fe20003f06270 */
[----:B------:R-:W-:Y:S01]  /*58a0*/  @!UPT UIADD3 URZ, URZ, URZ, URZ ;  /* 0x0000003f3f3ff290 */ /* 0x000fe2000fffe03f */
[----:B------:R-:W-:Y:S11]  /*58b0*/  BSSY B0, `(.L_x_836) ;  /* 0x0000050000007945 */ /* 0x000ff60003800000 */
[----:B------:R-:W-:-:S05]  /*58c0*/  @P0 BRA `(.L_x_837) ;  /* 0x000004e000000947 */ /* 0x000fca0003800000 */
[----:B------:R-:W-:Y:S01]  /*58d0*/  LEA.HI R201, R17, R17, RZ, 0x1 ;  /* 0x0000001111c97211 */ /* 0x000fe200078f08ff */
[----:B------:R-:W-:Y:S01]  /*58e0*/  IMAD.MOV.U32 R185, RZ, RZ, RZ ;  /* 0x000000ffffb97224 */ /* 0x000fe200078e00ff */
[C---:B-----5:R-:W-:Y:S01]  /*58f0*/  LOP3.LUT R37, R44.reuse, 0xffff0000, RZ, 0xc0, !PT ;  /* 0xffff00002c257812 */ /* 0x060fe200078ec0ff */
[----:B------:R-:W-:Y:S01]  /*5900*/  IMAD.U32 R35, R44, 0x10000, RZ ;  /* 0x000100002c237824 */ /* 0x000fe200078e00ff */
[----:B------:R-:W-:Y:S01]  /*5910*/  SHF.R.S32.HI R201, RZ, 0x1, R201 ;  /* 0x00000001ffc97819 */ /* 0x000fe200000114c9 */
[----:B------:R-:W-:Y:S01]  /*5920*/  IMAD.U32 R42, R46, 0x10000, RZ ;  /* 0x000100002e2a7824 */ /* 0x000fe200078e00ff */
[C---:B------:R-:W-:Y:S02]  /*5930*/  SHF.L.U32 R38, R45.reuse, 0x10, RZ ;  /* 0x000000102d267819 */ /* 0x040fe400000006ff */
[-C--:B------:R-:W-:Y:S02]  /*5940*/  ISETP.GE.AND P5, PT, R12, R201.reuse, PT ;  /* 0x000000c90c00720c */ /* 0x080fe40003fa6270 */
[----:B------:R-:W-:Y:S02]  /*5950*/  MOV R189, R201 ;  /* 0x000000c900bd7202 */ /* 0x000fe40000000f00 */
[----:B------:R-:W-:Y:S02]  /*5960*/  LOP3.LUT R41, R45, 0xffff0000, RZ, 0xc0, !PT ;  /* 0xffff00002d297812 */ /* 0x000fe400078ec0ff */
[----:B------:R-:W-:Y:S02]  /*5970*/  LOP3.LUT R45, R46, 0xffff0000, RZ, 0xc0, !PT ;  /* 0xffff00002e2d7812 */ /* 0x000fe400078ec0ff */
[C---:B------:R-:W-:Y:S02]  /*5980*/  SHF.L.U32 R46, R47.reuse, 0x10, RZ ;  /* 0x000000102f2e7819 */ /* 0x040fe400000006ff */
[----:B------:R-:W-:Y:S03]  /*5990*/  LOP3.LUT R49, R47, 0xffff0000, RZ, 0xc0, !PT ;  /* 0xffff00002f317812 */ /* 0x000fe600078ec0ff */
[--C-:B------:R-:W-:Y:S02]  /*59a0*/  @P5 IMAD.MOV R185, RZ, RZ, -R201.reuse ;  /* 0x000000ffffb95224 */ /* 0x100fe400078e0ac9 */
[----:B------:R-:W-:Y:S03]  /*59b0*/  @P5 IMAD.MOV R189, RZ, RZ, -R201 ;  /* 0x000000ffffbd5224 */ /* 0x000fe600078e0ac9 */
[C---:B------:R-:W-:Y:S04]  /*59c0*/  LEA R186, P0, R185.reuse, R132, 0x1 ;  /* 0x00000084b9ba7211 */ /* 0x040fe800078008ff */
[----:B------:R-:W-:Y:S02]  /*59d0*/  LEA.HI.X.SX32 R187, R185, R133, 0x1, P0 ;  /* 0x00000085b9bb7211 */ /* 0x000fe400000f0eff */
[C---:B------:R-:W-:Y:S04]  /*59e0*/  LEA R18, P0, R189.reuse, R130, 0x1 ;  /* 0x00000082bd127211 */ /* 0x040fe800078008ff */
[----:B------:R-:W-:Y:S01]  /*59f0*/  LEA.HI.X.SX32 R19, R189, R131, 0x1, P0 ;  /* 0x00000083bd137211 */ /* 0x000fe200000f0eff */
[----:B------:R-:W-:Y:S01]  /*5a00*/  IMAD.MOV.U32 R189, RZ, RZ, RZ ;  /* 0x000000ffffbd7224 */ /* 0x000fe200078e00ff */
[----:B------:R-:W-:Y:S01]  /*5a10*/  @P5 IADD3 R189, -R201, RZ, RZ ;  /* 0x000000ffc9bd5210 */ /* 0x000fe20007ffe1ff */
[----:B------:R-:W2:Y:S03]  /*5a20*/  LD.E.128 R184, [R186.64] ;  /* 0x00000004bab87980 */ /* 0x000ea6000c101d00 */
[C---:B------:R-:W-:Y:S04]  /*5a30*/  LEA R54, P0, R189.reuse, R134, 0x1 ;  /* 0x00000086bd367211 */ /* 0x040fe800078008ff */
[----:B------:R-:W-:Y:S01]  /*5a40*/  LEA.HI.X.SX32 R55, R189, R135, 0x1, P0 ;  /* 0x00000087bd377211 */ /* 0x000fe200000f0eff */
[----:B------:R3:W4:Y:S08]  /*5a50*/  LD.E.128 R20, [R18.64] ;  /* 0x0000000412147980 */ /* 0x000730000c101d00 */
[----:B------:R-:W4:Y:S01]  /*5a60*/  LD.E.128 R56, [R54.64] ;  /* 0x0000000436387980 */ /* 0x000f22000c101d00 */
[C---:B--2---:R-:W-:Y:S01]  /*5a70*/  IMAD.U32 R32, R184.reuse, 0x10000, RZ ;  /* 0x00010000b8207824 */ /* 0x044fe200078e00ff */
[----:B------:R-:W-:Y:S01]  /*5a80*/  LOP3.LUT R28, R184, 0xffff0000, RZ, 0xc0, !PT ;  /* 0xffff0000b81c7812 */ /* 0x000fe200078ec0ff */
[----:B------:R-:W-:Y:S01]  /*5a90*/  IMAD.U32 R24, R186, 0x10000, RZ ;  /* 0x00010000ba187824 */ /* 0x000fe200078e00ff */
[C---:B------:R-:W-:Y:S01]  /*5aa0*/  SHF.L.U32 R26, R185.reuse, 0x10, RZ ;  /* 0x00000010b91a7819 */ /* 0x040fe200000006ff */
[----:B------:R-:W-:Y:S01]  /*5ab0*/  @!P5 FADD.FTZ R32, -R32, -RZ ;  /* 0x800000ff2020d221 */ /* 0x000fe20000010100 */
[----:B------:R-:W-:Y:S01]  /*5ac0*/  LOP3.LUT R25, R185, 0xffff0000, RZ, 0xc0, !PT ;  /* 0xffff0000b9197812 */ /* 0x000fe200078ec0ff */
[----:B------:R-:W-:Y:S01]  /*5ad0*/  @!P5 FADD.FTZ R28, -R28, -RZ ;  /* 0x800000ff1c1cd221 */ /* 0x000fe20000010100 */
[----:B---3--:R-:W-:Y:S01]  /*5ae0*/  LOP3.LUT R19, R186, 0xffff0000, RZ, 0xc0, !PT ;  /* 0xffff0000ba137812 */ /* 0x008fe200078ec0ff */
[C---:B----4-:R-:W-:Y:S01]  /*5af0*/  IMAD.U32 R33, R20.reuse, 0x10000, RZ ;  /* 0x0001000014217824 */ /* 0x050fe200078e00ff */
[----:B------:R-:W-:Y:S01]  /*5b00*/  LOP3.LUT R31, R20, 0xffff0000, RZ, 0xc0, !PT ;  /* 0xffff0000141f7812 */ /* 0x000fe200078ec0ff */
[----:B------:R-:W-:Y:S01]  /*5b10*/  @!P5 FADD.FTZ R26, -R26, -RZ ;  /* 0x800000ff1a1ad221 */ /* 0x000fe20000010100 */
[----:B------:R-:W-:Y:S01]  /*5b20*/  SHF.L.U32 R29, R21, 0x10, RZ ;  /* 0x00000010151d7819 */ /* 0x000fe200000006ff */
[----:B------:R-:W-:Y:S01]  /*5b30*/  FMUL.FTZ R0, R33, R32 ;  /* 0x0000002021007220 */ /* 0x000fe20000410000 */
[----:B------:R-:W-:Y:S01]  /*5b40*/  LOP3.LUT R30, R21, 0xffff0000, RZ, 0xc0, !PT ;  /* 0xffff0000151e7812 */ /* 0x000fe200078ec0ff */
[----:B------:R-:W-:Y:S01]  /*5b50*/  @!P5 FADD.FTZ R25, -R25, -RZ ;  /* 0x800000ff1919d221 */ /* 0x000fe20000010100 */
[----:B------:R-:W-:Y:S01]  /*5b60*/  SHF.L.U32 R18, R187, 0x10, RZ ;  /* 0x00000010bb127819 */ /* 0x000fe200000006ff */
[C---:B------:R-:W-:Y:S01]  /*5b70*/  IMAD.U32 R34, R56.reuse, 0x10000, RZ ;  /* 0x0001000038227824 */ /* 0x040fe200078e00ff */
[----:B------:R-:W-:Y:S01]  /*5b80*/  LOP3.LUT R36, R56, 0xffff0000, RZ, 0xc0, !PT ;  /* 0xffff000038247812 */ /* 0x000fe200078ec0ff */
[----:B------:R-:W-:Y:S01]  /*5b90*/  FMUL.FTZ R2, R31, R28 ;  /* 0x0000001c1f027220 */ /* 0x000fe20000410000 */
[----:B------:R-:W-:Y:S01]  /*5ba0*/  SHF.L.U32 R39, R57, 0x10, RZ ;  /* 0x0000001039277819 */ /* 0x000fe200000006ff */
[C---:B------:R-:W-:Y:S01]  /*5bb0*/  IMAD.U32 R27, R22.reuse, 0x10000, RZ ;  /* 0x00010000161b7824 */ /* 0x040fe200078e00ff */
[----:B------:R-:W-:Y:S01]  /*5bc0*/  LOP3.LUT R16, R187, 0xffff0000, RZ, 0xc0, !PT ;  /* 0xffff0000bb107812 */ /* 0x000fe200078ec0ff */
[----:B------:R-:W-:Y:S01]  /*5bd0*/  FMUL.FTZ R3, R29, R26 ;  /* 0x0000001a1d037220 */ /* 0x000fe20000410000 */
[----:B------:R-:W-:Y:S01]  /*5be0*/  LOP3.LUT R20, R22, 0xffff0000, RZ, 0xc0, !PT ;  /* 0xffff000016147812 */ /* 0x000fe200078ec0ff */
[----:B------:R-:W-:Y:S01]  /*5bf0*/  @!P5 FADD.FTZ R24, -R24, -RZ ;  /* 0x800000ff1818d221 */ /* 0x000fe20000010100 */
[----:B------:R-:W-:Y:S01]  /*5c00*/  LOP3.LUT R40, R57, 0xffff0000, RZ, 0xc0, !PT ;  /* 0xffff000039287812 */ /* 0x000fe200078ec0ff */
[----:B------:R-:W-:Y:S01]  /*5c10*/  FFMA.FTZ R0, R35, R34, R0 ;  /* 0x0000002223007223 */ /* 0x000fe20000010000 */
[C---:B------:R-:W-:Y:S01]  /*5c20*/  SHF.L.U32 R21, R23.reuse, 0x10, RZ ;  /* 0x0000001017157819 */ /* 0x040fe200000006ff */
[----:B------:R-:W-:Y:S01]  /*5c30*/  FMUL.FTZ R4, R30, R25 ;  /* 0x000000191e047220 */ /* 0x000fe20000410000 */
[----:B------:R-:W-:Y:S01]  /*5c40*/  LOP3.LUT R23, R23, 0xffff0000, RZ, 0xc0, !PT ;  /* 0xffff000017177812 */ /* 0x000fe200078ec0ff */
[----:B------:R-:W-:Y:S01]  /*5c50*/  @!P5 FADD.FTZ R19, -R19, -RZ ;  /* 0x800000ff1313d221 */ /* 0x000fe20000010100 */
[----:B------:R-:W-:Y:S01]  /*5c60*/  LOP3.LUT R44, R58, 0xffff0000, RZ, 0xc0, !PT ;  /* 0xffff00003a2c7812 */ /* 0x000fe200078ec0ff */
[----:B------:R-:W-:Y:S01]  /*5c70*/  FFMA.FTZ R2, R37, R36, R2 ;  /* 0x0000002425027223 */ /* 0x000fe20000010002 */
[C---:B------:R-:W-:Y:S01]  /*5c80*/  SHF.L.U32 R47, R59.reuse, 0x10, RZ ;  /* 0x000000103b2f7819 */ /* 0x040fe200000006ff */
[----:B------:R-:W-:Y:S01]  /*5c90*/  @!P5 FADD.FTZ R18, -R18, -RZ ;  /* 0x800000ff1212d221 */ /* 0x000fe20000010100 */
[----:B------:R-:W-:Y:S01]  /*5ca0*/  LOP3.LUT R48, R59, 0xffff0000, RZ, 0xc0, !PT ;  /* 0xffff00003b307812 */ /* 0x000fe200078ec0ff */
[----:B------:R-:W-:Y:S02]  /*5cb0*/  FMUL.FTZ R5, R27, R24 ;  /* 0x000000181b057220 */ /* 0x000fe40000410000 */
[----:B------:R-:W-:Y:S02]  /*5cc0*/  IMAD.U32 R43, R58, 0x10000, RZ ;  /* 0x000100003a2b7824 */ /* 0x000fe400078e00ff */
[----:B------:R-:W-:Y:S02]  /*5cd0*/  FFMA.FTZ R3, R38, R39, R3 ;  /* 0x0000002726037223 */ /* 0x000fe40000010003 */
[----:B------:R-:W-:Y:S02]  /*5ce0*/  @!P5 FADD.FTZ R16, -R16, -RZ ;  /* 0x800000ff1010d221 */ /* 0x000fe40000010100 */
[----:B------:R-:W-:Y:S02]  /*5cf0*/  FMUL.FTZ R6, R20, R19 ;  /* 0x0000001314067220 */ /* 0x000fe40000410000 */
[----:B------:R-:W-:Y:S02]  /*5d00*/  FFMA.FTZ R4, R41, R40, R4 ;  /* 0x0000002829047223 */ /* 0x000fe40000010004 */
[----:B------:R-:W-:Y:S02]  /*5d10*/  FMUL.FTZ R7, R21, R18 ;  /* 0x0000001215077220 */ /* 0x000fe40000410000 */
[----:B------:R-:W-:Y:S02]  /*5d20*/  FFMA.FTZ R5, R42, R43, R5 ;  /* 0x0000002b2a057223 */ /* 0x000fe40000010005 */
[----:B------:R-:W-:Y:S02]  /*5d30*/  FMUL.FTZ R8, R23, R16 ;  /* 0x0000001017087220 */ /* 0x000fe40000410000 */
[----:B------:R-:W-:Y:S01]  /*5d40*/  FFMA.FTZ R6, R45, R44, R6 ;  /* 0x0000002c2d067223 */ /* 0x000fe20000010006 */
[----:B------:R-:W-:Y:S01]  /*5d50*/  F2FP.BF16.PACK_AB R44, R2, R0 ;  /* 0x00000000022c723e */ /* 0x000fe200000010ff */
[----:B------:R-:W-:Y:S01]  /*5d60*/  FFMA.FTZ R7, R46, R47, R7 ;  /* 0x0000002f2e077223 */ /* 0x000fe20000010007 */
[----:B------:R-:W-:Y:S01]  /*5d70*/  F2FP.BF16.PACK_AB R45, R4, R3 ;  /* 0x00000003042d723e */ /* 0x000fe200000010ff */
[----:B------:R-:W-:Y:S01]  /*5d80*/  FFMA.FTZ R8, R49, R48, R8 ;  /* 0x0000003031087223 */ /* 0x000fe20000010008 */
[----:B------:R-:W-:Y:S04]  /*5d90*/  F2FP.BF16.PACK_AB R46, R6, R5 ;  /* 0x00000005062e723e */ /* 0x000fe800000010ff */
[----:B------:R-:W-:Y:S02]  /*5da0*/  F2FP.BF16.PACK_AB R47, R8, R7 ;  /* 0x00000007082f723e */ /* 0x000fe400000010ff */
.L_x_837:
[----:B------:R-:W-:Y:S05]  /*5db0*/  BSYNC B0 ;  /* 0x0000000000007941 */ /* 0x000fea0003800000 */
.L_x_836:
[----:B-----5:R2:W-:Y:S02]  /*5dc0*/  ST.E.128 [R136.64], R44 ;  /* 0x0000002c88007985 */ /* 0x0205e4000c101d04 */
.L_x_835:
[----:B------:R-:W-:Y:S05]  /*5dd0*/  BSYNC B1 ;  /* 0x0000000000017941 */ /* 0x000fea0003800000 */
.L_x_834:
[----:B------:R-:W-:Y:S01]  /*5de0*/  ISETP.GE.AND P0, PT, R117, R129, PT ;  /* 0x000000817500720c */ /* 0x000fe20003f06270 */
[----:B------:R-:W-:Y:S01]  /*5df0*/  @!UPT UIADD3 URZ, URZ, URZ, URZ ;  /* 0x0000003f3f3ff290 */ /* 0x000fe2000fffe03f */
[----:B------:R-:W-:Y:S11]  /*5e00*/  BSSY B1, `(.L_x_838) ;  /* 0x0000057000017945 */ /* 0x000ff60003800000 */
[----:B------:R-:W-:-:S05]  /*5e10*/  @P0 BRA `(.L_x_839) ;  /* 0x0000055000000947 */ /* 0x000fca0003800000 */
[----:B--2---:R2:W5:Y:S01]  /*5e20*/  LD.E.128 R44, [R130.64+0x40] ;  /* 0x00004004822c7980 */ /* 0x004562000c101d00 */
        /* <DEDUP_REMOVED lines=9> */
[C---:B------:R-:W-:Y:S01]  /*5ec0*/  IMAD.U32 R42, R46.reuse, 0x10000, RZ ;  /* 0x000100002e2a7824 */ /* 0x040fe200078e00ff */
[----:B------:R-:W-:Y:S02]  /*5ed0*/  SHF.L.U32 R38, R45, 0x10, RZ ;  /* 0x000000102d267819 */ /* 0x000fe400000006ff */
        /* <DEDUP_REMOVED lines=14> */
[----:B------:R-:W3:Y:S03]  /*5fc0*/  LD.E.128 R184, [R186.64+0x40] ;  /* 0x00004004bab87980 */ /* 0x000ee6000c101d00 */
[C---:B------:R-:W-:Y:S04]  /*5fd0*/  LEA R54, P0, R189.reuse, R134, 0x1 ;  /* 0x00000086bd367211 */ /* 0x040fe800078008ff */
[----:B------:R-:W-:Y:S01]  /*5fe0*/  LEA.HI.X.SX32 R55, R189, R135, 0x1, P0 ;  /* 0x00000087bd377211 */ /* 0x000fe200000f0eff */
[----:B--2---:R4:W2:Y:S08]  /*5ff0*/  LD.E.128 R20, [R18.64+0x40] ;  /* 0x0000400412147980 */ /* 0x0048b0000c101d00 */
[----:B------:R-:W2:Y:S01]  /*6000*/  LD.E.128 R56, [R54.64+0x40] ;  /* 0x0000400436387980 */ /* 0x000ea2000c101d00 */
[C---:B---3--:R-:W-:Y:S01]  /*6010*/  IMAD.U32 R32, R184.reuse, 0x10000, RZ ;  /* 0x00010000b8207824 */ /* 0x048fe200078e00ff */
[----:B------:R-:W-:Y:S01]  /*6020*/  LOP3.LUT R28, R184, 0xffff0000, RZ, 0xc0, !PT ;  /* 0xffff0000b81c7812 */ /* 0x000fe200078ec0ff */
[----:B------:R-:W-:Y:S01]  /*6030*/  IMAD.U32 R24, R186, 0x10000, RZ ;  /* 0x00010000ba187824 */ /* 0x000fe200078e00ff */
[C---:B------:R-:W-:Y:S01]  /*6040*/  SHF.L.U32 R26, R185.reuse, 0x10, RZ ;  /* 0x00000010b91a7819 */ /* 0x040fe200000006ff */
[----:B------:R-:W-:Y:S01]  /*6050*/  @!P5 FADD.FTZ R32, -R32, -RZ ;  /* 0x800000ff2020d221 */ /* 0x000fe20000010100 */
[----:B------:R-:W-:Y:S01]  /*6060*/  LOP3.LUT R25, R185, 0xffff0000, RZ, 0xc0, !PT ;  /* 0xffff0000b9197812 */ /* 0x000fe200078ec0ff */
[----:B------:R-:W-:Y:S01]  /*6070*/  @!P5 FADD.FTZ R28, -R28, -RZ ;  /* 0x800000ff1c1cd221 */ /* 0x000fe20000010100 */
[----:B----4-:R-:W-:Y:S01]  /*6080*/  LOP3.LUT R19, R186, 0xffff0000, RZ, 0xc0, !PT ;  /* 0xffff0000ba137812 */ /* 0x010fe200078ec0ff */
[C---:B--2---:R-:W-:Y:S01]  /*6090*/  IMAD.U32 R33, R20.reuse, 0x10000, RZ ;  /* 0x0001000014217824 */ /* 0x044fe200078e00ff */
        /* <DEDUP_REMOVED lines=43> */
.L_x_841:
[----:B------:R-:W-:Y:S05]  /*6350*/  BSYNC B0 ;  /* 0x0000000000007941 */ /* 0x000fea0003800000 */
.L_x_840:
[----:B-----5:R3:W-:Y:S02]  /*6360*/  ST.E.128 [R136.64+0x40], R44 ;  /* 0x0000402c88007985 */ /* 0x0207e4000c101d04 */
.L_x_839:
[----:B------:R-:W-:Y:S05]  /*6370*/  BSYNC B1 ;  /* 0x0000000000017941 */ /* 0x000fea0003800000 */
.L_x_838:
[----:B------:R-:W-:Y:S11]  /*6380*/  ISETP.GE.AND P0, PT, R116, R129, PT ;  /* 0x000000817400720c */ /* 0x000ff60003f06270 */
[----:B------:R-:W-:Y:S02]  /*6390*/  @!UPT UIADD3 URZ, URZ, URZ, URZ ;  /* 0x0000003f3f3ff290 */ /* 0x000fe4000fffe03f */
[----:B------:R-:W-:-:S05]  /*63a0*/  @P0 BRA `(.L_x_833) ;  /* 0x0000055000000947 */ /* 0x000fca0003800000 */
[----:B--23--:R2:W5:Y:S01]  /*63b0*/  LD.E.128 R44, [R130.64+0x80] ;  /* 0x00008004822c7980 */ /* 0x00c562000c101d00 */
        /* <DEDUP_REMOVED lines=82> */
.L_x_843:
[----:B------:R-:W-:Y:S05]  /*68e0*/  BSYNC B0 ;  /* 0x0000000000007941 */ /* 0x000fea0003800000 */
.L_x_842:
[----:B-----5:R3:W-:Y:S02]  /*68f0*/  ST.E.128 [R136.64+0x80], R44 ;  /* 0x0000802c88007985 */ /* 0x0207e4000c101d04 */
.L_x_833:
[----:B------:R-:W-:Y:S05]  /*6900*/  BSYNC B2 ;  /* 0x0000000000027941 */ /* 0x000fea0003800000 */
.L_x_832:
[----:B------:R-:W-:Y:S01]  /*6910*/  BSSY B2, `(.L_x_844) ;  /* 0x0000123000027945 */ /* 0x000fe20003800000 */
[----:B------:R-:W-:-:S05]  /*6920*/  @!P4 BRA `(.L_x_845) ;  /* 0x000012100000c947 */ /* 0x000fca0003800000 */
[----:B-----5:R-:W-:Y:S01]  /*6930*/  ISETP.GE.AND P0, PT, R12, R129, PT ;  /* 0x000000810c00720c */ /* 0x020fe20003f06270 */
[----:B------:R-:W-:Y:S01]  /*6940*/  @!UPT UIADD3 URZ, URZ, URZ, URZ ;  /* 0x0000003f3f3ff290 */ /* 0x000fe2000fffe03f */
[----:B------:R-:W-:Y:S11]  /*6950*/  BSSY B1, `(.L_x_846) ;  /* 0x000005e000017945 */ /* 0x000ff60003800000 */
[----:B------:R-:W-:-:S05]  /*6960*/  @P0 BRA `(.L_x_847) ;  /* 0x000005c000000947 */ /* 0x000fca0003800000 */
[C---:B------:R-:W-:Y:S01]  /*6970*/  LEA R186, P0, R104.reuse, R130, 0x1 ;  /* 0x0000008268ba7211 */ /* 0x040fe200078008ff */
[----:B------:R-:W-:Y:S03]  /*6980*/  BSSY B0, `(.L_x_848) ;  /* 0x0000057000007945 */ /* 0x000fe60003800000 */
[----:B------:R-:W-:Y:S02]  /*6990*/  LEA.HI.X R187, R104, R131, R101, 0x1, P0 ;  /* 0x0000008368bb7211 */ /* 0x000fe400000f0c65 */
[----:B------:R-:W-:Y:S03]  /*69a0*/  ISETP.GE.AND P0, PT, R12, R17, PT ;  /* 0x000000110c00720c */ /* 0x000fe60003f06270 */
[----:B--23--:R2:W5:Y:S10]  /*69b0*/  LD.E.128 R44, [R186.64] ;  /* 0x00000004ba2c7980 */ /* 0x00c574000c101d00 */
[----:B------:R-:W-:-:S05]  /*69c0*/  @P0 BRA `(.L_x_849) ;  /* 0x0000052000000947 */ /* 0x000fca0003800000 */
[----:B------:R-:W-:Y:S01]  /*69d0*/  LEA.HI R49, R17, R17, RZ, 0x1 ;  /* 0x0000001111317211 */ /* 0x000fe200078f08ff */
[----:B------:R-:W-:Y:S01]  /*69e0*/  IMAD.MOV.U32 R185, RZ, RZ, RZ ;  /* 0x000000ffffb97224 */ /* 0x000fe200078e00ff */
[C---:B-----5:R-:W-:Y:S01]  /*69f0*/  LOP3.LUT R37, R44.reuse, 0xffff0000, RZ, 0xc0, !PT ;  /* 0xffff00002c257812 */ /* 0x060fe200078ec0ff */
[----:B------:R-:W-:Y:S01]  /*6a00*/  IMAD.U32 R35, R44, 0x10000, RZ ;  /* 0x000100002c237824 */ /* 0x000fe200078e00ff */
[----:B------:R-:W-:Y:S01]  /*6a10*/  SHF.R.S32.HI R49, RZ, 0x1, R49 ;  /* 0x00000001ff317819 */ /* 0x000fe20000011431 */
[C---:B------:R-:W-:Y:S01]  /*6a20*/  IMAD.U32 R36, R45.reuse, 0x10000, RZ ;  /* 0x000100002d247824 */ /* 0x040fe200078e00ff */
[----:B------:R-:W-:Y:S02]  /*6a30*/  LOP3.LUT R39, R45, 0xffff0000, RZ, 0xc0, !PT ;  /* 0xffff00002d277812 */ /* 0x000fe400078ec0ff */
[----:B------:R-:W-:Y:S01]  /*6a40*/  ISETP.GE.AND P4, PT, R12, R49, PT ;  /* 0x000000310c00720c */ /* 0x000fe20003f86270 */
[--C-:B------:R-:W-:Y:S01]  /*6a50*/  IMAD.MOV.U32 R54, RZ, RZ, R49.reuse ;  /* 0x000000ffff367224 */ /* 0x100fe200078e0031 */
[C---:B------:R-:W-:Y:S02]  /*6a60*/  SHF.L.U32 R42, R46.reuse, 0x10, RZ ;  /* 0x000000102e2a7819 */ /* 0x040fe400000006ff */
[----:B------:R-:W-:Y:S01]  /*6a70*/  LOP3.LUT R43, R46, 0xffff0000, RZ, 0xc0, !PT ;  /* 0xffff00002e2b7812 */ /* 0x000fe200078ec0ff */
[C---:B------:R-:W-:Y:S01]  /*6a80*/  IMAD.U32 R46, R47.reuse, 0x10000, RZ ;  /* 0x000100002f2e7824 */ /* 0x040fe200078e00ff */
[----:B------:R-:W-:Y:S07]  /*6a90*/  LOP3.LUT R47, R47, 0xffff0000, RZ, 0xc0, !PT ;  /* 0xffff00002f2f7812 */ /* 0x000fee00078ec0ff */
[----:B------:R-:W-:Y:S01]  /*6aa0*/  @P4 IADD3 R54, -R49, RZ, RZ ;  /* 0x000000ff31364210 */ /* 0x000fe20007ffe1ff */
[----:B------:R-:W-:Y:S03]  /*6ab0*/  @P4 IMAD.MOV R185, RZ, RZ, -R49 ;  /* 0x000000ffffb94224 */ /* 0x000fe600078e0a31 */
[----:B------:R-:W-:Y:S02]  /*6ac0*/  LEA R18, P0, R54, R186, 0x1 ;  /* 0x000000ba36127211 */ /* 0x000fe400078008ff */
[----:B------:R-:W-:Y:S02]  /*6ad0*/  IADD3 R55, P5, R164, R185, RZ ;  /* 0x000000b9a4377210 */ /* 0x000fe40007fbe0ff */
[----:B------:R-:W-:Y:S02]  /*6ae0*/  LEA.HI.X.SX32 R19, R54, R187, 0x1, P0 ;  /* 0x000000bb36137211 */ /* 0x000fe400000f0eff */
[----:B------:R-:W-:Y:S02]  /*6af0*/  LEA.HI.X.SX32 R54, R185, R150, 0x1, P5 ;  /* 0x00000096b9367211 */ /* 0x000fe400028f0eff */
[C---:B--2---:R-:W-:Y:S01]  /*6b00*/  LEA R186, P0, R55.reuse, R132, 0x1 ;  /* 0x0000008437ba7211 */ /* 0x044fe200078008ff */
[----:B------:R-:W2:Y:S03]  /*6b10*/  LD.E.128 R20, [R18.64] ;  /* 0x0000000412147980 */ /* 0x000ea6000c101d00 */
[----:B------:R-:W-:Y:S01]  /*6b20*/  LEA.HI.X R187, R55, R133, R54, 0x1, P0 ;  /* 0x0000008537bb7211 */ /* 0x000fe200000f0c36 */
[----:B------:R-:W-:Y:S01]  /*6b30*/  IMAD.MOV.U32 R55, RZ, RZ, RZ ;  /* 0x000000ffff377224 */ /* 0x000fe200078e00ff */
[----:B------:R-:W-:Y:S04]  /*6b40*/  @P4 IADD3 R55, -R49, RZ, RZ ;  /* 0x000000ff31374210 */ /* 0x000fe80007ffe1ff */
[----:B------:R-:W-:Y:S01]  /*6b50*/  IADD3 R49, P0, R164, R55, RZ ;  /* 0x00000037a4317210 */ /* 0x000fe20007f1e0ff */
[----:B------:R-:W3:Y:S03]  /*6b60*/  LD.E.128 R184, [R186.64] ;  /* 0x00000004bab87980 */ /* 0x000ee6000c101d00 */
[----:B------:R-:W-:Y:S02]  /*6b70*/  LEA.HI.X.SX32 R54, R55, R150, 0x1, P0 ;  /* 0x0000009637367211 */ /* 0x000fe400000f0eff */
[C---:B------:R-:W-:Y:S04]  /*6b80*/  LEA R40, P0, R49.reuse, R134, 0x1 ;  /* 0x0000008631287211 */ /* 0x040fe800078008ff */
[----:B------:R-:W-:Y:S05]  /*6b90*/  LEA.HI.X R41, R49, R135, R54, 0x1, P0 ;  /* 0x0000008731297211 */ /* 0x000fea00000f0c36 */
[----:B------:R-:W4:Y:S01]  /*6ba0*/  LD.E.128 R56, [R40.64] ;  /* 0x0000000428387980 */ /* 0x000f22000c101d00 */
[C---:B--2---:R-:W-:Y:S01]  /*6bb0*/  IMAD.U32 R28, R20.reuse, 0x10000, RZ ;  /* 0x00010000141c7824 */ /* 0x044fe200078e00ff */
[----:B------:R-:W-:Y:S01]  /*6bc0*/  LOP3.LUT R27, R20, 0xffff0000, RZ, 0xc0, !PT ;  /* 0xffff0000141b7812 */ /* 0x000fe200078ec0ff */
[C---:B------:R-:W-:Y:S01]  /*6bd0*/  IMAD.U32 R24, R22.reuse, 0x10000, RZ ;  /* 0x0001000016187824 */ /* 0x040fe200078e00ff */
[----:B------:R-:W-:Y:S01]  /*6be0*/  LOP3.LUT R20, R22, 0xffff0000, RZ, 0xc0, !PT ;  /* 0xffff000016147812 */ /* 0x000fe200078ec0ff */
[----:B------:R-:W-:Y:S01]  /*6bf0*/  IMAD.U32 R16, R23, 0x10000, RZ ;  /* 0x0001000017107824 */ /* 0x000fe200078e00ff */
[C---:B------:R-:W-:Y:S02]  /*6c00*/  SHF.L.U32 R25, R21.reuse, 0x10, RZ ;  /* 0x0000001015197819 */ /* 0x040fe400000006ff */
[----:B------:R-:W-:Y:S02]  /*6c10*/  LOP3.LUT R26, R21, 0xffff0000, RZ, 0xc0, !PT ;  /* 0xffff0000151a7812 */ /* 0x000fe400078ec0ff */
[----:B------:R-:W-:Y:S01]  /*6c20*/  LOP3.LUT R19, R23, 0xffff0000, RZ, 0xc0, !PT ;  /* 0xffff000017137812 */ /* 0x000fe200078ec0ff */
[C---:B---3--:R-:W-:Y:S01]  /*6c30*/  IMAD.U32 R22, R185.reuse, 0x10000, RZ ;  /* 0x00010000b9167824 */ /* 0x048fe200078e00ff */
[----:B------:R-:W-:Y:S01]  /*6c40*/  SHF.L.U32 R33, R184, 0x10, RZ ;  /* 0x00000010b8217819 */ /* 0x000fe200000006ff */
[----:B------:R-:W-:Y:S01]  /*6c50*/  IMAD.U32 R29, R186, 0x10000, RZ ;  /* 0x00010000ba1d7824 */ /* 0x000fe200078e00ff */
[----:B------:R-:W-:Y:S01]  /*6c60*/  LOP3.LUT R30, R184, 0xffff0000, RZ, 0xc0, !PT ;  /* 0xffff0000b81e7812 */ /* 0x000fe200078ec0ff */
[----:B------:R-:W-:Y:S01]  /*6c70*/  @!P4 FADD.FTZ R22, -R22, -RZ ;  /* 0x800000ff1616c221 */ /* 0x000fe20000010100 */
[----:B------:R-:W-:Y:S01]  /*6c80*/  LOP3.LUT R31, R185, 0xffff0000, RZ, 0xc0, !PT ;  /* 0xffff0000b91f7812 */ /* 0x000fe200078ec0ff */
[----:B------:R-:W-:Y:S01]  /*6c90*/  @!P4 FADD.FTZ R33, -R33, -RZ ;  /* 0x800000ff2121c221 */ /* 0x000fe20000010100 */
[----:B------:R-:W-:Y:S01]  /*6ca0*/  LOP3.LUT R23, R186, 0xffff0000, RZ, 0xc0, !PT ;  /* 0xffff0000ba177812 */ /* 0x000fe200078ec0ff */
[----:B------:R-:W-:Y:S01]  /*6cb0*/  @!P4 FADD.FTZ R30, -R30, -RZ ;  /* 0x800000ff1e1ec221 */ /* 0x000fe20000010100 */
[C---:B------:R-:W-:Y:S01]  /*6cc0*/  SHF.L.U32 R21, R187.reuse, 0x10, RZ ;  /* 0x00000010bb157819 */ /* 0x040fe200000006ff */
[----:B------:R-:W-:Y:S01]  /*6cd0*/  FMUL.FTZ R0, R28, R33 ;  /* 0x000000211c007220 */ /* 0x000fe20000410000 */
[----:B------:R-:W-:Y:S01]  /*6ce0*/  LOP3.LUT R18, R187, 0xffff0000, RZ, 0xc0, !PT ;  /* 0xffff0000bb127812 */ /* 0x000fe200078ec0ff */
[----:B------:R-:W-:Y:S02]  /*6cf0*/  @!P4 FADD.FTZ R31, -R31, -RZ ;  /* 0x800000ff1f1fc221 */ /* 0x000fe40000010100 */
[C---:B----4-:R-:W-:Y:S01]  /*6d00*/  IMAD.U32 R32, R56.reuse, 0x10000, RZ ;  /* 0x0001000038207824 */ /* 0x050fe200078e00ff */
[----:B------:R-:W-:Y:S01]  /*6d10*/  LOP3.LUT R34, R56, 0xffff0000, RZ, 0xc0, !PT ;  /* 0xffff000038227812 */ /* 0x000fe200078ec0ff */
[----:B------:R-:W-:Y:S01]  /*6d20*/  FMUL.FTZ R2, R27, R30 ;  /* 0x0000001e1b027220 */ /* 0x000fe20000410000 */
[----:B------:R-:W-:Y:S01]  /*6d30*/  SHF.L.U32 R38, R57, 0x10, RZ ;  /* 0x0000001039267819 */ /* 0x000fe200000006ff */
        /* <DEDUP_REMOVED lines=8> */
[----:B------:R-:W-:Y:S02]  /*6dc0*/  @!P4 FADD.FTZ R23, -R23, -RZ ;  /* 0x800000ff1717c221 */ /* 0x000fe40000010100 */
[----:B------:R-:W-:Y:S02]  /*6dd0*/  FFMA.FTZ R2, R37, R34, R2 ;  /* 0x0000002225027223 */ /* 0x000fe40000010002 */
[----:B------:R-:W-:Y:S02]  /*6de0*/  @!P4 FADD.FTZ R21, -R21, -RZ ;  /* 0x800000ff1515c221 */ /* 0x000fe40000010100 */
        /* <DEDUP_REMOVED lines=16> */
.L_x_849:
[----:B------:R-:W-:Y:S05]  /*6ef0*/  BSYNC B0 ;  /* 0x0000000000007941 */ /* 0x000fea0003800000 */
.L_x_848:
[C---:B------:R-:W-:Y:S04]  /*6f00*/  LEA R2, P0, R192.reuse, R136, 0x1 ;  /* 0x00000088c0027211 */ /* 0x040fe800078008ff */
[----:B------:R-:W-:Y:S05]  /*6f10*/  LEA.HI.X R3, R192, R137, R193, 0x1, P0 ;  /* 0x00000089c0037211 */ /* 0x000fea00000f0cc1 */
[----:B-----5:R3:W-:Y:S04]  /*6f20*/  ST.E.128 [R2.64], R44 ;  /* 0x0000002c02007985 */ /* 0x0207e8000c101d04 */
.L_x_847:
[----:B------:R-:W-:Y:S05]  /*6f30*/  BSYNC B1 ;  /* 0x0000000000017941 */ /* 0x000fea0003800000 */
.L_x_846:
[----:B------:R-:W-:Y:S01]  /*6f40*/  ISETP.GE.AND P0, PT, R117, R129, PT ;  /* 0x000000817500720c */ /* 0x000fe20003f06270 */
[----:B------:R-:W-:Y:S01]  /*6f50*/  @!UPT UIADD3 URZ, URZ, URZ, URZ ;  /* 0x0000003f3f3ff290 */ /* 0x000fe2000fffe03f */
[----:B------:R-:W-:Y:S11]  /*6f60*/  BSSY B1, `(.L_x_850) ;  /* 0x000005e000017945 */ /* 0x000ff60003800000 */
[----:B------:R-:W-:-:S05]  /*6f70*/  @P0 BRA `(.L_x_851) ;  /* 0x000005c000000947 */ /* 0x000fca0003800000 */
[C---:B--2---:R-:W-:Y:S01]  /*6f80*/  LEA R186, P0, R103.reuse, R130, 0x1 ;  /* 0x0000008267ba7211 */ /* 0x044fe200078008ff */
[----:B------:R-:W-:Y:S03]  /*6f90*/  BSSY B0, `(.L_x_852) ;  /* 0x0000057000007945 */ /* 0x000fe60003800000 */
[----:B------:R-:W-:Y:S02]  /*6fa0*/  LEA.HI.X R187, R103, R131, R106, 0x1, P0 ;  /* 0x0000008367bb7211 */ /* 0x000fe400000f0c6a */
[----:B------:R-:W-:Y:S03]  /*6fb0*/  ISETP.GE.AND P0, PT, R117, R17, PT ;  /* 0x000000117500720c */ /* 0x000fe60003f06270 */
[----:B---3--:R2:W5:Y:S10]  /*6fc0*/  LD.E.128 R44, [R186.64] ;  /* 0x00000004ba2c7980 */ /* 0x008574000c101d00 */
        /* <DEDUP_REMOVED lines=18> */
[----:B------:R-:W-:Y:S01]  /*70f0*/  LEA.HI.X.SX32 R19, R55, R187, 0x1, P0 ;  /* 0x000000bb37137211 */ /* 0x000fe200000f0eff */
[----:B------:R-:W-:Y:S01]  /*7100*/  IMAD.MOV.U32 R55, RZ, RZ, RZ ;  /* 0x000000ffff377224 */ /* 0x000fe200078e00ff */
[----:B------:R-:W-:Y:S02]  /*7110*/  LEA.HI.X.SX32 R184, R184, R146, 0x1, P5 ;  /* 0x00000092b8b87211 */ /* 0x000fe400028f0eff */
[C---:B--2---:R-:W-:Y:S01]  /*7120*/  LEA R186, P0, R49.reuse, R132, 0x1 ;  /* 0x0000008431ba7211 */ /* 0x044fe200078008ff */
[----:B------:R-:W2:Y:S01]  /*7130*/  LD.E.128 R20, [R18.64] ;  /* 0x0000000412147980 */ /* 0x000ea2000c101d00 */
[----:B------:R-:W-:Y:S02]  /*7140*/  @P4 IADD3 R55, -R54, RZ, RZ ;  /* 0x000000ff36374210 */ /* 0x000fe40007ffe1ff */
[----:B------:R-:W-:Y:S02]  /*7150*/  LEA.HI.X R187, R49, R133, R184, 0x1, P0 ;  /* 0x0000008531bb7211 */ /* 0x000fe400000f0cb8 */
[----:B------:R-:W-:Y:S04]  /*7160*/  IADD3 R49, P0, R157, R55, RZ ;  /* 0x000000379d317210 */ /* 0x000fe80007f1e0ff */
[----:B------:R-:W3:Y:S01]  /*7170*/  LD.E.128 R184, [R186.64] ;  /* 0x00000004bab87980 */ /* 0x000ee2000c101d00 */
        /* <DEDUP_REMOVED lines=20> */
[----:B------:R-:W-:Y:S01]  /*72c0*/  LOP3.LUT R23, R186, 0xffff0000, RZ, 0xc0, !PT ;  /* 0xffff0000ba177812 */ /* 0x000fe200078ec0ff */
[----:B------:R-:W-:Y:S01]  /*72d0*/  FMUL.FTZ R0, R28, R33 ;  /* 0x000000211c007220 */ /* 0x000fe20000410000 */
[----:B------:R-:W-:Y:S01]  /*72e0*/  SHF.L.U32 R21, R187, 0x10, RZ ;  /* 0x00000010bb157819 */ /* 0x000fe200000006ff */
[C---:B----4-:R-:W-:Y:S01]  /*72f0*/  IMAD.U32 R32, R56.reuse, 0x10000, RZ ;  /* 0x0001000038207824 */ /* 0x050fe200078e00ff */
[----:B------:R-:W-:Y:S01]  /*7300*/  LOP3.LUT R34, R56, 0xffff0000, RZ, 0xc0, !PT ;  /* 0xffff000038227812 */ /* 0x000fe200078ec0ff */
[----:B------:R-:W-:Y:S01]  /*7310*/  @!P4 FADD.FTZ R31, -R31, -RZ ;  /* 0x800000ff1f1fc221 */ /* 0x000fe20000010100 */
[----:B------:R-:W-:Y:S01]  /*7320*/  SHF.L.U32 R38, R57, 0x10, RZ ;  /* 0x0000001039267819 */ /* 0x000fe200000006ff */
[----:B------:R-:W-:Y:S01]  /*7330*/  FMUL.FTZ R2, R27, R30 ;  /* 0x0000001e1b027220 */ /* 0x000fe20000410000 */
        /* <DEDUP_REMOVED lines=28> */
.L_x_853:
[----:B------:R-:W-:Y:S05]  /*7500*/  BSYNC B0 ;  /* 0x0000000000007941 */ /* 0x000fea0003800000 */
.L_x_852:
[C---:B------:R-:W-:Y:S04]  /*7510*/  LEA R2, P0, R97.reuse, R136, 0x1 ;  /* 0x0000008861027211 */ /* 0x040fe800078008ff */
[----:B------:R-:W-:Y:S05]  /*7520*/  LEA.HI.X R3, R97, R137, R98, 0x1, P0 ;  /* 0x0000008961037211 */ /* 0x000fea00000f0c62 */
[----:B-----5:R3:W-:Y:S04]  /*7530*/  ST.E.128 [R2.64], R44 ;  /* 0x0000002c02007985 */ /* 0x0207e8000c101d04 */
.L_x_851:
[----:B------:R-:W-:Y:S05]  /*7540*/  BSYNC B1 ;  /* 0x0000000000017941 */ /* 0x000fea0003800000 */
.L_x_850:
[----:B------:R-:W-:Y:S11]  /*7550*/  ISETP.GE.AND P0, PT, R116, R129, PT ;  /* 0x000000817400720c */ /* 0x000ff60003f06270 */
[----:B------:R-:W-:Y:S02]  /*7560*/  @!UPT UIADD3 URZ, URZ, URZ, URZ ;  /* 0x0000003f3f3ff290 */ /* 0x000fe4000fffe03f */
        /* <DEDUP_REMOVED lines=22> */
[C---:B------:R-:W-:Y:S02]  /*76d0*/  LEA R18, P0, R184.reuse, R186, 0x1 ;  /* 0x000000bab8127211 */ /* 0x040fe400078008ff */
[----:B------:R-:W-:Y:S02]  /*76e0*/  IADD3 R55, P5, R155, R54, RZ ;  /* 0x000000369b377210 */ /* 0x000fe40007fbe0ff */
[----:B------:R-:W-:Y:S02]  /*76f0*/  LEA.HI.X.SX32 R19, R184, R187, 0x1, P0 ;  /* 0x000000bbb8137211 */ /* 0x000fe400000f0eff */
[C---:B--2---:R-:W-:Y:S02]  /*7700*/  LEA R186, P0, R55.reuse, R132, 0x1 ;  /* 0x0000008437ba7211 */ /* 0x044fe400078008ff */
[----:B------:R-:W-:Y:S01]  /*7710*/  LEA.HI.X.SX32 R54, R54, R144, 0x1, P5 ;  /* 0x0000009036367211 */ /* 0x000fe200028f0eff */
        /* <DEDUP_REMOVED lines=62> */
.L_x_855:
[----:B------:R-:W-:Y:S05]  /*7b00*/  BSYNC B0 ;  /* 0x0000000000007941 */ /* 0x000fea0003800000 */
.L_x_854:
[C---:B------:R-:W-:Y:S04]  /*7b10*/  LEA R2, P0, R93.reuse, R136, 0x1 ;  /* 0x000000885d027211 */ /* 0x040fe800078008ff */
[----:B------:R-:W-:Y:S05]  /*7b20*/  LEA.HI.X R3, R93, R137, R94, 0x1, P0 ;  /* 0x000000895d037211 */ /* 0x000fea00000f0c5e */
[----:B-----5:R3:W-:Y:S04]  /*7b30*/  ST.E.128 [R2.64], R44 ;  /* 0x0000002c02007985 */ /* 0x0207e8000c101d04 */
.L_x_845:
[----:B------:R-:W-:Y:S05]  /*7b40*/  BSYNC B2 ;  /* 0x0000000000027941 */ /* 0x000fea0003800000 */
.L_x_844:
[----:B------:R-:W-:Y:S01]  /*7b50*/  BSSY B2, `(.L_x_856) ;  /* 0x0000123000027945 */ /* 0x000fe20003800000 */
[----:B------:R-:W-:-:S05]  /*7b60*/  @!P2 BRA `(.L_x_857) ;  /* 0x000012100000a947 */ /* 0x000fca0003800000 */
[----:B-----5:R-:W-:Y:S01]  /*7b70*/  ISETP.GE.AND P0, PT, R12, R129, PT ;  /* 0x000000810c00720c */ /* 0x020fe20003f06270 */
        /* <DEDUP_REMOVED lines=91> */
.L_x_861:
[----:B------:R-:W-:Y:S05]  /*8130*/  BSYNC B0 ;  /* 0x0000000000007941 */ /* 0x000fea0003800000 */
.L_x_860:
[C---:B------:R-:W-:Y:S04]  /*8140*/  LEA R2, P0, R99.reuse, R136, 0x1 ;  /* 0x0000008863027211 */ /* 0x040fe800078008ff */
[----:B------:R-:W-:Y:S05]  /*8150*/  LEA.HI.X R3, R99, R137, R100, 0x1, P0 ;  /* 0x0000008963037211 */ /* 0x000fea00000f0c64 */
[----:B-----5:R3:W-:Y:S04]  /*8160*/  ST.E.128 [R2.64], R44 ;  /* 0x0000002c02007985 */ /* 0x0207e8000c101d04 */
.L_x_859:
[----:B------:R-:W-:Y:S05]  /*8170*/  BSYNC B1 ;  /* 0x0000000000017941 */ /* 0x000fea0003800000 */
.L_x_858:
        /* <DEDUP_REMOVED lines=92> */
.L_x_865:
[----:B------:R-:W-:Y:S05]  /*8740*/  BSYNC B0 ;  /* 0x0000000000007941 */ /* 0x000fea0003800000 */
.L_x_864:
[C---:B------:R-:W-:Y:S04]  /*8750*/  LEA R2, P0, R95.reuse, R136, 0x1 ;  /* 0x000000885f027211 */ /* 0x040fe800078008ff */
[----:B------:R-:W-:Y:S05]  /*8760*/  LEA.HI.X R3, R95, R137, R96, 0x1, P0 ;  /* 0x000000895f037211 */ /* 0x000fea00000f0c60 */
[----:B-----5:R3:W-:Y:S04]  /*8770*/  ST.E.128 [R2.64], R44 ;  /* 0x0000002c02007985 */ /* 0x0207e8000c101d04 */
.L_x_863:
[----:B------:R-:W-:Y:S05]  /*8780*/  BSYNC B1 ;  /* 0x0000000000017941 */ /* 0x000fea0003800000 */
.L_x_862:
        /* <DEDUP_REMOVED lines=91> */
.L_x_867:
[----:B------:R-:W-:Y:S05]  /*8d40*/  BSYNC B0 ;  /* 0x0000000000007941 */ /* 0x000fea0003800000 */
.L_x_866:
[C---:B------:R-:W-:Y:S04]  /*8d50*/  LEA R2, P0, R91.reuse, R136, 0x1 ;  /* 0x000000885b027211 */ /* 0x040fe800078008ff */
[----:B------:R-:W-:Y:S05]  /*8d60*/  LEA.HI.X R3, R91, R137, R92, 0x1, P0 ;  /* 0x000000895b037211 */ /* 0x000fea00000f0c5c */
[----:B-----5:R3:W-:Y:S04]  /*8d70*/  ST.E.128 [R2.64], R44 ;  /* 0x0000002c02007985 */ /* 0x0207e8000c101d04 */
.L_x_857:
[----:B------:R-:W-:Y:S05]  /*8d80*/  BSYNC B2 ;  /* 0x0000000000027941 */ /* 0x000fea0003800000 */
.L_x_856:
[----:B------:R-:W-:Y:S01]  /*8d90*/  BSSY B2, `(.L_x_868) ;  /* 0x0000125000027945 */ /* 0x000fe20003800000 */
[----:B------:R-:W-:-:S05]  /*8da0*/  @!P1 BRA `(.L_x_869) ;  /* 0x0000123000009947 */ /* 0x000fca0003800000 */
[----:B-----5:R-:W-:Y:S01]  /*8db0*/  ISETP.GE.AND P0, PT, R12, R129, PT ;  /* 0x000000810c00720c */ /* 0x020fe20003f06270 */
[----:B------:R-:W-:Y:S01]  /*8dc0*/  @!UPT UIADD3 URZ, URZ, URZ, URZ ;  /* 0x0000003f3f3ff290 */ /* 0x000fe2000fffe03f */
[----:B------:R-:W-:Y:S11]  /*8dd0*/  BSSY B1, `(.L_x_870) ;  /* 0x0000060000017945 */ /* 0x000ff60003800000 */
[----:B------:R-:W-:-:S05]  /*8de0*/  @P0 BRA `(.L_x_871) ;  /* 0x000005e000000947 */ /* 0x000fca0003800000 */
[----:B--2---:R-:W-:Y:S01]  /*8df0*/  IMAD.WIDE.U32 R186, R182, 0xc0, R130 ;  /* 0x000000c0b6ba7825 */ /* 0x004fe200078e0082 */
[----:B------:R-:W-:Y:S01]  /*8e00*/  ISETP.GE.AND P0, PT, R12, R17, PT ;  /* 0x000000110c00720c */ /* 0x000fe20003f06270 */
[----:B------:R-:W-:Y:S02]  /*8e10*/  BSSY B0, `(.L_x_872) ;  /* 0x0000057000007945 */ /* 0x000fe40003800000 */
[----:B------:R-:W-:Y:S05]  /*8e20*/  IMAD R0, R183, 0xc0, RZ ;  /* 0x000000c0b7007824 */ /* 0x000fea00078e02ff */
[----:B------:R-:W-:Y:S05]  /*8e30*/  IADD3 R187, R187, R0, RZ ;  /* 0x00000000bbbb7210 */ /* 0x000fea0007ffe0ff */
[----:B---3--:R2:W5:Y:S01]  /*8e40*/  LD.E.128 R44, [R186.64] ;  /* 0x00000004ba2c7980 */ /* 0x008562000c101d00 */
        /* <DEDUP_REMOVED lines=83> */
.L_x_873:
[----:B------:R-:W-:Y:S05]  /*9380*/  BSYNC B0 ;  /* 0x0000000000007941 */ /* 0x000fea0003800000 */
.L_x_872:
[----:B------:R-:W-:Y:S02]  /*9390*/  IMAD R0, R63, 0xc0, RZ ;  /* 0x000000c03f007824 */ /* 0x000fe400078e02ff */
[----:B------:R-:W-:Y:S05]  /*93a0*/  IMAD.WIDE.U32 R2, R62, 0xc0, R136 ;  /* 0x000000c03e027825 */ /* 0x000fea00078e0088 */
[----:B------:R-:W-:Y:S05]  /*93b0*/  IADD3 R3, R3, R0, RZ ;  /* 0x0000000003037210 */ /* 0x000fea0007ffe0ff */
[----:B-----5:R3:W-:Y:S02]  /*93c0*/  ST.E.128 [R2.64], R44 ;  /* 0x0000002c02007985 */ /* 0x0207e4000c101d04 */
.L_x_871:
[----:B------:R-:W-:Y:S05]  /*93d0*/  BSYNC B1 ;  /* 0x0000000000017941 */ /* 0x000fea0003800000 */
.L_x_870:
        /* <DEDUP_REMOVED lines=92> */
.L_x_877:
[----:B------:R-:W-:Y:S05]  /*99a0*/  BSYNC B0 ;  /* 0x0000000000007941 */ /* 0x000fea0003800000 */
.L_x_876:
[C---:B------:R-:W-:Y:S04]  /*99b0*/  LEA R2, P0, R90.reuse, R136, 0x1 ;  /* 0x000000885a027211 */ /* 0x040fe800078008ff */
[----:B------:R-:W-:Y:S05]  /*99c0*/  LEA.HI.X R3, R90, R137, R89, 0x1, P0 ;  /* 0x000000895a037211 */ /* 0x000fea00000f0c59 */
[----:B-----5:R3:W-:Y:S04]  /*99d0*/  ST.E.128 [R2.64], R44 ;  /* 0x0000002c02007985 */ /* 0x0207e8000c101d04 */
.L_x_875:
[----:B------:R-:W-:Y:S05]  /*99e0*/  BSYNC B1 ;  /* 0x0000000000017941 */ /* 0x000fea0003800000 */
.L_x_874:
        /* <DEDUP_REMOVED lines=15> */
[----:B------:R-:W-:Y:S01]  /*9ae0*/  LOP3.LUT R39, R45, 0xffff0000, RZ, 0xc0, !PT ;  /* 0xffff00002d277812 */ /* 0x000fe200078ec0ff */
[C---:B------:R-:W-:Y:S01]  /*9af0*/  IMAD.U32 R44, R47.reuse, 0x10000, RZ ;  /* 0x000100002f2c7824 */ /* 0x040fe200078e00ff */
[----:B------:R-:W-:Y:S01]  /*9b00*/  ISETP.GE.AND P1, PT, R116, R55, PT ;  /* 0x000000377400720c */ /* 0x000fe20003f26270 */
[--C-:B------:R-:W-:Y:S01]  /*9b10*/  IMAD.MOV.U32 R184, RZ, RZ, R55.reuse ;  /* 0x000000ffffb87224 */ /* 0x100fe200078e0037 */
[C---:B------:R-:W-:Y:S02]  /*9b20*/  SHF.L.U32 R40, R46.reuse, 0x10, RZ ;  /* 0x000000102e287819 */ /* 0x040fe400000006ff */
[----:B------:R-:W-:Y:S02]  /*9b30*/  LOP3.LUT R43, R46, 0xffff0000, RZ, 0xc0, !PT ;  /* 0xffff00002e2b7812 */ /* 0x000fe400078ec0ff */
[----:B------:R-:W-:Y:S07]  /*9b40*/  LOP3.LUT R47, R47, 0xffff0000, RZ, 0xc0, !PT ;  /* 0xffff00002f2f7812 */ /* 0x000fee00078ec0ff */
[----:B------:R-:W-:Y:S01]  /*9b50*/  @P1 IADD3 R184, -R55, RZ, RZ ;  /* 0x000000ff37b81210 */ /* 0x000fe20007ffe1ff */
[----:B------:R-:W-:Y:S03]  /*9b60*/  @P1 IMAD.MOV R54, RZ, RZ, -R55 ;  /* 0x000000ffff361224 */ /* 0x000fe600078e0a37 */
[C---:B------:R-:W-:Y:S02]  /*9b70*/  LEA R16, P0, R184.reuse, R186, 0x1 ;  /* 0x000000bab8107211 */ /* 0x040fe400078008ff */
[----:B------:R-:W-:Y:S02]  /*9b80*/  IADD3 R129, P2, R151, R54, RZ ;  /* 0x0000003697817210 */ /* 0x000fe40007f5e0ff */
[----:B------:R-:W-:Y:S02]  /*9b90*/  LEA.HI.X.SX32 R17, R184, R187, 0x1, P0 ;  /* 0x000000bbb8117211 */ /* 0x000fe400000f0eff */
[C---:B--2---:R-:W-:Y:S02]  /*9ba0*/  LEA R186, P0, R129.reuse, R132, 0x1 ;  /* 0x0000008481ba7211 */ /* 0x044fe400078008ff */
[----:B------:R-:W-:Y:S02]  /*9bb0*/  LEA.HI.X.SX32 R54, R54, R140, 0x1, P2 ;  /* 0x0000008c36367211 */ /* 0x000fe400010f0eff */
[----:B------:R-:W2:Y:S02]  /*9bc0*/  LD.E.128 R16, [R16.64] ;  /* 0x0000000410107980 */ /* 0x000ea4000c101d00 */
        /* <DEDUP_REMOVED lines=12> */
[----:B------:R-:W-:Y:S01]  /*9c90*/  SHF.L.U32 R22, R17, 0x10, RZ ;  /* 0x0000001011167819 */ /* 0x000fe200000006ff */
[----:B------:R-:W-:Y:S01]  /*9ca0*/  IMAD.U32 R16, R19, 0x10000, RZ ;  /* 0x0001000013107824 */ /* 0x000fe200078e00ff */
[----:B------:R-:W-:Y:S02]  /*9cb0*/  LOP3.LUT R24, R17, 0xffff0000, RZ, 0xc0, !PT ;  /* 0xffff000011187812 */ /* 0x000fe400078ec0ff */
[----:B------:R-:W-:Y:S01]  /*9cc0*/  LOP3.LUT R20, R18, 0xffff0000, RZ, 0xc0, !PT ;  /* 0xffff000012147812 */ /* 0x000fe200078ec0ff */
[----:B---3--:R-:W-:Y:S01]  /*9cd0*/  IMAD.U32 R31, R185, 0x10000, RZ ;  /* 0x00010000b91f7824 */ /* 0x008fe200078e00ff */
        /* <DEDUP_REMOVED lines=11> */
[----:B------:R-:W-:Y:S01]  /*9d90*/  @!P1 FADD.FTZ R29, -R29, -RZ ;  /* 0x800000ff1d1d9221 */ /* 0x000fe20000010100 */
[----:B------:R-:W-:Y:S01]  /*9da0*/  LOP3.LUT R17, R187, 0xffff0000, RZ, 0xc0, !PT ;  /* 0xffff0000bb117812 */ /* 0x000fe200078ec0ff */
[C---:B----4-:R-:W-:Y:S01]  /*9db0*/  IMAD.U32 R32, R56.reuse, 0x10000, RZ ;  /* 0x0001000038207824 */ /* 0x050fe200078e00ff */
[----:B------:R-:W-:Y:S01]  /*9dc0*/  LOP3.LUT R34, R56, 0xffff0000, RZ, 0xc0, !PT ;  /* 0xffff000038227812 */ /* 0x000fe200078ec0ff */
[----:B------:R-:W-:Y:S01]  /*9dd0*/  FMUL.FTZ R2, R25, R28 ;  /* 0x0000001c19027220 */ /* 0x000fe20000410000 */
[C---:B------:R-:W-:Y:S01]  /*9de0*/  SHF.L.U32 R37, R57.reuse, 0x10, RZ ;  /* 0x0000001039257819 */ /* 0x040fe200000006ff */
        /* <DEDUP_REMOVED lines=20> */
[----:B------:R-:W-:Y:S02]  /*9f30*/  FFMA.FTZ R6, R43, R42, R6 ;  /* 0x0000002a2b067223 */ /* 0x000fe40000010006 */
[----:B------:R-:W-:Y:S01]  /*9f40*/  FFMA.FTZ R7, R44, R45, R7 ;  /* 0x0000002d2c077223 */ /* 0x000fe20000010007 */
[----:B------:R-:W-:Y:S01]  /*9f50*/  F2FP.BF16.PACK_AB R44, R2, R0 ;  /* 0x00000000022c723e */ /* 0x000fe200000010ff */
[----:B------:R-:W-:Y:S01]  /*9f60*/  FFMA.FTZ R8, R47, R46, R8 ;  /* 0x0000002e2f087223 */ /* 0x000fe20000010008 */
[----:B------:R-:W-:Y:S02]  /*9f70*/  F2FP.BF16.PACK_AB R45, R4, R3 ;  /* 0x00000003042d723e */ /* 0x000fe400000010ff */
[----:B------:R-:W-:Y:S02]  /*9f80*/  F2FP.BF16.PACK_AB R46, R6, R5 ;  /* 0x00000005062e723e */ /* 0x000fe400000010ff */
[----:B------:R-:W-:Y:S02]  /*9f90*/  F2FP.BF16.PACK_AB R47, R8, R7 ;  /* 0x00000007082f723e */ /* 0x000fe400000010ff */
.L_x_879:
[----:B------:R-:W-:Y:S05]  /*9fa0*/  BSYNC B0 ;  /* 0x0000000000007941 */ /* 0x000fea0003800000 */
.L_x_878:
[C---:B------:R-:W-:Y:S04]  /*9fb0*/  LEA R2, P0, R88.reuse, R136, 0x1 ;  /* 0x0000008858027211 */ /* 0x040fe800078008ff */
[----:B------:R-:W-:Y:S05]  /*9fc0*/  LEA.HI.X R3, R88, R137, R87, 0x1, P0 ;  /* 0x0000008958037211 */ /* 0x000fea00000f0c57 */
[----:B-----5:R3:W-:Y:S04]  /*9fd0*/  ST.E.128 [R2.64], R44 ;  /* 0x0000002c02007985 */ /* 0x0207e8000c101d04 */
.L_x_869:
[----:B------:R-:W-:Y:S05]  /*9fe0*/  BSYNC B2 ;  /* 0x0000000000027941 */ /* 0x000fea0003800000 */
.L_x_868:
[----:B---3--:R-:W3:Y:S02]  /*9ff0*/  LD.E R3, [R118.64+0xd0] ;  /* 0x0000d00476037980 */ /* 0x008ee4000c101900 */
[----:B---3--:R-:W-:Y:S05]  /*a000*/  IMAD.U32 R3, R3, -0x40, RZ ;  /* 0xffffffc003037824 */ /* 0x008fea00078e00ff */
[C---:B------:R-:W-:Y:S02]  /*a010*/  LEA R134, P1, R3.reuse, R134, 0x1 ;  /* 0x0000008603867211 */ /* 0x040fe400078208ff */
[C---:B------:R-:W-:Y:S02]  /*a020*/  LEA R132, P0, R3.reuse, R132, 0x1 ;  /* 0x0000008403847211 */ /* 0x040fe400078008ff */
[C---:B------:R-:W-:Y:S02]  /*a030*/  LEA.HI.X.SX32 R135, R3.reuse, R135, 0x1, P1 ;  /* 0x0000008703877211 */ /* 0x040fe400008f0eff */
[----:B------:R-:W-:Y:S01]  /*a040*/  LEA.HI.X.SX32 R133, R3, R133, 0x1, P0 ;  /* 0x0000008503857211 */ /* 0x000fe200000f0eff */
[----:B------:R-:W-:-:S05]  /*a050*/  BRA `(.L_x_831) ;  /* 0x0000056000007947 */ /* 0x000fca0003800000 */
.L_x_805:
[----:B------:R-:W-:Y:S01]  /*a060*/  BSSY B0, `(.L_x_880) ;  /* 0x000000b000007945 */ /* 0x000fe20003800000 */
        /* <DEDUP_REMOVED lines=10> */
.L_x_881:
[----:B------:R-:W-:Y:S05]  /*a110*/  BSYNC B0 ;  /* 0x0000000000007941 */ /* 0x000fea0003800000 */
.L_x_880:
[----:B------:R-:W-:Y:S01]  /*a120*/  BSSY B0, `(.L_x_882) ;  /* 0x0000018000007945 */ /* 0x000fe20003800000 */
[----:B------:R-:W-:-:S05]  /*a130*/  @!P4 BRA `(.L_x_883) ;  /* 0x000001600000c947 */ /* 0x000fca0003800000 */
[----:B------:R-:W-:Y:S02]  /*a140*/  ISETP.NE.AND P5, PT, R163, RZ, PT ;  /* 0x000000ffa300720c */ /* 0x000fe40003fa5270 */
[----:B------:R-:W-:Y:S11]  /*a150*/  ISETP.NE.AND P6, PT, R162, RZ, PT ;  /* 0x000000ffa200720c */ /* 0x000ff60003fc5270 */
[----:B-1----:R-:W-:Y:S02]  /*a160*/  @P5 LEA R4, P0, R104, R130, 0x1 ;  /* 0x0000008268045211 */ /* 0x002fe400078008ff */
[----:B------:R-:W-:Y:S02]  /*a170*/  @P5 LEA R28, P4, R192, R136, 0x1 ;  /* 0x00000088c01c5211 */ /* 0x000fe400078808ff */
[----:B------:R-:W-:Y:S02]  /*a180*/  @P5 LEA.HI.X R5, R104, R131, R101, 0x1, P0 ;  /* 0x0000008368055211 */ /* 0x000fe400000f0c65 */
[CC--:B------:R-:W-:Y:S02]  /*a190*/  @P6 LEA R26, P0, R103.reuse, R130.reuse, 0x1 ;  /* 0x00000082671a6211 */ /* 0x0c0fe400078008ff */
[----:B------:R-:W-:Y:S01]  /*a1a0*/  @P5 LEA.HI.X R29, R192, R137, R193, 0x1, P4 ;  /* 0x00000089c01d5211 */ /* 0x000fe200020f0cc1 */
[----:B------:R-:W2:Y:S01]  /*a1b0*/  @P5 LD.E.128 R20, [R4.64] ;  /* 0x0000000404145980 */ /* 0x000ea2000c101d00 */
[-C--:B------:R-:W-:Y:S02]  /*a1c0*/  @P6 LEA.HI.X R27, R103, R131.reuse, R106, 0x1, P0 ;  /* 0x00000083671b6211 */ /* 0x080fe400000f0c6a */
[----:B------:R-:W-:Y:S11]  /*a1d0*/  ISETP.NE.AND P4, PT, R160, RZ, PT ;  /* 0x000000ffa000720c */ /* 0x000ff60003f85270 */
[----:B------:R-:W-:Y:S02]  /*a1e0*/  @!UPT UIADD3 URZ, URZ, URZ, URZ ;  /* 0x0000003f3f3ff290 */ /* 0x000fe4000fffe03f */
[C---:B------:R-:W-:Y:S04]  /*a1f0*/  @P4 LEA R2, P0, R107.reuse, R130, 0x1 ;  /* 0x000000826b024211 */ /* 0x040fe800078008ff */
[----:B------:R-:W-:Y:S02]  /*a200*/  @P4 LEA.HI.X R3, R107, R131, R110, 0x1, P0 ;  /* 0x000000836b034211 */ /* 0x000fe400000f0c6e */
[CC--:B------:R-:W-:Y:S04]  /*a210*/  @P4 LEA R30, P0, R93.reuse, R136.reuse, 0x1 ;  /* 0x000000885d1e4211 */ /* 0x0c0fe800078008ff */
[-C--:B------:R-:W-:Y:S01]  /*a220*/  @P4 LEA.HI.X R31, R93, R137.reuse, R94, 0x1, P0 ;  /* 0x000000895d1f4211 */ /* 0x080fe200000f0c5e */
[----:B--2---:R1:W-:Y:S01]  /*a230*/  @P5 ST.E.128 [R28.64], R20 ;  /* 0x000000141c005985 */ /* 0x0043e2000c101d04 */
[C---:B------:R-:W-:Y:S03]  /*a240*/  @P6 LEA R24, P5, R97.reuse, R136, 0x1 ;  /* 0x0000008861186211 */ /* 0x040fe600078a08ff */
[----:B------:R-:W2:Y:S01]  /*a250*/  @P6 LD.E.128 R16, [R26.64] ;  /* 0x000000041a106980 */ /* 0x000ea2000c101d00 */
[----:B------:R-:W-:Y:S05]  /*a260*/  @P6 LEA.HI.X R25, R97, R137, R98, 0x1, P5 ;  /* 0x0000008961196211 */ /* 0x000fea00028f0c62 */
[----:B--2---:R1:W-:Y:S04]  /*a270*/  @P6 ST.E.128 [R24.64], R16 ;  /* 0x0000001018006985 */ /* 0x0043e8000c101d04 */
[----:B------:R-:W2:Y:S04]  /*a280*/  @P4 LD.E.128 R4, [R2.64] ;  /* 0x0000000402044980 */ /* 0x000ea8000c101d00 */
[----:B--2---:R1:W-:Y:S02]  /*a290*/  @P4 ST.E.128 [R30.64], R4 ;  /* 0x000000041e004985 */ /* 0x0043e4000c101d04 */
.L_x_883:
[----:B------:R-:W-:Y:S05]  /*a2a0*/  BSYNC B0 ;  /* 0x0000000000007941 */ /* 0x000fea0003800000 */
.L_x_882:
[----:B------:R-:W-:Y:S01]  /*a2b0*/  BSSY B0, `(.L_x_884) ;  /* 0x0000018000007945 */ /* 0x000fe20003800000 */
[----:B------:R-:W-:-:S05]  /*a2c0*/  @!P2 BRA `(.L_x_885) ;  /* 0x000001600000a947 */ /* 0x000fca0003800000 */
[----:B------:R-:W-:Y:S02]  /*a2d0*/  ISETP.NE.AND P4, PT, R163, RZ, PT ;  /* 0x000000ffa300720c */ /* 0x000fe40003f85270 */
[----:B------:R-:W-:Y:S11]  /*a2e0*/  ISETP.NE.AND P5, PT, R162, RZ, PT ;  /* 0x000000ffa200720c */ /* 0x000ff60003fa5270 */
[C---:B-1----:R-:W-:Y:S02]  /*a2f0*/  @P4 LEA R4, P0, R114.reuse, R130, 0x1 ;  /* 0x0000008272044211 */ /* 0x042fe400078008ff */
[C---:B------:R-:W-:Y:S02]  /*a300*/  @P4 LEA R28, P2, R99.reuse, R136, 0x1 ;  /* 0x00000088631c4211 */ /* 0x040fe400078408ff */
        /* <DEDUP_REMOVED lines=18> */
.L_x_885:
[----:B------:R-:W-:Y:S05]  /*a430*/  BSYNC B0 ;  /* 0x0000000000007941 */ /* 0x000fea0003800000 */
.L_x_884:
[----:B------:R-:W-:-:S05]  /*a440*/  @!P1 BRA `(.L_x_831) ;  /* 0x0000017000009947 */ /* 0x000fca0003800000 */
[----:B------:R-:W-:Y:S02]  /*a450*/  ISETP.NE.AND P1, PT, R163, RZ, PT ;  /* 0x000000ffa300720c */ /* 0x000fe40003f25270 */
[----:B------:R-:W-:Y:S11]  /*a460*/  ISETP.NE.AND P4, PT, R162, RZ, PT ;  /* 0x000000ffa200720c */ /* 0x000ff60003f85270 */
[----:B------:R-:W-:Y:S02]  /*a470*/  @P1 IMAD.WIDE.U32 R2, R182, 0xc0, R130 ;  /* 0x000000c0b6021825 */ /* 0x000fe400078e0082 */
[----:B------:R-:W-:Y:S02]  /*a480*/  @P4 LEA R26, P2, R90, R136, 0x1 ;  /* 0x000000885a1a4211 */ /* 0x000fe400078408ff */
[----:B------:R-:W-:Y:S02]  /*a490*/  @P1 IMAD R0, R183, 0xc0, RZ ;  /* 0x000000c0b7001824 */ /* 0x000fe400078e02ff */
[----:B-1----:R-:W-:Y:S01]  /*a4a0*/  @P1 IMAD.WIDE.U32 R4, R62, 0xc0, R136 ;  /* 0x000000c03e041825 */ /* 0x002fe200078e0088 */
[----:B------:R-:W-:Y:S03]  /*a4b0*/  @P4 LEA.HI.X R27, R90, R137, R89, 0x1, P2 ;  /* 0x000000895a1b4211 */ /* 0x000fe600010f0c59 */
[----:B------:R-:W-:Y:S02]  /*a4c0*/  @P1 IMAD.IADD R3, R3, 0x1, R0 ;  /* 0x0000000103031824 */ /* 0x000fe400078e0200 */
[----:B------:R-:W-:Y:S03]  /*a4d0*/  @P1 IMAD R0, R63, 0xc0, RZ ;  /* 0x000000c03f001824 */ /* 0x000fe600078e02ff */
[----:B------:R1:W2:Y:S01]  /*a4e0*/  @P1 LD.E.128 R20, [R2.64] ;  /* 0x0000000402141980 */ /* 0x0002a2000c101d00 */
[----:B------:R-:W-:Y:S01]  /*a4f0*/  @P1 IMAD.IADD R5, R5, 0x1, R0 ;  /* 0x0000000105051824 */ /* 0x000fe200078e0200 */
[CC--:B-1----:R-:W-:Y:S04]  /*a500*/  @P4 LEA R2, P0, R120.reuse, R130.reuse, 0x1 ;  /* 0x0000008278024211 */ /* 0x0c2fe800078008ff */
[-C--:B------:R-:W-:Y:S01]  /*a510*/  @P4 LEA.HI.X R3, R120, R131.reuse, R113, 0x1, P0 ;  /* 0x0000008378034211 */ /* 0x080fe200000f0c71 */
[----:B--2---:R1:W-:Y:S01]  /*a520*/  @P1 ST.E.128 [R4.64], R20 ;  /* 0x0000001404001985 */ /* 0x0043e2000c101d04 */
[----:B------:R-:W-:Y:S03]  /*a530*/  ISETP.NE.AND P1, PT, R160, RZ, PT ;  /* 0x000000ffa000720c */ /* 0x000fe60003f25270 */
[----:B------:R-:W2:Y:S10]  /*a540*/  @P4 LD.E.128 R16, [R2.64] ;  /* 0x0000000402104980 */ /* 0x000eb4000c101d00 */
[C---:B------:R-:W-:Y:S04]  /*a550*/  @P1 LEA R24, P0, R122.reuse, R130, 0x1 ;  /* 0x000000827a181211 */ /* 0x040fe800078008ff */
[----:B------:R-:W-:Y:S02]  /*a560*/  @P1 LEA.HI.X R25, R122, R131, R115, 0x1, P0 ;  /* 0x000000837a191211 */ /* 0x000fe400000f0c73 */
[C---:B------:R-:W-:Y:S04]  /*a570*/  @P1 LEA R28, P0, R88.reuse, R136, 0x1 ;  /* 0x00000088581c1211 */ /* 0x040fe800078008ff */
[----:B------:R-:W-:Y:S01]  /*a580*/  @P1 LEA.HI.X R29, R88, R137, R87, 0x1, P0 ;  /* 0x00000089581d1211 */ /* 0x000fe200000f0c57 */
[----:B--2---:R2:W-:Y:S04]  /*a590*/  @P4 ST.E.128 [R26.64], R16 ;  /* 0x000000101a004985 */ /* 0x0045e8000c101d04 */
[----:B-1----:R-:W3:Y:S04]  /*a5a0*/  @P1 LD.E.128 R4, [R24.64] ;  /* 0x0000000418041980 */ /* 0x002ee8000c101d00 */
[----:B---3--:R2:W-:Y:S02]  /*a5b0*/  @P1 ST.E.128 [R28.64], R4 ;  /* 0x000000041c001985 */ /* 0x0085e4000c101d04 */
.L_x_831:
[----:B------:R-:W-:Y:S05]  /*a5c0*/  BSYNC B3 ;  /* 0x0000000000037941 */ /* 0x000fea0003800000 */
.L_x_804:
[----:B------:R-:W3:Y:S01]  /*a5d0*/  LD.E R3, [R118.64+0x128] ;  /* 0x0001280476037980 */ /* 0x000ee2000c101900 */
[----:B------:R-:W-:Y:S01]  /*a5e0*/  BSSY B0, `(.L_x_886) ;  /* 0x000005e000007945 */ /* 0x000fe20003800000 */
[----:B---3--:R-:W-:Y:S05]  /*a5f0*/  IMAD.U32 R3, R3, -0x80, RZ ;  /* 0xffffff8003037824 */ /* 0x008fea00078e00ff */
[C---:B-12---:R-:W-:Y:S04]  /*a600*/  LEA R130, P0, R3.reuse, R130, 0x1 ;  /* 0x0000008203827211 */ /* 0x046fe800078008ff */
[----:B------:R-:W-:Y:S01]  /*a610*/  LEA.HI.X.SX32 R131, R3, R131, 0x1, P0 ;  /* 0x0000008303837211 */ /* 0x000fe200000f0eff */
[----:B------:R-:W-:-:S05]  /*a620*/  @!P3 BRA `(.L_x_887) ;  /* 0x000005100000b947 */ /* 0x000fca0003800000 */
[----:B------:R-:W-:Y:S04]  /*a630*/  IADD3 R3, R9, -0x1, RZ ;  /* 0xffffffff09037810 */ /* 0x000fe80007ffe0ff */
[----:B------:R-:W-:Y:S11]  /*a640*/  ISETP.GT.AND P0, PT, R3, R102, PT ;  /* 0x000000660300720c */ /* 0x000ff60003f04270 */
[----:B------:R-:W-:Y:S02]  /*a650*/  @!UPT UIADD3 URZ, URZ, URZ, URZ ;  /* 0x0000003f3f3ff290 */ /* 0x000fe4000fffe03f */
[----:B------:R-:W-:-:S05]  /*a660*/  @!P0 BRA `(.L_x_888) ;  /* 0x0000055000008947 */ /* 0x000fca0003800000 */
[----:B------:R-:W-:Y:S01]  /*a670*/  IMAD.MOV.U32 R20, RZ, RZ, RZ ;  /* 0x000000ffff147224 */ /* 0x000fe200078e00ff */
[----:B------:R-:W2:Y:S01]  /*a680*/  LD.E R2, [R118.64+0x170] ;  /* 0x0001700476027980 */ /* 0x000ea2000c101900 */
[----:B------:R-:W-:Y:S02]  /*a690*/  IADD3 R11, R11, -0x100, RZ ;  /* 0xffffff000b0b7810 */ /* 0x000fe40007ffe0ff */
[----:B------:R-:W-:Y:S01]  /*a6a0*/  IABS R8, R10 ;  /* 0x0000000a00087213 */ /* 0x000fe20000000000 */
[----:B------:R-:W3:Y:S01]  /*a6b0*/  LD.E.64 R24, [R118.64+0x40] ;  /* 0x0000400476187980 */ /* 0x000ee2000c101b00 */
[-C--:B------:R-:W-:Y:S05]  /*a6c0*/  IADD3 R0, -R10, R11.reuse, RZ ;  /* 0x0000000b0a007210 */ /* 0x080fea0007ffe1ff */
[----:B------:R-:W4:Y:S01]  /*a6d0*/  LD.E.64 R22, [R118.64+0x20] ;  /* 0x0000200476167980 */ /* 0x000f22000c101b00 */
[-C--:B--2---:R-:W-:Y:S02]  /*a6e0*/  IABS R5, R2.reuse ;  /* 0x0000000200057213 */ /* 0x084fe40000000000 */
[-C--:B------:R-:W-:Y:S02]  /*a6f0*/  IABS R17, R2.reuse ;  /* 0x0000000200117213 */ /* 0x080fe40000000000 */
[----:B------:R-:W1:Y:S01]  /*a700*/  I2F.RP R19, R5 ;  /* 0x0000000500137306 */ /* 0x000e620000209400 */
[----:B------:R-:W-:Y:S02]  /*a710*/  LOP3.LUT R3, RZ, R2, RZ, 0x33, !PT ;  /* 0x00000002ff037212 */ /* 0x000fe400078e33ff */
[----:B------:R-:W-:Y:S07]  /*a720*/  IMAD.MOV R17, RZ, RZ, -R17 ;  /* 0x000000ffff117224 */ /* 0x000fee00078e0a11 */
[----:B-1----:R-:W1:Y:S02]  /*a730*/  MUFU.RCP R7, R19 ;  /* 0x0000001300077308 */ /* 0x002e640000001000 */
[----:B-1----:R-:W-:Y:S02]  /*a740*/  IADD3 R18, R7, 0xffffffe, RZ ;  /* 0x0ffffffe07127810 */ /* 0x002fe40007ffe0ff */
[----:B------:R-:W-:Y:S06]  /*a750*/  IABS R7, R11 ;  /* 0x0000000b00077213 */ /* 0x000fec0000000000 */
[----:B------:R-:W1:Y:S02]  /*a760*/  F2I.FTZ.U32.TRUNC.NTZ R21, R18 ;  /* 0x0000001200157305 */ /* 0x000e64000021f000 */
[--C-:B-1----:R-:W-:Y:S01]  /*a770*/  IMAD.MOV R16, RZ, RZ, -R21.reuse ;  /* 0x000000ffff107224 */ /* 0x102fe200078e0a15 */
[----:B------:R-:W2:Y:S03]  /*a780*/  LD.E.64 R18, [R118.64+0x38] ;  /* 0x0000380476127980 */ /* 0x000ea6000c101b00 */
[----:B------:R-:W-:Y:S04]  /*a790*/  IMAD R16, R16, R5, RZ ;  /* 0x0000000510107224 */ /* 0x000fe800078e02ff */
[----:B------:R-:W-:Y:S02]  /*a7a0*/  IMAD.HI.U32 R16, R21, R16, R20 ;  /* 0x0000001015107227 */ /* 0x000fe400078e0014 */
[----:B------:R-:W2:Y:S04]  /*a7b0*/  LD.E.64 R20, [R118.64+0x28] ;  /* 0x0000280476147980 */ /* 0x000ea8000c101b00 */
[C---:B------:R-:W-:Y:S04]  /*a7c0*/  IMAD.HI.U32 R4, R16.reuse, R7, RZ ;  /* 0x0000000710047227 */ /* 0x040fe800078e00ff */
[----:B------:R-:W-:Y:S04]  /*a7d0*/  IMAD.HI.U32 R6, R16, R8, RZ ;  /* 0x0000000810067227 */ /* 0x000fe800078e00ff */
[-C--:B------:R-:W-:Y:S02]  /*a7e0*/  IMAD R7, R4, R17.reuse, R7 ;  /* 0x0000001104077224 */ /* 0x080fe400078e0207 */
[----:B------:R-:W-:Y:S03]  /*a7f0*/  IMAD R8, R6, R17, R8 ;  /* 0x0000001106087224 */ /* 0x000fe600078e0208 */
[C---:B------:R-:W-:Y:S02]  /*a800*/  ISETP.GT.U32.AND P0, PT, R5.reuse, R7, PT ;  /* 0x000000070500720c */ /* 0x040fe40003f04070 */
[----:B------:R-:W-:Y:S11]  /*a810*/  ISETP.GT.U32.AND P4, PT, R5, R8, PT ;  /* 0x000000080500720c */ /* 0x000ff60003f84070 */
[--C-:B------:R-:W-:Y:S01]  /*a820*/  @!P0 IMAD.IADD R7, R7, 0x1, -R5.reuse ;  /* 0x0000000107078824 */ /* 0x100fe200078e0a05 */
[----:B------:R-:W-:Y:S01]  /*a830*/  @!P0 IADD3 R4, R4, 0x1, RZ ;  /* 0x0000000104048810 */ /* 0x000fe20007ffe0ff */
[----:B------:R-:W-:Y:S01]  /*a840*/  @!P4 IMAD.IADD R8, R8, 0x1, -R5 ;  /* 0x000000010808c824 */ /* 0x000fe200078e0a05 */
[----:B------:R-:W-:Y:S02]  /*a850*/  @!P4 IADD3 R6, R6, 0x1, RZ ;  /* 0x000000010606c810 */ /* 0x000fe40007ffe0ff */
[-C--:B------:R-:W-:Y:S02]  /*a860*/  ISETP.GE.U32.AND P5, PT, R7, R5.reuse, PT ;  /* 0x000000050700720c */ /* 0x080fe40003fa6070 */
[----:B------:R-:W-:Y:S02]  /*a870*/  ISETP.GE.U32.AND P6, PT, R8, R5, PT ;  /* 0x000000050800720c */ /* 0x000fe40003fc6070 */
[-C--:B------:R-:W-:Y:S02]  /*a880*/  LOP3.LUT R5, R11, R2.reuse, RZ, 0x3c, !PT ;  /* 0x000000020b057212 */ /* 0x080fe400078e3cff */
[----:B------:R-:W-:Y:S02]  /*a890*/  LOP3.LUT R7, R10, R2, RZ, 0x3c, !PT ;  /* 0x000000020a077212 */ /* 0x000fe400078e3cff */
[----:B------:R-:W-:Y:S02]  /*a8a0*/  ISETP.GE.AND P1, PT, R5, RZ, PT ;  /* 0x000000ff0500720c */ /* 0x000fe40003f26270 */
[----:B------:R-:W-:Y:S02]  /*a8b0*/  ISETP.GE.AND P2, PT, R7, RZ, PT ;  /* 0x000000ff0700720c */ /* 0x000fe40003f46270 */
[----:B------:R-:W-:Y:S02]  /*a8c0*/  ISETP.NE.AND P0, PT, R2, RZ, PT ;  /* 0x000000ff0200720c */ /* 0x000fe40003f05270 */
[----:B------:R-:W-:Y:S02]  /*a8d0*/  @P5 IADD3 R4, R4, 0x1, RZ ;  /* 0x0000000104045810 */ /* 0x000fe40007ffe0ff */
[----:B------:R-:W-:Y:S05]  /*a8e0*/  @P6 IADD3 R6, R6, 0x1, RZ ;  /* 0x0000000106066810 */ /* 0x000fea0007ffe0ff */
[----:B------:R-:W-:Y:S02]  /*a8f0*/  @!P1 IMAD.MOV R4, RZ, RZ, -R4 ;  /* 0x000000ffff049224 */ /* 0x000fe400078e0a04 */
[----:B------:R-:W-:Y:S03]  /*a900*/  @!P2 IMAD.MOV R6, RZ, RZ, -R6 ;  /* 0x000000ffff06a224 */ /* 0x000fe600078e0a06 */
[C---:B------:R-:W-:Y:S02]  /*a910*/  SEL R4, R3.reuse, R4, !P0 ;  /* 0x0000000403047207 */ /* 0x040fe40004000000 */
[----:B------:R-:W-:Y:S02]  /*a920*/  SEL R3, R3, R6, !P0 ;  /* 0x0000000603037207 */ /* 0x000fe40004000000 */
[CC--:B------:R-:W-:Y:S02]  /*a930*/  LEA R28, P1, R4.reuse, R204.reuse, 0x2 ;  /* 0x000000cc041c7211 */ /* 0x0c0fe400078210ff */
[C---:B------:R-:W-:Y:S02]  /*a940*/  LEA R26, P0, R3.reuse, R204, 0x2 ;  /* 0x000000cc031a7211 */ /* 0x040fe400078010ff */
[-C--:B------:R-:W-:Y:S02]  /*a950*/  LEA.HI.X.SX32 R29, R4, R205.reuse, 0x2, P1 ;  /* 0x000000cd041d7211 */ /* 0x080fe400008f16ff */
[C---:B------:R-:W-:Y:S01]  /*a960*/  LEA.HI.X.SX32 R27, R3.reuse, R205, 0x2, P0 ;  /* 0x000000cd031b7211 */ /* 0x040fe200000f16ff */
[----:B------:R-:W-:Y:S02]  /*a970*/  IMAD.IADD R3, R3, 0x1, -R4 ;  /* 0x0000000103037824 */ /* 0x000fe400078e0a04 */
[----:B------:R-:W2:Y:S02]  /*a980*/  LD.E R5, [R28.64] ;  /* 0x000000041c057980 */ /* 0x000ea4000c101900 */
[----:B------:R-:W-:Y:S02]  /*a990*/  IMAD R0, R3, R2, R0 ;  /* 0x0000000203007224 */ /* 0x000fe400078e0200 */
[----:B------:R1:W2:Y:S02]  /*a9a0*/  LD.E R8, [R26.64] ;  /* 0x000000041a087980 */ /* 0x0002a4000c101900 */
[-C--:B---3--:R-:W-:Y:S01]  /*a9b0*/  IMAD R16, R25, R0.reuse, RZ ;  /* 0x0000000019107224 */ /* 0x088fe200078e02ff */
[----:B------:R-:W-:Y:S01]  /*a9c0*/  SHF.R.S32.HI R7, RZ, 0x1f, R0 ;  /* 0x0000001fff077819 */ /* 0x000fe20000011400 */
[C---:B-1----:R-:W-:Y:S04]  /*a9d0*/  IMAD.WIDE.U32 R26, R24.reuse, R0, RZ ;  /* 0x00000000181a7225 */ /* 0x042fe800078e00ff */
[----:B--2---:R-:W-:Y:S02]  /*a9e0*/  IMAD.IADD R17, R5, 0x1, -R8 ;  /* 0x0000000105117824 */ /* 0x004fe400078e0a08 */
[----:B------:R-:W-:Y:S02]  /*a9f0*/  IMAD R8, R24, R7, R16 ;  /* 0x0000000718087224 */ /* 0x000fe400078e0210 */
[-C--:B----4-:R-:W-:Y:S01]  /*aa00*/  IMAD R5, R23, R17.reuse, RZ ;  /* 0x0000001117057224 */ /* 0x090fe200078e02ff */
[----:B------:R-:W-:Y:S01]  /*aa10*/  SHF.R.S32.HI R16, RZ, 0x1f, R17 ;  /* 0x0000001fff107819 */ /* 0x000fe20000011411 */
[CC--:B------:R-:W-:Y:S04]  /*aa20*/  IMAD.WIDE.U32 R24, R22.reuse, R17.reuse, RZ ;  /* 0x0000001116187225 */ /* 0x0c0fe800078e00ff */
[----:B------:R-:W-:Y:S01]  /*aa30*/  IMAD R5, R22, R16, R5 ;  /* 0x0000001016057224 */ /* 0x000fe200078e0205 */
[----:B------:R-:W-:Y:S01]  /*aa40*/  MOV R22, R26 ;  /* 0x0000001a00167202 */ /* 0x000fe20000000f00 */
[----:B------:R-:W-:Y:S02]  /*aa50*/  IMAD.IADD R23, R27, 0x1, R8 ;  /* 0x000000011b177824 */ /* 0x000fe400078e0208 */
[----:B------:R-:W-:Y:S02]  /*aa60*/  IMAD.IADD R25, R25, 0x1, R5 ;  /* 0x0000000119197824 */ /* 0x000fe400078e0205 */
[----:B------:R-:W-:Y:S04]  /*aa70*/  IMAD.WIDE.U32 R22, R17, R20, R22 ;  /* 0x0000001411167225 */ /* 0x000fe800078e0016 */
[----:B------:R-:W-:Y:S01]  /*aa80*/  IMAD R17, R21, R17, RZ ;  /* 0x0000001115117224 */ /* 0x000fe200078e02ff */
[----:B------:R-:W-:Y:S01]  /*aa90*/  LEA R138, P1, R22, R138, 0x1 ;  /* 0x0000008a168a7211 */ /* 0x000fe200078208ff */
[----:B------:R-:W-:Y:S02]  /*aaa0*/  IMAD R8, R19, R0, RZ ;  /* 0x0000000013087224 */ /* 0x000fe400078e02ff */
[----:B------:R-:W-:Y:S04]  /*aab0*/  IMAD.WIDE.U32 R24, R0, R18, R24 ;  /* 0x0000001200187225 */ /* 0x000fe800078e0018 */
[----:B------:R-:W-:Y:S01]  /*aac0*/  IMAD R17, R20, R16, R17 ;  /* 0x0000001014117224 */ /* 0x000fe200078e0211 */
[----:B------:R-:W-:Y:S01]  /*aad0*/  LEA R136, P0, R24, R136, 0x1 ;  /* 0x0000008818887211 */ /* 0x000fe200078008ff */
[----:B------:R-:W-:Y:S02]  /*aae0*/  IMAD R8, R18, R7, R8 ;  /* 0x0000000712087224 */ /* 0x000fe400078e0208 */
[----:B------:R-:W-:Y:S02]  /*aaf0*/  IMAD.IADD R16, R23, 0x1, R17 ;  /* 0x0000000117107824 */ /* 0x000fe400078e0211 */
[----:B------:R-:W-:Y:S03]  /*ab00*/  IMAD.IADD R8, R25, 0x1, R8 ;  /* 0x0000000119087824 */ /* 0x000fe600078e0208 */
[----:B------:R-:W-:Y:S02]  /*ab10*/  LEA.HI.X R139, R22, R139, R16, 0x1, P1 ;  /* 0x0000008b168b7211 */ /* 0x000fe400008f0c10 */
[----:B------:R-:W-:Y:S01]  /*ab20*/  LEA.HI.X R137, R24, R137, R8, 0x1, P0 ;  /* 0x0000008918897211 */ /* 0x000fe200000f0c08 */
[----:B------:R-:W-:-:S05]  /*ab30*/  BRA `(.L_x_888) ;  /* 0x0000008000007947 */ /* 0x000fca0003800000 */
.L_x_887:
[----:B------:R-:W2:Y:S04]  /*ab40*/  LD.E R5, [R118.64+0x40] ;  /* 0x0000400476057980 */ /* 0x000ea8000c101900 */
[----:B------:R-:W3:Y:S02]  /*ab50*/  LD.E R3, [R118.64+0x38] ;  /* 0x0000380476037980 */ /* 0x000ee4000c101900 */
[----:B---3--:R-:W-:Y:S02]  /*ab60*/  IMAD.U32 R3, R3, -0x80, RZ ;  /* 0xffffff8003037824 */ /* 0x008fe400078e00ff */
[----:B--2---:R-:W-:Y:S03]  /*ab70*/  IMAD.U32 R5, R5, -0x80, RZ ;  /* 0xffffff8005057824 */ /* 0x004fe600078e00ff */
[----:B------:R-:W-:Y:S02]  /*ab80*/  LEA R136, P0, R3, R136, 0x1 ;  /* 0x0000008803887211 */ /* 0x000fe400078008ff */
[----:B------:R-:W-:Y:S02]  /*ab90*/  LEA R138, P1, R5, R138, 0x1 ;  /* 0x0000008a058a7211 */ /* 0x000fe400078208ff */
[----:B------:R-:W-:Y:S02]  /*aba0*/  LEA.HI.X.SX32 R137, R3, R137, 0x1, P0 ;  /* 0x0000008903897211 */ /* 0x000fe400000f0eff */
[----:B------:R-:W-:Y:S04]  /*abb0*/  LEA.HI.X.SX32 R139, R5, R139, 0x1, P1 ;  /* 0x0000008b058b7211 */ /* 0x000fe800008f0eff */
.L_x_888:
[----:B------:R-:W-:Y:S05]  /*abc0*/  BSYNC B0 ;  /* 0x0000000000007941 */ /* 0x000fea0003800000 */
.L_x_886:
[----:B------:R-:W-:Y:S04]  /*abd0*/  IADD3 R9, R9, -0x1, RZ ;  /* 0xffffffff09097810 */ /* 0x000fe80007ffe0ff */
[----:B------:R-:W-:Y:S11]  /*abe0*/  ISETP.GT.AND P0, PT, R9, R102, PT ;  /* 0x000000660900720c */ /* 0x000ff60003f04270 */
[----:B------:R-:W-:Y:S02]  /*abf0*/  @!UPT UIADD3 URZ, URZ, URZ, URZ ;  /* 0x0000003f3f3ff290 */ /* 0x000fe4000fffe03f */
[----:B------:R-:W-:-:S05]  /*ac00*/  @P0 BRA `(.L_x_889) ;  /* 0xffff7cc000000947 */ /* 0x000fca000383ffff */
.L_x_795:
[----:B------:R-:W-:Y:S01]  /*ac10*/  WARPSYNC 0xffffffff ;  /* 0xffffffff00007948 */ /* 0x000fe20003800000 */
[----:B------:R-:W-:Y:S06]  /*ac20*/  BAR.SYNC.DEFER_BLOCKING 0x0 ;  /* 0x0000000000007b1d */ /* 0x000fec0000010000 */
[----:B------:R-:W2:Y:S01]  /*ac30*/  LD.E R15, [R118.64+0xd0] ;  /* 0x0000d004760f7980 */ /* 0x000ea2000c101900 */
[----:B------:R-:W-:Y:S01]  /*ac40*/  BSSY B3, `(.L_x_890) ;  /* 0x00003d5000037945 */ /* 0x000fe20003800000 */
[----:B------:R-:W-:Y:S02]  /*ac50*/  SHF.L.U32 R201, R165, 0x1, RZ ;  /* 0x00000001a5c97819 */ /* 0x000fe400000006ff */
[----:B--2---:R-:W-:-:S13]  /*ac60*/  ISETP.NE.AND P0, PT, R15, RZ, PT ;  /* 0x000000ff0f00720c */ /* 0x004fda0003f05270 */
[----:B------:R-:W-:Y:S05]  /*ac70*/  @!P0 BRA `(.L_x_891) ;  /* 0x0000395000008947 */ /* 0x000fea0003800000 */
[----:B------:R-:W2:Y:S04]  /*ac80*/  LD.E.64 R2, [R118.64+0xf0] ;  /* 0x0000f00476027980 */ /* 0x000ea8000c101b00 */
[----:B------:R-:W3:Y:S04]  /*ac90*/  LD.E.U8 R0, [R118.64+0x1b3] ;  /* 0x0001b30476007980 */ /* 0x000ee8000c101100 */
[----:B------:R1:W5:Y:S04]  /*aca0*/  LD.E R25, [R118.64+0xc0] ;  /* 0x0000c00476197980 */ /* 0x000368000c101900 */
[----:B------:R1:W5:Y:S04]  /*acb0*/  LD.E.64 R34, [R118.64+0x148] ;  /* 0x0001480476227980 */ /* 0x000368000c101b00 */
[----:B------:R1:W5:Y:S01]  /*acc0*/  LD.E.64 R32, [R118.64+0x150] ;  /* 0x0001500476207980 */ /* 0x000362000c101b00 */
[----:B--2---:R-:W-:-:S04]  /*acd0*/  ISETP.NE.U32.AND P1, PT, R2, RZ, PT ;  /* 0x000000ff0200720c */ /* 0x004fc80003f25070 */
[----:B------:R-:W-:-:S13]  /*ace0*/  ISETP.NE.AND.EX P1, PT, R3, RZ, PT, P1 ;  /* 0x000000ff0300720c */ /* 0x000fda0003f25310 */
[----:B------:R-:W-:-:S04]  /*acf0*/  @P1 LEA R6, P0, R198, R2, 0x2 ;  /* 0x00000002c6061211 */ /* 0x000fc800078010ff */
[----:B------:R-:W-:Y:S01]  /*ad00*/  @P1 LEA.HI.X R7, R198, R3, R77, 0x2, P0 ;  /* 0x00000003c6071211 */ /* 0x000fe200000f144d */
[----:B------:R-:W-:-:S06]  /*ad10*/  IMAD.MOV.U32 R3, RZ, RZ, RZ ;  /* 0x000000ffff037224 */ /* 0x000fcc00078e00ff */
[----:B------:R2:W4:Y:S01]  /*ad20*/  @P1 LD.E R3, [R6.64] ;  /* 0x0000000406031980 */ /* 0x000522000c101900 */
[----:B------:R-:W-:-:S04]  /*ad30*/  LEA.HI R2, R15, R15, RZ, 0x1 ;  /* 0x0000000f0f027211 */ /* 0x000fc800078f08ff */
[----:B------:R-:W-:Y:S02]  /*ad40*/  SHF.R.S32.HI R2, RZ, 0x1, R2 ;  /* 0x00000001ff027819 */ /* 0x000fe40000011402 */
[----:B---3--:R-:W-:Y:S01]  /*ad50*/  ISETP.NE.AND P5, PT, R0, RZ, PT ;  /* 0x000000ff0000720c */ /* 0x008fe20003fa5270 */
[----:B------:R-:W-:Y:S01]  /*ad60*/  IMAD.IADD R27, R200, 0x1, -R71 ;  /* 0x00000001c81b7824 */ /* 0x000fe200078e0a47 */
[----:B------:R-:W-:Y:S02]  /*ad70*/  IADD3 R5, P0, R76, R174, RZ ;  /* 0x000000ae4c057210 */ /* 0x000fe40007f1e0ff */
[----:B-----5:R-:W-:-:S03]  /*ad80*/  LEA R38, P1, R174, R176, 0x1 ;  /* 0x000000b0ae267211 */ /* 0x020fc600078208ff */
[--C-:B------:R-:W-:Y:S01]  /*ad90*/  IMAD.X R78, R78, 0x1, R79.reuse, P0 ;  /* 0x000000014e4e7824 */ /* 0x100fe200000e064f */
[----:B------:R-:W-:Y:S01]  /*ada0*/  LEA.HI.X R39, R174, R177, R79, 0x1, P1 ;  /* 0x000000b1ae277211 */ /* 0x000fe200008f0c4f */
[----:B--2---:R-:W-:-:S04]  /*adb0*/  IMAD R6, R170, R2, R81 ;  /* 0x00000002aa067224 */ /* 0x004fc800078e0251 */
[----:B------:R-:W-:Y:S01]  /*adc0*/  IMAD.IADD R0, R81, 0x1, R6 ;  /* 0x0000000151007824 */ /* 0x000fe200078e0206 */
[----:B------:R-:W-:Y:S02]  /*add0*/  ISETP.GE.AND P0, PT, R170, R27, PT ;  /* 0x0000001baa00720c */ /* 0x000fe40003f06270 */
[C---:B------:R-:W-:Y:S01]  /*ade0*/  LEA R36, P1, R5.reuse, R176, 0x1 ;  /* 0x000000b005247211 */ /* 0x040fe200078208ff */
[----:B------:R-:W-:Y:S01]  /*adf0*/  IMAD.MOV.U32 R31, RZ, RZ, R2 ;  /* 0x000000ffff1f7224 */ /* 0x000fe200078e0002 */
[----:B------:R-:W-:Y:S02]  /*ae00*/  ISETP.GT.AND P0, PT, R64, -0x4, !P0 ;  /* 0xfffffffc4000780c */ /* 0x000fe40004704270 */
[----:B------:R-:W-:Y:S02]  /*ae10*/  LEA.HI.X R37, R5, R177, R78, 0x1, P1 ;  /* 0x000000b105257211 */ /* 0x000fe400008f0c4e */
[----:B----4-:R-:W-:-:S05]  /*ae20*/  IADD3 R3, R3, R80, R71 ;  /* 0x0000005003037210 */ /* 0x010fca0007ffe047 */
[----:B------:R-:W-:-:S05]  /*ae30*/  IMAD R3, R3, R2, RZ ;  /* 0x0000000203037224 */ /* 0x000fca00078e02ff */
[----:B------:R-:W-:Y:S02]  /*ae40*/  SHF.R.S32.HI R29, RZ, 0x1f, R3 ;  /* 0x0000001fff1d7819 */ /* 0x000fe40000011403 */
[C---:B------:R-:W-:Y:S02]  /*ae50*/  IADD3 R7, P4, R3.reuse, R6, RZ ;  /* 0x0000000603077210 */ /* 0x040fe40007f9e0ff */
[----:B------:R-:W-:Y:S02]  /*ae60*/  IADD3 R3, P2, R3, R0, RZ ;  /* 0x0000000003037210 */ /* 0x000fe40007f5e0ff */
[-C--:B------:R-:W-:Y:S02]  /*ae70*/  LEA.HI.X.SX32 R6, R6, R29.reuse, 0x1, P4 ;  /* 0x0000001d06067211 */ /* 0x080fe400020f0eff */
[----:B------:R-:W-:Y:S01]  /*ae80*/  LEA.HI.X.SX32 R29, R0, R29, 0x1, P2 ;  /* 0x0000001d001d7211 */ /* 0x000fe200010f0eff */
[----:B------:R-:W-:Y:S01]  /*ae90*/  IMAD.SHL.U32 R0, R2, 0x20, RZ ;  /* 0x0000002002007824 */ /* 0x000fe200078e00ff */
[----:B------:R-:W-:Y:S05]  /*aea0*/  @!P5 BRA `(.L_x_892) ;  /* 0x000014200000d947 */ /* 0x000fea0003800000 */
[----:B-1----:R-:W-:Y:S01]  /*aeb0*/  BSSY B2, `(.L_x_893) ;  /* 0x00000a1000027945 */ /* 0x002fe20003800000 */
[----:B------:R-:W-:Y:S05]  /*aec0*/  @!P0 BRA `(.L_x_894) ;  /* 0x000009f000008947 */ /* 0x000fea0003800000 */
[----:B------:R-:W-:Y:S01]  /*aed0*/  ISETP.GE.AND P2, PT, R12, R25, PT ;  /* 0x000000190c00720c */ /* 0x000fe20003f46270 */
[C---:B------:R-:W-:Y:S01]  /*aee0*/  IMAD.SHL.U32 R31, R7.reuse, 0x2, RZ ;  /* 0x00000002071f7824 */ /* 0x040fe200078e00ff */
[----:B------:R-:W-:Y:S01]  /*aef0*/  SHF.L.U64.HI R3, R7, 0x1, R6 ;  /* 0x0000000107037819 */ /* 0x000fe20000010206 */
[----:B------:R-:W-:Y:S03]  /*af00*/  BSSY B1, `(.L_x_895) ;  /* 0x0000037000017945 */ /* 0x000fe60003800000 */
[----:B------:R-:W-:-:S02]  /*af10*/  IADD3 R28, P1, R34, R31, RZ ;  /* 0x0000001f221c7210 */ /* 0x000fc40007f3e0ff */
[----:B------:R-:W-:-:S03]  /*af20*/  IADD3 R30, P0, R32, R31, RZ ;  /* 0x0000001f201e7210 */ /* 0x000fc60007f1e0ff */
[--C-:B------:R-:W-:Y:S02]  /*af30*/  IMAD.X R29, R35, 0x1, R3.reuse, P1 ;  /* 0x00000001231d7824 */ /* 0x100fe400008e0603 */
[----:B------:R1:W-:Y:S01]  /*af40*/  @P2 STS [R201], RZ ;  /* 0x000000ffc9002388 */ /* 0x0003e20000000800 */
[----:B------:R-:W-:-:S03]  /*af50*/  IMAD.X R31, R33, 0x1, R3, P0 ;  /* 0x00000001211f7824 */ /* 0x000fc600000e0603 */
[----:B------:R1:W-:Y:S04]  /*af60*/  @P2 STS [R201+0x4], RZ ;  /* 0x000004ffc9002388 */ /* 0x0003e80000000800 */
[----:B------:R1:W-:Y:S01]  /*af70*/  @P2 STS.64 [R201+0x8], RZ ;  /* 0x000008ffc9002388 */ /* 0x0003e20000000a00 */
[----:B------:R-:W-:Y:S05]  /*af80*/  @P2 BRA `(.L_x_896) ;  /* 0x000002e000002947 */ /* 0x000fea0003800000 */
[----:B------:R2:W5:Y:S01]  /*af90*/  LD.E.128 R8, [R38.64] ;  /* 0x0000000426087980 */ /* 0x000562000c101d00 */
[----:B------:R-:W-:Y:S01]  /*afa0*/  ISETP.GE.AND P0, PT, R12, R15, PT ;  /* 0x0000000f0c00720c */ /* 0x000fe20003f06270 */
[----:B------:R-:W-:-:S12]  /*afb0*/  BSSY B0, `(.L_x_897) ;  /* 0x000002a000007945 */ /* 0x000fd80003800000 */
[----:B------:R-:W-:Y:S05]  /*afc0*/  @P0 BRA `(.L_x_898) ;  /* 0x0000028000000947 */ /* 0x000fea0003800000 */
[----:B------:R-:W3:Y:S04]  /*afd0*/  LD.E.64 R2, [R30.64] ;  /* 0x000000041e027980 */ /* 0x000ee8000c101b00 */
[----:B------:R-:W4:Y:S01]  /*afe0*/  LD.E.64 R4, [R28.64] ;  /* 0x000000041c047980 */ /* 0x000f22000c101b00 */
[----:B-----5:R-:W-:Y:S01]  /*aff0*/  SHF.L.U32 R14, R9, 0x10, RZ ;  /* 0x00000010090e7819 */ /* 0x020fe200000006ff */
[----:B------:R-:W-:Y:S01]  /*b000*/  IMAD.U32 R21, R11, 0x10000, RZ ;  /* 0x000100000b157824 */ /* 0x000fe200078e00ff */
[----:B------:R-:W-:Y:S02]  /*b010*/  LOP3.LUT R9, R9, 0xffff0000, RZ, 0xc0, !PT ;  /* 0xffff000009097812 */ /* 0x000fe400078ec0ff */
[C---:B------:R-:W-:Y:S02]  /*b020*/  SHF.L.U32 R16, R8.reuse, 0x10, RZ ;  /* 0x0000001008107819 */ /* 0x040fe400000006ff */
[----:B------:R-:W-:-:S02]  /*b030*/  LOP3.LUT R23, R8, 0xffff0000, RZ, 0xc0, !PT ;  /* 0xffff000008177812 */ /* 0x000fc400078ec0ff */
[----:B------:R-:W-:Y:S02]  /*b040*/  LOP3.LUT R19, R11, 0xffff0000, RZ, 0xc0, !PT ;  /* 0xffff00000b137812 */ /* 0x000fe400078ec0ff */
[C---:B------:R-:W-:Y:S02]  /*b050*/  SHF.L.U32 R22, R10.reuse, 0x10, RZ ;  /* 0x000000100a167819 */ /* 0x040fe400000006ff */
[----:B------:R-:W-:Y:S02]  /*b060*/  LOP3.LUT R24, R10, 0xffff0000, RZ, 0xc0, !PT ;  /* 0xffff00000a187812 */ /* 0x000fe400078ec0ff */
[C---:B---3--:R-:W-:Y:S01]  /*b070*/  LOP3.LUT R17, R2.reuse, 0xffff0000, RZ, 0xc0, !PT ;  /* 0xffff000002117812 */ /* 0x048fe200078ec0ff */
[----:B------:R-:W-:Y:S01]  /*b080*/  IMAD.U32 R2, R2, 0x10000, RZ ;  /* 0x0001000002027824 */ /* 0x000fe200078e00ff */
[----:B------:R-:W-:Y:S02]  /*b090*/  LOP3.LUT R8, R3, 0xffff0000, RZ, 0xc0, !PT ;  /* 0xffff000003087812 */ /* 0x000fe400078ec0ff */
[C---:B----4-:R-:W-:Y:S01]  /*b0a0*/  LOP3.LUT R20, R4.reuse, 0xffff0000, RZ, 0xc0, !PT ;  /* 0xffff000004147812 */ /* 0x050fe200078ec0ff */
[----:B------:R-:W-:Y:S01]  /*b0b0*/  FMUL.FTZ R11, R9, R17 ;  /* 0x00000011090b7220 */ /* 0x000fe20000410000 */
[----:B------:R-:W-:Y:S01]  /*b0c0*/  LOP3.LUT R18, R5, 0xffff0000, RZ, 0xc0, !PT ;  /* 0xffff000005127812 */ /* 0x000fe200078ec0ff */
[----:B------:R-:W-:Y:S01]  /*b0d0*/  FMUL.FTZ R10, R19, R8 ;  /* 0x00000008130a7220 */ /* 0x000fe20000410000 */
[----:B------:R-:W-:Y:S01]  /*b0e0*/  SHF.L.U32 R4, R4, 0x10, RZ ;  /* 0x0000001004047819 */ /* 0x000fe200000006ff */
[-C--:B------:R-:W-:Y:S01]  /*b0f0*/  FMUL.FTZ R9, R9, R20.reuse ;  /* 0x0000001409097220 */ /* 0x080fe20000410000 */
[----:B------:R-:W-:Y:S01]  /*b100*/  SHF.L.U32 R3, R3, 0x10, RZ ;  /* 0x0000001003037819 */ /* 0x000fe200000006ff */
[----:B------:R-:W-:-:S02]  /*b110*/  FFMA.FTZ R11, R14, R20, -R11 ;  /* 0x000000140e0b7223 */ /* 0x000fc4000001080b */
[----:B------:R-:W-:Y:S02]  /*b120*/  FMUL.FTZ R19, R19, R18 ;  /* 0x0000001213137220 */ /* 0x000fe40000410000 */
[----:B------:R-:W-:Y:S02]  /*b130*/  FFMA.FTZ R14, R14, R17, R9 ;  /* 0x000000110e0e7223 */ /* 0x000fe40000010009 */
[----:B------:R-:W-:Y:S02]  /*b140*/  IMAD.U32 R5, R5, 0x10000, RZ ;  /* 0x0001000005057824 */ /* 0x000fe400078e00ff */
[C---:B------:R-:W-:Y:S01]  /*b150*/  FMUL.FTZ R9, R23.reuse, R2 ;  /* 0x0000000217097220 */ /* 0x040fe20000410000 */
[----:B------:R-:W-:Y:S01]  /*b160*/  F2FP.BF16.PACK_AB R14, R14, R11 ;  /* 0x0000000b0e0e723e */ /* 0x000fe200000010ff */
[----:B------:R-:W-:Y:S02]  /*b170*/  FMUL.FTZ R23, R23, R4 ;  /* 0x0000000417177220 */ /* 0x000fe40000410000 */
[----:B------:R-:W-:-:S02]  /*b180*/  FFMA.FTZ R19, R21, R8, R19 ;  /* 0x0000000815137223 */ /* 0x000fc40000010013 */
[C---:B------:R-:W-:Y:S02]  /*b190*/  FMUL.FTZ R8, R24.reuse, R3 ;  /* 0x0000000318087220 */ /* 0x040fe40000410000 */
[-C--:B------:R-:W-:Y:S02]  /*b1a0*/  FMUL.FTZ R24, R24, R5.reuse ;  /* 0x0000000518187220 */ /* 0x080fe40000410000 */
[C---:B------:R-:W-:Y:S02]  /*b1b0*/  FFMA.FTZ R9, R16.reuse, R4, -R9 ;  /* 0x0000000410097223 */ /* 0x040fe40000010809 */
[----:B------:R-:W-:Y:S02]  /*b1c0*/  FFMA.FTZ R2, R16, R2, R23 ;  /* 0x0000000210027223 */ /* 0x000fe40000010017 */
[----:B------:R-:W-:Y:S02]  /*b1d0*/  FFMA.FTZ R10, R21, R18, -R10 ;  /* 0x00000012150a7223 */ /* 0x000fe4000001080a */
[----:B------:R-:W-:Y:S01]  /*b1e0*/  FFMA.FTZ R8, R22, R5, -R8 ;  /* 0x0000000516087223 */ /* 0x000fe20000010808 */
[----:B------:R-:W-:Y:S01]  /*b1f0*/  F2FP.BF16.PACK_AB R5, R2, R9 ;  /* 0x000000090205723e */ /* 0x000fe200000010ff */
[----:B------:R-:W-:Y:S01]  /*b200*/  FFMA.FTZ R3, R22, R3, R24 ;  /* 0x0000000316037223 */ /* 0x000fe20000010018 */
[----:B------:R-:W-:-:S02]  /*b210*/  F2FP.BF16.PACK_AB R11, R19, R10 ;  /* 0x0000000a130b723e */ /* 0x000fc400000010ff */
[----:B------:R-:W-:Y:S02]  /*b220*/  MOV R9, R14 ;  /* 0x0000000e00097202 */ /* 0x000fe40000000f00 */
[----:B------:R-:W-:Y:S02]  /*b230*/  F2FP.BF16.PACK_AB R10, R3, R8 ;  /* 0x00000008030a723e */ /* 0x000fe400000010ff */
[----:B------:R-:W-:Y:S02]  /*b240*/  MOV R8, R5 ;  /* 0x0000000500087202 */ /* 0x000fe40000000f00 */
.L_x_898:
[----:B------:R-:W-:Y:S05]  /*b250*/  BSYNC B0 ;  /* 0x0000000000007941 */ /* 0x000fea0003800000 */
.L_x_897:
[----:B-----5:R3:W-:Y:S02]  /*b260*/  STS.128 [R201], R8 ;  /* 0x00000008c9007388 */ /* 0x0207e40000000c00 */
.L_x_896:
[----:B------:R-:W-:Y:S05]  /*b270*/  BSYNC B1 ;  /* 0x0000000000017941 */ /* 0x000fea0003800000 */
.L_x_895:
[----:B------:R-:W-:Y:S01]  /*b280*/  ISETP.GE.AND P0, PT, R117, R25, PT ;  /* 0x000000197500720c */ /* 0x000fe20003f06270 */
[----:B------:R-:W-:-:S12]  /*b290*/  BSSY B1, `(.L_x_899) ;  /* 0x0000031000017945 */ /* 0x000fd80003800000 */
[----:B------:R4:W-:Y:S01]  /*b2a0*/  @P0 STS.128 [R201+0x1000], RZ ;  /* 0x001000ffc9000388 */ /* 0x0009e20000000c00 */
[----:B------:R-:W-:Y:S05]  /*b2b0*/  @P0 BRA `(.L_x_900) ;  /* 0x000002e000000947 */ /* 0x000fea0003800000 */
[----:B---3--:R3:W5:Y:S01]  /*b2c0*/  LD.E.128 R8, [R38.64+0x40] ;  /* 0x0000400426087980 */ /* 0x008762000c101d00 */
[----:B------:R-:W-:Y:S01]  /*b2d0*/  ISETP.GE.AND P0, PT, R117, R15, PT ;  /* 0x0000000f7500720c */ /* 0x000fe20003f06270 */
[----:B------:R-:W-:-:S12]  /*b2e0*/  BSSY B0, `(.L_x_901) ;  /* 0x000002a000007945 */ /* 0x000fd80003800000 */
[----:B------:R-:W-:Y:S05]  /*b2f0*/  @P0 BRA `(.L_x_902) ;  /* 0x0000028000000947 */ /* 0x000fea0003800000 */
[----:B--2---:R-:W2:Y:S04]  /*b300*/  LD.E.64 R2, [R30.64+0x20] ;  /* 0x000020041e027980 */ /* 0x004ea8000c101b00 */
[----:B---3--:R-:W3:Y:S01]  /*b310*/  LD.E.64 R4, [R28.64+0x20] ;  /* 0x000020041c047980 */ /* 0x008ee2000c101b00 */
        /* <DEDUP_REMOVED lines=8> */
[C---:B--2---:R-:W-:Y:S01]  /*b3a0*/  LOP3.LUT R17, R2.reuse, 0xffff0000, RZ, 0xc0, !PT ;  /* 0xffff000002117812 */ /* 0x044fe200078ec0ff */
[----:B------:R-:W-:Y:S01]  /*b3b0*/  IMAD.U32 R2, R2, 0x10000, RZ ;  /* 0x0001000002027824 */ /* 0x000fe200078e00ff */
[----:B------:R-:W-:Y:S02]  /*b3c0*/  LOP3.LUT R8, R3, 0xffff0000, RZ, 0xc0, !PT ;  /* 0xffff000003087812 */ /* 0x000fe400078ec0ff */
[C---:B---3--:R-:W-:Y:S01]  /*b3d0*/  LOP3.LUT R20, R4.reuse, 0xffff0000, RZ, 0xc0, !PT ;  /* 0xffff000004147812 */ /* 0x048fe200078ec0ff */
        /* <DEDUP_REMOVED lines=26> */
.L_x_902:
[----:B------:R-:W-:Y:S05]  /*b580*/  BSYNC B0 ;  /* 0x0000000000007941 */ /* 0x000fea0003800000 */
.L_x_901:
[----:B-----5:R1:W-:Y:S02]  /*b590*/  STS.128 [R201+0x1000], R8 ;  /* 0x00100008c9007388 */ /* 0x0203e40000000c00 */
.L_x_900:
[----:B------:R-:W-:Y:S05]  /*b5a0*/  BSYNC B1 ;  /* 0x0000000000017941 */ /* 0x000fea0003800000 */
.L_x_899:
[----:B------:R-:W-:-:S13]  /*b5b0*/  ISETP.GE.AND P0, PT, R116, R25, PT ;  /* 0x000000197400720c */ /* 0x000fda0003f06270 */
[----:B------:R1:W-:Y:S01]  /*b5c0*/  @P0 STS.128 [R201+0x2000], RZ ;  /* 0x002000ffc9000388 */ /* 0x0003e20000000c00 */
[----:B------:R-:W-:Y:S05]  /*b5d0*/  @P0 BRA `(.L_x_894) ;  /* 0x000002e000000947 */ /* 0x000fea0003800000 */
[----:B-1-3--:R1:W5:Y:S01]  /*b5e0*/  LD.E.128 R8, [R38.64+0x80] ;  /* 0x0000800426087980 */ /* 0x00a362000c101d00 */
[----:B------:R-:W-:Y:S01]  /*b5f0*/  ISETP.GE.AND P0, PT, R116, R15, PT ;  /* 0x0000000f7400720c */ /* 0x000fe20003f06270 */
[----:B------:R-:W-:-:S12]  /*b600*/  BSSY B0, `(.L_x_903) ;  /* 0x000002a000007945 */ /* 0x000fd80003800000 */
[----:B------:R-:W-:Y:S05]  /*b610*/  @P0 BRA `(.L_x_904) ;  /* 0x0000028000000947 */ /* 0x000fea0003800000 */
[----:B------:R-:W3:Y:S04]  /*b620*/  LD.E.64 R2, [R30.64+0x40] ;  /* 0x000040041e027980 */ /* 0x000ee8000c101b00 */
[----:B--2---:R-:W2:Y:S01]  /*b630*/  LD.E.64 R4, [R28.64+0x40] ;  /* 0x000040041c047980 */ /* 0x004ea2000c101b00 */
        /* <DEDUP_REMOVED lines=11> */
[C---:B--2---:R-:W-:Y:S01]  /*b6f0*/  LOP3.LUT R20, R4.reuse, 0xffff0000, RZ, 0xc0, !PT ;  /* 0xffff000004147812 */ /* 0x044fe200078ec0ff */
        /* <DEDUP_REMOVED lines=26> */
.L_x_904:
[----:B------:R-:W-:Y:S05]  /*b8a0*/  BSYNC B0 ;  /* 0x0000000000007941 */ /* 0x000fea0003800000 */
.L_x_903:
[----:B-----5:R3:W-:Y:S02]  /*b8b0*/  STS.128 [R201+0x2000], R8 ;  /* 0x00200008c9007388 */ /* 0x0207e40000000c00 */
.L_x_894:
[----:B------:R-:W-:Y:S05]  /*b8c0*/  BSYNC B2 ;  /* 0x0000000000027941 */ /* 0x000fea0003800000 */
.L_x_893:
[----:B------:R-:W-:-:S04]  /*b8d0*/  IADD3 R14, R170, 0x20, RZ ;  /* 0x00000020aa0e7810 */ /* 0x000fc80007ffe0ff */
[----:B------:R-:W-:-:S04]  /*b8e0*/  ISETP.GE.AND P0, PT, R14, R27, PT ;  /* 0x0000001b0e00720c */ /* 0x000fc80003f06270 */
[----:B------:R-:W-:-:S13]  /*b8f0*/  ISETP.LT.OR P0, PT, R64, -0x83, P0 ;  /* 0xffffff7d4000780c */ /* 0x000fda0000701670 */
[----:B------:R-:W-:Y:S05]  /*b900*/  @P0 BRA `(.L_x_905) ;  /* 0x0000308000000947 */ /* 0x000fea0003800000 */
[----:B------:R-:W-:Y:S01]  /*b910*/  ISETP.GE.AND P0, PT, R12, R25, PT ;  /* 0x000000190c00720c */ /* 0x000fe20003f06270 */
[----:B------:R-:W-:Y:S01]  /*b920*/  BSSY B1, `(.L_x_906) ;  /* 0x0000038000017945 */ /* 0x000fe20003800000 */
[----:B------:R-:W-:-:S04]  /*b930*/  IADD3 R3, P1, R0, R7, RZ ;  /* 0x0000000700037210 */ /* 0x000fc80007f3e0ff */
[----:B------:R-:W-:Y:S01]  /*b940*/  LEA.HI.X.SX32 R0, R0, R6, 0x1, P1 ;  /* 0x0000000600007211 */ /* 0x000fe200008f0eff */
[----:B------:R-:W-:-:S03]  /*b950*/  IMAD.SHL.U32 R17, R3, 0x2, RZ ;  /* 0x0000000203117824 */ /* 0x000fc600078e00ff */
[----:B------:R-:W-:Y:S02]  /*b960*/  SHF.L.U64.HI R3, R3, 0x1, R0 ;  /* 0x0000000103037819 */ /* 0x000fe40000010200 */
[-C--:B------:R-:W-:Y:S01]  /*b970*/  IADD3 R6, P2, R34, R17.reuse, RZ ;  /* 0x0000001122067210 */ /* 0x080fe20007f5e0ff */
[----:B------:R1:W-:Y:S01]  /*b980*/  @P0 STS.128 [R201+0x800], RZ ;  /* 0x000800ffc9000388 */ /* 0x0003e20000000c00 */
[----:B------:R-:W-:-:S03]  /*b990*/  IADD3 R16, P1, R32, R17, RZ ;  /* 0x0000001120107210 */ /* 0x000fc60007f3e0ff */
[--C-:B------:R-:W-:Y:S02]  /*b9a0*/  IMAD.X R7, R35, 0x1, R3.reuse, P2 ;  /* 0x0000000123077824 */ /* 0x100fe400010e0603 */
[----:B------:R-:W-:Y:S01]  /*b9b0*/  IMAD.X R17, R33, 0x1, R3, P1 ;  /* 0x0000000121117824 */ /* 0x000fe200008e0603 */
[----:B------:R-:W-:Y:S05]  /*b9c0*/  @P0 BRA `(.L_x_907) ;  /* 0x000002d000000947 */ /* 0x000fea0003800000 */
[----:B-1-3--:R1:W5:Y:S01]  /*b9d0*/  LD.E.128 R8, [R36.64] ;  /* 0x0000000424087980 */ /* 0x00a362000c101d00 */
[----:B------:R-:W-:Y:S01]  /*b9e0*/  ISETP.GE.AND P0, PT, R12, R15, PT ;  /* 0x0000000f0c00720c */ /* 0x000fe20003f06270 */
[----:B------:R-:W-:-:S12]  /*b9f0*/  BSSY B0, `(.L_x_908) ;  /* 0x0000029000007945 */ /* 0x000fd80003800000 */
[----:B------:R-:W-:Y:S05]  /*ba00*/  @P0 BRA `(.L_x_909) ;  /* 0x0000027000000947 */ /* 0x000fea0003800000 */
[----:B------:R-:W3:Y:S04]  /*ba10*/  LD.E.64 R2, [R16.64] ;  /* 0x0000000410027980 */ /* 0x000ee8000c101b00 */
[----:B--2---:R-:W2:Y:S01]  /*ba20*/  LD.E.64 R4, [R6.64] ;  /* 0x0000000406047980 */ /* 0x004ea2000c101b00 */
[C---:B-----5:R-:W-:Y:S01]  /*ba30*/  SHF.L.U32 R12, R9.reuse, 0x10, RZ ;  /* 0x00000010090c7819 */ /* 0x060fe200000006ff */
[----:B------:R-:W-:Y:S01]  /*ba40*/  IMAD.U32 R20, R10, 0x10000, RZ ;  /* 0x000100000a147824 */ /* 0x000fe200078e00ff */
[----:B------:R-:W-:Y:S02]  /*ba50*/  LOP3.LUT R0, R9, 0xffff0000, RZ, 0xc0, !PT ;  /* 0xffff000009007812 */ /* 0x000fe400078ec0ff */
[C---:B------:R-:W-:Y:S02]  /*ba60*/  SHF.L.U32 R9, R8.reuse, 0x10, RZ ;  /* 0x0000001008097819 */ /* 0x040fe400000006ff */
[----:B------:R-:W-:-:S02]  /*ba70*/  LOP3.LUT R22, R8, 0xffff0000, RZ, 0xc0, !PT ;  /* 0xffff000008167812 */ /* 0x000fc400078ec0ff */
[C---:B------:R-:W-:Y:S02]  /*ba80*/  LOP3.LUT R21, R11.reuse, 0xffff0000, RZ, 0xc0, !PT ;  /* 0xffff00000b157812 */ /* 0x040fe400078ec0ff */
[----:B------:R-:W-:Y:S02]  /*ba90*/  LOP3.LUT R24, R10, 0xffff0000, RZ, 0xc0, !PT ;  /* 0xffff00000a187812 */ /* 0x000fe400078ec0ff */
[----:B------:R-:W-:Y:S02]  /*baa0*/  SHF.L.U32 R23, R11, 0x10, RZ ;  /* 0x000000100b177819 */ /* 0x000fe400000006ff */
[C---:B---3--:R-:W-:Y:S01]  /*bab0*/  LOP3.LUT R8, R3.reuse, 0xffff0000, RZ, 0xc0, !PT ;  /* 0xffff000003087812 */ /* 0x048fe200078ec0ff */
[----:B------:R-:W-:Y:S01]  /*bac0*/  IMAD.U32 R3, R3, 0x10000, RZ ;  /* 0x0001000003037824 */ /* 0x000fe200078e00ff */
[----:B------:R-:W-:Y:S02]  /*bad0*/  LOP3.LUT R13, R2, 0xffff0000, RZ, 0xc0, !PT ;  /* 0xffff0000020d7812 */ /* 0x000fe400078ec0ff */
[----:B--2---:R-:W-:Y:S01]  /*bae0*/  LOP3.LUT R18, R5, 0xffff0000, RZ, 0xc0, !PT ;  /* 0xffff000005127812 */ /* 0x004fe200078ec0ff */
[C---:B------:R-:W-:Y:S01]  /*baf0*/  FMUL.FTZ R10, R21.reuse, R8 ;  /* 0x00000008150a7220 */ /* 0x040fe20000410000 */
[----:B------:R-:W-:Y:S01]  /*bb00*/  LOP3.LUT R19, R4, 0xffff0000, RZ, 0xc0, !PT ;  /* 0xffff000004137812 */ /* 0x000fe200078ec0ff */
[----:B------:R-:W-:Y:S01]  /*bb10*/  FMUL.FTZ R11, R0, R13 ;  /* 0x0000000d000b7220 */ /* 0x000fe20000410000 */
[----:B------:R-:W-:Y:S01]  /*bb20*/  SHF.L.U32 R2, R2, 0x10, RZ ;  /* 0x0000001002027819 */ /* 0x000fe200000006ff */
[----:B------:R-:W-:Y:S01]  /*bb30*/  FMUL.FTZ R21, R21, R18 ;  /* 0x0000001215157220 */ /* 0x000fe20000410000 */
[----:B------:R-:W-:Y:S01]  /*bb40*/  SHF.L.U32 R4, R4, 0x10, RZ ;  /* 0x0000001004047819 */ /* 0x000fe200000006ff */
[----:B------:R-:W-:Y:S01]  /*bb50*/  FMUL.FTZ R0, R0, R19 ;  /* 0x0000001300007220 */ /* 0x000fe20000410000 */
[----:B------:R-:W-:Y:S01]  /*bb60*/  SHF.L.U32 R5, R5, 0x10, RZ ;  /* 0x0000001005057819 */ /* 0x000fe200000006ff */
[----:B------:R-:W-:-:S02]  /*bb70*/  FFMA.FTZ R21, R23, R8, R21 ;  /* 0x0000000817157223 */ /* 0x000fc40000010015 */
[C---:B------:R-:W-:Y:S02]  /*bb80*/  FFMA.FTZ R11, R12.reuse, R19, -R11 ;  /* 0x000000130c0b7223 */ /* 0x040fe4000001080b */
[----:B------:R-:W-:Y:S02]  /*bb90*/  FFMA.FTZ R0, R12, R13, R0 ;  /* 0x0000000d0c007223 */ /* 0x000fe40000010000 */
[C---:B------:R-:W-:Y:S02]  /*bba0*/  FMUL.FTZ R8, R22.reuse, R2 ;  /* 0x0000000216087220 */ /* 0x040fe40000410000 */
[----:B------:R-:W-:Y:S01]  /*bbb0*/  FMUL.FTZ R22, R22, R4 ;  /* 0x0000000416167220 */ /* 0x000fe20000410000 */
[----:B------:R-:W-:Y:S01]  /*bbc0*/  F2FP.BF16.PACK_AB R0, R0, R11 ;  /* 0x0000000b0000723e */ /* 0x000fe200000010ff */
[C---:B------:R-:W-:Y:S02]  /*bbd0*/  FMUL.FTZ R12, R24.reuse, R3 ;  /* 0x00000003180c7220 */ /* 0x040fe40000410000 */
[----:B------:R-:W-:-:S02]  /*bbe0*/  FMUL.FTZ R24, R24, R5 ;  /* 0x0000000518187220 */ /* 0x000fc40000410000 */
[----:B------:R-:W-:Y:S02]  /*bbf0*/  FFMA.FTZ R8, R9, R4, -R8 ;  /* 0x0000000409087223 */ /* 0x000fe40000010808 */
[----:B------:R-:W-:Y:S02]  /*bc00*/  FFMA.FTZ R10, R23, R18, -R10 ;  /* 0x00000012170a7223 */ /* 0x000fe4000001080a */
[----:B------:R-:W-:Y:S02]  /*bc10*/  FFMA.FTZ R9, R9, R2, R22 ;  /* 0x0000000209097223 */ /* 0x000fe40000010016 */
[C---:B------:R-:W-:Y:S01]  /*bc20*/  FFMA.FTZ R12, R20.reuse, R5, -R12 ;  /* 0x00000005140c7223 */ /* 0x040fe2000001080c */
[----:B------:R-:W-:Y:S01]  /*bc30*/  F2FP.BF16.PACK_AB R11, R21, R10 ;  /* 0x0000000a150b723e */ /* 0x000fe200000010ff */
[----:B------:R-:W-:Y:S01]  /*bc40*/  FFMA.FTZ R3, R20, R3, R24 ;  /* 0x0000000314037223 */ /* 0x000fe20000010018 */
[----:B------:R-:W-:Y:S02]  /*bc50*/  F2FP.BF16.PACK_AB R8, R9, R8 ;  /* 0x000000080908723e */ /* 0x000fe400000010ff */
[----:B------:R-:W-:-:S02]  /*bc60*/  MOV R9, R0 ;  /* 0x0000000000097202 */ /* 0x000fc40000000f00 */
[----:B------:R-:W-:Y:S02]  /*bc70*/  F2FP.BF16.PACK_AB R10, R3, R12 ;  /* 0x0000000c030a723e */ /* 0x000fe400000010ff */
.L_x_909:
[----:B------:R-:W-:Y:S05]  /*bc80*/  BSYNC B0 ;  /* 0x0000000000007941 */ /* 0x000fea0003800000 */
.L_x_908:
[----:B-----5:R3:W-:Y:S02]  /*bc90*/  STS.128 [R201+0x800], R8 ;  /* 0x00080008c9007388 */ /* 0x0207e40000000c00 */
.L_x_907:
[----:B------:R-:W-:Y:S05]  /*bca0*/  BSYNC B1 ;  /* 0x0000000000017941 */ /* 0x000fea0003800000 */
.L_x_906:
[----:B------:R-:W-:Y:S01]  /*bcb0*/  ISETP.GE.AND P0, PT, R117, R25, PT ;  /* 0x000000197500720c */ /* 0x000fe20003f06270 */
[----:B------:R-:W-:-:S12]  /*bcc0*/  BSSY B1, `(.L_x_910) ;  /* 0x0000030000017945 */ /* 0x000fd80003800000 */
        /* <DEDUP_REMOVED lines=45> */
.L_x_913:
[----:B------:R-:W-:Y:S05]  /*bfa0*/  BSYNC B0 ;  /* 0x0000000000007941 */ /* 0x000fea0003800000 */
.L_x_912:
[----:B-----5:R3:W-:Y:S02]  /*bfb0*/  STS.128 [R201+0x1800], R8 ;  /* 0x00180008c9007388 */ /* 0x0207e40000000c00 */
.L_x_911:
[----:B------:R-:W-:Y:S05]  /*bfc0*/  BSYNC B1 ;  /* 0x0000000000017941 */ /* 0x000fea0003800000 */
.L_x_910:
[----:B------:R-:W-:-:S13]  /*bfd0*/  ISETP.GE.AND P0, PT, R116, R25, PT ;  /* 0x000000197400720c */ /* 0x000fda0003f06270 */
[----:B------:R1:W-:Y:S01]  /*bfe0*/  @P0 STS.128 [R201+0x2800], RZ ;  /* 0x002800ffc9000388 */ /* 0x0003e20000000c00 */
[----:B------:R-:W-:Y:S05]  /*bff0*/  @P0 BRA `(.L_x_905) ;  /* 0x0000299000000947 */ /* 0x000fea0003800000 */
[----:B-123--:R-:W5:Y:S01]  /*c000*/  LD.E.128 R36, [R36.64+0x80] ;  /* 0x0000800424247980 */ /* 0x00ef62000c101d00 */
[----:B------:R-:W-:Y:S01]  /*c010*/  ISETP.GE.AND P0, PT, R116, R15, PT ;  /* 0x0000000f7400720c */ /* 0x000fe20003f06270 */
[----:B------:R-:W-:-:S12]  /*c020*/  BSSY B0, `(.L_x_914) ;  /* 0x0000028000007945 */ /* 0x000fd80003800000 */
[----:B------:R-:W-:Y:S05]  /*c030*/  @P0 BRA `(.L_x_915) ;  /* 0x0000026000000947 */ /* 0x000fea0003800000 */
[----:B------:R-:W2:Y:S04]  /*c040*/  LD.E.64 R2, [R16.64+0x40] ;  /* 0x0000400410027980 */ /* 0x000ea8000c101b00 */
[----:B------:R-:W3:Y:S01]  /*c050*/  LD.E.64 R4, [R6.64+0x40] ;  /* 0x0000400406047980 */ /* 0x000ee2000c101b00 */
[----:B-----5:R-:W-:Y:S01]  /*c060*/  LOP3.LUT R0, R37, 0xffff0000, RZ, 0xc0, !PT ;  /* 0xffff000025007812 */ /* 0x020fe200078ec0ff */
[----:B------:R-:W-:Y:S01]  /*c070*/  IMAD.U32 R12, R38, 0x10000, RZ ;  /* 0x00010000260c7824 */ /* 0x000fe200078e00ff */
[----:B------:R-:W-:Y:S02]  /*c080*/  LOP3.LUT R15, R39, 0xffff0000, RZ, 0xc0, !PT ;  /* 0xffff0000270f7812 */ /* 0x000fe400078ec0ff */
[----:B------:R-:W-:Y:S02]  /*c090*/  SHF.L.U32 R8, R37, 0x10, RZ ;  /* 0x0000001025087819 */ /* 0x000fe400000006ff */
[----:B------:R-:W-:-:S02]  /*c0a0*/  SHF.L.U32 R9, R36, 0x10, RZ ;  /* 0x0000001024097819 */ /* 0x000fc400000006ff */
[----:B------:R-:W-:Y:S02]  /*c0b0*/  SHF.L.U32 R19, R39, 0x10, RZ ;  /* 0x0000001027137819 */ /* 0x000fe400000006ff */
[----:B------:R-:W-:Y:S02]  /*c0c0*/  LOP3.LUT R36, R36, 0xffff0000, RZ, 0xc0, !PT ;  /* 0xffff000024247812 */ /* 0x000fe400078ec0ff */
[----:B------:R-:W-:Y:S02]  /*c0d0*/  LOP3.LUT R38, R38, 0xffff0000, RZ, 0xc0, !PT ;  /* 0xffff000026267812 */ /* 0x000fe400078ec0ff */
[----:B--2---:R-:W-:Y:S02]  /*c0e0*/  LOP3.LUT R11, R2, 0xffff0000, RZ, 0xc0, !PT ;  /* 0xffff0000020b7812 */ /* 0x004fe400078ec0ff */
[----:B------:R-:W-:Y:S02]  /*c0f0*/  LOP3.LUT R10, R3, 0xffff0000, RZ, 0xc0, !PT ;  /* 0xffff0000030a7812 */ /* 0x000fe400078ec0ff */
[----:B---3--:R-:W-:Y:S01]  /*c100*/  LOP3.LUT R13, R4, 0xffff0000, RZ, 0xc0, !PT ;  /* 0xffff0000040d7812 */ /* 0x008fe200078ec0ff */
[----:B------:R-:W-:Y:S01]  /*c110*/  FMUL.FTZ R7, R0, R11 ;  /* 0x0000000b00077220 */ /* 0x000fe20000410000 */
[----:B------:R-:W-:Y:S01]  /*c120*/  LOP3.LUT R6, R5, 0xffff0000, RZ, 0xc0, !PT ;  /* 0xffff000005067812 */ /* 0x000fe200078ec0ff */
[----:B------:R-:W-:Y:S01]  /*c130*/  FMUL.FTZ R16, R15, R10 ;  /* 0x0000000a0f107220 */ /* 0x000fe20000410000 */
[----:B------:R-:W-:Y:S01]  /*c140*/  SHF.L.U32 R2, R2, 0x10, RZ ;  /* 0x0000001002027819 */ /* 0x000fe200000006ff */
[-C--:B------:R-:W-:Y:S01]  /*c150*/  FMUL.FTZ R0, R0, R13.reuse ;  /* 0x0000000d00007220 */ /* 0x080fe20000410000 */
[----:B------:R-:W-:Y:S01]  /*c160*/  SHF.L.U32 R3, R3, 0x10, RZ ;  /* 0x0000001003037819 */ /* 0x000fe200000006ff */
[----:B------:R-:W-:Y:S01]  /*c170*/  IMAD.U32 R4, R4, 0x10000, RZ ;  /* 0x0001000004047824 */ /* 0x000fe200078e00ff */
[----:B------:R-:W-:Y:S01]  /*c180*/  SHF.L.U32 R5, R5, 0x10, RZ ;  /* 0x0000001005057819 */ /* 0x000fe200000006ff */
[----:B------:R-:W-:-:S02]  /*c190*/  FFMA.FTZ R7, R8, R13, -R7 ;  /* 0x0000000d08077223 */ /* 0x000fc40000010807 */
[----:B------:R-:W-:Y:S02]  /*c1a0*/  FFMA.FTZ R0, R8, R11, R0 ;  /* 0x0000000b08007223 */ /* 0x000fe40000010000 */
[-C--:B------:R-:W-:Y:S02]  /*c1b0*/  FMUL.FTZ R15, R15, R6.reuse ;  /* 0x000000060f0f7220 */ /* 0x080fe40000410000 */
[----:B------:R-:W-:Y:S01]  /*c1c0*/  FFMA.FTZ R16, R19, R6, -R16 ;  /* 0x0000000613107223 */ /* 0x000fe20000010810 */
[----:B------:R-:W-:Y:S01]  /*c1d0*/  F2FP.BF16.PACK_AB R37, R0, R7 ;  /* 0x000000070025723e */ /* 0x000fe200000010ff */
[----:B------:R-:W-:Y:S02]  /*c1e0*/  FMUL.FTZ R6, R36, R2 ;  /* 0x0000000224067220 */ /* 0x000fe40000410000 */
[----:B------:R-:W-:Y:S02]  /*c1f0*/  FMUL.FTZ R8, R38, R3 ;  /* 0x0000000326087220 */ /* 0x000fe40000410000 */
[----:B------:R-:W-:-:S02]  /*c200*/  FMUL.FTZ R36, R36, R4 ;  /* 0x0000000424247220 */ /* 0x000fc40000410000 */
[-C--:B------:R-:W-:Y:S02]  /*c210*/  FMUL.FTZ R38, R38, R5.reuse ;  /* 0x0000000526267220 */ /* 0x080fe40000410000 */
[----:B------:R-:W-:Y:S02]  /*c220*/  FFMA.FTZ R6, R9, R4, -R6 ;  /* 0x0000000409067223 */ /* 0x000fe40000010806 */
[----:B------:R-:W-:Y:S02]  /*c230*/  FFMA.FTZ R15, R19, R10, R15 ;  /* 0x0000000a130f7223 */ /* 0x000fe4000001000f */
[----:B------:R-:W-:Y:S02]  /*c240*/  FFMA.FTZ R9, R9, R2, R36 ;  /* 0x0000000209097223 */ /* 0x000fe40000010024 */
[C---:B------:R-:W-:Y:S01]  /*c250*/  FFMA.FTZ R8, R12.reuse, R5, -R8 ;  /* 0x000000050c087223 */ /* 0x040fe20000010808 */
[----:B------:R-:W-:Y:S01]  /*c260*/  F2FP.BF16.PACK_AB R39, R15, R16 ;  /* 0x000000100f27723e */ /* 0x000fe200000010ff */
[----:B------:R-:W-:Y:S01]  /*c270*/  FFMA.FTZ R3, R12, R3, R38 ;  /* 0x000000030c037223 */ /* 0x000fe20000010026 */
[----:B------:R-:W-:-:S04]  /*c280*/  F2FP.BF16.PACK_AB R36, R9, R6 ;  /* 0x000000060924723e */ /* 0x000fc800000010ff */
[----:B------:R-:W-:Y:S02]  /*c290*/  F2FP.BF16.PACK_AB R38, R3, R8 ;  /* 0x000000080326723e */ /* 0x000fe400000010ff */
.L_x_915:
[----:B------:R-:W-:Y:S05]  /*c2a0*/  BSYNC B0 ;  /* 0x0000000000007941 */ /* 0x000fea0003800000 */
.L_x_914:
[----:B-----5:R1:W-:Y:S01]  /*c2b0*/  STS.128 [R201+0x2800], R36 ;  /* 0x00280024c9007388 */ /* 0x0203e20000000c00 */
[----:B------:R-:W-:Y:S05]  /*c2c0*/  BRA `(.L_x_905) ;  /* 0x000026c000007947 */ /* 0x000fea0003800000 */
.L_x_892:
[----:B-1----:R-:W-:Y:S01]  /*c2d0*/  BSSY B2, `(.L_x_916) ;  /* 0x0000110000027945 */ /* 0x002fe20003800000 */
[----:B------:R-:W-:Y:S05]  /*c2e0*/  @!P0 BRA `(.L_x_917) ;  /* 0x000010e000008947 */ /* 0x000fea0003800000 */
[----:B------:R-:W-:Y:S01]  /*c2f0*/  ISETP.GE.AND P0, PT, R12, R25, PT ;  /* 0x000000190c00720c */ /* 0x000fe20003f06270 */
[----:B------:R-:W-:-:S12]  /*c300*/  BSSY B1, `(.L_x_918) ;  /* 0x000005a000017945 */ /* 0x000fd80003800000 */
[----:B------:R1:W-:Y:S04]  /*c310*/  @P0 STS [R201], RZ ;  /* 0x000000ffc9000388 */ /* 0x0003e80000000800 */
[----:B------:R1:W-:Y:S04]  /*c320*/  @P0 STS [R201+0x4], RZ ;  /* 0x000004ffc9000388 */ /* 0x0003e80000000800 */
[----:B------:R1:W-:Y:S01]  /*c330*/  @P0 STS.64 [R201+0x8], RZ ;  /* 0x000008ffc9000388 */ /* 0x0003e20000000a00 */
[----:B------:R-:W-:Y:S05]  /*c340*/  @P0 BRA `(.L_x_919) ;  /* 0x0000055000000947 */ /* 0x000fea0003800000 */
[----:B------:R2:W5:Y:S01]  /*c350*/  LD.E.128 R20, [R38.64] ;  /* 0x0000000426147980 */ /* 0x000562000c101d00 */
[----:B------:R-:W-:Y:S01]  /*c360*/  ISETP.GE.AND P0, PT, R12, R15, PT ;  /* 0x0000000f0c00720c */ /* 0x000fe20003f06270 */
[----:B------:R-:W-:-:S12]  /*c370*/  BSSY B0, `(.L_x_920) ;  /* 0x0000051000007945 */ /* 0x000fd80003800000 */
[----:B------:R-:W-:Y:S05]  /*c380*/  @P0 BRA `(.L_x_921) ;  /* 0x000004f000000947 */ /* 0x000fea0003800000 */
[----:B------:R-:W-:Y:S01]  /*c390*/  ISETP.GE.AND P0, PT, R12, R31, PT ;  /* 0x0000001f0c00720c */ /* 0x000fe20003f06270 */
[----:B------:R-:W-:Y:S02]  /*c3a0*/  IMAD.MOV.U32 R4, RZ, RZ, RZ ;  /* 0x000000ffff047224 */ /* 0x000fe400078e00ff */
[----:B------:R-:W-:-:S10]  /*c3b0*/  IMAD.MOV.U32 R5, RZ, RZ, R31 ;  /* 0x000000ffff057224 */ /* 0x000fd400078e001f */
[----:B------:R-:W-:Y:S01]  /*c3c0*/  @P0 IADD3 R4, -R2, RZ, RZ ;  /* 0x000000ff02040210 */ /* 0x000fe20007ffe1ff */
[----:B------:R-:W-:-:S03]  /*c3d0*/  @P0 IMAD.MOV R5, RZ, RZ, -R2 ;  /* 0x000000ffff050224 */ /* 0x000fc600078e0a02 */
[----:B------:R-:W-:Y:S01]  /*c3e0*/  IADD3 R11, P1, R4, R3, RZ ;  /* 0x00000003040b7210 */ /* 0x000fe20007f3e0ff */
[----:B------:R-:W-:-:S03]  /*c3f0*/  IMAD.WIDE R6, R5, 0x2, R38 ;  /* 0x0000000205067825 */ /* 0x000fc600078e0226 */
[----:B------:R-:W-:Y:S02]  /*c400*/  LEA.HI.X.SX32 R9, R4, R29, 0x1, P1 ;  /* 0x0000001d04097211 */ /* 0x000fe400008f0eff */
[C---:B------:R-:W-:Y:S01]  /*c410*/  LEA R8, P1, R11.reuse, R32, 0x1 ;  /* 0x000000200b087211 */ /* 0x040fe200078208ff */
[----:B------:R-:W-:Y:S01]  /*c420*/  IMAD.MOV.U32 R14, RZ, RZ, RZ ;  /* 0x000000ffff0e7224 */ /* 0x000fe200078e00ff */
[----:B------:R-:W-:Y:S01]  /*c430*/  @P0 IADD3 R14, -R2, RZ, RZ ;  /* 0x000000ff020e0210 */ /* 0x000fe20007ffe1ff */
[----:B------:R-:W3:Y:S01]  /*c440*/  LD.E.128 R4, [R6.64] ;  /* 0x0000000406047980 */ /* 0x000ee2000c101d00 */
[----:B------:R-:W-:Y:S02]  /*c450*/  LEA.HI.X R9, R11, R33, R9, 0x1, P1 ;  /* 0x000000210b097211 */ /* 0x000fe400008f0c09 */
[----:B------:R-:W-:-:S04]  /*c460*/  IADD3 R19, P1, R14, R3, RZ ;  /* 0x000000030e137210 */ /* 0x000fc80007f3e0ff */
[----:B------:R-:W4:Y:S01]  /*c470*/  LD.E.128 R8, [R8.64] ;  /* 0x0000000408087980 */ /* 0x000f22000c101d00 */
[----:B------:R-:W-:Y:S02]  /*c480*/  LEA.HI.X.SX32 R17, R14, R29, 0x1, P1 ;  /* 0x0000001d0e117211 */ /* 0x000fe400008f0eff */
[----:B------:R-:W-:-:S04]  /*c490*/  LEA R16, P1, R19, R34, 0x1 ;  /* 0x0000002213107211 */ /* 0x000fc800078208ff */
[----:B------:R-:W-:-:S06]  /*c4a0*/  LEA.HI.X R17, R19, R35, R17, 0x1, P1 ;  /* 0x0000002313117211 */ /* 0x000fcc00008f0c11 */
[----:B--2---:R-:W2:Y:S01]  /*c4b0*/  LD.E.128 R16, [R16.64] ;  /* 0x0000000410107980 */ /* 0x004ea2000c101d00 */
[C---:B-----5:R-:W-:Y:S01]  /*c4c0*/  LOP3.LUT R14, R21.reuse, 0xffff0000, RZ, 0xc0, !PT ;  /* 0xffff0000150e7812 */ /* 0x060fe200078ec0ff */
[----:B------:R-:W-:Y:S01]  /*c4d0*/  IMAD.U32 R24, R20, 0x10000, RZ ;  /* 0x0001000014187824 */ /* 0x000fe200078e00ff */
[----:B------:R-:W-:Y:S01]  /*c4e0*/  SHF.L.U32 R28, R21, 0x10, RZ ;  /* 0x00000010151c7819 */ /* 0x000fe200000006ff */
[----:B------:R-:W-:Y:S01]  /*c4f0*/  IMAD.U32 R26, R22, 0x10000, RZ ;  /* 0x00010000161a7824 */ /* 0x000fe200078e00ff */
[C---:B------:R-:W-:Y:S02]  /*c500*/  LOP3.LUT R21, R23.reuse, 0xffff0000, RZ, 0xc0, !PT ;  /* 0xffff000017157812 */ /* 0x040fe400078ec0ff */
[----:B------:R-:W-:Y:S02]  /*c510*/  SHF.L.U32 R40, R23, 0x10, RZ ;  /* 0x0000001017287819 */ /* 0x000fe400000006ff */
[----:B------:R-:W-:Y:S02]  /*c520*/  LOP3.LUT R20, R20, 0xffff0000, RZ, 0xc0, !PT ;  /* 0xffff000014147812 */ /* 0x000fe400078ec0ff */
[----:B------:R-:W-:Y:S01]  /*c530*/  LOP3.LUT R22, R22, 0xffff0000, RZ, 0xc0, !PT ;  /* 0xffff000016167812 */ /* 0x000fe200078ec0ff */
[C---:B---3--:R-:W-:Y:S01]  /*c540*/  IMAD.U32 R30, R4.reuse, 0x10000, RZ ;  /* 0x00010000041e7824 */ /* 0x048fe200078e00ff */
[----:B------:R-:W-:Y:S01]  /*c550*/  LOP3.LUT R23, R4, 0xffff0000, RZ, 0xc0, !PT ;  /* 0xffff000004177812 */ /* 0x000fe200078ec0ff */
[----:B------:R-:W-:Y:S01]  /*c560*/  IMAD.U32 R41, R6, 0x10000, RZ ;  /* 0x0001000006297824 */ /* 0x000fe200078e00ff */
[----:B------:R-:W-:-:S02]  /*c570*/  SHF.L.U32 R4, R5, 0x10, RZ ;  /* 0x0000001005047819 */ /* 0x000fc400000006ff */
[----:B------:R-:W-:Y:S02]  /*c580*/  LOP3.LUT R42, R5, 0xffff0000, RZ, 0xc0, !PT ;  /* 0xffff0000052a7812 */ /* 0x000fe400078ec0ff */
[C---:B------:R-:W-:Y:S01]  /*c590*/  SHF.L.U32 R5, R7.reuse, 0x10, RZ ;  /* 0x0000001007057819 */ /* 0x040fe200000006ff */
[----:B----4-:R-:W-:Y:S01]  /*c5a0*/  IMAD.U32 R43, R8, 0x10000, RZ ;  /* 0x00010000082b7824 */ /* 0x010fe200078e00ff */
[----:B------:R-:W-:Y:S01]  /*c5b0*/  LOP3.LUT R44, R7, 0xffff0000, RZ, 0xc0, !PT ;  /* 0xffff0000072c7812 */ /* 0x000fe200078ec0ff */
[----:B------:R-:W-:Y:S01]  /*c5c0*/  IMAD.U32 R46, R10, 0x10000, RZ ;  /* 0x000100000a2e7824 */ /* 0x000fe200078e00ff */
[----:B------:R-:W-:Y:S01]  /*c5d0*/  SHF.L.U32 R7, R9, 0x10, RZ ;  /* 0x0000001009077819 */ /* 0x000fe200000006ff */
[----:B------:R-:W-:Y:S01]  /*c5e0*/  @!P0 FADD.FTZ R43, -R43, -RZ ;  /* 0x800000ff2b2b8221 */ /* 0x000fe20000010100 */
[----:B------:R-:W-:Y:S01]  /*c5f0*/  LOP3.LUT R45, R9, 0xffff0000, RZ, 0xc0, !PT ;  /* 0xffff0000092d7812 */ /* 0x000fe200078ec0ff */
[----:B------:R-:W-:Y:S01]  /*c600*/  @!P0 FADD.FTZ R46, -R46, -RZ ;  /* 0x800000ff2e2e8221 */ /* 0x000fe20000010100 */
[----:B------:R-:W-:Y:S01]  /*c610*/  LOP3.LUT R9, R10, 0xffff0000, RZ, 0xc0, !PT ;  /* 0xffff00000a097812 */ /* 0x000fe200078ec0ff */
[----:B------:R-:W-:Y:S01]  /*c620*/  @!P0 FADD.FTZ R7, -R7, -RZ ;  /* 0x800000ff07078221 */ /* 0x000fe20000010100 */
[----:B------:R-:W-:Y:S01]  /*c630*/  LOP3.LUT R8, R8, 0xffff0000, RZ, 0xc0, !PT ;  /* 0xffff000008087812 */ /* 0x000fe200078ec0ff */
[----:B------:R-:W-:Y:S01]  /*c640*/  @!P0 FADD.FTZ R45, -R45, -RZ ;  /* 0x800000ff2d2d8221 */ /* 0x000fe20000010100 */
[----:B------:R-:W-:Y:S01]  /*c650*/  SHF.L.U32 R10, R11, 0x10, RZ ;  /* 0x000000100b0a7819 */ /* 0x000fe200000006ff */
[----:B------:R-:W-:Y:S01]  /*c660*/  @!P0 FADD.FTZ R9, -R9, -RZ ;  /* 0x800000ff09098221 */ /* 0x000fe20000010100 */
[----:B------:R-:W-:Y:S01]  /*c670*/  LOP3.LUT R11, R11, 0xffff0000, RZ, 0xc0, !PT ;  /* 0xffff00000b0b7812 */ /* 0x000fe200078ec0ff */
[----:B------:R-:W-:Y:S01]  /*c680*/  @!P0 FADD.FTZ R8, -R8, -RZ ;  /* 0x800000ff08088221 */ /* 0x000fe20000010100 */
[----:B------:R-:W-:Y:S01]  /*c690*/  LOP3.LUT R6, R6, 0xffff0000, RZ, 0xc0, !PT ;  /* 0xffff000006067812 */ /* 0x000fe200078ec0ff */
[----:B------:R-:W-:-:S02]  /*c6a0*/  @!P0 FADD.FTZ R10, -R10, -RZ ;  /* 0x800000ff0a0a8221 */ /* 0x000fc40000010100 */
[----:B------:R-:W-:Y:S02]  /*c6b0*/  @!P0 FADD.FTZ R11, -R11, -RZ ;  /* 0x800000ff0b0b8221 */ /* 0x000fe40000010100 */
[----:B------:R-:W-:Y:S02]  /*c6c0*/  FMUL.FTZ R23, R23, R8 ;  /* 0x0000000817177220 */ /* 0x000fe40000410000 */
[----:B------:R-:W-:Y:S01]  /*c6d0*/  FMUL.FTZ R9, R6, R9 ;  /* 0x0000000906097220 */ /* 0x000fe20000410000 */
[----:B--2---:R-:W-:Y:S01]  /*c6e0*/  LOP3.LUT R6, R16, 0xffff0000, RZ, 0xc0, !PT ;  /* 0xffff000010067812 */ /* 0x004fe200078ec0ff */
[----:B------:R-:W-:Y:S01]  /*c6f0*/  FMUL.FTZ R7, R4, R7 ;  /* 0x0000000704077220 */ /* 0x000fe20000410000 */
[C---:B------:R-:W-:Y:S01]  /*c700*/  SHF.L.U32 R4, R17.reuse, 0x10, RZ ;  /* 0x0000001011047819 */ /* 0x040fe200000006ff */
[----:B------:R-:W-:Y:S01]  /*c710*/  FMUL.FTZ R44, R44, R11 ;  /* 0x0000000b2c2c7220 */ /* 0x000fe20000410000 */
[----:B------:R-:W-:Y:S01]  /*c720*/  LOP3.LUT R11, R18, 0xffff0000, RZ, 0xc0, !PT ;  /* 0xffff0000120b7812 */ /* 0x000fe200078ec0ff */
[----:B------:R-:W-:Y:S01]  /*c730*/  IMAD.U32 R8, R16, 0x10000, RZ ;  /* 0x0001000010087824 */ /* 0x000fe200078e00ff */
[----:B------:R-:W-:Y:S01]  /*c740*/  LOP3.LUT R17, R17, 0xffff0000, RZ, 0xc0, !PT ;  /* 0xffff000011117812 */ /* 0x000fe200078ec0ff */
[----:B------:R-:W-:Y:S01]  /*c750*/  FMUL.FTZ R5, R5, R10 ;  /* 0x0000000a05057220 */ /* 0x000fe20000410000 */
[C---:B------:R-:W-:Y:S01]  /*c760*/  SHF.L.U32 R10, R19.reuse, 0x10, RZ ;  /* 0x00000010130a7819 */ /* 0x040fe200000006ff */
[----:B------:R-:W-:Y:S01]  /*c770*/  IMAD.U32 R16, R18, 0x10000, RZ ;  /* 0x0001000012107824 */ /* 0x000fe200078e00ff */
[----:B------:R-:W-:Y:S01]  /*c780*/  LOP3.LUT R18, R19, 0xffff0000, RZ, 0xc0, !PT ;  /* 0xffff000013127812 */ /* 0x000fe200078ec0ff */
[----:B------:R-:W-:-:S02]  /*c790*/  FMUL.FTZ R43, R30, R43 ;  /* 0x0000002b1e2b7220 */ /* 0x000fc40000410000 */
[----:B------:R-:W-:Y:S02]  /*c7a0*/  FMUL.FTZ R45, R42, R45 ;  /* 0x0000002d2a2d7220 */ /* 0x000fe40000410000 */
[----:B------:R-:W-:Y:S02]  /*c7b0*/  FMUL.FTZ R41, R41, R46 ;  /* 0x0000002e29297220 */ /* 0x000fe40000410000 */
[----:B------:R-:W-:Y:S02]  /*c7c0*/  FFMA.FTZ R8, R24, R8, R43 ;  /* 0x0000000818087223 */ /* 0x000fe4000001002b */
[----:B------:R-:W-:Y:S02]  /*c7d0*/  FFMA.FTZ R23, R20, R6, R23 ;  /* 0x0000000614177223 */ /* 0x000fe40000010017 */
[----:B------:R-:W-:Y:S02]  /*c7e0*/  FFMA.FTZ R4, R28, R4, R7 ;  /* 0x000000041c047223 */ /* 0x000fe40000010007 */
[----:B------:R-:W-:Y:S01]  /*c7f0*/  FFMA.FTZ R17, R14, R17, R45 ;  /* 0x000000110e117223 */ /* 0x000fe2000001002d */
[----:B------:R-:W-:Y:S01]  /*c800*/  F2FP.BF16.PACK_AB R20, R23, R8 ;  /* 0x000000081714723e */ /* 0x000fe200000010ff */
[----:B------:R-:W-:-:S02]  /*c810*/  FFMA.FTZ R16, R26, R16, R41 ;  /* 0x000000101a107223 */ /* 0x000fc40000010029 */
[----:B------:R-:W-:Y:S02]  /*c820*/  FFMA.FTZ R5, R40, R10, R5 ;  /* 0x0000000a28057223 */ /* 0x000fe40000010005 */
[----:B------:R-:W-:Y:S01]  /*c830*/  FFMA.FTZ R18, R21, R18, R44 ;  /* 0x0000001215127223 */ /* 0x000fe2000001002c */
[----:B------:R-:W-:Y:S01]  /*c840*/  F2FP.BF16.PACK_AB R21, R17, R4 ;  /* 0x000000041115723e */ /* 0x000fe200000010ff */
[----:B------:R-:W-:-:S03]  /*c850*/  FFMA.FTZ R9, R22, R11, R9 ;  /* 0x0000000b16097223 */ /* 0x000fc60000010009 */
[----:B------:R-:W-:Y:S02]  /*c860*/  F2FP.BF16.PACK_AB R23, R18, R5 ;  /* 0x000000051217723e */ /* 0x000fe400000010ff */
[----:B------:R-:W-:Y:S02]  /*c870*/  F2FP.BF16.PACK_AB R22, R9, R16 ;  /* 0x000000100916723e */ /* 0x000fe400000010ff */
.L_x_921:
[----:B------:R-:W-:Y:S05]  /*c880*/  BSYNC B0 ;  /* 0x0000000000007941 */ /* 0x000fea0003800000 */
.L_x_920:
[----:B-----5:R3:W-:Y:S02]  /*c890*/  STS.128 [R201], R20 ;  /* 0x00000014c9007388 */ /* 0x0207e40000000c00 */
.L_x_919:
[----:B------:R-:W-:Y:S05]  /*c8a0*/  BSYNC B1 ;  /* 0x0000000000017941 */ /* 0x000fea0003800000 */
.L_x_918:
        /* <DEDUP_REMOVED lines=19> */
[----:B--2---:R-:W2:Y:S01]  /*c9e0*/  LD.E.128 R4, [R6.64+0x40] ;  /* 0x0000400406047980 */ /* 0x004ea2000c101d00 */
[----:B------:R-:W-:Y:S02]  /*c9f0*/  LEA.HI.X R9, R11, R33, R9, 0x1, P1 ;  /* 0x000000210b097211 */ /* 0x000fe400008f0c09 */
[----:B------:R-:W-:-:S04]  /*ca00*/  IADD3 R19, P1, R14, R3, RZ ;  /* 0x000000030e137210 */ /* 0x000fc80007f3e0ff */
[----:B---3--:R-:W3:Y:S01]  /*ca10*/  LD.E.128 R8, [R8.64+0x40] ;  /* 0x0000400408087980 */ /* 0x008ee2000c101d00 */
[----:B------:R-:W-:Y:S02]  /*ca20*/  LEA.HI.X.SX32 R17, R14, R29, 0x1, P1 ;  /* 0x0000001d0e117211 */ /* 0x000fe400008f0eff */
[----:B------:R-:W-:-:S04]  /*ca30*/  LEA R16, P1, R19, R34, 0x1 ;  /* 0x0000002213107211 */ /* 0x000fc800078208ff */
[----:B------:R-:W-:-:S06]  /*ca40*/  LEA.HI.X R17, R19, R35, R17, 0x1, P1 ;  /* 0x0000002313117211 */ /* 0x000fcc00008f0c11 */
[----:B----4-:R-:W4:Y:S01]  /*ca50*/  LD.E.128 R16, [R16.64+0x40] ;  /* 0x0000400410107980 */ /* 0x010f22000c101d00 */
        /* <DEDUP_REMOVED lines=8> */
[C---:B--2---:R-:W-:Y:S01]  /*cae0*/  IMAD.U32 R30, R4.reuse, 0x10000, RZ ;  /* 0x00010000041e7824 */ /* 0x044fe200078e00ff */
[----:B------:R-:W-:Y:S01]  /*caf0*/  LOP3.LUT R23, R4, 0xffff0000, RZ, 0xc0, !PT ;  /* 0xffff000004177812 */ /* 0x000fe200078ec0ff */
[----:B------:R-:W-:Y:S01]  /*cb00*/  IMAD.U32 R41, R6, 0x10000, RZ ;  /* 0x0001000006297824 */ /* 0x000fe200078e00ff */
[----:B------:R-:W-:-:S02]  /*cb10*/  SHF.L.U32 R4, R5, 0x10, RZ ;  /* 0x0000001005047819 */ /* 0x000fc400000006ff */
[----:B------:R-:W-:Y:S02]  /*cb20*/  LOP3.LUT R42, R5, 0xffff0000, RZ, 0xc0, !PT ;  /* 0xffff0000052a7812 */ /* 0x000fe400078ec0ff */
[C---:B------:R-:W-:Y:S01]  /*cb30*/  SHF.L.U32 R5, R7.reuse, 0x10, RZ ;  /* 0x0000001007057819 */ /* 0x040fe200000006ff */
[----:B---3--:R-:W-:Y:S01]  /*cb40*/  IMAD.U32 R43, R8, 0x10000, RZ ;  /* 0x00010000082b7824 */ /* 0x008fe200078e00ff */
        /* <DEDUP_REMOVED lines=19> */
[----:B----4-:R-:W-:Y:S01]  /*cc80*/  LOP3.LUT R6, R16, 0xffff0000, RZ, 0xc0, !PT ;  /* 0xffff000010067812 */ /* 0x010fe200078ec0ff */
        /* <DEDUP_REMOVED lines=25> */
.L_x_925:
[----:B------:R-:W-:Y:S05]  /*ce20*/  BSYNC B0 ;  /* 0x0000000000007941 */ /* 0x000fea0003800000 */
.L_x_924:
[----:B-----5:R1:W-:Y:S02]  /*ce30*/  STS.128 [R201+0x1000], R20 ;  /* 0x00100014c9007388 */ /* 0x0203e40000000c00 */
.L_x_923:
[----:B------:R-:W-:Y:S05]  /*ce40*/  BSYNC B1 ;  /* 0x0000000000017941 */ /* 0x000fea0003800000 */
.L_x_922:
[----:B------:R-:W-:-:S13]  /*ce50*/  ISETP.GE.AND P0, PT, R116, R25, PT ;  /* 0x000000197400720c */ /* 0x000fda0003f06270 */
[----:B------:R1:W-:Y:S01]  /*ce60*/  @P0 STS.128 [R201+0x2000], RZ ;  /* 0x002000ffc9000388 */ /* 0x0003e20000000c00 */
[----:B------:R-:W-:Y:S05]  /*ce70*/  @P0 BRA `(.L_x_917) ;  /* 0x0000055000000947 */ /* 0x000fea0003800000 */
[----:B-1-3--:R1:W5:Y:S01]  /*ce80*/  LD.E.128 R20, [R38.64+0x80] ;  /* 0x0000800426147980 */ /* 0x00a362000c101d00 */
        /* <DEDUP_REMOVED lines=14> */
[----:B------:R-:W3:Y:S01]  /*cf70*/  LD.E.128 R4, [R4.64+0x80] ;  /* 0x0000800404047980 */ /* 0x000ee2000c101d00 */
[----:B------:R-:W-:Y:S02]  /*cf80*/  LEA.HI.X R11, R9, R33, R8, 0x1, P1 ;  /* 0x00000021090b7211 */ /* 0x000fe400008f0c08 */
[----:B------:R-:W-:-:S04]  /*cf90*/  IADD3 R19, P1, R14, R3, RZ ;  /* 0x000000030e137210 */ /* 0x000fc80007f3e0ff */
[----:B--2---:R-:W2:Y:S01]  /*cfa0*/  LD.E.128 R8, [R10.64+0x80] ;  /* 0x000080040a087980 */ /* 0x004ea2000c101d00 */
        /* <DEDUP_REMOVED lines=9> */
[----:B-1----:R-:W-:Y:S02]  /*d040*/  SHF.L.U32 R38, R23, 0x10, RZ ;  /* 0x0000001017267819 */ /* 0x002fe400000006ff */
        /* <DEDUP_REMOVED lines=8> */
[----:B--2---:R-:W-:Y:S01]  /*d0d0*/  IMAD.U32 R41, R8, 0x10000, RZ ;  /* 0x0001000008297824 */ /* 0x004fe200078e00ff */
        /* <DEDUP_REMOVED lines=45> */
.L_x_927:
[----:B------:R-:W-:Y:S05]  /*d3b0*/  BSYNC B0 ;  /* 0x0000000000007941 */ /* 0x000fea0003800000 */
.L_x_926:
[----:B-----5:R3:W-:Y:S02]  /*d3c0*/  STS.128 [R201+0x2000], R20 ;  /* 0x00200014c9007388 */ /* 0x0207e40000000c00 */
.L_x_917:
[----:B------:R-:W-:Y:S05]  /*d3d0*/  BSYNC B2 ;  /* 0x0000000000027941 */ /* 0x000fea0003800000 */
.L_x_916:
[----:B------:R-:W-:-:S04]  /*d3e0*/  IADD3 R14, R170, 0x20, RZ ;  /* 0x00000020aa0e7810 */ /* 0x000fc80007ffe0ff */
[----:B------:R-:W-:-:S04]  /*d3f0*/  ISETP.GE.AND P0, PT, R14, R27, PT ;  /* 0x0000001b0e00720c */ /* 0x000fc80003f06270 */
[----:B------:R-:W-:-:S13]  /*d400*/  ISETP.LT.OR P0, PT, R64, -0x83, P0 ;  /* 0xffffff7d4000780c */ /* 0x000fda0000701670 */
[----:B------:R-:W-:Y:S05]  /*d410*/  @P0 BRA `(.L_x_905) ;  /* 0x0000157000000947 */ /* 0x000fea0003800000 */
[----:B------:R-:W-:Y:S01]  /*d420*/  ISETP.GE.AND P0, PT, R12, R25, PT ;  /* 0x000000190c00720c */ /* 0x000fe20003f06270 */
[----:B------:R-:W-:-:S12]  /*d430*/  BSSY B1, `(.L_x_928) ;  /* 0x000005c000017945 */ /* 0x000fd80003800000 */
[----:B------:R1:W-:Y:S01]  /*d440*/  @P0 STS.128 [R201+0x800], RZ ;  /* 0x000800ffc9000388 */ /* 0x0003e20000000c00 */
[----:B------:R-:W-:Y:S05]  /*d450*/  @P0 BRA `(.L_x_929) ;  /* 0x0000059000000947 */ /* 0x000fea0003800000 */
[----:B------:R1:W5:Y:S01]  /*d460*/  LD.E.128 R4, [R36.64] ;  /* 0x0000000424047980 */ /* 0x000362000c101d00 */
[----:B------:R-:W-:Y:S01]  /*d470*/  ISETP.GE.AND P0, PT, R12, R15, PT ;  /* 0x0000000f0c00720c */ /* 0x000fe20003f06270 */
[----:B------:R-:W-:-:S12]  /*d480*/  BSSY B0, `(.L_x_930) ;  /* 0x0000055000007945 */ /* 0x000fd80003800000 */
[----:B------:R-:W-:Y:S05]  /*d490*/  @P0 BRA `(.L_x_931) ;  /* 0x0000053000000947 */ /* 0x000fea0003800000 */
[----:B------:R-:W-:Y:S01]  /*d4a0*/  ISETP.GE.AND P0, PT, R12, R31, PT ;  /* 0x0000001f0c00720c */ /* 0x000fe20003f06270 */
[----:B------:R-:W-:Y:S01]  /*d4b0*/  IMAD.MOV.U32 R11, RZ, RZ, RZ ;  /* 0x000000ffff0b7224 */ /* 0x000fe200078e00ff */
[C---:B------:R-:W-:Y:S02]  /*d4c0*/  IADD3 R13, P1, R0.reuse, R3, RZ ;  /* 0x00000003000d7210 */ /* 0x040fe40007f3e0ff */
[----:B------:R-:W-:Y:S02]  /*d4d0*/  MOV R9, R31 ;  /* 0x0000001f00097202 */ /* 0x000fe40000000f00 */
[----:B------:R-:W-:-:S07]  /*d4e0*/  LEA.HI.X.SX32 R12, R0, R29, 0x1, P1 ;  /* 0x0000001d000c7211 */ /* 0x000fce00008f0eff */
[--C-:B------:R-:W-:Y:S02]  /*d4f0*/  @P0 IMAD.MOV R11, RZ, RZ, -R2.reuse ;  /* 0x000000ffff0b0224 */ /* 0x100fe400078e0a02 */
[----:B-1-3--:R-:W-:Y:S02]  /*d500*/  IMAD.MOV.U32 R20, RZ, RZ, RZ ;  /* 0x000000ffff147224 */ /* 0x00afe400078e00ff */
[----:B------:R-:W-:Y:S01]  /*d510*/  @P0 IMAD.MOV R9, RZ, RZ, -R2 ;  /* 0x000000ffff090224 */ /* 0x000fe200078e0a02 */
[----:B------:R-:W-:-:S04]  /*d520*/  IADD3 R17, P1, R11, R13, RZ ;  /* 0x0000000d0b117210 */ /* 0x000fc80007f3e0ff */
[----:B------:R-:W-:Y:S02]  /*d530*/  LEA.HI.X.SX32 R11, R11, R12, 0x1, P1 ;  /* 0x0000000c0b0b7211 */ /* 0x000fe400008f0eff */
[C---:B------:R-:W-:Y:S02]  /*d540*/  LEA R16, P1, R17.reuse, R32, 0x1 ;  /* 0x0000002011107211 */ /* 0x040fe400078208ff */
[----:B------:R-:W-:Y:S02]  /*d550*/  @P0 IADD3 R20, -R2, RZ, RZ ;  /* 0x000000ff02140210 */ /* 0x000fe40007ffe1ff */
[----:B------:R-:W-:Y:S01]  /*d560*/  LEA.HI.X R17, R17, R33, R11, 0x1, P1 ;  /* 0x0000002111117211 */ /* 0x000fe200008f0c0b */
[----:B------:R-:W-:Y:S01]  /*d570*/  IMAD.WIDE R8, R9, 0x2, R36 ;  /* 0x0000000209087825 */ /* 0x000fe200078e0224 */
[----:B------:R-:W-:-:S04]  /*d580*/  IADD3 R13, P1, R20, R13, RZ ;  /* 0x0000000d140d7210 */ /* 0x000fc80007f3e0ff */
[----:B------:R-:W3:Y:S01]  /*d590*/  LD.E.128 R16, [R16.64] ;  /* 0x0000000410107980 */ /* 0x000ee2000c101d00 */
[----:B------:R-:W-:Y:S02]  /*d5a0*/  LEA.HI.X.SX32 R12, R20, R12, 0x1, P1 ;  /* 0x0000000c140c7211 */ /* 0x000fe400008f0eff */
[C---:B------:R-:W-:Y:S01]  /*d5b0*/  LEA R20, P1, R13.reuse, R34, 0x1 ;  /* 0x000000220d147211 */ /* 0x040fe200078208ff */
[----:B--2---:R-:W2:Y:S03]  /*d5c0*/  LD.E.128 R8, [R8.64] ;  /* 0x0000000408087980 */ /* 0x004ea6000c101d00 */
[----:B------:R-:W-:-:S06]  /*d5d0*/  LEA.HI.X R21, R13, R35, R12, 0x1, P1 ;  /* 0x000000230d157211 */ /* 0x000fcc00008f0c0c */
[----:B----4-:R-:W4:Y:S01]  /*d5e0*/  LD.E.128 R20, [R20.64] ;  /* 0x0000000414147980 */ /* 0x010f22000c101d00 */
[C---:B-----5:R-:W-:Y:S01]  /*d5f0*/  IMAD.U32 R13, R4.reuse, 0x10000, RZ ;  /* 0x00010000040d7824 */ /* 0x060fe200078e00ff */
[----:B------:R-:W-:Y:S01]  /*d600*/  LOP3.LUT R12, R4, 0xffff0000, RZ, 0xc0, !PT ;  /* 0xffff0000040c7812 */ /* 0x000fe200078ec0ff */
[C---:B------:R-:W-:Y:S01]  /*d610*/  IMAD.U32 R26, R5.reuse, 0x10000, RZ ;  /* 0x00010000051a7824 */ /* 0x040fe200078e00ff */
[----:B------:R-:W-:Y:S01]  /*d620*/  LOP3.LUT R4, R5, 0xffff0000, RZ, 0xc0, !PT ;  /* 0xffff000005047812 */ /* 0x000fe200078ec0ff */
[C---:B------:R-:W-:Y:S01]  /*d630*/  IMAD.U32 R28, R7.reuse, 0x10000, RZ ;  /* 0x00010000071c7824 */ /* 0x040fe200078e00ff */
[----:B------:R-:W-:Y:S02]  /*d640*/  LOP3.LUT R5, R7, 0xffff0000, RZ, 0xc0, !PT ;  /* 0xffff000007057812 */ /* 0x000fe400078ec0ff */
[C---:B------:R-:W-:Y:S02]  /*d650*/  SHF.L.U32 R24, R6.reuse, 0x10, RZ ;  /* 0x0000001006187819 */ /* 0x040fe400000006ff */
[----:B------:R-:W-:-:S02]  /*d660*/  LOP3.LUT R6, R6, 0xffff0000, RZ, 0xc0, !PT ;  /* 0xffff000006067812 */ /* 0x000fc400078ec0ff */
[C---:B---3--:R-:W-:Y:S01]  /*d670*/  SHF.L.U32 R7, R17.reuse, 0x10, RZ ;  /* 0x0000001011077819 */ /* 0x048fe200000006ff */
[----:B------:R-:W-:Y:S01]  /*d680*/  IMAD.U32 R27, R16, 0x10000, RZ ;  /* 0x00010000101b7824 */ /* 0x000fe200078e00ff */
[----:B------:R-:W-:Y:S01]  /*d690*/  LOP3.LUT R38, R17, 0xffff0000, RZ, 0xc0, !PT ;  /* 0xffff000011267812 */ /* 0x000fe200078ec0ff */
[----:B------:R-:W-:Y:S01]  /*d6a0*/  IMAD.U32 R30, R18, 0x10000, RZ ;  /* 0x00010000121e7824 */ /* 0x000fe200078e00ff */
[----:B------:R-:W-:Y:S01]  /*d6b0*/  SHF.L.U32 R17, R19, 0x10, RZ ;  /* 0x0000001013117819 */ /* 0x000fe200000006ff */
[C---:B--2---:R-:W-:Y:S01]  /*d6c0*/  IMAD.U32 R40, R8.reuse, 0x10000, RZ ;  /* 0x0001000008287824 */ /* 0x044fe200078e00ff */
[----:B------:R-:W-:Y:S01]  /*d6d0*/  LOP3.LUT R39, R8, 0xffff0000, RZ, 0xc0, !PT ;  /* 0xffff000008277812 */ /* 0x000fe200078ec0ff */
[----:B------:R-:W-:Y:S01]  /*d6e0*/  IMAD.U32 R41, R10, 0x10000, RZ ;  /* 0x000100000a297824 */ /* 0x000fe200078e00ff */
[----:B------:R-:W-:Y:S01]  /*d6f0*/  LOP3.LUT R16, R16, 0xffff0000, RZ, 0xc0, !PT ;  /* 0xffff000010107812 */ /* 0x000fe200078ec0ff */
[----:B------:R-:W-:Y:S01]  /*d700*/  @!P0 FADD.FTZ R17, -R17, -RZ ;  /* 0x800000ff11118221 */ /* 0x000fe20000010100 */
        /* <DEDUP_REMOVED lines=13> */
[----:B------:R-:W-:Y:S01]  /*d7e0*/  FMUL.FTZ R7, R8, R7 ;  /* 0x0000000708077220 */ /* 0x000fe20000410000 */
[C---:B----4-:R-:W-:Y:S01]  /*d7f0*/  SHF.L.U32 R8, R21.reuse, 0x10, RZ ;  /* 0x0000001015087819 */ /* 0x050fe200000006ff */
[----:B------:R-:W-:Y:S01]  /*d800*/  FMUL.FTZ R17, R10, R17 ;  /* 0x000000110a117220 */ /* 0x000fe20000410000 */
[C---:B------:R-:W-:Y:S01]  /*d810*/  LOP3.LUT R10, R20.reuse, 0xffff0000, RZ, 0xc0, !PT ;  /* 0xffff0000140a7812 */ /* 0x040fe200078ec0ff */
[----:B------:R-:W-:Y:S01]  /*d820*/  IMAD.U32 R11, R20, 0x10000, RZ ;  /* 0x00010000140b7824 */ /* 0x000fe200078e00ff */
[----:B------:R-:W-:Y:S01]  /*d830*/  LOP3.LUT R20, R21, 0xffff0000, RZ, 0xc0, !PT ;  /* 0xffff000015147812 */ /* 0x000fe200078ec0ff */
[----:B------:R-:W-:-:S02]  /*d840*/  FMUL.FTZ R40, R40, R27 ;  /* 0x0000001b28287220 */ /* 0x000fc40000410000 */
[----:B------:R-:W-:Y:S01]  /*d850*/  FMUL.FTZ R39, R39, R16 ;  /* 0x0000001027277220 */ /* 0x000fe20000410000 */
[----:B------:R-:W-:Y:S01]  /*d860*/  SHF.L.U32 R16, R23, 0x10, RZ ;  /* 0x0000001017107819 */ /* 0x000fe200000006ff */
[----:B------:R-:W-:Y:S02]  /*d870*/  FMUL.FTZ R43, R43, R38 ;  /* 0x000000262b2b7220 */ /* 0x000fe40000410000 */
[----:B------:R-:W-:Y:S02]  /*d880*/  @!P0 FADD.FTZ R30, -R30, -RZ ;  /* 0x800000ff1e1e8221 */ /* 0x000fe40000010100 */
[----:B------:R-:W-:Y:S01]  /*d890*/  FMUL.FTZ R9, R9, R18 ;  /* 0x0000001209097220 */ /* 0x000fe20000410000 */
[----:B------:R-:W-:Y:S01]  /*d8a0*/  LOP3.LUT R18, R22, 0xffff0000, RZ, 0xc0, !PT ;  /* 0xffff000016127812 */ /* 0x000fe200078ec0ff */
[----:B------:R-:W-:Y:S02]  /*d8b0*/  FMUL.FTZ R42, R42, R19 ;  /* 0x000000132a2a7220 */ /* 0x000fe40000410000 */
[----:B------:R-:W-:Y:S01]  /*d8c0*/  IMAD.U32 R19, R22, 0x10000, RZ ;  /* 0x0001000016137824 */ /* 0x000fe200078e00ff */
[----:B------:R-:W-:Y:S01]  /*d8d0*/  LOP3.LUT R22, R23, 0xffff0000, RZ, 0xc0, !PT ;  /* 0xffff000017167812 */ /* 0x000fe200078ec0ff */
[----:B------:R-:W-:-:S02]  /*d8e0*/  FFMA.FTZ R11, R13, R11, R40 ;  /* 0x0000000b0d0b7223 */ /* 0x000fc40000010028 */
[----:B------:R-:W-:Y:S02]  /*d8f0*/  FFMA.FTZ R10, R12, R10, R39 ;  /* 0x0000000a0c0a7223 */ /* 0x000fe40000010027 */
[----:B------:R-:W-:Y:S02]  /*d900*/  FMUL.FTZ R41, R41, R30 ;  /* 0x0000001e29297220 */ /* 0x000fe40000410000 */
[----:B------:R-:W-:Y:S01]  /*d910*/  FFMA.FTZ R7, R26, R8, R7 ;  /* 0x000000081a077223 */ /* 0x000fe20000010007 */
[----:B------:R-:W-:Y:S01]  /*d920*/  F2FP.BF16.PACK_AB R10, R10, R11 ;  /* 0x0000000b0a0a723e */ /* 0x000fe200000010ff */
[----:B------:R-:W-:Y:S02]  /*d930*/  FFMA.FTZ R4, R4, R20, R43 ;  /* 0x0000001404047223 */ /* 0x000fe4000001002b */
[----:B------:R-:W-:Y:S02]  /*d940*/  FFMA.FTZ R16, R28, R16, R17 ;  /* 0x000000101c107223 */ /* 0x000fe40000010011 */
[----:B------:R-:W-:Y:S01]  /*d950*/  FFMA.FTZ R5, R5, R22, R42 ;  /* 0x0000001605057223 */ /* 0x000fe2000001002a */
[----:B------:R-:W-:Y:S01]  /*d960*/  F2FP.BF16.PACK_AB R11, R4, R7 ;  /* 0x00000007040b723e */ /* 0x000fe200000010ff */
[----:B------:R-:W-:-:S02]  /*d970*/  FFMA.FTZ R19, R24, R19, R41 ;  /* 0x0000001318137223 */ /* 0x000fc40000010029 */
[----:B------:R-:W-:Y:S01]  /*d980*/  FFMA.FTZ R6, R6, R18, R9 ;  /* 0x0000001206067223 */ /* 0x000fe20000010009 */
[----:B------:R-:W-:Y:S01]  /*d990*/  F2FP.BF16.PACK_AB R7, R5, R16 ;  /* 0x000000100507723e */ /* 0x000fe200000010ff */
[----:B------:R-:W-:Y:S01]  /*d9a0*/  IMAD.MOV.U32 R4, RZ, RZ, R10 ;  /* 0x000000ffff047224 */ /* 0x000fe200078e000a */
[----:B------:R-:W-:Y:S02]  /*d9b0*/  MOV R5, R11 ;  /* 0x0000000b00057202 */ /* 0x000fe40000000f00 */
[----:B------:R-:W-:Y:S02]  /*d9c0*/  F2FP.BF16.PACK_AB R6, R6, R19 ;  /* 0x000000130606723e */ /* 0x000fe400000010ff */
.L_x_931:
[----:B------:R-:W-:Y:S05]  /*d9d0*/  BSYNC B0 ;  /* 0x0000000000007941 */ /* 0x000fea0003800000 */
.L_x_930:
[----:B-----5:R1:W-:Y:S02]  /*d9e0*/  STS.128 [R201+0x800], R4 ;  /* 0x00080004c9007388 */ /* 0x0203e40000000c00 */
.L_x_929:
[----:B------:R-:W-:Y:S05]  /*d9f0*/  BSYNC B1 ;  /* 0x0000000000017941 */ /* 0x000fea0003800000 */
.L_x_928:
        /* <DEDUP_REMOVED lines=8> */
[-C--:B------:R-:W-:Y:S01]  /*da80*/  ISETP.GE.AND P0, PT, R117, R31.reuse, PT ;  /* 0x0000001f7500720c */ /* 0x080fe20003f06270 */
[----:B------:R-:W-:Y:S01]  /*da90*/  IMAD.MOV.U32 R7, RZ, RZ, RZ ;  /* 0x000000ffff077224 */ /* 0x000fe200078e00ff */
[----:B------:R-:W-:Y:S02]  /*daa0*/  IADD3 R12, R0, 0x20, RZ ;  /* 0x00000020000c7810 */ /* 0x000fe40007ffe0ff */
[----:B------:R-:W-:Y:S02]  /*dab0*/  MOV R5, R31 ;  /* 0x0000001f00057202 */ /* 0x000fe40000000f00 */
[----:B------:R-:W-:-:S04]  /*dac0*/  IADD3 R13, P1, R12, R3, RZ ;  /* 0x000000030c0d7210 */ /* 0x000fc80007f3e0ff */
[----:B------:R-:W-:-:S03]  /*dad0*/  LEA.HI.X.SX32 R12, R12, R29, 0x1, P1 ;  /* 0x0000001d0c0c7211 */ /* 0x000fc600008f0eff */
[--C-:B------:R-:W-:Y:S02]  /*dae0*/  @P0 IMAD.MOV R7, RZ, RZ, -R2.reuse ;  /* 0x000000ffff070224 */ /* 0x100fe400078e0a02 */
[----:B------:R-:W-:Y:S02]  /*daf0*/  IMAD.MOV.U32 R16, RZ, RZ, RZ ;  /* 0x000000ffff107224 */ /* 0x000fe400078e00ff */
        /* <DEDUP_REMOVED lines=11> */
[----:B--2---:R-:W2:Y:S03]  /*dbb0*/  LD.E.128 R4, [R4.64+0x40] ;  /* 0x0000400404047980 */ /* 0x004ea6000c101d00 */
[----:B------:R-:W-:-:S06]  /*dbc0*/  LEA.HI.X R17, R13, R35, R12, 0x1, P1 ;  /* 0x000000230d117211 */ /* 0x000fcc00008f0c0c */
[----:B----4-:R-:W4:Y:S01]  /*dbd0*/  LD.E.128 R16, [R16.64] ;  /* 0x0000000410107980 */ /* 0x010f22000c101d00 */
[C---:B-----5:R-:W-:Y:S01]  /*dbe0*/  IMAD.U32 R24, R20.reuse, 0x10000, RZ ;  /* 0x0001000014187824 */ /* 0x060fe200078e00ff */
[----:B------:R-:W-:Y:S01]  /*dbf0*/  LOP3.LUT R13, R20, 0xffff0000, RZ, 0xc0, !PT ;  /* 0xffff0000140d7812 */ /* 0x000fe200078ec0ff */
[C---:B------:R-:W-:Y:S01]  /*dc00*/  IMAD.U32 R27, R21.reuse, 0x10000, RZ ;  /* 0x00010000151b7824 */ /* 0x040fe200078e00ff */
[----:B------:R-:W-:Y:S01]  /*dc10*/  LOP3.LUT R12, R21, 0xffff0000, RZ, 0xc0, !PT ;  /* 0xffff0000150c7812 */ /* 0x000fe200078ec0ff */
[C---:B------:R-:W-:Y:S01]  /*dc20*/  IMAD.U32 R28, R23.reuse, 0x10000, RZ ;  /* 0x00010000171c7824 */ /* 0x040fe200078e00ff */
[C---:B------:R-:W-:Y:S02]  /*dc30*/  SHF.L.U32 R26, R22.reuse, 0x10, RZ ;  /* 0x00000010161a7819 */ /* 0x040fe400000006ff */
[----:B------:R-:W-:Y:S02]  /*dc40*/  LOP3.LUT R21, R22, 0xffff0000, RZ, 0xc0, !PT ;  /* 0xffff000016157812 */ /* 0x000fe400078ec0ff */
[----:B------:R-:W-:Y:S01]  /*dc50*/  LOP3.LUT R20, R23, 0xffff0000, RZ, 0xc0, !PT ;  /* 0xffff000017147812 */ /* 0x000fe200078ec0ff */
[C---:B---3--:R-:W-:Y:S01]  /*dc60*/  IMAD.U32 R23, R8.reuse, 0x10000, RZ ;  /* 0x0001000008177824 */ /* 0x048fe200078e00ff */
[----:B------:R-:W-:Y:S01]  /*dc70*/  LOP3.LUT R22, R8, 0xffff0000, RZ, 0xc0, !PT ;  /* 0xffff000008167812 */ /* 0x000fe200078ec0ff */
[----:B------:R-:W-:Y:S01]  /*dc80*/  IMAD.U32 R30, R10, 0x10000, RZ ;  /* 0x000100000a1e7824 */ /* 0x000fe200078e00ff */
        /* <DEDUP_REMOVED lines=10> */
[C---:B------:R-:W-:Y:S01]  /*dd30*/  SHF.L.U32 R39, R5.reuse, 0x10, RZ ;  /* 0x0000001005277819 */ /* 0x040fe200000006ff */
[----:B------:R-:W-:Y:S01]  /*dd40*/  @!P0 FADD.FTZ R10, -R10, -RZ ;  /* 0x800000ff0a0a8221 */ /* 0x000fe20000010100 */
[----:B------:R-:W-:Y:S01]  /*dd50*/  LOP3.LUT R45, R5, 0xffff0000, RZ, 0xc0, !PT ;  /* 0xffff0000052d7812 */ /* 0x000fe200078ec0ff */
        /* <DEDUP_REMOVED lines=8> */
[----:B------:R-:W-:Y:S01]  /*dde0*/  FMUL.FTZ R43, R43, R30 ;  /* 0x0000001e2b2b7220 */ /* 0x000fe20000410000 */
[----:B----4-:R-:W-:Y:S01]  /*ddf0*/  LOP3.LUT R30, R17, 0xffff0000, RZ, 0xc0, !PT ;  /* 0xffff0000111e7812 */ /* 0x010fe200078ec0ff */
[----:B------:R-:W-:Y:S01]  /*de00*/  FMUL.FTZ R10, R5, R10 ;  /* 0x0000000a050a7220 */ /* 0x000fe20000410000 */
[----:B------:R-:W-:Y:S01]  /*de10*/  LOP3.LUT R5, R16, 0xffff0000, RZ, 0xc0, !PT ;  /* 0xffff000010057812 */ /* 0x000fe200078ec0ff */
[----:B------:R-:W-:Y:S01]  /*de20*/  FMUL.FTZ R9, R4, R9 ;  /* 0x0000000904097220 */ /* 0x000fe20000410000 */
[----:B------:R-:W-:Y:S01]  /*de30*/  SHF.L.U32 R4, R17, 0x10, RZ ;  /* 0x0000001011047819 */ /* 0x000fe200000006ff */
[----:B------:R-:W-:Y:S01]  /*de40*/  FMUL.FTZ R11, R6, R11 ;  /* 0x0000000b060b7220 */ /* 0x000fe20000410000 */
[C---:B------:R-:W-:Y:S01]  /*de50*/  SHF.L.U32 R7, R19.reuse, 0x10, RZ ;  /* 0x0000001013077819 */ /* 0x040fe200000006ff */
[----:B------:R-:W-:Y:S01]  /*de60*/  IMAD.U32 R6, R16, 0x10000, RZ ;  /* 0x0001000010067824 */ /* 0x000fe200078e00ff */
[C---:B------:R-:W-:Y:S01]  /*de70*/  LOP3.LUT R16, R18.reuse, 0xffff0000, RZ, 0xc0, !PT ;  /* 0xffff000012107812 */ /* 0x040fe200078ec0ff */
[----:B------:R-:W-:Y:S01]  /*de80*/  IMAD.U32 R17, R18, 0x10000, RZ ;  /* 0x0001000012117824 */ /* 0x000fe200078e00ff */
[----:B------:R-:W-:Y:S01]  /*de90*/  LOP3.LUT R18, R19, 0xffff0000, RZ, 0xc0, !PT ;  /* 0xffff000013127812 */ /* 0x000fe200078ec0ff */
[----:B------:R-:W-:-:S02]  /*dea0*/  FMUL.FTZ R23, R40, R23 ;  /* 0x0000001728177220 */ /* 0x000fc40000410000 */
[----:B------:R-:W-:Y:S02]  /*deb0*/  FMUL.FTZ R22, R41, R22 ;  /* 0x0000001629167220 */ /* 0x000fe40000410000 */
[----:B------:R-:W-:Y:S02]  /*dec0*/  FMUL.FTZ R8, R39, R8 ;  /* 0x0000000827087220 */ /* 0x000fe40000410000 */
[----:B------:R-:W-:Y:S02]  /*ded0*/  FMUL.FTZ R45, R45, R38 ;  /* 0x000000262d2d7220 */ /* 0x000fe40000410000 */
[----:B------:R-:W-:Y:S02]  /*dee0*/  FFMA.FTZ R6, R24, R6, R23 ;  /* 0x0000000618067223 */ /* 0x000fe40000010017 */
[----:B------:R-:W-:Y:S02]  /*def0*/  FFMA.FTZ R5, R13, R5, R22 ;  /* 0x000000050d057223 */ /* 0x000fe40000010016 */
[----:B------:R-:W-:-:S02]  /*df00*/  FFMA.FTZ R4, R27, R4, R8 ;  /* 0x000000041b047223 */ /* 0x000fc40000010008 */
[----:B------:R-:W-:Y:S02]  /*df10*/  FFMA.FTZ R45, R12, R30, R45 ;  /* 0x0000001e0c2d7223 */ /* 0x000fe4000001002d */
[----:B------:R-:W-:Y:S02]  /*df20*/  FFMA.FTZ R17, R26, R17, R43 ;  /* 0x000000111a117223 */ /* 0x000fe4000001002b */
[----:B------:R-:W-:Y:S01]  /*df30*/  FFMA.FTZ R10, R21, R16, R10 ;  /* 0x00000010150a7223 */ /* 0x000fe2000001000a */
[----:B------:R-:W-:Y:S01]  /*df40*/  F2FP.BF16.PACK_AB R21, R45, R4 ;  /* 0x000000042d15723e */ /* 0x000fe200000010ff */
[----:B------:R-:W-:Y:S02]  /*df50*/  FFMA.FTZ R7, R28, R7, R9 ;  /* 0x000000071c077223 */ /* 0x000fe40000010009 */
[----:B------:R-:W-:Y:S01]  /*df60*/  FFMA.FTZ R18, R20, R18, R11 ;  /* 0x0000001214127223 */ /* 0x000fe2000001000b */
[----:B------:R-:W-:Y:S02]  /*df70*/  F2FP.BF16.PACK_AB R20, R5, R6 ;  /* 0x000000060514723e */ /* 0x000fe400000010ff */
[----:B------:R-:W-:-:S02]  /*df80*/  F2FP.BF16.PACK_AB R22, R10, R17 ;  /* 0x000000110a16723e */ /* 0x000fc400000010ff */
[----:B------:R-:W-:Y:S02]  /*df90*/  F2FP.BF16.PACK_AB R23, R18, R7 ;  /* 0x000000071217723e */ /* 0x000fe400000010ff */
.L_x_935:
[----:B------:R-:W-:Y:S05]  /*dfa0*/  BSYNC B0 ;  /* 0x0000000000007941 */ /* 0x000fea0003800000 */
.L_x_934:
[----:B-----5:R3:W-:Y:S02]  /*dfb0*/  STS.128 [R201+0x1800], R20 ;  /* 0x00180014c9007388 */ /* 0x0207e40000000c00 */
.L_x_933:
[----:B------:R-:W-:Y:S05]  /*dfc0*/  BSYNC B1 ;  /* 0x0000000000017941 */ /* 0x000fea0003800000 */
.L_x_932:
[----:B------:R-:W-:-:S13]  /*dfd0*/  ISETP.GE.AND P0, PT, R116, R25, PT ;  /* 0x000000197400720c */ /* 0x000fda0003f06270 */
[----:B------:R1:W-:Y:S01]  /*dfe0*/  @P0 STS.128 [R201+0x2800], RZ ;  /* 0x002800ffc9000388 */ /* 0x0003e20000000c00 */
[----:B------:R-:W-:Y:S05]  /*dff0*/  @P0 BRA `(.L_x_905) ;  /* 0x0000099000000947 */ /* 0x000fea0003800000 */
[----:B-1----:R1:W5:Y:S01]  /*e000*/  LD.E.128 R4, [R36.64+0x80] ;  /* 0x0000800424047980 */ /* 0x002362000c101d00 */
[----:B------:R-:W-:Y:S01]  /*e010*/  ISETP.GE.AND P0, PT, R116, R15, PT ;  /* 0x0000000f7400720c */ /* 0x000fe20003f06270 */
[----:B------:R-:W-:Y:S01]  /*e020*/  BSSY B0, `(.L_x_936) ;  /* 0x0000058000007945 */ /* 0x000fe20003800000 */
[----:B------:R-:W-:-:S05]  /*e030*/  IADD3 R10, P1, R36, 0x80, RZ ;  /* 0x00000080240a7810 */ /* 0x000fca0007f3e0ff */
[----:B------:R-:W-:-:S06]  /*e040*/  IMAD.X R11, RZ, RZ, R37, P1 ;  /* 0x000000ffff0b7224 */ /* 0x000fcc00008e0625 */
[----:B------:R-:W-:Y:S05]  /*e050*/  @P0 BRA `(.L_x_937) ;  /* 0x0000054000000947 */ /* 0x000fea0003800000 */
[----:B------:R-:W-:Y:S02]  /*e060*/  ISETP.GE.AND P0, PT, R116, R31, PT ;  /* 0x0000001f7400720c */ /* 0x000fe40003f06270 */
[----:B------:R-:W-:Y:S01]  /*e070*/  IADD3 R8, R0, 0x40, RZ ;  /* 0x0000004000087810 */ /* 0x000fe20007ffe0ff */
[----:B------:R-:W-:-:S03]  /*e080*/  IMAD.MOV.U32 R0, RZ, RZ, RZ ;  /* 0x000000ffff007224 */ /* 0x000fc600078e00ff */
[----:B------:R-:W-:-:S04]  /*e090*/  IADD3 R3, P1, R8, R3, RZ ;  /* 0x0000000308037210 */ /* 0x000fc80007f3e0ff */
[----:B------:R-:W-:-:S03]  /*e0a0*/  LEA.HI.X.SX32 R29, R8, R29, 0x1, P1 ;  /* 0x0000001d081d7211 */ /* 0x000fc600008f0eff */
[----:B------:R-:W-:Y:S01]  /*e0b0*/  @P0 IMAD.MOV R0, RZ, RZ, -R2 ;  /* 0x000000ffff000224 */ /* 0x000fe200078e0a02 */
[----:B------:R-:W-:-:S04]  /*e0c0*/  @P0 IADD3 R31, -R2, RZ, RZ ;  /* 0x000000ff021f0210 */ /* 0x000fc80007ffe1ff */
[----:B------:R-:W-:Y:S01]  /*e0d0*/  IADD3 R13, P1, R0, R3, RZ ;  /* 0x00000003000d7210 */ /* 0x000fe20007f3e0ff */
[----:B------:R-:W-:-:S03]  /*e0e0*/  IMAD.WIDE R10, R31, 0x2, R10 ;  /* 0x000000021f0a7825 */ /* 0x000fc600078e020a */
[----:B------:R-:W-:Y:S02]  /*e0f0*/  LEA.HI.X.SX32 R0, R0, R29, 0x1, P1 ;  /* 0x0000001d00007211 */ /* 0x000fe400008f0eff */
[C---:B------:R-:W-:Y:S01]  /*e100*/  LEA R16, P1, R13.reuse, R32, 0x1 ;  /* 0x000000200d107211 */ /* 0x040fe200078208ff */
[----:B--2---:R-:W2:Y:S03]  /*e110*/  LD.E.128 R8, [R10.64] ;  /* 0x000000040a087980 */ /* 0x004ea6000c101d00 */
[----:B------:R-:W-:Y:S01]  /*e120*/  LEA.HI.X R17, R13, R33, R0, 0x1, P1 ;  /* 0x000000210d117211 */ /* 0x000fe200008f0c00 */
[----:B------:R-:W-:Y:S02]  /*e130*/  IMAD.MOV.U32 R0, RZ, RZ, RZ ;  /* 0x000000ffff007224 */ /* 0x000fe400078e00ff */
[----:B------:R-:W-:-:S03]  /*e140*/  @P0 IMAD.MOV R0, RZ, RZ, -R2 ;  /* 0x000000ffff000224 */ /* 0x000fc600078e0a02 */
[----:B---3--:R-:W3:Y:S02]  /*e150*/  LD.E.128 R16, [R16.64] ;  /* 0x0000000410107980 */ /* 0x008ee4000c101d00 */
[----:B------:R-:W-:-:S04]  /*e160*/  IADD3 R3, P1, R0, R3, RZ ;  /* 0x0000000300037210 */ /* 0x000fc80007f3e0ff */
[----:B------:R-:W-:Y:S02]  /*e170*/  LEA.HI.X.SX32 R0, R0, R29, 0x1, P1 ;  /* 0x0000001d00007211 */ /* 0x000fe400008f0eff */
[----:B------:R-:W-:-:S04]  /*e180*/  LEA R20, P1, R3, R34, 0x1 ;  /* 0x0000002203147211 */ /* 0x000fc800078208ff */
[----:B------:R-:W-:-:S06]  /*e190*/  LEA.HI.X R21, R3, R35, R0, 0x1, P1 ;  /* 0x0000002303157211 */ /* 0x000fcc00008f0c00 */
[----:B----4-:R-:W4:Y:S01]  /*e1a0*/  LD.E.128 R20, [R20.64] ;  /* 0x0000000414147980 */ /* 0x010f22000c101d00 */
[C---:B-----5:R-:W-:Y:S01]  /*e1b0*/  LOP3.LUT R0, R5.reuse, 0xffff0000, RZ, 0xc0, !PT ;  /* 0xffff000005007812 */ /* 0x060fe200078ec0ff */
[----:B------:R-:W-:Y:S01]  /*e1c0*/  IMAD.U32 R13, R5, 0x10000, RZ ;  /* 0x00010000050d7824 */ /* 0x000fe200078e00ff */
[C---:B------:R-:W-:Y:S01]  /*e1d0*/  LOP3.LUT R5, R6.reuse, 0xffff0000, RZ, 0xc0, !PT ;  /* 0xffff000006057812 */ /* 0x040fe200078ec0ff */
[----:B------:R-:W-:Y:S01]  /*e1e0*/  IMAD.U32 R12, R6, 0x10000, RZ ;  /* 0x00010000060c7824 */ /* 0x000fe200078e00ff */
[C---:B------:R-:W-:Y:S02]  /*e1f0*/  SHF.L.U32 R3, R4.reuse, 0x10, RZ ;  /* 0x0000001004037819 */ /* 0x040fe400000006ff */
[----:B------:R-:W-:Y:S02]  /*e200*/  LOP3.LUT R2, R4, 0xffff0000, RZ, 0xc0, !PT ;  /* 0xffff000004027812 */ /* 0x000fe400078ec0ff */
[C---:B------:R-:W-:Y:S02]  /*e210*/  LOP3.LUT R4, R7.reuse, 0xffff0000, RZ, 0xc0, !PT ;  /* 0xffff000007047812 */ /* 0x040fe400078ec0ff */
[----:B------:R-:W-:Y:S01]  /*e220*/  SHF.L.U32 R24, R7, 0x10, RZ ;  /* 0x0000001007187819 */ /* 0x000fe200000006ff */
[C---:B--2---:R-:W-:Y:S01]  /*e230*/  IMAD.U32 R6, R9.reuse, 0x10000, RZ ;  /* 0x0001000009067824 */ /* 0x044fe200078e00ff */
[----:B------:R-:W-:Y:S01]  /*e240*/  LOP3.LUT R26, R9, 0xffff0000, RZ, 0xc0, !PT ;  /* 0xffff0000091a7812 */ /* 0x000fe200078ec0ff */
[----:B------:R-:W-:Y:S01]  /*e250*/  IMAD.U32 R15, R8, 0x10000, RZ ;  /* 0x00010000080f7824 */ /* 0x000fe200078e00ff */
[----:B------:R-:W-:-:S02]  /*e260*/  SHF.L.U32 R25, R10, 0x10, RZ ;  /* 0x000000100a197819 */ /* 0x000fc400000006ff */
[----:B------:R-:W-:Y:S02]  /*e270*/  LOP3.LUT R9, R10, 0xffff0000, RZ, 0xc0, !PT ;  /* 0xffff00000a097812 */ /* 0x000fe400078ec0ff */
[----:B------:R-:W-:Y:S01]  /*e280*/  LOP3.LUT R7, R8, 0xffff0000, RZ, 0xc0, !PT ;  /* 0xffff000008077812 */ /* 0x000fe200078ec0ff */
[C---:B------:R-:W-:Y:S01]  /*e290*/  IMAD.U32 R8, R11.reuse, 0x10000, RZ ;  /* 0x000100000b087824 */ /* 0x040fe200078e00ff */
[C---:B---3--:R-:W-:Y:S02]  /*e2a0*/  SHF.L.U32 R28, R16.reuse, 0x10, RZ ;  /* 0x00000010101c7819 */ /* 0x048fe400000006ff */
[----:B------:R-:W-:Y:S02]  /*e2b0*/  LOP3.LUT R10, R16, 0xffff0000, RZ, 0xc0, !PT ;  /* 0xffff0000100a7812 */ /* 0x000fe400078ec0ff */
[----:B------:R-:W-:Y:S01]  /*e2c0*/  LOP3.LUT R16, R18, 0xffff0000, RZ, 0xc0, !PT ;  /* 0xffff000012107812 */ /* 0x000fe200078ec0ff */
[----:B------:R-:W-:Y:S01]  /*e2d0*/  @!P0 FADD.FTZ R28, -R28, -RZ ;  /* 0x800000ff1c1c8221 */ /* 0x000fe20000010100 */
[----:B------:R-:W-:Y:S01]  /*e2e0*/  LOP3.LUT R27, R11, 0xffff0000, RZ, 0xc0, !PT ;  /* 0xffff00000b1b7812 */ /* 0x000fe200078ec0ff */
[C---:B------:R-:W-:Y:S01]  /*e2f0*/  IMAD.U32 R11, R17.reuse, 0x10000, RZ ;  /* 0x00010000110b7824 */ /* 0x040fe200078e00ff */
[----:B------:R-:W-:Y:S01]  /*e300*/  LOP3.LUT R29, R17, 0xffff0000, RZ, 0xc0, !PT ;  /* 0xffff0000111d7812 */ /* 0x000fe200078ec0ff */
[C---:B------:R-:W-:Y:S01]  /*e310*/  IMAD.U32 R17, R19.reuse, 0x10000, RZ ;  /* 0x0001000013117824 */ /* 0x040fe200078e00ff */
[----:B------:R-:W-:Y:S01]  /*e320*/  SHF.L.U32 R30, R18, 0x10, RZ ;  /* 0x00000010121e7819 */ /* 0x000fe200000006ff */
[----:B------:R-:W-:Y:S01]  /*e330*/  @!P0 FADD.FTZ R10, -R10, -RZ ;  /* 0x800000ff0a0a8221 */ /* 0x000fe20000010100 */
[----:B------:R-:W-:Y:S01]  /*e340*/  LOP3.LUT R18, R19, 0xffff0000, RZ, 0xc0, !PT ;  /* 0xffff000013127812 */ /* 0x000fe200078ec0ff */
[----:B------:R-:W-:-:S02]  /*e350*/  @!P0 FADD.FTZ R16, -R16, -RZ ;  /* 0x800000ff10108221 */ /* 0x000fc40000010100 */
[----:B------:R-:W-:Y:S02]  /*e360*/  @!P0 FADD.FTZ R17, -R17, -RZ ;  /* 0x800000ff11118221 */ /* 0x000fe40000010100 */
[----:B------:R-:W-:Y:S02]  /*e370*/  @!P0 FADD.FTZ R11, -R11, -RZ ;  /* 0x800000ff0b0b8221 */ /* 0x000fe40000010100 */
[----:B------:R-:W-:Y:S02]  /*e380*/  @!P0 FADD.FTZ R29, -R29, -RZ ;  /* 0x800000ff1d1d8221 */ /* 0x000fe40000010100 */
[----:B------:R-:W-:Y:S02]  /*e390*/  @!P0 FADD.FTZ R18, -R18, -RZ ;  /* 0x800000ff12128221 */ /* 0x000fe40000010100 */
[----:B------:R-:W-:Y:S01]  /*e3a0*/  FMUL.FTZ R7, R7, R10 ;  /* 0x0000000a07077220 */ /* 0x000fe20000410000 */
[C---:B----4-:R-:W-:Y:S01]  /*e3b0*/  SHF.L.U32 R10, R20.reuse, 0x10, RZ ;  /* 0x00000010140a7819 */ /* 0x050fe200000006ff */
[----:B------:R-:W-:Y:S01]  /*e3c0*/  FMUL.FTZ R16, R9, R16 ;  /* 0x0000001009107220 */ /* 0x000fe20000410000 */
[----:B------:R-:W-:Y:S01]  /*e3d0*/  LOP3.LUT R9, R20, 0xffff0000, RZ, 0xc0, !PT ;  /* 0xffff000014097812 */ /* 0x000fe200078ec0ff */
[----:B------:R-:W-:Y:S01]  /*e3e0*/  @!P0 FADD.FTZ R30, -R30, -RZ ;  /* 0x800000ff1e1e8221 */ /* 0x000fe20000010100 */
[----:B------:R-:W-:Y:S01]  /*e3f0*/  LOP3.LUT R20, R21, 0xffff0000, RZ, 0xc0, !PT ;  /* 0xffff000015147812 */ /* 0x000fe200078ec0ff */
[----:B------:R-:W-:-:S02]  /*e400*/  FMUL.FTZ R17, R8, R17 ;  /* 0x0000001108117220 */ /* 0x000fc40000410000 */
[----:B------:R-:W-:Y:S01]  /*e410*/  FMUL.FTZ R28, R15, R28 ;  /* 0x0000001c0f1c7220 */ /* 0x000fe20000410000 */
[----:B------:R-:W-:Y:S01]  /*e420*/  LOP3.LUT R15, R22, 0xffff0000, RZ, 0xc0, !PT ;  /* 0xffff0000160f7812 */ /* 0x000fe200078ec0ff */
[----:B------:R-:W-:Y:S02]  /*e430*/  FMUL.FTZ R6, R6, R11 ;  /* 0x0000000b06067220 */ /* 0x000fe40000410000 */
[----:B------:R-:W-:Y:S02]  /*e440*/  FMUL.FTZ R29, R26, R29 ;  /* 0x0000001d1a1d7220 */ /* 0x000fe40000410000 */
[----:B------:R-:W-:Y:S01]  /*e450*/  FMUL.FTZ R27, R27, R18 ;  /* 0x000000121b1b7220 */ /* 0x000fe20000410000 */
[----:B------:R-:W-:Y:S01]  /*e460*/  SHF.L.U32 R18, R22, 0x10, RZ ;  /* 0x0000001016127819 */ /* 0x000fe200000006ff */
[----:B------:R-:W-:Y:S01]  /*e470*/  IMAD.U32 R8, R21, 0x10000, RZ ;  /* 0x0001000015087824 */ /* 0x000fe200078e00ff */
[----:B------:R-:W-:Y:S01]  /*e480*/  LOP3.LUT R22, R23, 0xffff0000, RZ, 0xc0, !PT ;  /* 0xffff000017167812 */ /* 0x000fe200078ec0ff */
[----:B------:R-:W-:-:S02]  /*e490*/  FMUL.FTZ R25, R25, R30 ;  /* 0x0000001e19197220 */ /* 0x000fc40000410000 */
[----:B------:R-:W-:Y:S02]  /*e4a0*/  FFMA.FTZ R6, R13, R8, R6 ;  /* 0x000000080d067223 */ /* 0x000fe40000010006 */
[----:B------:R-:W-:Y:S02]  /*e4b0*/  FFMA.FTZ R29, R0, R20, R29 ;  /* 0x00000014001d7223 */ /* 0x000fe4000001001d */
[----:B------:R-:W-:Y:S02]  /*e4c0*/  IMAD.U32 R11, R23, 0x10000, RZ ;  /* 0x00010000170b7824 */ /* 0x000fe400078e00ff */
[----:B------:R-:W-:Y:S01]  /*e4d0*/  FFMA.FTZ R3, R3, R10, R28 ;  /* 0x0000000a03037223 */ /* 0x000fe2000001001c */
[----:B------:R-:W-:Y:S01]  /*e4e0*/  F2FP.BF16.PACK_AB R6, R29, R6 ;  /* 0x000000061d06723e */ /* 0x000fe200000010ff */
[----:B------:R-:W-:Y:S02]  /*e4f0*/  FFMA.FTZ R2, R2, R9, R7 ;  /* 0x0000000902027223 */ /* 0x000fe40000010007 */
[----:B------:R-:W-:-:S02]  /*e500*/  FFMA.FTZ R12, R12, R18, R25 ;  /* 0x000000120c0c7223 */ /* 0x000fc40000010019 */
[----:B------:R-:W-:Y:S01]  /*e510*/  FFMA.FTZ R5, R5, R15, R16 ;  /* 0x0000000f05057223 */ /* 0x000fe20000010010 */
[----:B------:R-:W-:Y:S01]  /*e520*/  F2FP.BF16.PACK_AB R3, R2, R3 ;  /* 0x000000030203723e */ /* 0x000fe200000010ff */
[----:B------:R-:W-:Y:S02]  /*e530*/  FFMA.FTZ R11, R24, R11, R17 ;  /* 0x0000000b180b7223 */ /* 0x000fe40000010011 */
[----:B------:R-:W-:Y:S01]  /*e540*/  FFMA.FTZ R4, R4, R22, R27 ;  /* 0x0000001604047223 */ /* 0x000fe2000001001b */
[----:B------:R-:W-:Y:S01]  /*e550*/  F2FP.BF16.PACK_AB R12, R5, R12 ;  /* 0x0000000c050c723e */ /* 0x000fe200000010ff */
[----:B------:R-:W-:-:S03]  /*e560*/  IMAD.MOV.U32 R5, RZ, RZ, R6 ;  /* 0x000000ffff057224 */ /* 0x000fc600078e0006 */
[----:B------:R-:W-:Y:S02]  /*e570*/  F2FP.BF16.PACK_AB R7, R4, R11 ;  /* 0x0000000b0407723e */ /* 0x000fe400000010ff */
[----:B------:R-:W-:Y:S02]  /*e580*/  MOV R4, R3 ;  /* 0x0000000300047202 */ /* 0x000fe40000000f00 */
[----:B------:R-:W-:Y:S02]  /*e590*/  MOV R6, R12 ;  /* 0x0000000c00067202 */ /* 0x000fe40000000f00 */
.L_x_937:
[----:B------:R-:W-:Y:S05]  /*e5a0*/  BSYNC B0 ;  /* 0x0000000000007941 */ /* 0x000fea0003800000 */
.L_x_936:
[----:B-----5:R1:W-:Y:S01]  /*e5b0*/  STS.128 [R201+0x2800], R4 ;  /* 0x00280004c9007388 */ /* 0x0203e20000000c00 */
[----:B------:R-:W-:Y:S05]  /*e5c0*/  BRA `(.L_x_905) ;  /* 0x000003c000007947 */ /* 0x000fea0003800000 */
.L_x_891:
[----:B------:R-:W-:Y:S01]  /*e5d0*/  IMAD.IADD R3, R200, 0x1, -R71 ;  /* 0x00000001c8037824 */ /* 0x000fe200078e0a47 */
[----:B------:R-:W-:Y:S01]  /*e5e0*/  BSSY B0, `(.L_x_938) ;  /* 0x000001e000007945 */ /* 0x000fe20003800000 */
[-C--:B------:R-:W-:Y:S02]  /*e5f0*/  ISETP.GE.AND P1, PT, R117, R83.reuse, PT ;  /* 0x000000537500720c */ /* 0x080fe40003f26270 */
[----:B------:R-:W-:Y:S02]  /*e600*/  ISETP.GE.AND P0, PT, R116, R83, PT ;  /* 0x000000537400720c */ /* 0x000fe40003f06270 */
[----:B------:R-:W-:-:S13]  /*e610*/  ISETP.GE.AND P2, PT, R170, R3, PT ;  /* 0x00000003aa00720c */ /* 0x000fda0003f46270 */
[----:B------:R-:W-:Y:S05]  /*e620*/  @P2 BRA `(.L_x_939) ;  /* 0x0000019000002947 */ /* 0x000fea0003800000 */
[----:B------:R-:W-:Y:S02]  /*e630*/  ISETP.GE.AND P5, PT, R12, R83, PT ;  /* 0x000000530c00720c */ /* 0x000fe40003fa6270 */
[----:B-----5:R-:W-:-:S04]  /*e640*/  @!P1 LEA R4, P2, R174, R176, 0x1 ;  /* 0x000000b0ae049211 */ /* 0x020fc800078408ff */
[----:B------:R-:W-:-:S07]  /*e650*/  @!P1 LEA.HI.X R5, R174, R177, R79, 0x1, P2 ;  /* 0x000000b1ae059211 */ /* 0x000fce00010f0c4f */
[C---:B------:R-:W-:Y:S01]  /*e660*/  @!P5 LEA R6, P4, R174.reuse, R176, 0x1 ;  /* 0x000000b0ae06d211 */ /* 0x040fe200078808ff */
[----:B------:R1:W-:Y:S03]  /*e670*/  @P5 STS [R201], RZ ;  /* 0x000000ffc9005388 */ /* 0x0003e60000000800 */
[----:B------:R-:W-:Y:S01]  /*e680*/  @!P5 LEA.HI.X R7, R174, R177, R79, 0x1, P4 ;  /* 0x000000b1ae07d211 */ /* 0x000fe200020f0c4f */
[----:B------:R1:W-:Y:S04]  /*e690*/  @P5 STS [R201+0x4], RZ ;  /* 0x000004ffc9005388 */ /* 0x0003e80000000800 */
        /* <DEDUP_REMOVED lines=18> */
.L_x_939:
[----:B------:R-:W-:Y:S05]  /*e7c0*/  BSYNC B0 ;  /* 0x0000000000007941 */ /* 0x000fea0003800000 */
.L_x_938:
[----:B------:R-:W-:-:S04]  /*e7d0*/  IADD3 R14, R170, 0x20, RZ ;  /* 0x00000020aa0e7810 */ /* 0x000fc80007ffe0ff */
[----:B------:R-:W-:-:S13]  /*e7e0*/  ISETP.GE.AND P2, PT, R14, R3, PT ;  /* 0x000000030e00720c */ /* 0x000fda0003f46270 */
[----:B------:R-:W-:Y:S05]  /*e7f0*/  @P2 BRA `(.L_x_905) ;  /* 0x0000019000002947 */ /* 0x000fea0003800000 */
[----:B------:R-:W-:Y:S02]  /*e800*/  ISETP.GE.AND P4, PT, R12, R83, PT ;  /* 0x000000530c00720c */ /* 0x000fe40003f86270 */
[----:B------:R-:W-:-:S05]  /*e810*/  IADD3 R175, P2, R76, R174, RZ ;  /* 0x000000ae4caf7210 */ /* 0x000fca0007f5e0ff */
[----:B------:R-:W-:Y:S01]  /*e820*/  IMAD.X R78, R78, 0x1, R79, P2 ;  /* 0x000000014e4e7824 */ /* 0x000fe200010e064f */
[----:B-----5:R-:W-:-:S04]  /*e830*/  @!P1 LEA R2, P2, R175, R176, 0x1 ;  /* 0x000000b0af029211 */ /* 0x020fc800078408ff */
[C---:B------:R-:W-:Y:S01]  /*e840*/  @!P1 LEA.HI.X R3, R175.reuse, R177, R78, 0x1, P2 ;  /* 0x000000b1af039211 */ /* 0x040fe200010f0c4e */
[----:B------:R2:W-:Y:S01]  /*e850*/  @P4 STS.128 [R201+0x800], RZ ;  /* 0x000800ffc9004388 */ /* 0x0005e20000000c00 */
[----:B-1----:R-:W-:-:S04]  /*e860*/  @!P4 LEA R4, P5, R175, R176, 0x1 ;  /* 0x000000b0af04c211 */ /* 0x002fc800078a08ff */
        /* <DEDUP_REMOVED lines=12> */
[----:B--2---:R-:W-:-:S04]  /*e930*/  LEA R2, P0, R175, R176, 0x1 ;  /* 0x000000b0af027211 */ /* 0x004fc800078008ff */
[----:B------:R-:W-:-:S05]  /*e940*/  LEA.HI.X R3, R175, R177, R78, 0x1, P0 ;  /* 0x000000b1af037211 */ /* 0x000fca00000f0c4e */
[----:B------:R-:W-:Y:S01]  /*e950*/  @!PT LDS RZ, [RZ] ;  /* 0x00000000fffff984 */ /* 0x000fe20000000800 */
[----:B------:R-:W-:Y:S01]  /*e960*/  @!PT LDS RZ, [RZ] ;  /* 0x00000000fffff984 */ /* 0x000fe20000000800 */
[----:B------:R-:W-:Y:S01]  /*e970*/  @!PT LDS RZ, [RZ] ;  /* 0x00000000fffff984 */ /* 0x000fe20000000800 */
[----:B------:R1:W-:Y:S04]  /*e980*/  LDGSTS.E.BYPASS.LTC128B.128 [R201+0x2800], [R2.64+0x80] ;  /* 0x0280008002c97fae */ /* 0x0003e8000b901d44 */
.L_x_905:
[----:B------:R-:W-:Y:S05]  /*e990*/  BSYNC B3 ;  /* 0x0000000000037941 */ /* 0x000fea0003800000 */
.L_x_890:
[----:B------:R-:W-:Y:S01]  /*e9a0*/  IADD3 R203, R51, -0x1, RZ ;  /* 0xffffffff33cb7810 */ /* 0x000fe20007ffe0ff */
[----:B------:R-:W-:Y:S01]  /*e9b0*/  BSSY B0, `(.L_x_940) ;  /* 0x000001e000007945 */ /* 0x000fe20003800000 */
[----:B------:R-:W-:-:S03]  /*e9c0*/  LOP3.LUT R206, R75, 0xff, RZ, 0xc0, !PT ;  /* 0x000000ff4bce7812 */ /* 0x000fc600078ec0ff */
[----:B------:R-:W-:-:S04]  /*e9d0*/  IMAD.SHL.U32 R0, R203, 0x80, RZ ;  /* 0x00000080cb007824 */ /* 0x000fc800078e00ff */
[----:B-1----:R-:W-:-:S05]  /*e9e0*/  IMAD.IADD R7, R65, 0x1, -R0 ;  /* 0x0000000141077824 */ /* 0x002fca00078e0a00 */
[----:B------:R-:W-:-:S13]  /*e9f0*/  ISETP.GE.AND P0, PT, R170, R7, PT ;  /* 0x00000007aa00720c */ /* 0x000fda0003f06270 */
[----:B------:R-:W-:Y:S05]  /*ea00*/  @P0 BRA `(.L_x_941) ;  /* 0x0000018000000947 */ /* 0x000fea0003800000 */
[C---:B--2---:R-:W-:Y:S02]  /*ea10*/  LOP3.LUT R2, R206.reuse, 0x1, RZ, 0xc0, !PT ;  /* 0x00000001ce027812 */ /* 0x044fe400078ec0ff */
[----:B------:R-:W-:Y:S02]  /*ea20*/  R2P PR, R206, 0x6 ;  /* 0x00000006ce007804 */ /* 0x000fe40000000000 */
[----:B------:R-:W-:-:S13]  /*ea30*/  ISETP.NE.U32.AND P0, PT, R2, 0x1, PT ;  /* 0x000000010200780c */ /* 0x000fda0003f05070 */
[----:B------:R-:W-:Y:S02]  /*ea40*/  @!P0 IMAD.MOV.U32 R2, RZ, RZ, R194 ;  /* 0x000000ffff028224 */ /* 0x000fe400078e00c2 */
[----:B------:R-:W-:-:S05]  /*ea50*/  @!P0 IMAD.MOV.U32 R3, RZ, RZ, R195 ;  /* 0x000000ffff038224 */ /* 0x000fca00078e00c3 */
[----:B------:R-:W-:Y:S01]  /*ea60*/  @!PT LDS RZ, [RZ] ;  /* 0x00000000fffff984 */ /* 0x000fe20000000800 */
[----:B------:R-:W-:Y:S01]  /*ea70*/  @!PT LDS RZ, [RZ] ;  /* 0x00000000fffff984 */ /* 0x000fe20000000800 */
[----:B------:R-:W-:Y:S01]  /*ea80*/  @!PT LDS RZ, [RZ] ;  /* 0x00000000fffff984 */ /* 0x000fe20000000800 */
[----:B------:R1:W-:Y:S04]  /*ea90*/  @!P0 LDGSTS.E.BYPASS.LTC128B.128 [R201+0x3000], [R2.64] ;  /* 0x0300000002c98fae */ /* 0x0003e8000b901d44 */
[----:B------:R1:W-:Y:S04]  /*eaa0*/  @P0 STS [R201+0x3000], RZ ;  /* 0x003000ffc9000388 */ /* 0x0003e80000000800 */
[----:B------:R1:W-:Y:S04]  /*eab0*/  @P0 STS [R201+0x3004], RZ ;  /* 0x003004ffc9000388 */ /* 0x0003e80000000800 */
[----:B------:R1:W-:Y:S04]  /*eac0*/  @P0 STS.64 [R201+0x3008], RZ ;  /* 0x003008ffc9000388 */ /* 0x0003e80000000a00 */
[----:B------:R-:W-:Y:S01]  /*ead0*/  @!PT LDS RZ, [RZ] ;  /* 0x00000000fffff984 */ /* 0x000fe20000000800 */
[----:B------:R-:W-:Y:S01]  /*eae0*/  @!PT LDS RZ, [RZ] ;  /* 0x00000000fffff984 */ /* 0x000fe20000000800 */
[----:B------:R-:W-:Y:S01]  /*eaf0*/  @!PT LDS RZ, [RZ] ;  /* 0x00000000fffff984 */ /* 0x000fe20000000800 */
[----:B------:R1:W-:Y:S04]  /*eb00*/  @P1 LDGSTS.E.BYPASS.LTC128B.128 [R201+0x5000], [R194.64+0x40] ;  /* 0x05000040c2c91fae */ /* 0x0003e8000b901d44 */
[----:B------:R1:W-:Y:S01]  /*eb10*/  @!P1 STS.128 [R201+0x5000], RZ ;  /* 0x005000ffc9009388 */ /* 0x0003e20000000c00 */
[----:B------:R-:W-:Y:S05]  /*eb20*/  @!P2 BRA `(.L_x_942) ;  /* 0x000000500000a947 */ /* 0x000fea0003800000 */
[----:B------:R-:W-:Y:S01]  /*eb30*/  @!PT LDS RZ, [RZ] ;  /* 0x00000000fffff984 */ /* 0x000fe20000000800 */
[----:B------:R-:W-:Y:S01]  /*eb40*/  @!PT LDS RZ, [RZ] ;  /* 0x00000000fffff984 */ /* 0x000fe20000000800 */
[----:B------:R-:W-:Y:S01]  /*eb50*/  @!PT LDS RZ, [RZ] ;  /* 0x00000000fffff984 */ /* 0x000fe20000000800 */
[----:B------:R2:W-:Y:S01]  /*eb60*/  LDGSTS.E.BYPASS.LTC128B.128 [R201+0x7000], [R194.64+0x80] ;  /* 0x07000080c2c97fae */ /* 0x0005e2000b901d44 */
[----:B------:R-:W-:Y:S05]  /*eb70*/  BRA `(.L_x_941) ;  /* 0x0000001000007947 */ /* 0x000fea0003800000 */
.L_x_942:
[----:B------:R2:W-:Y:S02]  /*eb80*/  STS.128 [R201+0x7000], RZ ;  /* 0x007000ffc9007388 */ /* 0x0005e40000000c00 */
.L_x_941:
[----:B------:R-:W-:Y:S05]  /*eb90*/  BSYNC B0 ;  /* 0x0000000000007941 */ /* 0x000fea0003800000 */
.L_x_940:
[----:B------:R-:W-:Y:S01]  /*eba0*/  ISETP.GE.AND P0, PT, R14, R7, PT ;  /* 0x000000070e00720c */ /* 0x000fe20003f06270 */
[----:B------:R-:W-:-:S12]  /*ebb0*/  BSSY B0, `(.L_x_943) ;  /* 0x000001f000007945 */ /* 0x000fd80003800000 */
[----:B------:R-:W-:Y:S05]  /*ebc0*/  @P0 BRA `(.L_x_944) ;  /* 0x000001d000000947 */ /* 0x000fea0003800000 */
[C---:B-12---:R-:W-:Y:S02]  /*ebd0*/  LOP3.LUT R2, R206.reuse, 0x1, RZ, 0xc0, !PT ;  /* 0x00000001ce027812 */ /* 0x046fe400078ec0ff */
[----:B------:R-:W-:Y:S02]  /*ebe0*/  LOP3.LUT P0, RZ, R206, 0x2, RZ, 0xc0, !PT ;  /* 0x00000002ceff7812 */ /* 0x000fe4000780c0ff */
[----:B------:R-:W-:Y:S02]  /*ebf0*/  ISETP.NE.U32.AND P1, PT, R2, 0x1, PT ;  /* 0x000000010200780c */ /* 0x000fe40003f25070 */
[----:B------:R-:W-:-:S05]  /*ec00*/  IADD3 R5, P2, R192, R166, RZ ;  /* 0x000000a6c0057210 */ /* 0x000fca0007f5e0ff */
[----:B------:R-:W-:-:S04]  /*ec10*/  IMAD.X R3, R193, 0x1, R169, P2 ;  /* 0x00000001c1037824 */ /* 0x000fc800010e06a9 */
[C---:B---3--:R-:W-:Y:S02]  /*ec20*/  @P0 LEA R8, P2, R5.reuse, R172, 0x1 ;  /* 0x000000ac05080211 */ /* 0x048fe400078408ff */
[C---:B------:R-:W-:Y:S02]  /*ec30*/  @!P1 LEA R10, P4, R192.reuse, R194, 0x1 ;  /* 0x000000c2c00a9211 */ /* 0x040fe400078808ff */
[----:B------:R-:W-:Y:S02]  /*ec40*/  @P0 LEA.HI.X R9, R5, R173, R3, 0x1, P2 ;  /* 0x000000ad05090211 */ /* 0x000fe400010f0c03 */
        /* <DEDUP_REMOVED lines=9> */
[----:B------:R1:W-:Y:S04]  /*ece0*/  @P0 LDGSTS.E.BYPASS.LTC128B.128 [R201+0x5800], [R8.64+0x40] ;  /* 0x0580004008c90fae */ /* 0x0003e8000b901d44 */
[----:B------:R1:W-:Y:S01]  /*ecf0*/  @!P0 STS.128 [R201+0x5800], RZ ;  /* 0x005800ffc9008388 */ /* 0x0003e20000000c00 */
[----:B------:R-:W-:-:S13]  /*ed00*/  LOP3.LUT P0, RZ, R206, 0x4, RZ, 0xc0, !PT ;  /* 0x00000004ceff7812 */ /* 0x000fda000780c0ff */
[----:B------:R-:W-:Y:S05]  /*ed10*/  @!P0 BRA `(.L_x_945) ;  /* 0x0000007000008947 */ /* 0x000fea0003800000 */
[----:B------:R-:W-:-:S04]  /*ed20*/  LEA R2, P0, R5, R172, 0x1 ;  /* 0x000000ac05027211 */ /* 0x000fc800078008ff */
[----:B------:R-:W-:-:S05]  /*ed30*/  LEA.HI.X R3, R5, R173, R3, 0x1, P0 ;  /* 0x000000ad05037211 */ /* 0x000fca00000f0c03 */
[----:B------:R-:W-:Y:S01]  /*ed40*/  @!PT LDS RZ, [RZ] ;  /* 0x00000000fffff984 */ /* 0x000fe20000000800 */
[----:B------:R-:W-:Y:S01]  /*ed50*/  @!PT LDS RZ, [RZ] ;  /* 0x00000000fffff984 */ /* 0x000fe20000000800 */
[----:B------:R-:W-:Y:S01]  /*ed60*/  @!PT LDS RZ, [RZ] ;  /* 0x00000000fffff984 */ /* 0x000fe20000000800 */
[----:B------:R2:W-:Y:S01]  /*ed70*/  LDGSTS.E.BYPASS.LTC128B.128 [R201+0x7800], [R2.64+0x80] ;  /* 0x0780008002c97fae */ /* 0x0005e2000b901d44 */
[----:B------:R-:W-:Y:S05]  /*ed80*/  BRA `(.L_x_944) ;  /* 0x0000001000007947 */ /* 0x000fea0003800000 */
.L_x_945:
[----:B------:R2:W-:Y:S02]  /*ed90*/  STS.128 [R201+0x7800], RZ ;  /* 0x007800ffc9007388 */ /* 0x0005e40000000c00 */
.L_x_944:
[----:B------:R-:W-:Y:S05]  /*eda0*/  BSYNC B0 ;  /* 0x0000000000007941 */ /* 0x000fea0003800000 */
.L_x_943:
[----:B------:R-:W-:Y:S01]  /*edb0*/  IADD3 R6, R170, 0x40, RZ ;  /* 0x00000040aa067810 */ /* 0x000fe20007ffe0ff */
[----:B------:R-:W-:Y:S03]  /*edc0*/  BSSY B0, `(.L_x_946) ;  /* 0x0000022000007945 */ /* 0x000fe60003800000 */
[----:B------:R-:W-:-:S13]  /*edd0*/  ISETP.GE.AND P0, PT, R6, R7, PT ;  /* 0x000000070600720c */ /* 0x000fda0003f06270 */
[----:B------:R-:W-:Y:S05]  /*ede0*/  @P0 BRA `(.L_x_947) ;  /* 0x000001f000000947 */ /* 0x000fea0003800000 */
[C---:B-12---:R-:W-:Y:S02]  /*edf0*/  LOP3.LUT R2, R206.reuse, 0x1, RZ, 0xc0, !PT ;  /* 0x00000001ce027812 */ /* 0x046fe400078ec0ff */
[----:B------:R-:W-:Y:S02]  /*ee00*/  LOP3.LUT P0, RZ, R206, 0x2, RZ, 0xc0, !PT ;  /* 0x00000002ceff7812 */ /* 0x000fe4000780c0ff */
[----:B------:R-:W-:Y:S01]  /*ee10*/  ISETP.NE.U32.AND P1, PT, R2, 0x1, PT ;  /* 0x000000010200780c */ /* 0x000fe20003f25070 */
[C---:B------:R-:W-:Y:S01]  /*ee20*/  IMAD.SHL.U32 R2, R62.reuse, 0x40, RZ ;  /* 0x000000403e027824 */ /* 0x040fe200078e00ff */
[C---:B---3--:R-:W-:Y:S02]  /*ee30*/  LEA R9, P2, R62.reuse, R166, 0x6 ;  /* 0x000000a63e097211 */ /* 0x048fe400078430ff */
[C-C-:B------:R-:W-:Y:S02]  /*ee40*/  SHF.L.U64.HI R3, R62.reuse, 0x6, R63.reuse ;  /* 0x000000063e037819 */ /* 0x140fe4000001023f */
[----:B------:R-:W-:-:S05]  /*ee50*/  LEA.HI.X R5, R62, R169, R63, 0x6, P2 ;  /* 0x000000a93e057211 */ /* 0x000fca00010f343f */
[C---:B------:R-:W-:Y:S02]  /*ee60*/  @P0 LEA R10, P2, R9.reuse, R172, 0x1 ;  /* 0x000000ac090a0211 */ /* 0x040fe400078408ff */
        /* <DEDUP_REMOVED lines=22> */
.L_x_948:
[----:B------:R2:W-:Y:S02]  /*efd0*/  STS.128 [R201+0x8000], RZ ;  /* 0x008000ffc9007388 */ /* 0x0005e40000000c00 */
.L_x_947:
[----:B------:R-:W-:Y:S05]  /*efe0*/  BSYNC B0 ;  /* 0x0000000000007941 */ /* 0x000fea0003800000 */
.L_x_946:
[----:B--2---:R-:W-:Y:S01]  /*eff0*/  IADD3 R4, R170, 0x60, RZ ;  /* 0x00000060aa047810 */ /* 0x004fe20007ffe0ff */
[----:B------:R-:W-:Y:S03]  /*f000*/  BSSY B0, `(.L_x_949) ;  /* 0x0000021000007945 */ /* 0x000fe60003800000 */
[----:B------:R-:W-:-:S13]  /*f010*/  ISETP.GE.AND P0, PT, R4, R7, PT ;  /* 0x000000070400720c */ /* 0x000fda0003f06270 */
[----:B------:R-:W-:Y:S05]  /*f020*/  @P0 BRA `(.L_x_950) ;  /* 0x000001e000000947 */ /* 0x000fea0003800000 */
[C---:B-1----:R-:W-:Y:S01]  /*f030*/  LOP3.LUT R2, R206.reuse, 0x1, RZ, 0xc0, !PT ;  /* 0x00000001ce027812 */ /* 0x042fe200078ec0ff */
[----:B------:R-:W-:Y:S01]  /*f040*/  IMAD.MOV.U32 R168, RZ, RZ, R166 ;  /* 0x000000ffffa87224 */ /* 0x000fe200078e00a6 */
[----:B------:R-:W-:Y:S02]  /*f050*/  LOP3.LUT P2, RZ, R206, 0x2, RZ, 0xc0, !PT ;  /* 0x00000002ceff7812 */ /* 0x000fe4000784c0ff */
[----:B------:R-:W-:Y:S01]  /*f060*/  ISETP.NE.U32.AND P4, PT, R2, 0x1, PT ;  /* 0x000000010200780c */ /* 0x000fe20003f85070 */
[----:B------:R-:W-:Y:S01]  /*f070*/  IMAD R2, R63, 0x60, RZ ;  /* 0x000000603f027824 */ /* 0x000fe200078e02ff */
[----:B------:R-:W-:Y:S01]  /*f080*/  LOP3.LUT P1, RZ, R206, 0x4, RZ, 0xc0, !PT ;  /* 0x00000004ceff7812 */ /* 0x000fe2000782c0ff */
[----:B------:R-:W-:-:S04]  /*f090*/  IMAD.WIDE.U32 R168, R62, 0x60, R168 ;  /* 0x000000603ea87825 */ /* 0x000fc800078e00a8 */
[----:B------:R-:W-:-:S04]  /*f0a0*/  IMAD.IADD R3, R169, 0x1, R2 ;  /* 0x00000001a9037824 */ /* 0x000fc800078e0202 */
[-C--:B---3--:R-:W-:Y:S02]  /*f0b0*/  @P2 LEA R10, P5, R168, R172.reuse, 0x1 ;  /* 0x000000aca80a2211 */ /* 0x088fe400078a08ff */
[----:B------:R-:W-:Y:S02]  /*f0c0*/  @!P4 IMAD.WIDE.U32 R8, R62, 0xc0, R194 ;  /* 0x000000c03e08c825 */ /* 0x000fe400078e00c2 */
[C---:B------:R-:W-:Y:S02]  /*f0d0*/  @P1 LEA R2, P0, R168.reuse, R172, 0x1 ;  /* 0x000000aca8021211 */ /* 0x040fe400078008ff */
[----:B------:R-:W-:Y:S01]  /*f0e0*/  @!P4 IMAD R63, R63, 0xc0, RZ ;  /* 0x000000c03f3fc824 */ /* 0x000fe200078e02ff */
[CCC-:B------:R-:W-:Y:S02]  /*f0f0*/  @P2 LEA.HI.X R11, R168.reuse, R173.reuse, R3.reuse, 0x1, P5 ;  /* 0x000000ada80b2211 */ /* 0x1c0fe400028f0c03 */
[----:B------:R-:W-:Y:S01]  /*f100*/  @P1 LEA.HI.X R3, R168, R173, R3, 0x1, P0 ;  /* 0x000000ada8031211 */ /* 0x000fe200000f0c03 */
[----:B------:R-:W-:-:S05]  /*f110*/  @!P4 IMAD.IADD R9, R63, 0x1, R9 ;  /* 0x000000013f09c824 */ /* 0x000fca00078e0209 */
        /* <DEDUP_REMOVED lines=9> */
[----:B------:R1:W-:Y:S04]  /*f1b0*/  @!P2 STS.128 [R201+0x6800], RZ ;  /* 0x006800ffc900a388 */ /* 0x0003e80000000c00 */
[----:B------:R-:W-:Y:S01]  /*f1c0*/  @!PT LDS RZ, [RZ] ;  /* 0x00000000fffff984 */ /* 0x000fe20000000800 */
[----:B------:R-:W-:Y:S01]  /*f1d0*/  @!PT LDS RZ, [RZ] ;  /* 0x00000000fffff984 */ /* 0x000fe20000000800 */
[----:B------:R-:W-:Y:S01]  /*f1e0*/  @!PT LDS RZ, [RZ] ;  /* 0x00000000fffff984 */ /* 0x000fe20000000800 */
[----:B------:R1:W-:Y:S04]  /*f1f0*/  @P1 LDGSTS.E.BYPASS.LTC128B.128 [R201+0x8800], [R2.64+0x80] ;  /* 0x0880008002c91fae */ /* 0x0003e8000b901d44 */
[----:B------:R1:W-:Y:S02]  /*f200*/  @!P1 STS.128 [R201+0x8800], RZ ;  /* 0x008800ffc9009388 */ /* 0x0003e40000000c00 */
.L_x_950:
[----:B------:R-:W-:Y:S05]  /*f210*/  BSYNC B0 ;  /* 0x0000000000007941 */ /* 0x000fea0003800000 */
.L_x_949:
[----:B-1----:R-:W2:Y:S01]  /*f220*/  LD.E R2, [R118.64+0x188] ;  /* 0x0001880476027980 */ /* 0x002ea2000c101900 */
[----:B------:R-:W-:Y:S01]  /*f230*/  SHF.R.S32.HI R3, RZ, 0x1f, R70 ;  /* 0x0000001fff037819 */ /* 0x000fe20000011446 */
[----:B------:R-:W-:Y:S01]  /*f240*/  IMAD.SHL.U32 R66, R66, 0x40, RZ ;  /* 0x0000004042427824 */ /* 0x000fe200078e00ff */
[----:B------:R-:W-:Y:S01]  /*f250*/  LOP3.LUT R5, R74, 0xfffffff8, RZ, 0xc0, !PT ;  /* 0xfffffff84a057812 */ /* 0x000fe200078ec0ff */
[----:B------:R-:W0:Y:S01]  /*f260*/  LDGDEPBAR ;  /* 0x00000000000079af */ /* 0x000e220000000000 */
[----:B---3--:R-:W-:Y:S01]  /*f270*/  SHF.R.S32.HI R8, RZ, 0x4, R73 ;  /* 0x00000004ff087819 */ /* 0x008fe20000011449 */
[----:B------:R-:W-:Y:S01]  /*f280*/  IMAD.SHL.U32 R69, R69, 0x8, RZ ;  /* 0x0000000845457824 */ /* 0x000fe200078e00ff */
[----:B------:R-:W-:Y:S01]  /*f290*/  LEA.HI R208, R3, R70, RZ, 0x2 ;  /* 0x0000004603d07211 */ /* 0x000fe200078f10ff */
[----:B------:R-:W-:Y:S01]  /*f2a0*/  IMAD.IADD R3, R64, 0x1, -R5 ;  /* 0x0000000140037824 */ /* 0x000fe200078e0a05 */
[----:B------:R-:W-:Y:S01]  /*f2b0*/  ISETP.GE.AND P0, PT, R170, R7, PT ;  /* 0x00000007aa00720c */ /* 0x000fe20003f06270 */
[----:B------:R-:W-:Y:S01]  /*f2c0*/  BSSY B0, `(.L_x_951) ;  /* 0x000004e000007945 */ /* 0x000fe20003800000 */
[----:B------:R-:W-:-:S02]  /*f2d0*/  LEA.HI R13, R73, R8, RZ, 0x1 ;  /* 0x00000008490d7211 */ /* 0x000fc400078f08ff */
[----:B------:R-:W-:Y:S02]  /*f2e0*/  SHF.R.S32.HI R11, RZ, 0x1f, R68 ;  /* 0x0000001fff0b7819 */ /* 0x000fe40000011444 */
[----:B------:R-:W-:Y:S02]  /*f2f0*/  LEA.HI R9, R3, R3, RZ, 0x1 ;  /* 0x0000000303097211 */ /* 0x000fe400078f08ff */
[----:B------:R-:W-:Y:S02]  /*f300*/  LOP3.LUT R13, R13, 0xfffffffe, RZ, 0xc0, !PT ;  /* 0xfffffffe0d0d7812 */ /* 0x000fe400078ec0ff */
[----:B------:R-:W-:Y:S02]  /*f310*/  LEA.HI R11, R11, R68, RZ, 0x3 ;  /* 0x000000440b0b7211 */ /* 0x000fe400078f18ff */
[----:B------:R-:W-:Y:S01]  /*f320*/  SHF.R.S32.HI R12, RZ, 0x1f, R67 ;  /* 0x0000001fff0c7819 */ /* 0x000fe20000011443 */
[----:B------:R-:W-:Y:S01]  /*f330*/  IMAD.IADD R13, R8, 0x1, -R13 ;  /* 0x00000001080d7824 */ /* 0x000fe200078e0a0d */
[----:B------:R-:W-:Y:S01]  /*f340*/  LOP3.LUT R10, R9, 0x7fffffe, RZ, 0xc0, !PT ;  /* 0x07fffffe090a7812 */ /* 0x000fe200078ec0ff */
[----:B------:R-:W-:Y:S01]  /*f350*/  IMAD.SHL.U32 R11, R11, 0x20, RZ ;  /* 0x000000200b0b7824 */ /* 0x000fe200078e00ff */
[----:B------:R-:W-:-:S02]  /*f360*/  SHF.R.S32.HI R9, RZ, 0x1, R9 ;  /* 0x00000001ff097819 */ /* 0x000fc40000011409 */
[----:B------:R-:W-:Y:S01]  /*f370*/  LEA.HI R12, R12, R67, RZ, 0x2 ;  /* 0x000000430c0c7211 */ /* 0x000fe200078f10ff */
[----:B------:R-:W-:-:S04]  /*f380*/  DEPBAR.LE SB0, 0x0 ;  /* 0x000080000000791a */ /* 0x000fc80000000000 */
[----:B------:R-:W-:Y:S01]  /*f390*/  BAR.SYNC.DEFER_BLOCKING 0x0 ;  /* 0x0000000000007b1d */ /* 0x000fe20000010000 */
[----:B------:R-:W-:Y:S01]  /*f3a0*/  IMAD.IADD R10, R3, 0x1, -R10 ;  /* 0x00000001030a7824 */ /* 0x000fe200078e0a0a */
[----:B------:R-:W-:Y:S01]  /*f3b0*/  SHF.R.S32.HI R208, RZ, 0x2, R208 ;  /* 0x00000002ffd07819 */ /* 0x000fe200000114d0 */
[----:B------:R-:W-:Y:S01]  /*f3c0*/  IMAD.SHL.U32 R3, R13, 0x8, RZ ;  /* 0x000000080d037824 */ /* 0x000fe200078e00ff */
[----:B------:R-:W-:Y:S01]  /*f3d0*/  LOP3.LUT R66, R66, 0xc0, RZ, 0xc0, !PT ;  /* 0x000000c042427812 */ /* 0x000fe200078ec0ff */
[----:B------:R-:W-:Y:S01]  /*f3e0*/  IMAD.SHL.U32 R18, R9, 0x40, RZ ;  /* 0x0000004009127824 */ /* 0x000fe200078e00ff */
[----:B------:R-:W-:Y:S01]  /*f3f0*/  LOP3.LUT R12, R12, 0xfffffffc, RZ, 0xc0, !PT ;  /* 0xfffffffc0c0c7812 */ /* 0x000fe200078ec0ff */
[----:B------:R-:W-:Y:S01]  /*f400*/  IMAD R8, R67, 0x10, R208 ;  /* 0x0000001043087824 */ /* 0x000fe200078e02d0 */
[----:B------:R-:W-:Y:S01]  /*f410*/  LOP3.LUT R5, R72, 0x7fffffe, RZ, 0xc0, !PT ;  /* 0x07fffffe48057812 */ /* 0x000fe200078ec0ff */
[----:B------:R-:W-:Y:S01]  /*f420*/  IMAD R10, R13, 0x8, R10 ;  /* 0x000000080d0a7824 */ /* 0x000fe200078e020a */
[----:B-----5:R-:W-:Y:S01]  /*f430*/  LOP3.LUT R16, R11, 0xffffff00, RZ, 0xc0, !PT ;  /* 0xffffff000b107812 */ /* 0x020fe200078ec0ff */
[C---:B------:R-:W-:Y:S01]  /*f440*/  IMAD.IADD R207, R67.reuse, 0x1, -R12 ;  /* 0x0000000143cf7824 */ /* 0x040fe200078e0a0c */
[----:B------:R-:W-:Y:S01]  /*f450*/  LOP3.LUT R3, R66, 0x8, R3, 0xf8, !PT ;  /* 0x0000000842037812 */ /* 0x000fe200078ef803 */
[----:B------:R-:W-:Y:S01]  /*f460*/  IMAD.IADD R5, R68, 0x1, -R5 ;  /* 0x0000000144057824 */ /* 0x000fe200078e0a05 */
[----:B------:R-:W-:Y:S01]  /*f470*/  LOP3.LUT R18, R18, 0xc0, RZ, 0xc0, !PT ;  /* 0x000000c012127812 */ /* 0x000fe200078ec0ff */
[----:B------:R-:W-:Y:S01]  /*f480*/  IMAD R12, R67, 0x200, R16 ;  /* 0x00000200430c7824 */ /* 0x000fe200078e0210 */
[----:B------:R-:W-:Y:S01]  /*f490*/  SHF.R.U32.HI R66, RZ, 0x3, R66 ;  /* 0x00000003ff427819 */ /* 0x000fe20000011642 */
[C---:B------:R-:W-:Y:S01]  /*f4a0*/  IMAD R16, R5.reuse, 0x20, R16 ;  /* 0x0000002005107824 */ /* 0x040fe200078e0210 */
[----:B------:R-:W-:Y:S01]  /*f4b0*/  LOP3.LUT R69, R18, 0x8, R69, 0xf8, !PT ;  /* 0x0000000812457812 */ /* 0x000fe200078ef845 */
[----:B------:R-:W-:Y:S01]  /*f4c0*/  IMAD R12, R5, 0x20, R12 ;  /* 0x00000020050c7824 */ /* 0x000fe200078e020c */
[----:B------:R-:W-:Y:S01]  /*f4d0*/  IADD3 R8, R8, 0x1, R71 ;  /* 0x0000000108087810 */ /* 0x000fe20007ffe047 */
[----:B------:R-:W-:Y:S01]  /*f4e0*/  IMAD.SHL.U32 R67, R64, 0x2, RZ ;  /* 0x0000000240437824 */ /* 0x000fe200078e00ff */
[----:B------:R-:W-:Y:S01]  /*f4f0*/  LOP3.LUT R3, R3, R66, RZ, 0x3c, !PT ;  /* 0x0000004203037212 */ /* 0x000fe200078e3cff */
[----:B------:R-:W-:Y:S01]  /*f500*/  IMAD.MOV.U32 R5, RZ, RZ, 0x10 ;  /* 0x00000010ff057424 */ /* 0x000fe200078e00ff */
[----:B------:R1:W-:Y:S01]  /*f510*/  @P0 STS [R201+0x9000], RZ ;  /* 0x009000ffc9000388 */ /* 0x0003e20000000800 */
[----:B------:R-:W-:-:S02]  /*f520*/  SHF.R.U32.HI R18, RZ, 0x3, R18 ;  /* 0x00000003ff127819 */ /* 0x000fc40000011612 */
[----:B------:R-:W-:Y:S01]  /*f530*/  LOP3.LUT P1, RZ, R9, 0x2, RZ, 0xc0, !PT ;  /* 0x0000000209ff7812 */ /* 0x000fe2000782c0ff */
[----:B------:R1:W-:Y:S01]  /*f540*/  @P0 STS [R201+0x9004], RZ ;  /* 0x009004ffc9000388 */ /* 0x0003e20000000800 */
[----:B------:R-:W-:Y:S01]  /*f550*/  LOP3.LUT R69, R69, R18, RZ, 0x3c, !PT ;  /* 0x0000001245457212 */ /* 0x000fe200078e3cff */
[----:B------:R-:W-:Y:S01]  /*f560*/  IMAD.IADD R189, R3, 0x1, R12 ;  /* 0x0000000103bd7824 */ /* 0x000fe200078e020c */
[----:B------:R-:W-:Y:S01]  /*f570*/  IADD3 R9, R65, R8, -R200 ;  /* 0x0000000841097210 */ /* 0x000fe20007ffe8c8 */
[----:B------:R1:W-:Y:S01]  /*f580*/  @P0 STS.64 [R201+0x9008], RZ ;  /* 0x009008ffc9000388 */ /* 0x0003e20000000a00 */
[----:B------:R-:W-:Y:S01]  /*f590*/  IMAD.IADD R3, R3, 0x1, R16 ;  /* 0x0000000103037824 */ /* 0x000fe200078e0210 */
[----:B------:R-:W-:Y:S01]  /*f5a0*/  LOP3.LUT R67, R67, 0x6, RZ, 0xc0, !PT ;  /* 0x0000000643437812 */ /* 0x000fe200078ec0ff */
[----:B------:R-:W-:Y:S01]  /*f5b0*/  IMAD.U32 R188, R10, 0x20, R69 ;  /* 0x000000200abc7824 */ /* 0x000fe200078e0045 */
[----:B------:R1:W-:Y:S01]  /*f5c0*/  @P0 STS.128 [R201+0xb000], RZ ;  /* 0x00b000ffc9000388 */ /* 0x0003e20000000c00 */
[----:B------:R-:W-:Y:S01]  /*f5d0*/  SEL R5, R5, 0xfffffff0, !P1 ;  /* 0xfffffff005057807 */ /* 0x000fe20004800000 */
[----:B------:R-:W-:-:S02]  /*f5e0*/  IMAD.SHL.U32 R189, R189, 0x2, RZ ;  /* 0x00000002bdbd7824 */ /* 0x000fc400078e00ff */
[----:B------:R1:W-:Y:S01]  /*f5f0*/  @P0 STS.128 [R201+0xd000], RZ ;  /* 0x00d000ffc9000388 */ /* 0x0003e20000000c00 */
[----:B--2---:R-:W-:Y:S01]  /*f600*/  IMAD.IADD R2, R9, 0x1, R2 ;  /* 0x0000000109027824 */ /* 0x004fe200078e0202 */
[----:B------:R-:W-:Y:S05]  /*f610*/  @P0 BRA `(.L_x_952) ;  /* 0x0000018000000947 */ /* 0x000fea0003800000 */
[C---:B-1----:R-:W-:Y:S02]  /*f620*/  LOP3.LUT R8, R206.reuse, 0x1, RZ, 0xc0, !PT ;  /* 0x00000001ce087812 */ /* 0x042fe400078ec0ff */
        /* <DEDUP_REMOVED lines=22> */
.L_x_953:
[----:B------:R2:W-:Y:S02]  /*f790*/  STS.128 [R201+0xd000], RZ ;  /* 0x00d000ffc9007388 */ /* 0x0005e40000000c00 */
.L_x_952:
[----:B-1----:R-:W-:Y:S05]  /*f7a0*/  BSYNC B0 ;  /* 0x0000000000007941 */ /* 0x002fea0003800000 */
.L_x_951:
[----:B------:R-:W-:Y:S01]  /*f7b0*/  ISETP.GE.AND P0, PT, R14, R7, PT ;  /* 0x000000070e00720c */ /* 0x000fe20003f06270 */
[----:B------:R-:W-:-:S12]  /*f7c0*/  BSSY B0, `(.L_x_954) ;  /* 0x0000020000007945 */ /* 0x000fd80003800000 */
[----:B------:R1:W-:Y:S04]  /*f7d0*/  @P0 STS.128 [R201+0x9800], RZ ;  /* 0x009800ffc9000388 */ /* 0x0003e80000000c00 */
[----:B------:R1:W-:Y:S04]  /*f7e0*/  @P0 STS.128 [R201+0xb800], RZ ;  /* 0x00b800ffc9000388 */ /* 0x0003e80000000c00 */
[----:B------:R1:W-:Y:S01]  /*f7f0*/  @P0 STS.128 [R201+0xd800], RZ ;  /* 0x00d800ffc9000388 */ /* 0x0003e20000000c00 */
[----:B------:R-:W-:Y:S05]  /*f800*/  @P0 BRA `(.L_x_955) ;  /* 0x000001b000000947 */ /* 0x000fea0003800000 */
[C---:B------:R-:W-:Y:S02]  /*f810*/  LOP3.LUT R8, R206.reuse, 0x1, RZ, 0xc0, !PT ;  /* 0x00000001ce087812 */ /* 0x040fe400078ec0ff */
[----:B------:R-:W-:-:S02]  /*f820*/  LOP3.LUT P1, RZ, R206, 0x2, RZ, 0xc0, !PT ;  /* 0x00000002ceff7812 */ /* 0x000fc4000782c0ff */
[----:B------:R-:W-:-:S11]  /*f830*/  ISETP.NE.U32.AND P2, PT, R8, 0x1, PT ;  /* 0x000000010800780c */ /* 0x000fd60003f45070 */
[CC--:B------:R-:W-:Y:S02]  /*f840*/  @P1 LEA R8, P0, R190.reuse, R148.reuse, 0x1 ;  /* 0x00000094be081211 */ /* 0x0c0fe400078008ff */
[C---:B------:R-:W-:Y:S02]  /*f850*/  @!P2 LEA R10, P4, R190.reuse, R148, 0x1 ;  /* 0x00000094be0aa211 */ /* 0x040fe400078808ff */
[CCC-:B------:R-:W-:Y:S02]  /*f860*/  @P1 LEA.HI.X R9, R190.reuse, R149.reuse, R191.reuse, 0x1, P0 ;  /* 0x00000095be091211 */ /* 0x1c0fe400000f0cbf */
[----:B------:R-:W-:Y:S02]  /*f870*/  @!P2 LEA.HI.X R11, R190, R149, R191, 0x1, P4 ;  /* 0x00000095be0ba211 */ /* 0x000fe400020f0cbf */
[----:B------:R-:W-:-:S03]  /*f880*/  LOP3.LUT P0, RZ, R206, 0x4, RZ, 0xc0, !PT ;  /* 0x00000004ceff7812 */ /* 0x000fc6000780c0ff */
        /* <DEDUP_REMOVED lines=10> */
[----:B------:R-:W-:Y:S05]  /*f930*/  @!P0 BRA `(.L_x_956) ;  /* 0x0000007000008947 */ /* 0x000fea0003800000 */
[----:B---3--:R-:W-:-:S04]  /*f940*/  LEA R8, P0, R190, R148, 0x1 ;  /* 0x00000094be087211 */ /* 0x008fc800078008ff */
[----:B------:R-:W-:-:S05]  /*f950*/  LEA.HI.X R9, R190, R149, R191, 0x1, P0 ;  /* 0x00000095be097211 */ /* 0x000fca00000f0cbf */
[----:B------:R-:W-:Y:S01]  /*f960*/  @!PT LDS RZ, [RZ] ;  /* 0x00000000fffff984 */ /* 0x000fe20000000800 */
[----:B------:R-:W-:Y:S01]  /*f970*/  @!PT LDS RZ, [RZ] ;  /* 0x00000000fffff984 */ /* 0x000fe20000000800 */
[----:B------:R-:W-:Y:S01]  /*f980*/  @!PT LDS RZ, [RZ] ;  /* 0x00000000fffff984 */ /* 0x000fe20000000800 */
[----:B------:R3:W-:Y:S01]  /*f990*/  LDGSTS.E.BYPASS.LTC128B.128 [R201+0xd800], [R8.64+0x80] ;  /* 0x0d80008008c97fae */ /* 0x0007e2000b901d44 */
[----:B------:R-:W-:Y:S05]  /*f9a0*/  BRA `(.L_x_955) ;  /* 0x0000001000007947 */ /* 0x000fea0003800000 */
.L_x_956:
[----:B------:R1:W-:Y:S02]  /*f9b0*/  STS.128 [R201+0xd800], RZ ;  /* 0x00d800ffc9007388 */ /* 0x0003e40000000c00 */
.L_x_955:
[----:B------:R-:W-:Y:S05]  /*f9c0*/  BSYNC B0 ;  /* 0x0000000000007941 */ /* 0x000fea0003800000 */
.L_x_954:
        /* <DEDUP_REMOVED lines=8> */
[----:B------:R-:W-:Y:S01]  /*fa50*/  ISETP.NE.U32.AND P2, PT, R6, 0x1, PT ;  /* 0x000000010600780c */ /* 0x000fe20003f45070 */
[C---:B------:R-:W-:Y:S01]  /*fa60*/  IMAD.SHL.U32 R6, R60.reuse, 0x40, RZ ;  /* 0x000000403c067824 */ /* 0x040fe200078e00ff */
[----:B---3--:R-:W-:-:S09]  /*fa70*/  SHF.L.U64.HI R8, R60, 0x6, R61 ;  /* 0x000000063c087819 */ /* 0x008fd2000001023d */
        /* <DEDUP_REMOVED lines=23> */
.L_x_959:
[----:B------:R1:W-:Y:S02]  /*fbf0*/  STS.128 [R201+0xe000], RZ ;  /* 0x00e000ffc9007388 */ /* 0x0003e40000000c00 */
.L_x_958:
[----:B------:R-:W-:Y:S05]  /*fc00*/  BSYNC B0 ;  /* 0x0000000000007941 */ /* 0x000fea0003800000 */
.L_x_957:
[----:B------:R-:W-:Y:S01]  /*fc10*/  ISETP.GE.AND P0, PT, R4, R7, PT ;  /* 0x000000070400720c */ /* 0x000fe20003f06270 */
[----:B------:R-:W-:-:S12]  /*fc20*/  BSSY B0, `(.L_x_960) ;  /* 0x0000023000007945 */ /* 0x000fd80003800000 */
[----:B------:R1:W-:Y:S04]  /*fc30*/  @P0 STS.128 [R201+0xa800], RZ ;  /* 0x00a800ffc9000388 */ /* 0x0003e80000000c00 */
[----:B------:R1:W-:Y:S04]  /*fc40*/  @P0 STS.128 [R201+0xc800], RZ ;  /* 0x00c800ffc9000388 */ /* 0x0003e80000000c00 */
[----:B------:R1:W-:Y:S01]  /*fc50*/  @P0 STS.128 [R201+0xe800], RZ ;  /* 0x00e800ffc9000388 */ /* 0x0003e20000000c00 */
[----:B------:R-:W-:Y:S05]  /*fc60*/  @P0 BRA `(.L_x_961) ;  /* 0x000001e000000947 */ /* 0x000fea0003800000 */
[C---:B------:R-:W-:Y:S02]  /*fc70*/  LOP3.LUT R4, R206.reuse, 0x1, RZ, 0xc0, !PT ;  /* 0x00000001ce047812 */ /* 0x040fe400078ec0ff */
[----:B------:R-:W-:-:S02]  /*fc80*/  R2P PR, R206, 0x6 ;  /* 0x00000006ce007804 */ /* 0x000fc40000000000 */
[----:B------:R-:W-:-:S11]  /*fc90*/  ISETP.NE.U32.AND P0, PT, R4, 0x1, PT ;  /* 0x000000010400780c */ /* 0x000fd60003f05070 */
[C---:B------:R-:W-:Y:S02]  /*fca0*/  @P1 IMAD R7, R61.reuse, 0xc0, RZ ;  /* 0x000000c03d071824 */ /* 0x040fe400078e02ff */
[----:B------:R-:W-:Y:S02]  /*fcb0*/  @!P0 IMAD R4, R61, 0xc0, RZ ;  /* 0x000000c03d048824 */ /* 0x000fe400078e02ff */
[----:B---3--:R-:W-:-:S04]  /*fcc0*/  @!P0 IMAD.WIDE.U32 R10, R60, 0xc0, R148 ;  /* 0x000000c03c0a8825 */ /* 0x008fc800078e0094 */
[----:B------:R-:W-:Y:S01]  /*fcd0*/  @P1 IMAD.WIDE.U32 R8, R60, 0xc0, R148 ;  /* 0x000000c03c081825 */ /* 0x000fe200078e0094 */
[----:B------:R-:W-:-:S04]  /*fce0*/  @!P0 IADD3 R11, R4, R11, RZ ;  /* 0x0000000b040b8210 */ /* 0x000fc80007ffe0ff */
[----:B------:R-:W-:Y:S01]  /*fcf0*/  @P1 IADD3 R7, R7, R9, RZ ;  /* 0x0000000907071210 */ /* 0x000fe20007ffe0ff */
[----:B------:R-:W-:Y:S01]  /*fd00*/  @!PT LDS RZ, [RZ] ;  /* 0x00000000fffff984 */ /* 0x000fe20000000800 */
[----:B------:R-:W-:Y:S01]  /*fd10*/  @!PT LDS RZ, [RZ] ;  /* 0x00000000fffff984 */ /* 0x000fe20000000800 */
[----:B------:R-:W-:Y:S01]  /*fd20*/  @!PT LDS RZ, [RZ] ;  /* 0x00000000fffff984 */ /* 0x000fe20000000800 */
[----:B------:R3:W-:Y:S01]  /*fd30*/  @!P0 LDGSTS.E.BYPASS.LTC128B.128 [R201+0xa800], [R10.64] ;  /* 0x0a8000000ac98fae */ /* 0x0007e2000b901d44 */
[----:B------:R-:W-:-:S03]  /*fd40*/  @P1 MOV R6, R8 ;  /* 0x0000000800061202 */ /* 0x000fc60000000f00 */
[----:B------:R3:W-:Y:S04]  /*fd50*/  @P0 STS.128 [R201+0xa800], RZ ;  /* 0x00a800ffc9000388 */ /* 0x0007e80000000c00 */
[----:B------:R-:W-:Y:S01]  /*fd60*/  @!PT LDS RZ, [RZ] ;  /* 0x00000000fffff984 */ /* 0x000fe20000000800 */
[----:B------:R-:W-:Y:S01]  /*fd70*/  @!PT LDS RZ, [RZ] ;  /* 0x00000000fffff984 */ /* 0x000fe20000000800 */
[----:B------:R-:W-:Y:S01]  /*fd80*/  @!PT LDS RZ, [RZ] ;  /* 0x00000000fffff984 */ /* 0x000fe20000000800 */
[----:B------:R3:W-:Y:S04]  /*fd90*/  @P1 LDGSTS.E.BYPASS.LTC128B.128 [R201+0xc800], [R6.64+0x40] ;  /* 0x0c80004006c91fae */ /* 0x0007e8000b901d44 */
[----:B------:R3:W-:Y:S01]  /*fda0*/  @!P1 STS.128 [R201+0xc800], RZ ;  /* 0x00c800ffc9009388 */ /* 0x0007e20000000c00 */
[----:B------:R-:W-:Y:S05]  /*fdb0*/  @!P2 BRA `(.L_x_962) ;  /* 0x000000800000a947 */ /* 0x000fea0003800000 */
[----:B------:R-:W-:Y:S02]  /*fdc0*/  IMAD R61, R61, 0xc0, RZ ;  /* 0x000000c03d3d7824 */ /* 0x000fe400078e02ff */
[----:B---3--:R-:W-:-:S05]  /*fdd0*/  IMAD.WIDE.U32 R6, R60, 0xc0, R148 ;  /* 0x000000c03c067825 */ /* 0x008fca00078e0094 */
[----:B------:R-:W-:-:S05]  /*fde0*/  IADD3 R7, R61, R7, RZ ;  /* 0x000000073d077210 */ /* 0x000fca0007ffe0ff */
[----:B------:R-:W-:Y:S01]  /*fdf0*/  @!PT LDS RZ, [RZ] ;  /* 0x00000000fffff984 */ /* 0x000fe20000000800 */
[----:B------:R-:W-:Y:S01]  /*fe00*/  @!PT LDS RZ, [RZ] ;  /* 0x00000000fffff984 */ /* 0x000fe20000000800 */
[----:B------:R-:W-:Y:S01]  /*fe10*/  @!PT LDS RZ, [RZ] ;  /* 0x00000000fffff984 */ /* 0x000fe20000000800 */
[----:B------:R3:W-:Y:S01]  /*fe20*/  LDGSTS.E.BYPASS.LTC128B.128 [R201+0xe800], [R6.64+0x80] ;  /* 0x0e80008006c97fae */ /* 0x0007e2000b901d44 */
[----:B------:R-:W-:Y:S05]  /*fe30*/  BRA `(.L_x_961) ;  /* 0x0000001000007947 */ /* 0x000fea0003800000 */
.L_x_962:
[----:B------:R1:W-:Y:S02]  /*fe40*/  STS.128 [R201+0xe800], RZ ;  /* 0x00e800ffc9007388 */ /* 0x0003e40000000c00 */
.L_x_961:
[----:B------:R-:W-:Y:S05]  /*fe50*/  BSYNC B0 ;  /* 0x0000000000007941 */ /* 0x000fea0003800000 */
.L_x_960:
[----:B------:R-:W-:Y:S01]  /*fe60*/  IMAD.SHL.U32 R188, R188, 0x2, RZ ;  /* 0x00000002bcbc7824 */ /* 0x000fe200078e00ff */
[----:B------:R-:W-:Y:S01]  /*fe70*/  LDSM.16.M88.4 R72, [R189] ;  /* 0x00000000bd48783b */ /* 0x000fe20000000200 */
[----:B------:R-:W-:Y:S01]  /*fe80*/  IMAD R187, R50, 0x2, R189 ;  /* 0x0000000232bb7824 */ /* 0x000fe200078e02bd */
[----:B------:R-:W-:Y:S01]  /*fe90*/  ISETP.GE.AND P5, PT, R51, 0x2, PT ;  /* 0x000000023300780c */ /* 0x000fe20003fa6270 */
[----:B------:R-:W-:Y:S01]  /*fea0*/  IMAD R185, R5, 0x2, R188 ;  /* 0x0000000205b97824 */ /* 0x000fe200078e02bc */
[----:B------:R-:W5:Y:S01]  /*feb0*/  LDSM.16.M88.4 R20, [R188+0x3000] ;  /* 0x00300000bc14783b */ /* 0x000f620000000200 */
[----:B------:R-:W-:Y:S01]  /*fec0*/  BSSY B1, `(.L_x_963) ;  /* 0x0000141000017945 */ /* 0x000fe20003800000 */
[----:B------:R-:W-:Y:S02]  /*fed0*/  IMNMX R48, R2, R65, PT ;  /* 0x0000004102307217 */ /* 0x000fe40003800200 */
[----:B------:R-:W1:Y:S04]  /*fee0*/  LDSM.16.M88.4 R28, [R188+0x3800] ;  /* 0x00380000bc1c783b */ /* 0x000e680000000200 */
[----:B---3--:R-:W3:Y:S04]  /*fef0*/  LDSM.16.M88.4 R12, [R188+0x3400] ;  /* 0x00340000bc0c783b */ /* 0x008ee80000000200 */
[----:B------:R-:W-:Y:S04]  /*ff00*/  LDSM.16.M88.4 R44, [R187] ;  /* 0x00000000bb2c783b */ /* 0x000fe80000000200 */
[----:B------:R-:W2:Y:S04]  /*ff10*/  LDSM.16.M88.4 R4, [R185+0x3800] ;  /* 0x00380000b904783b */ /* 0x000ea80000000200 */
[----:B------:R-:W4:Y:S04]  /*ff20*/  LDSM.16.M88.4 R40, [R185+0x3000] ;  /* 0x00300000b928783b */ /* 0x000f280000000200 */
[----:B------:R-:W2:Y:S04]  /*ff30*/  LDSM.16.M88.4 R32, [R185+0x3400] ;  /* 0x00340000b920783b */ /* 0x000ea80000000200 */
[----:B------:R-:W2:Y:S04]  /*ff40*/  LDSM.16.M88.4 R96, [R188+0x4000] ;  /* 0x00400000bc60783b */ /* 0x000ea80000000200 */
[----:B------:R-:W2:Y:S04]  /*ff50*/  LDSM.16.M88.4 R80, [R188+0x4800] ;  /* 0x00480000bc50783b */ /* 0x000ea80000000200 */
[----:B------:R-:W2:Y:S01]  /*ff60*/  LDSM.16.M88.4 R104, [R188+0x3c00] ;  /* 0x003c0000bc68783b */ /* 0x000ea20000000200 */
[C---:B-----5:R-:W-:Y:S03]  /*ff70*/  HMMA.16816.F32.BF16 R24, R72.reuse, R20, RZ ;  /* 0x000000144818723c */ /* 0x060fe600000418ff */
[----:B------:R-:W5:Y:S04]  /*ff80*/  LDSM.16.M88.4 R88, [R188+0x4400] ;  /* 0x00440000bc58783b */ /* 0x000f680000000200 */
[----:B------:R-:W2:Y:S01]  /*ff90*/  LDSM.16.M88.4 R52, [R188+0x4c00] ;  /* 0x004c0000bc34783b */ /* 0x000ea20000000200 */
        /* <DEDUP_REMOVED lines=9> */
[C---:B---3--:R-:W-:Y:S03]  /*10030*/  HMMA.16816.F32.BF16 R16, R72.reuse, R12, RZ ;  /* 0x0000000c4810723c */ /* 0x048fe600000418ff */
[----:B------:R-:W-:Y:S04]  /*10040*/  LDSM.16.M88.4 R60, [R185+0x6000] ;  /* 0x00600000b93c783b */ /* 0x000fe80000000200 */
[----:B------:R-:W-:Y:S01]  /*10050*/  LDSM.16.M88.4 R56, [R185+0x6400] ;  /* 0x00640000b938783b */ /* 0x000fe20000000200 */
[----:B------:R-:W-:Y:S03]  /*10060*/  HMMA.16816.F32.BF16 R12, R72, R14, RZ ;  /* 0x0000000e480c723c */ /* 0x000fe600000418ff */
[----:B------:R-:W-:Y:S04]  /*10070*/  LDSM.16.M88.4 R136, [R189+0x2000] ;  /* 0x00200000bd88783b */ /* 0x000fe80000000200 */
[----:B------:R-:W-:Y:S01]  /*10080*/  LDSM.16.M88.4 R132, [R188+0x7c00] ;  /* 0x007c0000bc84783b */ /* 0x000fe20000000200 */
[C---:B--2---:R-:W-:Y:S03]  /*10090*/  HMMA.16816.F32.BF16 R8, R44.reuse, R4, R8 ;  /* 0x000000042c08723c */ /* 0x044fe60000041808 */
[----:B------:R-:W0:Y:S05]  /*100a0*/  LDGDEPBAR ;  /* 0x00000000000079af */ /* 0x000e2a0000000000 */
[C---:B----4-:R-:W-:Y:S08]  /*100b0*/  HMMA.16816.F32.BF16 R24, R44.reuse, R40, R24 ;  /* 0x000000282c18723c */ /* 0x050ff00000041818 */
[C---:B------:R-:W-:Y:S01]  /*100c0*/  HMMA.16816.F32.BF16 R20, R44.reuse, R42, R20 ;  /* 0x0000002a2c14723c */ /* 0x040fe20000041814 */
[----:B------:R-:W1:Y:S07]  /*100d0*/  LDSM.16.M88.4 R40, [R185+0x4000] ;  /* 0x00400000b928783b */ /* 0x000e6e0000000200 */
[C---:B------:R-:W-:Y:S01]  /*100e0*/  HMMA.16816.F32.BF16 R4, R44.reuse, R6, R28 ;  /* 0x000000062c04723c */ /* 0x040fe2000004181c */
[----:B------:R-:W2:Y:S07]  /*100f0*/  LDSM.16.M88.4 R28, [R185+0x4800] ;  /* 0x00480000b91c783b */ /* 0x000eae0000000200 */
[C---:B------:R-:W-:Y:S08]  /*10100*/  HMMA.16816.F32.BF16 R16, R44.reuse, R32, R16 ;  /* 0x000000202c10723c */ /* 0x040ff00000041810 */
[----:B------:R-:W-:Y:S01]  /*10110*/  HMMA.16816.F32.BF16 R12, R44, R34, R12 ;  /* 0x000000222c0c723c */ /* 0x000fe2000004180c */
[----:B------:R-:W3:Y:S07]  /*10120*/  LDSM.16.M88.4 R32, [R185+0x4400] ;  /* 0x00440000b920783b */ /* 0x000eee0000000200 */
[C---:B------:R-:W-:Y:S08]  /*10130*/  HMMA.16816.F32.BF16 R100, R72.reuse, R96, RZ ;  /* 0x000000604864723c */ /* 0x040ff000000418ff */
[C---:B------:R-:W-:Y:S08]  /*10140*/  HMMA.16816.F32.BF16 R84, R72.reuse, R80, RZ ;  /* 0x000000504854723c */ /* 0x040ff000000418ff */
[C---:B------:R-:W-:Y:S08]  /*10150*/  HMMA.16816.F32.BF16 R96, R72.reuse, R98, RZ ;  /* 0x000000624860723c */ /* 0x040ff000000418ff */
[C---:B------:R-:W-:Y:S08]  /*10160*/  HMMA.16816.F32.BF16 R80, R72.reuse, R82, RZ ;  /* 0x000000524850723c */ /* 0x040ff000000418ff */
[C---:B------:R-:W-:Y:S08]  /*10170*/  HMMA.16816.F32.BF16 R108, R72.reuse, R104, RZ ;  /* 0x00000068486c723c */ /* 0x040ff000000418ff */
[C---:B-----5:R-:W-:Y:S08]  /*10180*/  HMMA.16816.F32.BF16 R92, R72.reuse, R88, RZ ;  /* 0x00000058485c723c */ /* 0x060ff000000418ff */
[C---:B------:R-:W-:Y:S08]  /*10190*/  HMMA.16816.F32.BF16 R104, R72.reuse, R106, RZ ;  /* 0x0000006a4868723c */ /* 0x040ff000000418ff */
[C---:B------:R-:W-:Y:S08]  /*101a0*/  HMMA.16816.F32.BF16 R88, R72.reuse, R90, RZ ;  /* 0x0000005a4858723c */ /* 0x040ff000000418ff */
[C---:B------:R-:W-:Y:S08]  /*101b0*/  HMMA.16816.F32.BF16 R76, R72.reuse, R52, RZ ;  /* 0x00000034484c723c */ /* 0x040ff000000418ff */
[----:B------:R-:W-:Y:S01]  /*101c0*/  HMMA.16816.F32.BF16 R72, R72, R54, RZ ;  /* 0x000000364848723c */ /* 0x000fe200000418ff */
        /* <DEDUP_REMOVED lines=8> */
[C---:B------:R-:W-:Y:S01]  /*10250*/  HMMA.16816.F32.BF16 R104, R44.reuse, R38, R104 ;  /* 0x000000262c68723c */ /* 0x040fe20000041868 */
[----:B------:R-:W5:Y:S07]  /*10260*/  LDSM.16.M88.4 R36, [R188+0x5000] ;  /* 0x00500000bc24783b */ /* 0x000f6e0000000200 */
[C---:B---3--:R-:W-:Y:S08]  /*10270*/  HMMA.16816.F32.BF16 R92, R44.reuse, R32, R92 ;  /* 0x000000202c5c723c */ /* 0x048ff0000004185c */
[C---:B------:R-:W-:Y:S01]  /*10280*/  HMMA.16816.F32.BF16 R88, R44.reuse, R34, R88 ;  /* 0x000000222c58723c */ /* 0x040fe20000041858 */
[----:B------:R-:W3:Y:S07]  /*10290*/  LDSM.16.M88.4 R32, [R188+0x5800] ;  /* 0x00580000bc20783b */ /* 0x000eee0000000200 */
[C---:B----4-:R-:W-:Y:S08]  /*102a0*/  HMMA.16816.F32.BF16 R76, R44.reuse, R52, R76 ;  /* 0x000000342c4c723c */ /* 0x050ff0000004184c */
[----:B------:R-:W-:Y:S01]  /*102b0*/  HMMA.16816.F32.BF16 R72, R44, R54, R72 ;  /* 0x000000362c48723c */ /* 0x000fe20000041848 */
[----:B------:R-:W4:Y:S04]  /*102c0*/  LDSM.16.M88.4 R44, [R188+0x6000] ;  /* 0x00600000bc2c783b */ /* 0x000f280000000200 */
[----:B------:R-:W-:Y:S03]  /*102d0*/  LDSM.16.M88.4 R52, [R185+0x6800] ;  /* 0x00680000b934783b */ /* 0x000fe60000000200 */
[C---:B-1----:R-:W-:Y:S08]  /*102e0*/  HMMA.16816.F32.BF16 R16, R120.reuse, R40, R16 ;  /* 0x000000287810723c */ /* 0x042ff00000041810 */
[C---:B------:R-:W-:Y:S01]  /*102f0*/  HMMA.16816.F32.BF16 R12, R120.reuse, R42, R12 ;  /* 0x0000002a780c723c */ /* 0x040fe2000004180c */
[----:B------:R-:W-:Y:S07]  /*10300*/  LDSM.16.M88.4 R40, [R187+0x1000] ;  /* 0x00100000bb28783b */ /* 0x000fee0000000200 */
[C---:B--2---:R-:W-:Y:S08]  /*10310*/  HMMA.16816.F32.BF16 R108, R120.reuse, R28, R108 ;  /* 0x0000001c786c723c */ /* 0x044ff0000004186c */
[C---:B------:R-:W-:Y:S01]  /*10320*/  HMMA.16816.F32.BF16 R104, R120.reuse, R30, R104 ;  /* 0x0000001e7868723c */ /* 0x040fe20000041868 */
[----:B------:R-:W1:Y:S07]  /*10330*/  LDSM.16.M88.4 R28, [R185+0x5800] ;  /* 0x00580000b91c783b */ /* 0x000e6e0000000200 */
[C---:B-----5:R-:W-:Y:S08]  /*10340*/  HMMA.16816.F32.BF16 R24, R120.reuse, R36, R24 ;  /* 0x000000247818723c */ /* 0x060ff00000041818 */
[C---:B------:R-:W-:Y:S01]  /*10350*/  HMMA.16816.F32.BF16 R20, R120.reuse, R38, R20 ;  /* 0x000000267814723c */ /* 0x040fe20000041814 */
[----:B------:R-:W2:Y:S07]  /*10360*/  LDSM.16.M88.4 R36, [R188+0x6400] ;  /* 0x00640000bc24783b */ /* 0x000eae0000000200 */
[C---:B---3--:R-:W-:Y:S08]  /*10370*/  HMMA.16816.F32.BF16 R8, R120.reuse, R32, R8 ;  /* 0x000000207808723c */ /* 0x048ff00000041808 */
[C---:B------:R-:W-:Y:S01]  /*10380*/  HMMA.16816.F32.BF16 R4, R120.reuse, R34, R4 ;  /* 0x000000227804723c */ /* 0x040fe20000041804 */
[----:B------:R-:W3:Y:S07]  /*10390*/  LDSM.16.M88.4 R32, [R185+0x5400] ;  /* 0x00540000b920783b */ /* 0x000eee0000000200 */
[C---:B----4-:R-:W-:Y:S08]  /*103a0*/  HMMA.16816.F32.BF16 R100, R120.reuse, R44, R100 ;  /* 0x0000002c7864723c */ /* 0x050ff00000041864 */
[----:B------:R-:W-:Y:S01]  /*103b0*/  HMMA.16816.F32.BF16 R96, R120, R46, R96 ;  /* 0x0000002e7860723c */ /* 0x000fe20000041860 */
[----:B------:R-:W4:Y:S07]  /*103c0*/  LDSM.16.M88.4 R44, [R185+0x6c00] ;  /* 0x006c0000b92c783b */ /* 0x000f2e0000000200 */
[C---:B-1----:R-:W-:Y:S08]  /*103d0*/  HMMA.16816.F32.BF16 R8, R40.reuse, R28, R8 ;  /* 0x0000001c2808723c */ /* 0x042ff00000041808 */
[----:B------:R-:W-:Y:S01]  /*103e0*/  HMMA.16816.F32.BF16 R4, R40, R30, R4 ;  /* 0x0000001e2804723c */ /* 0x000fe20000041804 */
[----:B------:R-:W1:Y:S07]  /*103f0*/  LDSM.16.M88.4 R28, [R188+0x7800] ;  /* 0x00780000bc1c783b */ /* 0x000e6e0000000200 */
[C---:B--2---:R-:W-:Y:S08]  /*10400*/  HMMA.16816.F32.BF16 R92, R120.reuse, R36, R92 ;  /* 0x00000024785c723c */ /* 0x044ff0000004185c */
[----:B------:R-:W-:Y:S01]  /*10410*/  HMMA.16816.F32.BF16 R88, R120, R38, R88 ;  /* 0x000000267858723c */ /* 0x000fe20000041858 */
[----:B------:R-:W2:Y:S07]  /*10420*/  LDSM.16.M88.4 R36, [R188+0x7000] ;  /* 0x00700000bc24783b */ /* 0x000eae0000000200 */
[C---:B---3--:R-:W-:Y:S08]  /*10430*/  HMMA.16816.F32.BF16 R16, R40.reuse, R32, R16 ;  /* 0x000000202810723c */ /* 0x048ff00000041810 */
[----:B------:R-:W-:Y:S01]  /*10440*/  HMMA.16816.F32.BF16 R12, R40, R34, R12 ;  /* 0x00000022280c723c */ /* 0x000fe2000004180c */
[----:B------:R-:W3:Y:S07]  /*10450*/  LDSM.16.M88.4 R32, [R188+0x7400] ;  /* 0x00740000bc20783b */ /* 0x000eee0000000200 */
[C---:B------:R-:W-:Y:S08]  /*10460*/  HMMA.16816.F32.BF16 R76, R120.reuse, R124, R76 ;  /* 0x0000007c784c723c */ /* 0x040ff0000004184c */
[C---:B------:R-:W-:Y:S08]  /*10470*/  HMMA.16816.F32.BF16 R84, R120.reuse, R128, R84 ;  /* 0x000000807854723c */ /* 0x040ff00000041854 */
[C---:B------:R-:W-:Y:S01]  /*10480*/  HMMA.16816.F32.BF16 R80, R120.reuse, R130, R80 ;  /* 0x000000827850723c */ /* 0x040fe20000041850 */
[----:B------:R-:W-:Y:S07]  /*10490*/  LDSM.16.M88.4 R128, [R188+0x8000] ;  /* 0x00800000bc80783b */ /* 0x000fee0000000200 */
[----:B------:R-:W-:Y:S01]  /*104a0*/  HMMA.16816.F32.BF16 R72, R120, R126, R72 ;  /* 0x0000007e7848723c */ /* 0x000fe20000041848 */
[----:B------:R-:W-:Y:S04]  /*104b0*/  LDSM.16.M88.4 R124, [R188+0x8400] ;  /* 0x00840000bc7c783b */ /* 0x000fe80000000200 */
[----:B------:R-:W-:Y:S03]  /*104c0*/  LDSM.16.M88.4 R120, [R188+0x8800] ;  /* 0x00880000bc78783b */ /* 0x000fe60000000200 */
[C---:B------:R-:W-:Y:S08]  /*104d0*/  HMMA.16816.F32.BF16 R24, R40.reuse, R112, R24 ;  /* 0x000000702818723c */ /* 0x040ff00000041818 */
[C---:B------:R-:W-:Y:S01]  /*104e0*/  HMMA.16816.F32.BF16 R20, R40.reuse, R114, R20 ;  /* 0x000000722814723c */ /* 0x040fe20000041814 */
[----:B------:R-:W5:Y:S07]  /*104f0*/  LDSM.16.M88.4 R112, [R188+0x8c00] ;  /* 0x008c0000bc70783b */ /* 0x000f6e0000000200 */
[C---:B----4-:R-:W-:Y:S08]  /*10500*/  HMMA.16816.F32.BF16 R76, R40.reuse, R44, R76 ;  /* 0x0000002c284c723c */ /* 0x050ff0000004184c */
[C---:B------:R-:W-:Y:S08]  /*10510*/  HMMA.16816.F32.BF16 R108, R40.reuse, R68, R108 ;  /* 0x00000044286c723c */ /* 0x040ff0000004186c */
[C---:B------:R-:W-:Y:S01]  /*10520*/  HMMA.16816.F32.BF16 R104, R40.reuse, R70, R104 ;  /* 0x000000462868723c */ /* 0x040fe20000041868 */
[----:B------:R-:W-:Y:S07]  /*10530*/  LDSM.16.M88.4 R68, [R187+0x2000] ;  /* 0x00200000bb44783b */ /* 0x000fee0000000200 */
        /* <DEDUP_REMOVED lines=9> */
[----:B------:R-:W-:Y:S01]  /*105d0*/  HMMA.16816.F32.BF16 R72, R40, R46, R72 ;  /* 0x0000002e2848723c */ /* 0x000fe20000041848 */
[----:B------:R-:W-:Y:S04]  /*105e0*/  LDSM.16.M88.4 R44, [R185+0x7c00] ;  /* 0x007c0000b92c783b */ /* 0x000fe80000000200 */
[----:B------:R-:W-:Y:S03]  /*105f0*/  LDSM.16.M88.4 R40, [R185+0x8000] ;  /* 0x00800000b928783b */ /* 0x000fe60000000200 */
[C---:B-1----:R-:W-:Y:S08]  /*10600*/  HMMA.16816.F32.BF16 R8, R136.reuse, R28, R8 ;  /* 0x0000001c8808723c */ /* 0x042ff00000041808 */
[C---:B------:R-:W-:Y:S01]  /*10610*/  HMMA.16816.F32.BF16 R4, R136.reuse, R30, R4 ;  /* 0x0000001e8804723c */ /* 0x040fe20000041804 */
[----:B------:R-:W1:Y:S07]  /*10620*/  LDSM.16.M88.4 R28, [R185+0x8c00] ;  /* 0x008c0000b91c783b */ /* 0x000e6e0000000200 */
[C---:B--2---:R-:W-:Y:S08]  /*10630*/  HMMA.16816.F32.BF16 R24, R136.reuse, R36, R24 ;  /* 0x000000248818723c */ /* 0x044ff00000041818 */
[C---:B------:R-:W-:Y:S01]  /*10640*/  HMMA.16816.F32.BF16 R20, R136.reuse, R38, R20 ;  /* 0x000000268814723c */ /* 0x040fe20000041814 */
[----:B------:R-:W2:Y:S07]  /*10650*/  LDSM.16.M88.4 R36, [R185+0x8400] ;  /* 0x00840000b924783b */ /* 0x000eae0000000200 */
[C---:B---3--:R-:W-:Y:S08]  /*10660*/  HMMA.16816.F32.BF16 R16, R136.reuse, R32, R16 ;  /* 0x000000208810723c */ /* 0x048ff00000041810 */
[----:B------:R-:W-:Y:S01]  /*10670*/  HMMA.16816.F32.BF16 R12, R136, R34, R12 ;  /* 0x00000022880c723c */ /* 0x000fe2000004180c */
[----:B------:R-:W3:Y:S01]  /*10680*/  LDSM.16.M88.4 R32, [R185+0x8800] ;  /* 0x00880000b920783b */ /* 0x000ee20000000200 */
[----:B------:R-:W-:-:S06]  /*10690*/  DEPBAR.LE SB0, 0x0 ;  /* 0x000080000000791a */ /* 0x000fcc0000000000 */
[C---:B-----5:R-:W-:Y:S08]  /*106a0*/  HMMA.16816.F32.BF16 R76, R136.reuse, R112, R76 ;  /* 0x00000070884c723c */ /* 0x060ff0000004184c */
[C---:B------:R-:W-:Y:S08]  /*106b0*/  HMMA.16816.F32.BF16 R108, R136.reuse, R132, R108 ;  /* 0x00000084886c723c */ /* 0x040ff0000004186c */
[C---:B------:R-:W-:Y:S08]  /*106c0*/  HMMA.16816.F32.BF16 R104, R136.reuse, R134, R104 ;  /* 0x000000868868723c */ /* 0x040ff00000041868 */
[C---:B------:R-:W-:Y:S08]  /*106d0*/  HMMA.16816.F32.BF16 R100, R136.reuse, R128, R100 ;  /* 0x000000808864723c */ /* 0x040ff00000041864 */
[C---:B------:R-:W-:Y:S08]  /*106e0*/  HMMA.16816.F32.BF16 R96, R136.reuse, R130, R96 ;  /* 0x000000828860723c */ /* 0x040ff00000041860 */
[C---:B------:R-:W-:Y:S08]  /*106f0*/  HMMA.16816.F32.BF16 R92, R136.reuse, R124, R92 ;  /* 0x0000007c885c723c */ /* 0x040ff0000004185c */
[C---:B------:R-:W-:Y:S08]  /*10700*/  HMMA.16816.F32.BF16 R88, R136.reuse, R126, R88 ;  /* 0x0000007e8858723c */ /* 0x040ff00000041858 */
[C---:B------:R-:W-:Y:S08]  /*10710*/  HMMA.16816.F32.BF16 R84, R136.reuse, R120, R84 ;  /* 0x000000788854723c */ /* 0x040ff00000041854 */
[C---:B------:R-:W-:Y:S08]  /*10720*/  HMMA.16816.F32.BF16 R80, R136.reuse, R122, R80 ;  /* 0x0000007a8850723c */ /* 0x040ff00000041850 */
[----:B------:R-:W-:Y:S08]  /*10730*/  HMMA.16816.F32.BF16 R72, R136, R114, R72 ;  /* 0x000000728848723c */ /* 0x000ff00000041848 */
[C---:B-1----:R-:W-:Y:S07]  /*10740*/  HMMA.16816.F32.BF16 R76, R68.reuse, R28, R76 ;  /* 0x0000001c444c723c */ /* 0x042fee000004184c */
[----:B------:R-:W-:Y:S01]  /*10750*/  IADD3 R28, R2, 0x8, RZ ;  /* 0x00000008021c7810 */ /* 0x000fe20007ffe0ff */
[----:B------:R-:W-:Y:S03]  /*10760*/  HMMA.16816.F32.BF16 R24, R68, R60, R24 ;  /* 0x0000003c4418723c */ /* 0x000fe60000041818 */
[----:B------:R-:W-:-:S05]  /*10770*/  IMNMX R49, R28, R65, PT ;  /* 0x000000411c317217 */ /* 0x000fca0003800200 */
        /* <DEDUP_REMOVED lines=9> */
[C---:B--2---:R-:W-:Y:S08]  /*10810*/  HMMA.16816.F32.BF16 R92, R68.reuse, R36, R92 ;  /* 0x00000024445c723c */ /* 0x044ff0000004185c */
[C---:B------:R-:W-:Y:S08]  /*10820*/  HMMA.16816.F32.BF16 R88, R68.reuse, R38, R88 ;  /* 0x000000264458723c */ /* 0x040ff00000041858 */
[C---:B---3--:R-:W-:Y:S08]  /*10830*/  HMMA.16816.F32.BF16 R84, R68.reuse, R32, R84 ;  /* 0x000000204454723c */ /* 0x048ff00000041854 */
[C---:B------:R-:W-:Y:S08]  /*10840*/  HMMA.16816.F32.BF16 R80, R68.reuse, R34, R80 ;  /* 0x000000224450723c */ /* 0x040ff00000041850 */
[----:B------:R-:W-:Y:S01]  /*10850*/  HMMA.16816.F32.BF16 R72, R68, R30, R72 ;  /* 0x0000001e4448723c */ /* 0x000fe20000041848 */
[----:B------:R-:W-:Y:S06]  /*10860*/  BAR.SYNC.DEFER_BLOCKING 0x0 ;  /* 0x0000000000007b1d */ /* 0x000fec0000010000 */
[----:B------:R-:W-:Y:S01]  /*10870*/  @!UPT UIADD3 URZ, URZ, URZ, URZ ;  /* 0x0000003f3f3ff290 */ /* 0x000fe2000fffe03f */
[----:B------:R-:W-:Y:S11]  /*10880*/  @!P5 BRA `(.L_x_964) ;  /* 0x00000a400000d947 */ /* 0x000ff60003800000 */
[----:B------:R-:W-:Y:S01]  /*10890*/  BSSY B0, `(.L_x_965) ;  /* 0x0000041000007945 */ /* 0x000fe20003800000 */
[----:B------:R-:W-:Y:S05]  /*108a0*/  @!P3 BRA `(.L_x_966) ;  /* 0x000003c00000b947 */ /* 0x000fea0003800000 */
[----:B------:R-:W2:Y:S01]  /*108b0*/  LD.E R35, [R118.64+0x170] ;  /* 0x0001700476237980 */ /* 0x000ea2000c101900 */
[----:B------:R-:W-:-:S02]  /*108c0*/  IADD3 R32, R0, -0x80, RZ ;  /* 0xffffff8000207810 */ /* 0x000fc40007ffe0ff */
[----:B------:R-:W-:Y:S02]  /*108d0*/  IABS R28, R0 ;  /* 0x00000000001c7213 */ /* 0x000fe40000000000 */
[----:B------:R-:W-:Y:S02]  /*108e0*/  IABS R2, R32 ;  /* 0x0000002000027213 */ /* 0x000fe40000000000 */
[-C--:B--2---:R-:W-:Y:S02]  /*108f0*/  IABS R30, R35.reuse ;  /* 0x00000023001e7213 */ /* 0x084fe40000000000 */
[-C--:B------:R-:W-:Y:S02]  /*10900*/  IABS R29, R35.reuse ;  /* 0x00000023001d7213 */ /* 0x080fe40000000000 */
[----:B------:R-:W1:Y:S01]  /*10910*/  I2F.RP R31, R30 ;  /* 0x0000001e001f7306 */ /* 0x000e620000209400 */
[----:B------:R-:W-:Y:S02]  /*10920*/  LOP3.LUT R32, R32, R35, RZ, 0x3c, !PT ;  /* 0x0000002320207212 */ /* 0x000fe400078e3cff */
[----:B------:R-:W-:-:S02]  /*10930*/  IMAD.MOV R29, RZ, RZ, -R29 ;  /* 0x000000ffff1d7224 */ /* 0x000fc400078e0a1d */
[----:B------:R-:W-:-:S03]  /*10940*/  ISETP.GE.AND P0, PT, R32, RZ, PT ;  /* 0x000000ff2000720c */ /* 0x000fc60003f06270 */
        /* <DEDUP_REMOVED lines=8> */
[----:B------:R-:W-:-:S04]  /*109d0*/  IMAD.HI.U32 R33, R33, R28, RZ ;  /* 0x0000001c21217227 */ /* 0x000fc800078e00ff */
[----:B------:R-:W-:Y:S01]  /*109e0*/  IMAD R37, R31, R29, R2 ;  /* 0x0000001d1f257224 */ /* 0x000fe200078e0202 */
[----:B------:R-:W-:Y:S01]  /*109f0*/  LOP3.LUT R2, R0, R35, RZ, 0x3c, !PT ;  /* 0x0000002300027212 */ /* 0x000fe200078e3cff */
[----:B------:R-:W-:Y:S01]  /*10a00*/  IMAD R29, R33, R29, R28 ;  /* 0x0000001d211d7224 */ /* 0x000fe200078e021c */
[----:B------:R-:W-:Y:S02]  /*10a10*/  LOP3.LUT R28, RZ, R35, RZ, 0x33, !PT ;  /* 0x00000023ff1c7212 */ /* 0x000fe400078e33ff */
[C---:B------:R-:W-:Y:S02]  /*10a20*/  ISETP.GT.U32.AND P1, PT, R30.reuse, R37, PT ;  /* 0x000000251e00720c */ /* 0x040fe40003f24070 */
[----:B------:R-:W-:-:S11]  /*10a30*/  ISETP.GT.U32.AND P2, PT, R30, R29, PT ;  /* 0x0000001d1e00720c */ /* 0x000fd60003f44070 */
[----:B------:R-:W-:Y:S01]  /*10a40*/  @!P1 IMAD.IADD R37, R37, 0x1, -R30 ;  /* 0x0000000125259824 */ /* 0x000fe200078e0a1e */
[----:B------:R-:W-:Y:S02]  /*10a50*/  @!P1 IADD3 R31, R31, 0x1, RZ ;  /* 0x000000011f1f9810 */ /* 0x000fe40007ffe0ff */
[-C--:B------:R-:W-:Y:S02]  /*10a60*/  @!P2 IADD3 R29, R29, -R30.reuse, RZ ;  /* 0x8000001e1d1da210 */ /* 0x080fe40007ffe0ff */
[-C--:B------:R-:W-:Y:S02]  /*10a70*/  ISETP.GE.U32.AND P4, PT, R37, R30.reuse, PT ;  /* 0x0000001e2500720c */ /* 0x080fe40003f86070 */
[----:B------:R-:W-:Y:S01]  /*10a80*/  ISETP.GE.U32.AND P6, PT, R29, R30, PT ;  /* 0x0000001e1d00720c */ /* 0x000fe20003fc6070 */
[----:B------:R-:W2:Y:S01]  /*10a90*/  LD.E.64 R36, [R118.64+0x20] ;  /* 0x0000200476247980 */ /* 0x000ea2000c101b00 */
[----:B------:R-:W-:Y:S02]  /*10aa0*/  @!P2 IADD3 R33, R33, 0x1, RZ ;  /* 0x000000012121a810 */ /* 0x000fe40007ffe0ff */
[----:B------:R-:W-:-:S02]  /*10ab0*/  ISETP.GE.AND P2, PT, R2, RZ, PT ;  /* 0x000000ff0200720c */ /* 0x000fc40003f46270 */
[----:B------:R-:W-:-:S05]  /*10ac0*/  ISETP.NE.AND P1, PT, R35, RZ, PT ;  /* 0x000000ff2300720c */ /* 0x000fca0003f25270 */
[----:B------:R-:W-:Y:S02]  /*10ad0*/  @P4 IADD3 R31, R31, 0x1, RZ ;  /* 0x000000011f1f4810 */ /* 0x000fe40007ffe0ff */
[----:B------:R-:W-:-:S03]  /*10ae0*/  @P6 IADD3 R33, R33, 0x1, RZ ;  /* 0x0000000121216810 */ /* 0x000fc60007ffe0ff */
[----:B------:R-:W-:Y:S02]  /*10af0*/  @!P0 IMAD.MOV R31, RZ, RZ, -R31 ;  /* 0x000000ffff1f8224 */ /* 0x000fe400078e0a1f */
[----:B------:R-:W-:-:S03]  /*10b00*/  @!P2 IMAD.MOV R33, RZ, RZ, -R33 ;  /* 0x000000ffff21a224 */ /* 0x000fc600078e0a21 */
[C---:B------:R-:W-:Y:S02]  /*10b10*/  SEL R2, R28.reuse, R31, !P1 ;  /* 0x0000001f1c027207 */ /* 0x040fe40004800000 */
[----:B------:R-:W-:Y:S02]  /*10b20*/  SEL R29, R28, R33, !P1 ;  /* 0x000000211c1d7207 */ /* 0x000fe40004800000 */
[----:B------:R-:W3:Y:S01]  /*10b30*/  LD.E.64 R32, [R118.64+0x38] ;  /* 0x0000380476207980 */ /* 0x000ee2000c101b00 */
[----:B------:R-:W-:-:S04]  /*10b40*/  IMAD.WIDE R40, R2, 0x4, R204 ;  /* 0x0000000402287825 */ /* 0x000fc800078e02cc */
[C---:B------:R-:W-:Y:S01]  /*10b50*/  IMAD.WIDE R38, R29.reuse, 0x4, R204 ;  /* 0x000000041d267825 */ /* 0x040fe200078e02cc */
[----:B------:R-:W4:Y:S04]  /*10b60*/  LD.E R30, [R40.64] ;  /* 0x00000004281e7980 */ /* 0x000f28000c101900 */
[----:B------:R-:W4:Y:S01]  /*10b70*/  LD.E R31, [R38.64] ;  /* 0x00000004261f7980 */ /* 0x000f22000c101900 */
[----:B------:R-:W-:-:S05]  /*10b80*/  IADD3 R28, R29, -R2, RZ ;  /* 0x800000021d1c7210 */ /* 0x000fca0007ffe0ff */
[----:B------:R-:W-:-:S05]  /*10b90*/  IMAD R28, R35, R28, -0x80 ;  /* 0xffffff80231c7424 */ /* 0x000fca00078e021c */
[----:B------:R-:W-:Y:S01]  /*10ba0*/  SHF.R.S32.HI R29, RZ, 0x1f, R28 ;  /* 0x0000001fff1d7819 */ /* 0x000fe2000001141c */
[-C--:B---3--:R-:W-:Y:S02]  /*10bb0*/  IMAD R2, R33, R28.reuse, RZ ;  /* 0x0000001c21027224 */ /* 0x088fe400078e02ff */
[----:B------:R-:W-:-:S04]  /*10bc0*/  IMAD.WIDE.U32 R34, R32, R28, RZ ;  /* 0x0000001c20227225 */ /* 0x000fc800078e00ff */
[----:B------:R-:W-:Y:S02]  /*10bd0*/  IMAD R2, R32, R29, R2 ;  /* 0x0000001d20027224 */ /* 0x000fe400078e0202 */
[----:B----4-:R-:W-:Y:S02]  /*10be0*/  IMAD.IADD R31, R30, 0x1, -R31 ;  /* 0x000000011e1f7824 */ /* 0x010fe400078e0a1f */
[----:B------:R-:W-:Y:S02]  /*10bf0*/  IMAD.IADD R35, R35, 0x1, R2 ;  /* 0x0000000123237824 */ /* 0x000fe400078e0202 */
[----:B--2---:R-:W-:Y:S01]  /*10c00*/  IMAD R29, R37, R31, RZ ;  /* 0x0000001f251d7224 */ /* 0x004fe200078e02ff */
[----:B------:R-:W-:Y:S01]  /*10c10*/  SHF.R.S32.HI R28, RZ, 0x1f, R31 ;  /* 0x0000001fff1c7819 */ /* 0x000fe2000001141f */
[----:B------:R-:W-:-:S04]  /*10c20*/  IMAD.WIDE.U32 R34, R31, R36, R34 ;  /* 0x000000241f227225 */ /* 0x000fc800078e0022 */
[----:B------:R-:W-:Y:S02]  /*10c30*/  IMAD R28, R36, R28, R29 ;  /* 0x0000001c241c7224 */ /* 0x000fe400078e021d */
[----:B------:R-:W-:-:S03]  /*10c40*/  IMAD.MOV.U32 R29, RZ, RZ, R34 ;  /* 0x000000ffff1d7224 */ /* 0x000fc600078e0022 */
[----:B------:R-:W-:Y:S01]  /*10c50*/  IADD3 R28, R35, R28, RZ ;  /* 0x0000001c231c7210 */ /* 0x000fe20007ffe0ff */
[----:B------:R-:W-:Y:S05]  /*10c60*/  BRA `(.L_x_967) ;  /* 0x0000003000007947 */ /* 0x000fea0003800000 */
.L_x_966:
[----:B------:R-:W2:Y:S02]  /*10c70*/  LD.E R29, [R118.64+0x38] ;  /* 0x00003804761d7980 */ /* 0x000ea4000c101900 */
[----:B--2---:R-:W-:-:S04]  /*10c80*/  LEA R29, -R29, RZ, 0x7 ;  /* 0x000000ff1d1d7211 */ /* 0x004fc800078e39ff */
[----:B------:R-:W-:Y:S02]  /*10c90*/  SHF.R.S32.HI R28, RZ, 0x1f, R29 ;  /* 0x0000001fff1c7819 */ /* 0x000fe4000001141d */
.L_x_967:
[----:B------:R-:W-:Y:S05]  /*10ca0*/  BSYNC B0 ;  /* 0x0000000000007941 */ /* 0x000fea0003800000 */
.L_x_965:
[C---:B------:R-:W-:Y:S02]  /*10cb0*/  LOP3.LUT P6, RZ, R206.reuse, 0x1, RZ, 0xc0, !PT ;  /* 0x00000001ceff7812 */ /* 0x040fe400078cc0ff */
[C---:B------:R-:W-:Y:S02]  /*10cc0*/  LOP3.LUT P4, RZ, R206.reuse, 0x2, RZ, 0xc0, !PT ;  /* 0x00000002ceff7812 */ /* 0x040fe4000788c0ff */
[----:B------:R-:W-:Y:S02]  /*10cd0*/  LOP3.LUT P2, RZ, R206, 0x4, RZ, 0xc0, !PT ;  /* 0x00000004ceff7812 */ /* 0x000fe4000784c0ff */
[C---:B------:R-:W-:Y:S02]  /*10ce0*/  LEA R36, P1, R29.reuse, R194, 0x1 ;  /* 0x000000c21d247211 */ /* 0x040fe400078208ff */
[C---:B------:R-:W-:Y:S02]  /*10cf0*/  IADD3 R31, P0, R29.reuse, R192, RZ ;  /* 0x000000c01d1f7210 */ /* 0x040fe40007f1e0ff */
[----:B------:R-:W-:-:S03]  /*10d00*/  LEA.HI.X R37, R29, R195, R28, 0x1, P1 ;  /* 0x000000c31d257211 */ /* 0x000fc600008f0c1c */
[----:B------:R-:W-:Y:S01]  /*10d10*/  IMAD.X R28, R28, 0x1, R193, P0 ;  /* 0x000000011c1c7824 */ /* 0x000fe200000e06c1 */
[CC--:B------:R-:W-:Y:S01]  /*10d20*/  @P6 LEA R34, P0, R31.reuse, R194.reuse, 0x1 ;  /* 0x000000c21f226211 */ /* 0x0c0fe200078008ff */
[----:B------:R-:W-:Y:S01]  /*10d30*/  @!PT LDS RZ, [RZ] ;  /* 0x00000000fffff984 */ /* 0x000fe20000000800 */
[----:B------:R-:W-:Y:S01]  /*10d40*/  @!PT LDS RZ, [RZ] ;  /* 0x00000000fffff984 */ /* 0x000fe20000000800 */
[----:B------:R-:W-:Y:S01]  /*10d50*/  @!PT LDS RZ, [RZ] ;  /* 0x00000000fffff984 */ /* 0x000fe20000000800 */
[----:B------:R1:W-:Y:S01]  /*10d60*/  @P6 LDGSTS.E.BYPASS.LTC128B.128 [R201+0x3000], [R36.64] ;  /* 0x0300000024c96fae */ /* 0x0003e2000b901d44 */
[CC--:B------:R-:W-:Y:S02]  /*10d70*/  @P4 LEA R32, P1, R31.reuse, R194.reuse, 0x1 ;  /* 0x000000c21f204211 */ /* 0x0c0fe400078208ff */
[CCC-:B------:R-:W-:Y:S01]  /*10d80*/  @P6 LEA.HI.X R35, R31.reuse, R195.reuse, R28.reuse, 0x1, P0 ;  /* 0x000000c31f236211 */ /* 0x1c0fe200000f0c1c */
[----:B------:R1:W-:Y:S01]  /*10d90*/  @!P6 STS [R201+0x3000], RZ ;  /* 0x003000ffc900e388 */ /* 0x0003e20000000800 */
[C---:B------:R-:W-:Y:S02]  /*10da0*/  @P4 LEA.HI.X R33, R31.reuse, R195, R28, 0x1, P1 ;  /* 0x000000c31f214211 */ /* 0x040fe400008f0c1c */
[C---:B------:R-:W-:Y:S01]  /*10db0*/  @P2 LEA R30, P0, R31.reuse, R194, 0x1 ;  /* 0x000000c21f1e2211 */ /* 0x040fe200078008ff */
[----:B------:R1:W-:Y:S01]  /*10dc0*/  @!P6 STS [R201+0x3004], RZ ;  /* 0x003004ffc900e388 */ /* 0x0003e20000000800 */
[----:B------:R-:W-:-:S02]  /*10dd0*/  IADD3 R29, P1, R31, R192, RZ ;  /* 0x000000c01f1d7210 */ /* 0x000fc40007f3e0ff */
[----:B------:R-:W-:Y:S01]  /*10de0*/  @P2 LEA.HI.X R31, R31, R195, R28, 0x1, P0 ;  /* 0x000000c31f1f2211 */ /* 0x000fe200000f0c1c */
[----:B------:R1:W-:Y:S01]  /*10df0*/  @!P6 STS.64 [R201+0x3008], RZ ;  /* 0x003008ffc900e388 */ /* 0x0003e20000000a00 */
[CC--:B------:R-:W-:Y:S01]  /*10e00*/  @P6 LEA R42, P0, R29.reuse, R194.reuse, 0x1 ;  /* 0x000000c21d2a6211 */ /* 0x0c0fe200078008ff */
[----:B------:R-:W-:Y:S01]  /*10e10*/  IMAD.X R28, R28, 0x1, R193, P1 ;  /* 0x000000011c1c7824 */ /* 0x000fe200008e06c1 */
[----:B------:R-:W-:-:S04]  /*10e20*/  @P4 LEA R40, P1, R29, R194, 0x1 ;  /* 0x000000c21d284211 */ /* 0x000fc800078208ff */
[CCC-:B------:R-:W-:Y:S02]  /*10e30*/  @P6 LEA.HI.X R43, R29.reuse, R195.reuse, R28.reuse, 0x1, P0 ;  /* 0x000000c31d2b6211 */ /* 0x1c0fe400000f0c1c */
[CCC-:B------:R-:W-:Y:S02]  /*10e40*/  @P4 LEA.HI.X R41, R29.reuse, R195.reuse, R28.reuse, 0x1, P1 ;  /* 0x000000c31d294211 */ /* 0x1c0fe400008f0c1c */
[C---:B------:R-:W-:Y:S02]  /*10e50*/  @P2 LEA R38, P0, R29.reuse, R194, 0x1 ;  /* 0x000000c21d262211 */ /* 0x040fe400078008ff */
[C---:B------:R-:W-:Y:S02]  /*10e60*/  IADD3 R2, P1, R29.reuse, R192, RZ ;  /* 0x000000c01d027210 */ /* 0x040fe40007f3e0ff */
[----:B------:R-:W-:Y:S01]  /*10e70*/  @P2 LEA.HI.X R39, R29, R195, R28, 0x1, P0 ;  /* 0x000000c31d272211 */ /* 0x000fe200000f0c1c */
[----:B------:R-:W-:Y:S01]  /*10e80*/  @P4 IMAD.MOV.U32 R29, RZ, RZ, R37 ;  /* 0x000000ffff1d4224 */ /* 0x000fe200078e0025 */
[-C--:B------:R-:W-:Y:S01]  /*10e90*/  @P6 LEA R46, P0, R2, R194.reuse, 0x1 ;  /* 0x000000c2022e6211 */ /* 0x080fe200078008ff */
[----:B------:R-:W-:Y:S01]  /*10ea0*/  IMAD.X R28, R28, 0x1, R193, P1 ;  /* 0x000000011c1c7824 */ /* 0x000fe200008e06c1 */
[----:B------:R-:W-:-:S04]  /*10eb0*/  @P4 LEA R44, P1, R2, R194, 0x1 ;  /* 0x000000c2022c4211 */ /* 0x000fc800078208ff */
[CC--:B------:R-:W-:Y:S02]  /*10ec0*/  @P6 LEA.HI.X R47, R2.reuse, R195.reuse, R28, 0x1, P0 ;  /* 0x000000c3022f6211 */ /* 0x0c0fe400000f0c1c */
[C---:B------:R-:W-:Y:S01]  /*10ed0*/  @P2 LEA R52, P0, R2.reuse, R194, 0x1 ;  /* 0x000000c202342211 */ /* 0x040fe200078008ff */
[----:B------:R-:W-:Y:S01]  /*10ee0*/  IMAD.MOV.U32 R194, RZ, RZ, R36 ;  /* 0x000000ffffc27224 */ /* 0x000fe200078e0024 */
[CCC-:B------:R-:W-:Y:S02]  /*10ef0*/  @P4 LEA.HI.X R45, R2.reuse, R195.reuse, R28.reuse, 0x1, P1 ;  /* 0x000000c3022d4211 */ /* 0x1c0fe400008f0c1c */
[----:B------:R-:W-:Y:S01]  /*10f00*/  @P2 LEA.HI.X R53, R2, R195, R28, 0x1, P0 ;  /* 0x000000c302352211 */ /* 0x000fe200000f0c1c */
[----:B------:R-:W-:Y:S02]  /*10f10*/  @P4 IMAD.MOV.U32 R28, RZ, RZ, R36 ;  /* 0x000000ffff1c4224 */ /* 0x000fe400078e0024 */
[----:B------:R-:W-:-:S03]  /*10f20*/  IMAD.MOV.U32 R195, RZ, RZ, R37 ;  /* 0x000000ffffc37224 */ /* 0x000fc600078e0025 */
[----:B------:R-:W-:Y:S01]  /*10f30*/  @!PT LDS RZ, [RZ] ;  /* 0x00000000fffff984 */ /* 0x000fe20000000800 */
[----:B------:R-:W-:Y:S01]  /*10f40*/  @!PT LDS RZ, [RZ] ;  /* 0x00000000fffff984 */ /* 0x000fe20000000800 */
[----:B------:R-:W-:Y:S01]  /*10f50*/  @!PT LDS RZ, [RZ] ;  /* 0x00000000fffff984 */ /* 0x000fe20000000800 */
[----:B------:R2:W-:Y:S04]  /*10f60*/  @P4 LDGSTS.E.BYPASS.LTC128B.128 [R201+0x5000], [R28.64+0x40] ;  /* 0x050000401cc94fae */ /* 0x0005e8000b901d44 */
[----:B------:R1:W-:Y:S01]  /*10f70*/  @!P4 STS.128 [R201+0x5000], RZ ;  /* 0x005000ffc900c388 */ /* 0x0003e20000000c00 */
[----:B--2---:R-:W-:Y:S02]  /*10f80*/  @P2 IMAD.MOV.U32 R28, RZ, RZ, R36 ;  /* 0x000000ffff1c2224 */ /* 0x004fe400078e0024 */
[----:B------:R-:W-:-:S05]  /*10f90*/  @P2 IMAD.MOV.U32 R29, RZ, RZ, R37 ;  /* 0x000000ffff1d2224 */ /* 0x000fca00078e0025 */
        /* <DEDUP_REMOVED lines=8> */
[----:B------:R1:W-:Y:S04]  /*11020*/  @P6 LDGSTS.E.BYPASS.LTC128B.128 [R201+0x3800], [R34.64] ;  /* 0x0380000022c96fae */ /* 0x0003e8000b901d44 */
[----:B------:R1:W-:Y:S04]  /*11030*/  @!P6 STS.128 [R201+0x3800], RZ ;  /* 0x003800ffc900e388 */ /* 0x0003e80000000c00 */
        /* <DEDUP_REMOVED lines=40> */
[----:B------:R-:W0:Y:S02]  /*112c0*/  LDGDEPBAR ;  /* 0x00000000000079af */ /* 0x000e240000000000 */
.L_x_964:
[----:B------:R-:W-:Y:S05]  /*112d0*/  BSYNC B1 ;  /* 0x0000000000017941 */ /* 0x000fea0003800000 */
.L_x_963:
[----:B------:R-:W2:Y:S01]  /*112e0*/  LD.E R55, [R118.64+0xdc] ;  /* 0x0000dc0476377980 */ /* 0x000ea2000c101900 */
[----:B------:R-:W-:-:S02]  /*112f0*/  IMAD.IADD R67, R0, 0x1, R67 ;  /* 0x0000000100437824 */ /* 0x000fc400078e0243 */
[----:B------:R-:W-:-:S03]  /*11300*/  IMAD.SHL.U32 R186, R3, 0x2, RZ ;  /* 0x0000000203ba7824 */ /* 0x000fc600078e00ff */
[C---:B------:R-:W-:Y:S01]  /*11310*/  IADD3 R0, R67.reuse, 0x1, RZ ;  /* 0x0000000143007810 */ /* 0x040fe20007ffe0ff */
[----:B------:R-:W-:Y:S01]  /*11320*/  IMAD R184, R50, 0x2, R186 ;  /* 0x0000000232b87824 */ /* 0x000fe200078e02ba */
[----:B------:R-:W-:Y:S02]  /*11330*/  IADD3 R2, R67, 0x8, RZ ;  /* 0x0000000843027810 */ /* 0x000fe40007ffe0ff */
[CC--:B------:R-:W-:Y:S02]  /*11340*/  ISETP.GE.AND P2, PT, R0.reuse, R48.reuse, PT ;  /* 0x000000300000720c */ /* 0x0c0fe40003f46270 */
[-C--:B------:R-:W-:Y:S02]  /*11350*/  ISETP.GE.AND P0, PT, R0, R49.reuse, PT ;  /* 0x000000310000720c */ /* 0x080fe40003f06270 */
[C---:B------:R-:W-:Y:S02]  /*11360*/  ISETP.GE.AND P1, PT, R2.reuse, R48, PT ;  /* 0x000000300200720c */ /* 0x040fe40003f26270 */
[----:B------:R-:W-:-:S02]  /*11370*/  ISETP.GE.AND P4, PT, R2, R49, PT ;  /* 0x000000310200720c */ /* 0x000fc40003f86270 */
[C---:B------:R-:W-:Y:S02]  /*11380*/  IADD3 R0, R67.reuse, 0x9, RZ ;  /* 0x0000000943007810 */ /* 0x040fe40007ffe0ff */
[----:B------:R-:W-:Y:S02]  /*11390*/  IADD3 R2, R67, 0x10, RZ ;  /* 0x0000001043027810 */ /* 0x000fe40007ffe0ff */
[----:B-1----:R-:W-:Y:S02]  /*113a0*/  FSEL R35, R20, -INF , !P1 ;  /* 0xff80000014237808 */ /* 0x002fe40004800000 */
[----:B------:R-:W-:Y:S02]  /*113b0*/  FSEL R33, R22, -INF , !P4 ;  /* 0xff80000016217808 */ /* 0x000fe40006000000 */
[C---:B------:R-:W-:Y:S02]  /*113c0*/  ISETP.GE.AND P6, PT, R0.reuse, R48, PT ;  /* 0x000000300000720c */ /* 0x040fe40003fc6270 */
[----:B------:R-:W-:-:S02]  /*113d0*/  ISETP.GE.AND P1, PT, R0, R49, PT ;  /* 0x000000310000720c */ /* 0x000fc40003f26270 */
[----:B------:R-:W-:Y:S02]  /*113e0*/  ISETP.GE.AND P4, PT, R2, R48, PT ;  /* 0x000000300200720c */ /* 0x000fe40003f86270 */
[----:B------:R-:W-:Y:S02]  /*113f0*/  IADD3 R0, R67, 0x11, RZ ;  /* 0x0000001143007810 */ /* 0x000fe40007ffe0ff */
[----:B------:R-:W-:Y:S02]  /*11400*/  FSEL R36, R21, -INF , !P6 ;  /* 0xff80000015247808 */ /* 0x000fe40007000000 */
[----:B------:R-:W-:Y:S02]  /*11410*/  FSEL R32, R23, -INF , !P1 ;  /* 0xff80000017207808 */ /* 0x000fe40004800000 */
[----:B------:R-:W-:Y:S02]  /*11420*/  FSEL R16, R16, -INF , !P4 ;  /* 0xff80000010107808 */ /* 0x000fe40006000000 */
[----:B------:R-:W-:-:S02]  /*11430*/  ISETP.GE.AND P6, PT, R2, R49, PT ;  /* 0x000000310200720c */ /* 0x000fc40003fc6270 */
[C---:B------:R-:W-:Y:S02]  /*11440*/  ISETP.GE.AND P1, PT, R0.reuse, R48, PT ;  /* 0x000000300000720c */ /* 0x040fe40003f26270 */
[----:B------:R-:W-:Y:S02]  /*11450*/  ISETP.GE.AND P4, PT, R0, R49, PT ;  /* 0x000000310000720c */ /* 0x000fe40003f86270 */
[C---:B------:R-:W-:Y:S02]  /*11460*/  IADD3 R2, R67.reuse, 0x18, RZ ;  /* 0x0000001843027810 */ /* 0x040fe40007ffe0ff */
[----:B------:R-:W-:Y:S02]  /*11470*/  IADD3 R0, R67, 0x19, RZ ;  /* 0x0000001943007810 */ /* 0x000fe40007ffe0ff */
[----:B------:R-:W-:Y:S02]  /*11480*/  FSEL R18, R18, -INF , !P6 ;  /* 0xff80000012127808 */ /* 0x000fe40007000000 */
[----:B------:R-:W-:-:S02]  /*11490*/  FSEL R17, R17, -INF , !P1 ;  /* 0xff80000011117808 */ /* 0x000fc40004800000 */
[----:B------:R-:W-:Y:S02]  /*114a0*/  FSEL R31, R19, -INF , !P4 ;  /* 0xff800000131f7808 */ /* 0x000fe40006000000 */
[CC--:B------:R-:W-:Y:S02]  /*114b0*/  ISETP.GE.AND P6, PT, R2.reuse, R48.reuse, PT ;  /* 0x000000300200720c */ /* 0x0c0fe40003fc6270 */
[----:B------:R-:W-:Y:S02]  /*114c0*/  ISETP.GE.AND P1, PT, R2, R49, PT ;  /* 0x000000310200720c */ /* 0x000fe40003f26270 */
[----:B------:R-:W-:Y:S02]  /*114d0*/  ISETP.GE.AND P4, PT, R0, R48, PT ;  /* 0x000000300000720c */ /* 0x000fe40003f86270 */
[----:B------:R-:W-:Y:S02]  /*114e0*/  IADD3 R2, R67, 0x20, RZ ;  /* 0x0000002043027810 */ /* 0x000fe40007ffe0ff */
[----:B------:R-:W-:-:S02]  /*114f0*/  FSEL R12, R12, -INF , !P6 ;  /* 0xff8000000c0c7808 */ /* 0x000fc40007000000 */
[----:B------:R-:W-:Y:S02]  /*11500*/  FSEL R14, R14, -INF , !P1 ;  /* 0xff8000000e0e7808 */ /* 0x000fe40004800000 */
[----:B------:R-:W-:Y:S02]  /*11510*/  FSEL R13, R13, -INF , !P4 ;  /* 0xff8000000d0d7808 */ /* 0x000fe40006000000 */
[-C--:B------:R-:W-:Y:S02]  /*11520*/  ISETP.GE.AND P6, PT, R0, R49.reuse, PT ;  /* 0x000000310000720c */ /* 0x080fe40003fc6270 */
[C---:B------:R-:W-:Y:S02]  /*11530*/  ISETP.GE.AND P1, PT, R2.reuse, R48, PT ;  /* 0x000000300200720c */ /* 0x040fe40003f26270 */
[----:B------:R-:W-:Y:S02]  /*11540*/  ISETP.GE.AND P4, PT, R2, R49, PT ;  /* 0x000000310200720c */ /* 0x000fe40003f86270 */
[----:B------:R-:W-:-:S02]  /*11550*/  IADD3 R0, R67, 0x21, RZ ;  /* 0x0000002143007810 */ /* 0x000fc40007ffe0ff */
[----:B------:R-:W-:Y:S02]  /*11560*/  IADD3 R2, R67, 0x28, RZ ;  /* 0x0000002843027810 */ /* 0x000fe40007ffe0ff */
[----:B------:R-:W-:Y:S02]  /*11570*/  FSEL R23, R15, -INF , !P6 ;  /* 0xff8000000f177808 */ /* 0x000fe40007000000 */
[----:B------:R-:W-:Y:S02]  /*11580*/  FSEL R22, R8, -INF , !P1 ;  /* 0xff80000008167808 */ /* 0x000fe40004800000 */
        /* <DEDUP_REMOVED lines=21> */
[----:B------:R-:W-:Y:S02]  /*116e0*/  ISETP.GE.AND P4, PT, R2, R49, PT ;  /* 0x000000310200720c */ /* 0x000fe40003f86270 */
[----:B------:R-:W-:Y:S02]  /*116f0*/  FSEL R121, R110, -INF , !P1 ;  /* 0xff8000006e797808 */ /* 0x000fe40004800000 */
[----:B------:R-:W-:Y:S02]  /*11700*/  FSEL R123, R106, -INF , !P4 ;  /* 0xff8000006a7b7808 */ /* 0x000fe40006000000 */
[CC--:B------:R-:W-:Y:S02]  /*11710*/  ISETP.GE.AND P4, PT, R67.reuse, R48.reuse, PT ;  /* 0x000000304300720c */ /* 0x0c0fe40003f86270 */
[----:B------:R-:W-:Y:S02]  /*11720*/  ISETP.GE.AND P1, PT, R2, R48, PT ;  /* 0x000000300200720c */ /* 0x000fe40003f26270 */
[----:B------:R-:W-:-:S02]  /*11730*/  IADD3 R2, R67, 0x41, RZ ;  /* 0x0000004143027810 */ /* 0x000fc40007ffe0ff */
[----:B------:R-:W-:Y:S02]  /*11740*/  FSEL R24, R24, -INF , !P4 ;  /* 0xff80000018187808 */ /* 0x000fe40006000000 */
[----:B------:R-:W-:Y:S02]  /*11750*/  FSEL R25, R25, -INF , !P2 ;  /* 0xff80000019197808 */ /* 0x000fe40005000000 */
[C---:B------:R-:W-:Y:S02]  /*11760*/  ISETP.GE.AND P4, PT, R2.reuse, R48, PT ;  /* 0x000000300200720c */ /* 0x040fe40003f86270 */
[----:B------:R-:W-:Y:S02]  /*11770*/  ISETP.GE.AND P2, PT, R2, R49, PT ;  /* 0x000000310200720c */ /* 0x000fe40003f46270 */
[----:B------:R-:W-:Y:S02]  /*11780*/  FMNMX.FTZ R2, R24, R25, !PT ;  /* 0x0000001918027209 */ /* 0x000fe40007810000 */
[----:B------:R-:W-:-:S02]  /*11790*/  FSEL R63, R108, -INF , !P6 ;  /* 0xff8000006c3f7808 */ /* 0x000fc40007000000 */
[----:B------:R-:W-:Y:S02]  /*117a0*/  ISETP.GE.AND P6, PT, R0, R49, PT ;  /* 0x000000310000720c */ /* 0x000fe40003fc6270 */
[----:B------:R-:W-:Y:S02]  /*117b0*/  IADD3 R0, R67, 0x39, RZ ;  /* 0x0000003943007810 */ /* 0x000fe40007ffe0ff */
[----:B------:R-:W-:Y:S02]  /*117c0*/  FMNMX.FTZ R5, R35, R2, !PT ;  /* 0x0000000223057209 */ /* 0x000fe40007810000 */
[----:B------:R-:W-:Y:S02]  /*117d0*/  FSEL R122, R111, -INF , !P6 ;  /* 0xff8000006f7a7808 */ /* 0x000fe40007000000 */
[----:B------:R-:W-:Y:S01]  /*117e0*/  FSEL R120, R104, -INF , !P1 ;  /* 0xff80000068787808 */ /* 0x000fe20004800000 */
[----:B------:R-:W-:Y:S01]  /*117f0*/  LDSM.16.MT88.4 R108, [R186+0x9000] ;  /* 0x00900000ba6c783b */ /* 0x000fe20000004200 */
[----:B------:R-:W-:-:S02]  /*11800*/  ISETP.GE.AND P6, PT, R0, R48, PT ;  /* 0x000000300000720c */ /* 0x000fc40003fc6270 */
[----:B------:R-:W-:Y:S02]  /*11810*/  ISETP.GE.AND P1, PT, R0, R49, PT ;  /* 0x000000310000720c */ /* 0x000fe40003f26270 */
[----:B------:R-:W-:Y:S02]  /*11820*/  IADD3 R0, R67, 0x40, RZ ;  /* 0x0000004043007810 */ /* 0x000fe40007ffe0ff */
[----:B------:R-:W-:Y:S02]  /*11830*/  FMNMX.FTZ R5, R36, R5, !PT ;  /* 0x0000000524057209 */ /* 0x000fe40007810000 */
[----:B------:R-:W-:Y:S02]  /*11840*/  FSEL R65, R105, -INF , !P6 ;  /* 0xff80000069417808 */ /* 0x000fe40007000000 */
[----:B------:R-:W-:Y:S02]  /*11850*/  FSEL R124, R107, -INF , !P1 ;  /* 0xff8000006b7c7808 */ /* 0x000fe40004800000 */
[C---:B------:R-:W-:Y:S01]  /*11860*/  ISETP.GE.AND P6, PT, R0.reuse, R48, PT ;  /* 0x000000300000720c */ /* 0x040fe20003fc6270 */
[----:B------:R-:W-:Y:S01]  /*11870*/  LDSM.16.MT88.4 R104, [R184+0xb000] ;  /* 0x00b00000b868783b */ /* 0x000fe20000004200 */
[----:B------:R-:W-:-:S02]  /*11880*/  ISETP.GE.AND P1, PT, R0, R49, PT ;  /* 0x000000310000720c */ /* 0x000fc40003f26270 */
[----:B------:R-:W-:Y:S02]  /*11890*/  FMNMX.FTZ R4, R16, R5, !PT ;  /* 0x0000000510047209 */ /* 0x000fe40007810000 */
[----:B------:R-:W-:Y:S02]  /*118a0*/  IADD3 R0, R67, 0x48, RZ ;  /* 0x0000004843007810 */ /* 0x000fe40007ffe0ff */
[----:B------:R-:W-:Y:S02]  /*118b0*/  FSEL R134, R101, -INF , !P4 ;  /* 0xff80000065867808 */ /* 0x000fe40006000000 */
[----:B------:R-:W-:Y:S02]  /*118c0*/  ISETP.GE.AND P4, PT, R67, R49, PT ;  /* 0x000000314300720c */ /* 0x000fe40003f86270 */
[----:B------:R-:W-:Y:S02]  /*118d0*/  FSEL R133, R100, -INF , !P6 ;  /* 0xff80000064857808 */ /* 0x000fe40007000000 */
[----:B------:R-:W-:-:S02]  /*118e0*/  FSEL R137, R102, -INF , !P1 ;  /* 0xff80000066897808 */ /* 0x000fc40004800000 */
[----:B------:R-:W-:Y:S02]  /*118f0*/  FMNMX.FTZ R5, R17, R4, !PT ;  /* 0x0000000411057209 */ /* 0x000fe40007810000 */
[C---:B------:R-:W-:Y:S02]  /*11900*/  ISETP.GE.AND P6, PT, R0.reuse, R48, PT ;  /* 0x000000300000720c */ /* 0x040fe40003fc6270 */
[----:B------:R-:W-:Y:S02]  /*11910*/  ISETP.GE.AND P1, PT, R0, R49, PT ;  /* 0x000000310000720c */ /* 0x000fe40003f26270 */
[----:B------:R-:W-:Y:S02]  /*11920*/  IADD3 R2, R67, 0x50, RZ ;  /* 0x0000005043027810 */ /* 0x000fe40007ffe0ff */
[----:B------:R-:W-:Y:S02]  /*11930*/  FSEL R27, R27, -INF , !P0 ;  /* 0xff8000001b1b7808 */ /* 0x000fe40004000000 */
[----:B------:R-:W-:-:S02]  /*11940*/  FSEL R26, R26, -INF , !P4 ;  /* 0xff8000001a1a7808 */ /* 0x000fc40006000000 */
[----:B------:R-:W-:Y:S02]  /*11950*/  FMNMX.FTZ R4, R12, R5, !PT ;  /* 0x000000050c047209 */ /* 0x000fe40007810000 */
[----:B------:R-:W-:Y:S02]  /*11960*/  FSEL R136, R96, -INF , !P6 ;  /* 0xff80000060887808 */ /* 0x000fe40007000000 */
[----:B------:R-:W-:Y:S02]  /*11970*/  FSEL R142, R98, -INF , !P1 ;  /* 0xff800000628e7808 */ /* 0x000fe40004800000 */
[C---:B------:R-:W-:Y:S02]  /*11980*/  ISETP.GE.AND P6, PT, R2.reuse, R48, PT ;  /* 0x000000300200720c */ /* 0x040fe40003fc6270 */
[----:B------:R-:W-:Y:S02]  /*11990*/  ISETP.GE.AND P1, PT, R2, R49, PT ;  /* 0x000000310200720c */ /* 0x000fe40003f26270 */
        /* <DEDUP_REMOVED lines=12> */
[----:B------:R-:W-:-:S02]  /*11a60*/  IADD3 R0, R67, 0x49, RZ ;  /* 0x0000004943007810 */ /* 0x000fc40007ffe0ff */
[----:B------:R-:W-:Y:S02]  /*11a70*/  FMNMX.FTZ R7, R23, R2, !PT ;  /* 0x0000000217077209 */ /* 0x000fe40007810000 */
[----:B------:R-:W-:Y:S02]  /*11a80*/  FMNMX.FTZ R5, R64, R5, !PT ;  /* 0x0000000540057209 */ /* 0x000fe40007810000 */
[----:B------:R-:W-:Y:S02]  /*11a90*/  FSEL R138, R103, -INF , !P2 ;  /* 0xff800000678a7808 */ /* 0x000fe40005000000 */
[C---:B------:R-:W-:Y:S02]  /*11aa0*/  ISETP.GE.AND P0, PT, R0.reuse, R48, PT ;  /* 0x000000300000720c */ /* 0x040fe40003f06270 */
[----:B------:R-:W-:Y:S02]  /*11ab0*/  ISETP.GE.AND P2, PT, R0, R49, PT ;  /* 0x000000310000720c */ /* 0x000fe40003f46270 */
[----:B------:R-:W-:-:S02]  /*11ac0*/  IADD3 R0, R67, 0x51, RZ ;  /* 0x0000005143007810 */ /* 0x000fc40007ffe0ff */
[----:B------:R-:W-:Y:S02]  /*11ad0*/  FMNMX.FTZ R2, R34, R7, !PT ;  /* 0x0000000722027209 */ /* 0x000fe40007810000 */
[----:B------:R-:W-:Y:S02]  /*11ae0*/  FMNMX.FTZ R4, R120, R5, !PT ;  /* 0x0000000578047209 */ /* 0x000fe40007810000 */
[----:B------:R-:W-:Y:S02]  /*11af0*/  FSEL R135, R97, -INF , !P0 ;  /* 0xff80000061877808 */ /* 0x000fe40004000000 */
[C---:B------:R-:W-:Y:S02]  /*11b00*/  ISETP.GE.AND P4, PT, R0.reuse, R48, PT ;  /* 0x000000300000720c */ /* 0x040fe40003f86270 */
[----:B------:R-:W-:Y:S02]  /*11b10*/  ISETP.GE.AND P0, PT, R0, R49, PT ;  /* 0x000000310000720c */ /* 0x000fe40003f06270 */
[----:B------:R-:W-:-:S02]  /*11b20*/  FMNMX.FTZ R5, R29, R2, !PT ;  /* 0x000000021d057209 */ /* 0x000fc40007810000 */
[----:B------:R-:W-:Y:S02]  /*11b30*/  IADD3 R0, R67, 0x58, RZ ;  /* 0x0000005843007810 */ /* 0x000fe40007ffe0ff */
[----:B------:R-:W-:Y:S02]  /*11b40*/  FMNMX.FTZ R4, R65, R4, !PT ;  /* 0x0000000441047209 */ /* 0x000fe40007810000 */
[----:B------:R-:W-:Y:S02]  /*11b50*/  FSEL R143, R99, -INF , !P2 ;  /* 0xff800000638f7808 */ /* 0x000fe40005000000 */
[----:B------:R-:W-:Y:S02]  /*11b60*/  FSEL R150, R92, -INF , !P6 ;  /* 0xff8000005c967808 */ /* 0x000fe40007000000 */
[----:B------:R-:W-:Y:S02]  /*11b70*/  FMNMX.FTZ R2, R30, R5, !PT ;  /* 0x000000051e027209 */ /* 0x000fe40007810000 */
[----:B------:R-:W-:-:S02]  /*11b80*/  ISETP.GE.AND P2, PT, R0, R48, PT ;  /* 0x000000300000720c */ /* 0x000fc40003f46270 */
[----:B------:R-:W-:Y:S02]  /*11b90*/  ISETP.GE.AND P6, PT, R0, R49, PT ;  /* 0x000000310000720c */ /* 0x000fe40003fc6270 */
[----:B------:R-:W-:Y:S02]  /*11ba0*/  FMNMX.FTZ R7, R133, R4, !PT ;  /* 0x0000000485077209 */ /* 0x000fe40007810000 */
[----:B------:R-:W-:Y:S02]  /*11bb0*/  IADD3 R0, R67, 0x59, RZ ;  /* 0x0000005943007810 */ /* 0x000fe40007ffe0ff */
[----:B------:R-:W-:Y:S02]  /*11bc0*/  FMNMX.FTZ R2, R151, R2, !PT ;  /* 0x0000000297027209 */ /* 0x000fe40007810000 */
[----:B------:R-:W-:Y:S02]  /*11bd0*/  FSEL R144, R94, -INF , !P1 ;  /* 0xff8000005e907808 */ /* 0x000fe40004800000 */
[----:B------:R-:W-:-:S02]  /*11be0*/  FSEL R146, R93, -INF , !P4 ;  /* 0xff8000005d927808 */ /* 0x000fc40006000000 */
[----:B------:R-:W-:Y:S02]  /*11bf0*/  FMNMX.FTZ R7, R134, R7, !PT ;  /* 0x0000000786077209 */ /* 0x000fe40007810000 */
[C---:B------:R-:W-:Y:S02]  /*11c00*/  ISETP.GE.AND P1, PT, R0.reuse, R48, PT ;  /* 0x000000300000720c */ /* 0x040fe40003f26270 */
[----:B------:R-:W-:Y:S02]  /*11c10*/  ISETP.GE.AND P4, PT, R0, R49, PT ;  /* 0x000000310000720c */ /* 0x000fe40003f86270 */
[----:B------:R-:W-:Y:S02]  /*11c20*/  IADD3 R0, R67, 0x60, RZ ;  /* 0x0000006043007810 */ /* 0x000fe40007ffe0ff */
[----:B------:R-:W-:Y:S02]  /*11c30*/  FMNMX.FTZ R5, R121, R2, !PT ;  /* 0x0000000279057209 */ /* 0x000fe40007810000 */
[----:B------:R-:W-:-:S02]  /*11c40*/  FMNMX.FTZ R4, R136, R7, !PT ;  /* 0x0000000788047209 */ /* 0x000fc40007810000 */
[----:B------:R-:W-:Y:S02]  /*11c50*/  FSEL R141, R95, -INF , !P0 ;  /* 0xff8000005f8d7808 */ /* 0x000fe40004000000 */
[----:B------:R-:W-:Y:S01]  /*11c60*/  FSEL R147, R88, -INF , !P2 ;  /* 0xff80000058937808 */ /* 0x000fe20005000000 */
[----:B------:R-:W-:Y:S01]  /*11c70*/  LDSM.16.MT88.4 R92, [R186+0xd000] ;  /* 0x00d00000ba5c783b */ /* 0x000fe20000004200 */
[C---:B------:R-:W-:Y:S02]  /*11c80*/  ISETP.GE.AND P0, PT, R0.reuse, R48, PT ;  /* 0x000000300000720c */ /* 0x040fe40003f06270 */
[----:B------:R-:W-:Y:S02]  /*11c90*/  ISETP.GE.AND P2, PT, R0, R49, PT ;  /* 0x000000310000720c */ /* 0x000fe40003f46270 */
[----:B------:R-:W-:Y:S02]  /*11ca0*/  IADD3 R0, R67, 0x61, RZ ;  /* 0x0000006143007810 */ /* 0x000fe40007ffe0ff */
[----:B------:R-:W-:-:S02]  /*11cb0*/  FMNMX.FTZ R2, R122, R5, !PT ;  /* 0x000000057a027209 */ /* 0x000fc40007810000 */
[----:B------:R-:W-:Y:S02]  /*11cc0*/  FMNMX.FTZ R5, R135, R4, !PT ;  /* 0x0000000487057209 */ /* 0x000fe40007810000 */
[----:B------:R-:W-:Y:S02]  /*11cd0*/  FSEL R140, R90, -INF , !P6 ;  /* 0xff8000005a8c7808 */ /* 0x000fe40007000000 */
[----:B------:R-:W-:Y:S02]  /*11ce0*/  FSEL R145, R89, -INF , !P1 ;  /* 0xff80000059917808 */ /* 0x000fe40004800000 */
[C---:B------:R-:W-:Y:S02]  /*11cf0*/  ISETP.GE.AND P6, PT, R0.reuse, R48, PT ;  /* 0x000000300000720c */ /* 0x040fe40003fc6270 */
[----:B------:R-:W-:Y:S02]  /*11d00*/  ISETP.GE.AND P1, PT, R0, R49, PT ;  /* 0x000000310000720c */ /* 0x000fe40003f26270 */
[----:B------:R-:W-:-:S02]  /*11d10*/  IADD3 R0, R67, 0x68, RZ ;  /* 0x0000006843007810 */ /* 0x000fc40007ffe0ff */
[----:B------:R-:W-:Y:S02]  /*11d20*/  FMNMX.FTZ R5, R150, R5, !PT ;  /* 0x0000000596057209 */ /* 0x000fe40007810000 */
[----:B------:R-:W-:Y:S02]  /*11d30*/  FMNMX.FTZ R7, R123, R2, !PT ;  /* 0x000000027b077209 */ /* 0x000fe40007810000 */
[----:B------:R-:W-:Y:S02]  /*11d40*/  FSEL R139, R91, -INF , !P4 ;  /* 0xff8000005b8b7808 */ /* 0x000fe40006000000 */
[----:B------:R-:W-:Y:S02]  /*11d50*/  FSEL R132, R84, -INF , !P0 ;  /* 0xff80000054847808 */ /* 0x000fe40004000000 */
[C---:B------:R-:W-:Y:S02]  /*11d60*/  ISETP.GE.AND P4, PT, R0.reuse, R48, PT ;  /* 0x000000300000720c */ /* 0x040fe40003f86270 */
[----:B------:R-:W-:-:S02]  /*11d70*/  ISETP.GE.AND P0, PT, R0, R49, PT ;  /* 0x000000310000720c */ /* 0x000fc40003f06270 */
[----:B------:R-:W-:Y:S02]  /*11d80*/  FMNMX.FTZ R8, R146, R5, !PT ;  /* 0x0000000592087209 */ /* 0x000fe40007810000 */
[----:B------:R-:W-:Y:S02]  /*11d90*/  FMNMX.FTZ R0, R124, R7, !PT ;  /* 0x000000077c007209 */ /* 0x000fe40007810000 */
[----:B------:R-:W-:Y:S02]  /*11da0*/  FMNMX.FTZ R8, R147, R8, !PT ;  /* 0x0000000893087209 */ /* 0x000fe40007810000 */
[----:B------:R-:W-:Y:S02]  /*11db0*/  FMNMX.FTZ R7, R137, R0, !PT ;  /* 0x0000000089077209 */ /* 0x000fe40007810000 */
[----:B------:R-:W-:Y:S02]  /*11dc0*/  FMNMX.FTZ R9, R145, R8, !PT ;  /* 0x0000000891097209 */ /* 0x000fe40007810000 */
[----:B------:R-:W-:-:S02]  /*11dd0*/  FMNMX.FTZ R7, R138, R7, !PT ;  /* 0x000000078a077209 */ /* 0x000fc40007810000 */
[----:B------:R-:W-:Y:S02]  /*11de0*/  IADD3 R6, R67, 0x69, RZ ;  /* 0x0000006943067810 */ /* 0x000fe40007ffe0ff */
[----:B------:R-:W-:Y:S02]  /*11df0*/  FSEL R131, R85, -INF , !P6 ;  /* 0xff80000055837808 */ /* 0x000fe40007000000 */
[----:B------:R-:W-:Y:S02]  /*11e00*/  FMNMX.FTZ R10, R132, R9, !PT ;  /* 0x00000009840a7209 */ /* 0x000fe40007810000 */
[----:B------:R-:W-:Y:S02]  /*11e10*/  FMNMX.FTZ R8, R142, R7, !PT ;  /* 0x000000078e087209 */ /* 0x000fe40007810000 */
[----:B------:R-:W-:Y:S02]  /*11e20*/  FSEL R128, R86, -INF , !P2 ;  /* 0xff80000056807808 */ /* 0x000fe40005000000 */
        /* <DEDUP_REMOVED lines=9> */
[----:B------:R-:W-:Y:S02]  /*11ec0*/  FMNMX.FTZ R8, R144, R9, !PT ;  /* 0x0000000990087209 */ /* 0x000fe40007810000 */
[C---:B------:R-:W-:Y:S02]  /*11ed0*/  IADD3 R2, R67.reuse, 0x78, RZ ;  /* 0x0000007843027810 */ /* 0x040fe40007ffe0ff */
[----:B------:R-:W-:Y:S02]  /*11ee0*/  IADD3 R0, R67, 0x79, RZ ;  /* 0x0000007943007810 */ /* 0x000fe40007ffe0ff */
        /* <DEDUP_REMOVED lines=9> */
[----:B------:R-:W-:Y:S02]  /*11f80*/  FSEL R62, R72, -INF , !P4 ;  /* 0xff800000483e7808 */ /* 0x000fe40006000000 */
[----:B------:R-:W-:Y:S02]  /*11f90*/  FMNMX.FTZ R9, R66, R9, !PT ;  /* 0x0000000942097209 */ /* 0x000fe40007810000 */
[----:B------:R-:W-:Y:S02]  /*11fa0*/  FMNMX.FTZ R7, R139, R8, !PT ;  /* 0x000000088b077209 */ /* 0x000fe40007810000 */
[----:B------:R-:W-:-:S02]  /*11fb0*/  FSEL R61, R73, -INF , !P2 ;  /* 0xff800000493d7808 */ /* 0x000fc40005000000 */
[----:B------:R-:W-:Y:S02]  /*11fc0*/  FMNMX.FTZ R10, R62, R9, !PT ;  /* 0x000000093e0a7209 */ /* 0x000fe40007810000 */
[----:B------:R-:W-:Y:S02]  /*11fd0*/  FSEL R127, R87, -INF , !P1 ;  /* 0xff800000577f7808 */ /* 0x000fe40004800000 */
[----:B------:R-:W-:Y:S02]  /*11fe0*/  FMNMX.FTZ R8, R128, R7, !PT ;  /* 0x0000000780087209 */ /* 0x000fe40007810000 */
[----:B------:R-:W-:Y:S02]  /*11ff0*/  ISETP.GE.AND P1, PT, R6, R49, PT ;  /* 0x000000310600720c */ /* 0x000fe40003f26270 */
[----:B------:R-:W-:Y:S02]  /*12000*/  FMNMX.FTZ R6, R61, R10, !PT ;  /* 0x0000000a3d067209 */ /* 0x000fe40007810000 */
[----:B------:R-:W-:-:S02]  /*12010*/  FSEL R126, R82, -INF , !P0 ;  /* 0xff800000527e7808 */ /* 0x000fc40004000000 */
[----:B------:R-:W-:Y:S02]  /*12020*/  FMNMX.FTZ R7, R127, R8, !PT ;  /* 0x000000087f077209 */ /* 0x000fe40007810000 */
[----:B------:R-:W-:Y:S02]  /*12030*/  ISETP.GE.AND P0, PT, R5, R49, PT ;  /* 0x000000310500720c */ /* 0x000fe40003f06270 */
[----:B------:R-:W-:Y:S01]  /*12040*/  FSEL R125, R83, -INF , !P1 ;  /* 0xff800000537d7808 */ /* 0x000fe20004800000 */
[----:B------:R-:W1:Y:S01]  /*12050*/  SHFL.BFLY PT, R5, R6, 0x2, 0x1f ;  /* 0x0c401f0006057f89 */ /* 0x000e6200000e0000 */
[----:B------:R-:W-:Y:S02]  /*12060*/  FMNMX.FTZ R8, R126, R7, !PT ;  /* 0x000000077e087209 */ /* 0x000fe40007810000 */
[----:B------:R-:W-:Y:S01]  /*12070*/  ISETP.GE.AND P1, PT, R4, R49, PT ;  /* 0x000000310400720c */ /* 0x000fe20003f26270 */
[----:B------:R-:W-:Y:S01]  /*12080*/  LDSM.16.MT88.4 R80, [R186+0xb000] ;  /* 0x00b00000ba50783b */ /* 0x000fe20000004200 */
[----:B------:R-:W-:-:S02]  /*12090*/  FSEL R59, R78, -INF , !P0 ;  /* 0xff8000004e3b7808 */ /* 0x000fc40004000000 */
[----:B------:R-:W-:Y:S02]  /*120a0*/  FMNMX.FTZ R8, R125, R8, !PT ;  /* 0x000000087d087209 */ /* 0x000fe40007810000 */
[-C--:B------:R-:W-:Y:S02]  /*120b0*/  ISETP.GE.AND P0, PT, R2, R49.reuse, PT ;  /* 0x000000310200720c */ /* 0x080fe40003f06270 */
[----:B------:R-:W-:Y:S02]  /*120c0*/  FSEL R58, R79, -INF , !P1 ;  /* 0xff8000004f3a7808 */ /* 0x000fe40004800000 */
[----:B------:R-:W-:Y:S02]  /*120d0*/  FMNMX.FTZ R7, R59, R8, !PT ;  /* 0x000000083b077209 */ /* 0x000fe40007810000 */
[----:B------:R-:W-:Y:S01]  /*120e0*/  ISETP.GE.AND P1, PT, R0, R49, PT ;  /* 0x000000310000720c */ /* 0x000fe20003f26270 */
[----:B------:R-:W-:Y:S01]  /*120f0*/  LDSM.16.MT88.4 R8, [R186+0xb400] ;  /* 0x00b40000ba08783b */ /* 0x000fe20000004200 */
[----:B------:R-:W-:-:S02]  /*12100*/  FSEL R57, R74, -INF , !P0 ;  /* 0xff8000004a397808 */ /* 0x000fc40004000000 */
[----:B------:R-:W-:Y:S02]  /*12110*/  FMNMX.FTZ R0, R58, R7, !PT ;  /* 0x000000073a007209 */ /* 0x000fe40007810000 */
[----:B------:R-:W-:Y:S02]  /*12120*/  FSEL R56, R75, -INF , !P1 ;  /* 0xff8000004b387808 */ /* 0x000fe40004800000 */
[----:B------:R-:W-:Y:S01]  /*12130*/  FMNMX.FTZ R7, R57, R0, !PT ;  /* 0x0000000039077209 */ /* 0x000fe20007810000 */
[----:B------:R-:W-:Y:S03]  /*12140*/  LDSM.16.MT88.4 R72, [R184+0x9000] ;  /* 0x00900000b848783b */ /* 0x000fe60000004200 */
[----:B------:R-:W-:Y:S02]  /*12150*/  FMNMX.FTZ R4, R56, R7, !PT ;  /* 0x0000000738047209 */ /* 0x000fe40007810000 */
[----:B-1----:R-:W-:-:S03]  /*12160*/  FMNMX.FTZ R7, R6, R5, !PT ;  /* 0x0000000506077209 */ /* 0x002fc60007810000 */
[----:B------:R-:W1:Y:S04]  /*12170*/  SHFL.BFLY PT, R5, R4, 0x2, 0x1f ;  /* 0x0c401f0004057f89 */ /* 0x000e6800000e0000 */
[----:B------:R-:W3:Y:S01]  /*12180*/  SHFL.BFLY PT, R2, R7, 0x1, 0x1f ;  /* 0x0c201f0007027f89 */ /* 0x000ee200000e0000 */
[----:B-1----:R-:W-:Y:S02]  /*12190*/  FMNMX.FTZ R5, R4, R5, !PT ;  /* 0x0000000504057209 */ /* 0x002fe40007810000 */
[----:B---3--:R-:W-:-:S03]  /*121a0*/  FMNMX.FTZ R2, R7, R2, !PT ;  /* 0x0000000207027209 */ /* 0x008fc60007810000 */
[----:B------:R-:W1:Y:S01]  /*121b0*/  SHFL.BFLY PT, R0, R5, 0x1, 0x1f ;  /* 0x0c201f0005007f89 */ /* 0x000e6200000e0000 */
[----:B------:R-:W-:Y:S01]  /*121c0*/  FSETP.NEU.FTZ.AND P0, PT, R2, -INF , PT ;  /* 0xff8000000200780b */ /* 0x000fe20003f1d000 */
[----:B--2---:R-:W-:-:S05]  /*121d0*/  FMUL.FTZ R60, R55, R2 ;  /* 0x00000002373c7220 */ /* 0x004fca0000410000 */
[----:B------:R-:W-:-:S05]  /*121e0*/  FSEL R60, R60, RZ, P0 ;  /* 0x000000ff3c3c7208 */ /* 0x000fca0000000000 */
[-CC-:B------:R-:W-:Y:S02]  /*121f0*/  FFMA.FTZ R53, R24, R55.reuse, -R60.reuse ;  /* 0x0000003718357223 */ /* 0x180fe4000001083c */
[-CC-:B------:R-:W-:Y:S02]  /*12200*/  FFMA.FTZ R52, R25, R55.reuse, -R60.reuse ;  /* 0x0000003719347223 */ /* 0x180fe4000001083c */
[-CC-:B------:R-:W-:Y:S02]  /*12210*/  FFMA.FTZ R45, R35, R55.reuse, -R60.reuse ;  /* 0x00000037232d7223 */ /* 0x180fe4000001083c */
[-CC-:B------:R-:W-:Y:S01]  /*12220*/  FFMA.FTZ R44, R36, R55.reuse, -R60.reuse ;  /* 0x00000037242c7223 */ /* 0x180fe2000001083c */
[----:B------:R-:W-:Y:S01]  /*12230*/  MUFU.EX2 R53, R53 ;  /* 0x0000003500357308 */ /* 0x000fe20000000800 */
[-CC-:B------:R-:W-:Y:S01]  /*12240*/  FFMA.FTZ R39, R12, R55.reuse, -R60.reuse ;  /* 0x000000370c277223 */ /* 0x180fe2000001083c */
[----:B-1----:R-:W-:Y:S01]  /*12250*/  FMNMX.FTZ R0, R5, R0, !PT ;  /* 0x0000000005007209 */ /* 0x002fe20007810000 */
[-CC-:B------:R-:W-:Y:S01]  /*12260*/  FFMA.FTZ R36, R13, R55.reuse, -R60.reuse ;  /* 0x000000370d247223 */ /* 0x180fe2000001083c */
[----:B------:R-:W1:Y:S01]  /*12270*/  LDSM.16.MT88.4 R4, [R184+0xd000] ;  /* 0x00d00000b804783b */ /* 0x000e620000004200 */
[-CC-:B------:R-:W-:Y:S01]  /*12280*/  FFMA.FTZ R43, R16, R55.reuse, -R60.reuse ;  /* 0x00000037102b7223 */ /* 0x180fe2000001083c */
[----:B------:R-:W-:Y:S01]  /*12290*/  FSETP.NEU.FTZ.AND P0, PT, R0, -INF , PT ;  /* 0xff8000000000780b */ /* 0x000fe20003f1d000 */
[----:B------:R-:W-:Y:S01]  /*122a0*/  FMUL.FTZ R54, R55, R0 ;  /* 0x0000000037367220 */ /* 0x000fe20000410000 */
[----:B------:R-:W2:Y:S01]  /*122b0*/  MUFU.EX2 R52, R52 ;  /* 0x0000003400347308 */ /* 0x000ea20000000800 */
[----:B------:R-:W-:-:S02]  /*122c0*/  FFMA.FTZ R40, R17, R55, -R60 ;  /* 0x0000003711287223 */ /* 0x000fc4000001083c */
[-CC-:B------:R-:W-:Y:S01]  /*122d0*/  FFMA.FTZ R35, R22, R55.reuse, -R60.reuse ;  /* 0x0000003716237223 */ /* 0x180fe2000001083c */
[----:B------:R-:W-:Y:S01]  /*122e0*/  FSEL R54, R54, RZ, P0 ;  /* 0x000000ff36367208 */ /* 0x000fe20000000000 */
[-CC-:B------:R-:W-:Y:S02]  /*122f0*/  FFMA.FTZ R28, R28, R55.reuse, -R60.reuse ;  /* 0x000000371c1c7223 */ /* 0x180fe4000001083c */
[-C--:B------:R-:W-:Y:S01]  /*12300*/  FFMA.FTZ R63, R63, R55.reuse, -R60 ;  /* 0x000000373f3f7223 */ /* 0x080fe2000001083c */
[----:B------:R-:W-:Y:S01]  /*12310*/  MUFU.EX2 R45, R45 ;  /* 0x0000002d002d7308 */ /* 0x000fe20000000800 */
[-CC-:B------:R-:W-:Y:S02]  /*12320*/  FFMA.FTZ R47, R26, R55.reuse, -R54.reuse ;  /* 0x000000371a2f7223 */ /* 0x180fe40000010836 */
[-CC-:B------:R-:W-:Y:S02]  /*12330*/  FFMA.FTZ R46, R27, R55.reuse, -R54.reuse ;  /* 0x000000371b2e7223 */ /* 0x180fe40000010836 */
[-CC-:B------:R-:W-:Y:S01]  /*12340*/  FFMA.FTZ R50, R33, R55.reuse, -R54.reuse ;  /* 0x0000003721327223 */ /* 0x180fe20000010836 */
[----:B------:R-:W-:Y:S01]  /*12350*/  LDSM.16.MT88.4 R24, [R184+0xb400] ;  /* 0x00b40000b818783b */ /* 0x000fe20000004200 */
[-CC-:B------:R-:W-:Y:S01]  /*12360*/  FFMA.FTZ R41, R32, R55.reuse, -R54.reuse ;  /* 0x0000003720297223 */ /* 0x180fe20000010836 */
[----:B------:R-:W3:Y:S01]  /*12370*/  MUFU.EX2 R44, R44 ;  /* 0x0000002c002c7308 */ /* 0x000ee20000000800 */
[--C-:B------:R-:W-:Y:S01]  /*12380*/  FFMA.FTZ R38, R14, R55, -R54.reuse ;  /* 0x000000370e267223 */ /* 0x100fe20000010836 */
[----:B--2---:R-:W-:Y:S01]  /*12390*/  F2FP.BF16.PACK_AB R96, R52, R53 ;  /* 0x000000353460723e */ /* 0x004fe200000010ff */
[----:B------:R-:W2:Y:S01]  /*123a0*/  LDSM.16.MT88.4 R12, [R184+0x9400] ;  /* 0x00940000b80c783b */ /* 0x000ea20000004200 */
[----:B------:R-:W-:-:S02]  /*123b0*/  FFMA.FTZ R42, R18, R55, -R54 ;  /* 0x00000037122a7223 */ /* 0x000fc40000010836 */
[-CC-:B------:R-:W-:Y:S01]  /*123c0*/  FFMA.FTZ R37, R31, R55.reuse, -R54.reuse ;  /* 0x000000371f257223 */ /* 0x180fe20000010836 */
[----:B------:R-:W4:Y:S01]  /*123d0*/  LDSM.16.MT88.4 R16, [R186+0x9400] ;  /* 0x00940000ba10783b */ /* 0x000f220000004200 */
[----:B------:R-:W-:Y:S01]  /*123e0*/  MUFU.EX2 R47, R47 ;  /* 0x0000002f002f7308 */ /* 0x000fe20000000800 */
[-C--:B------:R-:W-:Y:S02]  /*123f0*/  FFMA.FTZ R33, R23, R55.reuse, -R54 ;  /* 0x0000003717217223 */ /* 0x080fe40000010836 */
[-CC-:B------:R-:W-:Y:S02]  /*12400*/  FFMA.FTZ R32, R20, R55.reuse, -R60.reuse ;  /* 0x0000003714207223 */ /* 0x180fe4000001083c */
[----:B------:R-:W-:Y:S02]  /*12410*/  FFMA.FTZ R31, R21, R55, -R60 ;  /* 0x00000037151f7223 */ /* 0x000fe4000001083c */
[----:B------:R-:W-:Y:S01]  /*12420*/  LDSM.16.MT88.4 R20, [R184+0xd400] ;  /* 0x00d40000b814783b */ /* 0x000fe20000004200 */
[----:B------:R-:W5:Y:S01]  /*12430*/  MUFU.EX2 R46, R46 ;  /* 0x0000002e002e7308 */ /* 0x000f620000000800 */
[----:B---3--:R-:W-:Y:S01]  /*12440*/  F2FP.BF16.PACK_AB R98, R44, R45 ;  /* 0x0000002d2c62723e */ /* 0x008fe200000010ff */
[----:B------:R-:W-:-:S02]  /*12450*/  FFMA.FTZ R34, R34, R55, -R54 ;  /* 0x0000003722227223 */ /* 0x000fc40000010836 */
[-CC-:B------:R-:W-:Y:S02]  /*12460*/  FFMA.FTZ R29, R29, R55.reuse, -R54.reuse ;  /* 0x000000371d1d7223 */ /* 0x180fe40000010836 */
[-CC-:B------:R-:W-:Y:S02]  /*12470*/  FFMA.FTZ R30, R30, R55.reuse, -R54.reuse ;  /* 0x000000371e1e7223 */ /* 0x180fe40000010836 */
[----:B------:R-:W-:Y:S01]  /*12480*/  MUFU.EX2 R50, R50 ;  /* 0x0000003200327308 */ /* 0x000fe20000000800 */
[-C--:B------:R-:W-:Y:S02]  /*12490*/  FFMA.FTZ R3, R151, R55.reuse, -R54 ;  /* 0x0000003797037223 */ /* 0x080fe40000010836 */
[-CC-:B------:R-:W-:Y:S02]  /*124a0*/  FFMA.FTZ R64, R64, R55.reuse, -R60.reuse ;  /* 0x0000003740407223 */ /* 0x180fe4000001083c */
[-CC-:B------:R-:W-:Y:S02]  /*124b0*/  FFMA.FTZ R120, R120, R55.reuse, -R60.reuse ;  /* 0x0000003778787223 */ /* 0x180fe4000001083c */
[----:B------:R-:W-:Y:S01]  /*124c0*/  FFMA.FTZ R65, R65, R55, -R60 ;  /* 0x0000003741417223 */ /* 0x000fe2000001083c */
[----:B------:R-:W3:Y:S01]  /*124d0*/  MUFU.EX2 R41, R41 ;  /* 0x0000002900297308 */ /* 0x000ee20000000800 */
[----:B-----5:R-:W-:Y:S01]  /*124e0*/  F2FP.BF16.PACK_AB R97, R46, R47 ;  /* 0x0000002f2e61723e */ /* 0x020fe200000010ff */
[----:B------:R-:W-:-:S02]  /*124f0*/  FFMA.FTZ R121, R121, R55, -R54 ;  /* 0x0000003779797223 */ /* 0x000fc40000010836 */
[-CC-:B------:R-:W-:Y:S02]  /*12500*/  FFMA.FTZ R122, R122, R55.reuse, -R54.reuse ;  /* 0x000000377a7a7223 */ /* 0x180fe40000010836 */
[-CC-:B------:R-:W-:Y:S02]  /*12510*/  FFMA.FTZ R123, R123, R55.reuse, -R54.reuse ;  /* 0x000000377b7b7223 */ /* 0x180fe40000010836 */
[----:B------:R-:W-:Y:S01]  /*12520*/  MUFU.EX2 R43, R43 ;  /* 0x0000002b002b7308 */ /* 0x000fe20000000800 */
[-C--:B------:R-:W-:Y:S02]  /*12530*/  FFMA.FTZ R124, R124, R55.reuse, -R54 ;  /* 0x000000377c7c7223 */ /* 0x080fe40000010836 */
[-CC-:B------:R-:W-:Y:S02]  /*12540*/  FFMA.FTZ R133, R133, R55.reuse, -R60.reuse ;  /* 0x0000003785857223 */ /* 0x180fe4000001083c */
[-CC-:B------:R-:W-:Y:S02]  /*12550*/  FFMA.FTZ R134, R134, R55.reuse, -R60.reuse ;  /* 0x0000003786867223 */ /* 0x180fe4000001083c */
[-CC-:B------:R-:W-:Y:S01]  /*12560*/  FFMA.FTZ R136, R136, R55.reuse, -R60.reuse ;  /* 0x0000003788887223 */ /* 0x180fe2000001083c */
[----:B---3--:R-:W-:Y:S01]  /*12570*/  F2FP.BF16.PACK_AB R99, R41, R50 ;  /* 0x000000322963723e */ /* 0x008fe200000010ff */
[----:B------:R-:W3:Y:S01]  /*12580*/  MUFU.EX2 R40, R40 ;  /* 0x0000002800287308 */ /* 0x000ee20000000800 */
[----:B------:R-:W-:-:S02]  /*12590*/  FFMA.FTZ R135, R135, R55, -R60 ;  /* 0x0000003787877223 */ /* 0x000fc4000001083c */
[-CC-:B------:R-:W-:Y:S02]  /*125a0*/  FFMA.FTZ R137, R137, R55.reuse, -R54.reuse ;  /* 0x0000003789897223 */ /* 0x180fe40000010836 */
[-CC-:B------:R-:W-:Y:S01]  /*125b0*/  FFMA.FTZ R138, R138, R55.reuse, -R54.reuse ;  /* 0x000000378a8a7223 */ /* 0x180fe20000010836 */
[C---:B------:R-:W-:Y:S01]  /*125c0*/  HMMA.16816.F32.BF16 R68, R96.reuse, R72, RZ ;  /* 0x000000486044723c */ /* 0x040fe200000418ff */
[-CC-:B------:R-:W-:Y:S01]  /*125d0*/  FFMA.FTZ R142, R142, R55.reuse, -R54.reuse ;  /* 0x000000378e8e7223 */ /* 0x180fe20000010836 */
[----:B------:R-:W-:Y:S01]  /*125e0*/  MUFU.EX2 R39, R39 ;  /* 0x0000002700277308 */ /* 0x000fe20000000800 */
[-C--:B------:R-:W-:Y:S02]  /*125f0*/  FFMA.FTZ R143, R143, R55.reuse, -R54 ;  /* 0x000000378f8f7223 */ /* 0x080fe40000010836 */
[-CC-:B------:R-:W-:Y:S02]  /*12600*/  FFMA.FTZ R151, R146, R55.reuse, -R60.reuse ;  /* 0x0000003792977223 */ /* 0x180fe4000001083c */
[-CC-:B------:R-:W-:Y:S01]  /*12610*/  FFMA.FTZ R150, R150, R55.reuse, -R60.reuse ;  /* 0x0000003796967223 */ /* 0x180fe2000001083c */
[----:B------:R-:W-:Y:S01]  /*12620*/  HMMA.16816.F32.BF16 R72, R96, R74, RZ ;  /* 0x0000004a6048723c */ /* 0x000fe200000418ff */
[-CC-:B------:R-:W-:Y:S01]  /*12630*/  FFMA.FTZ R146, R147, R55.reuse, -R60.reuse ;  /* 0x0000003793927223 */ /* 0x180fe2000001083c */
[----:B------:R-:W-:Y:S01]  /*12640*/  MUFU.EX2 R36, R36 ;  /* 0x0000002400247308 */ /* 0x000fe20000000800 */
        /* <DEDUP_REMOVED lines=11> */
[----:B------:R-:W5:Y:S01]  /*12700*/  MUFU.EX2 R37, R37 ;  /* 0x0000002500257308 */ /* 0x000f620000000800 */
[----:B------:R-:W-:-:S02]  /*12710*/  FFMA.FTZ R129, R129, R55, -R60 ;  /* 0x0000003781817223 */ /* 0x000fc4000001083c */
[-CC-:B------:R-:W-:Y:S02]  /*12720*/  FFMA.FTZ R128, R128, R55.reuse, -R54.reuse ;  /* 0x0000003780807223 */ /* 0x180fe40000010836 */
[-CC-:B------:R-:W-:Y:S01]  /*12730*/  FFMA.FTZ R127, R127, R55.reuse, -R54.reuse ;  /* 0x000000377f7f7223 */ /* 0x180fe20000010836 */
[C---:B------:R-:W-:Y:S01]  /*12740*/  HMMA.16816.F32.BF16 R112, R96.reuse, R108, RZ ;  /* 0x0000006c6070723c */ /* 0x040fe200000418ff */
[-CC-:B------:R-:W-:Y:S01]  /*12750*/  FFMA.FTZ R126, R126, R55.reuse, -R54.reuse ;  /* 0x000000377e7e7223 */ /* 0x180fe20000010836 */
[----:B------:R-:W-:Y:S01]  /*12760*/  MUFU.EX2 R38, R38 ;  /* 0x0000002600267308 */ /* 0x000fe20000000800 */
[----:B------:R-:W-:Y:S02]  /*12770*/  FFMA.FTZ R125, R125, R55, -R54 ;  /* 0x000000377d7d7223 */ /* 0x000fe40000010836 */
[----:B------:R-:W-:Y:S02]  /*12780*/  FADD.FTZ R52, R53, R52 ;  /* 0x0000003435347221 */ /* 0x000fe40000010000 */
[----:B------:R-:W-:Y:S01]  /*12790*/  FADD.FTZ R47, R47, R46 ;  /* 0x0000002e2f2f7221 */ /* 0x000fe20000010000 */
[----:B------:R-:W-:Y:S01]  /*127a0*/  HMMA.16816.F32.BF16 R84, R96, R104, RZ ;  /* 0x000000686054723c */ /* 0x000fe200000418ff */
[----:B------:R-:W-:Y:S01]  /*127b0*/  FADD.FTZ R45, R45, R52 ;  /* 0x000000342d2d7221 */ /* 0x000fe20000010000 */
[----:B------:R-:W1:Y:S01]  /*127c0*/  MUFU.EX2 R33, R33 ;  /* 0x0000002100217308 */ /* 0x000e620000000800 */
[----:B------:R-:W-:-:S02]  /*127d0*/  FADD.FTZ R50, R50, R47 ;  /* 0x0000002f32327221 */ /* 0x000fc40000010000 */
[----:B------:R-:W-:Y:S02]  /*127e0*/  FADD.FTZ R44, R44, R45 ;  /* 0x0000002d2c2c7221 */ /* 0x000fe40000010000 */
[----:B------:R-:W-:Y:S01]  /*127f0*/  FADD.FTZ R41, R41, R50 ;  /* 0x0000003229297221 */ /* 0x000fe20000010000 */
[----:B------:R-:W-:Y:S01]  /*12800*/  HMMA.16816.F32.BF16 R88, R96, R92, RZ ;  /* 0x0000005c6058723c */ /* 0x000fe200000418ff */
[-C--:B------:R-:W-:Y:S01]  /*12810*/  FFMA.FTZ R209, R61, R55.reuse, -R60 ;  /* 0x000000373dd17223 */ /* 0x080fe2000001083c */
[----:B------:R-:W-:Y:S01]  /*12820*/  MUFU.EX2 R35, R35 ;  /* 0x0000002300237308 */ /* 0x000fe20000000800 */
[----:B------:R-:W-:-:S05]  /*12830*/  FFMA.FTZ R210, R56, R55, -R54 ;  /* 0x0000003738d27223 */ /* 0x000fca0000010836 */
[C---:B------:R-:W-:Y:S02]  /*12840*/  HMMA.16816.F32.BF16 R108, R96.reuse, R110, RZ ;  /* 0x0000006e606c723c */ /* 0x040fe400000418ff */
[----:B------:R-:W1:Y:S06]  /*12850*/  MUFU.EX2 R32, R32 ;  /* 0x0000002000207308 */ /* 0x000e6c0000000800 */
[C---:B------:R-:W-:Y:S02]  /*12860*/  HMMA.16816.F32.BF16 R104, R96.reuse, R106, RZ ;  /* 0x0000006a6068723c */ /* 0x040fe400000418ff */
[----:B------:R-:W-:Y:S06]  /*12870*/  MUFU.EX2 R31, R31 ;  /* 0x0000001f001f7308 */ /* 0x000fec0000000800 */
[C---:B------:R-:W-:Y:S02]  /*12880*/  HMMA.16816.F32.BF16 R92, R96.reuse, R94, RZ ;  /* 0x0000005e605c723c */ /* 0x040fe400000418ff */
[----:B------:R-:W2:Y:S06]  /*12890*/  MUFU.EX2 R28, R28 ;  /* 0x0000001c001c7308 */ /* 0x000eac0000000800 */
[C---:B-1----:R-:W-:Y:S02]  /*128a0*/  HMMA.16816.F32.BF16 R100, R96.reuse, R4, RZ ;  /* 0x000000046064723c */ /* 0x042fe400000418ff */
[----:B------:R-:W-:Y:S05]  /*128b0*/  MUFU.EX2 R34, R34 ;  /* 0x0000002200227308 */ /* 0x000fea0000000800 */
[----:B---3--:R-:W-:Y:S01]  /*128c0*/  F2FP.BF16.PACK_AB R4, R40, R43 ;  /* 0x0000002b2804723e */ /* 0x008fe200000010ff */
[----:B------:R-:W-:Y:S01]  /*128d0*/  HMMA.16816.F32.BF16 R96, R96, R6, RZ ;  /* 0x000000066060723c */ /* 0x000fe200000418ff */
[----:B-----5:R-:W-:Y:S01]  /*128e0*/  F2FP.BF16.PACK_AB R5, R37, R42 ;  /* 0x0000002a2505723e */ /* 0x020fe200000010ff */
[----:B------:R-:W1:Y:S01]  /*128f0*/  MUFU.EX2 R29, R29 ;  /* 0x0000001d001d7308 */ /* 0x000e620000000800 */
[----:B------:R-:W-:-:S02]  /*12900*/  FADD.FTZ R43, R43, R44 ;  /* 0x0000002c2b2b7221 */ /* 0x000fc40000010000 */
[----:B------:R-:W-:Y:S02]  /*12910*/  FADD.FTZ R42, R42, R41 ;  /* 0x000000292a2a7221 */ /* 0x000fe40000010000 */
[----:B------:R-:W-:Y:S01]  /*12920*/  F2FP.BF16.PACK_AB R6, R36, R39 ;  /* 0x000000272406723e */ /* 0x000fe200000010ff */
[----:B------:R-:W-:Y:S01]  /*12930*/  FADD.FTZ R40, R40, R43 ;  /* 0x0000002b28287221 */ /* 0x000fe20000010000 */
[----:B------:R-:W-:Y:S01]  /*12940*/  F2FP.BF16.PACK_AB R7, R33, R38 ;  /* 0x000000262107723e */ /* 0x000fe200000010ff */
[----:B------:R-:W-:Y:S01]  /*12950*/  MUFU.EX2 R30, R30 ;  /* 0x0000001e001e7308 */ /* 0x000fe20000000800 */
[----:B------:R-:W-:Y:S02]  /*12960*/  FADD.FTZ R37, R37, R42 ;  /* 0x0000002a25257221 */ /* 0x000fe40000010000 */
[----:B------:R-:W-:Y:S02]  /*12970*/  FADD.FTZ R39, R39, R40 ;  /* 0x0000002827277221 */ /* 0x000fe40000010000 */
[----:B------:R-:W-:Y:S01]  /*12980*/  FADD.FTZ R38, R38, R37 ;  /* 0x0000002526267221 */ /* 0x000fe20000010000 */
[----:B--2---:R-:W-:Y:S01]  /*12990*/  HMMA.16816.F32.BF16 R68, R4, R12, R68 ;  /* 0x0000000c0444723c */ /* 0x004fe20000041844 */
[----:B------:R-:W-:Y:S01]  /*129a0*/  FADD.FTZ R36, R36, R39 ;  /* 0x0000002724247221 */ /* 0x000fe20000010000 */
[----:B------:R-:W2:Y:S01]  /*129b0*/  MUFU.EX2 R3, R3 ;  /* 0x0000000300037308 */ /* 0x000ea20000000800 */
[----:B------:R-:W-:-:S05]  /*129c0*/  FADD.FTZ R33, R33, R38 ;  /* 0x0000002621217221 */ /* 0x000fca0000010000 */
[C---:B------:R-:W-:Y:S01]  /*129d0*/  HMMA.16816.F32.BF16 R72, R4.reuse, R14, R72 ;  /* 0x0000000e0448723c */ /* 0x040fe20000041848 */
[----:B------:R-:W3:Y:S01]  /*129e0*/  LDSM.16.MT88.4 R12, [R186+0xd400] ;  /* 0x00d40000ba0c783b */ /* 0x000ee20000004200 */
[----:B------:R-:W-:Y:S06]  /*129f0*/  MUFU.EX2 R63, R63 ;  /* 0x0000003f003f7308 */ /* 0x000fec0000000800 */
[C---:B------:R-:W-:Y:S02]  /*12a00*/  HMMA.16816.F32.BF16 R76, R4.reuse, R8, R76 ;  /* 0x00000008044c723c */ /* 0x040fe4000004184c */
[----:B------:R-:W5:Y:S06]  /*12a10*/  MUFU.EX2 R64, R64 ;  /* 0x0000004000407308 */ /* 0x000f6c0000000800 */
[C---:B------:R-:W-:Y:S01]  /*12a20*/  HMMA.16816.F32.BF16 R80, R4.reuse, R10, R80 ;  /* 0x0000000a0450723c */ /* 0x040fe20000041850 */
[----:B------:R-:W1:Y:S01]  /*12a30*/  LDSM.16.MT88.4 R8, [R184+0x9800] ;  /* 0x00980000b808783b */ /* 0x000e620000004200 */
[----:B------:R-:W-:Y:S06]  /*12a40*/  MUFU.EX2 R120, R120 ;  /* 0x0000007800787308 */ /* 0x000fec0000000800 */
[C---:B----4-:R-:W-:Y:S02]  /*12a50*/  HMMA.16816.F32.BF16 R112, R4.reuse, R16, R112 ;  /* 0x000000100470723c */ /* 0x050fe40000041870 */
[----:B------:R-:W4:Y:S06]  /*12a60*/  MUFU.EX2 R65, R65 ;  /* 0x0000004100417308 */ /* 0x000f2c0000000800 */
[C---:B------:R-:W-:Y:S01]  /*12a70*/  HMMA.16816.F32.BF16 R108, R4.reuse, R18, R108 ;  /* 0x00000012046c723c */ /* 0x040fe2000004186c */
[----:B------:R-:W-:Y:S01]  /*12a80*/  LDSM.16.MT88.4 R16, [R186+0x9800] ;  /* 0x00980000ba10783b */ /* 0x000fe20000004200 */
[----:B------:R-:W-:Y:S06]  /*12a90*/  MUFU.EX2 R121, R121 ;  /* 0x0000007900797308 */ /* 0x000fec0000000800 */
[C---:B------:R-:W-:Y:S02]  /*12aa0*/  HMMA.16816.F32.BF16 R84, R4.reuse, R24, R84 ;  /* 0x000000180454723c */ /* 0x040fe40000041854 */
[----:B------:R-:W1:Y:S06]  /*12ab0*/  MUFU.EX2 R122, R122 ;  /* 0x0000007a007a7308 */ /* 0x000e6c0000000800 */
[C---:B------:R-:W-:Y:S01]  /*12ac0*/  HMMA.16816.F32.BF16 R104, R4.reuse, R26, R104 ;  /* 0x0000001a0468723c */ /* 0x040fe20000041868 */
[----:B------:R-:W-:Y:S01]  /*12ad0*/  LDSM.16.MT88.4 R24, [R184+0xb800] ;  /* 0x00b80000b818783b */ /* 0x000fe20000004200 */
[----:B------:R-:W-:Y:S06]  /*12ae0*/  MUFU.EX2 R123, R123 ;  /* 0x0000007b007b7308 */ /* 0x000fec0000000800 */
[C---:B---3--:R-:W-:Y:S02]  /*12af0*/  HMMA.16816.F32.BF16 R88, R4.reuse, R12, R88 ;  /* 0x0000000c0458723c */ /* 0x048fe40000041858 */
[----:B------:R-:W3:Y:S06]  /*12b00*/  MUFU.EX2 R124, R124 ;  /* 0x0000007c007c7308 */ /* 0x000eec0000000800 */
[C---:B------:R-:W-:Y:S01]  /*12b10*/  HMMA.16816.F32.BF16 R92, R4.reuse, R14, R92 ;  /* 0x0000000e045c723c */ /* 0x040fe2000004185c */
[----:B------:R-:W3:Y:S01]  /*12b20*/  LDSM.16.MT88.4 R12, [R186+0xb800] ;  /* 0x00b80000ba0c783b */ /* 0x000ee20000004200 */
[----:B------:R-:W-:Y:S06]  /*12b30*/  MUFU.EX2 R133, R133 ;  /* 0x0000008500857308 */ /* 0x000fec0000000800 */
[C---:B------:R-:W-:Y:S02]  /*12b40*/  HMMA.16816.F32.BF16 R100, R4.reuse, R20, R100 ;  /* 0x000000140464723c */ /* 0x040fe40000041864 */
[----:B------:R-:W1:Y:S06]  /*12b50*/  MUFU.EX2 R134, R134 ;  /* 0x0000008600867308 */ /* 0x000e6c0000000800 */
[----:B------:R-:W-:Y:S01]  /*12b60*/  HMMA.16816.F32.BF16 R96, R4, R22, R96 ;  /* 0x000000160460723c */ /* 0x000fe20000041860 */
[----:B------:R-:W-:Y:S01]  /*12b70*/  LDSM.16.MT88.4 R20, [R184+0xd800] ;  /* 0x00d80000b814783b */ /* 0x000fe20000004200 */
[----:B------:R-:W-:Y:S05]  /*12b80*/  MUFU.EX2 R136, R136 ;  /* 0x0000008800887308 */ /* 0x000fea0000000800 */
[----:B------:R-:W-:Y:S01]  /*12b90*/  F2FP.BF16.PACK_AB R4, R32, R35 ;  /* 0x000000232004723e */ /* 0x000fe200000010ff */
[----:B------:R-:W-:Y:S01]  /*12ba0*/  FADD.FTZ R35, R35, R36 ;  /* 0x0000002423237221 */ /* 0x000fe20000010000 */
[----:B------:R-:W-:Y:S01]  /*12bb0*/  F2FP.BF16.PACK_AB R6, R28, R31 ;  /* 0x0000001f1c06723e */ /* 0x000fe200000010ff */
[----:B------:R-:W3:Y:S01]  /*12bc0*/  MUFU.EX2 R135, R135 ;  /* 0x0000008700877308 */ /* 0x000ee20000000800 */
[----:B-1----:R-:W-:Y:S01]  /*12bd0*/  F2FP.BF16.PACK_AB R5, R29, R34 ;  /* 0x000000221d05723e */ /* 0x002fe200000010ff */
[----:B------:R-:W-:Y:S01]  /*12be0*/  FADD.FTZ R34, R34, R33 ;  /* 0x0000002122227221 */ /* 0x000fe20000010000 */
[----:B--2---:R-:W-:Y:S01]  /*12bf0*/  F2FP.BF16.PACK_AB R7, R3, R30 ;  /* 0x0000001e0307723e */ /* 0x004fe200000010ff */
[----:B------:R-:W-:-:S02]  /*12c00*/  FADD.FTZ R32, R32, R35 ;  /* 0x0000002320207221 */ /* 0x000fc40000010000 */
[----:B------:R-:W-:Y:S02]  /*12c10*/  FADD.FTZ R29, R29, R34 ;  /* 0x000000221d1d7221 */ /* 0x000fe40000010000 */
[----:B------:R-:W-:Y:S01]  /*12c20*/  MUFU.EX2 R137, R137 ;  /* 0x0000008900897308 */ /* 0x000fe20000000800 */
[----:B------:R-:W-:Y:S01]  /*12c30*/  FADD.FTZ R31, R31, R32 ;  /* 0x000000201f1f7221 */ /* 0x000fe20000010000 */
[C---:B------:R-:W-:Y:S01]  /*12c40*/  HMMA.16816.F32.BF16 R68, R4.reuse, R8, R68 ;  /* 0x000000080444723c */ /* 0x040fe20000041844 */
[----:B------:R-:W-:Y:S02]  /*12c50*/  FADD.FTZ R30, R30, R29 ;  /* 0x0000001d1e1e7221 */ /* 0x000fe40000010000 */
[----:B------:R-:W-:Y:S02]  /*12c60*/  FADD.FTZ R28, R28, R31 ;  /* 0x0000001f1c1c7221 */ /* 0x000fe40000010000 */
[----:B------:R-:W-:Y:S01]  /*12c70*/  FADD.FTZ R30, R3, R30 ;  /* 0x0000001e031e7221 */ /* 0x000fe20000010000 */
[----:B------:R-:W1:Y:S02]  /*12c80*/  MUFU.EX2 R138, R138 ;  /* 0x0000008a008a7308 */ /* 0x000e640000000800 */
[C---:B------:R-:W-:Y:S01]  /*12c90*/  HMMA.16816.F32.BF16 R72, R4.reuse, R10, R72 ;  /* 0x0000000a0448723c */ /* 0x040fe20000041848 */
[----:B------:R-:W2:Y:S05]  /*12ca0*/  LDSM.16.MT88.4 R8, [R186+0xd800] ;  /* 0x00d80000ba08783b */ /* 0x000eaa0000004200 */
[----:B------:R-:W-:Y:S02]  /*12cb0*/  MUFU.EX2 R142, R142 ;  /* 0x0000008e008e7308 */ /* 0x000fe40000000800 */
[C---:B---3--:R-:W-:Y:S06]  /*12cc0*/  HMMA.16816.F32.BF16 R76, R4.reuse, R12, R76 ;  /* 0x0000000c044c723c */ /* 0x048fec000004184c */
[----:B------:R-:W3:Y:S02]  /*12cd0*/  MUFU.EX2 R143, R143 ;  /* 0x0000008f008f7308 */ /* 0x000ee40000000800 */
[C---:B------:R-:W-:Y:S01]  /*12ce0*/  HMMA.16816.F32.BF16 R80, R4.reuse, R14, R80 ;  /* 0x0000000e0450723c */ /* 0x040fe20000041850 */
[----:B------:R-:W1:Y:S05]  /*12cf0*/  LDSM.16.MT88.4 R12, [R184+0x9c00] ;  /* 0x009c0000b80c783b */ /* 0x000e6a0000004200 */
[----:B------:R-:W-:Y:S02]  /*12d00*/  MUFU.EX2 R150, R150 ;  /* 0x0000009600967308 */ /* 0x000fe40000000800 */
[C---:B------:R-:W-:Y:S06]  /*12d10*/  HMMA.16816.F32.BF16 R112, R4.reuse, R16, R112 ;  /* 0x000000100470723c */ /* 0x040fec0000041870 */
[----:B------:R-:W1:Y:S02]  /*12d20*/  MUFU.EX2 R151, R151 ;  /* 0x0000009700977308 */ /* 0x000e640000000800 */
[C---:B------:R-:W-:Y:S01]  /*12d30*/  HMMA.16816.F32.BF16 R108, R4.reuse, R18, R108 ;  /* 0x00000012046c723c */ /* 0x040fe2000004186c */
[----:B------:R-:W-:Y:S05]  /*12d40*/  LDSM.16.MT88.4 R16, [R186+0x9c00] ;  /* 0x009c0000ba10783b */ /* 0x000fea0000004200 */
[----:B------:R-:W-:Y:S02]  /*12d50*/  MUFU.EX2 R146, R146 ;  /* 0x0000009200927308 */ /* 0x000fe40000000800 */
[C---:B------:R-:W-:Y:S06]  /*12d60*/  HMMA.16816.F32.BF16 R84, R4.reuse, R24, R84 ;  /* 0x000000180454723c */ /* 0x040fec0000041854 */
[----:B------:R-:W1:Y:S02]  /*12d70*/  MUFU.EX2 R145, R145 ;  /* 0x0000009100917308 */ /* 0x000e640000000800 */
[C---:B--2---:R-:W-:Y:S06]  /*12d80*/  HMMA.16816.F32.BF16 R88, R4.reuse, R8, R88 ;  /* 0x000000080458723c */ /* 0x044fec0000041858 */
[----:B------:R-:W-:Y:S02]  /*12d90*/  MUFU.EX2 R144, R144 ;  /* 0x0000009000907308 */ /* 0x000fe40000000800 */
[C---:B------:R-:W-:Y:S01]  /*12da0*/  HMMA.16816.F32.BF16 R92, R4.reuse, R10, R92 ;  /* 0x0000000a045c723c */ /* 0x040fe2000004185c */
[----:B------:R-:W2:Y:S05]  /*12db0*/  LDSM.16.MT88.4 R8, [R186+0xbc00] ;  /* 0x00bc0000ba08783b */ /* 0x000eaa0000004200 */
[----:B------:R-:W1:Y:S02]  /*12dc0*/  MUFU.EX2 R141, R141 ;  /* 0x0000008d008d7308 */ /* 0x000e640000000800 */
[C---:B------:R-:W-:Y:S01]  /*12dd0*/  HMMA.16816.F32.BF16 R104, R4.reuse, R26, R104 ;  /* 0x0000001a0468723c */ /* 0x040fe20000041868 */
[----:B------:R-:W2:Y:S05]  /*12de0*/  LDSM.16.MT88.4 R24, [R184+0xbc00] ;  /* 0x00bc0000b818783b */ /* 0x000eaa0000004200 */
[----:B------:R-:W-:Y:S02]  /*12df0*/  MUFU.EX2 R140, R140 ;  /* 0x0000008c008c7308 */ /* 0x000fe40000000800 */
[C---:B------:R-:W-:Y:S06]  /*12e00*/  HMMA.16816.F32.BF16 R100, R4.reuse, R20, R100 ;  /* 0x000000140464723c */ /* 0x040fec0000041864 */
[----:B------:R-:W1:Y:S02]  /*12e10*/  MUFU.EX2 R139, R139 ;  /* 0x0000008b008b7308 */ /* 0x000e640000000800 */
[----:B------:R-:W-:Y:S01]  /*12e20*/  HMMA.16816.F32.BF16 R96, R4, R22, R96 ;  /* 0x000000160460723c */ /* 0x000fe20000041860 */
[----:B------:R-:W-:Y:S05]  /*12e30*/  LDSM.16.MT88.4 R20, [R184+0xdc00] ;  /* 0x00dc0000b814783b */ /* 0x000fea0000004200 */
[----:B------:R-:W-:Y:S01]  /*12e40*/  MUFU.EX2 R132, R132 ;  /* 0x0000008400847308 */ /* 0x000fe20000000800 */
[----:B-----5:R-:W-:Y:S01]  /*12e50*/  F2FP.BF16.PACK_AB R4, R64, R63 ;  /* 0x0000003f4004723e */ /* 0x020fe200000010ff */
[----:B------:R-:W-:Y:S01]  /*12e60*/  FADD.FTZ R63, R63, R28 ;  /* 0x0000001c3f3f7221 */ /* 0x000fe20000010000 */
[----:B----4-:R-:W-:-:S02]  /*12e70*/  F2FP.BF16.PACK_AB R6, R65, R120 ;  /* 0x000000784106723e */ /* 0x010fc400000010ff */
[----:B------:R-:W-:Y:S01]  /*12e80*/  F2FP.BF16.PACK_AB R5, R122, R121 ;  /* 0x000000797a05723e */ /* 0x000fe200000010ff */
[----:B------:R-:W-:Y:S01]  /*12e90*/  FADD.FTZ R121, R121, R30 ;  /* 0x0000001e79797221 */ /* 0x000fe20000010000 */
[----:B------:R-:W-:Y:S01]  /*12ea0*/  F2FP.BF16.PACK_AB R7, R124, R123 ;  /* 0x0000007b7c07723e */ /* 0x000fe200000010ff */
[----:B------:R-:W4:Y:S01]  /*12eb0*/  MUFU.EX2 R131, R131 ;  /* 0x0000008300837308 */ /* 0x000f220000000800 */
[----:B------:R-:W-:Y:S02]  /*12ec0*/  FADD.FTZ R63, R64, R63 ;  /* 0x0000003f403f7221 */ /* 0x000fe40000010000 */
[----:B------:R-:W-:Y:S02]  /*12ed0*/  FADD.FTZ R122, R122, R121 ;  /* 0x000000797a7a7221 */ /* 0x000fe40000010000 */
[----:B------:R-:W-:Y:S01]  /*12ee0*/  FADD.FTZ R120, R120, R63 ;  /* 0x0000003f78787221 */ /* 0x000fe20000010000 */
[----:B-1----:R-:W-:Y:S01]  /*12ef0*/  HMMA.16816.F32.BF16 R68, R4, R12, R68 ;  /* 0x0000000c0444723c */ /* 0x002fe20000041844 */
[----:B------:R-:W-:Y:S01]  /*12f00*/  FADD.FTZ R123, R123, R122 ;  /* 0x0000007a7b7b7221 */ /* 0x000fe20000010000 */
[----:B------:R-:W-:Y:S01]  /*12f10*/  MUFU.EX2 R130, R130 ;  /* 0x0000008200827308 */ /* 0x000fe20000000800 */
[----:B------:R-:W-:-:S02]  /*12f20*/  FADD.FTZ R120, R65, R120 ;  /* 0x0000007841787221 */ /* 0x000fc40000010000 */
[----:B------:R-:W-:-:S03]  /*12f30*/  FADD.FTZ R124, R124, R123 ;  /* 0x0000007b7c7c7221 */ /* 0x000fc60000010000 */
[C---:B------:R-:W-:Y:S01]  /*12f40*/  HMMA.16816.F32.BF16 R72, R4.reuse, R14, R72 ;  /* 0x0000000e0448723c */ /* 0x040fe20000041848 */
[----:B------:R-:W1:Y:S01]  /*12f50*/  LDSM.16.MT88.4 R12, [R186+0xdc00] ;  /* 0x00dc0000ba0c783b */ /* 0x000e620000004200 */
[----:B------:R-:W5:Y:S06]  /*12f60*/  MUFU.EX2 R129, R129 ;  /* 0x0000008100817308 */ /* 0x000f6c0000000800 */
[C---:B--2---:R-:W-:Y:S02]  /*12f70*/  HMMA.16816.F32.BF16 R76, R4.reuse, R8, R76 ;  /* 0x00000008044c723c */ /* 0x044fe4000004184c */
[----:B------:R-:W-:Y:S06]  /*12f80*/  MUFU.EX2 R128, R128 ;  /* 0x0000008000807308 */ /* 0x000fec0000000800 */
[C---:B------:R-:W-:Y:S01]  /*12f90*/  HMMA.16816.F32.BF16 R80, R4.reuse, R10, R80 ;  /* 0x0000000a0450723c */ /* 0x040fe20000041850 */
[----:B------:R-:W2:Y:S01]  /*12fa0*/  LDSM.16.MT88.4 R8, [R184+0xa000] ;  /* 0x00a00000b808783b */ /* 0x000ea20000004200 */
[----:B------:R-:W1:Y:S06]  /*12fb0*/  MUFU.EX2 R127, R127 ;  /* 0x0000007f007f7308 */ /* 0x000e6c0000000800 */
[C---:B------:R-:W-:Y:S02]  /*12fc0*/  HMMA.16816.F32.BF16 R112, R4.reuse, R16, R112 ;  /* 0x000000100470723c */ /* 0x040fe40000041870 */
[----:B------:R-:W-:Y:S06]  /*12fd0*/  MUFU.EX2 R126, R126 ;  /* 0x0000007e007e7308 */ /* 0x000fec0000000800 */
[C---:B------:R-:W-:Y:S01]  /*12fe0*/  HMMA.16816.F32.BF16 R108, R4.reuse, R18, R108 ;  /* 0x00000012046c723c */ /* 0x040fe2000004186c */
[----:B------:R-:W2:Y:S01]  /*12ff0*/  LDSM.16.MT88.4 R16, [R186+0xa000] ;  /* 0x00a00000ba10783b */ /* 0x000ea20000004200 */
[----:B------:R-:W1:Y:S06]  /*13000*/  MUFU.EX2 R125, R125 ;  /* 0x0000007d007d7308 */ /* 0x000e6c0000000800 */
[C---:B------:R-:W-:Y:S02]  /*13010*/  HMMA.16816.F32.BF16 R84, R4.reuse, R24, R84 ;  /* 0x000000180454723c */ /* 0x040fe40000041854 */
[----:B------:R-:W-:Y:S06]  /*13020*/  MUFU.EX2 R209, R209 ;  /* 0x000000d100d17308 */ /* 0x000fec0000000800 */
[C---:B------:R-:W-:Y:S01]  /*13030*/  HMMA.16816.F32.BF16 R104, R4.reuse, R26, R104 ;  /* 0x0000001a0468723c */ /* 0x040fe20000041868 */
[----:B------:R-:W-:Y:S01]  /*13040*/  LDSM.16.MT88.4 R24, [R184+0xc000] ;  /* 0x00c00000b818783b */ /* 0x000fe20000004200 */
[----:B------:R-:W-:Y:S06]  /*13050*/  MUFU.EX2 R210, R210 ;  /* 0x000000d200d27308 */ /* 0x000fec0000000800 */
[C---:B-1----:R-:W-:Y:S08]  /*13060*/  HMMA.16816.F32.BF16 R88, R4.reuse, R12, R88 ;  /* 0x0000000c0458723c */ /* 0x042ff00000041858 */
[C---:B------:R-:W-:Y:S01]  /*13070*/  HMMA.16816.F32.BF16 R92, R4.reuse, R14, R92 ;  /* 0x0000000e045c723c */ /* 0x040fe2000004185c */
[----:B------:R-:W1:Y:S07]  /*13080*/  LDSM.16.MT88.4 R12, [R186+0xc000] ;  /* 0x00c00000ba0c783b */ /* 0x000e6e0000004200 */
[C---:B------:R-:W-:Y:S08]  /*13090*/  HMMA.16816.F32.BF16 R100, R4.reuse, R20, R100 ;  /* 0x000000140464723c */ /* 0x040ff00000041864 */
[----:B------:R-:W-:Y:S01]  /*130a0*/  HMMA.16816.F32.BF16 R96, R4, R22, R96 ;  /* 0x000000160460723c */ /* 0x000fe20000041860 */
[----:B------:R-:W-:Y:S06]  /*130b0*/  LDSM.16.MT88.4 R20, [R184+0xe000] ;  /* 0x00e00000b814783b */ /* 0x000fec0000004200 */
[----:B------:R-:W-:Y:S01]  /*130c0*/  F2FP.BF16.PACK_AB R4, R134, R133 ;  /* 0x000000858604723e */ /* 0x000fe200000010ff */
[----:B------:R-:W-:Y:S01]  /*130d0*/  FADD.FTZ R133, R133, R120 ;  /* 0x0000007885857221 */ /* 0x000fe20000010000 */
[----:B------:R-:W-:-:S02]  /*130e0*/  F2FP.BF16.PACK_AB R6, R135, R136 ;  /* 0x000000888706723e */ /* 0x000fc400000010ff */
[----:B------:R-:W-:Y:S01]  /*130f0*/  F2FP.BF16.PACK_AB R5, R138, R137 ;  /* 0x000000898a05723e */ /* 0x000fe200000010ff */
[----:B------:R-:W-:Y:S01]  /*13100*/  FADD.FTZ R137, R137, R124 ;  /* 0x0000007c89897221 */ /* 0x000fe20000010000 */
[----:B---3--:R-:W-:Y:S01]  /*13110*/  F2FP.BF16.PACK_AB R7, R143, R142 ;  /* 0x0000008e8f07723e */ /* 0x008fe200000010ff */
        /* <DEDUP_REMOVED lines=9> */
[C---:B------:R-:W-:Y:S08]  /*131b0*/  HMMA.16816.F32.BF16 R112, R4.reuse, R16, R112 ;  /* 0x000000100470723c */ /* 0x040ff00000041870 */
[C---:B------:R-:W-:Y:S01]  /*131c0*/  HMMA.16816.F32.BF16 R108, R4.reuse, R18, R108 ;  /* 0x00000012046c723c */ /* 0x040fe2000004186c */
[----:B------:R-:W3:Y:S07]  /*131d0*/  LDSM.16.MT88.4 R16, [R186+0xa400] ;  /* 0x00a40000ba10783b */ /* 0x000eee0000004200 */
[C---:B-1----:R-:W-:Y:S08]  /*131e0*/  HMMA.16816.F32.BF16 R76, R4.reuse, R12, R76 ;  /* 0x0000000c044c723c */ /* 0x042ff0000004184c */
[C---:B------:R-:W-:Y:S01]  /*131f0*/  HMMA.16816.F32.BF16 R80, R4.reuse, R14, R80 ;  /* 0x0000000e0450723c */ /* 0x040fe20000041850 */
[----:B------:R-:W1:Y:S07]  /*13200*/  LDSM.16.MT88.4 R12, [R184+0xa400] ;  /* 0x00a40000b80c783b */ /* 0x000e6e0000004200 */
[C---:B------:R-:W-:Y:S08]  /*13210*/  HMMA.16816.F32.BF16 R84, R4.reuse, R24, R84 ;  /* 0x000000180454723c */ /* 0x040ff00000041854 */
[C---:B--2---:R-:W-:Y:S08]  /*13220*/  HMMA.16816.F32.BF16 R88, R4.reuse, R8, R88 ;  /* 0x000000080458723c */ /* 0x044ff00000041858 */
[C---:B------:R-:W-:Y:S01]  /*13230*/  HMMA.16816.F32.BF16 R92, R4.reuse, R10, R92 ;  /* 0x0000000a045c723c */ /* 0x040fe2000004185c */
[----:B------:R-:W2:Y:S07]  /*13240*/  LDSM.16.MT88.4 R8, [R186+0xc400] ;  /* 0x00c40000ba08783b */ /* 0x000eae0000004200 */
[C---:B------:R-:W-:Y:S01]  /*13250*/  HMMA.16816.F32.BF16 R104, R4.reuse, R26, R104 ;  /* 0x0000001a0468723c */ /* 0x040fe20000041868 */
[----:B------:R-:W-:Y:S07]  /*13260*/  LDSM.16.MT88.4 R24, [R186+0xe400] ;  /* 0x00e40000ba18783b */ /* 0x000fee0000004200 */
[C---:B------:R-:W-:Y:S08]  /*13270*/  HMMA.16816.F32.BF16 R100, R4.reuse, R20, R100 ;  /* 0x000000140464723c */ /* 0x040ff00000041864 */
[----:B------:R-:W-:Y:S01]  /*13280*/  HMMA.16816.F32.BF16 R96, R4, R22, R96 ;  /* 0x000000160460723c */ /* 0x000fe20000041860 */
[----:B------:R-:W2:Y:S06]  /*13290*/  LDSM.16.MT88.4 R20, [R184+0xc400] ;  /* 0x00c40000b814783b */ /* 0x000eac0000004200 */
[----:B------:R-:W-:Y:S01]  /*132a0*/  F2FP.BF16.PACK_AB R4, R151, R150 ;  /* 0x000000969704723e */ /* 0x000fe200000010ff */
[----:B------:R-:W-:Y:S01]  /*132b0*/  FADD.FTZ R150, R150, R135 ;  /* 0x0000008796967221 */ /* 0x000fe20000010000 */
[----:B------:R-:W-:-:S02]  /*132c0*/  F2FP.BF16.PACK_AB R6, R145, R146 ;  /* 0x000000929106723e */ /* 0x000fc400000010ff */
[----:B------:R-:W-:Y:S01]  /*132d0*/  F2FP.BF16.PACK_AB R5, R141, R144 ;  /* 0x000000908d05723e */ /* 0x000fe200000010ff */
        /* <DEDUP_REMOVED lines=20> */
[C---:B------:R-:W-:Y:S07]  /*13420*/  HMMA.16816.F32.BF16 R88, R4.reuse, R24, R88 ;  /* 0x000000180458723c */ /* 0x040fee0000041858 */
[-CC-:B------:R-:W-:Y:S01]  /*13430*/  FFMA.FTZ R24, R67, R55.reuse, -R60.reuse ;  /* 0x0000003743187223 */ /* 0x180fe2000001083c */
[----:B------:R-:W-:Y:S01]  /*13440*/  HMMA.16816.F32.BF16 R92, R4, R26, R92 ;  /* 0x0000001a045c723c */ /* 0x000fe2000004185c */
[----:B------:R-:W-:-:S04]  /*13450*/  FFMA.FTZ R25, R66, R55, -R60 ;  /* 0x0000003742197223 */ /* 0x000fc8000001083c */
[----:B------:R-:W-:Y:S03]  /*13460*/  MUFU.EX2 R24, R24 ;  /* 0x0000001800187308 */ /* 0x000fe60000000800 */
[C---:B---3--:R-:W-:Y:S05]  /*13470*/  HMMA.16816.F32.BF16 R100, R4.reuse, R16, R100 ;  /* 0x000000100464723c */ /* 0x048fea0000041864 */
[----:B------:R-:W3:Y:S03]  /*13480*/  MUFU.EX2 R25, R25 ;  /* 0x0000001900197308 */ /* 0x000ee60000000800 */
[----:B------:R-:W-:Y:S01]  /*13490*/  HMMA.16816.F32.BF16 R96, R4, R18, R96 ;  /* 0x000000120460723c */ /* 0x000fe20000041860 */
[----:B------:R-:W3:Y:S06]  /*134a0*/  LDSM.16.MT88.4 R16, [R184+0xc800] ;  /* 0x00c80000b810783b */ /* 0x000eec0000004200 */
[----:B----4-:R-:W-:Y:S01]  /*134b0*/  F2FP.BF16.PACK_AB R4, R131, R132 ;  /* 0x000000848304723e */ /* 0x010fe200000010ff */
[----:B------:R-:W-:Y:S01]  /*134c0*/  FADD.FTZ R132, R132, R145 ;  /* 0x0000009184847221 */ /* 0x000fe20000010000 */
[----:B-----5:R-:W-:-:S02]  /*134d0*/  F2FP.BF16.PACK_AB R6, R129, R130 ;  /* 0x000000828106723e */ /* 0x020fc400000010ff */
[----:B------:R-:W-:Y:S01]  /*134e0*/  F2FP.BF16.PACK_AB R5, R127, R128 ;  /* 0x000000807f05723e */ /* 0x000fe200000010ff */
[----:B------:R-:W-:Y:S01]  /*134f0*/  FADD.FTZ R128, R128, R139 ;  /* 0x0000008b80807221 */ /* 0x000fe20000010000 */
[----:B------:R-:W-:Y:S01]  /*13500*/  F2FP.BF16.PACK_AB R7, R125, R126 ;  /* 0x0000007e7d07723e */ /* 0x000fe200000010ff */
[----:B------:R-:W-:Y:S02]  /*13510*/  FADD.FTZ R131, R131, R132 ;  /* 0x0000008483837221 */ /* 0x000fe40000010000 */
[----:B------:R-:W-:Y:S02]  /*13520*/  FADD.FTZ R127, R127, R128 ;  /* 0x000000807f7f7221 */ /* 0x000fe40000010000 */
[----:B------:R-:W-:Y:S02]  /*13530*/  FADD.FTZ R130, R130, R131 ;  /* 0x0000008382827221 */ /* 0x000fe40000010000 */
[----:B-1----:R-:W-:Y:S01]  /*13540*/  HMMA.16816.F32.BF16 R112, R4, R12, R112 ;  /* 0x0000000c0470723c */ /* 0x002fe20000041870 */
[----:B------:R-:W-:-:S02]  /*13550*/  FADD.FTZ R126, R126, R127 ;  /* 0x0000007f7e7e7221 */ /* 0x000fc40000010000 */
[----:B------:R-:W-:Y:S02]  /*13560*/  FADD.FTZ R129, R129, R130 ;  /* 0x0000008281817221 */ /* 0x000fe40000010000 */
[----:B------:R-:W-:-:S03]  /*13570*/  FADD.FTZ R126, R125, R126 ;  /* 0x0000007e7d7e7221 */ /* 0x000fc60000010000 */
        /* <DEDUP_REMOVED lines=8> */
[C---:B------:R-:W-:Y:S07]  /*13600*/  HMMA.16816.F32.BF16 R76, R4.reuse, R20, R76 ;  /* 0x00000014044c723c */ /* 0x040fee000004184c */
[-C--:B------:R-:W-:Y:S01]  /*13610*/  FFMA.FTZ R20, R62, R55.reuse, -R60 ;  /* 0x000000373e147223 */ /* 0x080fe2000001083c */
[----:B-1----:R-:W-:Y:S01]  /*13620*/  HMMA.16816.F32.BF16 R88, R4, R12, R88 ;  /* 0x0000000c0458723c */ /* 0x002fe20000041858 */
[----:B------:R-:W-:-:S04]  /*13630*/  FFMA.FTZ R21, R59, R55, -R54 ;  /* 0x000000373b157223 */ /* 0x000fc80000010836 */
[----:B------:R-:W1:Y:S03]  /*13640*/  MUFU.EX2 R20, R20 ;  /* 0x0000001400147308 */ /* 0x000e660000000800 */
[C---:B------:R-:W-:Y:S01]  /*13650*/  HMMA.16816.F32.BF16 R92, R4.reuse, R14, R92 ;  /* 0x0000000e045c723c */ /* 0x040fe2000004185c */
[----:B------:R-:W4:Y:S04]  /*13660*/  LDSM.16.MT88.4 R12, [R184+0xac00] ;  /* 0x00ac0000b80c783b */ /* 0x000f280000004200 */
[----:B------:R-:W-:Y:S03]  /*13670*/  MUFU.EX2 R21, R21 ;  /* 0x0000001500157308 */ /* 0x000fe60000000800 */
[C---:B--2---:R-:W-:Y:S08]  /*13680*/  HMMA.16816.F32.BF16 R100, R4.reuse, R8, R100 ;  /* 0x000000080464723c */ /* 0x044ff00000041864 */
[C---:B------:R-:W-:Y:S01]  /*13690*/  HMMA.16816.F32.BF16 R96, R4.reuse, R10, R96 ;  /* 0x0000000a0460723c */ /* 0x040fe20000041860 */
[----:B------:R-:W2:Y:S07]  /*136a0*/  LDSM.16.MT88.4 R8, [R186+0xcc00] ;  /* 0x00cc0000ba08783b */ /* 0x000eae0000004200 */
[----:B------:R-:W-:Y:S07]  /*136b0*/  HMMA.16816.F32.BF16 R80, R4, R22, R80 ;  /* 0x000000160450723c */ /* 0x000fee0000041850 */
[-CC-:B------:R-:W-:Y:S01]  /*136c0*/  FFMA.FTZ R22, R58, R55.reuse, -R54.reuse ;  /* 0x000000373a167223 */ /* 0x180fe20000010836 */
[----:B------:R-:W-:Y:S01]  /*136d0*/  F2FP.BF16.PACK_AB R4, R25, R24 ;  /* 0x000000181904723e */ /* 0x000fe200000010ff */
[----:B------:R-:W-:Y:S01]  /*136e0*/  FFMA.FTZ R23, R57, R55, -R54 ;  /* 0x0000003739177223 */ /* 0x000fe20000010836 */
[----:B-1----:R-:W-:Y:S01]  /*136f0*/  F2FP.BF16.PACK_AB R6, R209, R20 ;  /* 0x00000014d106723e */ /* 0x002fe200000010ff */
[----:B------:R-:W-:-:S02]  /*13700*/  FADD.FTZ R24, R24, R129 ;  /* 0x0000008118187221 */ /* 0x000fc40000010000 */
[----:B------:R-:W1:Y:S02]  /*13710*/  MUFU.EX2 R22, R22 ;  /* 0x0000001600167308 */ /* 0x000e640000000800 */
[----:B------:R-:W-:-:S04]  /*13720*/  FADD.FTZ R25, R25, R24 ;  /* 0x0000001819197221 */ /* 0x000fc80000010000 */
[----:B------:R-:W-:Y:S02]  /*13730*/  FADD.FTZ R20, R20, R25 ;  /* 0x0000001914147221 */ /* 0x000fe40000010000 */
[----:B------:R-:W5:Y:S02]  /*13740*/  MUFU.EX2 R23, R23 ;  /* 0x0000001700177308 */ /* 0x000f640000000800 */
[----:B------:R-:W-:Y:S01]  /*13750*/  FADD.FTZ R209, R209, R20 ;  /* 0x00000014d1d17221 */ /* 0x000fe20000010000 */
[----:B-1----:R-:W-:Y:S01]  /*13760*/  F2FP.BF16.PACK_AB R5, R22, R21 ;  /* 0x000000151605723e */ /* 0x002fe200000010ff */
[----:B------:R-:W-:-:S04]  /*13770*/  FADD.FTZ R21, R21, R126 ;  /* 0x0000007e15157221 */ /* 0x000fc80000010000 */
[----:B------:R-:W-:Y:S01]  /*13780*/  FADD.FTZ R22, R22, R21 ;  /* 0x0000001516167221 */ /* 0x000fe20000010000 */
[----:B-----5:R-:W-:-:S03]  /*13790*/  F2FP.BF16.PACK_AB R7, R210, R23 ;  /* 0x00000017d207723e */ /* 0x020fc600000010ff */
[----:B------:R-:W-:-:S04]  /*137a0*/  FADD.FTZ R23, R23, R22 ;  /* 0x0000001617177221 */ /* 0x000fc80000010000 */
[----:B------:R-:W-:Y:S01]  /*137b0*/  FADD.FTZ R210, R210, R23 ;  /* 0x00000017d2d27221 */ /* 0x000fe20000010000 */
[C---:B---3--:R-:W-:Y:S08]  /*137c0*/  HMMA.16816.F32.BF16 R112, R4.reuse, R16, R112 ;  /* 0x000000100470723c */ /* 0x048ff00000041870 */
[C---:B------:R-:W-:Y:S01]  /*137d0*/  HMMA.16816.F32.BF16 R108, R4.reuse, R18, R108 ;  /* 0x00000012046c723c */ /* 0x040fe2000004186c */
[----:B------:R-:W1:Y:S07]  /*137e0*/  LDSM.16.MT88.4 R16, [R184+0xcc00] ;  /* 0x00cc0000b810783b */ /* 0x000e6e0000004200 */
[C---:B----4-:R-:W-:Y:S08]  /*137f0*/  HMMA.16816.F32.BF16 R68, R4.reuse, R12, R68 ;  /* 0x0000000c0444723c */ /* 0x050ff00000041844 */
[C---:B------:R-:W-:Y:S01]  /*13800*/  HMMA.16816.F32.BF16 R72, R4.reuse, R14, R72 ;  /* 0x0000000e0448723c */ /* 0x040fe20000041848 */
[----:B------:R-:W3:Y:S07]  /*13810*/  LDSM.16.MT88.4 R12, [R186+0xec00] ;  /* 0x00ec0000ba0c783b */ /* 0x000eee0000004200 */
[C---:B--2---:R-:W-:Y:S08]  /*13820*/  HMMA.16816.F32.BF16 R76, R4.reuse, R8, R76 ;  /* 0x00000008044c723c */ /* 0x044ff0000004184c */
[C---:B------:R-:W-:Y:S01]  /*13830*/  HMMA.16816.F32.BF16 R80, R4.reuse, R10, R80 ;  /* 0x0000000a0450723c */ /* 0x040fe20000041850 */
[----:B------:R-:W2:Y:S07]  /*13840*/  LDSM.16.MT88.4 R8, [R184+0xec00] ;  /* 0x00ec0000b808783b */ /* 0x000eae0000004200 */
[C---:B-1----:R-:W-:Y:S08]  /*13850*/  HMMA.16816.F32.BF16 R84, R4.reuse, R16, R84 ;  /* 0x000000100454723c */ /* 0x042ff00000041854 */
[C---:B------:R-:W-:Y:S08]  /*13860*/  HMMA.16816.F32.BF16 R104, R4.reuse, R18, R104 ;  /* 0x000000120468723c */ /* 0x040ff00000041868 */
[C---:B---3--:R-:W-:Y:S08]  /*13870*/  HMMA.16816.F32.BF16 R88, R4.reuse, R12, R88 ;  /* 0x0000000c0458723c */ /* 0x048ff00000041858 */
[C---:B------:R-:W-:Y:S08]  /*13880*/  HMMA.16816.F32.BF16 R92, R4.reuse, R14, R92 ;  /* 0x0000000e045c723c */ /* 0x040ff0000004185c */
[C---:B--2---:R-:W-:Y:S08]  /*13890*/  HMMA.16816.F32.BF16 R100, R4.reuse, R8, R100 ;  /* 0x000000080464723c */ /* 0x044ff00000041864 */
[----:B------:R-:W-:Y:S01]  /*138a0*/  HMMA.16816.F32.BF16 R96, R4, R10, R96 ;  /* 0x0000000a0460723c */ /* 0x000fe20000041860 */
[----:B------:R-:W-:Y:S07]  /*138b0*/  @!P5 BRA `(.L_x_968) ;  /* 0x000048a00000d947 */ /* 0x000fee0003800000 */
[----:B------:R-:W-:-:S04]  /*138c0*/  DEPBAR.LE SB0, 0x0 ;  /* 0x000080000000791a */ /* 0x000fc80000000000 */
[----:B------:R-:W-:Y:S01]  /*138d0*/  WARPSYNC 0xffffffff ;  /* 0xffffffff00007948 */ /* 0x000fe20003800000 */
[----:B------:R-:W-:Y:S01]  /*138e0*/  BSSY B0, `(.L_x_969) ;  /* 0x0000044000007945 */ /* 0x000fe20003800000 */
[----:B------:R-:W-:Y:S01]  /*138f0*/  IADD3 R203, R51, -0x2, RZ ;  /* 0xfffffffe33cb7810 */ /* 0x000fe20007ffe0ff */
[----:B------:R-:W-:Y:S06]  /*13900*/  BAR.SYNC.DEFER_BLOCKING 0x0 ;  /* 0x0000000000007b1d */ /* 0x000fec0000010000 */
[----:B------:R-:W-:Y:S05]  /*13910*/  @!P3 BRA `(.L_x_970) ;  /* 0x000003d00000b947 */ /* 0x000fea0003800000 */
[----:B------:R-:W2:Y:S01]  /*13920*/  LD.E R10, [R118.64+0x170] ;  /* 0x00017004760a7980 */ /* 0x000ea2000c101900 */
[----:B------:R-:W-:-:S05]  /*13930*/  IMAD.SHL.U32 R3, R203, 0x80, RZ ;  /* 0x00000080cb037824 */ /* 0x000fca00078e00ff */
[C---:B------:R-:W-:Y:S02]  /*13940*/  IADD3 R11, R3.reuse, 0x80, RZ ;  /* 0x00000080030b7810 */ /* 0x040fe40007ffe0ff */
        /* <DEDUP_REMOVED lines=10> */
[--C-:B-1----:R-:W-:Y:S02]  /*139f0*/  IMAD.MOV R6, RZ, RZ, -R13.reuse ;  /* 0x000000ffff067224 */ /* 0x102fe400078e0a0d */
[----:B------:R-:W-:Y:S02]  /*13a00*/  IMAD.MOV.U32 R12, RZ, RZ, RZ ;  /* 0x000000ffff0c7224 */ /* 0x000fe400078e00ff */
[----:B------:R-:W-:Y:S01]  /*13a10*/  IMAD R9, R6, R7, RZ ;  /* 0x0000000706097224 */ /* 0x000fe200078e02ff */
[----:B------:R-:W-:Y:S02]  /*13a20*/  IABS R6, R11 ;  /* 0x0000000b00067213 */ /* 0x000fe40000000000 */
[----:B------:R-:W-:Y:S01]  /*13a30*/  LOP3.LUT R11, R11, R10, RZ, 0x3c, !PT ;  /* 0x0000000a0b0b7212 */ /* 0x000fe200078e3cff */
[----:B------:R-:W-:-:S02]  /*13a40*/  IMAD.HI.U32 R9, R13, R9, R12 ;  /* 0x000000090d097227 */ /* 0x000fc400078e000c */
[----:B------:R-:W2:Y:S01]  /*13a50*/  LD.E.64 R12, [R118.64+0x28] ;  /* 0x00002804760c7980 */ /* 0x000ea2000c101b00 */
[----:B------:R-:W-:-:S03]  /*13a60*/  ISETP.GE.AND P2, PT, R11, RZ, PT ;  /* 0x000000ff0b00720c */ /* 0x000fc60003f46270 */
[----:B------:R-:W-:-:S04]  /*13a70*/  IMAD.HI.U32 R8, R9, R4, RZ ;  /* 0x0000000409087227 */ /* 0x000fc800078e00ff */
[----:B------:R-:W-:-:S04]  /*13a80*/  IMAD.HI.U32 R9, R9, R6, RZ ;  /* 0x0000000609097227 */ /* 0x000fc800078e00ff */
[-C--:B------:R-:W-:Y:S02]  /*13a90*/  IMAD R4, R8, R5.reuse, R4 ;  /* 0x0000000508047224 */ /* 0x080fe400078e0204 */
[----:B------:R-:W-:Y:S01]  /*13aa0*/  IMAD R6, R9, R5, R6 ;  /* 0x0000000509067224 */ /* 0x000fe200078e0206 */
[----:B------:R-:W-:Y:S02]  /*13ab0*/  LOP3.LUT R5, RZ, R10, RZ, 0x33, !PT ;  /* 0x0000000aff057212 */ /* 0x000fe400078e33ff */
[C---:B------:R-:W-:Y:S02]  /*13ac0*/  ISETP.GT.U32.AND P1, PT, R7.reuse, R4, PT ;  /* 0x000000040700720c */ /* 0x040fe40003f24070 */
[----:B------:R-:W-:-:S11]  /*13ad0*/  ISETP.GT.U32.AND P4, PT, R7, R6, PT ;  /* 0x000000060700720c */ /* 0x000fd60003f84070 */
[-C--:B------:R-:W-:Y:S02]  /*13ae0*/  @!P1 IADD3 R4, R4, -R7.reuse, RZ ;  /* 0x8000000704049210 */ /* 0x080fe40007ffe0ff */
[----:B------:R-:W-:Y:S01]  /*13af0*/  @!P4 IMAD.IADD R6, R6, 0x1, -R7 ;  /* 0x000000010606c824 */ /* 0x000fe200078e0a07 */
[----:B------:R-:W-:Y:S02]  /*13b00*/  @!P1 IADD3 R8, R8, 0x1, RZ ;  /* 0x0000000108089810 */ /* 0x000fe40007ffe0ff */
[-C--:B------:R-:W-:Y:S02]  /*13b10*/  ISETP.GE.U32.AND P5, PT, R4, R7.reuse, PT ;  /* 0x000000070400720c */ /* 0x080fe40003fa6070 */
[----:B------:R-:W-:Y:S02]  /*13b20*/  ISETP.GE.U32.AND P6, PT, R6, R7, PT ;  /* 0x000000070600720c */ /* 0x000fe40003fc6070 */
[----:B------:R-:W-:Y:S02]  /*13b30*/  @!P4 IADD3 R9, R9, 0x1, RZ ;  /* 0x000000010909c810 */ /* 0x000fe40007ffe0ff */
[----:B------:R-:W-:-:S07]  /*13b40*/  ISETP.NE.AND P1, PT, R10, RZ, PT ;  /* 0x000000ff0a00720c */ /* 0x000fce0003f25270 */
        /* <DEDUP_REMOVED lines=26> */
.L_x_970:
[----:B------:R-:W2:Y:S02]  /*13cf0*/  LD.E R3, [R118.64+0x40] ;  /* 0x0000400476037980 */ /* 0x000ea4000c101900 */
[----:B--2---:R-:W-:-:S04]  /*13d00*/  LEA R3, -R3, RZ, 0x7 ;  /* 0x000000ff03037211 */ /* 0x004fc800078e39ff */
[----:B------:R-:W-:Y:S02]  /*13d10*/  SHF.R.S32.HI R4, RZ, 0x1f, R3 ;  /* 0x0000001fff047819 */ /* 0x000fe40000011403 */
.L_x_971:
[----:B------:R-:W-:Y:S05]  /*13d20*/  BSYNC B0 ;  /* 0x0000000000007941 */ /* 0x000fea0003800000 */
.L_x_969:
[C---:B------:R-:W-:Y:S01]  /*13d30*/  LOP3.LUT P5, RZ, R206.reuse, 0x2, RZ, 0xc0, !PT ;  /* 0x00000002ceff7812 */ /* 0x040fe200078ac0ff */
[----:B------:R-:W-:Y:S01]  /*13d40*/  BSSY B1, `(.L_x_972) ;  /* 0x0000248000017945 */ /* 0x000fe20003800000 */
[C---:B------:R-:W-:Y:S02]  /*13d50*/  LOP3.LUT R5, R206.reuse, 0x1, RZ, 0xc0, !PT ;  /* 0x00000001ce057812 */ /* 0x040fe400078ec0ff */
[----:B------:R-:W-:Y:S02]  /*13d60*/  LOP3.LUT P4, RZ, R206, 0x4, RZ, 0xc0, !PT ;  /* 0x00000004ceff7812 */ /* 0x000fe4000788c0ff */
[----:B------:R-:W-:Y:S02]  /*13d70*/  ISETP.NE.AND P6, PT, R5, RZ, PT ;  /* 0x000000ff0500720c */ /* 0x000fe40003fc5270 */
[C---:B------:R-:W-:Y:S02]  /*13d80*/  IADD3 R5, P0, R3.reuse, R190, RZ ;  /* 0x000000be03057210 */ /* 0x040fe40007f1e0ff */
[----:B------:R-:W-:-:S03]  /*13d90*/  LEA R168, P1, R3, R148, 0x1 ;  /* 0x0000009403a87211 */ /* 0x000fc600078208ff */
[--C-:B------:R-:W-:Y:S01]  /*13da0*/  IMAD.X R6, R4, 0x1, R191.reuse, P0 ;  /* 0x0000000104067824 */ /* 0x100fe200000e06bf */
[-C--:B------:R-:W-:Y:S02]  /*13db0*/  LEA.HI.X R169, R3, R149.reuse, R4, 0x1, P1 ;  /* 0x0000009503a97211 */ /* 0x080fe400008f0c04 */
[C---:B------:R-:W-:Y:S02]  /*13dc0*/  IADD3 R3, P2, R5.reuse, R190, RZ ;  /* 0x000000be05037210 */ /* 0x040fe40007f5e0ff */
[CC--:B------:R-:W-:Y:S01]  /*13dd0*/  @P5 LEA R10, P0, R5.reuse, R148.reuse, 0x1 ;  /* 0x00000094050a5211 */ /* 0x0c0fe200078008ff */
[----:B------:R-:W-:Y:S01]  /*13de0*/  @!PT LDS RZ, [RZ] ;  /* 0x00000000fffff984 */ /* 0x000fe20000000800 */
[----:B------:R-:W-:Y:S01]  /*13df0*/  @!PT LDS RZ, [RZ] ;  /* 0x00000000fffff984 */ /* 0x000fe20000000800 */
[----:B------:R-:W-:Y:S01]  /*13e00*/  @!PT LDS RZ, [RZ] ;  /* 0x00000000fffff984 */ /* 0x000fe20000000800 */
[----:B------:R1:W-:Y:S01]  /*13e10*/  @P6 LDGSTS.E.BYPASS.LTC128B.128 [R201+0x9000], [R168.64] ;  /* 0x09000000a8c96fae */ /* 0x0003e2000b901d44 */
[CC--:B------:R-:W-:Y:S01]  /*13e20*/  @P4 LEA R8, P1, R5.reuse, R148.reuse, 0x1 ;  /* 0x0000009405084211 */ /* 0x0c0fe200078208ff */
[----:B------:R-:W-:Y:S01]  /*13e30*/  IMAD.X R4, R6, 0x1, R191, P2 ;  /* 0x0000000106047824 */ /* 0x000fe200010e06bf */
[C---:B------:R-:W-:Y:S01]  /*13e40*/  @P5 LEA.HI.X R11, R5.reuse, R149, R6, 0x1, P0 ;  /* 0x00000095050b5211 */ /* 0x040fe200000f0c06 */
[----:B------:R-:W-:Y:S01]  /*13e50*/  @!P6 STS [R201+0x9000], RZ ;  /* 0x009000ffc900e388 */ /* 0x000fe20000000800 */
[----:B------:R-:W-:-:S02]  /*13e60*/  @P6 LEA R14, P0, R5, R148, 0x1 ;  /* 0x00000094050e6211 */ /* 0x000fc400078008ff */
[-C--:B------:R-:W-:Y:S01]  /*13e70*/  @P6 LEA R12, P2, R3, R148.reuse, 0x1 ;  /* 0x00000094030c6211 */ /* 0x080fe200078408ff */
[----:B------:R-:W-:Y:S01]  /*13e80*/  @!P6 STS [R201+0x9004], RZ ;  /* 0x009004ffc900e388 */ /* 0x000fe20000000800 */
[CCC-:B------:R-:W-:Y:S02]  /*13e90*/  @P4 LEA.HI.X R9, R5.reuse, R149.reuse, R6.reuse, 0x1, P1 ;  /* 0x0000009505094211 */ /* 0x1c0fe400008f0c06 */
[-C--:B------:R-:W-:Y:S01]  /*13ea0*/  @P6 LEA.HI.X R15, R5, R149.reuse, R6, 0x1, P0 ;  /* 0x00000095050f6211 */ /* 0x080fe200000f0c06 */
[----:B------:R-:W-:Y:S01]  /*13eb0*/  @!P6 STS.64 [R201+0x9008], RZ ;  /* 0x009008ffc900e388 */ /* 0x000fe20000000a00 */
[C---:B------:R-:W-:Y:S02]  /*13ec0*/  @P6 LEA.HI.X R13, R3.reuse, R149, R4, 0x1, P2 ;  /* 0x00000095030d6211 */ /* 0x040fe400010f0c04 */
[CC--:B------:R-:W-:Y:S02]  /*13ed0*/  @P5 LEA R16, P1, R3.reuse, R148.reuse, 0x1 ;  /* 0x0000009403105211 */ /* 0x0c0fe400078208ff */
[----:B------:R-:W-:-:S02]  /*13ee0*/  @P4 LEA R6, P0, R3, R148, 0x1 ;  /* 0x0000009403064211 */ /* 0x000fc400078008ff */
[C---:B------:R-:W-:Y:S02]  /*13ef0*/  IADD3 R5, P2, R3.reuse, R190, RZ ;  /* 0x000000be03057210 */ /* 0x040fe40007f5e0ff */
[CCC-:B------:R-:W-:Y:S02]  /*13f00*/  @P5 LEA.HI.X R17, R3.reuse, R149.reuse, R4.reuse, 0x1, P1 ;  /* 0x0000009503115211 */ /* 0x1c0fe400008f0c04 */
[----:B------:R-:W-:Y:S01]  /*13f10*/  @P4 LEA.HI.X R7, R3, R149, R4, 0x1, P0 ;  /* 0x0000009503074211 */ /* 0x000fe200000f0c04 */
[----:B------:R-:W-:Y:S01]  /*13f20*/  IMAD.X R4, R4, 0x1, R191, P2 ;  /* 0x0000000104047824 */ /* 0x000fe200010e06bf */
[CC--:B------:R-:W-:Y:S01]  /*13f30*/  @P6 LEA R24, P2, R5.reuse, R148.reuse, 0x1 ;  /* 0x0000009405186211 */ /* 0x0c0fe200078408ff */
[----:B------:R-:W2:Y:S01]  /*13f40*/  S2R R3, SR_TID.X ;  /* 0x0000000000037919 */ /* 0x000ea20000002100 */
[CC--:B------:R-:W-:Y:S02]  /*13f50*/  @P5 LEA R18, P1, R5.reuse, R148.reuse, 0x1 ;  /* 0x0000009405125211 */ /* 0x0c0fe400078208ff */
[----:B------:R-:W-:-:S02]  /*13f60*/  @P4 LEA R26, P0, R5, R148, 0x1 ;  /* 0x00000094051a4211 */ /* 0x000fc400078008ff */
[CCC-:B------:R-:W-:Y:S02]  /*13f70*/  @P6 LEA.HI.X R25, R5.reuse, R149.reuse, R4.reuse, 0x1, P2 ;  /* 0x0000009505196211 */ /* 0x1c0fe400010f0c04 */
[CCC-:B------:R-:W-:Y:S02]  /*13f80*/  @P5 LEA.HI.X R19, R5.reuse, R149.reuse, R4.reuse, 0x1, P1 ;  /* 0x0000009505135211 */ /* 0x1c0fe400008f0c04 */
[----:B------:R-:W-:Y:S01]  /*13f90*/  @P4 LEA.HI.X R27, R5, R149, R4, 0x1, P0 ;  /* 0x00000095051b4211 */ /* 0x000fe200000f0c04 */
[----:B------:R-:W-:Y:S01]  /*13fa0*/  @P5 IMAD.MOV.U32 R4, RZ, RZ, R168 ;  /* 0x000000ffff045224 */ /* 0x000fe200078e00a8 */
[----:B------:R-:W-:Y:S01]  /*13fb0*/  ISETP.GE.AND P0, PT, R51, 0x3, PT ;  /* 0x000000033300780c */ /* 0x000fe20003f06270 */
[----:B------:R-:W-:-:S05]  /*13fc0*/  @P5 IMAD.MOV.U32 R5, RZ, RZ, R169 ;  /* 0x000000ffff055224 */ /* 0x000fca00078e00a9 */
[----:B------:R-:W-:Y:S01]  /*13fd0*/  @!PT LDS RZ, [RZ] ;  /* 0x00000000fffff984 */ /* 0x000fe20000000800 */
[----:B------:R-:W-:Y:S01]  /*13fe0*/  @!PT LDS RZ, [RZ] ;  /* 0x00000000fffff984 */ /* 0x000fe20000000800 */
[----:B------:R-:W-:Y:S01]  /*13ff0*/  @!PT LDS RZ, [RZ] ;  /* 0x00000000fffff984 */ /* 0x000fe20000000800 */
[----:B------:R3:W-:Y:S04]  /*14000*/  @P5 LDGSTS.E.BYPASS.LTC128B.128 [R201+0xb000], [R4.64+0x40] ;  /* 0x0b00004004c95fae */ /* 0x0007e8000b901d44 */
[----:B------:R-:W-:Y:S01]  /*14010*/  @!P5 STS.128 [R201+0xb000], RZ ;  /* 0x00b000ffc900d388 */ /* 0x000fe20000000c00 */
[----:B--2---:R-:W-:-:S05]  /*14020*/  IMAD.SHL.U32 R3, R3, 0x2, RZ ;  /* 0x0000000203037824 */ /* 0x004fca00078e00ff */
[----:B------:R-:W-:Y:S01]  /*14030*/  LOP3.LUT R3, R3, 0x6, RZ, 0xc0, !PT ;  /* 0x0000000603037812 */ /* 0x000fe200078ec0ff */
[----:B---3--:R-:W-:Y:S02]  /*14040*/  @P4 IMAD.MOV.U32 R4, RZ, RZ, R168 ;  /* 0x000000ffff044224 */ /* 0x008fe400078e00a8 */
[----:B------:R-:W-:-:S05]  /*14050*/  @P4 IMAD.MOV.U32 R5, RZ, RZ, R169 ;  /* 0x000000ffff054224 */ /* 0x000fca00078e00a9 */
[----:B------:R-:W-:Y:S01]  /*14060*/  @!PT LDS RZ, [RZ] ;  /* 0x00000000fffff984 */ /* 0x000fe20000000800 */
[----:B------:R-:W-:Y:S01]  /*14070*/  @!PT LDS RZ, [RZ] ;  /* 0x00000000fffff984 */ /* 0x000fe20000000800 */
[----:B------:R-:W-:Y:S01]  /*14080*/  @!PT LDS RZ, [RZ] ;  /* 0x00000000fffff984 */ /* 0x000fe20000000800 */
[----:B------:R2:W-:Y:S04]  /*14090*/  @P4 LDGSTS.E.BYPASS.LTC128B.128 [R201+0xd000], [R4.64+0x80] ;  /* 0x0d00008004c94fae */ /* 0x0005e8000b901d44 */
[----:B------:R-:W-:Y:S04]  /*140a0*/  @!P4 STS.128 [R201+0xd000], RZ ;  /* 0x00d000ffc900c388 */ /* 0x000fe80000000c00 */
[----:B------:R-:W-:Y:S01]  /*140b0*/  @!PT LDS RZ, [RZ] ;  /* 0x00000000fffff984 */ /* 0x000fe20000000800 */
[----:B------:R-:W-:Y:S01]  /*140c0*/  @!PT LDS RZ, [RZ] ;  /* 0x00000000fffff984 */ /* 0x000fe20000000800 */
[----:B------:R-:W-:Y:S01]  /*140d0*/  @!PT LDS RZ, [RZ] ;  /* 0x00000000fffff984 */ /* 0x000fe20000000800 */
[----:B------:R3:W-:Y:S04]  /*140e0*/  @P6 LDGSTS.E.BYPASS.LTC128B.128 [R201+0x9800], [R14.64] ;  /* 0x098000000ec96fae */ /* 0x0007e8000b901d44 */
[----:B------:R-:W-:Y:S04]  /*140f0*/  @!P6 STS.128 [R201+0x9800], RZ ;  /* 0x009800ffc900e388 */ /* 0x000fe80000000c00 */
        /* <DEDUP_REMOVED lines=40> */
[----:B------:R-:W-:Y:S04]  /*14380*/  LDSM.16.M88.4 R124, [R189] ;  /* 0x00000000bd7c783b */ /* 0x000fe80000000200 */
[----:B------:R-:W1:Y:S04]  /*14390*/  LDSM.16.M88.4 R36, [R188+0x3000] ;  /* 0x00300000bc24783b */ /* 0x000e680000000200 */
[----:B------:R-:W4:Y:S04]  /*143a0*/  LDSM.16.M88.4 R28, [R188+0x3400] ;  /* 0x00340000bc1c783b */ /* 0x000f280000000200 */
[----:B------:R-:W4:Y:S04]  /*143b0*/  LDSM.16.M88.4 R20, [R188+0x3800] ;  /* 0x00380000bc14783b */ /* 0x000f280000000200 */
[----:B---3--:R-:W5:Y:S04]  /*143c0*/  LDSM.16.M88.4 R12, [R188+0x3c00] ;  /* 0x003c0000bc0c783b */ /* 0x008f680000000200 */
[----:B--2---:R-:W2:Y:S04]  /*143d0*/  LDSM.16.M88.4 R4, [R188+0x4000] ;  /* 0x00400000bc04783b */ /* 0x004ea80000000200 */
[----:B------:R-:W3:Y:S04]  /*143e0*/  LDSM.16.M88.4 R140, [R188+0x4400] ;  /* 0x00440000bc8c783b */ /* 0x000ee80000000200 */
[----:B------:R-:W2:Y:S04]  /*143f0*/  LDSM.16.M88.4 R132, [R188+0x4800] ;  /* 0x00480000bc84783b */ /* 0x000ea80000000200 */
[----:B------:R-:W2:Y:S04]  /*14400*/  LDSM.16.M88.4 R56, [R188+0x4c00] ;  /* 0x004c0000bc38783b */ /* 0x000ea80000000200 */
[----:B------:R-:W-:Y:S04]  /*14410*/  LDSM.16.M88.4 R52, [R187] ;  /* 0x00000000bb34783b */ /* 0x000fe80000000200 */
[----:B------:R-:W2:Y:S01]  /*14420*/  LDSM.16.M88.4 R44, [R185+0x3000] ;  /* 0x00300000b92c783b */ /* 0x000ea20000000200 */
[C---:B-1----:R-:W-:Y:S03]  /*14430*/  HMMA.16816.F32.BF16 R40, R124.reuse, R36, RZ ;  /* 0x000000247c28723c */ /* 0x042fe600000418ff */
[----:B------:R-:W1:Y:S04]  /*14440*/  LDSM.16.M88.4 R60, [R185+0x3400] ;  /* 0x00340000b93c783b */ /* 0x000e680000000200 */
[----:B------:R-:W1:Y:S01]  /*14450*/  LDSM.16.M88.4 R160, [R185+0x3800] ;  /* 0x00380000b9a0783b */ /* 0x000e620000000200 */
[C---:B------:R-:W-:Y:S03]  /*14460*/  HMMA.16816.F32.BF16 R36, R124.reuse, R38, RZ ;  /* 0x000000267c24723c */ /* 0x040fe600000418ff */
[----:B------:R-:W1:Y:S04]  /*14470*/  LDSM.16.M88.4 R156, [R185+0x3c00] ;  /* 0x003c0000b99c783b */ /* 0x000e680000000200 */
[----:B------:R-:W1:Y:S01]  /*14480*/  LDSM.16.M88.4 R152, [R185+0x4000] ;  /* 0x00400000b998783b */ /* 0x000e620000000200 */
[C---:B----4-:R-:W-:Y:S03]  /*14490*/  HMMA.16816.F32.BF16 R32, R124.reuse, R28, RZ ;  /* 0x0000001c7c20723c */ /* 0x050fe600000418ff */
[----:B------:R-:W4:Y:S04]  /*144a0*/  LDSM.16.M88.4 R148, [R185+0x4400] ;  /* 0x00440000b994783b */ /* 0x000f280000000200 */
[----:B------:R-:W-:Y:S01]  /*144b0*/  LDSM.16.M88.4 R120, [R185+0x4c00] ;  /* 0x004c0000b978783b */ /* 0x000fe20000000200 */
[C---:B------:R-:W-:Y:S03]  /*144c0*/  HMMA.16816.F32.BF16 R24, R124.reuse, R20, RZ ;  /* 0x000000147c18723c */ /* 0x040fe600000418ff */
[----:B------:R-:W-:Y:S04]  /*144d0*/  LDSM.16.M88.4 R64, [R188+0x5000] ;  /* 0x00500000bc40783b */ /* 0x000fe80000000200 */
[----:B------:R-:W-:Y:S01]  /*144e0*/  LDSM.16.M88.4 R164, [R185+0x6000] ;  /* 0x00600000b9a4783b */ /* 0x000fe20000000200 */
[C---:B-----5:R-:W-:Y:S03]  /*144f0*/  HMMA.16816.F32.BF16 R16, R124.reuse, R12, RZ ;  /* 0x0000000c7c10723c */ /* 0x060fe600000418ff */
[----:B------:R-:W0:Y:S05]  /*14500*/  LDGDEPBAR ;  /* 0x00000000000079af */ /* 0x000e2a0000000000 */
[C---:B--2---:R-:W-:Y:S08]  /*14510*/  HMMA.16816.F32.BF16 R8, R124.reuse, R4, RZ ;  /* 0x000000047c08723c */ /* 0x044ff000000418ff */
[C---:B---3--:R-:W-:Y:S08]  /*14520*/  HMMA.16816.F32.BF16 R144, R124.reuse, R140, RZ ;  /* 0x0000008c7c90723c */ /* 0x048ff000000418ff */
[C---:B------:R-:W-:Y:S08]  /*14530*/  HMMA.16816.F32.BF16 R136, R124.reuse, R132, RZ ;  /* 0x000000847c88723c */ /* 0x040ff000000418ff */
        /* <DEDUP_REMOVED lines=8> */
[----:B------:R-:W2:Y:S07]  /*145c0*/  LDSM.16.M88.4 R56, [R185+0x4800] ;  /* 0x00480000b938783b */ /* 0x000eae0000000200 */
[C---:B------:R-:W-:Y:S08]  /*145d0*/  HMMA.16816.F32.BF16 R40, R52.reuse, R44, R40 ;  /* 0x0000002c3428723c */ /* 0x040ff00000041828 */
[C---:B------:R-:W-:Y:S01]  /*145e0*/  HMMA.16816.F32.BF16 R36, R52.reuse, R46, R36 ;  /* 0x0000002e3424723c */ /* 0x040fe20000041824 */
[----:B------:R-:W3:Y:S07]  /*145f0*/  LDSM.16.M88.4 R44, [R189+0x1000] ;  /* 0x00100000bd2c783b */ /* 0x000eee0000000200 */
[C---:B-1----:R-:W-:Y:S08]  /*14600*/  HMMA.16816.F32.BF16 R32, R52.reuse, R60, R32 ;  /* 0x0000003c3420723c */ /* 0x042ff00000041820 */
[C---:B------:R-:W-:Y:S01]  /*14610*/  HMMA.16816.F32.BF16 R28, R52.reuse, R62, R28 ;  /* 0x0000003e341c723c */ /* 0x040fe2000004181c */
[----:B------:R-:W1:Y:S07]  /*14620*/  LDSM.16.M88.4 R60, [R188+0x5400] ;  /* 0x00540000bc3c783b */ /* 0x000e6e0000000200 */
        /* <DEDUP_REMOVED lines=9> */
[C---:B----4-:R-:W-:Y:S08]  /*146c0*/  HMMA.16816.F32.BF16 R144, R52.reuse, R148, R144 ;  /* 0x000000943490723c */ /* 0x050ff00000041890 */
[C---:B------:R-:W-:Y:S01]  /*146d0*/  HMMA.16816.F32.BF16 R140, R52.reuse, R150, R140 ;  /* 0x00000096348c723c */ /* 0x040fe2000004188c */
[----:B------:R-:W-:Y:S07]  /*146e0*/  LDSM.16.M88.4 R148, [R188+0x6400] ;  /* 0x00640000bc94783b */ /* 0x000fee0000000200 */
[C---:B--2---:R-:W-:Y:S08]  /*146f0*/  HMMA.16816.F32.BF16 R136, R52.reuse, R56, R136 ;  /* 0x000000383488723c */ /* 0x044ff00000041888 */
[C---:B------:R-:W-:Y:S01]  /*14700*/  HMMA.16816.F32.BF16 R132, R52.reuse, R58, R132 ;  /* 0x0000003a3484723c */ /* 0x040fe20000041884 */
[----:B------:R-:W2:Y:S07]  /*14710*/  LDSM.16.M88.4 R56, [R188+0x5800] ;  /* 0x00580000bc38783b */ /* 0x000eae0000000200 */
[C---:B------:R-:W-:Y:S08]  /*14720*/  HMMA.16816.F32.BF16 R128, R52.reuse, R120, R128 ;  /* 0x000000783480723c */ /* 0x040ff00000041880 */
[----:B------:R-:W-:Y:S01]  /*14730*/  HMMA.16816.F32.BF16 R124, R52, R122, R124 ;  /* 0x0000007a347c723c */ /* 0x000fe2000004187c */
[----:B------:R-:W4:Y:S04]  /*14740*/  LDSM.16.M88.4 R52, [R188+0x6000] ;  /* 0x00600000bc34783b */ /* 0x000f280000000200 */
[----:B------:R-:W5:Y:S03]  /*14750*/  LDSM.16.M88.4 R120, [R188+0x6800] ;  /* 0x00680000bc78783b */ /* 0x000f660000000200 */
        /* <DEDUP_REMOVED lines=11> */
[----:B------:R-:W-:Y:S07]  /*14810*/  LDSM.16.M88.4 R152, [R185+0x6800] ;  /* 0x00680000b998783b */ /* 0x000fee0000000200 */
[C---:B----4-:R-:W-:Y:S08]  /*14820*/  HMMA.16816.F32.BF16 R8, R44.reuse, R52, R8 ;  /* 0x000000342c08723c */ /* 0x050ff00000041808 */
[C---:B------:R-:W-:Y:S01]  /*14830*/  HMMA.16816.F32.BF16 R4, R44.reuse, R54, R4 ;  /* 0x000000362c04723c */ /* 0x040fe20000041804 */
[----:B------:R-:W4:Y:S07]  /*14840*/  LDSM.16.M88.4 R52, [R185+0x5800] ;  /* 0x00580000b934783b */ /* 0x000f2e0000000200 */
[C---:B------:R-:W-:Y:S08]  /*14850*/  HMMA.16816.F32.BF16 R144, R44.reuse, R148, R144 ;  /* 0x000000942c90723c */ /* 0x040ff00000041890 */
[C---:B------:R-:W-:Y:S01]  /*14860*/  HMMA.16816.F32.BF16 R140, R44.reuse, R150, R140 ;  /* 0x000000962c8c723c */ /* 0x040fe2000004188c */
[----:B------:R-:W-:Y:S07]  /*14870*/  LDSM.16.M88.4 R148, [R185+0x6c00] ;  /* 0x006c0000b994783b */ /* 0x000fee0000000200 */
[C---:B-----5:R-:W-:Y:S08]  /*14880*/  HMMA.16816.F32.BF16 R136, R44.reuse, R120, R136 ;  /* 0x000000782c88723c */ /* 0x060ff00000041888 */
[C---:B------:R-:W-:Y:S01]  /*14890*/  HMMA.16816.F32.BF16 R132, R44.reuse, R122, R132 ;  /* 0x0000007a2c84723c */ /* 0x040fe20000041884 */
[----:B------:R-:W-:Y:S07]  /*148a0*/  LDSM.16.M88.4 R120, [R189+0x2000] ;  /* 0x00200000bd78783b */ /* 0x000fee0000000200 */
[C---:B---3--:R-:W-:Y:S08]  /*148b0*/  HMMA.16816.F32.BF16 R128, R44.reuse, R64, R128 ;  /* 0x000000402c80723c */ /* 0x048ff00000041880 */
[----:B------:R-:W-:Y:S01]  /*148c0*/  HMMA.16816.F32.BF16 R124, R44, R66, R124 ;  /* 0x000000422c7c723c */ /* 0x000fe2000004187c */
[----:B------:R-:W3:Y:S04]  /*148d0*/  LDSM.16.M88.4 R44, [R185+0x5c00] ;  /* 0x005c0000b92c783b */ /* 0x000ee80000000200 */
[----:B------:R-:W5:Y:S03]  /*148e0*/  LDSM.16.M88.4 R64, [R188+0x7000] ;  /* 0x00700000bc40783b */ /* 0x000f660000000200 */
[C---:B-1----:R-:W-:Y:S08]  /*148f0*/  HMMA.16816.F32.BF16 R40, R160.reuse, R60, R40 ;  /* 0x0000003ca028723c */ /* 0x042ff00000041828 */
[C---:B------:R-:W-:Y:S01]  /*14900*/  HMMA.16816.F32.BF16 R36, R160.reuse, R62, R36 ;  /* 0x0000003ea024723c */ /* 0x040fe20000041824 */
[----:B------:R-:W1:Y:S07]  /*14910*/  LDSM.16.M88.4 R60, [R188+0x7400] ;  /* 0x00740000bc3c783b */ /* 0x000e6e0000000200 */
[C---:B--2---:R-:W-:Y:S08]  /*14920*/  HMMA.16816.F32.BF16 R32, R160.reuse, R56, R32 ;  /* 0x00000038a020723c */ /* 0x044ff00000041820 */
[C---:B------:R-:W-:Y:S01]  /*14930*/  HMMA.16816.F32.BF16 R28, R160.reuse, R58, R28 ;  /* 0x0000003aa01c723c */ /* 0x040fe2000004181c */
[----:B------:R-:W-:Y:S07]  /*14940*/  LDSM.16.M88.4 R56, [R188+0x7800] ;  /* 0x00780000bc38783b */ /* 0x000fee0000000200 */
[C---:B----4-:R-:W-:Y:S08]  /*14950*/  HMMA.16816.F32.BF16 R24, R160.reuse, R52, R24 ;  /* 0x00000034a018723c */ /* 0x050ff00000041818 */
[C---:B---3--:R-:W-:Y:S08]  /*14960*/  HMMA.16816.F32.BF16 R16, R160.reuse, R44, R16 ;  /* 0x0000002ca010723c */ /* 0x048ff00000041810 */
[C---:B------:R-:W-:Y:S01]  /*14970*/  HMMA.16816.F32.BF16 R12, R160.reuse, R46, R12 ;  /* 0x0000002ea00c723c */ /* 0x040fe2000004180c */
[----:B------:R-:W2:Y:S07]  /*14980*/  LDSM.16.M88.4 R44, [R188+0x8000] ;  /* 0x00800000bc2c783b */ /* 0x000eae0000000200 */
[C---:B------:R-:W-:Y:S01]  /*14990*/  HMMA.16816.F32.BF16 R20, R160.reuse, R54, R20 ;  /* 0x00000036a014723c */ /* 0x040fe20000041814 */
[----:B------:R-:W3:Y:S07]  /*149a0*/  LDSM.16.M88.4 R52, [R188+0x7c00] ;  /* 0x007c0000bc34783b */ /* 0x000eee0000000200 */
[C---:B------:R-:W-:Y:S08]  /*149b0*/  HMMA.16816.F32.BF16 R8, R160.reuse, R164, R8 ;  /* 0x000000a4a008723c */ /* 0x040ff00000041808 */
[C---:B------:R-:W-:Y:S08]  /*149c0*/  HMMA.16816.F32.BF16 R4, R160.reuse, R166, R4 ;  /* 0x000000a6a004723c */ /* 0x040ff00000041804 */
[C---:B------:R-:W-:Y:S08]  /*149d0*/  HMMA.16816.F32.BF16 R128, R160.reuse, R148, R128 ;  /* 0x00000094a080723c */ /* 0x040ff00000041880 */
[C---:B------:R-:W-:Y:S01]  /*149e0*/  HMMA.16816.F32.BF16 R124, R160.reuse, R150, R124 ;  /* 0x00000096a07c723c */ /* 0x040fe2000004187c */
[----:B------:R-:W4:Y:S07]  /*149f0*/  LDSM.16.M88.4 R148, [R188+0x8400] ;  /* 0x00840000bc94783b */ /* 0x000f2e0000000200 */
[C---:B------:R-:W-:Y:S08]  /*14a00*/  HMMA.16816.F32.BF16 R144, R160.reuse, R156, R144 ;  /* 0x0000009ca090723c */ /* 0x040ff00000041890 */
[----:B------:R-:W-:Y:S01]  /*14a10*/  HMMA.16816.F32.BF16 R140, R160, R158, R140 ;  /* 0x0000009ea08c723c */ /* 0x000fe2000004188c */
[----:B------:R-:W-:Y:S07]  /*14a20*/  LDSM.16.M88.4 R156, [R187+0x2000] ;  /* 0x00200000bb9c783b */ /* 0x000fee0000000200 */
[C---:B-----5:R-:W-:Y:S08]  /*14a30*/  HMMA.16816.F32.BF16 R40, R120.reuse, R64, R40 ;  /* 0x000000407828723c */ /* 0x060ff00000041828 */
[C---:B------:R-:W-:Y:S01]  /*14a40*/  HMMA.16816.F32.BF16 R36, R120.reuse, R66, R36 ;  /* 0x000000427824723c */ /* 0x040fe20000041824 */
[----:B------:R-:W5:Y:S07]  /*14a50*/  LDSM.16.M88.4 R64, [R188+0x8800] ;  /* 0x00880000bc40783b */ /* 0x000f6e0000000200 */
        /* <DEDUP_REMOVED lines=8> */
[----:B------:R-:W1:Y:S07]  /*14ae0*/  LDSM.16.M88.4 R56, [R185+0x7400] ;  /* 0x00740000b938783b */ /* 0x000e6e0000000200 */
[C---:B---3--:R-:W-:Y:S08]  /*14af0*/  HMMA.16816.F32.BF16 R16, R120.reuse, R52, R16 ;  /* 0x000000347810723c */ /* 0x048ff00000041810 */
[----:B------:R-:W-:Y:S01]  /*14b00*/  HMMA.16816.F32.BF16 R12, R120, R54, R12 ;  /* 0x00000036780c723c */ /* 0x000fe2000004180c */
[----:B------:R-:W3:Y:S07]  /*14b10*/  LDSM.16.M88.4 R52, [R185+0x7800] ;  /* 0x00780000b934783b */ /* 0x000eee0000000200 */
[C---:B------:R-:W-:Y:S08]  /*14b20*/  HMMA.16816.F32.BF16 R136, R160.reuse, R152, R136 ;  /* 0x00000098a088723c */ /* 0x040ff00000041888 */
[----:B------:R-:W-:Y:S01]  /*14b30*/  HMMA.16816.F32.BF16 R132, R160, R154, R132 ;  /* 0x0000009aa084723c */ /* 0x000fe20000041884 */
[----:B------:R-:W2:Y:S07]  /*14b40*/  LDSM.16.M88.4 R152, [R188+0x8c00] ;  /* 0x008c0000bc98783b */ /* 0x000eae0000000200 */
[C---:B----4-:R-:W-:Y:S08]  /*14b50*/  HMMA.16816.F32.BF16 R144, R120.reuse, R148, R144 ;  /* 0x000000947890723c */ /* 0x050ff00000041890 */
[C---:B------:R-:W-:Y:S01]  /*14b60*/  HMMA.16816.F32.BF16 R140, R120.reuse, R150, R140 ;  /* 0x00000096788c723c */ /* 0x040fe2000004188c */
[----:B------:R-:W4:Y:S07]  /*14b70*/  LDSM.16.M88.4 R148, [R185+0x8000] ;  /* 0x00800000b994783b */ /* 0x000f2e0000000200 */
[C---:B-----5:R-:W-:Y:S08]  /*14b80*/  HMMA.16816.F32.BF16 R136, R120.reuse, R64, R136 ;  /* 0x000000407888723c */ /* 0x060ff00000041888 */
[----:B------:R-:W-:Y:S01]  /*14b90*/  HMMA.16816.F32.BF16 R132, R120, R66, R132 ;  /* 0x000000427884723c */ /* 0x000fe20000041884 */
[----:B------:R-:W5:Y:S07]  /*14ba0*/  LDSM.16.M88.4 R64, [R185+0x8400] ;  /* 0x00840000b940783b */ /* 0x000f6e0000000200 */
[C---:B-1----:R-:W-:Y:S08]  /*14bb0*/  HMMA.16816.F32.BF16 R36, R156.reuse, R62, R36 ;  /* 0x0000003e9c24723c */ /* 0x042ff00000041824 */
[C---:B--2---:R-:W-:Y:S08]  /*14bc0*/  HMMA.16816.F32.BF16 R16, R156.reuse, R44, R16 ;  /* 0x0000002c9c10723c */ /* 0x044ff00000041810 */
[C---:B------:R-:W-:Y:S01]  /*14bd0*/  HMMA.16816.F32.BF16 R12, R156.reuse, R46, R12 ;  /* 0x0000002e9c0c723c */ /* 0x040fe2000004180c */
[----:B------:R-:W1:Y:S07]  /*14be0*/  LDSM.16.M88.4 R44, [R185+0x8800] ;  /* 0x00880000b92c783b */ /* 0x000e6e0000000200 */
[C---:B------:R-:W-:Y:S08]  /*14bf0*/  HMMA.16816.F32.BF16 R32, R156.reuse, R56, R32 ;  /* 0x000000389c20723c */ /* 0x040ff00000041820 */
[C---:B------:R-:W-:Y:S07]  /*14c00*/  HMMA.16816.F32.BF16 R28, R156.reuse, R58, R28 ;  /* 0x0000003a9c1c723c */ /* 0x040fee000004181c */
[----:B------:R-:W-:Y:S01]  /*14c10*/  IMAD.SHL.U32 R58, R203, 0x80, RZ ;  /* 0x00000080cb3a7824 */ /* 0x000fe200078e00ff */
[----:B---3--:R-:W-:Y:S04]  /*14c20*/  HMMA.16816.F32.BF16 R24, R156, R52, R24 ;  /* 0x000000349c18723c */ /* 0x008fe80000041818 */
[----:B------:R-:W-:-:S02]  /*14c30*/  LOP3.LUT R50, R58, 0x8, R3, 0xfe, !PT ;  /* 0x000000083a327812 */ /* 0x000fc400078efe03 */
[----:B------:R-:W-:Y:S02]  /*14c40*/  LOP3.LUT R56, R58, 0x10, R3, 0xfe, !PT ;  /* 0x000000103a387812 */ /* 0x000fe400078efe03 */
[----:B------:R-:W-:Y:S01]  /*14c50*/  HMMA.16816.F32.BF16 R20, R156, R54, R20 ;  /* 0x000000369c14723c */ /* 0x000fe20000041814 */
[----:B------:R-:W2:Y:S01]  /*14c60*/  LDSM.16.M88.4 R52, [R185+0x8c00] ;  /* 0x008c0000b934783b */ /* 0x000ea20000000200 */
[----:B------:R-:W-:Y:S01]  /*14c70*/  ISETP.GE.AND P1, PT, R50, R48, PT ;  /* 0x000000303200720c */ /* 0x000fe20003f26270 */
[----:B------:R-:W-:-:S04]  /*14c80*/  DEPBAR.LE SB0, 0x0 ;  /* 0x000080000000791a */ /* 0x000fc80000000000 */
[----:B------:R-:W-:Y:S01]  /*14c90*/  ISETP.GE.AND P2, PT, R50, R49, PT ;  /* 0x000000313200720c */ /* 0x000fe20003f46270 */
[----:B------:R-:W-:Y:S01]  /*14ca0*/  HMMA.16816.F32.BF16 R128, R120, R152, R128 ;  /* 0x000000987880723c */ /* 0x000fe20000041880 */
[----:B------:R-:W-:Y:S02]  /*14cb0*/  FSEL R59, R36, -INF , !P1 ;  /* 0xff800000243b7808 */ /* 0x000fe40004800000 */
[----:B------:R-:W-:Y:S02]  /*14cc0*/  LOP3.LUT R36, R58, 0x18, R3, 0xfe, !PT ;  /* 0x000000183a247812 */ /* 0x000fe400078efe03 */
[-C--:B------:R-:W-:Y:S02]  /*14cd0*/  ISETP.GE.AND P6, PT, R56, R48.reuse, PT ;  /* 0x000000303800720c */ /* 0x080fe40003fc6270 */
[----:B------:R-:W-:Y:S01]  /*14ce0*/  FSEL R38, R38, -INF , !P2 ;  /* 0xff80000026267808 */ /* 0x000fe20005000000 */
[----:B----4-:R-:W-:Y:S01]  /*14cf0*/  HMMA.16816.F32.BF16 R8, R156, R148, R8 ;  /* 0x000000949c08723c */ /* 0x010fe20000041808 */
[----:B------:R-:W-:-:S02]  /*14d00*/  ISETP.GE.AND P2, PT, R36, R48, PT ;  /* 0x000000302400720c */ /* 0x000fc40003f46270 */
[-C--:B------:R-:W-:Y:S02]  /*14d10*/  ISETP.GE.AND P1, PT, R56, R49.reuse, PT ;  /* 0x000000313800720c */ /* 0x080fe40003f26270 */
[----:B------:R-:W-:Y:S02]  /*14d20*/  LOP3.LUT R50, R58, 0x20, R3, 0xfe, !PT ;  /* 0x000000203a327812 */ /* 0x000fe400078efe03 */
[----:B------:R-:W-:Y:S01]  /*14d30*/  FSEL R57, R32, -INF , !P6 ;  /* 0xff80000020397808 */ /* 0x000fe20007000000 */
[----:B------:R-:W-:Y:S01]  /*14d40*/  HMMA.16816.F32.BF16 R124, R120, R154, R124 ;  /* 0x0000009a787c723c */ /* 0x000fe2000004187c */
[----:B------:R-:W-:Y:S01]  /*14d50*/  ISETP.GE.AND P6, PT, R36, R49, PT ;  /* 0x000000312400720c */ /* 0x000fe20003fc6270 */
[----:B------:R-:W-:Y:S01]  /*14d60*/  IMAD.MOV.U32 R148, RZ, RZ, R168 ;  /* 0x000000ffff947224 */ /* 0x000fe200078e00a8 */
[----:B------:R-:W-:Y:S01]  /*14d70*/  FSEL R51, R28, -INF , !P2 ;  /* 0xff8000001c337808 */ /* 0x000fe20005000000 */
[----:B------:R-:W-:Y:S01]  /*14d80*/  IMAD.MOV.U32 R149, RZ, RZ, R169 ;  /* 0x000000ffff957224 */ /* 0x000fe200078e00a9 */
[----:B------:R-:W-:-:S02]  /*14d90*/  LOP3.LUT R28, R58, 0x28, R3, 0xfe, !PT ;  /* 0x000000283a1c7812 */ /* 0x000fc400078efe03 */
[----:B------:R-:W-:Y:S01]  /*14da0*/  FSEL R34, R34, -INF , !P1 ;  /* 0xff80000022227808 */ /* 0x000fe20004800000 */
[C---:B------:R-:W-:Y:S01]  /*14db0*/  HMMA.16816.F32.BF16 R4, R156.reuse, R150, R4 ;  /* 0x000000969c04723c */ /* 0x040fe20000041804 */
[CC--:B------:R-:W-:Y:S02]  /*14dc0*/  ISETP.GE.AND P1, PT, R50.reuse, R48.reuse, PT ;  /* 0x000000303200720c */ /* 0x0c0fe40003f26270 */
[----:B------:R-:W-:Y:S02]  /*14dd0*/  ISETP.GE.AND P2, PT, R50, R49, PT ;  /* 0x000000313200720c */ /* 0x000fe40003f46270 */
[----:B------:R-:W-:Y:S02]  /*14de0*/  FSEL R50, R30, -INF , !P6 ;  /* 0xff8000001e327808 */ /* 0x000fe40007000000 */
[----:B------:R-:W-:Y:S01]  /*14df0*/  ISETP.GE.AND P6, PT, R28, R48, PT ;  /* 0x000000301c00720c */ /* 0x000fe20003fc6270 */
[----:B-----5:R-:W-:Y:S01]  /*14e00*/  HMMA.16816.F32.BF16 R144, R156, R64, R144 ;  /* 0x000000409c90723c */ /* 0x020fe20000041890 */
[----:B------:R-:W-:-:S02]  /*14e10*/  FSEL R183, R24, -INF , !P1 ;  /* 0xff80000018b77808 */ /* 0x000fc40004800000 */
[--C-:B------:R-:W-:Y:S02]  /*14e20*/  LOP3.LUT R32, R58, 0x30, R3.reuse, 0xfe, !PT ;  /* 0x000000303a207812 */ /* 0x100fe400078efe03 */
[----:B------:R-:W-:Y:S02]  /*14e30*/  ISETP.GE.AND P1, PT, R28, R49, PT ;  /* 0x000000311c00720c */ /* 0x000fe40003f26270 */
[----:B------:R-:W-:Y:S01]  /*14e40*/  FSEL R181, R20, -INF , !P6 ;  /* 0xff80000014b57808 */ /* 0x000fe20007000000 */
[----:B------:R-:W-:Y:S01]  /*14e50*/  HMMA.16816.F32.BF16 R140, R156, R66, R140 ;  /* 0x000000429c8c723c */ /* 0x000fe2000004188c */
[----:B------:R-:W-:Y:S02]  /*14e60*/  LOP3.LUT R20, R58, 0x38, R3, 0xfe, !PT ;  /* 0x000000383a147812 */ /* 0x000fe400078efe03 */
[----:B------:R-:W-:Y:S02]  /*14e70*/  FSEL R172, R26, -INF , !P2 ;  /* 0xff8000001aac7808 */ /* 0x000fe40005000000 */
[----:B------:R-:W-:-:S02]  /*14e80*/  ISETP.GE.AND P2, PT, R32, R48, PT ;  /* 0x000000302000720c */ /* 0x000fc40003f46270 */
[----:B------:R-:W-:Y:S01]  /*14e90*/  FSEL R174, R22, -INF , !P1 ;  /* 0xff80000016ae7808 */ /* 0x000fe20004800000 */
[C---:B-1----:R-:W-:Y:S01]  /*14ea0*/  HMMA.16816.F32.BF16 R136, R156.reuse, R44, R136 ;  /* 0x0000002c9c88723c */ /* 0x042fe20000041888 */
[----:B------:R-:W-:Y:S02]  /*14eb0*/  ISETP.GE.AND P1, PT, R20, R48, PT ;  /* 0x000000301400720c */ /* 0x000fe40003f26270 */
[-C--:B------:R-:W-:Y:S02]  /*14ec0*/  ISETP.GE.AND P6, PT, R32, R49.reuse, PT ;  /* 0x000000312000720c */ /* 0x080fe40003fc6270 */
[----:B------:R-:W-:Y:S02]  /*14ed0*/  FSEL R175, R16, -INF , !P2 ;  /* 0xff80000010af7808 */ /* 0x000fe40005000000 */
[----:B------:R-:W-:Y:S01]  /*14ee0*/  LOP3.LUT R24, R58, 0x40, R3, 0xfe, !PT ;  /* 0x000000403a187812 */ /* 0x000fe200078efe03 */
[----:B------:R-:W-:Y:S01]  /*14ef0*/  HMMA.16816.F32.BF16 R132, R156, R46, R132 ;  /* 0x0000002e9c84723c */ /* 0x000fe20000041884 */
[----:B------:R-:W-:Y:S01]  /*14f00*/  BAR.SYNC.DEFER_BLOCKING 0x0 ;  /* 0x0000000000007b1d */ /* 0x000fe20000010000 */
[----:B------:R-:W-:-:S02]  /*14f10*/  ISETP.GE.AND P2, PT, R20, R49, PT ;  /* 0x000000311400720c */ /* 0x000fc40003f46270 */
[----:B------:R-:W-:Y:S02]  /*14f20*/  FSEL R173, R12, -INF , !P1 ;  /* 0xff8000000cad7808 */ /* 0x000fe40004800000 */
[----:B------:R-:W-:Y:S02]  /*14f30*/  LOP3.LUT R12, R58, 0x48, R3, 0xfe, !PT ;  /* 0x000000483a0c7812 */ /* 0x000fe400078efe03 */
[----:B------:R-:W-:Y:S01]  /*14f40*/  FSEL R162, R18, -INF , !P6 ;  /* 0xff80000012a27808 */ /* 0x000fe20007000000 */
[----:B--2---:R-:W-:Y:S01]  /*14f50*/  HMMA.16816.F32.BF16 R128, R156, R52, R128 ;  /* 0x000000349c80723c */ /* 0x004fe20000041880 */
[----:B------:R-:W-:Y:S02]  /*14f60*/  ISETP.GE.AND P6, PT, R24, R48, PT ;  /* 0x000000301800720c */ /* 0x000fe40003fc6270 */
[----:B------:R-:W-:Y:S02]  /*14f70*/  FSEL R164, R14, -INF , !P2 ;  /* 0xff8000000ea47808 */ /* 0x000fe40005000000 */
[----:B------:R-:W-:-:S02]  /*14f80*/  ISETP.GE.AND P1, PT, R24, R49, PT ;  /* 0x000000311800720c */ /* 0x000fc40003f26270 */
[----:B------:R-:W-:Y:S01]  /*14f90*/  ISETP.GE.AND P2, PT, R12, R48, PT ;  /* 0x000000300c00720c */ /* 0x000fe20003f46270 */
[C---:B------:R-:W-:Y:S01]  /*14fa0*/  HMMA.16816.F32.BF16 R124, R156.reuse, R54, R124 ;  /* 0x000000369c7c723c */ /* 0x040fe2000004187c */
[----:B------:R-:W-:Y:S02]  /*14fb0*/  LOP3.LUT R16, R58, 0x50, R3, 0xfe, !PT ;  /* 0x000000503a107812 */ /* 0x000fe400078efe03 */
[----:B------:R-:W-:Y:S02]  /*14fc0*/  FSEL R165, R8, -INF , !P6 ;  /* 0xff80000008a57808 */ /* 0x000fe40007000000 */
[----:B------:R-:W-:Y:S02]  /*14fd0*/  ISETP.GE.AND P6, PT, R12, R49, PT ;  /* 0x000000310c00720c */ /* 0x000fe40003fc6270 */
[----:B------:R-:W-:Y:S01]  /*14fe0*/  FSEL R154, R10, -INF , !P1 ;  /* 0xff8000000a9a7808 */ /* 0x000fe20004800000 */
[----:B------:R-:W-:Y:S01]  /*14ff0*/  HMMA.16816.F32.BF16 R40, R156, R60, R40 ;  /* 0x0000003c9c28723c */ /* 0x000fe20000041828 */
[----:B------:R-:W-:-:S02]  /*15000*/  FSEL R163, R4, -INF , !P2 ;  /* 0xff80000004a37808 */ /* 0x000fc40005000000 */
[-C--:B------:R-:W-:Y:S02]  /*15010*/  ISETP.GE.AND P1, PT, R16, R48.reuse, PT ;  /* 0x000000301000720c */ /* 0x080fe40003f26270 */
[--C-:B------:R-:W-:Y:S02]  /*15020*/  LOP3.LUT R4, R58, 0x58, R3.reuse, 0xfe, !PT ;  /* 0x000000583a047812 */ /* 0x100fe400078efe03 */
[----:B------:R-:W-:Y:S02]  /*15030*/  ISETP.GE.AND P2, PT, R16, R49, PT ;  /* 0x000000311000720c */ /* 0x000fe40003f46270 */
[----:B------:R-:W-:Y:S02]  /*15040*/  LOP3.LUT R8, R58, 0x60, R3, 0xfe, !PT ;  /* 0x000000603a087812 */ /* 0x000fe400078efe03 */
[----:B------:R-:W-:Y:S02]  /*15050*/  FSEL R160, R6, -INF , !P6 ;  /* 0xff80000006a07808 */ /* 0x000fe40007000000 */
[----:B------:R-:W-:-:S02]  /*15060*/  ISETP.GE.AND P6, PT, R4, R48, PT ;  /* 0x000000300400720c */ /* 0x000fc40003fc6270 */
[----:B------:R-:W-:Y:S02]  /*15070*/  FSEL R161, R144, -INF , !P1 ;  /* 0xff80000090a17808 */ /* 0x000fe40004800000 */
[----:B------:R-:W-:Y:S02]  /*15080*/  ISETP.GE.AND P1, PT, R4, R49, PT ;  /* 0x000000310400720c */ /* 0x000fe40003f26270 */
[----:B------:R-:W-:Y:S02]  /*15090*/  FSEL R146, R146, -INF , !P2 ;  /* 0xff80000092927808 */ /* 0x000fe40005000000 */
[----:B------:R-:W-:Y:S02]  /*150a0*/  LOP3.LUT R4, R58, 0x68, R3, 0xfe, !PT ;  /* 0x000000683a047812 */ /* 0x000fe400078efe03 */
[----:B------:R-:W-:Y:S02]  /*150b0*/  ISETP.GE.AND P2, PT, R8, R48, PT ;  /* 0x000000300800720c */ /* 0x000fe40003f46270 */
[----:B------:R-:W-:-:S02]  /*150c0*/  FSEL R155, R140, -INF , !P6 ;  /* 0xff8000008c9b7808 */ /* 0x000fc40007000000 */
[-C--:B------:R-:W-:Y:S02]  /*150d0*/  ISETP.GE.AND P6, PT, R8, R49.reuse, PT ;  /* 0x000000310800720c */ /* 0x080fe40003fc6270 */
[----:B------:R-:W-:Y:S02]  /*150e0*/  FSEL R150, R142, -INF , !P1 ;  /* 0xff8000008e967808 */ /* 0x000fe40004800000 */
[----:B------:R-:W-:Y:S02]  /*150f0*/  ISETP.GE.AND P1, PT, R4, R48, PT ;  /* 0x000000300400720c */ /* 0x000fe40003f26270 */
[----:B------:R-:W-:Y:S02]  /*15100*/  FSEL R153, R136, -INF , !P2 ;  /* 0xff80000088997808 */ /* 0x000fe40005000000 */
[----:B------:R-:W-:Y:S02]  /*15110*/  LOP3.LUT R8, R58, 0x70, R3, 0xfe, !PT ;  /* 0x000000703a087812 */ /* 0x000fe400078efe03 */
[----:B------:R-:W-:-:S02]  /*15120*/  ISETP.GE.AND P2, PT, R4, R49, PT ;  /* 0x000000310400720c */ /* 0x000fc40003f46270 */
[----:B------:R-:W-:Y:S02]  /*15130*/  LOP3.LUT R4, R58, R3, RZ, 0xfc, !PT ;  /* 0x000000033a047212 */ /* 0x000fe400078efcff */
[----:B------:R-:W-:Y:S02]  /*15140*/  FSEL R144, R138, -INF , !P6 ;  /* 0xff8000008a907808 */ /* 0x000fe40007000000 */
[----:B------:R-:W-:Y:S02]  /*15150*/  ISETP.GE.AND P6, PT, R8, R48, PT ;  /* 0x000000300800720c */ /* 0x000fe40003fc6270 */
[----:B------:R-:W-:Y:S02]  /*15160*/  FSEL R151, R132, -INF , !P1 ;  /* 0xff80000084977808 */ /* 0x000fe40004800000 */
[----:B------:R-:W-:Y:S02]  /*15170*/  LOP3.LUT R6, R58, 0x78, R3, 0xfe, !PT ;  /* 0x000000783a067812 */ /* 0x000fe400078efe03 */
[----:B------:R-:W-:-:S02]  /*15180*/  ISETP.GE.AND P1, PT, R8, R49, PT ;  /* 0x000000310800720c */ /* 0x000fc40003f26270 */
[----:B------:R-:W-:Y:S02]  /*15190*/  IADD3 R8, R4, 0x1, RZ ;  /* 0x0000000104087810 */ /* 0x000fe40007ffe0ff */
[----:B------:R-:W-:Y:S02]  /*151a0*/  FSEL R142, R134, -INF , !P2 ;  /* 0xff800000868e7808 */ /* 0x000fe40005000000 */
[----:B------:R-:W-:Y:S02]  /*151b0*/  FSEL R3, R128, -INF , !P6 ;  /* 0xff80000080037808 */ /* 0x000fe40007000000 */
[C---:B------:R-:W-:Y:S02]  /*151c0*/  ISETP.GE.AND P2, PT, R6.reuse, R48, PT ;  /* 0x000000300600720c */ /* 0x040fe40003f46270 */
[----:B------:R-:W-:Y:S02]  /*151d0*/  ISETP.GE.AND P6, PT, R6, R49, PT ;  /* 0x000000310600720c */ /* 0x000fe40003fc6270 */
[----:B------:R-:W-:-:S02]  /*151e0*/  FSEL R120, R130, -INF , !P1 ;  /* 0xff80000082787808 */ /* 0x000fc40004800000 */
[----:B------:R-:W-:Y:S02]  /*151f0*/  IADD3 R6, R4, 0x9, RZ ;  /* 0x0000000904067810 */ /* 0x000fe40007ffe0ff */
[-C--:B------:R-:W-:Y:S02]  /*15200*/  ISETP.GE.AND P1, PT, R8, R48.reuse, PT ;  /* 0x000000300800720c */ /* 0x080fe40003f26270 */
[----:B------:R-:W-:Y:S02]  /*15210*/  FSEL R121, R124, -INF , !P2 ;  /* 0xff8000007c797808 */ /* 0x000fe40005000000 */
[----:B------:R-:W-:Y:S02]  /*15220*/  FSEL R122, R126, -INF , !P6 ;  /* 0xff8000007e7a7808 */ /* 0x000fe40007000000 */
[----:B------:R-:W-:Y:S02]  /*15230*/  ISETP.GE.AND P2, PT, R8, R49, PT ;  /* 0x000000310800720c */ /* 0x000fe40003f46270 */
[----:B------:R-:W-:-:S02]  /*15240*/  ISETP.GE.AND P6, PT, R6, R48, PT ;  /* 0x000000300600720c */ /* 0x000fc40003fc6270 */
[----:B------:R-:W-:Y:S02]  /*15250*/  FSEL R41, R41, -INF , !P1 ;  /* 0xff80000029297808 */ /* 0x000fe40004800000 */
[----:B------:R-:W-:Y:S02]  /*15260*/  IADD3 R8, R4, 0x11, RZ ;  /* 0x0000001104087810 */ /* 0x000fe40007ffe0ff */
[----:B------:R-:W-:Y:S02]  /*15270*/  ISETP.GE.AND P1, PT, R6, R49, PT ;  /* 0x000000310600720c */ /* 0x000fe40003f26270 */
[----:B------:R-:W-:Y:S02]  /*15280*/  IADD3 R6, R4, 0x19, RZ ;  /* 0x0000001904067810 */ /* 0x000fe40007ffe0ff */
[----:B------:R-:W-:Y:S02]  /*15290*/  FSEL R43, R43, -INF , !P2 ;  /* 0xff8000002b2b7808 */ /* 0x000fe40005000000 */
[----:B------:R-:W-:-:S02]  /*152a0*/  FSEL R37, R37, -INF , !P6 ;  /* 0xff80000025257808 */ /* 0x000fc40007000000 */
[CC--:B------:R-:W-:Y:S02]  /*152b0*/  ISETP.GE.AND P2, PT, R8.reuse, R48.reuse, PT ;  /* 0x000000300800720c */ /* 0x0c0fe40003f46270 */
[----:B------:R-:W-:Y:S02]  /*152c0*/  ISETP.GE.AND P6, PT, R8, R49, PT ;  /* 0x000000310800720c */ /* 0x000fe40003fc6270 */
[----:B------:R-:W-:Y:S02]  /*152d0*/  FSEL R39, R39, -INF , !P1 ;  /* 0xff80000027277808 */ /* 0x000fe40004800000 */
[----:B------:R-:W-:Y:S02]  /*152e0*/  IADD3 R8, R4, 0x21, RZ ;  /* 0x0000002104087810 */ /* 0x000fe40007ffe0ff */
[----:B------:R-:W-:Y:S02]  /*152f0*/  ISETP.GE.AND P1, PT, R6, R48, PT ;  /* 0x000000300600720c */ /* 0x000fe40003f26270 */
[----:B------:R-:W-:-:S02]  /*15300*/  FSEL R55, R33, -INF , !P2 ;  /* 0xff80000021377808 */ /* 0x000fc40005000000 */
[----:B------:R-:W-:Y:S02]  /*15310*/  FSEL R35, R35, -INF , !P6 ;  /* 0xff80000023237808 */ /* 0x000fe40007000000 */
[-C--:B------:R-:W-:Y:S02]  /*15320*/  ISETP.GE.AND P2, PT, R6, R49.reuse, PT ;  /* 0x000000310600720c */ /* 0x080fe40003f46270 */
[----:B------:R-:W-:Y:S02]  /*15330*/  ISETP.GE.AND P6, PT, R8, R48, PT ;  /* 0x000000300800720c */ /* 0x000fe40003fc6270 */
[----:B------:R-:W-:Y:S02]  /*15340*/  FSEL R53, R29, -INF , !P1 ;  /* 0xff8000001d357808 */ /* 0x000fe40004800000 */
[----:B------:R-:W-:Y:S02]  /*15350*/  IADD3 R6, R4, 0x29, RZ ;  /* 0x0000002904067810 */ /* 0x000fe40007ffe0ff */
        /* <DEDUP_REMOVED lines=8> */
[CC--:B------:R-:W-:Y:S02]  /*153e0*/  ISETP.GE.AND P1, PT, R8.reuse, R48.reuse, PT ;  /* 0x000000300800720c */ /* 0x0c0fe40003f26270 */
        /* <DEDUP_REMOVED lines=13> */
[----:B------:R-:W-:Y:S02]  /*154c0*/  ISETP.GE.AND P1, PT, R6, R48, PT ;  /* 0x000000300600720c */ /* 0x000fe40003f26270 */
[----:B------:R-:W-:Y:S02]  /*154d0*/  IADD3 R8, R4, 0x51, RZ ;  /* 0x0000005104087810 */ /* 0x000fe40007ffe0ff */
        /* <DEDUP_REMOVED lines=11> */
[----:B------:R-:W-:Y:S02]  /*15590*/  FSEL R152, R147, -INF , !P1 ;  /* 0xff80000093987808 */ /* 0x000fe40004800000 */
        /* <DEDUP_REMOVED lines=9> */
[----:B------:R-:W-:Y:S02]  /*15630*/  IADD3 R5, R4, 0x71, RZ ;  /* 0x0000007104057810 */ /* 0x000fe40007ffe0ff */
[----:B------:R-:W-:Y:S02]  /*15640*/  FSEL R145, R139, -INF , !P2 ;  /* 0xff8000008b917808 */ /* 0x000fe40005000000 */
[----:B------:R-:W-:Y:S02]  /*15650*/  FSEL R141, R133, -INF , !P6 ;  /* 0xff800000858d7808 */ /* 0x000fe40007000000 */
[----:B------:R-:W-:-:S02]  /*15660*/  FSEL R140, R135, -INF , !P1 ;  /* 0xff800000878c7808 */ /* 0x000fc40004800000 */
[CC--:B------:R-:W-:Y:S02]  /*15670*/  ISETP.GE.AND P2, PT, R5.reuse, R48.reuse, PT ;  /* 0x000000300500720c */ /* 0x0c0fe40003f46270 */
[----:B------:R-:W-:Y:S02]  /*15680*/  ISETP.GE.AND P6, PT, R5, R49, PT ;  /* 0x000000310500720c */ /* 0x000fe40003fc6270 */
[C---:B------:R-:W-:Y:S02]  /*15690*/  ISETP.GE.AND P1, PT, R4.reuse, R48, PT ;  /* 0x000000300400720c */ /* 0x040fe40003f26270 */
[----:B------:R-:W-:Y:S02]  /*156a0*/  IADD3 R6, R4, 0x79, RZ ;  /* 0x0000007904067810 */ /* 0x000fe40007ffe0ff */
[----:B------:R-:W-:Y:S02]  /*156b0*/  FSEL R123, R129, -INF , !P2 ;  /* 0xff800000817b7808 */ /* 0x000fe40005000000 */
[----:B------:R-:W-:-:S02]  /*156c0*/  FSEL R124, R131, -INF , !P6 ;  /* 0xff800000837c7808 */ /* 0x000fc40007000000 */
[----:B------:R-:W-:Y:S02]  /*156d0*/  FSEL R5, R40, -INF , !P1 ;  /* 0xff80000028057808 */ /* 0x000fe40004800000 */
[-C--:B------:R-:W-:Y:S02]  /*156e0*/  ISETP.GE.AND P2, PT, R4, R49.reuse, PT ;  /* 0x000000310400720c */ /* 0x080fe40003f46270 */
[C---:B------:R-:W-:Y:S02]  /*156f0*/  ISETP.GE.AND P6, PT, R6.reuse, R48, PT ;  /* 0x000000300600720c */ /* 0x040fe40003fc6270 */
[----:B------:R-:W-:Y:S02]  /*15700*/  ISETP.GE.AND P1, PT, R6, R49, PT ;  /* 0x000000310600720c */ /* 0x000fe40003f26270 */
[----:B------:R-:W-:Y:S02]  /*15710*/  FSEL R7, R42, -INF , !P2 ;  /* 0xff8000002a077808 */ /* 0x000fe40005000000 */
[----:B------:R-:W-:-:S02]  /*15720*/  FSEL R125, R125, -INF , !P6 ;  /* 0xff8000007d7d7808 */ /* 0x000fc40007000000 */
[----:B------:R-:W-:Y:S01]  /*15730*/  FSEL R127, R127, -INF , !P1 ;  /* 0xff8000007f7f7808 */ /* 0x000fe20004800000 */
[----:B------:R-:W-:Y:S05]  /*15740*/  @!P0 BRA `(.L_x_973) ;  /* 0x00000a7000008947 */ /* 0x000fea0003800000 */
[----:B------:R-:W-:Y:S01]  /*15750*/  BSSY B0, `(.L_x_974) ;  /* 0x0000041000007945 */ /* 0x000fe20003800000 */
[----:B------:R-:W-:Y:S05]  /*15760*/  @!P3 BRA `(.L_x_975) ;  /* 0x000003c00000b947 */ /* 0x000fea0003800000 */
[----:B------:R-:W2:Y:S01]  /*15770*/  LD.E R13, [R118.64+0x170] ;  /* 0x00017004760d7980 */ /* 0x000ea2000c101900 */
[----:B------:R-:W-:Y:S01]  /*15780*/  IMAD.MOV.U32 R10, RZ, RZ, RZ ;  /* 0x000000ffff0a7224 */ /* 0x000fe200078e00ff */
[----:B------:R-:W-:Y:S02]  /*15790*/  IABS R9, R58 ;  /* 0x0000003a00097213 */ /* 0x000fe40000000000 */
[-C--:B--2---:R-:W-:Y:S02]  /*157a0*/  IABS R8, R13.reuse ;  /* 0x0000000d00087213 */ /* 0x084fe40000000000 */
[----:B------:R-:W-:Y:S02]  /*157b0*/  IABS R6, R13 ;  /* 0x0000000d00067213 */ /* 0x000fe40000000000 */
[----:B------:R-:W1:Y:S03]  /*157c0*/  I2F.RP R14, R8 ;  /* 0x00000008000e7306 */ /* 0x000e660000209400 */
[----:B------:R-:W-:-:S05]  /*157d0*/  IMAD.MOV R6, RZ, RZ, -R6 ;  /* 0x000000ffff067224 */ /* 0x000fca00078e0a06 */
[----:B-1----:R-:W1:Y:S02]  /*157e0*/  MUFU.RCP R11, R14 ;  /* 0x0000000e000b7308 */ /* 0x002e640000001000 */
[----:B-1----:R-:W-:-:S06]  /*157f0*/  IADD3 R11, R11, 0xffffffe, RZ ;  /* 0x0ffffffe0b0b7810 */ /* 0x002fcc0007ffe0ff */
[----:B------:R-:W1:Y:S02]  /*15800*/  F2I.FTZ.U32.TRUNC.NTZ R11, R11 ;  /* 0x0000000b000b7305 */ /* 0x000e64000021f000 */
[----:B-1----:R-:W-:-:S04]  /*15810*/  IMAD.MOV R4, RZ, RZ, -R11 ;  /* 0x000000ffff047224 */ /* 0x002fc800078e0a0b */
[----:B------:R-:W-:-:S04]  /*15820*/  IMAD R12, R4, R8, RZ ;  /* 0x00000008040c7224 */ /* 0x000fc800078e02ff */
[----:B------:R-:W-:Y:S01]  /*15830*/  IMAD.HI.U32 R12, R11, R12, R10 ;  /* 0x0000000c0b0c7227 */ /* 0x000fe200078e000a */
[C---:B------:R-:W-:Y:S02]  /*15840*/  IADD3 R10, R58.reuse, -0x80, RZ ;  /* 0xffffff803a0a7810 */ /* 0x040fe40007ffe0ff */
[----:B------:R-:W-:Y:S02]  /*15850*/  LOP3.LUT R58, R58, R13, RZ, 0x3c, !PT ;  /* 0x0000000d3a3a7212 */ /* 0x000fe400078e3cff */
[----:B------:R-:W-:Y:S01]  /*15860*/  IABS R4, R10 ;  /* 0x0000000a00047213 */ /* 0x000fe20000000000 */
[----:B------:R-:W-:Y:S01]  /*15870*/  IMAD.HI.U32 R11, R12, R9, RZ ;  /* 0x000000090c0b7227 */ /* 0x000fe200078e00ff */
[----:B------:R-:W-:-:S03]  /*15880*/  LOP3.LUT R10, R10, R13, RZ, 0x3c, !PT ;  /* 0x0000000d0a0a7212 */ /* 0x000fc600078e3cff */
[----:B------:R-:W-:Y:S02]  /*15890*/  IMAD R9, R11, R6, R9 ;  /* 0x000000060b097224 */ /* 0x000fe400078e0209 */
[----:B------:R-:W-:-:S03]  /*158a0*/  IMAD.HI.U32 R15, R12, R4, RZ ;  /* 0x000000040c0f7227 */ /* 0x000fc600078e00ff */
[----:B------:R-:W-:Y:S01]  /*158b0*/  ISETP.GT.U32.AND P2, PT, R8, R9, PT ;  /* 0x000000090800720c */ /* 0x000fe20003f44070 */
[----:B------:R-:W-:Y:S01]  /*158c0*/  IMAD R17, R15, R6, R4 ;  /* 0x000000060f117224 */ /* 0x000fe200078e0204 */
[----:B------:R-:W-:-:S04]  /*158d0*/  LOP3.LUT R6, RZ, R13, RZ, 0x33, !PT ;  /* 0x0000000dff067212 */ /* 0x000fc800078e33ff */
[----:B------:R-:W-:-:S07]  /*158e0*/  ISETP.GT.U32.AND P1, PT, R8, R17, PT ;  /* 0x000000110800720c */ /* 0x000fce0003f24070 */
[----:B------:R-:W-:Y:S01]  /*158f0*/  @!P2 IMAD.IADD R9, R9, 0x1, -R8 ;  /* 0x000000010909a824 */ /* 0x000fe200078e0a08 */
[----:B------:R-:W-:Y:S02]  /*15900*/  @!P2 IADD3 R11, R11, 0x1, RZ ;  /* 0x000000010b0ba810 */ /* 0x000fe40007ffe0ff */
[----:B------:R-:W-:Y:S02]  /*15910*/  ISETP.GE.AND P2, PT, R58, RZ, PT ;  /* 0x000000ff3a00720c */ /* 0x000fe40003f46270 */
[-C--:B------:R-:W-:Y:S02]  /*15920*/  ISETP.GE.U32.AND P0, PT, R9, R8.reuse, PT ;  /* 0x000000080900720c */ /* 0x080fe40003f06070 */
[-C--:B------:R-:W-:Y:S02]  /*15930*/  @!P1 IADD3 R17, R17, -R8.reuse, RZ ;  /* 0x8000000811119210 */ /* 0x080fe40007ffe0ff */
[----:B------:R-:W-:Y:S02]  /*15940*/  @!P1 IADD3 R15, R15, 0x1, RZ ;  /* 0x000000010f0f9810 */ /* 0x000fe40007ffe0ff */
[----:B------:R-:W-:-:S02]  /*15950*/  ISETP.GE.U32.AND P6, PT, R17, R8, PT ;  /* 0x000000081100720c */ /* 0x000fc40003fc6070 */
[----:B------:R-:W-:Y:S01]  /*15960*/  ISETP.NE.AND P1, PT, R13, RZ, PT ;  /* 0x000000ff0d00720c */ /* 0x000fe20003f25270 */
[----:B------:R-:W2:Y:S04]  /*15970*/  LD.E.64 R16, [R118.64+0x20] ;  /* 0x0000200476107980 */ /* 0x000ea8000c101b00 */
[----:B------:R-:W-:Y:S02]  /*15980*/  @P0 IADD3 R11, R11, 0x1, RZ ;  /* 0x000000010b0b0810 */ /* 0x000fe40007ffe0ff */
[----:B------:R-:W-:-:S03]  /*15990*/  ISETP.GE.AND P0, PT, R10, RZ, PT ;  /* 0x000000ff0a00720c */ /* 0x000fc60003f06270 */
[----:B------:R-:W-:Y:S01]  /*159a0*/  @!P2 IMAD.MOV R11, RZ, RZ, -R11 ;  /* 0x000000ffff0ba224 */ /* 0x000fe200078e0a0b */
[----:B------:R-:W-:-:S04]  /*159b0*/  @P6 IADD3 R15, R15, 0x1, RZ ;  /* 0x000000010f0f6810 */ /* 0x000fc80007ffe0ff */
[----:B------:R-:W-:-:S05]  /*159c0*/  SEL R11, R6, R11, !P1 ;  /* 0x0000000b060b7207 */ /* 0x000fca0004800000 */
[----:B------:R-:W-:Y:S02]  /*159d0*/  @!P0 IMAD.MOV R15, RZ, RZ, -R15 ;  /* 0x000000ffff0f8224 */ /* 0x000fe400078e0a0f */
[----:B------:R-:W-:-:S03]  /*159e0*/  IMAD.WIDE R20, R11, 0x4, R204 ;  /* 0x000000040b147825 */ /* 0x000fc600078e02cc */
[----:B------:R-:W-:Y:S02]  /*159f0*/  SEL R6, R6, R15, !P1 ;  /* 0x0000000f06067207 */ /* 0x000fe40004800000 */
[----:B------:R-:W3:Y:S03]  /*15a00*/  LD.E.64 R14, [R118.64+0x38] ;  /* 0x00003804760e7980 */ /* 0x000ee6000c101b00 */
[----:B------:R-:W-:Y:S01]  /*15a10*/  IMAD.WIDE R18, R6, 0x4, R204 ;  /* 0x0000000406127825 */ /* 0x000fe200078e02cc */
        /* <DEDUP_REMOVED lines=17> */
.L_x_975:
[----:B------:R-:W2:Y:S02]  /*15b30*/  LD.E R11, [R118.64+0x38] ;  /* 0x00003804760b7980 */ /* 0x000ea4000c101900 */
[----:B--2---:R-:W-:-:S04]  /*15b40*/  LEA R11, -R11, RZ, 0x7 ;  /* 0x000000ff0b0b7211 */ /* 0x004fc800078e39ff */
[----:B------:R-:W-:Y:S02]  /*15b50*/  SHF.R.S32.HI R8, RZ, 0x1f, R11 ;  /* 0x0000001fff087819 */ /* 0x000fe4000001140b */
.L_x_976:
[----:B------:R-:W-:Y:S05]  /*15b60*/  BSYNC B0 ;  /* 0x0000000000007941 */ /* 0x000fea0003800000 */
.L_x_974:
[----:B------:R-:W-:Y:S02]  /*15b70*/  LOP3.LUT R4, R206, 0x1, RZ, 0xc0, !PT ;  /* 0x00000001ce047812 */ /* 0x000fe400078ec0ff */
[CC--:B------:R-:W-:Y:S02]  /*15b80*/  @P5 IADD3 R9, P1, R11.reuse, R192.reuse, RZ ;  /* 0x000000c00b095210 */ /* 0x0c0fe40007f3e0ff */
[----:B------:R-:W-:Y:S02]  /*15b90*/  ISETP.NE.U32.AND P2, PT, R4, 0x1, PT ;  /* 0x000000010400780c */ /* 0x000fe40003f45070 */
[----:B------:R-:W-:Y:S01]  /*15ba0*/  @P4 IADD3 R13, P0, R11, R192, RZ ;  /* 0x000000c00b0d4210 */ /* 0x000fe20007f1e0ff */
[----:B------:R-:W-:Y:S01]  /*15bb0*/  @P5 IMAD.X R6, R8, 0x1, R193, P1 ;  /* 0x0000000108065824 */ /* 0x000fe200008e06c1 */
[----:B------:R-:W-:-:S03]  /*15bc0*/  @P5 LEA R18, P1, R9, R194, 0x1 ;  /* 0x000000c209125211 */ /* 0x000fc600078208ff */
[----:B------:R-:W-:Y:S01]  /*15bd0*/  @P4 IMAD.X R4, R8, 0x1, R193, P0 ;  /* 0x0000000108044824 */ /* 0x000fe200000e06c1 */
[-C--:B------:R-:W-:Y:S02]  /*15be0*/  @P5 LEA.HI.X R19, R9, R195.reuse, R6, 0x1, P1 ;  /* 0x000000c309135211 */ /* 0x080fe400008f0c06 */
[C---:B------:R-:W-:Y:S02]  /*15bf0*/  @P4 LEA R16, P0, R13.reuse, R194, 0x1 ;  /* 0x000000c20d104211 */ /* 0x040fe400078008ff */
[----:B------:R-:W-:Y:S02]  /*15c00*/  IADD3 R9, P6, P1, R192, R192, R11 ;  /* 0x000000c0c0097210 */ /* 0x000fe400079de00b */
[----:B------:R-:W-:Y:S02]  /*15c10*/  @P4 LEA.HI.X R17, R13, R195, R4, 0x1, P0 ;  /* 0x000000c30d114211 */ /* 0x000fe400000f0c04 */
[----:B------:R-:W-:Y:S02]  /*15c20*/  IADD3.X R6, R193, R193, R8, P6, P1 ;  /* 0x000000c1c1067210 */ /* 0x000fe400037e2408 */
[----:B------:R-:W-:-:S02]  /*15c30*/  LEA R22, P0, R11, R194, 0x1 ;  /* 0x000000c20b167211 */ /* 0x000fc400078008ff */
[-C--:B------:R-:W-:Y:S02]  /*15c40*/  @!P2 LEA R20, P6, R9, R194.reuse, 0x1 ;  /* 0x000000c20914a211 */ /* 0x080fe400078c08ff */
[-C--:B------:R-:W-:Y:S02]  /*15c50*/  LEA.HI.X R23, R11, R195.reuse, R8, 0x1, P0 ;  /* 0x000000c30b177211 */ /* 0x080fe400000f0c08 */
[CCC-:B------:R-:W-:Y:S02]  /*15c60*/  @!P2 LEA.HI.X R21, R9.reuse, R195.reuse, R6.reuse, 0x1, P6 ;  /* 0x000000c30915a211 */ /* 0x1c0fe400030f0c06 */
[CC--:B------:R-:W-:Y:S01]  /*15c70*/  @P5 LEA R14, P0, R9.reuse, R194.reuse, 0x1 ;  /* 0x000000c2090e5211 */ /* 0x0c0fe200078008ff */
[----:B------:R-:W-:Y:S01]  /*15c80*/  @!PT LDS RZ, [RZ] ;  /* 0x00000000fffff984 */ /* 0x000fe20000000800 */
[----:B------:R-:W-:Y:S01]  /*15c90*/  @!PT LDS RZ, [RZ] ;  /* 0x00000000fffff984 */ /* 0x000fe20000000800 */
[----:B------:R-:W-:Y:S01]  /*15ca0*/  @!PT LDS RZ, [RZ] ;  /* 0x00000000fffff984 */ /* 0x000fe20000000800 */
[----:B------:R1:W-:Y:S01]  /*15cb0*/  @!P2 LDGSTS.E.BYPASS.LTC128B.128 [R201+0x3000], [R22.64] ;  /* 0x0300000016c9afae */ /* 0x0003e2000b901d44 */
[C---:B------:R-:W-:Y:S02]  /*15cc0*/  @P4 LEA R12, P1, R9.reuse, R194, 0x1 ;  /* 0x000000c2090c4211 */ /* 0x040fe400078208ff */
[C---:B------:R-:W-:Y:S01]  /*15cd0*/  IADD3 R4, P6, R9.reuse, R192, RZ ;  /* 0x000000c009047210 */ /* 0x040fe20007fde0ff */
[----:B------:R1:W-:Y:S01]  /*15ce0*/  @P2 STS [R201+0x3000], RZ ;  /* 0x003000ffc9002388 */ /* 0x0003e20000000800 */
[----:B------:R-:W-:-:S02]  /*15cf0*/  @P5 LEA.HI.X R15, R9, R195, R6, 0x1, P0 ;  /* 0x000000c3090f5211 */ /* 0x000fc400000f0c06 */
[-C--:B------:R-:W-:Y:S01]  /*15d00*/  @P4 LEA.HI.X R13, R9, R195.reuse, R6, 0x1, P1 ;  /* 0x000000c3090d4211 */ /* 0x080fe200008f0c06 */
[----:B------:R-:W-:Y:S01]  /*15d10*/  IMAD.X R6, R6, 0x1, R193, P6 ;  /* 0x0000000106067824 */ /* 0x000fe200030e06c1 */
[----:B------:R-:W-:Y:S01]  /*15d20*/  @!P2 IADD3 R11, P0, R11, R192, RZ ;  /* 0x000000c00b0ba210 */ /* 0x000fe20007f1e0ff */
[----:B------:R-:W-:Y:S01]  /*15d30*/  @P5 IMAD.MOV.U32 R9, RZ, RZ, R23 ;  /* 0x000000ffff095224 */ /* 0x000fe200078e0017 */
[CC--:B------:R-:W-:Y:S01]  /*15d40*/  @!P2 LEA R24, P6, R4.reuse, R194.reuse, 0x1 ;  /* 0x000000c20418a211 */ /* 0x0c0fe200078c08ff */
[----:B------:R1:W-:Y:S01]  /*15d50*/  @P2 STS [R201+0x3004], RZ ;  /* 0x003004ffc9002388 */ /* 0x0003e20000000800 */
[-C--:B------:R-:W-:Y:S01]  /*15d60*/  @P5 LEA R28, P1, R4, R194.reuse, 0x1 ;  /* 0x000000c2041c5211 */ /* 0x080fe200078208ff */
[----:B------:R-:W-:Y:S01]  /*15d70*/  @!P2 IMAD.X R8, R8, 0x1, R193, P0 ;  /* 0x000000010808a824 */ /* 0x000fe200000e06c1 */
[----:B------:R-:W-:Y:S01]  /*15d80*/  @!P2 LEA.HI.X R25, R4, R195, R6, 0x1, P6 ;  /* 0x000000c30419a211 */ /* 0x000fe200030f0c06 */
[----:B------:R1:W-:Y:S01]  /*15d90*/  @P2 STS.64 [R201+0x3008], RZ ;  /* 0x003008ffc9002388 */ /* 0x0003e20000000a00 */
[----:B------:R-:W-:-:S02]  /*15da0*/  @!P2 LEA R10, P6, R11, R194, 0x1 ;  /* 0x000000c20b0aa211 */ /* 0x000fc400078c08ff */
[C---:B------:R-:W-:Y:S01]  /*15db0*/  @P4 LEA R26, P0, R4.reuse, R194, 0x1 ;  /* 0x000000c2041a4211 */ /* 0x040fe200078008ff */
[----:B------:R-:W-:Y:S01]  /*15dc0*/  IMAD.MOV.U32 R194, RZ, RZ, R22 ;  /* 0x000000ffffc27224 */ /* 0x000fe200078e0016 */
[-C--:B------:R-:W-:Y:S01]  /*15dd0*/  @!P2 LEA.HI.X R11, R11, R195.reuse, R8, 0x1, P6 ;  /* 0x000000c30b0ba211 */ /* 0x080fe200030f0c08 */
[----:B------:R-:W-:Y:S01]  /*15de0*/  @P5 IMAD.MOV.U32 R8, RZ, RZ, R22 ;  /* 0x000000ffff085224 */ /* 0x000fe200078e0016 */
[CCC-:B------:R-:W-:Y:S02]  /*15df0*/  @P5 LEA.HI.X R29, R4.reuse, R195.reuse, R6.reuse, 0x1, P1 ;  /* 0x000000c3041d5211 */ /* 0x1c0fe400008f0c06 */
[----:B------:R-:W-:Y:S01]  /*15e00*/  @P4 LEA.HI.X R27, R4, R195, R6, 0x1, P0 ;  /* 0x000000c3041b4211 */ /* 0x000fe200000f0c06 */
[----:B------:R-:W-:Y:S01]  /*15e10*/  IMAD.MOV.U32 R195, RZ, RZ, R23 ;  /* 0x000000ffffc37224 */ /* 0x000fe200078e0017 */
[----:B------:R-:W-:Y:S01]  /*15e20*/  @!PT LDS RZ, [RZ] ;  /* 0x00000000fffff984 */ /* 0x000fe20000000800 */
[----:B------:R-:W-:Y:S01]  /*15e30*/  @!PT LDS RZ, [RZ] ;  /* 0x00000000fffff984 */ /* 0x000fe20000000800 */
[----:B------:R-:W-:Y:S01]  /*15e40*/  @!PT LDS RZ, [RZ] ;  /* 0x00000000fffff984 */ /* 0x000fe20000000800 */
[----:B------:R2:W-:Y:S04]  /*15e50*/  @P5 LDGSTS.E.BYPASS.LTC128B.128 [R201+0x5000], [R8.64+0x40] ;  /* 0x0500004008c95fae */ /* 0x0005e8000b901d44 */
[----:B------:R1:W-:Y:S01]  /*15e60*/  @!P5 STS.128 [R201+0x5000], RZ ;  /* 0x005000ffc900d388 */ /* 0x0003e20000000c00 */
[----:B--2---:R-:W-:-:S02]  /*15e70*/  @P4 IMAD.MOV.U32 R8, RZ, RZ, R22 ;  /* 0x000000ffff084224 */ /* 0x004fc400078e0016 */
        /* <DEDUP_REMOVED lines=52> */
.L_x_973:
[----:B------:R-:W-:Y:S05]  /*161c0*/  BSYNC B1 ;  /* 0x0000000000017941 */ /* 0x000fea0003800000 */
.L_x_972:
[----:B------:R-:W2:Y:S01]  /*161d0*/  LD.E R138, [R118.64+0xdc] ;  /* 0x0000dc04768a7980 */ /* 0x000ea2000c101900 */
[----:B------:R-:W-:-:S03]  /*161e0*/  FMNMX.FTZ R4, R0, R7, !PT ;  /* 0x0000000700047209 */ /* 0x000fc60007810000 */
[----:B-1----:R-:W-:Y:S01]  /*161f0*/  LDSM.16.MT88.4 R28, [R186+0xb000] ;  /* 0x00b00000ba1c783b */ /* 0x002fe20000004200 */
[----:B------:R-:W-:-:S03]  /*16200*/  FMNMX.FTZ R9, R43, R4, !PT ;  /* 0x000000042b097209 */ /* 0x000fc60007810000 */
[----:B------:R-:W-:Y:S01]  /*16210*/  LDSM.16.MT88.4 R12, [R186+0x9000] ;  /* 0x00900000ba0c783b */ /* 0x000fe20000004200 */
[----:B------:R-:W-:-:S03]  /*16220*/  FMNMX.FTZ R4, R38, R9, !PT ;  /* 0x0000000926047209 */ /* 0x000fc60007810000 */
[----:B------:R-:W-:Y:S01]  /*16230*/  LDSM.16.MT88.4 R20, [R184+0x9000] ;  /* 0x00900000b814783b */ /* 0x000fe20000004200 */
[----:B------:R-:W-:Y:S02]  /*16240*/  FMNMX.FTZ R9, R39, R4, !PT ;  /* 0x0000000427097209 */ /* 0x000fe40007810000 */
[----:B------:R-:W-:Y:S01]  /*16250*/  FMNMX.FTZ R4, R2, R5, !PT ;  /* 0x0000000502047209 */ /* 0x000fe20007810000 */
        /* <DEDUP_REMOVED lines=58> */
[----:B------:R-:W-:-:S03]  /*16600*/  FMNMX.FTZ R4, R3, R4, !PT ;  /* 0x0000000403047209 */ /* 0x000fc60007810000 */
[----:B------:R-:W1:Y:S01]  /*16610*/  SHFL.BFLY PT, R6, R11, 0x2, 0x1f ;  /* 0x0c401f000b067f89 */ /* 0x000e6200000e0000 */
[----:B------:R-:W-:-:S04]  /*16620*/  FMNMX.FTZ R4, R123, R4, !PT ;  /* 0x000000047b047209 */ /* 0x000fc80007810000 */
[----:B------:R-:W-:-:S04]  /*16630*/  FMNMX.FTZ R4, R121, R4, !PT ;  /* 0x0000000479047209 */ /* 0x000fc80007810000 */
[----:B------:R-:W-:-:S05]  /*16640*/  FMNMX.FTZ R9, R125, R4, !PT ;  /* 0x000000047d097209 */ /* 0x000fca0007810000 */
[----:B------:R-:W3:Y:S01]  /*16650*/  SHFL.BFLY PT, R4, R9, 0x2, 0x1f ;  /* 0x0c401f0009047f89 */ /* 0x000ee200000e0000 */
[----:B-1----:R-:W-:-:S05]  /*16660*/  FMNMX.FTZ R6, R11, R6, !PT ;  /* 0x000000060b067209 */ /* 0x002fca0007810000 */
[----:B------:R-:W1:Y:S01]  /*16670*/  SHFL.BFLY PT, R135, R6, 0x1, 0x1f ;  /* 0x0c201f0006877f89 */ /* 0x000e6200000e0000 */
[----:B---3--:R-:W-:-:S05]  /*16680*/  FMNMX.FTZ R4, R9, R4, !PT ;  /* 0x0000000409047209 */ /* 0x008fca0007810000 */
[----:B------:R-:W3:Y:S01]  /*16690*/  SHFL.BFLY PT, R137, R4, 0x1, 0x1f ;  /* 0x0c201f0004897f89 */ /* 0x000ee200000e0000 */
[----:B-1----:R-:W-:-:S04]  /*166a0*/  FMNMX.FTZ R135, R6, R135, !PT ;  /* 0x0000008706877209 */ /* 0x002fc80007810000 */
[----:B------:R-:W-:Y:S02]  /*166b0*/  FSETP.NEU.FTZ.AND P0, PT, R135, -INF , PT ;  /* 0xff8000008700780b */ /* 0x000fe40003f1d000 */
[----:B---3--:R-:W-:-:S04]  /*166c0*/  FMNMX.FTZ R137, R4, R137, !PT ;  /* 0x0000008904897209 */ /* 0x008fc80007810000 */
[----:B------:R-:W-:Y:S01]  /*166d0*/  FSETP.NEU.FTZ.AND P1, PT, R137, -INF , PT ;  /* 0xff8000008900780b */ /* 0x000fe20003f3d000 */
[C---:B--2---:R-:W-:Y:S02]  /*166e0*/  FMUL.FTZ R133, R138.reuse, R135 ;  /* 0x000000878a857220 */ /* 0x044fe40000410000 */
[----:B------:R-:W-:-:S03]  /*166f0*/  FMUL.FTZ R136, R138, R137 ;  /* 0x000000898a887220 */ /* 0x000fc60000410000 */
[----:B------:R-:W-:Y:S02]  /*16700*/  FSEL R133, R133, RZ, P0 ;  /* 0x000000ff85857208 */ /* 0x000fe40000000000 */
[----:B------:R-:W-:-:S03]  /*16710*/  FSEL R136, R136, RZ, P1 ;  /* 0x000000ff88887208 */ /* 0x000fc60000800000 */
[-CC-:B------:R-:W-:Y:S01]  /*16720*/  FFMA.FTZ R131, R7, R138.reuse, -R133.reuse ;  /* 0x0000008a07837223 */ /* 0x180fe20000010885 */
[----:B------:R-:W-:Y:S01]  /*16730*/  FSEL R7, R137, RZ, P1 ;  /* 0x000000ff89077208 */ /* 0x000fe20000800000 */
[-C--:B------:R-:W-:Y:S01]  /*16740*/  FFMA.FTZ R134, R5, R138.reuse, -R136 ;  /* 0x0000008a05867223 */ /* 0x080fe20000010888 */
[----:B------:R-:W-:Y:S01]  /*16750*/  FSEL R5, R135, RZ, P0 ;  /* 0x000000ff87057208 */ /* 0x000fe20000000000 */
[-C--:B------:R-:W-:Y:S02]  /*16760*/  FFMA.FTZ R128, R43, R138.reuse, -R133 ;  /* 0x0000008a2b807223 */ /* 0x080fe40000010885 */
[----:B------:R-:W-:Y:S01]  /*16770*/  FADD.FTZ R7, R2, -R7 ;  /* 0x8000000702077221 */ /* 0x000fe20000010000 */
[----:B------:R-:W-:Y:S01]  /*16780*/  MUFU.EX2 R131, R131 ;  /* 0x0000008300837308 */ /* 0x000fe20000000800 */
[----:B------:R-:W-:Y:S02]  /*16790*/  FADD.FTZ R5, R0, -R5 ;  /* 0x8000000500057221 */ /* 0x000fe40000010000 */
[----:B------:R-:W-:-:S02]  /*167a0*/  FFMA.FTZ R129, R38, R138, -R133 ;  /* 0x0000008a26817223 */ /* 0x000fc40000010885 */
[-CC-:B------:R-:W-:Y:S02]  /*167b0*/  FFMA.FTZ R126, R39, R138.reuse, -R133.reuse ;  /* 0x0000008a277e7223 */ /* 0x180fe40000010885 */
[-CC-:B------:R-:W-:Y:S01]  /*167c0*/  FFMA.FTZ R132, R41, R138.reuse, -R136.reuse ;  /* 0x0000008a29847223 */ /* 0x180fe20000010888 */
[----:B------:R-:W1:Y:S01]  /*167d0*/  MUFU.EX2 R128, R128 ;  /* 0x0000008000807308 */ /* 0x000e620000000800 */
[-CC-:B------:R-:W-:Y:S02]  /*167e0*/  FFMA.FTZ R130, R59, R138.reuse, -R136.reuse ;  /* 0x0000008a3b827223 */ /* 0x180fe40000010888 */
[-C--:B------:R-:W-:Y:S02]  /*167f0*/  FFMA.FTZ R139, R37, R138.reuse, -R136 ;  /* 0x0000008a258b7223 */ /* 0x080fe40000010888 */
[C---:B------:R-:W-:Y:S01]  /*16800*/  FMUL.FTZ R0, R138.reuse, R5 ;  /* 0x000000058a007220 */ /* 0x040fe20000410000 */
[----:B------:R-:W2:Y:S01]  /*16810*/  LDSM.16.MT88.4 R36, [R184+0xb000] ;  /* 0x00b00000b824783b */ /* 0x000ea20000004200 */
[----:B------:R-:W-:Y:S01]  /*16820*/  FMUL.FTZ R2, R138, R7 ;  /* 0x000000078a027220 */ /* 0x000fe20000410000 */
[----:B------:R-:W-:Y:S01]  /*16830*/  MUFU.EX2 R129, R129 ;  /* 0x0000008100817308 */ /* 0x000fe20000000800 */
[----:B------:R-:W-:-:S02]  /*16840*/  FFMA.FTZ R169, R158, R138, -R133 ;  /* 0x0000008a9ea97223 */ /* 0x000fc40000010885 */
[-CC-:B------:R-:W-:Y:S02]  /*16850*/  FFMA.FTZ R158, R160, R138.reuse, -R133.reuse ;  /* 0x0000008aa09e7223 */ /* 0x180fe40000010885 */
[-CC-:B------:R-:W-:Y:S02]  /*16860*/  FFMA.FTZ R160, R165, R138.reuse, -R136.reuse ;  /* 0x0000008aa5a07223 */ /* 0x180fe40000010888 */
[-CC-:B------:R-:W-:Y:S01]  /*16870*/  FFMA.FTZ R154, R154, R138.reuse, -R133.reuse ;  /* 0x0000008a9a9a7223 */ /* 0x180fe20000010885 */
[----:B------:R-:W3:Y:S01]  /*16880*/  MUFU.EX2 R126, R126 ;  /* 0x0000007e007e7308 */ /* 0x000ee20000000800 */
[----:B-1----:R-:W-:Y:S01]  /*16890*/  F2FP.BF16.PACK_AB R5, R128, R131 ;  /* 0x000000838005723e */ /* 0x002fe200000010ff */
[-C--:B------:R-:W-:Y:S02]  /*168a0*/  FFMA.FTZ R165, R171, R138.reuse, -R136 ;  /* 0x0000008aaba57223 */ /* 0x080fe40000010888 */
[-CC-:B------:R-:W-:Y:S02]  /*168b0*/  FFMA.FTZ R171, R152, R138.reuse, -R133.reuse ;  /* 0x0000008a98ab7223 */ /* 0x180fe40000010885 */
[----:B------:R-:W-:-:S02]  /*168c0*/  FFMA.FTZ R146, R146, R138, -R133 ;  /* 0x0000008a92927223 */ /* 0x000fc40000010885 */
[----:B------:R-:W-:Y:S01]  /*168d0*/  MUFU.EX2 R134, R134 ;  /* 0x0000008600867308 */ /* 0x000fe20000000800 */
[-CC-:B------:R-:W-:Y:S02]  /*168e0*/  FFMA.FTZ R150, R150, R138.reuse, -R133.reuse ;  /* 0x0000008a96967223 */ /* 0x180fe40000010885 */
[-CC-:B------:R-:W-:Y:S02]  /*168f0*/  FFMA.FTZ R152, R161, R138.reuse, -R136.reuse ;  /* 0x0000008aa1987223 */ /* 0x180fe40000010888 */
[-CC-:B------:R-:W-:Y:S02]  /*16900*/  FFMA.FTZ R159, R159, R138.reuse, -R136.reuse ;  /* 0x0000008a9f9f7223 */ /* 0x180fe40000010888 */
[-C--:B------:R-:W-:Y:S01]  /*16910*/  FFMA.FTZ R155, R155, R138.reuse, -R136 ;  /* 0x0000008a9b9b7223 */ /* 0x080fe20000010888 */
[----:B------:R-:W1:Y:S01]  /*16920*/  MUFU.EX2 R132, R132 ;  /* 0x0000008400847308 */ /* 0x000e620000000800 */
[----:B---3--:R-:W-:Y:S01]  /*16930*/  F2FP.BF16.PACK_AB R7, R126, R129 ;  /* 0x000000817e07723e */ /* 0x008fe200000010ff */
[----:B------:R-:W-:-:S02]  /*16940*/  FFMA.FTZ R147, R147, R138, -R133 ;  /* 0x0000008a93937223 */ /* 0x000fc40000010885 */
[-CC-:B------:R-:W-:Y:S02]  /*16950*/  FFMA.FTZ R144, R144, R138.reuse, -R133.reuse ;  /* 0x0000008a90907223 */ /* 0x180fe40000010885 */
[-CC-:B------:R-:W-:Y:S02]  /*16960*/  FFMA.FTZ R145, R145, R138.reuse, -R133.reuse ;  /* 0x0000008a91917223 */ /* 0x180fe40000010885 */
[----:B------:R-:W-:Y:S01]  /*16970*/  MUFU.EX2 R130, R130 ;  /* 0x0000008200827308 */ /* 0x000fe20000000800 */
[-CC-:B------:R-:W-:Y:S02]  /*16980*/  FFMA.FTZ R142, R142, R138.reuse, -R133.reuse ;  /* 0x0000008a8e8e7223 */ /* 0x180fe40000010885 */
[-CC-:B------:R-:W-:Y:S02]  /*16990*/  FFMA.FTZ R153, R153, R138.reuse, -R136.reuse ;  /* 0x0000008a99997223 */ /* 0x180fe40000010888 */
[-C--:B------:R-:W-:Y:S02]  /*169a0*/  FFMA.FTZ R120, R120, R138.reuse, -R133 ;  /* 0x0000008a78787223 */ /* 0x080fe40000010885 */
[----:B------:R-:W-:Y:S01]  /*169b0*/  FFMA.FTZ R3, R3, R138, -R136 ;  /* 0x0000008a03037223 */ /* 0x000fe20000010888 */
[----:B------:R-:W3:Y:S01]  /*169c0*/  MUFU.EX2 R139, R139 ;  /* 0x0000008b008b7308 */ /* 0x000ee20000000800 */
[----:B-1----:R-:W-:-:S07]  /*169d0*/  F2FP.BF16.PACK_AB R4, R132, R134 ;  /* 0x000000868404723e */ /* 0x002fce00000010ff */
[----:B------:R-:W1:Y:S08]  /*169e0*/  MUFU.EX2 R0, R0 ;  /* 0x0000000000007308 */ /* 0x000e700000000800 */
[----:B------:R-:W4:Y:S01]  /*169f0*/  MUFU.EX2 R2, R2 ;  /* 0x0000000200027308 */ /* 0x000f220000000800 */
[----:B---3--:R-:W-:Y:S01]  /*16a00*/  F2FP.BF16.PACK_AB R6, R139, R130 ;  /* 0x000000828b06723e */ /* 0x008fe200000010ff */
[----:B-1----:R-:W-:-:S06]  /*16a10*/  FMUL.FTZ R26, R78, R0 ;  /* 0x000000004e1a7220 */ /* 0x002fcc0000410000 */
[----:B------:R-:W-:Y:S01]  /*16a20*/  MUFU.EX2 R154, R154 ;  /* 0x0000009a009a7308 */ /* 0x000fe20000000800 */
[-C--:B------:R-:W-:Y:S02]  /*16a30*/  FMUL.FTZ R27, R79, R0.reuse ;  /* 0x000000004f1b7220 */ /* 0x080fe40000410000 */
[-C--:B------:R-:W-:Y:S02]  /*16a40*/  FMUL.FTZ R82, R82, R0.reuse ;  /* 0x0000000052527220 */ /* 0x080fe40000410000 */
[----:B------:R-:W-:Y:S02]  /*16a50*/  FMUL.FTZ R83, R83, R0 ;  /* 0x0000000053537220 */ /* 0x000fe40000410000 */
[-C--:B----4-:R-:W-:Y:S01]  /*16a60*/  FMUL.FTZ R24, R76, R2.reuse ;  /* 0x000000024c187220 */ /* 0x090fe20000410000 */
[----:B------:R-:W-:Y:S01]  /*16a70*/  MUFU.EX2 R169, R169 ;  /* 0x000000a900a97308 */ /* 0x000fe20000000800 */
[-C--:B------:R-:W-:Y:S02]  /*16a80*/  FMUL.FTZ R25, R77, R2.reuse ;  /* 0x000000024d197220 */ /* 0x080fe40000410000 */
[----:B------:R-:W-:-:S02]  /*16a90*/  FMUL.FTZ R80, R80, R2 ;  /* 0x0000000250507220 */ /* 0x000fc40000410000 */
[----:B------:R-:W-:Y:S02]  /*16aa0*/  FMUL.FTZ R81, R81, R2 ;  /* 0x0000000251517220 */ /* 0x000fe40000410000 */
[-C--:B------:R-:W-:Y:S01]  /*16ab0*/  FFMA.FTZ R77, R50, R138.reuse, -R133 ;  /* 0x0000008a324d7223 */ /* 0x080fe20000010885 */
[C---:B------:R-:W-:Y:S01]  /*16ac0*/  HMMA.16816.F32.BF16 R24, R4.reuse, R28, R24 ;  /* 0x0000001c0418723c */ /* 0x040fe20000041818 */
[----:B------:R-:W-:Y:S01]  /*16ad0*/  FFMA.FTZ R78, R57, R138, -R136 ;  /* 0x0000008a394e7223 */ /* 0x000fe20000010888 */
[----:B------:R-:W-:Y:S01]  /*16ae0*/  MUFU.EX2 R158, R158 ;  /* 0x0000009e009e7308 */ /* 0x000fe20000000800 */
[-C--:B------:R-:W-:Y:S02]  /*16af0*/  FMUL.FTZ R10, R114, R0.reuse ;  /* 0x00000000720a7220 */ /* 0x080fe40000410000 */
[----:B------:R-:W-:Y:S02]  /*16b00*/  FMUL.FTZ R11, R115, R0 ;  /* 0x00000000730b7220 */ /* 0x000fe40000410000 */
[-C--:B------:R-:W-:Y:S01]  /*16b10*/  FMUL.FTZ R8, R112, R2.reuse ;  /* 0x0000000270087220 */ /* 0x080fe20000410000 */
[----:B------:R-:W-:Y:S01]  /*16b20*/  HMMA.16816.F32.BF16 R28, R4, R30, R80 ;  /* 0x0000001e041c723c */ /* 0x000fe20000041850 */
[----:B------:R-:W-:Y:S01]  /*16b30*/  FMUL.FTZ R9, R113, R2 ;  /* 0x0000000271097220 */ /* 0x000fe20000410000 */
[----:B------:R-:W-:Y:S01]  /*16b40*/  MUFU.EX2 R77, R77 ;  /* 0x0000004d004d7308 */ /* 0x000fe20000000800 */
[----:B------:R-:W-:-:S02]  /*16b50*/  FMUL.FTZ R18, R70, R0 ;  /* 0x0000000046127220 */ /* 0x000fc40000410000 */
[----:B------:R-:W-:Y:S02]  /*16b60*/  FMUL.FTZ R19, R71, R0 ;  /* 0x0000000047137220 */ /* 0x000fe40000410000 */
[-C--:B------:R-:W-:Y:S01]  /*16b70*/  FFMA.FTZ R81, R51, R138.reuse, -R136 ;  /* 0x0000008a33517223 */ /* 0x080fe20000010888 */
[C---:B------:R-:W-:Y:S01]  /*16b80*/  HMMA.16816.F32.BF16 R8, R4.reuse, R12, R8 ;  /* 0x0000000c0408723c */ /* 0x040fe20000041808 */
[----:B------:R-:W1:Y:S01]  /*16b90*/  LDSM.16.MT88.4 R48, [R184+0x9400] ;  /* 0x00940000b830783b */ /* 0x000e620000004200 */
[----:B------:R-:W-:Y:S01]  /*16ba0*/  FFMA.FTZ R82, R56, R138, -R133 ;  /* 0x0000008a38527223 */ /* 0x000fe20000010885 */
[----:B------:R-:W-:Y:S01]  /*16bb0*/  MUFU.EX2 R78, R78 ;  /* 0x0000004e004e7308 */ /* 0x000fe20000000800 */
[-C--:B------:R-:W-:Y:S01]  /*16bc0*/  FMUL.FTZ R16, R68, R2.reuse ;  /* 0x0000000244107220 */ /* 0x080fe20000410000 */
[----:B------:R-:W3:Y:S01]  /*16bd0*/  LDSM.16.MT88.4 R56, [R186+0xb400] ;  /* 0x00b40000ba38783b */ /* 0x000ee20000004200 */
[----:B------:R-:W-:Y:S02]  /*16be0*/  FMUL.FTZ R17, R69, R2 ;  /* 0x0000000245117220 */ /* 0x000fe40000410000 */
[-C--:B------:R-:W-:Y:S01]  /*16bf0*/  FMUL.FTZ R110, R110, R0.reuse ;  /* 0x000000006e6e7220 */ /* 0x080fe20000410000 */
[----:B------:R-:W4:Y:S01]  /*16c00*/  LDSM.16.MT88.4 R68, [R186+0xd400] ;  /* 0x00d40000ba44783b */ /* 0x000f220000004200 */
[----:B------:R-:W-:Y:S01]  /*16c10*/  FMUL.FTZ R111, R111, R0 ;  /* 0x000000006f6f7220 */ /* 0x000fe20000410000 */
[----:B------:R-:W-:Y:S01]  /*16c20*/  MUFU.EX2 R81, R81 ;  /* 0x0000005100517308 */ /* 0x000fe20000000800 */
[-C--:B------:R-:W-:Y:S01]  /*16c30*/  FMUL.FTZ R108, R108, R2.reuse ;  /* 0x000000026c6c7220 */ /* 0x080fe20000410000 */
[----:B------:R-:W-:Y:S01]  /*16c40*/  HMMA.16816.F32.BF16 R16, R4, R20, R16 ;  /* 0x000000140410723c */ /* 0x000fe20000041810 */
[----:B------:R-:W-:-:S02]  /*16c50*/  FMUL.FTZ R109, R109, R2 ;  /* 0x000000026d6d7220 */ /* 0x000fc40000410000 */
[-C--:B------:R-:W-:Y:S02]  /*16c60*/  FMUL.FTZ R74, R74, R0.reuse ;  /* 0x000000004a4a7220 */ /* 0x080fe40000410000 */
[----:B------:R-:W-:Y:S01]  /*16c70*/  FMUL.FTZ R75, R75, R0 ;  /* 0x000000004b4b7220 */ /* 0x000fe20000410000 */
[----:B------:R-:W-:Y:S01]  /*16c80*/  MUFU.EX2 R82, R82 ;  /* 0x0000005200527308 */ /* 0x000fe20000000800 */
[-C--:B------:R-:W-:Y:S01]  /*16c90*/  FMUL.FTZ R72, R72, R2.reuse ;  /* 0x0000000248487220 */ /* 0x080fe20000410000 */
[C---:B------:R-:W-:Y:S01]  /*16ca0*/  HMMA.16816.F32.BF16 R12, R4.reuse, R14, R108 ;  /* 0x0000000e040c723c */ /* 0x040fe2000004186c */
[----:B------:R-:W-:Y:S01]  /*16cb0*/  FMUL.FTZ R73, R73, R2 ;  /* 0x0000000249497220 */ /* 0x000fe20000410000 */
[----:B------:R-:W-:Y:S01]  /*16cc0*/  LDSM.16.MT88.4 R108, [R186+0xac00] ;  /* 0x00ac0000ba6c783b */ /* 0x000fe20000004200 */
[-CC-:B------:R-:W-:Y:S02]  /*16cd0*/  FFMA.FTZ R76, R34, R138.reuse, -R133.reuse ;  /* 0x0000008a224c7223 */ /* 0x180fe40000010885 */
[-C--:B------:R-:W-:Y:S01]  /*16ce0*/  FFMA.FTZ R79, R35, R138.reuse, -R133 ;  /* 0x0000008a234f7223 */ /* 0x080fe20000010885 */
[----:B------:R-:W-:Y:S01]  /*16cf0*/  MUFU.EX2 R160, R160 ;  /* 0x000000a000a07308 */ /* 0x000fe20000000800 */
[-CC-:B------:R-:W-:Y:S01]  /*16d00*/  FFMA.FTZ R83, R55, R138.reuse, -R136.reuse ;  /* 0x0000008a37537223 */ /* 0x180fe20000010888 */
[----:B------:R-:W-:Y:S01]  /*16d10*/  HMMA.16816.F32.BF16 R20, R4, R22, R72 ;  /* 0x000000160414723c */ /* 0x000fe20000041848 */
[----:B------:R-:W-:Y:S01]  /*16d20*/  FFMA.FTZ R80, R53, R138, -R136 ;  /* 0x0000008a35507223 */ /* 0x000fe20000010888 */
[----:B------:R-:W-:Y:S01]  /*16d30*/  LDSM.16.MT88.4 R72, [R184+0x9800] ;  /* 0x00980000b848783b */ /* 0x000fe20000004200 */
[----:B------:R-:W-:-:S02]  /*16d40*/  FMUL.FTZ R34, R86, R0 ;  /* 0x0000000056227220 */ /* 0x000fc40000410000 */
[----:B------:R-:W-:Y:S01]  /*16d50*/  FMUL.FTZ R35, R87, R0 ;  /* 0x0000000057237220 */ /* 0x000fe20000410000 */
[----:B------:R-:W-:Y:S01]  /*16d60*/  MUFU.EX2 R76, R76 ;  /* 0x0000004c004c7308 */ /* 0x000fe20000000800 */
[-C--:B------:R-:W-:Y:S02]  /*16d70*/  FMUL.FTZ R32, R84, R2.reuse ;  /* 0x0000000254207220 */ /* 0x080fe40000410000 */
[----:B------:R-:W-:Y:S02]  /*16d80*/  FMUL.FTZ R33, R85, R2 ;  /* 0x0000000255217220 */ /* 0x000fe40000410000 */
[-C--:B------:R-:W-:Y:S02]  /*16d90*/  FMUL.FTZ R42, R90, R0.reuse ;  /* 0x000000005a2a7220 */ /* 0x080fe40000410000 */
[----:B------:R-:W-:Y:S01]  /*16da0*/  FMUL.FTZ R43, R91, R0 ;  /* 0x000000005b2b7220 */ /* 0x000fe20000410000 */
[----:B------:R-:W-:Y:S01]  /*16db0*/  MUFU.EX2 R79, R79 ;  /* 0x0000004f004f7308 */ /* 0x000fe20000000800 */
[-C--:B------:R-:W-:Y:S01]  /*16dc0*/  FMUL.FTZ R40, R88, R2.reuse ;  /* 0x0000000258287220 */ /* 0x080fe20000410000 */
[----:B--2---:R-:W-:Y:S01]  /*16dd0*/  HMMA.16816.F32.BF16 R32, R4, R36, R32 ;  /* 0x000000240420723c */ /* 0x004fe20000041820 */
[----:B------:R-:W-:-:S02]  /*16de0*/  FMUL.FTZ R41, R89, R2 ;  /* 0x0000000259297220 */ /* 0x000fc40000410000 */
[-C--:B------:R-:W-:Y:S02]  /*16df0*/  FMUL.FTZ R106, R106, R0.reuse ;  /* 0x000000006a6a7220 */ /* 0x080fe40000410000 */
[----:B------:R-:W-:Y:S01]  /*16e00*/  FMUL.FTZ R107, R107, R0 ;  /* 0x000000006b6b7220 */ /* 0x000fe20000410000 */
[----:B------:R-:W2:Y:S01]  /*16e10*/  MUFU.EX2 R83, R83 ;  /* 0x0000005300537308 */ /* 0x000ea20000000800 */
[-C--:B------:R-:W-:Y:S01]  /*16e20*/  FMUL.FTZ R104, R104, R2.reuse ;  /* 0x0000000268687220 */ /* 0x080fe20000410000 */
[C---:B------:R-:W-:Y:S01]  /*16e30*/  HMMA.16816.F32.BF16 R40, R4.reuse, R44, R40 ;  /* 0x0000002c0428723c */ /* 0x040fe20000041828 */
[----:B------:R-:W-:Y:S02]  /*16e40*/  FMUL.FTZ R105, R105, R2 ;  /* 0x0000000269697220 */ /* 0x000fe40000410000 */
[-C--:B------:R-:W-:Y:S02]  /*16e50*/  FMUL.FTZ R94, R94, R0.reuse ;  /* 0x000000005e5e7220 */ /* 0x080fe40000410000 */
[----:B------:R-:W-:Y:S01]  /*16e60*/  FMUL.FTZ R95, R95, R0 ;  /* 0x000000005f5f7220 */ /* 0x000fe20000410000 */
[----:B------:R-:W5:Y:S01]  /*16e70*/  MUFU.EX2 R80, R80 ;  /* 0x0000005000507308 */ /* 0x000f620000000800 */
[-C--:B------:R-:W-:Y:S01]  /*16e80*/  FMUL.FTZ R92, R92, R2.reuse ;  /* 0x000000025c5c7220 */ /* 0x080fe20000410000 */
[----:B------:R-:W-:Y:S01]  /*16e90*/  HMMA.16816.F32.BF16 R36, R4, R38, R104 ;  /* 0x000000260424723c */ /* 0x000fe20000041868 */
[----:B------:R-:W-:Y:S01]  /*16ea0*/  FMUL.FTZ R93, R93, R2 ;  /* 0x000000025d5d7220 */ /* 0x000fe20000410000 */
[----:B------:R-:W-:Y:S01]  /*16eb0*/  LDSM.16.MT88.4 R104, [R184+0xcc00] ;  /* 0x00cc0000b868783b */ /* 0x000fe20000004200 */
[----:B------:R-:W-:-:S02]  /*16ec0*/  FMUL.FTZ R54, R102, R0 ;  /* 0x0000000066367220 */ /* 0x000fc40000410000 */
[----:B------:R-:W-:Y:S01]  /*16ed0*/  FMUL.FTZ R55, R103, R0 ;  /* 0x0000000067377220 */ /* 0x000fe20000410000 */
[----:B------:R-:W-:Y:S01]  /*16ee0*/  MUFU.EX2 R165, R165 ;  /* 0x000000a500a57308 */ /* 0x000fe20000000800 */
[-C--:B------:R-:W-:Y:S01]  /*16ef0*/  FMUL.FTZ R52, R100, R2.reuse ;  /* 0x0000000264347220 */ /* 0x080fe20000410000 */
[C---:B------:R-:W-:Y:S01]  /*16f00*/  HMMA.16816.F32.BF16 R44, R4.reuse, R46, R92 ;  /* 0x0000002e042c723c */ /* 0x040fe2000004185c */
[----:B------:R-:W-:Y:S02]  /*16f10*/  FMUL.FTZ R53, R101, R2 ;  /* 0x0000000265357220 */ /* 0x000fe40000410000 */
[-C--:B------:R-:W-:Y:S02]  /*16f20*/  FMUL.FTZ R98, R98, R0.reuse ;  /* 0x0000000062627220 */ /* 0x080fe40000410000 */
[----:B------:R-:W-:Y:S01]  /*16f30*/  FMUL.FTZ R99, R99, R0 ;  /* 0x0000000063637220 */ /* 0x000fe20000410000 */
[----:B------:R-:W-:Y:S01]  /*16f40*/  MUFU.EX2 R146, R146 ;  /* 0x0000009200927308 */ /* 0x000fe20000000800 */
[-C--:B------:R-:W-:Y:S01]  /*16f50*/  FMUL.FTZ R96, R96, R2.reuse ;  /* 0x0000000260607220 */ /* 0x080fe20000410000 */
[----:B------:R-:W-:Y:S01]  /*16f60*/  HMMA.16816.F32.BF16 R52, R4, R60, R52 ;  /* 0x0000003c0434723c */ /* 0x000fe20000041834 */
[----:B------:R-:W-:-:S02]  /*16f70*/  FMUL.FTZ R97, R97, R2 ;  /* 0x0000000261617220 */ /* 0x000fc40000410000 */
[-CC-:B------:R-:W-:Y:S02]  /*16f80*/  FFMA.FTZ R84, R172, R138.reuse, -R133.reuse ;  /* 0x0000008aac547223 */ /* 0x180fe40000010885 */
[--C-:B------:R-:W-:Y:S01]  /*16f90*/  FFMA.FTZ R85, R178, R138, -R133.reuse ;  /* 0x0000008ab2557223 */ /* 0x100fe20000010885 */
[----:B------:R-:W-:Y:S01]  /*16fa0*/  MUFU.EX2 R171, R171 ;  /* 0x000000ab00ab7308 */ /* 0x000fe20000000800 */
[----:B--2---:R-:W-:Y:S01]  /*16fb0*/  F2FP.BF16.PACK_AB R60, R83, R78 ;  /* 0x0000004e533c723e */ /* 0x004fe200000010ff */
[----:B------:R-:W-:Y:S01]  /*16fc0*/  HMMA.16816.F32.BF16 R4, R4, R62, R96 ;  /* 0x0000003e0404723c */ /* 0x000fe20000041860 */
[----:B------:R-:W-:Y:S01]  /*16fd0*/  F2FP.BF16.PACK_AB R61, R79, R76 ;  /* 0x0000004c4f3d723e */ /* 0x000fe200000010ff */
[-CC-:B------:R-:W-:Y:S02]  /*16fe0*/  FFMA.FTZ R86, R174, R138.reuse, -R133.reuse ;  /* 0x0000008aae567223 */ /* 0x180fe40000010885 */
[-CC-:B------:R-:W-:Y:S02]  /*16ff0*/  FFMA.FTZ R87, R183, R138.reuse, -R136.reuse ;  /* 0x0000008ab7577223 */ /* 0x180fe40000010888 */
[-CC-:B------:R-:W-:Y:S01]  /*17000*/  FFMA.FTZ R88, R213, R138.reuse, -R136.reuse ;  /* 0x0000008ad5587223 */ /* 0x180fe20000010888 */
[----:B-----5:R-:W-:Y:S01]  /*17010*/  F2FP.BF16.PACK_AB R62, R80, R81 ;  /* 0x00000051503e723e */ /* 0x020fe200000010ff */
[-CC-:B------:R-:W-:Y:S01]  /*17020*/  FFMA.FTZ R89, R181, R138.reuse, -R136.reuse ;  /* 0x0000008ab5597223 */ /* 0x180fe20000010888 */
[----:B------:R-:W-:Y:S01]  /*17030*/  F2FP.BF16.PACK_AB R63, R82, R77 ;  /* 0x0000004d523f723e */ /* 0x000fe200000010ff */
[-C--:B------:R-:W-:Y:S01]  /*17040*/  FFMA.FTZ R90, R211, R138.reuse, -R136 ;  /* 0x0000008ad35a7223 */ /* 0x080fe20000010888 */
[----:B------:R-:W-:Y:S01]  /*17050*/  MUFU.EX2 R84, R84 ;  /* 0x0000005400547308 */ /* 0x000fe20000000800 */
[----:B------:R-:W-:-:S02]  /*17060*/  FFMA.FTZ R91, R176, R138, -R133 ;  /* 0x0000008ab05b7223 */ /* 0x000fc40000010885 */
[-CC-:B------:R-:W-:Y:S02]  /*17070*/  FFMA.FTZ R92, R162, R138.reuse, -R133.reuse ;  /* 0x0000008aa25c7223 */ /* 0x180fe40000010885 */
[C---:B------:R-:W-:Y:S01]  /*17080*/  HMMA.16816.F32.BF16 R8, R60.reuse, R64, R8 ;  /* 0x000000403c08723c */ /* 0x040fe20000041808 */
[-CC-:B------:R-:W-:Y:S02]  /*17090*/  FFMA.FTZ R93, R170, R138.reuse, -R133.reuse ;  /* 0x0000008aaa5d7223 */ /* 0x180fe40000010885 */
[----:B------:R-:W-:Y:S01]  /*170a0*/  MUFU.EX2 R85, R85 ;  /* 0x0000005500557308 */ /* 0x000fe20000000800 */
[-C--:B------:R-:W-:Y:S02]  /*170b0*/  FFMA.FTZ R94, R164, R138.reuse, -R133 ;  /* 0x0000008aa45e7223 */ /* 0x080fe40000010885 */
[-CC-:B------:R-:W-:Y:S02]  /*170c0*/  FFMA.FTZ R95, R175, R138.reuse, -R136.reuse ;  /* 0x0000008aaf5f7223 */ /* 0x180fe40000010888 */
[----:B------:R-:W-:Y:S01]  /*170d0*/  HMMA.16816.F32.BF16 R12, R60, R66, R12 ;  /* 0x000000423c0c723c */ /* 0x000fe2000004180c */
[----:B------:R-:W2:Y:S01]  /*170e0*/  LDSM.16.MT88.4 R64, [R184+0xb400] ;  /* 0x00b40000b840783b */ /* 0x000ea20000004200 */
[-CC-:B------:R-:W-:Y:S01]  /*170f0*/  FFMA.FTZ R100, R179, R138.reuse, -R136.reuse ;  /* 0x0000008ab3647223 */ /* 0x180fe20000010888 */
[----:B------:R-:W-:Y:S01]  /*17100*/  MUFU.EX2 R86, R86 ;  /* 0x0000005600567308 */ /* 0x000fe20000000800 */
[----:B------:R-:W-:-:S02]  /*17110*/  FFMA.FTZ R101, R173, R138, -R136 ;  /* 0x0000008aad657223 */ /* 0x000fc40000010888 */
[-CC-:B------:R-:W-:Y:S02]  /*17120*/  FFMA.FTZ R102, R177, R138.reuse, -R136.reuse ;  /* 0x0000008ab1667223 */ /* 0x180fe40000010888 */
[C---:B-1----:R-:W-:Y:S01]  /*17130*/  HMMA.16816.F32.BF16 R16, R60.reuse, R48, R16 ;  /* 0x000000303c10723c */ /* 0x042fe20000041810 */
[-CC-:B------:R-:W-:Y:S02]  /*17140*/  FFMA.FTZ R103, R166, R138.reuse, -R133.reuse ;  /* 0x0000008aa6677223 */ /* 0x180fe40000010885 */
[----:B------:R-:W-:Y:S01]  /*17150*/  MUFU.EX2 R87, R87 ;  /* 0x0000005700577308 */ /* 0x000fe20000000800 */
[-CC-:B------:R-:W-:Y:S02]  /*17160*/  FFMA.FTZ R162, R163, R138.reuse, -R136.reuse ;  /* 0x0000008aa3a27223 */ /* 0x180fe40000010888 */
[-CC-:B------:R-:W-:Y:S02]  /*17170*/  FFMA.FTZ R163, R167, R138.reuse, -R136.reuse ;  /* 0x0000008aa7a37223 */ /* 0x180fe40000010888 */
[----:B------:R-:W-:Y:S01]  /*17180*/  HMMA.16816.F32.BF16 R20, R60, R50, R20 ;  /* 0x000000323c14723c */ /* 0x000fe20000041814 */
[----:B------:R-:W1:Y:S01]  /*17190*/  LDSM.16.MT88.4 R48, [R184+0xd400] ;  /* 0x00d40000b830783b */ /* 0x000e620000004200 */
[-C--:B------:R-:W-:Y:S01]  /*171a0*/  FFMA.FTZ R167, R156, R138.reuse, -R133 ;  /* 0x0000008a9ca77223 */ /* 0x080fe20000010885 */
[----:B------:R-:W5:Y:S01]  /*171b0*/  MUFU.EX2 R88, R88 ;  /* 0x0000005800587308 */ /* 0x000f620000000800 */
[----:B------:R-:W-:-:S02]  /*171c0*/  FFMA.FTZ R156, R157, R138, -R136 ;  /* 0x0000008a9d9c7223 */ /* 0x000fc40000010888 */
[-CC-:B------:R-:W-:Y:S02]  /*171d0*/  FFMA.FTZ R164, R143, R138.reuse, -R136.reuse ;  /* 0x0000008a8fa47223 */ /* 0x180fe40000010888 */
[C---:B---3--:R-:W-:Y:S01]  /*171e0*/  HMMA.16816.F32.BF16 R24, R60.reuse, R56, R24 ;  /* 0x000000383c18723c */ /* 0x048fe20000041818 */
[-CC-:B------:R-:W-:Y:S02]  /*171f0*/  FFMA.FTZ R166, R141, R138.reuse, -R136.reuse ;  /* 0x0000008a8da67223 */ /* 0x180fe40000010888 */
[----:B------:R-:W-:Y:S01]  /*17200*/  MUFU.EX2 R89, R89 ;  /* 0x0000005900597308 */ /* 0x000fe20000000800 */
[-C--:B------:R-:W-:Y:S02]  /*17210*/  FFMA.FTZ R143, R151, R138.reuse, -R136 ;  /* 0x0000008a978f7223 */ /* 0x080fe40000010888 */
[-CC-:B------:R-:W-:Y:S02]  /*17220*/  FFMA.FTZ R141, R140, R138.reuse, -R133.reuse ;  /* 0x0000008a8c8d7223 */ /* 0x180fe40000010885 */
[----:B------:R-:W-:Y:S01]  /*17230*/  HMMA.16816.F32.BF16 R28, R60, R58, R28 ;  /* 0x0000003a3c1c723c */ /* 0x000fe2000004181c */
[----:B------:R-:W3:Y:S01]  /*17240*/  LDSM.16.MT88.4 R56, [R186+0x9800] ;  /* 0x00980000ba38783b */ /* 0x000ee20000004200 */
[----:B------:R-:W-:Y:S01]  /*17250*/  FFMA.FTZ R151, R124, R138, -R133 ;  /* 0x0000008a7c977223 */ /* 0x000fe20000010885 */
[----:B------:R-:W1:Y:S01]  /*17260*/  MUFU.EX2 R90, R90 ;  /* 0x0000005a005a7308 */ /* 0x000e620000000800 */
[----:B------:R-:W-:-:S04]  /*17270*/  FFMA.FTZ R131, R210, R0, R131 ;  /* 0x00000000d2837223 */ /* 0x000fc80000010083 */
[----:B----4-:R-:W-:Y:S01]  /*17280*/  HMMA.16816.F32.BF16 R40, R60, R68, R40 ;  /* 0x000000443c28723c */ /* 0x010fe20000041828 */
[----:B------:R-:W-:Y:S02]  /*17290*/  FADD.FTZ R128, R128, R131 ;  /* 0x0000008380807221 */ /* 0x000fe40000010000 */
[----:B------:R-:W4:Y:S02]  /*172a0*/  MUFU.EX2 R91, R91 ;  /* 0x0000005b005b7308 */ /* 0x000f240000000800 */
[----:B------:R-:W-:-:S03]  /*172b0*/  FADD.FTZ R129, R129, R128 ;  /* 0x0000008081817221 */ /* 0x000fc60000010000 */
[----:B--2---:R-:W-:Y:S01]  /*172c0*/  HMMA.16816.F32.BF16 R32, R60, R64, R32 ;  /* 0x000000403c20723c */ /* 0x004fe20000041820 */
[----:B------:R-:W-:Y:S02]  /*172d0*/  FADD.FTZ R129, R126, R129 ;  /* 0x000000817e817221 */ /* 0x000fe40000010000 */
[----:B------:R-:W-:Y:S02]  /*172e0*/  MUFU.EX2 R92, R92 ;  /* 0x0000005c005c7308 */ /* 0x000fe40000000800 */
[----:B------:R-:W-:-:S03]  /*172f0*/  FADD.FTZ R76, R76, R129 ;  /* 0x000000814c4c7221 */ /* 0x000fc60000010000 */
[C---:B------:R-:W-:Y:S01]  /*17300*/  HMMA.16816.F32.BF16 R36, R60.reuse, R66, R36 ;  /* 0x000000423c24723c */ /* 0x040fe20000041824 */
[----:B------:R-:W2:Y:S01]  /*17310*/  LDSM.16.MT88.4 R64, [R186+0xb800] ;  /* 0x00b80000ba40783b */ /* 0x000ea20000004200 */
[----:B------:R-:W-:Y:S01]  /*17320*/  FADD.FTZ R76, R79, R76 ;  /* 0x0000004c4f4c7221 */ /* 0x000fe20000010000 */
[----:B------:R-:W-:Y:S05]  /*17330*/  MUFU.EX2 R93, R93 ;  /* 0x0000005d005d7308 */ /* 0x000fea0000000800 */
[C---:B-1----:R-:W-:Y:S03]  /*17340*/  HMMA.16816.F32.BF16 R52, R60.reuse, R48, R52 ;  /* 0x000000303c34723c */ /* 0x042fe60000041834 */
[----:B------:R-:W-:Y:S04]  /*17350*/  MUFU.EX2 R94, R94 ;  /* 0x0000005e005e7308 */ /* 0x000fe80000000800 */
[----:B-----5:R-:W-:Y:S01]  /*17360*/  F2FP.BF16.PACK_AB R48, R88, R87 ;  /* 0x000000575830723e */ /* 0x020fe200000010ff */
[----:B------:R-:W-:Y:S01]  /*17370*/  HMMA.16816.F32.BF16 R4, R60, R50, R4 ;  /* 0x000000323c04723c */ /* 0x000fe20000041804 */
[----:B------:R-:W-:-:S02]  /*17380*/  F2FP.BF16.PACK_AB R49, R85, R84 ;  /* 0x000000545531723e */ /* 0x000fc400000010ff */
[----:B------:R-:W-:Y:S04]  /*17390*/  MUFU.EX2 R95, R95 ;  /* 0x0000005f005f7308 */ /* 0x000fe80000000800 */
[----:B------:R-:W-:Y:S01]  /*173a0*/  F2FP.BF16.PACK_AB R50, R90, R89 ;  /* 0x000000595a32723e */ /* 0x000fe200000010ff */
[----:B------:R-:W-:Y:S01]  /*173b0*/  HMMA.16816.F32.BF16 R44, R60, R70, R44 ;  /* 0x000000463c2c723c */ /* 0x000fe2000004182c */
[----:B----4-:R-:W-:Y:S01]  /*173c0*/  F2FP.BF16.PACK_AB R51, R91, R86 ;  /* 0x000000565b33723e */ /* 0x010fe200000010ff */
[----:B------:R-:W1:Y:S01]  /*173d0*/  LDSM.16.MT88.4 R60, [R184+0xd800] ;  /* 0x00d80000b83c783b */ /* 0x000e620000004200 */
[----:B------:R-:W4:Y:S03]  /*173e0*/  MUFU.EX2 R100, R100 ;  /* 0x0000006400647308 */ /* 0x000f260000000800 */
[----:B------:R-:W-:Y:S02]  /*173f0*/  LDSM.16.MT88.4 R68, [R186+0xd800] ;  /* 0x00d80000ba44783b */ /* 0x000fe40000004200 */
[C---:B---3--:R-:W-:Y:S03]  /*17400*/  HMMA.16816.F32.BF16 R8, R48.reuse, R56, R8 ;  /* 0x000000383008723c */ /* 0x048fe60000041808 */
[----:B------:R-:W-:Y:S05]  /*17410*/  MUFU.EX2 R101, R101 ;  /* 0x0000006500657308 */ /* 0x000fea0000000800 */
[C---:B------:R-:W-:Y:S01]  /*17420*/  HMMA.16816.F32.BF16 R12, R48.reuse, R58, R12 ;  /* 0x0000003a300c723c */ /* 0x040fe2000004180c */
[----:B------:R-:W3:Y:S02]  /*17430*/  LDSM.16.MT88.4 R56, [R184+0xb800] ;  /* 0x00b80000b838783b */ /* 0x000ee40000004200 */
[----:B------:R-:W5:Y:S05]  /*17440*/  MUFU.EX2 R102, R102 ;  /* 0x0000006600667308 */ /* 0x000f6a0000000800 */
[C---:B--2---:R-:W-:Y:S03]  /*17450*/  HMMA.16816.F32.BF16 R24, R48.reuse, R64, R24 ;  /* 0x000000403018723c */ /* 0x044fe60000041818 */
[----:B------:R-:W2:Y:S05]  /*17460*/  MUFU.EX2 R103, R103 ;  /* 0x0000006700677308 */ /* 0x000eaa0000000800 */
[C---:B------:R-:W-:Y:S01]  /*17470*/  HMMA.16816.F32.BF16 R28, R48.reuse, R66, R28 ;  /* 0x00000042301c723c */ /* 0x040fe2000004181c */
[----:B------:R-:W2:Y:S02]  /*17480*/  LDSM.16.MT88.4 R64, [R186+0x9c00] ;  /* 0x009c0000ba40783b */ /* 0x000ea40000004200 */
[----:B------:R-:W-:Y:S05]  /*17490*/  MUFU.EX2 R162, R162 ;  /* 0x000000a200a27308 */ /* 0x000fea0000000800 */
[C---:B------:R-:W-:Y:S03]  /*174a0*/  HMMA.16816.F32.BF16 R16, R48.reuse, R72, R16 ;  /* 0x000000483010723c */ /* 0x040fe60000041810 */
[----:B------:R-:W-:Y:S05]  /*174b0*/  MUFU.EX2 R163, R163 ;  /* 0x000000a300a37308 */ /* 0x000fea0000000800 */
[C---:B-1----:R-:W-:Y:S03]  /*174c0*/  HMMA.16816.F32.BF16 R52, R48.reuse, R60, R52 ;  /* 0x0000003c3034723c */ /* 0x042fe60000041834 */
[----:B------:R-:W-:Y:S05]  /*174d0*/  MUFU.EX2 R167, R167 ;  /* 0x000000a700a77308 */ /* 0x000fea0000000800 */
[C---:B------:R-:W-:Y:S01]  /*174e0*/  HMMA.16816.F32.BF16 R4, R48.reuse, R62, R4 ;  /* 0x0000003e3004723c */ /* 0x040fe20000041804 */
[----:B------:R-:W-:Y:S02]  /*174f0*/  LDSM.16.MT88.4 R60, [R184+0xbc00] ;  /* 0x00bc0000b83c783b */ /* 0x000fe40000004200 */
[----:B------:R-:W-:Y:S05]  /*17500*/  MUFU.EX2 R150, R150 ;  /* 0x0000009600967308 */ /* 0x000fea0000000800 */
[C---:B---3--:R-:W-:Y:S03]  /*17510*/  HMMA.16816.F32.BF16 R32, R48.reuse, R56, R32 ;  /* 0x000000383020723c */ /* 0x048fe60000041820 */
[----:B------:R-:W-:Y:S05]  /*17520*/  MUFU.EX2 R152, R152 ;  /* 0x0000009800987308 */ /* 0x000fea0000000800 */
[C---:B------:R-:W-:Y:S01]  /*17530*/  HMMA.16816.F32.BF16 R36, R48.reuse, R58, R36 ;  /* 0x0000003a3024723c */ /* 0x040fe20000041824 */
[----:B------:R-:W1:Y:S02]  /*17540*/  LDSM.16.MT88.4 R56, [R186+0xbc00] ;  /* 0x00bc0000ba38783b */ /* 0x000e640000004200 */
[----:B------:R-:W-:Y:S05]  /*17550*/  MUFU.EX2 R159, R159 ;  /* 0x0000009f009f7308 */ /* 0x000fea0000000800 */
[C---:B------:R-:W-:Y:S01]  /*17560*/  HMMA.16816.F32.BF16 R20, R48.reuse, R74, R20 ;  /* 0x0000004a3014723c */ /* 0x040fe20000041814 */
[----:B------:R-:W3:Y:S02]  /*17570*/  LDSM.16.MT88.4 R72, [R184+0x9c00] ;  /* 0x009c0000b848783b */ /* 0x000ee40000004200 */
[----:B------:R-:W-:Y:S05]  /*17580*/  MUFU.EX2 R155, R155 ;  /* 0x0000009b009b7308 */ /* 0x000fea0000000800 */
[C---:B------:R-:W-:Y:S03]  /*17590*/  HMMA.16816.F32.BF16 R40, R48.reuse, R68, R40 ;  /* 0x000000443028723c */ /* 0x040fe60000041828 */
[----:B------:R-:W-:Y:S05]  /*175a0*/  MUFU.EX2 R156, R156 ;  /* 0x0000009c009c7308 */ /* 0x000fea0000000800 */
[----:B------:R-:W-:Y:S01]  /*175b0*/  HMMA.16816.F32.BF16 R44, R48, R70, R44 ;  /* 0x00000046302c723c */ /* 0x000fe2000004182c */
[----:B------:R-:W3:Y:S02]  /*175c0*/  LDSM.16.MT88.4 R68, [R186+0xdc00] ;  /* 0x00dc0000ba44783b */ /* 0x000ee40000004200 */
[----:B------:R-:W-:Y:S04]  /*175d0*/  MUFU.EX2 R147, R147 ;  /* 0x0000009300937308 */ /* 0x000fe80000000800 */
[----:B----4-:R-:W-:-:S02]  /*175e0*/  F2FP.BF16.PACK_AB R48, R100, R95 ;  /* 0x0000005f6430723e */ /* 0x010fc400000010ff */
[----:B------:R-:W-:Y:S02]  /*175f0*/  F2FP.BF16.PACK_AB R49, R93, R92 ;  /* 0x0000005c5d31723e */ /* 0x000fe400000010ff */
[----:B-----5:R-:W-:Y:S01]  /*17600*/  F2FP.BF16.PACK_AB R50, R102, R101 ;  /* 0x000000656632723e */ /* 0x020fe200000010ff */
[----:B------:R-:W-:Y:S01]  /*17610*/  MUFU.EX2 R144, R144 ;  /* 0x0000009000907308 */ /* 0x000fe20000000800 */
[----:B--2---:R-:W-:-:S07]  /*17620*/  F2FP.BF16.PACK_AB R51, R103, R94 ;  /* 0x0000005e6733723e */ /* 0x004fce00000010ff */
[C---:B------:R-:W-:Y:S01]  /*17630*/  HMMA.16816.F32.BF16 R8, R48.reuse, R64, R8 ;  /* 0x000000403008723c */ /* 0x040fe20000041808 */
[----:B------:R-:W-:Y:S07]  /*17640*/  MUFU.EX2 R145, R145 ;  /* 0x0000009100917308 */ /* 0x000fee0000000800 */
[C---:B------:R-:W-:Y:S01]  /*17650*/  HMMA.16816.F32.BF16 R12, R48.reuse, R66, R12 ;  /* 0x00000042300c723c */ /* 0x040fe2000004180c */
[----:B------:R-:W2:Y:S01]  /*17660*/  LDSM.16.MT88.4 R64, [R184+0xdc00] ;  /* 0x00dc0000b840783b */ /* 0x000ea20000004200 */
[----:B------:R-:W-:Y:S06]  /*17670*/  MUFU.EX2 R142, R142 ;  /* 0x0000008e008e7308 */ /* 0x000fec0000000800 */
[C---:B-1----:R-:W-:Y:S02]  /*17680*/  HMMA.16816.F32.BF16 R24, R48.reuse, R56, R24 ;  /* 0x000000383018723c */ /* 0x042fe40000041818 */
[----:B------:R-:W-:Y:S06]  /*17690*/  MUFU.EX2 R153, R153 ;  /* 0x0000009900997308 */ /* 0x000fec0000000800 */
[C---:B------:R-:W-:Y:S01]  /*176a0*/  HMMA.16816.F32.BF16 R28, R48.reuse, R58, R28 ;  /* 0x0000003a301c723c */ /* 0x040fe2000004181c */
[----:B------:R-:W1:Y:S01]  /*176b0*/  LDSM.16.MT88.4 R56, [R186+0xa000] ;  /* 0x00a00000ba38783b */ /* 0x000e620000004200 */
[----:B------:R-:W-:Y:S06]  /*176c0*/  MUFU.EX2 R164, R164 ;  /* 0x000000a400a47308 */ /* 0x000fec0000000800 */
[C---:B------:R-:W-:Y:S02]  /*176d0*/  HMMA.16816.F32.BF16 R32, R48.reuse, R60, R32 ;  /* 0x0000003c3020723c */ /* 0x040fe40000041820 */
[----:B------:R-:W-:Y:S06]  /*176e0*/  MUFU.EX2 R143, R143 ;  /* 0x0000008f008f7308 */ /* 0x000fec0000000800 */
[C---:B------:R-:W-:Y:S01]  /*176f0*/  HMMA.16816.F32.BF16 R36, R48.reuse, R62, R36 ;  /* 0x0000003e3024723c */ /* 0x040fe20000041824 */
[----:B------:R-:W4:Y:S01]  /*17700*/  LDSM.16.MT88.4 R60, [R186+0xc000] ;  /* 0x00c00000ba3c783b */ /* 0x000f220000004200 */
[----:B------:R-:W-:Y:S06]  /*17710*/  MUFU.EX2 R166, R166 ;  /* 0x000000a600a67308 */ /* 0x000fec0000000800 */
[C---:B---3--:R-:W-:Y:S02]  /*17720*/  HMMA.16816.F32.BF16 R16, R48.reuse, R72, R16 ;  /* 0x000000483010723c */ /* 0x048fe40000041810 */
[----:B------:R-:W-:Y:S06]  /*17730*/  MUFU.EX2 R141, R141 ;  /* 0x0000008d008d7308 */ /* 0x000fec0000000800 */
[C---:B------:R-:W-:Y:S01]  /*17740*/  HMMA.16816.F32.BF16 R20, R48.reuse, R74, R20 ;  /* 0x0000004a3014723c */ /* 0x040fe20000041814 */
[----:B------:R-:W3:Y:S01]  /*17750*/  LDSM.16.MT88.4 R72, [R184+0xa000] ;  /* 0x00a00000b848783b */ /* 0x000ee20000004200 */
[----:B------:R-:W-:Y:S06]  /*17760*/  MUFU.EX2 R120, R120 ;  /* 0x0000007800787308 */ /* 0x000fec0000000800 */
[C---:B------:R-:W-:Y:S02]  /*17770*/  HMMA.16816.F32.BF16 R40, R48.reuse, R68, R40 ;  /* 0x000000443028723c */ /* 0x040fe40000041828 */
[----:B------:R-:W5:Y:S06]  /*17780*/  MUFU.EX2 R151, R151 ;  /* 0x0000009700977308 */ /* 0x000f6c0000000800 */
[C---:B------:R-:W-:Y:S01]  /*17790*/  HMMA.16816.F32.BF16 R44, R48.reuse, R70, R44 ;  /* 0x00000046302c723c */ /* 0x040fe2000004182c */
[----:B------:R-:W3:Y:S01]  /*177a0*/  LDSM.16.MT88.4 R68, [R186+0xe000] ;  /* 0x00e00000ba44783b */ /* 0x000ee20000004200 */
[----:B------:R-:W-:Y:S06]  /*177b0*/  MUFU.EX2 R3, R3 ;  /* 0x0000000300037308 */ /* 0x000fec0000000800 */
[----:B--2---:R-:W-:Y:S01]  /*177c0*/  HMMA.16816.F32.BF16 R52, R48, R64, R52 ;  /* 0x000000403034723c */ /* 0x004fe20000041834 */
[----:B-----5:R-:W-:-:S07]  /*177d0*/  F2FP.BF16.PACK_AB R97, R151, R120 ;  /* 0x000000789761723e */ /* 0x020fce00000010ff */
[----:B------:R-:W-:Y:S01]  /*177e0*/  HMMA.16816.F32.BF16 R4, R48, R66, R4 ;  /* 0x000000423004723c */ /* 0x000fe20000041804 */
[----:B------:R-:W-:Y:S06]  /*177f0*/  LDSM.16.MT88.4 R64, [R184+0xe000] ;  /* 0x00e00000b840783b */ /* 0x000fec0000004200 */
[----:B------:R-:W-:Y:S02]  /*17800*/  F2FP.BF16.PACK_AB R48, R165, R160 ;  /* 0x000000a0a530723e */ /* 0x000fe400000010ff */
[----:B------:R-:W-:Y:S02]  /*17810*/  F2FP.BF16.PACK_AB R49, R169, R154 ;  /* 0x0000009aa931723e */ /* 0x000fe400000010ff */
[----:B------:R-:W-:-:S02]  /*17820*/  F2FP.BF16.PACK_AB R50, R163, R162 ;  /* 0x000000a2a332723e */ /* 0x000fc400000010ff */
[----:B------:R-:W-:-:S07]  /*17830*/  F2FP.BF16.PACK_AB R51, R167, R158 ;  /* 0x0000009ea733723e */ /* 0x000fce00000010ff */
[C---:B-1----:R-:W-:Y:S08]  /*17840*/  HMMA.16816.F32.BF16 R8, R48.reuse, R56, R8 ;  /* 0x000000383008723c */ /* 0x042ff00000041808 */
[C---:B------:R-:W-:Y:S01]  /*17850*/  HMMA.16816.F32.BF16 R12, R48.reuse, R58, R12 ;  /* 0x0000003a300c723c */ /* 0x040fe2000004180c */
[----:B------:R-:W1:Y:S07]  /*17860*/  LDSM.16.MT88.4 R56, [R184+0xc000] ;  /* 0x00c00000b838783b */ /* 0x000e6e0000004200 */
[C---:B----4-:R-:W-:Y:S08]  /*17870*/  HMMA.16816.F32.BF16 R24, R48.reuse, R60, R24 ;  /* 0x0000003c3018723c */ /* 0x050ff00000041818 */
[C---:B------:R-:W-:Y:S01]  /*17880*/  HMMA.16816.F32.BF16 R28, R48.reuse, R62, R28 ;  /* 0x0000003e301c723c */ /* 0x040fe2000004181c */
[----:B------:R-:W2:Y:S07]  /*17890*/  LDSM.16.MT88.4 R60, [R186+0xa400] ;  /* 0x00a40000ba3c783b */ /* 0x000eae0000004200 */
[C---:B---3--:R-:W-:Y:S08]  /*178a0*/  HMMA.16816.F32.BF16 R16, R48.reuse, R72, R16 ;  /* 0x000000483010723c */ /* 0x048ff00000041810 */
[C---:B------:R-:W-:Y:S01]  /*178b0*/  HMMA.16816.F32.BF16 R20, R48.reuse, R74, R20 ;  /* 0x0000004a3014723c */ /* 0x040fe20000041814 */
[----:B------:R-:W3:Y:S07]  /*178c0*/  LDSM.16.MT88.4 R72, [R184+0xa400] ;  /* 0x00a40000b848783b */ /* 0x000eee0000004200 */
[C---:B------:R-:W-:Y:S08]  /*178d0*/  HMMA.16816.F32.BF16 R40, R48.reuse, R68, R40 ;  /* 0x000000443028723c */ /* 0x040ff00000041828 */
[C---:B-1----:R-:W-:Y:S08]  /*178e0*/  HMMA.16816.F32.BF16 R32, R48.reuse, R56, R32 ;  /* 0x000000383020723c */ /* 0x042ff00000041820 */
[C---:B------:R-:W-:Y:S01]  /*178f0*/  HMMA.16816.F32.BF16 R36, R48.reuse, R58, R36 ;  /* 0x0000003a3024723c */ /* 0x040fe20000041824 */
[----:B------:R-:W1:Y:S07]  /*17900*/  LDSM.16.MT88.4 R56, [R186+0xc400] ;  /* 0x00c40000ba38783b */ /* 0x000e6e0000004200 */
[C---:B------:R-:W-:Y:S01]  /*17910*/  HMMA.16816.F32.BF16 R44, R48.reuse, R70, R44 ;  /* 0x00000046302c723c */ /* 0x040fe2000004182c */
[----:B------:R-:W4:Y:S07]  /*17920*/  LDSM.16.MT88.4 R68, [R186+0xe400] ;  /* 0x00e40000ba44783b */ /* 0x000f2e0000004200 */
[C---:B------:R-:W-:Y:S08]  /*17930*/  HMMA.16816.F32.BF16 R52, R48.reuse, R64, R52 ;  /* 0x000000403034723c */ /* 0x040ff00000041834 */
[----:B------:R-:W-:Y:S01]  /*17940*/  HMMA.16816.F32.BF16 R4, R48, R66, R4 ;  /* 0x000000423004723c */ /* 0x000fe20000041804 */
[----:B------:R-:W-:Y:S06]  /*17950*/  LDSM.16.MT88.4 R64, [R184+0xe400] ;  /* 0x00e40000b840783b */ /* 0x000fec0000004200 */
[----:B------:R-:W-:-:S02]  /*17960*/  F2FP.BF16.PACK_AB R48, R159, R152 ;  /* 0x000000989f30723e */ /* 0x000fc400000010ff */
[----:B------:R-:W-:Y:S02]  /*17970*/  F2FP.BF16.PACK_AB R49, R171, R146 ;  /* 0x00000092ab31723e */ /* 0x000fe400000010ff */
[----:B------:R-:W-:Y:S02]  /*17980*/  F2FP.BF16.PACK_AB R50, R156, R155 ;  /* 0x0000009b9c32723e */ /* 0x000fe400000010ff */
[----:B------:R-:W-:-:S07]  /*17990*/  F2FP.BF16.PACK_AB R51, R147, R150 ;  /* 0x000000969333723e */ /* 0x000fce00000010ff */
[C---:B--2---:R-:W-:Y:S08]  /*179a0*/  HMMA.16816.F32.BF16 R8, R48.reuse, R60, R8 ;  /* 0x0000003c3008723c */ /* 0x044ff00000041808 */
[C---:B------:R-:W-:Y:S01]  /*179b0*/  HMMA.16816.F32.BF16 R12, R48.reuse, R62, R12 ;  /* 0x0000003e300c723c */ /* 0x040fe2000004180c */
[----:B------:R-:W2:Y:S07]  /*179c0*/  LDSM.16.MT88.4 R60, [R184+0xc400] ;  /* 0x00c40000b83c783b */ /* 0x000eae0000004200 */
[C---:B---3--:R-:W-:Y:S08]  /*179d0*/  HMMA.16816.F32.BF16 R16, R48.reuse, R72, R16 ;  /* 0x000000483010723c */ /* 0x048ff00000041810 */
[C---:B------:R-:W-:Y:S01]  /*179e0*/  HMMA.16816.F32.BF16 R20, R48.reuse, R74, R20 ;  /* 0x0000004a3014723c */ /* 0x040fe20000041814 */
[----:B------:R-:W3:Y:S07]  /*179f0*/  LDSM.16.MT88.4 R72, [R186+0xa800] ;  /* 0x00a80000ba48783b */ /* 0x000eee0000004200 */
[C---:B-1----:R-:W-:Y:S08]  /*17a00*/  HMMA.16816.F32.BF16 R24, R48.reuse, R56, R24 ;  /* 0x000000383018723c */ /* 0x042ff00000041818 */
[C---:B------:R-:W-:Y:S01]  /*17a10*/  HMMA.16816.F32.BF16 R28, R48.reuse, R58, R28 ;  /* 0x0000003a301c723c */ /* 0x040fe2000004181c */
[----:B------:R-:W-:Y:S07]  /*17a20*/  LDSM.16.MT88.4 R56, [R184+0xa800] ;  /* 0x00a80000b838783b */ /* 0x000fee0000004200 */
[C---:B----4-:R-:W-:Y:S08]  /*17a30*/  HMMA.16816.F32.BF16 R40, R48.reuse, R68, R40 ;  /* 0x000000443028723c */ /* 0x050ff00000041828 */
[C---:B--2---:R-:W-:Y:S08]  /*17a40*/  HMMA.16816.F32.BF16 R32, R48.reuse, R60, R32 ;  /* 0x0000003c3020723c */ /* 0x044ff00000041820 */
[C---:B------:R-:W-:Y:S01]  /*17a50*/  HMMA.16816.F32.BF16 R36, R48.reuse, R62, R36 ;  /* 0x0000003e3024723c */ /* 0x040fe20000041824 */
[----:B------:R-:W1:Y:S07]  /*17a60*/  LDSM.16.MT88.4 R60, [R186+0xc800] ;  /* 0x00c80000ba3c783b */ /* 0x000e6e0000004200 */
[C---:B------:R-:W-:Y:S01]  /*17a70*/  HMMA.16816.F32.BF16 R44, R48.reuse, R70, R44 ;  /* 0x00000046302c723c */ /* 0x040fe2000004182c */
[----:B------:R-:W-:Y:S07]  /*17a80*/  LDSM.16.MT88.4 R68, [R186+0xe800] ;  /* 0x00e80000ba44783b */ /* 0x000fee0000004200 */
[C---:B------:R-:W-:Y:S07]  /*17a90*/  HMMA.16816.F32.BF16 R52, R48.reuse, R64, R52 ;  /* 0x000000403034723c */ /* 0x040fee0000041834 */
[----:B------:R-:W-:Y:S01]  /*17aa0*/  F2FP.BF16.PACK_AB R64, R164, R153 ;  /* 0x00000099a440723e */ /* 0x000fe200000010ff */
[----:B------:R-:W-:Y:S01]  /*17ab0*/  HMMA.16816.F32.BF16 R4, R48, R66, R4 ;  /* 0x000000423004723c */ /* 0x000fe20000041804 */
[----:B------:R-:W2:Y:S01]  /*17ac0*/  LDSM.16.MT88.4 R48, [R184+0xc800] ;  /* 0x00c80000b830783b */ /* 0x000ea20000004200 */
[----:B------:R-:W-:-:S05]  /*17ad0*/  F2FP.BF16.PACK_AB R65, R145, R144 ;  /* 0x000000909141723e */ /* 0x000fca00000010ff */
[----:B------:R-:W-:Y:S02]  /*17ae0*/  F2FP.BF16.PACK_AB R66, R166, R143 ;  /* 0x0000008fa642723e */ /* 0x000fe400000010ff */
[----:B------:R-:W-:-:S07]  /*17af0*/  F2FP.BF16.PACK_AB R67, R141, R142 ;  /* 0x0000008e8d43723e */ /* 0x000fce00000010ff */
[C---:B---3--:R-:W-:Y:S08]  /*17b00*/  HMMA.16816.F32.BF16 R8, R64.reuse, R72, R8 ;  /* 0x000000484008723c */ /* 0x048ff00000041808 */
[C---:B-1----:R-:W-:Y:S07]  /*17b10*/  HMMA.16816.F32.BF16 R24, R64.reuse, R60, R24 ;  /* 0x0000003c4018723c */ /* 0x042fee0000041818 */
[-C--:B------:R-:W-:Y:S01]  /*17b20*/  FFMA.FTZ R60, R122, R138.reuse, -R133 ;  /* 0x0000008a7a3c7223 */ /* 0x080fe20000010885 */
[----:B------:R-:W-:Y:S01]  /*17b30*/  HMMA.16816.F32.BF16 R28, R64, R62, R28 ;  /* 0x0000003e401c723c */ /* 0x000fe2000004181c */
[----:B------:R-:W-:-:S02]  /*17b40*/  FFMA.FTZ R61, R121, R138, -R136 ;  /* 0x0000008a793d7223 */ /* 0x000fc40000010888 */
[-CC-:B------:R-:W-:Y:S02]  /*17b50*/  FFMA.FTZ R122, R125, R138.reuse, -R136.reuse ;  /* 0x0000008a7d7a7223 */ /* 0x180fe40000010888 */
[----:B------:R-:W-:Y:S02]  /*17b60*/  MUFU.EX2 R60, R60 ;  /* 0x0000003c003c7308 */ /* 0x000fe40000000800 */
[-C--:B------:R-:W-:Y:S01]  /*17b70*/  FFMA.FTZ R62, R123, R138.reuse, -R136 ;  /* 0x0000008a7b3e7223 */ /* 0x080fe20000010888 */
[C---:B------:R-:W-:Y:S01]  /*17b80*/  HMMA.16816.F32.BF16 R12, R64.reuse, R74, R12 ;  /* 0x0000004a400c723c */ /* 0x040fe2000004180c */
[----:B------:R-:W-:Y:S01]  /*17b90*/  FFMA.FTZ R63, R127, R138, -R133 ;  /* 0x0000008a7f3f7223 */ /* 0x000fe20000010885 */
[----:B------:R-:W1:Y:S03]  /*17ba0*/  LDSM.16.MT88.4 R72, [R184+0xac00] ;  /* 0x00ac0000b848783b */ /* 0x000e660000004200 */
[----:B------:R-:W3:Y:S03]  /*17bb0*/  MUFU.EX2 R62, R62 ;  /* 0x0000003e003e7308 */ /* 0x000ee60000000800 */
[C---:B--2---:R-:W-:Y:S05]  /*17bc0*/  HMMA.16816.F32.BF16 R32, R64.reuse, R48, R32 ;  /* 0x000000304020723c */ /* 0x044fea0000041820 */
[----:B------:R-:W-:Y:S02]  /*17bd0*/  MUFU.EX2 R61, R61 ;  /* 0x0000003d003d7308 */ /* 0x000fe40000000800 */
[----:B------:R-:W-:Y:S01]  /*17be0*/  FFMA.FTZ R49, R209, R2, R134 ;  /* 0x00000002d1317223 */ /* 0x000fe20000010086 */
[----:B------:R-:W-:Y:S01]  /*17bf0*/  HMMA.16816.F32.BF16 R16, R64, R56, R16 ;  /* 0x000000384010723c */ /* 0x000fe20000041810 */
[----:B------:R-:W-:-:S02]  /*17c00*/  MOV R2, R137 ;  /* 0x0000008900027202 */ /* 0x000fc40000000f00 */
[----:B------:R-:W-:Y:S02]  /*17c10*/  FADD.FTZ R49, R132, R49 ;  /* 0x0000003184317221 */ /* 0x000fe40000010000 */
[----:B------:R-:W2:Y:S01]  /*17c20*/  MUFU.EX2 R122, R122 ;  /* 0x0000007a007a7308 */ /* 0x000ea20000000800 */
[----:B---3--:R-:W-:Y:S01]  /*17c30*/  F2FP.BF16.PACK_AB R96, R62, R3 ;  /* 0x000000033e60723e */ /* 0x008fe200000010ff */
[----:B------:R-:W-:Y:S01]  /*17c40*/  FADD.FTZ R130, R130, R49 ;  /* 0x0000003182827221 */ /* 0x000fe20000010000 */
[C---:B------:R-:W-:Y:S01]  /*17c50*/  HMMA.16816.F32.BF16 R20, R64.reuse, R58, R20 ;  /* 0x0000003a4014723c */ /* 0x040fe20000041814 */
[----:B------:R-:W3:Y:S02]  /*17c60*/  LDSM.16.MT88.4 R56, [R184+0xe800] ;  /* 0x00e80000b838783b */ /* 0x000ee40000004200 */
[----:B------:R-:W-:Y:S02]  /*17c70*/  FADD.FTZ R139, R139, R130 ;  /* 0x000000828b8b7221 */ /* 0x000fe40000010000 */
[----:B------:R-:W4:Y:S02]  /*17c80*/  MUFU.EX2 R63, R63 ;  /* 0x0000003f003f7308 */ /* 0x000f240000000800 */
[----:B------:R-:W-:Y:S01]  /*17c90*/  FADD.FTZ R0, R78, R139 ;  /* 0x0000008b4e007221 */ /* 0x000fe20000010000 */
[----:B------:R-:W-:Y:S03]  /*17ca0*/  HMMA.16816.F32.BF16 R40, R64, R68, R40 ;  /* 0x000000444028723c */ /* 0x000fe60000041828 */
[----:B------:R-:W-:Y:S01]  /*17cb0*/  FADD.FTZ R0, R83, R0 ;  /* 0x0000000053007221 */ /* 0x000fe20000010000 */
[----:B--2---:R-:W-:-:S03]  /*17cc0*/  F2FP.BF16.PACK_AB R98, R122, R61 ;  /* 0x0000003d7a62723e */ /* 0x004fc600000010ff */
[----:B------:R-:W-:Y:S01]  /*17cd0*/  FADD.FTZ R81, R81, R0 ;  /* 0x0000000051517221 */ /* 0x000fe20000010000 */
[----:B------:R-:W-:Y:S03]  /*17ce0*/  HMMA.16816.F32.BF16 R44, R64, R70, R44 ;  /* 0x00000046402c723c */ /* 0x000fe6000004182c */
[----:B------:R-:W-:Y:S01]  /*17cf0*/  FADD.FTZ R80, R80, R81 ;  /* 0x0000005150507221 */ /* 0x000fe20000010000 */
[----:B----4-:R-:W-:-:S03]  /*17d00*/  F2FP.BF16.PACK_AB R99, R63, R60 ;  /* 0x0000003c3f63723e */ /* 0x010fc600000010ff */
        /* <DEDUP_REMOVED lines=8> */
[C---:B-1----:R-:W-:Y:S01]  /*17d90*/  HMMA.16816.F32.BF16 R68, R96.reuse, R72, R16 ;  /* 0x000000486044723c */ /* 0x042fe20000041810 */
[----:B------:R-:W-:Y:S02]  /*17da0*/  FADD.FTZ R95, R95, R90 ;  /* 0x0000005a5f5f7221 */ /* 0x000fe40000010000 */
[----:B------:R-:W-:Y:S02]  /*17db0*/  FADD.FTZ R9, R82, R9 ;  /* 0x0000000952097221 */ /* 0x000fe40000010000 */
[----:B------:R-:W-:Y:S02]  /*17dc0*/  FADD.FTZ R100, R100, R95 ;  /* 0x0000005f64647221 */ /* 0x000fe40000010000 */
[----:B------:R-:W-:Y:S01]  /*17dd0*/  FADD.FTZ R84, R84, R9 ;  /* 0x0000000954547221 */ /* 0x000fe20000010000 */
[----:B------:R-:W-:Y:S01]  /*17de0*/  HMMA.16816.F32.BF16 R108, R96, R110, R12 ;  /* 0x0000006e606c723c */ /* 0x000fe2000004180c */
[----:B------:R-:W-:Y:S01]  /*17df0*/  FADD.FTZ R17, R101, R100 ;  /* 0x0000006465117221 */ /* 0x000fe20000010000 */
[----:B------:R-:W1:Y:S01]  /*17e00*/  LDSM.16.MT88.4 R8, [R186+0xec00] ;  /* 0x00ec0000ba08783b */ /* 0x000e620000004200 */
[----:B------:R-:W-:-:S02]  /*17e10*/  FADD.FTZ R85, R85, R84 ;  /* 0x0000005455557221 */ /* 0x000fc40000010000 */
[----:B------:R-:W-:Y:S01]  /*17e20*/  FADD.FTZ R17, R102, R17 ;  /* 0x0000001166117221 */ /* 0x000fe20000010000 */
[----:B------:R-:W4:Y:S01]  /*17e30*/  LDSM.16.MT88.4 R12, [R184+0xec00] ;  /* 0x00ec0000b80c783b */ /* 0x000f220000004200 */
[----:B------:R-:W-:Y:S01]  /*17e40*/  FADD.FTZ R86, R86, R85 ;  /* 0x0000005556567221 */ /* 0x000fe20000010000 */
[C---:B---3--:R-:W-:Y:S01]  /*17e50*/  HMMA.16816.F32.BF16 R52, R64.reuse, R56, R52 ;  /* 0x000000384034723c */ /* 0x048fe20000041834 */
        /* <DEDUP_REMOVED lines=14> */
[C---:B------:R-:W-:Y:S01]  /*17f40*/  HMMA.16816.F32.BF16 R72, R96.reuse, R74, R20 ;  /* 0x0000004a6048723c */ /* 0x040fe20000041814 */
[----:B------:R-:W-:Y:S01]  /*17f50*/  FADD.FTZ R155, R155, R0 ;  /* 0x000000009b9b7221 */ /* 0x000fe20000010000 */
[----:B------:R-:W-:Y:S01]  /*17f60*/  MOV R0, R135 ;  /* 0x0000008700007202 */ /* 0x000fe20000000f00 */
        /* <DEDUP_REMOVED lines=23> */
[----:B------:R-:W-:Y:S03]  /*180e0*/  HMMA.16816.F32.BF16 R92, R96, R10, R44 ;  /* 0x0000000a605c723c */ /* 0x000fe6000004182c */
[----:B------:R-:W-:-:S04]  /*180f0*/  FADD.FTZ R141, R141, R142 ;  /* 0x0000008e8d8d7221 */ /* 0x000fc80000010000 */
[----:B------:R-:W-:Y:S01]  /*18100*/  FADD.FTZ R120, R120, R141 ;  /* 0x0000008d78787221 */ /* 0x000fe20000010000 */
[----:B----4-:R-:W-:Y:S03]  /*18110*/  HMMA.16816.F32.BF16 R100, R96, R12, R52 ;  /* 0x0000000c6064723c */ /* 0x010fe60000041834 */
[----:B------:R-:W-:-:S04]  /*18120*/  FADD.FTZ R151, R151, R120 ;  /* 0x0000007897977221 */ /* 0x000fc80000010000 */
[----:B------:R-:W-:Y:S01]  /*18130*/  FADD.FTZ R60, R60, R151 ;  /* 0x000000973c3c7221 */ /* 0x000fe20000010000 */
[----:B------:R-:W-:Y:S03]  /*18140*/  HMMA.16816.F32.BF16 R96, R96, R14, R4 ;  /* 0x0000000e6060723c */ /* 0x000fe60000041804 */
[----:B------:R-:W-:-:S05]  /*18150*/  FADD.FTZ R210, R63, R60 ;  /* 0x0000003c3fd27221 */ /* 0x000fca0000010000 */
.L_x_968:
[----:B------:R-:W-:-:S13]  /*18160*/  ISETP.GE.AND P0, PT, R203, 0x1, PT ;  /* 0x00000001cb00780c */ /* 0x000fda0003f06270 */
[----:B------:R-:W-:Y:S05]  /*18170*/  @!P0 BRA `(.L_x_977) ;  /* 0x00003e1000008947 */ /* 0x000fea0003800000 */
[----:B------:R-:W-:Y:S02]  /*18180*/  MOV R3, R0 ;  /* 0x0000000000037202 */ /* 0x000fe40000000f00 */
[----:B------:R-:W-:Y:S02]  /*18190*/  MOV R123, R2 ;  /* 0x00000002007b7202 */ /* 0x000fe40000000f00 */
.L_x_986:
[----:B------:R-:W-:Y:S04]  /*181a0*/  DEPBAR.LE SB0, 0x0 ;  /* 0x000080000000791a */ /* 0x000fe80000000000 */
[----:B------:R-:W-:Y:S01]  /*181b0*/  WARPSYNC 0xffffffff ;  /* 0xffffffff00007948 */ /* 0x000fe20003800000 */
[----:B------:R-:W-:Y:S06]  /*181c0*/  BAR.SYNC.DEFER_BLOCKING 0x0 ;  /* 0x0000000000007b1d */ /* 0x000fec0000010000 */
[----:B------:R-:W-:Y:S01]  /*181d0*/  BSSY B0, `(.L_x_978) ;  /* 0x0000044000007945 */ /* 0x000fe20003800000 */
[----:B------:R-:W-:-:S05]  /*181e0*/  @!P3 BRA `(.L_x_979) ;  /* 0x000003f00000b947 */ /* 0x000fca0003800000 */
[----:B------:R-:W-:Y:S01]  /*181f0*/  IMAD.SHL.U32 R10, R203, 0x80, RZ ;  /* 0x00000080cb0a7824 */ /* 0x000fe200078e00ff */
[----:B------:R-:W2:Y:S04]  /*18200*/  LD.E R9, [R118.64+0x170] ;  /* 0x0001700476097980 */ /* 0x000ea8000c101900 */
[----:B------:R-:W-:Y:S01]  /*18210*/  IABS R4, R10 ;  /* 0x0000000a00047213 */ /* 0x000fe20000000000 */
[----:B------:R-:W3:Y:S01]  /*18220*/  LD.E.64 R14, [R118.64+0x28] ;  /* 0x00002804760e7980 */ /* 0x000ee2000c101b00 */
[-C--:B--2---:R-:W-:Y:S02]  /*18230*/  IABS R7, R9.reuse ;  /* 0x0000000900077213 */ /* 0x084fe40000000000 */
[-C--:B------:R-:W-:Y:S02]  /*18240*/  IABS R5, R9.reuse ;  /* 0x0000000900057213 */ /* 0x080fe40000000000 */
[----:B------:R-:W1:Y:S03]  /*18250*/  I2F.RP R6, R7 ;  /* 0x0000000700067306 */ /* 0x000e660000209400 */
[----:B------:R-:W-:Y:S07]  /*18260*/  IMAD.MOV R5, RZ, RZ, -R5 ;  /* 0x000000ffff057224 */ /* 0x000fee00078e0a05 */
[----:B-1----:R-:W1:Y:S02]  /*18270*/  MUFU.RCP R0, R6 ;  /* 0x0000000600007308 */ /* 0x002e640000001000 */
[----:B-1----:R-:W-:Y:S02]  /*18280*/  IADD3 R12, R0, 0xffffffe, RZ ;  /* 0x0ffffffe000c7810 */ /* 0x002fe40007ffe0ff */
[C---:B------:R-:W-:Y:S06]  /*18290*/  IADD3 R0, R10.reuse, -0x80, RZ ;  /* 0xffffff800a007810 */ /* 0x040fec0007ffe0ff */
[----:B------:R-:W1:Y:S01]  /*182a0*/  F2I.FTZ.U32.TRUNC.NTZ R13, R12 ;  /* 0x0000000c000d7305 */ /* 0x000e62000021f000 */
[----:B------:R-:W-:Y:S04]  /*182b0*/  LOP3.LUT R10, R10, R9, RZ, 0x3c, !PT ;  /* 0x000000090a0a7212 */ /* 0x000fe800078e3cff */
[----:B------:R-:W-:Y:S01]  /*182c0*/  ISETP.GE.AND P2, PT, R10, RZ, PT ;  /* 0x000000ff0a00720c */ /* 0x000fe20003f46270 */
[--C-:B-1----:R-:W-:Y:S02]  /*182d0*/  IMAD.MOV R2, RZ, RZ, -R13.reuse ;  /* 0x000000ffff027224 */ /* 0x102fe400078e0a0d */
[----:B------:R-:W-:Y:S02]  /*182e0*/  IMAD.MOV.U32 R12, RZ, RZ, RZ ;  /* 0x000000ffff0c7224 */ /* 0x000fe400078e00ff */
[----:B------:R-:W-:Y:S01]  /*182f0*/  IMAD R11, R2, R7, RZ ;  /* 0x00000007020b7224 */ /* 0x000fe200078e02ff */
[----:B------:R-:W-:Y:S02]  /*18300*/  IABS R2, R0 ;  /* 0x0000000000027213 */ /* 0x000fe40000000000 */
[----:B------:R-:W-:Y:S01]  /*18310*/  LOP3.LUT R0, R0, R9, RZ, 0x3c, !PT ;  /* 0x0000000900007212 */ /* 0x000fe200078e3cff */
[----:B------:R-:W-:Y:S03]  /*18320*/  IMAD.HI.U32 R11, R13, R11, R12 ;  /* 0x0000000b0d0b7227 */ /* 0x000fe600078e000c */
[----:B------:R-:W-:Y:S03]  /*18330*/  ISETP.GE.AND P0, PT, R0, RZ, PT ;  /* 0x000000ff0000720c */ /* 0x000fe60003f06270 */
[C---:B------:R-:W-:Y:S04]  /*18340*/  IMAD.HI.U32 R6, R11.reuse, R2, RZ ;  /* 0x000000020b067227 */ /* 0x040fe800078e00ff */
[----:B------:R-:W-:Y:S02]  /*18350*/  IMAD.HI.U32 R8, R11, R4, RZ ;  /* 0x000000040b087227 */ /* 0x000fe400078e00ff */
[----:B------:R-:W2:Y:S02]  /*18360*/  LD.E.64 R10, [R118.64+0x40] ;  /* 0x00004004760a7980 */ /* 0x000ea4000c101b00 */
        /* <DEDUP_REMOVED lines=10> */
[----:B------:R-:W-:Y:S02]  /*18410*/  ISETP.NE.AND P1, PT, R9, RZ, PT ;  /* 0x000000ff0900720c */ /* 0x000fe40003f25270 */
[----:B------:R-:W-:Y:S07]  /*18420*/  LOP3.LUT R7, RZ, R9, RZ, 0x33, !PT ;  /* 0x00000009ff077212 */ /* 0x000fee00078e33ff */
[----:B------:R-:W-:Y:S02]  /*18430*/  @P5 IADD3 R6, R6, 0x1, RZ ;  /* 0x0000000106065810 */ /* 0x000fe40007ffe0ff */
[----:B------:R-:W-:Y:S03]  /*18440*/  @P6 IADD3 R8, R8, 0x1, RZ ;  /* 0x0000000108086810 */ /* 0x000fe60007ffe0ff */
[----:B------:R-:W-:Y:S02]  /*18450*/  @!P0 IMAD.MOV R6, RZ, RZ, -R6 ;  /* 0x000000ffff068224 */ /* 0x000fe400078e0a06 */
[----:B------:R-:W-:Y:S03]  /*18460*/  @!P2 IMAD.MOV R8, RZ, RZ, -R8 ;  /* 0x000000ffff08a224 */ /* 0x000fe600078e0a08 */
[C---:B------:R-:W-:Y:S02]  /*18470*/  SEL R13, R7.reuse, R6, !P1 ;  /* 0x00000006070d7207 */ /* 0x040fe40004800000 */
[----:B------:R-:W-:Y:S02]  /*18480*/  SEL R7, R7, R8, !P1 ;  /* 0x0000000807077207 */ /* 0x000fe40004800000 */
[-C--:B------:R-:W-:Y:S02]  /*18490*/  LEA R18, P1, R13, R204.reuse, 0x2 ;  /* 0x000000cc0d127211 */ /* 0x080fe400078210ff */
[C---:B------:R-:W-:Y:S01]  /*184a0*/  LEA R16, P0, R7.reuse, R204, 0x2 ;  /* 0x000000cc07107211 */ /* 0x040fe200078010ff */
[----:B------:R-:W-:Y:S01]  /*184b0*/  IMAD.IADD R2, R7, 0x1, -R13 ;  /* 0x0000000107027824 */ /* 0x000fe200078e0a0d */
[-C--:B------:R-:W-:Y:S02]  /*184c0*/  LEA.HI.X.SX32 R19, R13, R205.reuse, 0x2, P1 ;  /* 0x000000cd0d137211 */ /* 0x080fe400008f16ff */
[----:B------:R-:W-:Y:S01]  /*184d0*/  LEA.HI.X.SX32 R17, R7, R205, 0x2, P0 ;  /* 0x000000cd07117211 */ /* 0x000fe200000f16ff */
[----:B------:R-:W-:Y:S02]  /*184e0*/  IMAD R9, R9, R2, -0x80 ;  /* 0xffffff8009097424 */ /* 0x000fe400078e0202 */
[----:B------:R-:W4:Y:S03]  /*184f0*/  LD.E R0, [R18.64] ;  /* 0x0000000412007980 */ /* 0x000f26000c101900 */
[----:B------:R-:W-:Y:S01]  /*18500*/  SHF.R.S32.HI R7, RZ, 0x1f, R9 ;  /* 0x0000001fff077819 */ /* 0x000fe20000011409 */
[----:B------:R-:W4:Y:S01]  /*18510*/  LD.E R5, [R16.64] ;  /* 0x0000000410057980 */ /* 0x000f22000c101900 */
[-C--:B--2---:R-:W-:Y:S02]  /*18520*/  IMAD R2, R11, R9.reuse, RZ ;  /* 0x000000090b027224 */ /* 0x084fe400078e02ff */
[C---:B------:R-:W-:Y:S04]  /*18530*/  IMAD.WIDE.U32 R8, R10.reuse, R9, RZ ;  /* 0x000000090a087225 */ /* 0x040fe800078e00ff */
[----:B------:R-:W-:Y:S04]  /*18540*/  IMAD R2, R10, R7, R2 ;  /* 0x000000070a027224 */ /* 0x000fe800078e0202 */
[----:B------:R-:W-:Y:S02]  /*18550*/  IMAD.IADD R9, R9, 0x1, R2 ;  /* 0x0000000109097824 */ /* 0x000fe400078e0202 */
[----:B----4-:R-:W-:Y:S04]  /*18560*/  IMAD.IADD R5, R0, 0x1, -R5 ;  /* 0x0000000100057824 */ /* 0x010fe800078e0a05 */
[----:B---3--:R-:W-:Y:S01]  /*18570*/  IMAD R7, R15, R5, RZ ;  /* 0x000000050f077224 */ /* 0x008fe200078e02ff */
[----:B------:R-:W-:Y:S01]  /*18580*/  SHF.R.S32.HI R0, RZ, 0x1f, R5 ;  /* 0x0000001fff007819 */ /* 0x000fe20000011405 */
[----:B------:R-:W-:Y:S04]  /*18590*/  IMAD.WIDE.U32 R8, R5, R14, R8 ;  /* 0x0000000e05087225 */ /* 0x000fe800078e0008 */
[----:B------:R-:W-:Y:S04]  /*185a0*/  IMAD R7, R14, R0, R7 ;  /* 0x000000000e077224 */ /* 0x000fe800078e0207 */
[----:B------:R-:W-:Y:S02]  /*185b0*/  IMAD.IADD R0, R9, 0x1, R7 ;  /* 0x0000000109007824 */ /* 0x000fe400078e0207 */
[----:B------:R-:W-:Y:S01]  /*185c0*/  IMAD.MOV.U32 R9, RZ, RZ, R8 ;  /* 0x000000ffff097224 */ /* 0x000fe200078e0008 */
[----:B------:R-:W-:-:S05]  /*185d0*/  BRA `(.L_x_980) ;  /* 0x0000003000007947 */ /* 0x000fca0003800000 */
.L_x_979:
[----:B------:R-:W2:Y:S02]  /*185e0*/  LD.E R9, [R118.64+0x40] ;  /* 0x0000400476097980 */ /* 0x000ea4000c101900 */
[----:B--2---:R-:W-:Y:S04]  /*185f0*/  LEA R9, -R9, RZ, 0x7 ;  /* 0x000000ff09097211 */ /* 0x004fe800078e39ff */
[----:B------:R-:W-:Y:S02]  /*18600*/  SHF.R.S32.HI R0, RZ, 0x1f, R9 ;  /* 0x0000001fff007819 */ /* 0x000fe40000011409 */
.L_x_980:
[----:B------:R-:W-:Y:S05]  /*18610*/  BSYNC B0 ;  /* 0x0000000000007941 */ /* 0x000fea0003800000 */
.L_x_978:
[C---:B------:R-:W-:Y:S01]  /*18620*/  LOP3.LUT P5, RZ, R206.reuse, 0x1, RZ, 0xc0, !PT ;  /* 0x00000001ceff7812 */ /* 0x040fe200078ac0ff */
[----:B------:R-:W-:Y:S01]  /*18630*/  BSSY B1, `(.L_x_981) ;  /* 0x000019a000017945 */ /* 0x000fe20003800000 */
[C---:B------:R-:W-:Y:S02]  /*18640*/  LEA R120, P1, R9.reuse, R148, 0x1 ;  /* 0x0000009409787211 */ /* 0x040fe400078208ff */
[C---:B------:R-:W-:Y:S02]  /*18650*/  LOP3.LUT P4, RZ, R206.reuse, 0x2, RZ, 0xc0, !PT ;  /* 0x00000002ceff7812 */ /* 0x040fe4000788c0ff */
[CC--:B------:R-:W-:Y:S02]  /*18660*/  LEA.HI.X R121, R9.reuse, R149.reuse, R0, 0x1, P1 ;  /* 0x0000009509797211 */ /* 0x0c0fe400008f0c00 */
[----:B------:R-:W-:Y:S02]  /*18670*/  LOP3.LUT P2, RZ, R206, 0x4, RZ, 0xc0, !PT ;  /* 0x00000004ceff7812 */ /* 0x000fe4000784c0ff */
[----:B------:R-:W-:Y:S03]  /*18680*/  IADD3 R7, P0, R9, R190, RZ ;  /* 0x000000be09077210 */ /* 0x000fe60007f1e0ff */
[----:B------:R-:W-:Y:S01]  /*18690*/  @!PT LDS RZ, [RZ] ;  /* 0x00000000fffff984 */ /* 0x000fe20000000800 */
[----:B------:R-:W-:Y:S01]  /*186a0*/  @!PT LDS RZ, [RZ] ;  /* 0x00000000fffff984 */ /* 0x000fe20000000800 */
[----:B------:R-:W-:Y:S01]  /*186b0*/  @!PT LDS RZ, [RZ] ;  /* 0x00000000fffff984 */ /* 0x000fe20000000800 */
[----:B------:R1:W-:Y:S01]  /*186c0*/  @P5 LDGSTS.E.BYPASS.LTC128B.128 [R201+0x9000], [R120.64] ;  /* 0x0900000078c95fae */ /* 0x0003e2000b901d44 */
[C---:B------:R-:W-:Y:S01]  /*186d0*/  @P5 LEA R12, P6, R7.reuse, R148, 0x1 ;  /* 0x00000094070c5211 */ /* 0x040fe200078c08ff */
[--C-:B------:R-:W-:Y:S01]  /*186e0*/  IMAD.X R2, R0, 0x1, R191.reuse, P0 ;  /* 0x0000000100027824 */ /* 0x100fe200000e06bf */
[C---:B------:R-:W-:Y:S01]  /*186f0*/  IADD3 R5, P0, R7.reuse, R190, RZ ;  /* 0x000000be07057210 */ /* 0x040fe20007f1e0ff */
[----:B------:R-:W-:Y:S01]  /*18700*/  @!P5 STS [R201+0x9000], RZ ;  /* 0x009000ffc900d388 */ /* 0x000fe20000000800 */
[CC--:B------:R-:W-:Y:S02]  /*18710*/  @P4 LEA R8, P1, R7.reuse, R148.reuse, 0x1 ;  /* 0x0000009407084211 */ /* 0x0c0fe400078208ff */
[CCC-:B------:R-:W-:Y:S01]  /*18720*/  @P5 LEA.HI.X R13, R7.reuse, R149.reuse, R2.reuse, 0x1, P6 ;  /* 0x00000095070d5211 */ /* 0x1c0fe200030f0c02 */
[----:B------:R-:W-:Y:S01]  /*18730*/  @!P5 STS [R201+0x9004], RZ ;  /* 0x009004ffc900d388 */ /* 0x000fe20000000800 */
[CCC-:B------:R-:W-:Y:S01]  /*18740*/  @P4 LEA.HI.X R9, R7.reuse, R149.reuse, R2.reuse, 0x1, P1 ;  /* 0x0000009507094211 */ /* 0x1c0fe200008f0c02 */
[--C-:B------:R-:W-:Y:S01]  /*18750*/  IMAD.X R0, R2, 0x1, R191.reuse, P0 ;  /* 0x0000000102007824 */ /* 0x100fe200000e06bf */
[-C--:B------:R-:W-:Y:S01]  /*18760*/  @P2 LEA R6, P0, R7, R148.reuse, 0x1 ;  /* 0x0000009407062211 */ /* 0x080fe200078008ff */
[----:B------:R-:W-:Y:S01]  /*18770*/  @!P5 STS.64 [R201+0x9008], RZ ;  /* 0x009008ffc900d388 */ /* 0x000fe20000000a00 */
[-C--:B------:R-:W-:Y:S02]  /*18780*/  @P5 LEA R10, P6, R5, R148.reuse, 0x1 ;  /* 0x00000094050a5211 */ /* 0x080fe400078c08ff */
[-C--:B------:R-:W-:Y:S01]  /*18790*/  @P2 LEA.HI.X R7, R7, R149.reuse, R2, 0x1, P0 ;  /* 0x0000009507072211 */ /* 0x080fe200000f0c02 */
[----:B------:R-:W-:Y:S01]  /*187a0*/  @!PT LDS RZ, [RZ] ;  /* 0x00000000fffff984 */ /* 0x000fe20000000800 */
[----:B------:R-:W-:Y:S01]  /*187b0*/  @!PT LDS RZ, [RZ] ;  /* 0x00000000fffff984 */ /* 0x000fe20000000800 */
[----:B------:R-:W-:Y:S01]  /*187c0*/  @!PT LDS RZ, [RZ] ;  /* 0x00000000fffff984 */ /* 0x000fe20000000800 */
[----:B------:R1:W-:Y:S01]  /*187d0*/  @P4 LDGSTS.E.BYPASS.LTC128B.128 [R201+0xb000], [R120.64+0x40] ;  /* 0x0b00004078c94fae */ /* 0x0003e2000b901d44 */
[CCC-:B------:R-:W-:Y:S02]  /*187e0*/  @P5 LEA.HI.X R11, R5.reuse, R149.reuse, R0.reuse, 0x1, P6 ;  /* 0x00000095050b5211 */ /* 0x1c0fe400030f0c00 */
[CC--:B------:R-:W-:Y:S01]  /*187f0*/  @P4 LEA R14, P1, R5.reuse, R148.reuse, 0x1 ;  /* 0x00000094050e4211 */ /* 0x0c0fe200078208ff */
[----:B------:R-:W-:Y:S01]  /*18800*/  @!P4 STS.128 [R201+0xb000], RZ ;  /* 0x00b000ffc900c388 */ /* 0x000fe20000000c00 */
[C---:B------:R-:W-:Y:S02]  /*18810*/  @P2 LEA R4, P0, R5.reuse, R148, 0x1 ;  /* 0x0000009405042211 */ /* 0x040fe400078008ff */
[CCC-:B------:R-:W-:Y:S01]  /*18820*/  @P4 LEA.HI.X R15, R5.reuse, R149.reuse, R0.reuse, 0x1, P1 ;  /* 0x00000095050f4211 */ /* 0x1c0fe200008f0c00 */
[----:B------:R-:W-:Y:S01]  /*18830*/  @!PT LDS RZ, [RZ] ;  /* 0x00000000fffff984 */ /* 0x000fe20000000800 */
[----:B------:R-:W-:Y:S01]  /*18840*/  @!PT LDS RZ, [RZ] ;  /* 0x00000000fffff984 */ /* 0x000fe20000000800 */
[----:B------:R-:W-:Y:S01]  /*18850*/  @!PT LDS RZ, [RZ] ;  /* 0x00000000fffff984 */ /* 0x000fe20000000800 */
[----:B------:R1:W-:Y:S01]  /*18860*/  @P2 LDGSTS.E.BYPASS.LTC128B.128 [R201+0xd000], [R120.64+0x80] ;  /* 0x0d00008078c92fae */ /* 0x0003e2000b901d44 */
[C---:B------:R-:W-:Y:S02]  /*18870*/  IADD3 R2, P6, R5.reuse, R190, RZ ;  /* 0x000000be05027210 */ /* 0x040fe40007fde0ff */
[-C--:B------:R-:W-:Y:S01]  /*18880*/  @P2 LEA.HI.X R5, R5, R149.reuse, R0, 0x1, P0 ;  /* 0x0000009505052211 */ /* 0x080fe200000f0c00 */
[----:B------:R-:W-:Y:S01]  /*18890*/  @!P2 STS.128 [R201+0xd000], RZ ;  /* 0x00d000ffc900a388 */ /* 0x000fe20000000c00 */
[-C--:B------:R-:W-:Y:S01]  /*188a0*/  @P4 LEA R16, P1, R2, R148.reuse, 0x1 ;  /* 0x0000009402104211 */ /* 0x080fe200078208ff */
[----:B------:R-:W-:Y:S01]  /*188b0*/  IMAD.X R0, R0, 0x1, R191, P6 ;  /* 0x0000000100007824 */ /* 0x000fe200030e06bf */
[CC--:B------:R-:W-:Y:S01]  /*188c0*/  @P5 LEA R18, P6, R2.reuse, R148.reuse, 0x1 ;  /* 0x0000009402125211 */ /* 0x0c0fe200078c08ff */
[----:B------:R-:W-:Y:S01]  /*188d0*/  @!PT LDS RZ, [RZ] ;  /* 0x00000000fffff984 */ /* 0x000fe20000000800 */
[----:B------:R-:W-:Y:S01]  /*188e0*/  @!PT LDS RZ, [RZ] ;  /* 0x00000000fffff984 */ /* 0x000fe20000000800 */
[----:B------:R-:W-:Y:S01]  /*188f0*/  @!PT LDS RZ, [RZ] ;  /* 0x00000000fffff984 */ /* 0x000fe20000000800 */
[----:B------:R2:W-:Y:S01]  /*18900*/  @P5 LDGSTS.E.BYPASS.LTC128B.128 [R201+0x9800], [R12.64] ;  /* 0x098000000cc95fae */ /* 0x0005e2000b901d44 */
[C---:B------:R-:W-:Y:S02]  /*18910*/  @P2 LEA R20, P0, R2.reuse, R148, 0x1 ;  /* 0x0000009402142211 */ /* 0x040fe400078008ff */
[CCC-:B------:R-:W-:Y:S01]  /*18920*/  @P5 LEA.HI.X R19, R2.reuse, R149.reuse, R0.reuse, 0x1, P6 ;  /* 0x0000009502135211 */ /* 0x1c0fe200030f0c00 */
[----:B------:R-:W-:Y:S01]  /*18930*/  @!P5 STS.128 [R201+0x9800], RZ ;  /* 0x009800ffc900d388 */ /* 0x000fe20000000c00 */
[CCC-:B------:R-:W-:Y:S02]  /*18940*/  @P4 LEA.HI.X R17, R2.reuse, R149.reuse, R0.reuse, 0x1, P1 ;  /* 0x0000009502114211 */ /* 0x1c0fe400008f0c00 */
[----:B------:R-:W-:Y:S01]  /*18950*/  @P2 LEA.HI.X R21, R2, R149, R0, 0x1, P0 ;  /* 0x0000009502152211 */ /* 0x000fe200000f0c00 */
[----:B------:R-:W-:Y:S01]  /*18960*/  @!PT LDS RZ, [RZ] ;  /* 0x00000000fffff984 */ /* 0x000fe20000000800 */
[----:B------:R-:W-:Y:S01]  /*18970*/  @!PT LDS RZ, [RZ] ;  /* 0x00000000fffff984 */ /* 0x000fe20000000800 */
[----:B------:R-:W-:Y:S01]  /*18980*/  @!PT LDS RZ, [RZ] ;  /* 0x00000000fffff984 */ /* 0x000fe20000000800 */
[----:B------:R3:W-:Y:S01]  /*18990*/  @P4 LDGSTS.E.BYPASS.LTC128B.128 [R201+0xb800], [R8.64+0x40] ;  /* 0x0b80004008c94fae */ /* 0x0007e2000b901d44 */
[----:B------:R-:W-:Y:S03]  /*189a0*/  ISETP.GE.AND P0, PT, R203, 0x2, PT ;  /* 0x00000002cb00780c */ /* 0x000fe60003f06270 */
        /* <DEDUP_REMOVED lines=37> */
[----:B------:R-:W4:Y:S04]  /*18c00*/  LDSM.16.M88.4 R128, [R188+0x3000] ;  /* 0x00300000bc80783b */ /* 0x000f280000000200 */
[----:B------:R-:W2:Y:S04]  /*18c10*/  LDSM.16.M88.4 R132, [R188+0x3400] ;  /* 0x00340000bc84783b */ /* 0x000ea80000000200 */
[----:B------:R-:W1:Y:S04]  /*18c20*/  LDSM.16.M88.4 R136, [R188+0x3800] ;  /* 0x00380000bc88783b */ /* 0x000e680000000200 */
[----:B------:R-:W0:Y:S04]  /*18c30*/  LDGDEPBAR ;  /* 0x00000000000079af */ /* 0x000e280000000000 */
[----:B------:R-:W1:Y:S04]  /*18c40*/  LDSM.16.M88.4 R140, [R188+0x3c00] ;  /* 0x003c0000bc8c783b */ /* 0x000e680000000200 */
[----:B------:R-:W1:Y:S04]  /*18c50*/  LDSM.16.M88.4 R144, [R188+0x4000] ;  /* 0x00400000bc90783b */ /* 0x000e680000000200 */
[----:B------:R-:W1:Y:S04]  /*18c60*/  LDSM.16.M88.4 R48, [R188+0x4400] ;  /* 0x00440000bc30783b */ /* 0x000e680000000200 */
[----:B------:R-:W1:Y:S04]  /*18c70*/  LDSM.16.M88.4 R56, [R188+0x4800] ;  /* 0x00480000bc38783b */ /* 0x000e680000000200 */
[----:B------:R-:W1:Y:S04]  /*18c80*/  LDSM.16.M88.4 R64, [R188+0x4c00] ;  /* 0x004c0000bc40783b */ /* 0x000e680000000200 */
[----:B------:R-:W-:Y:S01]  /*18c90*/  LDSM.16.M88.4 R148, [R185+0x4000] ;  /* 0x00400000b994783b */ /* 0x000fe20000000200 */
[C---:B----4-:R-:W-:Y:S03]  /*18ca0*/  HMMA.16816.F32.BF16 R4, R124.reuse, R128, RZ ;  /* 0x000000807c04723c */ /* 0x050fe600000418ff */
[----:B------:R-:W-:Y:S04]  /*18cb0*/  LDSM.16.M88.4 R152, [R189+0x1000] ;  /* 0x00100000bd98783b */ /* 0x000fe80000000200 */
[----:B------:R-:W-:Y:S01]  /*18cc0*/  LDSM.16.M88.4 R156, [R188+0x5000] ;  /* 0x00500000bc9c783b */ /* 0x000fe20000000200 */
[C---:B---3--:R-:W-:Y:S03]  /*18cd0*/  HMMA.16816.F32.BF16 R8, R124.reuse, R130, RZ ;  /* 0x000000827c08723c */ /* 0x048fe600000418ff */
[----:B------:R-:W-:Y:S04]  /*18ce0*/  LDSM.16.M88.4 R128, [R187] ;  /* 0x00000000bb80783b */ /* 0x000fe80000000200 */
[----:B------:R-:W-:Y:S01]  /*18cf0*/  LDSM.16.M88.4 R160, [R188+0x5400] ;  /* 0x00540000bca0783b */ /* 0x000fe20000000200 */
[C---:B--2---:R-:W-:Y:S03]  /*18d00*/  HMMA.16816.F32.BF16 R12, R124.reuse, R132, RZ ;  /* 0x000000847c0c723c */ /* 0x044fe600000418ff */
[----:B------:R-:W-:Y:S04]  /*18d10*/  LDSM.16.M88.4 R164, [R188+0x6000] ;  /* 0x00600000bca4783b */ /* 0x000fe80000000200 */
[----:B------:R-:W-:Y:S01]  /*18d20*/  LDSM.16.M88.4 R168, [R185+0x5c00] ;  /* 0x005c0000b9a8783b */ /* 0x000fe20000000200 */
[C---:B-----5:R-:W-:Y:S03]  /*18d30*/  HMMA.16816.F32.BF16 R16, R124.reuse, R134, RZ ;  /* 0x000000867c10723c */ /* 0x060fe600000418ff */
[----:B------:R-:W2:Y:S04]  /*18d40*/  LDSM.16.M88.4 R132, [R185+0x3000] ;  /* 0x00300000b984783b */ /* 0x000ea80000000200 */
[----:B------:R-:W-:Y:S01]  /*18d50*/  LDSM.16.M88.4 R172, [R189+0x2000] ;  /* 0x00200000bdac783b */ /* 0x000fe20000000200 */
[C---:B-1----:R-:W-:Y:S03]  /*18d60*/  HMMA.16816.F32.BF16 R20, R124.reuse, R136, RZ ;  /* 0x000000887c14723c */ /* 0x042fe600000418ff */
[----:B------:R-:W-:Y:S04]  /*18d70*/  LDSM.16.M88.4 R176, [R188+0x7000] ;  /* 0x00700000bcb0783b */ /* 0x000fe80000000200 */
[----:B------:R-:W-:Y:S01]  /*18d80*/  LDSM.16.M88.4 R180, [R185+0x8800] ;  /* 0x00880000b9b4783b */ /* 0x000fe20000000200 */
[C---:B------:R-:W-:Y:S03]  /*18d90*/  HMMA.16816.F32.BF16 R24, R124.reuse, R138, RZ ;  /* 0x0000008a7c18723c */ /* 0x040fe600000418ff */
[----:B------:R-:W1:Y:S05]  /*18da0*/  LDSM.16.M88.4 R136, [R185+0x3400] ;  /* 0x00340000b988783b */ /* 0x000e6a0000000200 */
[C---:B------:R-:W-:Y:S08]  /*18db0*/  HMMA.16816.F32.BF16 R28, R124.reuse, R140, RZ ;  /* 0x0000008c7c1c723c */ /* 0x040ff000000418ff */
[C---:B------:R-:W-:Y:S01]  /*18dc0*/  HMMA.16816.F32.BF16 R32, R124.reuse, R142, RZ ;  /* 0x0000008e7c20723c */ /* 0x040fe200000418ff */
[----:B------:R-:W3:Y:S07]  /*18dd0*/  LDSM.16.M88.4 R140, [R185+0x3800] ;  /* 0x00380000b98c783b */ /* 0x000eee0000000200 */
[C---:B------:R-:W-:Y:S08]  /*18de0*/  HMMA.16816.F32.BF16 R36, R124.reuse, R144, RZ ;  /* 0x000000907c24723c */ /* 0x040ff000000418ff */
[C---:B------:R-:W-:Y:S01]  /*18df0*/  HMMA.16816.F32.BF16 R40, R124.reuse, R146, RZ ;  /* 0x000000927c28723c */ /* 0x040fe200000418ff */
[----:B------:R-:W4:Y:S07]  /*18e00*/  LDSM.16.M88.4 R144, [R185+0x3c00] ;  /* 0x003c0000b990783b */ /* 0x000f2e0000000200 */
[C---:B------:R-:W-:Y:S08]  /*18e10*/  HMMA.16816.F32.BF16 R44, R124.reuse, R48, RZ ;  /* 0x000000307c2c723c */ /* 0x040ff000000418ff */
[C---:B------:R-:W-:Y:S08]  /*18e20*/  HMMA.16816.F32.BF16 R48, R124.reuse, R50, RZ ;  /* 0x000000327c30723c */ /* 0x040ff000000418ff */
[C---:B------:R-:W-:Y:S08]  /*18e30*/  HMMA.16816.F32.BF16 R52, R124.reuse, R56, RZ ;  /* 0x000000387c34723c */ /* 0x040ff000000418ff */
[C---:B------:R-:W-:Y:S08]  /*18e40*/  HMMA.16816.F32.BF16 R56, R124.reuse, R58, RZ ;  /* 0x0000003a7c38723c */ /* 0x040ff000000418ff */
[C---:B------:R-:W-:Y:S08]  /*18e50*/  HMMA.16816.F32.BF16 R60, R124.reuse, R64, RZ ;  /* 0x000000407c3c723c */ /* 0x040ff000000418ff */
[----:B------:R-:W-:Y:S01]  /*18e60*/  HMMA.16816.F32.BF16 R64, R124, R66, RZ ;  /* 0x000000427c40723c */ /* 0x000fe200000418ff */
[----:B------:R-:W5:Y:S07]  /*18e70*/  LDSM.16.M88.4 R124, [R185+0x4400] ;  /* 0x00440000b97c783b */ /* 0x000f6e0000000200 */
        /* <DEDUP_REMOVED lines=9> */
[C---:B----4-:R-:W-:Y:S08]  /*18f10*/  HMMA.16816.F32.BF16 R28, R128.reuse, R144, R28 ;  /* 0x00000090801c723c */ /* 0x050ff0000004181c */
[C---:B------:R-:W-:Y:S01]  /*18f20*/  HMMA.16816.F32.BF16 R32, R128.reuse, R146, R32 ;  /* 0x000000928020723c */ /* 0x040fe20000041820 */
[----:B------:R-:W4:Y:S07]  /*18f30*/  LDSM.16.M88.4 R144, [R188+0x5c00] ;  /* 0x005c0000bc90783b */ /* 0x000f2e0000000200 */
[C---:B------:R-:W-:Y:S08]  /*18f40*/  HMMA.16816.F32.BF16 R36, R128.reuse, R148, R36 ;  /* 0x000000948024723c */ /* 0x040ff00000041824 */
[C---:B------:R-:W-:Y:S01]  /*18f50*/  HMMA.16816.F32.BF16 R40, R128.reuse, R150, R40 ;  /* 0x000000968028723c */ /* 0x040fe20000041828 */
[----:B------:R-:W3:Y:S07]  /*18f60*/  LDSM.16.M88.4 R148, [R188+0x6400] ;  /* 0x00640000bc94783b */ /* 0x000eee0000000200 */
[C---:B-----5:R-:W-:Y:S08]  /*18f70*/  HMMA.16816.F32.BF16 R44, R128.reuse, R124, R44 ;  /* 0x0000007c802c723c */ /* 0x060ff0000004182c */
[C---:B------:R-:W-:Y:S01]  /*18f80*/  HMMA.16816.F32.BF16 R48, R128.reuse, R126, R48 ;  /* 0x0000007e8030723c */ /* 0x040fe20000041830 */
[----:B------:R-:W5:Y:S07]  /*18f90*/  LDSM.16.M88.4 R124, [R188+0x6800] ;  /* 0x00680000bc7c783b */ /* 0x000f6e0000000200 */
[C---:B--2---:R-:W-:Y:S08]  /*18fa0*/  HMMA.16816.F32.BF16 R52, R128.reuse, R132, R52 ;  /* 0x000000848034723c */ /* 0x044ff00000041834 */
[C---:B------:R-:W-:Y:S01]  /*18fb0*/  HMMA.16816.F32.BF16 R56, R128.reuse, R134, R56 ;  /* 0x000000868038723c */ /* 0x040fe20000041838 */
[----:B------:R-:W-:Y:S07]  /*18fc0*/  LDSM.16.M88.4 R132, [R187+0x1000] ;  /* 0x00100000bb84783b */ /* 0x000fee0000000200 */
[C---:B-1----:R-:W-:Y:S08]  /*18fd0*/  HMMA.16816.F32.BF16 R60, R128.reuse, R136, R60 ;  /* 0x00000088803c723c */ /* 0x042ff0000004183c */
[----:B------:R-:W-:Y:S01]  /*18fe0*/  HMMA.16816.F32.BF16 R64, R128, R138, R64 ;  /* 0x0000008a8040723c */ /* 0x000fe20000041840 */
[----:B------:R-:W1:Y:S04]  /*18ff0*/  LDSM.16.M88.4 R128, [R188+0x6c00] ;  /* 0x006c0000bc80783b */ /* 0x000e680000000200 */
[----:B------:R-:W2:Y:S03]  /*19000*/  LDSM.16.M88.4 R136, [R185+0x5000] ;  /* 0x00500000b988783b */ /* 0x000ea60000000200 */
[C---:B------:R-:W-:Y:S08]  /*19010*/  HMMA.16816.F32.BF16 R4, R152.reuse, R156, R4 ;  /* 0x0000009c9804723c */ /* 0x040ff00000041804 */
[C---:B------:R-:W-:Y:S01]  /*19020*/  HMMA.16816.F32.BF16 R8, R152.reuse, R158, R8 ;  /* 0x0000009e9808723c */ /* 0x040fe20000041808 */
[----:B------:R-:W1:Y:S07]  /*19030*/  LDSM.16.M88.4 R156, [R185+0x5400] ;  /* 0x00540000b99c783b */ /* 0x000e6e0000000200 */
[C---:B------:R-:W-:Y:S08]  /*19040*/  HMMA.16816.F32.BF16 R12, R152.reuse, R160, R12 ;  /* 0x000000a0980c723c */ /* 0x040ff0000004180c */
        /* <DEDUP_REMOVED lines=16> */
[----:B------:R-:W5:Y:S07]  /*19150*/  LDSM.16.M88.4 R124, [R188+0x7400] ;  /* 0x00740000bc7c783b */ /* 0x000f6e0000000200 */
[C---:B-1----:R-:W-:Y:S08]  /*19160*/  HMMA.16816.F32.BF16 R60, R152.reuse, R128, R60 ;  /* 0x00000080983c723c */ /* 0x042ff0000004183c */
[----:B------:R-:W-:Y:S01]  /*19170*/  HMMA.16816.F32.BF16 R64, R152, R130, R64 ;  /* 0x000000829840723c */ /* 0x000fe20000041840 */
[----:B------:R-:W1:Y:S04]  /*19180*/  LDSM.16.M88.4 R128, [R188+0x7800] ;  /* 0x00780000bc80783b */ /* 0x000e680000000200 */
[----:B------:R-:W-:Y:S03]  /*19190*/  LDSM.16.M88.4 R152, [R187+0x2000] ;  /* 0x00200000bb98783b */ /* 0x000fe60000000200 */
[C---:B--2---:R-:W-:Y:S08]  /*191a0*/  HMMA.16816.F32.BF16 R4, R132.reuse, R136, R4 ;  /* 0x000000888404723c */ /* 0x044ff00000041804 */
        /* <DEDUP_REMOVED lines=11> */
[C---:B---3--:R-:W-:Y:S08]  /*19260*/  HMMA.16816.F32.BF16 R36, R132.reuse, R140, R36 ;  /* 0x0000008c8424723c */ /* 0x048ff00000041824 */
[C---:B------:R-:W-:Y:S01]  /*19270*/  HMMA.16816.F32.BF16 R40, R132.reuse, R142, R40 ;  /* 0x0000008e8428723c */ /* 0x040fe20000041828 */
[----:B------:R-:W-:Y:S07]  /*19280*/  LDSM.16.M88.4 R140, [R188+0x8400] ;  /* 0x00840000bc8c783b */ /* 0x000fee0000000200 */
[C---:B----4-:R-:W-:Y:S08]  /*19290*/  HMMA.16816.F32.BF16 R44, R132.reuse, R144, R44 ;  /* 0x00000090842c723c */ /* 0x050ff0000004182c */
[C---:B------:R-:W-:Y:S01]  /*192a0*/  HMMA.16816.F32.BF16 R48, R132.reuse, R146, R48 ;  /* 0x000000928430723c */ /* 0x040fe20000041830 */
[----:B------:R-:W-:Y:S07]  /*192b0*/  LDSM.16.M88.4 R144, [R188+0x8800] ;  /* 0x00880000bc90783b */ /* 0x000fee0000000200 */
[C---:B------:R-:W-:Y:S08]  /*192c0*/  HMMA.16816.F32.BF16 R52, R132.reuse, R164, R52 ;  /* 0x000000a48434723c */ /* 0x040ff00000041834 */
[C---:B------:R-:W-:Y:S01]  /*192d0*/  HMMA.16816.F32.BF16 R56, R132.reuse, R166, R56 ;  /* 0x000000a68438723c */ /* 0x040fe20000041838 */
[----:B------:R-:W-:Y:S07]  /*192e0*/  LDSM.16.M88.4 R164, [R185+0x7c00] ;  /* 0x007c0000b9a4783b */ /* 0x000fee0000000200 */
[C---:B------:R-:W-:Y:S08]  /*192f0*/  HMMA.16816.F32.BF16 R60, R132.reuse, R148, R60 ;  /* 0x00000094843c723c */ /* 0x040ff0000004183c */
[----:B------:R-:W-:Y:S01]  /*19300*/  HMMA.16816.F32.BF16 R64, R132, R150, R64 ;  /* 0x000000968440723c */ /* 0x000fe20000041840 */
[----:B------:R-:W2:Y:S04]  /*19310*/  LDSM.16.M88.4 R132, [R188+0x7c00] ;  /* 0x007c0000bc84783b */ /* 0x000ea80000000200 */
[----:B------:R-:W3:Y:S03]  /*19320*/  LDSM.16.M88.4 R148, [R188+0x8c00] ;  /* 0x008c0000bc94783b */ /* 0x000ee60000000200 */
[C---:B------:R-:W-:Y:S08]  /*19330*/  HMMA.16816.F32.BF16 R4, R172.reuse, R176, R4 ;  /* 0x000000b0ac04723c */ /* 0x040ff00000041804 */
[C---:B------:R-:W-:Y:S01]  /*19340*/  HMMA.16816.F32.BF16 R8, R172.reuse, R178, R8 ;  /* 0x000000b2ac08723c */ /* 0x040fe20000041808 */
[----:B------:R-:W-:Y:S07]  /*19350*/  LDSM.16.M88.4 R176, [R185+0x8400] ;  /* 0x00840000b9b0783b */ /* 0x000fee0000000200 */
[C---:B-----5:R-:W-:Y:S08]  /*19360*/  HMMA.16816.F32.BF16 R12, R172.reuse, R124, R12 ;  /* 0x0000007cac0c723c */ /* 0x060ff0000004180c */
[C---:B------:R-:W-:Y:S01]  /*19370*/  HMMA.16816.F32.BF16 R16, R172.reuse, R126, R16 ;  /* 0x0000007eac10723c */ /* 0x040fe20000041810 */
[----:B------:R-:W4:Y:S07]  /*19380*/  LDSM.16.M88.4 R124, [R185+0x7400] ;  /* 0x00740000b97c783b */ /* 0x000f2e0000000200 */
[C---:B-1----:R-:W-:Y:S08]  /*19390*/  HMMA.16816.F32.BF16 R20, R172.reuse, R128, R20 ;  /* 0x00000080ac14723c */ /* 0x042ff00000041814 */
[C---:B------:R-:W-:Y:S01]  /*193a0*/  HMMA.16816.F32.BF16 R24, R172.reuse, R130, R24 ;  /* 0x00000082ac18723c */ /* 0x040fe20000041818 */
[----:B------:R-:W1:Y:S01]  /*193b0*/  LDSM.16.M88.4 R128, [R185+0x8c00] ;  /* 0x008c0000b980783b */ /* 0x000e620000000200 */
[----:B------:R-:W-:Y:S04]  /*193c0*/  DEPBAR.LE SB0, 0x0 ;  /* 0x000080000000791a */ /* 0x000fe80000000000 */
[----:B------:R-:W-:Y:S02]  /*193d0*/  BAR.SYNC.DEFER_BLOCKING 0x0 ;  /* 0x0000000000007b1d */ /* 0x000fe40000010000 */
[C---:B--2---:R-:W-:Y:S08]  /*193e0*/  HMMA.16816.F32.BF16 R28, R172.reuse, R132, R28 ;  /* 0x00000084ac1c723c */ /* 0x044ff0000004181c */
[C---:B------:R-:W-:Y:S08]  /*193f0*/  HMMA.16816.F32.BF16 R32, R172.reuse, R134, R32 ;  /* 0x00000086ac20723c */ /* 0x040ff00000041820 */
[C---:B------:R-:W-:Y:S08]  /*19400*/  HMMA.16816.F32.BF16 R36, R172.reuse, R136, R36 ;  /* 0x00000088ac24723c */ /* 0x040ff00000041824 */
[C---:B------:R-:W-:Y:S08]  /*19410*/  HMMA.16816.F32.BF16 R40, R172.reuse, R138, R40 ;  /* 0x0000008aac28723c */ /* 0x040ff00000041828 */
[C---:B------:R-:W-:Y:S08]  /*19420*/  HMMA.16816.F32.BF16 R44, R172.reuse, R140, R44 ;  /* 0x0000008cac2c723c */ /* 0x040ff0000004182c */
[C---:B------:R-:W-:Y:S08]  /*19430*/  HMMA.16816.F32.BF16 R48, R172.reuse, R142, R48 ;  /* 0x0000008eac30723c */ /* 0x040ff00000041830 */
[C---:B------:R-:W-:Y:S08]  /*19440*/  HMMA.16816.F32.BF16 R52, R172.reuse, R144, R52 ;  /* 0x00000090ac34723c */ /* 0x040ff00000041834 */
[C---:B------:R-:W-:Y:S08]  /*19450*/  HMMA.16816.F32.BF16 R56, R172.reuse, R146, R56 ;  /* 0x00000092ac38723c */ /* 0x040ff00000041838 */
[C---:B---3--:R-:W-:Y:S07]  /*19460*/  HMMA.16816.F32.BF16 R60, R172.reuse, R148, R60 ;  /* 0x00000094ac3c723c */ /* 0x048fee000004183c */
[----:B------:R-:W-:Y:S01]  /*19470*/  IMAD.MOV.U32 R148, RZ, RZ, R120 ;  /* 0x000000ffff947224 */ /* 0x000fe200078e0078 */
[----:B------:R-:W-:Y:S04]  /*19480*/  HMMA.16816.F32.BF16 R64, R172, R150, R64 ;  /* 0x00000096ac40723c */ /* 0x000fe80000041840 */
[----:B------:R-:W-:Y:S04]  /*19490*/  IMAD.MOV.U32 R149, RZ, RZ, R121 ;  /* 0x000000ffff957224 */ /* 0x000fe800078e0079 */
[C---:B------:R-:W-:Y:S08]  /*194a0*/  HMMA.16816.F32.BF16 R4, R152.reuse, R156, R4 ;  /* 0x0000009c9804723c */ /* 0x040ff00000041804 */
[C---:B------:R-:W-:Y:S08]  /*194b0*/  HMMA.16816.F32.BF16 R8, R152.reuse, R158, R8 ;  /* 0x0000009e9808723c */ /* 0x040ff00000041808 */
[C---:B----4-:R-:W-:Y:S08]  /*194c0*/  HMMA.16816.F32.BF16 R12, R152.reuse, R124, R12 ;  /* 0x0000007c980c723c */ /* 0x050ff0000004180c */
        /* <DEDUP_REMOVED lines=11> */
[C---:B-1----:R-:W-:Y:S08]  /*19580*/  HMMA.16816.F32.BF16 R60, R152.reuse, R128, R60 ;  /* 0x00000080983c723c */ /* 0x042ff0000004183c */
[----:B------:R-:W-:Y:S01]  /*19590*/  HMMA.16816.F32.BF16 R64, R152, R130, R64 ;  /* 0x000000829840723c */ /* 0x000fe20000041840 */
[----:B------:R-:W-:Y:S07]  /*195a0*/  @!UPT UIADD3 URZ, URZ, URZ, URZ ;  /* 0x0000003f3f3ff290 */ /* 0x000fee000fffe03f */
[----:B------:R-:W-:-:S11]  /*195b0*/  @!P0 BRA `(.L_x_982) ;  /* 0x00000a1000008947 */ /* 0x000fd60003800000 */
[----:B------:R-:W-:Y:S01]  /*195c0*/  BSSY B0, `(.L_x_983) ;  /* 0x0000045000007945 */ /* 0x000fe20003800000 */
[----:B------:R-:W-:-:S05]  /*195d0*/  @!P3 BRA `(.L_x_984) ;  /* 0x000004000000b947 */ /* 0x000fca0003800000 */
[----:B------:R-:W-:Y:S01]  /*195e0*/  IMAD.SHL.U32 R124, R203, 0x80, RZ ;  /* 0x00000080cb7c7824 */ /* 0x000fe200078e00ff */
[----:B------:R-:W2:Y:S04]  /*195f0*/  LD.E R129, [R118.64+0x170] ;  /* 0x0001700476817980 */ /* 0x000ea8000c101900 */
[C---:B------:R-:W-:Y:S01]  /*19600*/  IADD3 R122, R124.reuse, -0x100, RZ ;  /* 0xffffff007c7a7810 */ /* 0x040fe20007ffe0ff */
[----:B------:R-:W3:Y:S01]  /*19610*/  LD.E.64 R132, [R118.64+0x20] ;  /* 0x0000200476847980 */ /* 0x000ee2000c101b00 */
[----:B------:R-:W-:Y:S02]  /*19620*/  IADD3 R124, R124, -0x80, RZ ;  /* 0xffffff807c7c7810 */ /* 0x000fe40007ffe0ff */
[----:B------:R-:W-:Y:S02]  /*19630*/  IABS R2, R122 ;  /* 0x0000007a00027213 */ /* 0x000fe40000000000 */
[-C--:B--2---:R-:W-:Y:S02]  /*19640*/  IABS R125, R129.reuse ;  /* 0x00000081007d7213 */ /* 0x084fe40000000000 */
[-C--:B------:R-:W-:Y:S02]  /*19650*/  IABS R121, R129.reuse ;  /* 0x0000008100797213 */ /* 0x080fe40000000000 */
[----:B------:R-:W1:Y:S01]  /*19660*/  I2F.RP R120, R125 ;  /* 0x0000007d00787306 */ /* 0x000e620000209400 */
[----:B------:R-:W-:Y:S02]  /*19670*/  LOP3.LUT R122, R122, R129, RZ, 0x3c, !PT ;  /* 0x000000817a7a7212 */ /* 0x000fe400078e3cff */
[----:B------:R-:W-:Y:S07]  /*19680*/  IMAD.MOV R121, RZ, RZ, -R121 ;  /* 0x000000ffff797224 */ /* 0x000fee00078e0a79 */
[----:B-1----:R-:W1:Y:S02]  /*19690*/  MUFU.RCP R0, R120 ;  /* 0x0000007800007308 */ /* 0x002e640000001000 */
[----:B-1----:R-:W-:Y:S08]  /*196a0*/  IADD3 R126, R0, 0xffffffe, RZ ;  /* 0x0ffffffe007e7810 */ /* 0x002ff00007ffe0ff */
[----:B------:R-:W1:Y:S02]  /*196b0*/  F2I.FTZ.U32.TRUNC.NTZ R127, R126 ;  /* 0x0000007e007f7305 */ /* 0x000e64000021f000 */
[--C-:B-1----:R-:W-:Y:S02]  /*196c0*/  IMAD.MOV R0, RZ, RZ, -R127.reuse ;  /* 0x000000ffff007224 */ /* 0x102fe400078e0a7f */
[----:B------:R-:W-:Y:S02]  /*196d0*/  IMAD.MOV.U32 R126, RZ, RZ, RZ ;  /* 0x000000ffff7e7224 */ /* 0x000fe400078e00ff */
[----:B------:R-:W-:Y:S01]  /*196e0*/  IMAD R131, R0, R125, RZ ;  /* 0x0000007d00837224 */ /* 0x000fe200078e02ff */
[----:B------:R-:W-:Y:S02]  /*196f0*/  IABS R0, R124 ;  /* 0x0000007c00007213 */ /* 0x000fe40000000000 */
[----:B------:R-:W-:Y:S01]  /*19700*/  LOP3.LUT R124, R124, R129, RZ, 0x3c, !PT ;  /* 0x000000817c7c7212 */ /* 0x000fe200078e3cff */
[----:B------:R-:W-:Y:S02]  /*19710*/  IMAD.HI.U32 R127, R127, R131, R126 ;  /* 0x000000837f7f7227 */ /* 0x000fe400078e007e */
[----:B------:R-:W2:Y:S04]  /*19720*/  LD.E.64 R130, [R118.64+0x38] ;  /* 0x0000380476827980 */ /* 0x000ea8000c101b00 */
[C---:B------:R-:W-:Y:S04]  /*19730*/  IMAD.HI.U32 R120, R127.reuse, R2, RZ ;  /* 0x000000027f787227 */ /* 0x040fe800078e00ff */
[CC--:B------:R-:W-:Y:S02]  /*19740*/  IMAD R2, R120.reuse, R121.reuse, R2 ;  /* 0x0000007978027224 */ /* 0x0c0fe400078e0202 */
[----:B------:R-:W-:Y:S03]  /*19750*/  IMAD.HI.U32 R127, R127, R0, RZ ;  /* 0x000000007f7f7227 */ /* 0x000fe600078e00ff */
[----:B------:R-:W-:Y:S01]  /*19760*/  ISETP.GT.U32.AND P6, PT, R125, R2, PT ;  /* 0x000000027d00720c */ /* 0x000fe20003fc4070 */
[----:B------:R-:W-:Y:S05]  /*19770*/  IMAD R0, R127, R121, R0 ;  /* 0x000000797f007224 */ /* 0x000fea00078e0200 */
[----:B------:R-:W-:Y:S07]  /*19780*/  ISETP.GT.U32.AND P0, PT, R125, R0, PT ;  /* 0x000000007d00720c */ /* 0x000fee0003f04070 */
[----:B------:R-:W-:Y:S01]  /*19790*/  @!P6 IADD3 R120, R120, 0x1, RZ ;  /* 0x000000017878e810 */ /* 0x000fe20007ffe0ff */
[--C-:B------:R-:W-:Y:S05]  /*197a0*/  @!P6 IMAD.IADD R2, R2, 0x1, -R125.reuse ;  /* 0x000000010202e824 */ /* 0x100fea00078e0a7d */
[-C--:B------:R-:W-:Y:S01]  /*197b0*/  ISETP.GE.U32.AND P1, PT, R2, R125.reuse, PT ;  /* 0x0000007d0200720c */ /* 0x080fe20003f26070 */
[----:B------:R-:W-:Y:S01]  /*197c0*/  @!P0 IMAD.IADD R0, R0, 0x1, -R125 ;  /* 0x0000000100008824 */ /* 0x000fe200078e0a7d */
[----:B------:R-:W-:Y:S02]  /*197d0*/  @!P0 IADD3 R127, R127, 0x1, RZ ;  /* 0x000000017f7f8810 */ /* 0x000fe40007ffe0ff */
[----:B------:R-:W-:Y:S02]  /*197e0*/  ISETP.GE.AND P0, PT, R122, RZ, PT ;  /* 0x000000ff7a00720c */ /* 0x000fe40003f06270 */
[----:B------:R-:W-:Y:S02]  /*197f0*/  ISETP.GE.U32.AND P6, PT, R0, R125, PT ;  /* 0x0000007d0000720c */ /* 0x000fe40003fc6070 */
[----:B------:R-:W-:Y:S05]  /*19800*/  LOP3.LUT R0, RZ, R129, RZ, 0x33, !PT ;  /* 0x00000081ff007212 */ /* 0x000fea00078e33ff */
[----:B------:R-:W-:Y:S02]  /*19810*/  @P1 IADD3 R120, R120, 0x1, RZ ;  /* 0x0000000178781810 */ /* 0x000fe40007ffe0ff */
[----:B------:R-:W-:Y:S03]  /*19820*/  ISETP.GE.AND P1, PT, R124, RZ, PT ;  /* 0x000000ff7c00720c */ /* 0x000fe60003f26270 */
[----:B------:R-:W-:Y:S01]  /*19830*/  @!P0 IMAD.MOV R120, RZ, RZ, -R120 ;  /* 0x000000ffff788224 */ /* 0x000fe200078e0a78 */
[----:B------:R-:W-:Y:S02]  /*19840*/  @P6 IADD3 R127, R127, 0x1, RZ ;  /* 0x000000017f7f6810 */ /* 0x000fe40007ffe0ff */
[----:B------:R-:W-:Y:S04]  /*19850*/  ISETP.NE.AND P6, PT, R129, RZ, PT ;  /* 0x000000ff8100720c */ /* 0x000fe80003fc5270 */
[C---:B------:R-:W-:Y:S03]  /*19860*/  SEL R125, R0.reuse, R120, !P6 ;  /* 0x00000078007d7207 */ /* 0x040fe60007000000 */
[----:B------:R-:W-:Y:S01]  /*19870*/  @!P1 IMAD.MOV R127, RZ, RZ, -R127 ;  /* 0x000000ffff7f9224 */ /* 0x000fe200078e0a7f */
[CC--:B------:R-:W-:Y:S04]  /*19880*/  LEA R136, P1, R125.reuse, R204.reuse, 0x2 ;  /* 0x000000cc7d887211 */ /* 0x0c0fe800078210ff */
[----:B------:R-:W-:Y:S02]  /*19890*/  SEL R127, R0, R127, !P6 ;  /* 0x0000007f007f7207 */ /* 0x000fe40007000000 */
[-C--:B------:R-:W-:Y:S02]  /*198a0*/  LEA.HI.X.SX32 R137, R125, R205.reuse, 0x2, P1 ;  /* 0x000000cd7d897211 */ /* 0x080fe400008f16ff */
[C---:B------:R-:W-:Y:S01]  /*198b0*/  LEA R134, P0, R127.reuse, R204, 0x2 ;  /* 0x000000cc7f867211 */ /* 0x040fe200078010ff */
[C---:B------:R-:W-:Y:S02]  /*198c0*/  IMAD.IADD R2, R127.reuse, 0x1, -R125 ;  /* 0x000000017f027824 */ /* 0x040fe400078e0a7d */
[----:B------:R-:W4:Y:S01]  /*198d0*/  LD.E R0, [R136.64] ;  /* 0x0000000488007980 */ /* 0x000f22000c101900 */
[----:B------:R-:W-:Y:S01]  /*198e0*/  LEA.HI.X.SX32 R135, R127, R205, 0x2, P0 ;  /* 0x000000cd7f877211 */ /* 0x000fe200000f16ff */
[----:B------:R-:W-:Y:S04]  /*198f0*/  IMAD R129, R129, R2, -0x80 ;  /* 0xffffff8081817424 */ /* 0x000fe800078e0202 */
[----:B------:R-:W4:Y:S01]  /*19900*/  LD.E R121, [R134.64] ;  /* 0x0000000486797980 */ /* 0x000f22000c101900 */
[----:B------:R-:W-:Y:S01]  /*19910*/  SHF.R.S32.HI R125, RZ, 0x1f, R129 ;  /* 0x0000001fff7d7819 */ /* 0x000fe20000011481 */
        /* <DEDUP_REMOVED lines=12> */
.L_x_984:
[----:B------:R-:W2:Y:S02]  /*199e0*/  LD.E R127, [R118.64+0x38] ;  /* 0x00003804767f7980 */ /* 0x000ea4000c101900 */
[----:B--2---:R-:W-:Y:S04]  /*199f0*/  LEA R127, -R127, RZ, 0x7 ;  /* 0x000000ff7f7f7211 */ /* 0x004fe800078e39ff */
[----:B------:R-:W-:Y:S02]  /*19a00*/  SHF.R.S32.HI R0, RZ, 0x1f, R127 ;  /* 0x0000001fff007819 */ /* 0x000fe4000001147f */
.L_x_985:
[----:B------:R-:W-:Y:S05]  /*19a10*/  BSYNC B0 ;  /* 0x0000000000007941 */ /* 0x000fea0003800000 */
.L_x_983:
[C---:B------:R-:W-:Y:S02]  /*19a20*/  LEA R132, P1, R127.reuse, R194, 0x1 ;  /* 0x000000c27f847211 */ /* 0x040fe400078208ff */
[C---:B------:R-:W-:Y:S02]  /*19a30*/  IADD3 R125, P0, R127.reuse, R192, RZ ;  /* 0x000000c07f7d7210 */ /* 0x040fe40007f1e0ff */
[-C--:B------:R-:W-:Y:S02]  /*19a40*/  LEA.HI.X R133, R127, R195.reuse, R0, 0x1, P1 ;  /* 0x000000c37f857211 */ /* 0x080fe400008f0c00 */
[CC--:B------:R-:W-:Y:S01]  /*19a50*/  @P5 LEA R130, P6, R125.reuse, R194.reuse, 0x1 ;  /* 0x000000c27d825211 */ /* 0x0c0fe200078c08ff */
[--C-:B------:R-:W-:Y:S01]  /*19a60*/  IMAD.X R2, R0, 0x1, R193.reuse, P0 ;  /* 0x0000000100027824 */ /* 0x100fe200000e06c1 */
[C---:B------:R-:W-:Y:S01]  /*19a70*/  @P4 LEA R126, P1, R125.reuse, R194, 0x1 ;  /* 0x000000c27d7e4211 */ /* 0x040fe200078208ff */
[----:B------:R-:W-:Y:S01]  /*19a80*/  @!PT LDS RZ, [RZ] ;  /* 0x00000000fffff984 */ /* 0x000fe20000000800 */
[----:B------:R-:W-:Y:S01]  /*19a90*/  @!PT LDS RZ, [RZ] ;  /* 0x00000000fffff984 */ /* 0x000fe20000000800 */
[----:B------:R-:W-:Y:S01]  /*19aa0*/  @!PT LDS RZ, [RZ] ;  /* 0x00000000fffff984 */ /* 0x000fe20000000800 */
[----:B------:R1:W-:Y:S01]  /*19ab0*/  @P5 LDGSTS.E.BYPASS.LTC128B.128 [R201+0x3000], [R132.64] ;  /* 0x0300000084c95fae */ /* 0x0003e2000b901d44 */
[C---:B------:R-:W-:Y:S02]  /*19ac0*/  IADD3 R121, P0, R125.reuse, R192, RZ ;  /* 0x000000c07d797210 */ /* 0x040fe40007f1e0ff */
[CCC-:B------:R-:W-:Y:S01]  /*19ad0*/  @P5 LEA.HI.X R131, R125.reuse, R195.reuse, R2.reuse, 0x1, P6 ;  /* 0x000000c37d835211 */ /* 0x1c0fe200030f0c02 */
[----:B------:R1:W-:Y:S01]  /*19ae0*/  @!P5 STS [R201+0x3000], RZ ;  /* 0x003000ffc900d388 */ /* 0x0003e20000000800 */
[CCC-:B------:R-:W-:Y:S01]  /*19af0*/  @P4 LEA.HI.X R127, R125.reuse, R195.reuse, R2.reuse, 0x1, P1 ;  /* 0x000000c37d7f4211 */ /* 0x1c0fe200008f0c02 */
[--C-:B------:R-:W-:Y:S01]  /*19b00*/  IMAD.X R0, R2, 0x1, R193.reuse, P0 ;  /* 0x0000000102007824 */ /* 0x100fe200000e06c1 */
[-C--:B------:R-:W-:Y:S01]  /*19b10*/  @P2 LEA R124, P0, R125, R194.reuse, 0x1 ;  /* 0x000000c27d7c2211 */ /* 0x080fe200078008ff */
[----:B------:R1:W-:Y:S01]  /*19b20*/  @!P5 STS [R201+0x3004], RZ ;  /* 0x003004ffc900d388 */ /* 0x0003e20000000800 */
[-C--:B------:R-:W-:Y:S02]  /*19b30*/  @P5 LEA R128, P6, R121, R194.reuse, 0x1 ;  /* 0x000000c279805211 */ /* 0x080fe400078c08ff */
[-C--:B------:R-:W-:Y:S01]  /*19b40*/  @P2 LEA.HI.X R125, R125, R195.reuse, R2, 0x1, P0 ;  /* 0x000000c37d7d2211 */ /* 0x080fe200000f0c02 */
[----:B------:R1:W-:Y:S01]  /*19b50*/  @!P5 STS.64 [R201+0x3008], RZ ;  /* 0x003008ffc900d388 */ /* 0x0003e20000000a00 */
[CCC-:B------:R-:W-:Y:S02]  /*19b60*/  @P5 LEA.HI.X R129, R121.reuse, R195.reuse, R0.reuse, 0x1, P6 ;  /* 0x000000c379815211 */ /* 0x1c0fe400030f0c00 */
[CC--:B------:R-:W-:Y:S01]  /*19b70*/  @P4 LEA R134, P1, R121.reuse, R194.reuse, 0x1 ;  /* 0x000000c279864211 */ /* 0x0c0fe200078208ff */
[----:B------:R-:W-:Y:S01]  /*19b80*/  @!PT LDS RZ, [RZ] ;  /* 0x00000000fffff984 */ /* 0x000fe20000000800 */
[----:B------:R-:W-:Y:S01]  /*19b90*/  @!PT LDS RZ, [RZ] ;  /* 0x00000000fffff984 */ /* 0x000fe20000000800 */
[----:B------:R-:W-:Y:S01]  /*19ba0*/  @!PT LDS RZ, [RZ] ;  /* 0x00000000fffff984 */ /* 0x000fe20000000800 */
[----:B------:R1:W-:Y:S01]  /*19bb0*/  @P4 LDGSTS.E.BYPASS.LTC128B.128 [R201+0x5000], [R132.64+0x40] ;  /* 0x0500004084c94fae */ /* 0x0003e2000b901d44 */
[C---:B------:R-:W-:Y:S02]  /*19bc0*/  @P2 LEA R120, P0, R121.reuse, R194, 0x1 ;  /* 0x000000c279782211 */ /* 0x040fe400078008ff */
[CCC-:B------:R-:W-:Y:S01]  /*19bd0*/  @P4 LEA.HI.X R135, R121.reuse, R195.reuse, R0.reuse, 0x1, P1 ;  /* 0x000000c379874211 */ /* 0x1c0fe200008f0c00 */
[----:B------:R1:W-:Y:S01]  /*19be0*/  @!P4 STS.128 [R201+0x5000], RZ ;  /* 0x005000ffc900c388 */ /* 0x0003e20000000c00 */
[C---:B------:R-:W-:Y:S02]  /*19bf0*/  IADD3 R2, P6, R121.reuse, R192, RZ ;  /* 0x000000c079027210 */ /* 0x040fe40007fde0ff */
[-C--:B------:R-:W-:Y:S01]  /*19c00*/  @P2 LEA.HI.X R121, R121, R195.reuse, R0, 0x1, P0 ;  /* 0x000000c379792211 */ /* 0x080fe200000f0c00 */
[----:B------:R-:W-:Y:S01]  /*19c10*/  @!PT LDS RZ, [RZ] ;  /* 0x00000000fffff984 */ /* 0x000fe20000000800 */
[----:B------:R-:W-:Y:S01]  /*19c20*/  @!PT LDS RZ, [RZ] ;  /* 0x00000000fffff984 */ /* 0x000fe20000000800 */
[----:B------:R-:W-:Y:S01]  /*19c30*/  @!PT LDS RZ, [RZ] ;  /* 0x00000000fffff984 */ /* 0x000fe20000000800 */
[----:B------:R1:W-:Y:S01]  /*19c40*/  @P2 LDGSTS.E.BYPASS.LTC128B.128 [R201+0x7000], [R132.64+0x80] ;  /* 0x0700008084c92fae */ /* 0x0003e2000b901d44 */
[-C--:B------:R-:W-:Y:S01]  /*19c50*/  @P4 LEA R136, P1, R2, R194.reuse, 0x1 ;  /* 0x000000c202884211 */ /* 0x080fe200078208ff */
[----:B------:R-:W-:Y:S01]  /*19c60*/  IMAD.X R0, R0, 0x1, R193, P6 ;  /* 0x0000000100007824 */ /* 0x000fe200030e06c1 */
[CC--:B------:R-:W-:Y:S01]  /*19c70*/  @P5 LEA R138, P6, R2.reuse, R194.reuse, 0x1 ;  /* 0x000000c2028a5211 */ /* 0x0c0fe200078c08ff */
[----:B------:R1:W-:Y:S01]  /*19c80*/  @!P2 STS.128 [R201+0x7000], RZ ;  /* 0x007000ffc900a388 */ /* 0x0003e20000000c00 */
[C---:B------:R-:W-:Y:S01]  /*19c90*/  @P2 LEA R140, P0, R2.reuse, R194, 0x1 ;  /* 0x000000c2028c2211 */ /* 0x040fe200078008ff */
[----:B------:R-:W-:Y:S01]  /*19ca0*/  IMAD.MOV.U32 R194, RZ, RZ, R132 ;  /* 0x000000ffffc27224 */ /* 0x000fe200078e0084 */
[CCC-:B------:R-:W-:Y:S01]  /*19cb0*/  @P5 LEA.HI.X R139, R2.reuse, R195.reuse, R0.reuse, 0x1, P6 ;  /* 0x000000c3028b5211 */ /* 0x1c0fe200030f0c00 */
[----:B------:R-:W-:Y:S01]  /*19cc0*/  @!PT LDS RZ, [RZ] ;  /* 0x00000000fffff984 */ /* 0x000fe20000000800 */
[----:B------:R-:W-:Y:S01]  /*19cd0*/  @!PT LDS RZ, [RZ] ;  /* 0x00000000fffff984 */ /* 0x000fe20000000800 */
[----:B------:R-:W-:Y:S01]  /*19ce0*/  @!PT LDS RZ, [RZ] ;  /* 0x00000000fffff984 */ /* 0x000fe20000000800 */
[----:B------:R1:W-:Y:S01]  /*19cf0*/  @P5 LDGSTS.E.BYPASS.LTC128B.128 [R201+0x3800], [R130.64] ;  /* 0x0380000082c95fae */ /* 0x0003e2000b901d44 */
[CCC-:B------:R-:W-:Y:S02]  /*19d00*/  @P4 LEA.HI.X R137, R2.reuse, R195.reuse, R0.reuse, 0x1, P1 ;  /* 0x000000c302894211 */ /* 0x1c0fe400008f0c00 */
[----:B------:R-:W-:Y:S01]  /*19d10*/  @P2 LEA.HI.X R141, R2, R195, R0, 0x1, P0 ;  /* 0x000000c3028d2211 */ /* 0x000fe200000f0c00 */
[----:B------:R1:W-:Y:S01]  /*19d20*/  @!P5 STS.128 [R201+0x3800], RZ ;  /* 0x003800ffc900d388 */ /* 0x0003e20000000c00 */
[----:B------:R-:W-:Y:S03]  /*19d30*/  IMAD.MOV.U32 R195, RZ, RZ, R133 ;  /* 0x000000ffffc37224 */ /* 0x000fe600078e0085 */
        /* <DEDUP_REMOVED lines=41> */
.L_x_982:
[----:B------:R-:W-:Y:S05]  /*19fd0*/  BSYNC B1 ;  /* 0x0000000000017941 */ /* 0x000fea0003800000 */
.L_x_981:
[----:B-1----:R-:W2:Y:S01]  /*19fe0*/  LD.E R121, [R118.64+0xdc] ;  /* 0x0000dc0476797980 */ /* 0x002ea2000c101900 */
        /* <DEDUP_REMOVED lines=63> */
[----:B------:R-:W-:Y:S02]  /*1a3e0*/  LDSM.16.MT88.4 R132, [R186+0xb000] ;  /* 0x00b00000ba84783b */ /* 0x000fe40000004200 */
[----:B------:R-:W-:Y:S06]  /*1a3f0*/  FMNMX.FTZ R131, R65, R2, !PT ;  /* 0x0000000241837209 */ /* 0x000fec0007810000 */
[----:B------:R-:W1:Y:S08]  /*1a400*/  SHFL.BFLY PT, R0, R127, 0x2, 0x1f ;  /* 0x0c401f007f007f89 */ /* 0x000e7000000e0000 */
[----:B------:R-:W3:Y:S01]  /*1a410*/  SHFL.BFLY PT, R2, R131, 0x2, 0x1f ;  /* 0x0c401f0083027f89 */ /* 0x000ee200000e0000 */
[----:B-1----:R-:W-:Y:S07]  /*1a420*/  FMNMX.FTZ R125, R127, R0, !PT ;  /* 0x000000007f7d7209 */ /* 0x002fee0007810000 */
[----:B------:R-:W1:Y:S01]  /*1a430*/  SHFL.BFLY PT, R0, R125, 0x1, 0x1f ;  /* 0x0c201f007d007f89 */ /* 0x000e6200000e0000 */
[----:B---3--:R-:W-:Y:S07]  /*1a440*/  FMNMX.FTZ R129, R131, R2, !PT ;  /* 0x0000000283817209 */ /* 0x008fee0007810000 */
[----:B------:R-:W3:Y:S01]  /*1a450*/  SHFL.BFLY PT, R2, R129, 0x1, 0x1f ;  /* 0x0c201f0081027f89 */ /* 0x000ee200000e0000 */
[----:B-1----:R-:W-:Y:S07]  /*1a460*/  FMNMX.FTZ R0, R125, R0, !PT ;  /* 0x000000007d007209 */ /* 0x002fee0007810000 */
[----:B------:R-:W1:Y:S01]  /*1a470*/  LDSM.16.MT88.4 R124, [R186+0x9000] ;  /* 0x00900000ba7c783b */ /* 0x000e620000004200 */
[----:B------:R-:W-:Y:S01]  /*1a480*/  FADD.FTZ R120, -R0, R3 ;  /* 0x0000000300787221 */ /* 0x000fe20000010100 */
[----:B---3--:R-:W-:Y:S06]  /*1a490*/  FMNMX.FTZ R2, R129, R2, !PT ;  /* 0x0000000281027209 */ /* 0x008fec0007810000 */
[----:B------:R-:W3:Y:S01]  /*1a4a0*/  LDSM.16.MT88.4 R128, [R184+0x9000] ;  /* 0x00900000b880783b */ /* 0x000ee20000004200 */
[C---:B------:R-:W-:Y:S01]  /*1a4b0*/  FSETP.NEU.FTZ.AND P0, PT, R2.reuse, -INF , PT ;  /* 0xff8000000200780b */ /* 0x040fe20003f1d000 */
[C---:B--2---:R-:W-:Y:S02]  /*1a4c0*/  FMUL.FTZ R3, R121.reuse, R120 ;  /* 0x0000007879037220 */ /* 0x044fe40000410000 */
[----:B------:R-:W-:Y:S02]  /*1a4d0*/  FADD.FTZ R120, -R2, R123 ;  /* 0x0000007b02787221 */ /* 0x000fe40000010100 */
[C---:B------:R-:W-:Y:S02]  /*1a4e0*/  FMUL.FTZ R144, R121.reuse, R2 ;  /* 0x0000000279907220 */ /* 0x040fe40000410000 */
[C---:B------:R-:W-:Y:S01]  /*1a4f0*/  FMUL.FTZ R122, R121.reuse, R120 ;  /* 0x00000078797a7220 */ /* 0x040fe20000410000 */
[----:B------:R-:W2:Y:S01]  /*1a500*/  MUFU.EX2 R3, R3 ;  /* 0x0000000300037308 */ /* 0x000ea20000000800 */
[----:B------:R-:W-:Y:S01]  /*1a510*/  FMUL.FTZ R142, R121, R0 ;  /* 0x00000000798e7220 */ /* 0x000fe20000410000 */
[----:B------:R-:W-:Y:S02]  /*1a520*/  FSEL R144, R144, RZ, P0 ;  /* 0x000000ff90907208 */ /* 0x000fe40000000000 */
[----:B------:R-:W-:Y:S03]  /*1a530*/  FSETP.NEU.FTZ.AND P0, PT, R0, -INF , PT ;  /* 0xff8000000000780b */ /* 0x000fe60003f1d000 */
[-CC-:B------:R-:W-:Y:S01]  /*1a540*/  FFMA.FTZ R137, R8, R121.reuse, -R144.reuse ;  /* 0x0000007908897223 */ /* 0x180fe20000010890 */
[----:B------:R-:W-:Y:S01]  /*1a550*/  FSEL R142, R142, RZ, P0 ;  /* 0x000000ff8e8e7208 */ /* 0x000fe20000000000 */
[-CC-:B------:R-:W-:Y:S01]  /*1a560*/  FFMA.FTZ R141, R4, R121.reuse, -R144.reuse ;  /* 0x00000079048d7223 */ /* 0x180fe20000010890 */
[----:B------:R4:W5:Y:S01]  /*1a570*/  MUFU.EX2 R120, R122 ;  /* 0x0000007a00787308 */ /* 0x0009620000000800 */
[-C--:B------:R-:W-:Y:S01]  /*1a580*/  FFMA.FTZ R136, R5, R121.reuse, -R144 ;  /* 0x0000007905887223 */ /* 0x080fe20000010890 */
[----:B------:R-:W-:Y:S01]  /*1a590*/  ISETP.GT.AND P0, PT, R203, 0x1, PT ;  /* 0x00000001cb00780c */ /* 0x000fe20003f04270 */
[-CC-:B------:R-:W-:Y:S02]  /*1a5a0*/  FFMA.FTZ R138, R10, R121.reuse, -R142.reuse ;  /* 0x000000790a8a7223 */ /* 0x180fe4000001088e */
[-CC-:B------:R-:W-:Y:S02]  /*1a5b0*/  FFMA.FTZ R123, R11, R121.reuse, -R142.reuse ;  /* 0x000000790b7b7223 */ /* 0x180fe4000001088e */
[-CC-:B------:R-:W-:Y:S02]  /*1a5c0*/  FFMA.FTZ R140, R6, R121.reuse, -R142.reuse ;  /* 0x00000079068c7223 */ /* 0x180fe4000001088e */
[-C--:B------:R-:W-:Y:S01]  /*1a5d0*/  FFMA.FTZ R139, R7, R121.reuse, -R142 ;  /* 0x00000079078b7223 */ /* 0x080fe2000001088e */
[----:B------:R-:W-:Y:S01]  /*1a5e0*/  MUFU.EX2 R141, R141 ;  /* 0x0000008d008d7308 */ /* 0x000fe20000000800 */
[-CC-:B------:R-:W-:Y:S02]  /*1a5f0*/  FFMA.FTZ R143, R12, R121.reuse, -R144.reuse ;  /* 0x000000790c8f7223 */ /* 0x180fe40000010890 */
[--C-:B------:R-:W-:Y:S02]  /*1a600*/  FFMA.FTZ R147, R20, R121, -R144.reuse ;  /* 0x0000007914937223 */ /* 0x100fe40000010890 */
[C---:B--2---:R-:W-:Y:S02]  /*1a610*/  FMUL.FTZ R6, R3.reuse, R114 ;  /* 0x0000007203067220 */ /* 0x044fe40000410000 */
[C---:B------:R-:W-:Y:S02]  /*1a620*/  FMUL.FTZ R7, R3.reuse, R115 ;  /* 0x0000007303077220 */ /* 0x040fe40000410000 */
[C---:B------:R-:W-:Y:S01]  /*1a630*/  FMUL.FTZ R10, R3.reuse, R110 ;  /* 0x0000006e030a7220 */ /* 0x040fe20000410000 */
[----:B------:R-:W2:Y:S01]  /*1a640*/  MUFU.EX2 R136, R136 ;  /* 0x0000008800887308 */ /* 0x000ea20000000800 */
[C---:B------:R-:W-:Y:S02]  /*1a650*/  FMUL.FTZ R11, R3.reuse, R111 ;  /* 0x0000006f030b7220 */ /* 0x040fe40000410000 */
[----:B------:R-:W-:Y:S02]  /*1a660*/  FMUL.FTZ R70, R3, R70 ;  /* 0x0000004603467220 */ /* 0x000fe40000410000 */
[--C-:B----4-:R-:W-:Y:S02]  /*1a670*/  FFMA.FTZ R122, R9, R121, -R144.reuse ;  /* 0x00000079097a7223 */ /* 0x110fe40000010890 */
[C---:B-----5:R-:W-:Y:S02]  /*1a680*/  FMUL.FTZ R4, R120.reuse, R112 ;  /* 0x0000007078047220 */ /* 0x060fe40000410000 */
[C---:B------:R-:W-:Y:S01]  /*1a690*/  FMUL.FTZ R5, R120.reuse, R113 ;  /* 0x0000007178057220 */ /* 0x040fe20000410000 */
[----:B------:R-:W-:Y:S01]  /*1a6a0*/  MUFU.EX2 R140, R140 ;  /* 0x0000008c008c7308 */ /* 0x000fe20000000800 */
[C---:B------:R-:W-:Y:S02]  /*1a6b0*/  FMUL.FTZ R8, R120.reuse, R108 ;  /* 0x0000006c78087220 */ /* 0x040fe40000410000 */
[C---:B------:R-:W-:Y:S02]  /*1a6c0*/  FMUL.FTZ R9, R120.reuse, R109 ;  /* 0x0000006d78097220 */ /* 0x040fe40000410000 */
[C---:B------:R-:W-:Y:S01]  /*1a6d0*/  FMUL.FTZ R71, R3.reuse, R71 ;  /* 0x0000004703477220 */ /* 0x040fe20000410000 */
[----:B------:R-:W4:Y:S01]  /*1a6e0*/  LDSM.16.MT88.4 R108, [R184+0xb000] ;  /* 0x00b00000b86c783b */ /* 0x000f220000004200 */
[C---:B------:R-:W-:Y:S02]  /*1a6f0*/  FMUL.FTZ R68, R120.reuse, R68 ;  /* 0x0000004478447220 */ /* 0x040fe40000410000 */
[----:B------:R-:W-:Y:S01]  /*1a700*/  FMUL.FTZ R69, R120, R69 ;  /* 0x0000004578457220 */ /* 0x000fe20000410000 */
[----:B------:R-:W5:Y:S01]  /*1a710*/  MUFU.EX2 R139, R139 ;  /* 0x0000008b008b7308 */ /* 0x000f620000000800 */
[C---:B------:R-:W-:Y:S02]  /*1a720*/  FMUL.FTZ R74, R3.reuse, R74 ;  /* 0x0000004a034a7220 */ /* 0x040fe40000410000 */
[C---:B------:R-:W-:Y:S01]  /*1a730*/  FMUL.FTZ R75, R3.reuse, R75 ;  /* 0x0000004b034b7220 */ /* 0x040fe20000410000 */
        /* <DEDUP_REMOVED lines=9> */
[----:B------:R-:W-:Y:S01]  /*1a7d0*/  FMUL.FTZ R83, R3, R83 ;  /* 0x0000005303537220 */ /* 0x000fe20000410000 */
[----:B------:R-:W2:Y:S01]  /*1a7e0*/  MUFU.EX2 R122, R122 ;  /* 0x0000007a007a7308 */ /* 0x000ea20000000800 */
[C---:B------:R-:W-:Y:S02]  /*1a7f0*/  FMUL.FTZ R80, R120.reuse, R80 ;  /* 0x0000005078507220 */ /* 0x040fe40000410000 */
[C---:B------:R-:W-:Y:S01]  /*1a800*/  FMUL.FTZ R81, R120.reuse, R81 ;  /* 0x0000005178517220 */ /* 0x040fe20000410000 */
[----:B-----5:R-:W-:Y:S01]  /*1a810*/  F2FP.BF16.PACK_AB R113, R139, R140 ;  /* 0x0000008c8b71723e */ /* 0x020fe200000010ff */
[C---:B------:R-:W-:Y:S02]  /*1a820*/  FMUL.FTZ R12, R120.reuse, R104 ;  /* 0x00000068780c7220 */ /* 0x040fe40000410000 */
[C---:B------:R-:W-:Y:S02]  /*1a830*/  FMUL.FTZ R86, R3.reuse, R86 ;  /* 0x0000005603567220 */ /* 0x040fe40000410000 */
[----:B------:R-:W-:Y:S01]  /*1a840*/  FMUL.FTZ R87, R3, R87 ;  /* 0x0000005703577220 */ /* 0x000fe20000410000 */
[----:B------:R-:W-:Y:S01]  /*1a850*/  MUFU.EX2 R138, R138 ;  /* 0x0000008a008a7308 */ /* 0x000fe20000000800 */
[C---:B------:R-:W-:Y:S02]  /*1a860*/  FMUL.FTZ R84, R120.reuse, R84 ;  /* 0x0000005478547220 */ /* 0x040fe40000410000 */
[----:B------:R-:W-:Y:S02]  /*1a870*/  FMUL.FTZ R85, R120, R85 ;  /* 0x0000005578557220 */ /* 0x000fe40000410000 */
[-C--:B------:R-:W-:Y:S02]  /*1a880*/  FFMA.FTZ R152, R21, R121.reuse, -R144 ;  /* 0x0000007915987223 */ /* 0x080fe40000010890 */
[-CC-:B------:R-:W-:Y:S02]  /*1a890*/  FFMA.FTZ R154, R22, R121.reuse, -R142.reuse ;  /* 0x00000079169a7223 */ /* 0x180fe4000001088e */
[-C--:B------:R-:W-:Y:S01]  /*1a8a0*/  FFMA.FTZ R151, R23, R121.reuse, -R142 ;  /* 0x0000007917977223 */ /* 0x080fe2000001088e */
[----:B------:R-:W5:Y:S01]  /*1a8b0*/  MUFU.EX2 R123, R123 ;  /* 0x0000007b007b7308 */ /* 0x000f620000000800 */
[----:B------:R-:W-:Y:S01]  /*1a8c0*/  LDSM.16.MT88.4 R20, [R186+0xd400] ;  /* 0x00d40000ba14783b */ /* 0x000fe20000004200 */
[--C-:B------:R-:W-:Y:S01]  /*1a8d0*/  FFMA.FTZ R153, R32, R121, -R144.reuse ;  /* 0x0000007920997223 */ /* 0x100fe20000010890 */
[----:B--2---:R-:W-:Y:S01]  /*1a8e0*/  F2FP.BF16.PACK_AB R114, R122, R137 ;  /* 0x000000897a72723e */ /* 0x004fe200000010ff */
[-C--:B------:R-:W-:Y:S02]  /*1a8f0*/  FFMA.FTZ R156, R33, R121.reuse, -R144 ;  /* 0x00000079219c7223 */ /* 0x080fe40000010890 */
[-CC-:B------:R-:W-:Y:S02]  /*1a900*/  FFMA.FTZ R155, R34, R121.reuse, -R142.reuse ;  /* 0x00000079229b7223 */ /* 0x180fe4000001088e */
[-C--:B------:R-:W-:Y:S02]  /*1a910*/  FFMA.FTZ R158, R35, R121.reuse, -R142 ;  /* 0x00000079239e7223 */ /* 0x080fe4000001088e */
[----:B------:R-:W-:Y:S01]  /*1a920*/  MUFU.EX2 R143, R143 ;  /* 0x0000008f008f7308 */ /* 0x000fe20000000800 */
[----:B------:R-:W-:Y:S01]  /*1a930*/  LDSM.16.MT88.4 R32, [R184+0x9c00] ;  /* 0x009c0000b820783b */ /* 0x000fe20000004200 */
[-CC-:B------:R-:W-:Y:S02]  /*1a940*/  FFMA.FTZ R157, R36, R121.reuse, -R144.reuse ;  /* 0x00000079249d7223 */ /* 0x180fe40000010890 */
[-C--:B------:R-:W-:Y:S02]  /*1a950*/  FFMA.FTZ R160, R37, R121.reuse, -R144 ;  /* 0x0000007925a07223 */ /* 0x080fe40000010890 */
[-CC-:B------:R-:W-:Y:S02]  /*1a960*/  FFMA.FTZ R162, R38, R121.reuse, -R142.reuse ;  /* 0x0000007926a27223 */ /* 0x180fe4000001088e */
[-C--:B------:R-:W-:Y:S02]  /*1a970*/  FFMA.FTZ R159, R39, R121.reuse, -R142 ;  /* 0x00000079279f7223 */ /* 0x080fe4000001088e */
[----:B------:R-:W-:Y:S01]  /*1a980*/  LDSM.16.MT88.4 R36, [R186+0xc000] ;  /* 0x00c00000ba24783b */ /* 0x000fe20000004200 */
[-CC-:B------:R-:W-:Y:S01]  /*1a990*/  FFMA.FTZ R161, R40, R121.reuse, -R144.reuse ;  /* 0x0000007928a17223 */ /* 0x180fe20000010890 */
[----:B------:R-:W-:Y:S01]  /*1a9a0*/  MUFU.EX2 R147, R147 ;  /* 0x0000009300937308 */ /* 0x000fe20000000800 */
[--C-:B------:R-:W-:Y:S01]  /*1a9b0*/  FFMA.FTZ R164, R41, R121, -R144.reuse ;  /* 0x0000007929a47223 */ /* 0x100fe20000010890 */
[----:B-----5:R-:W-:Y:S01]  /*1a9c0*/  F2FP.BF16.PACK_AB R115, R123, R138 ;  /* 0x0000008a7b73723e */ /* 0x020fe200000010ff */
[C---:B------:R-:W-:Y:S02]  /*1a9d0*/  FMUL.FTZ R90, R3.reuse, R90 ;  /* 0x0000005a035a7220 */ /* 0x040fe40000410000 */
[C---:B------:R-:W-:Y:S02]  /*1a9e0*/  FMUL.FTZ R91, R3.reuse, R91 ;  /* 0x0000005b035b7220 */ /* 0x040fe40000410000 */
[C---:B------:R-:W-:Y:S02]  /*1a9f0*/  FMUL.FTZ R88, R120.reuse, R88 ;  /* 0x0000005878587220 */ /* 0x040fe40000410000 */
[C---:B-1----:R-:W-:Y:S01]  /*1aa00*/  HMMA.16816.F32.BF16 R4, R112.reuse, R124, R4 ;  /* 0x0000007c7004723c */ /* 0x042fe20000041804 */
[----:B------:R-:W-:Y:S04]  /*1aa10*/  MUFU.EX2 R152, R152 ;  /* 0x0000009800987308 */ /* 0x000fe80000000800 */
[C---:B------:R-:W-:Y:S02]  /*1aa20*/  FMUL.FTZ R89, R120.reuse, R89 ;  /* 0x0000005978597220 */ /* 0x040fe40000410000 */
[C---:B------:R-:W-:Y:S01]  /*1aa30*/  FMUL.FTZ R94, R3.reuse, R94 ;  /* 0x0000005e035e7220 */ /* 0x040fe20000410000 */
[C---:B------:R-:W-:Y:S01]  /*1aa40*/  HMMA.16816.F32.BF16 R8, R112.reuse, R126, R8 ;  /* 0x0000007e7008723c */ /* 0x040fe20000041808 */
[----:B------:R-:W1:Y:S02]  /*1aa50*/  LDSM.16.MT88.4 R124, [R186+0xd000] ;  /* 0x00d00000ba7c783b */ /* 0x000e640000004200 */
[----:B------:R-:W-:Y:S01]  /*1aa60*/  MUFU.EX2 R154, R154 ;  /* 0x0000009a009a7308 */ /* 0x000fe20000000800 */
[C---:B------:R-:W-:Y:S02]  /*1aa70*/  FMUL.FTZ R95, R3.reuse, R95 ;  /* 0x0000005f035f7220 */ /* 0x040fe40000410000 */
[C---:B------:R-:W-:Y:S02]  /*1aa80*/  FMUL.FTZ R92, R120.reuse, R92 ;  /* 0x0000005c785c7220 */ /* 0x040fe40000410000 */
[C---:B---3--:R-:W-:Y:S04]  /*1aa90*/  HMMA.16816.F32.BF16 R68, R112.reuse, R128, R68 ;  /* 0x000000807044723c */ /* 0x048fe80000041844 */
[C---:B------:R-:W-:Y:S01]  /*1aaa0*/  FMUL.FTZ R93, R120.reuse, R93 ;  /* 0x0000005d785d7220 */ /* 0x040fe20000410000 */
[----:B------:R-:W-:Y:S01]  /*1aab0*/  MUFU.EX2 R151, R151 ;  /* 0x0000009700977308 */ /* 0x000fe20000000800 */
[C---:B------:R-:W-:Y:S02]  /*1aac0*/  FMUL.FTZ R98, R3.reuse, R98 ;  /* 0x0000006203627220 */ /* 0x040fe40000410000 */
[C---:B------:R-:W-:Y:S01]  /*1aad0*/  HMMA.16816.F32.BF16 R72, R112.reuse, R130, R72 ;  /* 0x000000827048723c */ /* 0x040fe20000041848 */
[----:B------:R-:W-:Y:S03]  /*1aae0*/  LDSM.16.MT88.4 R128, [R186+0xb400] ;  /* 0x00b40000ba80783b */ /* 0x000fe60000004200 */
[----:B------:R-:W-:Y:S02]  /*1aaf0*/  FMUL.FTZ R99, R3, R99 ;  /* 0x0000006303637220 */ /* 0x000fe40000410000 */
[C---:B------:R-:W-:Y:S01]  /*1ab00*/  FMUL.FTZ R96, R120.reuse, R96 ;  /* 0x0000006078607220 */ /* 0x040fe20000410000 */
[----:B------:R-:W-:Y:S01]  /*1ab10*/  MUFU.EX2 R153, R153 ;  /* 0x0000009900997308 */ /* 0x000fe20000000800 */
[C---:B------:R-:W-:Y:S04]  /*1ab20*/  HMMA.16816.F32.BF16 R76, R112.reuse, R132, R76 ;  /* 0x00000084704c723c */ /* 0x040fe8000004184c */
[C---:B------:R-:W-:Y:S02]  /*1ab30*/  FMUL.FTZ R97, R120.reuse, R97 ;  /* 0x0000006178617220 */ /* 0x040fe40000410000 */
[-CC-:B------:R-:W-:Y:S02]  /*1ab40*/  FFMA.FTZ R146, R17, R121.reuse, -R144.reuse ;  /* 0x0000007911927223 */ /* 0x180fe40000010890 */
[C---:B------:R-:W-:Y:S01]  /*1ab50*/  HMMA.16816.F32.BF16 R80, R112.reuse, R134, R80 ;  /* 0x000000867050723c */ /* 0x040fe20000041850 */
[----:B------:R-:W-:Y:S03]  /*1ab60*/  MUFU.EX2 R156, R156 ;  /* 0x0000009c009c7308 */ /* 0x000fe60000000800 */
[----:B------:R-:W-:Y:S02]  /*1ab70*/  FFMA.FTZ R132, R13, R121, -R144 ;  /* 0x000000790d847223 */ /* 0x000fe40000010890 */
[----:B------:R-:W-:Y:S02]  /*1ab80*/  FMUL.FTZ R13, R120, R105 ;  /* 0x00000069780d7220 */ /* 0x000fe40000410000 */
[C---:B----4-:R-:W-:Y:S03]  /*1ab90*/  HMMA.16816.F32.BF16 R84, R112.reuse, R108, R84 ;  /* 0x0000006c7054723c */ /* 0x050fe60000041854 */
[----:B------:R-:W2:Y:S01]  /*1aba0*/  MUFU.EX2 R132, R132 ;  /* 0x0000008400847308 */ /* 0x000ea20000000800 */
[-CC-:B------:R-:W-:Y:S02]  /*1abb0*/  FFMA.FTZ R134, R14, R121.reuse, -R142.reuse ;  /* 0x000000790e867223 */ /* 0x180fe4000001088e */
[----:B------:R-:W-:Y:S02]  /*1abc0*/  FMUL.FTZ R14, R3, R106 ;  /* 0x0000006a030e7220 */ /* 0x000fe40000410000 */
[----:B------:R-:W-:Y:S04]  /*1abd0*/  FFMA.FTZ R133, R15, R121, -R142 ;  /* 0x000000790f857223 */ /* 0x000fe8000001088e */
[----:B------:R-:W-:Y:S01]  /*1abe0*/  FMUL.FTZ R15, R3, R107 ;  /* 0x0000006b030f7220 */ /* 0x000fe20000410000 */
[----:B------:R-:W-:Y:S01]  /*1abf0*/  MUFU.EX2 R134, R134 ;  /* 0x0000008600867308 */ /* 0x000fe20000000800 */
[----:B------:R-:W3:Y:S01]  /*1ac00*/  LDSM.16.MT88.4 R104, [R184+0xd000] ;  /* 0x00d00000b868783b */ /* 0x000ee20000004200 */
[----:B------:R-:W-:Y:S02]  /*1ac10*/  FMUL.FTZ R17, R120, R101 ;  /* 0x0000006578117220 */ /* 0x000fe40000410000 */
[-C--:B------:R-:W-:Y:S02]  /*1ac20*/  FFMA.FTZ R135, R16, R121.reuse, -R144 ;  /* 0x0000007910877223 */ /* 0x080fe40000010890 */
[C---:B------:R-:W-:Y:S03]  /*1ac30*/  HMMA.16816.F32.BF16 R12, R112.reuse, R110, R12 ;  /* 0x0000006e700c723c */ /* 0x040fe6000004180c */
[----:B------:R-:W4:Y:S01]  /*1ac40*/  LDSM.16.MT88.4 R108, [R186+0x9400] ;  /* 0x00940000ba6c783b */ /* 0x000f220000004200 */
[-CC-:B------:R-:W-:Y:S01]  /*1ac50*/  FFMA.FTZ R145, R18, R121.reuse, -R142.reuse ;  /* 0x0000007912917223 */ /* 0x180fe2000001088e */
[----:B------:R-:W5:Y:S01]  /*1ac60*/  MUFU.EX2 R133, R133 ;  /* 0x0000008500857308 */ /* 0x000f620000000800 */
[----:B------:R-:W-:Y:S02]  /*1ac70*/  FFMA.FTZ R150, R19, R121, -R142 ;  /* 0x0000007913967223 */ /* 0x000fe4000001088e */
[C---:B-1----:R-:W-:Y:S04]  /*1ac80*/  HMMA.16816.F32.BF16 R88, R112.reuse, R124, R88 ;  /* 0x0000007c7058723c */ /* 0x042fe80000041858 */
[C---:B------:R-:W-:Y:S02]  /*1ac90*/  FMUL.FTZ R18, R3.reuse, R102 ;  /* 0x0000006603127220 */ /* 0x040fe40000410000 */
[----:B------:R-:W-:Y:S01]  /*1aca0*/  FMUL.FTZ R19, R3, R103 ;  /* 0x0000006703137220 */ /* 0x000fe20000410000 */
[----:B------:R-:W-:Y:S01]  /*1acb0*/  MUFU.EX2 R135, R135 ;  /* 0x0000008700877308 */ /* 0x000fe20000000800 */
[C---:B------:R-:W-:Y:S01]  /*1acc0*/  HMMA.16816.F32.BF16 R92, R112.reuse, R126, R92 ;  /* 0x0000007e705c723c */ /* 0x040fe2000004185c */
[----:B------:R-:W1:Y:S03]  /*1acd0*/  LDSM.16.MT88.4 R124, [R184+0x9400] ;  /* 0x00940000b87c783b */ /* 0x000e660000004200 */
[----:B------:R-:W-:Y:S01]  /*1ace0*/  FMUL.FTZ R16, R120, R100 ;  /* 0x0000006478107220 */ /* 0x000fe20000410000 */
[----:B--2---:R-:W-:Y:S01]  /*1acf0*/  F2FP.BF16.PACK_AB R100, R132, R143 ;  /* 0x0000008f8464723e */ /* 0x004fe200000010ff */
[-CC-:B------:R-:W-:Y:S02]  /*1ad00*/  FFMA.FTZ R44, R44, R121.reuse, -R144.reuse ;  /* 0x000000792c2c7223 */ /* 0x180fe40000010890 */
[-C--:B------:R-:W-:Y:S01]  /*1ad10*/  FFMA.FTZ R45, R45, R121.reuse, -R144 ;  /* 0x000000792d2d7223 */ /* 0x080fe20000010890 */
[----:B------:R-:W2:Y:S03]  /*1ad20*/  MUFU.EX2 R146, R146 ;  /* 0x0000009200927308 */ /* 0x000ea60000000800 */
[-CC-:B------:R-:W-:Y:S01]  /*1ad30*/  FFMA.FTZ R46, R46, R121.reuse, -R142.reuse ;  /* 0x000000792e2e7223 */ /* 0x180fe2000001088e */
[----:B-----5:R-:W-:Y:S01]  /*1ad40*/  F2FP.BF16.PACK_AB R101, R133, R134 ;  /* 0x000000868565723e */ /* 0x020fe200000010ff */
[-C--:B------:R-:W-:Y:S02]  /*1ad50*/  FFMA.FTZ R47, R47, R121.reuse, -R142 ;  /* 0x000000792f2f7223 */ /* 0x080fe4000001088e */
[-CC-:B------:R-:W-:Y:S02]  /*1ad60*/  FFMA.FTZ R48, R48, R121.reuse, -R144.reuse ;  /* 0x0000007930307223 */ /* 0x180fe40000010890 */
[-C--:B------:R-:W-:Y:S01]  /*1ad70*/  FFMA.FTZ R49, R49, R121.reuse, -R144 ;  /* 0x0000007931317223 */ /* 0x080fe20000010890 */
[C---:B---3--:R-:W-:Y:S01]  /*1ad80*/  HMMA.16816.F32.BF16 R16, R112.reuse, R104, R16 ;  /* 0x000000687010723c */ /* 0x048fe20000041810 */
[----:B------:R-:W-:Y:S02]  /*1ad90*/  MUFU.EX2 R145, R145 ;  /* 0x0000009100917308 */ /* 0x000fe40000000800 */
[-CC-:B------:R-:W-:Y:S02]  /*1ada0*/  FFMA.FTZ R50, R50, R121.reuse, -R142.reuse ;  /* 0x0000007932327223 */ /* 0x180fe4000001088e */
[-C--:B------:R-:W-:Y:S02]  /*1adb0*/  FFMA.FTZ R51, R51, R121.reuse, -R142 ;  /* 0x0000007933337223 */ /* 0x080fe4000001088e */
[-CC-:B------:R-:W-:Y:S01]  /*1adc0*/  FFMA.FTZ R52, R52, R121.reuse, -R144.reuse ;  /* 0x0000007934347223 */ /* 0x180fe20000010890 */
[----:B------:R-:W-:Y:S01]  /*1add0*/  HMMA.16816.F32.BF16 R96, R112, R106, R96 ;  /* 0x0000006a7060723c */ /* 0x000fe20000041860 */
[----:B------:R-:W3:Y:S02]  /*1ade0*/  LDSM.16.MT88.4 R104, [R184+0xb400] ;  /* 0x00b40000b868783b */ /* 0x000ee40000004200 */
[----:B------:R-:W5:Y:S01]  /*1adf0*/  MUFU.EX2 R150, R150 ;  /* 0x0000009600967308 */ /* 0x000f620000000800 */
[----:B------:R-:W-:Y:S01]  /*1ae00*/  FFMA.FTZ R53, R53, R121, -R144 ;  /* 0x0000007935357223 */ /* 0x000fe20000010890 */
[----:B--2---:R-:W-:Y:S01]  /*1ae10*/  F2FP.BF16.PACK_AB R102, R146, R135 ;  /* 0x000000879266723e */ /* 0x004fe200000010ff */
[----:B------:R-:W-:Y:S03]  /*1ae20*/  FFMA.FTZ R140, R3, R210, R140 ;  /* 0x000000d2038c7223 */ /* 0x000fe6000001008c */
[----:B------:R-:W-:Y:S03]  /*1ae30*/  LDSM.16.MT88.4 R112, [R184+0xd800] ;  /* 0x00d80000b870783b */ /* 0x000fe60000004200 */
[----:B------:R-:W-:Y:S01]  /*1ae40*/  FFMA.FTZ R141, R120, R209, R141 ;  /* 0x000000d1788d7223 */ /* 0x000fe2000001008d */
[----:B------:R-:W-:Y:S01]  /*1ae50*/  MUFU.EX2 R155, R155 ;  /* 0x0000009b009b7308 */ /* 0x000fe20000000800 */
[----:B------:R-:W-:Y:S02]  /*1ae60*/  FADD.FTZ R139, R139, R140 ;  /* 0x0000008c8b8b7221 */ /* 0x000fe40000010000 */
[----:B------:R-:W-:Y:S02]  /*1ae70*/  FADD.FTZ R136, R136, R141 ;  /* 0x0000008d88887221 */ /* 0x000fe40000010000 */
[----:B------:R-:W-:Y:S02]  /*1ae80*/  FADD.FTZ R138, R138, R139 ;  /* 0x0000008b8a8a7221 */ /* 0x000fe40000010000 */
[----:B------:R-:W-:Y:S02]  /*1ae90*/  FADD.FTZ R137, R137, R136 ;  /* 0x0000008889897221 */ /* 0x000fe40000010000 */
[----:B------:R-:W-:Y:S01]  /*1aea0*/  FADD.FTZ R123, R123, R138 ;  /* 0x0000008a7b7b7221 */ /* 0x000fe20000010000 */
[----:B------:R-:W-:Y:S01]  /*1aeb0*/  MUFU.EX2 R158, R158 ;  /* 0x0000009e009e7308 */ /* 0x000fe20000000800 */
[----:B------:R-:W-:Y:S02]  /*1aec0*/  FADD.FTZ R122, R122, R137 ;  /* 0x000000897a7a7221 */ /* 0x000fe40000010000 */
[----:B------:R-:W-:Y:S01]  /*1aed0*/  FADD.FTZ R134, R134, R123 ;  /* 0x0000007b86867221 */ /* 0x000fe20000010000 */
[----:B-----5:R-:W-:Y:S01]  /*1aee0*/  F2FP.BF16.PACK_AB R103, R150, R145 ;  /* 0x000000919667723e */ /* 0x020fe200000010ff */
[----:B------:R-:W-:Y:S01]  /*1aef0*/  FADD.FTZ R143, R143, R122 ;  /* 0x0000007a8f8f7221 */ /* 0x000fe20000010000 */
[----:B------:R-:W-:Y:S01]  /*1af00*/  MOV R123, R2 ;  /* 0x00000002007b7202 */ /* 0x000fe20000000f00 */
[----:B------:R-:W-:Y:S02]  /*1af10*/  FADD.FTZ R134, R133, R134 ;  /* 0x0000008685867221 */ /* 0x000fe40000010000 */
[----:B------:R-:W-:Y:S01]  /*1af20*/  FADD.FTZ R132, R132, R143 ;  /* 0x0000008f84847221 */ /* 0x000fe20000010000 */
[----:B------:R-:W-:Y:S01]  /*1af30*/  MUFU.EX2 R157, R157 ;  /* 0x0000009d009d7308 */ /* 0x000fe20000000800 */
[C---:B----4-:R-:W-:Y:S05]  /*1af40*/  HMMA.16816.F32.BF16 R4, R100.reuse, R108, R4 ;  /* 0x0000006c6404723c */ /* 0x050fea0000041804 */
[----:B------:R-:W-:Y:S02]  /*1af50*/  FADD.FTZ R135, R135, R132 ;  /* 0x0000008487877221 */ /* 0x000fe40000010000 */
[----:B------:R-:W-:Y:S01]  /*1af60*/  FADD.FTZ R145, R145, R134 ;  /* 0x0000008691917221 */ /* 0x000fe20000010000 */
[C---:B------:R-:W-:Y:S01]  /*1af70*/  HMMA.16816.F32.BF16 R8, R100.reuse, R110, R8 ;  /* 0x0000006e6408723c */ /* 0x040fe20000041808 */
[----:B------:R-:W2:Y:S01]  /*1af80*/  LDSM.16.MT88.4 R108, [R184+0xd400] ;  /* 0x00d40000b86c783b */ /* 0x000ea20000004200 */
[----:B------:R-:W-:Y:S02]  /*1af90*/  MUFU.EX2 R160, R160 ;  /* 0x000000a000a07308 */ /* 0x000fe40000000800 */
[----:B------:R-:W-:Y:S02]  /*1afa0*/  FADD.FTZ R146, R146, R135 ;  /* 0x0000008792927221 */ /* 0x000fe40000010000 */
[----:B------:R-:W-:Y:S02]  /*1afb0*/  FADD.FTZ R145, R150, R145 ;  /* 0x0000009196917221 */ /* 0x000fe40000010000 */
[C---:B-1----:R-:W-:Y:S04]  /*1afc0*/  HMMA.16816.F32.BF16 R68, R100.reuse, R124, R68 ;  /* 0x0000007c6444723c */ /* 0x042fe80000041844 */
[----:B------:R-:W-:Y:S01]  /*1afd0*/  MUFU.EX2 R162, R162 ;  /* 0x000000a200a27308 */ /* 0x000fe20000000800 */
[----:B------:R-:W-:Y:S02]  /*1afe0*/  FADD.FTZ R3, R147, R146 ;  /* 0x0000009293037221 */ /* 0x000fe40000010000 */
[-CC-:B------:R-:W-:Y:S01]  /*1aff0*/  FFMA.FTZ R124, R24, R121.reuse, -R144.reuse ;  /* 0x00000079187c7223 */ /* 0x180fe20000010890 */
[C---:B------:R-:W-:Y:S04]  /*1b000*/  HMMA.16816.F32.BF16 R72, R100.reuse, R126, R72 ;  /* 0x0000007e6448723c */ /* 0x040fe80000041848 */
[-C--:B------:R-:W-:Y:S02]  /*1b010*/  FFMA.FTZ R125, R25, R121.reuse, -R144 ;  /* 0x00000079197d7223 */ /* 0x080fe40000010890 */
[----:B------:R-:W-:Y:S01]  /*1b020*/  MUFU.EX2 R124, R124 ;  /* 0x0000007c007c7308 */ /* 0x000fe20000000800 */
[-C--:B------:R-:W-:Y:S01]  /*1b030*/  FFMA.FTZ R126, R26, R121.reuse, -R142 ;  /* 0x000000791a7e7223 */ /* 0x080fe2000001088e */
[C---:B------:R-:W-:Y:S04]  /*1b040*/  HMMA.16816.F32.BF16 R76, R100.reuse, R128, R76 ;  /* 0x00000080644c723c */ /* 0x040fe8000004184c */
[-C--:B------:R-:W-:Y:S02]  /*1b050*/  FFMA.FTZ R127, R28, R121.reuse, -R144 ;  /* 0x000000791c7f7223 */ /* 0x080fe40000010890 */
[----:B------:R-:W-:Y:S02]  /*1b060*/  FADD.FTZ R3, R152, R3 ;  /* 0x0000000398037221 */ /* 0x000fe40000010000 */
[C---:B------:R-:W-:Y:S01]  /*1b070*/  HMMA.16816.F32.BF16 R80, R100.reuse, R130, R80 ;  /* 0x000000826450723c */ /* 0x040fe20000041850 */
[----:B------:R-:W1:Y:S03]  /*1b080*/  MUFU.EX2 R125, R125 ;  /* 0x0000007d007d7308 */ /* 0x000e660000000800 */
[-C--:B------:R-:W-:Y:S02]  /*1b090*/  FFMA.FTZ R129, R27, R121.reuse, -R142 ;  /* 0x000000791b817223 */ /* 0x080fe4000001088e */
[----:B------:R-:W4:Y:S01]  /*1b0a0*/  LDSM.16.MT88.4 R24, [R186+0x9800] ;  /* 0x00980000ba18783b */ /* 0x000f220000004200 */
[-C--:B------:R-:W-:Y:S01]  /*1b0b0*/  FFMA.FTZ R128, R29, R121.reuse, -R144 ;  /* 0x000000791d807223 */ /* 0x080fe20000010890 */
[C---:B---3--:R-:W-:Y:S03]  /*1b0c0*/  HMMA.16816.F32.BF16 R84, R100.reuse, R104, R84 ;  /* 0x000000686454723c */ /* 0x048fe60000041854 */
[----:B------:R-:W-:Y:S01]  /*1b0d0*/  MUFU.EX2 R127, R127 ;  /* 0x0000007f007f7308 */ /* 0x000fe20000000800 */
[-CC-:B------:R-:W-:Y:S02]  /*1b0e0*/  FFMA.FTZ R131, R30, R121.reuse, -R142.reuse ;  /* 0x000000791e837223 */ /* 0x180fe4000001088e */
[----:B------:R-:W-:Y:S02]  /*1b0f0*/  FFMA.FTZ R130, R31, R121, -R142 ;  /* 0x000000791f827223 */ /* 0x000fe4000001088e */
[C---:B------:R-:W-:Y:S01]  /*1b100*/  HMMA.16816.F32.BF16 R12, R100.reuse, R106, R12 ;  /* 0x0000006a640c723c */ /* 0x040fe2000004180c */
[----:B------:R-:W3:Y:S04]  /*1b110*/  LDSM.16.MT88.4 R104, [R184+0x9800] ;  /* 0x00980000b868783b */ /* 0x000ee80000004200 */
[----:B------:R-:W-:Y:S03]  /*1b120*/  MUFU.EX2 R126, R126 ;  /* 0x0000007e007e7308 */ /* 0x000fe60000000800 */
[C---:B------:R-:W-:Y:S01]  /*1b130*/  HMMA.16816.F32.BF16 R88, R100.reuse, R20, R88 ;  /* 0x000000146458723c */ /* 0x040fe20000041858 */
[----:B------:R-:W5:Y:S06]  /*1b140*/  LDSM.16.MT88.4 R28, [R186+0xb800] ;  /* 0x00b80000ba1c783b */ /* 0x000f6c0000004200 */
[----:B------:R-:W4:Y:S01]  /*1b150*/  MUFU.EX2 R129, R129 ;  /* 0x0000008100817308 */ /* 0x000f220000000800 */
[C---:B------:R-:W-:Y:S04]  /*1b160*/  HMMA.16816.F32.BF16 R92, R100.reuse, R22, R92 ;  /* 0x00000016645c723c */ /* 0x040fe8000004185c */
[----:B------:R-:W-:Y:S02]  /*1b170*/  F2FP.BF16.PACK_AB R20, R152, R147 ;  /* 0x000000939814723e */ /* 0x000fe400000010ff */
[----:B------:R-:W-:Y:S01]  /*1b180*/  F2FP.BF16.PACK_AB R21, R151, R154 ;  /* 0x0000009a9715723e */ /* 0x000fe200000010ff */
[----:B------:R-:W-:Y:S01]  /*1b190*/  FADD.FTZ R154, R154, R145 ;  /* 0x000000919a9a7221 */ /* 0x000fe20000010000 */
[C---:B--2---:R-:W-:Y:S01]  /*1b1a0*/  HMMA.16816.F32.BF16 R16, R100.reuse, R108, R16 ;  /* 0x0000006c6410723c */ /* 0x044fe20000041810 */
[----:B------:R-:W2:Y:S03]  /*1b1b0*/  MUFU.EX2 R128, R128 ;  /* 0x0000008000807308 */ /* 0x000ea60000000800 */
[----:B-1----:R-:W-:Y:S01]  /*1b1c0*/  F2FP.BF16.PACK_AB R22, R125, R124 ;  /* 0x0000007c7d16723e */ /* 0x002fe200000010ff */
[----:B------:R-:W-:Y:S03]  /*1b1d0*/  FADD.FTZ R151, R151, R154 ;  /* 0x0000009a97977221 */ /* 0x000fe60000010000 */
[----:B------:R-:W-:Y:S01]  /*1b1e0*/  HMMA.16816.F32.BF16 R96, R100, R110, R96 ;  /* 0x0000006e6460723c */ /* 0x000fe20000041860 */
[----:B------:R-:W1:Y:S02]  /*1b1f0*/  LDSM.16.MT88.4 R100, [R184+0xb800] ;  /* 0x00b80000b864783b */ /* 0x000e640000004200 */
[----:B------:R-:W-:Y:S01]  /*1b200*/  MUFU.EX2 R131, R131 ;  /* 0x0000008300837308 */ /* 0x000fe20000000800 */
[C---:B----4-:R-:W-:Y:S01]  /*1b210*/  F2FP.BF16.PACK_AB R23, R129.reuse, R126 ;  /* 0x0000007e8117723e */ /* 0x050fe200000010ff */
[----:B------:R-:W-:Y:S04]  /*1b220*/  FADD.FTZ R126, R126, R151 ;  /* 0x000000977e7e7221 */ /* 0x000fe80000010000 */
[----:B------:R-:W4:Y:S03]  /*1b230*/  LDSM.16.MT88.4 R108, [R186+0xd800] ;  /* 0x00d80000ba6c783b */ /* 0x000f260000004200 */
[----:B------:R-:W-:Y:S01]  /*1b240*/  FADD.FTZ R126, R129, R126 ;  /* 0x0000007e817e7221 */ /* 0x000fe20000010000 */
[----:B------:R-:W1:Y:S01]  /*1b250*/  MUFU.EX2 R130, R130 ;  /* 0x0000008200827308 */ /* 0x000e620000000800 */
[C---:B------:R-:W-:Y:S08]  /*1b260*/  HMMA.16816.F32.BF16 R4, R20.reuse, R24, R4 ;  /* 0x000000181404723c */ /* 0x040ff00000041804 */
[C---:B------:R-:W-:Y:S01]  /*1b270*/  HMMA.16816.F32.BF16 R8, R20.reuse, R26, R8 ;  /* 0x0000001a1408723c */ /* 0x040fe20000041808 */
[----:B------:R-:W2:Y:S01]  /*1b280*/  LDSM.16.MT88.4 R24, [R186+0x9c00] ;  /* 0x009c0000ba18783b */ /* 0x000ea20000004200 */
[----:B------:R-:W1:Y:S06]  /*1b290*/  MUFU.EX2 R159, R159 ;  /* 0x0000009f009f7308 */ /* 0x000e6c0000000800 */
[C---:B---3--:R-:W-:Y:S04]  /*1b2a0*/  HMMA.16816.F32.BF16 R68, R20.reuse, R104, R68 ;  /* 0x000000681444723c */ /* 0x048fe80000041844 */
[----:B------:R-:W-:Y:S04]  /*1b2b0*/  MUFU.EX2 R161, R161 ;  /* 0x000000a100a17308 */ /* 0x000fe80000000800 */
[C---:B------:R-:W-:Y:S01]  /*1b2c0*/  HMMA.16816.F32.BF16 R72, R20.reuse, R106, R72 ;  /* 0x0000006a1448723c */ /* 0x040fe20000041848 */
[----:B------:R-:W-:Y:S05]  /*1b2d0*/  LDSM.16.MT88.4 R104, [R184+0xcc00] ;  /* 0x00cc0000b868783b */ /* 0x000fea0000004200 */
[----:B------:R-:W3:Y:S02]  /*1b2e0*/  MUFU.EX2 R164, R164 ;  /* 0x000000a400a47308 */ /* 0x000ee40000000800 */
[C---:B-----5:R-:W-:Y:S08]  /*1b2f0*/  HMMA.16816.F32.BF16 R76, R20.reuse, R28, R76 ;  /* 0x0000001c144c723c */ /* 0x060ff0000004184c */
[C---:B------:R-:W-:Y:S01]  /*1b300*/  HMMA.16816.F32.BF16 R80, R20.reuse, R30, R80 ;  /* 0x0000001e1450723c */ /* 0x040fe20000041850 */
[----:B------:R-:W5:Y:S01]  /*1b310*/  LDSM.16.MT88.4 R28, [R186+0xbc00] ;  /* 0x00bc0000ba1c783b */ /* 0x000f620000004200 */
[----:B------:R-:W-:Y:S06]  /*1b320*/  MUFU.EX2 R44, R44 ;  /* 0x0000002c002c7308 */ /* 0x000fec0000000800 */
[C---:B-1----:R-:W-:Y:S04]  /*1b330*/  HMMA.16816.F32.BF16 R84, R20.reuse, R100, R84 ;  /* 0x000000641454723c */ /* 0x042fe80000041854 */
[----:B------:R-:W-:Y:S04]  /*1b340*/  MUFU.EX2 R45, R45 ;  /* 0x0000002d002d7308 */ /* 0x000fe80000000800 */
[C---:B------:R-:W-:Y:S01]  /*1b350*/  HMMA.16816.F32.BF16 R12, R20.reuse, R102, R12 ;  /* 0x00000066140c723c */ /* 0x040fe2000004180c */
[----:B------:R-:W1:Y:S05]  /*1b360*/  LDSM.16.MT88.4 R100, [R184+0xbc00] ;  /* 0x00bc0000b864783b */ /* 0x000e6a0000004200 */
[----:B------:R-:W-:Y:S02]  /*1b370*/  MUFU.EX2 R46, R46 ;  /* 0x0000002e002e7308 */ /* 0x000fe40000000800 */
[C---:B----4-:R-:W-:Y:S08]  /*1b380*/  HMMA.16816.F32.BF16 R88, R20.reuse, R108, R88 ;  /* 0x0000006c1458723c */ /* 0x050ff00000041858 */
[C---:B------:R-:W-:Y:S01]  /*1b390*/  HMMA.16816.F32.BF16 R92, R20.reuse, R110, R92 ;  /* 0x0000006e145c723c */ /* 0x040fe2000004185c */
[----:B------:R-:W-:Y:S01]  /*1b3a0*/  LDSM.16.MT88.4 R108, [R186+0xac00] ;  /* 0x00ac0000ba6c783b */ /* 0x000fe20000004200 */
[----:B------:R-:W-:Y:S06]  /*1b3b0*/  MUFU.EX2 R47, R47 ;  /* 0x0000002f002f7308 */ /* 0x000fec0000000800 */
[C---:B------:R-:W-:Y:S04]  /*1b3c0*/  HMMA.16816.F32.BF16 R16, R20.reuse, R112, R16 ;  /* 0x000000701410723c */ /* 0x040fe80000041810 */
[----:B------:R-:W-:Y:S04]  /*1b3d0*/  MUFU.EX2 R48, R48 ;  /* 0x0000003000307308 */ /* 0x000fe80000000800 */
[----:B------:R-:W-:Y:S06]  /*1b3e0*/  HMMA.16816.F32.BF16 R96, R20, R114, R96 ;  /* 0x000000721460723c */ /* 0x000fec0000041860 */
[----:B------:R-:W-:Y:S01]  /*1b3f0*/  MUFU.EX2 R49, R49 ;  /* 0x0000003100317308 */ /* 0x000fe20000000800 */
[----:B--2---:R-:W-:Y:S02]  /*1b400*/  F2FP.BF16.PACK_AB R20, R128, R127 ;  /* 0x0000007f8014723e */ /* 0x004fe400000010ff */
[----:B------:R-:W-:Y:S03]  /*1b410*/  F2FP.BF16.PACK_AB R21, R130, R131 ;  /* 0x000000838215723e */ /* 0x000fe600000010ff */
[----:B------:R-:W-:Y:S01]  /*1b420*/  F2FP.BF16.PACK_AB R22, R156, R153 ;  /* 0x000000999c16723e */ /* 0x000fe200000010ff */
[----:B------:R-:W-:Y:S01]  /*1b430*/  FADD.FTZ R131, R131, R126 ;  /* 0x0000007e83837221 */ /* 0x000fe20000010000 */
[----:B------:R-:W-:Y:S02]  /*1b440*/  F2FP.BF16.PACK_AB R23, R158, R155 ;  /* 0x0000009b9e17723e */ /* 0x000fe400000010ff */
[----:B------:R-:W-:Y:S01]  /*1b450*/  MUFU.EX2 R50, R50 ;  /* 0x0000003200327308 */ /* 0x000fe20000000800 */
[----:B------:R-:W-:Y:S04]  /*1b460*/  FADD.FTZ R130, R130, R131 ;  /* 0x0000008382827221 */ /* 0x000fe80000010000 */
[C---:B------:R-:W-:Y:S03]  /*1b470*/  HMMA.16816.F32.BF16 R4, R20.reuse, R24, R4 ;  /* 0x000000181404723c */ /* 0x040fe60000041804 */
[----:B------:R-:W-:Y:S02]  /*1b480*/  FADD.FTZ R155, R155, R130 ;  /* 0x000000829b9b7221 */ /* 0x000fe40000010000 */
[----:B------:R-:W-:Y:S02]  /*1b490*/  MUFU.EX2 R51, R51 ;  /* 0x0000003300337308 */ /* 0x000fe40000000800 */
[----:B------:R-:W-:Y:S01]  /*1b4a0*/  FADD.FTZ R155, R158, R155 ;  /* 0x0000009b9e9b7221 */ /* 0x000fe20000010000 */
[C---:B------:R-:W-:Y:S01]  /*1b4b0*/  HMMA.16816.F32.BF16 R8, R20.reuse, R26, R8 ;  /* 0x0000001a1408723c */ /* 0x040fe20000041808 */
[----:B------:R-:W2:Y:S06]  /*1b4c0*/  LDSM.16.MT88.4 R24, [R186+0xdc00] ;  /* 0x00dc0000ba18783b */ /* 0x000eac0000004200 */
[----:B------:R-:W-:Y:S01]  /*1b4d0*/  MUFU.EX2 R52, R52 ;  /* 0x0000003400347308 */ /* 0x000fe20000000800 */
[C---:B------:R-:W-:Y:S08]  /*1b4e0*/  HMMA.16816.F32.BF16 R68, R20.reuse, R32, R68 ;  /* 0x000000201444723c */ /* 0x040ff00000041844 */
[C---:B------:R-:W-:Y:S01]  /*1b4f0*/  HMMA.16816.F32.BF16 R72, R20.reuse, R34, R72 ;  /* 0x000000221448723c */ /* 0x040fe20000041848 */
[----:B------:R-:W4:Y:S01]  /*1b500*/  LDSM.16.MT88.4 R32, [R184+0xdc00] ;  /* 0x00dc0000b820783b */ /* 0x000f220000004200 */
[----:B------:R-:W-:Y:S06]  /*1b510*/  MUFU.EX2 R53, R53 ;  /* 0x0000003500357308 */ /* 0x000fec0000000800 */
[C---:B-----5:R-:W-:Y:S08]  /*1b520*/  HMMA.16816.F32.BF16 R76, R20.reuse, R28, R76 ;  /* 0x0000001c144c723c */ /* 0x060ff0000004184c */
[C---:B------:R-:W-:Y:S01]  /*1b530*/  HMMA.16816.F32.BF16 R80, R20.reuse, R30, R80 ;  /* 0x0000001e1450723c */ /* 0x040fe20000041850 */
[----:B------:R-:W5:Y:S07]  /*1b540*/  LDSM.16.MT88.4 R28, [R186+0xa000] ;  /* 0x00a00000ba1c783b */ /* 0x000f6e0000004200 */
[C---:B-1----:R-:W-:Y:S07]  /*1b550*/  HMMA.16816.F32.BF16 R84, R20.reuse, R100, R84 ;  /* 0x000000641454723c */ /* 0x042fee0000041854 */
[-CC-:B------:R-:W-:Y:S01]  /*1b560*/  FFMA.FTZ R100, R42, R121.reuse, -R142.reuse ;  /* 0x000000792a647223 */ /* 0x180fe2000001088e */
[C---:B------:R-:W-:Y:S04]  /*1b570*/  HMMA.16816.F32.BF16 R12, R20.reuse, R102, R12 ;  /* 0x00000066140c723c */ /* 0x040fe8000004180c */
[-CC-:B------:R-:W-:Y:S01]  /*1b580*/  FFMA.FTZ R101, R43, R121.reuse, -R142.reuse ;  /* 0x000000792b657223 */ /* 0x180fe2000001088e */
[----:B------:R-:W-:Y:S01]  /*1b590*/  MUFU.EX2 R100, R100 ;  /* 0x0000006400647308 */ /* 0x000fe20000000800 */
[----:B------:R-:W-:Y:S01]  /*1b5a0*/  LDSM.16.MT88.4 R40, [R186+0xe000] ;  /* 0x00e00000ba28783b */ /* 0x000fe20000004200 */
[-CC-:B------:R-:W-:Y:S01]  /*1b5b0*/  FFMA.FTZ R103, R54, R121.reuse, -R142.reuse ;  /* 0x0000007936677223 */ /* 0x180fe2000001088e */
[C---:B--2---:R-:W-:Y:S04]  /*1b5c0*/  HMMA.16816.F32.BF16 R88, R20.reuse, R24, R88 ;  /* 0x000000181458723c */ /* 0x044fe80000041858 */
[-C--:B------:R-:W-:Y:S02]  /*1b5d0*/  FFMA.FTZ R54, R55, R121.reuse, -R142 ;  /* 0x0000007937367223 */ /* 0x080fe4000001088e */
[-CC-:B------:R-:W-:Y:S01]  /*1b5e0*/  FFMA.FTZ R55, R56, R121.reuse, -R144.reuse ;  /* 0x0000007938377223 */ /* 0x180fe20000010890 */
[----:B------:R-:W1:Y:S01]  /*1b5f0*/  MUFU.EX2 R101, R101 ;  /* 0x0000006500657308 */ /* 0x000e620000000800 */
[C---:B------:R-:W-:Y:S01]  /*1b600*/  HMMA.16816.F32.BF16 R92, R20.reuse, R26, R92 ;  /* 0x0000001a145c723c */ /* 0x040fe2000004185c */
[----:B------:R-:W2:Y:S03]  /*1b610*/  LDSM.16.MT88.4 R24, [R184+0xa000] ;  /* 0x00a00000b818783b */ /* 0x000ea60000004200 */
[-C--:B------:R-:W-:Y:S02]  /*1b620*/  FFMA.FTZ R56, R57, R121.reuse, -R144 ;  /* 0x0000007939387223 */ /* 0x080fe40000010890 */
[-CC-:B------:R-:W-:Y:S02]  /*1b630*/  FFMA.FTZ R57, R58, R121.reuse, -R142.reuse ;  /* 0x000000793a397223 */ /* 0x180fe4000001088e */
[C---:B----4-:R-:W-:Y:S01]  /*1b640*/  HMMA.16816.F32.BF16 R16, R20.reuse, R32, R16 ;  /* 0x000000201410723c */ /* 0x050fe20000041810 */
[----:B------:R-:W-:Y:S03]  /*1b650*/  MUFU.EX2 R103, R103 ;  /* 0x0000006700677308 */ /* 0x000fe60000000800 */
[----:B------:R-:W-:Y:S04]  /*1b660*/  FFMA.FTZ R58, R59, R121, -R142 ;  /* 0x000000793b3a7223 */ /* 0x000fe8000001088e */
[----:B------:R-:W-:Y:S01]  /*1b670*/  HMMA.16816.F32.BF16 R96, R20, R34, R96 ;  /* 0x000000221460723c */ /* 0x000fe20000041860 */
[----:B------:R-:W4:Y:S02]  /*1b680*/  LDSM.16.MT88.4 R32, [R184+0xc000] ;  /* 0x00c00000b820783b */ /* 0x000f240000004200 */
[----:B------:R-:W2:Y:S04]  /*1b690*/  MUFU.EX2 R54, R54 ;  /* 0x0000003600367308 */ /* 0x000ea80000000800 */
[----:B------:R-:W-:Y:S02]  /*1b6a0*/  F2FP.BF16.PACK_AB R20, R160, R157 ;  /* 0x0000009da014723e */ /* 0x000fe400000010ff */
[----:B------:R-:W-:Y:S03]  /*1b6b0*/  F2FP.BF16.PACK_AB R21, R159, R162 ;  /* 0x000000a29f15723e */ /* 0x000fe600000010ff */
[----:B---3--:R-:W-:Y:S01]  /*1b6c0*/  F2FP.BF16.PACK_AB R22, R164, R161 ;  /* 0x000000a1a416723e */ /* 0x008fe200000010ff */
[----:B------:R-:W-:Y:S01]  /*1b6d0*/  MUFU.EX2 R55, R55 ;  /* 0x0000003700377308 */ /* 0x000fe20000000800 */
[----:B-1----:R-:W-:Y:S01]  /*1b6e0*/  F2FP.BF16.PACK_AB R23, R101, R100 ;  /* 0x000000646517723e */ /* 0x002fe200000010ff */
[----:B------:R-:W-:Y:S04]  /*1b6f0*/  FADD.FTZ R162, R162, R155 ;  /* 0x0000009ba2a27221 */ /* 0x000fe80000010000 */
[----:B------:R-:W-:Y:S02]  /*1b700*/  FADD.FTZ R159, R159, R162 ;  /* 0x000000a29f9f7221 */ /* 0x000fe40000010000 */
[C---:B-----5:R-:W-:Y:S02]  /*1b710*/  HMMA.16816.F32.BF16 R4, R20.reuse, R28, R4 ;  /* 0x0000001c1404723c */ /* 0x060fe40000041804 */
[----:B------:R-:W1:Y:S01]  /*1b720*/  MUFU.EX2 R56, R56 ;  /* 0x0000003800387308 */ /* 0x000e620000000800 */
[----:B------:R-:W-:Y:S04]  /*1b730*/  FADD.FTZ R100, R100, R159 ;  /* 0x0000009f64647221 */ /* 0x000fe80000010000 */
[----:B------:R-:W-:Y:S01]  /*1b740*/  FADD.FTZ R101, R101, R100 ;  /* 0x0000006465657221 */ /* 0x000fe20000010000 */
[C---:B------:R-:W-:Y:S01]  /*1b750*/  HMMA.16816.F32.BF16 R8, R20.reuse, R30, R8 ;  /* 0x0000001e1408723c */ /* 0x040fe20000041808 */
[----:B------:R-:W-:Y:S03]  /*1b760*/  LDSM.16.MT88.4 R28, [R186+0xa400] ;  /* 0x00a40000ba1c783b */ /* 0x000fe60000004200 */
[----:B------:R-:W-:Y:S04]  /*1b770*/  MUFU.EX2 R57, R57 ;  /* 0x0000003900397308 */ /* 0x000fe80000000800 */
[C---:B--2---:R-:W-:Y:S06]  /*1b780*/  HMMA.16816.F32.BF16 R68, R20.reuse, R24, R68 ;  /* 0x000000181444723c */ /* 0x044fec0000041844 */
[----:B------:R-:W2:Y:S02]  /*1b790*/  MUFU.EX2 R58, R58 ;  /* 0x0000003a003a7308 */ /* 0x000ea40000000800 */
[C---:B------:R-:W-:Y:S01]  /*1b7a0*/  HMMA.16816.F32.BF16 R72, R20.reuse, R26, R72 ;  /* 0x0000001a1448723c */ /* 0x040fe20000041848 */
[----:B------:R-:W3:Y:S07]  /*1b7b0*/  LDSM.16.MT88.4 R24, [R184+0xe000] ;  /* 0x00e00000b818783b */ /* 0x000eee0000004200 */
[C---:B------:R-:W-:Y:S08]  /*1b7c0*/  HMMA.16816.F32.BF16 R76, R20.reuse, R36, R76 ;  /* 0x00000024144c723c */ /* 0x040ff0000004184c */
[C---:B------:R-:W-:Y:S01]  /*1b7d0*/  HMMA.16816.F32.BF16 R80, R20.reuse, R38, R80 ;  /* 0x000000261450723c */ /* 0x040fe20000041850 */
[----:B------:R-:W-:Y:S07]  /*1b7e0*/  LDSM.16.MT88.4 R36, [R184+0xc400] ;  /* 0x00c40000b824783b */ /* 0x000fee0000004200 */
[C---:B----4-:R-:W-:Y:S08]  /*1b7f0*/  HMMA.16816.F32.BF16 R84, R20.reuse, R32, R84 ;  /* 0x000000201454723c */ /* 0x050ff00000041854 */
[C---:B------:R-:W-:Y:S01]  /*1b800*/  HMMA.16816.F32.BF16 R12, R20.reuse, R34, R12 ;  /* 0x00000022140c723c */ /* 0x040fe2000004180c */
[----:B------:R-:W4:Y:S07]  /*1b810*/  LDSM.16.MT88.4 R32, [R184+0xa400] ;  /* 0x00a40000b820783b */ /* 0x000f2e0000004200 */
[C---:B------:R-:W-:Y:S08]  /*1b820*/  HMMA.16816.F32.BF16 R88, R20.reuse, R40, R88 ;  /* 0x000000281458723c */ /* 0x040ff00000041858 */
[C---:B------:R-:W-:Y:S01]  /*1b830*/  HMMA.16816.F32.BF16 R92, R20.reuse, R42, R92 ;  /* 0x0000002a145c723c */ /* 0x040fe2000004185c */
[----:B------:R-:W-:Y:S07]  /*1b840*/  LDSM.16.MT88.4 R40, [R186+0xe400] ;  /* 0x00e40000ba28783b */ /* 0x000fee0000004200 */
[C---:B---3--:R-:W-:Y:S08]  /*1b850*/  HMMA.16816.F32.BF16 R16, R20.reuse, R24, R16 ;  /* 0x000000181410723c */ /* 0x048ff00000041810 */
[----:B------:R-:W-:Y:S01]  /*1b860*/  HMMA.16816.F32.BF16 R96, R20, R26, R96 ;  /* 0x0000001a1460723c */ /* 0x000fe20000041860 */
[----:B------:R-:W3:Y:S06]  /*1b870*/  LDSM.16.MT88.4 R24, [R186+0xc400] ;  /* 0x00c40000ba18783b */ /* 0x000eec0000004200 */
[----:B------:R-:W-:Y:S02]  /*1b880*/  F2FP.BF16.PACK_AB R20, R45, R44 ;  /* 0x0000002c2d14723e */ /* 0x000fe400000010ff */
[----:B------:R-:W-:Y:S03]  /*1b890*/  F2FP.BF16.PACK_AB R21, R47, R46 ;  /* 0x0000002e2f15723e */ /* 0x000fe600000010ff */
[----:B------:R-:W-:Y:S01]  /*1b8a0*/  F2FP.BF16.PACK_AB R22, R49, R48 ;  /* 0x000000303116723e */ /* 0x000fe200000010ff */
[----:B------:R-:W-:Y:S01]  /*1b8b0*/  FADD.FTZ R46, R46, R101 ;  /* 0x000000652e2e7221 */ /* 0x000fe20000010000 */
[----:B------:R-:W-:Y:S03]  /*1b8c0*/  F2FP.BF16.PACK_AB R23, R51, R50 ;  /* 0x000000323317723e */ /* 0x000fe600000010ff */
[----:B------:R-:W-:Y:S04]  /*1b8d0*/  FADD.FTZ R47, R47, R46 ;  /* 0x0000002e2f2f7221 */ /* 0x000fe80000010000 */
[C---:B------:R-:W-:Y:S03]  /*1b8e0*/  HMMA.16816.F32.BF16 R4, R20.reuse, R28, R4 ;  /* 0x0000001c1404723c */ /* 0x040fe60000041804 */
[----:B------:R-:W-:Y:S04]  /*1b8f0*/  FADD.FTZ R50, R50, R47 ;  /* 0x0000002f32327221 */ /* 0x000fe80000010000 */
[----:B------:R-:W-:Y:S01]  /*1b900*/  FADD.FTZ R50, R51, R50 ;  /* 0x0000003233327221 */ /* 0x000fe20000010000 */
[C---:B------:R-:W-:Y:S01]  /*1b910*/  HMMA.16816.F32.BF16 R8, R20.reuse, R30, R8 ;  /* 0x0000001e1408723c */ /* 0x040fe20000041808 */
[----:B------:R-:W5:Y:S07]  /*1b920*/  LDSM.16.MT88.4 R28, [R184+0xe400] ;  /* 0x00e40000b81c783b */ /* 0x000f6e0000004200 */
[C---:B----4-:R-:W-:Y:S08]  /*1b930*/  HMMA.16816.F32.BF16 R68, R20.reuse, R32, R68 ;  /* 0x000000201444723c */ /* 0x050ff00000041844 */
[C---:B------:R-:W-:Y:S01]  /*1b940*/  HMMA.16816.F32.BF16 R72, R20.reuse, R34, R72 ;  /* 0x000000221448723c */ /* 0x040fe20000041848 */
[----:B------:R-:W4:Y:S07]  /*1b950*/  LDSM.16.MT88.4 R32, [R186+0xa800] ;  /* 0x00a80000ba20783b */ /* 0x000f2e0000004200 */
[C---:B---3--:R-:W-:Y:S08]  /*1b960*/  HMMA.16816.F32.BF16 R76, R20.reuse, R24, R76 ;  /* 0x00000018144c723c */ /* 0x048ff0000004184c */
[C---:B------:R-:W-:Y:S01]  /*1b970*/  HMMA.16816.F32.BF16 R80, R20.reuse, R26, R80 ;  /* 0x0000001a1450723c */ /* 0x040fe20000041850 */
[----:B------:R-:W3:Y:S07]  /*1b980*/  LDSM.16.MT88.4 R24, [R184+0xa800] ;  /* 0x00a80000b818783b */ /* 0x000eee0000004200 */
[C---:B------:R-:W-:Y:S08]  /*1b990*/  HMMA.16816.F32.BF16 R84, R20.reuse, R36, R84 ;  /* 0x000000241454723c */ /* 0x040ff00000041854 */
[C---:B------:R-:W-:Y:S01]  /*1b9a0*/  HMMA.16816.F32.BF16 R12, R20.reuse, R38, R12 ;  /* 0x00000026140c723c */ /* 0x040fe2000004180c */
[----:B------:R-:W1:Y:S07]  /*1b9b0*/  LDSM.16.MT88.4 R36, [R186+0xc800] ;  /* 0x00c80000ba24783b */ /* 0x000e6e0000004200 */
[C---:B------:R-:W-:Y:S07]  /*1b9c0*/  HMMA.16816.F32.BF16 R88, R20.reuse, R40, R88 ;  /* 0x000000281458723c */ /* 0x040fee0000041858 */
[-CC-:B------:R-:W-:Y:S01]  /*1b9d0*/  FFMA.FTZ R40, R60, R121.reuse, -R144.reuse ;  /* 0x000000793c287223 */ /* 0x180fe20000010890 */
[C---:B------:R-:W-:Y:S04]  /*1b9e0*/  HMMA.16816.F32.BF16 R92, R20.reuse, R42, R92 ;  /* 0x0000002a145c723c */ /* 0x040fe8000004185c */
[-C--:B------:R-:W-:Y:S01]  /*1b9f0*/  FFMA.FTZ R41, R61, R121.reuse, -R144 ;  /* 0x000000793d297223 */ /* 0x080fe20000010890 */
[----:B------:R-:W-:Y:S02]  /*1ba00*/  MUFU.EX2 R40, R40 ;  /* 0x0000002800287308 */ /* 0x000fe40000000800 */
[-CC-:B------:R-:W-:Y:S01]  /*1ba10*/  FFMA.FTZ R42, R62, R121.reuse, -R142.reuse ;  /* 0x000000793e2a7223 */ /* 0x180fe2000001088e */
[C---:B-----5:R-:W-:Y:S04]  /*1ba20*/  HMMA.16816.F32.BF16 R16, R20.reuse, R28, R16 ;  /* 0x0000001c1410723c */ /* 0x060fe80000041810 */
[----:B------:R-:W-:Y:S03]  /*1ba30*/  FFMA.FTZ R43, R63, R121, -R142 ;  /* 0x000000793f2b7223 */ /* 0x000fe6000001088e */
[----:B------:R-:W5:Y:S01]  /*1ba40*/  MUFU.EX2 R41, R41 ;  /* 0x0000002900297308 */ /* 0x000f620000000800 */
[----:B------:R-:W-:Y:S01]  /*1ba50*/  HMMA.16816.F32.BF16 R96, R20, R30, R96 ;  /* 0x0000001e1460723c */ /* 0x000fe20000041860 */
[----:B------:R-:W5:Y:S06]  /*1ba60*/  LDSM.16.MT88.4 R28, [R184+0xc800] ;  /* 0x00c80000b81c783b */ /* 0x000f6c0000004200 */
[----:B------:R-:W-:Y:S02]  /*1ba70*/  F2FP.BF16.PACK_AB R20, R53, R52 ;  /* 0x000000343514723e */ /* 0x000fe400000010ff */
[----:B------:R-:W-:Y:S01]  /*1ba80*/  F2FP.BF16.PACK_AB R21, R54, R103 ;  /* 0x000000673615723e */ /* 0x000fe200000010ff */
[----:B------:R-:W-:Y:S02]  /*1ba90*/  MUFU.EX2 R42, R42 ;  /* 0x0000002a002a7308 */ /* 0x000fe40000000800 */
[----:B-1----:R-:W-:Y:S01]  /*1baa0*/  F2FP.BF16.PACK_AB R22, R56, R55 ;  /* 0x000000373816723e */ /* 0x002fe200000010ff */
[----:B------:R-:W-:Y:S01]  /*1bab0*/  FADD.FTZ R103, R103, R50 ;  /* 0x0000003267677221 */ /* 0x000fe20000010000 */
[----:B--2---:R-:W-:Y:S03]  /*1bac0*/  F2FP.BF16.PACK_AB R23, R58, R57 ;  /* 0x000000393a17723e */ /* 0x004fe600000010ff */
[----:B------:R-:W-:Y:S03]  /*1bad0*/  FADD.FTZ R54, R54, R103 ;  /* 0x0000006736367221 */ /* 0x000fe60000010000 */
[----:B------:R-:W1:Y:S01]  /*1bae0*/  MUFU.EX2 R43, R43 ;  /* 0x0000002b002b7308 */ /* 0x000e620000000800 */
[C---:B----4-:R-:W-:Y:S03]  /*1baf0*/  HMMA.16816.F32.BF16 R4, R20.reuse, R32, R4 ;  /* 0x000000201404723c */ /* 0x050fe60000041804 */
[----:B------:R-:W-:Y:S04]  /*1bb00*/  FADD.FTZ R57, R57, R54 ;  /* 0x0000003639397221 */ /* 0x000fe80000010000 */
[----:B------:R-:W-:Y:S01]  /*1bb10*/  FADD.FTZ R57, R58, R57 ;  /* 0x000000393a397221 */ /* 0x000fe20000010000 */
[C---:B------:R-:W-:Y:S01]  /*1bb20*/  HMMA.16816.F32.BF16 R8, R20.reuse, R34, R8 ;  /* 0x000000221408723c */ /* 0x040fe20000041808 */
[----:B------:R-:W2:Y:S07]  /*1bb30*/  LDSM.16.MT88.4 R32, [R186+0xe800] ;  /* 0x00e80000ba20783b */ /* 0x000eae0000004200 */
[C---:B---3--:R-:W-:Y:S08]  /*1bb40*/  HMMA.16816.F32.BF16 R68, R20.reuse, R24, R68 ;  /* 0x000000181444723c */ /* 0x048ff00000041844 */
[C---:B------:R-:W-:Y:S01]  /*1bb50*/  HMMA.16816.F32.BF16 R72, R20.reuse, R26, R72 ;  /* 0x0000001a1448723c */ /* 0x040fe20000041848 */
[----:B------:R-:W3:Y:S07]  /*1bb60*/  LDSM.16.MT88.4 R24, [R184+0xe800] ;  /* 0x00e80000b818783b */ /* 0x000eee0000004200 */
        /* <DEDUP_REMOVED lines=8> */
[----:B------:R-:W4:Y:S01]  /*1bbf0*/  MUFU.EX2 R37, R144 ;  /* 0x0000009000257308 */ /* 0x000f220000000800 */
[C---:B------:R-:W-:Y:S01]  /*1bc00*/  HMMA.16816.F32.BF16 R12, R20.reuse, R30, R12 ;  /* 0x0000001e140c723c */ /* 0x040fe2000004180c */
[----:B------:R-:W5:Y:S07]  /*1bc10*/  LDSM.16.MT88.4 R28, [R184+0xac00] ;  /* 0x00ac0000b81c783b */ /* 0x000f6e0000004200 */
[C---:B--2---:R-:W-:Y:S01]  /*1bc20*/  HMMA.16816.F32.BF16 R88, R20.reuse, R32, R88 ;  /* 0x000000201458723c */ /* 0x044fe20000041858 */
[----:B------:R-:W-:Y:S07]  /*1bc30*/  MUFU.EX2 R38, R38 ;  /* 0x0000002600267308 */ /* 0x000fee0000000800 */
[C---:B------:R-:W-:Y:S03]  /*1bc40*/  HMMA.16816.F32.BF16 R92, R20.reuse, R34, R92 ;  /* 0x00000022145c723c */ /* 0x040fe6000004185c */
[----:B------:R-:W2:Y:S05]  /*1bc50*/  MUFU.EX2 R33, R142 ;  /* 0x0000008e00217308 */ /* 0x000eaa0000000800 */
[C---:B---3--:R-:W-:Y:S08]  /*1bc60*/  HMMA.16816.F32.BF16 R16, R20.reuse, R24, R16 ;  /* 0x000000181410723c */ /* 0x048ff00000041810 */
[----:B------:R-:W-:Y:S01]  /*1bc70*/  HMMA.16816.F32.BF16 R96, R20, R26, R96 ;  /* 0x0000001a1460723c */ /* 0x000fe20000041860 */
[----:B------:R-:W3:Y:S06]  /*1bc80*/  LDSM.16.MT88.4 R24, [R186+0xcc00] ;  /* 0x00cc0000ba18783b */ /* 0x000eec0000004200 */
[----:B------:R-:W-:Y:S02]  /*1bc90*/  F2FP.BF16.PACK_AB R20, R41, R40 ;  /* 0x000000282914723e */ /* 0x000fe400000010ff */
[----:B-1----:R-:W-:Y:S03]  /*1bca0*/  F2FP.BF16.PACK_AB R21, R43, R42 ;  /* 0x0000002a2b15723e */ /* 0x002fe600000010ff */
[----:B----4-:R-:W-:Y:S01]  /*1bcb0*/  F2FP.BF16.PACK_AB R22, R37, R36 ;  /* 0x000000242516723e */ /* 0x010fe200000010ff */
[----:B------:R-:W-:Y:S01]  /*1bcc0*/  FADD.FTZ R42, R42, R57 ;  /* 0x000000392a2a7221 */ /* 0x000fe20000010000 */
[----:B--2---:R-:W-:Y:S03]  /*1bcd0*/  F2FP.BF16.PACK_AB R23, R33, R38 ;  /* 0x000000262117723e */ /* 0x004fe600000010ff */
[----:B------:R-:W-:Y:S04]  /*1bce0*/  FADD.FTZ R43, R43, R42 ;  /* 0x0000002a2b2b7221 */ /* 0x000fe80000010000 */
[C---:B------:R-:W-:Y:S01]  /*1bcf0*/  HMMA.16816.F32.BF16 R112, R20.reuse, R108, R4 ;  /* 0x0000006c1470723c */ /* 0x040fe20000041804 */
[----:B------:R-:W1:Y:S02]  /*1bd00*/  LDSM.16.MT88.4 R4, [R186+0xec00] ;  /* 0x00ec0000ba04783b */ /* 0x000e640000004200 */
[----:B------:R-:W-:Y:S04]  /*1bd10*/  FADD.FTZ R38, R38, R43 ;  /* 0x0000002b26267221 */ /* 0x000fe80000010000 */
[----:B------:R-:W-:Y:S01]  /*1bd20*/  FADD.FTZ R210, R33, R38 ;  /* 0x0000002621d27221 */ /* 0x000fe20000010000 */
[C---:B------:R-:W-:Y:S07]  /*1bd30*/  HMMA.16816.F32.BF16 R108, R20.reuse, R110, R8 ;  /* 0x0000006e146c723c */ /* 0x040fee0000041808 */
[----:B------:R-:W-:Y:S01]  /*1bd40*/  FADD.FTZ R8, R124, R3 ;  /* 0x000000037c087221 */ /* 0x000fe20000010000 */
[C---:B-----5:R-:W-:Y:S04]  /*1bd50*/  HMMA.16816.F32.BF16 R68, R20.reuse, R28, R68 ;  /* 0x0000001c1444723c */ /* 0x060fe80000041844 */
[----:B------:R-:W-:Y:S04]  /*1bd60*/  FADD.FTZ R8, R125, R8 ;  /* 0x000000087d087221 */ /* 0x000fe80000010000 */
[C---:B------:R-:W-:Y:S04]  /*1bd70*/  HMMA.16816.F32.BF16 R72, R20.reuse, R30, R72 ;  /* 0x0000001e1448723c */ /* 0x040fe80000041848 */
[----:B------:R-:W-:Y:S02]  /*1bd80*/  FADD.FTZ R127, R127, R8 ;  /* 0x000000087f7f7221 */ /* 0x000fe40000010000 */
[----:B------:R-:W2:Y:S02]  /*1bd90*/  LDSM.16.MT88.4 R8, [R184+0xec00] ;  /* 0x00ec0000b808783b */ /* 0x000ea40000004200 */
[C---:B---3--:R-:W-:Y:S04]  /*1bda0*/  HMMA.16816.F32.BF16 R76, R20.reuse, R24, R76 ;  /* 0x00000018144c723c */ /* 0x048fe8000004184c */
[----:B------:R-:W-:Y:S04]  /*1bdb0*/  FADD.FTZ R128, R128, R127 ;  /* 0x0000007f80807221 */ /* 0x000fe80000010000 */
[C---:B------:R-:W-:Y:S04]  /*1bdc0*/  HMMA.16816.F32.BF16 R80, R20.reuse, R26, R80 ;  /* 0x0000001a1450723c */ /* 0x040fe80000041850 */
[----:B------:R-:W-:Y:S04]  /*1bdd0*/  FADD.FTZ R153, R153, R128 ;  /* 0x0000008099997221 */ /* 0x000fe80000010000 */
[C---:B------:R-:W-:Y:S04]  /*1bde0*/  HMMA.16816.F32.BF16 R84, R20.reuse, R104, R84 ;  /* 0x000000681454723c */ /* 0x040fe80000041854 */
[----:B------:R-:W-:Y:S04]  /*1bdf0*/  FADD.FTZ R156, R156, R153 ;  /* 0x000000999c9c7221 */ /* 0x000fe80000010000 */
[C---:B------:R-:W-:Y:S04]  /*1be00*/  HMMA.16816.F32.BF16 R104, R20.reuse, R106, R12 ;  /* 0x0000006a1468723c */ /* 0x040fe8000004180c */
[----:B------:R-:W-:Y:S04]  /*1be10*/  FADD.FTZ R157, R157, R156 ;  /* 0x0000009c9d9d7221 */ /* 0x000fe80000010000 */
[C---:B-1----:R-:W-:Y:S04]  /*1be20*/  HMMA.16816.F32.BF16 R88, R20.reuse, R4, R88 ;  /* 0x000000041458723c */ /* 0x042fe80000041858 */
[----:B------:R-:W-:Y:S04]  /*1be30*/  FADD.FTZ R160, R160, R157 ;  /* 0x0000009da0a07221 */ /* 0x000fe80000010000 */
[----:B------:R-:W-:Y:S01]  /*1be40*/  FADD.FTZ R3, R161, R160 ;  /* 0x000000a0a1037221 */ /* 0x000fe20000010000 */
[C---:B------:R-:W-:Y:S03]  /*1be50*/  HMMA.16816.F32.BF16 R92, R20.reuse, R6, R92 ;  /* 0x00000006145c723c */ /* 0x040fe6000004185c */
[----:B------:R-:W-:Y:S04]  /*1be60*/  FADD.FTZ R3, R164, R3 ;  /* 0x00000003a4037221 */ /* 0x000fe80000010000 */
[----:B------:R-:W-:Y:S01]  /*1be70*/  FADD.FTZ R44, R44, R3 ;  /* 0x000000032c2c7221 */ /* 0x000fe20000010000 */
[C---:B--2---:R-:W-:Y:S04]  /*1be80*/  HMMA.16816.F32.BF16 R100, R20.reuse, R8, R16 ;  /* 0x000000081464723c */ /* 0x044fe80000041810 */
[----:B------:R-:W-:Y:S04]  /*1be90*/  FADD.FTZ R45, R45, R44 ;  /* 0x0000002c2d2d7221 */ /* 0x000fe80000010000 */
[----:B------:R-:W-:Y:S01]  /*1bea0*/  FADD.FTZ R48, R48, R45 ;  /* 0x0000002d30307221 */ /* 0x000fe20000010000 */
[----:B------:R-:W-:Y:S03]  /*1beb0*/  HMMA.16816.F32.BF16 R96, R20, R10, R96 ;  /* 0x0000000a1460723c */ /* 0x000fe60000041860 */
[----:B------:R-:W-:Y:S04]  /*1bec0*/  FADD.FTZ R49, R49, R48 ;  /* 0x0000003031317221 */ /* 0x000fe80000010000 */
[----:B------:R-:W-:Y:S05]  /*1bed0*/  FADD.FTZ R4, R52, R49 ;  /* 0x0000003134047221 */ /* 0x000fea0000010000 */
[----:B------:R-:W-:Y:S04]  /*1bee0*/  FADD.FTZ R4, R53, R4 ;  /* 0x0000000435047221 */ /* 0x000fe80000010000 */
[----:B------:R-:W-:Y:S04]  /*1bef0*/  FADD.FTZ R3, R55, R4 ;  /* 0x0000000437037221 */ /* 0x000fe80000010000 */
[----:B------:R-:W-:Y:S04]  /*1bf00*/  FADD.FTZ R3, R56, R3 ;  /* 0x0000000338037221 */ /* 0x000fe80000010000 */
[----:B------:R-:W-:Y:S01]  /*1bf10*/  FADD.FTZ R40, R40, R3 ;  /* 0x0000000328287221 */ /* 0x000fe20000010000 */
[----:B------:R-:W-:Y:S03]  /*1bf20*/  IADD3 R3, R203, -0x1, RZ ;  /* 0xffffffffcb037810 */ /* 0x000fe60007ffe0ff */
[----:B------:R-:W-:Y:S01]  /*1bf30*/  FADD.FTZ R41, R41, R40 ;  /* 0x0000002829297221 */ /* 0x000fe20000010000 */
[----:B------:R-:W-:Y:S02]  /*1bf40*/  MOV R203, R3 ;  /* 0x0000000300cb7202 */ /* 0x000fe40000000f00 */
[----:B------:R-:W-:Y:S01]  /*1bf50*/  MOV R3, R0 ;  /* 0x0000000000037202 */ /* 0x000fe20000000f00 */
[----:B------:R-:W-:Y:S04]  /*1bf60*/  FADD.FTZ R36, R36, R41 ;  /* 0x0000002924247221 */ /* 0x000fe80000010000 */
[----:B------:R-:W-:Y:S01]  /*1bf70*/  FADD.FTZ R209, R37, R36 ;  /* 0x0000002425d17221 */ /* 0x000fe20000010000 */
[----:B------:R-:W-:-:S05]  /*1bf80*/  @P0 BRA `(.L_x_986) ;  /* 0xffffc21000000947 */ /* 0x000fca000383ffff */
.L_x_977:
[----:B------:R1:W5:Y:S01]  /*1bf90*/  LD.E R5, [R118.64+0xd8] ;  /* 0x0000d80476057980 */ /* 0x000362000c101900 */
[----:B------:R-:W-:-:S02]  /*1bfa0*/  MOV R6, 0x1f ;  /* 0x0000001f00067802 */ /* 0x000fc40000000f00 */
[----:B------:R-:W-:Y:S01]  /*1bfb0*/  MOV R3, 0xffffffff ;  /* 0xffffffff00037802 */ /* 0x000fe20000000f00 */
[----:B------:R-:W-:Y:S05]  /*1bfc0*/  BRA.DIV ~URZ, `(.L_x_987) ;  /* 0x000010d27f007947 */ /* 0x000fea000b800000 */
[----:B------:R2:W3:Y:S02]  /*1bfd0*/  SHFL.BFLY PT, R7, R209, 0x2, 0x1f ;  /* 0x0c401f00d1077f89 */ /* 0x0004e400000e0000 */
.L_x_996:
[----:B--23--:R-:W-:Y:S01]  /*1bfe0*/  FADD.FTZ R209, R7, R209 ;  /* 0x000000d107d17221 */ /* 0x00cfe20000010000 */
[----:B------:R-:W-:Y:S05]  /*1bff0*/  BRA.DIV ~URZ, `(.L_x_988) ;  /* 0x000010e27f007947 */ /* 0x000fea000b800000 */
[----:B------:R-:W2:Y:S04]  /*1c000*/  SHFL.BFLY PT, R3, R210, 0x2, 0x1f ;  /* 0x0c401f00d2037f89 */ /* 0x000ea800000e0000 */
[----:B------:R-:W3:Y:S01]  /*1c010*/  SHFL.BFLY PT, R4, R209, 0x1, 0x1f ;  /* 0x0c201f00d1047f89 */ /* 0x000ee200000e0000 */
[----:B--2---:R-:W-:Y:S02]  /*1c020*/  FADD.FTZ R8, R3, R210 ;  /* 0x000000d203087221 */ /* 0x004fe40000010000 */
[----:B---3--:R-:W-:-:S03]  /*1c030*/  FADD.FTZ R9, R209, R4 ;  /* 0x00000004d1097221 */ /* 0x008fc60000010000 */
[----:B------:R2:W3:Y:S04]  /*1c040*/  SHFL.BFLY PT, R7, R8, 0x1, 0x1f ;  /* 0x0c201f0008077f89 */ /* 0x0004e800000e0000 */
.L_x_997:
[----:B------:R-:W4:Y:S01]  /*1c050*/  S2R R3, SR_TID.X ;  /* 0x0000000000037919 */ /* 0x000f220000002100 */
[----:B--23--:R-:W-:Y:S01]  /*1c060*/  FADD.FTZ R8, R7, R8 ;  /* 0x0000000807087221 */ /* 0x00cfe20000010000 */
[----:B------:R-:W-:Y:S02]  /*1c070*/  FSETP.NE.FTZ.AND P3, PT, R9, RZ, PT ;  /* 0x000000ff0900720b */ /* 0x000fe40003f75000 */
[----:B------:R-:W-:Y:S02]  /*1c080*/  MOV R4, 0x3f800000 ;  /* 0x3f80000000047802 */ /* 0x000fe40000000f00 */
[----:B------:R-:W-:Y:S02]  /*1c090*/  FSETP.NE.FTZ.AND P2, PT, R8, RZ, PT ;  /* 0x000000ff0800720b */ /* 0x000fe40003f55000 */
[----:B------:R-:W-:-:S07]  /*1c0a0*/  MOV R7, 0x3f800000 ;  /* 0x3f80000000077802 */ /* 0x000fce0000000f00 */
[----:B------:R-:W2:Y:S08]  /*1c0b0*/  @P3 MUFU.RCP R4, R9 ;  /* 0x0000000900043308 */ /* 0x000eb00000001000 */
[----:B------:R-:W3:Y:S01]  /*1c0c0*/  @P2 MUFU.RCP R7, R8 ;  /* 0x0000000800072308 */ /* 0x000ee20000001000 */
[----:B----4-:R-:W-:-:S04]  /*1c0d0*/  SHF.R.S32.HI R6, RZ, 0x1f, R3 ;  /* 0x0000001fff067819 */ /* 0x010fc80000011403 */
[----:B------:R-:W-:Y:S01]  /*1c0e0*/  LEA.HI R6, R6, R3, RZ, 0x2 ;  /* 0x0000000306067211 */ /* 0x000fe200078f10ff */
[----:B--2---:R-:W-:-:S03]  /*1c0f0*/  FMUL.FTZ R112, R4, R112 ;  /* 0x0000007004707220 */ /* 0x004fc60000410000 */
[----:B------:R-:W-:Y:S01]  /*1c100*/  SHF.R.S32.HI R6, RZ, 0x2, R6 ;  /* 0x00000002ff067819 */ /* 0x000fe20000011406 */
[C---:B------:R-:W-:Y:S02]  /*1c110*/  FMUL.FTZ R113, R4.reuse, R113 ;  /* 0x0000007104717220 */ /* 0x040fe40000410000 */
[C---:B------:R-:W-:Y:S01]  /*1c120*/  FMUL.FTZ R108, R4.reuse, R108 ;  /* 0x0000006c046c7220 */ /* 0x040fe20000410000 */
[----:B------:R-:W-:Y:S01]  /*1c130*/  SHF.R.S32.HI R11, RZ, 0x1f, R6 ;  /* 0x0000001fff0b7819 */ /* 0x000fe20000011406 */
[C---:B------:R-:W-:Y:S01]  /*1c140*/  FMUL.FTZ R109, R4.reuse, R109 ;  /* 0x0000006d046d7220 */ /* 0x040fe20000410000 */
[----:B------:R-:W-:Y:S01]  /*1c150*/  F2FP.BF16.PACK_AB R112, R113, R112 ;  /* 0x000000707170723e */ /* 0x000fe200000010ff */
[C---:B------:R-:W-:Y:S01]  /*1c160*/  FMUL.FTZ R68, R4.reuse, R68 ;  /* 0x0000004404447220 */ /* 0x040fe20000410000 */
[----:B------:R-:W-:Y:S01]  /*1c170*/  LEA.HI R11, R11, R6, RZ, 0x3 ;  /* 0x000000060b0b7211 */ /* 0x000fe200078f18ff */
[C---:B------:R-:W-:Y:S01]  /*1c180*/  FMUL.FTZ R69, R4.reuse, R69 ;  /* 0x0000004504457220 */ /* 0x040fe20000410000 */
[----:B------:R-:W-:Y:S01]  /*1c190*/  F2FP.BF16.PACK_AB R108, R109, R108 ;  /* 0x0000006c6d6c723e */ /* 0x000fe200000010ff */
[C---:B------:R-:W-:Y:S01]  /*1c1a0*/  FMUL.FTZ R72, R4.reuse, R72 ;  /* 0x0000004804487220 */ /* 0x040fe20000410000 */
[----:B------:R-:W-:Y:S01]  /*1c1b0*/  LOP3.LUT R11, R11, 0xfffffff8, RZ, 0xc0, !PT ;  /* 0xfffffff80b0b7812 */ /* 0x000fe200078ec0ff */
        /* <DEDUP_REMOVED lines=24> */
[----:B------:R-:W-:Y:S01]  /*1c340*/  FMUL.FTZ R97, R4, R97 ;  /* 0x0000006104617220 */ /* 0x000fe20000410000 */
[----:B------:R-:W-:Y:S01]  /*1c350*/  SHF.R.S32.HI R4, RZ, 0x1f, R3 ;  /* 0x0000001fff047819 */ /* 0x000fe20000011403 */
[----:B------:R-:W-:Y:S01]  /*1c360*/  IMAD.IADD R10, R6, 0x1, -R11 ;  /* 0x00000001060a7824 */ /* 0x000fe200078e0a0b */
[----:B------:R-:W-:Y:S01]  /*1c370*/  F2FP.BF16.PACK_AB R100, R101, R100 ;  /* 0x000000646564723e */ /* 0x000fe200000010ff */
[----:B---3--:R-:W-:Y:S01]  /*1c380*/  FMUL.FTZ R115, R7, R115 ;  /* 0x0000007307737220 */ /* 0x008fe20000410000 */
[----:B------:R-:W-:Y:S01]  /*1c390*/  F2FP.BF16.PACK_AB R96, R97, R96 ;  /* 0x000000606160723e */ /* 0x000fe200000010ff */
[C---:B------:R-:W-:Y:S01]  /*1c3a0*/  FMUL.FTZ R114, R7.reuse, R114 ;  /* 0x0000007207727220 */ /* 0x040fe20000410000 */
[----:B------:R-:W-:Y:S01]  /*1c3b0*/  LEA.HI R11, R10, R10, RZ, 0x1 ;  /* 0x0000000a0a0b7211 */ /* 0x000fe200078f08ff */
[----:B------:R-:W-:-:S02]  /*1c3c0*/  FMUL.FTZ R111, R7, R111 ;  /* 0x0000006f076f7220 */ /* 0x000fc40000410000 */
[C---:B------:R-:W-:Y:S01]  /*1c3d0*/  FMUL.FTZ R110, R7.reuse, R110 ;  /* 0x0000006e076e7220 */ /* 0x040fe20000410000 */
[----:B------:R-:W-:Y:S01]  /*1c3e0*/  SHF.R.S32.HI R13, RZ, 0x1, R11 ;  /* 0x00000001ff0d7819 */ /* 0x000fe2000001140b */
[----:B------:R-:W-:Y:S01]  /*1c3f0*/  FMUL.FTZ R71, R7, R71 ;  /* 0x0000004707477220 */ /* 0x000fe20000410000 */
[----:B------:R-:W-:Y:S01]  /*1c400*/  LOP3.LUT R11, R11, 0x3fffffe, RZ, 0xc0, !PT ;  /* 0x03fffffe0b0b7812 */ /* 0x000fe200078ec0ff */
[----:B------:R-:W-:Y:S01]  /*1c410*/  FMUL.FTZ R70, R7, R70 ;  /* 0x0000004607467220 */ /* 0x000fe20000410000 */
[----:B------:R-:W-:Y:S01]  /*1c420*/  LOP3.LUT P0, RZ, R13, 0x2, RZ, 0xc0, !PT ;  /* 0x000000020dff7812 */ /* 0x000fe2000780c0ff */
[C---:B------:R-:W-:Y:S01]  /*1c430*/  FMUL.FTZ R75, R7.reuse, R75 ;  /* 0x0000004b074b7220 */ /* 0x040fe20000410000 */
        /* <DEDUP_REMOVED lines=11> */
[----:B------:R-:W-:-:S02]  /*1c4f0*/  FMUL.FTZ R87, R7, R87 ;  /* 0x0000005707577220 */ /* 0x000fc40000410000 */
[----:B------:R-:W-:Y:S01]  /*1c500*/  FMUL.FTZ R86, R7, R86 ;  /* 0x0000005607567220 */ /* 0x000fe20000410000 */
[----:B------:R-:W-:Y:S01]  /*1c510*/  F2FP.BF16.PACK_AB R82, R83, R82 ;  /* 0x000000525352723e */ /* 0x000fe200000010ff */
[C---:B------:R-:W-:Y:S02]  /*1c520*/  FMUL.FTZ R107, R7.reuse, R107 ;  /* 0x0000006b076b7220 */ /* 0x040fe40000410000 */
[----:B------:R-:W-:Y:S01]  /*1c530*/  FMUL.FTZ R106, R7, R106 ;  /* 0x0000006a076a7220 */ /* 0x000fe20000410000 */
[----:B------:R-:W-:Y:S01]  /*1c540*/  F2FP.BF16.PACK_AB R86, R87, R86 ;  /* 0x000000565756723e */ /* 0x000fe200000010ff */
[C---:B------:R-:W-:Y:S02]  /*1c550*/  FMUL.FTZ R91, R7.reuse, R91 ;  /* 0x0000005b075b7220 */ /* 0x040fe40000410000 */
        /* <DEDUP_REMOVED lines=10> */
[CC--:B------:R-:W-:Y:S01]  /*1c600*/  LEA.HI R7, R4.reuse, R3.reuse, RZ, 0x2 ;  /* 0x0000000304077211 */ /* 0x0c0fe200078f10ff */
[----:B------:R-:W-:Y:S01]  /*1c610*/  IMAD.SHL.U32 R14, R13, 0x40, RZ ;  /* 0x000000400d0e7824 */ /* 0x000fe200078e00ff */
[----:B------:R-:W-:-:S02]  /*1c620*/  LEA.HI R4, R4, R3, RZ, 0x5 ;  /* 0x0000000304047211 */ /* 0x000fc400078f28ff */
[----:B------:R-:W-:Y:S02]  /*1c630*/  LOP3.LUT R12, R7, 0xfffffffc, RZ, 0xc0, !PT ;  /* 0xfffffffc070c7812 */ /* 0x000fe400078ec0ff */
[----:B------:R-:W-:Y:S02]  /*1c640*/  SHF.R.S32.HI R7, RZ, 0x5, R4 ;  /* 0x00000005ff077819 */ /* 0x000fe40000011404 */
[----:B------:R-:W-:Y:S02]  /*1c650*/  IADD3 R12, -R12, R3, RZ ;  /* 0x000000030c0c7210 */ /* 0x000fe40007ffe1ff */
[----:B------:R-:W-:Y:S02]  /*1c660*/  LOP3.LUT R14, R14, 0xc0, RZ, 0xc0, !PT ;  /* 0x000000c00e0e7812 */ /* 0x000fe400078ec0ff */
[----:B------:R-:W-:Y:S02]  /*1c670*/  LEA R10, R7, R12, 0x8 ;  /* 0x0000000c070a7211 */ /* 0x000fe400078e40ff */
[----:B------:R-:W-:-:S02]  /*1c680*/  LOP3.LUT R7, R13, 0x1, RZ, 0xc0, !PT ;  /* 0x000000010d077812 */ /* 0x000fc400078ec0ff */
[----:B------:R-:W-:Y:S01]  /*1c690*/  F2FP.BF16.PACK_AB R102, R103, R102 ;  /* 0x000000666766723e */ /* 0x000fe200000010ff */
[----:B------:R-:W-:Y:S01]  /*1c6a0*/  IMAD R10, R11, 0x10, R10 ;  /* 0x000000100b0a7824 */ /* 0x000fe200078e020a */
[----:B------:R-:W-:Y:S02]  /*1c6b0*/  LEA.HI R11, R14, R14, RZ, 0x1d ;  /* 0x0000000e0e0b7211 */ /* 0x000fe400078fe8ff */
[----:B------:R-:W-:Y:S02]  /*1c6c0*/  ISETP.NE.U32.AND P1, PT, R7, 0x1, PT ;  /* 0x000000010700780c */ /* 0x000fe40003f25070 */
[----:B------:R-:W-:Y:S02]  /*1c6d0*/  LEA R10, R10, R11, 0x1 ;  /* 0x0000000b0a0a7211 */ /* 0x000fe400078e08ff */
[----:B------:R-:W-:Y:S02]  /*1c6e0*/  F2FP.BF16.PACK_AB R98, R99, R98 ;  /* 0x000000626362723e */ /* 0x000fe400000010ff */
[----:B------:R-:W-:Y:S01]  /*1c6f0*/  SHF.L.U32 R7, R10, 0x1, RZ ;  /* 0x000000010a077819 */ /* 0x000fe200000006ff */
[----:B------:R-:W-:-:S03]  /*1c700*/  IMAD.MOV.U32 R10, RZ, RZ, 0x20 ;  /* 0x00000020ff0a7424 */ /* 0x000fc600078e00ff */
[C---:B------:R-:W-:Y:S01]  /*1c710*/  IADD3 R11, R7.reuse, -0x10, RZ ;  /* 0xfffffff0070b7810 */ /* 0x040fe20007ffe0ff */
[----:B------:R-:W-:Y:S01]  /*1c720*/  STS [R7], R112 ;  /* 0x0000007007007388 */ /* 0x000fe20000000800 */
[----:B------:R-:W-:Y:S02]  /*1c730*/  SEL R10, R10, 0xffffffe0, !P0 ;  /* 0xffffffe00a0a7807 */ /* 0x000fe40004000000 */
[C---:B------:R-:W-:Y:S01]  /*1c740*/  @P1 IADD3 R11, R7.reuse, 0x10, RZ ;  /* 0x00000010070b1810 */ /* 0x040fe20007ffe0ff */
[----:B------:R-:W-:Y:S01]  /*1c750*/  STS [R7+0x200], R114 ;  /* 0x0002007207007388 */ /* 0x000fe20000000800 */
[----:B------:R-:W-:Y:S02]  /*1c760*/  IADD3 R13, R7, R10, RZ ;  /* 0x0000000a070d7210 */ /* 0x000fe40007ffe0ff */
[----:B------:R-:W-:Y:S01]  /*1c770*/  IADD3 R15, R10, R11, RZ ;  /* 0x0000000b0a0f7210 */ /* 0x000fe20007ffe0ff */
[----:B------:R-:W-:Y:S01]  /*1c780*/  STS [R11], R108 ;  /* 0x0000006c0b007388 */ /* 0x000fe20000000800 */
[----:B------:R-:W-:-:S03]  /*1c790*/  ISETP.NE.AND P0, PT, R202, -0x1, PT ;  /* 0xffffffffca00780c */ /* 0x000fc60003f05270 */
[----:B------:R-:W-:Y:S04]  /*1c7a0*/  STS [R11+0x200], R110 ;  /* 0x0002006e0b007388 */ /* 0x000fe80000000800 */
[----:B------:R-:W-:Y:S04]  /*1c7b0*/  STS [R13], R68 ;  /* 0x000000440d007388 */ /* 0x000fe80000000800 */
        /* <DEDUP_REMOVED lines=17> */
[----:B------:R-:W-:Y:S04]  /*1c8d0*/  STS [R15+0x2000], R96 ;  /* 0x002000600f007388 */ /* 0x000fe80000000800 */
[----:B------:R3:W-:Y:S04]  /*1c8e0*/  STS [R15+0x2200], R98 ;  /* 0x002200620f007388 */ /* 0x0007e80000000800 */
[----:B------:R-:W4:Y:S04]  /*1c8f0*/  LD.E.U8 R14, [R118.64+0x1c8] ;  /* 0x0001c804760e7980 */ /* 0x000f28000c101100 */
[----:B------:R-:W4:Y:S04]  /*1c900*/  @!P0 LD.E.64 R16, [R118.64+0x80] ;  /* 0x0000800476108980 */ /* 0x000f28000c101b00 */
[----:B------:R-:W4:Y:S04]  /*1c910*/  LD.E.64 R38, [R118.64+0x88] ;  /* 0x0000880476267980 */ /* 0x000f28000c101b00 */
[----:B------:R1:W5:Y:S01]  /*1c920*/  LD.E.64 R36, [R118.64+0x90] ;  /* 0x0000900476247980 */ /* 0x000362000c101b00 */
[----:B------:R-:W3:Y:S08]  /*1c930*/  @P3 MUFU.LG2 R9, R9 ;  /* 0x0000000900093308 */ /* 0x000ef00000000c00 */
[----:B------:R-:W1:Y:S01]  /*1c940*/  @P2 MUFU.LG2 R8, R8 ;  /* 0x0000000800082308 */ /* 0x000e620000000c00 */
[----:B------:R-:W-:Y:S01]  /*1c950*/  @!P0 SHF.R.S32.HI R10, RZ, 0x1f, R198 ;  /* 0x0000001fff0a8819 */ /* 0x000fe200000114c6 */
[----:B------:R-:W-:Y:S01]  /*1c960*/  BSSY B0, `(.L_x_989) ;  /* 0x000001c000007945 */ /* 0x000fe20003800000 */
[----:B--2---:R-:W-:Y:S01]  /*1c970*/  IMAD.MOV.U32 R13, RZ, RZ, 0x7f800000 ;  /* 0x7f800000ff0d7424 */ /* 0x004fe200078e00ff */
[----:B---3--:R-:W-:Y:S01]  /*1c980*/  MOV R15, 0x7f800000 ;  /* 0x7f800000000f7802 */ /* 0x008fe20000000f00 */
[----:B------:R-:W-:-:S04]  /*1c990*/  @P3 FMUL.FTZ R11, R9, 0.69314718246459960938 ;  /* 0x3f317218090b3820 */ /* 0x000fc80000410000 */
[----:B-----5:R-:W-:Y:S02]  /*1c9a0*/  @P3 FFMA.FTZ R13, R2, R5, R11 ;  /* 0x00000005020d3223 */ /* 0x020fe4000001000b */
[----:B-1----:R-:W-:-:S04]  /*1c9b0*/  @P2 FMUL.FTZ R9, R8, 0.69314718246459960938 ;  /* 0x3f31721808092820 */ /* 0x002fc80000410000 */
[----:B------:R-:W-:Y:S01]  /*1c9c0*/  @P2 FFMA.FTZ R15, R0, R5, R9 ;  /* 0x00000005000f2223 */ /* 0x000fe20000010009 */
[----:B----4-:R-:W-:Y:S01]  /*1c9d0*/  ISETP.NE.AND P1, PT, R14, RZ, PT ;  /* 0x000000ff0e00720c */ /* 0x010fe20003f25270 */
[----:B------:R-:W-:-:S04]  /*1c9e0*/  @!P0 IMAD R7, R17, R198, RZ ;  /* 0x000000c611078224 */ /* 0x000fc800078e02ff */
[----:B------:R-:W-:Y:S02]  /*1c9f0*/  @!P0 IMAD R10, R16, R10, R7 ;  /* 0x0000000a100a8224 */ /* 0x000fe400078e0207 */
[-C--:B------:R-:W-:Y:S02]  /*1ca00*/  @P0 IMAD R7, R39, R202.reuse, RZ ;  /* 0x000000ca27070224 */ /* 0x080fe400078e02ff */
[----:B------:R-:W-:-:S04]  /*1ca10*/  @P0 IMAD.WIDE.U32 R18, R38, R202, RZ ;  /* 0x000000ca26120225 */ /* 0x000fc800078e00ff */
[----:B------:R-:W-:Y:S01]  /*1ca20*/  @!P0 IMAD.WIDE.U32 R16, R16, R198, RZ ;  /* 0x000000c610108225 */ /* 0x000fe200078e00ff */
[----:B------:R-:W-:-:S03]  /*1ca30*/  @P0 IADD3 R7, R19, R7, RZ ;  /* 0x0000000713070210 */ /* 0x000fc60007ffe0ff */
[----:B------:R-:W-:Y:S01]  /*1ca40*/  @P0 IMAD.MOV.U32 R14, RZ, RZ, R18 ;  /* 0x000000ffff0e0224 */ /* 0x000fe200078e0012 */
[----:B------:R-:W-:Y:S02]  /*1ca50*/  @!P0 IADD3 R7, R17, R10, RZ ;  /* 0x0000000a11078210 */ /* 0x000fe40007ffe0ff */
[----:B------:R-:W-:Y:S01]  /*1ca60*/  @!P0 MOV R14, R16 ;  /* 0x00000010000e8202 */ /* 0x000fe20000000f00 */
[----:B------:R-:W-:Y:S05]  /*1ca70*/  @!P1 BRA `(.L_x_990) ;  /* 0x0000006000009947 */ /* 0x000fea0003800000 */
[----:B------:R-:W-:Y:S01]  /*1ca80*/  ISETP.NE.AND P0, PT, R202, -0x1, PT ;  /* 0xffffffffca00780c */ /* 0x000fe20003f05270 */
[----:B------:R-:W2:-:S12]  /*1ca90*/  LD.E R0, [R118.64+0xd4] ;  /* 0x0000d40476007980 */ /* 0x000e98000c101900 */
[----:B------:R-:W3:Y:S02]  /*1caa0*/  @!P0 LD.E R5, [R118.64+0xb4] ;  /* 0x0000b40476058980 */ /* 0x000ee4000c101900 */
[----:B---3--:R-:W-:-:S04]  /*1cab0*/  @!P0 IMAD R202, R5, R198, RZ ;  /* 0x000000c605ca8224 */ /* 0x008fc800078e02ff */
[----:B--2---:R-:W-:Y:S01]  /*1cac0*/  IMAD R202, R0, R197, R202 ;  /* 0x000000c500ca7224 */ /* 0x004fe200078e02ca */
[----:B------:R-:W-:Y:S05]  /*1cad0*/  BRA `(.L_x_991) ;  /* 0x0000004000007947 */ /* 0x000fea0003800000 */
.L_x_990:
[----:B------:R-:W2:Y:S04]  /*1cae0*/  LD.E R0, [R118.64+0x60] ;  /* 0x0000600476007980 */ /* 0x000ea8000c101900 */
[----:B------:R-:W3:Y:S01]  /*1caf0*/  LD.E R202, [R118.64+0xb4] ;  /* 0x0000b40476ca7980 */ /* 0x000ee2000c101900 */
[----:B--2---:R-:W-:-:S04]  /*1cb00*/  IMAD R5, R0, R198, R197 ;  /* 0x000000c600057224 */ /* 0x004fc800078e02c5 */
[----:B---3--:R-:W-:Y:S02]  /*1cb10*/  IMAD R202, R202, R5, RZ ;  /* 0x00000005caca7224 */ /* 0x008fe400078e02ff */
.L_x_991:
[----:B------:R-:W-:Y:S05]  /*1cb20*/  BSYNC B0 ;  /* 0x0000000000007941 */ /* 0x000fea0003800000 */
.L_x_989:
[----:B------:R1:W5:Y:S01]  /*1cb30*/  LD.E.64 R42, [R118.64+0x70] ;  /* 0x00007004762a7980 */ /* 0x000362000c101b00 */
[----:B------:R-:W-:Y:S03]  /*1cb40*/  WARPSYNC 0xffffffff ;  /* 0xffffffff00007948 */ /* 0x000fe60003800000 */
[----:B------:R1:W5:Y:S01]  /*1cb50*/  LD.E.64 R40, [R118.64+0xa0] ;  /* 0x0000a00476287980 */ /* 0x000362000c101b00 */
[----:B------:R-:W-:Y:S01]  /*1cb60*/  LOP3.LUT R4, R4, 0xffffffe0, RZ, 0xc0, !PT ;  /* 0xffffffe004047812 */ /* 0x000fe200078ec0ff */
[----:B------:R-:W-:Y:S01]  /*1cb70*/  BSSY B0, `(.L_x_992) ;  /* 0x0000018000007945 */ /* 0x000fe20003800000 */
[----:B------:R-:W-:Y:S01]  /*1cb80*/  IMAD R207, R207, 0x10, R208 ;  /* 0x00000010cfcf7824 */ /* 0x000fe200078e02d0 */
[----:B------:R-:W-:Y:S02]  /*1cb90*/  BAR.SYNC.DEFER_BLOCKING 0x0 ;  /* 0x0000000000007b1d */ /* 0x000fe40000010000 */
[----:B------:R-:W-:-:S05]  /*1cba0*/  IMAD.IADD R4, R3, 0x1, -R4 ;  /* 0x0000000103047824 */ /* 0x000fca00078e0a04 */
[----:B------:R-:W-:Y:S01]  /*1cbb0*/  LOP3.LUT P0, RZ, R4, 0x3, RZ, 0xc0, !PT ;  /* 0x0000000304ff7812 */ /* 0x000fe2000780c0ff */
[----:B------:R1:W2:Y:S04]  /*1cbc0*/  LDS.128 R28, [R201] ;  /* 0x00000000c91c7984 */ /* 0x0002a80000000c00 */
[----:B------:R1:W3:Y:S04]  /*1cbd0*/  LDS.128 R24, [R201+0x800] ;  /* 0x00080000c9187984 */ /* 0x0002e80000000c00 */
[----:B------:R1:W4:Y:S04]  /*1cbe0*/  LDS.128 R20, [R201+0x1000] ;  /* 0x00100000c9147984 */ /* 0x0003280000000c00 */
[----:B------:R1:W1:Y:S04]  /*1cbf0*/  LDS.128 R16, [R201+0x1800] ;  /* 0x00180000c9107984 */ /* 0x0002680000000c00 */
[----:B------:R1:W1:Y:S04]  /*1cc00*/  LDS.128 R8, [R201+0x2000] ;  /* 0x00200000c9087984 */ /* 0x0002680000000c00 */
[----:B------:R1:W1:Y:S01]  /*1cc10*/  LDS.128 R32, [R201+0x2800] ;  /* 0x00280000c9207984 */ /* 0x0002620000000c00 */
[----:B------:R-:W-:Y:S05]  /*1cc20*/  @P0 BRA `(.L_x_993) ;  /* 0x000000c000000947 */ /* 0x000fea0003800000 */
[----:B------:R-:W-:Y:S01]  /*1cc30*/  IMAD R202, R199, 0x40, R202 ;  /* 0x00000040c7ca7824 */ /* 0x000fe200078e02ca */
[----:B------:R-:W-:Y:S01]  /*1cc40*/  IADD3 R3, R207, 0x8, RZ ;  /* 0x00000008cf037810 */ /* 0x000fe20007ffe0ff */
[----:B------:R-:W-:-:S03]  /*1cc50*/  IMAD R0, R199, -0x40, R200 ;  /* 0xffffffc0c7007824 */ /* 0x000fc600078e02c8 */
[----:B------:R-:W-:Y:S02]  /*1cc60*/  SHF.R.S32.HI R4, RZ, 0x1f, R202 ;  /* 0x0000001fff047819 */ /* 0x000fe400000114ca */
[C---:B------:R-:W-:Y:S02]  /*1cc70*/  IADD3 R2, P0, R207.reuse, R202, RZ ;  /* 0x000000cacf027210 */ /* 0x040fe40007f1e0ff */
[-C--:B------:R-:W-:Y:S02]  /*1cc80*/  ISETP.GE.AND P2, PT, R207, R0.reuse, PT ;  /* 0x00000000cf00720c */ /* 0x080fe40003f46270 */
[----:B------:R-:W-:Y:S02]  /*1cc90*/  ISETP.GE.AND P1, PT, R3, R0, PT ;  /* 0x000000000300720c */ /* 0x000fe40003f26270 */
[----:B------:R-:W-:Y:S02]  /*1cca0*/  LEA.HI.X.SX32 R207, R207, R4, 0x1, P0 ;  /* 0x00000004cfcf7211 */ /* 0x000fe400000f0eff */
[----:B-----5:R-:W-:-:S04]  /*1ccb0*/  LEA R4, P0, R2, R40, 0x2 ;  /* 0x0000002802047211 */ /* 0x020fc800078010ff */
[----:B------:R-:W-:-:S05]  /*1ccc0*/  LEA.HI.X R5, R2, R41, R207, 0x2, P0 ;  /* 0x0000002902057211 */ /* 0x000fca00000f14cf */
[----:B------:R4:W-:Y:S04]  /*1ccd0*/  @!P2 ST.E [R4.64], R13 ;  /* 0x0000000d0400a985 */ /* 0x0009e8000c101904 */
[----:B------:R4:W-:Y:S02]  /*1cce0*/  @!P1 ST.E [R4.64+0x20], R15 ;  /* 0x0000200f04009985 */ /* 0x0009e4000c101904 */
.L_x_993:
[----:B------:R-:W-:Y:S05]  /*1ccf0*/  BSYNC B0 ;  /* 0x0000000000007941 */ /* 0x000fea0003800000 */
.L_x_992:
[----:B-1----:R1:W5:Y:S01]  /*1cd00*/  LD.E R118, [R118.64+0xc0] ;  /* 0x0000c00476767980 */ /* 0x002362000c101900 */
[----:B------:R-:W-:Y:S01]  /*1cd10*/  IMAD.SHL.U32 R12, R12, 0x8, RZ ;  /* 0x000000080c0c7824 */ /* 0x000fe200078e00ff */
[----:B------:R-:W-:Y:S01]  /*1cd20*/  SHF.R.S32.HI R2, RZ, 0x1f, R197 ;  /* 0x0000001fff027819 */ /* 0x000fe200000114c5 */
[----:B------:R-:W-:Y:S01]  /*1cd30*/  IMAD.SHL.U32 R199, R199, 0x40, RZ ;  /* 0x00000040c7c77824 */ /* 0x000fe200078e00ff */
[----:B------:R-:W-:Y:S02]  /*1cd40*/  BSSY B0, `(.L_x_994) ;  /* 0x000001d000007945 */ /* 0x000fe40003800000 */
[----:B----4-:R-:W-:Y:S01]  /*1cd50*/  SHF.R.S32.HI R13, RZ, 0x1f, R12 ;  /* 0x0000001fff0d7819 */ /* 0x010fe2000001140c */
[----:B------:R-:W-:Y:S01]  /*1cd60*/  IMAD R3, R39, R199, RZ ;  /* 0x000000c727037224 */ /* 0x000fe200078e02ff */
[----:B------:R-:W-:-:S03]  /*1cd70*/  SHF.R.S32.HI R0, RZ, 0x1f, R199 ;  /* 0x0000001fff007819 */ /* 0x000fc600000114c7 */
[----:B------:R-:W-:Y:S01]  /*1cd80*/  IMAD.WIDE.U32 R4, R38, R199, R12 ;  /* 0x000000c726047225 */ /* 0x000fe200078e000c */
[----:B------:R-:W-:-:S03]  /*1cd90*/  IADD3 R199, -R199, R200, RZ ;  /* 0x000000c8c7c77210 */ /* 0x000fc60007ffe1ff */
[----:B------:R-:W-:Y:S01]  /*1cda0*/  IMAD R0, R38, R0, R3 ;  /* 0x0000000026007224 */ /* 0x000fe200078e0203 */
[----:B------:R-:W-:Y:S01]  /*1cdb0*/  IADD3 R14, P0, R14, R4, RZ ;  /* 0x000000040e0e7210 */ /* 0x000fe20007f1e0ff */
[----:B------:R-:W-:-:S03]  /*1cdc0*/  IMAD R3, R37, R197, RZ ;  /* 0x000000c525037224 */ /* 0x000fc600078e02ff */
[----:B------:R-:W-:Y:S01]  /*1cdd0*/  IADD3.X R15, R7, R5, R0, P0, !PT ;  /* 0x00000005070f7210 */ /* 0x000fe200007fe400 */
[----:B------:R-:W-:Y:S01]  /*1cde0*/  IMAD R2, R36, R2, R3 ;  /* 0x0000000224027224 */ /* 0x000fe200078e0203 */
[----:B------:R-:W-:Y:S02]  /*1cdf0*/  ISETP.GE.AND P0, PT, R6, R199, PT ;  /* 0x000000c70600720c */ /* 0x000fe40003f06270 */
[----:B------:R-:W-:Y:S01]  /*1ce00*/  SHF.R.S32.HI R3, RZ, 0x1f, R6 ;  /* 0x0000001fff037819 */ /* 0x000fe20000011406 */
[----:B------:R-:W-:-:S05]  /*1ce10*/  IMAD.WIDE.U32 R14, R36, R197, R14 ;  /* 0x000000c5240e7225 */ /* 0x000fca00078e000e */
[----:B------:R-:W-:-:S05]  /*1ce20*/  IADD3 R37, R15, R2, RZ ;  /* 0x000000020f257210 */ /* 0x000fca0007ffe0ff */
[----:B------:R-:W-:Y:S05]  /*1ce30*/  @P0 BRA `(.L_x_995) ;  /* 0x000000d000000947 */ /* 0x000fea0003800000 */
[----:B-1----:R-:W-:Y:S01]  /*1ce40*/  IMAD R0, R39, R6, RZ ;  /* 0x0000000627007224 */ /* 0x002fe200078e02ff */
[-C--:B-----5:R-:W-:Y:S01]  /*1ce50*/  ISETP.GE.AND P3, PT, R12, R118.reuse, PT ;  /* 0x000000760c00720c */ /* 0x0a0fe20003f66270 */
[----:B------:R-:W-:Y:S01]  /*1ce60*/  IMAD.MOV.U32 R36, RZ, RZ, R14 ;  /* 0x000000ffff247224 */ /* 0x000fe200078e000e */
[-C--:B------:R-:W-:Y:S01]  /*1ce70*/  ISETP.GE.AND P2, PT, R117, R118.reuse, PT ;  /* 0x000000767500720c */ /* 0x080fe20003f46270 */
[----:B------:R-:W-:Y:S01]  /*1ce80*/  IMAD R0, R38, R3, R0 ;  /* 0x0000000326007224 */ /* 0x000fe200078e0200 */
[----:B------:R-:W-:Y:S01]  /*1ce90*/  ISETP.GE.AND P1, PT, R116, R118, PT ;  /* 0x000000767400720c */ /* 0x000fe20003f26270 */
[----:B------:R-:W-:-:S04]  /*1cea0*/  IMAD.WIDE.U32 R4, R6, R38, R36 ;  /* 0x0000002606047225 */ /* 0x000fc800078e0024 */
[----:B------:R-:W-:Y:S01]  /*1ceb0*/  IMAD.IADD R5, R5, 0x1, R0 ;  /* 0x0000000105057824 */ /* 0x000fe200078e0200 */
[----:B------:R-:W-:-:S04]  /*1cec0*/  LEA R40, P0, R4, R42, 0x1 ;  /* 0x0000002a04287211 */ /* 0x000fc800078008ff */
[----:B------:R-:W-:-:S05]  /*1ced0*/  LEA.HI.X R41, R4, R43, R5, 0x1, P0 ;  /* 0x0000002b04297211 */ /* 0x000fca00000f0c05 */
[----:B--2---:R1:W-:Y:S04]  /*1cee0*/  @!P3 ST.E.128 [R40.64], R28 ;  /* 0x0000001c2800b985 */ /* 0x0043e8000c101d04 */
[----:B------:R1:W-:Y:S04]  /*1cef0*/  @!P2 ST.E.128 [R40.64+0x40], R20 ;  /* 0x000040142800a985 */ /* 0x0003e8000c101d04 */
[----:B------:R1:W-:Y:S02]  /*1cf00*/  @!P1 ST.E.128 [R40.64+0x80], R8 ;  /* 0x0000800828009985 */ /* 0x0003e4000c101d04 */
.L_x_995:
[----:B-1----:R-:W-:Y:S05]  /*1cf10*/  BSYNC B0 ;  /* 0x0000000000007941 */ /* 0x002fea0003800000 */
.L_x_994:
[----:B------:R-:W-:Y:S01]  /*1cf20*/  IADD3 R0, R6, 0x20, RZ ;  /* 0x0000002006007810 */ /* 0x000fe20007ffe0ff */
[----:B------:R-:W-:-:S03]  /*1cf30*/  IMAD.MOV.U32 R197, RZ, RZ, 0x0 ;  /* 0x00000000ffc57424 */ /* 0x000fc600078e00ff */
[----:B------:R-:W-:-:S13]  /*1cf40*/  ISETP.GE.AND P0, PT, R0, R199, PT ;  /* 0x000000c70000720c */ /* 0x000fda0003f06270 */
[----:B------:R-:W-:Y:S05]  /*1cf50*/  @P0 RET.REL.NODEC R196 `(_ZN5flash24flash_fwd_splitkv_kernelI23Flash_fwd_kernel_traitsILi96ELi64ELi128ELi4ELb0ELb0EN7cutlass10bfloat16_tE19Flash_kernel_traitsILi96ELi64ELi128ELi4ES3_EELb1ELb0ELb0ELb0ELb0ELb0ELb0ELb1EEEvNS_16Flash_fwd_paramsE) ;  /* 0xfffe30a0c4000950 */ /* 0x000fea0003c3ffff */
[----:B------:R-:W-:Y:S01]  /*1cf60*/  IADD3 R5, P0, R6, 0x20, RZ ;  /* 0x0000002006057810 */ /* 0x000fe20007f1e0ff */
[----:B------:R-:W-:Y:S01]  /*1cf70*/  IMAD.MOV.U32 R6, RZ, RZ, R14 ;  /* 0x000000ffff067224 */ /* 0x000fe200078e000e */
[----:B------:R-:W-:Y:S02]  /*1cf80*/  MOV R7, R37 ;  /* 0x0000002500077202 */ /* 0x000fe40000000f00 */
[-C--:B-----5:R-:W-:Y:S01]  /*1cf90*/  ISETP.GE.AND P1, PT, R12, R118.reuse, PT ;  /* 0x000000760c00720c */ /* 0x0a0fe20003f26270 */
[----:B------:R-:W-:Y:S01]  /*1cfa0*/  IMAD.X R3, RZ, RZ, R3, P0 ;  /* 0x000000ffff037224 */ /* 0x000fe200000e0603 */
[----:B------:R-:W-:Y:S01]  /*1cfb0*/  ISETP.GE.AND P0, PT, R117, R118, PT ;  /* 0x000000767500720c */ /* 0x000fe20003f06270 */
[----:B------:R-:W-:Y:S01]  /*1cfc0*/  IMAD.WIDE.U32 R6, R38, R5, R6 ;  /* 0x0000000526067225 */ /* 0x000fe200078e0006 */
[----:B------:R-:W-:-:S03]  /*1cfd0*/  MOV R197, 0x0 ;  /* 0x0000000000c57802 */ /* 0x000fc60000000f00 */
[----:B------:R-:W-:Y:S01]  /*1cfe0*/  IMAD R3, R3, R38, RZ ;  /* 0x0000002603037224 */ /* 0x000fe200078e02ff */
[----:B------:R-:W-:-:S03]  /*1cff0*/  LEA R2, P2, R6, R42, 0x1 ;  /* 0x0000002a06027211 */ /* 0x000fc600078408ff */
[----:B------:R-:W-:-:S04]  /*1d000*/  IMAD R3, R39, R5, R3 ;  /* 0x0000000527037224 */ /* 0x000fc800078e0203 */
[----:B------:R-:W-:-:S05]  /*1d010*/  IMAD.IADD R3, R7, 0x1, R3 ;  /* 0x0000000107037824 */ /* 0x000fca00078e0203 */
[----:B------:R-:W-:-:S05]  /*1d020*/  LEA.HI.X R3, R6, R43, R3, 0x1, P2 ;  /* 0x0000002b06037211 */ /* 0x000fca00010f0c03 */
[----:B------:R1:W-:Y:S01]  /*1d030*/  @!P0 ST.E.128 [R2.64+0x40], R16 ;  /* 0x0000401002008985 */ /* 0x0003e2000c101d04 */
[----:B------:R-:W-:-:S03]  /*1d040*/  ISETP.GE.AND P0, PT, R116, R118, PT ;  /* 0x000000767400720c */ /* 0x000fc60003f06270 */
[----:B---3--:R1:W-:Y:S10]  /*1d050*/  @!P1 ST.E.128 [R2.64], R24 ;  /* 0x0000001802009985 */ /* 0x0083f4000c101d04 */
[----:B------:R-:W-:Y:S05]  /*1d060*/  @P0 RET.REL.NODEC R196 `(_ZN5flash24flash_fwd_splitkv_kernelI23Flash_fwd_kernel_traitsILi96ELi64ELi128ELi4ELb0ELb0EN7cutlass10bfloat16_tE19Flash_kernel_traitsILi96ELi64ELi128ELi4ES3_EELb1ELb0ELb0ELb0ELb0ELb0ELb0ELb1EEEvNS_16Flash_fwd_paramsE) ;  /* 0xfffe2f90c4000950 */ /* 0x000fea0003c3ffff */
[----:B------:R-:W-:Y:S01]  /*1d070*/  MOV R197, 0x0 ;  /* 0x0000000000c57802 */ /* 0x000fe20000000f00 */
[----:B------:R3:W-:Y:S03]  /*1d080*/  ST.E.128 [R2.64+0x80], R32 ;  /* 0x0000802002007985 */ /* 0x0007e6000c101d04 */
[----:B------:R-:W-:Y:S05]  /*1d090*/  RET.REL.NODEC R196 `(_ZN5flash24flash_fwd_splitkv_kernelI23Flash_fwd_kernel_traitsILi96ELi64ELi128ELi4ELb0ELb0EN7cutlass10bfloat16_tE19Flash_kernel_traitsILi96ELi64ELi128ELi4ES3_EELb1ELb0ELb0ELb0ELb0ELb0ELb0ELb1EEEvNS_16Flash_fwd_paramsE) ;  /* 0xfffe2f60c4007950 */ /* 0x000fea0003c3ffff */
.L_x_987:
[----:B------:R-:W-:Y:S02]  /*1d0a0*/  MOV R7, 0x2 ;  /* 0x0000000200077802 */ /* 0x000fe40000000f00 */
[----:B------:R-:W-:-:S02]  /*1d0b0*/  MOV R4, 0x1d0d0 ;  /* 0x0001d0d000047802 */ /* 0x000fc40000000f00 */
[----:B-1---5:R-:W-:Y:S05]  /*1d0c0*/  CALL.REL.NOINC `($__internal_14_$__cuda_sm70_shflsync_bfly_p) ;  /* 0x000000f000007944 */ /* 0x022fea0003c00000 */
[----:B-12---:R-:W-:Y:S05]  /*1d0d0*/  BRA `(.L_x_996) ;  /* 0xffffef0000007947 */ /* 0x006fea000383ffff */
.L_x_988:
[----:B------:R-:W-:Y:S02]  /*1d0e0*/  MOV R7, 0x1 ;  /* 0x0000000100077802 */ /* 0x000fe40000000f00 */
[----:B------:R-:W-:-:S02]  /*1d0f0*/  MOV R4, 0x1d110 ;  /* 0x0001d11000047802 */ /* 0x000fc40000000f00 */
[----:B-1---5:R-:W-:Y:S05]  /*1d100*/  CALL.REL.NOINC `($__internal_14_$__cuda_sm70_shflsync_bfly_p) ;  /* 0x000000b000007944 */ /* 0x022fea0003c00000 */
[----:B--2---:R-:W-:Y:S01]  /*1d110*/  FADD.FTZ R9, R209, R7 ;  /* 0x00000007d1097221 */ /* 0x004fe20000010000 */
[----:B-1----:R-:W-:-:S02]  /*1d120*/  MOV R209, R210 ;  /* 0x000000d200d17202 */ /* 0x002fc40000000f00 */
[----:B------:R-:W-:Y:S02]  /*1d130*/  MOV R7, 0x2 ;  /* 0x0000000200077802 */ /* 0x000fe40000000f00 */
[----:B------:R-:W-:Y:S02]  /*1d140*/  MOV R4, 0x1d160 ;  /* 0x0001d16000047802 */ /* 0x000fe40000000f00 */
[----:B------:R-:W-:Y:S05]  /*1d150*/  CALL.REL.NOINC `($__internal_14_$__cuda_sm70_shflsync_bfly_p) ;  /* 0x0000006000007944 */ /* 0x000fea0003c00000 */
[----:B--2---:R-:W-:Y:S01]  /*1d160*/  FADD.FTZ R8, R210, R7 ;  /* 0x00000007d2087221 */ /* 0x004fe20000010000 */
[----:B------:R-:W-:Y:S02]  /*1d170*/  MOV R7, 0x1 ;  /* 0x0000000100077802 */ /* 0x000fe40000000f00 */
[----:B------:R-:W-:Y:S02]  /*1d180*/  MOV R4, 0x1d1b0 ;  /* 0x0001d1b000047802 */ /* 0x000fe40000000f00 */
[----:B-1----:R-:W-:Y:S02]  /*1d190*/  MOV R209, R8 ;  /* 0x0000000800d17202 */ /* 0x002fe40000000f00 */
[----:B------:R-:W-:Y:S05]  /*1d1a0*/  CALL.REL.NOINC `($__internal_14_$__cuda_sm70_shflsync_bfly_p) ;  /* 0x0000001000007944 */ /* 0x000fea0003c00000 */
[----:B-12---:R-:W-:Y:S05]  /*1d1b0*/  BRA `(.L_x_997) ;  /* 0xffffee9000007947 */ /* 0x006fea000383ffff */
        .weak           $__internal_14_$__cuda_sm70_shflsync_bfly_p
        .type           $__internal_14_$__cuda_sm70_shflsync_bfly_p,@function
        .size           $__internal_14_$__cuda_sm70_shflsync_bfly_p,(.L_x_6275 - $__internal_14_$__cuda_sm70_shflsync_bfly_p)
$__internal_14_$__cuda_sm70_shflsync_bfly_p:
[----:B------:R-:W-:Y:S01]  /*1d1c0*/  MOV R10, R4 ;  /* 0x00000004000a7202 */ /* 0x000fe20000000f00 */
[----:B------:R-:W-:Y:S04]  /*1d1d0*/  WARPSYNC R3 ;  /* 0x0000000300007348 */ /* 0x000fe80003800000 */
[----:B------:R-:W-:Y:S01]  /*1d1e0*/  MOV R11, 0x0 ;  /* 0x00000000000b7802 */ /* 0x000fe20000000f00 */
[----:B------:R1:W2:Y:S03]  /*1d1f0*/  SHFL.BFLY PT, R7, R209, R7, R6 ;  /* 0x0c000007d1077389 */ /* 0x0002a600000e0006 */
[----:B------:R-:W-:Y:S05]  /*1d200*/  RET.REL.NODEC R10 `(_ZN5flash24flash_fwd_splitkv_kernelI23Flash_fwd_kernel_traitsILi96ELi64ELi128ELi4ELb0ELb0EN7cutlass10bfloat16_tE19Flash_kernel_traitsILi96ELi64ELi128ELi4ES3_EELb1ELb0ELb0ELb0ELb0ELb0ELb0ELb1EEEvNS_16Flash_fwd_paramsE) ;  /* 0xfffe2df00a007950 */ /* 0x000fea0003c3ffff */
.L_x_998:
        /* <DEDUP_REMOVED lines=15> */
.L_x_6275:


//--------------------- .text._ZN5flash24flash_fwd_splitkv_kernelI23Flash_fwd_kernel_traitsILi96ELi64ELi128ELi4ELb0ELb0EN7cutlass10bfloat16_tE19Flash_kernel_traitsILi96ELi64ELi128ELi4ES3_EELb1ELb0ELb0ELb0ELb0ELb1ELb0ELb1EEEvNS_16Flash_fwd_paramsE --------------------------
	.section	.text._ZN5flash24flash_fwd_splitkv_kernelI23Flash_fwd_kernel_traitsILi96ELi64ELi128ELi4ELb0ELb0EN7cutlass10bfloat16_tE19Flash_kernel_traitsILi96ELi64ELi128ELi4ES3_EELb1ELb0ELb0ELb0ELb0ELb1ELb0ELb1EEEvNS_16Flash_fwd_paramsE,"ax",@progbits
	.sectioninfo	@"SHI_REGISTERS=236"
	.align	128
        .global         _ZN5flash24flash_fwd_splitkv_kernelI23Flash_fwd_kernel_traitsILi96ELi64ELi128ELi4ELb0ELb0EN7cutlass10bfloat16_tE19Flash_kernel_traitsILi96ELi64ELi128ELi4ES3_EELb1ELb0ELb0ELb0ELb0ELb1ELb0ELb1EEEvNS_16Flash_fwd_paramsE
        .type           _ZN5flash24flash_fwd_splitkv_kernelI23Flash_fwd_kernel_traitsILi96ELi64ELi128ELi4ELb0ELb0EN7cutlass10bfloat16_tE19Flash_kernel_traitsILi96ELi64ELi128ELi4ES3_EELb1ELb0ELb0ELb0ELb0ELb1ELb0ELb1EEEvNS_16Flash_fwd_paramsE,@function
        .size           _ZN5flash24flash_fwd_splitkv_kernelI23Flash_fwd_kernel_traitsILi96ELi64ELi128ELi4ELb0ELb0EN7cutlass10bfloat16_tE19Flash_kernel_traitsILi96ELi64ELi128ELi4ES3_EELb1ELb0ELb0ELb0ELb0ELb1ELb0ELb1EEEvNS_16Flash_fwd_paramsE,(.L_x_6277 - _ZN5flash24flash_fwd_splitkv_kernelI23Flash_fwd_kernel_traitsILi96ELi64ELi128ELi4ELb0ELb0EN7cutlass10bfloat16_tE19Flash_kernel_traitsILi96ELi64ELi128ELi4ES3_EELb1ELb0ELb0ELb0ELb0ELb1ELb0ELb1EEEvNS_16Flash_fwd_paramsE)
        .other          _ZN5flash24flash_fwd_splitkv_kernelI23Flash_fwd_kernel_traitsILi96ELi64ELi128ELi4ELb0ELb0EN7cutlass10bfloat16_tE19Flash_kernel_traitsILi96ELi64ELi128ELi4ES3_EELb1ELb0ELb0ELb0ELb0ELb1ELb0ELb1EEEvNS_16Flash_fwd_paramsE,@"STO_CUDA_ENTRY STV_DEFAULT"
_ZN5flash24flash_fwd_splitkv_kernelI23Flash_fwd_kernel_traitsILi96ELi64ELi128ELi4ELb0ELb0EN7cutlass10bfloat16_tE19Flash_kernel_traitsILi96ELi64ELi128ELi4ES3_EELb1ELb0ELb0ELb0ELb0ELb1ELb0ELb1EEEvNS_16Flash_fwd_paramsE:
.text._ZN5flash24flash_fwd_splitkv_kernelI23Flash_fwd_kernel_traitsILi96ELi64ELi128ELi4ELb0ELb0EN7cutlass10bfloat16_tE19Flash_kernel_traitsILi96ELi64ELi128ELi4ES3_EELb1ELb0ELb0ELb0ELb0ELb1ELb0ELb1EEEvNS_16Flash_fwd_paramsE:
        /* <DEDUP_REMOVED lines=9> */
[----:B-123--:R-:W-:Y:S05]  /*0090*/  CALL.REL.NOINC `($_ZN5flash24flash_fwd_splitkv_kernelI23Flash_fwd_kernel_traitsILi96ELi64ELi128ELi4ELb0ELb0EN7cutlass10bfloat16_tE19Flash_kernel_traitsILi96ELi64ELi128ELi4ES3_EELb1ELb0ELb0ELb0ELb0ELb1ELb0ELb1EEEvNS_16Flash_fwd_paramsE$_ZN5flash30compute_attn_1rowblock_splitkvI23Flash_fwd_kernel_traitsILi96ELi64ELi128ELi4ELb0ELb0EN7cutlass10bfloat16_tE19Flash_kernel_traitsILi96ELi64ELi128ELi4ES3_EELb1ELb0ELb0ELb0ELb0ELb1ELb0ELb1ENS_16Flash_fwd_paramsEEEvRKT8_iiiii) ;  /* 0x0000002000007944 */ /* 0x00efea0003c00000 */
[----:B------:R-:W-:Y:S05]  /*00a0*/  BSYNC B4 ;  /* 0x0000000000047941 */ /* 0x000fea0003800000 */
.L_x_999:
[----:B------:R-:W-:Y:S05]  /*00b0*/  EXIT ;  /* 0x000000000000794d */ /* 0x000fea0003800000 */
        .type           $_ZN5flash24flash_fwd_splitkv_kernelI23Flash_fwd_kernel_traitsILi96ELi64ELi128ELi4ELb0ELb0EN7cutlass10bfloat16_tE19Flash_kernel_traitsILi96ELi64ELi128ELi4ES3_EELb1ELb0ELb0ELb0ELb0ELb1ELb0ELb1EEEvNS_16Flash_fwd_paramsE$_ZN5flash30compute_attn_1rowblock_splitkvI23Flash_fwd_kernel_traitsILi96ELi64ELi128ELi4ELb0ELb0EN7cutlass10bfloat16_tE19Flash_kernel_traitsILi96ELi64ELi128ELi4ES3_EELb1ELb0ELb0ELb0ELb0ELb1ELb0ELb1ENS_16Flash_fwd_paramsEEEvRKT8_iiiii,@function
        .size           $_ZN5flash24flash_fwd_splitkv_kernelI23Flash_fwd_kernel_traitsILi96ELi64ELi128ELi4ELb0ELb0EN7cutlass10bfloat16_tE19Flash_kernel_traitsILi96ELi64ELi128ELi4ES3_EELb1ELb0ELb0ELb0ELb0ELb1ELb0ELb1EEEvNS_16Flash_fwd_paramsE$_ZN5flash30compute_attn_1rowblock_splitkvI23Flash_fwd_kernel_traitsILi96ELi64ELi128ELi4ELb0ELb0EN7cutlass10bfloat16_tE19Flash_kernel_traitsILi96ELi64ELi128ELi4ES3_EELb1ELb0ELb0ELb0ELb0ELb1ELb0ELb1ENS_16Flash_fwd_paramsEEEvRKT8_iiiii,($__internal_15_$__cuda_sm70_shflsync_bfly_p - $_ZN5flash24flash_fwd_splitkv_kernelI23Flash_fwd_kernel_traitsILi96ELi64ELi128ELi4ELb0ELb0EN7cutlass10bfloat16_tE19Flash_kernel_traitsILi96ELi64ELi128ELi4ES3_EELb1ELb0ELb0ELb0ELb0ELb1ELb0ELb1EEEvNS_16Flash_fwd_paramsE$_ZN5flash30compute_attn_1rowblock_splitkvI23Flash_fwd_kernel_traitsILi96ELi64ELi128ELi4ELb0ELb0EN7cutlass10bfloat16_tE19Flash_kernel_traitsILi96ELi64ELi128ELi4ES3_EELb1ELb0ELb0ELb0ELb0ELb1ELb0ELb1ENS_16Flash_fwd_paramsEEEvRKT8_iiiii)
$_ZN5flash24flash_fwd_splitkv_kernelI23Flash_fwd_kernel_traitsILi96ELi64ELi128ELi4ELb0ELb0EN7cutlass10bfloat16_tE19Flash_kernel_traitsILi96ELi64ELi128ELi4ES3_EELb1ELb0ELb0ELb0ELb0ELb1ELb0ELb1EEEvNS_16Flash_fwd_paramsE$_ZN5flash30compute_attn_1rowblock_splitkvI23Flash_fwd_kernel_traitsILi96ELi64ELi128ELi4ELb0ELb0EN7cutlass10bfloat16_tE19Flash_kernel_traitsILi96ELi64ELi128ELi4ES3_EELb1ELb0ELb0ELb0ELb0ELb1ELb0ELb1ENS_16Flash_fwd_paramsEEEvRKT8_iiiii:
        /* <DEDUP_REMOVED lines=20> */
.L_x_1001:
[----:B------:R-:W-:Y:S05]  /*0200*/  BSYNC B0 ;  /* 0x0000000000007941 */ /* 0x000fea0003800000 */
.L_x_1000:
[----:B------:R-:W3:Y:S04]  /*0210*/  LD.E.64 R16, [R118.64+0xf0] ;  /* 0x0000f00476107980 */ /* 0x000ee8000c101b00 */
[----:B------:R-:W4:Y:S01]  /*0220*/  @P1 LD.E R201, [R4.64+0x4] ;  /* 0x0000040404c91980 */ /* 0x000f22000c101900 */
        /* <DEDUP_REMOVED lines=9> */
[----:B------:R-:W4:Y:S02]  /*02c0*/  LD.E.U8 R0, [R118.64+0x1b2] ;  /* 0x0001b20476007980 */ /* 0x000f24000c101100 */
[----:B----4-:R-:W-:-:S13]  /*02d0*/  ISETP.NE.AND P0, PT, R0, RZ, PT ;  /* 0x000000ff0000720c */ /* 0x010fda0003f05270 */
[----:B------:R-:W4:Y:S02]  /*02e0*/  @P0 LD.E R0, [R2.64+0x4] ;  /* 0x0000040402000980 */ /* 0x000f24000c101900 */
[----:B----4-:R-:W-:-:S06]  /*02f0*/  @P0 IADD3 R81, R0, -R13, RZ ;  /* 0x8000000d00510210 */ /* 0x010fcc0007ffe0ff */
[----:B------:R4:W5:Y:S01]  /*0300*/  @!P0 LD.E R81, [R2.64] ;  /* 0x0000000402518980 */ /* 0x000962000c101900 */
[----:B------:R-:W-:Y:S05]  /*0310*/  BRA `(.L_x_1004) ;  /* 0x0000001000007947 */ /* 0x000fea0003800000 */
.L_x_1003:
[----:B------:R4:W5:Y:S02]  /*0320*/  LD.E R81, [R118.64+0xb8] ;  /* 0x0000b80476517980 */ /* 0x000964000c101900 */
.L_x_1004:
[----:B------:R-:W-:Y:S05]  /*0330*/  BSYNC B0 ;  /* 0x0000000000007941 */ /* 0x000fea0003800000 */
.L_x_1002:
[----:B--2-4-:R-:W2:Y:S01]  /*0340*/  LD.E.64 R2, [R118.64+0xf8] ;  /* 0x0000f80476027980 */ /* 0x014ea2000c101b00 */
[----:B------:R-:W-:Y:S01]  /*0350*/  BSSY B1, `(.L_x_1005) ;  /* 0x0000012000017945 */ /* 0x000fe20003800000 */
[----:B-----5:R-:W-:Y:S01]  /*0360*/  IMAD.IADD R81, R81, 0x1, -R12 ;  /* 0x0000000151517824 */ /* 0x020fe200078e0a0c */
[----:B--2---:R-:W-:-:S04]  /*0370*/  ISETP.NE.U32.AND P0, PT, R2, RZ, PT ;  /* 0x000000ff0200720c */ /* 0x004fc80003f05070 */
[----:B------:R-:W-:-:S13]  /*0380*/  ISETP.NE.AND.EX P0, PT, R3, RZ, PT, P0 ;  /* 0x000000ff0300720c */ /* 0x000fda0003f05300 */
[----:B------:R-:W-:Y:S05]  /*0390*/  @!P0 BRA `(.L_x_1006) ;  /* 0x0000004000008947 */ /* 0x000fea0003800000 */
[----:B------:R-:W-:-:S06]  /*03a0*/  IMAD.WIDE R2, R199, 0x4, R2 ;  /* 0x00000004c7027825 */ /* 0x000fcc00078e0202 */
[----:B------:R-:W2:Y:S02]  /*03b0*/  LD.E R3, [R2.64] ;  /* 0x0000000402037980 */ /* 0x000ea4000c101900 */
[----:B--2---:R-:W-:Y:S01]  /*03c0*/  IADD3 R64, R3, -R12, RZ ;  /* 0x8000000c03407210 */ /* 0x004fe20007ffe0ff */
[----:B------:R-:W-:Y:S05]  /*03d0*/  BRA `(.L_x_1007) ;  /* 0x0000009000007947 */ /* 0x000fea0003800000 */
.L_x_1006:
[----:B------:R-:W2:Y:S01]  /*03e0*/  LD.E.64 R2, [R118.64+0x108] ;  /* 0x0001080476027980 */ /* 0x000ea2000c101b00 */
[----:B------:R-:W-:Y:S01]  /*03f0*/  BSSY B0, `(.L_x_1008) ;  /* 0x0000006000007945 */ /* 0x000fe20003800000 */
[----:B------:R-:W-:Y:S01]  /*0400*/  IMAD.MOV.U32 R64, RZ, RZ, RZ ;  /* 0x000000ffff407224 */ /* 0x000fe200078e00ff */
[----:B--2---:R-:W-:-:S04]  /*0410*/  ISETP.NE.U32.AND P0, PT, R2, RZ, PT ;  /* 0x000000ff0200720c */ /* 0x004fc80003f05070 */
[----:B------:R-:W-:-:S13]  /*0420*/  ISETP.NE.AND.EX P0, PT, R3, RZ, PT, P0 ;  /* 0x000000ff0300720c */ /* 0x000fda0003f05300 */
[----:B------:R-:W-:Y:S05]  /*0430*/  @!P0 BRA `(.L_x_1009) ;  /* 0x0000001000008947 */ /* 0x000fea0003800000 */
[----:B------:R2:W5:Y:S02]  /*0440*/  LD.E R64, [R118.64+0xbc] ;  /* 0x0000bc0476407980 */ /* 0x000564000c101900 */
.L_x_1009:
[----:B------:R-:W-:Y:S05]  /*0450*/  BSYNC B0 ;  /* 0x0000000000007941 */ /* 0x000fea0003800000 */
.L_x_1008:
[----:B-----5:R-:W-:Y:S02]  /*0460*/  IADD3 R64, R81, R64, RZ ;  /* 0x0000004051407210 */ /* 0x020fe40007ffe0ff */
.L_x_1007:
[----:B------:R-:W-:Y:S05]  /*0470*/  BSYNC B1 ;  /* 0x0000000000017941 */ /* 0x000fea0003800000 */
.L_x_1005:
[----:B------:R-:W-:Y:S01]  /*0480*/  IMAD.SHL.U32 R70, R200, 0x40, RZ ;  /* 0x00000040c8467824 */ /* 0x000fe200078e00ff */
[----:B------:R-:W-:Y:S01]  /*0490*/  MOV R2, R198 ;  /* 0x000000c600027202 */ /* 0x000fe20000000f00 */
[----:B------:R-:W-:-:S03]  /*04a0*/  IMAD.MOV.U32 R3, RZ, RZ, 0x0 ;  /* 0x00000000ff037424 */ /* 0x000fc600078e00ff */
[----:B------:R-:W-:-:S13]  /*04b0*/  ISETP.GT.AND P0, PT, R201, R70, PT ;  /* 0x00000046c900720c */ /* 0x000fda0003f04270 */
[----:B------:R-:W-:Y:S05]  /*04c0*/  @!P0 RET.REL.NODEC R2 `(_ZN5flash24flash_fwd_splitkv_kernelI23Flash_fwd_kernel_traitsILi96ELi64ELi128ELi4ELb0ELb0EN7cutlass10bfloat16_tE19Flash_kernel_traitsILi96ELi64ELi128ELi4ES3_EELb1ELb0ELb0ELb0ELb0ELb1ELb0ELb1EEEvNS_16Flash_fwd_paramsE) ;  /* 0xfffffb3002008950 */ /* 0x000fea0003c3ffff */
[----:B------:R-:W4:Y:S04]  /*04d0*/  LD.E R7, [R118.64+0xb8] ;  /* 0x0000b80476077980 */ /* 0x000f28000c101900 */
[----:B------:R-:W5:Y:S01]  /*04e0*/  LD.E R3, [R118.64+0x188] ;  /* 0x0001880476037980 */ /* 0x000f62000c101900 */
[----:B------:R-:W-:Y:S02]  /*04f0*/  IADD3 R0, -R201, 0xbf, R70 ;  /* 0x000000bfc9007810 */ /* 0x000fe40007ffe146 */
[----:B-1----:R-:W-:Y:S01]  /*0500*/  IADD3 R5, R64, 0x7f, RZ ;  /* 0x0000007f40057810 */ /* 0x002fe20007ffe0ff */
[----:B------:R-:W1:Y:S03]  /*0510*/  S2R R65, SR_TID.X ;  /* 0x0000000000417919 */ /* 0x000e660000002100 */
[----:B------:R-:W-:-:S04]  /*0520*/  SHF.R.S32.HI R2, RZ, 0x1f, R5 ;  /* 0x0000001fff027819 */ /* 0x000fc80000011405 */
[----:B------:R-:W-:-:S04]  /*0530*/  LEA.HI R2, R2, R5, RZ, 0x7 ;  /* 0x0000000502027211 */ /* 0x000fc800078f38ff */
[----:B------:R-:W-:Y:S02]  /*0540*/  SHF.R.S32.HI R2, RZ, 0x7, R2 ;  /* 0x00000007ff027819 */ /* 0x000fe40000011402 */
[----:B----4-:R-:W-:Y:S02]  /*0550*/  IADD3 R7, R7, 0x7f, RZ ;  /* 0x0000007f07077810 */ /* 0x010fe40007ffe0ff */
[----:B-----5:R-:W-:Y:S02]  /*0560*/  IADD3 R3, R3, R0, R64 ;  /* 0x0000000003037210 */ /* 0x020fe40007ffe040 */
        /* <DEDUP_REMOVED lines=11> */
[----:B------:R-:W4:Y:S04]  /*0620*/  LD.E.64 R14, [R118.64+0x88] ;  /* 0x00008804760e7980 */ /* 0x000f28000c101b00 */
[----:B--2---:R-:W2:Y:S04]  /*0630*/  LD.E.64 R4, [R118.64+0x90] ;  /* 0x0000900476047980 */ /* 0x004ea8000c101b00 */
[----:B---3--:R-:W3:Y:S04]  /*0640*/  LD.E R2, [R118.64+0x60] ;  /* 0x0000600476027980 */ /* 0x008ee8000c101900 */
[----:B------:R-:W2:Y:S04]  /*0650*/  @!P0 LD.E.64 R12, [R118.64+0x80] ;  /* 0x00008004760c8980 */ /* 0x000ea8000c101b00 */
[----:B------:R-:W3:Y:S04]  /*0660*/  LD.E R3, [R118.64+0xb4] ;  /* 0x0000b40476037980 */ /* 0x000ee8000c101900 */
        /* <DEDUP_REMOVED lines=10> */
[----:B------:R-:W-:Y:S02]  /*0710*/  IADD3 R201, -R70, R201, RZ ;  /* 0x000000c946c97210 */ /* 0x000fe40007ffe1ff */
[----:B------:R-:W-:Y:S01]  /*0720*/  SHF.R.S32.HI R6, RZ, 0x2, R6 ;  /* 0x00000002ff067819 */ /* 0x000fe20000011406 */
[----:B------:R-:W-:Y:S01]  /*0730*/  BSSY B0, `(.L_x_1011) ;  /* 0x0000028000007945 */ /* 0x000fe20003800000 */
[-C--:B----4-:R-:W-:Y:S02]  /*0740*/  @P0 IMAD R7, R15, R202.reuse, RZ ;  /* 0x000000ca0f070224 */ /* 0x090fe400078e02ff */
        /* <DEDUP_REMOVED lines=11> */
[----:B------:R-:W-:-:S04]  /*0800*/  IADD3 R16, P0, R16, R22, RZ ;  /* 0x0000001610107210 */ /* 0x000fc80007f1e0ff */
[----:B------:R-:W-:Y:S02]  /*0810*/  IADD3.X R17, R7, R23, R12, P0, !PT ;  /* 0x0000001707117210 */ /* 0x000fe400007fe40c */
[----:B------:R-:W-:Y:S01]  /*0820*/  ISETP.GE.AND P0, PT, R6, R201, PT ;  /* 0x000000c90600720c */ /* 0x000fe20003f06270 */
[----:B------:R-:W-:Y:S01]  /*0830*/  IMAD R5, R5, R197, RZ ;  /* 0x000000c505057224 */ /* 0x000fe200078e02ff */
[--C-:B------:R-:W-:Y:S01]  /*0840*/  SHF.R.S32.HI R7, RZ, 0x1f, R197.reuse ;  /* 0x0000001fff077819 */ /* 0x100fe200000114c5 */
[----:B---3--:R-:W-:Y:S02]  /*0850*/  IMAD R2, R199, R2, R197 ;  /* 0x00000002c7027224 */ /* 0x008fe400078e02c5 */
[----:B------:R-:W-:-:S04]  /*0860*/  IMAD.WIDE.U32 R16, R197, R4, R16 ;  /* 0x00000004c5107225 */ /* 0x000fc800078e0010 */
[----:B------:R-:W-:Y:S01]  /*0870*/  IMAD R5, R4, R7, R5 ;  /* 0x0000000704057224 */ /* 0x000fe200078e0205 */
[C---:B------:R-:W-:Y:S01]  /*0880*/  IADD3 R9, R20.reuse, 0x20, RZ ;  /* 0x0000002014097810 */ /* 0x040fe20007ffe0ff */
        /* <DEDUP_REMOVED lines=18> */
.L_x_1012:
[----:B-1----:R-:W-:Y:S05]  /*09b0*/  BSYNC B0 ;  /* 0x0000000000007941 */ /* 0x002fea0003800000 */
.L_x_1011:
        /* <DEDUP_REMOVED lines=19> */
.L_x_1014:
[----:B------:R-:W-:Y:S05]  /*0af0*/  BSYNC B0 ;  /* 0x0000000000007941 */ /* 0x000fea0003800000 */
.L_x_1013:
[----:B------:R-:W-:Y:S01]  /*0b00*/  ISETP.NE.AND P2, PT, R65, RZ, PT ;  /* 0x000000ff4100720c */ /* 0x000fe20003f45270 */
[----:B------:R-:W-:Y:S01]  /*0b10*/  IMAD.MOV.U32 R199, RZ, RZ, 0x0 ;  /* 0x00000000ffc77424 */ /* 0x000fe200078e00ff */
[----:B------:R-:W-:-:S02]  /*0b20*/  IADD3 R5, P0, R2, R6, RZ ;  /* 0x0000000602057210 */ /* 0x000fc40007f1e0ff */
[-C--:B------:R-:W-:Y:S02]  /*0b30*/  ISETP.GE.OR P1, PT, R6, R201.reuse, P2 ;  /* 0x000000c90600720c */ /* 0x080fe40001726670 */
[----:B------:R-:W-:Y:S02]  /*0b40*/  ISETP.GE.OR P2, PT, R4, R201, P2 ;  /* 0x000000c90400720c */ /* 0x000fe40001746670 */
[----:B------:R-:W-:Y:S02]  /*0b50*/  LEA.HI.X.SX32 R2, R2, R3, 0x1, P0 ;  /* 0x0000000302027211 */ /* 0x000fe400000f0eff */
[----:B-----5:R-:W-:-:S04]  /*0b60*/  LEA R6, P0, R5, R18, 0x2 ;  /* 0x0000001205067211 */ /* 0x020fc800078010ff */
[----:B------:R-:W-:-:S03]  /*0b70*/  LEA.HI.X R7, R5, R19, R2, 0x2, P0 ;  /* 0x0000001305077211 */ /* 0x000fc600000f1402 */
[----:B------:R-:W-:-:S05]  /*0b80*/  @!P1 IMAD.MOV.U32 R3, RZ, RZ, 0x7f800000 ;  /* 0x7f800000ff039424 */ /* 0x000fca00078e00ff */
[----:B------:R2:W-:Y:S01]  /*0b90*/  @!P1 ST.E [R6.64], R3 ;  /* 0x0000000306009985 */ /* 0x0005e2000c101904 */
[----:B------:R-:W-:Y:S05]  /*0ba0*/  @P2 RET.REL.NODEC R198 `(_ZN5flash24flash_fwd_splitkv_kernelI23Flash_fwd_kernel_traitsILi96ELi64ELi128ELi4ELb0ELb0EN7cutlass10bfloat16_tE19Flash_kernel_traitsILi96ELi64ELi128ELi4ES3_EELb1ELb0ELb0ELb0ELb0ELb1ELb0ELb1EEEvNS_16Flash_fwd_paramsE) ;  /* 0xfffff450c6002950 */ /* 0x000fea0003c3ffff */
[----:B--2---:R-:W-:Y:S02]  /*0bb0*/  MOV R3, 0x7f800000 ;  /* 0x7f80000000037802 */ /* 0x004fe40000000f00 */
[----:B------:R-:W-:-:S03]  /*0bc0*/  MOV R199, 0x0 ;  /* 0x0000000000c77802 */ /* 0x000fc60000000f00 */
[----:B------:R2:W-:Y:S01]  /*0bd0*/  ST.E [R6.64+0x80], R3 ;  /* 0x0000800306007985 */ /* 0x0005e2000c101904 */
[----:B------:R-:W-:Y:S05]  /*0be0*/  RET.REL.NODEC R198 `(_ZN5flash24flash_fwd_splitkv_kernelI23Flash_fwd_kernel_traitsILi96ELi64ELi128ELi4ELb0ELb0EN7cutlass10bfloat16_tE19Flash_kernel_traitsILi96ELi64ELi128ELi4ES3_EELb1ELb0ELb0ELb0ELb0ELb1ELb0ELb1EEEvNS_16Flash_fwd_paramsE) ;  /* 0xfffff410c6007950 */ /* 0x000fea0003c3ffff */
.L_x_1010:
[----:B-1----:R-:W4:Y:S04]  /*0bf0*/  LD.E.64 R6, [R118.64+0x160] ;  /* 0x0001600476067980 */ /* 0x002f28000c101b00 */
[----:B--2---:R-:W2:Y:S01]  /*0c00*/  LD.E.64 R10, [R118.64+0x158] ;  /* 0x00015804760a7980 */ /* 0x004ea2000c101b00 */
[----:B----4-:R-:W-:-:S04]  /*0c10*/  ISETP.NE.U32.AND P1, PT, R6, RZ, PT ;  /* 0x000000ff0600720c */ /* 0x010fc80003f25070 */
[----:B------:R-:W-:-:S13]  /*0c20*/  ISETP.NE.AND.EX P1, PT, R7, RZ, PT, P1 ;  /* 0x000000ff0700720c */ /* 0x000fda0003f25310 */
[----:B------:R-:W4:Y:S01]  /*0c30*/  @P1 LD.E.64 R4, [R118.64+0x168] ;  /* 0x0001680476041980 */ /* 0x000f22000c101b00 */
[----:B--2---:R-:W-:Y:S01]  /*0c40*/  ISETP.NE.U32.AND P0, PT, R10, RZ, PT ;  /* 0x000000ff0a00720c */ /* 0x004fe20003f05070 */
[----:B------:R-:W-:-:S03]  /*0c50*/  IMAD.MOV.U32 R8, RZ, RZ, R199 ;  /* 0x000000ffff087224 */ /* 0x000fc600078e00c7 */
[----:B------:R-:W-:Y:S02]  /*0c60*/  ISETP.NE.AND.EX P0, PT, R11, RZ, PT, P0 ;  /* 0x000000ff0b00720c */ /* 0x000fe40003f05300 */
[----:B------:R-:W-:Y:S01]  /*0c70*/  @P1 SHF.R.S32.HI R0, RZ, 0x1f, R199 ;  /* 0x0000001fff001819 */ /* 0x000fe200000114c7 */
[----:B------:R-:W-:-:S10]  /*0c80*/  CS2R R204, SRZ ;  /* 0x0000000000cc7805 */ /* 0x000fd4000001ff00 */
[----:B------:R-:W-:-:S05]  /*0c90*/  @P0 IMAD.WIDE R10, R199, 0x4, R10 ;  /* 0x00000004c70a0825 */ /* 0x000fca00078e020a */
[----:B------:R1:W5:Y:S01]  /*0ca0*/  @P0 LD.E R8, [R10.64] ;  /* 0x000000040a080980 */ /* 0x000362000c101900 */
[----:B------:R-:W-:Y:S01]  /*0cb0*/  BSSY B0, `(.L_x_1015) ;  /* 0x00000ab000007945 */ /* 0x000fe20003800000 */
[-C--:B----4-:R-:W-:Y:S02]  /*0cc0*/  @P1 IMAD R5, R5, R199.reuse, RZ ;  /* 0x000000c705051224 */ /* 0x090fe400078e02ff */
        /* <DEDUP_REMOVED lines=8> */
[----:B-1----:R-:W2:Y:S04]  /*0d50*/  LD.E R4, [R118.64+0x170] ;  /* 0x0001700476047980 */ /* 0x002ea8000c101900 */
[----:B------:R-:W4:Y:S01]  /*0d60*/  LD.E R6, [R118.64+0x68] ;  /* 0x0000680476067980 */ /* 0x000f22000c101900 */
[----:B------:R-:W-:-:S03]  /*0d70*/  LEA R5, R51, 0xffffff80, 0x7 ;  /* 0xffffff8033057811 */ /* 0x000fc600078e38ff */
[----:B---3--:R-:W3:Y:S01]  /*0d80*/  LD.E.64 R18, [R118.64+0x20] ;  /* 0x0000200476127980 */ /* 0x008ee2000c101b00 */
[----:B------:R-:W-:-:S03]  /*0d90*/  IABS R2, R5 ;  /* 0x0000000500027213 */ /* 0x000fc60000000000 */
[----:B------:R-:W3:Y:S04]  /*0da0*/  LD.E.64 R62, [R118.64+0x38] ;  /* 0x00003804763e7980 */ /* 0x000ee8000c101b00 */
[----:B------:R-:W3:Y:S04]  /*0db0*/  LD.E.64 R12, [R118.64+0x50] ;  /* 0x00005004760c7980 */ /* 0x000ee8000c101b00 */
[----:B------:R1:W5:Y:S04]  /*0dc0*/  LD.E.64 R26, [R118.64+0x58] ;  /* 0x00005804761a7980 */ /* 0x000368000c101b00 */
[----:B------:R1:W5:Y:S01]  /*0dd0*/  LD.E.64 R60, [R118.64+0x40] ;  /* 0x00004004763c7980 */ /* 0x000362000c101b00 */
[----:B--2---:R-:W-:-:S04]  /*0de0*/  IABS R3, R4 ;  /* 0x0000000400037213 */ /* 0x004fc80000000000 */
[----:B------:R-:W2:Y:S08]  /*0df0*/  I2F.RP R10, R3 ;  /* 0x00000003000a7306 */ /* 0x000eb00000209400 */
[----:B--2--5:R-:W2:Y:S02]  /*0e00*/  MUFU.RCP R8, R10 ;  /* 0x0000000a00087308 */ /* 0x024ea40000001000 */
[----:B--2---:R-:W-:Y:S01]  /*0e10*/  IADD3 R8, R8, 0xffffffe, RZ ;  /* 0x0ffffffe08087810 */ /* 0x004fe20007ffe0ff */
[----:B------:R-:W2:Y:S05]  /*0e20*/  LD.E.64 R10, [R118.64+0x28] ;  /* 0x00002804760a7980 */ /* 0x000eaa000c101b00 */
[----:B------:R-:W1:Y:S02]  /*0e30*/  F2I.FTZ.U32.TRUNC.NTZ R9, R8 ;  /* 0x0000000800097305 */ /* 0x000e64000021f000 */
[----:B-1----:R-:W-:-:S02]  /*0e40*/  IMAD.MOV R0, RZ, RZ, -R9 ;  /* 0x000000ffff007224 */ /* 0x002fc400078e0a09 */
[----:B------:R-:W-:Y:S02]  /*0e50*/  IMAD.MOV.U32 R8, RZ, RZ, RZ ;  /* 0x000000ffff087224 */ /* 0x000fe400078e00ff */
[----:B------:R-:W-:Y:S01]  /*0e60*/  IMAD R7, R0, R3, RZ ;  /* 0x0000000300077224 */ /* 0x000fe200078e02ff */
[----:B------:R-:W-:-:S03]  /*0e70*/  IABS R0, R4 ;  /* 0x0000000400007213 */ /* 0x000fc60000000000 */
[----:B------:R-:W-:Y:S01]  /*0e80*/  IMAD.HI.U32 R7, R9, R7, R8 ;  /* 0x0000000709077227 */ /* 0x000fe200078e0008 */
[----:B------:R-:W-:-:S05]  /*0e90*/  IADD3 R0, RZ, -R0, RZ ;  /* 0x80000000ff007210 */ /* 0x000fca0007ffe0ff */
[----:B------:R-:W-:-:S04]  /*0ea0*/  IMAD.HI.U32 R9, R7, R2, RZ ;  /* 0x0000000207097227 */ /* 0x000fc800078e00ff */
[----:B------:R-:W-:-:S05]  /*0eb0*/  IMAD R0, R9, R0, R2 ;  /* 0x0000000009007224 */ /* 0x000fca00078e0202 */
[----:B------:R-:W-:-:S13]  /*0ec0*/  ISETP.GT.U32.AND P1, PT, R3, R0, PT ;  /* 0x000000000300720c */ /* 0x000fda0003f24070 */
[----:B------:R-:W-:-:S05]  /*0ed0*/  @!P1 IMAD.IADD R0, R0, 0x1, -R3 ;  /* 0x0000000100009824 */ /* 0x000fca00078e0a03 */
[----:B------:R-:W-:Y:S02]  /*0ee0*/  ISETP.GE.U32.AND P2, PT, R0, R3, PT ;  /* 0x000000030000720c */ /* 0x000fe40003f46070 */
[----:B------:R-:W-:Y:S02]  /*0ef0*/  LOP3.LUT R0, R5, R4, RZ, 0x3c, !PT ;  /* 0x0000000405007212 */ /* 0x000fe400078e3cff */
[----:B------:R-:W-:Y:S02]  /*0f00*/  @!P1 IADD3 R9, R9, 0x1, RZ ;  /* 0x0000000109099810 */ /* 0x000fe40007ffe0ff */
[----:B------:R-:W-:Y:S02]  /*0f10*/  ISETP.GE.AND P0, PT, R0, RZ, PT ;  /* 0x000000ff0000720c */ /* 0x000fe40003f06270 */
[----:B------:R-:W-:-:S05]  /*0f20*/  ISETP.NE.AND P1, PT, R4, RZ, PT ;  /* 0x000000ff0400720c */ /* 0x000fca0003f25270 */
[----:B------:R-:W-:-:S06]  /*0f30*/  @P2 IADD3 R9, R9, 0x1, RZ ;  /* 0x0000000109092810 */ /* 0x000fcc0007ffe0ff */
[----:B------:R-:W-:Y:S02]  /*0f40*/  @!P0 IMAD.MOV R9, RZ, RZ, -R9 ;  /* 0x000000ffff098224 */ /* 0x000fe400078e0a09 */
[----:B------:R-:W-:-:S05]  /*0f50*/  @!P1 LOP3.LUT R9, RZ, R4, RZ, 0x33, !PT ;  /* 0x00000004ff099212 */ /* 0x000fca00078e33ff */
[----:B------:R-:W-:-:S06]  /*0f60*/  IMAD.WIDE R2, R9, 0x4, R204 ;  /* 0x0000000409027825 */ /* 0x000fcc00078e02cc */
[----:B------:R1:W2:Y:S01]  /*0f70*/  LD.E R2, [R2.64] ;  /* 0x0000000402027980 */ /* 0x0002a2000c101900 */
[----:B----4-:R-:W-:-:S04]  /*0f80*/  IABS R8, R6 ;  /* 0x0000000600087213 */ /* 0x010fc80000000000 */
[----:B------:R-:W4:Y:S08]  /*0f90*/  I2F.RP R15, R8 ;  /* 0x00000008000f7306 */ /* 0x000f300000209400 */
[----:B----4-:R-:W4:Y:S02]  /*0fa0*/  MUFU.RCP R7, R15 ;  /* 0x0000000f00077308 */ /* 0x010f240000001000 */
[----:B----4-:R-:W-:-:S06]  /*0fb0*/  IADD3 R7, R7, 0xffffffe, RZ ;  /* 0x0ffffffe07077810 */ /* 0x010fcc0007ffe0ff */
[----:B------:R-:W4:Y:S01]  /*0fc0*/  F2I.FTZ.U32.TRUNC.NTZ R21, R7 ;  /* 0x0000000700157305 */ /* 0x000f22000021f000 */
[----:B------:R-:W-:Y:S01]  /*0fd0*/  IMAD.MOV.U32 R20, RZ, RZ, RZ ;  /* 0x000000ffff147224 */ /* 0x000fe200078e00ff */
[----:B-1----:R-:W-:Y:S02]  /*0fe0*/  IABS R3, R197 ;  /* 0x000000c500037213 */ /* 0x002fe40000000000 */
[----:B----4-:R-:W-:-:S05]  /*0ff0*/  IADD3 R0, RZ, -R21, RZ ;  /* 0x80000015ff007210 */ /* 0x010fca0007ffe0ff */
        /* <DEDUP_REMOVED lines=10> */
[----:B------:R-:W-:Y:S02]  /*10a0*/  LOP3.LUT R8, R197, R6, RZ, 0x3c, !PT ;  /* 0x00000006c5087212 */ /* 0x000fe400078e3cff */
[----:B------:R-:W-:Y:S02]  /*10b0*/  @!P1 IADD3 R7, R7, 0x1, RZ ;  /* 0x0000000107079810 */ /* 0x000fe40007ffe0ff */
[----:B------:R-:W-:Y:S02]  /*10c0*/  ISETP.GE.AND P0, PT, R8, RZ, PT ;  /* 0x000000ff0800720c */ /* 0x000fe40003f06270 */
[----:B------:R-:W-:Y:S01]  /*10d0*/  ISETP.NE.AND P1, PT, R6, RZ, PT ;  /* 0x000000ff0600720c */ /* 0x000fe20003f25270 */
[----:B------:R-:W-:-:S04]  /*10e0*/  IMAD R4, R4, R9, R5 ;  /* 0x0000000904047224 */ /* 0x000fc800078e0205 */
[----:B------:R-:W-:Y:S01]  /*10f0*/  @P2 IADD3 R7, R7, 0x1, RZ ;  /* 0x0000000107072810 */ /* 0x000fe20007ffe0ff */
[----:B---3--:R-:W-:Y:S01]  /*1100*/  IMAD R8, R63, R4, RZ ;  /* 0x000000043f087224 */ /* 0x008fe200078e02ff */
[----:B------:R-:W-:-:S04]  /*1110*/  SHF.R.S32.HI R9, RZ, 0x1f, R4 ;  /* 0x0000001fff097819 */ /* 0x000fc80000011404 */
[----:B------:R-:W-:Y:S02]  /*1120*/  @!P0 IMAD.MOV R7, RZ, RZ, -R7 ;  /* 0x000000ffff078224 */ /* 0x000fe400078e0a07 */
[----:B------:R-:W-:Y:S01]  /*1130*/  IMAD R8, R62, R9, R8 ;  /* 0x000000093e087224 */ /* 0x000fe200078e0208 */
[----:B------:R-:W-:-:S04]  /*1140*/  @!P1 LOP3.LUT R7, RZ, R6, RZ, 0x33, !PT ;  /* 0x00000006ff079212 */ /* 0x000fc800078e33ff */
[----:B------:R-:W-:Y:S02]  /*1150*/  SHF.R.S32.HI R6, RZ, 0x1f, R7 ;  /* 0x0000001fff067819 */ /* 0x000fe40000011407 */
[----:B--2---:R-:W-:Y:S01]  /*1160*/  SHF.R.S32.HI R0, RZ, 0x1f, R2 ;  /* 0x0000001fff007819 */ /* 0x004fe20000011402 */
[-C--:B------:R-:W-:Y:S02]  /*1170*/  IMAD R3, R19, R2.reuse, RZ ;  /* 0x0000000213037224 */ /* 0x080fe400078e02ff */
[----:B------:R-:W-:-:S04]  /*1180*/  IMAD.WIDE.U32 R14, R18, R2, RZ ;  /* 0x00000002120e7225 */ /* 0x000fc800078e00ff */
[----:B------:R-:W-:-:S05]  /*1190*/  IMAD R3, R18, R0, R3 ;  /* 0x0000000012037224 */ /* 0x000fca00078e0203 */
[----:B------:R-:W-:Y:S01]  /*11a0*/  IADD3 R15, R15, R3, RZ ;  /* 0x000000030f0f7210 */ /* 0x000fe20007ffe0ff */
[----:B------:R-:W-:-:S04]  /*11b0*/  IMAD R3, R11, R2, RZ ;  /* 0x000000020b037224 */ /* 0x000fc800078e02ff */
[----:B------:R-:W-:-:S04]  /*11c0*/  IMAD.WIDE.U32 R14, R4, R62, R14 ;  /* 0x0000003e040e7225 */ /* 0x000fc800078e000e */
[----:B------:R-:W-:Y:S01]  /*11d0*/  IMAD R11, R13, R7, RZ ;  /* 0x000000070d0b7224 */ /* 0x000fe200078e02ff */
[----:B------:R-:W-:Y:S01]  /*11e0*/  IADD3 R15, R15, R8, RZ ;  /* 0x000000080f0f7210 */ /* 0x000fe20007ffe0ff */
[----:B------:R-:W-:-:S04]  /*11f0*/  IMAD.WIDE.U32 R18, R10, R2, RZ ;  /* 0x000000020a127225 */ /* 0x000fc800078e00ff */
[----:B------:R-:W-:Y:S02]  /*1200*/  IMAD R3, R10, R0, R3 ;  /* 0x000000000a037224 */ /* 0x000fe400078e0203 */
[----:B------:R-:W-:Y:S02]  /*1210*/  IMAD R11, R12, R6, R11 ;  /* 0x000000060c0b7224 */ /* 0x000fe400078e020b */
[----:B------:R-:W-:Y:S01]  /*1220*/  IMAD.WIDE.U32 R12, R7, R12, R14 ;  /* 0x0000000c070c7225 */ /* 0x000fe200078e000e */
[----:B------:R-:W-:-:S03]  /*1230*/  IADD3 R15, R19, R3, RZ ;  /* 0x00000003130f7210 */ /* 0x000fc60007ffe0ff */
[----:B------:R-:W-:Y:S01]  /*1240*/  IMAD.MOV.U32 R0, RZ, RZ, R18 ;  /* 0x000000ffff007224 */ /* 0x000fe200078e0012 */
[----:B------:R-:W-:Y:S01]  /*1250*/  MOV R2, R12 ;  /* 0x0000000c00027202 */ /* 0x000fe20000000f00 */
[----:B------:R-:W-:Y:S01]  /*1260*/  IMAD.IADD R3, R13, 0x1, R11 ;  /* 0x000000010d037824 */ /* 0x000fe200078e020b */
[----:B------:R-:W-:Y:S05]  /*1270*/  BRA `(.L_x_1017) ;  /* 0x000004e000007947 */ /* 0x000fea0003800000 */
.L_x_1016:
[----:B-1----:R-:W2:Y:S01]  /*1280*/  LD.E R4, [R118.64+0x68] ;  /* 0x0000680476047980 */ /* 0x002ea2000c101900 */
[----:B------:R-:W-:-:S03]  /*1290*/  ISETP.NE.AND P4, PT, R13, -0x1, PT ;  /* 0xffffffff0d00780c */ /* 0x000fc60003f85270 */
[----:B------:R-:W4:Y:S04]  /*12a0*/  LD.E.64 R62, [R118.64+0x38] ;  /* 0x00003804763e7980 */ /* 0x000f28000c101b00 */
[----:B---3--:R-:W3:Y:S04]  /*12b0*/  LD.E.64 R60, [R118.64+0x40] ;  /* 0x00004004763c7980 */ /* 0x008ee8000c101b00 */
[----:B------:R-:W3:Y:S04]  /*12c0*/  LD.E.64 R14, [R118.64+0x50] ;  /* 0x00005004760e7980 */ /* 0x000ee8000c101b00 */
[----:B------:R-:W3:Y:S04]  /*12d0*/  @!P4 LD.E.64 R20, [R118.64+0x20] ;  /* 0x000020047614c980 */ /* 0x000ee8000c101b00 */
[----:B------:R-:W3:Y:S04]  /*12e0*/  @!P4 LD.E.64 R18, [R118.64+0x28] ;  /* 0x000028047612c980 */ /* 0x000ee8000c101b00 */
[----:B------:R1:W5:Y:S01]  /*12f0*/  LD.E.64 R26, [R118.64+0x58] ;  /* 0x00005804761a7980 */ /* 0x000362000c101b00 */
[----:B------:R-:W-:Y:S01]  /*1300*/  IMAD.MOV.U32 R10, RZ, RZ, RZ ;  /* 0x000000ffff0a7224 */ /* 0x000fe200078e00ff */
[----:B--2---:R-:W-:-:S04]  /*1310*/  IABS R3, R4 ;  /* 0x0000000400037213 */ /* 0x004fc80000000000 */
[----:B------:R-:W2:Y:S08]  /*1320*/  I2F.RP R6, R3 ;  /* 0x0000000300067306 */ /* 0x000eb00000209400 */
[----:B--2---:R-:W2:Y:S02]  /*1330*/  MUFU.RCP R2, R6 ;  /* 0x0000000600027308 */ /* 0x004ea40000001000 */
[----:B--2---:R-:W-:-:S06]  /*1340*/  IADD3 R2, R2, 0xffffffe, RZ ;  /* 0x0ffffffe02027810 */ /* 0x004fcc0007ffe0ff */
[----:B------:R-:W2:Y:S01]  /*1350*/  F2I.FTZ.U32.TRUNC.NTZ R11, R2 ;  /* 0x00000002000b7305 */ /* 0x000ea2000021f000 */
[----:B------:R-:W-:Y:S02]  /*1360*/  IABS R7, R4 ;  /* 0x0000000400077213 */ /* 0x000fe40000000000 */
[----:B--2---:R-:W-:-:S05]  /*1370*/  IADD3 R0, RZ, -R11, RZ ;  /* 0x8000000bff007210 */ /* 0x004fca0007ffe0ff */
[----:B------:R-:W-:Y:S01]  /*1380*/  IMAD R5, R0, R3, RZ ;  /* 0x0000000300057224 */ /* 0x000fe200078e02ff */
[----:B------:R-:W-:-:S03]  /*1390*/  IABS R0, R197 ;  /* 0x000000c500007213 */ /* 0x000fc60000000000 */
[----:B------:R-:W-:Y:S01]  /*13a0*/  IMAD.HI.U32 R5, R11, R5, R10 ;  /* 0x000000050b057227 */ /* 0x000fe200078e000a */
[----:B------:R-:W-:-:S05]  /*13b0*/  IADD3 R7, RZ, -R7, RZ ;  /* 0x80000007ff077210 */ /* 0x000fca0007ffe0ff */
[----:B------:R-:W-:-:S04]  /*13c0*/  IMAD.HI.U32 R2, R5, R0, RZ ;  /* 0x0000000005027227 */ /* 0x000fc800078e00ff */
[----:B------:R-:W-:Y:S01]  /*13d0*/  IMAD R0, R2, R7, R0 ;  /* 0x0000000702007224 */ /* 0x000fe200078e0200 */
[----:B------:R-:W-:Y:S01]  /*13e0*/  @!P4 SHF.R.S32.HI R6, RZ, 0x1f, R12 ;  /* 0x0000001fff06c819 */ /* 0x000fe2000001140c */
[----:B----4-:R-:W-:-:S03]  /*13f0*/  @!P4 IMAD R5, R63, R12, RZ ;  /* 0x0000000c3f05c224 */ /* 0x010fc600078e02ff */
[----:B------:R-:W-:Y:S01]  /*1400*/  ISETP.GT.U32.AND P0, PT, R3, R0, PT ;  /* 0x000000000300720c */ /* 0x000fe20003f04070 */
[----:B------:R-:W-:Y:S02]  /*1410*/  @!P4 IMAD R5, R6, R62, R5 ;  /* 0x0000003e0605c224 */ /* 0x000fe400078e0205 */
[----:B------:R-:W-:Y:S01]  /*1420*/  @!P4 IMAD.WIDE.U32 R22, R62, R12, RZ ;  /* 0x0000000c3e16c225 */ /* 0x000fe200078e00ff */
[----:B-----5:R-:W-:-:S04]  /*1430*/  @!P4 SHF.R.S32.HI R6, RZ, 0x1f, R8 ;  /* 0x0000001fff06c819 */ /* 0x020fc80000011408 */
[----:B------:R-:W-:Y:S01]  /*1440*/  @!P4 IADD3 R23, R23, R5, RZ ;  /* 0x000000051717c210 */ /* 0x000fe20007ffe0ff */
[----:B---3--:R-:W-:Y:S02]  /*1450*/  @!P4 IMAD R5, R21, R8, RZ ;  /* 0x000000081505c224 */ /* 0x008fe400078e02ff */
[----:B------:R-:W-:Y:S02]  /*1460*/  @P4 IMAD.IADD R7, R12, 0x1, R13 ;  /* 0x000000010c074824 */ /* 0x000fe400078e020d */
[----:B------:R-:W-:Y:S02]  /*1470*/  @!P0 IMAD.IADD R0, R0, 0x1, -R3 ;  /* 0x0000000100008824 */ /* 0x000fe400078e0a03 */
[----:B------:R-:W-:Y:S02]  /*1480*/  @!P4 IMAD R5, R20, R6, R5 ;  /* 0x000000061405c224 */ /* 0x000fe400078e0205 */
[-C--:B------:R-:W-:Y:S02]  /*1490*/  @P4 IMAD R11, R63, R7.reuse, RZ ;  /* 0x000000073f0b4224 */ /* 0x080fe400078e02ff */
[----:B------:R-:W-:Y:S01]  /*14a0*/  @P4 IMAD.WIDE.U32 R24, R62, R7, RZ ;  /* 0x000000073e184225 */ /* 0x000fe200078e00ff */
[----:B------:R-:W-:-:S03]  /*14b0*/  ISETP.GE.U32.AND P2, PT, R0, R3, PT ;  /* 0x000000030000720c */ /* 0x000fc60003f46070 */
[----:B------:R-:W-:Y:S01]  /*14c0*/  @!P4 IMAD.WIDE.U32 R20, R20, R8, R22 ;  /* 0x000000081414c225 */ /* 0x000fe200078e0016 */
[----:B------:R-:W-:-:S03]  /*14d0*/  LOP3.LUT R0, R197, R4, RZ, 0x3c, !PT ;  /* 0x00000004c5007212 */ /* 0x000fc600078e3cff */
[----:B------:R-:W-:Y:S01]  /*14e0*/  @P4 IMAD.IADD R11, R25, 0x1, R11 ;  /* 0x00000001190b4824 */ /* 0x000fe200078e020b */
[----:B------:R-:W-:Y:S02]  /*14f0*/  @!P4 IADD3 R11, R21, R5, RZ ;  /* 0x00000005150bc210 */ /* 0x000fe40007ffe0ff */
[----:B------:R-:W-:Y:S02]  /*1500*/  LEA R5, R51, 0xffffff80, 0x7 ;  /* 0xffffff8033057811 */ /* 0x000fe400078e38ff */
[----:B------:R-:W-:Y:S02]  /*1510*/  @P4 MOV R10, R24 ;  /* 0x00000018000a4202 */ /* 0x000fe40000000f00 */
[----:B------:R-:W-:Y:S01]  /*1520*/  @!P4 MOV R10, R20 ;  /* 0x00000014000ac202 */ /* 0x000fe20000000f00 */
[----:B------:R-:W-:Y:S01]  /*1530*/  IMAD R7, R63, R5, RZ ;  /* 0x000000053f077224 */ /* 0x000fe200078e02ff */
[----:B------:R-:W-:Y:S02]  /*1540*/  SHF.R.S32.HI R9, RZ, 0x1f, R5 ;  /* 0x0000001fff097819 */ /* 0x000fe40000011405 */
[----:B------:R-:W-:-:S02]  /*1550*/  ISETP.GE.AND P1, PT, R0, RZ, PT ;  /* 0x000000ff0000720c */ /* 0x000fc40003f26270 */
[----:B------:R-:W-:Y:S02]  /*1560*/  @!P0 IADD3 R2, R2, 0x1, RZ ;  /* 0x0000000102028810 */ /* 0x000fe40007ffe0ff */
[----:B------:R-:W-:Y:S01]  /*1570*/  ISETP.NE.AND P0, PT, R4, RZ, PT ;  /* 0x000000ff0400720c */ /* 0x000fe20003f05270 */
[----:B------:R-:W-:Y:S01]  /*1580*/  @!P4 IMAD R6, R61, R12, RZ ;  /* 0x0000000c3d06c224 */ /* 0x000fe200078e02ff */
[----:B------:R-:W-:Y:S01]  /*1590*/  @!P4 SHF.R.S32.HI R3, RZ, 0x1f, R12 ;  /* 0x0000001fff03c819 */ /* 0x000fe2000001140c */
[----:B------:R-:W-:Y:S01]  /*15a0*/  IMAD R7, R9, R62, R7 ;  /* 0x0000003e09077224 */ /* 0x000fe200078e0207 */
[----:B------:R-:W-:Y:S01]  /*15b0*/  @P2 IADD3 R2, R2, 0x1, RZ ;  /* 0x0000000102022810 */ /* 0x000fe20007ffe0ff */
[----:B------:R-:W-:-:S04]  /*15c0*/  IMAD.WIDE.U32 R10, R62, R5, R10 ;  /* 0x000000053e0a7225 */ /* 0x000fc800078e000a */
[----:B------:R-:W-:Y:S02]  /*15d0*/  @!P4 IMAD R3, R3, R60, R6 ;  /* 0x0000003c0303c224 */ /* 0x000fe400078e0206 */
[----:B------:R-:W-:-:S04]  /*15e0*/  @!P4 IMAD.WIDE.U32 R20, R60, R12, RZ ;  /* 0x0000000c3c14c225 */ /* 0x000fc800078e00ff */
[----:B------:R-:W-:Y:S01]  /*15f0*/  IMAD.IADD R11, R11, 0x1, R7 ;  /* 0x000000010b0b7824 */ /* 0x000fe200078e0207 */
[----:B------:R-:W-:Y:S02]  /*1600*/  MOV R7, R2 ;  /* 0x0000000200077202 */ /* 0x000fe40000000f00 */
[----:B------:R-:W-:Y:S01]  /*1610*/  @!P4 IADD3 R21, R21, R3, RZ ;  /* 0x000000031515c210 */ /* 0x000fe20007ffe0ff */
[----:B------:R-:W-:Y:S01]  /*1620*/  @!P4 IMAD R2, R19, R8, RZ ;  /* 0x000000081302c224 */ /* 0x000fe200078e02ff */
[----:B------:R-:W-:Y:S02]  /*1630*/  @!P1 IADD3 R7, -R7, RZ, RZ ;  /* 0x000000ff07079210 */ /* 0x000fe40007ffe1ff */
[----:B------:R-:W-:Y:S02]  /*1640*/  @!P4 SHF.R.S32.HI R3, RZ, 0x1f, R8 ;  /* 0x0000001fff03c819 */ /* 0x000fe40000011408 */
[----:B------:R-:W-:Y:S01]  /*1650*/  @!P0 LOP3.LUT R7, RZ, R4, RZ, 0x33, !PT ;  /* 0x00000004ff078212 */ /* 0x000fe200078e33ff */
[----:B------:R-:W-:-:S02]  /*1660*/  @P4 IMAD.IADD R12, R12, 0x1, R13 ;  /* 0x000000010c0c4824 */ /* 0x000fc400078e020d */
[----:B------:R-:W-:Y:S01]  /*1670*/  @!P4 IMAD R2, R18, R3, R2 ;  /* 0x000000031202c224 */ /* 0x000fe200078e0202 */
[----:B------:R-:W-:Y:S01]  /*1680*/  SHF.R.S32.HI R6, RZ, 0x1f, R7 ;  /* 0x0000001fff067819 */ /* 0x000fe20000011407 */
[----:B------:R-:W-:Y:S02]  /*1690*/  IMAD R3, R15, R7, RZ ;  /* 0x000000070f037224 */ /* 0x000fe400078e02ff */
[-C--:B------:R-:W-:Y:S02]  /*16a0*/  @P4 IMAD R0, R61, R12.reuse, RZ ;  /* 0x0000000c3d004224 */ /* 0x080fe400078e02ff */
[----:B------:R-:W-:-:S04]  /*16b0*/  @P4 IMAD.WIDE.U32 R12, R60, R12, RZ ;  /* 0x0000000c3c0c4225 */ /* 0x000fc800078e00ff */
[----:B------:R-:W-:Y:S01]  /*16c0*/  @!P4 IMAD.WIDE.U32 R18, R18, R8, R20 ;  /* 0x000000081212c225 */ /* 0x000fe200078e0014 */
[----:B------:R-:W-:-:S03]  /*16d0*/  @P4 IADD3 R15, R13, R0, RZ ;  /* 0x000000000d0f4210 */ /* 0x000fc60007ffe0ff */
[----:B------:R-:W-:-:S04]  /*16e0*/  IMAD.WIDE.U32 R10, R14, R7, R10 ;  /* 0x000000070e0a7225 */ /* 0x000fc800078e000a */
[----:B------:R-:W-:Y:S01]  /*16f0*/  IMAD R3, R14, R6, R3 ;  /* 0x000000060e037224 */ /* 0x000fe200078e0203 */
[----:B------:R-:W-:Y:S01]  /*1700*/  @!P4 IADD3 R15, R19, R2, RZ ;  /* 0x00000002130fc210 */ /* 0x000fe20007ffe0ff */
[----:B------:R-:W-:Y:S01]  /*1710*/  @P4 IMAD.MOV.U32 R0, RZ, RZ, R12 ;  /* 0x000000ffff004224 */ /* 0x000fe200078e000c */
[----:B------:R-:W-:Y:S01]  /*1720*/  @!P4 MOV R0, R18 ;  /* 0x000000120000c202 */ /* 0x000fe20000000f00 */
[----:B------:R-:W-:Y:S01]  /*1730*/  IMAD.MOV.U32 R2, RZ, RZ, R10 ;  /* 0x000000ffff027224 */ /* 0x000fe200078e000a */
[----:B------:R-:W-:Y:S02]  /*1740*/  IADD3 R3, R11, R3, RZ ;  /* 0x000000030b037210 */ /* 0x000fe40007ffe0ff */
[----:B------:R-:W-:Y:S02]  /*1750*/  MOV R4, R5 ;  /* 0x0000000500047202 */ /* 0x000fe40000000f00 */
.L_x_1017:
[----:B-1----:R-:W-:Y:S05]  /*1760*/  BSYNC B0 ;  /* 0x0000000000007941 */ /* 0x002fea0003800000 */
.L_x_1015:
        /* <DEDUP_REMOVED lines=14> */
[----:B------:R-:W-:-:S03]  /*1850*/  SHF.R.S32.HI R69, RZ, 0x3, R74 ;  /* 0x00000003ff457819 */ /* 0x000fc6000001144a */
[----:B------:R-:W-:Y:S01]  /*1860*/  IMAD.SHL.U32 R12, R80, 0x8, RZ ;  /* 0x00000008500c7824 */ /* 0x000fe200078e00ff */
[----:B------:R-:W-:Y:S01]  /*1870*/  SHF.R.S32.HI R170, RZ, 0x2, R165 ;  /* 0x00000002ffaa7819 */ /* 0x000fe200000114a5 */
[----:B------:R-:W-:Y:S02]  /*1880*/  IMAD R24, R9, R60, RZ ;  /* 0x0000003c09187224 */ /* 0x000fe400078e02ff */
[----:B------:R-:W-:Y:S01]  /*1890*/  IMAD.SHL.U32 R9, R69, 0x40, RZ ;  /* 0x0000004045097824 */ /* 0x000fe200078e00ff */
[----:B------:R-:W-:Y:S02]  /*18a0*/  IADD3 R28, P1, R12, R0, RZ ;  /* 0x000000000c1c7210 */ /* 0x000fe40007f3e0ff */
[----:B------:R-:W-:Y:S02]  /*18b0*/  SHF.R.S32.HI R13, RZ, 0x1f, R12 ;  /* 0x0000001fff0d7819 */ /* 0x000fe4000001140c */
[----:B------:R-:W-:Y:S02]  /*18c0*/  LEA.HI R165, R165, R170, RZ, 0x1 ;  /* 0x000000aaa5a57211 */ /* 0x000fe400078f08ff */
[----:B------:R-:W-:Y:S01]  /*18d0*/  LEA.HI R73, R8, R65, RZ, 0x4 ;  /* 0x0000004108497211 */ /* 0x000fe200078f20ff */
[----:B------:R-:W-:Y:S01]  /*18e0*/  IMAD.X R29, R13, 0x1, R15, P1 ;  /* 0x000000010d1d7824 */ /* 0x000fe200008e060f */
[----:B------:R-:W-:-:S02]  /*18f0*/  LOP3.LUT R9, R9, 0xc0, RZ, 0xc0, !PT ;  /* 0x000000c009097812 */ /* 0x000fc400078ec0ff */
[----:B------:R-:W-:Y:S02]  /*1900*/  LEA.HI R0, R8, R65, RZ, 0x5 ;  /* 0x0000004108007211 */ /* 0x000fe400078f28ff */
[----:B------:R-:W-:Y:S01]  /*1910*/  LOP3.LUT R165, R165, 0x7fffffe, RZ, 0xc0, !PT ;  /* 0x07fffffea5a57812 */ /* 0x000fe200078ec0ff */
[C---:B------:R-:W-:Y:S01]  /*1920*/  IMAD R24, R4.reuse, R61, R24 ;  /* 0x0000003d04187224 */ /* 0x040fe200078e0218 */
[----:B------:R-:W-:Y:S01]  /*1930*/  LOP3.LUT R68, R73, 0xfffffff0, RZ, 0xc0, !PT ;  /* 0xfffffff049447812 */ /* 0x000fe200078ec0ff */
[----:B------:R-:W-:Y:S01]  /*1940*/  IMAD.WIDE.U32 R28, R4, R60, R28 ;  /* 0x0000003c041c7225 */ /* 0x000fe200078e001c */
[----:B------:R-:W-:Y:S02]  /*1950*/  LOP3.LUT R14, R9, 0x18, R12, 0xf8, !PT ;  /* 0x00000018090e7812 */ /* 0x000fe400078ef80c */
[----:B------:R-:W-:Y:S01]  /*1960*/  SHF.R.S32.HI R66, RZ, 0x5, R0 ;  /* 0x00000005ff427819 */ /* 0x000fe20000011400 */
[----:B------:R-:W-:Y:S01]  /*1970*/  IMAD.IADD R165, R170, 0x1, -R165 ;  /* 0x00000001aaa57824 */ /* 0x000fe200078e0aa5 */
[----:B------:R-:W-:Y:S01]  /*1980*/  SHF.R.U32.HI R9, RZ, 0x3, R9 ;  /* 0x00000003ff097819 */ /* 0x000fe20000011609 */
[----:B------:R-:W-:Y:S01]  /*1990*/  IMAD.IADD R25, R29, 0x1, R24 ;  /* 0x000000011d197824 */ /* 0x000fe200078e0218 */
[----:B------:R-:W-:Y:S01]  /*19a0*/  IADD3 R68, -R68, R65, RZ ;  /* 0x0000004144447210 */ /* 0x000fe20007ffe1ff */
[----:B------:R-:W-:Y:S01]  /*19b0*/  IMAD.MOV.U32 R24, RZ, RZ, R28 ;  /* 0x000000ffff187224 */ /* 0x000fe200078e001c */
[----:B------:R-:W-:Y:S01]  /*19c0*/  LOP3.LUT R4, R14, R9, RZ, 0x3c, !PT ;  /* 0x000000090e047212 */ /* 0x000fe200078e3cff */
[----:B------:R-:W-:Y:S01]  /*19d0*/  IMAD R165, R66, 0x8, R165 ;  /* 0x0000000842a57824 */ /* 0x000fe200078e02a5 */
[----:B------:R-:W-:-:S02]  /*19e0*/  SHF.R.S32.HI R76, RZ, 0x1f, R199 ;  /* 0x0000001fff4c7819 */ /* 0x000fc400000114c7 */
[----:B------:R-:W-:Y:S01]  /*19f0*/  LEA.HI R72, R68, R68, RZ, 0x1 ;  /* 0x0000004444487211 */ /* 0x000fe200078f08ff */
[----:B------:R-:W-:-:S03]  /*1a00*/  IMAD.U32 R165, R165, 0x20, R4 ;  /* 0x00000020a5a57824 */ /* 0x000fc600078e0004 */
[--C-:B------:R-:W-:Y:S02]  /*1a10*/  SHF.R.S32.HI R4, RZ, 0x1, R72.reuse ;  /* 0x00000001ff047819 */ /* 0x100fe40000011448 */
[----:B------:R-:W-:Y:S02]  /*1a20*/  SHF.R.S32.HI R67, RZ, 0x1f, R72 ;  /* 0x0000001fff437819 */ /* 0x000fe40000011448 */
[----:B------:R-:W-:Y:S02]  /*1a30*/  IADD3 R117, R12, 0x20, RZ ;  /* 0x000000200c757810 */ /* 0x000fe40007ffe0ff */
[----:B------:R-:W-:Y:S01]  /*1a40*/  LEA.HI R67, R67, R4, RZ, 0x2 ;  /* 0x0000000443437211 */ /* 0x000fe200078f10ff */
[----:B-1----:R-:W-:-:S03]  /*1a50*/  IMAD R17, R27, R7, RZ ;  /* 0x000000071b117224 */ /* 0x002fc600078e02ff */
[----:B------:R-:W-:Y:S02]  /*1a60*/  LOP3.LUT R67, R67, 0xfffffffc, RZ, 0xc0, !PT ;  /* 0xfffffffc43437812 */ /* 0x000fe400078ec0ff */
[----:B------:R-:W-:Y:S02]  /*1a70*/  SHF.R.S32.HI R174, RZ, 0x1f, R197 ;  /* 0x0000001fffae7819 */ /* 0x000fe400000114c5 */
[----:B------:R-:W-:Y:S01]  /*1a80*/  IADD3 R67, R4, -R67, RZ ;  /* 0x8000004304437210 */ /* 0x000fe20007ffe0ff */
[----:B------:R-:W-:Y:S01]  /*1a90*/  IMAD.WIDE.U32 R24, R7, R26, R24 ;  /* 0x0000001a07187225 */ /* 0x000fe200078e0018 */
[----:B------:R-:W-:Y:S02]  /*1aa0*/  SHF.R.S32.HI R171, RZ, 0x1f, R170 ;  /* 0x0000001fffab7819 */ /* 0x000fe400000114aa */
[----:B------:R-:W-:Y:S01]  /*1ab0*/  SHF.R.S32.HI R102, RZ, 0x1f, R81 ;  /* 0x0000001fff667819 */ /* 0x000fe20000011451 */
[----:B------:R-:W-:-:S03]  /*1ac0*/  IMAD R141, R61, R170, RZ ;  /* 0x000000aa3d8d7224 */ /* 0x000fc600078e02ff */
[----:B------:R-:W-:Y:S01]  /*1ad0*/  LEA.HI R102, R102, R81, RZ, 0x7 ;  /* 0x0000005166667211 */ /* 0x000fe200078f38ff */
[----:B------:R-:W-:Y:S01]  /*1ae0*/  IMAD R141, R171, R60, R141 ;  /* 0x0000003cab8d7224 */ /* 0x000fe200078e028d */
[----:B------:R-:W-:Y:S02]  /*1af0*/  IADD3 R116, R12, 0x40, RZ ;  /* 0x000000400c747810 */ /* 0x000fe40007ffe0ff */
[----:B------:R-:W-:-:S04]  /*1b00*/  SHF.R.S32.HI R102, RZ, 0x7, R102 ;  /* 0x00000007ff667819 */ /* 0x000fc80000011466 */
[----:B------:R-:W-:Y:S01]  /*1b10*/  IMNMX R102, RZ, R102, !PT ;  /* 0x00000066ff667217 */ /* 0x000fe20007800200 */
[----:B------:R-:W-:-:S04]  /*1b20*/  IMAD R169, R63, R170, RZ ;  /* 0x000000aa3fa97224 */ /* 0x000fc800078e02ff */
[----:B------:R-:W-:Y:S01]  /*1b30*/  IMAD R169, R171, R62, R169 ;  /* 0x0000003eaba97224 */ /* 0x000fe200078e02a9 */
[----:B------:R-:W-:Y:S01]  /*1b40*/  LOP3.LUT R0, R0, 0xffffffe0, RZ, 0xc0, !PT ;  /* 0xffffffe000007812 */ /* 0x000fe200078ec0ff */
[----:B------:R-:W-:Y:S01]  /*1b50*/  IMAD.MOV.U32 R50, RZ, RZ, 0x10 ;  /* 0x00000010ff327424 */ /* 0x000fe200078e00ff */
[C---:B------:R-:W-:Y:S01]  /*1b60*/  SHF.L.U64.HI R194, R62.reuse, 0x5, R63 ;  /* 0x000000053ec27819 */ /* 0x040fe2000001023f */
[----:B------:R-:W-:Y:S01]  /*1b70*/  IMAD.SHL.U32 R193, R62, 0x20, RZ ;  /* 0x000000203ec17824 */ /* 0x000fe200078e00ff */
[C---:B------:R-:W-:Y:S01]  /*1b80*/  SHF.L.U64.HI R192, R60.reuse, 0x5, R61 ;  /* 0x000000053cc07819 */ /* 0x040fe2000001023d */
        /* <DEDUP_REMOVED lines=14> */
[----:B------:R-:W-:Y:S01]  /*1c70*/  ISETP.GE.AND P1, PT, R117, R83, PT ;  /* 0x000000537500720c */ /* 0x000fe20003f26270 */
[----:B----4-:R-:W-:Y:S01]  /*1c80*/  IMAD R9, R23, R197, RZ ;  /* 0x000000c517097224 */ /* 0x010fe200078e02ff */
[----:B------:R-:W-:Y:S02]  /*1c90*/  ISETP.GE.AND P2, PT, R12, R83, PT ;  /* 0x000000530c00720c */ /* 0x000fe40003f46270 */
[----:B------:R-:W-:Y:S01]  /*1ca0*/  SEL R4, RZ, 0xffffffff, P1 ;  /* 0xffffffffff047807 */ /* 0x000fe20000800000 */
[----:B------:R-:W-:Y:S02]  /*1cb0*/  IMAD R20, R6, R26, R17 ;  /* 0x0000001a06147224 */ /* 0x000fe400078e0211 */
[----:B------:R-:W-:Y:S01]  /*1cc0*/  IMAD R174, R22, R174, R9 ;  /* 0x000000ae16ae7224 */ /* 0x000fe200078e0209 */
[----:B------:R-:W-:Y:S01]  /*1cd0*/  SEL R9, RZ, 0x1, P2 ;  /* 0x00000001ff097807 */ /* 0x000fe20001000000 */
[----:B------:R-:W-:-:S02]  /*1ce0*/  IMAD.SHL.U32 R4, R4, 0x2, RZ ;  /* 0x0000000204047824 */ /* 0x000fc400078e00ff */
[----:B------:R-:W-:Y:S02]  /*1cf0*/  IMAD.IADD R21, R25, 0x1, R20 ;  /* 0x0000000119157824 */ /* 0x000fe400078e0214 */
[----:B------:R-:W-:Y:S01]  /*1d00*/  IMAD.MOV.U32 R20, RZ, RZ, R24 ;  /* 0x000000ffff147224 */ /* 0x000fe200078e0018 */
[----:B------:R-:W-:Y:S01]  /*1d10*/  LOP3.LUT R4, R4, 0x2, R9, 0xe2, !PT ;  /* 0x0000000204047812 */ /* 0x000fe200078ee209 */
[----:B------:R-:W-:-:S04]  /*1d20*/  IMAD.WIDE.U32 R22, R197, R22, R14 ;  /* 0x00000016c5167225 */ /* 0x000fc800078e000e */
[----:B------:R-:W-:-:S04]  /*1d30*/  IMAD.WIDE.U32 R8, R170, R60, R20 ;  /* 0x0000003caa087225 */ /* 0x000fc800078e0014 */
[--C-:B------:R-:W-:Y:S02]  /*1d40*/  @P0 IMAD.MOV.U32 R14, RZ, RZ, R18.reuse ;  /* 0x000000ffff0e0224 */ /* 0x100fe400078e0012 */
[----:B------:R-:W-:Y:S01]  /*1d50*/  @P0 IMAD.MOV.U32 R15, RZ, RZ, R19 ;  /* 0x000000ffff0f0224 */ /* 0x000fe200078e0013 */
[----:B------:R-:W-:Y:S01]  /*1d60*/  @!P0 MOV R15, R19 ;  /* 0x00000013000f8202 */ /* 0x000fe20000000f00 */
[----:B------:R-:W-:Y:S01]  /*1d70*/  @!P0 IMAD.MOV.U32 R14, RZ, RZ, R18 ;  /* 0x000000ffff0e8224 */ /* 0x000fe200078e0012 */
[----:B------:R-:W-:Y:S01]  /*1d80*/  LEA R140, P0, R8, R10, 0x1 ;  /* 0x0000000a088c7211 */ /* 0x000fe200078008ff */
[----:B------:R-:W-:Y:S01]  /*1d90*/  IMAD.IADD R141, R9, 0x1, R141 ;  /* 0x00000001098d7824 */ /* 0x000fe200078e028d */
[----:B------:R-:W-:-:S04]  /*1da0*/  ISETP.GE.AND P1, PT, R116, R83, PT ;  /* 0x000000537400720c */ /* 0x000fc80003f26270 */
[----:B------:R-:W-:Y:S02]  /*1db0*/  LEA.HI.X R141, R8, R11, R141, 0x1, P0 ;  /* 0x0000000b088d7211 */ /* 0x000fe400000f0c8d */
[----:B------:R-:W-:Y:S02]  /*1dc0*/  IADD3 R166, P0, R12, R2, RZ ;  /* 0x000000020ca67210 */ /* 0x000fe40007f1e0ff */
[----:B------:R-:W-:Y:S02]  /*1dd0*/  SEL R75, RZ, 0x4, P1 ;  /* 0x00000004ff4b7807 */ /* 0x000fe40000800000 */
[----:B------:R-:W-:Y:S01]  /*1de0*/  ISETP.GT.AND P1, PT, R51, R102, PT ;  /* 0x000000663300720c */ /* 0x000fe20003f24270 */
        /* <DEDUP_REMOVED lines=49> */
[----:B--2---:R-:W-:-:S04]  /*2100*/  IMAD R3, R29, R199, RZ ;  /* 0x000000c71d037224 */ /* 0x004fc800078e02ff */
[----:B------:R-:W-:Y:S02]  /*2110*/  IMAD R0, R28, R76, R3 ;  /* 0x0000004c1c007224 */ /* 0x000fe400078e0203 */
[----:B---3--:R-:W-:Y:S02]  /*2120*/  IMAD R3, R31, R199, RZ ;  /* 0x000000c71f037224 */ /* 0x008fe400078e02ff */
[----:B------:R-:W-:-:S04]  /*2130*/  IMAD.WIDE.U32 R28, R199, R28, R12 ;  /* 0x0000001cc71c7225 */ /* 0x000fc800078e000c */
[----:B------:R-:W-:-:S04]  /*2140*/  IMAD.WIDE.U32 R26, R199, R30, R12 ;  /* 0x0000001ec71a7225 */ /* 0x000fc800078e000c */
[----:B------:R-:W-:Y:S01]  /*2150*/  IMAD R2, R30, R76, R3 ;  /* 0x0000004c1e027224 */ /* 0x000fe200078e0203 */
[----:B------:R-:W-:Y:S01]  /*2160*/  SHF.R.S32.HI R3, RZ, 0x1f, R5 ;  /* 0x0000001fff037819 */ /* 0x000fe20000011405 */
[----:B------:R-:W-:Y:S02]  /*2170*/  IMAD.IADD R29, R29, 0x1, R0 ;  /* 0x000000011d1d7824 */ /* 0x000fe400078e0200 */
[-C--:B----4-:R-:W-:Y:S02]  /*2180*/  IMAD R4, R181, R5.reuse, RZ ;  /* 0x00000005b5047224 */ /* 0x090fe400078e02ff */
[----:B------:R-:W-:Y:S02]  /*2190*/  IMAD R0, R183, R5, RZ ;  /* 0x00000005b7007224 */ /* 0x000fe400078e02ff */
[----:B------:R-:W-:Y:S02]  /*21a0*/  IMAD.IADD R27, R27, 0x1, R2 ;  /* 0x000000011b1b7824 */ /* 0x000fe400078e0202 */
[----:B------:R-:W-:-:S02]  /*21b0*/  IMAD R4, R180, R3, R4 ;  /* 0x00000003b4047224 */ /* 0x000fc400078e0204 */
[C---:B------:R-:W-:Y:S02]  /*21c0*/  IMAD R3, R182.reuse, R3, R0 ;  /* 0x00000003b6037224 */ /* 0x040fe400078e0200 */
[----:B------:R-:W-:-:S04]  /*21d0*/  IMAD.WIDE.U32 R26, R182, R5, R26 ;  /* 0x00000005b61a7225 */ /* 0x000fc800078e001a */
[----:B------:R-:W-:Y:S01]  /*21e0*/  IMAD R15, R25, R7, RZ ;  /* 0x00000007190f7224 */ /* 0x000fe200078e02ff */
[----:B------:R-:W-:Y:S01]  /*21f0*/  IADD3 R27, R27, R3, RZ ;  /* 0x000000031b1b7210 */ /* 0x000fe20007ffe0ff */
[----:B------:R-:W-:-:S04]  /*2200*/  IMAD.WIDE.U32 R28, R180, R5, R28 ;  /* 0x00000005b41c7225 */ /* 0x000fc800078e001c */
[----:B------:R-:W-:Y:S01]  /*2210*/  IMAD R0, R24, R6, R15 ;  /* 0x0000000618007224 */ /* 0x000fe200078e020f */
[----:B------:R-:W-:Y:S01]  /*2220*/  IADD3 R15, P0, -R81, R170, RZ ;  /* 0x000000aa510f7210 */ /* 0x000fe20007f1e1ff */
[-C--:B------:R-:W-:Y:S02]  /*2230*/  IMAD R3, R23, R7.reuse, RZ ;  /* 0x0000000717037224 */ /* 0x080fe400078e02ff */
[----:B------:R-:W-:Y:S02]  /*2240*/  IMAD.IADD R29, R29, 0x1, R4 ;  /* 0x000000011d1d7824 */ /* 0x000fe400078e0204 */
[C---:B------:R-:W-:Y:S02]  /*2250*/  IMAD R3, R22.reuse, R6, R3 ;  /* 0x0000000616037224 */ /* 0x040fe400078e0203 */
[----:B------:R-:W-:Y:S01]  /*2260*/  IMAD.WIDE.U32 R22, R22, R7, R26 ;  /* 0x0000000716167225 */ /* 0x000fe200078e001a */
[----:B------:R-:W-:-:S03]  /*2270*/  LEA.HI R14, R14, R14, RZ, 0x1 ;  /* 0x0000000e0e0e7211 */ /* 0x000fc600078f08ff */
[----:B------:R-:W-:-:S04]  /*2280*/  IMAD.WIDE.U32 R24, R24, R7, R28 ;  /* 0x0000000718187225 */ /* 0x000fc800078e001c */
[----:B------:R-:W-:Y:S01]  /*2290*/  IMAD.X R17, R171, 0x1, ~R17, P0 ;  /* 0x00000001ab117824 */ /* 0x000fe200000e0e11 */
[----:B------:R-:W-:Y:S01]  /*22a0*/  IADD3 R23, R23, R3, RZ ;  /* 0x0000000317177210 */ /* 0x000fe20007ffe0ff */
[----:B------:R-:W-:Y:S01]  /*22b0*/  IMAD.IADD R25, R25, 0x1, R0 ;  /* 0x0000000119197824 */ /* 0x000fe200078e0200 */
[----:B------:R-:W-:Y:S01]  /*22c0*/  SHF.R.S32.HI R3, RZ, 0x1, R14 ;  /* 0x00000001ff037819 */ /* 0x000fe2000001140e */
[C---:B------:R-:W-:Y:S02]  /*22d0*/  IMAD R127, R17.reuse, R180, RZ ;  /* 0x000000b4117f7224 */ /* 0x040fe400078e02ff */
[----:B------:R-:W-:Y:S02]  /*22e0*/  IMAD R131, R17, R182, RZ ;  /* 0x000000b611837224 */ /* 0x000fe400078e02ff */
[----:B-----5:R-:W-:Y:S02]  /*22f0*/  IMAD.IADD R4, R16, 0x1, R5 ;  /* 0x0000000110047824 */ /* 0x020fe400078e0205 */
[----:B------:R-:W-:-:S02]  /*2300*/  IMAD R127, R181, R15, R127 ;  /* 0x0000000fb57f7224 */ /* 0x000fc400078e027f */
[-C--:B------:R-:W-:Y:S02]  /*2310*/  IMAD R131, R183, R15.reuse, R131 ;  /* 0x0000000fb7837224 */ /* 0x080fe400078e0283 */
[----:B------:R-:W-:-:S04]  /*2320*/  IMAD.WIDE.U32 R16, R180, R15, R24 ;  /* 0x0000000fb4107225 */ /* 0x000fc800078e0018 */
[----:B------:R-:W-:-:S04]  /*2330*/  IMAD.WIDE.U32 R14, R182, R15, R22 ;  /* 0x0000000fb60e7225 */ /* 0x000fc800078e0016 */
[----:B------:R-:W-:Y:S02]  /*2340*/  IMAD R4, R3, R4, RZ ;  /* 0x0000000403047224 */ /* 0x000fe400078e02ff */
[----:B------:R-:W-:Y:S01]  /*2350*/  IMAD R7, R170, R3, R80 ;  /* 0x00000003aa077224 */ /* 0x000fe200078e0250 */
[----:B------:R-:W-:Y:S01]  /*2360*/  LEA R130, P0, R14, R18, 0x1 ;  /* 0x000000120e827211 */ /* 0x000fe200078008ff */
[----:B------:R-:W-:Y:S01]  /*2370*/  IMAD.IADD R131, R15, 0x1, R131 ;  /* 0x000000010f837824 */ /* 0x000fe200078e0283 */
[----:B------:R-:W-:Y:S02]  /*2380*/  SHF.R.S32.HI R2, RZ, 0x1f, R4 ;  /* 0x0000001fff027819 */ /* 0x000fe40000011404 */
[----:B------:R-:W-:Y:S01]  /*2390*/  IADD3 R0, P4, R4, R7, RZ ;  /* 0x0000000704007210 */ /* 0x000fe20007f9e0ff */
[----:B------:R-:W-:Y:S01]  /*23a0*/  IMAD.IADD R127, R17, 0x1, R127 ;  /* 0x00000001117f7824 */ /* 0x000fe200078e027f */
[----:B------:R-:W-:Y:S01]  /*23b0*/  LEA R128, P1, R16, R20, 0x1 ;  /* 0x0000001410807211 */ /* 0x000fe200078208ff */
[----:B------:R-:W-:Y:S01]  /*23c0*/  IMAD.IADD R5, R80, 0x1, R7 ;  /* 0x0000000150057824 */ /* 0x000fe200078e0207 */
[----:B------:R-:W-:-:S02]  /*23d0*/  LEA.HI.X R131, R14, R19, R131, 0x1, P0 ;  /* 0x000000130e837211 */ /* 0x000fc400000f0c83 */
[----:B------:R-:W-:Y:S02]  /*23e0*/  LEA.HI.X.SX32 R7, R7, R2, 0x1, P4 ;  /* 0x0000000207077211 */ /* 0x000fe400020f0eff */
[----:B------:R-:W-:Y:S02]  /*23f0*/  SHF.L.U32 R14, R0, 0x1, RZ ;  /* 0x00000001000e7819 */ /* 0x000fe400000006ff */
[----:B------:R-:W-:Y:S02]  /*2400*/  LEA.HI.X R127, R16, R21, R127, 0x1, P1 ;  /* 0x00000015107f7211 */ /* 0x000fe400008f0c7f */
[----:B------:R-:W-:Y:S02]  /*2410*/  SHF.L.U64.HI R0, R0, 0x1, R7 ;  /* 0x0000000100007819 */ /* 0x000fe40000010207 */
[----:B------:R-:W-:Y:S02]  /*2420*/  IADD3 R52, P1, R10, R14, RZ ;  /* 0x0000000e0a347210 */ /* 0x000fe40007f3e0ff */
[----:B------:R-:W-:-:S02]  /*2430*/  IADD3 R135, P2, R4, R5, RZ ;  /* 0x0000000504877210 */ /* 0x000fc40007f5e0ff */
[----:B------:R-:W-:Y:S01]  /*2440*/  IADD3 R14, P0, R8, R14, RZ ;  /* 0x0000000e080e7210 */ /* 0x000fe20007f1e0ff */
[----:B------:R-:W-:Y:S01]  /*2450*/  IMAD.X R53, R11, 0x1, R0, P1 ;  /* 0x000000010b357824 */ /* 0x000fe200008e0600 */
[----:B------:R-:W-:Y:S01]  /*2460*/  IADD3 R98, P1, R193, 0x20, RZ ;  /* 0x00000020c1627810 */ /* 0x000fe20007f3e0ff */
[----:B------:R-:W-:Y:S01]  /*2470*/  IMAD.SHL.U32 R134, R135, 0x2, RZ ;  /* 0x0000000287867824 */ /* 0x000fe200078e00ff */
[----:B------:R-:W-:Y:S02]  /*2480*/  LEA.HI.X.SX32 R2, R5, R2, 0x1, P2 ;  /* 0x0000000205027211 */ /* 0x000fe400010f0eff */
[----:B------:R-:W-:Y:S02]  /*2490*/  IADD3.X R15, R9, R0, RZ, P0, !PT ;  /* 0x00000000090f7210 */ /* 0x000fe400007fe4ff */
[----:B------:R-:W-:Y:S01]  /*24a0*/  IADD3 R94, P0, R193, 0x40, RZ ;  /* 0x00000040c15e7810 */ /* 0x000fe20007f1e0ff */
[----:B------:R-:W-:Y:S01]  /*24b0*/  IMAD.SHL.U32 R164, R3, 0x20, RZ ;  /* 0x0000002003a47824 */ /* 0x000fe200078e00ff */
[----:B------:R-:W-:Y:S01]  /*24c0*/  SHF.L.U64.HI R135, R135, 0x1, R2 ;  /* 0x0000000187877819 */ /* 0x000fe20000010202 */
[----:B------:R-:W-:Y:S01]  /*24d0*/  IMAD.X R97, RZ, RZ, R194, P1 ;  /* 0x000000ffff617224 */ /* 0x000fe200008e06c2 */
[----:B------:R-:W-:-:S02]  /*24e0*/  IADD3 R132, P4, R10, R134, RZ ;  /* 0x000000860a847210 */ /* 0x000fc40007f9e0ff */
[----:B------:R-:W-:Y:S02]  /*24f0*/  IADD3 R134, P2, R8, R134, RZ ;  /* 0x0000008608867210 */ /* 0x000fe40007f5e0ff */
[-C--:B------:R-:W-:Y:S02]  /*2500*/  IADD3 R96, P1, R98, R193.reuse, RZ ;  /* 0x000000c162607210 */ /* 0x080fe40007f3e0ff */
[----:B------:R-:W-:Y:S01]  /*2510*/  IADD3.X R93, RZ, R194, RZ, P0, !PT ;  /* 0x000000c2ff5d7210 */ /* 0x000fe200007fe4ff */
[----:B------:R-:W-:Y:S01]  /*2520*/  IMAD.SHL.U32 R104, R182, 0x20, RZ ;  /* 0x00000020b6687824 */ /* 0x000fe200078e00ff */
[-C--:B------:R-:W-:Y:S01]  /*2530*/  IADD3 R92, P0, R94, R193.reuse, RZ ;  /* 0x000000c15e5c7210 */ /* 0x080fe20007f1e0ff */
[--C-:B------:R-:W-:Y:S01]  /*2540*/  IMAD.X R133, R11, 0x1, R135.reuse, P4 ;  /* 0x000000010b857824 */ /* 0x100fe200020e0687 */
[C---:B------:R-:W-:Y:S02]  /*2550*/  IADD3 R157, R164.reuse, 0x20, RZ ;  /* 0x00000020a49d7810 */ /* 0x040fe40007ffe0ff */
[----:B------:R-:W-:Y:S01]  /*2560*/  IADD3 R155, R164, 0x40, RZ ;  /* 0x00000040a49b7810 */ /* 0x000fe20007ffe0ff */
[----:B------:R-:W-:Y:S01]  /*2570*/  IMAD.X R135, R9, 0x1, R135, P2 ;  /* 0x0000000109877824 */ /* 0x000fe200010e0687 */
[-C--:B------:R-:W-:Y:S01]  /*2580*/  IADD3 R90, P2, R96, R193.reuse, RZ ;  /* 0x000000c1605a7210 */ /* 0x080fe20007f5e0ff */
[--C-:B------:R-:W-:Y:S01]  /*2590*/  IMAD.X R95, R97, 0x1, R194.reuse, P1 ;  /* 0x00000001615f7824 */ /* 0x100fe200008e06c2 */
[----:B------:R-:W-:Y:S01]  /*25a0*/  IADD3 R88, P1, R92, R193, RZ ;  /* 0x000000c15c587210 */ /* 0x000fe20007f3e0ff */
[--C-:B------:R-:W-:Y:S01]  /*25b0*/  IMAD.X R91, R93, 0x1, R194.reuse, P0 ;  /* 0x000000015d5b7824 */ /* 0x100fe200000e06c2 */
[----:B------:R-:W-:Y:S01]  /*25c0*/  SHF.L.U64.HI R101, R182, 0x5, R183 ;  /* 0x00000005b6657819 */ /* 0x000fe200000102b7 */
[----:B------:R-:W-:Y:S01]  /*25d0*/  IMAD R5, R61, 0xc0, RZ ;  /* 0x000000c03d057824 */ /* 0x000fe200078e02ff */
[----:B------:R-:W-:Y:S01]  /*25e0*/  IADD3 R107, P0, R104, 0x40, RZ ;  /* 0x00000040686b7810 */ /* 0x000fe20007f1e0ff */
[----:B------:R-:W-:Y:S01]  /*25f0*/  IMAD.IADD R154, R164, 0x1, R157 ;  /* 0x00000001a49a7824 */ /* 0x000fe200078e029d */
[----:B------:R-:W-:Y:S01]  /*2600*/  SHF.L.U32 R114, R182, 0x6, RZ ;  /* 0x00000006b6727819 */ /* 0x000fe200000006ff */
[----:B------:R-:W-:Y:S01]  /*2610*/  IMAD.IADD R153, R164, 0x1, R155 ;  /* 0x00000001a4997824 */ /* 0x000fe200078e029b */
[----:B------:R-:W-:Y:S01]  /*2620*/  IADD3 R103, P4, R104, 0x20, RZ ;  /* 0x0000002068677810 */ /* 0x000fe20007f9e0ff */
[----:B------:R-:W-:Y:S01]  /*2630*/  IMAD.IADD R84, R179, 0x1, R5 ;  /* 0x00000001b3547824 */ /* 0x000fe200078e0205 */
[C-C-:B------:R-:W-:Y:S01]  /*2640*/  SHF.L.U64.HI R0, R180.reuse, 0x5, R181.reuse ;  /* 0x00000005b4007819 */ /* 0x140fe200000102b5 */
[C---:B------:R-:W-:Y:S01]  /*2650*/  IMAD.SHL.U32 R123, R180.reuse, 0x20, RZ ;  /* 0x00000020b47b7824 */ /* 0x040fe200078e00ff */
[C---:B------:R-:W-:Y:S01]  /*2660*/  SHF.L.U64.HI R124, R180.reuse, 0x6, R181 ;  /* 0x00000006b47c7819 */ /* 0x040fe200000102b5 */
[----:B------:R-:W-:Y:S01]  /*2670*/  IMAD.SHL.U32 R125, R180, 0x40, RZ ;  /* 0x00000040b47d7824 */ /* 0x000fe200078e00ff */
[----:B------:R-:W-:Y:S01]  /*2680*/  SHF.L.U64.HI R111, R182, 0x6, R183 ;  /* 0x00000006b66f7819 */ /* 0x000fe200000102b7 */
[--C-:B------:R-:W-:Y:S01]  /*2690*/  IMAD.X R89, R95, 0x1, R194.reuse, P2 ;  /* 0x000000015f597824 */ /* 0x100fe200010e06c2 */
[----:B------:R-:W-:Y:S01]  /*26a0*/  IADD3.X R106, RZ, R101, RZ, P4, !PT ;  /* 0x00000065ff6a7210 */ /* 0x000fe200027fe4ff */
[----:B------:R-:W-:Y:S01]  /*26b0*/  IMAD.X R87, R91, 0x1, R194, P1 ;  /* 0x000000015b577824 */ /* 0x000fe200008e06c2 */
[-C--:B------:R-:W-:Y:S01]  /*26c0*/  IADD3 R112, P2, R107, R104.reuse, RZ ;  /* 0x000000686b707210 */ /* 0x080fe20007f5e0ff */
[----:B------:R-:W-:Y:S01]  /*26d0*/  IMAD R5, R181, 0xc0, RZ ;  /* 0x000000c0b5057824 */ /* 0x000fe200078e02ff */
[C---:B------:R-:W-:Y:S01]  /*26e0*/  IADD3 R120, P1, R114.reuse, R103, RZ ;  /* 0x0000006772787210 */ /* 0x040fe20007f3e0ff */
[----:B------:R-:W-:Y:S01]  /*26f0*/  IMAD.X R110, RZ, RZ, R101, P0 ;  /* 0x000000ffff6e7224 */ /* 0x000fe200000e0665 */
[----:B------:R-:W-:Y:S01]  /*2700*/  IADD3 R108, P4, R103, R104, RZ ;  /* 0x00000068676c7210 */ /* 0x000fe20007f9e0ff */
[C---:B------:R-:W-:Y:S01]  /*2710*/  IMAD.SHL.U32 R158, R3.reuse, 0x40, RZ ;  /* 0x00000040039e7824 */ /* 0x040fe200078e00ff */
[----:B------:R-:W-:Y:S01]  /*2720*/  IADD3 R122, P0, R114, R107, RZ ;  /* 0x0000006b727a7210 */ /* 0x000fe20007f1e0ff */
[----:B------:R-:W-:Y:S01]  /*2730*/  IMAD R156, R3, 0x60, RZ ;  /* 0x00000060039c7824 */ /* 0x000fe200078e02ff */
[C---:B------:R-:W-:Y:S01]  /*2740*/  IADD3 R152, R164.reuse, R154, RZ ;  /* 0x0000009aa4987210 */ /* 0x040fe20007ffe0ff */
[----:B------:R-:W-:-:S02]  /*2750*/  IMAD.IADD R151, R164, 0x1, R153 ;  /* 0x00000001a4977824 */ /* 0x000fc400078e0299 */
[----:B------:R-:W-:Y:S01]  /*2760*/  IMAD.WIDE.U32 R180, R180, 0xc0, RZ ;  /* 0x000000c0b4b47825 */ /* 0x000fe200078e00ff */
[----:B------:R-:W-:Y:S02]  /*2770*/  SHF.L.U64.HI R121, R123, 0x1, R0 ;  /* 0x000000017b797819 */ /* 0x000fe40000010200 */
[----:B------:R-:W-:Y:S01]  /*2780*/  SHF.L.U64.HI R124, R125, 0x1, R124 ;  /* 0x000000017d7c7819 */ /* 0x000fe2000001027c */
[----:B------:R-:W-:Y:S01]  /*2790*/  IMAD.SHL.U32 R123, R123, 0x2, RZ ;  /* 0x000000027b7b7824 */ /* 0x000fe200078e00ff */
[----:B------:R-:W-:Y:S01]  /*27a0*/  MOV R9, R51 ;  /* 0x0000003300097202 */ /* 0x000fe20000000f00 */
[----:B------:R-:W-:Y:S01]  /*27b0*/  IMAD.IADD R126, R181, 0x1, R5 ;  /* 0x00000001b57e7824 */ /* 0x000fe200078e0205 */
[----:B------:R-:W-:Y:S01]  /*27c0*/  SHF.L.U32 R125, R125, 0x1, RZ ;  /* 0x000000017d7d7819 */ /* 0x000fe200000006ff */
[----:B------:R-:W-:Y:S01]  /*27d0*/  IMAD.X R109, R110, 0x1, R101, P2 ;  /* 0x000000016e6d7824 */ /* 0x000fe200010e0665 */
[----:B------:R-:W-:Y:S01]  /*27e0*/  IADD3.X R105, R106, R101, RZ, P4, !PT ;  /* 0x000000656a697210 */ /* 0x000fe200027fe4ff */
[C---:B------:R-:W-:Y:S01]  /*27f0*/  IMAD.X R113, R111.reuse, 0x1, R106, P1 ;  /* 0x000000016f717824 */ /* 0x040fe200008e066a */
[----:B------:R-:W-:-:S02]  /*2800*/  IADD3.X R115, R111, R110, RZ, P0, !PT ;  /* 0x0000006e6f737210 */ /* 0x000fc400007fe4ff */
[----:B------:R-:W-:Y:S02]  /*2810*/  SHF.R.S32.HI R150, RZ, 0x1f, R164 ;  /* 0x0000001fff967819 */ /* 0x000fe400000114a4 */
[----:B------:R-:W-:Y:S02]  /*2820*/  SHF.R.S32.HI R149, RZ, 0x1f, R158 ;  /* 0x0000001fff957819 */ /* 0x000fe4000001149e */
[----:B------:R-:W-:Y:S02]  /*2830*/  SHF.R.S32.HI R147, RZ, 0x1f, R156 ;  /* 0x0000001fff937819 */ /* 0x000fe4000001149c */
[----:B------:R-:W-:Y:S02]  /*2840*/  SHF.R.S32.HI R148, RZ, 0x1f, R157 ;  /* 0x0000001fff947819 */ /* 0x000fe4000001149d */
[----:B------:R-:W-:Y:S02]  /*2850*/  SHF.R.S32.HI R146, RZ, 0x1f, R155 ;  /* 0x0000001fff927819 */ /* 0x000fe4000001149b */
[----:B------:R-:W-:-:S02]  /*2860*/  SHF.R.S32.HI R145, RZ, 0x1f, R154 ;  /* 0x0000001fff917819 */ /* 0x000fc4000001149a */
[----:B------:R-:W-:Y:S02]  /*2870*/  SHF.R.S32.HI R144, RZ, 0x1f, R153 ;  /* 0x0000001fff907819 */ /* 0x000fe40000011499 */
[----:B------:R-:W-:Y:S02]  /*2880*/  SHF.R.S32.HI R143, RZ, 0x1f, R152 ;  /* 0x0000001fff8f7819 */ /* 0x000fe40000011498 */
[----:B------:R-:W-:Y:S02]  /*2890*/  SHF.R.S32.HI R142, RZ, 0x1f, R151 ;  /* 0x0000001fff8e7819 */ /* 0x000fe40000011497 */
.L_x_1112:
        /* <DEDUP_REMOVED lines=19> */
.L_x_1020:
[----:B------:R-:W-:Y:S05]  /*29d0*/  BSYNC B0 ;  /* 0x0000000000007941 */ /* 0x000fea0003800000 */
.L_x_1019:
        /* <DEDUP_REMOVED lines=18> */
.L_x_1022:
[----:B------:R-:W-:Y:S05]  /*2b00*/  BSYNC B0 ;  /* 0x0000000000007941 */ /* 0x000fea0003800000 */
.L_x_1021:
        /* <DEDUP_REMOVED lines=18> */
.L_x_1024:
[----:B------:R-:W-:Y:S05]  /*2c30*/  BSYNC B0 ;  /* 0x0000000000007941 */ /* 0x000fea0003800000 */
.L_x_1023:
        /* <DEDUP_REMOVED lines=18> */
.L_x_1026:
[----:B------:R-:W-:Y:S05]  /*2d60*/  BSYNC B0 ;  /* 0x0000000000007941 */ /* 0x000fea0003800000 */
.L_x_1025:
        /* <DEDUP_REMOVED lines=65> */
.L_x_1033:
[----:B------:R-:W-:Y:S05]  /*3180*/  BSYNC B0 ;  /* 0x0000000000007941 */ /* 0x000fea0003800000 */
.L_x_1032:
        /* <DEDUP_REMOVED lines=50> */
.L_x_1035:
[----:B------:R-:W-:Y:S05]  /*34b0*/  BSYNC B0 ;  /* 0x0000000000007941 */ /* 0x000fea0003800000 */
.L_x_1034:
        /* <DEDUP_REMOVED lines=49> */
.L_x_1031:
[----:B------:R-:W-:Y:S05]  /*37d0*/  BSYNC B1 ;  /* 0x0000000000017941 */ /* 0x000fea0003800000 */
.L_x_1030:
        /* <DEDUP_REMOVED lines=60> */
.L_x_1039:
[----:B------:R-:W-:Y:S05]  /*3ba0*/  BSYNC B0 ;  /* 0x0000000000007941 */ /* 0x000fea0003800000 */
.L_x_1038:
        /* <DEDUP_REMOVED lines=53> */
.L_x_1041:
[----:B------:R-:W-:Y:S05]  /*3f00*/  BSYNC B0 ;  /* 0x0000000000007941 */ /* 0x000fea0003800000 */
.L_x_1040:
        /* <DEDUP_REMOVED lines=52> */
.L_x_1037:
[----:B------:R-:W-:Y:S05]  /*4250*/  BSYNC B1 ;  /* 0x0000000000017941 */ /* 0x000fea0003800000 */
.L_x_1036:
        /* <DEDUP_REMOVED lines=60> */
.L_x_1045:
[----:B------:R-:W-:Y:S05]  /*4620*/  BSYNC B0 ;  /* 0x0000000000007941 */ /* 0x000fea0003800000 */
.L_x_1044:
        /* <DEDUP_REMOVED lines=53> */
.L_x_1047:
[----:B------:R-:W-:Y:S05]  /*4980*/  BSYNC B0 ;  /* 0x0000000000007941 */ /* 0x000fea0003800000 */
.L_x_1046:
        /* <DEDUP_REMOVED lines=52> */
.L_x_1043:
[----:B------:R-:W-:Y:S05]  /*4cd0*/  BSYNC B1 ;  /* 0x0000000000017941 */ /* 0x000fea0003800000 */
.L_x_1042:
        /* <DEDUP_REMOVED lines=62> */
.L_x_1051:
[----:B------:R-:W-:Y:S05]  /*50c0*/  BSYNC B0 ;  /* 0x0000000000007941 */ /* 0x000fea0003800000 */
.L_x_1050:
        /* <DEDUP_REMOVED lines=53> */
.L_x_1053:
[----:B------:R-:W-:Y:S05]  /*5420*/  BSYNC B0 ;  /* 0x0000000000007941 */ /* 0x000fea0003800000 */
.L_x_1052:
        /* <DEDUP_REMOVED lines=52> */
.L_x_1049:
[----:B------:R-:W-:Y:S05]  /*5770*/  BSYNC B1 ;  /* 0x0000000000017941 */ /* 0x000fea0003800000 */
.L_x_1048:
[----:B------:R-:W2:Y:S02]  /*5780*/  LD.E R3, [R118.64+0xd0] ;  /* 0x0000d00476037980 */ /* 0x000ea4000c101900 */
[----:B--2---:R-:W-:Y:S05]  /*5790*/  IMAD.U32 R3, R3, -0x40, RZ ;  /* 0xffffffc003037824 */ /* 0x004fea00078e00ff */
[C---:B------:R-:W-:Y:S02]  /*57a0*/  LEA R14, P1, R3.reuse, R14, 0x1 ;  /* 0x0000000e030e7211 */ /* 0x040fe400078208ff */
[C---:B------:R-:W-:Y:S02]  /*57b0*/  LEA R52, P0, R3.reuse, R52, 0x1 ;  /* 0x0000003403347211 */ /* 0x040fe400078008ff */
[C---:B------:R-:W-:Y:S02]  /*57c0*/  LEA.HI.X.SX32 R15, R3.reuse, R15, 0x1, P1 ;  /* 0x0000000f030f7211 */ /* 0x040fe400008f0eff */
[----:B------:R-:W-:Y:S01]  /*57d0*/  LEA.HI.X.SX32 R53, R3, R53, 0x1, P0 ;  /* 0x0000003503357211 */ /* 0x000fe200000f0eff */
[----:B------:R-:W-:-:S05]  /*57e0*/  BRA `(.L_x_1054) ;  /* 0x00004da000007947 */ /* 0x000fca0003800000 */
.L_x_1029:
        /* <DEDUP_REMOVED lines=89> */
.L_x_1060:
[----:B------:R-:W-:Y:S05]  /*5d80*/  BSYNC B0 ;  /* 0x0000000000007941 */ /* 0x000fea0003800000 */
.L_x_1059:
[----:B-----5:R2:W-:Y:S02]  /*5d90*/  ST.E.128 [R136.64], R44 ;  /* 0x0000002c88007985 */ /* 0x0205e4000c101d04 */
.L_x_1058:
[----:B------:R-:W-:Y:S05]  /*5da0*/  BSYNC B1 ;  /* 0x0000000000017941 */ /* 0x000fea0003800000 */
.L_x_1057:
        /* <DEDUP_REMOVED lines=87> */
.L_x_1064:
[----:B------:R-:W-:Y:S05]  /*6320*/  BSYNC B0 ;  /* 0x0000000000007941 */ /* 0x000fea0003800000 */
.L_x_1063:
[----:B-----5:R3:W-:Y:S02]  /*6330*/  ST.E.128 [R136.64+0x40], R44 ;  /* 0x0000402c88007985 */ /* 0x0207e4000c101d04 */
.L_x_1062:
[----:B------:R-:W-:Y:S05]  /*6340*/  BSYNC B1 ;  /* 0x0000000000017941 */ /* 0x000fea0003800000 */
.L_x_1061:
        /* <DEDUP_REMOVED lines=86> */
.L_x_1066:
[----:B------:R-:W-:Y:S05]  /*68b0*/  BSYNC B0 ;  /* 0x0000000000007941 */ /* 0x000fea0003800000 */
.L_x_1065:
[----:B-----5:R3:W-:Y:S02]  /*68c0*/  ST.E.128 [R136.64+0x80], R44 ;  /* 0x0000802c88007985 */ /* 0x0207e4000c101d04 */
.L_x_1056:
[----:B------:R-:W-:Y:S05]  /*68d0*/  BSYNC B2 ;  /* 0x0000000000027941 */ /* 0x000fea0003800000 */
.L_x_1055:
        /* <DEDUP_REMOVED lines=94> */
.L_x_1072:
[----:B------:R-:W-:Y:S05]  /*6ec0*/  BSYNC B0 ;  /* 0x0000000000007941 */ /* 0x000fea0003800000 */
.L_x_1071:
[C---:B------:R-:W-:Y:S04]  /*6ed0*/  LEA R2, P0, R193.reuse, R136, 0x1 ;  /* 0x00000088c1027211 */ /* 0x040fe800078008ff */
[----:B------:R-:W-:Y:S05]  /*6ee0*/  LEA.HI.X R3, R193, R137, R194, 0x1, P0 ;  /* 0x00000089c1037211 */ /* 0x000fea00000f0cc2 */
[----:B-----5:R3:W-:Y:S04]  /*6ef0*/  ST.E.128 [R2.64], R44 ;  /* 0x0000002c02007985 */ /* 0x0207e8000c101d04 */
.L_x_1070:
[----:B------:R-:W-:Y:S05]  /*6f00*/  BSYNC B1 ;  /* 0x0000000000017941 */ /* 0x000fea0003800000 */
.L_x_1069:
        /* <DEDUP_REMOVED lines=92> */
.L_x_1076:
[----:B------:R-:W-:Y:S05]  /*74d0*/  BSYNC B0 ;  /* 0x0000000000007941 */ /* 0x000fea0003800000 */
.L_x_1075:
[C---:B------:R-:W-:Y:S04]  /*74e0*/  LEA R2, P0, R98.reuse, R136, 0x1 ;  /* 0x0000008862027211 */ /* 0x040fe800078008ff */
[----:B------:R-:W-:Y:S05]  /*74f0*/  LEA.HI.X R3, R98, R137, R97, 0x1, P0 ;  /* 0x0000008962037211 */ /* 0x000fea00000f0c61 */
[----:B-----5:R3:W-:Y:S04]  /*7500*/  ST.E.128 [R2.64], R44 ;  /* 0x0000002c02007985 */ /* 0x0207e8000c101d04 */
.L_x_1074:
[----:B------:R-:W-:Y:S05]  /*7510*/  BSYNC B1 ;  /* 0x0000000000017941 */ /* 0x000fea0003800000 */
.L_x_1073:
        /* <DEDUP_REMOVED lines=91> */
.L_x_1078:
[----:B------:R-:W-:Y:S05]  /*7ad0*/  BSYNC B0 ;  /* 0x0000000000007941 */ /* 0x000fea0003800000 */
.L_x_1077:
[C---:B------:R-:W-:Y:S04]  /*7ae0*/  LEA R2, P0, R94.reuse, R136, 0x1 ;  /* 0x000000885e027211 */ /* 0x040fe800078008ff */
[----:B------:R-:W-:Y:S05]  /*7af0*/  LEA.HI.X R3, R94, R137, R93, 0x1, P0 ;  /* 0x000000895e037211 */ /* 0x000fea00000f0c5d */
[----:B-----5:R3:W-:Y:S04]  /*7b00*/  ST.E.128 [R2.64], R44 ;  /* 0x0000002c02007985 */ /* 0x0207e8000c101d04 */
.L_x_1068:
[----:B------:R-:W-:Y:S05]  /*7b10*/  BSYNC B2 ;  /* 0x0000000000027941 */ /* 0x000fea0003800000 */
.L_x_1067:
        /* <DEDUP_REMOVED lines=94> */
.L_x_1084:
[----:B------:R-:W-:Y:S05]  /*8100*/  BSYNC B0 ;  /* 0x0000000000007941 */ /* 0x000fea0003800000 */
.L_x_1083:
[C---:B------:R-:W-:Y:S04]  /*8110*/  LEA R2, P0, R99.reuse, R136, 0x1 ;  /* 0x0000008863027211 */ /* 0x040fe800078008ff */
[----:B------:R-:W-:Y:S05]  /*8120*/  LEA.HI.X R3, R99, R137, R100, 0x1, P0 ;  /* 0x0000008963037211 */ /* 0x000fea00000f0c64 */
[----:B-----5:R3:W-:Y:S04]  /*8130*/  ST.E.128 [R2.64], R44 ;  /* 0x0000002c02007985 */ /* 0x0207e8000c101d04 */
.L_x_1082:
[----:B------:R-:W-:Y:S05]  /*8140*/  BSYNC B1 ;  /* 0x0000000000017941 */ /* 0x000fea0003800000 */
.L_x_1081:
        /* <DEDUP_REMOVED lines=92> */
.L_x_1088:
[----:B------:R-:W-:Y:S05]  /*8710*/  BSYNC B0 ;  /* 0x0000000000007941 */ /* 0x000fea0003800000 */
.L_x_1087:
[C---:B------:R-:W-:Y:S04]  /*8720*/  LEA R2, P0, R96.reuse, R136, 0x1 ;  /* 0x0000008860027211 */ /* 0x040fe800078008ff */
[----:B------:R-:W-:Y:S05]  /*8730*/  LEA.HI.X R3, R96, R137, R95, 0x1, P0 ;  /* 0x0000008960037211 */ /* 0x000fea00000f0c5f */
[----:B-----5:R3:W-:Y:S04]  /*8740*/  ST.E.128 [R2.64], R44 ;  /* 0x0000002c02007985 */ /* 0x0207e8000c101d04 */
.L_x_1086:
[----:B------:R-:W-:Y:S05]  /*8750*/  BSYNC B1 ;  /* 0x0000000000017941 */ /* 0x000fea0003800000 */
.L_x_1085:
        /* <DEDUP_REMOVED lines=91> */
.L_x_1090:
[----:B------:R-:W-:Y:S05]  /*8d10*/  BSYNC B0 ;  /* 0x0000000000007941 */ /* 0x000fea0003800000 */
.L_x_1089:
[C---:B------:R-:W-:Y:S04]  /*8d20*/  LEA R2, P0, R92.reuse, R136, 0x1 ;  /* 0x000000885c027211 */ /* 0x040fe800078008ff */
[----:B------:R-:W-:Y:S05]  /*8d30*/  LEA.HI.X R3, R92, R137, R91, 0x1, P0 ;  /* 0x000000895c037211 */ /* 0x000fea00000f0c5b */
[----:B-----5:R3:W-:Y:S04]  /*8d40*/  ST.E.128 [R2.64], R44 ;  /* 0x0000002c02007985 */ /* 0x0207e8000c101d04 */
.L_x_1080:
[----:B------:R-:W-:Y:S05]  /*8d50*/  BSYNC B2 ;  /* 0x0000000000027941 */ /* 0x000fea0003800000 */
.L_x_1079:
        /* <DEDUP_REMOVED lines=95> */
.L_x_1096:
[----:B------:R-:W-:Y:S05]  /*9350*/  BSYNC B0 ;  /* 0x0000000000007941 */ /* 0x000fea0003800000 */
.L_x_1095:
[----:B------:R-:W-:Y:S02]  /*9360*/  IMAD R0, R63, 0xc0, RZ ;  /* 0x000000c03f007824 */ /* 0x000fe400078e02ff */
[----:B------:R-:W-:Y:S05]  /*9370*/  IMAD.WIDE.U32 R2, R62, 0xc0, R136 ;  /* 0x000000c03e027825 */ /* 0x000fea00078e0088 */
[----:B------:R-:W-:Y:S05]  /*9380*/  IADD3 R3, R3, R0, RZ ;  /* 0x0000000003037210 */ /* 0x000fea0007ffe0ff */
[----:B-----5:R3:W-:Y:S02]  /*9390*/  ST.E.128 [R2.64], R44 ;  /* 0x0000002c02007985 */ /* 0x0207e4000c101d04 */
.L_x_1094:
[----:B------:R-:W-:Y:S05]  /*93a0*/  BSYNC B1 ;  /* 0x0000000000017941 */ /* 0x000fea0003800000 */
.L_x_1093:
        /* <DEDUP_REMOVED lines=92> */
.L_x_1100:
[----:B------:R-:W-:Y:S05]  /*9970*/  BSYNC B0 ;  /* 0x0000000000007941 */ /* 0x000fea0003800000 */
.L_x_1099:
[C---:B------:R-:W-:Y:S04]  /*9980*/  LEA R2, P0, R90.reuse, R136, 0x1 ;  /* 0x000000885a027211 */ /* 0x040fe800078008ff */
[----:B------:R-:W-:Y:S05]  /*9990*/  LEA.HI.X R3, R90, R137, R89, 0x1, P0 ;  /* 0x000000895a037211 */ /* 0x000fea00000f0c59 */
[----:B-----5:R3:W-:Y:S04]  /*99a0*/  ST.E.128 [R2.64], R44 ;  /* 0x0000002c02007985 */ /* 0x0207e8000c101d04 */
.L_x_1098:
[----:B------:R-:W-:Y:S05]  /*99b0*/  BSYNC B1 ;  /* 0x0000000000017941 */ /* 0x000fea0003800000 */
.L_x_1097:
        /* <DEDUP_REMOVED lines=91> */
.L_x_1102:
[----:B------:R-:W-:Y:S05]  /*9f70*/  BSYNC B0 ;  /* 0x0000000000007941 */ /* 0x000fea0003800000 */
.L_x_1101:
[C---:B------:R-:W-:Y:S04]  /*9f80*/  LEA R2, P0, R88.reuse, R136, 0x1 ;  /* 0x0000008858027211 */ /* 0x040fe800078008ff */
[----:B------:R-:W-:Y:S05]  /*9f90*/  LEA.HI.X R3, R88, R137, R87, 0x1, P0 ;  /* 0x0000008958037211 */ /* 0x000fea00000f0c57 */
[----:B-----5:R3:W-:Y:S04]  /*9fa0*/  ST.E.128 [R2.64], R44 ;  /* 0x0000002c02007985 */ /* 0x0207e8000c101d04 */
.L_x_1092:
[----:B------:R-:W-:Y:S05]  /*9fb0*/  BSYNC B2 ;  /* 0x0000000000027941 */ /* 0x000fea0003800000 */
.L_x_1091:
[----:B---3--:R-:W3:Y:S02]  /*9fc0*/  LD.E R3, [R118.64+0xd0] ;  /* 0x0000d00476037980 */ /* 0x008ee4000c101900 */
[----:B---3--:R-:W-:Y:S05]  /*9fd0*/  IMAD.U32 R3, R3, -0x40, RZ ;  /* 0xffffffc003037824 */ /* 0x008fea00078e00ff */
[C---:B------:R-:W-:Y:S02]  /*9fe0*/  LEA R134, P1, R3.reuse, R134, 0x1 ;  /* 0x0000008603867211 */ /* 0x040fe400078208ff */
[C---:B------:R-:W-:Y:S02]  /*9ff0*/  LEA R132, P0, R3.reuse, R132, 0x1 ;  /* 0x0000008403847211 */ /* 0x040fe400078008ff */
[C---:B------:R-:W-:Y:S02]  /*a000*/  LEA.HI.X.SX32 R135, R3.reuse, R135, 0x1, P1 ;  /* 0x0000008703877211 */ /* 0x040fe400008f0eff */
[----:B------:R-:W-:Y:S01]  /*a010*/  LEA.HI.X.SX32 R133, R3, R133, 0x1, P0 ;  /* 0x0000008503857211 */ /* 0x000fe200000f0eff */
[----:B------:R-:W-:-:S05]  /*a020*/  BRA `(.L_x_1054) ;  /* 0x0000056000007947 */ /* 0x000fca0003800000 */
.L_x_1028:
        /* <DEDUP_REMOVED lines=11> */
.L_x_1104:
[----:B------:R-:W-:Y:S05]  /*a0e0*/  BSYNC B0 ;  /* 0x0000000000007941 */ /* 0x000fea0003800000 */
.L_x_1103:
[----:B------:R-:W-:Y:S01]  /*a0f0*/  BSSY B0, `(.L_x_1105) ;  /* 0x0000018000007945 */ /* 0x000fe20003800000 */
[----:B------:R-:W-:-:S05]  /*a100*/  @!P4 BRA `(.L_x_1106) ;  /* 0x000001600000c947 */ /* 0x000fca0003800000 */
[----:B------:R-:W-:Y:S02]  /*a110*/  ISETP.NE.AND P5, PT, R163, RZ, PT ;  /* 0x000000ffa300720c */ /* 0x000fe40003fa5270 */
[----:B------:R-:W-:Y:S11]  /*a120*/  ISETP.NE.AND P6, PT, R162, RZ, PT ;  /* 0x000000ffa200720c */ /* 0x000ff60003fc5270 */
[C---:B-1----:R-:W-:Y:S02]  /*a130*/  @P5 LEA R4, P0, R104.reuse, R130, 0x1 ;  /* 0x0000008268045211 */ /* 0x042fe400078008ff */
[----:B------:R-:W-:Y:S02]  /*a140*/  @P5 LEA R28, P4, R193, R136, 0x1 ;  /* 0x00000088c11c5211 */ /* 0x000fe400078808ff */
[----:B------:R-:W-:Y:S02]  /*a150*/  @P5 LEA.HI.X R5, R104, R131, R101, 0x1, P0 ;  /* 0x0000008368055211 */ /* 0x000fe400000f0c65 */
[-C--:B------:R-:W-:Y:S02]  /*a160*/  @P6 LEA R26, P0, R103, R130.reuse, 0x1 ;  /* 0x00000082671a6211 */ /* 0x080fe400078008ff */
        /* <DEDUP_REMOVED lines=16> */
.L_x_1106:
[----:B------:R-:W-:Y:S05]  /*a270*/  BSYNC B0 ;  /* 0x0000000000007941 */ /* 0x000fea0003800000 */
.L_x_1105:
        /* <DEDUP_REMOVED lines=24> */
.L_x_1108:
[----:B------:R-:W-:Y:S05]  /*a400*/  BSYNC B0 ;  /* 0x0000000000007941 */ /* 0x000fea0003800000 */
.L_x_1107:
        /* <DEDUP_REMOVED lines=24> */
.L_x_1054:
[----:B------:R-:W-:Y:S05]  /*a590*/  BSYNC B3 ;  /* 0x0000000000037941 */ /* 0x000fea0003800000 */
.L_x_1027:
        /* <DEDUP_REMOVED lines=87> */
.L_x_1110:
        /* <DEDUP_REMOVED lines=8> */
.L_x_1111:
[----:B------:R-:W-:Y:S05]  /*ab90*/  BSYNC B0 ;  /* 0x0000000000007941 */ /* 0x000fea0003800000 */
.L_x_1109:
[----:B------:R-:W-:Y:S04]  /*aba0*/  IADD3 R9, R9, -0x1, RZ ;  /* 0xffffffff09097810 */ /* 0x000fe80007ffe0ff */
[----:B------:R-:W-:Y:S11]  /*abb0*/  ISETP.GT.AND P0, PT, R9, R102, PT ;  /* 0x000000660900720c */ /* 0x000ff60003f04270 */
[----:B------:R-:W-:Y:S02]  /*abc0*/  @!UPT UIADD3 URZ, URZ, URZ, URZ ;  /* 0x0000003f3f3ff290 */ /* 0x000fe4000fffe03f */
[----:B------:R-:W-:-:S05]  /*abd0*/  @P0 BRA `(.L_x_1112) ;  /* 0xffff7cc000000947 */ /* 0x000fca000383ffff */
.L_x_1018:
        /* <DEDUP_REMOVED lines=14> */
[----:B------:R-:W-:Y:S01]  /*acc0*/  @P1 LEA R4, P0, R199, R2, 0x2 ;  /* 0x00000002c7041211 */ /* 0x000fe200078010ff */
[----:B------:R-:W-:-:S03]  /*acd0*/  IMAD.MOV.U32 R2, RZ, RZ, RZ ;  /* 0x000000ffff027224 */ /* 0x000fc600078e00ff */
[----:B------:R-:W-:-:S05]  /*ace0*/  @P1 LEA.HI.X R5, R199, R3, R76, 0x2, P0 ;  /* 0x00000003c7051211 */ /* 0x000fca00000f144c */
        /* <DEDUP_REMOVED lines=12> */
[----:B------:R-:W-:Y:S01]  /*adb0*/  LEA R38, P1, R77, R176, 0x1 ;  /* 0x000000b04d267211 */ /* 0x000fe200078208ff */
        /* <DEDUP_REMOVED lines=70> */
.L_x_1121:
[----:B------:R-:W-:Y:S05]  /*b220*/  BSYNC B0 ;  /* 0x0000000000007941 */ /* 0x000fea0003800000 */
.L_x_1120:
[----:B-----5:R3:W-:Y:S02]  /*b230*/  STS.128 [R203], R8 ;  /* 0x00000008cb007388 */ /* 0x0207e40000000c00 */
.L_x_1119:
[----:B------:R-:W-:Y:S05]  /*b240*/  BSYNC B1 ;  /* 0x0000000000017941 */ /* 0x000fea0003800000 */
.L_x_1118:
        /* <DEDUP_REMOVED lines=48> */
.L_x_1125:
[----:B------:R-:W-:Y:S05]  /*b550*/  BSYNC B0 ;  /* 0x0000000000007941 */ /* 0x000fea0003800000 */
.L_x_1124:
[----:B-----5:R1:W-:Y:S02]  /*b560*/  STS.128 [R203+0x1000], R8 ;  /* 0x00100008cb007388 */ /* 0x0203e40000000c00 */
.L_x_1123:
[----:B------:R-:W-:Y:S05]  /*b570*/  BSYNC B1 ;  /* 0x0000000000017941 */ /* 0x000fea0003800000 */
.L_x_1122:
        /* <DEDUP_REMOVED lines=47> */
.L_x_1127:
[----:B------:R-:W-:Y:S05]  /*b870*/  BSYNC B0 ;  /* 0x0000000000007941 */ /* 0x000fea0003800000 */
.L_x_1126:
[----:B-----5:R3:W-:Y:S02]  /*b880*/  STS.128 [R203+0x2000], R8 ;  /* 0x00200008cb007388 */ /* 0x0207e40000000c00 */
.L_x_1117:
[----:B------:R-:W-:Y:S05]  /*b890*/  BSYNC B2 ;  /* 0x0000000000027941 */ /* 0x000fea0003800000 */
.L_x_1116:
        /* <DEDUP_REMOVED lines=59> */
.L_x_1132:
[----:B------:R-:W-:Y:S05]  /*bc50*/  BSYNC B0 ;  /* 0x0000000000007941 */ /* 0x000fea0003800000 */
.L_x_1131:
[----:B-----5:R3:W-:Y:S02]  /*bc60*/  STS.128 [R203+0x800], R8 ;  /* 0x00080008cb007388 */ /* 0x0207e40000000c00 */
.L_x_1130:
[----:B------:R-:W-:Y:S05]  /*bc70*/  BSYNC B1 ;  /* 0x0000000000017941 */ /* 0x000fea0003800000 */
.L_x_1129:
        /* <DEDUP_REMOVED lines=47> */
.L_x_1136:
[----:B------:R-:W-:Y:S05]  /*bf70*/  BSYNC B0 ;  /* 0x0000000000007941 */ /* 0x000fea0003800000 */
.L_x_1135:
[----:B-----5:R3:W-:Y:S02]  /*bf80*/  STS.128 [R203+0x1800], R8 ;  /* 0x00180008cb007388 */ /* 0x0207e40000000c00 */
.L_x_1134:
[----:B------:R-:W-:Y:S05]  /*bf90*/  BSYNC B1 ;  /* 0x0000000000017941 */ /* 0x000fea0003800000 */
.L_x_1133:
[----:B------:R-:W-:-:S13]  /*bfa0*/  ISETP.GE.AND P0, PT, R116, R25, PT ;  /* 0x000000197400720c */ /* 0x000fda0003f06270 */
[----:B------:R1:W-:Y:S01]  /*bfb0*/  @P0 STS.128 [R203+0x2800], RZ ;  /* 0x002800ffcb000388 */ /* 0x0003e20000000c00 */
[----:B------:R-:W-:Y:S05]  /*bfc0*/  @P0 BRA `(.L_x_1128) ;  /* 0x0000299000000947 */ /* 0x000fea0003800000 */
[----:B-1----:R-:W5:Y:S01]  /*bfd0*/  LD.E.128 R36, [R38.64+0x80] ;  /* 0x0000800426247980 */ /* 0x002f62000c101d00 */
[----:B------:R-:W-:Y:S01]  /*bfe0*/  ISETP.GE.AND P0, PT, R116, R15, PT ;  /* 0x0000000f7400720c */ /* 0x000fe20003f06270 */
[----:B------:R-:W-:-:S12]  /*bff0*/  BSSY B0, `(.L_x_1137) ;  /* 0x0000028000007945 */ /* 0x000fd80003800000 */
[----:B------:R-:W-:Y:S05]  /*c000*/  @P0 BRA `(.L_x_1138) ;  /* 0x0000026000000947 */ /* 0x000fea0003800000 */
[----:B--2---:R-:W2:Y:S04]  /*c010*/  LD.E.64 R2, [R16.64+0x40] ;  /* 0x0000400410027980 */ /* 0x004ea8000c101b00 */
[----:B---3--:R-:W3:Y:S01]  /*c020*/  LD.E.64 R4, [R6.64+0x40] ;  /* 0x0000400406047980 */ /* 0x008ee2000c101b00 */
        /* <DEDUP_REMOVED lines=36> */
.L_x_1138:
[----:B------:R-:W-:Y:S05]  /*c270*/  BSYNC B0 ;  /* 0x0000000000007941 */ /* 0x000fea0003800000 */
.L_x_1137:
[----:B-----5:R1:W-:Y:S01]  /*c280*/  STS.128 [R203+0x2800], R36 ;  /* 0x00280024cb007388 */ /* 0x0203e20000000c00 */
[----:B------:R-:W-:Y:S05]  /*c290*/  BRA `(.L_x_1128) ;  /* 0x000026c000007947 */ /* 0x000fea0003800000 */
.L_x_1115:
        /* <DEDUP_REMOVED lines=19> */
[----:B------:R-:W-:Y:S01]  /*c3d0*/  LEA.HI.X.SX32 R9, R2, R31, 0x1, P1 ;  /* 0x0000001f02097211 */ /* 0x000fe200008f0eff */
[----:B------:R-:W-:Y:S01]  /*c3e0*/  IMAD.MOV.U32 R2, RZ, RZ, RZ ;  /* 0x000000ffff027224 */ /* 0x000fe200078e00ff */
[----:B------:R-:W-:Y:S01]  /*c3f0*/  LEA R8, P1, R11, R34, 0x1 ;  /* 0x000000220b087211 */ /* 0x000fe200078208ff */
[----:B------:R-:W3:Y:S01]  /*c400*/  LD.E.128 R4, [R4.64] ;  /* 0x0000000404047980 */ /* 0x000ee2000c101d00 */
[----:B------:R-:W-:Y:S02]  /*c410*/  @P0 IADD3 R2, -R3, RZ, RZ ;  /* 0x000000ff03020210 */ /* 0x000fe40007ffe1ff */
[----:B------:R-:W-:Y:S02]  /*c420*/  LEA.HI.X R9, R11, R35, R9, 0x1, P1 ;  /* 0x000000230b097211 */ /* 0x000fe400008f0c09 */
[----:B------:R-:W-:-:S04]  /*c430*/  IADD3 R19, P1, R2, R29, RZ ;  /* 0x0000001d02137210 */ /* 0x000fc80007f3e0ff */
[----:B------:R-:W4:Y:S01]  /*c440*/  LD.E.128 R8, [R8.64] ;  /* 0x0000000408087980 */ /* 0x000f22000c101d00 */
[----:B------:R-:W-:Y:S02]  /*c450*/  LEA.HI.X.SX32 R17, R2, R31, 0x1, P1 ;  /* 0x0000001f02117211 */ /* 0x000fe400008f0eff */
[----:B------:R-:W-:-:S04]  /*c460*/  LEA R16, P1, R19, R36, 0x1 ;  /* 0x0000002413107211 */ /* 0x000fc800078208ff */
[----:B------:R-:W-:-:S06]  /*c470*/  LEA.HI.X R17, R19, R37, R17, 0x1, P1 ;  /* 0x0000002513117211 */ /* 0x000fcc00008f0c11 */
[----:B--2---:R-:W2:Y:S01]  /*c480*/  LD.E.128 R16, [R16.64] ;  /* 0x0000000410107980 */ /* 0x004ea2000c101d00 */
[C---:B-----5:R-:W-:Y:S01]  /*c490*/  IMAD.U32 R24, R20.reuse, 0x10000, RZ ;  /* 0x0001000014187824 */ /* 0x060fe200078e00ff */
[----:B------:R-:W-:Y:S01]  /*c4a0*/  LOP3.LUT R14, R20, 0xffff0000, RZ, 0xc0, !PT ;  /* 0xffff0000140e7812 */ /* 0x000fe200078ec0ff */
[C---:B------:R-:W-:Y:S01]  /*c4b0*/  IMAD.U32 R26, R22.reuse, 0x10000, RZ ;  /* 0x00010000161a7824 */ /* 0x040fe200078e00ff */
[C---:B------:R-:W-:Y:S02]  /*c4c0*/  LOP3.LUT R2, R21.reuse, 0xffff0000, RZ, 0xc0, !PT ;  /* 0xffff000015027812 */ /* 0x040fe400078ec0ff */
[----:B------:R-:W-:Y:S02]  /*c4d0*/  SHF.L.U32 R28, R21, 0x10, RZ ;  /* 0x00000010151c7819 */ /* 0x000fe400000006ff */
[----:B------:R-:W-:Y:S02]  /*c4e0*/  LOP3.LUT R21, R22, 0xffff0000, RZ, 0xc0, !PT ;  /* 0xffff000016157812 */ /* 0x000fe400078ec0ff */
[----:B------:R-:W-:-:S02]  /*c4f0*/  LOP3.LUT R20, R23, 0xffff0000, RZ, 0xc0, !PT ;  /* 0xffff000017147812 */ /* 0x000fc400078ec0ff */
[----:B------:R-:W-:Y:S01]  /*c500*/  SHF.L.U32 R30, R23, 0x10, RZ ;  /* 0x00000010171e7819 */ /* 0x000fe200000006ff */
[C---:B---3--:R-:W-:Y:S01]  /*c510*/  IMAD.U32 R23, R4.reuse, 0x10000, RZ ;  /* 0x0001000004177824 */ /* 0x048fe200078e00ff */
[----:B------:R-:W-:Y:S01]  /*c520*/  LOP3.LUT R22, R4, 0xffff0000, RZ, 0xc0, !PT ;  /* 0xffff000004167812 */ /* 0x000fe200078ec0ff */
[----:B------:R-:W-:Y:S01]  /*c530*/  IMAD.U32 R32, R6, 0x10000, RZ ;  /* 0x0001000006207824 */ /* 0x000fe200078e00ff */
[C---:B------:R-:W-:Y:S02]  /*c540*/  SHF.L.U32 R4, R5.reuse, 0x10, RZ ;  /* 0x0000001005047819 */ /* 0x040fe400000006ff */
[----:B------:R-:W-:Y:S02]  /*c550*/  LOP3.LUT R42, R5, 0xffff0000, RZ, 0xc0, !PT ;  /* 0xffff0000052a7812 */ /* 0x000fe400078ec0ff */
[C---:B------:R-:W-:Y:S02]  /*c560*/  SHF.L.U32 R5, R7.reuse, 0x10, RZ ;  /* 0x0000001007057819 */ /* 0x040fe400000006ff */
[----:B------:R-:W-:Y:S01]  /*c570*/  LOP3.LUT R45, R7, 0xffff0000, RZ, 0xc0, !PT ;  /* 0xffff0000072d7812 */ /* 0x000fe200078ec0ff */
[C---:B----4-:R-:W-:Y:S01]  /*c580*/  IMAD.U32 R44, R8.reuse, 0x10000, RZ ;  /* 0x00010000082c7824 */ /* 0x050fe200078e00ff */
[----:B------:R-:W-:Y:S01]  /*c590*/  LOP3.LUT R43, R8, 0xffff0000, RZ, 0xc0, !PT ;  /* 0xffff0000082b7812 */ /* 0x000fe200078ec0ff */
[----:B------:R-:W-:Y:S01]  /*c5a0*/  IMAD.U32 R47, R10, 0x10000, RZ ;  /* 0x000100000a2f7824 */ /* 0x000fe200078e00ff */
[C---:B------:R-:W-:Y:S01]  /*c5b0*/  SHF.L.U32 R7, R9.reuse, 0x10, RZ ;  /* 0x0000001009077819 */ /* 0x040fe200000006ff */
        /* <DEDUP_REMOVED lines=11> */
[----:B--2---:R-:W-:Y:S01]  /*c670*/  LOP3.LUT R11, R18, 0xffff0000, RZ, 0xc0, !PT ;  /* 0xffff0000120b7812 */ /* 0x004fe200078ec0ff */
[----:B------:R-:W-:-:S02]  /*c680*/  @!P0 FADD.FTZ R10, -R10, -RZ ;  /* 0x800000ff0a0a8221 */ /* 0x000fc40000010100 */
[----:B------:R-:W-:Y:S02]  /*c690*/  @!P0 FADD.FTZ R47, -R47, -RZ ;  /* 0x800000ff2f2f8221 */ /* 0x000fe40000010100 */
[----:B------:R-:W-:Y:S02]  /*c6a0*/  FMUL.FTZ R6, R6, R9 ;  /* 0x0000000906067220 */ /* 0x000fe40000410000 */
[----:B------:R-:W-:Y:S01]  /*c6b0*/  FMUL.FTZ R5, R5, R8 ;  /* 0x0000000805057220 */ /* 0x000fe20000410000 */
[----:B------:R-:W-:Y:S01]  /*c6c0*/  LOP3.LUT R8, R16, 0xffff0000, RZ, 0xc0, !PT ;  /* 0xffff000010087812 */ /* 0x000fe200078ec0ff */
[----:B------:R-:W-:Y:S01]  /*c6d0*/  FMUL.FTZ R7, R4, R7 ;  /* 0x0000000704077220 */ /* 0x000fe20000410000 */
[C---:B------:R-:W-:Y:S01]  /*c6e0*/  SHF.L.U32 R4, R17.reuse, 0x10, RZ ;  /* 0x0000001011047819 */ /* 0x040fe200000006ff */
        /* <DEDUP_REMOVED lines=15> */
[----:B------:R-:W-:Y:S02]  /*c7e0*/  FFMA.FTZ R5, R30, R10, R5 ;  /* 0x0000000a1e057223 */ /* 0x000fe40000010005 */
[----:B------:R-:W-:Y:S01]  /*c7f0*/  FFMA.FTZ R18, R20, R18, R45 ;  /* 0x0000001214127223 */ /* 0x000fe2000001002d */
[----:B------:R-:W-:Y:S01]  /*c800*/  F2FP.BF16.PACK_AB R20, R8, R9 ;  /* 0x000000090814723e */ /* 0x000fe200000010ff */
[----:B------:R-:W-:Y:S01]  /*c810*/  FFMA.FTZ R11, R21, R11, R6 ;  /* 0x0000000b150b7223 */ /* 0x000fe20000010006 */
[----:B------:R-:W-:Y:S02]  /*c820*/  F2FP.BF16.PACK_AB R21, R17, R4 ;  /* 0x000000041115723e */ /* 0x000fe400000010ff */
[----:B------:R-:W-:-:S02]  /*c830*/  F2FP.BF16.PACK_AB R23, R18, R5 ;  /* 0x000000051217723e */ /* 0x000fc400000010ff */
[----:B------:R-:W-:Y:S02]  /*c840*/  F2FP.BF16.PACK_AB R22, R11, R16 ;  /* 0x000000100b16723e */ /* 0x000fe400000010ff */
.L_x_1144:
[----:B------:R-:W-:Y:S05]  /*c850*/  BSYNC B0 ;  /* 0x0000000000007941 */ /* 0x000fea0003800000 */
.L_x_1143:
[----:B-----5:R3:W-:Y:S02]  /*c860*/  STS.128 [R203], R20 ;  /* 0x00000014cb007388 */ /* 0x0207e40000000c00 */
.L_x_1142:
[----:B------:R-:W-:Y:S05]  /*c870*/  BSYNC B1 ;  /* 0x0000000000017941 */ /* 0x000fea0003800000 */
.L_x_1141:
        /* <DEDUP_REMOVED lines=18> */
[----:B--2---:R-:W2:Y:S01]  /*c9a0*/  LD.E.128 R4, [R4.64+0x40] ;  /* 0x0000400404047980 */ /* 0x004ea2000c101d00 */
[----:B------:R-:W-:Y:S02]  /*c9b0*/  @P0 IADD3 R2, -R3, RZ, RZ ;  /* 0x000000ff03020210 */ /* 0x000fe40007ffe1ff */
[----:B------:R-:W-:Y:S02]  /*c9c0*/  LEA.HI.X R9, R11, R35, R9, 0x1, P1 ;  /* 0x000000230b097211 */ /* 0x000fe400008f0c09 */
[----:B------:R-:W-:-:S04]  /*c9d0*/  IADD3 R19, P1, R2, R29, RZ ;  /* 0x0000001d02137210 */ /* 0x000fc80007f3e0ff */
[----:B---3--:R-:W3:Y:S01]  /*c9e0*/  LD.E.128 R8, [R8.64+0x40] ;  /* 0x0000400408087980 */ /* 0x008ee2000c101d00 */
[----:B------:R-:W-:Y:S02]  /*c9f0*/  LEA.HI.X.SX32 R17, R2, R31, 0x1, P1 ;  /* 0x0000001f02117211 */ /* 0x000fe400008f0eff */
[----:B------:R-:W-:-:S04]  /*ca00*/  LEA R16, P1, R19, R36, 0x1 ;  /* 0x0000002413107211 */ /* 0x000fc800078208ff */
[----:B------:R-:W-:-:S06]  /*ca10*/  LEA.HI.X R17, R19, R37, R17, 0x1, P1 ;  /* 0x0000002513117211 */ /* 0x000fcc00008f0c11 */
[----:B----4-:R-:W4:Y:S01]  /*ca20*/  LD.E.128 R16, [R16.64+0x40] ;  /* 0x0000400410107980 */ /* 0x010f22000c101d00 */
        /* <DEDUP_REMOVED lines=8> */
[C---:B--2---:R-:W-:Y:S01]  /*cab0*/  IMAD.U32 R23, R4.reuse, 0x10000, RZ ;  /* 0x0001000004177824 */ /* 0x044fe200078e00ff */
[----:B------:R-:W-:Y:S01]  /*cac0*/  LOP3.LUT R22, R4, 0xffff0000, RZ, 0xc0, !PT ;  /* 0xffff000004167812 */ /* 0x000fe200078ec0ff */
[----:B------:R-:W-:Y:S01]  /*cad0*/  IMAD.U32 R32, R6, 0x10000, RZ ;  /* 0x0001000006207824 */ /* 0x000fe200078e00ff */
[C---:B------:R-:W-:Y:S02]  /*cae0*/  SHF.L.U32 R4, R5.reuse, 0x10, RZ ;  /* 0x0000001005047819 */ /* 0x040fe400000006ff */
[----:B------:R-:W-:Y:S02]  /*caf0*/  LOP3.LUT R42, R5, 0xffff0000, RZ, 0xc0, !PT ;  /* 0xffff0000052a7812 */ /* 0x000fe400078ec0ff */
[C---:B------:R-:W-:Y:S02]  /*cb00*/  SHF.L.U32 R5, R7.reuse, 0x10, RZ ;  /* 0x0000001007057819 */ /* 0x040fe400000006ff */
[----:B------:R-:W-:Y:S01]  /*cb10*/  LOP3.LUT R45, R7, 0xffff0000, RZ, 0xc0, !PT ;  /* 0xffff0000072d7812 */ /* 0x000fe200078ec0ff */
[C---:B---3--:R-:W-:Y:S01]  /*cb20*/  IMAD.U32 R44, R8.reuse, 0x10000, RZ ;  /* 0x00010000082c7824 */ /* 0x048fe200078e00ff */
        /* <DEDUP_REMOVED lines=14> */
[----:B----4-:R-:W-:Y:S01]  /*cc10*/  LOP3.LUT R11, R18, 0xffff0000, RZ, 0xc0, !PT ;  /* 0xffff0000120b7812 */ /* 0x010fe200078ec0ff */
        /* <DEDUP_REMOVED lines=29> */
.L_x_1148:
[----:B------:R-:W-:Y:S05]  /*cdf0*/  BSYNC B0 ;  /* 0x0000000000007941 */ /* 0x000fea0003800000 */
.L_x_1147:
[----:B-----5:R1:W-:Y:S02]  /*ce00*/  STS.128 [R203+0x1000], R20 ;  /* 0x00100014cb007388 */ /* 0x0203e40000000c00 */
.L_x_1146:
[----:B------:R-:W-:Y:S05]  /*ce10*/  BSYNC B1 ;  /* 0x0000000000017941 */ /* 0x000fea0003800000 */
.L_x_1145:
        /* <DEDUP_REMOVED lines=16> */
[----:B------:R-:W3:Y:S03]  /*cf20*/  LD.E.128 R4, [R4.64+0x80] ;  /* 0x0000800404047980 */ /* 0x000ee6000c101d00 */
[----:B------:R-:W-:Y:S01]  /*cf30*/  LEA.HI.X R9, R9, R35, R2, 0x1, P1 ;  /* 0x0000002309097211 */ /* 0x000fe200008f0c02 */
[----:B------:R-:W-:Y:S01]  /*cf40*/  IMAD.MOV.U32 R2, RZ, RZ, RZ ;  /* 0x000000ffff027224 */ /* 0x000fe200078e00ff */
[----:B------:R-:W-:-:S04]  /*cf50*/  @P0 IADD3 R2, -R3, RZ, RZ ;  /* 0x000000ff03020210 */ /* 0x000fc80007ffe1ff */
[C---:B------:R-:W-:Y:S01]  /*cf60*/  IADD3 R19, P1, R2.reuse, R29, RZ ;  /* 0x0000001d02137210 */ /* 0x040fe20007f3e0ff */
[----:B--2---:R-:W2:Y:S03]  /*cf70*/  LD.E.128 R8, [R8.64+0x80] ;  /* 0x0000800408087980 */ /* 0x004ea6000c101d00 */
        /* <DEDUP_REMOVED lines=16> */
[----:B-1----:R-:W-:Y:S02]  /*d080*/  LOP3.LUT R40, R5, 0xffff0000, RZ, 0xc0, !PT ;  /* 0xffff000005287812 */ /* 0x002fe400078ec0ff */
[C---:B------:R-:W-:Y:S02]  /*d090*/  SHF.L.U32 R5, R7.reuse, 0x10, RZ ;  /* 0x0000001007057819 */ /* 0x040fe400000006ff */
[----:B------:R-:W-:Y:S01]  /*d0a0*/  LOP3.LUT R43, R7, 0xffff0000, RZ, 0xc0, !PT ;  /* 0xffff0000072b7812 */ /* 0x000fe200078ec0ff */
[C---:B--2---:R-:W-:Y:S01]  /*d0b0*/  IMAD.U32 R42, R8.reuse, 0x10000, RZ ;  /* 0x00010000082a7824 */ /* 0x044fe200078e00ff */
        /* <DEDUP_REMOVED lines=44> */
.L_x_1150:
[----:B------:R-:W-:Y:S05]  /*d380*/  BSYNC B0 ;  /* 0x0000000000007941 */ /* 0x000fea0003800000 */
.L_x_1149:
[----:B-----5:R3:W-:Y:S02]  /*d390*/  STS.128 [R203+0x2000], R20 ;  /* 0x00200014cb007388 */ /* 0x0207e40000000c00 */
.L_x_1140:
[----:B------:R-:W-:Y:S05]  /*d3a0*/  BSYNC B2 ;  /* 0x0000000000027941 */ /* 0x000fea0003800000 */
.L_x_1139:
        /* <DEDUP_REMOVED lines=18> */
[----:B------:R-:W-:-:S03]  /*d4d0*/  @P0 IMAD.MOV R9, RZ, RZ, -R3 ;  /* 0x000000ffff090224 */ /* 0x000fc600078e0a03 */
[----:B------:R-:W-:-:S04]  /*d4e0*/  IADD3 R13, P1, R11, R12, RZ ;  /* 0x0000000c0b0d7210 */ /* 0x000fc80007f3e0ff */
[----:B------:R-:W-:Y:S02]  /*d4f0*/  LEA.HI.X.SX32 R11, R11, R2, 0x1, P1 ;  /* 0x000000020b0b7211 */ /* 0x000fe400008f0eff */
[----:B------:R-:W-:-:S04]  /*d500*/  LEA R16, P1, R13, R34, 0x1 ;  /* 0x000000220d107211 */ /* 0x000fc800078208ff */
[----:B------:R-:W-:Y:S01]  /*d510*/  LEA.HI.X R17, R13, R35, R11, 0x1, P1 ;  /* 0x000000230d117211 */ /* 0x000fe200008f0c0b */
[----:B------:R-:W-:Y:S01]  /*d520*/  IMAD.MOV.U32 R13, RZ, RZ, RZ ;  /* 0x000000ffff0d7224 */ /* 0x000fe200078e00ff */
[----:B------:R-:W-:Y:S01]  /*d530*/  @P0 IADD3 R13, -R3, RZ, RZ ;  /* 0x000000ff030d0210 */ /* 0x000fe20007ffe1ff */
[----:B------:R-:W-:-:S03]  /*d540*/  IMAD.WIDE R8, R9, 0x2, R38 ;  /* 0x0000000209087825 */ /* 0x000fc600078e0226 */
[C---:B-1-3--:R-:W-:Y:S01]  /*d550*/  IADD3 R21, P1, R13.reuse, R12, RZ ;  /* 0x0000000c0d157210 */ /* 0x04afe20007f3e0ff */
[----:B------:R-:W3:Y:S03]  /*d560*/  LD.E.128 R16, [R16.64] ;  /* 0x0000000410107980 */ /* 0x000ee6000c101d00 */
[----:B------:R-:W-:Y:S01]  /*d570*/  LEA.HI.X.SX32 R2, R13, R2, 0x1, P1 ;  /* 0x000000020d027211 */ /* 0x000fe200008f0eff */
[----:B--2---:R-:W2:Y:S01]  /*d580*/  LD.E.128 R8, [R8.64] ;  /* 0x0000000408087980 */ /* 0x004ea2000c101d00 */
[----:B------:R-:W-:-:S04]  /*d590*/  LEA R20, P1, R21, R36, 0x1 ;  /* 0x0000002415147211 */ /* 0x000fc800078208ff */
[----:B------:R-:W-:-:S06]  /*d5a0*/  LEA.HI.X R21, R21, R37, R2, 0x1, P1 ;  /* 0x0000002515157211 */ /* 0x000fcc00008f0c02 */
[----:B----4-:R-:W4:Y:S01]  /*d5b0*/  LD.E.128 R20, [R20.64] ;  /* 0x0000000414147980 */ /* 0x010f22000c101d00 */
[C---:B-----5:R-:W-:Y:S01]  /*d5c0*/  LOP3.LUT R2, R5.reuse, 0xffff0000, RZ, 0xc0, !PT ;  /* 0xffff000005027812 */ /* 0x060fe200078ec0ff */
[----:B------:R-:W-:Y:S01]  /*d5d0*/  IMAD.U32 R24, R5, 0x10000, RZ ;  /* 0x0001000005187824 */ /* 0x000fe200078e00ff */
[C---:B------:R-:W-:Y:S01]  /*d5e0*/  LOP3.LUT R5, R7.reuse, 0xffff0000, RZ, 0xc0, !PT ;  /* 0xffff000007057812 */ /* 0x040fe200078ec0ff */
[----:B------:R-:W-:Y:S01]  /*d5f0*/  IMAD.U32 R27, R7, 0x10000, RZ ;  /* 0x00010000071b7824 */ /* 0x000fe200078e00ff */
[----:B------:R-:W-:Y:S01]  /*d600*/  SHF.L.U32 R13, R6, 0x10, RZ ;  /* 0x00000010060d7819 */ /* 0x000fe200000006ff */
[C---:B------:R-:W-:Y:S01]  /*d610*/  IMAD.U32 R12, R4.reuse, 0x10000, RZ ;  /* 0x00010000040c7824 */ /* 0x040fe200078e00ff */
        /* <DEDUP_REMOVED lines=8> */
[----:B------:R-:W-:Y:S01]  /*d6a0*/  @!P0 FADD.FTZ R16, -R16, -RZ ;  /* 0x800000ff10108221 */ /* 0x000fe20000010100 */
        /* <DEDUP_REMOVED lines=13> */
[----:B------:R-:W-:Y:S01]  /*d780*/  FMUL.FTZ R41, R41, R16 ;  /* 0x0000001029297220 */ /* 0x000fe20000410000 */
[C---:B------:R-:W-:Y:S01]  /*d790*/  LOP3.LUT R32, R11.reuse, 0xffff0000, RZ, 0xc0, !PT ;  /* 0xffff00000b207812 */ /* 0x040fe200078ec0ff */
[----:B------:R-:W-:Y:S01]  /*d7a0*/  FMUL.FTZ R7, R8, R7 ;  /* 0x0000000708077220 */ /* 0x000fe20000410000 */
[----:B------:R-:W-:Y:S01]  /*d7b0*/  SHF.L.U32 R10, R11, 0x10, RZ ;  /* 0x000000100b0a7819 */ /* 0x000fe200000006ff */
[C---:B----4-:R-:W-:Y:S01]  /*d7c0*/  IMAD.U32 R16, R20.reuse, 0x10000, RZ ;  /* 0x0001000014107824 */ /* 0x050fe200078e00ff */
[----:B------:R-:W-:Y:S01]  /*d7d0*/  LOP3.LUT R11, R20, 0xffff0000, RZ, 0xc0, !PT ;  /* 0xffff0000140b7812 */ /* 0x000fe200078ec0ff */
[----:B------:R-:W-:Y:S01]  /*d7e0*/  FMUL.FTZ R9, R9, R18 ;  /* 0x0000001209097220 */ /* 0x000fe20000410000 */
[C---:B------:R-:W-:Y:S01]  /*d7f0*/  SHF.L.U32 R8, R21.reuse, 0x10, RZ ;  /* 0x0000001015087819 */ /* 0x040fe200000006ff */
[----:B------:R-:W-:Y:S01]  /*d800*/  FMUL.FTZ R32, R32, R19 ;  /* 0x0000001320207220 */ /* 0x000fe20000410000 */
[----:B------:R-:W-:Y:S01]  /*d810*/  LOP3.LUT R20, R21, 0xffff0000, RZ, 0xc0, !PT ;  /* 0xffff000015147812 */ /* 0x000fe200078ec0ff */
[----:B------:R-:W-:Y:S01]  /*d820*/  FMUL.FTZ R47, R47, R30 ;  /* 0x0000001e2f2f7220 */ /* 0x000fe20000410000 */
[----:B------:R-:W-:Y:S01]  /*d830*/  LOP3.LUT R18, R22, 0xffff0000, RZ, 0xc0, !PT ;  /* 0xffff000016127812 */ /* 0x000fe200078ec0ff */
[----:B------:R-:W-:Y:S01]  /*d840*/  FMUL.FTZ R10, R10, R17 ;  /* 0x000000110a0a7220 */ /* 0x000fe20000410000 */
[C---:B------:R-:W-:Y:S01]  /*d850*/  SHF.L.U32 R17, R23.reuse, 0x10, RZ ;  /* 0x0000001017117819 */ /* 0x040fe200000006ff */
[----:B------:R-:W-:Y:S01]  /*d860*/  IMAD.U32 R19, R22, 0x10000, RZ ;  /* 0x0001000016137824 */ /* 0x000fe200078e00ff */
[----:B------:R-:W-:Y:S01]  /*d870*/  LOP3.LUT R22, R23, 0xffff0000, RZ, 0xc0, !PT ;  /* 0xffff000017167812 */ /* 0x000fe200078ec0ff */
[----:B------:R-:W-:-:S02]  /*d880*/  @!P0 FADD.FTZ R26, -R26, -RZ ;  /* 0x800000ff1a1a8221 */ /* 0x000fc40000010100 */
[----:B------:R-:W-:Y:S02]  /*d890*/  @!P0 FADD.FTZ R28, -R28, -RZ ;  /* 0x800000ff1c1c8221 */ /* 0x000fe40000010100 */
[----:B------:R-:W-:Y:S02]  /*d8a0*/  FFMA.FTZ R7, R24, R8, R7 ;  /* 0x0000000818077223 */ /* 0x000fe40000010007 */
[----:B------:R-:W-:Y:S02]  /*d8b0*/  FFMA.FTZ R2, R2, R20, R47 ;  /* 0x0000001402027223 */ /* 0x000fe4000001002f */
[----:B------:R-:W-:Y:S02]  /*d8c0*/  FMUL.FTZ R43, R43, R26 ;  /* 0x0000001a2b2b7220 */ /* 0x000fe40000410000 */
[----:B------:R-:W-:Y:S01]  /*d8d0*/  FMUL.FTZ R28, R45, R28 ;  /* 0x0000001c2d1c7220 */ /* 0x000fe20000410000 */
[----:B------:R-:W-:Y:S01]  /*d8e0*/  F2FP.BF16.PACK_AB R7, R2, R7 ;  /* 0x000000070207723e */ /* 0x000fe200000010ff */
[----:B------:R-:W-:-:S02]  /*d8f0*/  FFMA.FTZ R10, R27, R17, R10 ;  /* 0x000000111b0a7223 */ /* 0x000fc4000001000a */
[----:B------:R-:W-:Y:S02]  /*d900*/  FFMA.FTZ R5, R5, R22, R32 ;  /* 0x0000001605057223 */ /* 0x000fe40000010020 */
[----:B------:R-:W-:Y:S02]  /*d910*/  FFMA.FTZ R12, R12, R16, R43 ;  /* 0x000000100c0c7223 */ /* 0x000fe4000001002b */
[----:B------:R-:W-:Y:S02]  /*d920*/  FFMA.FTZ R11, R4, R11, R41 ;  /* 0x0000000b040b7223 */ /* 0x000fe40000010029 */
[----:B------:R-:W-:Y:S02]  /*d930*/  FFMA.FTZ R13, R13, R19, R28 ;  /* 0x000000130d0d7223 */ /* 0x000fe4000001001c */
[----:B------:R-:W-:Y:S01]  /*d940*/  FFMA.FTZ R6, R6, R18, R9 ;  /* 0x0000001206067223 */ /* 0x000fe20000010009 */
[----:B------:R-:W-:Y:S01]  /*d950*/  F2FP.BF16.PACK_AB R9, R5, R10 ;  /* 0x0000000a0509723e */ /* 0x000fe200000010ff */
[----:B------:R-:W-:Y:S01]  /*d960*/  IMAD.MOV.U32 R5, RZ, RZ, R7 ;  /* 0x000000ffff057224 */ /* 0x000fe200078e0007 */
[----:B------:R-:W-:-:S02]  /*d970*/  F2FP.BF16.PACK_AB R4, R11, R12 ;  /* 0x0000000c0b04723e */ /* 0x000fc400000010ff */
[----:B------:R-:W-:Y:S02]  /*d980*/  F2FP.BF16.PACK_AB R6, R6, R13 ;  /* 0x0000000d0606723e */ /* 0x000fe400000010ff */
[----:B------:R-:W-:Y:S02]  /*d990*/  MOV R7, R9 ;  /* 0x0000000900077202 */ /* 0x000fe40000000f00 */
.L_x_1154:
[----:B------:R-:W-:Y:S05]  /*d9a0*/  BSYNC B0 ;  /* 0x0000000000007941 */ /* 0x000fea0003800000 */
.L_x_1153:
[----:B-----5:R1:W-:Y:S02]  /*d9b0*/  STS.128 [R203+0x800], R4 ;  /* 0x00080004cb007388 */ /* 0x0203e40000000c00 */
.L_x_1152:
[----:B------:R-:W-:Y:S05]  /*d9c0*/  BSYNC B1 ;  /* 0x0000000000017941 */ /* 0x000fea0003800000 */
.L_x_1151:
        /* <DEDUP_REMOVED lines=19> */
[----:B------:R-:W-:Y:S02]  /*db00*/  LEA R8, P1, R9, R34, 0x1 ;  /* 0x0000002209087211 */ /* 0x000fe400078208ff */
        /* <DEDUP_REMOVED lines=39> */
[C---:B------:R-:W-:Y:S01]  /*dd80*/  LOP3.LUT R6, R7.reuse, 0xffff0000, RZ, 0xc0, !PT ;  /* 0xffff000007067812 */ /* 0x040fe200078ec0ff */
[----:B------:R-:W-:Y:S01]  /*dd90*/  @!P0 FADD.FTZ R28, -R28, -RZ ;  /* 0x800000ff1c1c8221 */ /* 0x000fe20000010100 */
[----:B------:R-:W-:Y:S01]  /*dda0*/  SHF.L.U32 R4, R7, 0x10, RZ ;  /* 0x0000001007047819 */ /* 0x000fe200000006ff */
[----:B------:R-:W-:Y:S01]  /*ddb0*/  FMUL.FTZ R10, R5, R10 ;  /* 0x0000000a050a7220 */ /* 0x000fe20000410000 */
[C---:B----4-:R-:W-:Y:S01]  /*ddc0*/  SHF.L.U32 R5, R17.reuse, 0x10, RZ ;  /* 0x0000001011057819 */ /* 0x050fe200000006ff */
[----:B------:R-:W-:Y:S01]  /*ddd0*/  FMUL.FTZ R11, R6, R11 ;  /* 0x0000000b060b7220 */ /* 0x000fe20000410000 */
[----:B------:R-:W-:Y:S01]  /*dde0*/  LOP3.LUT R6, R16, 0xffff0000, RZ, 0xc0, !PT ;  /* 0xffff000010067812 */ /* 0x000fe200078ec0ff */
        /* <DEDUP_REMOVED lines=24> */
.L_x_1158:
[----:B------:R-:W-:Y:S05]  /*df70*/  BSYNC B0 ;  /* 0x0000000000007941 */ /* 0x000fea0003800000 */
.L_x_1157:
[----:B-----5:R3:W-:Y:S02]  /*df80*/  STS.128 [R203+0x1800], R20 ;  /* 0x00180014cb007388 */ /* 0x0207e40000000c00 */
.L_x_1156:
[----:B------:R-:W-:Y:S05]  /*df90*/  BSYNC B1 ;  /* 0x0000000000017941 */ /* 0x000fea0003800000 */
.L_x_1155:
        /* <DEDUP_REMOVED lines=93> */
.L_x_1160:
[----:B------:R-:W-:Y:S05]  /*e570*/  BSYNC B0 ;  /* 0x0000000000007941 */ /* 0x000fea0003800000 */
.L_x_1159:
[----:B-----5:R1:W-:Y:S01]  /*e580*/  STS.128 [R203+0x2800], R4 ;  /* 0x00280004cb007388 */ /* 0x0203e20000000c00 */
[----:B------:R-:W-:Y:S05]  /*e590*/  BRA `(.L_x_1128) ;  /* 0x000003c000007947 */ /* 0x000fea0003800000 */
.L_x_1114:
        /* <DEDUP_REMOVED lines=31> */
.L_x_1162:
[----:B------:R-:W-:Y:S05]  /*e790*/  BSYNC B0 ;  /* 0x0000000000007941 */ /* 0x000fea0003800000 */
.L_x_1161:
        /* <DEDUP_REMOVED lines=28> */
.L_x_1128:
[----:B------:R-:W-:Y:S05]  /*e960*/  BSYNC B3 ;  /* 0x0000000000037941 */ /* 0x000fea0003800000 */
.L_x_1113:
[----:B------:R-:W-:Y:S01]  /*e970*/  IADD3 R206, R51, -0x1, RZ ;  /* 0xffffffff33ce7810 */ /* 0x000fe20007ffe0ff */
[----:B------:R-:W-:Y:S01]  /*e980*/  BSSY B0, `(.L_x_1163) ;  /* 0x0000022000007945 */ /* 0x000fe20003800000 */
[----:B------:R-:W-:-:S03]  /*e990*/  LOP3.LUT R207, R75, 0xff, RZ, 0xc0, !PT ;  /* 0x000000ff4bcf7812 */ /* 0x000fc600078ec0ff */
[----:B------:R-:W-:-:S04]  /*e9a0*/  IMAD.SHL.U32 R121, R206, 0x80, RZ ;  /* 0x00000080ce797824 */ /* 0x000fc800078e00ff */
[----:B-12---:R-:W-:-:S05]  /*e9b0*/  IMAD.IADD R5, R64, 0x1, -R121 ;  /* 0x0000000140057824 */ /* 0x006fca00078e0a79 */
[----:B------:R-:W-:-:S13]  /*e9c0*/  ISETP.GE.AND P0, PT, R170, R5, PT ;  /* 0x00000005aa00720c */ /* 0x000fda0003f06270 */
[----:B------:R-:W-:Y:S05]  /*e9d0*/  @P0 BRA `(.L_x_1164) ;  /* 0x000001c000000947 */ /* 0x000fea0003800000 */
[C---:B------:R-:W-:Y:S02]  /*e9e0*/  LOP3.LUT R0, R207.reuse, 0x1, RZ, 0xc0, !PT ;  /* 0x00000001cf007812 */ /* 0x040fe400078ec0ff */
[----:B------:R-:W-:Y:S02]  /*e9f0*/  R2P PR, R207, 0x6 ;  /* 0x00000006cf007804 */ /* 0x000fe40000000000 */
[----:B------:R-:W-:-:S11]  /*ea00*/  ISETP.NE.U32.AND P0, PT, R0, 0x1, PT ;  /* 0x000000010000780c */ /* 0x000fd60003f05070 */
[----:B------:R-:W-:Y:S02]  /*ea10*/  @P1 IMAD.MOV.U32 R2, RZ, RZ, R196 ;  /* 0x000000ffff021224 */ /* 0x000fe400078e00c4 */
[----:B------:R-:W-:Y:S01]  /*ea20*/  @!P0 MOV R6, R196 ;  /* 0x000000c400068202 */ /* 0x000fe20000000f00 */
[--C-:B------:R-:W-:Y:S02]  /*ea30*/  @!P0 IMAD.MOV.U32 R7, RZ, RZ, R195.reuse ;  /* 0x000000ffff078224 */ /* 0x100fe400078e00c3 */
[----:B------:R-:W-:-:S03]  /*ea40*/  @P1 IMAD.MOV.U32 R3, RZ, RZ, R195 ;  /* 0x000000ffff031224 */ /* 0x000fc600078e00c3 */
        /* <DEDUP_REMOVED lines=13> */
[----:B-1----:R-:W-:Y:S02]  /*eb20*/  MOV R2, R196 ;  /* 0x000000c400027202 */ /* 0x002fe40000000f00 */
[----:B------:R-:W-:-:S05]  /*eb30*/  MOV R3, R195 ;  /* 0x000000c300037202 */ /* 0x000fca0000000f00 */
[----:B------:R-:W-:Y:S01]  /*eb40*/  @!PT LDS RZ, [RZ] ;  /* 0x00000000fffff984 */ /* 0x000fe20000000800 */
[----:B------:R-:W-:Y:S01]  /*eb50*/  @!PT LDS RZ, [RZ] ;  /* 0x00000000fffff984 */ /* 0x000fe20000000800 */
[----:B------:R-:W-:Y:S01]  /*eb60*/  @!PT LDS RZ, [RZ] ;  /* 0x00000000fffff984 */ /* 0x000fe20000000800 */
[----:B------:R1:W-:Y:S01]  /*eb70*/  LDGSTS.E.BYPASS.LTC128B.128 [R203+0x7000], [R2.64+0x80] ;  /* 0x0700008002cb7fae */ /* 0x0003e2000b901d44 */
[----:B------:R-:W-:Y:S05]  /*eb80*/  BRA `(.L_x_1164) ;  /* 0x0000001000007947 */ /* 0x000fea0003800000 */
.L_x_1165:
[----:B------:R2:W-:Y:S02]  /*eb90*/  STS.128 [R203+0x7000], RZ ;  /* 0x007000ffcb007388 */ /* 0x0005e40000000c00 */
.L_x_1164:
[----:B------:R-:W-:Y:S05]  /*eba0*/  BSYNC B0 ;  /* 0x0000000000007941 */ /* 0x000fea0003800000 */
.L_x_1163:
[----:B------:R-:W-:Y:S01]  /*ebb0*/  ISETP.GE.AND P0, PT, R14, R5, PT ;  /* 0x000000050e00720c */ /* 0x000fe20003f06270 */
[----:B------:R-:W-:-:S12]  /*ebc0*/  BSSY B0, `(.L_x_1166) ;  /* 0x000001f000007945 */ /* 0x000fd80003800000 */
[----:B------:R-:W-:Y:S05]  /*ebd0*/  @P0 BRA `(.L_x_1167) ;  /* 0x000001d000000947 */ /* 0x000fea0003800000 */
[C---:B------:R-:W-:Y:S02]  /*ebe0*/  LOP3.LUT R0, R207.reuse, 0x1, RZ, 0xc0, !PT ;  /* 0x00000001cf007812 */ /* 0x040fe400078ec0ff */
[----:B------:R-:W-:Y:S02]  /*ebf0*/  LOP3.LUT P0, RZ, R207, 0x2, RZ, 0xc0, !PT ;  /* 0x00000002cfff7812 */ /* 0x000fe4000780c0ff */
[----:B------:R-:W-:Y:S02]  /*ec00*/  ISETP.NE.U32.AND P1, PT, R0, 0x1, PT ;  /* 0x000000010000780c */ /* 0x000fe40003f25070 */
[----:B-1----:R-:W-:-:S05]  /*ec10*/  IADD3 R7, P2, R193, R166, RZ ;  /* 0x000000a6c1077210 */ /* 0x002fca0007f5e0ff */
[----:B------:R-:W-:-:S04]  /*ec20*/  IMAD.X R3, R194, 0x1, R169, P2 ;  /* 0x00000001c2037824 */ /* 0x000fc800010e06a9 */
[----:B---3--:R-:W-:Y:S02]  /*ec30*/  @P0 LEA R8, P2, R7, R172, 0x1 ;  /* 0x000000ac07080211 */ /* 0x008fe400078408ff */
[----:B------:R-:W-:Y:S02]  /*ec40*/  @!P1 LEA R10, P4, R193, R196, 0x1 ;  /* 0x000000c4c10a9211 */ /* 0x000fe400078808ff */
        /* <DEDUP_REMOVED lines=21> */
.L_x_1168:
[----:B------:R3:W-:Y:S02]  /*eda0*/  STS.128 [R203+0x7800], RZ ;  /* 0x007800ffcb007388 */ /* 0x0007e40000000c00 */
.L_x_1167:
[----:B------:R-:W-:Y:S05]  /*edb0*/  BSYNC B0 ;  /* 0x0000000000007941 */ /* 0x000fea0003800000 */
.L_x_1166:
[----:B-1----:R-:W-:Y:S01]  /*edc0*/  IADD3 R6, R170, 0x40, RZ ;  /* 0x00000040aa067810 */ /* 0x002fe20007ffe0ff */
[----:B------:R-:W-:Y:S03]  /*edd0*/  BSSY B0, `(.L_x_1169) ;  /* 0x0000022000007945 */ /* 0x000fe60003800000 */
[----:B------:R-:W-:-:S13]  /*ede0*/  ISETP.GE.AND P0, PT, R6, R5, PT ;  /* 0x000000050600720c */ /* 0x000fda0003f06270 */
[----:B------:R-:W-:Y:S05]  /*edf0*/  @P0 BRA `(.L_x_1170) ;  /* 0x000001f000000947 */ /* 0x000fea0003800000 */
[C---:B------:R-:W-:Y:S02]  /*ee00*/  LOP3.LUT R0, R207.reuse, 0x1, RZ, 0xc0, !PT ;  /* 0x00000001cf007812 */ /* 0x040fe400078ec0ff */
[----:B------:R-:W-:Y:S02]  /*ee10*/  LOP3.LUT P0, RZ, R207, 0x2, RZ, 0xc0, !PT ;  /* 0x00000002cfff7812 */ /* 0x000fe4000780c0ff */
[----:B------:R-:W-:Y:S01]  /*ee20*/  ISETP.NE.U32.AND P1, PT, R0, 0x1, PT ;  /* 0x000000010000780c */ /* 0x000fe20003f25070 */
[C---:B------:R-:W-:Y:S01]  /*ee30*/  IMAD.SHL.U32 R0, R62.reuse, 0x40, RZ ;  /* 0x000000403e007824 */ /* 0x040fe200078e00ff */
[C---:B------:R-:W-:Y:S02]  /*ee40*/  LEA R7, P2, R62.reuse, R166, 0x6 ;  /* 0x000000a63e077211 */ /* 0x040fe400078430ff */
[C-C-:B---3--:R-:W-:Y:S02]  /*ee50*/  SHF.L.U64.HI R2, R62.reuse, 0x6, R63.reuse ;  /* 0x000000063e027819 */ /* 0x148fe4000001023f */
        /* <DEDUP_REMOVED lines=24> */
.L_x_1171:
[----:B------:R3:W-:Y:S02]  /*efe0*/  STS.128 [R203+0x8000], RZ ;  /* 0x008000ffcb007388 */ /* 0x0007e40000000c00 */
.L_x_1170:
[----:B------:R-:W-:Y:S05]  /*eff0*/  BSYNC B0 ;  /* 0x0000000000007941 */ /* 0x000fea0003800000 */
.L_x_1169:
[----:B------:R-:W-:Y:S01]  /*f000*/  IADD3 R4, R170, 0x60, RZ ;  /* 0x00000060aa047810 */ /* 0x000fe20007ffe0ff */
[----:B------:R-:W-:Y:S03]  /*f010*/  BSSY B0, `(.L_x_1172) ;  /* 0x0000023000007945 */ /* 0x000fe60003800000 */
[----:B------:R-:W-:-:S13]  /*f020*/  ISETP.GE.AND P0, PT, R4, R5, PT ;  /* 0x000000050400720c */ /* 0x000fda0003f06270 */
[----:B------:R-:W-:Y:S05]  /*f030*/  @P0 BRA `(.L_x_1173) ;  /* 0x0000020000000947 */ /* 0x000fea0003800000 */
[C---:B------:R-:W-:Y:S01]  /*f040*/  LOP3.LUT R0, R207.reuse, 0x1, RZ, 0xc0, !PT ;  /* 0x00000001cf007812 */ /* 0x040fe200078ec0ff */
[----:B------:R-:W-:Y:S01]  /*f050*/  IMAD.MOV.U32 R168, RZ, RZ, R166 ;  /* 0x000000ffffa87224 */ /* 0x000fe200078e00a6 */
[----:B------:R-:W-:Y:S02]  /*f060*/  LOP3.LUT P2, RZ, R207, 0x2, RZ, 0xc0, !PT ;  /* 0x00000002cfff7812 */ /* 0x000fe4000784c0ff */
[----:B------:R-:W-:Y:S01]  /*f070*/  ISETP.NE.U32.AND P4, PT, R0, 0x1, PT ;  /* 0x000000010000780c */ /* 0x000fe20003f85070 */
[----:B------:R-:W-:Y:S01]  /*f080*/  IMAD R0, R63, 0x60, RZ ;  /* 0x000000603f007824 */ /* 0x000fe200078e02ff */
[----:B------:R-:W-:Y:S01]  /*f090*/  LOP3.LUT P1, RZ, R207, 0x4, RZ, 0xc0, !PT ;  /* 0x00000004cfff7812 */ /* 0x000fe2000782c0ff */
[----:B------:R-:W-:-:S08]  /*f0a0*/  IMAD.WIDE.U32 R168, R62, 0x60, R168 ;  /* 0x000000603ea87825 */ /* 0x000fd000078e00a8 */
[-C--:B-1-3--:R-:W-:Y:S02]  /*f0b0*/  @P2 LEA R10, P5, R168, R172.reuse, 0x1 ;  /* 0x000000aca80a2211 */ /* 0x08afe400078a08ff */
[----:B------:R-:W-:Y:S01]  /*f0c0*/  @!P4 MOV R3, R195 ;  /* 0x000000c30003c202 */ /* 0x000fe20000000f00 */
[----:B------:R-:W-:Y:S02]  /*f0d0*/  @!P4 IMAD.MOV.U32 R2, RZ, RZ, R196 ;  /* 0x000000ffff02c224 */ /* 0x000fe400078e00c4 */
[----:B------:R-:W-:Y:S02]  /*f0e0*/  @!P4 IMAD R63, R63, 0xc0, RZ ;  /* 0x000000c03f3fc824 */ /* 0x000fe400078e02ff */
[----:B------:R-:W-:Y:S01]  /*f0f0*/  @!P4 IMAD.WIDE.U32 R8, R62, 0xc0, R2 ;  /* 0x000000c03e08c825 */ /* 0x000fe200078e0002 */
[----:B------:R-:W-:-:S03]  /*f100*/  @P1 LEA R2, P0, R168, R172, 0x1 ;  /* 0x000000aca8021211 */ /* 0x000fc600078008ff */
[----:B------:R-:W-:Y:S01]  /*f110*/  IMAD.IADD R3, R169, 0x1, R0 ;  /* 0x00000001a9037824 */ /* 0x000fe200078e0200 */
[----:B------:R-:W-:-:S04]  /*f120*/  @!P4 IADD3 R9, R63, R9, RZ ;  /* 0x000000093f09c210 */ /* 0x000fc80007ffe0ff */
[CCC-:B------:R-:W-:Y:S01]  /*f130*/  @P2 LEA.HI.X R11, R168.reuse, R173.reuse, R3.reuse, 0x1, P5 ;  /* 0x000000ada80b2211 */ /* 0x1c0fe200028f0c03 */
[----:B------:R-:W-:Y:S01]  /*f140*/  @!PT LDS RZ, [RZ] ;  /* 0x00000000fffff984 */ /* 0x000fe20000000800 */
[----:B------:R-:W-:Y:S01]  /*f150*/  @!PT LDS RZ, [RZ] ;  /* 0x00000000fffff984 */ /* 0x000fe20000000800 */
[----:B------:R-:W-:Y:S01]  /*f160*/  @!PT LDS RZ, [RZ] ;  /* 0x00000000fffff984 */ /* 0x000fe20000000800 */
[----:B------:R1:W-:Y:S01]  /*f170*/  @!P4 LDGSTS.E.BYPASS.LTC128B.128 [R203+0x4800], [R8.64] ;  /* 0x0480000008cbcfae */ /* 0x0003e2000b901d44 */
[----:B------:R-:W-:-:S03]  /*f180*/  @P1 LEA.HI.X R3, R168, R173, R3, 0x1, P0 ;  /* 0x000000ada8031211 */ /* 0x000fc600000f0c03 */
        /* <DEDUP_REMOVED lines=11> */
.L_x_1173:
[----:B------:R-:W-:Y:S05]  /*f240*/  BSYNC B0 ;  /* 0x0000000000007941 */ /* 0x000fea0003800000 */
.L_x_1172:
[----:B--2---:R-:W2:Y:S01]  /*f250*/  LD.E R49, [R118.64+0x188] ;  /* 0x0001880476317980 */ /* 0x004ea2000c101900 */
[----:B------:R-:W-:Y:S01]  /*f260*/  SHF.R.S32.HI R0, RZ, 0x1f, R71 ;  /* 0x0000001fff007819 */ /* 0x000fe20000011447 */
[----:B------:R-:W-:Y:S01]  /*f270*/  IMAD.SHL.U32 R67, R67, 0x40, RZ ;  /* 0x0000004043437824 */ /* 0x000fe200078e00ff */
[----:B------:R-:W-:Y:S01]  /*f280*/  LOP3.LUT R74, R74, 0xfffffff8, RZ, 0xc0, !PT ;  /* 0xfffffff84a4a7812 */ /* 0x000fe200078ec0ff */
[----:B------:R-:W0:Y:S01]  /*f290*/  LDGDEPBAR ;  /* 0x00000000000079af */ /* 0x000e220000000000 */
[----:B------:R-:W-:Y:S01]  /*f2a0*/  LEA.HI R209, R0, R71, RZ, 0x2 ;  /* 0x0000004700d17211 */ /* 0x000fe200078f10ff */
[----:B------:R-:W-:Y:S01]  /*f2b0*/  IMAD.SHL.U32 R69, R69, 0x8, RZ ;  /* 0x0000000845457824 */ /* 0x000fe200078e00ff */
[----:B-1-3--:R-:W-:Y:S01]  /*f2c0*/  SHF.R.S32.HI R2, RZ, 0x4, R73 ;  /* 0x00000004ff027819 */ /* 0x00afe20000011449 */
[C---:B------:R-:W-:Y:S01]  /*f2d0*/  IMAD.IADD R0, R65.reuse, 0x1, -R74 ;  /* 0x0000000141007824 */ /* 0x040fe200078e0a4a */
[----:B------:R-:W-:Y:S01]  /*f2e0*/  SHF.R.S32.HI R9, RZ, 0x1f, R68 ;  /* 0x0000001fff097819 */ /* 0x000fe20000011444 */
[----:B------:R-:W-:Y:S01]  /*f2f0*/  IMAD.SHL.U32 R65, R65, 0x2, RZ ;  /* 0x0000000241417824 */ /* 0x000fe200078e00ff */
[----:B------:R-:W-:Y:S01]  /*f300*/  LEA.HI R11, R73, R2, RZ, 0x1 ;  /* 0x00000002490b7211 */ /* 0x000fe200078f08ff */
[----:B------:R-:W-:Y:S01]  /*f310*/  BSSY B0, `(.L_x_1174) ;  /* 0x000004c000007945 */ /* 0x000fe20003800000 */
[----:B------:R-:W-:-:S02]  /*f320*/  LEA.HI R7, R0, R0, RZ, 0x1 ;  /* 0x0000000000077211 */ /* 0x000fc400078f08ff */
[----:B------:R-:W-:Y:S02]  /*f330*/  ISETP.GE.AND P0, PT, R170, R5, PT ;  /* 0x00000005aa00720c */ /* 0x000fe40003f06270 */
[----:B------:R-:W-:Y:S02]  /*f340*/  LOP3.LUT R13, R7, 0x7fffffe, RZ, 0xc0, !PT ;  /* 0x07fffffe070d7812 */ /* 0x000fe400078ec0ff */
[----:B------:R-:W-:Y:S02]  /*f350*/  LOP3.LUT R11, R11, 0xfffffffe, RZ, 0xc0, !PT ;  /* 0xfffffffe0b0b7812 */ /* 0x000fe400078ec0ff */
[----:B------:R-:W-:Y:S01]  /*f360*/  LEA.HI R9, R9, R68, RZ, 0x3 ;  /* 0x0000004409097211 */ /* 0x000fe200078f18ff */
[----:B------:R-:W-:Y:S01]  /*f370*/  IMAD.IADD R0, R0, 0x1, -R13 ;  /* 0x0000000100007824 */ /* 0x000fe200078e0a0d */
[----:B------:R-:W-:Y:S01]  /*f380*/  SHF.R.S32.HI R13, RZ, 0x1f, R66 ;  /* 0x0000001fff0d7819 */ /* 0x000fe20000011442 */
[----:B------:R-:W-:Y:S01]  /*f390*/  IMAD.IADD R11, R2, 0x1, -R11 ;  /* 0x00000001020b7824 */ /* 0x000fe200078e0a0b */
[----:B------:R-:W-:Y:S01]  /*f3a0*/  SHF.R.S32.HI R7, RZ, 0x1, R7 ;  /* 0x00000001ff077819 */ /* 0x000fe20000011407 */
[----:B------:R-:W-:Y:S01]  /*f3b0*/  IMAD.SHL.U32 R9, R9, 0x20, RZ ;  /* 0x0000002009097824 */ /* 0x000fe200078e00ff */
[----:B------:R-:W-:Y:S01]  /*f3c0*/  LEA.HI R13, R13, R66, RZ, 0x2 ;  /* 0x000000420d0d7211 */ /* 0x000fe200078f10ff */
[----:B------:R-:W-:-:S04]  /*f3d0*/  DEPBAR.LE SB0, 0x0 ;  /* 0x000080000000791a */ /* 0x000fc80000000000 */
[----:B------:R-:W-:Y:S01]  /*f3e0*/  BAR.SYNC.DEFER_BLOCKING 0x0 ;  /* 0x0000000000007b1d */ /* 0x000fe20000010000 */
[----:B------:R-:W-:Y:S01]  /*f3f0*/  IMAD.SHL.U32 R2, R11, 0x8, RZ ;  /* 0x000000080b027824 */ /* 0x000fe200078e00ff */
[----:B------:R-:W-:Y:S01]  /*f400*/  SHF.R.S32.HI R209, RZ, 0x2, R209 ;  /* 0x00000002ffd17819 */ /* 0x000fe200000114d1 */
[----:B------:R-:W-:Y:S01]  /*f410*/  IMAD.SHL.U32 R8, R7, 0x40, RZ ;  /* 0x0000004007087824 */ /* 0x000fe200078e00ff */
[----:B------:R-:W-:Y:S01]  /*f420*/  LOP3.LUT R67, R67, 0xc0, RZ, 0xc0, !PT ;  /* 0x000000c043437812 */ /* 0x000fe200078ec0ff */
[----:B------:R-:W-:Y:S01]  /*f430*/  IMAD R0, R11, 0x8, R0 ;  /* 0x000000080b007824 */ /* 0x000fe200078e0200 */
[----:B------:R-:W-:Y:S01]  /*f440*/  LOP3.LUT R13, R13, 0xfffffffc, RZ, 0xc0, !PT ;  /* 0xfffffffc0d0d7812 */ /* 0x000fe200078ec0ff */
[----:B------:R-:W-:Y:S01]  /*f450*/  IMAD R15, R66, 0x10, R209 ;  /* 0x00000010420f7824 */ /* 0x000fe200078e02d1 */
[----:B------:R-:W-:Y:S02]  /*f460*/  LOP3.LUT R3, R72, 0x7fffffe, RZ, 0xc0, !PT ;  /* 0x07fffffe48037812 */ /* 0x000fe400078ec0ff */
[----:B------:R-:W-:Y:S01]  /*f470*/  LOP3.LUT R9, R9, 0xffffff00, RZ, 0xc0, !PT ;  /* 0xffffff0009097812 */ /* 0x000fe200078ec0ff */
[----:B------:R-:W-:Y:S01]  /*f480*/  IMAD.IADD R208, R66, 0x1, -R13 ;  /* 0x0000000142d07824 */ /* 0x000fe200078e0a0d */
[----:B------:R-:W-:Y:S01]  /*f490*/  LOP3.LUT R2, R67, 0x8, R2, 0xf8, !PT ;  /* 0x0000000843027812 */ /* 0x000fe200078ef802 */
[----:B------:R-:W-:Y:S01]  /*f4a0*/  IMAD.IADD R3, R68, 0x1, -R3 ;  /* 0x0000000144037824 */ /* 0x000fe200078e0a03 */
[----:B------:R-:W-:Y:S01]  /*f4b0*/  SHF.R.U32.HI R67, RZ, 0x3, R67 ;  /* 0x00000003ff437819 */ /* 0x000fe20000011643 */
[--C-:B------:R-:W-:Y:S01]  /*f4c0*/  IMAD R66, R66, 0x200, R9.reuse ;  /* 0x0000020042427824 */ /* 0x100fe200078e0209 */
[----:B------:R-:W-:Y:S01]  /*f4d0*/  LOP3.LUT R8, R8, 0xc0, RZ, 0xc0, !PT ;  /* 0x000000c008087812 */ /* 0x000fe200078ec0ff */
[C---:B------:R-:W-:Y:S01]  /*f4e0*/  IMAD R9, R3.reuse, 0x20, R9 ;  /* 0x0000002003097824 */ /* 0x040fe200078e0209 */
[----:B------:R-:W-:Y:S01]  /*f4f0*/  LOP3.LUT R2, R2, R67, RZ, 0x3c, !PT ;  /* 0x0000004302027212 */ /* 0x000fe200078e3cff */
[----:B------:R-:W-:Y:S01]  /*f500*/  IMAD R66, R3, 0x20, R66 ;  /* 0x0000002003427824 */ /* 0x000fe200078e0242 */
[----:B------:R-:W-:-:S02]  /*f510*/  LOP3.LUT R69, R8, 0x8, R69, 0xf8, !PT ;  /* 0x0000000808457812 */ /* 0x000fc400078ef845 */
[----:B------:R-:W-:Y:S01]  /*f520*/  IADD3 R15, R15, 0x1, R70 ;  /* 0x000000010f0f7810 */ /* 0x000fe20007ffe046 */
[C---:B------:R-:W-:Y:S01]  /*f530*/  IMAD.IADD R190, R2.reuse, 0x1, R66 ;  /* 0x0000000102be7824 */ /* 0x040fe200078e0242 */
[----:B------:R1:W-:Y:S01]  /*f540*/  @P0 STS [R203+0x9000], RZ ;  /* 0x009000ffcb000388 */ /* 0x0003e20000000800 */
[----:B------:R-:W-:Y:S01]  /*f550*/  SHF.R.U32.HI R8, RZ, 0x3, R8 ;  /* 0x00000003ff087819 */ /* 0x000fe20000011608 */
[----:B------:R-:W-:Y:S01]  /*f560*/  IMAD.IADD R3, R2, 0x1, R9 ;  /* 0x0000000102037824 */ /* 0x000fe200078e0209 */
[----:B------:R-:W-:Y:S01]  /*f570*/  LOP3.LUT P1, RZ, R7, 0x2, RZ, 0xc0, !PT ;  /* 0x0000000207ff7812 */ /* 0x000fe2000782c0ff */
[----:B------:R1:W-:Y:S01]  /*f580*/  @P0 STS [R203+0x9004], RZ ;  /* 0x009004ffcb000388 */ /* 0x0003e20000000800 */
[----:B------:R-:W-:Y:S01]  /*f590*/  LOP3.LUT R69, R69, R8, RZ, 0x3c, !PT ;  /* 0x0000000845457212 */ /* 0x000fe200078e3cff */
[----:B------:R-:W-:Y:S01]  /*f5a0*/  IMAD.MOV.U32 R7, RZ, RZ, 0x10 ;  /* 0x00000010ff077424 */ /* 0x000fe200078e00ff */
[----:B------:R-:W-:Y:S01]  /*f5b0*/  IADD3 R2, R64, R15, -R201 ;  /* 0x0000000f40027210 */ /* 0x000fe20007ffe8c9 */
[----:B------:R1:W-:Y:S01]  /*f5c0*/  @P0 STS.64 [R203+0x9008], RZ ;  /* 0x009008ffcb000388 */ /* 0x0003e20000000a00 */
[----:B------:R-:W-:-:S02]  /*f5d0*/  IMAD.SHL.U32 R190, R190, 0x2, RZ ;  /* 0x00000002bebe7824 */ /* 0x000fc400078e00ff */
[----:B------:R-:W-:Y:S01]  /*f5e0*/  IMAD.U32 R189, R0, 0x20, R69 ;  /* 0x0000002000bd7824 */ /* 0x000fe200078e0045 */
[----:B------:R1:W-:Y:S01]  /*f5f0*/  @P0 STS.128 [R203+0xb000], RZ ;  /* 0x00b000ffcb000388 */ /* 0x0003e20000000c00 */
[----:B------:R-:W-:-:S03]  /*f600*/  SEL R0, R7, 0xfffffff0, !P1 ;  /* 0xfffffff007007807 */ /* 0x000fc60004800000 */
[----:B------:R1:W-:Y:S01]  /*f610*/  @P0 STS.128 [R203+0xd000], RZ ;  /* 0x00d000ffcb000388 */ /* 0x0003e20000000c00 */
[----:B--2---:R-:W-:Y:S01]  /*f620*/  IMAD.IADD R49, R2, 0x1, R49 ;  /* 0x0000000102317824 */ /* 0x004fe200078e0231 */
[----:B------:R-:W-:Y:S01]  /*f630*/  LOP3.LUT R2, R65, 0x6, RZ, 0xc0, !PT ;  /* 0x0000000641027812 */ /* 0x000fe200078ec0ff */
        /* <DEDUP_REMOVED lines=24> */
.L_x_1176:
[----:B------:R2:W-:Y:S02]  /*f7c0*/  STS.128 [R203+0xd000], RZ ;  /* 0x00d000ffcb007388 */ /* 0x0005e40000000c00 */
.L_x_1175:
[----:B-1----:R-:W-:Y:S05]  /*f7d0*/  BSYNC B0 ;  /* 0x0000000000007941 */ /* 0x002fea0003800000 */
.L_x_1174:
        /* <DEDUP_REMOVED lines=32> */
.L_x_1179:
[----:B------:R1:W-:Y:S02]  /*f9e0*/  STS.128 [R203+0xd800], RZ ;  /* 0x00d800ffcb007388 */ /* 0x0003e40000000c00 */
.L_x_1178:
[----:B------:R-:W-:Y:S05]  /*f9f0*/  BSYNC B0 ;  /* 0x0000000000007941 */ /* 0x000fea0003800000 */
.L_x_1177:
        /* <DEDUP_REMOVED lines=10> */
[----:B------:R-:W-:-:S09]  /*faa0*/  SHF.L.U64.HI R7, R60, 0x6, R61 ;  /* 0x000000063c077819 */ /* 0x000fd2000001023d */
[CC--:B---3--:R-:W-:Y:S02]  /*fab0*/  @P1 LEA R8, P0, R6.reuse, R140.reuse, 0x1 ;  /* 0x0000008c06081211 */ /* 0x0c8fe400078008ff */
        /* <DEDUP_REMOVED lines=22> */
.L_x_1182:
[----:B------:R1:W-:Y:S02]  /*fc20*/  STS.128 [R203+0xe000], RZ ;  /* 0x00e000ffcb007388 */ /* 0x0003e40000000c00 */
.L_x_1181:
[----:B------:R-:W-:Y:S05]  /*fc30*/  BSYNC B0 ;  /* 0x0000000000007941 */ /* 0x000fea0003800000 */
.L_x_1180:
        /* <DEDUP_REMOVED lines=35> */
.L_x_1185:
[----:B------:R1:W-:Y:S02]  /*fe70*/  STS.128 [R203+0xe800], RZ ;  /* 0x00e800ffcb007388 */ /* 0x0003e40000000c00 */
.L_x_1184:
[----:B------:R-:W-:Y:S05]  /*fe80*/  BSYNC B0 ;  /* 0x0000000000007941 */ /* 0x000fea0003800000 */
.L_x_1183:
[----:B--2---:R-:W2:Y:S01]  /*fe90*/  LD.E R48, [R118.64+0x18c] ;  /* 0x00018c0476307980 */ /* 0x004ea2000c101900 */
[----:B------:R-:W-:Y:S01]  /*fea0*/  SHF.L.U32 R189, R189, 0x1, RZ ;  /* 0x00000001bdbd7819 */ /* 0x000fe200000006ff */
[----:B------:R-:W-:Y:S01]  /*feb0*/  BSSY B1, `(.L_x_1186) ;  /* 0x00001c5000017945 */ /* 0x000fe20003800000 */
[----:B------:R-:W-:Y:S01]  /*fec0*/  LEA R188, R50, R190, 0x1 ;  /* 0x000000be32bc7211 */ /* 0x000fe200078e08ff */
[----:B------:R-:W-:Y:S01]  /*fed0*/  LDSM.16.M88.4 R112, [R190] ;  /* 0x00000000be70783b */ /* 0x000fe20000000200 */
[----:B------:R-:W-:Y:S02]  /*fee0*/  LEA R122, R0, R189, 0x1 ;  /* 0x000000bd007a7211 */ /* 0x000fe400078e08ff */
[----:B------:R-:W-:Y:S01]  /*fef0*/  ISETP.GE.AND P5, PT, R51, 0x2, PT ;  /* 0x000000023300780c */ /* 0x000fe20003fa6270 */
[----:B------:R-:W1:Y:S04]  /*ff00*/  LDSM.16.M88.4 R12, [R189+0x3000] ;  /* 0x00300000bd0c783b */ /* 0x000e680000000200 */
[----:B------:R-:W3:Y:S04]  /*ff10*/  LDSM.16.M88.4 R80, [R189+0x3800] ;  /* 0x00380000bd50783b */ /* 0x000ee80000000200 */
[----:B------:R-:W4:Y:S04]  /*ff20*/  LDSM.16.M88.4 R72, [R189+0x3c00] ;  /* 0x003c0000bd48783b */ /* 0x000f280000000200 */
[----:B------:R-:W-:Y:S04]  /*ff30*/  LDSM.16.M88.4 R124, [R188] ;  /* 0x00000000bc7c783b */ /* 0x000fe80000000200 */
[----:B------:R-:W3:Y:S04]  /*ff40*/  LDSM.16.M88.4 R100, [R122+0x3000] ;  /* 0x003000007a64783b */ /* 0x000ee80000000200 */
[----:B------:R-:W4:Y:S04]  /*ff50*/  LDSM.16.M88.4 R60, [R189+0x4000] ;  /* 0x00400000bd3c783b */ /* 0x000f280000000200 */
[----:B------:R-:W4:Y:S04]  /*ff60*/  LDSM.16.M88.4 R52, [R189+0x4400] ;  /* 0x00440000bd34783b */ /* 0x000f280000000200 */
[----:B------:R-:W4:Y:S04]  /*ff70*/  LDSM.16.M88.4 R32, [R122+0x3800] ;  /* 0x003800007a20783b */ /* 0x000f280000000200 */
[----:B------:R-:W4:Y:S04]  /*ff80*/  LDSM.16.M88.4 R28, [R122+0x3c00] ;  /* 0x003c00007a1c783b */ /* 0x000f280000000200 */
[----:B------:R-:W4:Y:S01]  /*ff90*/  LDSM.16.M88.4 R88, [R189+0x3400] ;  /* 0x00340000bd58783b */ /* 0x000f220000000200 */
[C---:B-1---5:R-:W-:Y:S03]  /*ffa0*/  HMMA.16816.F32.BF16 R16, R112.reuse, R12, RZ ;  /* 0x0000000c7010723c */ /* 0x062fe600000418ff */
[----:B------:R-:W1:Y:S04]  /*ffb0*/  LDSM.16.M88.4 R40, [R189+0x4800] ;  /* 0x00480000bd28783b */ /* 0x000e680000000200 */
[----:B------:R-:W1:Y:S01]  /*ffc0*/  LDSM.16.M88.4 R104, [R189+0x4c00] ;  /* 0x004c0000bd68783b */ /* 0x000e620000000200 */
[C---:B------:R-:W-:Y:S03]  /*ffd0*/  HMMA.16816.F32.BF16 R12, R112.reuse, R14, RZ ;  /* 0x0000000e700c723c */ /* 0x040fe600000418ff */
[----:B------:R-:W-:Y:S04]  /*ffe0*/  LDSM.16.M88.4 R108, [R190+0x1000] ;  /* 0x00100000be6c783b */ /* 0x000fe80000000200 */
[----:B---3--:R-:W3:Y:S01]  /*fff0*/  LDSM.16.M88.4 R4, [R189+0x5000] ;  /* 0x00500000bd04783b */ /* 0x008ee20000000200 */
        /* <DEDUP_REMOVED lines=8> */
[----:B------:R-:W0:Y:S01]  /*10080*/  LDGDEPBAR ;  /* 0x00000000000079af */ /* 0x000e220000000000 */
[----:B------:R-:W-:Y:S08]  /*10090*/  HMMA.16816.F32.BF16 R72, R112, R74, RZ ;  /* 0x0000004a7048723c */ /* 0x000ff000000418ff */
[C---:B------:R-:W-:Y:S08]  /*100a0*/  HMMA.16816.F32.BF16 R16, R124.reuse, R100, R16 ;  /* 0x000000647c10723c */ /* 0x040ff00000041810 */
        /* <DEDUP_REMOVED lines=9> */
[C---:B------:R-:W-:Y:S08]  /*10140*/  HMMA.16816.F32.BF16 R76, R124.reuse, R28, R76 ;  /* 0x0000001c7c4c723c */ /* 0x040ff0000004184c */
[----:B------:R-:W-:Y:S01]  /*10150*/  HMMA.16816.F32.BF16 R72, R124, R30, R72 ;  /* 0x0000001e7c48723c */ /* 0x000fe20000041848 */
[----:B------:R-:W3:Y:S07]  /*10160*/  LDSM.16.M88.4 R28, [R122+0x5000] ;  /* 0x005000007a1c783b */ /* 0x000eee0000000200 */
[C---:B------:R-:W-:Y:S08]  /*10170*/  HMMA.16816.F32.BF16 R92, R112.reuse, R88, RZ ;  /* 0x00000058705c723c */ /* 0x040ff000000418ff */
[C---:B-1----:R-:W-:Y:S08]  /*10180*/  HMMA.16816.F32.BF16 R44, R112.reuse, R40, RZ ;  /* 0x00000028702c723c */ /* 0x042ff000000418ff */
[C---:B------:R-:W-:Y:S08]  /*10190*/  HMMA.16816.F32.BF16 R88, R112.reuse, R90, RZ ;  /* 0x0000005a7058723c */ /* 0x040ff000000418ff */
[C---:B------:R-:W-:Y:S08]  /*101a0*/  HMMA.16816.F32.BF16 R40, R112.reuse, R42, RZ ;  /* 0x0000002a7028723c */ /* 0x040ff000000418ff */
[C---:B------:R-:W-:Y:S08]  /*101b0*/  HMMA.16816.F32.BF16 R36, R112.reuse, R104, RZ ;  /* 0x000000687024723c */ /* 0x040ff000000418ff */
[----:B------:R-:W-:Y:S01]  /*101c0*/  HMMA.16816.F32.BF16 R112, R112, R106, RZ ;  /* 0x0000006a7070723c */ /* 0x000fe200000418ff */
[----:B------:R-:W1:Y:S07]  /*101d0*/  LDSM.16.M88.4 R104, [R189+0x5400] ;  /* 0x00540000bd68783b */ /* 0x000e6e0000000200 */
[C---:B---3--:R-:W-:Y:S08]  /*101e0*/  HMMA.16816.F32.BF16 R16, R108.reuse, R4, R16 ;  /* 0x000000046c10723c */ /* 0x048ff00000041810 */
[----:B------:R-:W-:Y:S01]  /*101f0*/  HMMA.16816.F32.BF16 R12, R108, R6, R12 ;  /* 0x000000066c0c723c */ /* 0x000fe2000004180c */
[----:B------:R-:W-:Y:S07]  /*10200*/  LDSM.16.M88.4 R4, [R122+0x7000] ;  /* 0x007000007a04783b */ /* 0x000fee0000000200 */
[C---:B------:R-:W-:Y:S08]  /*10210*/  HMMA.16816.F32.BF16 R68, R124.reuse, R24, R68 ;  /* 0x000000187c44723c */ /* 0x040ff00000041844 */
[C---:B------:R-:W-:Y:S01]  /*10220*/  HMMA.16816.F32.BF16 R60, R124.reuse, R26, R60 ;  /* 0x0000001a7c3c723c */ /* 0x040fe2000004183c */
[----:B------:R-:W-:Y:S07]  /*10230*/  LDSM.16.M88.4 R24, [R190+0x2000] ;  /* 0x00200000be18783b */ /* 0x000fee0000000200 */
[C---:B------:R-:W-:Y:S08]  /*10240*/  HMMA.16816.F32.BF16 R56, R124.reuse, R20, R56 ;  /* 0x000000147c38723c */ /* 0x040ff00000041838 */
[C---:B------:R-:W-:Y:S01]  /*10250*/  HMMA.16816.F32.BF16 R52, R124.reuse, R22, R52 ;  /* 0x000000167c34723c */ /* 0x040fe20000041834 */
[----:B------:R-:W3:Y:S07]  /*10260*/  LDSM.16.M88.4 R20, [R189+0x7000] ;  /* 0x00700000bd14783b */ /* 0x000eee0000000200 */
[C---:B----4-:R-:W-:Y:S08]  /*10270*/  HMMA.16816.F32.BF16 R92, R124.reuse, R96, R92 ;  /* 0x000000607c5c723c */ /* 0x050ff0000004185c */
[----:B------:R-:W-:Y:S01]  /*10280*/  HMMA.16816.F32.BF16 R88, R124, R98, R88 ;  /* 0x000000627c58723c */ /* 0x000fe20000041858 */
[----:B------:R-:W-:Y:S07]  /*10290*/  LDSM.16.M88.4 R96, [R189+0x5c00] ;  /* 0x005c0000bd60783b */ /* 0x000fee0000000200 */
[C---:B------:R-:W-:Y:S08]  /*102a0*/  HMMA.16816.F32.BF16 R16, R32.reuse, R28, R16 ;  /* 0x0000001c2010723c */ /* 0x040ff00000041810 */
[----:B------:R-:W-:Y:S01]  /*102b0*/  HMMA.16816.F32.BF16 R12, R32, R30, R12 ;  /* 0x0000001e200c723c */ /* 0x000fe2000004180c */
[----:B------:R-:W4:Y:S07]  /*102c0*/  LDSM.16.M88.4 R28, [R122+0x5400] ;  /* 0x005400007a1c783b */ /* 0x000f2e0000000200 */
[C---:B------:R-:W-:Y:S08]  /*102d0*/  HMMA.16816.F32.BF16 R44, R124.reuse, R8, R44 ;  /* 0x000000087c2c723c */ /* 0x040ff0000004182c */
[----:B------:R-:W-:Y:S01]  /*102e0*/  HMMA.16816.F32.BF16 R40, R124, R10, R40 ;  /* 0x0000000a7c28723c */ /* 0x000fe20000041828 */
[----:B------:R-:W2:Y:S07]  /*102f0*/  LDSM.16.M88.4 R8, [R188+0x2000] ;  /* 0x00200000bc08783b */ /* 0x000eae0000000200 */
[----:B-1----:R-:W-:Y:S08]  /*10300*/  HMMA.16816.F32.BF16 R92, R108, R104, R92 ;  /* 0x000000686c5c723c */ /* 0x002ff0000004185c */
[----:B---3--:R-:W-:Y:S08]  /*10310*/  HMMA.16816.F32.BF16 R16, R24, R20, R16 ;  /* 0x000000141810723c */ /* 0x008ff00000041810 */
[----:B------:R-:W-:Y:S01]  /*10320*/  HMMA.16816.F32.BF16 R88, R108, R106, R88 ;  /* 0x0000006a6c58723c */ /* 0x000fe20000041858 */
[----:B------:R-:W-:Y:S07]  /*10330*/  LDSM.16.M88.4 R104, [R189+0x6000] ;  /* 0x00600000bd68783b */ /* 0x000fee0000000200 */
[----:B------:R-:W-:Y:S01]  /*10340*/  HMMA.16816.F32.BF16 R12, R24, R22, R12 ;  /* 0x00000016180c723c */ /* 0x000fe2000004180c */
[----:B------:R-:W1:Y:S07]  /*10350*/  LDSM.16.M88.4 R20, [R189+0x7400] ;  /* 0x00740000bd14783b */ /* 0x000e6e0000000200 */
[C---:B------:R-:W-:Y:S08]  /*10360*/  HMMA.16816.F32.BF16 R84, R108.reuse, R100, R84 ;  /* 0x000000646c54723c */ /* 0x040ff00000041854 */
[----:B------:R-:W-:Y:S01]  /*10370*/  HMMA.16816.F32.BF16 R80, R108, R102, R80 ;  /* 0x000000666c50723c */ /* 0x000fe20000041850 */
[----:B------:R-:W3:Y:S07]  /*10380*/  LDSM.16.M88.4 R100, [R122+0x5800] ;  /* 0x005800007a64783b */ /* 0x000eee0000000200 */
[C---:B----4-:R-:W-:Y:S08]  /*10390*/  HMMA.16816.F32.BF16 R92, R32.reuse, R28, R92 ;  /* 0x0000001c205c723c */ /* 0x050ff0000004185c */
[----:B------:R-:W-:Y:S01]  /*103a0*/  HMMA.16816.F32.BF16 R88, R32, R30, R88 ;  /* 0x0000001e2058723c */ /* 0x000fe20000041858 */
[----:B------:R-:W4:Y:S07]  /*103b0*/  LDSM.16.M88.4 R28, [R122+0x7400] ;  /* 0x007400007a1c783b */ /* 0x000f2e0000000200 */
[C---:B--2---:R-:W-:Y:S08]  /*103c0*/  HMMA.16816.F32.BF16 R12, R8.reuse, R6, R12 ;  /* 0x00000006080c723c */ /* 0x044ff0000004180c */
[----:B------:R-:W-:Y:S01]  /*103d0*/  HMMA.16816.F32.BF16 R16, R8, R4, R16 ;  /* 0x000000040810723c */ /* 0x000fe20000041810 */
[----:B------:R-:W2:Y:S07]  /*103e0*/  LDSM.16.M88.4 R4, [R189+0x7800] ;  /* 0x00780000bd04783b */ /* 0x000eae0000000200 */
[----:B-1----:R-:W-:Y:S08]  /*103f0*/  HMMA.16816.F32.BF16 R92, R24, R20, R92 ;  /* 0x00000014185c723c */ /* 0x002ff0000004185c */
[----:B---3--:R-:W-:Y:S01]  /*10400*/  HMMA.16816.F32.BF16 R84, R32, R100, R84 ;  /* 0x000000642054723c */ /* 0x008fe20000041854 */
[----:B------:R-:W-:-:S07]  /*10410*/  FMUL.FTZ R12, R12, R48 ;  /* 0x000000300c0c7220 */ /* 0x000fce0000410000 */
[----:B------:R-:W-:Y:S01]  /*10420*/  HMMA.16816.F32.BF16 R80, R32, R102, R80 ;  /* 0x000000662050723c */ /* 0x000fe20000041850 */
[-C--:B------:R-:W-:Y:S02]  /*10430*/  FMUL.FTZ R17, R17, R48.reuse ;  /* 0x0000003011117220 */ /* 0x080fe40000410000 */
[-C--:B------:R-:W-:Y:S02]  /*10440*/  FMUL.FTZ R0, R16, R48.reuse ;  /* 0x0000003010007220 */ /* 0x080fe40000410000 */
[----:B------:R1:W3:Y:S01]  /*10450*/  MUFU.TANH R65, R17 ;  /* 0x0000001100417308 */ /* 0x0002e20000002400 */
[-C--:B------:R-:W-:Y:S02]  /*10460*/  FMUL.FTZ R66, R18, R48.reuse ;  /* 0x0000003012427220 */ /* 0x080fe40000410000 */
[----:B------:R-:W-:Y:S01]  /*10470*/  HMMA.16816.F32.BF16 R76, R108, R96, R76 ;  /* 0x000000606c4c723c */ /* 0x000fe2000004184c */
[----:B------:R-:W-:-:S04]  /*10480*/  FMUL.FTZ R67, R19, R48 ;  /* 0x0000003013437220 */ /* 0x000fc80000410000 */
[----:B------:R2:W2:Y:S02]  /*10490*/  MUFU.TANH R96, R12 ;  /* 0x0000000c00607308 */ /* 0x0004a40000002400 */
[-C--:B------:R-:W-:Y:S01]  /*104a0*/  FMUL.FTZ R97, R13, R48.reuse ;  /* 0x000000300d617220 */ /* 0x080fe20000410000 */
[----:B------:R-:W-:Y:S01]  /*104b0*/  HMMA.16816.F32.BF16 R72, R108, R98, R72 ;  /* 0x000000626c48723c */ /* 0x000fe20000041848 */
[----:B-1----:R-:W-:Y:S04]  /*104c0*/  LDSM.16.M88.4 R16, [R122+0x5c00] ;  /* 0x005c00007a10783b */ /* 0x002fe80000000200 */
[----:B------:R-:W1:Y:S02]  /*104d0*/  MUFU.TANH R0, R0 ;  /* 0x0000000000007308 */ /* 0x000e640000002400 */
[-C--:B------:R-:W-:Y:S01]  /*104e0*/  FMUL.FTZ R98, R14, R48.reuse ;  /* 0x000000300e627220 */ /* 0x080fe20000410000 */
[----:B------:R-:W-:Y:S01]  /*104f0*/  HMMA.16816.F32.BF16 R88, R24, R22, R88 ;  /* 0x000000161858723c */ /* 0x000fe20000041858 */
[-C--:B------:R-:W-:Y:S01]  /*10500*/  FMUL.FTZ R99, R15, R48.reuse ;  /* 0x000000300f637220 */ /* 0x080fe20000410000 */
[----:B------:R-:W1:Y:S04]  /*10510*/  LDSM.16.M88.4 R20, [R122+0x7800] ;  /* 0x007800007a14783b */ /* 0x000e680000000200 */
[----:B--2---:R-:W2:Y:S01]  /*10520*/  LDSM.16.M88.4 R12, [R189+0x6400] ;  /* 0x00640000bd0c783b */ /* 0x004ea20000000200 */
[----:B------:R-:W1:Y:S01]  /*10530*/  MUFU.TANH R66, R66 ;  /* 0x0000004200427308 */ /* 0x000e620000002400 */
[----:B----4-:R-:W-:Y:S07]  /*10540*/  HMMA.16816.F32.BF16 R92, R8, R28, R92 ;  /* 0x0000001c085c723c */ /* 0x010fee000004185c */
[----:B------:R-:W4:Y:S01]  /*10550*/  MUFU.TANH R67, R67 ;  /* 0x0000004300437308 */ /* 0x000f220000002400 */
[C---:B------:R-:W-:Y:S07]  /*10560*/  HMMA.16816.F32.BF16 R84, R24.reuse, R4, R84 ;  /* 0x000000041854723c */ /* 0x040fee0000041854 */
[----:B------:R-:W1:Y:S01]  /*10570*/  MUFU.TANH R97, R97 ;  /* 0x0000006100617308 */ /* 0x000e620000002400 */
[----:B------:R-:W-:Y:S01]  /*10580*/  HMMA.16816.F32.BF16 R80, R24, R6, R80 ;  /* 0x000000061850723c */ /* 0x000fe20000041850 */
[----:B------:R-:W3:Y:S06]  /*10590*/  LDSM.16.M88.4 R4, [R122+0x6000] ;  /* 0x006000007a04783b */ /* 0x000eec0000000200 */
[----:B------:R-:W1:Y:S01]  /*105a0*/  MUFU.TANH R98, R98 ;  /* 0x0000006200627308 */ /* 0x000e620000002400 */
[----:B------:R-:W-:Y:S01]  /*105b0*/  HMMA.16816.F32.BF16 R68, R108, R104, R68 ;  /* 0x000000686c44723c */ /* 0x000fe20000041844 */
[----:B------:R-:W-:-:S02]  /*105c0*/  FMUL.FTZ R92, R92, R48 ;  /* 0x000000305c5c7220 */ /* 0x000fc40000410000 */
[-C--:B------:R-:W-:Y:S02]  /*105d0*/  FMUL.FTZ R93, R93, R48.reuse ;  /* 0x000000305d5d7220 */ /* 0x080fe40000410000 */
[-C--:B------:R-:W-:Y:S02]  /*105e0*/  FMUL.FTZ R94, R94, R48.reuse ;  /* 0x000000305e5e7220 */ /* 0x080fe40000410000 */
[----:B------:R-:W2:Y:S01]  /*105f0*/  MUFU.TANH R100, R92 ;  /* 0x0000005c00647308 */ /* 0x000ea20000002400 */
[----:B------:R-:W-:Y:S01]  /*10600*/  HMMA.16816.F32.BF16 R60, R108, R106, R60 ;  /* 0x0000006a6c3c723c */ /* 0x000fe2000004183c */
[----:B------:R-:W-:-:S06]  /*10610*/  FMUL.FTZ R103, R95, R48 ;  /* 0x000000305f677220 */ /* 0x000fcc0000410000 */
[----:B------:R-:W2:Y:S01]  /*10620*/  MUFU.TANH R101, R93 ;  /* 0x0000005d00657308 */ /* 0x000ea20000002400 */
[C---:B-1----:R-:W-:Y:S07]  /*10630*/  HMMA.16816.F32.BF16 R84, R8.reuse, R20, R84 ;  /* 0x000000140854723c */ /* 0x042fee0000041854 */
[----:B------:R1:W1:Y:S01]  /*10640*/  MUFU.TANH R102, R94 ;  /* 0x0000005e00667308 */ /* 0x0002620000002400 */
[----:B------:R-:W-:Y:S01]  /*10650*/  HMMA.16816.F32.BF16 R80, R8, R22, R80 ;  /* 0x000000160850723c */ /* 0x000fe20000041850 */
[----:B------:R-:W3:Y:S06]  /*10660*/  LDSM.16.M88.4 R20, [R122+0x6400] ;  /* 0x006400007a14783b */ /* 0x000eec0000000200 */
[----:B------:R-:W3:Y:S01]  /*10670*/  MUFU.TANH R99, R99 ;  /* 0x0000006300637308 */ /* 0x000ee20000002400 */
[C---:B--2---:R-:W-:Y:S07]  /*10680*/  HMMA.16816.F32.BF16 R52, R108.reuse, R14, R52 ;  /* 0x0000000e6c34723c */ /* 0x044fee0000041834 */
[----:B------:R-:W2:Y:S01]  /*10690*/  MUFU.TANH R103, R103 ;  /* 0x0000006700677308 */ /* 0x000ea20000002400 */
[----:B-1----:R-:W-:Y:S01]  /*106a0*/  HMMA.16816.F32.BF16 R92, R108, R12, R56 ;  /* 0x0000000c6c5c723c */ /* 0x002fe20000041838 */
[----:B------:R-:W1:Y:S01]  /*106b0*/  LDSM.16.M88.4 R12, [R189+0x8000] ;  /* 0x00800000bd0c783b */ /* 0x000e620000000200 */
[----:B------:R-:W-:-:S02]  /*106c0*/  FMUL.FTZ R84, R84, R48 ;  /* 0x0000003054547220 */ /* 0x000fc40000410000 */
[-C--:B------:R-:W-:Y:S01]  /*106d0*/  FMUL.FTZ R85, R85, R48.reuse ;  /* 0x0000003055557220 */ /* 0x080fe20000410000 */
[----:B------:R-:W-:Y:S01]  /*106e0*/  LDSM.16.M88.4 R56, [R122+0x7c00] ;  /* 0x007c00007a38783b */ /* 0x000fe20000000200 */
[-C--:B------:R-:W-:Y:S02]  /*106f0*/  FMUL.FTZ R86, R86, R48.reuse ;  /* 0x0000003056567220 */ /* 0x080fe40000410000 */
[----:B------:R-:W-:Y:S01]  /*10700*/  HMMA.16816.F32.BF16 R88, R8, R30, R88 ;  /* 0x0000001e0858723c */ /* 0x000fe20000041858 */
[----:B------:R-:W1:Y:S01]  /*10710*/  LDSM.16.M88.4 R28, [R189+0x7c00] ;  /* 0x007c0000bd1c783b */ /* 0x000e620000000200 */
[-C--:B------:R-:W-:Y:S01]  /*10720*/  FMUL.FTZ R87, R87, R48.reuse ;  /* 0x0000003057577220 */ /* 0x080fe20000410000 */
[----:B------:R-:W1:Y:S01]  /*10730*/  MUFU.TANH R84, R84 ;  /* 0x0000005400547308 */ /* 0x000e620000002400 */
[-C--:B------:R-:W-:Y:S02]  /*10740*/  FMUL.FTZ R80, R80, R48.reuse ;  /* 0x0000003050507220 */ /* 0x080fe40000410000 */
[----:B------:R-:W-:-:S02]  /*10750*/  FMUL.FTZ R81, R81, R48 ;  /* 0x0000003051517220 */ /* 0x000fc40000410000 */
[C---:B------:R-:W-:Y:S01]  /*10760*/  HMMA.16816.F32.BF16 R76, R32.reuse, R16, R76 ;  /* 0x00000010204c723c */ /* 0x040fe2000004184c */
[-C--:B------:R-:W-:Y:S02]  /*10770*/  FMUL.FTZ R82, R82, R48.reuse ;  /* 0x0000003052527220 */ /* 0x080fe40000410000 */
[-C--:B------:R-:W-:Y:S01]  /*10780*/  FMUL.FTZ R83, R83, R48.reuse ;  /* 0x0000003053537220 */ /* 0x080fe20000410000 */
[----:B------:R-:W1:Y:S04]  /*10790*/  MUFU.TANH R85, R85 ;  /* 0x0000005500557308 */ /* 0x000e680000002400 */
[C---:B------:R-:W-:Y:S01]  /*107a0*/  HMMA.16816.F32.BF16 R72, R32.reuse, R18, R72 ;  /* 0x000000122048723c */ /* 0x040fe20000041848 */
[----:B------:R-:W2:Y:S03]  /*107b0*/  LDSM.16.M88.4 R16, [R189+0x6800] ;  /* 0x00680000bd10783b */ /* 0x000ea60000000200 */
[----:B------:R-:W1:Y:S04]  /*107c0*/  MUFU.TANH R86, R86 ;  /* 0x0000005600567308 */ /* 0x000e680000002400 */
[----:B---3--:R-:W-:Y:S01]  /*107d0*/  HMMA.16816.F32.BF16 R68, R32, R4, R68 ;  /* 0x000000042044723c */ /* 0x008fe20000041844 */
[----:B------:R-:W-:-:S02]  /*107e0*/  FMUL.FTZ R88, R88, R48 ;  /* 0x0000003058587220 */ /* 0x000fc40000410000 */
[-C--:B------:R-:W-:Y:S01]  /*107f0*/  FMUL.FTZ R89, R89, R48.reuse ;  /* 0x0000003059597220 */ /* 0x080fe20000410000 */
[----:B------:R-:W3:Y:S01]  /*10800*/  MUFU.TANH R87, R87 ;  /* 0x0000005700577308 */ /* 0x000ee20000002400 */
[-C--:B------:R-:W-:Y:S02]  /*10810*/  FMUL.FTZ R90, R90, R48.reuse ;  /* 0x000000305a5a7220 */ /* 0x080fe40000410000 */
[-C--:B------:R-:W-:Y:S01]  /*10820*/  FMUL.FTZ R91, R91, R48.reuse ;  /* 0x000000305b5b7220 */ /* 0x080fe20000410000 */
[C---:B------:R-:W-:Y:S01]  /*10830*/  HMMA.16816.F32.BF16 R60, R32.reuse, R6, R60 ;  /* 0x00000006203c723c */ /* 0x040fe2000004183c */
[----:B------:R-:W2:Y:S03]  /*10840*/  LDSM.16.M88.4 R4, [R189+0x8400] ;  /* 0x00840000bd04783b */ /* 0x000ea60000000200 */
[----:B------:R-:W2:Y:S04]  /*10850*/  MUFU.TANH R88, R88 ;  /* 0x0000005800587308 */ /* 0x000ea80000002400 */
[----:B------:R-:W-:Y:S04]  /*10860*/  HMMA.16816.F32.BF16 R92, R32, R20, R92 ;  /* 0x00000014205c723c */ /* 0x000fe8000004185c */
[----:B------:R-:W2:Y:S04]  /*10870*/  MUFU.TANH R89, R89 ;  /* 0x0000005900597308 */ /* 0x000ea80000002400 */
[C---:B-1----:R-:W-:Y:S04]  /*10880*/  HMMA.16816.F32.BF16 R68, R24.reuse, R12, R68 ;  /* 0x0000000c1844723c */ /* 0x042fe80000041844 */
[----:B------:R-:W1:Y:S04]  /*10890*/  MUFU.TANH R90, R90 ;  /* 0x0000005a005a7308 */ /* 0x000e680000002400 */
[----:B------:R-:W-:Y:S01]  /*108a0*/  HMMA.16816.F32.BF16 R60, R24, R14, R60 ;  /* 0x0000000e183c723c */ /* 0x000fe2000004183c */
[----:B------:R-:W1:Y:S03]  /*108b0*/  LDSM.16.M88.4 R12, [R189+0x6c00] ;  /* 0x006c0000bd0c783b */ /* 0x000e660000000200 */
[----:B------:R-:W1:Y:S04]  /*108c0*/  MUFU.TANH R91, R91 ;  /* 0x0000005b005b7308 */ /* 0x000e680000002400 */
[----:B------:R-:W-:Y:S01]  /*108d0*/  HMMA.16816.F32.BF16 R52, R32, R22, R52 ;  /* 0x000000162034723c */ /* 0x000fe20000041834 */
[----:B------:R-:W-:Y:S03]  /*108e0*/  LDSM.16.M88.4 R20, [R189+0x8800] ;  /* 0x00880000bd14783b */ /* 0x000fe60000000200 */
[----:B------:R-:W1:Y:S04]  /*108f0*/  MUFU.TANH R80, R80 ;  /* 0x0000005000507308 */ /* 0x000e680000002400 */
[C---:B------:R-:W-:Y:S04]  /*10900*/  HMMA.16816.F32.BF16 R76, R24.reuse, R28, R76 ;  /* 0x0000001c184c723c */ /* 0x040fe8000004184c */
[----:B------:R-:W1:Y:S04]  /*10910*/  MUFU.TANH R81, R81 ;  /* 0x0000005100517308 */ /* 0x000e680000002400 */
[----:B------:R-:W-:Y:S01]  /*10920*/  HMMA.16816.F32.BF16 R72, R24, R30, R72 ;  /* 0x0000001e1848723c */ /* 0x000fe20000041848 */
[----:B------:R-:W-:Y:S03]  /*10930*/  LDSM.16.M88.4 R28, [R122+0x8000] ;  /* 0x008000007a1c783b */ /* 0x000fe60000000200 */
[----:B------:R-:W1:Y:S04]  /*10940*/  MUFU.TANH R82, R82 ;  /* 0x0000005200527308 */ /* 0x000e680000002400 */
[C---:B--2---:R-:W-:Y:S04]  /*10950*/  HMMA.16816.F32.BF16 R44, R108.reuse, R16, R44 ;  /* 0x000000106c2c723c */ /* 0x044fe8000004182c */
[----:B------:R-:W2:Y:S04]  /*10960*/  MUFU.TANH R83, R83 ;  /* 0x0000005300537308 */ /* 0x000ea80000002400 */
[----:B------:R-:W-:Y:S01]  /*10970*/  HMMA.16816.F32.BF16 R40, R108, R18, R40 ;  /* 0x000000126c28723c */ /* 0x000fe20000041828 */
[----:B------:R-:W1:Y:S07]  /*10980*/  LDSM.16.M88.4 R16, [R122+0x8400] ;  /* 0x008400007a10783b */ /* 0x000e6e0000000200 */
[C---:B------:R-:W-:Y:S08]  /*10990*/  HMMA.16816.F32.BF16 R36, R124.reuse, R128, R36 ;  /* 0x000000807c24723c */ /* 0x040ff00000041824 */
[----:B------:R-:W-:Y:S08]  /*109a0*/  HMMA.16816.F32.BF16 R112, R124, R130, R112 ;  /* 0x000000827c70723c */ /* 0x000ff00000041870 */
[C---:B------:R-:W-:Y:S08]  /*109b0*/  HMMA.16816.F32.BF16 R92, R24.reuse, R4, R92 ;  /* 0x00000004185c723c */ /* 0x040ff0000004185c */
[----:B------:R-:W-:Y:S01]  /*109c0*/  HMMA.16816.F32.BF16 R52, R24, R6, R52 ;  /* 0x000000061834723c */ /* 0x000fe20000041834 */
[----:B------:R-:W2:Y:S07]  /*109d0*/  LDSM.16.M88.4 R4, [R122+0x6c00] ;  /* 0x006c00007a04783b */ /* 0x000eae0000000200 */
[C---:B------:R-:W-:Y:S08]  /*109e0*/  HMMA.16816.F32.BF16 R76, R8.reuse, R56, R76 ;  /* 0x00000038084c723c */ /* 0x040ff0000004184c */
[----:B------:R-:W-:Y:S01]  /*109f0*/  HMMA.16816.F32.BF16 R72, R8, R58, R72 ;  /* 0x0000003a0848723c */ /* 0x000fe20000041848 */
[----:B------:R-:W3:Y:S07]  /*10a00*/  LDSM.16.M88.4 R56, [R122+0x6800] ;  /* 0x006800007a38783b */ /* 0x000eee0000000200 */
[C---:B-1----:R-:W-:Y:S08]  /*10a10*/  HMMA.16816.F32.BF16 R36, R108.reuse, R12, R36 ;  /* 0x0000000c6c24723c */ /* 0x042ff00000041824 */
[----:B------:R-:W-:Y:S01]  /*10a20*/  HMMA.16816.F32.BF16 R112, R108, R14, R112 ;  /* 0x0000000e6c70723c */ /* 0x000fe20000041870 */
[----:B------:R-:W-:Y:S01]  /*10a30*/  LDSM.16.M88.4 R12, [R122+0x8c00] ;  /* 0x008c00007a0c783b */ /* 0x000fe20000000200 */
[----:B------:R-:W-:-:S02]  /*10a40*/  FMUL.FTZ R76, R76, R48 ;  /* 0x000000304c4c7220 */ /* 0x000fc40000410000 */
[-C--:B------:R-:W-:Y:S02]  /*10a50*/  FMUL.FTZ R77, R77, R48.reuse ;  /* 0x000000304d4d7220 */ /* 0x080fe40000410000 */
[-C--:B------:R-:W-:Y:S02]  /*10a60*/  FMUL.FTZ R78, R78, R48.reuse ;  /* 0x000000304e4e7220 */ /* 0x080fe40000410000 */
[C---:B------:R-:W-:Y:S01]  /*10a70*/  HMMA.16816.F32.BF16 R92, R8.reuse, R16, R92 ;  /* 0x00000010085c723c */ /* 0x040fe2000004185c */
[-C--:B------:R-:W-:Y:S01]  /*10a80*/  FMUL.FTZ R124, R72, R48.reuse ;  /* 0x00000030487c7220 */ /* 0x080fe20000410000 */
[----:B------:R-:W1:Y:S01]  /*10a90*/  MUFU.TANH R76, R76 ;  /* 0x0000004c004c7308 */ /* 0x000e620000002400 */
[-C--:B------:R-:W-:Y:S02]  /*10aa0*/  FMUL.FTZ R72, R73, R48.reuse ;  /* 0x0000003049487220 */ /* 0x080fe40000410000 */
[-C--:B------:R-:W-:Y:S02]  /*10ab0*/  FMUL.FTZ R79, R79, R48.reuse ;  /* 0x000000304f4f7220 */ /* 0x080fe40000410000 */
[-C--:B------:R-:W-:Y:S01]  /*10ac0*/  FMUL.FTZ R74, R74, R48.reuse ;  /* 0x000000304a4a7220 */ /* 0x080fe20000410000 */
[----:B------:R-:W-:Y:S01]  /*10ad0*/  HMMA.16816.F32.BF16 R52, R8, R18, R52 ;  /* 0x000000120834723c */ /* 0x000fe20000041834 */
[----:B------:R-:W1:Y:S01]  /*10ae0*/  LDSM.16.M88.4 R16, [R189+0x8c00] ;  /* 0x008c0000bd10783b */ /* 0x000e620000000200 */
[-C--:B------:R-:W-:Y:S01]  /*10af0*/  FMUL.FTZ R75, R75, R48.reuse ;  /* 0x000000304b4b7220 */ /* 0x080fe20000410000 */
[----:B------:R-:W1:Y:S05]  /*10b00*/  MUFU.TANH R77, R77 ;  /* 0x0000004d004d7308 */ /* 0x000e6a0000002400 */
[C---:B--2---:R-:W-:Y:S03]  /*10b10*/  HMMA.16816.F32.BF16 R36, R32.reuse, R4, R36 ;  /* 0x000000042024723c */ /* 0x044fe60000041824 */
[----:B------:R-:W2:Y:S04]  /*10b20*/  MUFU.TANH R78, R78 ;  /* 0x0000004e004e7308 */ /* 0x000ea80000002400 */
[----:B------:R-:W-:Y:S01]  /*10b30*/  IADD3 R5, R49, 0x8, RZ ;  /* 0x0000000831057810 */ /* 0x000fe20007ffe0ff */
[----:B------:R-:W-:Y:S01]  /*10b40*/  HMMA.16816.F32.BF16 R112, R32, R6, R112 ;  /* 0x000000062070723c */ /* 0x000fe20000041870 */
[----:B------:R-:W-:-:S02]  /*10b50*/  FMUL.FTZ R92, R92, R48 ;  /* 0x000000305c5c7220 */ /* 0x000fc40000410000 */
[-C--:B------:R-:W-:Y:S01]  /*10b60*/  FMUL.FTZ R93, R93, R48.reuse ;  /* 0x000000305d5d7220 */ /* 0x080fe20000410000 */
[----:B------:R-:W1:Y:S01]  /*10b70*/  MUFU.TANH R126, R79 ;  /* 0x0000004f007e7308 */ /* 0x000e620000002400 */
[-C--:B------:R-:W-:Y:S02]  /*10b80*/  FMUL.FTZ R94, R94, R48.reuse ;  /* 0x000000305e5e7220 */ /* 0x080fe40000410000 */
[-C--:B------:R-:W-:Y:S01]  /*10b90*/  FMUL.FTZ R95, R95, R48.reuse ;  /* 0x000000305f5f7220 */ /* 0x080fe20000410000 */
[----:B---3--:R-:W-:Y:S01]  /*10ba0*/  HMMA.16816.F32.BF16 R44, R32, R56, R44 ;  /* 0x00000038202c723c */ /* 0x008fe2000004182c */
[-C--:B------:R-:W-:Y:S02]  /*10bb0*/  FMUL.FTZ R52, R52, R48.reuse ;  /* 0x0000003034347220 */ /* 0x080fe40000410000 */
[-C--:B------:R-:W-:Y:S01]  /*10bc0*/  FMUL.FTZ R53, R53, R48.reuse ;  /* 0x0000003035357220 */ /* 0x080fe20000410000 */
[----:B------:R-:W3:Y:S01]  /*10bd0*/  MUFU.TANH R124, R124 ;  /* 0x0000007c007c7308 */ /* 0x000ee20000002400 */
[----:B------:R-:W-:-:S02]  /*10be0*/  FMUL.FTZ R54, R54, R48 ;  /* 0x0000003036367220 */ /* 0x000fc40000410000 */
[----:B------:R-:W-:Y:S01]  /*10bf0*/  FMUL.FTZ R55, R55, R48 ;  /* 0x0000003037377220 */ /* 0x000fe20000410000 */
[----:B------:R-:W-:Y:S04]  /*10c00*/  HMMA.16816.F32.BF16 R40, R32, R58, R40 ;  /* 0x0000003a2028723c */ /* 0x000fe80000041828 */
[----:B------:R-:W1:Y:S04]  /*10c10*/  MUFU.TANH R72, R72 ;  /* 0x0000004800487308 */ /* 0x000e680000002400 */
[C---:B------:R-:W-:Y:S04]  /*10c20*/  HMMA.16816.F32.BF16 R68, R8.reuse, R28, R68 ;  /* 0x0000001c0844723c */ /* 0x040fe80000041844 */
[----:B------:R-:W2:Y:S04]  /*10c30*/  MUFU.TANH R125, R74 ;  /* 0x0000004a007d7308 */ /* 0x000ea80000002400 */
[----:B------:R-:W-:Y:S01]  /*10c40*/  HMMA.16816.F32.BF16 R60, R8, R30, R60 ;  /* 0x0000001e083c723c */ /* 0x000fe2000004183c */
[----:B------:R-:W2:Y:S01]  /*10c50*/  LDSM.16.M88.4 R28, [R122+0x8800] ;  /* 0x008800007a1c783b */ /* 0x000ea20000000200 */
[----:B------:R-:W-:-:S04]  /*10c60*/  DEPBAR.LE SB0, 0x0 ;  /* 0x000080000000791a */ /* 0x000fc80000000000 */
[----:B------:R-:W2:Y:S02]  /*10c70*/  MUFU.TANH R128, R75 ;  /* 0x0000004b00807308 */ /* 0x000ea40000002400 */
[C---:B-1----:R-:W-:Y:S06]  /*10c80*/  HMMA.16816.F32.BF16 R36, R24.reuse, R16, R36 ;  /* 0x000000101824723c */ /* 0x042fec0000041824 */
[----:B------:R-:W1:Y:S02]  /*10c90*/  MUFU.TANH R153, R92 ;  /* 0x0000005c00997308 */ /* 0x000e640000002400 */
[----:B------:R-:W-:Y:S01]  /*10ca0*/  HMMA.16816.F32.BF16 R112, R24, R18, R112 ;  /* 0x000000121870723c */ /* 0x000fe20000041870 */
[----:B------:R-:W-:-:S02]  /*10cb0*/  FMUL.FTZ R68, R68, R48 ;  /* 0x0000003044447220 */ /* 0x000fc40000410000 */
[-C--:B------:R-:W-:Y:S02]  /*10cc0*/  FMUL.FTZ R69, R69, R48.reuse ;  /* 0x0000003045457220 */ /* 0x080fe40000410000 */
[-C--:B------:R-:W-:Y:S01]  /*10cd0*/  FMUL.FTZ R70, R70, R48.reuse ;  /* 0x0000003046467220 */ /* 0x080fe20000410000 */
[----:B------:R-:W1:Y:S01]  /*10ce0*/  MUFU.TANH R136, R68 ;  /* 0x0000004400887308 */ /* 0x000e620000002400 */
[-C--:B------:R-:W-:Y:S01]  /*10cf0*/  FMUL.FTZ R71, R71, R48.reuse ;  /* 0x0000003047477220 */ /* 0x080fe20000410000 */
[C---:B------:R-:W-:Y:S01]  /*10d00*/  HMMA.16816.F32.BF16 R44, R24.reuse, R20, R44 ;  /* 0x00000014182c723c */ /* 0x040fe2000004182c */
[-C--:B------:R-:W-:Y:S02]  /*10d10*/  FMUL.FTZ R61, R61, R48.reuse ;  /* 0x000000303d3d7220 */ /* 0x080fe40000410000 */
[-C--:B------:R-:W-:Y:S02]  /*10d20*/  FMUL.FTZ R62, R62, R48.reuse ;  /* 0x000000303e3e7220 */ /* 0x080fe40000410000 */
[-C--:B------:R-:W-:Y:S01]  /*10d30*/  FMUL.FTZ R60, R60, R48.reuse ;  /* 0x000000303c3c7220 */ /* 0x080fe20000410000 */
[----:B------:R-:W1:Y:S01]  /*10d40*/  MUFU.TANH R138, R61 ;  /* 0x0000003d008a7308 */ /* 0x000e620000002400 */
[-C--:B------:R-:W-:Y:S01]  /*10d50*/  FMUL.FTZ R63, R63, R48.reuse ;  /* 0x000000303f3f7220 */ /* 0x080fe20000410000 */
[----:B------:R-:W-:Y:S06]  /*10d60*/  HMMA.16816.F32.BF16 R40, R24, R22, R40 ;  /* 0x000000161828723c */ /* 0x000fec0000041828 */
[----:B------:R1:W1:Y:S02]  /*10d70*/  MUFU.TANH R144, R62 ;  /* 0x0000003e00907308 */ /* 0x0002640000002400 */
[C---:B------:R-:W-:Y:S06]  /*10d80*/  HMMA.16816.F32.BF16 R36, R8.reuse, R12, R36 ;  /* 0x0000000c0824723c */ /* 0x040fec0000041824 */
[----:B------:R1:W1:Y:S02]  /*10d90*/  MUFU.TANH R137, R69 ;  /* 0x0000004500897308 */ /* 0x0002640000002400 */
[C---:B------:R-:W-:Y:S06]  /*10da0*/  HMMA.16816.F32.BF16 R112, R8.reuse, R14, R112 ;  /* 0x0000000e0870723c */ /* 0x040fec0000041870 */
[----:B------:R1:W1:Y:S02]  /*10db0*/  MUFU.TANH R142, R70 ;  /* 0x00000046008e7308 */ /* 0x0002640000002400 */
[C---:B--2---:R-:W-:Y:S06]  /*10dc0*/  HMMA.16816.F32.BF16 R44, R8.reuse, R28, R44 ;  /* 0x0000001c082c723c */ /* 0x044fec000004182c */
[----:B------:R2:W2:Y:S02]  /*10dd0*/  MUFU.TANH R143, R71 ;  /* 0x00000047008f7308 */ /* 0x0004a40000002400 */
[----:B------:R-:W-:Y:S01]  /*10de0*/  HMMA.16816.F32.BF16 R40, R8, R30, R40 ;  /* 0x0000001e0828723c */ /* 0x000fe20000041828 */
[----:B------:R-:W-:-:S02]  /*10df0*/  FMUL.FTZ R38, R38, R48 ;  /* 0x0000003026267220 */ /* 0x000fc40000410000 */
[----:B------:R-:W-:-:S03]  /*10e00*/  FMUL.FTZ R39, R39, R48 ;  /* 0x0000003027277220 */ /* 0x000fc60000410000 */
[----:B------:R2:W2:Y:S01]  /*10e10*/  MUFU.TANH R139, R60 ;  /* 0x0000003c008b7308 */ /* 0x0004a20000002400 */
[-C--:B------:R-:W-:Y:S02]  /*10e20*/  FMUL.FTZ R11, R36, R48.reuse ;  /* 0x00000030240b7220 */ /* 0x080fe40000410000 */
[-C--:B------:R-:W-:Y:S02]  /*10e30*/  FMUL.FTZ R10, R37, R48.reuse ;  /* 0x00000030250a7220 */ /* 0x080fe40000410000 */
[-C--:B-1----:R-:W-:Y:S02]  /*10e40*/  FMUL.FTZ R62, R112, R48.reuse ;  /* 0x00000030703e7220 */ /* 0x082fe40000410000 */
[-C--:B------:R-:W-:Y:S01]  /*10e50*/  FMUL.FTZ R61, R113, R48.reuse ;  /* 0x00000030713d7220 */ /* 0x080fe20000410000 */
[----:B------:R1:W1:Y:S01]  /*10e60*/  MUFU.TANH R145, R63 ;  /* 0x0000003f00917308 */ /* 0x0002620000002400 */
[-C--:B------:R-:W-:Y:S02]  /*10e70*/  FMUL.FTZ R57, R114, R48.reuse ;  /* 0x0000003072397220 */ /* 0x080fe40000410000 */
[----:B------:R-:W-:-:S02]  /*10e80*/  FMUL.FTZ R56, R115, R48 ;  /* 0x0000003073387220 */ /* 0x000fc40000410000 */
[-C--:B------:R-:W-:Y:S02]  /*10e90*/  FMUL.FTZ R44, R44, R48.reuse ;  /* 0x000000302c2c7220 */ /* 0x080fe40000410000 */
[-C--:B------:R-:W-:Y:S01]  /*10ea0*/  FMUL.FTZ R45, R45, R48.reuse ;  /* 0x000000302d2d7220 */ /* 0x080fe20000410000 */
[----:B------:R1:W1:Y:S01]  /*10eb0*/  MUFU.TANH R152, R93 ;  /* 0x0000005d00987308 */ /* 0x0002620000002400 */
[-C--:B------:R-:W-:Y:S02]  /*10ec0*/  FMUL.FTZ R46, R46, R48.reuse ;  /* 0x000000302e2e7220 */ /* 0x080fe40000410000 */
[-C--:B------:R-:W-:Y:S02]  /*10ed0*/  FMUL.FTZ R47, R47, R48.reuse ;  /* 0x000000302f2f7220 */ /* 0x080fe40000410000 */
[-C--:B------:R-:W-:Y:S02]  /*10ee0*/  FMUL.FTZ R40, R40, R48.reuse ;  /* 0x0000003028287220 */ /* 0x080fe40000410000 */
[-C--:B------:R-:W-:Y:S01]  /*10ef0*/  FMUL.FTZ R41, R41, R48.reuse ;  /* 0x0000003029297220 */ /* 0x080fe20000410000 */
[----:B------:R1:W1:Y:S01]  /*10f00*/  MUFU.TANH R149, R94 ;  /* 0x0000005e00957308 */ /* 0x0002620000002400 */
[----:B------:R-:W-:-:S02]  /*10f10*/  FMUL.FTZ R42, R42, R48 ;  /* 0x000000302a2a7220 */ /* 0x000fc40000410000 */
[----:B------:R-:W-:Y:S01]  /*10f20*/  FMUL.FTZ R43, R43, R48 ;  /* 0x000000302b2b7220 */ /* 0x000fe20000410000 */
[-C--:B------:R-:W-:Y:S02]  /*10f30*/  IMNMX R48, R49, R64.reuse, PT ;  /* 0x0000004031307217 */ /* 0x080fe40003800200 */
[----:B------:R-:W-:Y:S02]  /*10f40*/  IMNMX R49, R5, R64, PT ;  /* 0x0000004005317217 */ /* 0x000fe40003800200 */
[----:B------:R1:W1:Y:S08]  /*10f50*/  MUFU.TANH R148, R95 ;  /* 0x0000005f00947308 */ /* 0x0002700000002400 */
        /* <DEDUP_REMOVED lines=12> */
[----:B------:R-:W1:Y:S08]  /*11020*/  MUFU.TANH R11, R11 ;  /* 0x0000000b000b7308 */ /* 0x000e700000002400 */
[----:B------:R-:W1:Y:S08]  /*11030*/  MUFU.TANH R10, R10 ;  /* 0x0000000a000a7308 */ /* 0x000e700000002400 */
        /* <DEDUP_REMOVED lines=8> */
[----:B--234-:R-:W-:Y:S01]  /*110c0*/  BSSY B0, `(.L_x_1188) ;  /* 0x0000041000007945 */ /* 0x01cfe20003800000 */
[----:B------:R-:W-:Y:S05]  /*110d0*/  @!P3 BRA `(.L_x_1189) ;  /* 0x000003c00000b947 */ /* 0x000fea0003800000 */
[----:B------:R-:W2:Y:S01]  /*110e0*/  LD.E R6, [R118.64+0x170] ;  /* 0x0001700476067980 */ /* 0x000ea2000c101900 */
[----:B------:R-:W-:-:S02]  /*110f0*/  IADD3 R13, R121, -0x80, RZ ;  /* 0xffffff80790d7810 */ /* 0x000fc40007ffe0ff */
[----:B------:R-:W-:Y:S02]  /*11100*/  IABS R8, R121 ;  /* 0x0000007900087213 */ /* 0x000fe40000000000 */
[-C--:B--2---:R-:W-:Y:S02]  /*11110*/  IABS R7, R6.reuse ;  /* 0x0000000600077213 */ /* 0x084fe40000000000 */
[----:B------:R-:W-:Y:S02]  /*11120*/  IABS R5, R6 ;  /* 0x0000000600057213 */ /* 0x000fe40000000000 */
[----:B------:R-:W2:Y:S03]  /*11130*/  I2F.RP R9, R7 ;  /* 0x0000000700097306 */ /* 0x000ea60000209400 */
[----:B------:R-:W-:-:S05]  /*11140*/  IMAD.MOV R5, RZ, RZ, -R5 ;  /* 0x000000ffff057224 */ /* 0x000fca00078e0a05 */
[----:B--2---:R-:W2:Y:S02]  /*11150*/  MUFU.RCP R16, R9 ;  /* 0x0000000900107308 */ /* 0x004ea40000001000 */
[----:B--2---:R-:W-:-:S06]  /*11160*/  IADD3 R16, R16, 0xffffffe, RZ ;  /* 0x0ffffffe10107810 */ /* 0x004fcc0007ffe0ff */
[----:B------:R-:W2:Y:S02]  /*11170*/  F2I.FTZ.U32.TRUNC.NTZ R17, R16 ;  /* 0x0000001000117305 */ /* 0x000ea4000021f000 */
[--C-:B--2---:R-:W-:Y:S02]  /*11180*/  IMAD.MOV R4, RZ, RZ, -R17.reuse ;  /* 0x000000ffff047224 */ /* 0x104fe400078e0a11 */
[----:B------:R-:W-:Y:S02]  /*11190*/  IMAD.MOV.U32 R16, RZ, RZ, RZ ;  /* 0x000000ffff107224 */ /* 0x000fe400078e00ff */
[----:B------:R-:W-:Y:S01]  /*111a0*/  IMAD R15, R4, R7, RZ ;  /* 0x00000007040f7224 */ /* 0x000fe200078e02ff */
[----:B------:R-:W-:Y:S02]  /*111b0*/  IABS R4, R13 ;  /* 0x0000000d00047213 */ /* 0x000fe40000000000 */
[----:B------:R-:W-:Y:S01]  /*111c0*/  LOP3.LUT R13, R13, R6, RZ, 0x3c, !PT ;  /* 0x000000060d0d7212 */ /* 0x000fe200078e3cff */
[----:B------:R-:W-:-:S03]  /*111d0*/  IMAD.HI.U32 R15, R17, R15, R16 ;  /* 0x0000000f110f7227 */ /* 0x000fc600078e0010 */
[----:B------:R-:W-:-:S03]  /*111e0*/  ISETP.GE.AND P0, PT, R13, RZ, PT ;  /* 0x000000ff0d00720c */ /* 0x000fc60003f06270 */
[----:B------:R-:W-:-:S04]  /*111f0*/  IMAD.HI.U32 R9, R15, R4, RZ ;  /* 0x000000040f097227 */ /* 0x000fc800078e00ff */
[----:B------:R-:W-:Y:S02]  /*11200*/  IMAD.HI.U32 R12, R15, R8, RZ ;  /* 0x000000080f0c7227 */ /* 0x000fe400078e00ff */
[----:B------:R-:W2:Y:S02]  /*11210*/  LD.E.64 R14, [R118.64+0x20] ;  /* 0x00002004760e7980 */ /* 0x000ea4000c101b00 */
[-C--:B------:R-:W-:Y:S02]  /*11220*/  IMAD R4, R9, R5.reuse, R4 ;  /* 0x0000000509047224 */ /* 0x080fe400078e0204 */
        /* <DEDUP_REMOVED lines=8> */
[----:B------:R-:W-:Y:S02]  /*112b0*/  LOP3.LUT R4, R121, R6, RZ, 0x3c, !PT ;  /* 0x0000000679047212 */ /* 0x000fe400078e3cff */
[----:B------:R-:W-:-:S02]  /*112c0*/  @!P2 IADD3 R12, R12, 0x1, RZ ;  /* 0x000000010c0ca810 */ /* 0x000fc40007ffe0ff */
[----:B------:R-:W-:Y:S02]  /*112d0*/  ISETP.GE.AND P2, PT, R4, RZ, PT ;  /* 0x000000ff0400720c */ /* 0x000fe40003f46270 */
[----:B------:R-:W-:Y:S02]  /*112e0*/  ISETP.NE.AND P1, PT, R6, RZ, PT ;  /* 0x000000ff0600720c */ /* 0x000fe40003f25270 */
[----:B------:R-:W-:Y:S02]  /*112f0*/  LOP3.LUT R8, RZ, R6, RZ, 0x33, !PT ;  /* 0x00000006ff087212 */ /* 0x000fe400078e33ff */
        /* <DEDUP_REMOVED lines=14> */
[----:B---3--:R-:W-:-:S04]  /*113e0*/  IMAD R4, R13, R6, RZ ;  /* 0x000000060d047224 */ /* 0x008fc800078e02ff */
[C---:B------:R-:W-:Y:S02]  /*113f0*/  IMAD R4, R12.reuse, R5, R4 ;  /* 0x000000050c047224 */ /* 0x040fe400078e0204 */
[----:B----4-:R-:W-:Y:S02]  /*11400*/  IMAD.IADD R7, R7, 0x1, -R8 ;  /* 0x0000000107077824 */ /* 0x010fe400078e0a08 */
[----:B------:R-:W-:-:S03]  /*11410*/  IMAD.WIDE.U32 R8, R12, R6, RZ ;  /* 0x000000060c087225 */ /* 0x000fc600078e00ff */
[----:B------:R-:W-:Y:S01]  /*11420*/  SHF.R.S32.HI R6, RZ, 0x1f, R7 ;  /* 0x0000001fff067819 */ /* 0x000fe20000011407 */
[----:B--2---:R-:W-:Y:S02]  /*11430*/  IMAD R5, R15, R7, RZ ;  /* 0x000000070f057224 */ /* 0x004fe400078e02ff */
[----:B------:R-:W-:Y:S02]  /*11440*/  IMAD.IADD R9, R9, 0x1, R4 ;  /* 0x0000000109097824 */ /* 0x000fe400078e0204 */
[----:B------:R-:W-:Y:S02]  /*11450*/  IMAD R5, R14, R6, R5 ;  /* 0x000000060e057224 */ /* 0x000fe400078e0205 */
[----:B------:R-:W-:-:S04]  /*11460*/  IMAD.WIDE.U32 R8, R7, R14, R8 ;  /* 0x0000000e07087225 */ /* 0x000fc800078e0008 */
[----:B------:R-:W-:Y:S01]  /*11470*/  IMAD.MOV.U32 R4, RZ, RZ, R8 ;  /* 0x000000ffff047224 */ /* 0x000fe200078e0008 */
[----:B------:R-:W-:Y:S01]  /*11480*/  IADD3 R5, R9, R5, RZ ;  /* 0x0000000509057210 */ /* 0x000fe20007ffe0ff */
[----:B------:R-:W-:Y:S05]  /*11490*/  BRA `(.L_x_1190) ;  /* 0x0000003000007947 */ /* 0x000fea0003800000 */
.L_x_1189:
[----:B------:R-:W2:Y:S02]  /*114a0*/  LD.E R4, [R118.64+0x38] ;  /* 0x0000380476047980 */ /* 0x000ea4000c101900 */
[----:B--2---:R-:W-:-:S04]  /*114b0*/  LEA R4, -R4, RZ, 0x7 ;  /* 0x000000ff04047211 */ /* 0x004fc800078e39ff */
[----:B------:R-:W-:Y:S02]  /*114c0*/  SHF.R.S32.HI R5, RZ, 0x1f, R4 ;  /* 0x0000001fff057819 */ /* 0x000fe40000011404 */
.L_x_1190:
[----:B------:R-:W-:Y:S05]  /*114d0*/  BSYNC B0 ;  /* 0x0000000000007941 */ /* 0x000fea0003800000 */
.L_x_1188:
[C---:B------:R-:W-:Y:S02]  /*114e0*/  LOP3.LUT P6, RZ, R207.reuse, 0x1, RZ, 0xc0, !PT ;  /* 0x00000001cfff7812 */ /* 0x040fe400078cc0ff */
[C---:B------:R-:W-:Y:S02]  /*114f0*/  LOP3.LUT P4, RZ, R207.reuse, 0x2, RZ, 0xc0, !PT ;  /* 0x00000002cfff7812 */ /* 0x040fe4000788c0ff */
[----:B------:R-:W-:Y:S02]  /*11500*/  LOP3.LUT P2, RZ, R207, 0x4, RZ, 0xc0, !PT ;  /* 0x00000004cfff7812 */ /* 0x000fe4000784c0ff */
[C---:B------:R-:W-:Y:S02]  /*11510*/  IADD3 R7, P0, R4.reuse, R193, RZ ;  /* 0x000000c104077210 */ /* 0x040fe40007f1e0ff */
[----:B------:R-:W-:-:S03]  /*11520*/  LEA R16, P1, R4, R196, 0x1 ;  /* 0x000000c404107211 */ /* 0x000fc600078208ff */
[----:B------:R-:W-:Y:S01]  /*11530*/  IMAD.X R6, R5, 0x1, R194, P0 ;  /* 0x0000000105067824 */ /* 0x000fe200000e06c2 */
[-C--:B------:R-:W-:Y:S02]  /*11540*/  LEA.HI.X R17, R4, R195.reuse, R5, 0x1, P1 ;  /* 0x000000c304117211 */ /* 0x080fe400008f0c05 */
[CC--:B------:R-:W-:Y:S02]  /*11550*/  @P6 LEA R14, P0, R7.reuse, R196.reuse, 0x1 ;  /* 0x000000c4070e6211 */ /* 0x0c0fe400078008ff */
[CC--:B------:R-:W-:Y:S01]  /*11560*/  @P4 LEA R12, P1, R7.reuse, R196.reuse, 0x1 ;  /* 0x000000c4070c4211 */ /* 0x0c0fe200078208ff */
[----:B------:R-:W-:Y:S01]  /*11570*/  @!PT LDS RZ, [RZ] ;  /* 0x00000000fffff984 */ /* 0x000fe20000000800 */
[----:B------:R-:W-:Y:S01]  /*11580*/  @!PT LDS RZ, [RZ] ;  /* 0x00000000fffff984 */ /* 0x000fe20000000800 */
[----:B------:R-:W-:Y:S01]  /*11590*/  @!PT LDS RZ, [RZ] ;  /* 0x00000000fffff984 */ /* 0x000fe20000000800 */
[----:B------:R2:W-:Y:S01]  /*115a0*/  @P6 LDGSTS.E.BYPASS.LTC128B.128 [R203+0x3000], [R16.64] ;  /* 0x0300000010cb6fae */ /* 0x0005e2000b901d44 */
[CCC-:B------:R-:W-:Y:S02]  /*115b0*/  @P6 LEA.HI.X R15, R7.reuse, R195.reuse, R6.reuse, 0x1, P0 ;  /* 0x000000c3070f6211 */ /* 0x1c0fe400000f0c06 */
[C---:B------:R-:W-:Y:S01]  /*115c0*/  @P4 LEA.HI.X R13, R7.reuse, R195, R6, 0x1, P1 ;  /* 0x000000c3070d4211 */ /* 0x040fe200008f0c06 */
[----:B------:R2:W-:Y:S01]  /*115d0*/  @!P6 STS [R203+0x3000], RZ ;  /* 0x003000ffcb00e388 */ /* 0x0005e20000000800 */
[----:B------:R-:W-:-:S02]  /*115e0*/  @P2 LEA R8, P0, R7, R196, 0x1 ;  /* 0x000000c407082211 */ /* 0x000fc400078008ff */
[C---:B------:R-:W-:Y:S01]  /*115f0*/  IADD3 R5, P1, R7.reuse, R193, RZ ;  /* 0x000000c107057210 */ /* 0x040fe20007f3e0ff */
[----:B------:R2:W-:Y:S01]  /*11600*/  @!P6 STS [R203+0x3004], RZ ;  /* 0x003004ffcb00e388 */ /* 0x0005e20000000800 */
[-C--:B------:R-:W-:Y:S02]  /*11610*/  @P2 LEA.HI.X R9, R7, R195.reuse, R6, 0x1, P0 ;  /* 0x000000c307092211 */ /* 0x080fe400000f0c06 */
[CC--:B------:R-:W-:Y:S01]  /*11620*/  @P6 LEA R22, P0, R5.reuse, R196.reuse, 0x1 ;  /* 0x000000c405166211 */ /* 0x0c0fe200078008ff */
[----:B------:R-:W-:Y:S01]  /*11630*/  IMAD.X R6, R6, 0x1, R194, P1 ;  /* 0x0000000106067824 */ /* 0x000fe200008e06c2 */
[C---:B------:R-:W-:Y:S01]  /*11640*/  @P4 LEA R20, P1, R5.reuse, R196, 0x1 ;  /* 0x000000c405144211 */ /* 0x040fe200078208ff */
[----:B------:R2:W-:Y:S03]  /*11650*/  @!P6 STS.64 [R203+0x3008], RZ ;  /* 0x003008ffcb00e388 */ /* 0x0005e60000000a00 */
[----:B------:R-:W-:-:S02]  /*11660*/  @P6 LEA.HI.X R23, R5, R195, R6, 0x1, P0 ;  /* 0x000000c305176211 */ /* 0x000fc400000f0c06 */
[C-C-:B------:R-:W-:Y:S02]  /*11670*/  @P4 LEA.HI.X R21, R5.reuse, R195, R6.reuse, 0x1, P1 ;  /* 0x000000c305154211 */ /* 0x140fe400008f0c06 */
[CC--:B------:R-:W-:Y:S02]  /*11680*/  @P2 LEA R18, P0, R5.reuse, R196.reuse, 0x1 ;  /* 0x000000c405122211 */ /* 0x0c0fe400078008ff */
        /* <DEDUP_REMOVED lines=18> */
[----:B---3--:R-:W-:Y:S02]  /*117b0*/  @P2 IMAD.MOV.U32 R4, RZ, RZ, R16 ;  /* 0x000000ffff042224 */ /* 0x008fe400078e0010 */
        /* <DEDUP_REMOVED lines=52> */
.L_x_1187:
[----:B--234-:R-:W-:Y:S05]  /*11b00*/  BSYNC B1 ;  /* 0x0000000000017941 */ /* 0x01cfea0003800000 */
.L_x_1186:
[----:B-1----:R-:W2:Y:S01]  /*11b10*/  LD.E R55, [R118.64+0xdc] ;  /* 0x0000dc0476377980 */ /* 0x002ea2000c101900 */
[----:B------:R-:W-:-:S02]  /*11b20*/  IMAD.IADD R2, R121, 0x1, R2 ;  /* 0x0000000179027824 */ /* 0x000fc400078e0202 */
[----:B------:R-:W-:-:S03]  /*11b30*/  IMAD.SHL.U32 R123, R3, 0x2, RZ ;  /* 0x00000002037b7824 */ /* 0x000fc600078e00ff */
[----:B------:R-:W-:Y:S01]  /*11b40*/  IADD3 R5, R2, 0x1, RZ ;  /* 0x0000000102057810 */ /* 0x000fe20007ffe0ff */
[----:B------:R-:W-:Y:S01]  /*11b50*/  IMAD R120, R50, 0x2, R123 ;  /* 0x0000000232787824 */ /* 0x000fe200078e027b */
[C---:B------:R-:W-:Y:S01]  /*11b60*/  IADD3 R4, R2.reuse, 0x8, RZ ;  /* 0x0000000802047810 */ /* 0x040fe20007ffe0ff */
[----:B------:R-:W-:Y:S01]  /*11b70*/  LDSM.16.MT88.4 R92, [R123+0xb000] ;  /* 0x00b000007b5c783b */ /* 0x000fe20000004200 */
[CC--:B------:R-:W-:Y:S02]  /*11b80*/  ISETP.GE.AND P1, PT, R5.reuse, R48.reuse, PT ;  /* 0x000000300500720c */ /* 0x0c0fe40003f26270 */
[----:B------:R-:W-:Y:S01]  /*11b90*/  ISETP.GE.AND P0, PT, R5, R49, PT ;  /* 0x000000310500720c */ /* 0x000fe20003f06270 */
[----:B------:R-:W-:Y:S01]  /*11ba0*/  LDSM.16.MT88.4 R108, [R123+0x9000] ;  /* 0x009000007b6c783b */ /* 0x000fe20000004200 */
[----:B------:R-:W-:Y:S02]  /*11bb0*/  IADD3 R5, R2, 0x9, RZ ;  /* 0x0000000902057810 */ /* 0x000fe40007ffe0ff */
[----:B------:R-:W-:-:S02]  /*11bc0*/  ISETP.GE.AND P6, PT, R4, R48, PT ;  /* 0x000000300400720c */ /* 0x000fc40003fc6270 */
[-C--:B------:R-:W-:Y:S02]  /*11bd0*/  ISETP.GE.AND P2, PT, R4, R49.reuse, PT ;  /* 0x000000310400720c */ /* 0x080fe40003f46270 */
[C---:B------:R-:W-:Y:S02]  /*11be0*/  IADD3 R4, R2.reuse, 0x10, RZ ;  /* 0x0000001002047810 */ /* 0x040fe40007ffe0ff */
        /* <DEDUP_REMOVED lines=10> */
[-C--:B------:R-:W-:Y:S02]  /*11c90*/  ISETP.GE.AND P2, PT, R5, R48.reuse, PT ;  /* 0x000000300500720c */ /* 0x080fe40003f46270 */
[----:B------:R-:W-:Y:S02]  /*11ca0*/  FSEL R97, R97, -INF , !P4 ;  /* 0xff80000061617808 */ /* 0x000fe40006000000 */
[----:B------:R-:W-:Y:S02]  /*11cb0*/  ISETP.GE.AND P4, PT, R5, R49, PT ;  /* 0x000000310500720c */ /* 0x000fe40003f86270 */
[----:B------:R-:W-:Y:S02]  /*11cc0*/  IADD3 R8, R2, 0x19, RZ ;  /* 0x0000001902087810 */ /* 0x000fe40007ffe0ff */
[----:B------:R-:W-:Y:S02]  /*11cd0*/  FSEL R99, R99, -INF , !P1 ;  /* 0xff80000063637808 */ /* 0x000fe40004800000 */
[----:B------:R-:W-:-:S02]  /*11ce0*/  ISETP.GE.AND P1, PT, R4, R48, PT ;  /* 0x000000300400720c */ /* 0x000fc40003f26270 */
[----:B------:R-:W-:Y:S02]  /*11cf0*/  FSEL R5, R100, -INF , !P0 ;  /* 0xff80000064057808 */ /* 0x000fe40004000000 */
[----:B------:R-:W-:Y:S02]  /*11d00*/  ISETP.GE.AND P0, PT, R4, R49, PT ;  /* 0x000000310400720c */ /* 0x000fe40003f06270 */
[----:B------:R-:W-:Y:S02]  /*11d10*/  IADD3 R12, R2, 0x20, RZ ;  /* 0x00000020020c7810 */ /* 0x000fe40007ffe0ff */
[----:B------:R-:W-:Y:S02]  /*11d20*/  FSEL R9, R102, -INF , !P6 ;  /* 0xff80000066097808 */ /* 0x000fe40007000000 */
[----:B------:R-:W-:Y:S02]  /*11d30*/  FSEL R4, R101, -INF , !P2 ;  /* 0xff80000065047808 */ /* 0x000fe40005000000 */
[----:B------:R-:W-:-:S02]  /*11d40*/  ISETP.GE.AND P6, PT, R8, R48, PT ;  /* 0x000000300800720c */ /* 0x000fc40003fc6270 */
[-C--:B------:R-:W-:Y:S02]  /*11d50*/  ISETP.GE.AND P2, PT, R8, R49.reuse, PT ;  /* 0x000000310800720c */ /* 0x080fe40003f46270 */
[----:B------:R-:W-:Y:S02]  /*11d60*/  FSEL R8, R103, -INF , !P4 ;  /* 0xff80000067087808 */ /* 0x000fe40006000000 */
[----:B------:R-:W-:Y:S01]  /*11d70*/  FSEL R88, R88, -INF , !P1 ;  /* 0xff80000058587808 */ /* 0x000fe20004800000 */
[----:B------:R-:W-:Y:S01]  /*11d80*/  LDSM.16.MT88.4 R100, [R120+0x9000] ;  /* 0x009000007864783b */ /* 0x000fe20000004200 */
[C---:B------:R-:W-:Y:S02]  /*11d90*/  ISETP.GE.AND P4, PT, R12.reuse, R48, PT ;  /* 0x000000300c00720c */ /* 0x040fe40003f86270 */
[----:B------:R-:W-:Y:S02]  /*11da0*/  ISETP.GE.AND P1, PT, R12, R49, PT ;  /* 0x000000310c00720c */ /* 0x000fe40003f26270 */
[----:B------:R-:W-:-:S02]  /*11db0*/  IADD3 R13, R2, 0x21, RZ ;  /* 0x00000021020d7810 */ /* 0x000fc40007ffe0ff */
[----:B------:R-:W-:Y:S02]  /*11dc0*/  IADD3 R12, R2, 0x28, RZ ;  /* 0x00000028020c7810 */ /* 0x000fe40007ffe0ff */
[----:B------:R-:W-:Y:S02]  /*11dd0*/  FSEL R89, R89, -INF , !P6 ;  /* 0xff80000059597808 */ /* 0x000fe40007000000 */
[----:B------:R-:W-:Y:S02]  /*11de0*/  FSEL R91, R91, -INF , !P2 ;  /* 0xff8000005b5b7808 */ /* 0x000fe40005000000 */
[----:B------:R-:W-:Y:S02]  /*11df0*/  FSEL R22, R84, -INF , !P4 ;  /* 0xff80000054167808 */ /* 0x000fe40006000000 */
[----:B------:R-:W-:Y:S02]  /*11e00*/  ISETP.GE.AND P6, PT, R13, R49, PT ;  /* 0x000000310d00720c */ /* 0x000fe40003fc6270 */
[----:B------:R-:W-:-:S02]  /*11e10*/  ISETP.GE.AND P2, PT, R12, R48, PT ;  /* 0x000000300c00720c */ /* 0x000fc40003f46270 */
[----:B------:R-:W-:Y:S02]  /*11e20*/  ISETP.GE.AND P4, PT, R12, R49, PT ;  /* 0x000000310c00720c */ /* 0x000fe40003f86270 */
[----:B------:R-:W-:Y:S02]  /*11e30*/  IADD3 R12, R2, 0x30, RZ ;  /* 0x00000030020c7810 */ /* 0x000fe40007ffe0ff */
[----:B------:R-:W-:Y:S02]  /*11e40*/  FSEL R29, R87, -INF , !P6 ;  /* 0xff800000571d7808 */ /* 0x000fe40007000000 */
[----:B------:R-:W-:Y:S02]  /*11e50*/  FSEL R21, R80, -INF , !P2 ;  /* 0xff80000050157808 */ /* 0x000fe40005000000 */
[----:B------:R-:W-:Y:S02]  /*11e60*/  FSEL R90, R90, -INF , !P0 ;  /* 0xff8000005a5a7808 */ /* 0x000fe40004000000 */
[----:B------:R-:W-:-:S02]  /*11e70*/  ISETP.GE.AND P6, PT, R12, R48, PT ;  /* 0x000000300c00720c */ /* 0x000fc40003fc6270 */
[----:B------:R-:W-:Y:S02]  /*11e80*/  ISETP.GE.AND P2, PT, R12, R49, PT ;  /* 0x000000310c00720c */ /* 0x000fe40003f46270 */
[----:B------:R-:W-:Y:S02]  /*11e90*/  ISETP.GE.AND P0, PT, R13, R48, PT ;  /* 0x000000300d00720c */ /* 0x000fe40003f06270 */
[C---:B------:R-:W-:Y:S02]  /*11ea0*/  IADD3 R12, R2.reuse, 0x38, RZ ;  /* 0x00000038020c7810 */ /* 0x040fe40007ffe0ff */
[----:B------:R-:W-:Y:S02]  /*11eb0*/  IADD3 R13, R2, 0x29, RZ ;  /* 0x00000029020d7810 */ /* 0x000fe40007ffe0ff */
[----:B------:R-:W-:Y:S02]  /*11ec0*/  FSEL R63, R76, -INF , !P6 ;  /* 0xff8000004c3f7808 */ /* 0x000fe40007000000 */
[----:B------:R-:W-:-:S02]  /*11ed0*/  FSEL R34, R86, -INF , !P1 ;  /* 0xff80000056227808 */ /* 0x000fc40004800000 */
[----:B------:R-:W-:Y:S02]  /*11ee0*/  FSEL R20, R85, -INF , !P0 ;  /* 0xff80000055147808 */ /* 0x000fe40004000000 */
[-C--:B------:R-:W-:Y:S01]  /*11ef0*/  ISETP.GE.AND P6, PT, R12, R49.reuse, PT ;  /* 0x000000310c00720c */ /* 0x080fe20003fc6270 */
[----:B------:R-:W-:Y:S01]  /*11f00*/  LDSM.16.MT88.4 R84, [R120+0xb000] ;  /* 0x00b000007854783b */ /* 0x000fe20000004200 */
[C---:B------:R-:W-:Y:S02]  /*11f10*/  ISETP.GE.AND P1, PT, R13.reuse, R48, PT ;  /* 0x000000300d00720c */ /* 0x040fe40003f26270 */
[----:B------:R-:W-:Y:S02]  /*11f20*/  ISETP.GE.AND P0, PT, R13, R49, PT ;  /* 0x000000310d00720c */ /* 0x000fe40003f06270 */
[----:B------:R-:W-:Y:S02]  /*11f30*/  IADD3 R13, R2, 0x31, RZ ;  /* 0x00000031020d7810 */ /* 0x000fe40007ffe0ff */
[----:B------:R-:W-:-:S02]  /*11f40*/  FSEL R125, R125, -INF , !P6 ;  /* 0xff8000007d7d7808 */ /* 0x000fc40007000000 */
[----:B------:R-:W-:Y:S02]  /*11f50*/  FSEL R28, R81, -INF , !P1 ;  /* 0xff800000511c7808 */ /* 0x000fe40004800000 */
[----:B------:R-:W-:Y:S02]  /*11f60*/  FSEL R154, R83, -INF , !P0 ;  /* 0xff800000539a7808 */ /* 0x000fe40004000000 */
[-C--:B------:R-:W-:Y:S02]  /*11f70*/  ISETP.GE.AND P6, PT, R2, R48.reuse, PT ;  /* 0x000000300200720c */ /* 0x080fe40003fc6270 */
[----:B------:R-:W-:Y:S02]  /*11f80*/  ISETP.GE.AND P1, PT, R13, R49, PT ;  /* 0x000000310d00720c */ /* 0x000fe40003f26270 */
[----:B------:R-:W-:Y:S02]  /*11f90*/  ISETP.GE.AND P0, PT, R12, R48, PT ;  /* 0x000000300c00720c */ /* 0x000fe40003f06270 */
[----:B------:R-:W-:-:S02]  /*11fa0*/  IADD3 R12, R2, 0x40, RZ ;  /* 0x00000040020c7810 */ /* 0x000fc40007ffe0ff */
[----:B------:R-:W-:Y:S02]  /*11fb0*/  FSEL R0, R0, -INF , !P6 ;  /* 0xff80000000007808 */ /* 0x000fe40007000000 */
[----:B------:R-:W-:Y:S02]  /*11fc0*/  FSEL R126, R126, -INF , !P1 ;  /* 0xff8000007e7e7808 */ /* 0x000fe40004800000 */
[----:B------:R-:W-:Y:S02]  /*11fd0*/  FSEL R124, R124, -INF , !P0 ;  /* 0xff8000007c7c7808 */ /* 0x000fe40004000000 */
[C---:B------:R-:W-:Y:S02]  /*11fe0*/  ISETP.GE.AND P1, PT, R12.reuse, R48, PT ;  /* 0x000000300c00720c */ /* 0x040fe40003f26270 */
[----:B------:R-:W-:Y:S02]  /*11ff0*/  ISETP.GE.AND P0, PT, R12, R49, PT ;  /* 0x000000310c00720c */ /* 0x000fe40003f06270 */
[----:B------:R-:W-:-:S02]  /*12000*/  FSEL R30, R82, -INF , !P4 ;  /* 0xff800000521e7808 */ /* 0x000fc40006000000 */
[----:B------:R-:W-:Y:S02]  /*12010*/  IADD3 R12, R2, 0x48, RZ ;  /* 0x00000048020c7810 */ /* 0x000fe40007ffe0ff */
[-C--:B------:R-:W-:Y:S02]  /*12020*/  ISETP.GE.AND P4, PT, R13, R48.reuse, PT ;  /* 0x000000300d00720c */ /* 0x080fe40003f86270 */
[----:B------:R-:W-:Y:S02]  /*12030*/  FMNMX.FTZ R15, R0, R7, !PT ;  /* 0x00000007000f7209 */ /* 0x000fe40007810000 */
[----:B------:R-:W-:Y:S02]  /*12040*/  IADD3 R13, R2, 0x39, RZ ;  /* 0x00000039020d7810 */ /* 0x000fe40007ffe0ff */
[----:B------:R-:W-:Y:S02]  /*12050*/  FSEL R136, R136, -INF , !P1 ;  /* 0xff80000088887808 */ /* 0x000fe40004800000 */
[----:B------:R-:W-:-:S02]  /*12060*/  ISETP.GE.AND P6, PT, R12, R48, PT ;  /* 0x000000300c00720c */ /* 0x000fc40003fc6270 */
[----:B------:R-:W-:Y:S02]  /*12070*/  ISETP.GE.AND P1, PT, R12, R49, PT ;  /* 0x000000310c00720c */ /* 0x000fe40003f26270 */
[----:B------:R-:W-:Y:S02]  /*12080*/  FSEL R121, R78, -INF , !P2 ;  /* 0xff8000004e797808 */ /* 0x000fe40005000000 */
[----:B------:R-:W-:Y:S02]  /*12090*/  FSEL R64, R77, -INF , !P4 ;  /* 0xff8000004d407808 */ /* 0x000fe40006000000 */
[----:B------:R-:W-:Y:S01]  /*120a0*/  FMNMX.FTZ R12, R96, R15, !PT ;  /* 0x0000000f600c7209 */ /* 0x000fe20007810000 */
[----:B------:R-:W-:Y:S01]  /*120b0*/  LDSM.16.MT88.4 R76, [R123+0xd000] ;  /* 0x00d000007b4c783b */ /* 0x000fe20000004200 */
[C---:B------:R-:W-:Y:S02]  /*120c0*/  ISETP.GE.AND P2, PT, R13.reuse, R48, PT ;  /* 0x000000300d00720c */ /* 0x040fe40003f46270 */
[----:B------:R-:W-:-:S02]  /*120d0*/  ISETP.GE.AND P4, PT, R13, R49, PT ;  /* 0x000000310d00720c */ /* 0x000fc40003f86270 */
[----:B------:R-:W-:Y:S02]  /*120e0*/  IADD3 R13, R2, 0x41, RZ ;  /* 0x00000041020d7810 */ /* 0x000fe40007ffe0ff */
[----:B------:R-:W-:Y:S02]  /*120f0*/  FMNMX.FTZ R12, R97, R12, !PT ;  /* 0x0000000c610c7209 */ /* 0x000fe40007810000 */
[----:B------:R-:W-:Y:S02]  /*12100*/  FSEL R128, R128, -INF , !P4 ;  /* 0xff80000080807808 */ /* 0x000fe40006000000 */
[----:B------:R-:W-:Y:S02]  /*12110*/  ISETP.GE.AND P4, PT, R13, R49, PT ;  /* 0x000000310d00720c */ /* 0x000fe40003f86270 */
[----:B------:R-:W-:Y:S02]  /*12120*/  FSEL R65, R72, -INF , !P2 ;  /* 0xff80000048417808 */ /* 0x000fe40005000000 */
[----:B------:R-:W-:-:S02]  /*12130*/  FMNMX.FTZ R15, R5, R12, !PT ;  /* 0x0000000c050f7209 */ /* 0x000fc40007810000 */
[----:B------:R-:W-:Y:S02]  /*12140*/  ISETP.GE.AND P2, PT, R13, R48, PT ;  /* 0x000000300d00720c */ /* 0x000fe40003f46270 */
[C---:B------:R-:W-:Y:S02]  /*12150*/  IADD3 R13, R2.reuse, 0x49, RZ ;  /* 0x00000049020d7810 */ /* 0x040fe40007ffe0ff */
[----:B------:R-:W-:Y:S02]  /*12160*/  FSEL R143, R143, -INF , !P4 ;  /* 0xff8000008f8f7808 */ /* 0x000fe40006000000 */
[----:B------:R-:W-:Y:S02]  /*12170*/  ISETP.GE.AND P4, PT, R2, R49, PT ;  /* 0x000000310200720c */ /* 0x000fe40003f86270 */
[----:B------:R-:W-:Y:S02]  /*12180*/  FMNMX.FTZ R15, R4, R15, !PT ;  /* 0x0000000f040f7209 */ /* 0x000fe40007810000 */
[----:B------:R-:W-:-:S02]  /*12190*/  FSEL R142, R142, -INF , !P0 ;  /* 0xff8000008e8e7808 */ /* 0x000fc40004000000 */
[----:B------:R-:W-:Y:S02]  /*121a0*/  FSEL R137, R137, -INF , !P2 ;  /* 0xff80000089897808 */ /* 0x000fe40005000000 */
[C---:B------:R-:W-:Y:S02]  /*121b0*/  ISETP.GE.AND P0, PT, R13.reuse, R48, PT ;  /* 0x000000300d00720c */ /* 0x040fe40003f06270 */
[----:B------:R-:W-:Y:S02]  /*121c0*/  ISETP.GE.AND P2, PT, R13, R49, PT ;  /* 0x000000310d00720c */ /* 0x000fe40003f46270 */
[----:B------:R-:W-:Y:S02]  /*121d0*/  FSEL R13, R66, -INF , !P4 ;  /* 0xff800000420d7808 */ /* 0x000fe40006000000 */
[----:B------:R-:W-:Y:S02]  /*121e0*/  FMNMX.FTZ R16, R88, R15, !PT ;  /* 0x0000000f58107209 */ /* 0x000fe40007810000 */
[----:B------:R-:W-:-:S02]  /*121f0*/  FMNMX.FTZ R17, R13, R6, !PT ;  /* 0x000000060d117209 */ /* 0x000fc40007810000 */
[----:B------:R-:W-:Y:S02]  /*12200*/  FMNMX.FTZ R15, R89, R16, !PT ;  /* 0x00000010590f7209 */ /* 0x000fe40007810000 */
[----:B------:R-:W-:Y:S02]  /*12210*/  IADD3 R14, R2, 0x50, RZ ;  /* 0x00000050020e7810 */ /* 0x000fe40007ffe0ff */
[----:B------:R-:W-:Y:S02]  /*12220*/  FMNMX.FTZ R16, R98, R17, !PT ;  /* 0x0000001162107209 */ /* 0x000fe40007810000 */
[----:B------:R-:W-:Y:S02]  /*12230*/  FMNMX.FTZ R15, R22, R15, !PT ;  /* 0x0000000f160f7209 */ /* 0x000fe40007810000 */
[----:B------:R-:W-:Y:S02]  /*12240*/  FSEL R139, R139, -INF , !P6 ;  /* 0xff8000008b8b7808 */ /* 0x000fe40007000000 */
[----:B------:R-:W-:-:S02]  /*12250*/  FSEL R144, R144, -INF , !P1 ;  /* 0xff80000090907808 */ /* 0x000fc40004800000 */
[C---:B------:R-:W-:Y:S02]  /*12260*/  ISETP.GE.AND P6, PT, R14.reuse, R48, PT ;  /* 0x000000300e00720c */ /* 0x040fe40003fc6270 */
[----:B------:R-:W-:Y:S02]  /*12270*/  ISETP.GE.AND P1, PT, R14, R49, PT ;  /* 0x000000310e00720c */ /* 0x000fe40003f26270 */
[----:B------:R-:W-:Y:S02]  /*12280*/  FMNMX.FTZ R16, R99, R16, !PT ;  /* 0x0000001063107209 */ /* 0x000fe40007810000 */
[----:B------:R-:W-:Y:S02]  /*12290*/  FMNMX.FTZ R14, R20, R15, !PT ;  /* 0x0000000f140e7209 */ /* 0x000fe40007810000 */
[----:B------:R-:W-:Y:S02]  /*122a0*/  FMNMX.FTZ R15, R9, R16, !PT ;  /* 0x00000010090f7209 */ /* 0x000fe40007810000 */
[----:B------:R-:W-:-:S02]  /*122b0*/  FMNMX.FTZ R17, R21, R14, !PT ;  /* 0x0000000e15117209 */ /* 0x000fc40007810000 */
[----:B------:R-:W-:Y:S02]  /*122c0*/  FMNMX.FTZ R15, R8, R15, !PT ;  /* 0x0000000f080f7209 */ /* 0x000fe40007810000 */
[----:B------:R-:W-:Y:S02]  /*122d0*/  IADD3 R12, R2, 0x51, RZ ;  /* 0x00000051020c7810 */ /* 0x000fe40007ffe0ff */
[----:B------:R-:W-:Y:S02]  /*122e0*/  FMNMX.FTZ R16, R28, R17, !PT ;  /* 0x000000111c107209 */ /* 0x000fe40007810000 */
        /* <DEDUP_REMOVED lines=16> */
[----:B------:R-:W-:Y:S02]  /*123f0*/  FSEL R152, R152, -INF , !P4 ;  /* 0xff80000098987808 */ /* 0x000fe40006000000 */
        /* <DEDUP_REMOVED lines=13> */
[----:B------:R-:W-:Y:S02]  /*124d0*/  IADD3 R14, R2, 0x61, RZ ;  /* 0x00000061020e7810 */ /* 0x000fe40007ffe0ff */
[----:B------:R-:W-:Y:S02]  /*124e0*/  FMNMX.FTZ R17, R121, R16, !PT ;  /* 0x0000001079117209 */ /* 0x000fe40007810000 */
[----:B------:R-:W-:-:S02]  /*124f0*/  FMNMX.FTZ R15, R139, R12, !PT ;  /* 0x0000000c8b0f7209 */ /* 0x000fc40007810000 */
[----:B------:R-:W-:Y:S02]  /*12500*/  FSEL R147, R147, -INF , !P6 ;  /* 0xff80000093937808 */ /* 0x000fe40007000000 */
[----:B------:R-:W-:Y:S02]  /*12510*/  FSEL R150, R150, -INF , !P1 ;  /* 0xff80000096967808 */ /* 0x000fe40004800000 */
[C---:B------:R-:W-:Y:S02]  /*12520*/  ISETP.GE.AND P6, PT, R14.reuse, R48, PT ;  /* 0x000000300e00720c */ /* 0x040fe40003fc6270 */
[----:B------:R-:W-:Y:S02]  /*12530*/  ISETP.GE.AND P1, PT, R14, R49, PT ;  /* 0x000000310e00720c */ /* 0x000fe40003f26270 */
[----:B------:R-:W-:Y:S02]  /*12540*/  FMNMX.FTZ R16, R126, R17, !PT ;  /* 0x000000117e107209 */ /* 0x000fe40007810000 */
[----:B------:R-:W-:-:S02]  /*12550*/  FMNMX.FTZ R14, R138, R15, !PT ;  /* 0x0000000f8a0e7209 */ /* 0x000fc40007810000 */
[----:B------:R-:W-:Y:S02]  /*12560*/  IADD3 R12, R2, 0x68, RZ ;  /* 0x00000068020c7810 */ /* 0x000fe40007ffe0ff */
[----:B------:R-:W-:Y:S02]  /*12570*/  FMNMX.FTZ R17, R125, R16, !PT ;  /* 0x000000107d117209 */ /* 0x000fe40007810000 */
[----:B------:R-:W-:Y:S02]  /*12580*/  FMNMX.FTZ R15, R153, R14, !PT ;  /* 0x0000000e990f7209 */ /* 0x000fe40007810000 */
[----:B------:R-:W-:Y:S02]  /*12590*/  FSEL R146, R146, -INF , !P4 ;  /* 0xff80000092927808 */ /* 0x000fe40006000000 */
        /* <DEDUP_REMOVED lines=8> */
[----:B------:R-:W-:Y:S02]  /*12620*/  FMNMX.FTZ R18, R150, R19, !PT ;  /* 0x0000001396127209 */ /* 0x000fe40007810000 */
[----:B------:R-:W-:Y:S02]  /*12630*/  FMNMX.FTZ R24, R144, R17, !PT ;  /* 0x0000001190187209 */ /* 0x000fe40007810000 */
[----:B------:R-:W-:Y:S02]  /*12640*/  IADD3 R16, R2, 0x69, RZ ;  /* 0x0000006902107810 */ /* 0x000fe40007ffe0ff */
[----:B------:R-:W-:Y:S02]  /*12650*/  FSEL R134, R134, -INF , !P6 ;  /* 0xff80000086867808 */ /* 0x000fe40007000000 */
[----:B------:R-:W-:Y:S02]  /*12660*/  FMNMX.FTZ R17, R135, R18, !PT ;  /* 0x0000001287117209 */ /* 0x000fe40007810000 */
[----:B------:R-:W-:-:S02]  /*12670*/  FSEL R131, R131, -INF , !P2 ;  /* 0xff80000083837808 */ /* 0x000fc40005000000 */
        /* <DEDUP_REMOVED lines=16> */
[----:B------:R-:W-:Y:S01]  /*12780*/  IADD3 R2, R2, 0x79, RZ ;  /* 0x0000007902027810 */ /* 0x000fe20007ffe0ff */
[----:B------:R-:W-:Y:S01]  /*12790*/  LDSM.16.MT88.4 R24, [R120+0xb400] ;  /* 0x00b400007818783b */ /* 0x000fe20000004200 */
        /* <DEDUP_REMOVED lines=8> */
[----:B------:R-:W-:Y:S02]  /*12820*/  FSEL R61, R61, -INF , !P2 ;  /* 0xff8000003d3d7808 */ /* 0x000fe40005000000 */
[----:B------:R-:W-:Y:S02]  /*12830*/  FMNMX.FTZ R10, R62, R11, !PT ;  /* 0x0000000b3e0a7209 */ /* 0x000fe40007810000 */
[----:B------:R-:W-:Y:S02]  /*12840*/  FSEL R130, R130, -INF , !P1 ;  /* 0xff80000082827808 */ /* 0x000fe40004800000 */
[----:B------:R-:W-:Y:S02]  /*12850*/  ISETP.GE.AND P1, PT, R16, R49, PT ;  /* 0x000000311000720c */ /* 0x000fe40003f26270 */
[----:B------:R-:W-:-:S02]  /*12860*/  FMNMX.FTZ R10, R61, R10, !PT ;  /* 0x0000000a3d0a7209 */ /* 0x000fc40007810000 */
[----:B------:R-:W-:Y:S02]  /*12870*/  FSEL R129, R129, -INF , !P0 ;  /* 0xff80000081817808 */ /* 0x000fe40004000000 */
[----:B------:R-:W-:Y:S01]  /*12880*/  FMNMX.FTZ R16, R130, R17, !PT ;  /* 0x0000001182107209 */ /* 0x000fe20007810000 */
[----:B------:R-:W1:Y:S01]  /*12890*/  SHFL.BFLY PT, R11, R10, 0x2, 0x1f ;  /* 0x0c401f000a0b7f89 */ /* 0x000e6200000e0000 */
[-C--:B------:R-:W-:Y:S02]  /*128a0*/  ISETP.GE.AND P0, PT, R15, R49.reuse, PT ;  /* 0x000000310f00720c */ /* 0x080fe40003f06270 */
[----:B------:R-:W-:Y:S02]  /*128b0*/  FSEL R127, R127, -INF , !P1 ;  /* 0xff8000007f7f7808 */ /* 0x000fe40004800000 */
[----:B------:R-:W-:Y:S02]  /*128c0*/  FMNMX.FTZ R16, R129, R16, !PT ;  /* 0x0000001081107209 */ /* 0x000fe40007810000 */
[----:B------:R-:W-:-:S02]  /*128d0*/  ISETP.GE.AND P1, PT, R14, R49, PT ;  /* 0x000000310e00720c */ /* 0x000fc40003f26270 */
[----:B------:R-:W-:Y:S02]  /*128e0*/  FSEL R59, R59, -INF , !P0 ;  /* 0xff8000003b3b7808 */ /* 0x000fe40004000000 */
        /* <DEDUP_REMOVED lines=9> */
[----:B------:R-:W-:-:S04]  /*12980*/  FMNMX.FTZ R15, R57, R2, !PT ;  /* 0x00000002390f7209 */ /* 0x000fc80007810000 */
        /* <DEDUP_REMOVED lines=17> */
[----:B------:R-:W-:-:S02]  /*12aa0*/  FFMA.FTZ R40, R4, R55, -R60 ;  /* 0x0000003704287223 */ /* 0x000fc4000001083c */
[-CC-:B------:R-:W-:Y:S01]  /*12ab0*/  FFMA.FTZ R39, R88, R55.reuse, -R60.reuse ;  /* 0x0000003758277223 */ /* 0x180fe2000001083c */
[----:B------:R-:W-:Y:S01]  /*12ac0*/  FSETP.NEU.FTZ.AND P0, PT, R0, -INF , PT ;  /* 0xff8000000000780b */ /* 0x000fe20003f1d000 */
[----:B------:R-:W-:Y:S01]  /*12ad0*/  FMUL.FTZ R54, R55, R0 ;  /* 0x0000000037367220 */ /* 0x000fe20000410000 */
[----:B------:R-:W1:Y:S01]  /*12ae0*/  MUFU.EX2 R52, R52 ;  /* 0x0000003400347308 */ /* 0x000e620000000800 */
[-CC-:B------:R-:W-:Y:S02]  /*12af0*/  FFMA.FTZ R36, R89, R55.reuse, -R60.reuse ;  /* 0x0000003759247223 */ /* 0x180fe4000001083c */
[-CC-:B------:R-:W-:Y:S01]  /*12b00*/  FFMA.FTZ R35, R22, R55.reuse, -R60.reuse ;  /* 0x0000003716237223 */ /* 0x180fe2000001083c */
[----:B------:R-:W-:Y:S01]  /*12b10*/  FSEL R54, R54, RZ, P0 ;  /* 0x000000ff36367208 */ /* 0x000fe20000000000 */
[-CC-:B------:R-:W-:Y:S02]  /*12b20*/  FFMA.FTZ R32, R20, R55.reuse, -R60.reuse ;  /* 0x0000003714207223 */ /* 0x180fe4000001083c */
[-C--:B------:R-:W-:Y:S01]  /*12b30*/  FFMA.FTZ R31, R21, R55.reuse, -R60 ;  /* 0x00000037151f7223 */ /* 0x080fe2000001083c */
[----:B------:R-:W-:Y:S01]  /*12b40*/  MUFU.EX2 R45, R45 ;  /* 0x0000002d002d7308 */ /* 0x000fe20000000800 */
[-CC-:B------:R-:W-:Y:S01]  /*12b50*/  FFMA.FTZ R47, R13, R55.reuse, -R54.reuse ;  /* 0x000000370d2f7223 */ /* 0x180fe20000010836 */
[----:B------:R-:W-:Y:S01]  /*12b60*/  LDSM.16.MT88.4 R20, [R120+0xd400] ;  /* 0x00d400007814783b */ /* 0x000fe20000004200 */
[----:B------:R-:W-:-:S02]  /*12b70*/  FFMA.FTZ R46, R6, R55, -R54 ;  /* 0x00000037062e7223 */ /* 0x000fc40000010836 */
[-CC-:B------:R-:W-:Y:S01]  /*12b80*/  FFMA.FTZ R50, R98, R55.reuse, -R54.reuse ;  /* 0x0000003762327223 */ /* 0x180fe20000010836 */
[----:B------:R-:W2:Y:S01]  /*12b90*/  LDSM.16.MT88.4 R4, [R120+0xd000] ;  /* 0x00d000007804783b */ /* 0x000ea20000004200 */
[-CC-:B------:R-:W-:Y:S01]  /*12ba0*/  FFMA.FTZ R41, R99, R55.reuse, -R54.reuse ;  /* 0x0000003763297223 */ /* 0x180fe20000010836 */
[----:B------:R-:W3:Y:S01]  /*12bb0*/  MUFU.EX2 R44, R44 ;  /* 0x0000002c002c7308 */ /* 0x000ee20000000800 */
[-CC-:B------:R-:W-:Y:S01]  /*12bc0*/  FFMA.FTZ R42, R9, R55.reuse, -R54.reuse ;  /* 0x00000037092a7223 */ /* 0x180fe20000010836 */
[----:B------:R-:W4:Y:S01]  /*12bd0*/  LDSM.16.MT88.4 R12, [R120+0x9400] ;  /* 0x00940000780c783b */ /* 0x000f220000004200 */
[--C-:B------:R-:W-:Y:S01]  /*12be0*/  FFMA.FTZ R37, R8, R55, -R54.reuse ;  /* 0x0000003708257223 */ /* 0x100fe20000010836 */
[----:B-1----:R-:W-:Y:S01]  /*12bf0*/  F2FP.BF16.PACK_AB R68, R52, R53 ;  /* 0x000000353444723e */ /* 0x002fe200000010ff */
[-CC-:B------:R-:W-:Y:S01]  /*12c00*/  FFMA.FTZ R38, R90, R55.reuse, -R54.reuse ;  /* 0x000000375a267223 */ /* 0x180fe20000010836 */
[----:B------:R-:W1:Y:S01]  /*12c10*/  LDSM.16.MT88.4 R8, [R123+0xb400] ;  /* 0x00b400007b08783b */ /* 0x000e620000004200 */
[-C--:B------:R-:W-:Y:S01]  /*12c20*/  FFMA.FTZ R33, R91, R55.reuse, -R54 ;  /* 0x000000375b217223 */ /* 0x080fe20000010836 */
[----:B------:R-:W-:Y:S01]  /*12c30*/  MUFU.EX2 R47, R47 ;  /* 0x0000002f002f7308 */ /* 0x000fe20000000800 */
[----:B------:R-:W-:-:S02]  /*12c40*/  FFMA.FTZ R28, R28, R55, -R60 ;  /* 0x000000371c1c7223 */ /* 0x000fc4000001083c */
[-CC-:B------:R-:W-:Y:S02]  /*12c50*/  FFMA.FTZ R34, R34, R55.reuse, -R54.reuse ;  /* 0x0000003722227223 */ /* 0x180fe40000010836 */
[-CC-:B------:R-:W-:Y:S02]  /*12c60*/  FFMA.FTZ R29, R29, R55.reuse, -R54.reuse ;  /* 0x000000371d1d7223 */ /* 0x180fe40000010836 */
[--C-:B------:R-:W-:Y:S01]  /*12c70*/  FFMA.FTZ R30, R30, R55, -R54.reuse ;  /* 0x000000371e1e7223 */ /* 0x100fe20000010836 */
[----:B------:R-:W5:Y:S01]  /*12c80*/  MUFU.EX2 R46, R46 ;  /* 0x0000002e002e7308 */ /* 0x000f620000000800 */
[----:B---3--:R-:W-:Y:S01]  /*12c90*/  F2FP.BF16.PACK_AB R70, R44, R45 ;  /* 0x0000002d2c46723e */ /* 0x008fe200000010ff */
[-C--:B------:R-:W-:Y:S02]  /*12ca0*/  FFMA.FTZ R3, R154, R55.reuse, -R54 ;  /* 0x000000379a037223 */ /* 0x080fe40000010836 */
[-CC-:B------:R-:W-:Y:S02]  /*12cb0*/  FFMA.FTZ R63, R63, R55.reuse, -R60.reuse ;  /* 0x000000373f3f7223 */ /* 0x180fe4000001083c */
[----:B------:R-:W-:-:S02]  /*12cc0*/  FFMA.FTZ R64, R64, R55, -R60 ;  /* 0x0000003740407223 */ /* 0x000fc4000001083c */
[----:B------:R-:W-:Y:S01]  /*12cd0*/  MUFU.EX2 R50, R50 ;  /* 0x0000003200327308 */ /* 0x000fe20000000800 */
[-CC-:B------:R-:W-:Y:S02]  /*12ce0*/  FFMA.FTZ R124, R124, R55.reuse, -R60.reuse ;  /* 0x000000377c7c7223 */ /* 0x180fe4000001083c */
[-C--:B------:R-:W-:Y:S02]  /*12cf0*/  FFMA.FTZ R65, R65, R55.reuse, -R60 ;  /* 0x0000003741417223 */ /* 0x080fe4000001083c */
[-CC-:B------:R-:W-:Y:S02]  /*12d00*/  FFMA.FTZ R121, R121, R55.reuse, -R54.reuse ;  /* 0x0000003779797223 */ /* 0x180fe40000010836 */
[--C-:B------:R-:W-:Y:S01]  /*12d10*/  FFMA.FTZ R126, R126, R55, -R54.reuse ;  /* 0x000000377e7e7223 */ /* 0x100fe20000010836 */
[----:B------:R-:W3:Y:S01]  /*12d20*/  MUFU.EX2 R41, R41 ;  /* 0x0000002900297308 */ /* 0x000ee20000000800 */
[----:B-----5:R-:W-:Y:S01]  /*12d30*/  F2FP.BF16.PACK_AB R69, R46, R47 ;  /* 0x0000002f2e45723e */ /* 0x020fe200000010ff */
[----:B------:R-:W-:-:S02]  /*12d40*/  FFMA.FTZ R125, R125, R55, -R54 ;  /* 0x000000377d7d7223 */ /* 0x000fc40000010836 */
[-C--:B------:R-:W-:Y:S02]  /*12d50*/  FFMA.FTZ R128, R128, R55.reuse, -R54 ;  /* 0x0000003780807223 */ /* 0x080fe40000010836 */
[-CC-:B------:R-:W-:Y:S02]  /*12d60*/  FFMA.FTZ R136, R136, R55.reuse, -R60.reuse ;  /* 0x0000003788887223 */ /* 0x180fe4000001083c */
[----:B------:R-:W-:Y:S01]  /*12d70*/  MUFU.EX2 R43, R43 ;  /* 0x0000002b002b7308 */ /* 0x000fe20000000800 */
[-CC-:B------:R-:W-:Y:S02]  /*12d80*/  FFMA.FTZ R137, R137, R55.reuse, -R60.reuse ;  /* 0x0000003789897223 */ /* 0x180fe4000001083c */
[-CC-:B------:R-:W-:Y:S02]  /*12d90*/  FFMA.FTZ R139, R139, R55.reuse, -R60.reuse ;  /* 0x000000378b8b7223 */ /* 0x180fe4000001083c */
[-C--:B------:R-:W-:Y:S02]  /*12da0*/  FFMA.FTZ R138, R138, R55.reuse, -R60 ;  /* 0x000000378a8a7223 */ /* 0x080fe4000001083c */
[-CC-:B------:R-:W-:Y:S01]  /*12db0*/  FFMA.FTZ R142, R142, R55.reuse, -R54.reuse ;  /* 0x000000378e8e7223 */ /* 0x180fe20000010836 */
[----:B---3--:R-:W-:Y:S01]  /*12dc0*/  F2FP.BF16.PACK_AB R71, R41, R50 ;  /* 0x000000322947723e */ /* 0x008fe200000010ff */
[----:B------:R-:W3:Y:S01]  /*12dd0*/  MUFU.EX2 R40, R40 ;  /* 0x0000002800287308 */ /* 0x000ee20000000800 */
[----:B------:R-:W-:-:S02]  /*12de0*/  FFMA.FTZ R143, R143, R55, -R54 ;  /* 0x000000378f8f7223 */ /* 0x000fc40000010836 */
[-CC-:B------:R-:W-:Y:S02]  /*12df0*/  FFMA.FTZ R144, R144, R55.reuse, -R54.reuse ;  /* 0x0000003790907223 */ /* 0x180fe40000010836 */
[-C--:B------:R-:W-:Y:S01]  /*12e00*/  FFMA.FTZ R145, R145, R55.reuse, -R54 ;  /* 0x0000003791917223 */ /* 0x080fe20000010836 */
[C---:B------:R-:W-:Y:S01]  /*12e10*/  HMMA.16816.F32.BF16 R104, R68.reuse, R100, RZ ;  /* 0x000000644468723c */ /* 0x040fe200000418ff */
[-CC-:B------:R-:W-:Y:S01]  /*12e20*/  FFMA.FTZ R153, R153, R55.reuse, -R60.reuse ;  /* 0x0000003799997223 */ /* 0x180fe2000001083c */
[----:B------:R-:W-:Y:S01]  /*12e30*/  MUFU.EX2 R39, R39 ;  /* 0x0000002700277308 */ /* 0x000fe20000000800 */
[-CC-:B------:R-:W-:Y:S02]  /*12e40*/  FFMA.FTZ R152, R152, R55.reuse, -R60.reuse ;  /* 0x0000003798987223 */ /* 0x180fe4000001083c */
[-CC-:B------:R-:W-:Y:S02]  /*12e50*/  FFMA.FTZ R151, R151, R55.reuse, -R60.reuse ;  /* 0x0000003797977223 */ /* 0x180fe4000001083c */
[-C--:B------:R-:W-:Y:S01]  /*12e60*/  FFMA.FTZ R150, R150, R55.reuse, -R60 ;  /* 0x0000003796967223 */ /* 0x080fe2000001083c */
[----:B------:R-:W-:Y:S01]  /*12e70*/  HMMA.16816.F32.BF16 R100, R68, R102, RZ ;  /* 0x000000664464723c */ /* 0x000fe200000418ff */
[-CC-:B------:R-:W-:Y:S01]  /*12e80*/  FFMA.FTZ R149, R149, R55.reuse, -R54.reuse ;  /* 0x0000003795957223 */ /* 0x180fe20000010836 */
[----:B------:R-:W-:Y:S01]  /*12e90*/  MUFU.EX2 R36, R36 ;  /* 0x0000002400247308 */ /* 0x000fe20000000800 */
        /* <DEDUP_REMOVED lines=11> */
[----:B------:R-:W5:Y:S01]  /*12f50*/  MUFU.EX2 R37, R37 ;  /* 0x0000002500257308 */ /* 0x000f620000000800 */
[----:B------:R-:W-:-:S02]  /*12f60*/  FFMA.FTZ R130, R130, R55, -R54 ;  /* 0x0000003782827223 */ /* 0x000fc40000010836 */
[-CC-:B------:R-:W-:Y:S02]  /*12f70*/  FFMA.FTZ R129, R129, R55.reuse, -R54.reuse ;  /* 0x0000003781817223 */ /* 0x180fe40000010836 */
[----:B------:R-:W-:Y:S01]  /*12f80*/  FFMA.FTZ R154, R127, R55, -R54 ;  /* 0x000000377f9a7223 */ /* 0x000fe20000010836 */
[C---:B------:R-:W-:Y:S01]  /*12f90*/  HMMA.16816.F32.BF16 R112, R68.reuse, R108, RZ ;  /* 0x0000006c4470723c */ /* 0x040fe200000418ff */
[----:B------:R-:W-:Y:S01]  /*12fa0*/  FADD.FTZ R52, R53, R52 ;  /* 0x0000003435347221 */ /* 0x000fe20000010000 */
[----:B------:R-:W-:Y:S01]  /*12fb0*/  MUFU.EX2 R38, R38 ;  /* 0x0000002600267308 */ /* 0x000fe20000000800 */
[----:B------:R-:W-:Y:S02]  /*12fc0*/  FADD.FTZ R47, R47, R46 ;  /* 0x0000002e2f2f7221 */ /* 0x000fe40000010000 */
[----:B------:R-:W-:Y:S02]  /*12fd0*/  FADD.FTZ R45, R45, R52 ;  /* 0x000000342d2d7221 */ /* 0x000fe40000010000 */
[----:B------:R-:W-:Y:S01]  /*12fe0*/  FADD.FTZ R50, R50, R47 ;  /* 0x0000002f32327221 */ /* 0x000fe20000010000 */
[----:B------:R-:W-:Y:S01]  /*12ff0*/  HMMA.16816.F32.BF16 R88, R68, R84, RZ ;  /* 0x000000544458723c */ /* 0x000fe200000418ff */
[----:B------:R-:W-:Y:S01]  /*13000*/  FADD.FTZ R44, R44, R45 ;  /* 0x0000002d2c2c7221 */ /* 0x000fe20000010000 */
[----:B------:R-:W1:Y:S01]  /*13010*/  MUFU.EX2 R33, R33 ;  /* 0x0000002100217308 */ /* 0x000e620000000800 */
[----:B------:R-:W-:-:S02]  /*13020*/  FADD.FTZ R41, R41, R50 ;  /* 0x0000003229297221 */ /* 0x000fc40000010000 */
[-C--:B------:R-:W-:Y:S02]  /*13030*/  FFMA.FTZ R211, R61, R55.reuse, -R60 ;  /* 0x000000373dd37223 */ /* 0x080fe4000001083c */
[----:B------:R-:W-:Y:S01]  /*13040*/  FFMA.FTZ R210, R56, R55, -R54 ;  /* 0x0000003738d27223 */ /* 0x000fe20000010836 */
[C---:B------:R-:W-:Y:S02]  /*13050*/  HMMA.16816.F32.BF16 R80, R68.reuse, R76, RZ ;  /* 0x0000004c4450723c */ /* 0x040fe400000418ff */
[----:B------:R-:W-:Y:S06]  /*13060*/  MUFU.EX2 R35, R35 ;  /* 0x0000002300237308 */ /* 0x000fec0000000800 */
[C---:B------:R-:W-:Y:S02]  /*13070*/  HMMA.16816.F32.BF16 R108, R68.reuse, R110, RZ ;  /* 0x0000006e446c723c */ /* 0x040fe400000418ff */
[----:B------:R-:W1:Y:S06]  /*13080*/  MUFU.EX2 R32, R32 ;  /* 0x0000002000207308 */ /* 0x000e6c0000000800 */
[C---:B------:R-:W-:Y:S02]  /*13090*/  HMMA.16816.F32.BF16 R84, R68.reuse, R86, RZ ;  /* 0x000000564454723c */ /* 0x040fe400000418ff */
[----:B------:R-:W-:Y:S06]  /*130a0*/  MUFU.EX2 R31, R31 ;  /* 0x0000001f001f7308 */ /* 0x000fec0000000800 */
[C---:B------:R-:W-:Y:S02]  /*130b0*/  HMMA.16816.F32.BF16 R76, R68.reuse, R78, RZ ;  /* 0x0000004e444c723c */ /* 0x040fe400000418ff */
[----:B------:R-:W1:Y:S06]  /*130c0*/  MUFU.EX2 R28, R28 ;  /* 0x0000001c001c7308 */ /* 0x000e6c0000000800 */
[C---:B--2---:R-:W-:Y:S02]  /*130d0*/  HMMA.16816.F32.BF16 R72, R68.reuse, R4, RZ ;  /* 0x000000044448723c */ /* 0x044fe400000418ff */
[----:B------:R-:W-:Y:S05]  /*130e0*/  MUFU.EX2 R34, R34 ;  /* 0x0000002200227308 */ /* 0x000fea0000000800 */
[----:B---3--:R-:W-:Y:S01]  /*130f0*/  F2FP.BF16.PACK_AB R4, R40, R43 ;  /* 0x0000002b2804723e */ /* 0x008fe200000010ff */
[----:B------:R-:W-:Y:S01]  /*13100*/  HMMA.16816.F32.BF16 R68, R68, R6, RZ ;  /* 0x000000064444723c */ /* 0x000fe200000418ff */
[----:B-----5:R-:W-:Y:S01]  /*13110*/  F2FP.BF16.PACK_AB R5, R37, R42 ;  /* 0x0000002a2505723e */ /* 0x020fe200000010ff */
[----:B------:R-:W2:Y:S01]  /*13120*/  MUFU.EX2 R29, R29 ;  /* 0x0000001d001d7308 */ /* 0x000ea20000000800 */
[----:B------:R-:W-:-:S02]  /*13130*/  FADD.FTZ R43, R43, R44 ;  /* 0x0000002c2b2b7221 */ /* 0x000fc40000010000 */
[----:B------:R-:W-:Y:S02]  /*13140*/  FADD.FTZ R42, R42, R41 ;  /* 0x000000292a2a7221 */ /* 0x000fe40000010000 */
[----:B------:R-:W-:Y:S01]  /*13150*/  F2FP.BF16.PACK_AB R6, R36, R39 ;  /* 0x000000272406723e */ /* 0x000fe200000010ff */
[----:B------:R-:W-:Y:S01]  /*13160*/  FADD.FTZ R40, R40, R43 ;  /* 0x0000002b28287221 */ /* 0x000fe20000010000 */
[----:B-1----:R-:W-:Y:S01]  /*13170*/  F2FP.BF16.PACK_AB R7, R33, R38 ;  /* 0x000000262107723e */ /* 0x002fe200000010ff */
[----:B------:R-:W-:Y:S01]  /*13180*/  MUFU.EX2 R30, R30 ;  /* 0x0000001e001e7308 */ /* 0x000fe20000000800 */
[----:B------:R-:W-:Y:S02]  /*13190*/  FADD.FTZ R37, R37, R42 ;  /* 0x0000002a25257221 */ /* 0x000fe40000010000 */
[----:B------:R-:W-:Y:S02]  /*131a0*/  FADD.FTZ R39, R39, R40 ;  /* 0x0000002827277221 */ /* 0x000fe40000010000 */
[----:B------:R-:W-:Y:S01]  /*131b0*/  FADD.FTZ R38, R38, R37 ;  /* 0x0000002526267221 */ /* 0x000fe20000010000 */
[----:B----4-:R-:W-:Y:S01]  /*131c0*/  HMMA.16816.F32.BF16 R104, R4, R12, R104 ;  /* 0x0000000c0468723c */ /* 0x010fe20000041868 */
[----:B------:R-:W-:Y:S01]  /*131d0*/  FADD.FTZ R36, R36, R39 ;  /* 0x0000002724247221 */ /* 0x000fe20000010000 */
[----:B------:R-:W1:Y:S01]  /*131e0*/  MUFU.EX2 R3, R3 ;  /* 0x0000000300037308 */ /* 0x000e620000000800 */
[----:B------:R-:W-:-:S05]  /*131f0*/  FADD.FTZ R33, R33, R38 ;  /* 0x0000002621217221 */ /* 0x000fca0000010000 */
[C---:B------:R-:W-:Y:S01]  /*13200*/  HMMA.16816.F32.BF16 R100, R4.reuse, R14, R100 ;  /* 0x0000000e0464723c */ /* 0x040fe20000041864 */
[----:B------:R-:W3:Y:S01]  /*13210*/  LDSM.16.MT88.4 R12, [R123+0xd400] ;  /* 0x00d400007b0c783b */ /* 0x000ee20000004200 */
[----:B------:R-:W-:Y:S06]  /*13220*/  MUFU.EX2 R63, R63 ;  /* 0x0000003f003f7308 */ /* 0x000fec0000000800 */
[C---:B------:R-:W-:Y:S02]  /*13230*/  HMMA.16816.F32.BF16 R96, R4.reuse, R8, R96 ;  /* 0x000000080460723c */ /* 0x040fe40000041860 */
[----:B------:R-:W4:Y:S06]  /*13240*/  MUFU.EX2 R64, R64 ;  /* 0x0000004000407308 */ /* 0x000f2c0000000800 */
[C---:B------:R-:W-:Y:S01]  /*13250*/  HMMA.16816.F32.BF16 R92, R4.reuse, R10, R92 ;  /* 0x0000000a045c723c */ /* 0x040fe2000004185c */
[----:B------:R-:W5:Y:S01]  /*13260*/  LDSM.16.MT88.4 R8, [R120+0x9800] ;  /* 0x009800007808783b */ /* 0x000f620000004200 */
[----:B------:R-:W-:Y:S06]  /*13270*/  MUFU.EX2 R124, R124 ;  /* 0x0000007c007c7308 */ /* 0x000fec0000000800 */
[C---:B------:R-:W-:Y:S02]  /*13280*/  HMMA.16816.F32.BF16 R112, R4.reuse, R16, R112 ;  /* 0x000000100470723c */ /* 0x040fe40000041870 */
[----:B------:R-:W1:Y:S06]  /*13290*/  MUFU.EX2 R65, R65 ;  /* 0x0000004100417308 */ /* 0x000e6c0000000800 */
        /* <DEDUP_REMOVED lines=22> */
[----:B--2---:R-:W-:Y:S01]  /*13400*/  F2FP.BF16.PACK_AB R5, R29, R34 ;  /* 0x000000221d05723e */ /* 0x004fe200000010ff */
[----:B------:R-:W-:Y:S01]  /*13410*/  FADD.FTZ R34, R34, R33 ;  /* 0x0000002122227221 */ /* 0x000fe20000010000 */
[----:B-1----:R-:W-:Y:S01]  /*13420*/  F2FP.BF16.PACK_AB R7, R3, R30 ;  /* 0x0000001e0307723e */ /* 0x002fe200000010ff */
[----:B------:R-:W-:-:S02]  /*13430*/  FADD.FTZ R32, R32, R35 ;  /* 0x0000002320207221 */ /* 0x000fc40000010000 */
[----:B------:R-:W-:Y:S02]  /*13440*/  FADD.FTZ R29, R29, R34 ;  /* 0x000000221d1d7221 */ /* 0x000fe40000010000 */
[----:B------:R-:W-:Y:S01]  /*13450*/  MUFU.EX2 R142, R142 ;  /* 0x0000008e008e7308 */ /* 0x000fe20000000800 */
[----:B------:R-:W-:Y:S01]  /*13460*/  FADD.FTZ R31, R31, R32 ;  /* 0x000000201f1f7221 */ /* 0x000fe20000010000 */
[C---:B-----5:R-:W-:Y:S01]  /*13470*/  HMMA.16816.F32.BF16 R104, R4.reuse, R8, R104 ;  /* 0x000000080468723c */ /* 0x060fe20000041868 */
        /* <DEDUP_REMOVED lines=10> */
[----:B------:R-:W5:Y:S05]  /*13520*/  LDSM.16.MT88.4 R12, [R120+0x9c00] ;  /* 0x009c0000780c783b */ /* 0x000f6a0000004200 */
        /* <DEDUP_REMOVED lines=14> */
[----:B------:R-:W1:Y:S05]  /*13610*/  LDSM.16.MT88.4 R24, [R120+0xbc00] ;  /* 0x00bc00007818783b */ /* 0x000e6a0000004200 */
[----:B------:R-:W-:Y:S02]  /*13620*/  MUFU.EX2 R147, R147 ;  /* 0x0000009300937308 */ /* 0x000fe40000000800 */
[C---:B------:R-:W-:Y:S06]  /*13630*/  HMMA.16816.F32.BF16 R72, R4.reuse, R20, R72 ;  /* 0x000000140448723c */ /* 0x040fec0000041848 */
[----:B------:R-:W1:Y:S02]  /*13640*/  MUFU.EX2 R146, R146 ;  /* 0x0000009200927308 */ /* 0x000e640000000800 */
[----:B------:R-:W-:Y:S01]  /*13650*/  HMMA.16816.F32.BF16 R68, R4, R22, R68 ;  /* 0x000000160444723c */ /* 0x000fe20000041844 */
[----:B------:R-:W-:Y:S05]  /*13660*/  LDSM.16.MT88.4 R20, [R120+0xdc00] ;  /* 0x00dc00007814783b */ /* 0x000fea0000004200 */
[----:B------:R-:W-:Y:S01]  /*13670*/  MUFU.EX2 R135, R135 ;  /* 0x0000008700877308 */ /* 0x000fe20000000800 */
[----:B----4-:R-:W-:Y:S01]  /*13680*/  F2FP.BF16.PACK_AB R4, R64, R63 ;  /* 0x0000003f4004723e */ /* 0x010fe200000010ff */
[----:B------:R-:W-:Y:S01]  /*13690*/  FADD.FTZ R63, R63, R28 ;  /* 0x0000001c3f3f7221 */ /* 0x000fe20000010000 */
[----:B------:R-:W-:-:S02]  /*136a0*/  F2FP.BF16.PACK_AB R6, R65, R124 ;  /* 0x0000007c4106723e */ /* 0x000fc400000010ff */
[----:B------:R-:W-:Y:S01]  /*136b0*/  F2FP.BF16.PACK_AB R5, R126, R121 ;  /* 0x000000797e05723e */ /* 0x000fe200000010ff */
[----:B------:R-:W-:Y:S01]  /*136c0*/  FADD.FTZ R121, R121, R30 ;  /* 0x0000001e79797221 */ /* 0x000fe20000010000 */
[----:B------:R-:W-:Y:S01]  /*136d0*/  F2FP.BF16.PACK_AB R7, R128, R125 ;  /* 0x0000007d8007723e */ /* 0x000fe200000010ff */
[----:B------:R-:W4:Y:S01]  /*136e0*/  MUFU.EX2 R134, R134 ;  /* 0x0000008600867308 */ /* 0x000f220000000800 */
[----:B------:R-:W-:Y:S02]  /*136f0*/  FADD.FTZ R63, R64, R63 ;  /* 0x0000003f403f7221 */ /* 0x000fe40000010000 */
[----:B------:R-:W-:Y:S02]  /*13700*/  FADD.FTZ R126, R126, R121 ;  /* 0x000000797e7e7221 */ /* 0x000fe40000010000 */
[----:B------:R-:W-:Y:S01]  /*13710*/  FADD.FTZ R124, R124, R63 ;  /* 0x0000003f7c7c7221 */ /* 0x000fe20000010000 */
[----:B-----5:R-:W-:Y:S01]  /*13720*/  HMMA.16816.F32.BF16 R104, R4, R12, R104 ;  /* 0x0000000c0468723c */ /* 0x020fe20000041868 */
[----:B------:R-:W-:Y:S01]  /*13730*/  FADD.FTZ R125, R125, R126 ;  /* 0x0000007e7d7d7221 */ /* 0x000fe20000010000 */
[----:B------:R-:W-:Y:S01]  /*13740*/  MUFU.EX2 R133, R133 ;  /* 0x0000008500857308 */ /* 0x000fe20000000800 */
[----:B------:R-:W-:-:S02]  /*13750*/  FADD.FTZ R65, R65, R124 ;  /* 0x0000007c41417221 */ /* 0x000fc40000010000 */
[----:B------:R-:W-:-:S03]  /*13760*/  FADD.FTZ R125, R128, R125 ;  /* 0x0000007d807d7221 */ /* 0x000fc60000010000 */
[C---:B------:R-:W-:Y:S01]  /*13770*/  HMMA.16816.F32.BF16 R100, R4.reuse, R14, R100 ;  /* 0x0000000e0464723c */ /* 0x040fe20000041864 */
[----:B------:R-:W5:Y:S01]  /*13780*/  LDSM.16.MT88.4 R12, [R123+0xdc00] ;  /* 0x00dc00007b0c783b */ /* 0x000f620000004200 */
[----:B------:R-:W1:Y:S06]  /*13790*/  MUFU.EX2 R132, R132 ;  /* 0x0000008400847308 */ /* 0x000e6c0000000800 */
        /* <DEDUP_REMOVED lines=9> */
[----:B------:R-:W2:Y:S06]  /*13830*/  MUFU.EX2 R154, R154 ;  /* 0x0000009a009a7308 */ /* 0x000eac0000000800 */
[C---:B-1----:R-:W-:Y:S02]  /*13840*/  HMMA.16816.F32.BF16 R88, R4.reuse, R24, R88 ;  /* 0x000000180458723c */ /* 0x042fe40000041858 */
[----:B------:R-:W-:Y:S06]  /*13850*/  MUFU.EX2 R211, R211 ;  /* 0x000000d300d37308 */ /* 0x000fec0000000800 */
[C---:B------:R-:W-:Y:S01]  /*13860*/  HMMA.16816.F32.BF16 R84, R4.reuse, R26, R84 ;  /* 0x0000001a0454723c */ /* 0x040fe20000041854 */
[----:B------:R-:W-:Y:S01]  /*13870*/  LDSM.16.MT88.4 R24, [R120+0xc000] ;  /* 0x00c000007818783b */ /* 0x000fe20000004200 */
[----:B------:R-:W-:Y:S06]  /*13880*/  MUFU.EX2 R210, R210 ;  /* 0x000000d200d27308 */ /* 0x000fec0000000800 */
[C---:B-----5:R-:W-:Y:S08]  /*13890*/  HMMA.16816.F32.BF16 R80, R4.reuse, R12, R80 ;  /* 0x0000000c0450723c */ /* 0x060ff00000041850 */
        /* <DEDUP_REMOVED lines=34> */
[----:B------:R-:W5:Y:S06]  /*13ac0*/  LDSM.16.MT88.4 R20, [R120+0xc400] ;  /* 0x00c400007814783b */ /* 0x000f6c0000004200 */
        /* <DEDUP_REMOVED lines=21> */
[C---:B-----5:R-:W-:Y:S08]  /*13c20*/  HMMA.16816.F32.BF16 R88, R4.reuse, R20, R88 ;  /* 0x000000140458723c */ /* 0x060ff00000041858 */
        /* <DEDUP_REMOVED lines=10> */
[----:B------:R-:W5:Y:S06]  /*13cd0*/  LDSM.16.MT88.4 R16, [R120+0xc800] ;  /* 0x00c800007810783b */ /* 0x000f6c0000004200 */
[----:B----4-:R-:W-:Y:S01]  /*13ce0*/  F2FP.BF16.PACK_AB R4, R134, R135 ;  /* 0x000000878604723e */ /* 0x010fe200000010ff */
        /* <DEDUP_REMOVED lines=17> */
[C---:B-----5:R-:W-:Y:S08]  /*13e00*/  HMMA.16816.F32.BF16 R88, R4.reuse, R16, R88 ;  /* 0x000000100458723c */ /* 0x060ff00000041858 */
[C---:B------:R-:W-:Y:S01]  /*13e10*/  HMMA.16816.F32.BF16 R84, R4.reuse, R18, R84 ;  /* 0x000000120454723c */ /* 0x040fe20000041854 */
[----:B------:R-:W4:Y:S07]  /*13e20*/  LDSM.16.MT88.4 R16, [R123+0xac00] ;  /* 0x00ac00007b10783b */ /* 0x000f2e0000004200 */
[C---:B------:R-:W-:Y:S07]  /*13e30*/  HMMA.16816.F32.BF16 R96, R4.reuse, R20, R96 ;  /* 0x000000140460723c */ /* 0x040fee0000041860 */
[-C--:B------:R-:W-:Y:S01]  /*13e40*/  FFMA.FTZ R20, R62, R55.reuse, -R60 ;  /* 0x000000373e147223 */ /* 0x080fe2000001083c */
[----:B-1----:R-:W-:Y:S01]  /*13e50*/  HMMA.16816.F32.BF16 R80, R4, R12, R80 ;  /* 0x0000000c0450723c */ /* 0x002fe20000041850 */
[----:B------:R-:W-:-:S04]  /*13e60*/  FFMA.FTZ R21, R59, R55, -R54 ;  /* 0x000000373b157223 */ /* 0x000fc80000010836 */
[----:B------:R-:W1:Y:S03]  /*13e70*/  MUFU.EX2 R20, R20 ;  /* 0x0000001400147308 */ /* 0x000e660000000800 */
[C---:B------:R-:W-:Y:S01]  /*13e80*/  HMMA.16816.F32.BF16 R76, R4.reuse, R14, R76 ;  /* 0x0000000e044c723c */ /* 0x040fe2000004184c */
[----:B------:R-:W5:Y:S04]  /*13e90*/  LDSM.16.MT88.4 R12, [R120+0xac00] ;  /* 0x00ac0000780c783b */ /* 0x000f680000004200 */
[----:B------:R-:W-:Y:S03]  /*13ea0*/  MUFU.EX2 R21, R21 ;  /* 0x0000001500157308 */ /* 0x000fe60000000800 */
[C---:B--2---:R-:W-:Y:S08]  /*13eb0*/  HMMA.16816.F32.BF16 R72, R4.reuse, R8, R72 ;  /* 0x000000080448723c */ /* 0x044ff00000041848 */
[C---:B------:R-:W-:Y:S01]  /*13ec0*/  HMMA.16816.F32.BF16 R68, R4.reuse, R10, R68 ;  /* 0x0000000a0444723c */ /* 0x040fe20000041844 */
[----:B------:R-:W2:Y:S07]  /*13ed0*/  LDSM.16.MT88.4 R8, [R123+0xcc00] ;  /* 0x00cc00007b08783b */ /* 0x000eae0000004200 */
[----:B------:R-:W-:Y:S07]  /*13ee0*/  HMMA.16816.F32.BF16 R92, R4, R22, R92 ;  /* 0x00000016045c723c */ /* 0x000fee000004185c */
[-CC-:B------:R-:W-:Y:S01]  /*13ef0*/  FFMA.FTZ R22, R58, R55.reuse, -R54.reuse ;  /* 0x000000373a167223 */ /* 0x180fe20000010836 */
[----:B---3--:R-:W-:Y:S01]  /*13f00*/  F2FP.BF16.PACK_AB R4, R25, R24 ;  /* 0x000000181904723e */ /* 0x008fe200000010ff */
[----:B------:R-:W-:Y:S01]  /*13f10*/  FFMA.FTZ R23, R57, R55, -R54 ;  /* 0x0000003739177223 */ /* 0x000fe20000010836 */
[----:B-1----:R-:W-:Y:S01]  /*13f20*/  F2FP.BF16.PACK_AB R6, R211, R20 ;  /* 0x00000014d306723e */ /* 0x002fe200000010ff */
[----:B------:R-:W-:-:S02]  /*13f30*/  FADD.FTZ R24, R24, R133 ;  /* 0x0000008518187221 */ /* 0x000fc40000010000 */
[----:B------:R-:W1:Y:S02]  /*13f40*/  MUFU.EX2 R22, R22 ;  /* 0x0000001600167308 */ /* 0x000e640000000800 */
[----:B------:R-:W-:-:S04]  /*13f50*/  FADD.FTZ R25, R25, R24 ;  /* 0x0000001819197221 */ /* 0x000fc80000010000 */
[----:B------:R-:W-:Y:S02]  /*13f60*/  FADD.FTZ R20, R20, R25 ;  /* 0x0000001914147221 */ /* 0x000fe40000010000 */
[----:B------:R-:W3:Y:S02]  /*13f70*/  MUFU.EX2 R23, R23 ;  /* 0x0000001700177308 */ /* 0x000ee40000000800 */
[----:B------:R-:W-:Y:S01]  /*13f80*/  FADD.FTZ R211, R211, R20 ;  /* 0x00000014d3d37221 */ /* 0x000fe20000010000 */
[----:B-1----:R-:W-:Y:S01]  /*13f90*/  F2FP.BF16.PACK_AB R5, R22, R21 ;  /* 0x000000151605723e */ /* 0x002fe200000010ff */
[----:B------:R-:W-:-:S04]  /*13fa0*/  FADD.FTZ R21, R21, R154 ;  /* 0x0000009a15157221 */ /* 0x000fc80000010000 */
[----:B------:R-:W-:Y:S01]  /*13fb0*/  FADD.FTZ R22, R22, R21 ;  /* 0x0000001516167221 */ /* 0x000fe20000010000 */
[----:B---3--:R-:W-:-:S03]  /*13fc0*/  F2FP.BF16.PACK_AB R7, R210, R23 ;  /* 0x00000017d207723e */ /* 0x008fc600000010ff */
[----:B------:R-:W-:-:S04]  /*13fd0*/  FADD.FTZ R23, R23, R22 ;  /* 0x0000001617177221 */ /* 0x000fc80000010000 */
[----:B------:R-:W-:Y:S01]  /*13fe0*/  FADD.FTZ R210, R210, R23 ;  /* 0x00000017d2d27221 */ /* 0x000fe20000010000 */
[C---:B----4-:R-:W-:Y:S08]  /*13ff0*/  HMMA.16816.F32.BF16 R112, R4.reuse, R16, R112 ;  /* 0x000000100470723c */ /* 0x050ff00000041870 */
[C---:B------:R-:W-:Y:S01]  /*14000*/  HMMA.16816.F32.BF16 R108, R4.reuse, R18, R108 ;  /* 0x00000012046c723c */ /* 0x040fe2000004186c */
[----:B------:R-:W1:Y:S07]  /*14010*/  LDSM.16.MT88.4 R16, [R120+0xcc00] ;  /* 0x00cc00007810783b */ /* 0x000e6e0000004200 */
[C---:B-----5:R-:W-:Y:S08]  /*14020*/  HMMA.16816.F32.BF16 R104, R4.reuse, R12, R104 ;  /* 0x0000000c0468723c */ /* 0x060ff00000041868 */
        /* <DEDUP_REMOVED lines=75> */
[----:B------:R-:W-:-:S05]  /*144e0*/  IMAD R4, R12, R4, R5 ;  /* 0x000000040c047224 */ /* 0x000fca00078e0205 */
[----:B------:R-:W-:Y:S01]  /*144f0*/  IADD3 R3, R11, R4, RZ ;  /* 0x000000040b037210 */ /* 0x000fe20007ffe0ff */
[----:B------:R-:W-:Y:S01]  /*14500*/  IMAD.MOV.U32 R4, RZ, RZ, R10 ;  /* 0x000000ffff047224 */ /* 0x000fe200078e000a */
[----:B------:R-:W-:Y:S05]  /*14510*/  BRA `(.L_x_1194) ;  /* 0x0000003000007947 */ /* 0x000fea0003800000 */
.L_x_1193:
[----:B------:R-:W2:Y:S02]  /*14520*/  LD.E R4, [R118.64+0x40] ;  /* 0x0000400476047980 */ /* 0x000ea4000c101900 */
[----:B--2---:R-:W-:-:S04]  /*14530*/  LEA R4, -R4, RZ, 0x7 ;  /* 0x000000ff04047211 */ /* 0x004fc800078e39ff */
[----:B------:R-:W-:Y:S02]  /*14540*/  SHF.R.S32.HI R3, RZ, 0x1f, R4 ;  /* 0x0000001fff037819 */ /* 0x000fe40000011404 */
.L_x_1194:
[----:B------:R-:W-:Y:S05]  /*14550*/  BSYNC B0 ;  /* 0x0000000000007941 */ /* 0x000fea0003800000 */
.L_x_1192:
[C---:B------:R-:W-:Y:S02]  /*14560*/  LOP3.LUT P5, RZ, R207.reuse, 0x2, RZ, 0xc0, !PT ;  /* 0x00000002cfff7812 */ /* 0x040fe400078ac0ff */
[C---:B------:R-:W-:Y:S02]  /*14570*/  LOP3.LUT R5, R207.reuse, 0x1, RZ, 0xc0, !PT ;  /* 0x00000001cf057812 */ /* 0x040fe400078ec0ff */
[----:B------:R-:W-:Y:S02]  /*14580*/  LOP3.LUT P4, RZ, R207, 0x4, RZ, 0xc0, !PT ;  /* 0x00000004cfff7812 */ /* 0x000fe4000788c0ff */
[----:B------:R-:W-:Y:S02]  /*14590*/  ISETP.NE.AND P6, PT, R5, RZ, PT ;  /* 0x000000ff0500720c */ /* 0x000fe40003fc5270 */
[C---:B------:R-:W-:Y:S02]  /*145a0*/  IADD3 R5, P0, R4.reuse, R191, RZ ;  /* 0x000000bf04057210 */ /* 0x040fe40007f1e0ff */
[----:B------:R-:W-:-:S03]  /*145b0*/  LEA R172, P1, R4, R140, 0x1 ;  /* 0x0000008c04ac7211 */ /* 0x000fc600078208ff */
[--C-:B------:R-:W-:Y:S01]  /*145c0*/  IMAD.X R6, R3, 0x1, R192.reuse, P0 ;  /* 0x0000000103067824 */ /* 0x100fe200000e06c0 */
[----:B------:R-:W-:Y:S02]  /*145d0*/  LEA.HI.X R173, R4, R141, R3, 0x1, P1 ;  /* 0x0000008d04ad7211 */ /* 0x000fe400008f0c03 */
        /* <DEDUP_REMOVED lines=23> */
[CC--:B------:R-:W-:Y:S02]  /*14750*/  @P6 LEA R20, P2, R5.reuse, R140.reuse, 0x1 ;  /* 0x0000008c05146211 */ /* 0x0c0fe400078408ff */
[CC--:B------:R-:W-:Y:S02]  /*14760*/  @P5 LEA R18, P1, R5.reuse, R140.reuse, 0x1 ;  /* 0x0000008c05125211 */ /* 0x0c0fe400078208ff */
[----:B------:R-:W-:-:S02]  /*14770*/  @P4 LEA R22, P0, R5, R140, 0x1 ;  /* 0x0000008c05164211 */ /* 0x000fc400078008ff */
[CCC-:B------:R-:W-:Y:S02]  /*14780*/  @P6 LEA.HI.X R21, R5.reuse, R141.reuse, R4.reuse, 0x1, P2 ;  /* 0x0000008d05156211 */ /* 0x1c0fe400010f0c04 */
[CCC-:B------:R-:W-:Y:S02]  /*14790*/  @P5 LEA.HI.X R19, R5.reuse, R141.reuse, R4.reuse, 0x1, P1 ;  /* 0x0000008d05135211 */ /* 0x1c0fe400008f0c04 */
[----:B------:R-:W-:Y:S01]  /*147a0*/  @P4 LEA.HI.X R23, R5, R141, R4, 0x1, P0 ;  /* 0x0000008d05174211 */ /* 0x000fe200000f0c04 */
[----:B------:R-:W-:Y:S02]  /*147b0*/  @P5 IMAD.MOV.U32 R4, RZ, RZ, R172 ;  /* 0x000000ffff045224 */ /* 0x000fe400078e00ac */
[----:B------:R-:W-:-:S05]  /*147c0*/  @P5 IMAD.MOV.U32 R5, RZ, RZ, R173 ;  /* 0x000000ffff055224 */ /* 0x000fca00078e00ad */
[----:B------:R-:W-:Y:S01]  /*147d0*/  @!PT LDS RZ, [RZ] ;  /* 0x00000000fffff984 */ /* 0x000fe20000000800 */
[----:B------:R-:W-:Y:S01]  /*147e0*/  @!PT LDS RZ, [RZ] ;  /* 0x00000000fffff984 */ /* 0x000fe20000000800 */
[----:B------:R-:W-:Y:S01]  /*147f0*/  @!PT LDS RZ, [RZ] ;  /* 0x00000000fffff984 */ /* 0x000fe20000000800 */
[----:B------:R2:W-:Y:S04]  /*14800*/  @P5 LDGSTS.E.BYPASS.LTC128B.128 [R203+0xb000], [R4.64+0x40] ;  /* 0x0b00004004cb5fae */ /* 0x0005e8000b901d44 */
[----:B------:R-:W-:Y:S01]  /*14810*/  @!P5 STS.128 [R203+0xb000], RZ ;  /* 0x00b000ffcb00d388 */ /* 0x000fe20000000c00 */
[----:B--2---:R-:W-:Y:S02]  /*14820*/  @P4 IMAD.MOV.U32 R4, RZ, RZ, R172 ;  /* 0x000000ffff044224 */ /* 0x004fe400078e00ac */
        /* <DEDUP_REMOVED lines=51> */
[----:B------:R-:W5:Y:S01]  /*14b60*/  LD.E R3, [R118.64+0x18c] ;  /* 0x00018c0476037980 */ /* 0x000f62000c101900 */
[----:B------:R-:W-:Y:S01]  /*14b70*/  ISETP.GE.AND P0, PT, R51, 0x3, PT ;  /* 0x000000033300780c */ /* 0x000fe20003f06270 */
[----:B------:R-:W-:Y:S02]  /*14b80*/  BSSY B1, `(.L_x_1195) ;  /* 0x0000267000017945 */ /* 0x000fe40003800000 */
[----:B------:R-:W-:Y:S04]  /*14b90*/  LDSM.16.M88.4 R136, [R190] ;  /* 0x00000000be88783b */ /* 0x000fe80000000200 */
[----:B------:R-:W4:Y:S04]  /*14ba0*/  LDSM.16.M88.4 R52, [R189+0x3800] ;  /* 0x00380000bd34783b */ /* 0x000f280000000200 */
[----:B---3--:R-:W3:Y:S04]  /*14bb0*/  LDSM.16.M88.4 R12, [R189+0x3000] ;  /* 0x00300000bd0c783b */ /* 0x008ee80000000200 */
[----:B------:R-:W3:Y:S04]  /*14bc0*/  LDSM.16.M88.4 R60, [R189+0x3400] ;  /* 0x00340000bd3c783b */ /* 0x000ee80000000200 */
[----:B------:R-:W3:Y:S04]  /*14bd0*/  LDSM.16.M88.4 R40, [R189+0x3c00] ;  /* 0x003c0000bd28783b */ /* 0x000ee80000000200 */
[----:B------:R-:W3:Y:S04]  /*14be0*/  LDSM.16.M88.4 R32, [R189+0x4000] ;  /* 0x00400000bd20783b */ /* 0x000ee80000000200 */
[----:B------:R-:W3:Y:S04]  /*14bf0*/  LDSM.16.M88.4 R152, [R189+0x4400] ;  /* 0x00440000bd98783b */ /* 0x000ee80000000200 */
[----:B------:R-:W3:Y:S04]  /*14c00*/  LDSM.16.M88.4 R144, [R189+0x4800] ;  /* 0x00480000bd90783b */ /* 0x000ee80000000200 */
[----:B-1----:R-:W1:Y:S04]  /*14c10*/  LDSM.16.M88.4 R20, [R189+0x4c00] ;  /* 0x004c0000bd14783b */ /* 0x002e680000000200 */
[----:B--2---:R-:W-:Y:S04]  /*14c20*/  LDSM.16.M88.4 R4, [R188] ;  /* 0x00000000bc04783b */ /* 0x004fe80000000200 */
[----:B------:R-:W2:Y:S04]  /*14c30*/  LDSM.16.M88.4 R124, [R122+0x3800] ;  /* 0x003800007a7c783b */ /* 0x000ea80000000200 */
[----:B----4-:R-:W4:Y:S01]  /*14c40*/  LDSM.16.M88.4 R8, [R122+0x3000] ;  /* 0x003000007a08783b */ /* 0x010f220000000200 */
[C---:B------:R-:W-:Y:S03]  /*14c50*/  HMMA.16816.F32.BF16 R56, R136.reuse, R52, RZ ;  /* 0x000000348838723c */ /* 0x040fe600000418ff */
[----:B------:R-:W1:Y:S04]  /*14c60*/  LDSM.16.M88.4 R128, [R122+0x3400] ;  /* 0x003400007a80783b */ /* 0x000e680000000200 */
[----:B------:R-:W1:Y:S01]  /*14c70*/  LDSM.16.M88.4 R24, [R122+0x3c00] ;  /* 0x003c00007a18783b */ /* 0x000e620000000200 */
[C---:B------:R-:W-:Y:S03]  /*14c80*/  HMMA.16816.F32.BF16 R52, R136.reuse, R54, RZ ;  /* 0x000000368834723c */ /* 0x040fe600000418ff */
[----:B------:R-:W-:Y:S04]  /*14c90*/  LDSM.16.M88.4 R132, [R122+0x4800] ;  /* 0x004800007a84783b */ /* 0x000fe80000000200 */
[----:B------:R-:W-:Y:S01]  /*14ca0*/  LDSM.16.M88.4 R164, [R190+0x1000] ;  /* 0x00100000bea4783b */ /* 0x000fe20000000200 */
[C---:B---3--:R-:W-:Y:S03]  /*14cb0*/  HMMA.16816.F32.BF16 R16, R136.reuse, R12, RZ ;  /* 0x0000000c8810723c */ /* 0x048fe600000418ff */
[----:B------:R-:W-:Y:S04]  /*14cc0*/  LDSM.16.M88.4 R156, [R189+0x6c00] ;  /* 0x006c0000bd9c783b */ /* 0x000fe80000000200 */
[----:B------:R-:W-:Y:S01]  /*14cd0*/  LDSM.16.M88.4 R160, [R189+0x6800] ;  /* 0x00680000bda0783b */ /* 0x000fe20000000200 */
[C---:B------:R-:W-:Y:S03]  /*14ce0*/  HMMA.16816.F32.BF16 R64, R136.reuse, R60, RZ ;  /* 0x0000003c8840723c */ /* 0x040fe600000418ff */
[----:B------:R-:W-:Y:S04]  /*14cf0*/  LDSM.16.M88.4 R168, [R189+0x6400] ;  /* 0x00640000bda8783b */ /* 0x000fe80000000200 */
[----:B------:R-:W0:Y:S01]  /*14d00*/  LDGDEPBAR ;  /* 0x00000000000079af */ /* 0x000e220000000000 */
        /* <DEDUP_REMOVED lines=10> */
[C---:B-1----:R-:W-:Y:S08]  /*14db0*/  HMMA.16816.F32.BF16 R140, R136.reuse, R20, RZ ;  /* 0x00000014888c723c */ /* 0x042ff000000418ff */
[----:B------:R-:W-:Y:S01]  /*14dc0*/  HMMA.16816.F32.BF16 R136, R136, R22, RZ ;  /* 0x000000168888723c */ /* 0x000fe200000418ff */
[----:B------:R-:W1:Y:S07]  /*14dd0*/  LDSM.16.M88.4 R20, [R122+0x4000] ;  /* 0x004000007a14783b */ /* 0x000e6e0000000200 */
[C---:B--2---:R-:W-:Y:S08]  /*14de0*/  HMMA.16816.F32.BF16 R56, R4.reuse, R124, R56 ;  /* 0x0000007c0438723c */ /* 0x044ff00000041838 */
[C---:B------:R-:W-:Y:S01]  /*14df0*/  HMMA.16816.F32.BF16 R52, R4.reuse, R126, R52 ;  /* 0x0000007e0434723c */ /* 0x040fe20000041834 */
[----:B------:R-:W2:Y:S07]  /*14e00*/  LDSM.16.M88.4 R124, [R122+0x4c00] ;  /* 0x004c00007a7c783b */ /* 0x000eae0000000200 */
[C---:B----4-:R-:W-:Y:S08]  /*14e10*/  HMMA.16816.F32.BF16 R16, R4.reuse, R8, R16 ;  /* 0x000000080410723c */ /* 0x050ff00000041810 */
[C---:B------:R-:W-:Y:S01]  /*14e20*/  HMMA.16816.F32.BF16 R12, R4.reuse, R10, R12 ;  /* 0x0000000a040c723c */ /* 0x040fe2000004180c */
[----:B------:R-:W3:Y:S07]  /*14e30*/  LDSM.16.M88.4 R8, [R122+0x4400] ;  /* 0x004400007a08783b */ /* 0x000eee0000000200 */
[C---:B------:R-:W-:Y:S08]  /*14e40*/  HMMA.16816.F32.BF16 R64, R4.reuse, R128, R64 ;  /* 0x000000800440723c */ /* 0x040ff00000041840 */
[C---:B------:R-:W-:Y:S01]  /*14e50*/  HMMA.16816.F32.BF16 R60, R4.reuse, R130, R60 ;  /* 0x00000082043c723c */ /* 0x040fe2000004183c */
[----:B------:R-:W4:Y:S07]  /*14e60*/  LDSM.16.M88.4 R128, [R189+0x5000] ;  /* 0x00500000bd80783b */ /* 0x000f2e0000000200 */
        /* <DEDUP_REMOVED lines=9> */
[C---:B--2---:R-:W-:Y:S08]  /*14f00*/  HMMA.16816.F32.BF16 R140, R4.reuse, R124, R140 ;  /* 0x0000007c048c723c */ /* 0x044ff0000004188c */
[C---:B------:R-:W-:Y:S01]  /*14f10*/  HMMA.16816.F32.BF16 R136, R4.reuse, R126, R136 ;  /* 0x0000007e0488723c */ /* 0x040fe20000041888 */
[----:B------:R-:W2:Y:S07]  /*14f20*/  LDSM.16.M88.4 R124, [R122+0x5000] ;  /* 0x005000007a7c783b */ /* 0x000eae0000000200 */
[C---:B---3--:R-:W-:Y:S08]  /*14f30*/  HMMA.16816.F32.BF16 R28, R4.reuse, R8, R28 ;  /* 0x00000008041c723c */ /* 0x048ff0000004181c */
[----:B------:R-:W-:Y:S01]  /*14f40*/  HMMA.16816.F32.BF16 R152, R4, R10, R152 ;  /* 0x0000000a0498723c */ /* 0x000fe20000041898 */
[----:B------:R-:W3:Y:S04]  /*14f50*/  LDSM.16.M88.4 R8, [R189+0x5c00] ;  /* 0x005c0000bd08783b */ /* 0x000ee80000000200 */
[----:B------:R-:W2:Y:S03]  /*14f60*/  LDSM.16.M88.4 R4, [R189+0x6000] ;  /* 0x00600000bd04783b */ /* 0x000ea60000000200 */
[C---:B----4-:R-:W-:Y:S08]  /*14f70*/  HMMA.16816.F32.BF16 R16, R164.reuse, R128, R16 ;  /* 0x00000080a410723c */ /* 0x050ff00000041810 */
[C---:B------:R-:W-:Y:S08]  /*14f80*/  HMMA.16816.F32.BF16 R64, R164.reuse, R24, R64 ;  /* 0x00000018a440723c */ /* 0x040ff00000041840 */
[C---:B------:R-:W-:Y:S01]  /*14f90*/  HMMA.16816.F32.BF16 R60, R164.reuse, R26, R60 ;  /* 0x0000001aa43c723c */ /* 0x040fe2000004183c */
[----:B------:R-:W-:Y:S07]  /*14fa0*/  LDSM.16.M88.4 R24, [R190+0x2000] ;  /* 0x00200000be18783b */ /* 0x000fee0000000200 */
[C---:B-1----:R-:W-:Y:S08]  /*14fb0*/  HMMA.16816.F32.BF16 R56, R164.reuse, R20, R56 ;  /* 0x00000014a438723c */ /* 0x042ff00000041838 */
[C---:B------:R-:W-:Y:S01]  /*14fc0*/  HMMA.16816.F32.BF16 R52, R164.reuse, R22, R52 ;  /* 0x00000016a434723c */ /* 0x040fe20000041834 */
[----:B------:R-:W1:Y:S07]  /*14fd0*/  LDSM.16.M88.4 R20, [R189+0x7000] ;  /* 0x00700000bd14783b */ /* 0x000e6e0000000200 */
[----:B------:R-:W-:Y:S01]  /*14fe0*/  HMMA.16816.F32.BF16 R12, R164, R130, R12 ;  /* 0x00000082a40c723c */ /* 0x000fe2000004180c */
[----:B------:R-:W4:Y:S07]  /*14ff0*/  LDSM.16.M88.4 R128, [R122+0x5400] ;  /* 0x005400007a80783b */ /* 0x000f2e0000000200 */
[----:B--2---:R-:W-:Y:S08]  /*15000*/  HMMA.16816.F32.BF16 R16, R132, R124, R16 ;  /* 0x0000007c8410723c */ /* 0x004ff00000041810 */
[C---:B---3--:R-:W-:Y:S08]  /*15010*/  HMMA.16816.F32.BF16 R44, R164.reuse, R8, R44 ;  /* 0x00000008a42c723c */ /* 0x048ff0000004182c */
[C---:B------:R-:W-:Y:S01]  /*15020*/  HMMA.16816.F32.BF16 R40, R164.reuse, R10, R40 ;  /* 0x0000000aa428723c */ /* 0x040fe20000041828 */
[----:B------:R-:W-:Y:S07]  /*15030*/  LDSM.16.M88.4 R8, [R188+0x2000] ;  /* 0x00200000bc08783b */ /* 0x000fee0000000200 */
[C---:B------:R-:W-:Y:S08]  /*15040*/  HMMA.16816.F32.BF16 R36, R164.reuse, R4, R36 ;  /* 0x00000004a424723c */ /* 0x040ff00000041824 */
[----:B------:R-:W-:Y:S01]  /*15050*/  HMMA.16816.F32.BF16 R32, R164, R6, R32 ;  /* 0x00000006a420723c */ /* 0x000fe20000041820 */
[----:B------:R-:W2:Y:S07]  /*15060*/  LDSM.16.M88.4 R4, [R122+0x7000] ;  /* 0x007000007a04783b */ /* 0x000eae0000000200 */
[----:B------:R-:W-:Y:S01]  /*15070*/  HMMA.16816.F32.BF16 R12, R132, R126, R12 ;  /* 0x0000007e840c723c */ /* 0x000fe2000004180c */
[----:B------:R-:W3:Y:S07]  /*15080*/  LDSM.16.M88.4 R124, [R122+0x5800] ;  /* 0x005800007a7c783b */ /* 0x000eee0000000200 */
[----:B-1----:R-:W-:Y:S08]  /*15090*/  HMMA.16816.F32.BF16 R16, R24, R20, R16 ;  /* 0x000000141810723c */ /* 0x002ff00000041810 */
[C---:B------:R-:W-:Y:S08]  /*150a0*/  HMMA.16816.F32.BF16 R140, R164.reuse, R156, R140 ;  /* 0x0000009ca48c723c */ /* 0x040ff0000004188c */
[----:B------:R-:W-:Y:S01]  /*150b0*/  HMMA.16816.F32.BF16 R156, R164, R158, R136 ;  /* 0x0000009ea49c723c */ /* 0x000fe20000041888 */
[----:B------:R-:W1:Y:S07]  /*150c0*/  LDSM.16.M88.4 R136, [R189+0x7400] ;  /* 0x00740000bd88783b */ /* 0x000e6e0000000200 */
[----:B------:R-:W-:Y:S01]  /*150d0*/  HMMA.16816.F32.BF16 R12, R24, R22, R12 ;  /* 0x00000016180c723c */ /* 0x000fe2000004180c */
[----:B------:R-:W1:Y:S07]  /*150e0*/  LDSM.16.M88.4 R20, [R122+0x5c00] ;  /* 0x005c00007a14783b */ /* 0x000e6e0000000200 */
[----:B----4-:R-:W-:Y:S08]  /*150f0*/  HMMA.16816.F32.BF16 R64, R132, R128, R64 ;  /* 0x000000808440723c */ /* 0x010ff00000041840 */
[----:B--2---:R-:W-:Y:S08]  /*15100*/  HMMA.16816.F32.BF16 R16, R8, R4, R16 ;  /* 0x000000040810723c */ /* 0x004ff00000041810 */
[C---:B---3--:R-:W-:Y:S08]  /*15110*/  HMMA.16816.F32.BF16 R56, R132.reuse, R124, R56 ;  /* 0x0000007c8438723c */ /* 0x048ff00000041838 */
[C---:B------:R-:W-:Y:S01]  /*15120*/  HMMA.16816.F32.BF16 R124, R132.reuse, R126, R52 ;  /* 0x0000007e847c723c */ /* 0x040fe20000041834 */
[----:B------:R-:W2:Y:S07]  /*15130*/  LDSM.16.M88.4 R52, [R122+0x7400] ;  /* 0x007400007a34783b */ /* 0x000eae0000000200 */
[----:B------:R-:W-:Y:S01]  /*15140*/  HMMA.16816.F32.BF16 R60, R132, R130, R60 ;  /* 0x00000082843c723c */ /* 0x000fe2000004183c */
[----:B------:R-:W3:Y:S01]  /*15150*/  LDSM.16.M88.4 R128, [R189+0x7800] ;  /* 0x00780000bd80783b */ /* 0x000ee20000000200 */
[----:B-----5:R-:W-:-:S04]  /*15160*/  FMUL.FTZ R16, R16, R3 ;  /* 0x0000000310107220 */ /* 0x020fc80000410000 */
[----:B------:R4:W-:Y:S02]  /*15170*/  MUFU.TANH R50, R16 ;  /* 0x0000001000327308 */ /* 0x0009e40000002400 */
[----:B------:R-:W-:Y:S01]  /*15180*/  HMMA.16816.F32.BF16 R12, R8, R6, R12 ;  /* 0x00000006080c723c */ /* 0x000fe2000004180c */
[----:B------:R-:W5:Y:S07]  /*15190*/  LDSM.16.M88.4 R4, [R122+0x6000] ;  /* 0x006000007a04783b */ /* 0x000f6e0000000200 */
[----:B-1----:R-:W-:Y:S07]  /*151a0*/  HMMA.16816.F32.BF16 R64, R24, R136, R64 ;  /* 0x000000881840723c */ /* 0x002fee0000041840 */
[-C--:B------:R-:W-:Y:S01]  /*151b0*/  FMUL.FTZ R137, R17, R3.reuse ;  /* 0x0000000311897220 */ /* 0x080fe20000410000 */
[----:B------:R-:W-:Y:S01]  /*151c0*/  HMMA.16816.F32.BF16 R148, R164, R160, R148 ;  /* 0x000000a0a494723c */ /* 0x000fe20000041894 */
[----:B------:R-:W-:-:S04]  /*151d0*/  FMUL.FTZ R136, R18, R3 ;  /* 0x0000000312887220 */ /* 0x000fc80000410000 */
[----:B------:R-:W-:Y:S02]  /*151e0*/  MUFU.TANH R137, R137 ;  /* 0x0000008900897308 */ /* 0x000fe40000002400 */
[-C--:B------:R-:W-:Y:S01]  /*151f0*/  FMUL.FTZ R160, R19, R3.reuse ;  /* 0x0000000313a07220 */ /* 0x080fe20000410000 */
[----:B------:R-:W-:Y:S01]  /*15200*/  HMMA.16816.F32.BF16 R44, R132, R20, R44 ;  /* 0x00000014842c723c */ /* 0x000fe2000004182c */
[----:B----4-:R-:W1:Y:S01]  /*15210*/  LDSM.16.M88.4 R16, [R122+0x6400] ;  /* 0x006400007a10783b */ /* 0x010e620000000200 */
[----:B------:R-:W-:-:S03]  /*15220*/  FMUL.FTZ R12, R12, R3 ;  /* 0x000000030c0c7220 */ /* 0x000fc60000410000 */
[----:B------:R-:W-:Y:S03]  /*15230*/  MUFU.TANH R160, R160 ;  /* 0x000000a000a07308 */ /* 0x000fe60000002400 */
[----:B------:R-:W-:Y:S01]  /*15240*/  HMMA.16816.F32.BF16 R40, R132, R22, R40 ;  /* 0x000000168428723c */ /* 0x000fe20000041828 */
[----:B------:R-:W4:Y:S04]  /*15250*/  LDSM.16.M88.4 R20, [R122+0x7800] ;  /* 0x007800007a14783b */ /* 0x000f280000000200 */
[----:B------:R3:W-:Y:S03]  /*15260*/  MUFU.TANH R121, R12 ;  /* 0x0000000c00797308 */ /* 0x0007e60000002400 */
[----:B------:R-:W-:Y:S05]  /*15270*/  HMMA.16816.F32.BF16 R60, R24, R138, R60 ;  /* 0x0000008a183c723c */ /* 0x000fea000004183c */
[----:B------:R-:W-:Y:S02]  /*15280*/  MUFU.TANH R136, R136 ;  /* 0x0000008800887308 */ /* 0x000fe40000002400 */
[-C--:B------:R-:W-:Y:S01]  /*15290*/  FMUL.FTZ R138, R14, R3.reuse ;  /* 0x000000030e8a7220 */ /* 0x080fe20000410000 */
[----:B--2---:R-:W-:Y:S05]  /*152a0*/  HMMA.16816.F32.BF16 R64, R8, R52, R64 ;  /* 0x000000340840723c */ /* 0x004fea0000041840 */
[----:B------:R-:W2:Y:S02]  /*152b0*/  MUFU.TANH R138, R138 ;  /* 0x0000008a008a7308 */ /* 0x000ea40000002400 */
[-C--:B------:R-:W-:Y:S01]  /*152c0*/  FMUL.FTZ R52, R13, R3.reuse ;  /* 0x000000030d347220 */ /* 0x080fe20000410000 */
[----:B------:R-:W-:Y:S01]  /*152d0*/  HMMA.16816.F32.BF16 R28, R164, R168, R28 ;  /* 0x000000a8a41c723c */ /* 0x000fe2000004181c */
[----:B------:R-:W-:-:S02]  /*152e0*/  FMUL.FTZ R53, R15, R3 ;  /* 0x000000030f357220 */ /* 0x000fc40000410000 */
[----:B---3--:R-:W3:Y:S02]  /*152f0*/  LDSM.16.M88.4 R12, [R189+0x7c00] ;  /* 0x007c0000bd0c783b */ /* 0x008ee40000000200 */
[----:B------:R-:W-:Y:S03]  /*15300*/  MUFU.TANH R52, R52 ;  /* 0x0000003400347308 */ /* 0x000fe60000002400 */
[----:B------:R-:W-:Y:S05]  /*15310*/  HMMA.16816.F32.BF16 R152, R164, R170, R152 ;  /* 0x000000aaa498723c */ /* 0x000fea0000041898 */
[----:B------:R-:W-:Y:S03]  /*15320*/  MUFU.TANH R53, R53 ;  /* 0x0000003500357308 */ /* 0x000fe60000002400 */
[----:B------:R-:W-:Y:S01]  /*15330*/  HMMA.16816.F32.BF16 R56, R24, R128, R56 ;  /* 0x000000801838723c */ /* 0x000fe20000041838 */
[----:B------:R-:W-:-:S06]  /*15340*/  FMUL.FTZ R64, R64, R3 ;  /* 0x0000000340407220 */ /* 0x000fcc0000410000 */
[----:B------:R-:W1:Y:S01]  /*15350*/  MUFU.TANH R64, R64 ;  /* 0x0000004000407308 */ /* 0x000e620000002400 */
[----:B------:R-:W-:Y:S08]  /*15360*/  HMMA.16816.F32.BF16 R124, R24, R130, R124 ;  /* 0x00000082187c723c */ /* 0x000ff0000004187c */
[C---:B-----5:R-:W-:Y:S08]  /*15370*/  HMMA.16816.F32.BF16 R36, R132.reuse, R4, R36 ;  /* 0x000000048424723c */ /* 0x060ff00000041824 */
[C---:B------:R-:W-:Y:S01]  /*15380*/  HMMA.16816.F32.BF16 R32, R132.reuse, R6, R32 ;  /* 0x000000068420723c */ /* 0x040fe20000041820 */
[----:B------:R-:W5:Y:S07]  /*15390*/  LDSM.16.M88.4 R4, [R122+0x6800] ;  /* 0x006800007a04783b */ /* 0x000f6e0000000200 */
[C---:B-1----:R-:W-:Y:S08]  /*153a0*/  HMMA.16816.F32.BF16 R28, R132.reuse, R16, R28 ;  /* 0x00000010841c723c */ /* 0x042ff0000004181c */
[----:B------:R-:W-:Y:S01]  /*153b0*/  HMMA.16816.F32.BF16 R152, R132, R18, R152 ;  /* 0x000000128498723c */ /* 0x000fe20000041898 */
[----:B------:R-:W1:Y:S07]  /*153c0*/  LDSM.16.M88.4 R16, [R122+0x7c00] ;  /* 0x007c00007a10783b */ /* 0x000e6e0000000200 */
[----:B------:R-:W-:Y:S08]  /*153d0*/  HMMA.16816.F32.BF16 R144, R164, R162, R144 ;  /* 0x000000a2a490723c */ /* 0x000ff00000041890 */
[C---:B----4-:R-:W-:Y:S08]  /*153e0*/  HMMA.16816.F32.BF16 R56, R8.reuse, R20, R56 ;  /* 0x000000140838723c */ /* 0x050ff00000041838 */
[----:B------:R-:W-:Y:S01]  /*153f0*/  HMMA.16816.F32.BF16 R124, R8, R22, R124 ;  /* 0x00000016087c723c */ /* 0x000fe2000004187c */
[----:B------:R-:W4:Y:S07]  /*15400*/  LDSM.16.M88.4 R20, [R189+0x8000] ;  /* 0x00800000bd14783b */ /* 0x000f2e0000000200 */
[C---:B---3--:R-:W-:Y:S08]  /*15410*/  HMMA.16816.F32.BF16 R44, R24.reuse, R12, R44 ;  /* 0x0000000c182c723c */ /* 0x048ff0000004182c */
[----:B------:R-:W-:Y:S01]  /*15420*/  HMMA.16816.F32.BF16 R40, R24, R14, R40 ;  /* 0x0000000e1828723c */ /* 0x000fe20000041828 */
[----:B------:R-:W3:Y:S01]  /*15430*/  LDSM.16.M88.4 R12, [R122+0x6c00] ;  /* 0x006c00007a0c783b */ /* 0x000ee20000000200 */
[----:B------:R-:W-:-:S02]  /*15440*/  FMUL.FTZ R56, R56, R3 ;  /* 0x0000000338387220 */ /* 0x000fc40000410000 */
[-C--:B------:R-:W-:Y:S02]  /*15450*/  FMUL.FTZ R58, R58, R3.reuse ;  /* 0x000000033a3a7220 */ /* 0x080fe40000410000 */
[----:B------:R-:W-:Y:S01]  /*15460*/  MUFU.TANH R180, R56 ;  /* 0x0000003800b47308 */ /* 0x000fe20000002400 */
[-C--:B------:R-:W-:Y:S01]  /*15470*/  FMUL.FTZ R57, R57, R3.reuse ;  /* 0x0000000339397220 */ /* 0x080fe20000410000 */
[C---:B-----5:R-:W-:Y:S01]  /*15480*/  HMMA.16816.F32.BF16 R148, R132.reuse, R4, R148 ;  /* 0x000000048494723c */ /* 0x060fe20000041894 */
[-C--:B------:R-:W-:Y:S02]  /*15490*/  FMUL.FTZ R124, R124, R3.reuse ;  /* 0x000000037c7c7220 */ /* 0x080fe40000410000 */
[-C--:B------:R-:W-:Y:S02]  /*154a0*/  FMUL.FTZ R126, R126, R3.reuse ;  /* 0x000000037e7e7220 */ /* 0x080fe40000410000 */
[-C--:B------:R-:W-:Y:S01]  /*154b0*/  FMUL.FTZ R125, R125, R3.reuse ;  /* 0x000000037d7d7220 */ /* 0x080fe20000410000 */
[----:B------:R-:W-:Y:S01]  /*154c0*/  MUFU.TANH R184, R58 ;  /* 0x0000003a00b87308 */ /* 0x000fe20000002400 */
[-C--:B------:R-:W-:Y:S01]  /*154d0*/  FMUL.FTZ R59, R59, R3.reuse ;  /* 0x000000033b3b7220 */ /* 0x080fe20000410000 */
[----:B------:R-:W-:Y:S01]  /*154e0*/  HMMA.16816.F32.BF16 R144, R132, R6, R144 ;  /* 0x000000068490723c */ /* 0x000fe20000041890 */
[----:B------:R-:W5:Y:S01]  /*154f0*/  LDSM.16.M88.4 R4, [R122+0x8000] ;  /* 0x008000007a04783b */ /* 0x000f620000000200 */
[----:B------:R-:W-:-:S04]  /*15500*/  FMUL.FTZ R127, R127, R3 ;  /* 0x000000037f7f7220 */ /* 0x000fc80000410000 */
[----:B------:R-:W-:Y:S02]  /*15510*/  MUFU.TANH R179, R124 ;  /* 0x0000007c00b37308 */ /* 0x000fe40000002400 */
[C---:B-1----:R-:W-:Y:S06]  /*15520*/  HMMA.16816.F32.BF16 R44, R8.reuse, R16, R44 ;  /* 0x00000010082c723c */ /* 0x042fec000004182c */
[----:B------:R-:W-:Y:S02]  /*15530*/  MUFU.TANH R183, R126 ;  /* 0x0000007e00b77308 */ /* 0x000fe40000002400 */
[----:B------:R-:W-:Y:S01]  /*15540*/  HMMA.16816.F32.BF16 R40, R8, R18, R40 ;  /* 0x000000120828723c */ /* 0x000fe20000041828 */
[----:B------:R-:W1:Y:S05]  /*15550*/  LDSM.16.M88.4 R16, [R189+0x8400] ;  /* 0x00840000bd10783b */ /* 0x000e6a0000000200 */
[----:B------:R-:W-:Y:S02]  /*15560*/  MUFU.TANH R182, R125 ;  /* 0x0000007d00b67308 */ /* 0x000fe40000002400 */
[----:B----4-:R-:W-:Y:S06]  /*15570*/  HMMA.16816.F32.BF16 R36, R24, R20, R36 ;  /* 0x000000141824723c */ /* 0x010fec0000041824 */
[----:B------:R-:W-:Y:S02]  /*15580*/  MUFU.TANH R185, R57 ;  /* 0x0000003900b97308 */ /* 0x000fe40000002400 */
[----:B---3--:R-:W-:Y:S01]  /*15590*/  HMMA.16816.F32.BF16 R140, R132, R12, R140 ;  /* 0x0000000c848c723c */ /* 0x008fe2000004188c */
[----:B------:R-:W-:-:S02]  /*155a0*/  FMUL.FTZ R44, R44, R3 ;  /* 0x000000032c2c7220 */ /* 0x000fc40000410000 */
[-C--:B------:R-:W-:Y:S02]  /*155b0*/  FMUL.FTZ R46, R46, R3.reuse ;  /* 0x000000032e2e7220 */ /* 0x080fe40000410000 */
[-C--:B------:R-:W-:Y:S01]  /*155c0*/  FMUL.FTZ R45, R45, R3.reuse ;  /* 0x000000032d2d7220 */ /* 0x080fe20000410000 */
[----:B------:R-:W-:Y:S01]  /*155d0*/  MUFU.TANH R162, R44 ;  /* 0x0000002c00a27308 */ /* 0x000fe20000002400 */
[-C--:B------:R-:W-:Y:S01]  /*155e0*/  FMUL.FTZ R47, R47, R3.reuse ;  /* 0x000000032f2f7220 */ /* 0x080fe20000410000 */
[----:B------:R-:W-:Y:S01]  /*155f0*/  HMMA.16816.F32.BF16 R156, R132, R14, R156 ;  /* 0x0000000e849c723c */ /* 0x000fe2000004189c */
[----:B------:R-:W3:Y:S01]  /*15600*/  LDSM.16.M88.4 R12, [R189+0x8800] ;  /* 0x00880000bd0c783b */ /* 0x000ee20000000200 */
[-C--:B------:R-:W-:Y:S02]  /*15610*/  FMUL.FTZ R40, R40, R3.reuse ;  /* 0x0000000328287220 */ /* 0x080fe40000410000 */
[-C--:B------:R-:W-:Y:S02]  /*15620*/  FMUL.FTZ R42, R42, R3.reuse ;  /* 0x000000032a2a7220 */ /* 0x080fe40000410000 */
[----:B------:R-:W-:Y:S01]  /*15630*/  MUFU.TANH R176, R46 ;  /* 0x0000002e00b07308 */ /* 0x000fe20000002400 */
[-C--:B------:R-:W-:Y:S01]  /*15640*/  FMUL.FTZ R41, R41, R3.reuse ;  /* 0x0000000329297220 */ /* 0x080fe20000410000 */
[----:B------:R-:W-:Y:S01]  /*15650*/  HMMA.16816.F32.BF16 R32, R24, R22, R32 ;  /* 0x000000161820723c */ /* 0x000fe20000041820 */
[----:B------:R-:W4:Y:S01]  /*15660*/  LDSM.16.M88.4 R20, [R122+0x8400] ;  /* 0x008400007a14783b */ /* 0x000f220000000200 */
[----:B------:R-:W-:-:S04]  /*15670*/  FMUL.FTZ R43, R43, R3 ;  /* 0x000000032b2b7220 */ /* 0x000fc80000410000 */
[----:B------:R-:W-:Y:S02]  /*15680*/  MUFU.TANH R161, R40 ;  /* 0x0000002800a17308 */ /* 0x000fe40000002400 */
[----:B-----5:R-:W-:Y:S06]  /*15690*/  HMMA.16816.F32.BF16 R36, R8, R4, R36 ;  /* 0x000000040824723c */ /* 0x020fec0000041824 */
[----:B------:R-:W-:Y:S02]  /*156a0*/  MUFU.TANH R177, R42 ;  /* 0x0000002a00b17308 */ /* 0x000fe40000002400 */
[C---:B-1----:R-:W-:Y:S06]  /*156b0*/  HMMA.16816.F32.BF16 R28, R24.reuse, R16, R28 ;  /* 0x00000010181c723c */ /* 0x042fec000004181c */
[----:B------:R-:W-:Y:S02]  /*156c0*/  MUFU.TANH R186, R59 ;  /* 0x0000003b00ba7308 */ /* 0x000fe40000002400 */
[----:B------:R-:W-:Y:S01]  /*156d0*/  HMMA.16816.F32.BF16 R152, R24, R18, R152 ;  /* 0x000000121898723c */ /* 0x000fe20000041898 */
[----:B------:R-:W1:Y:S05]  /*156e0*/  LDSM.16.M88.4 R16, [R189+0x8c00] ;  /* 0x008c0000bd10783b */ /* 0x000e6a0000000200 */
[----:B------:R-:W-:Y:S02]  /*156f0*/  MUFU.TANH R181, R127 ;  /* 0x0000007f00b57308 */ /* 0x000fe40000002400 */
[----:B------:R-:W-:Y:S01]  /*15700*/  HMMA.16816.F32.BF16 R32, R8, R6, R32 ;  /* 0x000000060820723c */ /* 0x000fe20000041820 */
[----:B------:R-:W5:Y:S01]  /*15710*/  LDSM.16.M88.4 R4, [R122+0x8800] ;  /* 0x008800007a04783b */ /* 0x000f620000000200 */
[----:B------:R-:W-:-:S02]  /*15720*/  FMUL.FTZ R168, R36, R3 ;  /* 0x0000000324a87220 */ /* 0x000fc40000410000 */
[-C--:B------:R-:W-:Y:S01]  /*15730*/  FMUL.FTZ R37, R37, R3.reuse ;  /* 0x0000000325257220 */ /* 0x080fe20000410000 */
[----:B------:R-:W2:Y:S01]  /*15740*/  S2R R36, SR_TID.X ;  /* 0x0000000000247919 */ /* 0x000ea20000002100 */
[-C--:B------:R-:W-:Y:S01]  /*15750*/  FMUL.FTZ R38, R38, R3.reuse ;  /* 0x0000000326267220 */ /* 0x080fe20000410000 */
[----:B------:R-:W-:Y:S01]  /*15760*/  MUFU.TANH R175, R45 ;  /* 0x0000002d00af7308 */ /* 0x000fe20000002400 */
[----:B------:R-:W-:Y:S01]  /*15770*/  HMMA.16816.F32.BF16 R60, R8, R54, R60 ;  /* 0x00000036083c723c */ /* 0x000fe2000004183c */
[----:B------:R-:W-:-:S06]  /*15780*/  FMUL.FTZ R39, R39, R3 ;  /* 0x0000000327277220 */ /* 0x000fcc0000410000 */
[----:B------:R1:W-:Y:S01]  /*15790*/  MUFU.TANH R169, R37 ;  /* 0x0000002500a97308 */ /* 0x0003e20000002400 */
[C---:B---3--:R-:W-:Y:S01]  /*157a0*/  HMMA.16816.F32.BF16 R148, R24.reuse, R12, R148 ;  /* 0x0000000c1894723c */ /* 0x048fe20000041894 */
[-C--:B------:R-:W-:Y:S02]  /*157b0*/  FMUL.FTZ R54, R65, R3.reuse ;  /* 0x0000000341367220 */ /* 0x080fe40000410000 */
[-C--:B------:R-:W-:Y:S02]  /*157c0*/  FMUL.FTZ R65, R66, R3.reuse ;  /* 0x0000000342417220 */ /* 0x080fe40000410000 */
[-C--:B------:R-:W-:Y:S02]  /*157d0*/  FMUL.FTZ R55, R67, R3.reuse ;  /* 0x0000000343377220 */ /* 0x080fe40000410000 */
[----:B------:R-:W-:Y:S01]  /*157e0*/  MUFU.TANH R168, R168 ;  /* 0x000000a800a87308 */ /* 0x000fe20000002400 */
[----:B------:R-:W-:Y:S01]  /*157f0*/  HMMA.16816.F32.BF16 R144, R24, R14, R144 ;  /* 0x0000000e1890723c */ /* 0x000fe20000041890 */
[----:B------:R-:W3:Y:S01]  /*15800*/  LDSM.16.M88.4 R12, [R122+0x8c00] ;  /* 0x008c00007a0c783b */ /* 0x000ee20000000200 */
[----:B------:R-:W-:Y:S01]  /*15810*/  FMUL.FTZ R164, R32, R3 ;  /* 0x0000000320a47220 */ /* 0x000fe20000410000 */
[----:B------:R-:W-:-:S04]  /*15820*/  DEPBAR.LE SB0, 0x0 ;  /* 0x000080000000791a */ /* 0x000fc80000000000 */
[----:B--2---:R-:W-:Y:S01]  /*15830*/  IMAD.SHL.U32 R36, R36, 0x2, RZ ;  /* 0x0000000224247824 */ /* 0x004fe200078e00ff */
[----:B----4-:R-:W-:Y:S01]  /*15840*/  HMMA.16816.F32.BF16 R28, R8, R20, R28 ;  /* 0x00000014081c723c */ /* 0x010fe2000004181c */
[----:B------:R-:W-:Y:S01]  /*15850*/  IMAD.SHL.U32 R32, R206, 0x80, RZ ;  /* 0x00000080ce207824 */ /* 0x000fe200078e00ff */
[----:B------:R-:W2:Y:S01]  /*15860*/  MUFU.TANH R65, R65 ;  /* 0x0000004100417308 */ /* 0x000ea20000002400 */
[-C--:B------:R-:W-:Y:S01]  /*15870*/  FMUL.FTZ R66, R60, R3.reuse ;  /* 0x000000033c427220 */ /* 0x080fe20000410000 */
[----:B-1----:R-:W-:Y:S01]  /*15880*/  LOP3.LUT R37, R36, 0x6, RZ, 0xc0, !PT ;  /* 0x0000000624257812 */ /* 0x002fe200078ec0ff */
[-C--:B------:R-:W-:Y:S02]  /*15890*/  FMUL.FTZ R62, R62, R3.reuse ;  /* 0x000000033e3e7220 */ /* 0x080fe40000410000 */
[-C--:B------:R-:W-:Y:S01]  /*158a0*/  FMUL.FTZ R171, R34, R3.reuse ;  /* 0x0000000322ab7220 */ /* 0x080fe20000410000 */
[----:B------:R-:W-:Y:S01]  /*158b0*/  HMMA.16816.F32.BF16 R140, R24, R16, R140 ;  /* 0x00000010188c723c */ /* 0x000fe2000004188c */
[----:B------:R-:W-:Y:S01]  /*158c0*/  LOP3.LUT R36, R32, 0x8, R37, 0xfe, !PT ;  /* 0x0000000820247812 */ /* 0x000fe200078efe25 */
[----:B------:R-:W1:Y:S01]  /*158d0*/  MUFU.TANH R66, R66 ;  /* 0x0000004200427308 */ /* 0x000e620000002400 */
[----:B------:R-:W-:-:S02]  /*158e0*/  FMUL.FTZ R60, R61, R3 ;  /* 0x000000033d3c7220 */ /* 0x000fc40000410000 */
[C---:B------:R-:W-:Y:S01]  /*158f0*/  ISETP.GE.AND P1, PT, R36.reuse, R48, PT ;  /* 0x000000302400720c */ /* 0x040fe20003f26270 */
[----:B------:R-:W-:Y:S01]  /*15900*/  FMUL.FTZ R61, R63, R3 ;  /* 0x000000033f3d7220 */ /* 0x000fe20000410000 */
[----:B------:R-:W-:Y:S01]  /*15910*/  ISETP.GE.AND P2, PT, R36, R49, PT ;  /* 0x000000312400720c */ /* 0x000fe20003f46270 */
[----:B------:R-:W-:Y:S01]  /*15920*/  HMMA.16816.F32.BF16 R152, R8, R22, R152 ;  /* 0x000000160898723c */ /* 0x000fe20000041898 */
[----:B------:R-:W-:Y:S01]  /*15930*/  LOP3.LUT R36, R32, 0x20, R37, 0xfe, !PT ;  /* 0x0000002020247812 */ /* 0x000fe200078efe25 */
[----:B------:R-:W4:Y:S01]  /*15940*/  MUFU.TANH R62, R62 ;  /* 0x0000003e003e7308 */ /* 0x000f220000002400 */
[----:B------:R-:W-:Y:S01]  /*15950*/  FSEL R138, R138, -INF , !P2 ;  /* 0xff8000008a8a7808 */ /* 0x000fe20005000000 */
[-C--:B------:R-:W-:Y:S02]  /*15960*/  FMUL.FTZ R35, R35, R3.reuse ;  /* 0x0000000323237220 */ /* 0x080fe40000410000 */
[-C--:B------:R-:W-:Y:S02]  /*15970*/  FMUL.FTZ R33, R33, R3.reuse ;  /* 0x0000000321217220 */ /* 0x080fe40000410000 */
[----:B------:R-:W-:Y:S01]  /*15980*/  HMMA.16816.F32.BF16 R156, R24, R18, R156 ;  /* 0x00000012189c723c */ /* 0x000fe2000004189c */
[-C--:B------:R-:W-:Y:S01]  /*15990*/  FMUL.FTZ R34, R28, R3.reuse ;  /* 0x000000031c227220 */ /* 0x080fe20000410000 */
[----:B------:R-:W-:Y:S01]  /*159a0*/  FSEL R28, R121, -INF , !P1 ;  /* 0xff800000791c7808 */ /* 0x000fe20004800000 */
[-C--:B------:R-:W-:Y:S01]  /*159b0*/  FMUL.FTZ R30, R30, R3.reuse ;  /* 0x000000031e1e7220 */ /* 0x080fe20000410000 */
[----:B------:R-:W1:Y:S01]  /*159c0*/  MUFU.TANH R167, R38 ;  /* 0x0000002600a77308 */ /* 0x000e620000002400 */
[----:B------:R-:W-:-:S02]  /*159d0*/  FMUL.FTZ R29, R29, R3 ;  /* 0x000000031d1d7220 */ /* 0x000fc40000410000 */
[----:B------:R-:W-:Y:S01]  /*159e0*/  LOP3.LUT R19, R32, 0x30, R37, 0xfe, !PT ;  /* 0x0000003020137812 */ /* 0x000fe200078efe25 */
[----:B-----5:R-:W-:Y:S01]  /*159f0*/  HMMA.16816.F32.BF16 R20, R8, R4, R148 ;  /* 0x000000040814723c */ /* 0x020fe20000041894 */
[----:B------:R-:W-:-:S03]  /*15a00*/  FMUL.FTZ R31, R31, R3 ;  /* 0x000000031f1f7220 */ /* 0x000fc60000410000 */
[----:B------:R5:W-:Y:S03]  /*15a10*/  MUFU.TANH R16, R30 ;  /* 0x0000001e00107308 */ /* 0x000be60000002400 */
[--C-:B------:R-:W-:Y:S01]  /*15a20*/  LOP3.LUT R4, R32, 0x10, R37.reuse, 0xfe, !PT ;  /* 0x0000001020047812 */ /* 0x100fe200078efe25 */
[----:B---3--:R-:W-:Y:S01]  /*15a30*/  HMMA.16816.F32.BF16 R140, R8, R12, R140 ;  /* 0x0000000c088c723c */ /* 0x008fe2000004188c */
[----:B------:R-:W-:Y:S02]  /*15a40*/  FMUL.FTZ R17, R152, R3 ;  /* 0x0000000398117220 */ /* 0x000fe40000410000 */
[C---:B------:R-:W-:Y:S01]  /*15a50*/  ISETP.GE.AND P6, PT, R4.reuse, R48, PT ;  /* 0x000000300400720c */ /* 0x040fe20003fc6270 */
[----:B------:R-:W3:Y:S01]  /*15a60*/  MUFU.TANH R164, R164 ;  /* 0x000000a400a47308 */ /* 0x000ee20000002400 */
[----:B------:R-:W-:Y:S01]  /*15a70*/  ISETP.GE.AND P1, PT, R4, R49, PT ;  /* 0x000000310400720c */ /* 0x000fe20003f26270 */
[----:B------:R-:W-:Y:S01]  /*15a80*/  FMUL.FTZ R154, R154, R3 ;  /* 0x000000039a9a7220 */ /* 0x000fe20000410000 */
[----:B------:R-:W-:-:S02]  /*15a90*/  LOP3.LUT R4, R32, 0x18, R37, 0xfe, !PT ;  /* 0x0000001820047812 */ /* 0x000fc400078efe25 */
[----:B------:R-:W-:Y:S02]  /*15aa0*/  FSEL R64, R64, -INF , !P6 ;  /* 0xff80000040407808 */ /* 0x000fe40007000000 */
[CC--:B------:R-:W-:Y:S01]  /*15ab0*/  ISETP.GE.AND P2, PT, R4.reuse, R48.reuse, PT ;  /* 0x000000300400720c */ /* 0x0c0fe20003f46270 */
[----:B------:R-:W3:Y:S01]  /*15ac0*/  MUFU.TANH R171, R171 ;  /* 0x000000ab00ab7308 */ /* 0x000ee20000002400 */
[----:B------:R-:W-:Y:S02]  /*15ad0*/  ISETP.GE.AND P6, PT, R4, R49, PT ;  /* 0x000000310400720c */ /* 0x000fe40003fc6270 */
[C---:B------:R-:W-:Y:S01]  /*15ae0*/  HMMA.16816.F32.BF16 R4, R8.reuse, R6, R144 ;  /* 0x000000060804723c */ /* 0x040fe20000041890 */
[----:B--2---:R-:W-:Y:S01]  /*15af0*/  FSEL R65, R65, -INF , !P1 ;  /* 0xff80000041417808 */ /* 0x004fe20004800000 */
[-C--:B------:R-:W-:Y:S01]  /*15b00*/  FMUL.FTZ R22, R22, R3.reuse ;  /* 0x0000000316167220 */ /* 0x080fe20000410000 */
[-C--:B------:R-:W-:Y:S01]  /*15b10*/  ISETP.GE.AND P1, PT, R36, R48.reuse, PT ;  /* 0x000000302400720c */ /* 0x080fe20003f26270 */
[-C--:B------:R-:W-:Y:S01]  /*15b20*/  FMUL.FTZ R20, R20, R3.reuse ;  /* 0x0000000314147220 */ /* 0x080fe20000410000 */
[--C-:B-----5:R-:W-:Y:S01]  /*15b30*/  LOP3.LUT R30, R32, 0x28, R37.reuse, 0xfe, !PT ;  /* 0x00000028201e7812 */ /* 0x120fe200078efe25 */
[----:B------:R-:W2:Y:S01]  /*15b40*/  MUFU.TANH R34, R34 ;  /* 0x0000002200227308 */ /* 0x000ea20000002400 */
[----:B-1----:R-:W-:Y:S01]  /*15b50*/  FSEL R51, R66, -INF , !P2 ;  /* 0xff80000042337808 */ /* 0x002fe20005000000 */
[----:B------:R-:W-:Y:S01]  /*15b60*/  HMMA.16816.F32.BF16 R8, R8, R14, R156 ;  /* 0x0000000e0808723c */ /* 0x000fe2000004189c */
[----:B----4-:R-:W-:Y:S01]  /*15b70*/  FSEL R62, R62, -INF , !P6 ;  /* 0xff8000003e3e7808 */ /* 0x010fe20007000000 */
[-C--:B------:R-:W-:Y:S01]  /*15b80*/  FMUL.FTZ R126, R140, R3.reuse ;  /* 0x000000038c7e7220 */ /* 0x080fe20000410000 */
[----:B------:R-:W-:Y:S01]  /*15b90*/  FSEL R180, R180, -INF , !P1 ;  /* 0xff800000b4b47808 */ /* 0x000fe20004800000 */
[----:B------:R-:W-:Y:S01]  /*15ba0*/  FMUL.FTZ R124, R142, R3 ;  /* 0x000000038e7c7220 */ /* 0x000fe20000410000 */
[----:B------:R-:W-:Y:S01]  /*15bb0*/  ISETP.GE.AND P2, PT, R36, R49, PT ;  /* 0x000000312400720c */ /* 0x000fe20003f46270 */
[----:B------:R-:W1:Y:S01]  /*15bc0*/  MUFU.TANH R17, R17 ;  /* 0x0000001100117308 */ /* 0x000e620000002400 */
[CC--:B------:R-:W-:Y:S01]  /*15bd0*/  ISETP.GE.AND P6, PT, R30.reuse, R48.reuse, PT ;  /* 0x000000301e00720c */ /* 0x0c0fe20003fc6270 */
[----:B------:R-:W-:Y:S01]  /*15be0*/  FMUL.FTZ R14, R153, R3 ;  /* 0x00000003990e7220 */ /* 0x000fe20000410000 */
[----:B------:R-:W-:Y:S01]  /*15bf0*/  ISETP.GE.AND P1, PT, R30, R49, PT ;  /* 0x000000311e00720c */ /* 0x000fe20003f26270 */
[-C--:B------:R-:W-:Y:S01]  /*15c00*/  FMUL.FTZ R153, R155, R3.reuse ;  /* 0x000000039b997220 */ /* 0x080fe20000410000 */
[--C-:B------:R-:W-:Y:S01]  /*15c10*/  LOP3.LUT R13, R32, 0x38, R37.reuse, 0xfe, !PT ;  /* 0x00000038200d7812 */ /* 0x100fe200078efe25 */
[-C--:B------:R-:W-:Y:S01]  /*15c20*/  FMUL.FTZ R21, R21, R3.reuse ;  /* 0x0000000315157220 */ /* 0x080fe20000410000 */
[----:B------:R-:W-:Y:S01]  /*15c30*/  FSEL R184, R184, -INF , !P2 ;  /* 0xff800000b8b87808 */ /* 0x000fe20005000000 */
[----:B------:R-:W4:Y:S01]  /*15c40*/  MUFU.TANH R18, R154 ;  /* 0x0000009a00127308 */ /* 0x000f220000002400 */
[----:B------:R-:W-:Y:S01]  /*15c50*/  FSEL R179, R179, -INF , !P6 ;  /* 0xff800000b3b37808 */ /* 0x000fe20007000000 */
[-C--:B------:R-:W-:Y:S01]  /*15c60*/  FMUL.FTZ R4, R4, R3.reuse ;  /* 0x0000000304047220 */ /* 0x080fe20000410000 */
[----:B------:R-:W-:Y:S01]  /*15c70*/  FSEL R183, R183, -INF , !P1 ;  /* 0xff800000b7b77808 */ /* 0x000fe20004800000 */
[-C--:B------:R-:W-:Y:S01]  /*15c80*/  FMUL.FTZ R150, R6, R3.reuse ;  /* 0x0000000306967220 */ /* 0x080fe20000410000 */
[-C--:B------:R-:W-:Y:S01]  /*15c90*/  ISETP.GE.AND P2, PT, R19, R48.reuse, PT ;  /* 0x000000301300720c */ /* 0x080fe20003f46270 */
[----:B------:R-:W-:Y:S01]  /*15ca0*/  FMUL.FTZ R147, R5, R3 ;  /* 0x0000000305937220 */ /* 0x000fe20000410000 */
[----:B------:R-:W-:Y:S01]  /*15cb0*/  ISETP.GE.AND P6, PT, R19, R49, PT ;  /* 0x000000311300720c */ /* 0x000fe20003fc6270 */
[----:B------:R-:W5:Y:S01]  /*15cc0*/  MUFU.TANH R151, R22 ;  /* 0x0000001600977308 */ /* 0x000f620000002400 */
[-C--:B------:R-:W-:Y:S01]  /*15cd0*/  ISETP.GE.AND P1, PT, R13, R48.reuse, PT ;  /* 0x000000300d00720c */ /* 0x080fe20003f26270 */
[-C--:B------:R-:W-:Y:S01]  /*15ce0*/  FMUL.FTZ R8, R8, R3.reuse ;  /* 0x0000000308087220 */ /* 0x080fe20000410000 */
[--C-:B------:R-:W-:Y:S01]  /*15cf0*/  LOP3.LUT R12, R32, 0x40, R37.reuse, 0xfe, !PT ;  /* 0x00000040200c7812 */ /* 0x100fe200078efe25 */
[-C--:B------:R-:W-:Y:S01]  /*15d00*/  FMUL.FTZ R10, R10, R3.reuse ;  /* 0x000000030a0a7220 */ /* 0x080fe20000410000 */
[----:B------:R-:W-:Y:S01]  /*15d10*/  FSEL R162, R162, -INF , !P2 ;  /* 0xff800000a2a27808 */ /* 0x000fe20005000000 */
[-C--:B------:R-:W-:Y:S01]  /*15d20*/  FMUL.FTZ R23, R23, R3.reuse ;  /* 0x0000000317177220 */ /* 0x080fe20000410000 */
[----:B------:R-:W-:Y:S01]  /*15d30*/  FSEL R176, R176, -INF , !P6 ;  /* 0xff800000b0b07808 */ /* 0x000fe20007000000 */
[----:B------:R1:W1:Y:S01]  /*15d40*/  MUFU.TANH R145, R4 ;  /* 0x0000000400917308 */ /* 0x0002620000002400 */
[----:B------:R-:W-:Y:S01]  /*15d50*/  FSEL R161, R161, -INF , !P1 ;  /* 0xff800000a1a17808 */ /* 0x000fe20004800000 */
[----:B------:R-:W-:Y:S01]  /*15d60*/  FMUL.FTZ R7, R7, R3 ;  /* 0x0000000307077220 */ /* 0x000fe20000410000 */
[----:B------:R-:W-:Y:S01]  /*15d70*/  ISETP.GE.AND P2, PT, R13, R49, PT ;  /* 0x000000310d00720c */ /* 0x000fe20003f46270 */
[-C--:B------:R-:W-:Y:S01]  /*15d80*/  FMUL.FTZ R127, R141, R3.reuse ;  /* 0x000000038d7f7220 */ /* 0x080fe20000410000 */
[CC--:B------:R-:W-:Y:S01]  /*15d90*/  ISETP.GE.AND P6, PT, R12.reuse, R48.reuse, PT ;  /* 0x000000300c00720c */ /* 0x0c0fe20003fc6270 */
[----:B------:R-:W-:Y:S01]  /*15da0*/  FMUL.FTZ R143, R143, R3 ;  /* 0x000000038f8f7220 */ /* 0x000fe20000410000 */
[----:B------:R-:W-:Y:S01]  /*15db0*/  ISETP.GE.AND P1, PT, R12, R49, PT ;  /* 0x000000310c00720c */ /* 0x000fe20003f26270 */
[----:B------:R-:W1:Y:S01]  /*15dc0*/  MUFU.TANH R149, R20 ;  /* 0x0000001400957308 */ /* 0x000e620000002400 */
[--C-:B------:R-:W-:Y:S01]  /*15dd0*/  LOP3.LUT R12, R32, 0x48, R37.reuse, 0xfe, !PT ;  /* 0x00000048200c7812 */ /* 0x100fe200078efe25 */
[-C--:B------:R-:W-:Y:S01]  /*15de0*/  FMUL.FTZ R9, R9, R3.reuse ;  /* 0x0000000309097220 */ /* 0x080fe20000410000 */
[----:B------:R-:W-:Y:S01]  /*15df0*/  FSEL R177, R177, -INF , !P2 ;  /* 0xff800000b1b17808 */ /* 0x000fe20005000000 */
[----:B------:R-:W-:Y:S01]  /*15e00*/  FMUL.FTZ R11, R11, R3 ;  /* 0x000000030b0b7220 */ /* 0x000fe20000410000 */
[----:B------:R-:W-:Y:S01]  /*15e10*/  ISETP.GE.AND P2, PT, R12, R48, PT ;  /* 0x000000300c00720c */ /* 0x000fe20003f46270 */
[----:B------:R-:W-:Y:S01]  /*15e20*/  IMAD.MOV.U32 R140, RZ, RZ, R172 ;  /* 0x000000ffff8c7224 */ /* 0x000fe200078e00ac */
[----:B------:R-:W-:Y:S01]  /*15e30*/  LOP3.LUT R6, R32, 0x50, R37, 0xfe, !PT ;  /* 0x0000005020067812 */ /* 0x000fe200078efe25 */
[----:B------:R-:W1:Y:S01]  /*15e40*/  MUFU.TANH R150, R150 ;  /* 0x0000009600967308 */ /* 0x000e620000002400 */
[----:B------:R-:W-:Y:S01]  /*15e50*/  FSEL R168, R168, -INF , !P6 ;  /* 0xff800000a8a87808 */ /* 0x000fe20007000000 */
[----:B------:R-:W-:Y:S01]  /*15e60*/  IMAD.MOV.U32 R141, RZ, RZ, R173 ;  /* 0x000000ffff8d7224 */ /* 0x000fe200078e00ad */
[----:B------:R-:W-:-:S02]  /*15e70*/  FSEL R167, R167, -INF , !P1 ;  /* 0xff800000a7a77808 */ /* 0x000fc40004800000 */
[----:B---3--:R-:W-:Y:S02]  /*15e80*/  FSEL R164, R164, -INF , !P2 ;  /* 0xff800000a4a47808 */ /* 0x008fe40005000000 */
[-C--:B------:R-:W-:Y:S01]  /*15e90*/  ISETP.GE.AND P6, PT, R12, R49.reuse, PT ;  /* 0x000000310c00720c */ /* 0x080fe20003fc6270 */
[----:B------:R-:W3:Y:S01]  /*15ea0*/  MUFU.TANH R126, R126 ;  /* 0x0000007e007e7308 */ /* 0x000ee20000002400 */
[C---:B------:R-:W-:Y:S02]  /*15eb0*/  ISETP.GE.AND P1, PT, R6.reuse, R48, PT ;  /* 0x000000300600720c */ /* 0x040fe40003f26270 */
[----:B------:R-:W-:Y:S02]  /*15ec0*/  ISETP.GE.AND P2, PT, R6, R49, PT ;  /* 0x000000310600720c */ /* 0x000fe40003f46270 */
[----:B------:R-:W-:Y:S02]  /*15ed0*/  LOP3.LUT R6, R32, 0x58, R37, 0xfe, !PT ;  /* 0x0000005820067812 */ /* 0x000fe400078efe25 */
[----:B------:R-:W-:Y:S01]  /*15ee0*/  FSEL R171, R171, -INF , !P6 ;  /* 0xff800000abab7808 */ /* 0x000fe20007000000 */
[----:B------:R-:W3:Y:S01]  /*15ef0*/  MUFU.TANH R124, R124 ;  /* 0x0000007c007c7308 */ /* 0x000ee20000002400 */
[----:B--2---:R-:W-:-:S02]  /*15f00*/  FSEL R156, R34, -INF , !P1 ;  /* 0xff800000229c7808 */ /* 0x004fc40004800000 */
[C---:B------:R-:W-:Y:S02]  /*15f10*/  ISETP.GE.AND P6, PT, R6.reuse, R48, PT ;  /* 0x000000300600720c */ /* 0x040fe40003fc6270 */
[----:B------:R-:W-:Y:S02]  /*15f20*/  ISETP.GE.AND P1, PT, R6, R49, PT ;  /* 0x000000310600720c */ /* 0x000fe40003f26270 */
[C-C-:B-1----:R-:W-:Y:S01]  /*15f30*/  LOP3.LUT R4, R32.reuse, 0x60, R37.reuse, 0xfe, !PT ;  /* 0x0000006020047812 */ /* 0x142fe200078efe25 */
[----:B------:R-:W1:Y:S01]  /*15f40*/  MUFU.TANH R125, R8 ;  /* 0x00000008007d7308 */ /* 0x000e620000002400 */
[----:B------:R-:W-:Y:S02]  /*15f50*/  LOP3.LUT R6, R32, 0x68, R37, 0xfe, !PT ;  /* 0x0000006820067812 */ /* 0x000fe400078efe25 */
[----:B------:R-:W-:Y:S02]  /*15f60*/  FSEL R159, R16, -INF , !P2 ;  /* 0xff800000109f7808 */ /* 0x000fe40005000000 */
[----:B------:R-:W-:-:S02]  /*15f70*/  FSEL R154, R17, -INF , !P6 ;  /* 0xff800000119a7808 */ /* 0x000fc40007000000 */
[----:B----4-:R-:W-:Y:S01]  /*15f80*/  FSEL R158, R18, -INF , !P1 ;  /* 0xff800000129e7808 */ /* 0x010fe20004800000 */
[----:B------:R-:W2:Y:S01]  /*15f90*/  MUFU.TANH R121, R10 ;  /* 0x0000000a00797308 */ /* 0x000ea20000002400 */
[CC--:B------:R-:W-:Y:S02]  /*15fa0*/  ISETP.GE.AND P2, PT, R4.reuse, R48.reuse, PT ;  /* 0x000000300400720c */ /* 0x0c0fe40003f46270 */
[----:B------:R-:W-:Y:S02]  /*15fb0*/  ISETP.GE.AND P6, PT, R4, R49, PT ;  /* 0x000000310400720c */ /* 0x000fe40003fc6270 */
[----:B------:R-:W-:Y:S02]  /*15fc0*/  ISETP.GE.AND P1, PT, R6, R48, PT ;  /* 0x000000300600720c */ /* 0x000fe40003f26270 */
[----:B------:R-:W-:Y:S01]  /*15fd0*/  LOP3.LUT R4, R32, 0x70, R37, 0xfe, !PT ;  /* 0x0000007020047812 */ /* 0x000fe200078efe25 */
[----:B------:R-:W4:Y:S01]  /*15fe0*/  MUFU.TANH R54, R54 ;  /* 0x0000003600367308 */ /* 0x000f220000002400 */
[----:B-----5:R-:W-:-:S02]  /*15ff0*/  FSEL R151, R151, -INF , !P6 ;  /* 0xff80000097977808 */ /* 0x020fc40007000000 */
[----:B------:R-:W-:Y:S02]  /*16000*/  FSEL R145, R145, -INF , !P1 ;  /* 0xff80000091917808 */ /* 0x000fe40004800000 */
[C---:B------:R-:W-:Y:S02]  /*16010*/  ISETP.GE.AND P6, PT, R4.reuse, R48, PT ;  /* 0x000000300400720c */ /* 0x040fe40003fc6270 */
[-C--:B------:R-:W-:Y:S01]  /*16020*/  ISETP.GE.AND P1, PT, R4, R49.reuse, PT ;  /* 0x000000310400720c */ /* 0x080fe20003f26270 */
[----:B------:R-:W5:Y:S01]  /*16030*/  MUFU.TANH R55, R55 ;  /* 0x0000003700377308 */ /* 0x000f620000002400 */
[----:B------:R-:W-:Y:S02]  /*16040*/  FSEL R149, R149, -INF , !P2 ;  /* 0xff80000095957808 */ /* 0x000fe40005000000 */
[----:B------:R-:W-:Y:S02]  /*16050*/  LOP3.LUT R4, R32, 0x78, R37, 0xfe, !PT ;  /* 0x0000007820047812 */ /* 0x000fe400078efe25 */
[----:B------:R-:W-:-:S02]  /*16060*/  ISETP.GE.AND P2, PT, R6, R49, PT ;  /* 0x000000310600720c */ /* 0x000fc40003f46270 */
[----:B------:R-:W-:Y:S01]  /*16070*/  LOP3.LUT R37, R32, R37, RZ, 0xfc, !PT ;  /* 0x0000002520257212 */ /* 0x000fe200078efcff */
[----:B------:R-:W1:Y:S01]  /*16080*/  MUFU.TANH R60, R60 ;  /* 0x0000003c003c7308 */ /* 0x000e620000002400 */
[----:B------:R-:W-:Y:S02]  /*16090*/  FSEL R150, R150, -INF , !P2 ;  /* 0xff80000096967808 */ /* 0x000fe40005000000 */
[----:B---3--:R-:W-:Y:S02]  /*160a0*/  FSEL R126, R126, -INF , !P6 ;  /* 0xff8000007e7e7808 */ /* 0x008fe40007000000 */
[----:B------:R-:W-:Y:S02]  /*160b0*/  IADD3 R6, R37, 0x1, RZ ;  /* 0x0000000125067810 */ /* 0x000fe40007ffe0ff */
[C---:B------:R-:W-:Y:S01]  /*160c0*/  ISETP.GE.AND P2, PT, R4.reuse, R48, PT ;  /* 0x000000300400720c */ /* 0x040fe20003f46270 */
[----:B------:R-:W3:Y:S01]  /*160d0*/  MUFU.TANH R61, R61 ;  /* 0x0000003d003d7308 */ /* 0x000ee20000002400 */
[----:B------:R-:W-:-:S02]  /*160e0*/  ISETP.GE.AND P6, PT, R4, R49, PT ;  /* 0x000000310400720c */ /* 0x000fc40003fc6270 */
[----:B------:R-:W-:Y:S02]  /*160f0*/  IADD3 R4, R37, 0x9, RZ ;  /* 0x0000000925047810 */ /* 0x000fe40007ffe0ff */
[----:B------:R-:W-:Y:S02]  /*16100*/  FSEL R124, R124, -INF , !P1 ;  /* 0xff8000007c7c7808 */ /* 0x000fe40004800000 */
[C---:B------:R-:W-:Y:S01]  /*16110*/  ISETP.GE.AND P1, PT, R6.reuse, R48, PT ;  /* 0x000000300600720c */ /* 0x040fe20003f26270 */
[----:B------:R-:W3:Y:S01]  /*16120*/  MUFU.TANH R178, R47 ;  /* 0x0000002f00b27308 */ /* 0x000ee20000002400 */
[----:B-1----:R-:W-:Y:S02]  /*16130*/  FSEL R125, R125, -INF , !P2 ;  /* 0xff8000007d7d7808 */ /* 0x002fe40005000000 */
[----:B--2---:R-:W-:Y:S02]  /*16140*/  FSEL R121, R121, -INF , !P6 ;  /* 0xff80000079797808 */ /* 0x004fe40007000000 */
[----:B------:R-:W-:-:S02]  /*16150*/  ISETP.GE.AND P2, PT, R6, R49, PT ;  /* 0x000000310600720c */ /* 0x000fc40003f46270 */
[C---:B------:R-:W-:Y:S01]  /*16160*/  ISETP.GE.AND P6, PT, R4.reuse, R48, PT ;  /* 0x000000300400720c */ /* 0x040fe20003fc6270 */
[----:B------:R-:W1:Y:S01]  /*16170*/  MUFU.TANH R174, R41 ;  /* 0x0000002900ae7308 */ /* 0x000e620000002400 */
[----:B------:R-:W-:Y:S02]  /*16180*/  IADD3 R10, R37, 0x11, RZ ;  /* 0x00000011250a7810 */ /* 0x000fe40007ffe0ff */
[----:B------:R-:W-:Y:S02]  /*16190*/  FSEL R6, R137, -INF , !P1 ;  /* 0xff80000089067808 */ /* 0x000fe40004800000 */
[----:B------:R-:W-:Y:S02]  /*161a0*/  ISETP.GE.AND P1, PT, R4, R49, PT ;  /* 0x000000310400720c */ /* 0x000fe40003f26270 */
[----:B------:R-:W-:Y:S01]  /*161b0*/  FSEL R8, R160, -INF , !P2 ;  /* 0xff800000a0087808 */ /* 0x000fe20005000000 */
[----:B------:R-:W2:Y:S01]  /*161c0*/  MUFU.TANH R163, R43 ;  /* 0x0000002b00a37308 */ /* 0x000ea20000002400 */
[----:B------:R-:W-:-:S02]  /*161d0*/  FSEL R4, R52, -INF , !P6 ;  /* 0xff80000034047808 */ /* 0x000fc40007000000 */
[CC--:B------:R-:W-:Y:S02]  /*161e0*/  ISETP.GE.AND P2, PT, R10.reuse, R48.reuse, PT ;  /* 0x000000300a00720c */ /* 0x0c0fe40003f46270 */
[----:B------:R-:W-:Y:S02]  /*161f0*/  ISETP.GE.AND P6, PT, R10, R49, PT ;  /* 0x000000310a00720c */ /* 0x000fe40003fc6270 */
[----:B------:R-:W-:Y:S01]  /*16200*/  IADD3 R10, R37, 0x19, RZ ;  /* 0x00000019250a7810 */ /* 0x000fe20007ffe0ff */
[----:B------:R-:W1:Y:S01]  /*16210*/  MUFU.TANH R170, R39 ;  /* 0x0000002700aa7308 */ /* 0x000e620000002400 */
[----:B------:R-:W-:Y:S02]  /*16220*/  FSEL R53, R53, -INF , !P1 ;  /* 0xff80000035357808 */ /* 0x000fe40004800000 */
[----:B----4-:R-:W-:Y:S02]  /*16230*/  FSEL R54, R54, -INF , !P2 ;  /* 0xff80000036367808 */ /* 0x010fe40005000000 */
[----:B------:R-:W-:-:S02]  /*16240*/  ISETP.GE.AND P1, PT, R10, R48, PT ;  /* 0x000000300a00720c */ /* 0x000fc40003f26270 */
[----:B------:R-:W-:Y:S01]  /*16250*/  ISETP.GE.AND P2, PT, R10, R49, PT ;  /* 0x000000310a00720c */ /* 0x000fe20003f46270 */
[----:B------:R-:W4:Y:S01]  /*16260*/  MUFU.TANH R165, R35 ;  /* 0x0000002300a57308 */ /* 0x000f220000002400 */
[C---:B------:R-:W-:Y:S02]  /*16270*/  IADD3 R12, R37.reuse, 0x21, RZ ;  /* 0x00000021250c7810 */ /* 0x040fe40007ffe0ff */
[----:B------:R-:W-:Y:S02]  /*16280*/  IADD3 R13, R37, 0x29, RZ ;  /* 0x00000029250d7810 */ /* 0x000fe40007ffe0ff */
[----:B-----5:R-:W-:Y:S02]  /*16290*/  FSEL R55, R55, -INF , !P6 ;  /* 0xff80000037377808 */ /* 0x020fe40007000000 */
[----:B------:R-:W-:Y:S01]  /*162a0*/  FSEL R52, R60, -INF , !P1 ;  /* 0xff8000003c347808 */ /* 0x000fe20004800000 */
[----:B------:R-:W5:Y:S01]  /*162b0*/  MUFU.TANH R157, R29 ;  /* 0x0000001d009d7308 */ /* 0x000f620000002400 */
[----:B---3--:R-:W-:-:S02]  /*162c0*/  FSEL R56, R61, -INF , !P2 ;  /* 0xff8000003d387808 */ /* 0x008fc40005000000 */
[CC--:B------:R-:W-:Y:S02]  /*162d0*/  ISETP.GE.AND P6, PT, R12.reuse, R48.reuse, PT ;  /* 0x000000300c00720c */ /* 0x0c0fe40003fc6270 */
[----:B------:R-:W-:Y:S02]  /*162e0*/  ISETP.GE.AND P1, PT, R12, R49, PT ;  /* 0x000000310c00720c */ /* 0x000fe40003f26270 */
[----:B------:R-:W-:Y:S01]  /*162f0*/  ISETP.GE.AND P2, PT, R13, R48, PT ;  /* 0x000000300d00720c */ /* 0x000fe20003f46270 */
[----:B------:R-:W3:Y:S01]  /*16300*/  MUFU.TANH R166, R33 ;  /* 0x0000002100a67308 */ /* 0x000ee20000002400 */
[----:B------:R-:W-:Y:S02]  /*16310*/  IADD3 R12, R37, 0x31, RZ ;  /* 0x00000031250c7810 */ /* 0x000fe40007ffe0ff */
[----:B------:R-:W-:Y:S02]  /*16320*/  FSEL R185, R185, -INF , !P6 ;  /* 0xff800000b9b97808 */ /* 0x000fe40007000000 */
[----:B------:R-:W-:-:S02]  /*16330*/  FSEL R186, R186, -INF , !P1 ;  /* 0xff800000baba7808 */ /* 0x000fc40004800000 */
[----:B------:R-:W-:Y:S01]  /*16340*/  FSEL R182, R182, -INF , !P2 ;  /* 0xff800000b6b67808 */ /* 0x000fe20005000000 */
[----:B------:R-:W1:Y:S01]  /*16350*/  MUFU.TANH R160, R31 ;  /* 0x0000001f00a07308 */ /* 0x000e620000002400 */
[-C--:B------:R-:W-:Y:S02]  /*16360*/  ISETP.GE.AND P6, PT, R13, R49.reuse, PT ;  /* 0x000000310d00720c */ /* 0x080fe40003fc6270 */
[C---:B------:R-:W-:Y:S02]  /*16370*/  ISETP.GE.AND P1, PT, R12.reuse, R48, PT ;  /* 0x000000300c00720c */ /* 0x040fe40003f26270 */
[----:B------:R-:W-:Y:S02]  /*16380*/  ISETP.GE.AND P2, PT, R12, R49, PT ;  /* 0x000000310c00720c */ /* 0x000fe40003f46270 */
[C---:B------:R-:W-:Y:S01]  /*16390*/  IADD3 R12, R37.reuse, 0x39, RZ ;  /* 0x00000039250c7810 */ /* 0x040fe20007ffe0ff */
[----:B------:R-:W1:Y:S01]  /*163a0*/  MUFU.TANH R10, R14 ;  /* 0x0000000e000a7308 */ /* 0x000e620000002400 */
[----:B------:R-:W-:-:S02]  /*163b0*/  IADD3 R13, R37, 0x41, RZ ;  /* 0x00000041250d7810 */ /* 0x000fc40007ffe0ff */
[----:B------:R-:W-:Y:S02]  /*163c0*/  FSEL R181, R181, -INF , !P6 ;  /* 0xff800000b5b57808 */ /* 0x000fe40007000000 */
[----:B------:R-:W-:Y:S02]  /*163d0*/  FSEL R175, R175, -INF , !P1 ;  /* 0xff800000afaf7808 */ /* 0x000fe40004800000 */
[----:B------:R-:W-:Y:S01]  /*163e0*/  FSEL R178, R178, -INF , !P2 ;  /* 0xff800000b2b27808 */ /* 0x000fe20005000000 */
[----:B------:R-:W3:Y:S01]  /*163f0*/  MUFU.TANH R153, R153 ;  /* 0x0000009900997308 */ /* 0x000ee20000002400 */
[CC--:B------:R-:W-:Y:S02]  /*16400*/  ISETP.GE.AND P6, PT, R12.reuse, R48.reuse, PT ;  /* 0x000000300c00720c */ /* 0x0c0fe40003fc6270 */
[----:B------:R-:W-:Y:S02]  /*16410*/  ISETP.GE.AND P1, PT, R12, R49, PT ;  /* 0x000000310c00720c */ /* 0x000fe40003f26270 */
[----:B------:R-:W-:-:S02]  /*16420*/  ISETP.GE.AND P2, PT, R13, R48, PT ;  /* 0x000000300d00720c */ /* 0x000fc40003f46270 */
[----:B------:R-:W-:Y:S01]  /*16430*/  IADD3 R12, R37, 0x49, RZ ;  /* 0x00000049250c7810 */ /* 0x000fe20007ffe0ff */
[----:B------:R-:W3:Y:S01]  /*16440*/  MUFU.TANH R148, R21 ;  /* 0x0000001500947308 */ /* 0x000ee20000002400 */
[----:B-1----:R-:W-:Y:S02]  /*16450*/  FSEL R174, R174, -INF , !P6 ;  /* 0xff800000aeae7808 */ /* 0x002fe40007000000 */
[----:B--2---:R-:W-:Y:S02]  /*16460*/  FSEL R163, R163, -INF , !P1 ;  /* 0xff800000a3a37808 */ /* 0x004fe40004800000 */
[----:B------:R-:W-:Y:S02]  /*16470*/  FSEL R169, R169, -INF , !P2 ;  /* 0xff800000a9a97808 */ /* 0x000fe40005000000 */
[----:B------:R-:W-:Y:S01]  /*16480*/  ISETP.GE.AND P6, PT, R13, R49, PT ;  /* 0x000000310d00720c */ /* 0x000fe20003fc6270 */
[----:B------:R-:W1:Y:S01]  /*16490*/  MUFU.TANH R147, R147 ;  /* 0x0000009300937308 */ /* 0x000e620000002400 */
[----:B------:R-:W-:-:S02]  /*164a0*/  ISETP.GE.AND P1, PT, R12, R48, PT ;  /* 0x000000300c00720c */ /* 0x000fc40003f26270 */
[----:B------:R-:W-:Y:S02]  /*164b0*/  ISETP.GE.AND P2, PT, R12, R49, PT ;  /* 0x000000310c00720c */ /* 0x000fe40003f46270 */
[C---:B------:R-:W-:Y:S02]  /*164c0*/  IADD3 R12, R37.reuse, 0x51, RZ ;  /* 0x00000051250c7810 */ /* 0x040fe40007ffe0ff */
[----:B------:R-:W-:Y:S01]  /*164d0*/  FSEL R170, R170, -INF , !P6 ;  /* 0xff800000aaaa7808 */ /* 0x000fe20007000000 */
[----:B------:R-:W2:Y:S01]  /*164e0*/  MUFU.TANH R152, R23 ;  /* 0x0000001700987308 */ /* 0x000ea20000002400 */
[----:B------:R-:W-:Y:S02]  /*164f0*/  ISETP.GE.AND P6, PT, R12, R48, PT ;  /* 0x000000300c00720c */ /* 0x000fe40003fc6270 */
[----:B------:R-:W-:Y:S02]  /*16500*/  IADD3 R5, R37, 0x59, RZ ;  /* 0x0000005925057810 */ /* 0x000fe40007ffe0ff */
[----:B----4-:R-:W-:-:S02]  /*16510*/  FSEL R165, R165, -INF , !P2 ;  /* 0xff800000a5a57808 */ /* 0x010fc40005000000 */
[----:B-----5:R-:W-:Y:S01]  /*16520*/  FSEL R157, R157, -INF , !P6 ;  /* 0xff8000009d9d7808 */ /* 0x020fe20007000000 */
[----:B------:R4:W5:Y:S01]  /*16530*/  MUFU.TANH R146, R7 ;  /* 0x0000000700927308 */ /* 0x0009620000002400 */
[----:B---3--:R-:W-:Y:S01]  /*16540*/  FSEL R166, R166, -INF , !P1 ;  /* 0xff800000a6a67808 */ /* 0x008fe20004800000 */
[----:B------:R-:W-:Y:S01]  /*16550*/  BAR.SYNC.DEFER_BLOCKING 0x0 ;  /* 0x0000000000007b1d */ /* 0x000fe20000010000 */
[C---:B------:R-:W-:Y:S02]  /*16560*/  ISETP.GE.AND P2, PT, R5.reuse, R48, PT ;  /* 0x000000300500720c */ /* 0x040fe40003f46270 */
[-C--:B------:R-:W-:Y:S02]  /*16570*/  ISETP.GE.AND P6, PT, R5, R49.reuse, PT ;  /* 0x000000310500720c */ /* 0x080fe40003fc6270 */
[----:B------:R-:W-:Y:S01]  /*16580*/  ISETP.GE.AND P1, PT, R12, R49, PT ;  /* 0x000000310c00720c */ /* 0x000fe20003f26270 */
[----:B------:R-:W-:Y:S01]  /*16590*/  MUFU.TANH R127, R127 ;  /* 0x0000007f007f7308 */ /* 0x000fe20000002400 */
[----:B------:R-:W-:-:S02]  /*165a0*/  IADD3 R5, R37, 0x61, RZ ;  /* 0x0000006125057810 */ /* 0x000fc40007ffe0ff */
[----:B------:R-:W-:Y:S02]  /*165b0*/  FSEL R160, R160, -INF , !P1 ;  /* 0xff800000a0a07808 */ /* 0x000fe40004800000 */
[----:B------:R-:W-:Y:S02]  /*165c0*/  FSEL R155, R10, -INF , !P2 ;  /* 0xff8000000a9b7808 */ /* 0x000fe40005000000 */
[C---:B------:R-:W-:Y:S01]  /*165d0*/  ISETP.GE.AND P1, PT, R5.reuse, R48, PT ;  /* 0x000000300500720c */ /* 0x040fe20003f26270 */
[----:B------:R-:W-:Y:S01]  /*165e0*/  MUFU.TANH R129, R9 ;  /* 0x0000000900817308 */ /* 0x000fe20000002400 */
[----:B------:R-:W-:Y:S02]  /*165f0*/  ISETP.GE.AND P2, PT, R5, R49, PT ;  /* 0x000000310500720c */ /* 0x000fe40003f46270 */
[----:B----4-:R-:W-:Y:S02]  /*16600*/  IADD3 R7, R37, 0x69, RZ ;  /* 0x0000006925077810 */ /* 0x010fe40007ffe0ff */
[----:B------:R-:W-:-:S02]  /*16610*/  FSEL R153, R153, -INF , !P6 ;  /* 0xff80000099997808 */ /* 0x000fc40007000000 */
[----:B------:R-:W-:Y:S01]  /*16620*/  FSEL R148, R148, -INF , !P1 ;  /* 0xff80000094947808 */ /* 0x000fe20004800000 */
[----:B------:R-:W3:Y:S01]  /*16630*/  MUFU.TANH R5, R143 ;  /* 0x0000008f00057308 */ /* 0x000ee20000002400 */
[C---:B------:R-:W-:Y:S02]  /*16640*/  ISETP.GE.AND P6, PT, R7.reuse, R48, PT ;  /* 0x000000300700720c */ /* 0x040fe40003fc6270 */
[----:B------:R-:W-:Y:S02]  /*16650*/  ISETP.GE.AND P1, PT, R7, R49, PT ;  /* 0x000000310700720c */ /* 0x000fe40003f26270 */
[----:B------:R-:W-:Y:S02]  /*16660*/  IADD3 R7, R37, 0x71, RZ ;  /* 0x0000007125077810 */ /* 0x000fe40007ffe0ff */
[----:B-1----:R-:W-:Y:S01]  /*16670*/  FSEL R147, R147, -INF , !P6 ;  /* 0xff80000093937808 */ /* 0x002fe20007000000 */
[----:B------:R-:W1:Y:S01]  /*16680*/  MUFU.TANH R128, R11 ;  /* 0x0000000b00807308 */ /* 0x000e620000002400 */
[----:B--2---:R-:W-:-:S02]  /*16690*/  FSEL R152, R152, -INF , !P2 ;  /* 0xff80000098987808 */ /* 0x004fc40005000000 */
[C---:B------:R-:W-:Y:S02]  /*166a0*/  ISETP.GE.AND P6, PT, R7.reuse, R49, PT ;  /* 0x000000310700720c */ /* 0x040fe40003fc6270 */
[----:B-----5:R-:W-:Y:S02]  /*166b0*/  FSEL R146, R146, -INF , !P1 ;  /* 0xff80000092927808 */ /* 0x020fe40004800000 */
[-C--:B------:R-:W-:Y:S02]  /*166c0*/  ISETP.GE.AND P2, PT, R7, R48.reuse, PT ;  /* 0x000000300700720c */ /* 0x080fe40003f46270 */
[C---:B------:R-:W-:Y:S02]  /*166d0*/  ISETP.GE.AND P1, PT, R37.reuse, R48, PT ;  /* 0x000000302500720c */ /* 0x040fe40003f26270 */
[----:B------:R-:W-:Y:S02]  /*166e0*/  IADD3 R7, R37, 0x79, RZ ;  /* 0x0000007925077810 */ /* 0x000fe40007ffe0ff */
[----:B---3--:R-:W-:-:S02]  /*166f0*/  FSEL R3, R5, -INF , !P6 ;  /* 0xff80000005037808 */ /* 0x008fc40007000000 */
[----:B------:R-:W-:Y:S02]  /*16700*/  FSEL R127, R127, -INF , !P2 ;  /* 0xff8000007f7f7808 */ /* 0x000fe40005000000 */
[----:B------:R-:W-:Y:S02]  /*16710*/  FSEL R5, R50, -INF , !P1 ;  /* 0xff80000032057808 */ /* 0x000fe40004800000 */
[-C--:B------:R-:W-:Y:S02]  /*16720*/  ISETP.GE.AND P2, PT, R37, R49.reuse, PT ;  /* 0x000000312500720c */ /* 0x080fe40003f46270 */
[C---:B------:R-:W-:Y:S02]  /*16730*/  ISETP.GE.AND P6, PT, R7.reuse, R48, PT ;  /* 0x000000300700720c */ /* 0x040fe40003fc6270 */
[----:B------:R-:W-:Y:S02]  /*16740*/  ISETP.GE.AND P1, PT, R7, R49, PT ;  /* 0x000000310700720c */ /* 0x000fe40003f26270 */
[----:B------:R-:W-:-:S02]  /*16750*/  FSEL R129, R129, -INF , !P6 ;  /* 0xff80000081817808 */ /* 0x000fc40007000000 */
[----:B------:R-:W-:Y:S02]  /*16760*/  FSEL R7, R136, -INF , !P2 ;  /* 0xff80000088077808 */ /* 0x000fe40005000000 */
[----:B-1----:R-:W-:Y:S01]  /*16770*/  FSEL R128, R128, -INF , !P1 ;  /* 0xff80000080807808 */ /* 0x002fe20004800000 */
[----:B------:R-:W-:Y:S05]  /*16780*/  @!P0 BRA `(.L_x_1196) ;  /* 0x00000a6000008947 */ /* 0x000fea0003800000 */
[----:B------:R-:W-:Y:S01]  /*16790*/  BSSY B0, `(.L_x_1197) ;  /* 0x0000040000007945 */ /* 0x000fe20003800000 */
[----:B------:R-:W-:Y:S05]  /*167a0*/  @!P3 BRA `(.L_x_1198) ;  /* 0x000003b00000b947 */ /* 0x000fea0003800000 */
[----:B------:R-:W2:Y:S01]  /*167b0*/  LD.E R15, [R118.64+0x170] ;  /* 0x00017004760f7980 */ /* 0x000ea2000c101900 */
[----:B------:R-:W-:Y:S02]  /*167c0*/  IABS R11, R32 ;  /* 0x00000020000b7213 */ /* 0x000fe40000000000 */
[----:B------:R-:W-:Y:S02]  /*167d0*/  IADD3 R13, R32, -0x80, RZ ;  /* 0xffffff80200d7810 */ /* 0x000fe40007ffe0ff */
[-C--:B--2---:R-:W-:Y:S02]  /*167e0*/  IABS R12, R15.reuse ;  /* 0x0000000f000c7213 */ /* 0x084fe40000000000 */
[----:B------:R-:W-:-:S02]  /*167f0*/  IABS R10, R15 ;  /* 0x0000000f000a7213 */ /* 0x000fc40000000000 */
[----:B------:R-:W1:Y:S01]  /*16800*/  I2F.RP R14, R12 ;  /* 0x0000000c000e7306 */ /* 0x000e620000209400 */
[----:B------:R-:W-:Y:S02]  /*16810*/  LOP3.LUT R32, R32, R15, RZ, 0x3c, !PT ;  /* 0x0000000f20207212 */ /* 0x000fe400078e3cff */
[----:B------:R-:W-:-:S05]  /*16820*/  IMAD.MOV R10, RZ, RZ, -R10 ;  /* 0x000000ffff0a7224 */ /* 0x000fca00078e0a0a */
        /* <DEDUP_REMOVED lines=9> */
[----:B------:R-:W2:Y:S04]  /*168c0*/  LD.E.64 R18, [R118.64+0x20] ;  /* 0x0000200476127980 */ /* 0x000ea8000c101b00 */
[----:B------:R-:W-:-:S04]  /*168d0*/  IMAD.HI.U32 R14, R16, R11, RZ ;  /* 0x0000000b100e7227 */ /* 0x000fc800078e00ff */
[----:B------:R-:W-:Y:S02]  /*168e0*/  IMAD R11, R14, R10, R11 ;  /* 0x0000000a0e0b7224 */ /* 0x000fe400078e020b */
[----:B------:R-:W-:-:S03]  /*168f0*/  IMAD.HI.U32 R16, R16, R9, RZ ;  /* 0x0000000910107227 */ /* 0x000fc600078e00ff */
[----:B------:R-:W-:Y:S01]  /*16900*/  ISETP.GT.U32.AND P2, PT, R12, R11, PT ;  /* 0x0000000b0c00720c */ /* 0x000fe20003f44070 */
[----:B------:R-:W-:-:S05]  /*16910*/  IMAD R9, R16, R10, R9 ;  /* 0x0000000a10097224 */ /* 0x000fca00078e0209 */
[----:B------:R-:W-:-:S07]  /*16920*/  ISETP.GT.U32.AND P1, PT, R12, R9, PT ;  /* 0x000000090c00720c */ /* 0x000fce0003f24070 */
[--C-:B------:R-:W-:Y:S01]  /*16930*/  @!P2 IMAD.IADD R11, R11, 0x1, -R12.reuse ;  /* 0x000000010b0ba824 */ /* 0x100fe200078e0a0c */
[----:B------:R-:W-:Y:S02]  /*16940*/  @!P2 IADD3 R14, R14, 0x1, RZ ;  /* 0x000000010e0ea810 */ /* 0x000fe40007ffe0ff */
[----:B------:R-:W-:Y:S02]  /*16950*/  ISETP.GE.AND P2, PT, R32, RZ, PT ;  /* 0x000000ff2000720c */ /* 0x000fe40003f46270 */
[-C--:B------:R-:W-:Y:S01]  /*16960*/  ISETP.GE.U32.AND P0, PT, R11, R12.reuse, PT ;  /* 0x0000000c0b00720c */ /* 0x080fe20003f06070 */
[----:B------:R-:W-:Y:S01]  /*16970*/  @!P1 IMAD.IADD R9, R9, 0x1, -R12 ;  /* 0x0000000109099824 */ /* 0x000fe200078e0a0c */
[----:B------:R-:W-:Y:S02]  /*16980*/  @!P1 IADD3 R16, R16, 0x1, RZ ;  /* 0x0000000110109810 */ /* 0x000fe40007ffe0ff */
[----:B------:R-:W-:Y:S02]  /*16990*/  ISETP.NE.AND P1, PT, R15, RZ, PT ;  /* 0x000000ff0f00720c */ /* 0x000fe40003f25270 */
[----:B------:R-:W-:-:S02]  /*169a0*/  ISETP.GE.U32.AND P6, PT, R9, R12, PT ;  /* 0x0000000c0900720c */ /* 0x000fc40003fc6070 */
[----:B------:R-:W-:-:S05]  /*169b0*/  LOP3.LUT R9, RZ, R15, RZ, 0x33, !PT ;  /* 0x0000000fff097212 */ /* 0x000fca00078e33ff */
[----:B------:R-:W-:Y:S02]  /*169c0*/  @P0 IADD3 R14, R14, 0x1, RZ ;  /* 0x000000010e0e0810 */ /* 0x000fe40007ffe0ff */
[----:B------:R-:W-:Y:S02]  /*169d0*/  ISETP.GE.AND P0, PT, R13, RZ, PT ;  /* 0x000000ff0d00720c */ /* 0x000fe40003f06270 */
[----:B------:R-:W-:Y:S02]  /*169e0*/  @!P2 IADD3 R14, -R14, RZ, RZ ;  /* 0x000000ff0e0ea210 */ /* 0x000fe40007ffe1ff */
[----:B------:R-:W-:Y:S02]  /*169f0*/  @P6 IADD3 R16, R16, 0x1, RZ ;  /* 0x0000000110106810 */ /* 0x000fe40007ffe0ff */
[----:B------:R-:W-:-:S05]  /*16a00*/  SEL R11, R9, R14, !P1 ;  /* 0x0000000e090b7207 */ /* 0x000fca0004800000 */
[----:B------:R-:W-:-:S04]  /*16a10*/  IMAD.WIDE R22, R11, 0x4, R204 ;  /* 0x000000040b167825 */ /* 0x000fc800078e02cc */
[----:B------:R-:W-:Y:S01]  /*16a20*/  @!P0 IMAD.MOV R16, RZ, RZ, -R16 ;  /* 0x000000ffff108224 */ /* 0x000fe200078e0a10 */
[----:B------:R-:W3:Y:S04]  /*16a30*/  LD.E R10, [R22.64] ;  /* 0x00000004160a7980 */ /* 0x000ee8000c101900 */
[----:B------:R-:W-:Y:S02]  /*16a40*/  SEL R12, R9, R16, !P1 ;  /* 0x00000010090c7207 */ /* 0x000fe40004800000 */
[----:B------:R-:W4:Y:S03]  /*16a50*/  LD.E.64 R16, [R118.64+0x38] ;  /* 0x0000380476107980 */ /* 0x000f26000c101b00 */
[----:B------:R-:W-:-:S05]  /*16a60*/  IMAD.WIDE R20, R12, 0x4, R204 ;  /* 0x000000040c147825 */ /* 0x000fca00078e02cc */
[----:B------:R-:W3:Y:S01]  /*16a70*/  LD.E R9, [R20.64] ;  /* 0x0000000414097980 */ /* 0x000ee2000c101900 */
[----:B------:R-:W-:-:S04]  /*16a80*/  IMAD.IADD R12, R11, 0x1, -R12 ;  /* 0x000000010b0c7824 */ /* 0x000fc800078e0a0c */
[----:B------:R-:W-:-:S05]  /*16a90*/  IMAD R15, R15, R12, -0x80 ;  /* 0xffffff800f0f7424 */ /* 0x000fca00078e020c */
[----:B------:R-:W-:Y:S01]  /*16aa0*/  SHF.R.S32.HI R12, RZ, 0x1f, R15 ;  /* 0x0000001fff0c7819 */ /* 0x000fe2000001140f */
[-C--:B----4-:R-:W-:Y:S02]  /*16ab0*/  IMAD R11, R17, R15.reuse, RZ ;  /* 0x0000000f110b7224 */ /* 0x090fe400078e02ff */
[----:B------:R-:W-:-:S04]  /*16ac0*/  IMAD.WIDE.U32 R14, R16, R15, RZ ;  /* 0x0000000f100e7225 */ /* 0x000fc800078e00ff */
[----:B------:R-:W-:Y:S02]  /*16ad0*/  IMAD R12, R16, R12, R11 ;  /* 0x0000000c100c7224 */ /* 0x000fe400078e020b */
[----:B---3--:R-:W-:-:S03]  /*16ae0*/  IMAD.IADD R9, R9, 0x1, -R10 ;  /* 0x0000000109097824 */ /* 0x008fc600078e0a0a */
[----:B------:R-:W-:Y:S01]  /*16af0*/  IADD3 R15, R15, R12, RZ ;  /* 0x0000000c0f0f7210 */ /* 0x000fe20007ffe0ff */
[----:B--2---:R-:W-:Y:S01]  /*16b00*/  IMAD R11, R19, R9, RZ ;  /* 0x00000009130b7224 */ /* 0x004fe200078e02ff */
[----:B------:R-:W-:-:S03]  /*16b10*/  SHF.R.S32.HI R10, RZ, 0x1f, R9 ;  /* 0x0000001fff0a7819 */ /* 0x000fc60000011409 */
[----:B------:R-:W-:-:S04]  /*16b20*/  IMAD.WIDE.U32 R12, R9, R18, R14 ;  /* 0x00000012090c7225 */ /* 0x000fc800078e000e */
[----:B------:R-:W-:-:S04]  /*16b30*/  IMAD R10, R18, R10, R11 ;  /* 0x0000000a120a7224 */ /* 0x000fc800078e020b */
[----:B------:R-:W-:Y:S01]  /*16b40*/  IMAD.IADD R13, R13, 0x1, R10 ;  /* 0x000000010d0d7824 */ /* 0x000fe200078e020a */
[----:B------:R-:W-:Y:S05]  /*16b50*/  BRA `(.L_x_1199) ;  /* 0x0000003000007947 */ /* 0x000fea0003800000 */
.L_x_1198:
[----:B------:R-:W2:Y:S02]  /*16b60*/  LD.E R12, [R118.64+0x38] ;  /* 0x00003804760c7980 */ /* 0x000ea4000c101900 */
[----:B--2---:R-:W-:-:S04]  /*16b70*/  LEA R12, -R12, RZ, 0x7 ;  /* 0x000000ff0c0c7211 */ /* 0x004fc800078e39ff */
[----:B------:R-:W-:Y:S02]  /*16b80*/  SHF.R.S32.HI R13, RZ, 0x1f, R12 ;  /* 0x0000001fff0d7819 */ /* 0x000fe4000001140c */
.L_x_1199:
[----:B------:R-:W-:Y:S05]  /*16b90*/  BSYNC B0 ;  /* 0x0000000000007941 */ /* 0x000fea0003800000 */
.L_x_1197:
[----:B------:R-:W-:Y:S02]  /*16ba0*/  LOP3.LUT R10, R207, 0x1, RZ, 0xc0, !PT ;  /* 0x00000001cf0a7812 */ /* 0x000fe400078ec0ff */
[CC--:B------:R-:W-:Y:S02]  /*16bb0*/  @P5 IADD3 R11, P1, R12.reuse, R193.reuse, RZ ;  /* 0x000000c10c0b5210 */ /* 0x0c0fe40007f3e0ff */
[----:B------:R-:W-:Y:S02]  /*16bc0*/  @P4 IADD3 R9, P0, R12, R193, RZ ;  /* 0x000000c10c094210 */ /* 0x000fe40007f1e0ff */
[----:B------:R-:W-:Y:S01]  /*16bd0*/  ISETP.NE.U32.AND P2, PT, R10, 0x1, PT ;  /* 0x000000010a00780c */ /* 0x000fe20003f45070 */
[--C-:B------:R-:W-:Y:S01]  /*16be0*/  @P5 IMAD.X R14, R13, 0x1, R194.reuse, P1 ;  /* 0x000000010d0e5824 */ /* 0x100fe200008e06c2 */
[-C--:B------:R-:W-:Y:S01]  /*16bf0*/  @P5 LEA R20, P1, R11, R196.reuse, 0x1 ;  /* 0x000000c40b145211 */ /* 0x080fe200078208ff */
[----:B------:R-:W-:Y:S01]  /*16c00*/  @P4 IMAD.X R10, R13, 0x1, R194, P0 ;  /* 0x000000010d0a4824 */ /* 0x000fe200000e06c2 */
[----:B------:R-:W-:-:S02]  /*16c10*/  @P4 LEA R18, P0, R9, R196, 0x1 ;  /* 0x000000c409124211 */ /* 0x000fc400078008ff */
[-C--:B------:R-:W-:Y:S02]  /*16c20*/  @P5 LEA.HI.X R21, R11, R195.reuse, R14, 0x1, P1 ;  /* 0x000000c30b155211 */ /* 0x080fe400008f0c0e */
[----:B------:R-:W-:Y:S02]  /*16c30*/  @P4 LEA.HI.X R19, R9, R195, R10, 0x1, P0 ;  /* 0x000000c309134211 */ /* 0x000fe400000f0c0a */
[----:B------:R-:W-:Y:S02]  /*16c40*/  IADD3 R11, P6, P1, R193, R193, R12 ;  /* 0x000000c1c10b7210 */ /* 0x000fe400079de00c */
[----:B------:R-:W-:Y:S02]  /*16c50*/  LEA R24, P0, R12, R196, 0x1 ;  /* 0x000000c40c187211 */ /* 0x000fe400078008ff */
[--C-:B------:R-:W-:Y:S02]  /*16c60*/  IADD3.X R10, R194, R194, R13.reuse, P6, P1 ;  /* 0x000000c2c20a7210 */ /* 0x100fe400037e240d */
[----:B------:R-:W-:-:S02]  /*16c70*/  LEA.HI.X R25, R12, R195, R13, 0x1, P0 ;  /* 0x000000c30c197211 */ /* 0x000fc400000f0c0d */
[CC--:B------:R-:W-:Y:S02]  /*16c80*/  @!P2 LEA R22, P6, R11.reuse, R196.reuse, 0x1 ;  /* 0x000000c40b16a211 */ /* 0x0c0fe400078c08ff */
[CC--:B------:R-:W-:Y:S01]  /*16c90*/  @P5 LEA R16, P0, R11.reuse, R196.reuse, 0x1 ;  /* 0x000000c40b105211 */ /* 0x0c0fe200078008ff */
[----:B------:R-:W-:Y:S01]  /*16ca0*/  @!PT LDS RZ, [RZ] ;  /* 0x00000000fffff984 */ /* 0x000fe20000000800 */
[----:B------:R-:W-:Y:S01]  /*16cb0*/  @!PT LDS RZ, [RZ] ;  /* 0x00000000fffff984 */ /* 0x000fe20000000800 */
[----:B------:R-:W-:Y:S01]  /*16cc0*/  @!PT LDS RZ, [RZ] ;  /* 0x00000000fffff984 */ /* 0x000fe20000000800 */
[----:B------:R1:W-:Y:S01]  /*16cd0*/  @!P2 LDGSTS.E.BYPASS.LTC128B.128 [R203+0x3000], [R24.64] ;  /* 0x0300000018cbafae */ /* 0x0003e2000b901d44 */
[CCC-:B------:R-:W-:Y:S02]  /*16ce0*/  @!P2 LEA.HI.X R23, R11.reuse, R195.reuse, R10.reuse, 0x1, P6 ;  /* 0x000000c30b17a211 */ /* 0x1c0fe400030f0c0a */
[C---:B------:R-:W-:Y:S01]  /*16cf0*/  @P5 LEA.HI.X R17, R11.reuse, R195, R10, 0x1, P0 ;  /* 0x000000c30b115211 */ /* 0x040fe200000f0c0a */
[----:B------:R1:W-:Y:S01]  /*16d00*/  @P2 STS [R203+0x3000], RZ ;  /* 0x003000ffcb002388 */ /* 0x0003e20000000800 */
[C---:B------:R-:W-:Y:S02]  /*16d10*/  @P4 LEA R14, P1, R11.reuse, R196, 0x1 ;  /* 0x000000c40b0e4211 */ /* 0x040fe400078208ff */
[-C--:B------:R-:W-:Y:S01]  /*16d20*/  IADD3 R9, P6, R11, R193.reuse, RZ ;  /* 0x000000c10b097210 */ /* 0x080fe20007fde0ff */
[----:B------:R1:W-:Y:S01]  /*16d30*/  @P2 STS [R203+0x3004], RZ ;  /* 0x003004ffcb002388 */ /* 0x0003e20000000800 */
[----:B------:R-:W-:-:S02]  /*16d40*/  @!P2 IADD3 R12, P0, R12, R193, RZ ;  /* 0x000000c10c0ca210 */ /* 0x000fc40007f1e0ff */
[-C--:B------:R-:W-:Y:S01]  /*16d50*/  @P4 LEA.HI.X R15, R11, R195.reuse, R10, 0x1, P1 ;  /* 0x000000c30b0f4211 */ /* 0x080fe200008f0c0a */
[--C-:B------:R-:W-:Y:S01]  /*16d60*/  IMAD.X R10, R10, 0x1, R194.reuse, P6 ;  /* 0x000000010a0a7824 */ /* 0x100fe200030e06c2 */
[-C--:B------:R-:W-:Y:S01]  /*16d70*/  @!P2 LEA R26, P6, R9, R196.reuse, 0x1 ;  /* 0x000000c4091aa211 */ /* 0x080fe200078c08ff */
[----:B------:R-:W-:Y:S01]  /*16d80*/  @!P2 IMAD.X R13, R13, 0x1, R194, P0 ;  /* 0x000000010d0da824 */ /* 0x000fe200000e06c2 */
[CC--:B------:R-:W-:Y:S01]  /*16d90*/  @P5 LEA R32, P1, R9.reuse, R196.reuse, 0x1 ;  /* 0x000000c409205211 */ /* 0x0c0fe200078208ff */
[----:B------:R-:W-:Y:S01]  /*16da0*/  @P5 IMAD.MOV.U32 R11, RZ, RZ, R25 ;  /* 0x000000ffff0b5224 */ /* 0x000fe200078e0019 */
[C---:B------:R-:W-:Y:S01]  /*16db0*/  @P4 LEA R30, P0, R9.reuse, R196, 0x1 ;  /* 0x000000c4091e4211 */ /* 0x040fe200078008ff */
[----:B------:R1:W-:Y:S01]  /*16dc0*/  @P2 STS.64 [R203+0x3008], RZ ;  /* 0x003008ffcb002388 */ /* 0x0003e20000000a00 */
[CCC-:B------:R-:W-:Y:S02]  /*16dd0*/  @!P2 LEA.HI.X R27, R9.reuse, R195.reuse, R10.reuse, 0x1, P6 ;  /* 0x000000c3091ba211 */ /* 0x1c0fe400030f0c0a */
[----:B------:R-:W-:-:S02]  /*16de0*/  @P5 LEA.HI.X R33, R9, R195, R10, 0x1, P1 ;  /* 0x000000c309215211 */ /* 0x000fc400008f0c0a */
[----:B------:R-:W-:Y:S01]  /*16df0*/  @P4 LEA.HI.X R31, R9, R195, R10, 0x1, P0 ;  /* 0x000000c3091f4211 */ /* 0x000fe200000f0c0a */
[--C-:B------:R-:W-:Y:S01]  /*16e00*/  @P5 IMAD.MOV.U32 R10, RZ, RZ, R24.reuse ;  /* 0x000000ffff0a5224 */ /* 0x100fe200078e0018 */
[----:B------:R-:W-:Y:S01]  /*16e10*/  @!P2 LEA R34, P6, R12, R196, 0x1 ;  /* 0x000000c40c22a211 */ /* 0x000fe200078c08ff */
[----:B------:R-:W-:-:S03]  /*16e20*/  IMAD.MOV.U32 R196, RZ, RZ, R24 ;  /* 0x000000ffffc47224 */ /* 0x000fc600078e0018 */
[----:B------:R-:W-:Y:S01]  /*16e30*/  @!PT LDS RZ, [RZ] ;  /* 0x00000000fffff984 */ /* 0x000fe20000000800 */
[----:B------:R-:W-:Y:S01]  /*16e40*/  @!PT LDS RZ, [RZ] ;  /* 0x00000000fffff984 */ /* 0x000fe20000000800 */
[----:B------:R-:W-:Y:S01]  /*16e50*/  @!PT LDS RZ, [RZ] ;  /* 0x00000000fffff984 */ /* 0x000fe20000000800 */
[----:B------:R2:W-:Y:S01]  /*16e60*/  @P5 LDGSTS.E.BYPASS.LTC128B.128 [R203+0x5000], [R10.64+0x40] ;  /* 0x050000400acb5fae */ /* 0x0005e2000b901d44 */
[----:B------:R-:W-:Y:S01]  /*16e70*/  @!P2 LEA.HI.X R35, R12, R195, R13, 0x1, P6 ;  /* 0x000000c30c23a211 */ /* 0x000fe200030f0c0d */
[--C-:B------:R-:W-:Y:S02]  /*16e80*/  IMAD.MOV.U32 R195, RZ, RZ, R25.reuse ;  /* 0x000000ffffc37224 */ /* 0x100fe400078e0019 */
        /* <DEDUP_REMOVED lines=54> */
.L_x_1196:
[----:B------:R-:W-:Y:S05]  /*171f0*/  BSYNC B1 ;  /* 0x0000000000017941 */ /* 0x000fea0003800000 */
.L_x_1195:
[----:B------:R-:W2:Y:S01]  /*17200*/  LD.E R143, [R118.64+0xdc] ;  /* 0x0000dc04768f7980 */ /* 0x000ea2000c101900 */
[----:B------:R-:W-:-:S03]  /*17210*/  FMNMX.FTZ R9, R0, R7, !PT ;  /* 0x0000000700097209 */ /* 0x000fc60007810000 */
[----:B------:R-:W-:Y:S01]  /*17220*/  LDSM.16.MT88.4 R36, [R120+0xb000] ;  /* 0x00b000007824783b */ /* 0x000fe20000004200 */
[----:B------:R-:W-:-:S03]  /*17230*/  FMNMX.FTZ R9, R8, R9, !PT ;  /* 0x0000000908097209 */ /* 0x000fc60007810000 */
[----:B------:R-:W-:Y:S01]  /*17240*/  LDSM.16.MT88.4 R44, [R123+0xd000] ;  /* 0x00d000007b2c783b */ /* 0x000fe20000004200 */
[----:B-1----:R-:W-:Y:S02]  /*17250*/  FMNMX.FTZ R10, R138, R9, !PT ;  /* 0x000000098a0a7209 */ /* 0x002fe40007810000 */
[----:B------:R-:W-:Y:S01]  /*17260*/  FMNMX.FTZ R9, R2, R5, !PT ;  /* 0x0000000502097209 */ /* 0x000fe20007810000 */
[----:B------:R-:W-:Y:S01]  /*17270*/  LDSM.16.MT88.4 R20, [R120+0x9000] ;  /* 0x009000007814783b */ /* 0x000fe20000004200 */
        /* <DEDUP_REMOVED lines=55> */
[----:B------:R-:W-:-:S03]  /*175f0*/  FMNMX.FTZ R9, R147, R10, !PT ;  /* 0x0000000a93097209 */ /* 0x000fc60007810000 */
[----:B------:R-:W1:Y:S01]  /*17600*/  SHFL.BFLY PT, R10, R11, 0x2, 0x1f ;  /* 0x0c401f000b0a7f89 */ /* 0x000e6200000e0000 */
[----:B------:R-:W-:-:S04]  /*17610*/  FMNMX.FTZ R12, R126, R9, !PT ;  /* 0x000000097e0c7209 */ /* 0x000fc80007810000 */
[----:B------:R-:W-:-:S04]  /*17620*/  FMNMX.FTZ R12, R127, R12, !PT ;  /* 0x0000000c7f0c7209 */ /* 0x000fc80007810000 */
[----:B------:R-:W-:-:S04]  /*17630*/  FMNMX.FTZ R12, R125, R12, !PT ;  /* 0x0000000c7d0c7209 */ /* 0x000fc80007810000 */
[----:B------:R-:W-:-:S05]  /*17640*/  FMNMX.FTZ R12, R129, R12, !PT ;  /* 0x0000000c810c7209 */ /* 0x000fca0007810000 */
[----:B------:R-:W3:Y:S01]  /*17650*/  SHFL.BFLY PT, R9, R12, 0x2, 0x1f ;  /* 0x0c401f000c097f89 */ /* 0x000ee200000e0000 */
[----:B-1----:R-:W-:-:S05]  /*17660*/  FMNMX.FTZ R10, R11, R10, !PT ;  /* 0x0000000a0b0a7209 */ /* 0x002fca0007810000 */
[----:B------:R-:W1:Y:S01]  /*17670*/  SHFL.BFLY PT, R139, R10, 0x1, 0x1f ;  /* 0x0c201f000a8b7f89 */ /* 0x000e6200000e0000 */
[----:B---3--:R-:W-:-:S03]  /*17680*/  FMNMX.FTZ R9, R12, R9, !PT ;  /* 0x000000090c097209 */ /* 0x008fc60007810000 */
[----:B------:R-:W-:Y:S04]  /*17690*/  LDSM.16.MT88.4 R12, [R123+0x9000] ;  /* 0x009000007b0c783b */ /* 0x000fe80000004200 */
[----:B------:R-:W3:Y:S01]  /*176a0*/  SHFL.BFLY PT, R142, R9, 0x1, 0x1f ;  /* 0x0c201f00098e7f89 */ /* 0x000ee200000e0000 */
[----:B-1----:R-:W-:-:S04]  /*176b0*/  FMNMX.FTZ R139, R10, R139, !PT ;  /* 0x0000008b0a8b7209 */ /* 0x002fc80007810000 */
[----:B------:R-:W-:Y:S02]  /*176c0*/  FSETP.NEU.FTZ.AND P0, PT, R139, -INF , PT ;  /* 0xff8000008b00780b */ /* 0x000fe40003f1d000 */
[----:B---3--:R-:W-:-:S04]  /*176d0*/  FMNMX.FTZ R142, R9, R142, !PT ;  /* 0x0000008e098e7209 */ /* 0x008fc80007810000 */
[----:B------:R-:W-:Y:S01]  /*176e0*/  FSETP.NEU.FTZ.AND P1, PT, R142, -INF , PT ;  /* 0xff8000008e00780b */ /* 0x000fe20003f3d000 */
[----:B--2---:R-:W-:-:S05]  /*176f0*/  FMUL.FTZ R134, R143, R139 ;  /* 0x0000008b8f867220 */ /* 0x004fca0000410000 */
[----:B------:R-:W-:-:S05]  /*17700*/  FSEL R134, R134, RZ, P0 ;  /* 0x000000ff86867208 */ /* 0x000fca0000000000 */
[-CC-:B------:R-:W-:Y:S02]  /*17710*/  FFMA.FTZ R133, R7, R143.reuse, -R134.reuse ;  /* 0x0000008f07857223 */ /* 0x180fe40000010886 */
[----:B------:R-:W-:Y:S02]  /*17720*/  FMUL.FTZ R7, R143, R142 ;  /* 0x0000008e8f077220 */ /* 0x000fe40000410000 */
[-CC-:B------:R-:W-:Y:S02]  /*17730*/  FFMA.FTZ R131, R138, R143.reuse, -R134.reuse ;  /* 0x0000008f8a837223 */ /* 0x180fe40000010886 */
[-CC-:B------:R-:W-:Y:S01]  /*17740*/  FFMA.FTZ R132, R8, R143.reuse, -R134.reuse ;  /* 0x0000008f08847223 */ /* 0x180fe20000010886 */
[----:B------:R-:W-:Y:S01]  /*17750*/  FSEL R138, R7, RZ, P1 ;  /* 0x000000ff078a7208 */ /* 0x000fe20000800000 */
[-CC-:B------:R-:W-:Y:S01]  /*17760*/  FFMA.FTZ R130, R53, R143.reuse, -R134.reuse ;  /* 0x0000008f35827223 */ /* 0x180fe20000010886 */
[----:B------:R-:W-:Y:S01]  /*17770*/  MUFU.EX2 R133, R133 ;  /* 0x0000008500857308 */ /* 0x000fe20000000800 */
[----:B------:R-:W-:-:S02]  /*17780*/  FFMA.FTZ R55, R55, R143, -R134 ;  /* 0x0000008f37377223 */ /* 0x000fc40000010886 */
[-CC-:B------:R-:W-:Y:S01]  /*17790*/  FFMA.FTZ R137, R5, R143.reuse, -R138.reuse ;  /* 0x0000008f05897223 */ /* 0x180fe2000001088a */
[----:B------:R-:W-:Y:S01]  /*177a0*/  FSEL R5, R139, RZ, P0 ;  /* 0x000000ff8b057208 */ /* 0x000fe20000000000 */
[-CC-:B------:R-:W-:Y:S02]  /*177b0*/  FFMA.FTZ R136, R6, R143.reuse, -R138.reuse ;  /* 0x0000008f06887223 */ /* 0x180fe4000001088a */
[-CC-:B------:R-:W-:Y:S01]  /*177c0*/  FFMA.FTZ R135, R28, R143.reuse, -R138.reuse ;  /* 0x0000008f1c877223 */ /* 0x180fe2000001088a */
[----:B------:R-:W1:Y:S01]  /*177d0*/  MUFU.EX2 R132, R132 ;  /* 0x0000008400847308 */ /* 0x000e620000000800 */
[----:B------:R-:W-:Y:S01]  /*177e0*/  FADD.FTZ R6, R0, -R5 ;  /* 0x8000000500067221 */ /* 0x000fe20000010000 */
[----:B------:R-:W-:Y:S01]  /*177f0*/  FSEL R5, R142, RZ, P1 ;  /* 0x000000ff8e057208 */ /* 0x000fe20000800000 */
[----:B------:R-:W-:Y:S01]  /*17800*/  FFMA.FTZ R0, R4, R143, -R138 ;  /* 0x0000008f04007223 */ /* 0x000fe2000001088a */
[----:B------:R-:W2:Y:S01]  /*17810*/  LDSM.16.MT88.4 R28, [R123+0xb000] ;  /* 0x00b000007b1c783b */ /* 0x000ea20000004200 */
[----:B------:R-:W-:-:S02]  /*17820*/  FMUL.FTZ R9, R143, R6 ;  /* 0x000000068f097220 */ /* 0x000fc40000410000 */
[----:B------:R-:W-:Y:S01]  /*17830*/  FADD.FTZ R4, R2, -R5 ;  /* 0x8000000502047221 */ /* 0x000fe20000010000 */
[----:B------:R-:W-:Y:S01]  /*17840*/  MUFU.EX2 R131, R131 ;  /* 0x0000008300837308 */ /* 0x000fe20000000800 */
[-CC-:B------:R-:W-:Y:S02]  /*17850*/  FFMA.FTZ R57, R51, R143.reuse, -R138.reuse ;  /* 0x0000008f33397223 */ /* 0x180fe4000001088a */
[----:B------:R-:W-:Y:S02]  /*17860*/  FMUL.FTZ R144, R143, R4 ;  /* 0x000000048f907220 */ /* 0x000fe40000410000 */
[-CC-:B------:R-:W-:Y:S02]  /*17870*/  FFMA.FTZ R64, R64, R143.reuse, -R138.reuse ;  /* 0x0000008f40407223 */ /* 0x180fe4000001088a */
[----:B------:R-:W-:Y:S01]  /*17880*/  FFMA.FTZ R161, R161, R143, -R138 ;  /* 0x0000008fa1a17223 */ /* 0x000fe2000001088a */
[----:B------:R-:W3:Y:S01]  /*17890*/  MUFU.EX2 R130, R130 ;  /* 0x0000008200827308 */ /* 0x000ee20000000800 */
[----:B-1----:R-:W-:Y:S01]  /*178a0*/  F2FP.BF16.PACK_AB R5, R132, R133 ;  /* 0x000000858405723e */ /* 0x002fe200000010ff */
[----:B------:R-:W-:-:S02]  /*178b0*/  FFMA.FTZ R163, R163, R143, -R134 ;  /* 0x0000008fa3a37223 */ /* 0x000fc40000010886 */
[-C--:B------:R-:W-:Y:S02]  /*178c0*/  FFMA.FTZ R173, R166, R143.reuse, -R138 ;  /* 0x0000008fa6ad7223 */ /* 0x080fe4000001088a */
[-CC-:B------:R-:W-:Y:S02]  /*178d0*/  FFMA.FTZ R167, R167, R143.reuse, -R134.reuse ;  /* 0x0000008fa7a77223 */ /* 0x180fe40000010886 */
[----:B------:R-:W1:Y:S01]  /*178e0*/  MUFU.EX2 R144, R144 ;  /* 0x0000009000907308 */ /* 0x000e620000000800 */
[-CC-:B------:R-:W-:Y:S02]  /*178f0*/  FFMA.FTZ R170, R170, R143.reuse, -R134.reuse ;  /* 0x0000008faaaa7223 */ /* 0x180fe40000010886 */
[-C--:B------:R-:W-:Y:S02]  /*17900*/  FFMA.FTZ R171, R171, R143.reuse, -R134 ;  /* 0x0000008fabab7223 */ /* 0x080fe40000010886 */
[-CC-:B------:R-:W-:Y:S02]  /*17910*/  FFMA.FTZ R168, R168, R143.reuse, -R138.reuse ;  /* 0x0000008fa8a87223 */ /* 0x180fe4000001088a */
[--C-:B------:R-:W-:Y:S01]  /*17920*/  FFMA.FTZ R169, R169, R143, -R138.reuse ;  /* 0x0000008fa9a97223 */ /* 0x100fe2000001088a */
[----:B------:R-:W-:Y:S01]  /*17930*/  MUFU.EX2 R137, R137 ;  /* 0x0000008900897308 */ /* 0x000fe20000000800 */
[----:B---3--:R-:W-:Y:S01]  /*17940*/  F2FP.BF16.PACK_AB R7, R130, R131 ;  /* 0x000000838207723e */ /* 0x008fe200000010ff */
[----:B------:R-:W-:-:S02]  /*17950*/  FFMA.FTZ R164, R164, R143, -R138 ;  /* 0x0000008fa4a47223 */ /* 0x000fc4000001088a */
[-CC-:B------:R-:W-:Y:S02]  /*17960*/  FFMA.FTZ R166, R165, R143.reuse, -R134.reuse ;  /* 0x0000008fa5a67223 */ /* 0x180fe40000010886 */
[-CC-:B------:R-:W-:Y:S02]  /*17970*/  FFMA.FTZ R159, R159, R143.reuse, -R134.reuse ;  /* 0x0000008f9f9f7223 */ /* 0x180fe40000010886 */
[----:B------:R-:W3:Y:S01]  /*17980*/  MUFU.EX2 R136, R136 ;  /* 0x0000008800887308 */ /* 0x000ee20000000800 */
[-C--:B-1----:R-:W-:Y:S02]  /*17990*/  FMUL.FTZ R32, R88, R144.reuse ;  /* 0x0000009058207220 */ /* 0x082fe40000410000 */
[-C--:B------:R-:W-:Y:S02]  /*179a0*/  FMUL.FTZ R33, R89, R144.reuse ;  /* 0x0000009059217220 */ /* 0x080fe40000410000 */
[----:B------:R-:W-:Y:S02]  /*179b0*/  FFMA.FTZ R88, R62, R143, -R134 ;  /* 0x0000008f3e587223 */ /* 0x000fe40000010886 */
[-C--:B------:R-:W-:Y:S01]  /*179c0*/  FMUL.FTZ R84, R84, R144.reuse ;  /* 0x0000009054547220 */ /* 0x080fe20000410000 */
[----:B------:R-:W-:Y:S01]  /*179d0*/  MUFU.EX2 R135, R135 ;  /* 0x0000008700877308 */ /* 0x000fe20000000800 */
[-C--:B------:R-:W-:Y:S01]  /*179e0*/  FMUL.FTZ R85, R85, R144.reuse ;  /* 0x0000009055557220 */ /* 0x080fe20000410000 */
[----:B------:R-:W1:Y:S01]  /*179f0*/  LDSM.16.MT88.4 R60, [R120+0xd000] ;  /* 0x00d00000783c783b */ /* 0x000e620000004200 */
[----:B------:R-:W-:-:S02]  /*17a00*/  FMUL.FTZ R40, R80, R144 ;  /* 0x0000009050287220 */ /* 0x000fc40000410000 */
[-C--:B------:R-:W-:Y:S02]  /*17a10*/  FMUL.FTZ R41, R81, R144.reuse ;  /* 0x0000009051297220 */ /* 0x080fe40000410000 */
[-C--:B------:R-:W-:Y:S01]  /*17a20*/  FMUL.FTZ R48, R76, R144.reuse ;  /* 0x000000904c307220 */ /* 0x080fe20000410000 */
[----:B------:R-:W4:Y:S01]  /*17a30*/  MUFU.EX2 R0, R0 ;  /* 0x0000000000007308 */ /* 0x000f220000000800 */
[----:B---3--:R-:W-:Y:S01]  /*17a40*/  F2FP.BF16.PACK_AB R4, R136, R137 ;  /* 0x000000898804723e */ /* 0x008fe200000010ff */
[-C--:B------:R-:W-:Y:S02]  /*17a50*/  FMUL.FTZ R49, R77, R144.reuse ;  /* 0x000000904d317220 */ /* 0x080fe40000410000 */
[-C--:B------:R-:W-:Y:S02]  /*17a60*/  FMUL.FTZ R24, R96, R144.reuse ;  /* 0x0000009060187220 */ /* 0x080fe40000410000 */
[----:B------:R-:W-:Y:S02]  /*17a70*/  FFMA.FTZ R96, R65, R143, -R134 ;  /* 0x0000008f41607223 */ /* 0x000fe40000010886 */
[----:B------:R-:W3:Y:S01]  /*17a80*/  MUFU.EX2 R2, R9 ;  /* 0x0000000900027308 */ /* 0x000ee20000000800 */
[----:B------:R-:W-:-:S02]  /*17a90*/  FMUL.FTZ R8, R112, R144 ;  /* 0x0000009070087220 */ /* 0x000fc40000410000 */
[-C--:B------:R-:W-:Y:S02]  /*17aa0*/  FMUL.FTZ R16, R104, R144.reuse ;  /* 0x0000009068107220 */ /* 0x080fe40000410000 */
[-C--:B------:R-:W-:Y:S02]  /*17ab0*/  FMUL.FTZ R17, R105, R144.reuse ;  /* 0x0000009069117220 */ /* 0x080fe40000410000 */
[-C--:B------:R-:W-:Y:S01]  /*17ac0*/  FMUL.FTZ R25, R97, R144.reuse ;  /* 0x0000009061197220 */ /* 0x080fe20000410000 */
[----:B----4-:R-:W-:Y:S01]  /*17ad0*/  F2FP.BF16.PACK_AB R6, R0, R135 ;  /* 0x000000870006723e */ /* 0x010fe200000010ff */
[----:B------:R4:W-:Y:S01]  /*17ae0*/  MUFU.EX2 R77, R57 ;  /* 0x00000039004d7308 */ /* 0x0009e20000000800 */
[-C--:B------:R-:W-:Y:S02]  /*17af0*/  FMUL.FTZ R108, R108, R144.reuse ;  /* 0x000000906c6c7220 */ /* 0x080fe40000410000 */
[-C--:B------:R-:W-:Y:S02]  /*17b00*/  FMUL.FTZ R109, R109, R144.reuse ;  /* 0x000000906d6d7220 */ /* 0x080fe40000410000 */
[----:B------:R-:W-:-:S02]  /*17b10*/  FMUL.FTZ R100, R100, R144 ;  /* 0x0000009064647220 */ /* 0x000fc40000410000 */
[-C--:B---3--:R-:W-:Y:S01]  /*17b20*/  FMUL.FTZ R34, R90, R2.reuse ;  /* 0x000000025a227220 */ /* 0x088fe20000410000 */
[----:B------:R-:W-:Y:S01]  /*17b30*/  MUFU.EX2 R96, R96 ;  /* 0x0000006000607308 */ /* 0x000fe20000000800 */
[-C--:B------:R-:W-:Y:S02]  /*17b40*/  FMUL.FTZ R35, R91, R2.reuse ;  /* 0x000000025b237220 */ /* 0x080fe40000410000 */
[-C--:B------:R-:W-:Y:S02]  /*17b50*/  FMUL.FTZ R86, R86, R2.reuse ;  /* 0x0000000256567220 */ /* 0x080fe40000410000 */
[-C--:B------:R-:W-:Y:S02]  /*17b60*/  FMUL.FTZ R87, R87, R2.reuse ;  /* 0x0000000257577220 */ /* 0x080fe40000410000 */
[-C--:B------:R-:W-:Y:S01]  /*17b70*/  FMUL.FTZ R42, R82, R2.reuse ;  /* 0x00000002522a7220 */ /* 0x080fe20000410000 */
[----:B------:R-:W-:Y:S01]  /*17b80*/  HMMA.16816.F32.BF16 R32, R4, R36, R32 ;  /* 0x000000240420723c */ /* 0x000fe20000041820 */
[-C--:B------:R-:W-:Y:S01]  /*17b90*/  FMUL.FTZ R43, R83, R2.reuse ;  /* 0x00000002532b7220 */ /* 0x080fe20000410000 */
[----:B------:R-:W-:Y:S01]  /*17ba0*/  MUFU.EX2 R88, R88 ;  /* 0x0000005800587308 */ /* 0x000fe20000000800 */
[----:B------:R-:W-:-:S02]  /*17bb0*/  FMUL.FTZ R50, R78, R2 ;  /* 0x000000024e327220 */ /* 0x000fc40000410000 */
[-C--:B------:R-:W-:Y:S02]  /*17bc0*/  FMUL.FTZ R51, R79, R2.reuse ;  /* 0x000000024f337220 */ /* 0x080fe40000410000 */
[----:B------:R-:W-:Y:S01]  /*17bd0*/  FFMA.FTZ R79, R56, R143, -R134 ;  /* 0x0000008f384f7223 */ /* 0x000fe20000010886 */
[C---:B------:R-:W-:Y:S01]  /*17be0*/  HMMA.16816.F32.BF16 R36, R4.reuse, R38, R84 ;  /* 0x000000260424723c */ /* 0x040fe20000041854 */
[-C--:B------:R-:W-:Y:S01]  /*17bf0*/  FMUL.FTZ R10, R114, R2.reuse ;  /* 0x00000002720a7220 */ /* 0x080fe20000410000 */
[----:B------:R3:W-:Y:S01]  /*17c00*/  MUFU.EX2 R84, R64 ;  /* 0x0000004000547308 */ /* 0x0007e20000000800 */
[----:B------:R-:W-:Y:S01]  /*17c10*/  FMUL.FTZ R11, R115, R2 ;  /* 0x00000002730b7220 */ /* 0x000fe20000410000 */
[----:B----4-:R-:W-:Y:S01]  /*17c20*/  LDSM.16.MT88.4 R56, [R123+0xb400] ;  /* 0x00b400007b38783b */ /* 0x010fe20000004200 */
[----:B------:R-:W-:Y:S02]  /*17c30*/  FMUL.FTZ R9, R113, R144 ;  /* 0x0000009071097220 */ /* 0x000fe40000410000 */
[-C--:B------:R-:W-:Y:S01]  /*17c40*/  FMUL.FTZ R18, R106, R2.reuse ;  /* 0x000000026a127220 */ /* 0x080fe20000410000 */
[----:B------:R-:W-:Y:S01]  /*17c50*/  HMMA.16816.F32.BF16 R40, R4, R44, R40 ;  /* 0x0000002c0428723c */ /* 0x000fe20000041828 */
[-C--:B------:R-:W-:Y:S01]  /*17c60*/  FMUL.FTZ R19, R107, R2.reuse ;  /* 0x000000026b137220 */ /* 0x080fe20000410000 */
[----:B------:R-:W-:Y:S01]  /*17c70*/  MUFU.EX2 R79, R79 ;  /* 0x0000004f004f7308 */ /* 0x000fe20000000800 */
[----:B------:R-:W-:-:S02]  /*17c80*/  FMUL.FTZ R26, R98, R2 ;  /* 0x00000002621a7220 */ /* 0x000fc40000410000 */
[-C--:B------:R-:W-:Y:S02]  /*17c90*/  FMUL.FTZ R27, R99, R2.reuse ;  /* 0x00000002631b7220 */ /* 0x080fe40000410000 */
[-C--:B------:R-:W-:Y:S01]  /*17ca0*/  FMUL.FTZ R110, R110, R2.reuse ;  /* 0x000000026e6e7220 */ /* 0x080fe20000410000 */
[C---:B------:R-:W-:Y:S01]  /*17cb0*/  HMMA.16816.F32.BF16 R44, R4.reuse, R46, R48 ;  /* 0x0000002e042c723c */ /* 0x040fe20000041830 */
[----:B------:R-:W-:Y:S01]  /*17cc0*/  LDSM.16.MT88.4 R48, [R120+0x9400] ;  /* 0x009400007830783b */ /* 0x000fe20000004200 */
[-C--:B------:R-:W-:Y:S01]  /*17cd0*/  FMUL.FTZ R111, R111, R2.reuse ;  /* 0x000000026f6f7220 */ /* 0x080fe20000410000 */
[----:B------:R-:W-:Y:S01]  /*17ce0*/  MUFU.EX2 R161, R161 ;  /* 0x000000a100a17308 */ /* 0x000fe20000000800 */
[-C--:B------:R-:W-:Y:S01]  /*17cf0*/  FMUL.FTZ R102, R102, R2.reuse ;  /* 0x0000000266667220 */ /* 0x080fe20000410000 */
[----:B---3--:R-:W3:Y:S01]  /*17d00*/  LDSM.16.MT88.4 R64, [R123+0x9400] ;  /* 0x009400007b40783b */ /* 0x008ee20000004200 */
[----:B------:R-:W-:Y:S02]  /*17d10*/  FMUL.FTZ R103, R103, R2 ;  /* 0x0000000267677220 */ /* 0x000fe40000410000 */
        /* <DEDUP_REMOVED lines=8> */
[-CC-:B------:R-:W-:Y:S01]  /*17da0*/  FFMA.FTZ R81, R54, R143.reuse, -R138.reuse ;  /* 0x0000008f36517223 */ /* 0x180fe2000001088a */
[----:B------:R-:W-:Y:S01]  /*17db0*/  MUFU.EX2 R167, R167 ;  /* 0x000000a700a77308 */ /* 0x000fe20000000800 */
[----:B------:R-:W-:Y:S02]  /*17dc0*/  FFMA.FTZ R76, R52, R143, -R138 ;  /* 0x0000008f344c7223 */ /* 0x000fe4000001088a */
[----:B------:R-:W-:Y:S02]  /*17dd0*/  FMUL.FTZ R54, R74, R2 ;  /* 0x000000024a367220 */ /* 0x000fe40000410000 */
[-C--:B------:R-:W-:Y:S01]  /*17de0*/  FMUL.FTZ R52, R72, R144.reuse ;  /* 0x0000009048347220 */ /* 0x080fe20000410000 */
[----:B--2---:R-:W-:Y:S01]  /*17df0*/  HMMA.16816.F32.BF16 R24, R4, R28, R24 ;  /* 0x0000001c0418723c */ /* 0x004fe20000041818 */
[----:B------:R-:W-:Y:S01]  /*17e00*/  FMUL.FTZ R53, R73, R144 ;  /* 0x0000009049357220 */ /* 0x000fe20000410000 */
[----:B------:R-:W2:Y:S01]  /*17e10*/  MUFU.EX2 R81, R81 ;  /* 0x0000005100517308 */ /* 0x000ea20000000800 */
[----:B------:R-:W-:-:S02]  /*17e20*/  FMUL.FTZ R70, R70, R2 ;  /* 0x0000000246467220 */ /* 0x000fc40000410000 */
[----:B------:R-:W-:Y:S02]  /*17e30*/  FMUL.FTZ R71, R71, R2 ;  /* 0x0000000247477220 */ /* 0x000fe40000410000 */
[-C--:B------:R-:W-:Y:S01]  /*17e40*/  FMUL.FTZ R68, R68, R144.reuse ;  /* 0x0000009044447220 */ /* 0x080fe20000410000 */
[C---:B------:R-:W-:Y:S01]  /*17e50*/  HMMA.16816.F32.BF16 R12, R4.reuse, R14, R108 ;  /* 0x0000000e040c723c */ /* 0x040fe2000004186c */
[----:B------:R-:W-:Y:S01]  /*17e60*/  FMUL.FTZ R69, R69, R144 ;  /* 0x0000009045457220 */ /* 0x000fe20000410000 */
[----:B------:R-:W-:Y:S01]  /*17e70*/  MUFU.EX2 R76, R76 ;  /* 0x0000004c004c7308 */ /* 0x000fe20000000800 */
[-CC-:B------:R-:W-:Y:S01]  /*17e80*/  FFMA.FTZ R78, R184, R143.reuse, -R134.reuse ;  /* 0x0000008fb84e7223 */ /* 0x180fe20000010886 */
[----:B------:R-:W-:Y:S01]  /*17e90*/  LDSM.16.MT88.4 R108, [R123+0xac00] ;  /* 0x00ac00007b6c783b */ /* 0x000fe20000004200 */
[-CC-:B------:R-:W-:Y:S02]  /*17ea0*/  FFMA.FTZ R83, R186, R143.reuse, -R134.reuse ;  /* 0x0000008fba537223 */ /* 0x180fe40000010886 */
[-C--:B------:R-:W-:Y:S01]  /*17eb0*/  FFMA.FTZ R80, R183, R143.reuse, -R134 ;  /* 0x0000008fb7507223 */ /* 0x080fe20000010886 */
[----:B------:R-:W-:Y:S01]  /*17ec0*/  HMMA.16816.F32.BF16 R20, R4, R22, R100 ;  /* 0x000000160414723c */ /* 0x000fe20000041864 */
[-CC-:B------:R-:W-:Y:S01]  /*17ed0*/  FFMA.FTZ R82, R180, R143.reuse, -R138.reuse ;  /* 0x0000008fb4527223 */ /* 0x180fe2000001088a */
[----:B------:R-:W-:Y:S01]  /*17ee0*/  MUFU.EX2 R78, R78 ;  /* 0x0000004e004e7308 */ /* 0x000fe20000000800 */
[-CC-:B------:R-:W-:Y:S01]  /*17ef0*/  FFMA.FTZ R85, R185, R143.reuse, -R138.reuse ;  /* 0x0000008fb9557223 */ /* 0x180fe2000001088a */
[----:B------:R-:W-:Y:S01]  /*17f00*/  LDSM.16.MT88.4 R100, [R120+0xac00] ;  /* 0x00ac00007864783b */ /* 0x000fe20000004200 */
[----:B------:R-:W-:-:S02]  /*17f10*/  FFMA.FTZ R86, R179, R143, -R138 ;  /* 0x0000008fb3567223 */ /* 0x000fc4000001088a */
[-C--:B------:R-:W-:Y:S01]  /*17f20*/  FFMA.FTZ R87, R182, R143.reuse, -R138 ;  /* 0x0000008fb6577223 */ /* 0x080fe2000001088a */
[----:B------:R-:W-:Y:S01]  /*17f30*/  HMMA.16816.F32.BF16 R28, R4, R30, R92 ;  /* 0x0000001e041c723c */ /* 0x000fe2000004185c */
[-CC-:B------:R-:W-:Y:S01]  /*17f40*/  FFMA.FTZ R89, R181, R143.reuse, -R134.reuse ;  /* 0x0000008fb5597223 */ /* 0x180fe20000010886 */
[----:B------:R4:W5:Y:S01]  /*17f50*/  MUFU.EX2 R93, R55 ;  /* 0x00000037005d7308 */ /* 0x0009620000000800 */
[-CC-:B------:R-:W-:Y:S02]  /*17f60*/  FFMA.FTZ R90, R176, R143.reuse, -R134.reuse ;  /* 0x0000008fb05a7223 */ /* 0x180fe40000010886 */
[-C--:B------:R-:W-:Y:S02]  /*17f70*/  FFMA.FTZ R91, R178, R143.reuse, -R134 ;  /* 0x0000008fb25b7223 */ /* 0x080fe40000010886 */
[-C--:B------:R-:W-:Y:S02]  /*17f80*/  FFMA.FTZ R94, R162, R143.reuse, -R138 ;  /* 0x0000008fa25e7223 */ /* 0x080fe4000001088a */
[-C--:B------:R-:W-:Y:S01]  /*17f90*/  FFMA.FTZ R92, R177, R143.reuse, -R134 ;  /* 0x0000008fb15c7223 */ /* 0x080fe20000010886 */
[----:B------:R-:W-:Y:S01]  /*17fa0*/  MUFU.EX2 R83, R83 ;  /* 0x0000005300537308 */ /* 0x000fe20000000800 */
[----:B------:R-:W-:-:S02]  /*17fb0*/  FFMA.FTZ R95, R175, R143, -R138 ;  /* 0x0000008faf5f7223 */ /* 0x000fc4000001088a */
[-C--:B------:R-:W-:Y:S02]  /*17fc0*/  FFMA.FTZ R162, R174, R143.reuse, -R138 ;  /* 0x0000008faea27223 */ /* 0x080fe4000001088a */
[-CC-:B------:R-:W-:Y:S02]  /*17fd0*/  FFMA.FTZ R160, R160, R143.reuse, -R134.reuse ;  /* 0x0000008fa0a07223 */ /* 0x180fe40000010886 */
[-C--:B------:R-:W-:Y:S01]  /*17fe0*/  FFMA.FTZ R158, R158, R143.reuse, -R134 ;  /* 0x0000008f9e9e7223 */ /* 0x080fe20000010886 */
[----:B------:R-:W-:Y:S01]  /*17ff0*/  MUFU.EX2 R80, R80 ;  /* 0x0000005000507308 */ /* 0x000fe20000000800 */
[----:B----4-:R-:W-:Y:S02]  /*18000*/  FMUL.FTZ R55, R75, R2 ;  /* 0x000000024b377220 */ /* 0x010fe40000410000 */
[----:B------:R-:W-:Y:S01]  /*18010*/  LDSM.16.MT88.4 R72, [R120+0x9800] ;  /* 0x009800007848783b */ /* 0x000fe20000004200 */
[-CC-:B------:R-:W-:Y:S02]  /*18020*/  FFMA.FTZ R156, R156, R143.reuse, -R138.reuse ;  /* 0x0000008f9c9c7223 */ /* 0x180fe4000001088a */
[----:B------:R-:W-:-:S02]  /*18030*/  FFMA.FTZ R157, R157, R143, -R138 ;  /* 0x0000008f9d9d7223 */ /* 0x000fc4000001088a */
[C---:B-1----:R-:W-:Y:S01]  /*18040*/  HMMA.16816.F32.BF16 R52, R4.reuse, R60, R52 ;  /* 0x0000003c0434723c */ /* 0x042fe20000041834 */
[----:B------:R-:W-:Y:S01]  /*18050*/  MUFU.EX2 R82, R82 ;  /* 0x0000005200527308 */ /* 0x000fe20000000800 */
[-CC-:B------:R-:W-:Y:S02]  /*18060*/  FFMA.FTZ R154, R154, R143.reuse, -R138.reuse ;  /* 0x0000008f9a9a7223 */ /* 0x180fe4000001088a */
[-C--:B------:R-:W-:Y:S02]  /*18070*/  FFMA.FTZ R155, R155, R143.reuse, -R138 ;  /* 0x0000008f9b9b7223 */ /* 0x080fe4000001088a */
[-C--:B------:R-:W-:Y:S01]  /*18080*/  FFMA.FTZ R153, R153, R143.reuse, -R134 ;  /* 0x0000008f99997223 */ /* 0x080fe20000010886 */
[----:B--2---:R-:W-:Y:S01]  /*18090*/  F2FP.BF16.PACK_AB R60, R81, R84 ;  /* 0x00000054513c723e */ /* 0x004fe200000010ff */
[----:B------:R-:W-:Y:S01]  /*180a0*/  HMMA.16816.F32.BF16 R4, R4, R62, R68 ;  /* 0x0000003e0404723c */ /* 0x000fe20000041844 */
[----:B-----5:R-:W-:Y:S01]  /*180b0*/  F2FP.BF16.PACK_AB R61, R93, R96 ;  /* 0x000000605d3d723e */ /* 0x020fe200000010ff */
[----:B------:R-:W1:Y:S01]  /*180c0*/  MUFU.EX2 R85, R85 ;  /* 0x0000005500557308 */ /* 0x000e620000000800 */
[----:B------:R-:W2:Y:S01]  /*180d0*/  LDSM.16.MT88.4 R68, [R123+0xd400] ;  /* 0x00d400007b44783b */ /* 0x000ea20000004200 */
[----:B------:R-:W-:-:S02]  /*180e0*/  FFMA.FTZ R172, R147, R143, -R138 ;  /* 0x0000008f93ac7223 */ /* 0x000fc4000001088a */
[--C-:B------:R-:W-:Y:S01]  /*180f0*/  FFMA.FTZ R151, R151, R143, -R134.reuse ;  /* 0x0000008f97977223 */ /* 0x100fe20000010886 */
[----:B------:R-:W-:Y:S01]  /*18100*/  F2FP.BF16.PACK_AB R62, R76, R77 ;  /* 0x0000004d4c3e723e */ /* 0x000fe200000010ff */
[-CC-:B------:R-:W-:Y:S01]  /*18110*/  FFMA.FTZ R152, R152, R143.reuse, -R134.reuse ;  /* 0x0000008f98987223 */ /* 0x180fe20000010886 */
[----:B------:R-:W-:Y:S01]  /*18120*/  F2FP.BF16.PACK_AB R63, R79, R88 ;  /* 0x000000584f3f723e */ /* 0x000fe200000010ff */
[----:B------:R-:W-:Y:S01]  /*18130*/  MUFU.EX2 R86, R86 ;  /* 0x0000005600567308 */ /* 0x000fe20000000800 */
[-C--:B------:R-:W-:Y:S02]  /*18140*/  FFMA.FTZ R150, R150, R143.reuse, -R134 ;  /* 0x0000008f96967223 */ /* 0x080fe40000010886 */
[-CC-:B------:R-:W-:Y:S02]  /*18150*/  FFMA.FTZ R149, R149, R143.reuse, -R138.reuse ;  /* 0x0000008f95957223 */ /* 0x180fe4000001088a */
[-CC-:B------:R-:W-:Y:S01]  /*18160*/  FFMA.FTZ R148, R148, R143.reuse, -R138.reuse ;  /* 0x0000008f94947223 */ /* 0x180fe2000001088a */
[----:B---3--:R-:W-:Y:S01]  /*18170*/  HMMA.16816.F32.BF16 R8, R60, R64, R8 ;  /* 0x000000403c08723c */ /* 0x008fe20000041808 */
[-C--:B------:R-:W-:Y:S01]  /*18180*/  FFMA.FTZ R145, R145, R143.reuse, -R138 ;  /* 0x0000008f91917223 */ /* 0x080fe2000001088a */
[----:B------:R-:W3:Y:S01]  /*18190*/  MUFU.EX2 R87, R87 ;  /* 0x0000005700577308 */ /* 0x000ee20000000800 */
[----:B------:R-:W-:-:S02]  /*181a0*/  FFMA.FTZ R147, R146, R143, -R134 ;  /* 0x0000008f92937223 */ /* 0x000fc40000010886 */
[----:B------:R-:W-:Y:S02]  /*181b0*/  FFMA.FTZ R133, R210, R2, R133 ;  /* 0x00000002d2857223 */ /* 0x000fe40000010085 */
[----:B------:R-:W-:Y:S01]  /*181c0*/  FFMA.FTZ R137, R211, R144, R137 ;  /* 0x00000090d3897223 */ /* 0x000fe20000010089 */
[C---:B------:R-:W-:Y:S01]  /*181d0*/  HMMA.16816.F32.BF16 R12, R60.reuse, R66, R12 ;  /* 0x000000423c0c723c */ /* 0x040fe2000004180c */
[----:B------:R-:W4:Y:S01]  /*181e0*/  LDSM.16.MT88.4 R64, [R120+0xb400] ;  /* 0x00b400007840783b */ /* 0x000f220000004200 */
[----:B------:R-:W5:Y:S01]  /*181f0*/  MUFU.EX2 R89, R89 ;  /* 0x0000005900597308 */ /* 0x000f620000000800 */
[----:B------:R-:W-:Y:S02]  /*18200*/  FADD.FTZ R132, R132, R133 ;  /* 0x0000008584847221 */ /* 0x000fe40000010000 */
[----:B------:R-:W-:Y:S02]  /*18210*/  FADD.FTZ R136, R136, R137 ;  /* 0x0000008988887221 */ /* 0x000fe40000010000 */
[----:B------:R-:W-:Y:S01]  /*18220*/  FADD.FTZ R131, R131, R132 ;  /* 0x0000008483837221 */ /* 0x000fe20000010000 */
[----:B------:R-:W-:Y:S01]  /*18230*/  HMMA.16816.F32.BF16 R16, R60, R48, R16 ;  /* 0x000000303c10723c */ /* 0x000fe20000041810 */
[-CC-:B------:R-:W-:Y:S01]  /*18240*/  FFMA.FTZ R124, R124, R143.reuse, -R134.reuse ;  /* 0x0000008f7c7c7223 */ /* 0x180fe20000010886 */
[----:B------:R-:W-:Y:S01]  /*18250*/  MUFU.EX2 R90, R90 ;  /* 0x0000005a005a7308 */ /* 0x000fe20000000800 */
[----:B------:R-:W-:-:S02]  /*18260*/  FFMA.FTZ R3, R3, R143, -R134 ;  /* 0x0000008f03037223 */ /* 0x000fc40000010886 */
[----:B------:R-:W-:-:S03]  /*18270*/  FADD.FTZ R131, R130, R131 ;  /* 0x0000008382837221 */ /* 0x000fc60000010000 */
[----:B------:R-:W-:Y:S01]  /*18280*/  HMMA.16816.F32.BF16 R20, R60, R50, R20 ;  /* 0x000000323c14723c */ /* 0x000fe20000041814 */
[----:B------:R-:W1:Y:S01]  /*18290*/  LDSM.16.MT88.4 R48, [R120+0xd400] ;  /* 0x00d400007830783b */ /* 0x000e620000004200 */
[----:B------:R-:W-:Y:S01]  /*182a0*/  MUFU.EX2 R91, R91 ;  /* 0x0000005b005b7308 */ /* 0x000fe20000000800 */
[----:B------:R-:W-:-:S04]  /*182b0*/  FADD.FTZ R96, R96, R131 ;  /* 0x0000008360607221 */ /* 0x000fc80000010000 */
[----:B------:R-:W-:Y:S01]  /*182c0*/  FADD.FTZ R93, R93, R96 ;  /* 0x000000605d5d7221 */ /* 0x000fe20000010000 */
[----:B------:R-:W-:Y:S02]  /*182d0*/  HMMA.16816.F32.BF16 R24, R60, R56, R24 ;  /* 0x000000383c18723c */ /* 0x000fe40000041818 */
[----:B------:R-:W-:Y:S01]  /*182e0*/  MUFU.EX2 R92, R92 ;  /* 0x0000005c005c7308 */ /* 0x000fe20000000800 */
[----:B------:R-:W-:-:S04]  /*182f0*/  FADD.FTZ R88, R88, R93 ;  /* 0x0000005d58587221 */ /* 0x000fc80000010000 */
[----:B------:R-:W-:Y:S01]  /*18300*/  FADD.FTZ R79, R79, R88 ;  /* 0x000000584f4f7221 */ /* 0x000fe20000010000 */
[C---:B------:R-:W-:Y:S01]  /*18310*/  HMMA.16816.F32.BF16 R28, R60.reuse, R58, R28 ;  /* 0x0000003a3c1c723c */ /* 0x040fe2000004181c */
[----:B------:R-:W3:Y:S01]  /*18320*/  LDSM.16.MT88.4 R56, [R123+0x9800] ;  /* 0x009800007b38783b */ /* 0x000ee20000004200 */
[----:B------:R-:W-:Y:S06]  /*18330*/  MUFU.EX2 R94, R94 ;  /* 0x0000005e005e7308 */ /* 0x000fec0000000800 */
[C---:B--2---:R-:W-:Y:S02]  /*18340*/  HMMA.16816.F32.BF16 R40, R60.reuse, R68, R40 ;  /* 0x000000443c28723c */ /* 0x044fe40000041828 */
[----:B------:R-:W2:Y:S06]  /*18350*/  MUFU.EX2 R95, R95 ;  /* 0x0000005f005f7308 */ /* 0x000eac0000000800 */
[C---:B----4-:R-:W-:Y:S02]  /*18360*/  HMMA.16816.F32.BF16 R32, R60.reuse, R64, R32 ;  /* 0x000000403c20723c */ /* 0x050fe40000041820 */
[----:B------:R-:W4:Y:S06]  /*18370*/  MUFU.EX2 R162, R162 ;  /* 0x000000a200a27308 */ /* 0x000f2c0000000800 */
[C---:B------:R-:W-:Y:S01]  /*18380*/  HMMA.16816.F32.BF16 R36, R60.reuse, R66, R36 ;  /* 0x000000423c24723c */ /* 0x040fe20000041824 */
[----:B------:R-:W2:Y:S01]  /*18390*/  LDSM.16.MT88.4 R64, [R123+0xb800] ;  /* 0x00b800007b40783b */ /* 0x000ea20000004200 */
[----:B------:R-:W-:Y:S06]  /*183a0*/  MUFU.EX2 R170, R170 ;  /* 0x000000aa00aa7308 */ /* 0x000fec0000000800 */
[C---:B-1----:R-:W-:Y:S02]  /*183b0*/  HMMA.16816.F32.BF16 R52, R60.reuse, R48, R52 ;  /* 0x000000303c34723c */ /* 0x042fe40000041834 */
[----:B------:R-:W-:Y:S05]  /*183c0*/  MUFU.EX2 R171, R171 ;  /* 0x000000ab00ab7308 */ /* 0x000fea0000000800 */
[----:B------:R-:W-:Y:S01]  /*183d0*/  F2FP.BF16.PACK_AB R48, R85, R82 ;  /* 0x000000525530723e */ /* 0x000fe200000010ff */
[----:B------:R-:W-:Y:S01]  /*183e0*/  HMMA.16816.F32.BF16 R4, R60, R50, R4 ;  /* 0x000000323c04723c */ /* 0x000fe20000041804 */
[----:B------:R-:W-:Y:S01]  /*183f0*/  F2FP.BF16.PACK_AB R49, R83, R78 ;  /* 0x0000004e5331723e */ /* 0x000fe200000010ff */
[----:B------:R-:W-:Y:S01]  /*18400*/  MUFU.EX2 R168, R168 ;  /* 0x000000a800a87308 */ /* 0x000fe20000000800 */
[----:B------:R-:W-:-:S04]  /*18410*/  FADD.FTZ R78, R78, R79 ;  /* 0x0000004f4e4e7221 */ /* 0x000fc80000010000 */
[----:B---3--:R-:W-:Y:S01]  /*18420*/  F2FP.BF16.PACK_AB R50, R87, R86 ;  /* 0x000000565732723e */ /* 0x008fe200000010ff */
[----:B------:R-:W-:Y:S01]  /*18430*/  HMMA.16816.F32.BF16 R44, R60, R70, R44 ;  /* 0x000000463c2c723c */ /* 0x000fe2000004182c */
[----:B-----5:R-:W-:Y:S01]  /*18440*/  F2FP.BF16.PACK_AB R51, R89, R80 ;  /* 0x000000505933723e */ /* 0x020fe200000010ff */
[----:B------:R-:W1:Y:S01]  /*18450*/  LDSM.16.MT88.4 R68, [R123+0xd800] ;  /* 0x00d800007b44783b */ /* 0x000e620000004200 */
[----:B------:R-:W3:Y:S01]  /*18460*/  MUFU.EX2 R169, R169 ;  /* 0x000000a900a97308 */ /* 0x000ee20000000800 */
[----:B------:R-:W-:Y:S02]  /*18470*/  FADD.FTZ R83, R83, R78 ;  /* 0x0000004e53537221 */ /* 0x000fe40000010000 */
[----:B------:R-:W-:Y:S02]  /*18480*/  LDSM.16.MT88.4 R60, [R120+0xd800] ;  /* 0x00d80000783c783b */ /* 0x000fe40000004200 */
[----:B------:R-:W-:Y:S01]  /*18490*/  HMMA.16816.F32.BF16 R8, R48, R56, R8 ;  /* 0x000000383008723c */ /* 0x000fe20000041808 */
[----:B------:R-:W-:-:S02]  /*184a0*/  FADD.FTZ R80, R80, R83 ;  /* 0x0000005350507221 */ /* 0x000fc40000010000 */
[----:B------:R-:W-:Y:S02]  /*184b0*/  MUFU.EX2 R164, R164 ;  /* 0x000000a400a47308 */ /* 0x000fe40000000800 */
[----:B------:R-:W-:-:S03]  /*184c0*/  FADD.FTZ R89, R89, R80 ;  /* 0x0000005059597221 */ /* 0x000fc60000010000 */
[C---:B------:R-:W-:Y:S01]  /*184d0*/  HMMA.16816.F32.BF16 R12, R48.reuse, R58, R12 ;  /* 0x0000003a300c723c */ /* 0x040fe2000004180c */
[----:B------:R-:W5:Y:S02]  /*184e0*/  LDSM.16.MT88.4 R56, [R120+0xb800] ;  /* 0x00b800007838783b */ /* 0x000f640000004200 */
[----:B------:R-:W1:Y:S05]  /*184f0*/  MUFU.EX2 R173, R173 ;  /* 0x000000ad00ad7308 */ /* 0x000e6a0000000800 */
[C---:B--2---:R-:W-:Y:S03]  /*18500*/  HMMA.16816.F32.BF16 R24, R48.reuse, R64, R24 ;  /* 0x000000403018723c */ /* 0x044fe60000041818 */
[----:B------:R-:W2:Y:S05]  /*18510*/  MUFU.EX2 R166, R166 ;  /* 0x000000a600a67308 */ /* 0x000eaa0000000800 */
[C---:B------:R-:W-:Y:S01]  /*18520*/  HMMA.16816.F32.BF16 R28, R48.reuse, R66, R28 ;  /* 0x00000042301c723c */ /* 0x040fe2000004181c */
[----:B------:R-:W2:Y:S02]  /*18530*/  LDSM.16.MT88.4 R64, [R123+0x9c00] ;  /* 0x009c00007b40783b */ /* 0x000ea40000004200 */
[----:B------:R-:W-:Y:S05]  /*18540*/  MUFU.EX2 R159, R159 ;  /* 0x0000009f009f7308 */ /* 0x000fea0000000800 */
[C---:B------:R-:W-:Y:S03]  /*18550*/  HMMA.16816.F32.BF16 R16, R48.reuse, R72, R16 ;  /* 0x000000483010723c */ /* 0x040fe60000041810 */
[----:B------:R-:W-:Y:S05]  /*18560*/  MUFU.EX2 R160, R160 ;  /* 0x000000a000a07308 */ /* 0x000fea0000000800 */
[C---:B------:R-:W-:Y:S01]  /*18570*/  HMMA.16816.F32.BF16 R20, R48.reuse, R74, R20 ;  /* 0x0000004a3014723c */ /* 0x040fe20000041814 */
[----:B------:R-:W-:Y:S02]  /*18580*/  LDSM.16.MT88.4 R72, [R120+0x9c00] ;  /* 0x009c00007848783b */ /* 0x000fe40000004200 */
[----:B------:R-:W-:Y:S05]  /*18590*/  MUFU.EX2 R158, R158 ;  /* 0x0000009e009e7308 */ /* 0x000fea0000000800 */
[C---:B-1----:R-:W-:Y:S03]  /*185a0*/  HMMA.16816.F32.BF16 R40, R48.reuse, R68, R40 ;  /* 0x000000443028723c */ /* 0x042fe60000041828 */
[----:B------:R-:W-:Y:S05]  /*185b0*/  MUFU.EX2 R156, R156 ;  /* 0x0000009c009c7308 */ /* 0x000fea0000000800 */
[C---:B-----5:R-:W-:Y:S03]  /*185c0*/  HMMA.16816.F32.BF16 R32, R48.reuse, R56, R32 ;  /* 0x000000383020723c */ /* 0x060fe60000041820 */
[----:B------:R-:W1:Y:S05]  /*185d0*/  MUFU.EX2 R157, R157 ;  /* 0x0000009d009d7308 */ /* 0x000e6a0000000800 */
[C---:B------:R-:W-:Y:S01]  /*185e0*/  HMMA.16816.F32.BF16 R36, R48.reuse, R58, R36 ;  /* 0x0000003a3024723c */ /* 0x040fe20000041824 */
[----:B------:R-:W5:Y:S02]  /*185f0*/  LDSM.16.MT88.4 R56, [R123+0xbc00] ;  /* 0x00bc00007b38783b */ /* 0x000f640000004200 */
[----:B------:R-:W-:Y:S05]  /*18600*/  MUFU.EX2 R154, R154 ;  /* 0x0000009a009a7308 */ /* 0x000fea0000000800 */
[C---:B------:R-:W-:Y:S01]  /*18610*/  HMMA.16816.F32.BF16 R44, R48.reuse, R70, R44 ;  /* 0x00000046302c723c */ /* 0x040fe2000004182c */
[----:B------:R-:W-:Y:S02]  /*18620*/  LDSM.16.MT88.4 R68, [R123+0xdc00] ;  /* 0x00dc00007b44783b */ /* 0x000fe40000004200 */
[----:B------:R-:W1:Y:S05]  /*18630*/  MUFU.EX2 R155, R155 ;  /* 0x0000009b009b7308 */ /* 0x000e6a0000000800 */
[C---:B------:R-:W-:Y:S03]  /*18640*/  HMMA.16816.F32.BF16 R52, R48.reuse, R60, R52 ;  /* 0x0000003c3034723c */ /* 0x040fe60000041834 */
[----:B------:R-:W1:Y:S05]  /*18650*/  MUFU.EX2 R153, R153 ;  /* 0x0000009900997308 */ /* 0x000e6a0000000800 */
[----:B------:R-:W-:Y:S01]  /*18660*/  HMMA.16816.F32.BF16 R4, R48, R62, R4 ;  /* 0x0000003e3004723c */ /* 0x000fe20000041804 */
[----:B------:R-:W1:Y:S02]  /*18670*/  LDSM.16.MT88.4 R60, [R120+0xbc00] ;  /* 0x00bc0000783c783b */ /* 0x000e640000004200 */
[----:B------:R-:W-:Y:S04]  /*18680*/  MUFU.EX2 R151, R151 ;  /* 0x0000009700977308 */ /* 0x000fe80000000800 */
[----:B------:R-:W-:-:S02]  /*18690*/  F2FP.BF16.PACK_AB R48, R95, R94 ;  /* 0x0000005e5f30723e */ /* 0x000fc400000010ff */
[----:B------:R-:W-:Y:S01]  /*186a0*/  F2FP.BF16.PACK_AB R49, R91, R90 ;  /* 0x0000005a5b31723e */ /* 0x000fe200000010ff */
[----:B------:R-:W-:Y:S01]  /*186b0*/  FADD.FTZ R90, R90, R89 ;  /* 0x000000595a5a7221 */ /* 0x000fe20000010000 */
[----:B----4-:R-:W-:Y:S01]  /*186c0*/  F2FP.BF16.PACK_AB R50, R162, R161 ;  /* 0x000000a1a232723e */ /* 0x010fe200000010ff */
[----:B------:R-:W-:Y:S01]  /*186d0*/  MUFU.EX2 R152, R152 ;  /* 0x0000009800987308 */ /* 0x000fe20000000800 */
[----:B------:R-:W-:Y:S01]  /*186e0*/  F2FP.BF16.PACK_AB R51, R163, R92 ;  /* 0x0000005ca333723e */ /* 0x000fe200000010ff */
[----:B------:R-:W-:-:S04]  /*186f0*/  FADD.FTZ R91, R91, R90 ;  /* 0x0000005a5b5b7221 */ /* 0x000fc80000010000 */
[----:B------:R-:W-:Y:S02]  /*18700*/  FADD.FTZ R92, R92, R91 ;  /* 0x0000005b5c5c7221 */ /* 0x000fe40000010000 */
[C---:B--2---:R-:W-:Y:S01]  /*18710*/  HMMA.16816.F32.BF16 R8, R48.reuse, R64, R8 ;  /* 0x000000403008723c */ /* 0x044fe20000041808 */
[----:B------:R-:W-:Y:S07]  /*18720*/  MUFU.EX2 R150, R150 ;  /* 0x0000009600967308 */ /* 0x000fee0000000800 */
[C---:B------:R-:W-:Y:S01]  /*18730*/  HMMA.16816.F32.BF16 R12, R48.reuse, R66, R12 ;  /* 0x00000042300c723c */ /* 0x040fe2000004180c */
[----:B------:R-:W2:Y:S01]  /*18740*/  LDSM.16.MT88.4 R64, [R120+0xdc00] ;  /* 0x00dc00007840783b */ /* 0x000ea20000004200 */
[----:B------:R-:W-:Y:S06]  /*18750*/  MUFU.EX2 R149, R149 ;  /* 0x0000009500957308 */ /* 0x000fec0000000800 */
[C---:B-----5:R-:W-:Y:S02]  /*18760*/  HMMA.16816.F32.BF16 R24, R48.reuse, R56, R24 ;  /* 0x000000383018723c */ /* 0x060fe40000041818 */
[----:B------:R-:W4:Y:S06]  /*18770*/  MUFU.EX2 R148, R148 ;  /* 0x0000009400947308 */ /* 0x000f2c0000000800 */
[C---:B------:R-:W-:Y:S01]  /*18780*/  HMMA.16816.F32.BF16 R28, R48.reuse, R58, R28 ;  /* 0x0000003a301c723c */ /* 0x040fe2000004181c */
[----:B------:R-:W5:Y:S01]  /*18790*/  LDSM.16.MT88.4 R56, [R123+0xa000] ;  /* 0x00a000007b38783b */ /* 0x000f620000004200 */
[----:B------:R-:W-:Y:S06]  /*187a0*/  MUFU.EX2 R145, R145 ;  /* 0x0000009100917308 */ /* 0x000fec0000000800 */
[C---:B------:R-:W-:Y:S02]  /*187b0*/  HMMA.16816.F32.BF16 R16, R48.reuse, R72, R16 ;  /* 0x000000483010723c */ /* 0x040fe40000041810 */
[----:B------:R-:W2:Y:S06]  /*187c0*/  MUFU.EX2 R172, R172 ;  /* 0x000000ac00ac7308 */ /* 0x000eac0000000800 */
[C---:B------:R-:W-:Y:S01]  /*187d0*/  HMMA.16816.F32.BF16 R20, R48.reuse, R74, R20 ;  /* 0x0000004a3014723c */ /* 0x040fe20000041814 */
[----:B------:R-:W-:Y:S01]  /*187e0*/  LDSM.16.MT88.4 R72, [R120+0xa000] ;  /* 0x00a000007848783b */ /* 0x000fe20000004200 */
[----:B------:R-:W2:Y:S06]  /*187f0*/  MUFU.EX2 R147, R147 ;  /* 0x0000009300937308 */ /* 0x000eac0000000800 */
[C---:B-1----:R-:W-:Y:S02]  /*18800*/  HMMA.16816.F32.BF16 R32, R48.reuse, R60, R32 ;  /* 0x0000003c3020723c */ /* 0x042fe40000041820 */
[----:B------:R-:W-:Y:S06]  /*18810*/  MUFU.EX2 R124, R124 ;  /* 0x0000007c007c7308 */ /* 0x000fec0000000800 */
[C---:B------:R-:W-:Y:S01]  /*18820*/  HMMA.16816.F32.BF16 R36, R48.reuse, R62, R36 ;  /* 0x0000003e3024723c */ /* 0x040fe20000041824 */
[----:B------:R-:W1:Y:S01]  /*18830*/  LDSM.16.MT88.4 R60, [R123+0xc000] ;  /* 0x00c000007b3c783b */ /* 0x000e620000004200 */
[----:B------:R-:W1:Y:S06]  /*18840*/  MUFU.EX2 R3, R3 ;  /* 0x0000000300037308 */ /* 0x000e6c0000000800 */
[C---:B------:R-:W-:Y:S08]  /*18850*/  HMMA.16816.F32.BF16 R40, R48.reuse, R68, R40 ;  /* 0x000000443028723c */ /* 0x040ff00000041828 */
[C---:B------:R-:W-:Y:S01]  /*18860*/  HMMA.16816.F32.BF16 R44, R48.reuse, R70, R44 ;  /* 0x00000046302c723c */ /* 0x040fe2000004182c */
[----:B------:R-:W1:Y:S07]  /*18870*/  LDSM.16.MT88.4 R68, [R123+0xe000] ;  /* 0x00e000007b44783b */ /* 0x000e6e0000004200 */
[C---:B--2---:R-:W-:Y:S08]  /*18880*/  HMMA.16816.F32.BF16 R52, R48.reuse, R64, R52 ;  /* 0x000000403034723c */ /* 0x044ff00000041834 */
[----:B------:R-:W-:Y:S01]  /*18890*/  HMMA.16816.F32.BF16 R4, R48, R66, R4 ;  /* 0x000000423004723c */ /* 0x000fe20000041804 */
[----:B------:R-:W-:Y:S06]  /*188a0*/  LDSM.16.MT88.4 R64, [R120+0xe000] ;  /* 0x00e000007840783b */ /* 0x000fec0000004200 */
[----:B---3--:R-:W-:-:S02]  /*188b0*/  F2FP.BF16.PACK_AB R48, R169, R168 ;  /* 0x000000a8a930723e */ /* 0x008fc400000010ff */
[----:B------:R-:W-:Y:S02]  /*188c0*/  F2FP.BF16.PACK_AB R49, R170, R167 ;  /* 0x000000a7aa31723e */ /* 0x000fe400000010ff */
[----:B------:R-:W-:Y:S02]  /*188d0*/  F2FP.BF16.PACK_AB R50, R173, R164 ;  /* 0x000000a4ad32723e */ /* 0x000fe400000010ff */
[----:B------:R-:W-:-:S07]  /*188e0*/  F2FP.BF16.PACK_AB R51, R166, R171 ;  /* 0x000000aba633723e */ /* 0x000fce00000010ff */
[C---:B-----5:R-:W-:Y:S08]  /*188f0*/  HMMA.16816.F32.BF16 R8, R48.reuse, R56, R8 ;  /* 0x000000383008723c */ /* 0x060ff00000041808 */
[C---:B------:R-:W-:Y:S01]  /*18900*/  HMMA.16816.F32.BF16 R12, R48.reuse, R58, R12 ;  /* 0x0000003a300c723c */ /* 0x040fe2000004180c */
[----:B------:R-:W2:Y:S07]  /*18910*/  LDSM.16.MT88.4 R56, [R120+0xc000] ;  /* 0x00c000007838783b */ /* 0x000eae0000004200 */
[C---:B-1----:R-:W-:Y:S08]  /*18920*/  HMMA.16816.F32.BF16 R24, R48.reuse, R60, R24 ;  /* 0x0000003c3018723c */ /* 0x042ff00000041818 */
[C---:B------:R-:W-:Y:S01]  /*18930*/  HMMA.16816.F32.BF16 R28, R48.reuse, R62, R28 ;  /* 0x0000003e301c723c */ /* 0x040fe2000004181c */
[----:B------:R-:W1:Y:S07]  /*18940*/  LDSM.16.MT88.4 R60, [R123+0xa400] ;  /* 0x00a400007b3c783b */ /* 0x000e6e0000004200 */
[C---:B------:R-:W-:Y:S08]  /*18950*/  HMMA.16816.F32.BF16 R16, R48.reuse, R72, R16 ;  /* 0x000000483010723c */ /* 0x040ff00000041810 */
[C---:B------:R-:W-:Y:S01]  /*18960*/  HMMA.16816.F32.BF16 R20, R48.reuse, R74, R20 ;  /* 0x0000004a3014723c */ /* 0x040fe20000041814 */
[----:B------:R-:W-:Y:S07]  /*18970*/  LDSM.16.MT88.4 R72, [R120+0xa400] ;  /* 0x00a400007848783b */ /* 0x000fee0000004200 */
        /* <DEDUP_REMOVED lines=8> */
[----:B------:R-:W3:Y:S06]  /*18a00*/  LDSM.16.MT88.4 R64, [R120+0xe400] ;  /* 0x00e400007840783b */ /* 0x000eec0000004200 */
[----:B------:R-:W-:-:S02]  /*18a10*/  F2FP.BF16.PACK_AB R48, R157, R156 ;  /* 0x0000009c9d30723e */ /* 0x000fc400000010ff */
[----:B------:R-:W-:Y:S02]  /*18a20*/  F2FP.BF16.PACK_AB R49, R160, R159 ;  /* 0x0000009fa031723e */ /* 0x000fe400000010ff */
[----:B------:R-:W-:Y:S02]  /*18a30*/  F2FP.BF16.PACK_AB R50, R155, R154 ;  /* 0x0000009a9b32723e */ /* 0x000fe400000010ff */
[----:B------:R-:W-:-:S07]  /*18a40*/  F2FP.BF16.PACK_AB R51, R153, R158 ;  /* 0x0000009e9933723e */ /* 0x000fce00000010ff */
        /* <DEDUP_REMOVED lines=8> */
[----:B------:R-:W5:Y:S07]  /*18ad0*/  LDSM.16.MT88.4 R72, [R123+0xa800] ;  /* 0x00a800007b48783b */ /* 0x000f6e0000004200 */
[C---:B---3--:R-:W-:Y:S07]  /*18ae0*/  HMMA.16816.F32.BF16 R52, R48.reuse, R64, R52 ;  /* 0x000000403034723c */ /* 0x048fee0000041834 */
[----:B----4-:R-:W-:Y:S01]  /*18af0*/  F2FP.BF16.PACK_AB R64, R148, R149 ;  /* 0x000000959440723e */ /* 0x010fe200000010ff */
[----:B------:R-:W-:Y:S01]  /*18b00*/  HMMA.16816.F32.BF16 R4, R48, R66, R4 ;  /* 0x000000423004723c */ /* 0x000fe20000041804 */
[----:B------:R-:W-:-:S06]  /*18b10*/  F2FP.BF16.PACK_AB R65, R152, R151 ;  /* 0x000000979841723e */ /* 0x000fcc00000010ff */
[----:B------:R-:W-:Y:S01]  /*18b20*/  F2FP.BF16.PACK_AB R66, R172, R145 ;  /* 0x00000091ac42723e */ /* 0x000fe200000010ff */
[----:B-1----:R-:W-:Y:S01]  /*18b30*/  HMMA.16816.F32.BF16 R32, R48, R60, R32 ;  /* 0x0000003c3020723c */ /* 0x002fe20000041820 */
[----:B------:R-:W-:-:S07]  /*18b40*/  F2FP.BF16.PACK_AB R67, R147, R150 ;  /* 0x000000969343723e */ /* 0x000fce00000010ff */
[----:B------:R-:W-:Y:S01]  /*18b50*/  HMMA.16816.F32.BF16 R36, R48, R62, R36 ;  /* 0x0000003e3024723c */ /* 0x000fe20000041824 */
[----:B------:R-:W1:Y:S07]  /*18b60*/  LDSM.16.MT88.4 R60, [R123+0xc800] ;  /* 0x00c800007b3c783b */ /* 0x000e6e0000004200 */
[C---:B--2---:R-:W-:Y:S08]  /*18b70*/  HMMA.16816.F32.BF16 R16, R64.reuse, R56, R16 ;  /* 0x000000384010723c */ /* 0x044ff00000041810 */
[----:B------:R-:W-:Y:S01]  /*18b80*/  HMMA.16816.F32.BF16 R20, R64, R58, R20 ;  /* 0x0000003a4014723c */ /* 0x000fe20000041814 */
[----:B------:R-:W2:Y:S07]  /*18b90*/  LDSM.16.MT88.4 R56, [R120+0xe800] ;  /* 0x00e800007838783b */ /* 0x000eae0000004200 */
[C---:B------:R-:W-:Y:S08]  /*18ba0*/  HMMA.16816.F32.BF16 R40, R48.reuse, R68, R40 ;  /* 0x000000443028723c */ /* 0x040ff00000041828 */
[----:B------:R-:W-:Y:S01]  /*18bb0*/  HMMA.16816.F32.BF16 R44, R48, R70, R44 ;  /* 0x00000046302c723c */ /* 0x000fe2000004182c */
[----:B------:R-:W3:Y:S04]  /*18bc0*/  LDSM.16.MT88.4 R68, [R123+0xe800] ;  /* 0x00e800007b44783b */ /* 0x000ee80000004200 */
[----:B------:R-:W4:Y:S03]  /*18bd0*/  LDSM.16.MT88.4 R48, [R120+0xc800] ;  /* 0x00c800007830783b */ /* 0x000f260000004200 */
[C---:B-----5:R-:W-:Y:S08]  /*18be0*/  HMMA.16816.F32.BF16 R8, R64.reuse, R72, R8 ;  /* 0x000000484008723c */ /* 0x060ff00000041808 */
[C---:B-1----:R-:W-:Y:S07]  /*18bf0*/  HMMA.16816.F32.BF16 R24, R64.reuse, R60, R24 ;  /* 0x0000003c4018723c */ /* 0x042fee0000041818 */
[-C--:B------:R-:W-:Y:S01]  /*18c00*/  FFMA.FTZ R60, R121, R143.reuse, -R134 ;  /* 0x0000008f793c7223 */ /* 0x080fe20000010886 */
[----:B------:R-:W-:Y:S01]  /*18c10*/  HMMA.16816.F32.BF16 R28, R64, R62, R28 ;  /* 0x0000003e401c723c */ /* 0x000fe2000004181c */
[----:B------:R-:W-:-:S02]  /*18c20*/  FFMA.FTZ R61, R126, R143, -R138 ;  /* 0x0000008f7e3d7223 */ /* 0x000fc4000001088a */
[-C--:B------:R-:W-:Y:S02]  /*18c30*/  FFMA.FTZ R126, R129, R143.reuse, -R138 ;  /* 0x0000008f817e7223 */ /* 0x080fe4000001088a */
[-C--:B------:R-:W-:Y:S01]  /*18c40*/  FFMA.FTZ R121, R128, R143.reuse, -R134 ;  /* 0x0000008f80797223 */ /* 0x080fe20000010886 */
[----:B------:R-:W-:Y:S01]  /*18c50*/  MUFU.EX2 R60, R60 ;  /* 0x0000003c003c7308 */ /* 0x000fe20000000800 */
[-CC-:B------:R-:W-:Y:S01]  /*18c60*/  FFMA.FTZ R62, R127, R143.reuse, -R138.reuse ;  /* 0x0000008f7f3e7223 */ /* 0x180fe2000001088a */
[----:B--2---:R-:W-:Y:S01]  /*18c70*/  HMMA.16816.F32.BF16 R52, R64, R56, R52 ;  /* 0x000000384034723c */ /* 0x004fe20000041834 */
[----:B------:R-:W-:-:S05]  /*18c80*/  FFMA.FTZ R63, R125, R143, -R138 ;  /* 0x0000008f7d3f7223 */ /* 0x000fca000001088a */
[----:B------:R-:W-:Y:S01]  /*18c90*/  MUFU.EX2 R61, R61 ;  /* 0x0000003d003d7308 */ /* 0x000fe20000000800 */
[----:B------:R-:W-:Y:S01]  /*18ca0*/  FADD.FTZ R57, R135, R136 ;  /* 0x0000008887397221 */ /* 0x000fe20000010000 */
[----:B------:R-:W-:Y:S03]  /*18cb0*/  HMMA.16816.F32.BF16 R12, R64, R74, R12 ;  /* 0x0000004a400c723c */ /* 0x000fe6000004180c */
[----:B------:R-:W-:-:S03]  /*18cc0*/  FADD.FTZ R57, R0, R57 ;  /* 0x0000003900397221 */ /* 0x000fc60000010000 */
[----:B------:R-:W1:Y:S01]  /*18cd0*/  MUFU.EX2 R62, R62 ;  /* 0x0000003e003e7308 */ /* 0x000e620000000800 */
[----:B------:R-:W-:Y:S01]  /*18ce0*/  FADD.FTZ R0, R84, R57 ;  /* 0x0000003954007221 */ /* 0x000fe20000010000 */
[----:B---3--:R-:W-:Y:S03]  /*18cf0*/  HMMA.16816.F32.BF16 R40, R64, R68, R40 ;  /* 0x000000444028723c */ /* 0x008fe60000041828 */
[----:B------:R-:W-:-:S03]  /*18d00*/  FADD.FTZ R0, R81, R0 ;  /* 0x0000000051007221 */ /* 0x000fc60000010000 */
[----:B------:R-:W-:Y:S01]  /*18d10*/  MUFU.EX2 R63, R63 ;  /* 0x0000003f003f7308 */ /* 0x000fe20000000800 */
[----:B------:R-:W-:Y:S01]  /*18d20*/  FADD.FTZ R57, R77, R0 ;  /* 0x000000004d397221 */ /* 0x000fe20000010000 */
[C---:B------:R-:W-:Y:S01]  /*18d30*/  HMMA.16816.F32.BF16 R44, R64.reuse, R70, R44 ;  /* 0x00000046402c723c */ /* 0x040fe2000004182c */
[----:B------:R-:W-:Y:S02]  /*18d40*/  F2FP.BF16.PACK_AB R69, R3, R124 ;  /* 0x0000007c0345723e */ /* 0x000fe400000010ff */
[----:B------:R-:W-:Y:S02]  /*18d50*/  FADD.FTZ R57, R76, R57 ;  /* 0x000000394c397221 */ /* 0x000fe40000010000 */
[----:B------:R-:W2:Y:S01]  /*18d60*/  LDSM.16.MT88.4 R76, [R123+0xec00] ;  /* 0x00ec00007b4c783b */ /* 0x000ea20000004200 */
[----:B------:R-:W3:Y:S01]  /*18d70*/  MUFU.EX2 R126, R126 ;  /* 0x0000007e007e7308 */ /* 0x000ee20000000800 */
[----:B-1----:R-:W-:Y:S01]  /*18d80*/  F2FP.BF16.PACK_AB R68, R62, R61 ;  /* 0x0000003d3e44723e */ /* 0x002fe200000010ff */
[----:B------:R-:W-:Y:S01]  /*18d90*/  FADD.FTZ R82, R82, R57 ;  /* 0x0000003952527221 */ /* 0x000fe20000010000 */
[----:B----4-:R-:W-:Y:S03]  /*18da0*/  HMMA.16816.F32.BF16 R32, R64, R48, R32 ;  /* 0x000000304020723c */ /* 0x010fe60000041820 */
[----:B------:R-:W-:-:S02]  /*18db0*/  FADD.FTZ R85, R85, R82 ;  /* 0x0000005255557221 */ /* 0x000fc40000010000 */
[----:B------:R-:W1:Y:S02]  /*18dc0*/  MUFU.EX2 R121, R121 ;  /* 0x0000007900797308 */ /* 0x000e640000000800 */
[----:B------:R-:W-:Y:S01]  /*18dd0*/  FADD.FTZ R86, R86, R85 ;  /* 0x0000005556567221 */ /* 0x000fe20000010000 */
[----:B------:R-:W-:Y:S01]  /*18de0*/  HMMA.16816.F32.BF16 R36, R64, R50, R36 ;  /* 0x000000324024723c */ /* 0x000fe20000041824 */
[----:B------:R-:W4:Y:S02]  /*18df0*/  LDSM.16.MT88.4 R48, [R123+0xcc00] ;  /* 0x00cc00007b30783b */ /* 0x000f240000004200 */
[----:B------:R-:W-:Y:S01]  /*18e00*/  FADD.FTZ R87, R87, R86 ;  /* 0x0000005657577221 */ /* 0x000fe20000010000 */
[----:B---3--:R-:W-:-:S03]  /*18e10*/  F2FP.BF16.PACK_AB R70, R126, R63 ;  /* 0x0000003f7e46723e */ /* 0x008fc600000010ff */
[----:B------:R-:W-:Y:S01]  /*18e20*/  FADD.FTZ R0, R94, R87 ;  /* 0x000000575e007221 */ /* 0x000fe20000010000 */
[----:B------:R-:W-:Y:S03]  /*18e30*/  HMMA.16816.F32.BF16 R4, R64, R58, R4 ;  /* 0x0000003a4004723c */ /* 0x000fe60000041804 */
[----:B------:R-:W-:Y:S01]  /*18e40*/  FADD.FTZ R0, R95, R0 ;  /* 0x000000005f007221 */ /* 0x000fe20000010000 */
[----:B-1----:R-:W-:-:S07]  /*18e50*/  F2FP.BF16.PACK_AB R71, R121, R60 ;  /* 0x0000003c7947723e */ /* 0x002fce00000010ff */
[C---:B------:R-:W-:Y:S01]  /*18e60*/  HMMA.16816.F32.BF16 R112, R68.reuse, R108, R8 ;  /* 0x0000006c4470723c */ /* 0x040fe20000041808 */
[----:B------:R-:W1:Y:S07]  /*18e70*/  LDSM.16.MT88.4 R8, [R120+0xcc00] ;  /* 0x00cc00007808783b */ /* 0x000e6e0000004200 */
[C---:B------:R-:W-:Y:S07]  /*18e80*/  HMMA.16816.F32.BF16 R104, R68.reuse, R100, R16 ;  /* 0x000000644468723c */ /* 0x040fee0000041810 */
[----:B------:R-:W-:Y:S01]  /*18e90*/  FADD.FTZ R17, R161, R0 ;  /* 0x00000000a1117221 */ /* 0x000fe20000010000 */
[----:B------:R-:W-:Y:S01]  /*18ea0*/  HMMA.16816.F32.BF16 R108, R68, R110, R12 ;  /* 0x0000006e446c723c */ /* 0x000fe2000004180c */
[----:B------:R-:W-:Y:S01]  /*18eb0*/  FADD.FTZ R0, R163, R92 ;  /* 0x0000005ca3007221 */ /* 0x000fe20000010000 */
[----:B------:R-:W3:Y:S01]  /*18ec0*/  LDSM.16.MT88.4 R12, [R120+0xec00] ;  /* 0x00ec0000780c783b */ /* 0x000ee20000004200 */
[----:B------:R-:W-:-:S02]  /*18ed0*/  FADD.FTZ R17, R162, R17 ;  /* 0x00000011a2117221 */ /* 0x000fc40000010000 */
[----:B------:R-:W-:Y:S02]  /*18ee0*/  FADD.FTZ R167, R167, R0 ;  /* 0x00000000a7a77221 */ /* 0x000fe40000010000 */
[----:B------:R-:W-:Y:S01]  /*18ef0*/  FADD.FTZ R168, R168, R17 ;  /* 0x00000011a8a87221 */ /* 0x000fe20000010000 */
[C---:B--2---:R-:W-:Y:S01]  /*18f00*/  HMMA.16816.F32.BF16 R80, R68.reuse, R76, R40 ;  /* 0x0000004c4450723c */ /* 0x044fe20000041828 */
[----:B------:R-:W-:Y:S02]  /*18f10*/  FADD.FTZ R170, R170, R167 ;  /* 0x000000a7aaaa7221 */ /* 0x000fe40000010000 */
[----:B------:R-:W-:Y:S02]  /*18f20*/  FADD.FTZ R169, R169, R168 ;  /* 0x000000a8a9a97221 */ /* 0x000fe40000010000 */
[----:B------:R-:W-:Y:S02]  /*18f30*/  FADD.FTZ R171, R171, R170 ;  /* 0x000000aaabab7221 */ /* 0x000fe40000010000 */
[----:B------:R-:W-:Y:S01]  /*18f40*/  FADD.FTZ R164, R164, R169 ;  /* 0x000000a9a4a47221 */ /* 0x000fe20000010000 */
[----:B------:R-:W-:Y:S01]  /*18f50*/  HMMA.16816.F32.BF16 R100, R68, R102, R20 ;  /* 0x000000664464723c */ /* 0x000fe20000041814 */
[----:B------:R-:W-:-:S02]  /*18f60*/  FADD.FTZ R166, R166, R171 ;  /* 0x000000aba6a67221 */ /* 0x000fc40000010000 */
[----:B------:R-:W-:-:S04]  /*18f70*/  FADD.FTZ R173, R173, R164 ;  /* 0x000000a4adad7221 */ /* 0x000fc80000010000 */
[----:B------:R-:W-:Y:S01]  /*18f80*/  FADD.FTZ R156, R156, R173 ;  /* 0x000000ad9c9c7221 */ /* 0x000fe20000010000 */
[----:B----4-:R-:W-:Y:S03]  /*18f90*/  HMMA.16816.F32.BF16 R96, R68, R48, R24 ;  /* 0x000000304460723c */ /* 0x010fe60000041818 */
[----:B------:R-:W-:-:S04]  /*18fa0*/  FADD.FTZ R157, R157, R156 ;  /* 0x0000009c9d9d7221 */ /* 0x000fc80000010000 */
[----:B------:R-:W-:Y:S01]  /*18fb0*/  FADD.FTZ R2, R154, R157 ;  /* 0x0000009d9a027221 */ /* 0x000fe20000010000 */
[----:B-1----:R-:W-:Y:S03]  /*18fc0*/  HMMA.16816.F32.BF16 R88, R68, R8, R32 ;  /* 0x000000084458723c */ /* 0x002fe60000041820 */
[----:B------:R-:W-:-:S04]  /*18fd0*/  FADD.FTZ R2, R155, R2 ;  /* 0x000000029b027221 */ /* 0x000fc80000010000 */
[----:B------:R-:W-:Y:S01]  /*18fe0*/  FADD.FTZ R9, R159, R166 ;  /* 0x000000a69f097221 */ /* 0x000fe20000010000 */
[C---:B------:R-:W-:Y:S01]  /*18ff0*/  HMMA.16816.F32.BF16 R92, R68.reuse, R50, R28 ;  /* 0x00000032445c723c */ /* 0x040fe2000004181c */
[----:B------:R-:W-:Y:S01]  /*19000*/  FADD.FTZ R149, R149, R2 ;  /* 0x0000000295957221 */ /* 0x000fe20000010000 */
[----:B------:R-:W-:Y:S01]  /*19010*/  MOV R2, R142 ;  /* 0x0000008e00027202 */ /* 0x000fe20000000f00 */
        /* <DEDUP_REMOVED lines=13> */
[----:B------:R-:W-:Y:S01]  /*190f0*/  FADD.FTZ R150, R150, R9 ;  /* 0x0000000996967221 */ /* 0x000fe20000010000 */
[C---:B---3--:R-:W-:Y:S01]  /*19100*/  HMMA.16816.F32.BF16 R72, R68.reuse, R12, R52 ;  /* 0x0000000c4448723c */ /* 0x048fe20000041834 */
[----:B------:R-:W-:Y:S02]  /*19110*/  FADD.FTZ R63, R63, R62 ;  /* 0x0000003e3f3f7221 */ /* 0x000fe40000010000 */
[----:B------:R-:W-:Y:S02]  /*19120*/  FADD.FTZ R147, R147, R150 ;  /* 0x0000009693937221 */ /* 0x000fe40000010000 */
[----:B------:R-:W-:Y:S02]  /*19130*/  FADD.FTZ R211, R126, R63 ;  /* 0x0000003f7ed37221 */ /* 0x000fe40000010000 */
[----:B------:R-:W-:Y:S01]  /*19140*/  FADD.FTZ R124, R124, R147 ;  /* 0x000000937c7c7221 */ /* 0x000fe20000010000 */
[----:B------:R-:W-:Y:S03]  /*19150*/  HMMA.16816.F32.BF16 R68, R68, R14, R4 ;  /* 0x0000000e4444723c */ /* 0x000fe60000041804 */
[----:B------:R-:W-:-:S04]  /*19160*/  FADD.FTZ R3, R3, R124 ;  /* 0x0000007c03037221 */ /* 0x000fc80000010000 */
[----:B------:R-:W-:-:S04]  /*19170*/  FADD.FTZ R60, R60, R3 ;  /* 0x000000033c3c7221 */ /* 0x000fc80000010000 */
[----:B------:R-:W-:Y:S02]  /*19180*/  FADD.FTZ R210, R121, R60 ;  /* 0x0000003c79d27221 */ /* 0x000fe40000010000 */
.L_x_1191:
[----:B------:R-:W-:-:S13]  /*19190*/  ISETP.GE.AND P0, PT, R206, 0x1, PT ;  /* 0x00000001ce00780c */ /* 0x000fda0003f06270 */
[----:B------:R-:W-:Y:S05]  /*191a0*/  @!P0 BRA `(.L_x_1200) ;  /* 0x0000461000008947 */ /* 0x000fea0003800000 */
[----:B------:R-:W-:Y:S02]  /*191b0*/  MOV R3, R0 ;  /* 0x0000000000037202 */ /* 0x000fe40000000f00 */
[----:B------:R-:W-:Y:S02]  /*191c0*/  MOV R121, R2 ;  /* 0x0000000200797202 */ /* 0x000fe40000000f00 */
.L_x_1209:
        /* <DEDUP_REMOVED lines=58> */
[----:B------:R-:W-:Y:S02]  /*19570*/  IMAD R2, R10, R7, R2 ;  /* 0x000000070a027224 */ /* 0x000fe400078e0202 */
[----:B------:R-:W-:Y:S02]  /*19580*/  IMAD.MOV.U32 R4, RZ, RZ, R8 ;  /* 0x000000ffff047224 */ /* 0x000fe400078e0008 */
[----:B----4-:R-:W-:Y:S02]  /*19590*/  IMAD.IADD R7, R0, 0x1, -R5 ;  /* 0x0000000100077824 */ /* 0x010fe400078e0a05 */
[----:B------:R-:W-:Y:S02]  /*195a0*/  IMAD.IADD R5, R9, 0x1, R2 ;  /* 0x0000000109057824 */ /* 0x000fe400078e0202 */
[----:B---3--:R-:W-:Y:S01]  /*195b0*/  IMAD R9, R15, R7, RZ ;  /* 0x000000070f097224 */ /* 0x008fe200078e02ff */
[----:B------:R-:W-:Y:S01]  /*195c0*/  SHF.R.S32.HI R0, RZ, 0x1f, R7 ;  /* 0x0000001fff007819 */ /* 0x000fe20000011407 */
[----:B------:R-:W-:Y:S04]  /*195d0*/  IMAD.WIDE.U32 R4, R7, R14, R4 ;  /* 0x0000000e07047225 */ /* 0x000fe800078e0004 */
[----:B------:R-:W-:Y:S04]  /*195e0*/  IMAD R9, R14, R0, R9 ;  /* 0x000000000e097224 */ /* 0x000fe800078e0209 */
[----:B------:R-:W-:Y:S01]  /*195f0*/  IMAD.IADD R0, R5, 0x1, R9 ;  /* 0x0000000105007824 */ /* 0x000fe200078e0209 */
[----:B------:R-:W-:-:S05]  /*19600*/  BRA `(.L_x_1203) ;  /* 0x0000003000007947 */ /* 0x000fca0003800000 */
.L_x_1202:
[----:B------:R-:W2:Y:S02]  /*19610*/  LD.E R4, [R118.64+0x40] ;  /* 0x0000400476047980 */ /* 0x000ea4000c101900 */
[----:B--2---:R-:W-:Y:S04]  /*19620*/  LEA R4, -R4, RZ, 0x7 ;  /* 0x000000ff04047211 */ /* 0x004fe800078e39ff */
[----:B------:R-:W-:Y:S02]  /*19630*/  SHF.R.S32.HI R0, RZ, 0x1f, R4 ;  /* 0x0000001fff007819 */ /* 0x000fe40000011404 */
.L_x_1203:
[----:B------:R-:W-:Y:S05]  /*19640*/  BSYNC B0 ;  /* 0x0000000000007941 */ /* 0x000fea0003800000 */
.L_x_1201:
[C---:B------:R-:W-:Y:S01]  /*19650*/  LOP3.LUT P5, RZ, R207.reuse, 0x1, RZ, 0xc0, !PT ;  /* 0x00000001cfff7812 */ /* 0x040fe200078ac0ff */
[----:B------:R-:W-:Y:S01]  /*19660*/  BSSY B1, `(.L_x_1204) ;  /* 0x000021a000017945 */ /* 0x000fe20003800000 */
[CC--:B------:R-:W-:Y:S02]  /*19670*/  LEA R212, P1, R4.reuse, R140.reuse, 0x1 ;  /* 0x0000008c04d47211 */ /* 0x0c0fe400078208ff */
[C---:B------:R-:W-:Y:S02]  /*19680*/  LOP3.LUT P4, RZ, R207.reuse, 0x2, RZ, 0xc0, !PT ;  /* 0x00000002cfff7812 */ /* 0x040fe4000788c0ff */
[C---:B------:R-:W-:Y:S02]  /*19690*/  LEA.HI.X R213, R4.reuse, R141, R0, 0x1, P1 ;  /* 0x0000008d04d57211 */ /* 0x040fe400008f0c00 */
[----:B------:R-:W-:Y:S02]  /*196a0*/  LOP3.LUT P2, RZ, R207, 0x4, RZ, 0xc0, !PT ;  /* 0x00000004cfff7812 */ /* 0x000fe4000784c0ff */
[----:B------:R-:W-:Y:S03]  /*196b0*/  IADD3 R7, P0, R4, R191, RZ ;  /* 0x000000bf04077210 */ /* 0x000fe60007f1e0ff */
[----:B------:R-:W-:Y:S01]  /*196c0*/  @!PT LDS RZ, [RZ] ;  /* 0x00000000fffff984 */ /* 0x000fe20000000800 */
[----:B------:R-:W-:Y:S01]  /*196d0*/  @!PT LDS RZ, [RZ] ;  /* 0x00000000fffff984 */ /* 0x000fe20000000800 */
[----:B------:R-:W-:Y:S01]  /*196e0*/  @!PT LDS RZ, [RZ] ;  /* 0x00000000fffff984 */ /* 0x000fe20000000800 */
[----:B------:R1:W-:Y:S01]  /*196f0*/  @P5 LDGSTS.E.BYPASS.LTC128B.128 [R203+0x9000], [R212.64] ;  /* 0x09000000d4cb5fae */ /* 0x0003e2000b901d44 */
[C---:B------:R-:W-:Y:S02]  /*19700*/  @P5 LEA R12, P6, R7.reuse, R140, 0x1 ;  /* 0x0000008c070c5211 */ /* 0x040fe400078c08ff */
[----:B------:R-:W-:Y:S02]  /*19710*/  IADD3.X R2, R0, R192, RZ, P0, !PT ;  /* 0x000000c000027210 */ /* 0x000fe400007fe4ff */
[C---:B------:R-:W-:Y:S02]  /*19720*/  @P4 LEA R8, P1, R7.reuse, R140, 0x1 ;  /* 0x0000008c07084211 */ /* 0x040fe400078208ff */
[CCC-:B------:R-:W-:Y:S01]  /*19730*/  @P5 LEA.HI.X R13, R7.reuse, R141.reuse, R2.reuse, 0x1, P6 ;  /* 0x0000008d070d5211 */ /* 0x1c0fe200030f0c02 */
[----:B------:R-:W-:Y:S01]  /*19740*/  @!P5 STS.64 [R203+0x9008], RZ ;  /* 0x009008ffcb00d388 */ /* 0x000fe20000000a00 */
[C-C-:B------:R-:W-:Y:S02]  /*19750*/  @P4 LEA.HI.X R9, R7.reuse, R141, R2.reuse, 0x1, P1 ;  /* 0x0000008d07094211 */ /* 0x140fe400008f0c02 */
[C---:B------:R-:W-:Y:S03]  /*19760*/  IADD3 R5, P0, R7.reuse, R191, RZ ;  /* 0x000000bf07057210 */ /* 0x040fe60007f1e0ff */
[----:B------:R-:W-:Y:S01]  /*19770*/  @!P5 STS [R203+0x9000], RZ ;  /* 0x009000ffcb00d388 */ /* 0x000fe20000000800 */
[----:B------:R-:W-:Y:S02]  /*19780*/  IADD3.X R0, R2, R192, RZ, P0, !PT ;  /* 0x000000c002007210 */ /* 0x000fe400007fe4ff */
[-C--:B------:R-:W-:Y:S01]  /*19790*/  @P2 LEA R6, P0, R7, R140.reuse, 0x1 ;  /* 0x0000008c07062211 */ /* 0x080fe200078008ff */
[----:B------:R-:W-:Y:S01]  /*197a0*/  @!P5 STS [R203+0x9004], RZ ;  /* 0x009004ffcb00d388 */ /* 0x000fe20000000800 */
[-C--:B------:R-:W-:Y:S02]  /*197b0*/  @P5 LEA R10, P6, R5, R140.reuse, 0x1 ;  /* 0x0000008c050a5211 */ /* 0x080fe400078c08ff */
[-C--:B------:R-:W-:Y:S01]  /*197c0*/  @P2 LEA.HI.X R7, R7, R141.reuse, R2, 0x1, P0 ;  /* 0x0000008d07072211 */ /* 0x080fe200000f0c02 */
[----:B------:R-:W-:Y:S01]  /*197d0*/  @!PT LDS RZ, [RZ] ;  /* 0x00000000fffff984 */ /* 0x000fe20000000800 */
[----:B------:R-:W-:Y:S01]  /*197e0*/  @!PT LDS RZ, [RZ] ;  /* 0x00000000fffff984 */ /* 0x000fe20000000800 */
[----:B------:R-:W-:Y:S01]  /*197f0*/  @!PT LDS RZ, [RZ] ;  /* 0x00000000fffff984 */ /* 0x000fe20000000800 */
[----:B------:R1:W-:Y:S01]  /*19800*/  @P4 LDGSTS.E.BYPASS.LTC128B.128 [R203+0xb000], [R212.64+0x40] ;  /* 0x0b000040d4cb4fae */ /* 0x0003e2000b901d44 */
[CCC-:B------:R-:W-:Y:S02]  /*19810*/  @P5 LEA.HI.X R11, R5.reuse, R141.reuse, R0.reuse, 0x1, P6 ;  /* 0x0000008d050b5211 */ /* 0x1c0fe400030f0c00 */
[CC--:B------:R-:W-:Y:S02]  /*19820*/  @P4 LEA R14, P1, R5.reuse, R140.reuse, 0x1 ;  /* 0x0000008c050e4211 */ /* 0x0c0fe400078208ff */
[C---:B------:R-:W-:Y:S02]  /*19830*/  @P2 LEA R4, P0, R5.reuse, R140, 0x1 ;  /* 0x0000008c05042211 */ /* 0x040fe400078008ff */
[C-C-:B------:R-:W-:Y:S01]  /*19840*/  @P4 LEA.HI.X R15, R5.reuse, R141, R0.reuse, 0x1, P1 ;  /* 0x0000008d050f4211 */ /* 0x140fe200008f0c00 */
[----:B------:R-:W-:Y:S01]  /*19850*/  @!P4 STS.128 [R203+0xb000], RZ ;  /* 0x00b000ffcb00c388 */ /* 0x000fe20000000c00 */
[C---:B------:R-:W-:Y:S02]  /*19860*/  IADD3 R2, P6, R5.reuse, R191, RZ ;  /* 0x000000bf05027210 */ /* 0x040fe40007fde0ff */
[-C--:B------:R-:W-:Y:S02]  /*19870*/  @P2 LEA.HI.X R5, R5, R141.reuse, R0, 0x1, P0 ;  /* 0x0000008d05052211 */ /* 0x080fe400000f0c00 */
[----:B------:R-:W-:Y:S02]  /*19880*/  IADD3.X R0, R0, R192, RZ, P6, !PT ;  /* 0x000000c000007210 */ /* 0x000fe400037fe4ff */
[CC--:B------:R-:W-:Y:S01]  /*19890*/  @P5 LEA R18, P6, R2.reuse, R140.reuse, 0x1 ;  /* 0x0000008c02125211 */ /* 0x0c0fe200078c08ff */
[----:B------:R-:W-:Y:S01]  /*198a0*/  @!PT LDS RZ, [RZ] ;  /* 0x00000000fffff984 */ /* 0x000fe20000000800 */
[----:B------:R-:W-:Y:S01]  /*198b0*/  @!PT LDS RZ, [RZ] ;  /* 0x00000000fffff984 */ /* 0x000fe20000000800 */
[----:B------:R-:W-:Y:S01]  /*198c0*/  @!PT LDS RZ, [RZ] ;  /* 0x00000000fffff984 */ /* 0x000fe20000000800 */
[----:B------:R1:W-:Y:S01]  /*198d0*/  @P2 LDGSTS.E.BYPASS.LTC128B.128 [R203+0xd000], [R212.64+0x80] ;  /* 0x0d000080d4cb2fae */ /* 0x0003e2000b901d44 */
[CC--:B------:R-:W-:Y:S02]  /*198e0*/  @P4 LEA R16, P1, R2.reuse, R140.reuse, 0x1 ;  /* 0x0000008c02104211 */ /* 0x0c0fe400078208ff */
[CCC-:B------:R-:W-:Y:S02]  /*198f0*/  @P5 LEA.HI.X R19, R2.reuse, R141.reuse, R0.reuse, 0x1, P6 ;  /* 0x0000008d02135211 */ /* 0x1c0fe400030f0c00 */
[CCC-:B------:R-:W-:Y:S02]  /*19900*/  @P4 LEA.HI.X R17, R2.reuse, R141.reuse, R0.reuse, 0x1, P1 ;  /* 0x0000008d02114211 */ /* 0x1c0fe400008f0c00 */
[C---:B------:R-:W-:Y:S01]  /*19910*/  @P2 LEA R20, P0, R2.reuse, R140, 0x1 ;  /* 0x0000008c02142211 */ /* 0x040fe200078008ff */
[----:B------:R-:W-:Y:S03]  /*19920*/  @!P2 STS.128 [R203+0xd000], RZ ;  /* 0x00d000ffcb00a388 */ /* 0x000fe60000000c00 */
[----:B------:R-:W-:Y:S02]  /*19930*/  @P2 LEA.HI.X R21, R2, R141, R0, 0x1, P0 ;  /* 0x0000008d02152211 */ /* 0x000fe400000f0c00 */
[----:B------:R-:W-:Y:S03]  /*19940*/  ISETP.GE.AND P0, PT, R206, 0x2, PT ;  /* 0x00000002ce00780c */ /* 0x000fe60003f06270 */
[----:B------:R-:W-:Y:S01]  /*19950*/  @!PT LDS RZ, [RZ] ;  /* 0x00000000fffff984 */ /* 0x000fe20000000800 */
[----:B------:R-:W-:Y:S01]  /*19960*/  @!PT LDS RZ, [RZ] ;  /* 0x00000000fffff984 */ /* 0x000fe20000000800 */
[----:B------:R-:W-:Y:S01]  /*19970*/  @!PT LDS RZ, [RZ] ;  /* 0x00000000fffff984 */ /* 0x000fe20000000800 */
[----:B------:R2:W-:Y:S08]  /*19980*/  @P5 LDGSTS.E.BYPASS.LTC128B.128 [R203+0x9800], [R12.64] ;  /* 0x098000000ccb5fae */ /* 0x0005f0000b901d44 */
[----:B------:R-:W-:Y:S08]  /*19990*/  @!P5 STS.128 [R203+0x9800], RZ ;  /* 0x009800ffcb00d388 */ /* 0x000ff00000000c00 */
[----:B------:R-:W-:Y:S01]  /*199a0*/  @!PT LDS RZ, [RZ] ;  /* 0x00000000fffff984 */ /* 0x000fe20000000800 */
[----:B------:R-:W-:Y:S01]  /*199b0*/  @!PT LDS RZ, [RZ] ;  /* 0x00000000fffff984 */ /* 0x000fe20000000800 */
[----:B------:R-:W-:Y:S01]  /*199c0*/  @!PT LDS RZ, [RZ] ;  /* 0x00000000fffff984 */ /* 0x000fe20000000800 */
[----:B------:R3:W-:Y:S08]  /*199d0*/  @P4 LDGSTS.E.BYPASS.LTC128B.128 [R203+0xb800], [R8.64+0x40] ;  /* 0x0b80004008cb4fae */ /* 0x0007f0000b901d44 */
        /* <DEDUP_REMOVED lines=36> */
[----:B------:R-:W-:Y:S08]  /*19c20*/  LDSM.16.M88.4 R124, [R190] ;  /* 0x00000000be7c783b */ /* 0x000ff00000000200 */
[----:B------:R-:W4:Y:S08]  /*19c30*/  LDSM.16.M88.4 R128, [R189+0x3000] ;  /* 0x00300000bd80783b */ /* 0x000f300000000200 */
[----:B------:R-:W2:Y:S08]  /*19c40*/  LDSM.16.M88.4 R132, [R189+0x3400] ;  /* 0x00340000bd84783b */ /* 0x000eb00000000200 */
[----:B------:R-:W1:Y:S08]  /*19c50*/  LDSM.16.M88.4 R136, [R189+0x3800] ;  /* 0x00380000bd88783b */ /* 0x000e700000000200 */
[----:B------:R-:W0:Y:S08]  /*19c60*/  LDGDEPBAR ;  /* 0x00000000000079af */ /* 0x000e300000000000 */
[----:B------:R-:W1:Y:S01]  /*19c70*/  LDSM.16.M88.4 R32, [R189+0x3c00] ;  /* 0x003c0000bd20783b */ /* 0x000e620000000200 */
[C---:B----4-:R-:W-:Y:S07]  /*19c80*/  HMMA.16816.F32.BF16 R4, R124.reuse, R128, RZ ;  /* 0x000000807c04723c */ /* 0x050fee00000418ff */
[----:B------:R-:W4:Y:S01]  /*19c90*/  LDSM.16.M88.4 R40, [R189+0x4000] ;  /* 0x00400000bd28783b */ /* 0x000f220000000200 */
[C---:B---3--:R-:W-:Y:S07]  /*19ca0*/  HMMA.16816.F32.BF16 R8, R124.reuse, R130, RZ ;  /* 0x000000827c08723c */ /* 0x048fee00000418ff */
[----:B------:R-:W3:Y:S01]  /*19cb0*/  LDSM.16.M88.4 R48, [R189+0x4400] ;  /* 0x00440000bd30783b */ /* 0x000ee20000000200 */
[C---:B--2---:R-:W-:Y:S07]  /*19cc0*/  HMMA.16816.F32.BF16 R12, R124.reuse, R132, RZ ;  /* 0x000000847c0c723c */ /* 0x044fee00000418ff */
[----:B------:R-:W2:Y:S01]  /*19cd0*/  LDSM.16.M88.4 R56, [R189+0x4800] ;  /* 0x00480000bd38783b */ /* 0x000ea20000000200 */
[C---:B-----5:R-:W-:Y:S07]  /*19ce0*/  HMMA.16816.F32.BF16 R16, R124.reuse, R134, RZ ;  /* 0x000000867c10723c */ /* 0x060fee00000418ff */
[----:B------:R-:W5:Y:S01]  /*19cf0*/  LDSM.16.M88.4 R64, [R189+0x4c00] ;  /* 0x004c0000bd40783b */ /* 0x000f620000000200 */
[C---:B-1----:R-:W-:Y:S07]  /*19d00*/  HMMA.16816.F32.BF16 R20, R124.reuse, R136, RZ ;  /* 0x000000887c14723c */ /* 0x042fee00000418ff */
[----:B------:R-:W-:Y:S01]  /*19d10*/  LDSM.16.M88.4 R140, [R188] ;  /* 0x00000000bc8c783b */ /* 0x000fe20000000200 */
[C---:B------:R-:W-:Y:S07]  /*19d20*/  HMMA.16816.F32.BF16 R24, R124.reuse, R138, RZ ;  /* 0x0000008a7c18723c */ /* 0x040fee00000418ff */
[----:B------:R-:W1:Y:S01]  /*19d30*/  LDSM.16.M88.4 R144, [R122+0x3000] ;  /* 0x003000007a90783b */ /* 0x000e620000000200 */
[C---:B------:R-:W-:Y:S07]  /*19d40*/  HMMA.16816.F32.BF16 R28, R124.reuse, R32, RZ ;  /* 0x000000207c1c723c */ /* 0x040fee00000418ff */
[----:B------:R-:W1:Y:S01]  /*19d50*/  LDSM.16.M88.4 R148, [R122+0x3400] ;  /* 0x003400007a94783b */ /* 0x000e620000000200 */
[C---:B------:R-:W-:Y:S07]  /*19d60*/  HMMA.16816.F32.BF16 R32, R124.reuse, R34, RZ ;  /* 0x000000227c20723c */ /* 0x040fee00000418ff */
[----:B------:R-:W1:Y:S01]  /*19d70*/  LDSM.16.M88.4 R152, [R122+0x3800] ;  /* 0x003800007a98783b */ /* 0x000e620000000200 */
[C---:B----4-:R-:W-:Y:S07]  /*19d80*/  HMMA.16816.F32.BF16 R36, R124.reuse, R40, RZ ;  /* 0x000000287c24723c */ /* 0x050fee00000418ff */
[----:B------:R-:W4:Y:S01]  /*19d90*/  LDSM.16.M88.4 R128, [R122+0x3c00] ;  /* 0x003c00007a80783b */ /* 0x000f220000000200 */
[C---:B------:R-:W-:Y:S07]  /*19da0*/  HMMA.16816.F32.BF16 R40, R124.reuse, R42, RZ ;  /* 0x0000002a7c28723c */ /* 0x040fee00000418ff */
[----:B------:R-:W1:Y:S01]  /*19db0*/  LDSM.16.M88.4 R132, [R122+0x4000] ;  /* 0x004000007a84783b */ /* 0x000e620000000200 */
[C---:B---3--:R-:W-:Y:S07]  /*19dc0*/  HMMA.16816.F32.BF16 R44, R124.reuse, R48, RZ ;  /* 0x000000307c2c723c */ /* 0x048fee00000418ff */
[----:B------:R-:W3:Y:S01]  /*19dd0*/  LDSM.16.M88.4 R136, [R122+0x4400] ;  /* 0x004400007a88783b */ /* 0x000ee20000000200 */
[C---:B------:R-:W-:Y:S07]  /*19de0*/  HMMA.16816.F32.BF16 R48, R124.reuse, R50, RZ ;  /* 0x000000327c30723c */ /* 0x040fee00000418ff */
[----:B------:R-:W3:Y:S01]  /*19df0*/  LDSM.16.M88.4 R156, [R122+0x4800] ;  /* 0x004800007a9c783b */ /* 0x000ee20000000200 */
[C---:B--2---:R-:W-:Y:S07]  /*19e00*/  HMMA.16816.F32.BF16 R52, R124.reuse, R56, RZ ;  /* 0x000000387c34723c */ /* 0x044fee00000418ff */
[----:B------:R-:W-:Y:S01]  /*19e10*/  LDSM.16.M88.4 R160, [R189+0x5400] ;  /* 0x00540000bda0783b */ /* 0x000fe20000000200 */
[C---:B------:R-:W-:Y:S07]  /*19e20*/  HMMA.16816.F32.BF16 R56, R124.reuse, R58, RZ ;  /* 0x0000003a7c38723c */ /* 0x040fee00000418ff */
[----:B------:R-:W-:Y:S01]  /*19e30*/  LDSM.16.M88.4 R164, [R189+0x5800] ;  /* 0x00580000bda4783b */ /* 0x000fe20000000200 */
[C---:B-----5:R-:W-:Y:S07]  /*19e40*/  HMMA.16816.F32.BF16 R60, R124.reuse, R64, RZ ;  /* 0x000000407c3c723c */ /* 0x060fee00000418ff */
[----:B------:R-:W-:Y:S01]  /*19e50*/  LDSM.16.M88.4 R168, [R189+0x6c00] ;  /* 0x006c0000bda8783b */ /* 0x000fe20000000200 */
[----:B------:R-:W-:Y:S07]  /*19e60*/  HMMA.16816.F32.BF16 R64, R124, R66, RZ ;  /* 0x000000427c40723c */ /* 0x000fee00000418ff */
[----:B------:R-:W2:Y:S01]  /*19e70*/  LDSM.16.M88.4 R124, [R122+0x4c00] ;  /* 0x004c00007a7c783b */ /* 0x000ea20000000200 */
[C---:B-1----:R-:W-:Y:S07]  /*19e80*/  HMMA.16816.F32.BF16 R4, R140.reuse, R144, R4 ;  /* 0x000000908c04723c */ /* 0x042fee0000041804 */
[----:B------:R-:W-:Y:S01]  /*19e90*/  LDSM.16.M88.4 R172, [R188+0x1000] ;  /* 0x00100000bcac783b */ /* 0x000fe20000000200 */
[C---:B------:R-:W-:Y:S07]  /*19ea0*/  HMMA.16816.F32.BF16 R8, R140.reuse, R146, R8 ;  /* 0x000000928c08723c */ /* 0x040fee0000041808 */
[----:B------:R-:W-:Y:S01]  /*19eb0*/  LDSM.16.M88.4 R144, [R190+0x1000] ;  /* 0x00100000be90783b */ /* 0x000fe20000000200 */
[C---:B------:R-:W-:Y:S07]  /*19ec0*/  HMMA.16816.F32.BF16 R12, R140.reuse, R148, R12 ;  /* 0x000000948c0c723c */ /* 0x040fee000004180c */
[----:B------:R-:W-:Y:S01]  /*19ed0*/  LDSM.16.M88.4 R176, [R122+0x5000] ;  /* 0x005000007ab0783b */ /* 0x000fe20000000200 */
[C---:B------:R-:W-:Y:S07]  /*19ee0*/  HMMA.16816.F32.BF16 R16, R140.reuse, R150, R16 ;  /* 0x000000968c10723c */ /* 0x040fee0000041810 */
[----:B------:R-:W1:Y:S01]  /*19ef0*/  LDSM.16.M88.4 R148, [R189+0x5000] ;  /* 0x00500000bd94783b */ /* 0x000e620000000200 */
[C---:B------:R-:W-:Y:S07]  /*19f00*/  HMMA.16816.F32.BF16 R20, R140.reuse, R152, R20 ;  /* 0x000000988c14723c */ /* 0x040fee0000041814 */
[----:B------:R-:W5:Y:S04]  /*19f10*/  LD.E R0, [R118.64+0x18c] ;  /* 0x00018c0476007980 */ /* 0x000f68000c101900 */
[----:B------:R-:W-:Y:S01]  /*19f20*/  LDSM.16.M88.4 R180, [R188+0x2000] ;  /* 0x00200000bcb4783b */ /* 0x000fe20000000200 */
[C---:B------:R-:W-:Y:S07]  /*19f30*/  HMMA.16816.F32.BF16 R24, R140.reuse, R154, R24 ;  /* 0x0000009a8c18723c */ /* 0x040fee0000041818 */
[----:B------:R-:W1:Y:S01]  /*19f40*/  LDSM.16.M88.4 R152, [R189+0x5c00] ;  /* 0x005c0000bd98783b */ /* 0x000e620000000200 */
[C---:B----4-:R-:W-:Y:S07]  /*19f50*/  HMMA.16816.F32.BF16 R28, R140.reuse, R128, R28 ;  /* 0x000000808c1c723c */ /* 0x050fee000004181c */
[----:B------:R-:W-:Y:S01]  /*19f60*/  LDSM.16.M88.4 R184, [R122+0x7000] ;  /* 0x007000007ab8783b */ /* 0x000fe20000000200 */
[C---:B------:R-:W-:Y:S07]  /*19f70*/  HMMA.16816.F32.BF16 R32, R140.reuse, R130, R32 ;  /* 0x000000828c20723c */ /* 0x040fee0000041820 */
[----:B------:R-:W4:Y:S01]  /*19f80*/  LDSM.16.M88.4 R128, [R189+0x6000] ;  /* 0x00600000bd80783b */ /* 0x000f220000000200 */
[C---:B------:R-:W-:Y:S08]  /*19f90*/  HMMA.16816.F32.BF16 R36, R140.reuse, R132, R36 ;  /* 0x000000848c24723c */ /* 0x040ff00000041824 */
[C---:B------:R-:W-:Y:S01]  /*19fa0*/  HMMA.16816.F32.BF16 R40, R140.reuse, R134, R40 ;  /* 0x000000868c28723c */ /* 0x040fe20000041828 */
[----:B------:R-:W1:Y:S07]  /*19fb0*/  LDSM.16.M88.4 R132, [R189+0x6400] ;  /* 0x00640000bd84783b */ /* 0x000e6e0000000200 */
[C---:B---3--:R-:W-:Y:S08]  /*19fc0*/  HMMA.16816.F32.BF16 R44, R140.reuse, R136, R44 ;  /* 0x000000888c2c723c */ /* 0x048ff0000004182c */
[C---:B------:R-:W-:Y:S01]  /*19fd0*/  HMMA.16816.F32.BF16 R48, R140.reuse, R138, R48 ;  /* 0x0000008a8c30723c */ /* 0x040fe20000041830 */
[----:B------:R-:W3:Y:S07]  /*19fe0*/  LDSM.16.M88.4 R136, [R189+0x6800] ;  /* 0x00680000bd88783b */ /* 0x000eee0000000200 */
[C---:B------:R-:W-:Y:S08]  /*19ff0*/  HMMA.16816.F32.BF16 R52, R140.reuse, R156, R52 ;  /* 0x0000009c8c34723c */ /* 0x040ff00000041834 */
[C---:B------:R-:W-:Y:S01]  /*1a000*/  HMMA.16816.F32.BF16 R56, R140.reuse, R158, R56 ;  /* 0x0000009e8c38723c */ /* 0x040fe20000041838 */
[----:B------:R-:W3:Y:S07]  /*1a010*/  LDSM.16.M88.4 R156, [R122+0x5400] ;  /* 0x005400007a9c783b */ /* 0x000eee0000000200 */
[C---:B--2---:R-:W-:Y:S08]  /*1a020*/  HMMA.16816.F32.BF16 R60, R140.reuse, R124, R60 ;  /* 0x0000007c8c3c723c */ /* 0x044ff0000004183c */
[----:B------:R-:W-:Y:S01]  /*1a030*/  HMMA.16816.F32.BF16 R64, R140, R126, R64 ;  /* 0x0000007e8c40723c */ /* 0x000fe20000041840 */
[----:B------:R-:W2:Y:S07]  /*1a040*/  LDSM.16.M88.4 R124, [R122+0x5800] ;  /* 0x005800007a7c783b */ /* 0x000eae0000000200 */
[C---:B-1----:R-:W-:Y:S01]  /*1a050*/  HMMA.16816.F32.BF16 R4, R144.reuse, R148, R4 ;  /* 0x000000949004723c */ /* 0x042fe20000041804 */
[----:B------:R-:W1:Y:S07]  /*1a060*/  LDSM.16.M88.4 R140, [R122+0x5c00] ;  /* 0x005c00007a8c783b */ /* 0x000e6e0000000200 */
        /* <DEDUP_REMOVED lines=16> */
[----:B------:R-:W1:Y:S07]  /*1a170*/  LDSM.16.M88.4 R132, [R122+0x6400] ;  /* 0x006400007a84783b */ /* 0x000e6e0000000200 */
[C---:B---3--:R-:W-:Y:S08]  /*1a180*/  HMMA.16816.F32.BF16 R52, R144.reuse, R136, R52 ;  /* 0x000000889034723c */ /* 0x048ff00000041834 */
[C---:B------:R-:W-:Y:S01]  /*1a190*/  HMMA.16816.F32.BF16 R56, R144.reuse, R138, R56 ;  /* 0x0000008a9038723c */ /* 0x040fe20000041838 */
[----:B------:R-:W3:Y:S07]  /*1a1a0*/  LDSM.16.M88.4 R136, [R122+0x6800] ;  /* 0x006800007a88783b */ /* 0x000eee0000000200 */
[C---:B------:R-:W-:Y:S08]  /*1a1b0*/  HMMA.16816.F32.BF16 R60, R144.reuse, R168, R60 ;  /* 0x000000a8903c723c */ /* 0x040ff0000004183c */
[----:B------:R-:W-:Y:S01]  /*1a1c0*/  HMMA.16816.F32.BF16 R64, R144, R170, R64 ;  /* 0x000000aa9040723c */ /* 0x000fe20000041840 */
[----:B------:R-:W1:Y:S07]  /*1a1d0*/  LDSM.16.M88.4 R144, [R122+0x6c00] ;  /* 0x006c00007a90783b */ /* 0x000e6e0000000200 */
[C---:B------:R-:W-:Y:S01]  /*1a1e0*/  HMMA.16816.F32.BF16 R4, R172.reuse, R176, R4 ;  /* 0x000000b0ac04723c */ /* 0x040fe20000041804 */
[----:B------:R-:W-:Y:S07]  /*1a1f0*/  LDSM.16.M88.4 R168, [R189+0x8400] ;  /* 0x00840000bda8783b */ /* 0x000fee0000000200 */
[C---:B------:R-:W-:Y:S01]  /*1a200*/  HMMA.16816.F32.BF16 R8, R172.reuse, R178, R8 ;  /* 0x000000b2ac08723c */ /* 0x040fe20000041808 */
[----:B------:R-:W-:Y:S07]  /*1a210*/  LDSM.16.M88.4 R176, [R189+0x8800] ;  /* 0x00880000bdb0783b */ /* 0x000fee0000000200 */
[C---:B------:R-:W-:Y:S08]  /*1a220*/  HMMA.16816.F32.BF16 R12, R172.reuse, R156, R12 ;  /* 0x0000009cac0c723c */ /* 0x040ff0000004180c */
[C---:B------:R-:W-:Y:S01]  /*1a230*/  HMMA.16816.F32.BF16 R16, R172.reuse, R158, R16 ;  /* 0x0000009eac10723c */ /* 0x040fe20000041810 */
[----:B------:R-:W-:Y:S07]  /*1a240*/  LDSM.16.M88.4 R156, [R189+0x7800] ;  /* 0x00780000bd9c783b */ /* 0x000fee0000000200 */
[C---:B--2---:R-:W-:Y:S08]  /*1a250*/  HMMA.16816.F32.BF16 R20, R172.reuse, R124, R20 ;  /* 0x0000007cac14723c */ /* 0x044ff00000041814 */
[C---:B------:R-:W-:Y:S01]  /*1a260*/  HMMA.16816.F32.BF16 R24, R172.reuse, R126, R24 ;  /* 0x0000007eac18723c */ /* 0x040fe20000041818 */
[----:B------:R-:W2:Y:S07]  /*1a270*/  LDSM.16.M88.4 R124, [R189+0x7400] ;  /* 0x00740000bd7c783b */ /* 0x000eae0000000200 */
[C---:B-1----:R-:W-:Y:S08]  /*1a280*/  HMMA.16816.F32.BF16 R28, R172.reuse, R140, R28 ;  /* 0x0000008cac1c723c */ /* 0x042ff0000004181c */
[C---:B------:R-:W-:Y:S01]  /*1a290*/  HMMA.16816.F32.BF16 R32, R172.reuse, R142, R32 ;  /* 0x0000008eac20723c */ /* 0x040fe20000041820 */
[----:B------:R-:W1:Y:S07]  /*1a2a0*/  LDSM.16.M88.4 R140, [R189+0x8c00] ;  /* 0x008c0000bd8c783b */ /* 0x000e6e0000000200 */
[C---:B----4-:R-:W-:Y:S08]  /*1a2b0*/  HMMA.16816.F32.BF16 R36, R172.reuse, R128, R36 ;  /* 0x00000080ac24723c */ /* 0x050ff00000041824 */
[C---:B------:R-:W-:Y:S08]  /*1a2c0*/  HMMA.16816.F32.BF16 R40, R172.reuse, R130, R40 ;  /* 0x00000082ac28723c */ /* 0x040ff00000041828 */
[C---:B------:R-:W-:Y:S08]  /*1a2d0*/  HMMA.16816.F32.BF16 R44, R172.reuse, R132, R44 ;  /* 0x00000084ac2c723c */ /* 0x040ff0000004182c */
[C---:B------:R-:W-:Y:S08]  /*1a2e0*/  HMMA.16816.F32.BF16 R48, R172.reuse, R134, R48 ;  /* 0x00000086ac30723c */ /* 0x040ff00000041830 */
[C---:B---3--:R-:W-:Y:S08]  /*1a2f0*/  HMMA.16816.F32.BF16 R52, R172.reuse, R136, R52 ;  /* 0x00000088ac34723c */ /* 0x048ff00000041834 */
[C---:B------:R-:W-:Y:S08]  /*1a300*/  HMMA.16816.F32.BF16 R56, R172.reuse, R138, R56 ;  /* 0x0000008aac38723c */ /* 0x040ff00000041838 */
[C---:B------:R-:W-:Y:S08]  /*1a310*/  HMMA.16816.F32.BF16 R60, R172.reuse, R144, R60 ;  /* 0x00000090ac3c723c */ /* 0x040ff0000004183c */
[----:B------:R-:W-:Y:S08]  /*1a320*/  HMMA.16816.F32.BF16 R64, R172, R146, R64 ;  /* 0x00000092ac40723c */ /* 0x000ff00000041840 */
[C---:B------:R-:W-:Y:S08]  /*1a330*/  HMMA.16816.F32.BF16 R4, R148.reuse, R152, R4 ;  /* 0x000000989404723c */ /* 0x040ff00000041804 */
[C---:B------:R-:W-:Y:S08]  /*1a340*/  HMMA.16816.F32.BF16 R8, R148.reuse, R154, R8 ;  /* 0x0000009a9408723c */ /* 0x040ff00000041808 */
[C---:B--2---:R-:W-:Y:S08]  /*1a350*/  HMMA.16816.F32.BF16 R12, R148.reuse, R124, R12 ;  /* 0x0000007c940c723c */ /* 0x044ff0000004180c */
[C---:B------:R-:W-:Y:S01]  /*1a360*/  HMMA.16816.F32.BF16 R16, R148.reuse, R126, R16 ;  /* 0x0000007e9410723c */ /* 0x040fe20000041810 */
[----:B------:R-:W2:Y:S07]  /*1a370*/  LDSM.16.M88.4 R124, [R122+0x7400] ;  /* 0x007400007a7c783b */ /* 0x000eae0000000200 */
        /* <DEDUP_REMOVED lines=10> */
[C---:B-1----:R-:W-:Y:S07]  /*1a420*/  HMMA.16816.F32.BF16 R60, R148.reuse, R140, R60 ;  /* 0x0000008c943c723c */ /* 0x042fee000004183c */
[----:B------:R-:W-:Y:S01]  /*1a430*/  MOV R140, R212 ;  /* 0x000000d4008c7202 */ /* 0x000fe20000000f00 */
[----:B------:R-:W-:Y:S04]  /*1a440*/  HMMA.16816.F32.BF16 R64, R148, R142, R64 ;  /* 0x0000008e9440723c */ /* 0x000fe80000041840 */
[----:B------:R-:W-:Y:S04]  /*1a450*/  MOV R141, R213 ;  /* 0x000000d5008d7202 */ /* 0x000fe80000000f00 */
[C---:B------:R-:W-:Y:S08]  /*1a460*/  HMMA.16816.F32.BF16 R4, R180.reuse, R184, R4 ;  /* 0x000000b8b404723c */ /* 0x040ff00000041804 */
[C---:B------:R-:W-:Y:S08]  /*1a470*/  HMMA.16816.F32.BF16 R8, R180.reuse, R186, R8 ;  /* 0x000000bab408723c */ /* 0x040ff00000041808 */
[C---:B--2---:R-:W-:Y:S08]  /*1a480*/  HMMA.16816.F32.BF16 R12, R180.reuse, R124, R12 ;  /* 0x0000007cb40c723c */ /* 0x044ff0000004180c */
[-C--:B-----5:R-:W-:Y:S01]  /*1a490*/  FMUL.FTZ R230, R4, R0.reuse ;  /* 0x0000000004e67220 */ /* 0x0a0fe20000410000 */
[C---:B------:R-:W-:Y:S03]  /*1a4a0*/  HMMA.16816.F32.BF16 R16, R180.reuse, R126, R16 ;  /* 0x0000007eb410723c */ /* 0x040fe60000041810 */
[-C--:B------:R-:W-:Y:S02]  /*1a4b0*/  FMUL.FTZ R229, R5, R0.reuse ;  /* 0x0000000005e57220 */ /* 0x080fe40000410000 */
[----:B------:R-:W1:Y:S01]  /*1a4c0*/  MUFU.TANH R230, R230 ;  /* 0x000000e600e67308 */ /* 0x000e620000002400 */
[-C--:B------:R-:W-:Y:S02]  /*1a4d0*/  FMUL.FTZ R228, R6, R0.reuse ;  /* 0x0000000006e47220 */ /* 0x080fe40000410000 */
[-C--:B------:R-:W-:Y:S04]  /*1a4e0*/  FMUL.FTZ R9, R9, R0.reuse ;  /* 0x0000000009097220 */ /* 0x080fe80000410000 */
[-C--:B------:R-:W-:Y:S02]  /*1a4f0*/  FMUL.FTZ R10, R10, R0.reuse ;  /* 0x000000000a0a7220 */ /* 0x080fe40000410000 */
[-C--:B------:R-:W-:Y:S01]  /*1a500*/  FMUL.FTZ R11, R11, R0.reuse ;  /* 0x000000000b0b7220 */ /* 0x080fe20000410000 */
[----:B------:R-:W2:Y:S01]  /*1a510*/  MUFU.TANH R233, R9 ;  /* 0x0000000900e97308 */ /* 0x000ea20000002400 */
[-C--:B------:R-:W-:Y:S02]  /*1a520*/  FMUL.FTZ R227, R7, R0.reuse ;  /* 0x0000000007e37220 */ /* 0x080fe40000410000 */
[----:B------:R-:W3:Y:S01]  /*1a530*/  LDSM.16.M88.4 R4, [R122+0x7800] ;  /* 0x007800007a04783b */ /* 0x000ee20000000200 */
[-C--:B------:R-:W-:Y:S02]  /*1a540*/  FMUL.FTZ R226, R8, R0.reuse ;  /* 0x0000000008e27220 */ /* 0x080fe40000410000 */
[-C--:B------:R-:W-:Y:S02]  /*1a550*/  FMUL.FTZ R225, R12, R0.reuse ;  /* 0x000000000ce17220 */ /* 0x080fe40000410000 */
[-C--:B------:R-:W-:Y:S02]  /*1a560*/  FMUL.FTZ R13, R13, R0.reuse ;  /* 0x000000000d0d7220 */ /* 0x080fe40000410000 */
[----:B------:R-:W4:Y:S01]  /*1a570*/  MUFU.TANH R232, R10 ;  /* 0x0000000a00e87308 */ /* 0x000f220000002400 */
[-C--:B------:R-:W-:Y:S02]  /*1a580*/  FMUL.FTZ R221, R16, R0.reuse ;  /* 0x0000000010dd7220 */ /* 0x080fe40000410000 */
[-C--:B------:R-:W-:Y:S02]  /*1a590*/  FMUL.FTZ R14, R14, R0.reuse ;  /* 0x000000000e0e7220 */ /* 0x080fe40000410000 */
[-C--:B------:R-:W-:Y:S02]  /*1a5a0*/  FMUL.FTZ R15, R15, R0.reuse ;  /* 0x000000000f0f7220 */ /* 0x080fe40000410000 */
[-C--:B------:R-:W-:Y:S02]  /*1a5b0*/  FMUL.FTZ R17, R17, R0.reuse ;  /* 0x0000000011117220 */ /* 0x080fe40000410000 */
[-C--:B------:R-:W-:Y:S01]  /*1a5c0*/  FMUL.FTZ R18, R18, R0.reuse ;  /* 0x0000000012127220 */ /* 0x080fe20000410000 */
[----:B------:R5:W1:Y:S01]  /*1a5d0*/  MUFU.TANH R231, R11 ;  /* 0x0000000b00e77308 */ /* 0x000a620000002400 */
[-C--:B------:R-:W-:Y:S09]  /*1a5e0*/  FMUL.FTZ R19, R19, R0.reuse ;  /* 0x0000000013137220 */ /* 0x080ff20000410000 */
[----:B------:R-:W1:Y:S10]  /*1a5f0*/  MUFU.TANH R229, R229 ;  /* 0x000000e500e57308 */ /* 0x000e740000002400 */
[----:B------:R-:W1:Y:S01]  /*1a600*/  MUFU.TANH R228, R228 ;  /* 0x000000e400e47308 */ /* 0x000e620000002400 */
[C---:B---3--:R-:W-:Y:S01]  /*1a610*/  HMMA.16816.F32.BF16 R20, R180.reuse, R4, R20 ;  /* 0x00000004b414723c */ /* 0x048fe20000041814 */
[----:B-----5:R-:W3:Y:S08]  /*1a620*/  LDSM.16.M88.4 R8, [R122+0x7c00] ;  /* 0x007c00007a08783b */ /* 0x020ef00000000200 */
[----:B------:R-:W1:Y:S01]  /*1a630*/  MUFU.TANH R227, R227 ;  /* 0x000000e300e37308 */ /* 0x000e620000002400 */
[C---:B------:R-:W-:Y:S01]  /*1a640*/  HMMA.16816.F32.BF16 R24, R180.reuse, R6, R24 ;  /* 0x00000006b418723c */ /* 0x040fe20000041818 */
[----:B------:R-:W5:Y:S08]  /*1a650*/  LDSM.16.M88.4 R4, [R122+0x8000] ;  /* 0x008000007a04783b */ /* 0x000f700000000200 */
[----:B------:R-:W1:Y:S05]  /*1a660*/  MUFU.TANH R226, R226 ;  /* 0x000000e200e27308 */ /* 0x000e6a0000002400 */
[-C--:B------:R-:W-:Y:S02]  /*1a670*/  FMUL.FTZ R217, R20, R0.reuse ;  /* 0x0000000014d97220 */ /* 0x080fe40000410000 */
[-C--:B------:R-:W-:Y:S03]  /*1a680*/  FMUL.FTZ R21, R21, R0.reuse ;  /* 0x0000000015157220 */ /* 0x080fe60000410000 */
[----:B------:R-:W1:Y:S01]  /*1a690*/  MUFU.TANH R225, R225 ;  /* 0x000000e100e17308 */ /* 0x000e620000002400 */
[-C--:B------:R-:W-:Y:S02]  /*1a6a0*/  FMUL.FTZ R22, R22, R0.reuse ;  /* 0x0000000016167220 */ /* 0x080fe40000410000 */
[-C--:B------:R-:W-:Y:S02]  /*1a6b0*/  FMUL.FTZ R23, R23, R0.reuse ;  /* 0x0000000017177220 */ /* 0x080fe40000410000 */
[-C--:B------:R-:W-:Y:S02]  /*1a6c0*/  FMUL.FTZ R187, R24, R0.reuse ;  /* 0x0000000018bb7220 */ /* 0x080fe40000410000 */
[-C--:B------:R-:W-:Y:S02]  /*1a6d0*/  FMUL.FTZ R25, R25, R0.reuse ;  /* 0x0000000019197220 */ /* 0x080fe40000410000 */
[-C--:B------:R-:W-:Y:S01]  /*1a6e0*/  FMUL.FTZ R26, R26, R0.reuse ;  /* 0x000000001a1a7220 */ /* 0x080fe20000410000 */
[----:B------:R-:W1:Y:S01]  /*1a6f0*/  MUFU.TANH R224, R13 ;  /* 0x0000000d00e07308 */ /* 0x000e620000002400 */
[-C--:B------:R-:W-:Y:S01]  /*1a700*/  FMUL.FTZ R27, R27, R0.reuse ;  /* 0x000000001b1b7220 */ /* 0x080fe20000410000 */
[C---:B---3--:R-:W-:Y:S08]  /*1a710*/  HMMA.16816.F32.BF16 R28, R180.reuse, R8, R28 ;  /* 0x00000008b41c723c */ /* 0x048ff0000004181c */
[----:B------:R-:W3:Y:S01]  /*1a720*/  MUFU.TANH R223, R14 ;  /* 0x0000000e00df7308 */ /* 0x000ee20000002400 */
[C---:B------:R-:W-:Y:S01]  /*1a730*/  HMMA.16816.F32.BF16 R32, R180.reuse, R10, R32 ;  /* 0x0000000ab420723c */ /* 0x040fe20000041820 */
[----:B------:R-:W1:Y:S08]  /*1a740*/  LDSM.16.M88.4 R8, [R122+0x8400] ;  /* 0x008400007a08783b */ /* 0x000e700000000200 */
[----:B------:R-:W1:Y:S01]  /*1a750*/  MUFU.TANH R222, R15 ;  /* 0x0000000f00de7308 */ /* 0x000e620000002400 */
[C---:B-----5:R-:W-:Y:S05]  /*1a760*/  HMMA.16816.F32.BF16 R36, R180.reuse, R4, R36 ;  /* 0x00000004b424723c */ /* 0x060fea0000041824 */
[-C--:B------:R-:W-:Y:S03]  /*1a770*/  FMUL.FTZ R179, R28, R0.reuse ;  /* 0x000000001cb37220 */ /* 0x080fe60000410000 */
[C---:B------:R-:W-:Y:S01]  /*1a780*/  HMMA.16816.F32.BF16 R40, R180.reuse, R6, R40 ;  /* 0x00000006b428723c */ /* 0x040fe20000041828 */
[----:B------:R-:W2:Y:S01]  /*1a790*/  MUFU.TANH R221, R221 ;  /* 0x000000dd00dd7308 */ /* 0x000ea20000002400 */
[----:B------:R-:W5:Y:S02]  /*1a7a0*/  LDSM.16.M88.4 R4, [R122+0x8800] ;  /* 0x008800007a04783b */ /* 0x000f640000000200 */
[-C--:B------:R-:W-:Y:S02]  /*1a7b0*/  FMUL.FTZ R29, R29, R0.reuse ;  /* 0x000000001d1d7220 */ /* 0x080fe40000410000 */
[-C--:B------:R-:W-:Y:S02]  /*1a7c0*/  FMUL.FTZ R30, R30, R0.reuse ;  /* 0x000000001e1e7220 */ /* 0x080fe40000410000 */
[-C--:B------:R-:W-:Y:S03]  /*1a7d0*/  FMUL.FTZ R168, R32, R0.reuse ;  /* 0x0000000020a87220 */ /* 0x080fe60000410000 */
[----:B------:R-:W2:Y:S01]  /*1a7e0*/  MUFU.TANH R220, R17 ;  /* 0x0000001100dc7308 */ /* 0x000ea20000002400 */
[-C--:B------:R-:W-:Y:S02]  /*1a7f0*/  FMUL.FTZ R31, R31, R0.reuse ;  /* 0x000000001f1f7220 */ /* 0x080fe40000410000 */
[-C--:B------:R-:W-:Y:S02]  /*1a800*/  FMUL.FTZ R33, R33, R0.reuse ;  /* 0x0000000021217220 */ /* 0x080fe40000410000 */
[-C--:B------:R-:W-:Y:S02]  /*1a810*/  FMUL.FTZ R173, R36, R0.reuse ;  /* 0x0000000024ad7220 */ /* 0x080fe40000410000 */
[-C--:B------:R-:W-:Y:S02]  /*1a820*/  FMUL.FTZ R34, R34, R0.reuse ;  /* 0x0000000022227220 */ /* 0x080fe40000410000 */
[-C--:B------:R-:W-:Y:S01]  /*1a830*/  FMUL.FTZ R35, R35, R0.reuse ;  /* 0x0000000023237220 */ /* 0x080fe20000410000 */
[----:B------:R-:W2:Y:S01]  /*1a840*/  MUFU.TANH R219, R18 ;  /* 0x0000001200db7308 */ /* 0x000ea20000002400 */
[-C--:B------:R-:W-:Y:S01]  /*1a850*/  FMUL.FTZ R37, R37, R0.reuse ;  /* 0x0000000025257220 */ /* 0x080fe20000410000 */
[C---:B-1----:R-:W-:Y:S03]  /*1a860*/  HMMA.16816.F32.BF16 R44, R180.reuse, R8, R44 ;  /* 0x00000008b42c723c */ /* 0x042fe6000004182c */
[-C--:B------:R-:W-:Y:S02]  /*1a870*/  FMUL.FTZ R167, R40, R0.reuse ;  /* 0x0000000028a77220 */ /* 0x080fe40000410000 */
[-C--:B------:R-:W-:Y:S03]  /*1a880*/  FMUL.FTZ R38, R38, R0.reuse ;  /* 0x0000000026267220 */ /* 0x080fe60000410000 */
[----:B------:R-:W1:Y:S01]  /*1a890*/  MUFU.TANH R218, R19 ;  /* 0x0000001300da7308 */ /* 0x000e620000002400 */
[C---:B------:R-:W-:Y:S01]  /*1a8a0*/  HMMA.16816.F32.BF16 R48, R180.reuse, R10, R48 ;  /* 0x0000000ab430723c */ /* 0x040fe20000041830 */
[----:B------:R-:W1:Y:S01]  /*1a8b0*/  LDSM.16.M88.4 R8, [R122+0x8c00] ;  /* 0x008c00007a08783b */ /* 0x000e620000000200 */
[----:B------:R-:W-:Y:S04]  /*1a8c0*/  DEPBAR.LE SB0, 0x0 ;  /* 0x000080000000791a */ /* 0x000fe80000000000 */
[-C--:B------:R-:W-:Y:S02]  /*1a8d0*/  FMUL.FTZ R39, R39, R0.reuse ;  /* 0x0000000027277220 */ /* 0x080fe40000410000 */
[-C--:B------:R-:W-:Y:S01]  /*1a8e0*/  FMUL.FTZ R41, R41, R0.reuse ;  /* 0x0000000029297220 */ /* 0x080fe20000410000 */
[----:B------:R-:W1:Y:S01]  /*1a8f0*/  MUFU.TANH R217, R217 ;  /* 0x000000d900d97308 */ /* 0x000e620000002400 */
[----:B------:R-:W-:Y:S01]  /*1a900*/  BAR.SYNC.DEFER_BLOCKING 0x0 ;  /* 0x0000000000007b1d */ /* 0x000fe20000010000 */
[C---:B-----5:R-:W-:Y:S05]  /*1a910*/  HMMA.16816.F32.BF16 R52, R180.reuse, R4, R52 ;  /* 0x00000004b434723c */ /* 0x060fea0000041834 */
[-C--:B------:R-:W-:Y:S02]  /*1a920*/  FMUL.FTZ R163, R44, R0.reuse ;  /* 0x000000002ca37220 */ /* 0x080fe40000410000 */
[-C--:B------:R-:W-:Y:S01]  /*1a930*/  FMUL.FTZ R42, R42, R0.reuse ;  /* 0x000000002a2a7220 */ /* 0x080fe20000410000 */
[----:B------:R-:W2:Y:S01]  /*1a940*/  MUFU.TANH R216, R21 ;  /* 0x0000001500d87308 */ /* 0x000ea20000002400 */
[C---:B------:R-:W-:Y:S03]  /*1a950*/  HMMA.16816.F32.BF16 R56, R180.reuse, R6, R56 ;  /* 0x00000006b438723c */ /* 0x040fe60000041838 */
[-C--:B------:R-:W-:Y:S02]  /*1a960*/  FMUL.FTZ R43, R43, R0.reuse ;  /* 0x000000002b2b7220 */ /* 0x080fe40000410000 */
[-C--:B------:R-:W-:Y:S02]  /*1a970*/  FMUL.FTZ R159, R48, R0.reuse ;  /* 0x00000000309f7220 */ /* 0x080fe40000410000 */
[-C--:B------:R-:W-:Y:S02]  /*1a980*/  FMUL.FTZ R45, R45, R0.reuse ;  /* 0x000000002d2d7220 */ /* 0x080fe40000410000 */
[----:B------:R-:W2:Y:S03]  /*1a990*/  MUFU.TANH R215, R22 ;  /* 0x0000001600d77308 */ /* 0x000ea60000002400 */
        /* <DEDUP_REMOVED lines=8> */
[-C--:B------:R-:W-:Y:S02]  /*1aa20*/  FMUL.FTZ R50, R50, R0.reuse ;  /* 0x0000000032327220 */ /* 0x080fe40000410000 */
[-C--:B------:R-:W-:Y:S01]  /*1aa30*/  FMUL.FTZ R51, R51, R0.reuse ;  /* 0x0000000033337220 */ /* 0x080fe20000410000 */
[----:B------:R1:W1:Y:S01]  /*1aa40*/  MUFU.TANH R153, R54 ;  /* 0x0000003600997308 */ /* 0x0002620000002400 */
[----:B------:R-:W-:Y:S03]  /*1aa50*/  HMMA.16816.F32.BF16 R64, R180, R10, R64 ;  /* 0x0000000ab440723c */ /* 0x000fe60000041840 */
        /* <DEDUP_REMOVED lines=8> */
[----:B------:R2:W2:Y:S01]  /*1aae0*/  MUFU.TANH R186, R25 ;  /* 0x0000001900ba7308 */ /* 0x0004a20000002400 */
[-C--:B------:R-:W-:Y:S02]  /*1aaf0*/  FMUL.FTZ R62, R62, R0.reuse ;  /* 0x000000003e3e7220 */ /* 0x080fe40000410000 */
[-C--:B------:R-:W-:Y:S02]  /*1ab00*/  FMUL.FTZ R63, R63, R0.reuse ;  /* 0x000000003f3f7220 */ /* 0x080fe40000410000 */
[-C--:B------:R-:W-:Y:S02]  /*1ab10*/  FMUL.FTZ R144, R64, R0.reuse ;  /* 0x0000000040907220 */ /* 0x080fe40000410000 */
[-C--:B------:R-:W-:Y:S02]  /*1ab20*/  FMUL.FTZ R56, R66, R0.reuse ;  /* 0x0000000042387220 */ /* 0x080fe40000410000 */
[-C--:B-1----:R-:W-:Y:S01]  /*1ab30*/  FMUL.FTZ R54, R67, R0.reuse ;  /* 0x0000000043367220 */ /* 0x082fe20000410000 */
[----:B------:R1:W1:Y:S01]  /*1ab40*/  MUFU.TANH R185, R26 ;  /* 0x0000001a00b97308 */ /* 0x0002620000002400 */
[----:B------:R-:W-:Y:S09]  /*1ab50*/  FMUL.FTZ R65, R65, R0 ;  /* 0x0000000041417220 */ /* 0x000ff20000410000 */
[----:B------:R1:W1:Y:S10]  /*1ab60*/  MUFU.TANH R184, R27 ;  /* 0x0000001b00b87308 */ /* 0x0002740000002400 */
[----:B------:R-:W1:Y:S10]  /*1ab70*/  MUFU.TANH R179, R179 ;  /* 0x000000b300b37308 */ /* 0x000e740000002400 */
[----:B------:R1:W1:Y:S10]  /*1ab80*/  MUFU.TANH R178, R29 ;  /* 0x0000001d00b27308 */ /* 0x0002740000002400 */
[----:B------:R1:W1:Y:S10]  /*1ab90*/  MUFU.TANH R177, R30 ;  /* 0x0000001e00b17308 */ /* 0x0002740000002400 */
        /* <DEDUP_REMOVED lines=34> */
[----:B------:R-:W1:Y:S10]  /*1adc0*/  MUFU.TANH R56, R56 ;  /* 0x0000003800387308 */ /* 0x000e740000002400 */
[----:B------:R-:W1:Y:S01]  /*1add0*/  MUFU.TANH R54, R54 ;  /* 0x0000003600367308 */ /* 0x000e620000002400 */
[----:B------:R-:W-:-:S05]  /*1ade0*/  @!P0 BRA `(.L_x_1205) ;  /* 0x00000a1000008947 */ /* 0x000fca0003800000 */
[----:B--234-:R-:W-:Y:S01]  /*1adf0*/  BSSY B0, `(.L_x_1206) ;  /* 0x0000045000007945 */ /* 0x01cfe20003800000 */
[----:B------:R-:W-:-:S05]  /*1ae00*/  @!P3 BRA `(.L_x_1207) ;  /* 0x000004000000b947 */ /* 0x000fca0003800000 */
[----:B------:R-:W-:Y:S01]  /*1ae10*/  IMAD.MOV.U32 R8, RZ, RZ, RZ ;  /* 0x000000ffff087224 */ /* 0x000fe200078e00ff */
[----:B------:R-:W2:Y:S04]  /*1ae20*/  LD.E R11, [R118.64+0x170] ;  /* 0x00017004760b7980 */ /* 0x000ea8000c101900 */
[----:B------:R-:W3:Y:S01]  /*1ae30*/  LD.E.64 R14, [R118.64+0x20] ;  /* 0x00002004760e7980 */ /* 0x000ee2000c101b00 */
[-C--:B--2---:R-:W-:Y:S02]  /*1ae40*/  IABS R7, R11.reuse ;  /* 0x0000000b00077213 */ /* 0x084fe40000000000 */
[----:B------:R-:W-:Y:S02]  /*1ae50*/  IABS R5, R11 ;  /* 0x0000000b00057213 */ /* 0x000fe40000000000 */
[----:B------:R-:W2:Y:S03]  /*1ae60*/  I2F.RP R10, R7 ;  /* 0x00000007000a7306 */ /* 0x000ea60000209400 */
[----:B------:R-:W-:Y:S07]  /*1ae70*/  IMAD.MOV R5, RZ, RZ, -R5 ;  /* 0x000000ffff057224 */ /* 0x000fee00078e0a05 */
[----:B--2---:R-:W2:Y:S02]  /*1ae80*/  MUFU.RCP R0, R10 ;  /* 0x0000000a00007308 */ /* 0x004ea40000001000 */
[----:B--2---:R-:W-:Y:S01]  /*1ae90*/  IADD3 R4, R0, 0xffffffe, RZ ;  /* 0x0ffffffe00047810 */ /* 0x004fe20007ffe0ff */
[----:B------:R-:W-:Y:S07]  /*1aea0*/  IMAD.SHL.U32 R0, R206, 0x80, RZ ;  /* 0x00000080ce007824 */ /* 0x000fee00078e00ff */
[----:B------:R-:W2:Y:S01]  /*1aeb0*/  F2I.FTZ.U32.TRUNC.NTZ R9, R4 ;  /* 0x0000000400097305 */ /* 0x000ea2000021f000 */
[----:B------:R-:W-:Y:S01]  /*1aec0*/  IADD3 R6, R0, -0x100, RZ ;  /* 0xffffff0000067810 */ /* 0x000fe20007ffe0ff */
[--C-:B--2---:R-:W-:Y:S04]  /*1aed0*/  IMAD.MOV R2, RZ, RZ, -R9.reuse ;  /* 0x000000ffff027224 */ /* 0x104fe800078e0a09 */
[----:B------:R-:W-:Y:S01]  /*1aee0*/  IMAD R13, R2, R7, RZ ;  /* 0x00000007020d7224 */ /* 0x000fe200078e02ff */
[----:B------:R-:W-:Y:S02]  /*1aef0*/  IABS R2, R6 ;  /* 0x0000000600027213 */ /* 0x000fe40000000000 */
[----:B------:R-:W-:Y:S01]  /*1af00*/  LOP3.LUT R6, R6, R11, RZ, 0x3c, !PT ;  /* 0x0000000b06067212 */ /* 0x000fe200078e3cff */
[----:B------:R-:W-:Y:S01]  /*1af10*/  IMAD.HI.U32 R9, R9, R13, R8 ;  /* 0x0000000d09097227 */ /* 0x000fe200078e0008 */
[----:B------:R-:W-:Y:S01]  /*1af20*/  IADD3 R8, R0, -0x80, RZ ;  /* 0xffffff8000087810 */ /* 0x000fe20007ffe0ff */
[----:B------:R-:W2:Y:S03]  /*1af30*/  LD.E.64 R12, [R118.64+0x38] ;  /* 0x00003804760c7980 */ /* 0x000ea6000c101b00 */
[----:B------:R-:W-:Y:S01]  /*1af40*/  IABS R0, R8 ;  /* 0x0000000800007213 */ /* 0x000fe20000000000 */
[C---:B------:R-:W-:Y:S01]  /*1af50*/  IMAD.HI.U32 R4, R9.reuse, R2, RZ ;  /* 0x0000000209047227 */ /* 0x040fe200078e00ff */
[----:B------:R-:W-:Y:S03]  /*1af60*/  LOP3.LUT R8, R8, R11, RZ, 0x3c, !PT ;  /* 0x0000000b08087212 */ /* 0x000fe600078e3cff */
        /* <DEDUP_REMOVED lines=42> */
.L_x_1207:
[----:B------:R-:W2:Y:S02]  /*1b210*/  LD.E R4, [R118.64+0x38] ;  /* 0x0000380476047980 */ /* 0x000ea4000c101900 */
[----:B--2---:R-:W-:Y:S04]  /*1b220*/  LEA R4, -R4, RZ, 0x7 ;  /* 0x000000ff04047211 */ /* 0x004fe800078e39ff */
[----:B------:R-:W-:Y:S02]  /*1b230*/  SHF.R.S32.HI R0, RZ, 0x1f, R4 ;  /* 0x0000001fff007819 */ /* 0x000fe40000011404 */
.L_x_1208:
[----:B------:R-:W-:Y:S05]  /*1b240*/  BSYNC B0 ;  /* 0x0000000000007941 */ /* 0x000fea0003800000 */
.L_x_1206:
[CC--:B------:R-:W-:Y:S02]  /*1b250*/  LEA R14, P1, R4.reuse, R196.reuse, 0x1 ;  /* 0x000000c4040e7211 */ /* 0x0c0fe400078208ff */
[C---:B------:R-:W-:Y:S02]  /*1b260*/  IADD3 R7, P0, R4.reuse, R193, RZ ;  /* 0x000000c104077210 */ /* 0x040fe40007f1e0ff */
[----:B------:R-:W-:Y:S02]  /*1b270*/  LEA.HI.X R15, R4, R195, R0, 0x1, P1 ;  /* 0x000000c3040f7211 */ /* 0x000fe400008f0c00 */
[CC--:B------:R-:W-:Y:S01]  /*1b280*/  @P5 LEA R12, P6, R7.reuse, R196.reuse, 0x1 ;  /* 0x000000c4070c5211 */ /* 0x0c0fe200078c08ff */
[----:B------:R-:W-:Y:S01]  /*1b290*/  IMAD.X R2, R0, 0x1, R194, P0 ;  /* 0x0000000100027824 */ /* 0x000fe200000e06c2 */
[CC--:B------:R-:W-:Y:S01]  /*1b2a0*/  @P4 LEA R8, P1, R7.reuse, R196.reuse, 0x1 ;  /* 0x000000c407084211 */ /* 0x0c0fe200078208ff */
[----:B------:R-:W-:Y:S01]  /*1b2b0*/  @!PT LDS RZ, [RZ] ;  /* 0x00000000fffff984 */ /* 0x000fe20000000800 */
[----:B------:R-:W-:Y:S01]  /*1b2c0*/  @!PT LDS RZ, [RZ] ;  /* 0x00000000fffff984 */ /* 0x000fe20000000800 */
[----:B------:R-:W-:Y:S01]  /*1b2d0*/  @!PT LDS RZ, [RZ] ;  /* 0x00000000fffff984 */ /* 0x000fe20000000800 */
[----:B------:R2:W-:Y:S01]  /*1b2e0*/  @P5 LDGSTS.E.BYPASS.LTC128B.128 [R203+0x3000], [R14.64] ;  /* 0x030000000ecb5fae */ /* 0x0005e2000b901d44 */
[C---:B------:R-:W-:Y:S02]  /*1b2f0*/  IADD3 R5, P0, R7.reuse, R193, RZ ;  /* 0x000000c107057210 */ /* 0x040fe40007f1e0ff */
[CCC-:B------:R-:W-:Y:S01]  /*1b300*/  @P5 LEA.HI.X R13, R7.reuse, R195.reuse, R2.reuse, 0x1, P6 ;  /* 0x000000c3070d5211 */ /* 0x1c0fe200030f0c02 */
[----:B------:R2:W-:Y:S01]  /*1b310*/  @!P5 STS [R203+0x3000], RZ ;  /* 0x003000ffcb00d388 */ /* 0x0005e20000000800 */
[CC--:B------:R-:W-:Y:S01]  /*1b320*/  @P4 LEA.HI.X R9, R7.reuse, R195.reuse, R2, 0x1, P1 ;  /* 0x000000c307094211 */ /* 0x0c0fe200008f0c02 */
[----:B------:R-:W-:Y:S01]  /*1b330*/  IMAD.X R0, R2, 0x1, R194, P0 ;  /* 0x0000000102007824 */ /* 0x000fe200000e06c2 */
        /* <DEDUP_REMOVED lines=11> */
[CC--:B------:R-:W-:Y:S02]  /*1b3f0*/  @P2 LEA R4, P0, R5.reuse, R196.reuse, 0x1 ;  /* 0x000000c405042211 */ /* 0x0c0fe400078008ff */
[C-C-:B------:R-:W-:Y:S01]  /*1b400*/  @P4 LEA.HI.X R17, R5.reuse, R195, R0.reuse, 0x1, P1 ;  /* 0x000000c305114211 */ /* 0x140fe200008f0c00 */
        /* <DEDUP_REMOVED lines=63> */
.L_x_1205:
[----:B--234-:R-:W-:Y:S05]  /*1b800*/  BSYNC B1 ;  /* 0x0000000000017941 */ /* 0x01cfea0003800000 */
.L_x_1204:
[----:B-1----:R-:W2:Y:S01]  /*1b810*/  LD.E R53, [R118.64+0xdc] ;  /* 0x0000dc0476357980 */ /* 0x002ea2000c101900 */
[----:B------:R-:W-:Y:S02]  /*1b820*/  FMNMX.FTZ R0, R228, R3, !PT ;  /* 0x00000003e4007209 */ /* 0x000fe40007810000 */
[----:B------:R-:W-:Y:S01]  /*1b830*/  FMNMX.FTZ R2, R230, R121, !PT ;  /* 0x00000079e6027209 */ /* 0x000fe20007810000 */
[----:B------:R-:W-:Y:S01]  /*1b840*/  LDSM.16.MT88.4 R20, [R120+0x9000] ;  /* 0x009000007814783b */ /* 0x000fe20000004200 */
[----:B------:R-:W-:Y:S04]  /*1b850*/  FMNMX.FTZ R5, R227, R0, !PT ;  /* 0x00000000e3057209 */ /* 0x000fe80007810000 */
        /* <DEDUP_REMOVED lines=63> */
[----:B------:R-:W-:Y:S03]  /*1bc50*/  FMNMX.FTZ R9, R144, R15, !PT ;  /* 0x0000000f90097209 */ /* 0x000fe60007810000 */
[----:B------:R-:W1:Y:S01]  /*1bc60*/  SHFL.BFLY PT, R0, R7, 0x2, 0x1f ;  /* 0x0c401f0007007f89 */ /* 0x000e6200000e0000 */
[----:B------:R-:W-:Y:S07]  /*1bc70*/  FMNMX.FTZ R13, R142, R9, !PT ;  /* 0x000000098e0d7209 */ /* 0x000fee0007810000 */
[----:B------:R-:W3:Y:S01]  /*1bc80*/  SHFL.BFLY PT, R2, R13, 0x2, 0x1f ;  /* 0x0c401f000d027f89 */ /* 0x000ee200000e0000 */
[----:B-1----:R-:W-:Y:S07]  /*1bc90*/  FMNMX.FTZ R5, R7, R0, !PT ;  /* 0x0000000007057209 */ /* 0x002fee0007810000 */
[----:B------:R-:W1:Y:S01]  /*1bca0*/  SHFL.BFLY PT, R0, R5, 0x1, 0x1f ;  /* 0x0c201f0005007f89 */ /* 0x000e6200000e0000 */
[----:B---3--:R-:W-:Y:S07]  /*1bcb0*/  FMNMX.FTZ R11, R13, R2, !PT ;  /* 0x000000020d0b7209 */ /* 0x008fee0007810000 */
[----:B------:R-:W3:Y:S08]  /*1bcc0*/  SHFL.BFLY PT, R2, R11, 0x1, 0x1f ;  /* 0x0c201f000b027f89 */ /* 0x000ef000000e0000 */
[----:B------:R-:W4:Y:S01]  /*1bcd0*/  LDSM.16.MT88.4 R12, [R123+0x9000] ;  /* 0x009000007b0c783b */ /* 0x000f220000004200 */
[----:B-1----:R-:W-:Y:S05]  /*1bce0*/  FMNMX.FTZ R0, R5, R0, !PT ;  /* 0x0000000005007209 */ /* 0x002fea0007810000 */
[----:B------:R-:W-:Y:S01]  /*1bcf0*/  FADD.FTZ R4, -R0, R3 ;  /* 0x0000000300047221 */ /* 0x000fe20000010100 */
[----:B---3--:R-:W-:Y:S04]  /*1bd00*/  FMNMX.FTZ R2, R11, R2, !PT ;  /* 0x000000020b027209 */ /* 0x008fe80007810000 */
[----:B------:R-:W-:Y:S01]  /*1bd10*/  FSETP.NEU.FTZ.AND P0, PT, R2, -INF , PT ;  /* 0xff8000000200780b */ /* 0x000fe20003f1d000 */
[C---:B--2---:R-:W-:Y:S02]  /*1bd20*/  FMUL.FTZ R132, R53.reuse, R2 ;  /* 0x0000000235847220 */ /* 0x044fe40000410000 */
[C---:B------:R-:W-:Y:S02]  /*1bd30*/  FMUL.FTZ R130, R53.reuse, R0 ;  /* 0x0000000035827220 */ /* 0x040fe40000410000 */
[C---:B------:R-:W-:Y:S01]  /*1bd40*/  FMUL.FTZ R3, R53.reuse, R4 ;  /* 0x0000000435037220 */ /* 0x040fe20000410000 */
[----:B------:R-:W-:Y:S01]  /*1bd50*/  FSEL R132, R132, RZ, P0 ;  /* 0x000000ff84847208 */ /* 0x000fe20000000000 */
[----:B------:R-:W-:Y:S01]  /*1bd60*/  FADD.FTZ R4, -R2, R121 ;  /* 0x0000007902047221 */ /* 0x000fe20000010100 */
[----:B------:R-:W-:Y:S03]  /*1bd70*/  FSETP.NEU.FTZ.AND P0, PT, R0, -INF , PT ;  /* 0xff8000000000780b */ /* 0x000fe60003f1d000 */
[----:B------:R-:W-:Y:S01]  /*1bd80*/  FMUL.FTZ R52, R53, R4 ;  /* 0x0000000435347220 */ /* 0x000fe20000410000 */
[----:B------:R-:W-:Y:S01]  /*1bd90*/  FSEL R130, R130, RZ, P0 ;  /* 0x000000ff82827208 */ /* 0x000fe20000000000 */
[-CC-:B------:R-:W-:Y:S01]  /*1bda0*/  FFMA.FTZ R128, R230, R53.reuse, -R132.reuse ;  /* 0x00000035e6807223 */ /* 0x180fe20000010884 */
[----:B------:R-:W1:Y:S01]  /*1bdb0*/  MUFU.EX2 R3, R3 ;  /* 0x0000000300037308 */ /* 0x000e620000000800 */
[-C--:B------:R-:W-:Y:S01]  /*1bdc0*/  FFMA.FTZ R121, R229, R53.reuse, -R132 ;  /* 0x00000035e5797223 */ /* 0x080fe20000010884 */
[----:B------:R-:W-:Y:S01]  /*1bdd0*/  ISETP.GT.AND P0, PT, R206, 0x1, PT ;  /* 0x00000001ce00780c */ /* 0x000fe20003f04270 */
[-CC-:B------:R-:W-:Y:S02]  /*1bde0*/  FFMA.FTZ R126, R228, R53.reuse, -R130.reuse ;  /* 0x00000035e47e7223 */ /* 0x180fe40000010882 */
[-C--:B------:R-:W-:Y:S02]  /*1bdf0*/  FFMA.FTZ R59, R227, R53.reuse, -R130 ;  /* 0x00000035e33b7223 */ /* 0x080fe40000010882 */
[-CC-:B------:R-:W-:Y:S02]  /*1be00*/  FFMA.FTZ R124, R226, R53.reuse, -R132.reuse ;  /* 0x00000035e27c7223 */ /* 0x180fe40000010884 */
[-C--:B------:R-:W-:Y:S01]  /*1be10*/  FFMA.FTZ R57, R233, R53.reuse, -R132 ;  /* 0x00000035e9397223 */ /* 0x080fe20000010884 */
[----:B------:R-:W2:Y:S01]  /*1be20*/  MUFU.EX2 R52, R52 ;  /* 0x0000003400347308 */ /* 0x000ea20000000800 */
[-CC-:B------:R-:W-:Y:S02]  /*1be30*/  FFMA.FTZ R58, R232, R53.reuse, -R130.reuse ;  /* 0x00000035e83a7223 */ /* 0x180fe40000010882 */
[-CC-:B------:R-:W-:Y:S02]  /*1be40*/  FFMA.FTZ R55, R231, R53.reuse, -R130.reuse ;  /* 0x00000035e7377223 */ /* 0x180fe40000010882 */
[-CC-:B------:R-:W-:Y:S02]  /*1be50*/  FFMA.FTZ R125, R184, R53.reuse, -R130.reuse ;  /* 0x00000035b87d7223 */ /* 0x180fe40000010882 */
[-C--:B------:R-:W-:Y:S02]  /*1be60*/  FFMA.FTZ R223, R223, R53.reuse, -R130 ;  /* 0x00000035dfdf7223 */ /* 0x080fe40000010882 */
[-CC-:B------:R-:W-:Y:S01]  /*1be70*/  FFMA.FTZ R134, R186, R53.reuse, -R132.reuse ;  /* 0x00000035ba867223 */ /* 0x180fe20000010884 */
[----:B------:R-:W-:Y:S01]  /*1be80*/  MUFU.EX2 R128, R128 ;  /* 0x0000008000807308 */ /* 0x000fe20000000800 */
[-CC-:B------:R-:W-:Y:S02]  /*1be90*/  FFMA.FTZ R127, R179, R53.reuse, -R132.reuse ;  /* 0x00000035b37f7223 */ /* 0x180fe40000010884 */
[--C-:B------:R-:W-:Y:S02]  /*1bea0*/  FFMA.FTZ R136, R178, R53, -R132.reuse ;  /* 0x00000035b2887223 */ /* 0x100fe40000010884 */
[C---:B-1----:R-:W-:Y:S02]  /*1beb0*/  FMUL.FTZ R6, R3.reuse, R114 ;  /* 0x0000007203067220 */ /* 0x042fe40000410000 */
[C---:B------:R-:W-:Y:S02]  /*1bec0*/  FMUL.FTZ R7, R3.reuse, R115 ;  /* 0x0000007303077220 */ /* 0x040fe40000410000 */
[C---:B------:R-:W-:Y:S01]  /*1bed0*/  FMUL.FTZ R10, R3.reuse, R110 ;  /* 0x0000006e030a7220 */ /* 0x040fe20000410000 */
[----:B------:R-:W1:Y:S01]  /*1bee0*/  MUFU.EX2 R121, R121 ;  /* 0x0000007900797308 */ /* 0x000e620000000800 */
[C---:B------:R-:W-:Y:S02]  /*1bef0*/  FMUL.FTZ R11, R3.reuse, R111 ;  /* 0x0000006f030b7220 */ /* 0x040fe40000410000 */
[C---:B------:R-:W-:Y:S02]  /*1bf00*/  FMUL.FTZ R18, R3.reuse, R102 ;  /* 0x0000006603127220 */ /* 0x040fe40000410000 */
[C---:B--2---:R-:W-:Y:S02]  /*1bf10*/  FMUL.FTZ R4, R52.reuse, R112 ;  /* 0x0000007034047220 */ /* 0x044fe40000410000 */
[C---:B------:R-:W-:Y:S02]  /*1bf20*/  FMUL.FTZ R5, R52.reuse, R113 ;  /* 0x0000007134057220 */ /* 0x040fe40000410000 */
[C---:B------:R-:W-:Y:S01]  /*1bf30*/  FMUL.FTZ R8, R52.reuse, R108 ;  /* 0x0000006c34087220 */ /* 0x040fe20000410000 */
[----:B------:R-:W-:Y:S01]  /*1bf40*/  MUFU.EX2 R126, R126 ;  /* 0x0000007e007e7308 */ /* 0x000fe20000000800 */
[C---:B------:R-:W-:Y:S02]  /*1bf50*/  FMUL.FTZ R9, R52.reuse, R109 ;  /* 0x0000006d34097220 */ /* 0x040fe40000410000 */
[C---:B------:R-:W-:Y:S01]  /*1bf60*/  FMUL.FTZ R19, R3.reuse, R103 ;  /* 0x0000006703137220 */ /* 0x040fe20000410000 */
[----:B------:R-:W-:Y:S01]  /*1bf70*/  LDSM.16.MT88.4 R108, [R123+0xac00] ;  /* 0x00ac00007b6c783b */ /* 0x000fe20000004200 */
[C---:B------:R-:W-:Y:S02]  /*1bf80*/  FMUL.FTZ R16, R52.reuse, R100 ;  /* 0x0000006434107220 */ /* 0x040fe40000410000 */
[C---:B------:R-:W-:Y:S02]  /*1bf90*/  FMUL.FTZ R17, R52.reuse, R101 ;  /* 0x0000006534117220 */ /* 0x040fe40000410000 */
[C---:B------:R-:W-:Y:S01]  /*1bfa0*/  FMUL.FTZ R26, R3.reuse, R94 ;  /* 0x0000005e031a7220 */ /* 0x040fe20000410000 */
[----:B------:R-:W2:Y:S01]  /*1bfb0*/  MUFU.EX2 R59, R59 ;  /* 0x0000003b003b7308 */ /* 0x000ea20000000800 */
[----:B------:R-:W-:Y:S01]  /*1bfc0*/  FMUL.FTZ R27, R3, R95 ;  /* 0x0000005f031b7220 */ /* 0x000fe20000410000 */
[----:B------:R-:W-:Y:S01]  /*1bfd0*/  LDSM.16.MT88.4 R100, [R120+0xac00] ;  /* 0x00ac00007864783b */ /* 0x000fe20000004200 */
[C---:B------:R-:W-:Y:S01]  /*1bfe0*/  FMUL.FTZ R24, R52.reuse, R92 ;  /* 0x0000005c34187220 */ /* 0x040fe20000410000 */
[----:B-1----:R-:W-:Y:S01]  /*1bff0*/  F2FP.BF16.PACK_AB R60, R121, R128 ;  /* 0x00000080793c723e */ /* 0x002fe200000010ff */
        /* <DEDUP_REMOVED lines=8> */
[----:B------:R-:W-:Y:S02]  /*1c080*/  FMUL.FTZ R43, R3, R79 ;  /* 0x0000004f032b7220 */ /* 0x000fe40000410000 */
[C---:B------:R-:W-:Y:S01]  /*1c090*/  FMUL.FTZ R40, R52.reuse, R76 ;  /* 0x0000004c34287220 */ /* 0x040fe20000410000 */
[----:B------:R-:W1:Y:S01]  /*1c0a0*/  MUFU.EX2 R57, R57 ;  /* 0x0000003900397308 */ /* 0x000e620000000800 */
[C---:B------:R-:W-:Y:S02]  /*1c0b0*/  FMUL.FTZ R41, R52.reuse, R77 ;  /* 0x0000004d34297220 */ /* 0x040fe40000410000 */
[----:B------:R-:W3:Y:S01]  /*1c0c0*/  LDSM.16.MT88.4 R76, [R123+0x9400] ;  /* 0x009400007b4c783b */ /* 0x000ee20000004200 */
[----:B--2---:R-:W-:Y:S01]  /*1c0d0*/  F2FP.BF16.PACK_AB R61, R59, R126 ;  /* 0x0000007e3b3d723e */ /* 0x004fe200000010ff */
[C---:B------:R-:W-:Y:S02]  /*1c0e0*/  FMUL.FTZ R50, R3.reuse, R70 ;  /* 0x0000004603327220 */ /* 0x040fe40000410000 */
[----:B------:R-:W-:Y:S02]  /*1c0f0*/  FMUL.FTZ R51, R3, R71 ;  /* 0x0000004703337220 */ /* 0x000fe40000410000 */
[C---:B------:R-:W-:Y:S01]  /*1c100*/  FMUL.FTZ R48, R52.reuse, R68 ;  /* 0x0000004434307220 */ /* 0x040fe20000410000 */
[----:B------:R-:W-:Y:S01]  /*1c110*/  MUFU.EX2 R58, R58 ;  /* 0x0000003a003a7308 */ /* 0x000fe20000000800 */
[----:B------:R-:W-:Y:S02]  /*1c120*/  FMUL.FTZ R49, R52, R69 ;  /* 0x0000004534317220 */ /* 0x000fe40000410000 */
[----:B------:R-:W-:Y:S01]  /*1c130*/  LDSM.16.MT88.4 R68, [R120+0xb400] ;  /* 0x00b400007844783b */ /* 0x000fe20000004200 */
[-CC-:B------:R-:W-:Y:S02]  /*1c140*/  FFMA.FTZ R84, R221, R53.reuse, -R132.reuse ;  /* 0x00000035dd547223 */ /* 0x180fe40000010884 */
[-C--:B------:R-:W-:Y:S02]  /*1c150*/  FFMA.FTZ R85, R220, R53.reuse, -R132 ;  /* 0x00000035dc557223 */ /* 0x080fe40000010884 */
[-CC-:B------:R-:W-:Y:S02]  /*1c160*/  FFMA.FTZ R87, R218, R53.reuse, -R130.reuse ;  /* 0x00000035da577223 */ /* 0x180fe40000010882 */
[----:B------:R-:W2:Y:S01]  /*1c170*/  MUFU.EX2 R55, R55 ;  /* 0x0000003700377308 */ /* 0x000ea20000000800 */
[-CC-:B------:R-:W-:Y:S02]  /*1c180*/  FFMA.FTZ R86, R219, R53.reuse, -R130.reuse ;  /* 0x00000035db567223 */ /* 0x180fe40000010882 */
[-CC-:B------:R-:W-:Y:S01]  /*1c190*/  FFMA.FTZ R138, R177, R53.reuse, -R130.reuse ;  /* 0x00000035b18a7223 */ /* 0x180fe20000010882 */
[----:B-1----:R-:W-:Y:S01]  /*1c1a0*/  F2FP.BF16.PACK_AB R62, R57, R124 ;  /* 0x0000007c393e723e */ /* 0x002fe200000010ff */
[-C--:B------:R-:W-:Y:S02]  /*1c1b0*/  FFMA.FTZ R129, R176, R53.reuse, -R130 ;  /* 0x00000035b0817223 */ /* 0x080fe40000010882 */
[-CC-:B------:R-:W-:Y:S02]  /*1c1c0*/  FFMA.FTZ R131, R168, R53.reuse, -R132.reuse ;  /* 0x00000035a8837223 */ /* 0x180fe40000010884 */
[-C--:B------:R-:W-:Y:S01]  /*1c1d0*/  FFMA.FTZ R168, R175, R53.reuse, -R132 ;  /* 0x00000035afa87223 */ /* 0x080fe20000010884 */
[----:B------:R-:W-:Y:S01]  /*1c1e0*/  MUFU.EX2 R84, R84 ;  /* 0x0000005400547308 */ /* 0x000fe20000000800 */
[-CC-:B------:R-:W-:Y:S02]  /*1c1f0*/  FFMA.FTZ R133, R174, R53.reuse, -R130.reuse ;  /* 0x00000035ae857223 */ /* 0x180fe40000010882 */
[-C--:B------:R-:W-:Y:S02]  /*1c200*/  FFMA.FTZ R172, R172, R53.reuse, -R130 ;  /* 0x00000035acac7223 */ /* 0x080fe40000010882 */
[-CC-:B------:R-:W-:Y:S02]  /*1c210*/  FFMA.FTZ R135, R173, R53.reuse, -R132.reuse ;  /* 0x00000035ad877223 */ /* 0x180fe40000010884 */
[-C--:B------:R-:W-:Y:S02]  /*1c220*/  FFMA.FTZ R174, R171, R53.reuse, -R132 ;  /* 0x00000035abae7223 */ /* 0x080fe40000010884 */
[-CC-:B------:R-:W-:Y:S01]  /*1c230*/  FFMA.FTZ R137, R170, R53.reuse, -R130.reuse ;  /* 0x00000035aa897223 */ /* 0x180fe20000010882 */
[----:B------:R-:W1:Y:S01]  /*1c240*/  MUFU.EX2 R85, R85 ;  /* 0x0000005500557308 */ /* 0x000e620000000800 */
[-C--:B------:R-:W-:Y:S02]  /*1c250*/  FFMA.FTZ R170, R169, R53.reuse, -R130 ;  /* 0x00000035a9aa7223 */ /* 0x080fe40000010882 */
[-CC-:B------:R-:W-:Y:S01]  /*1c260*/  FFMA.FTZ R139, R167, R53.reuse, -R132.reuse ;  /* 0x00000035a78b7223 */ /* 0x180fe20000010884 */
[----:B--2---:R-:W-:Y:S01]  /*1c270*/  F2FP.BF16.PACK_AB R63, R55, R58 ;  /* 0x0000003a373f723e */ /* 0x004fe200000010ff */
[-C--:B------:R-:W-:Y:S02]  /*1c280*/  FFMA.FTZ R166, R166, R53.reuse, -R132 ;  /* 0x00000035a6a67223 */ /* 0x080fe40000010884 */
[-CC-:B------:R-:W-:Y:S02]  /*1c290*/  FFMA.FTZ R165, R165, R53.reuse, -R130.reuse ;  /* 0x00000035a5a57223 */ /* 0x180fe40000010882 */
[-C--:B------:R-:W-:Y:S01]  /*1c2a0*/  FFMA.FTZ R164, R164, R53.reuse, -R130 ;  /* 0x00000035a4a47223 */ /* 0x080fe20000010882 */
[----:B------:R-:W-:Y:S01]  /*1c2b0*/  MUFU.EX2 R87, R87 ;  /* 0x0000005700577308 */ /* 0x000fe20000000800 */
[C---:B----4-:R-:W-:Y:S05]  /*1c2c0*/  HMMA.16816.F32.BF16 R4, R60.reuse, R12, R4 ;  /* 0x0000000c3c04723c */ /* 0x050fea0000041804 */
[----:B------:R-:W-:Y:S02]  /*1c2d0*/  FFMA.FTZ R163, R163, R53, -R132 ;  /* 0x00000035a3a37223 */ /* 0x000fe40000010884 */
[C---:B------:R-:W-:Y:S01]  /*1c2e0*/  FMUL.FTZ R12, R52.reuse, R104 ;  /* 0x00000068340c7220 */ /* 0x040fe20000410000 */
[C---:B------:R-:W-:Y:S01]  /*1c2f0*/  HMMA.16816.F32.BF16 R8, R60.reuse, R14, R8 ;  /* 0x0000000e3c08723c */ /* 0x040fe20000041808 */
[----:B------:R-:W2:Y:S03]  /*1c300*/  MUFU.EX2 R86, R86 ;  /* 0x0000005600567308 */ /* 0x000ea60000000800 */
[----:B------:R-:W-:Y:S02]  /*1c310*/  FMUL.FTZ R13, R52, R105 ;  /* 0x00000069340d7220 */ /* 0x000fe40000410000 */
[--C-:B------:R-:W-:Y:S02]  /*1c320*/  FFMA.FTZ R105, R215, R53, -R130.reuse ;  /* 0x00000035d7697223 */ /* 0x100fe40000010882 */
[C---:B------:R-:W-:Y:S03]  /*1c330*/  FMUL.FTZ R14, R3.reuse, R106 ;  /* 0x0000006a030e7220 */ /* 0x040fe60000410000 */
[----:B------:R-:W-:Y:S01]  /*1c340*/  MUFU.EX2 R125, R125 ;  /* 0x0000007d007d7308 */ /* 0x000fe20000000800 */
[----:B------:R-:W-:Y:S02]  /*1c350*/  FMUL.FTZ R15, R3, R107 ;  /* 0x0000006b030f7220 */ /* 0x000fe40000410000 */
[-C--:B------:R-:W-:Y:S02]  /*1c360*/  FFMA.FTZ R104, R185, R53.reuse, -R130 ;  /* 0x00000035b9687223 */ /* 0x080fe40000010882 */
[-C--:B------:R-:W-:Y:S02]  /*1c370*/  FFMA.FTZ R162, R162, R53.reuse, -R132 ;  /* 0x00000035a2a27223 */ /* 0x080fe40000010884 */
[-CC-:B------:R-:W-:Y:S01]  /*1c380*/  FFMA.FTZ R161, R161, R53.reuse, -R130.reuse ;  /* 0x00000035a1a17223 */ /* 0x180fe20000010882 */
[C---:B------:R-:W-:Y:S02]  /*1c390*/  HMMA.16816.F32.BF16 R12, R60.reuse, R20, R12 ;  /* 0x000000143c0c723c */ /* 0x040fe4000004180c */
[----:B------:R-:W-:Y:S01]  /*1c3a0*/  MUFU.EX2 R105, R105 ;  /* 0x0000006900697308 */ /* 0x000fe20000000800 */
[-C--:B------:R-:W-:Y:S02]  /*1c3b0*/  FFMA.FTZ R160, R160, R53.reuse, -R130 ;  /* 0x00000035a0a07223 */ /* 0x080fe40000010882 */
[--C-:B------:R-:W-:Y:S02]  /*1c3c0*/  FFMA.FTZ R159, R159, R53, -R132.reuse ;  /* 0x000000359f9f7223 */ /* 0x100fe40000010884 */
[C---:B------:R-:W-:Y:S01]  /*1c3d0*/  FMUL.FTZ R20, R52.reuse, R96 ;  /* 0x0000006034147220 */ /* 0x040fe20000410000 */
[C---:B------:R-:W-:Y:S04]  /*1c3e0*/  HMMA.16816.F32.BF16 R16, R60.reuse, R22, R16 ;  /* 0x000000163c10723c */ /* 0x040fe80000041810 */
[----:B------:R-:W-:Y:S01]  /*1c3f0*/  FMUL.FTZ R21, R52, R97 ;  /* 0x0000006134157220 */ /* 0x000fe20000410000 */
[----:B------:R-:W-:Y:S01]  /*1c400*/  MUFU.EX2 R104, R104 ;  /* 0x0000006800687308 */ /* 0x000fe20000000800 */
[--C-:B------:R-:W-:Y:S02]  /*1c410*/  FFMA.FTZ R97, R225, R53, -R132.reuse ;  /* 0x00000035e1617223 */ /* 0x100fe40000010884 */
[C---:B------:R-:W-:Y:S04]  /*1c420*/  FMUL.FTZ R22, R3.reuse, R98 ;  /* 0x0000006203167220 */ /* 0x040fe80000410000 */
[----:B------:R-:W-:Y:S02]  /*1c430*/  FMUL.FTZ R23, R3, R99 ;  /* 0x0000006303177220 */ /* 0x000fe40000410000 */
[-C--:B------:R-:W-:Y:S01]  /*1c440*/  FFMA.FTZ R96, R224, R53.reuse, -R132 ;  /* 0x00000035e0607223 */ /* 0x080fe20000010884 */
[----:B------:R-:W-:Y:S01]  /*1c450*/  MUFU.EX2 R97, R97 ;  /* 0x0000006100617308 */ /* 0x000fe20000000800 */
[-C--:B------:R-:W-:Y:S02]  /*1c460*/  FFMA.FTZ R98, R214, R53.reuse, -R130 ;  /* 0x00000035d6627223 */ /* 0x080fe40000010882 */
[-CC-:B------:R-:W-:Y:S01]  /*1c470*/  FFMA.FTZ R99, R187, R53.reuse, -R132.reuse ;  /* 0x00000035bb637223 */ /* 0x180fe20000010884 */
[C---:B------:R-:W-:Y:S03]  /*1c480*/  HMMA.16816.F32.BF16 R20, R60.reuse, R28, R20 ;  /* 0x0000001c3c14723c */ /* 0x040fe60000041814 */
[-C--:B------:R-:W-:Y:S02]  /*1c490*/  FFMA.FTZ R158, R158, R53.reuse, -R132 ;  /* 0x000000359e9e7223 */ /* 0x080fe40000010884 */
[--C-:B------:R-:W-:Y:S01]  /*1c4a0*/  FFMA.FTZ R157, R157, R53, -R130.reuse ;  /* 0x000000359d9d7223 */ /* 0x100fe20000010882 */
[----:B------:R-:W4:Y:S01]  /*1c4b0*/  MUFU.EX2 R96, R96 ;  /* 0x0000006000607308 */ /* 0x000f220000000800 */
[C---:B------:R-:W-:Y:S01]  /*1c4c0*/  FMUL.FTZ R28, R52.reuse, R88 ;  /* 0x00000058341c7220 */ /* 0x040fe20000410000 */
[C---:B------:R-:W-:Y:S04]  /*1c4d0*/  HMMA.16816.F32.BF16 R24, R60.reuse, R30, R24 ;  /* 0x0000001e3c18723c */ /* 0x040fe80000041818 */
[----:B------:R-:W-:Y:S02]  /*1c4e0*/  FMUL.FTZ R29, R52, R89 ;  /* 0x00000059341d7220 */ /* 0x000fe40000410000 */
[----:B------:R-:W-:Y:S02]  /*1c4f0*/  FFMA.FTZ R88, R222, R53, -R130 ;  /* 0x00000035de587223 */ /* 0x000fe40000010882 */
[C---:B------:R-:W-:Y:S01]  /*1c500*/  FMUL.FTZ R30, R3.reuse, R90 ;  /* 0x0000005a031e7220 */ /* 0x040fe20000410000 */
[----:B------:R-:W-:Y:S03]  /*1c510*/  MUFU.EX2 R98, R98 ;  /* 0x0000006200627308 */ /* 0x000fe60000000800 */
[----:B------:R-:W-:Y:S02]  /*1c520*/  FMUL.FTZ R31, R3, R91 ;  /* 0x0000005b031f7220 */ /* 0x000fe40000410000 */
[-CC-:B------:R-:W-:Y:S02]  /*1c530*/  FFMA.FTZ R89, R217, R53.reuse, -R132.reuse ;  /* 0x00000035d9597223 */ /* 0x180fe40000010884 */
[-C--:B------:R-:W-:Y:S02]  /*1c540*/  FFMA.FTZ R90, R216, R53.reuse, -R132 ;  /* 0x00000035d85a7223 */ /* 0x080fe40000010884 */
[-C--:B------:R-:W-:Y:S01]  /*1c550*/  FFMA.FTZ R156, R156, R53.reuse, -R130 ;  /* 0x000000359c9c7223 */ /* 0x080fe20000010882 */
[C---:B------:R-:W-:Y:S01]  /*1c560*/  HMMA.16816.F32.BF16 R28, R60.reuse, R36, R28 ;  /* 0x000000243c1c723c */ /* 0x040fe2000004181c */
[----:B------:R-:W-:Y:S02]  /*1c570*/  MUFU.EX2 R91, R223 ;  /* 0x000000df005b7308 */ /* 0x000fe40000000800 */
[-CC-:B------:R-:W-:Y:S02]  /*1c580*/  FFMA.FTZ R155, R155, R53.reuse, -R132.reuse ;  /* 0x000000359b9b7223 */ /* 0x180fe40000010884 */
[----:B------:R-:W-:Y:S02]  /*1c590*/  FFMA.FTZ R154, R154, R53, -R132 ;  /* 0x000000359a9a7223 */ /* 0x000fe40000010884 */
[C---:B------:R-:W-:Y:S01]  /*1c5a0*/  FMUL.FTZ R36, R52.reuse, R80 ;  /* 0x0000005034247220 */ /* 0x040fe20000410000 */
[C---:B------:R-:W-:Y:S03]  /*1c5b0*/  HMMA.16816.F32.BF16 R32, R60.reuse, R38, R32 ;  /* 0x000000263c20723c */ /* 0x040fe60000041820 */
[----:B------:R-:W5:Y:S01]  /*1c5c0*/  MUFU.EX2 R88, R88 ;  /* 0x0000005800587308 */ /* 0x000f620000000800 */
[----:B------:R-:W-:Y:S02]  /*1c5d0*/  FMUL.FTZ R37, R52, R81 ;  /* 0x0000005134257220 */ /* 0x000fe40000410000 */
[--C-:B------:R-:W-:Y:S02]  /*1c5e0*/  FFMA.FTZ R176, R153, R53, -R130.reuse ;  /* 0x0000003599b07223 */ /* 0x100fe40000010882 */
[C---:B------:R-:W-:Y:S04]  /*1c5f0*/  FMUL.FTZ R38, R3.reuse, R82 ;  /* 0x0000005203267220 */ /* 0x040fe80000410000 */
[----:B------:R-:W-:Y:S01]  /*1c600*/  FMUL.FTZ R39, R3, R83 ;  /* 0x0000005303277220 */ /* 0x000fe20000410000 */
[----:B------:R-:W-:Y:S01]  /*1c610*/  MUFU.EX2 R89, R89 ;  /* 0x0000005900597308 */ /* 0x000fe20000000800 */
[----:B------:R-:W-:Y:S01]  /*1c620*/  LDSM.16.MT88.4 R80, [R123+0xd400] ;  /* 0x00d400007b50783b */ /* 0x000fe20000004200 */
[-C--:B------:R-:W-:Y:S02]  /*1c630*/  FFMA.FTZ R151, R151, R53.reuse, -R130 ;  /* 0x0000003597977223 */ /* 0x080fe40000010882 */
[-CC-:B------:R-:W-:Y:S02]  /*1c640*/  FFMA.FTZ R152, R152, R53.reuse, -R132.reuse ;  /* 0x0000003598987223 */ /* 0x180fe40000010884 */
[C---:B------:R-:W-:Y:S03]  /*1c650*/  HMMA.16816.F32.BF16 R36, R60.reuse, R44, R36 ;  /* 0x0000002c3c24723c */ /* 0x040fe60000041824 */
[-C--:B------:R-:W-:Y:S01]  /*1c660*/  FFMA.FTZ R153, R150, R53.reuse, -R132 ;  /* 0x0000003596997223 */ /* 0x080fe20000010884 */
[----:B------:R-:W1:Y:S01]  /*1c670*/  MUFU.EX2 R90, R90 ;  /* 0x0000005a005a7308 */ /* 0x000e620000000800 */
[--C-:B------:R-:W-:Y:S02]  /*1c680*/  FFMA.FTZ R149, R149, R53, -R130.reuse ;  /* 0x0000003595957223 */ /* 0x100fe40000010882 */
[C---:B------:R-:W-:Y:S01]  /*1c690*/  FMUL.FTZ R44, R52.reuse, R72 ;  /* 0x00000048342c7220 */ /* 0x040fe20000410000 */
[C---:B------:R-:W-:Y:S04]  /*1c6a0*/  HMMA.16816.F32.BF16 R40, R60.reuse, R46, R40 ;  /* 0x0000002e3c28723c */ /* 0x040fe80000041828 */
[----:B------:R-:W-:Y:S02]  /*1c6b0*/  FMUL.FTZ R45, R52, R73 ;  /* 0x00000049342d7220 */ /* 0x000fe40000410000 */
[----:B------:R-:W-:Y:S01]  /*1c6c0*/  MUFU.EX2 R99, R99 ;  /* 0x0000006300637308 */ /* 0x000fe20000000800 */
[C---:B------:R-:W-:Y:S02]  /*1c6d0*/  FMUL.FTZ R46, R3.reuse, R74 ;  /* 0x0000004a032e7220 */ /* 0x040fe40000410000 */
[----:B------:R-:W-:Y:S02]  /*1c6e0*/  FMUL.FTZ R47, R3, R75 ;  /* 0x0000004b032f7220 */ /* 0x000fe40000410000 */
[----:B------:R-:W3:Y:S01]  /*1c6f0*/  LDSM.16.MT88.4 R72, [R120+0x9400] ;  /* 0x009400007848783b */ /* 0x000ee20000004200 */
[-C--:B------:R-:W-:Y:S02]  /*1c700*/  FFMA.FTZ R148, R148, R53.reuse, -R130 ;  /* 0x0000003594947223 */ /* 0x080fe40000010882 */
[-CC-:B------:R-:W-:Y:S02]  /*1c710*/  FFMA.FTZ R146, R146, R53.reuse, -R132.reuse ;  /* 0x0000003592927223 */ /* 0x180fe40000010884 */
[C---:B------:R-:W-:Y:S01]  /*1c720*/  HMMA.16816.F32.BF16 R44, R60.reuse, R64, R44 ;  /* 0x000000403c2c723c */ /* 0x040fe2000004182c */
[----:B------:R-:W3:Y:S02]  /*1c730*/  MUFU.EX2 R134, R134 ;  /* 0x0000008600867308 */ /* 0x000ee40000000800 */
[-C--:B------:R-:W-:Y:S02]  /*1c740*/  FFMA.FTZ R147, R147, R53.reuse, -R132 ;  /* 0x0000003593937223 */ /* 0x080fe40000010884 */
[-CC-:B------:R-:W-:Y:S02]  /*1c750*/  FFMA.FTZ R145, R145, R53.reuse, -R130.reuse ;  /* 0x0000003591917223 */ /* 0x180fe40000010882 */
[-CC-:B------:R-:W-:Y:S01]  /*1c760*/  FFMA.FTZ R150, R143, R53.reuse, -R130.reuse ;  /* 0x000000358f967223 */ /* 0x180fe20000010882 */
[----:B------:R-:W-:Y:S01]  /*1c770*/  HMMA.16816.F32.BF16 R48, R60, R66, R48 ;  /* 0x000000423c30723c */ /* 0x000fe20000041830 */
[----:B------:R-:W3:Y:S02]  /*1c780*/  LDSM.16.MT88.4 R64, [R123+0xb400] ;  /* 0x00b400007b40783b */ /* 0x000ee40000004200 */
[----:B------:R-:W-:Y:S01]  /*1c790*/  MUFU.EX2 R127, R127 ;  /* 0x0000007f007f7308 */ /* 0x000fe20000000800 */
[-CC-:B------:R-:W-:Y:S02]  /*1c7a0*/  FFMA.FTZ R56, R56, R53.reuse, -R130.reuse ;  /* 0x0000003538387223 */ /* 0x180fe40000010882 */
[----:B------:R-:W-:Y:S01]  /*1c7b0*/  FFMA.FTZ R130, R54, R53, -R130 ;  /* 0x0000003536827223 */ /* 0x000fe20000010882 */
[----:B-1----:R-:W-:Y:S01]  /*1c7c0*/  F2FP.BF16.PACK_AB R62, R85, R84 ;  /* 0x00000054553e723e */ /* 0x002fe200000010ff */
[----:B------:R-:W-:Y:S01]  /*1c7d0*/  FFMA.FTZ R128, R52, R211, R128 ;  /* 0x000000d334807223 */ /* 0x000fe20000010080 */
[----:B--2---:R-:W-:Y:S03]  /*1c7e0*/  F2FP.BF16.PACK_AB R63, R87, R86 ;  /* 0x00000056573f723e */ /* 0x004fe600000010ff */
[----:B----4-:R-:W-:Y:S01]  /*1c7f0*/  F2FP.BF16.PACK_AB R60, R96, R97 ;  /* 0x00000061603c723e */ /* 0x010fe200000010ff */
[----:B------:R-:W1:Y:S01]  /*1c800*/  MUFU.EX2 R136, R136 ;  /* 0x0000008800887308 */ /* 0x000e620000000800 */
[----:B-----5:R-:W-:Y:S01]  /*1c810*/  F2FP.BF16.PACK_AB R61, R88, R91 ;  /* 0x0000005b583d723e */ /* 0x020fe200000010ff */
[----:B------:R-:W-:Y:S02]  /*1c820*/  FADD.FTZ R121, R121, R128 ;  /* 0x0000008079797221 */ /* 0x000fe40000010000 */
[----:B------:R-:W-:Y:S02]  /*1c830*/  FFMA.FTZ R126, R3, R210, R126 ;  /* 0x000000d2037e7223 */ /* 0x000fe4000001007e */
[----:B------:R-:W-:Y:S01]  /*1c840*/  FADD.FTZ R124, R124, R121 ;  /* 0x000000797c7c7221 */ /* 0x000fe20000010000 */
[----:B------:R-:W-:Y:S01]  /*1c850*/  MOV R121, R2 ;  /* 0x0000000200797202 */ /* 0x000fe20000000f00 */
[C---:B---3--:R-:W-:Y:S02]  /*1c860*/  HMMA.16816.F32.BF16 R4, R60.reuse, R76, R4 ;  /* 0x0000004c3c04723c */ /* 0x048fe40000041804 */
[----:B------:R-:W-:Y:S01]  /*1c870*/  MUFU.EX2 R138, R138 ;  /* 0x0000008a008a7308 */ /* 0x000fe20000000800 */
[----:B------:R-:W-:Y:S02]  /*1c880*/  FADD.FTZ R124, R57, R124 ;  /* 0x0000007c397c7221 */ /* 0x000fe40000010000 */
[----:B------:R-:W-:Y:S02]  /*1c890*/  FADD.FTZ R59, R59, R126 ;  /* 0x0000007e3b3b7221 */ /* 0x000fe40000010000 */
[----:B------:R-:W-:Y:S01]  /*1c8a0*/  FADD.FTZ R97, R97, R124 ;  /* 0x0000007c61617221 */ /* 0x000fe20000010000 */
[C---:B------:R-:W-:Y:S01]  /*1c8b0*/  HMMA.16816.F32.BF16 R8, R60.reuse, R78, R8 ;  /* 0x0000004e3c08723c */ /* 0x040fe20000041808 */
[----:B------:R-:W2:Y:S03]  /*1c8c0*/  LDSM.16.MT88.4 R76, [R120+0xd400] ;  /* 0x00d40000784c783b */ /* 0x000ea60000004200 */
[----:B------:R-:W-:Y:S01]  /*1c8d0*/  FADD.FTZ R97, R96, R97 ;  /* 0x0000006160617221 */ /* 0x000fe20000010000 */
[----:B------:R-:W3:Y:S01]  /*1c8e0*/  MUFU.EX2 R129, R129 ;  /* 0x0000008100817308 */ /* 0x000ee20000000800 */
[----:B------:R-:W-:Y:S02]  /*1c8f0*/  FADD.FTZ R58, R58, R59 ;  /* 0x0000003b3a3a7221 */ /* 0x000fe40000010000 */
[C---:B------:R-:W-:Y:S04]  /*1c900*/  HMMA.16816.F32.BF16 R12, R60.reuse, R72, R12 ;  /* 0x000000483c0c723c */ /* 0x040fe8000004180c */
[----:B------:R-:W-:Y:S03]  /*1c910*/  FADD.FTZ R58, R55, R58 ;  /* 0x0000003a373a7221 */ /* 0x000fe60000010000 */
[----:B------:R-:W-:Y:S01]  /*1c920*/  MUFU.EX2 R131, R131 ;  /* 0x0000008300837308 */ /* 0x000fe20000000800 */
[C---:B------:R-:W-:Y:S01]  /*1c930*/  HMMA.16816.F32.BF16 R16, R60.reuse, R74, R16 ;  /* 0x0000004a3c10723c */ /* 0x040fe20000041810 */
[----:B------:R-:W4:Y:S03]  /*1c940*/  LDSM.16.MT88.4 R72, [R123+0x9800] ;  /* 0x009800007b48783b */ /* 0x000f260000004200 */
[----:B------:R-:W-:Y:S04]  /*1c950*/  FADD.FTZ R91, R91, R58 ;  /* 0x0000003a5b5b7221 */ /* 0x000fe80000010000 */
[C---:B------:R-:W-:Y:S01]  /*1c960*/  HMMA.16816.F32.BF16 R20, R60.reuse, R64, R20 ;  /* 0x000000403c14723c */ /* 0x040fe20000041814 */
[----:B------:R-:W5:Y:S03]  /*1c970*/  MUFU.EX2 R168, R168 ;  /* 0x000000a800a87308 */ /* 0x000f660000000800 */
[----:B------:R-:W-:Y:S04]  /*1c980*/  FADD.FTZ R91, R88, R91 ;  /* 0x0000005b585b7221 */ /* 0x000fe80000010000 */
[C---:B------:R-:W-:Y:S01]  /*1c990*/  HMMA.16816.F32.BF16 R24, R60.reuse, R66, R24 ;  /* 0x000000423c18723c */ /* 0x040fe20000041818 */
[----:B------:R-:W1:Y:S02]  /*1c9a0*/  LDSM.16.MT88.4 R64, [R120+0x9800] ;  /* 0x009800007840783b */ /* 0x000e640000004200 */
[----:B------:R-:W-:Y:S01]  /*1c9b0*/  MUFU.EX2 R133, R133 ;  /* 0x0000008500857308 */ /* 0x000fe20000000800 */
[----:B------:R-:W-:Y:S04]  /*1c9c0*/  FADD.FTZ R86, R86, R91 ;  /* 0x0000005b56567221 */ /* 0x000fe80000010000 */
[C---:B------:R-:W-:Y:S04]  /*1c9d0*/  HMMA.16816.F32.BF16 R28, R60.reuse, R68, R28 ;  /* 0x000000443c1c723c */ /* 0x040fe8000004181c */
[----:B------:R-:W-:Y:S01]  /*1c9e0*/  FADD.FTZ R86, R87, R86 ;  /* 0x0000005657567221 */ /* 0x000fe20000010000 */
[----:B------:R-:W1:Y:S03]  /*1c9f0*/  MUFU.EX2 R172, R172 ;  /* 0x000000ac00ac7308 */ /* 0x000e660000000800 */
[C---:B------:R-:W-:Y:S01]  /*1ca00*/  HMMA.16816.F32.BF16 R32, R60.reuse, R70, R32 ;  /* 0x000000463c20723c */ /* 0x040fe20000041820 */
[----:B------:R-:W1:Y:S06]  /*1ca10*/  LDSM.16.MT88.4 R68, [R123+0xb800] ;  /* 0x00b800007b44783b */ /* 0x000e6c0000004200 */
[----:B------:R-:W-:Y:S01]  /*1ca20*/  MUFU.EX2 R135, R135 ;  /* 0x0000008700877308 */ /* 0x000fe20000000800 */
[C---:B------:R-:W-:Y:S08]  /*1ca30*/  HMMA.16816.F32.BF16 R36, R60.reuse, R80, R36 ;  /* 0x000000503c24723c */ /* 0x040ff00000041824 */
[C---:B------:R-:W-:Y:S01]  /*1ca40*/  HMMA.16816.F32.BF16 R40, R60.reuse, R82, R40 ;  /* 0x000000523c28723c */ /* 0x040fe20000041828 */
[----:B------:R-:W-:Y:S01]  /*1ca50*/  LDSM.16.MT88.4 R80, [R123+0xe400] ;  /* 0x00e400007b50783b */ /* 0x000fe20000004200 */
[----:B------:R-:W1:Y:S06]  /*1ca60*/  MUFU.EX2 R174, R174 ;  /* 0x000000ae00ae7308 */ /* 0x000e6c0000000800 */
[C---:B--2---:R-:W-:Y:S04]  /*1ca70*/  HMMA.16816.F32.BF16 R44, R60.reuse, R76, R44 ;  /* 0x0000004c3c2c723c */ /* 0x044fe8000004182c */
[----:B------:R-:W-:Y:S04]  /*1ca80*/  MUFU.EX2 R137, R137 ;  /* 0x0000008900897308 */ /* 0x000fe80000000800 */
[----:B------:R-:W-:Y:S01]  /*1ca90*/  HMMA.16816.F32.BF16 R48, R60, R78, R48 ;  /* 0x0000004e3c30723c */ /* 0x000fe20000041830 */
[----:B------:R-:W2:Y:S05]  /*1caa0*/  LDSM.16.MT88.4 R76, [R120+0xb800] ;  /* 0x00b80000784c783b */ /* 0x000eaa0000004200 */
[----:B------:R-:W1:Y:S01]  /*1cab0*/  MUFU.EX2 R170, R170 ;  /* 0x000000aa00aa7308 */ /* 0x000e620000000800 */
[----:B------:R-:W-:Y:S02]  /*1cac0*/  F2FP.BF16.PACK_AB R60, R90, R89 ;  /* 0x000000595a3c723e */ /* 0x000fe400000010ff */
[----:B------:R-:W-:Y:S03]  /*1cad0*/  F2FP.BF16.PACK_AB R61, R98, R105 ;  /* 0x00000069623d723e */ /* 0x000fe600000010ff */
[----:B------:R-:W-:Y:S01]  /*1cae0*/  F2FP.BF16.PACK_AB R62, R134, R99 ;  /* 0x00000063863e723e */ /* 0x000fe200000010ff */
[----:B------:R-:W-:Y:S01]  /*1caf0*/  FADD.FTZ R105, R105, R86 ;  /* 0x0000005669697221 */ /* 0x000fe20000010000 */
[----:B------:R-:W-:Y:S02]  /*1cb00*/  F2FP.BF16.PACK_AB R63, R125, R104 ;  /* 0x000000687d3f723e */ /* 0x000fe400000010ff */
[----:B------:R-:W-:Y:S01]  /*1cb10*/  MUFU.EX2 R139, R139 ;  /* 0x0000008b008b7308 */ /* 0x000fe20000000800 */
[----:B------:R-:W-:Y:S04]  /*1cb20*/  FADD.FTZ R105, R98, R105 ;  /* 0x0000006962697221 */ /* 0x000fe80000010000 */
[C---:B----4-:R-:W-:Y:S05]  /*1cb30*/  HMMA.16816.F32.BF16 R4, R60.reuse, R72, R4 ;  /* 0x000000483c04723c */ /* 0x050fea0000041804 */
[----:B------:R-:W4:Y:S03]  /*1cb40*/  MUFU.EX2 R166, R166 ;  /* 0x000000a600a67308 */ /* 0x000f260000000800 */
[C---:B------:R-:W-:Y:S01]  /*1cb50*/  HMMA.16816.F32.BF16 R8, R60.reuse, R74, R8 ;  /* 0x0000004a3c08723c */ /* 0x040fe20000041808 */
[----:B------:R-:W3:Y:S06]  /*1cb60*/  LDSM.16.MT88.4 R72, [R123+0xd800] ;  /* 0x00d800007b48783b */ /* 0x000eec0000004200 */
[----:B------:R-:W-:Y:S01]  /*1cb70*/  MUFU.EX2 R165, R165 ;  /* 0x000000a500a57308 */ /* 0x000fe20000000800 */
[C---:B-1----:R-:W-:Y:S08]  /*1cb80*/  HMMA.16816.F32.BF16 R12, R60.reuse, R64, R12 ;  /* 0x000000403c0c723c */ /* 0x042ff0000004180c */
[C---:B------:R-:W-:Y:S01]  /*1cb90*/  HMMA.16816.F32.BF16 R16, R60.reuse, R66, R16 ;  /* 0x000000423c10723c */ /* 0x040fe20000041810 */
[----:B------:R-:W1:Y:S01]  /*1cba0*/  LDSM.16.MT88.4 R64, [R120+0xd800] ;  /* 0x00d800007840783b */ /* 0x000e620000004200 */
[----:B------:R-:W1:Y:S06]  /*1cbb0*/  MUFU.EX2 R164, R164 ;  /* 0x000000a400a47308 */ /* 0x000e6c0000000800 */
[C---:B------:R-:W-:Y:S04]  /*1cbc0*/  HMMA.16816.F32.BF16 R20, R60.reuse, R68, R20 ;  /* 0x000000443c14723c */ /* 0x040fe80000041814 */
[----:B------:R-:W-:Y:S04]  /*1cbd0*/  MUFU.EX2 R163, R163 ;  /* 0x000000a300a37308 */ /* 0x000fe80000000800 */
[C---:B------:R-:W-:Y:S01]  /*1cbe0*/  HMMA.16816.F32.BF16 R24, R60.reuse, R70, R24 ;  /* 0x000000463c18723c */ /* 0x040fe20000041818 */
[----:B------:R-:W4:Y:S05]  /*1cbf0*/  LDSM.16.MT88.4 R68, [R123+0x9c00] ;  /* 0x009c00007b44783b */ /* 0x000f2a0000004200 */
[----:B------:R-:W1:Y:S02]  /*1cc00*/  MUFU.EX2 R162, R162 ;  /* 0x000000a200a27308 */ /* 0x000e640000000800 */
[C---:B--2---:R-:W-:Y:S08]  /*1cc10*/  HMMA.16816.F32.BF16 R28, R60.reuse, R76, R28 ;  /* 0x0000004c3c1c723c */ /* 0x044ff0000004181c */
[C---:B------:R-:W-:Y:S01]  /*1cc20*/  HMMA.16816.F32.BF16 R32, R60.reuse, R78, R32 ;  /* 0x0000004e3c20723c */ /* 0x040fe20000041820 */
[----:B------:R-:W2:Y:S01]  /*1cc30*/  LDSM.16.MT88.4 R76, [R120+0x9c00] ;  /* 0x009c0000784c783b */ /* 0x000ea20000004200 */
[----:B------:R-:W-:Y:S06]  /*1cc40*/  MUFU.EX2 R161, R161 ;  /* 0x000000a100a17308 */ /* 0x000fec0000000800 */
[C---:B---3--:R-:W-:Y:S04]  /*1cc50*/  HMMA.16816.F32.BF16 R36, R60.reuse, R72, R36 ;  /* 0x000000483c24723c */ /* 0x048fe80000041824 */
[----:B------:R-:W3:Y:S04]  /*1cc60*/  MUFU.EX2 R160, R160 ;  /* 0x000000a000a07308 */ /* 0x000ee80000000800 */
[C---:B------:R-:W-:Y:S01]  /*1cc70*/  HMMA.16816.F32.BF16 R40, R60.reuse, R74, R40 ;  /* 0x0000004a3c28723c */ /* 0x040fe20000041828 */
[----:B------:R-:W2:Y:S05]  /*1cc80*/  LDSM.16.MT88.4 R72, [R123+0xbc00] ;  /* 0x00bc00007b48783b */ /* 0x000eaa0000004200 */
[----:B------:R-:W-:Y:S02]  /*1cc90*/  MUFU.EX2 R159, R159 ;  /* 0x0000009f009f7308 */ /* 0x000fe40000000800 */
[C---:B-1----:R-:W-:Y:S08]  /*1cca0*/  HMMA.16816.F32.BF16 R44, R60.reuse, R64, R44 ;  /* 0x000000403c2c723c */ /* 0x042ff0000004182c */
[----:B------:R-:W-:Y:S01]  /*1ccb0*/  HMMA.16816.F32.BF16 R48, R60, R66, R48 ;  /* 0x000000423c30723c */ /* 0x000fe20000041830 */
[----:B------:R-:W1:Y:S01]  /*1ccc0*/  LDSM.16.MT88.4 R64, [R120+0xbc00] ;  /* 0x00bc00007840783b */ /* 0x000e620000004200 */
[----:B------:R-:W1:Y:S05]  /*1ccd0*/  MUFU.EX2 R158, R158 ;  /* 0x0000009e009e7308 */ /* 0x000e6a0000000800 */
[----:B------:R-:W-:Y:S02]  /*1cce0*/  F2FP.BF16.PACK_AB R60, R136, R127 ;  /* 0x0000007f883c723e */ /* 0x000fe400000010ff */
[----:B------:R-:W-:Y:S03]  /*1ccf0*/  F2FP.BF16.PACK_AB R61, R129, R138 ;  /* 0x0000008a813d723e */ /* 0x000fe600000010ff */
[----:B-----5:R-:W-:Y:S01]  /*1cd00*/  F2FP.BF16.PACK_AB R62, R168, R131 ;  /* 0x00000083a83e723e */ /* 0x020fe200000010ff */
[----:B------:R-:W-:Y:S01]  /*1cd10*/  MUFU.EX2 R157, R157 ;  /* 0x0000009d009d7308 */ /* 0x000fe20000000800 */
[----:B------:R-:W-:Y:S07]  /*1cd20*/  F2FP.BF16.PACK_AB R63, R172, R133 ;  /* 0x00000085ac3f723e */ /* 0x000fee00000010ff */
[C---:B----4-:R-:W-:Y:S02]  /*1cd30*/  HMMA.16816.F32.BF16 R4, R60.reuse, R68, R4 ;  /* 0x000000443c04723c */ /* 0x050fe40000041804 */
[----:B------:R-:W4:Y:S06]  /*1cd40*/  MUFU.EX2 R156, R156 ;  /* 0x0000009c009c7308 */ /* 0x000f2c0000000800 */
[C---:B------:R-:W-:Y:S01]  /*1cd50*/  HMMA.16816.F32.BF16 R8, R60.reuse, R70, R8 ;  /* 0x000000463c08723c */ /* 0x040fe20000041808 */
[----:B------:R-:W5:Y:S03]  /*1cd60*/  LDSM.16.MT88.4 R68, [R123+0xdc00] ;  /* 0x00dc00007b44783b */ /* 0x000f660000004200 */
[----:B------:R-:W-:Y:S04]  /*1cd70*/  MUFU.EX2 R155, R155 ;  /* 0x0000009b009b7308 */ /* 0x000fe80000000800 */
[C---:B--2---:R-:W-:Y:S06]  /*1cd80*/  HMMA.16816.F32.BF16 R12, R60.reuse, R76, R12 ;  /* 0x0000004c3c0c723c */ /* 0x044fec000004180c */
[----:B------:R-:W2:Y:S02]  /*1cd90*/  MUFU.EX2 R154, R154 ;  /* 0x0000009a009a7308 */ /* 0x000ea40000000800 */
[C---:B------:R-:W-:Y:S01]  /*1cda0*/  HMMA.16816.F32.BF16 R16, R60.reuse, R78, R16 ;  /* 0x0000004e3c10723c */ /* 0x040fe20000041810 */
[----:B------:R-:W2:Y:S07]  /*1cdb0*/  LDSM.16.MT88.4 R76, [R120+0xdc00] ;  /* 0x00dc0000784c783b */ /* 0x000eae0000004200 */
[C---:B------:R-:W-:Y:S01]  /*1cdc0*/  HMMA.16816.F32.BF16 R20, R60.reuse, R72, R20 ;  /* 0x000000483c14723c */ /* 0x040fe20000041814 */
[----:B------:R-:W-:Y:S07]  /*1cdd0*/  MUFU.EX2 R176, R176 ;  /* 0x000000b000b07308 */ /* 0x000fee0000000800 */
[C---:B------:R-:W-:Y:S01]  /*1cde0*/  HMMA.16816.F32.BF16 R24, R60.reuse, R74, R24 ;  /* 0x0000004a3c18723c */ /* 0x040fe20000041818 */
[----:B------:R-:W3:Y:S02]  /*1cdf0*/  LDSM.16.MT88.4 R72, [R123+0xa000] ;  /* 0x00a000007b48783b */ /* 0x000ee40000004200 */
[----:B------:R-:W2:Y:S05]  /*1ce00*/  MUFU.EX2 R151, R151 ;  /* 0x0000009700977308 */ /* 0x000eaa0000000800 */
[C---:B-1----:R-:W-:Y:S05]  /*1ce10*/  HMMA.16816.F32.BF16 R28, R60.reuse, R64, R28 ;  /* 0x000000403c1c723c */ /* 0x042fea000004181c */
[----:B------:R-:W-:Y:S03]  /*1ce20*/  MUFU.EX2 R152, R152 ;  /* 0x0000009800987308 */ /* 0x000fe60000000800 */
[C---:B------:R-:W-:Y:S01]  /*1ce30*/  HMMA.16816.F32.BF16 R32, R60.reuse, R66, R32 ;  /* 0x000000423c20723c */ /* 0x040fe20000041820 */
[----:B------:R-:W1:Y:S06]  /*1ce40*/  LDSM.16.MT88.4 R64, [R120+0xa000] ;  /* 0x00a000007840783b */ /* 0x000e6c0000004200 */
[----:B------:R-:W1:Y:S01]  /*1ce50*/  MUFU.EX2 R153, R153 ;  /* 0x0000009900997308 */ /* 0x000e620000000800 */
[C---:B-----5:R-:W-:Y:S08]  /*1ce60*/  HMMA.16816.F32.BF16 R36, R60.reuse, R68, R36 ;  /* 0x000000443c24723c */ /* 0x060ff00000041824 */
[C---:B------:R-:W-:Y:S01]  /*1ce70*/  HMMA.16816.F32.BF16 R40, R60.reuse, R70, R40 ;  /* 0x000000463c28723c */ /* 0x040fe20000041828 */
[----:B------:R-:W5:Y:S01]  /*1ce80*/  LDSM.16.MT88.4 R68, [R123+0xc000] ;  /* 0x00c000007b44783b */ /* 0x000f620000004200 */
[----:B------:R-:W-:Y:S06]  /*1ce90*/  MUFU.EX2 R149, R149 ;  /* 0x0000009500957308 */ /* 0x000fec0000000800 */
[C---:B--2---:R-:W-:Y:S04]  /*1cea0*/  HMMA.16816.F32.BF16 R44, R60.reuse, R76, R44 ;  /* 0x0000004c3c2c723c */ /* 0x044fe8000004182c */
[----:B------:R-:W2:Y:S04]  /*1ceb0*/  MUFU.EX2 R148, R148 ;  /* 0x0000009400947308 */ /* 0x000ea80000000800 */
[----:B------:R-:W-:Y:S01]  /*1cec0*/  HMMA.16816.F32.BF16 R48, R60, R78, R48 ;  /* 0x0000004e3c30723c */ /* 0x000fe20000041830 */
[----:B------:R-:W2:Y:S05]  /*1ced0*/  LDSM.16.MT88.4 R76, [R120+0xc000] ;  /* 0x00c00000784c783b */ /* 0x000eaa0000004200 */
[----:B------:R-:W-:Y:S01]  /*1cee0*/  MUFU.EX2 R146, R146 ;  /* 0x0000009200927308 */ /* 0x000fe20000000800 */
[----:B------:R-:W-:Y:S02]  /*1cef0*/  F2FP.BF16.PACK_AB R60, R174, R135 ;  /* 0x00000087ae3c723e */ /* 0x000fe400000010ff */
[----:B------:R-:W-:Y:S03]  /*1cf00*/  F2FP.BF16.PACK_AB R61, R170, R137 ;  /* 0x00000089aa3d723e */ /* 0x000fe600000010ff */
[----:B------:R-:W-:Y:S02]  /*1cf10*/  F2FP.BF16.PACK_AB R62, R166, R139 ;  /* 0x0000008ba63e723e */ /* 0x000fe400000010ff */
[----:B------:R-:W-:Y:S02]  /*1cf20*/  F2FP.BF16.PACK_AB R63, R164, R165 ;  /* 0x000000a5a43f723e */ /* 0x000fe400000010ff */
[----:B------:R-:W2:Y:S05]  /*1cf30*/  MUFU.EX2 R147, R147 ;  /* 0x0000009300937308 */ /* 0x000eaa0000000800 */
[C---:B---3--:R-:W-:Y:S05]  /*1cf40*/  HMMA.16816.F32.BF16 R4, R60.reuse, R72, R4 ;  /* 0x000000483c04723c */ /* 0x048fea0000041804 */
[----:B------:R-:W-:Y:S03]  /*1cf50*/  MUFU.EX2 R145, R145 ;  /* 0x0000009100917308 */ /* 0x000fe60000000800 */
[C---:B------:R-:W-:Y:S01]  /*1cf60*/  HMMA.16816.F32.BF16 R8, R60.reuse, R74, R8 ;  /* 0x0000004a3c08723c */ /* 0x040fe20000041808 */
[----:B------:R-:W3:Y:S06]  /*1cf70*/  LDSM.16.MT88.4 R72, [R123+0xe000] ;  /* 0x00e000007b48783b */ /* 0x000eec0000004200 */
[----:B------:R-:W2:Y:S01]  /*1cf80*/  MUFU.EX2 R150, R150 ;  /* 0x0000009600967308 */ /* 0x000ea20000000800 */
[C---:B-1----:R-:W-:Y:S08]  /*1cf90*/  HMMA.16816.F32.BF16 R12, R60.reuse, R64, R12 ;  /* 0x000000403c0c723c */ /* 0x042ff0000004180c */
[C---:B------:R-:W-:Y:S01]  /*1cfa0*/  HMMA.16816.F32.BF16 R16, R60.reuse, R66, R16 ;  /* 0x000000423c10723c */ /* 0x040fe20000041810 */
[----:B------:R-:W1:Y:S01]  /*1cfb0*/  LDSM.16.MT88.4 R64, [R120+0xe000] ;  /* 0x00e000007840783b */ /* 0x000e620000004200 */
[----:B------:R-:W-:Y:S06]  /*1cfc0*/  MUFU.EX2 R56, R56 ;  /* 0x0000003800387308 */ /* 0x000fec0000000800 */
[C---:B-----5:R-:W-:Y:S08]  /*1cfd0*/  HMMA.16816.F32.BF16 R20, R60.reuse, R68, R20 ;  /* 0x000000443c14723c */ /* 0x060ff00000041814 */
[C---:B------:R-:W-:Y:S01]  /*1cfe0*/  HMMA.16816.F32.BF16 R24, R60.reuse, R70, R24 ;  /* 0x000000463c18723c */ /* 0x040fe20000041818 */
[----:B------:R-:W5:Y:S07]  /*1cff0*/  LDSM.16.MT88.4 R68, [R123+0xa400] ;  /* 0x00a400007b44783b */ /* 0x000f6e0000004200 */
[C---:B--2---:R-:W-:Y:S08]  /*1d000*/  HMMA.16816.F32.BF16 R28, R60.reuse, R76, R28 ;  /* 0x0000004c3c1c723c */ /* 0x044ff0000004181c */
[C---:B------:R-:W-:Y:S01]  /*1d010*/  HMMA.16816.F32.BF16 R32, R60.reuse, R78, R32 ;  /* 0x0000004e3c20723c */ /* 0x040fe20000041820 */
[----:B------:R-:W-:Y:S07]  /*1d020*/  LDSM.16.MT88.4 R76, [R123+0xc400] ;  /* 0x00c400007b4c783b */ /* 0x000fee0000004200 */
[C---:B---3--:R-:W-:Y:S08]  /*1d030*/  HMMA.16816.F32.BF16 R36, R60.reuse, R72, R36 ;  /* 0x000000483c24723c */ /* 0x048ff00000041824 */
[C---:B------:R-:W-:Y:S01]  /*1d040*/  HMMA.16816.F32.BF16 R40, R60.reuse, R74, R40 ;  /* 0x0000004a3c28723c */ /* 0x040fe20000041828 */
[----:B------:R-:W2:Y:S07]  /*1d050*/  LDSM.16.MT88.4 R72, [R120+0xa400] ;  /* 0x00a400007848783b */ /* 0x000eae0000004200 */
[C---:B-1----:R-:W-:Y:S08]  /*1d060*/  HMMA.16816.F32.BF16 R44, R60.reuse, R64, R44 ;  /* 0x000000403c2c723c */ /* 0x042ff0000004182c */
[----:B------:R-:W-:Y:S01]  /*1d070*/  HMMA.16816.F32.BF16 R48, R60, R66, R48 ;  /* 0x000000423c30723c */ /* 0x000fe20000041830 */
[----:B------:R-:W1:Y:S06]  /*1d080*/  LDSM.16.MT88.4 R64, [R120+0xc400] ;  /* 0x00c400007840783b */ /* 0x000e6c0000004200 */
[----:B------:R-:W-:Y:S02]  /*1d090*/  F2FP.BF16.PACK_AB R60, R162, R163 ;  /* 0x000000a3a23c723e */ /* 0x000fe400000010ff */
[----:B------:R-:W-:Y:S03]  /*1d0a0*/  F2FP.BF16.PACK_AB R61, R160, R161 ;  /* 0x000000a1a03d723e */ /* 0x000fe600000010ff */
[----:B------:R-:W-:Y:S02]  /*1d0b0*/  F2FP.BF16.PACK_AB R62, R158, R159 ;  /* 0x0000009f9e3e723e */ /* 0x000fe400000010ff */
[----:B----4-:R-:W-:Y:S07]  /*1d0c0*/  F2FP.BF16.PACK_AB R63, R156, R157 ;  /* 0x0000009d9c3f723e */ /* 0x010fee00000010ff */
[C---:B-----5:R-:W-:Y:S08]  /*1d0d0*/  HMMA.16816.F32.BF16 R4, R60.reuse, R68, R4 ;  /* 0x000000443c04723c */ /* 0x060ff00000041804 */
[C---:B------:R-:W-:Y:S01]  /*1d0e0*/  HMMA.16816.F32.BF16 R8, R60.reuse, R70, R8 ;  /* 0x000000463c08723c */ /* 0x040fe20000041808 */
[----:B------:R-:W3:Y:S07]  /*1d0f0*/  LDSM.16.MT88.4 R68, [R120+0xe400] ;  /* 0x00e400007844783b */ /* 0x000eee0000004200 */
[C---:B--2---:R-:W-:Y:S08]  /*1d100*/  HMMA.16816.F32.BF16 R12, R60.reuse, R72, R12 ;  /* 0x000000483c0c723c */ /* 0x044ff0000004180c */
[C---:B------:R-:W-:Y:S01]  /*1d110*/  HMMA.16816.F32.BF16 R16, R60.reuse, R74, R16 ;  /* 0x0000004a3c10723c */ /* 0x040fe20000041810 */
[----:B------:R-:W2:Y:S07]  /*1d120*/  LDSM.16.MT88.4 R72, [R123+0xa800] ;  /* 0x00a800007b48783b */ /* 0x000eae0000004200 */
[C---:B------:R-:W-:Y:S08]  /*1d130*/  HMMA.16816.F32.BF16 R20, R60.reuse, R76, R20 ;  /* 0x0000004c3c14723c */ /* 0x040ff00000041814 */
[C---:B------:R-:W-:Y:S01]  /*1d140*/  HMMA.16816.F32.BF16 R24, R60.reuse, R78, R24 ;  /* 0x0000004e3c18723c */ /* 0x040fe20000041818 */
[----:B------:R-:W4:Y:S07]  /*1d150*/  LDSM.16.MT88.4 R76, [R120+0xa800] ;  /* 0x00a80000784c783b */ /* 0x000f2e0000004200 */
[C---:B-1----:R-:W-:Y:S08]  /*1d160*/  HMMA.16816.F32.BF16 R28, R60.reuse, R64, R28 ;  /* 0x000000403c1c723c */ /* 0x042ff0000004181c */
[C---:B------:R-:W-:Y:S01]  /*1d170*/  HMMA.16816.F32.BF16 R32, R60.reuse, R66, R32 ;  /* 0x000000423c20723c */ /* 0x040fe20000041820 */
[----:B------:R-:W1:Y:S07]  /*1d180*/  LDSM.16.MT88.4 R64, [R123+0xc800] ;  /* 0x00c800007b40783b */ /* 0x000e6e0000004200 */
[C---:B------:R-:W-:Y:S08]  /*1d190*/  HMMA.16816.F32.BF16 R36, R60.reuse, R80, R36 ;  /* 0x000000503c24723c */ /* 0x040ff00000041824 */
[C---:B------:R-:W-:Y:S08]  /*1d1a0*/  HMMA.16816.F32.BF16 R40, R60.reuse, R82, R40 ;  /* 0x000000523c28723c */ /* 0x040ff00000041828 */
[C---:B---3--:R-:W-:Y:S08]  /*1d1b0*/  HMMA.16816.F32.BF16 R44, R60.reuse, R68, R44 ;  /* 0x000000443c2c723c */ /* 0x048ff0000004182c */
[----:B------:R-:W-:Y:S01]  /*1d1c0*/  HMMA.16816.F32.BF16 R48, R60, R70, R48 ;  /* 0x000000463c30723c */ /* 0x000fe20000041830 */
[----:B------:R-:W3:Y:S06]  /*1d1d0*/  LDSM.16.MT88.4 R68, [R120+0xc800] ;  /* 0x00c800007844783b */ /* 0x000eec0000004200 */
[----:B------:R-:W-:Y:S02]  /*1d1e0*/  F2FP.BF16.PACK_AB R60, R154, R155 ;  /* 0x0000009b9a3c723e */ /* 0x000fe400000010ff */
[----:B------:R-:W-:Y:S03]  /*1d1f0*/  F2FP.BF16.PACK_AB R61, R151, R176 ;  /* 0x000000b0973d723e */ /* 0x000fe600000010ff */
[----:B------:R-:W-:Y:S02]  /*1d200*/  F2FP.BF16.PACK_AB R62, R153, R152 ;  /* 0x00000098993e723e */ /* 0x000fe400000010ff */
[----:B------:R-:W-:Y:S07]  /*1d210*/  F2FP.BF16.PACK_AB R63, R148, R149 ;  /* 0x00000095943f723e */ /* 0x000fee00000010ff */
[C---:B--2---:R-:W-:Y:S08]  /*1d220*/  HMMA.16816.F32.BF16 R4, R60.reuse, R72, R4 ;  /* 0x000000483c04723c */ /* 0x044ff00000041804 */
[C---:B------:R-:W-:Y:S01]  /*1d230*/  HMMA.16816.F32.BF16 R8, R60.reuse, R74, R8 ;  /* 0x0000004a3c08723c */ /* 0x040fe20000041808 */
[----:B------:R-:W2:Y:S07]  /*1d240*/  LDSM.16.MT88.4 R72, [R123+0xe800] ;  /* 0x00e800007b48783b */ /* 0x000eae0000004200 */
[C---:B----4-:R-:W-:Y:S08]  /*1d250*/  HMMA.16816.F32.BF16 R12, R60.reuse, R76, R12 ;  /* 0x0000004c3c0c723c */ /* 0x050ff0000004180c */
[C---:B------:R-:W-:Y:S01]  /*1d260*/  HMMA.16816.F32.BF16 R16, R60.reuse, R78, R16 ;  /* 0x0000004e3c10723c */ /* 0x040fe20000041810 */
[----:B------:R-:W4:Y:S07]  /*1d270*/  LDSM.16.MT88.4 R76, [R120+0xe800] ;  /* 0x00e80000784c783b */ /* 0x000f2e0000004200 */
[C---:B-1----:R-:W-:Y:S07]  /*1d280*/  HMMA.16816.F32.BF16 R20, R60.reuse, R64, R20 ;  /* 0x000000403c14723c */ /* 0x042fee0000041814 */
[-CC-:B------:R-:W-:Y:S01]  /*1d290*/  FFMA.FTZ R64, R144, R53.reuse, -R132.reuse ;  /* 0x0000003590407223 */ /* 0x180fe20000010884 */
[C---:B------:R-:W-:Y:S01]  /*1d2a0*/  HMMA.16816.F32.BF16 R24, R60.reuse, R66, R24 ;  /* 0x000000423c18723c */ /* 0x040fe20000041818 */
[----:B------:R-:W1:Y:S03]  /*1d2b0*/  MUFU.EX2 R67, R130 ;  /* 0x0000008200437308 */ /* 0x000e660000000800 */
[----:B------:R-:W-:Y:S04]  /*1d2c0*/  FFMA.FTZ R132, R142, R53, -R132 ;  /* 0x000000358e847223 */ /* 0x000fe80000010884 */
[C---:B---3--:R-:W-:Y:S03]  /*1d2d0*/  HMMA.16816.F32.BF16 R28, R60.reuse, R68, R28 ;  /* 0x000000443c1c723c */ /* 0x048fe6000004181c */
[----:B------:R-:W-:Y:S04]  /*1d2e0*/  MUFU.EX2 R64, R64 ;  /* 0x0000004000407308 */ /* 0x000fe80000000800 */
[----:B------:R-:W-:Y:S01]  /*1d2f0*/  F2FP.BF16.PACK_AB R68, R147, R146 ;  /* 0x000000929344723e */ /* 0x000fe200000010ff */
[C---:B------:R-:W-:Y:S04]  /*1d300*/  HMMA.16816.F32.BF16 R32, R60.reuse, R70, R32 ;  /* 0x000000463c20723c */ /* 0x040fe80000041820 */
[----:B------:R-:W-:Y:S01]  /*1d310*/  F2FP.BF16.PACK_AB R69, R150, R145 ;  /* 0x000000919645723e */ /* 0x000fe200000010ff */
[----:B------:R-:W3:Y:S03]  /*1d320*/  MUFU.EX2 R65, R132 ;  /* 0x0000008400417308 */ /* 0x000ee60000000800 */
[C---:B--2---:R-:W-:Y:S04]  /*1d330*/  HMMA.16816.F32.BF16 R36, R60.reuse, R72, R36 ;  /* 0x000000483c24723c */ /* 0x044fe80000041824 */
[----:B-1----:R-:W-:Y:S04]  /*1d340*/  F2FP.BF16.PACK_AB R71, R67, R56 ;  /* 0x000000384347723e */ /* 0x002fe800000010ff */
[C---:B------:R-:W-:Y:S08]  /*1d350*/  HMMA.16816.F32.BF16 R40, R60.reuse, R74, R40 ;  /* 0x0000004a3c28723c */ /* 0x040ff00000041828 */
[C---:B----4-:R-:W-:Y:S04]  /*1d360*/  HMMA.16816.F32.BF16 R44, R60.reuse, R76, R44 ;  /* 0x0000004c3c2c723c */ /* 0x050fe8000004182c */
[----:B---3--:R-:W-:Y:S04]  /*1d370*/  F2FP.BF16.PACK_AB R70, R65, R64 ;  /* 0x000000404146723e */ /* 0x008fe800000010ff */
[----:B------:R-:W-:Y:S01]  /*1d380*/  HMMA.16816.F32.BF16 R48, R60, R78, R48 ;  /* 0x0000004e3c30723c */ /* 0x000fe20000041830 */
[----:B------:R-:W-:Y:S07]  /*1d390*/  LDSM.16.MT88.4 R76, [R123+0xec00] ;  /* 0x00ec00007b4c783b */ /* 0x000fee0000004200 */
[C---:B------:R-:W-:Y:S07]  /*1d3a0*/  HMMA.16816.F32.BF16 R112, R68.reuse, R108, R4 ;  /* 0x0000006c4470723c */ /* 0x040fee0000041804 */
[----:B------:R-:W-:Y:S01]  /*1d3b0*/  FADD.FTZ R4, R84, R97 ;  /* 0x0000006154047221 */ /* 0x000fe20000010000 */
[C---:B------:R-:W-:Y:S04]  /*1d3c0*/  HMMA.16816.F32.BF16 R108, R68.reuse, R110, R8 ;  /* 0x0000006e446c723c */ /* 0x040fe80000041808 */
[----:B------:R-:W-:Y:S02]  /*1d3d0*/  FADD.FTZ R4, R85, R4 ;  /* 0x0000000455047221 */ /* 0x000fe40000010000 */
[----:B------:R-:W1:Y:S02]  /*1d3e0*/  LDSM.16.MT88.4 R84, [R120+0xcc00] ;  /* 0x00cc00007854783b */ /* 0x000e640000004200 */
[----:B------:R-:W-:Y:S04]  /*1d3f0*/  FADD.FTZ R89, R89, R4 ;  /* 0x0000000459597221 */ /* 0x000fe80000010000 */
[----:B------:R-:W-:Y:S02]  /*1d400*/  FADD.FTZ R4, R104, R105 ;  /* 0x0000006968047221 */ /* 0x000fe40000010000 */
[----:B------:R-:W-:Y:S01]  /*1d410*/  FADD.FTZ R90, R90, R89 ;  /* 0x000000595a5a7221 */ /* 0x000fe20000010000 */
[C---:B------:R-:W-:Y:S03]  /*1d420*/  HMMA.16816.F32.BF16 R104, R68.reuse, R100, R12 ;  /* 0x000000644468723c */ /* 0x040fe6000004180c */
[----:B------:R-:W-:Y:S02]  /*1d430*/  FADD.FTZ R125, R125, R4 ;  /* 0x000000047d7d7221 */ /* 0x000fe40000010000 */
[----:B------:R-:W-:Y:S01]  /*1d440*/  FADD.FTZ R99, R99, R90 ;  /* 0x0000005a63637221 */ /* 0x000fe20000010000 */
[----:B------:R-:W2:Y:S01]  /*1d450*/  LDSM.16.MT88.4 R4, [R120+0xec00] ;  /* 0x00ec00007804783b */ /* 0x000ea20000004200 */
        /* <DEDUP_REMOVED lines=30> */
[----:B------:R-:W-:Y:S02]  /*1d640*/  FADD.FTZ R159, R159, R162 ;  /* 0x000000a29f9f7221 */ /* 0x000fe40000010000 */
        /* <DEDUP_REMOVED lines=8> */
[----:B------:R-:W-:Y:S01]  /*1d6d0*/  FADD.FTZ R152, R152, R3 ;  /* 0x0000000398987221 */ /* 0x000fe20000010000 */
[----:B------:R-:W-:Y:S01]  /*1d6e0*/  IADD3 R3, R206, -0x1, RZ ;  /* 0xffffffffce037810 */ /* 0x000fe20007ffe0ff */
[----:B------:R-:W-:Y:S02]  /*1d6f0*/  FADD.FTZ R148, R148, R149 ;  /* 0x0000009594947221 */ /* 0x000fe40000010000 */
[----:B------:R-:W-:Y:S01]  /*1d700*/  FADD.FTZ R153, R153, R152 ;  /* 0x0000009899997221 */ /* 0x000fe20000010000 */
[----:B------:R-:W-:Y:S01]  /*1d710*/  MOV R206, R3 ;  /* 0x0000000300ce7202 */ /* 0x000fe20000000f00 */
[----:B------:R-:W-:Y:S01]  /*1d720*/  FADD.FTZ R145, R145, R148 ;  /* 0x0000009491917221 */ /* 0x000fe20000010000 */
[----:B------:R-:W-:Y:S01]  /*1d730*/  MOV R3, R0 ;  /* 0x0000000000037202 */ /* 0x000fe20000000f00 */
[----:B------:R-:W-:Y:S02]  /*1d740*/  FADD.FTZ R146, R146, R153 ;  /* 0x0000009992927221 */ /* 0x000fe40000010000 */
[----:B------:R-:W-:Y:S02]  /*1d750*/  FADD.FTZ R145, R150, R145 ;  /* 0x0000009196917221 */ /* 0x000fe40000010000 */
[----:B------:R-:W-:Y:S02]  /*1d760*/  FADD.FTZ R147, R147, R146 ;  /* 0x0000009293937221 */ /* 0x000fe40000010000 */
[----:B------:R-:W-:Y:S02]  /*1d770*/  FADD.FTZ R56, R56, R145 ;  /* 0x0000009138387221 */ /* 0x000fe40000010000 */
[----:B------:R-:W-:Y:S02]  /*1d780*/  FADD.FTZ R64, R64, R147 ;  /* 0x0000009340407221 */ /* 0x000fe40000010000 */
[----:B------:R-:W-:Y:S02]  /*1d790*/  FADD.FTZ R210, R67, R56 ;  /* 0x0000003843d27221 */ /* 0x000fe40000010000 */
[----:B------:R-:W-:Y:S01]  /*1d7a0*/  FADD.FTZ R211, R65, R64 ;  /* 0x0000004041d37221 */ /* 0x000fe20000010000 */
[----:B------:R-:W-:-:S05]  /*1d7b0*/  @P0 BRA `(.L_x_1209) ;  /* 0xffffba1000000947 */ /* 0x000fca000383ffff */
.L_x_1200:
[----:B------:R1:W5:Y:S01]  /*1d7c0*/  LD.E R5, [R118.64+0xd8] ;  /* 0x0000d80476057980 */ /* 0x000362000c101900 */
[----:B------:R-:W-:-:S02]  /*1d7d0*/  MOV R6, 0x1f ;  /* 0x0000001f00067802 */ /* 0x000fc40000000f00 */
[----:B------:R-:W-:Y:S01]  /*1d7e0*/  MOV R3, 0xffffffff ;  /* 0xffffffff00037802 */ /* 0x000fe20000000f00 */
[----:B------:R-:W-:Y:S05]  /*1d7f0*/  BRA.DIV ~URZ, `(.L_x_1210) ;  /* 0x000010d27f007947 */ /* 0x000fea000b800000 */
[----:B------:R2:W3:Y:S02]  /*1d800*/  SHFL.BFLY PT, R7, R211, 0x2, 0x1f ;  /* 0x0c401f00d3077f89 */ /* 0x0004e400000e0000 */
.L_x_1219:
[----:B--23--:R-:W-:Y:S01]  /*1d810*/  FADD.FTZ R211, R7, R211 ;  /* 0x000000d307d37221 */ /* 0x00cfe20000010000 */
[----:B------:R-:W-:Y:S05]  /*1d820*/  BRA.DIV ~URZ, `(.L_x_1211) ;  /* 0x000010e27f007947 */ /* 0x000fea000b800000 */
[----:B------:R-:W2:Y:S04]  /*1d830*/  SHFL.BFLY PT, R3, R210, 0x2, 0x1f ;  /* 0x0c401f00d2037f89 */ /* 0x000ea800000e0000 */
[----:B------:R-:W3:Y:S01]  /*1d840*/  SHFL.BFLY PT, R4, R211, 0x1, 0x1f ;  /* 0x0c201f00d3047f89 */ /* 0x000ee200000e0000 */
[----:B--2---:R-:W-:Y:S02]  /*1d850*/  FADD.FTZ R8, R3, R210 ;  /* 0x000000d203087221 */ /* 0x004fe40000010000 */
[----:B---3--:R-:W-:-:S03]  /*1d860*/  FADD.FTZ R9, R211, R4 ;  /* 0x00000004d3097221 */ /* 0x008fc60000010000 */
[----:B------:R2:W3:Y:S04]  /*1d870*/  SHFL.BFLY PT, R7, R8, 0x1, 0x1f ;  /* 0x0c201f0008077f89 */ /* 0x0004e800000e0000 */
.L_x_1220:
        /* <DEDUP_REMOVED lines=169> */
.L_x_1213:
[----:B------:R-:W2:Y:S04]  /*1e310*/  LD.E R0, [R118.64+0x60] ;  /* 0x0000600476007980 */ /* 0x000ea8000c101900 */
[----:B------:R-:W3:Y:S01]  /*1e320*/  LD.E R5, [R118.64+0xb4] ;  /* 0x0000b40476057980 */ /* 0x000ee2000c101900 */
[----:B--2---:R-:W-:-:S04]  /*1e330*/  IMAD R0, R0, R199, R197 ;  /* 0x000000c700007224 */ /* 0x004fc800078e02c5 */
[----:B---3--:R-:W-:Y:S02]  /*1e340*/  IMAD R5, R5, R0, RZ ;  /* 0x0000000005057224 */ /* 0x008fe400078e02ff */
.L_x_1214:
[----:B------:R-:W-:Y:S05]  /*1e350*/  BSYNC B0 ;  /* 0x0000000000007941 */ /* 0x000fea0003800000 */
.L_x_1212:
        /* <DEDUP_REMOVED lines=28> */
.L_x_1216:
[----:B------:R-:W-:Y:S05]  /*1e520*/  BSYNC B0 ;  /* 0x0000000000007941 */ /* 0x000fea0003800000 */
.L_x_1215:
[----:B-1----:R1:W5:Y:S01]  /*1e530*/  LD.E R118, [R118.64+0xc0] ;  /* 0x0000c00476767980 */ /* 0x002362000c101900 */
[----:B------:R-:W-:Y:S01]  /*1e540*/  IMAD.SHL.U32 R12, R12, 0x8, RZ ;  /* 0x000000080c0c7824 */ /* 0x000fe200078e00ff */
[----:B----4-:R-:W-:Y:S01]  /*1e550*/  SHF.R.S32.HI R2, RZ, 0x1f, R197 ;  /* 0x0000001fff027819 */ /* 0x010fe200000114c5 */
[----:B------:R-:W-:Y:S01]  /*1e560*/  IMAD.SHL.U32 R5, R200, 0x40, RZ ;  /* 0x00000040c8057824 */ /* 0x000fe200078e00ff */
[----:B------:R-:W-:Y:S02]  /*1e570*/  BSSY B0, `(.L_x_1217) ;  /* 0x000001d000007945 */ /* 0x000fe40003800000 */
[----:B------:R-:W-:Y:S01]  /*1e580*/  SHF.R.S32.HI R13, RZ, 0x1f, R12 ;  /* 0x0000001fff0d7819 */ /* 0x000fe2000001140c */
        /* <DEDUP_REMOVED lines=27> */
.L_x_1218:
[----:B-1----:R-:W-:Y:S05]  /*1e740*/  BSYNC B0 ;  /* 0x0000000000007941 */ /* 0x002fea0003800000 */
.L_x_1217:
[----:B------:R-:W-:Y:S01]  /*1e750*/  IADD3 R0, R6, 0x20, RZ ;  /* 0x0000002006007810 */ /* 0x000fe20007ffe0ff */
[----:B------:R-:W-:-:S03]  /*1e760*/  IMAD.MOV.U32 R199, RZ, RZ, 0x0 ;  /* 0x00000000ffc77424 */ /* 0x000fc600078e00ff */
[----:B------:R-:W-:-:S13]  /*1e770*/  ISETP.GE.AND P0, PT, R0, R5, PT ;  /* 0x000000050000720c */ /* 0x000fda0003f06270 */
[----:B------:R-:W-:Y:S05]  /*1e780*/  @P0 RET.REL.NODEC R198 `(_ZN5flash24flash_fwd_splitkv_kernelI23Flash_fwd_kernel_traitsILi96ELi64ELi128ELi4ELb0ELb0EN7cutlass10bfloat16_tE19Flash_kernel_traitsILi96ELi64ELi128ELi4ES3_EELb1ELb0ELb0ELb0ELb0ELb1ELb0ELb1EEEvNS_16Flash_fwd_paramsE) ;  /* 0xfffe1870c6000950 */ /* 0x000fea0003c3ffff */
        /* <DEDUP_REMOVED lines=16> */
[----:B------:R-:W-:Y:S05]  /*1e890*/  @P0 RET.REL.NODEC R198 `(_ZN5flash24flash_fwd_splitkv_kernelI23Flash_fwd_kernel_traitsILi96ELi64ELi128ELi4ELb0ELb0EN7cutlass10bfloat16_tE19Flash_kernel_traitsILi96ELi64ELi128ELi4ES3_EELb1ELb0ELb0ELb0ELb0ELb1ELb0ELb1EEEvNS_16Flash_fwd_paramsE) ;  /* 0xfffe1760c6000950 */ /* 0x000fea0003c3ffff */
[----:B------:R-:W-:Y:S01]  /*1e8a0*/  MOV R199, 0x0 ;  /* 0x0000000000c77802 */ /* 0x000fe20000000f00 */
[----:B------:R3:W-:Y:S03]  /*1e8b0*/  ST.E.128 [R2.64+0x80], R32 ;  /* 0x0000802002007985 */ /* 0x0007e6000c101d04 */
[----:B------:R-:W-:Y:S05]  /*1e8c0*/  RET.REL.NODEC R198 `(_ZN5flash24flash_fwd_splitkv_kernelI23Flash_fwd_kernel_traitsILi96ELi64ELi128ELi4ELb0ELb0EN7cutlass10bfloat16_tE19Flash_kernel_traitsILi96ELi64ELi128ELi4ES3_EELb1ELb0ELb0ELb0ELb0ELb1ELb0ELb1EEEvNS_16Flash_fwd_paramsE) ;  /* 0xfffe1730c6007950 */ /* 0x000fea0003c3ffff */
.L_x_1210:
[----:B------:R-:W-:Y:S02]  /*1e8d0*/  MOV R7, 0x2 ;  /* 0x0000000200077802 */ /* 0x000fe40000000f00 */
[----:B------:R-:W-:-:S02]  /*1e8e0*/  MOV R4, 0x1e900 ;  /* 0x0001e90000047802 */ /* 0x000fc40000000f00 */
[----:B-1---5:R-:W-:Y:S05]  /*1e8f0*/  CALL.REL.NOINC `($__internal_15_$__cuda_sm70_shflsync_bfly_p) ;  /* 0x000000f000007944 */ /* 0x022fea0003c00000 */
[----:B-12---:R-:W-:Y:S05]  /*1e900*/  BRA `(.L_x_1219) ;  /* 0xffffef0000007947 */ /* 0x006fea000383ffff */
.L_x_1211:
[----:B------:R-:W-:Y:S02]  /*1e910*/  MOV R7, 0x1 ;  /* 0x0000000100077802 */ /* 0x000fe40000000f00 */
[----:B------:R-:W-:-:S02]  /*1e920*/  MOV R4, 0x1e940 ;  /* 0x0001e94000047802 */ /* 0x000fc40000000f00 */
[----:B-1---5:R-:W-:Y:S05]  /*1e930*/  CALL.REL.NOINC `($__internal_15_$__cuda_sm70_shflsync_bfly_p) ;  /* 0x000000b000007944 */ /* 0x022fea0003c00000 */
[----:B--2---:R-:W-:Y:S01]  /*1e940*/  FADD.FTZ R9, R211, R7 ;  /* 0x00000007d3097221 */ /* 0x004fe20000010000 */
[----:B-1----:R-:W-:-:S02]  /*1e950*/  MOV R211, R210 ;  /* 0x000000d200d37202 */ /* 0x002fc40000000f00 */
[----:B------:R-:W-:Y:S02]  /*1e960*/  MOV R7, 0x2 ;  /* 0x0000000200077802 */ /* 0x000fe40000000f00 */
[----:B------:R-:W-:Y:S02]  /*1e970*/  MOV R4, 0x1e990 ;  /* 0x0001e99000047802 */ /* 0x000fe40000000f00 */
[----:B------:R-:W-:Y:S05]  /*1e980*/  CALL.REL.NOINC `($__internal_15_$__cuda_sm70_shflsync_bfly_p) ;  /* 0x0000006000007944 */ /* 0x000fea0003c00000 */
[----:B--2---:R-:W-:Y:S01]  /*1e990*/  FADD.FTZ R8, R210, R7 ;  /* 0x00000007d2087221 */ /* 0x004fe20000010000 */
[----:B------:R-:W-:Y:S02]  /*1e9a0*/  MOV R7, 0x1 ;  /* 0x0000000100077802 */ /* 0x000fe40000000f00 */
[----:B------:R-:W-:Y:S02]  /*1e9b0*/  MOV R4, 0x1e9e0 ;  /* 0x0001e9e000047802 */ /* 0x000fe40000000f00 */
[----:B-1----:R-:W-:Y:S02]  /*1e9c0*/  MOV R211, R8 ;  /* 0x0000000800d37202 */ /* 0x002fe40000000f00 */
[----:B------:R-:W-:Y:S05]  /*1e9d0*/  CALL.REL.NOINC `($__internal_15_$__cuda_sm70_shflsync_bfly_p) ;  /* 0x0000001000007944 */ /* 0x000fea0003c00000 */
[----:B-12---:R-:W-:Y:S05]  /*1e9e0*/  BRA `(.L_x_1220) ;  /* 0xffffee9000007947 */ /* 0x006fea000383ffff */
        .weak           $__internal_15_$__cuda_sm70_shflsync_bfly_p
        .type           $__internal_15_$__cuda_sm70_shflsync_bfly_p,@function
        .size           $__internal_15_$__cuda_sm70_shflsync_bfly_p,(.L_x_6277 - $__internal_15_$__cuda_sm70_shflsync_bfly_p)
$__internal_15_$__cuda_sm70_shflsync_bfly_p:
[----:B------:R-:W-:Y:S01]  /*1e9f0*/  MOV R10, R4 ;  /* 0x00000004000a7202 */ /* 0x000fe20000000f00 */
[----:B------:R-:W-:Y:S04]  /*1ea00*/  WARPSYNC R3 ;  /* 0x0000000300007348 */ /* 0x000fe80003800000 */
[----:B------:R-:W-:Y:S01]  /*1ea10*/  MOV R11, 0x0 ;  /* 0x00000000000b7802 */ /* 0x000fe20000000f00 */
[----:B------:R1:W2:Y:S03]  /*1ea20*/  SHFL.BFLY PT, R7, R211, R7, R6 ;  /* 0x0c000007d3077389 */ /* 0x0002a600000e0006 */
[----:B------:R-:W-:Y:S05]  /*1ea30*/  RET.REL.NODEC R10 `(_ZN5flash24flash_fwd_splitkv_kernelI23Flash_fwd_kernel_traitsILi96ELi64ELi128ELi4ELb0ELb0EN7cutlass10bfloat16_tE19Flash_kernel_traitsILi96ELi64ELi128ELi4ES3_EELb1ELb0ELb0ELb0ELb0ELb1ELb0ELb1EEEvNS_16Flash_fwd_paramsE) ;  /* 0xfffe15c00a007950 */ /* 0x000fea0003c3ffff */
.L_x_1221:
        /* <DEDUP_REMOVED lines=12> */
.L_x_6277:


//--------------------- .text._ZN5flash24flash_fwd_splitkv_kernelI23Flash_fwd_kernel_traitsILi96ELi64ELi128ELi4ELb0ELb0EN7cutlass10bfloat16_tE19Flash_kernel_traitsILi96ELi64ELi128ELi4ES3_EELb1ELb0ELb0ELb0ELb0ELb0ELb1ELb0EEEvNS_16Flash_fwd_paramsE --------------------------
	.section	.text._ZN5flash24flash_fwd_splitkv_kernelI23Flash_fwd_kernel_traitsILi96ELi64ELi128ELi4ELb0ELb0EN7cutlass10bfloat16_tE19Flash_kernel_traitsILi96ELi64ELi128ELi4ES3_EELb1ELb0ELb0ELb0ELb0ELb0ELb1ELb0EEEvNS_16Flash_fwd_paramsE,"ax",@progbits
	.sectioninfo	@"SHI_REGISTERS=216"
	.align	128
        .global         _ZN5flash24flash_fwd_splitkv_kernelI23Flash_fwd_kernel_traitsILi96ELi64ELi128ELi4ELb0ELb0EN7cutlass10bfloat16_tE19Flash_kernel_traitsILi96ELi64ELi128ELi4ES3_EELb1ELb0ELb0ELb0ELb0ELb0ELb1ELb0EEEvNS_16Flash_fwd_paramsE
        .type           _ZN5flash24flash_fwd_splitkv_kernelI23Flash_fwd_kernel_traitsILi96ELi64ELi128ELi4ELb0ELb0EN7cutlass10bfloat16_tE19Flash_kernel_traitsILi96ELi64ELi128ELi4ES3_EELb1ELb0ELb0ELb0ELb0ELb0ELb1ELb0EEEvNS_16Flash_fwd_paramsE,@function
        .size           _ZN5flash24flash_fwd_splitkv_kernelI23Flash_fwd_kernel_traitsILi96ELi64ELi128ELi4ELb0ELb0EN7cutlass10bfloat16_tE19Flash_kernel_traitsILi96ELi64ELi128ELi4ES3_EELb1ELb0ELb0ELb0ELb0ELb0ELb1ELb0EEEvNS_16Flash_fwd_paramsE,(.L_x_6322 - _ZN5flash24flash_fwd_splitkv_kernelI23Flash_fwd_kernel_traitsILi96ELi64ELi128ELi4ELb0ELb0EN7cutlass10bfloat16_tE19Flash_kernel_traitsILi96ELi64ELi128ELi4ES3_EELb1ELb0ELb0ELb0ELb0ELb0ELb1ELb0EEEvNS_16Flash_fwd_paramsE)
        .other          _ZN5flash24flash_fwd_splitkv_kernelI23Flash_fwd_kernel_traitsILi96ELi64ELi128ELi4ELb0ELb0EN7cutlass10bfloat16_tE19Flash_kernel_traitsILi96ELi64ELi128ELi4ES3_EELb1ELb0ELb0ELb0ELb0ELb0ELb1ELb0EEEvNS_16Flash_fwd_paramsE,@"STO_CUDA_ENTRY STV_DEFAULT"
_ZN5flash24flash_fwd_splitkv_kernelI23Flash_fwd_kernel_traitsILi96ELi64ELi128ELi4ELb0ELb0EN7cutlass10bfloat16_tE19Flash_kernel_traitsILi96ELi64ELi128ELi4ES3_EELb1ELb0ELb0ELb0ELb0ELb0ELb1ELb0EEEvNS_16Flash_fwd_paramsE:
.text._ZN5flash24flash_fwd_splitkv_kernelI23Flash_fwd_kernel_traitsILi96ELi64ELi128ELi4ELb0ELb0EN7cutlass10bfloat16_tE19Flash_kernel_traitsILi96ELi64ELi128ELi4ES3_EELb1ELb0ELb0ELb0ELb0ELb0ELb1ELb0EEEvNS_16Flash_fwd_paramsE:
[----:B------:R-:W-:Y:S02]  /*0000*/  MOV R1, c[0x0][0x28] ;  /* 0x00000a0000017a02 */ /* 0x000fe40000000f00 */
[----:B------:R-:W1:Y:S01]  /*0010*/  I2F.U32.RP R4, c[0x0][0x1c0] ;  /* 0x0000700000047b06 */ /* 0x000e620000209000 */
[----:B------:R-:W2:Y:S01]  /*0020*/  S2R R13, SR_CTAID.Z ;  /* 0x00000000000d7919 */ /* 0x000ea20000002700 */
[----:B------:R-:W-:Y:S01]  /*0030*/  IMAD.MOV.U32 R2, RZ, RZ, RZ ;  /* 0x000000ffff027224 */ /* 0x000fe200078e00ff */
[----:B------:R-:W-:Y:S01]  /*0040*/  ISETP.NE.U32.AND P1, PT, RZ, c[0x0][0x1c0], PT ;  /* 0x00007000ff007a0c */ /* 0x000fe20003f25070 */
[----:B------:R-:W-:Y:S01]  /*0050*/  IMAD.MOV.U32 R7, RZ, RZ, -0x1 ;  /* 0xffffffffff077424 */ /* 0x000fe200078e00ff */
[----:B------:R-:W-:-:S03]  /*0060*/  ULDC.64 UR6, c[0x0][0x118] ;  /* 0x0000460000067ab9 */ /* 0x000fc60000000a00 */
[----:B-1----:R-:W1:Y:S02]  /*0070*/  MUFU.RCP R3, R4 ;  /* 0x0000000400037308 */ /* 0x002e640000001000 */
[----:B-1----:R-:W-:-:S06]  /*0080*/  IADD3 R3, R3, 0xffffffe, RZ ;  /* 0x0ffffffe03037810 */ /* 0x002fcc0007ffe0ff */
[----:B------:R-:W1:Y:S02]  /*0090*/  F2I.FTZ.U32.TRUNC.NTZ R3, R3 ;  /* 0x0000000300037305 */ /* 0x000e64000021f000 */
[----:B-1----:R-:W-:-:S04]  /*00a0*/  IMAD.MOV R0, RZ, RZ, -R3 ;  /* 0x000000ffff007224 */ /* 0x002fc800078e0a03 */
[----:B------:R-:W-:Y:S02]  /*00b0*/  IMAD R5, R0, c[0x0][0x1c0], RZ ;  /* 0x0000700000057a24 */ /* 0x000fe400078e02ff */
[----:B------:R-:W1:Y:S02]  /*00c0*/  LDC.U8 R0, c[0x0][0x312] ;  /* 0x0000c480ff007b82 */ /* 0x000e640000000000 */
[----:B------:R-:W-:-:S04]  /*00d0*/  IMAD.HI.U32 R2, R3, R5, R2 ;  /* 0x0000000503027227 */ /* 0x000fc800078e0002 */
[----:B------:R-:W-:Y:S02]  /*00e0*/  IMAD.MOV.U32 R5, RZ, RZ, 0x4 ;  /* 0x00000004ff057424 */ /* 0x000fe400078e00ff */
[----:B--2---:R-:W-:-:S04]  /*00f0*/  IMAD.HI.U32 R186, R2, R13, RZ ;  /* 0x0000000d02ba7227 */ /* 0x004fc800078e00ff */
[----:B------:R-:W-:-:S04]  /*0100*/  IMAD.MOV R2, RZ, RZ, -R186 ;  /* 0x000000ffff027224 */ /* 0x000fc800078e0aba */
[----:B------:R-:W-:-:S05]  /*0110*/  IMAD R2, R2, c[0x0][0x1c0], R13 ;  /* 0x0000700002027a24 */ /* 0x000fca00078e020d */
[----:B------:R-:W-:Y:S02]  /*0120*/  ISETP.GE.U32.AND P2, PT, R2, c[0x0][0x1c0], PT ;  /* 0x0000700002007a0c */ /* 0x000fe40003f46070 */
[----:B-1----:R-:W-:-:S11]  /*0130*/  ISETP.NE.AND P3, PT, R0, RZ, PT ;  /* 0x000000ff0000720c */ /* 0x002fd60003f65270 */
[----:B------:R-:W-:Y:S02]  /*0140*/  @P2 IADD3 R2, R2, -c[0x0][0x1c0], RZ ;  /* 0x8000700002022a10 */ /* 0x000fe40007ffe0ff */
[----:B------:R-:W-:Y:S02]  /*0150*/  @P2 IADD3 R186, R186, 0x1, RZ ;  /* 0x00000001baba2810 */ /* 0x000fe40007ffe0ff */
[----:B------:R-:W-:Y:S02]  /*0160*/  ISETP.GE.U32.AND P0, PT, R2, c[0x0][0x1c0], PT ;  /* 0x0000700002007a0c */ /* 0x000fe40003f06070 */
[----:B------:R-:W-:-:S04]  /*0170*/  ISETP.NE.U32.AND P2, PT, RZ, c[0x0][0x240], PT ;  /* 0x00009000ff007a0c */ /* 0x000fc80003f45070 */
[----:B------:R-:W-:-:S07]  /*0180*/  ISETP.NE.AND.EX P2, PT, RZ, c[0x0][0x244], PT, P2 ;  /* 0x00009100ff007a0c */ /* 0x000fce0003f45320 */
[----:B------:R-:W-:Y:S02]  /*0190*/  @P0 IADD3 R186, R186, 0x1, RZ ;  /* 0x00000001baba0810 */ /* 0x000fe40007ffe0ff */
[----:B------:R-:W-:Y:S02]  /*01a0*/  @!P1 LOP3.LUT R186, RZ, c[0x0][0x1c0], RZ, 0x33, !PT ;  /* 0x00007000ffba9a12 */ /* 0x000fe400078e33ff */
[----:B------:R-:W-:Y:S01]  /*01b0*/  ISETP.EQ.U32.AND P1, PT, RZ, c[0x0][0x248], PT ;  /* 0x00009200ff007a0c */ /* 0x000fe20003f22070 */
[----:B------:R-:W-:Y:S01]  /*01c0*/  IMAD.MOV.U32 R6, RZ, RZ, -0x1 ;  /* 0xffffffffff067424 */ /* 0x000fe200078e00ff */
[----:B------:R-:W-:Y:S01]  /*01d0*/  ISETP.NE.U32.AND P0, PT, RZ, c[0x0][0x250], PT ;  /* 0x00009400ff007a0c */ /* 0x000fe20003f05070 */
[CC--:B------:R-:W-:Y:S01]  /*01e0*/  IMAD.WIDE R16, R186.reuse, R5.reuse, c[0x0][0x240] ;  /* 0x00009000ba107625 */ /* 0x0c0fe200078e0205 */
[----:B------:R-:W-:Y:S02]  /*01f0*/  ISETP.EQ.OR.EX P1, PT, RZ, c[0x0][0x24c], !P3, P1 ;  /* 0x00009300ff007a0c */ /* 0x000fe40005f22710 */
[----:B------:R-:W-:Y:S01]  /*0200*/  ISETP.NE.AND.EX P0, PT, RZ, c[0x0][0x254], PT, P0 ;  /* 0x00009500ff007a0c */ /* 0x000fe20003f05300 */
[----:B------:R-:W-:Y:S01]  /*0210*/  IMAD.WIDE R10, R186, R5, c[0x0][0x248] ;  /* 0x00009200ba0a7625 */ /* 0x000fe200078e0205 */
[----:B------:R-:W2:Y:S04]  /*0220*/  @P2 LDG.E R7, [R16.64] ;  /* 0x0000000610072981 */ /* 0x000ea8000c1e1900 */
[----:B------:R-:W2:Y:S01]  /*0230*/  @P2 LDG.E R0, [R16.64+0x4] ;  /* 0x0000040610002981 */ /* 0x000ea2000c1e1900 */
[----:B------:R-:W-:-:S04]  /*0240*/  MOV R3, RZ ;  /* 0x000000ff00037202 */ /* 0x000fc80000000f00 */
[----:B------:R1:W5:Y:S02]  /*0250*/  @!P1 LDG.E R6, [R10.64] ;  /* 0x000000060a069981 */ /* 0x000364000c1e1900 */
[----:B------:R-:W-:Y:S02]  /*0260*/  @P0 IMAD.WIDE R14, R186, R5, c[0x0][0x250] ;  /* 0x00009400ba0e0625 */ /* 0x000fe400078e0205 */
[----:B------:R-:W3:Y:S04]  /*0270*/  S2R R23, SR_CTAID.X ;  /* 0x0000000000177919 */ /* 0x000ee80000002500 */
[----:B------:R1:W5:Y:S01]  /*0280*/  @P0 LDG.E R3, [R14.64] ;  /* 0x000000060e030981 */ /* 0x000362000c1e1900 */
[----:B------:R-:W-:-:S03]  /*0290*/  ISETP.NE.U32.AND P0, PT, RZ, c[0x0][0x248], PT ;  /* 0x00009200ff007a0c */ /* 0x000fc60003f05070 */
[----:B------:R-:W4:Y:S01]  /*02a0*/  S2R R9, SR_CTAID.Y ;  /* 0x0000000000097919 */ /* 0x000f220000002600 */
[----:B------:R-:W-:Y:S01]  /*02b0*/  ISETP.NE.AND.EX P0, PT, RZ, c[0x0][0x24c], PT, P0 ;  /* 0x00009300ff007a0c */ /* 0x000fe20003f05300 */
[----:B------:R-:W-:-:S04]  /*02c0*/  IMAD.MOV R18, RZ, RZ, -R186 ;  /* 0x000000ffff127224 */ /* 0x000fc800078e0aba */
[----:B------:R-:W-:Y:S01]  /*02d0*/  IMAD R18, R18, c[0x0][0x1c0], R13 ;  /* 0x0000700012127a24 */ /* 0x000fe200078e020d */
[----:B--2---:R-:W-:Y:S01]  /*02e0*/  @P2 IADD3 R127, R0, -R7, RZ ;  /* 0x80000007007f2210 */ /* 0x004fe20007ffe0ff */
[----:B------:R-:W-:-:S06]  /*02f0*/  @!P2 IMAD.MOV.U32 R127, RZ, RZ, c[0x0][0x214] ;  /* 0x00008500ff7fa624 */ /* 0x000fcc00078e00ff */
[----:B------:R-:W-:Y:S05]  /*0300*/  @!P0 BRA `(.L_x_1222) ;  /* 0x0000004000008947 */ /* 0x000fea0003800000 */
[----:B-1-34-:R-:W2:Y:S02]  /*0310*/  @P3 LDG.E R13, [R10.64+0x4] ;  /* 0x000004060a0d3981 */ /* 0x01aea4000c1e1900 */
[----:B--2--5:R-:W-:-:S06]  /*0320*/  @P3 IADD3 R2, R13, -R6, RZ ;  /* 0x800000060d023210 */ /* 0x024fcc0007ffe0ff */
[----:B------:R1:W5:Y:S01]  /*0330*/  @!P3 LDG.E R2, [R10.64] ;  /* 0x000000060a02b981 */ /* 0x000362000c1e1900 */
[----:B------:R-:W-:Y:S05]  /*0340*/  BRA `(.L_x_1223) ;  /* 0x0000001000007947 */ /* 0x000fea0003800000 */
.L_x_1222:
[----:B-1-34-:R-:W-:Y:S02]  /*0350*/  MOV R2, c[0x0][0x218] ;  /* 0x0000860000027a02 */ /* 0x01afe40000000f00 */
.L_x_1223:
[----:B------:R-:W-:-:S04]  /*0360*/  ISETP.NE.U32.AND P2, PT, RZ, c[0x0][0x258], PT ;  /* 0x00009600ff007a0c */ /* 0x000fc80003f45070 */
[----:B------:R-:W-:-:S13]  /*0370*/  ISETP.NE.AND.EX P2, PT, RZ, c[0x0][0x25c], PT, P2 ;  /* 0x00009700ff007a0c */ /* 0x000fda0003f45320 */
[----:B-1----:R-:W-:-:S05]  /*0380*/  @P2 IMAD.WIDE R10, R186, R5, c[0x0][0x258] ;  /* 0x00009600ba0a2625 */ /* 0x002fca00078e0205 */
[----:B------:R-:W2:Y:S01]  /*0390*/  @P2 LDG.E R122, [R10.64] ;  /* 0x000000060a7a2981 */ /* 0x000ea2000c1e1900 */
[----:B------:R-:W-:Y:S01]  /*03a0*/  IMAD.SHL.U32 R124, R23, 0x40, RZ ;  /* 0x00000040177c7824 */ /* 0x000fe200078e00ff */
[----:B------:R-:W-:-:S04]  /*03b0*/  @!P2 ISETP.NE.U32.AND P1, PT, RZ, c[0x0][0x268], PT ;  /* 0x00009a00ff00aa0c */ /* 0x000fc80003f25070 */
[----:B------:R-:W-:Y:S02]  /*03c0*/  ISETP.GT.AND P0, PT, R127, R124, PT ;  /* 0x0000007c7f00720c */ /* 0x000fe40003f04270 */
[----:B------:R-:W-:-:S04]  /*03d0*/  @!P2 ISETP.NE.AND.EX P1, PT, RZ, c[0x0][0x26c], PT, P1 ;  /* 0x00009b00ff00aa0c */ /* 0x000fc80003f25310 */
[----:B------:R-:W-:Y:S01]  /*03e0*/  @!P2 SEL R0, RZ, c[0x0][0x21c], !P1 ;  /* 0x00008700ff00aa07 */ /* 0x000fe20004800000 */
[----:B--2--5:R-:W-:-:S03]  /*03f0*/  @P2 IMAD.IADD R122, R122, 0x1, -R3 ;  /* 0x000000017a7a2824 */ /* 0x024fc600078e0a03 */
[----:B------:R-:W-:-:S03]  /*0400*/  @!P2 IADD3 R122, R0, R2, -R3 ;  /* 0x00000002007aa210 */ /* 0x000fc60007ffe803 */
[----:B------:R-:W-:Y:S05]  /*0410*/  @!P0 EXIT ;  /* 0x000000000000894d */ /* 0x000fea0003800000 */
[----:B------:R-:W-:Y:S01]  /*0420*/  IABS R4, c[0x0][0x10] ;  /* 0x0000040000047a13 */ /* 0x000fe20000000000 */
[----:B------:R-:W-:-:S03]  /*0430*/  IMAD.MOV.U32 R13, RZ, RZ, c[0x0][0x218] ;  /* 0x00008600ff0d7624 */ /* 0x000fc600078e00ff */
[----:B------:R-:W1:Y:S02]  /*0440*/  I2F.RP R0, R4 ;  /* 0x0000000400007306 */ /* 0x000e640000209400 */
[----:B------:R-:W-:-:S04]  /*0450*/  IADD3 R13, R13, 0x7f, RZ ;  /* 0x0000007f0d0d7810 */ /* 0x000fc80007ffe0ff */
[----:B------:R-:W-:-:S04]  /*0460*/  SHF.R.S32.HI R8, RZ, 0x1f, R13 ;  /* 0x0000001fff087819 */ /* 0x000fc8000001140d */
[----:B------:R-:W-:-:S04]  /*0470*/  LEA.HI R8, R8, R13, RZ, 0x7 ;  /* 0x0000000d08087211 */ /* 0x000fc800078f38ff */
[----:B------:R-:W-:Y:S01]  /*0480*/  LEA.HI.SX32 R8, R8, c[0x0][0x10], 0x19 ;  /* 0x0000040008087a11 */ /* 0x000fe200078fcaff */
[----:B-1----:R-:W1:Y:S03]  /*0490*/  MUFU.RCP R10, R0 ;  /* 0x00000000000a7308 */ /* 0x002e660000001000 */
[----:B------:R-:W-:Y:S02]  /*04a0*/  IADD3 R8, R8, -0x1, RZ ;  /* 0xffffffff08087810 */ /* 0x000fe40007ffe0ff */
[----:B-1----:R-:W-:Y:S02]  /*04b0*/  IADD3 R10, R10, 0xffffffe, RZ ;  /* 0x0ffffffe0a0a7810 */ /* 0x002fe40007ffe0ff */
[----:B------:R-:W-:Y:S02]  /*04c0*/  IABS R0, R8 ;  /* 0x0000000800007213 */ /* 0x000fe40000000000 */
[----:B------:R-:W1:Y:S01]  /*04d0*/  F2I.FTZ.U32.TRUNC.NTZ R11, R10 ;  /* 0x0000000a000b7305 */ /* 0x000e62000021f000 */
[----:B------:R-:W-:-:S04]  /*04e0*/  LOP3.LUT R8, R8, c[0x0][0x10], RZ, 0x3c, !PT ;  /* 0x0000040008087a12 */ /* 0x000fc800078e3cff */
[----:B------:R-:W-:Y:S01]  /*04f0*/  ISETP.GE.AND P0, PT, R8, RZ, PT ;  /* 0x000000ff0800720c */ /* 0x000fe20003f06270 */
[----:B-1----:R-:W-:Y:S02]  /*0500*/  IMAD.MOV R13, RZ, RZ, -R11 ;  /* 0x000000ffff0d7224 */ /* 0x002fe400078e0a0b */
[----:B------:R-:W-:Y:S02]  /*0510*/  IMAD.MOV.U32 R10, RZ, RZ, RZ ;  /* 0x000000ffff0a7224 */ /* 0x000fe400078e00ff */
[----:B------:R-:W-:Y:S01]  /*0520*/  IMAD R2, R13, R4, RZ ;  /* 0x000000040d027224 */ /* 0x000fe200078e02ff */
[----:B------:R-:W-:-:S03]  /*0530*/  IADD3 R13, -R127, 0xbf, R124 ;  /* 0x000000bf7f0d7810 */ /* 0x000fc60007ffe17c */
[----:B------:R-:W-:Y:S01]  /*0540*/  IMAD.HI.U32 R11, R11, R2, R10 ;  /* 0x000000020b0b7227 */ /* 0x000fe200078e000a */
[----:B------:R-:W-:-:S04]  /*0550*/  IADD3 R13, R13, c[0x0][0x2e8], R122 ;  /* 0x0000ba000d0d7a10 */ /* 0x000fc80007ffe07a */
[----:B------:R-:W-:Y:S01]  /*0560*/  SHF.R.S32.HI R118, RZ, 0x1f, R13 ;  /* 0x0000001fff767819 */ /* 0x000fe2000001140d */
[----:B------:R-:W-:-:S03]  /*0570*/  IMAD.HI.U32 R2, R11, R0, RZ ;  /* 0x000000000b027227 */ /* 0x000fc600078e00ff */
[----:B------:R-:W-:Y:S01]  /*0580*/  LEA.HI R118, R118, R13, RZ, 0x7 ;  /* 0x0000000d76767211 */ /* 0x000fe200078f38ff */
[----:B------:R-:W-:Y:S01]  /*0590*/  IMAD.MOV R11, RZ, RZ, -R2 ;  /* 0x000000ffff0b7224 */ /* 0x000fe200078e0a02 */
[----:B------:R-:W1:Y:S02]  /*05a0*/  S2R R13, SR_TID.X ;  /* 0x00000000000d7919 */ /* 0x000e640000002100 */
[----:B------:R-:W-:Y:S01]  /*05b0*/  SHF.R.S32.HI R118, RZ, 0x7, R118 ;  /* 0x00000007ff767819 */ /* 0x000fe20000011476 */
[----:B------:R-:W-:-:S05]  /*05c0*/  IMAD R11, R4, R11, R0 ;  /* 0x0000000b040b7224 */ /* 0x000fca00078e0200 */
[----:B------:R-:W-:-:S13]  /*05d0*/  ISETP.GT.U32.AND P1, PT, R4, R11, PT ;  /* 0x0000000b0400720c */ /* 0x000fda0003f24070 */
[----:B------:R-:W-:Y:S01]  /*05e0*/  @!P1 IMAD.IADD R11, R11, 0x1, -R4 ;  /* 0x000000010b0b9824 */ /* 0x000fe200078e0a04 */
[----:B------:R-:W-:Y:S02]  /*05f0*/  @!P1 IADD3 R2, R2, 0x1, RZ ;  /* 0x0000000102029810 */ /* 0x000fe40007ffe0ff */
[----:B------:R-:W-:Y:S02]  /*0600*/  ISETP.NE.AND P1, PT, RZ, c[0x0][0x10], PT ;  /* 0x00000400ff007a0c */ /* 0x000fe40003f25270 */
[----:B------:R-:W-:-:S13]  /*0610*/  ISETP.GE.U32.AND P2, PT, R11, R4, PT ;  /* 0x000000040b00720c */ /* 0x000fda0003f46070 */
[----:B------:R-:W-:-:S05]  /*0620*/  @P2 IADD3 R2, R2, 0x1, RZ ;  /* 0x0000000102022810 */ /* 0x000fca0007ffe0ff */
[----:B------:R-:W-:Y:S01]  /*0630*/  IMAD.MOV.U32 R0, RZ, RZ, R2 ;  /* 0x000000ffff007224 */ /* 0x000fe200078e0002 */
[----:B------:R-:W-:-:S03]  /*0640*/  IADD3 R2, R122, 0x7f, RZ ;  /* 0x0000007f7a027810 */ /* 0x000fc60007ffe0ff */
[----:B------:R-:W-:Y:S01]  /*0650*/  @!P0 IMAD.MOV R0, RZ, RZ, -R0 ;  /* 0x000000ffff008224 */ /* 0x000fe200078e0a00 */
[----:B------:R-:W-:Y:S02]  /*0660*/  @!P1 LOP3.LUT R0, RZ, c[0x0][0x10], RZ, 0x33, !PT ;  /* 0x00000400ff009a12 */ /* 0x000fe400078e33ff */
[----:B------:R-:W-:-:S03]  /*0670*/  SHF.R.S32.HI R11, RZ, 0x1f, R2 ;  /* 0x0000001fff0b7819 */ /* 0x000fc60000011402 */
[----:B------:R-:W-:Y:S01]  /*0680*/  IMAD R175, R0, R9, RZ ;  /* 0x0000000900af7224 */ /* 0x000fe200078e02ff */
[----:B------:R-:W-:-:S03]  /*0690*/  LEA.HI R11, R11, R2, RZ, 0x7 ;  /* 0x000000020b0b7211 */ /* 0x000fc600078f38ff */
[----:B------:R-:W-:Y:S01]  /*06a0*/  IMAD.IADD R0, R0, 0x1, R175 ;  /* 0x0000000100007824 */ /* 0x000fe200078e02af */
[----:B------:R-:W-:-:S04]  /*06b0*/  SHF.R.S32.HI R11, RZ, 0x7, R11 ;  /* 0x00000007ff0b7819 */ /* 0x000fc8000001140b */
[----:B------:R-:W-:-:S04]  /*06c0*/  IMNMX R11, R11, R0, PT ;  /* 0x000000000b0b7217 */ /* 0x000fc80003800200 */
[----:B------:R-:W-:-:S04]  /*06d0*/  IMNMX R118, R11, R118, PT ;  /* 0x000000760b767217 */ /* 0x000fc80003800200 */
[----:B------:R-:W-:-:S13]  /*06e0*/  ISETP.GE.AND P0, PT, R175, R118, PT ;  /* 0x00000076af00720c */ /* 0x000fda0003f06270 */
[----:B------:R-:W-:Y:S05]  /*06f0*/  @!P0 BRA `(.L_x_1224) ;  /* 0x0000052000008947 */ /* 0x000fea0003800000 */
[----:B-1----:R-:W-:Y:S01]  /*0700*/  SHF.R.S32.HI R0, RZ, 0x1f, R13 ;  /* 0x0000001fff007819 */ /* 0x002fe2000001140d */
[----:B------:R-:W-:Y:S01]  /*0710*/  IMAD R9, R9, c[0x0][0x210], R186 ;  /* 0x0000840009097a24 */ /* 0x000fe200078e02ba */
[----:B------:R-:W-:Y:S01]  /*0720*/  BSSY B0, `(.L_x_1225) ;  /* 0x000001a000007945 */ /* 0x000fe20003800000 */
[----:B------:R-:W-:Y:S01]  /*0730*/  IMAD.IADD R127, R127, 0x1, -R124 ;  /* 0x000000017f7f7824 */ /* 0x000fe200078e0a7c */
[----:B------:R-:W-:Y:S01]  /*0740*/  LEA.HI R0, R0, R13, RZ, 0x3 ;  /* 0x0000000d00007211 */ /* 0x000fe200078f18ff */
[----:B------:R-:W-:-:S03]  /*0750*/  IMAD R3, R9, c[0x0][0x1c0], R18 ;  /* 0x0000700009037a24 */ /* 0x000fc600078e0212 */
[----:B------:R-:W-:Y:S01]  /*0760*/  LOP3.LUT R2, R0, 0xfffffff8, RZ, 0xc0, !PT ;  /* 0xfffffff800027812 */ /* 0x000fe200078ec0ff */
[----:B------:R-:W-:Y:S01]  /*0770*/  IMAD R3, R3, c[0x0][0x214], R124 ;  /* 0x0000850003037a24 */ /* 0x000fe200078e027c */
[----:B------:R-:W-:-:S03]  /*0780*/  SHF.R.S32.HI R0, RZ, 0x3, R0 ;  /* 0x00000003ff007819 */ /* 0x000fc60000011400 */
[----:B------:R-:W-:Y:S01]  /*0790*/  IMAD.IADD R13, R13, 0x1, -R2 ;  /* 0x000000010d0d7824 */ /* 0x000fe200078e0a02 */
[----:B------:R-:W-:Y:S01]  /*07a0*/  ISETP.GE.AND P1, PT, R0, R127, PT ;  /* 0x0000007f0000720c */ /* 0x000fe20003f26270 */
[----:B------:R-:W-:Y:S02]  /*07b0*/  IMAD R7, R3, c[0x0][0x22c], RZ ;  /* 0x00008b0003077a24 */ /* 0x000fe400078e02ff */
[----:B------:R-:W-:-:S05]  /*07c0*/  IMAD.SHL.U32 R4, R13, 0x4, RZ ;  /* 0x000000040d047824 */ /* 0x000fca00078e00ff */
[----:B------:R-:W-:-:S05]  /*07d0*/  SHF.R.S32.HI R5, RZ, 0x1f, R4 ;  /* 0x0000001fff057819 */ /* 0x000fca0000011404 */
[----:B------:R-:W-:-:S05]  /*07e0*/  IMAD.WIDE R8, R0, 0x60, R4 ;  /* 0x0000006000087825 */ /* 0x000fca00078e0204 */
[----:B------:R-:W-:-:S04]  /*07f0*/  IADD3 R2, P0, R7, R8, RZ ;  /* 0x0000000807027210 */ /* 0x000fc80007f1e0ff */
[----:B------:R-:W-:Y:S02]  /*0800*/  LEA.HI.X.SX32 R7, R7, R9, 0x1, P0 ;  /* 0x0000000907077211 */ /* 0x000fe400000f0eff */
[----:B------:R-:W-:Y:S02]  /*0810*/  LEA R10, P0, R2, c[0x0][0x1d8], 0x2 ;  /* 0x00007600020a7a11 */ /* 0x000fe400078010ff */
[----:B------:R-:W-:Y:S02]  /*0820*/  IADD3 R9, R4, 0x20, RZ ;  /* 0x0000002004097810 */ /* 0x000fe40007ffe0ff */
[----:B------:R-:W-:Y:S02]  /*0830*/  LEA.HI.X R11, R2, c[0x0][0x1dc], R7, 0x2, P0 ;  /* 0x00007700020b7a11 */ /* 0x000fe400000f1407 */
[----:B------:R-:W-:Y:S01]  /*0840*/  IADD3 R7, R4, 0x40, RZ ;  /* 0x0000004004077810 */ /* 0x000fe20007ffe0ff */
[----:B------:R-:W-:Y:S05]  /*0850*/  @P1 BRA `(.L_x_1226) ;  /* 0x0000006000001947 */ /* 0x000fea0003800000 */
[----:B------:R-:W-:Y:S02]  /*0860*/  ISETP.GE.AND P2, PT, R4, c[0x0][0x220], PT ;  /* 0x0000880004007a0c */ /* 0x000fe40003f46270 */
[----:B------:R-:W-:-:S02]  /*0870*/  ISETP.GE.AND P1, PT, R9, c[0x0][0x220], PT ;  /* 0x0000880009007a0c */ /* 0x000fc40003f26270 */
[----:B------:R-:W-:-:S09]  /*0880*/  ISETP.GE.AND P0, PT, R7, c[0x0][0x220], PT ;  /* 0x0000880007007a0c */ /* 0x000fd20003f06270 */
[----:B------:R1:W-:Y:S04]  /*0890*/  @!P2 STG.E.128 [R10.64], RZ ;  /* 0x000000ff0a00a986 */ /* 0x0003e8000c101d06 */
[----:B------:R1:W-:Y:S04]  /*08a0*/  @!P1 STG.E.128 [R10.64+0x80], RZ ;  /* 0x000080ff0a009986 */ /* 0x0003e8000c101d06 */
[----:B------:R1:W-:Y:S02]  /*08b0*/  @!P0 STG.E.128 [R10.64+0x100], RZ ;  /* 0x000100ff0a008986 */ /* 0x0003e4000c101d06 */
.L_x_1226:
[----:B------:R-:W-:Y:S05]  /*08c0*/  BSYNC B0 ;  /* 0x0000000000007941 */ /* 0x000fea0003800000 */
.L_x_1225:
[----:B------:R-:W-:Y:S01]  /*08d0*/  IADD3 R8, R0, 0x10, RZ ;  /* 0x0000001000087810 */ /* 0x000fe20007ffe0ff */
[----:B------:R-:W-:Y:S03]  /*08e0*/  BSSY B0, `(.L_x_1227) ;  /* 0x0000009000007945 */ /* 0x000fe60003800000 */
[----:B------:R-:W-:-:S13]  /*08f0*/  ISETP.GE.AND P0, PT, R8, R127, PT ;  /* 0x0000007f0800720c */ /* 0x000fda0003f06270 */
[----:B------:R-:W-:Y:S05]  /*0900*/  @P0 BRA `(.L_x_1228) ;  /* 0x0000006000000947 */ /* 0x000fea0003800000 */
[----:B------:R-:W-:Y:S02]  /*0910*/  ISETP.GE.AND P2, PT, R4, c[0x0][0x220], PT ;  /* 0x0000880004007a0c */ /* 0x000fe40003f46270 */
[----:B------:R-:W-:Y:S02]  /*0920*/  ISETP.GE.AND P1, PT, R9, c[0x0][0x220], PT ;  /* 0x0000880009007a0c */ /* 0x000fe40003f26270 */
[----:B------:R-:W-:-:S09]  /*0930*/  ISETP.GE.AND P0, PT, R7, c[0x0][0x220], PT ;  /* 0x0000880007007a0c */ /* 0x000fd20003f06270 */
[----:B------:R2:W-:Y:S04]  /*0940*/  @!P2 STG.E.128 [R10.64+0x1800], RZ ;  /* 0x001800ff0a00a986 */ /* 0x0005e8000c101d06 */
[----:B------:R2:W-:Y:S04]  /*0950*/  @!P1 STG.E.128 [R10.64+0x1880], RZ ;  /* 0x001880ff0a009986 */ /* 0x0005e8000c101d06 */
[----:B------:R2:W-:Y:S02]  /*0960*/  @!P0 STG.E.128 [R10.64+0x1900], RZ ;  /* 0x001900ff0a008986 */ /* 0x0005e4000c101d06 */
.L_x_1228:
[----:B------:R-:W-:Y:S05]  /*0970*/  BSYNC B0 ;  /* 0x0000000000007941 */ /* 0x000fea0003800000 */
.L_x_1227:
        /* <DEDUP_REMOVED lines=10> */
.L_x_1230:
[----:B------:R-:W-:Y:S05]  /*0a20*/  BSYNC B0 ;  /* 0x0000000000007941 */ /* 0x000fea0003800000 */
.L_x_1229:
        /* <DEDUP_REMOVED lines=10> */
.L_x_1232:
[----:B------:R-:W-:Y:S05]  /*0ad0*/  BSYNC B0 ;  /* 0x0000000000007941 */ /* 0x000fea0003800000 */
.L_x_1231:
[----:B------:R-:W-:Y:S02]  /*0ae0*/  ISETP.NE.AND P4, PT, R13, RZ, PT ;  /* 0x000000ff0d00720c */ /* 0x000fe40003f85270 */
[----:B------:R-:W-:-:S02]  /*0af0*/  SHF.R.S32.HI R5, RZ, 0x1f, R3 ;  /* 0x0000001fff057819 */ /* 0x000fc40000011403 */
[-C--:B------:R-:W-:Y:S02]  /*0b00*/  ISETP.GE.OR P2, PT, R8, R127.reuse, P4 ;  /* 0x0000007f0800720c */ /* 0x080fe40002746670 */
[-C--:B------:R-:W-:Y:S02]  /*0b10*/  ISETP.GE.OR P3, PT, R0, R127.reuse, P4 ;  /* 0x0000007f0000720c */ /* 0x080fe40002766670 */
[-C--:B------:R-:W-:Y:S02]  /*0b20*/  ISETP.GE.OR P1, PT, R6, R127.reuse, P4 ;  /* 0x0000007f0600720c */ /* 0x080fe40002726670 */
[----:B------:R-:W-:Y:S02]  /*0b30*/  IADD3 R3, P0, R3, R0, RZ ;  /* 0x0000000003037210 */ /* 0x000fe40007f1e0ff */
[----:B------:R-:W-:Y:S02]  /*0b40*/  ISETP.GE.OR P4, PT, R2, R127, P4 ;  /* 0x0000007f0200720c */ /* 0x000fe40002786670 */
[----:B------:R-:W-:-:S02]  /*0b50*/  LEA.HI.X.SX32 R0, R0, R5, 0x1, P0 ;  /* 0x0000000500007211 */ /* 0x000fc400000f0eff */
[----:B------:R-:W-:-:S03]  /*0b60*/  LEA R6, P0, R3, c[0x0][0x208], 0x2 ;  /* 0x0000820003067a11 */ /* 0x000fc600078010ff */
[----:B------:R-:W-:Y:S01]  /*0b70*/  @!P3 IMAD.MOV.U32 R4, RZ, RZ, -0x800000 ;  /* 0xff800000ff04b424 */ /* 0x000fe200078e00ff */
[----:B------:R-:W-:Y:S01]  /*0b80*/  LEA.HI.X R7, R3, c[0x0][0x20c], R0, 0x2, P0 ;  /* 0x0000830003077a11 */ /* 0x000fe200000f1400 */
[----:B------:R-:W-:Y:S02]  /*0b90*/  @!P2 IMAD.MOV.U32 R3, RZ, RZ, -0x800000 ;  /* 0xff800000ff03a424 */ /* 0x000fe400078e00ff */
[----:B------:R-:W-:Y:S02]  /*0ba0*/  @!P1 IMAD.MOV.U32 R0, RZ, RZ, -0x800000 ;  /* 0xff800000ff009424 */ /* 0x000fe400078e00ff */
[----:B------:R1:W-:Y:S04]  /*0bb0*/  @!P3 STG.E [R6.64], R4 ;  /* 0x000000040600b986 */ /* 0x0003e8000c101906 */
[----:B------:R1:W-:Y:S04]  /*0bc0*/  @!P2 STG.E [R6.64+0x40], R3 ;  /* 0x000040030600a986 */ /* 0x0003e8000c101906 */
[----:B------:R1:W-:Y:S01]  /*0bd0*/  @!P1 STG.E [R6.64+0x80], R0 ;  /* 0x0000800006009986 */ /* 0x0003e2000c101906 */
[----:B------:R-:W-:Y:S05]  /*0be0*/  @P4 EXIT ;  /* 0x000000000000494d */ /* 0x000fea0003800000 */
[----:B-1----:R-:W-:-:S05]  /*0bf0*/  MOV R3, 0xff800000 ;  /* 0xff80000000037802 */ /* 0x002fca0000000f00 */
[----:B------:R-:W-:Y:S01]  /*0c00*/  STG.E [R6.64+0xc0], R3 ;  /* 0x0000c00306007986 */ /* 0x000fe2000c101906 */
[----:B------:R-:W-:Y:S05]  /*0c10*/  EXIT ;  /* 0x000000000000794d */ /* 0x000fea0003800000 */
.L_x_1224:
[----:B-1----:R-:W-:Y:S01]  /*0c20*/  ISETP.NE.U32.AND P1, PT, RZ, c[0x0][0x2c0], PT ;  /* 0x0000b000ff007a0c */ /* 0x002fe20003f25070 */
        /* <DEDUP_REMOVED lines=20> */
[----:B-1----:R-:W1:Y:S01]  /*0d70*/  I2F.RP R6, R133 ;  /* 0x0000008500067306 */ /* 0x002e620000209400 */
[----:B------:R-:W-:-:S04]  /*0d80*/  LEA R15, R118, 0xffffff80, 0x7 ;  /* 0xffffff80760f7811 */ /* 0x000fc800078e38ff */
[----:B-----5:R-:W-:-:S03]  /*0d90*/  IABS R0, R15 ;  /* 0x0000000f00007213 */ /* 0x020fc60000000000 */
[----:B-1----:R-:W1:Y:S02]  /*0da0*/  MUFU.RCP R4, R6 ;  /* 0x0000000600047308 */ /* 0x002e640000001000 */
[----:B-1----:R-:W-:-:S06]  /*0db0*/  IADD3 R4, R4, 0xffffffe, RZ ;  /* 0x0ffffffe04047810 */ /* 0x002fcc0007ffe0ff */
[----:B------:R-:W1:Y:S02]  /*0dc0*/  F2I.FTZ.U32.TRUNC.NTZ R5, R4 ;  /* 0x0000000400057305 */ /* 0x000e64000021f000 */
[----:B-1----:R-:W-:Y:S02]  /*0dd0*/  IMAD.MOV R2, RZ, RZ, -R5 ;  /* 0x000000ffff027224 */ /* 0x002fe400078e0a05 */
[----:B------:R-:W-:Y:S02]  /*0de0*/  IMAD.MOV.U32 R4, RZ, RZ, RZ ;  /* 0x000000ffff047224 */ /* 0x000fe400078e00ff */
[----:B------:R-:W-:-:S04]  /*0df0*/  IMAD R2, R2, R133, RZ ;  /* 0x0000008502027224 */ /* 0x000fc800078e02ff */
[----:B------:R-:W-:Y:S01]  /*0e00*/  IMAD.HI.U32 R3, R5, R2, R4 ;  /* 0x0000000205037227 */ /* 0x000fe200078e0004 */
[----:B------:R-:W-:-:S05]  /*0e10*/  MOV R2, R0 ;  /* 0x0000000000027202 */ /* 0x000fca0000000f00 */
[----:B------:R-:W-:-:S04]  /*0e20*/  IMAD.HI.U32 R3, R3, R2, RZ ;  /* 0x0000000203037227 */ /* 0x000fc800078e00ff */
[----:B------:R-:W-:-:S04]  /*0e30*/  IMAD.MOV R0, RZ, RZ, -R3 ;  /* 0x000000ffff007224 */ /* 0x000fc800078e0a03 */
[----:B------:R-:W-:-:S05]  /*0e40*/  IMAD R0, R133, R0, R2 ;  /* 0x0000000085007224 */ /* 0x000fca00078e0202 */
[----:B------:R-:W-:-:S13]  /*0e50*/  ISETP.GT.U32.AND P1, PT, R133, R0, PT ;  /* 0x000000008500720c */ /* 0x000fda0003f24070 */
[-C--:B------:R-:W-:Y:S02]  /*0e60*/  @!P1 IADD3 R0, R0, -R133.reuse, RZ ;  /* 0x8000008500009210 */ /* 0x080fe40007ffe0ff */
[----:B------:R-:W-:Y:S02]  /*0e70*/  @!P1 IADD3 R3, R3, 0x1, RZ ;  /* 0x0000000103039810 */ /* 0x000fe40007ffe0ff */
[----:B------:R-:W-:Y:S02]  /*0e80*/  ISETP.GE.U32.AND P2, PT, R0, R133, PT ;  /* 0x000000850000720c */ /* 0x000fe40003f46070 */
[----:B------:R-:W-:Y:S02]  /*0e90*/  LOP3.LUT R0, R15, c[0x0][0x2d0], RZ, 0x3c, !PT ;  /* 0x0000b4000f007a12 */ /* 0x000fe400078e3cff */
[----:B------:R-:W-:Y:S02]  /*0ea0*/  ISETP.NE.AND P1, PT, RZ, c[0x0][0x2d0], PT ;  /* 0x0000b400ff007a0c */ /* 0x000fe40003f25270 */
[----:B------:R-:W-:-:S07]  /*0eb0*/  ISETP.GE.AND P0, PT, R0, RZ, PT ;  /* 0x000000ff0000720c */ /* 0x000fce0003f06270 */
[----:B------:R-:W-:-:S06]  /*0ec0*/  @P2 IADD3 R3, R3, 0x1, RZ ;  /* 0x0000000103032810 */ /* 0x000fcc0007ffe0ff */
[----:B------:R-:W-:Y:S01]  /*0ed0*/  @!P0 IMAD.MOV R3, RZ, RZ, -R3 ;  /* 0x000000ffff038224 */ /* 0x000fe200078e0a03 */
[----:B------:R-:W-:-:S05]  /*0ee0*/  @!P1 LOP3.LUT R3, RZ, c[0x0][0x2d0], RZ, 0x33, !PT ;  /* 0x0000b400ff039a12 */ /* 0x000fca00078e33ff */
[----:B------:R-:W-:-:S06]  /*0ef0*/  IMAD.WIDE R28, R3, 0x4, R188 ;  /* 0x00000004031c7825 */ /* 0x000fcc00078e02bc */
[----:B------:R-:W2:Y:S01]  /*0f00*/  LDG.E R28, [R28.64] ;  /* 0x000000061c1c7981 */ /* 0x000ea2000c1e1900 */
[----:B------:R-:W-:-:S04]  /*0f10*/  IABS R0, c[0x0][0x1c8] ;  /* 0x0000720000007a13 */ /* 0x000fc80000000000 */
[----:B------:R-:W1:Y:S08]  /*0f20*/  I2F.RP R5, R0 ;  /* 0x0000000000057306 */ /* 0x000e700000209400 */
[----:B-1----:R-:W1:Y:S02]  /*0f30*/  MUFU.RCP R8, R5 ;  /* 0x0000000500087308 */ /* 0x002e640000001000 */
[----:B-1----:R-:W-:-:S06]  /*0f40*/  IADD3 R8, R8, 0xffffffe, RZ ;  /* 0x0ffffffe08087810 */ /* 0x002fcc0007ffe0ff */
[----:B------:R-:W1:Y:S02]  /*0f50*/  F2I.FTZ.U32.TRUNC.NTZ R9, R8 ;  /* 0x0000000800097305 */ /* 0x000e64000021f000 */
[----:B-1----:R-:W-:Y:S01]  /*0f60*/  IADD3 R2, RZ, -R9, RZ ;  /* 0x80000009ff027210 */ /* 0x002fe20007ffe0ff */
        /* <DEDUP_REMOVED lines=20> */
[----:B------:R-:W-:Y:S02]  /*10b0*/  @!P1 LOP3.LUT R14, RZ, c[0x0][0x1c8], RZ, 0x33, !PT ;  /* 0x00007200ff0e9a12 */ /* 0x000fe400078e33ff */
        /* <DEDUP_REMOVED lines=10> */
[----:B------:R-:W-:Y:S02]  /*1160*/  SHF.R.S32.HI R11, RZ, 0x1f, R14 ;  /* 0x0000001fff0b7819 */ /* 0x000fe4000001140e */
[----:B------:R-:W-:Y:S01]  /*1170*/  IADD3 R6, R29, R6, RZ ;  /* 0x000000061d067210 */ /* 0x000fe20007ffe0ff */
[----:B------:R-:W-:Y:S02]  /*1180*/  IMAD.IADD R27, R27, 0x1, R3 ;  /* 0x000000011b1b7824 */ /* 0x000fe400078e0203 */
[----:B------:R-:W-:Y:S02]  /*1190*/  IMAD R3, R11, c[0x0][0x1b0], RZ ;  /* 0x00006c000b037a24 */ /* 0x000fe400078e02ff */
[----:B------:R-:W-:-:S04]  /*11a0*/  IMAD.WIDE.U32 R26, R14, c[0x0][0x1b0], R26 ;  /* 0x00006c000e1a7a25 */ /* 0x000fc800078e001a */
[----:B------:R-:W-:-:S04]  /*11b0*/  IMAD R2, R14, c[0x0][0x1b4], R3 ;  /* 0x00006d000e027a24 */ /* 0x000fc800078e0203 */
[----:B------:R-:W-:Y:S01]  /*11c0*/  IMAD.IADD R2, R27, 0x1, R2 ;  /* 0x000000011b027824 */ /* 0x000fe200078e0202 */
[----:B------:R-:W-:Y:S05]  /*11d0*/  BRA `(.L_x_1234) ;  /* 0x0000043000007947 */ /* 0x000fea0003800000 */
.L_x_1233:
[----:B-1----:R-:W-:-:S13]  /*11e0*/  ISETP.NE.AND P3, PT, R6, -0x1, PT ;  /* 0xffffffff0600780c */ /* 0x002fda0003f65270 */
[----:B------:R-:W-:-:S05]  /*11f0*/  @P3 IADD3 R5, R3, R6, RZ ;  /* 0x0000000603053210 */ /* 0x000fca0007ffe0ff */
[----:B------:R-:W-:-:S04]  /*1200*/  @P3 IMAD.WIDE.U32 R8, R5, c[0x0][0x198], RZ ;  /* 0x0000660005083a25 */ /* 0x000fc800078e00ff */
[----:B------:R-:W-:Y:S01]  /*1210*/  @P3 IMAD R5, R5, c[0x0][0x19c], R9 ;  /* 0x0000670005053a24 */ /* 0x000fe200078e0209 */
[----:B------:R-:W-:Y:S01]  /*1220*/  @P3 MOV R4, R8 ;  /* 0x0000000800043202 */ /* 0x000fe20000000f00 */
        /* <DEDUP_REMOVED lines=11> */
[----:B------:R-:W-:Y:S02]  /*12e0*/  MOV R4, R8 ;  /* 0x0000000800047202 */ /* 0x000fe40000000f00 */
.L_x_1235:
[----:B------:R-:W-:Y:S02]  /*12f0*/  IABS R9, c[0x0][0x1c8] ;  /* 0x0000720000097a13 */ /* 0x000fe40000000000 */
[----:B------:R-:W-:Y:S02]  /*1300*/  LEA R15, R118, 0xffffff80, 0x7 ;  /* 0xffffff80760f7811 */ /* 0x000fe400078e38ff */
[----:B------:R-:W1:Y:S01]  /*1310*/  I2F.RP R12, R9 ;  /* 0x00000009000c7306 */ /* 0x000e620000209400 */
[----:B------:R-:W-:Y:S02]  /*1320*/  @P3 IADD3 R6, R3, R6, RZ ;  /* 0x0000000603063210 */ /* 0x000fe40007ffe0ff */
[----:B------:R-:W-:-:S04]  /*1330*/  IMAD.WIDE.U32 R4, R15, c[0x0][0x198], R4 ;  /* 0x000066000f047a25 */ /* 0x000fc800078e0004 */
[----:B------:R-:W-:Y:S01]  /*1340*/  @P3 IMAD.WIDE.U32 R28, R6, c[0x0][0x1a0], RZ ;  /* 0x00006800061c3a25 */ /* 0x000fe200078e00ff */
[----:B------:R-:W-:-:S03]  /*1350*/  MOV R26, R4 ;  /* 0x00000004001a7202 */ /* 0x000fc60000000f00 */
[----:B------:R-:W-:Y:S01]  /*1360*/  @P3 IMAD R6, R6, c[0x0][0x1a4], R29 ;  /* 0x0000690006063a24 */ /* 0x000fe200078e021d */
[----:B-1----:R-:W1:Y:S02]  /*1370*/  MUFU.RCP R10, R12 ;  /* 0x0000000c000a7308 */ /* 0x002e640000001000 */
[----:B-1----:R-:W-:-:S06]  /*1380*/  IADD3 R10, R10, 0xffffffe, RZ ;  /* 0x0ffffffe0a0a7810 */ /* 0x002fcc0007ffe0ff */
[----:B------:R-:W1:Y:S02]  /*1390*/  F2I.FTZ.U32.TRUNC.NTZ R11, R10 ;  /* 0x0000000a000b7305 */ /* 0x000e64000021f000 */
[----:B-1----:R-:W-:Y:S02]  /*13a0*/  IMAD.MOV R2, RZ, RZ, -R11 ;  /* 0x000000ffff027224 */ /* 0x002fe400078e0a0b */
[----:B------:R-:W-:Y:S02]  /*13b0*/  IMAD.MOV.U32 R10, RZ, RZ, RZ ;  /* 0x000000ffff0a7224 */ /* 0x000fe400078e00ff */
[----:B------:R-:W-:Y:S01]  /*13c0*/  IMAD R8, R2, R9, RZ ;  /* 0x0000000902087224 */ /* 0x000fe200078e02ff */
[----:B------:R-:W-:-:S03]  /*13d0*/  IABS R2, R18 ;  /* 0x0000001200027213 */ /* 0x000fc60000000000 */
        /* <DEDUP_REMOVED lines=11> */
[----:B------:R-:W-:-:S02]  /*1490*/  ISETP.GE.AND P1, PT, R2, RZ, PT ;  /* 0x000000ff0200720c */ /* 0x000fc40003f26270 */
[----:B------:R-:W-:-:S05]  /*14a0*/  SHF.R.S32.HI R9, RZ, 0x1f, R15 ;  /* 0x0000001fff097819 */ /* 0x000fca000001140f */
[----:B------:R-:W-:Y:S01]  /*14b0*/  @P2 IADD3 R14, R14, 0x1, RZ ;  /* 0x000000010e0e2810 */ /* 0x000fe20007ffe0ff */
[----:B------:R-:W-:-:S04]  /*14c0*/  IMAD R2, R9, c[0x0][0x198], RZ ;  /* 0x0000660009027a24 */ /* 0x000fc800078e02ff */
[----:B------:R-:W-:Y:S02]  /*14d0*/  IMAD R17, R15, c[0x0][0x19c], R2 ;  /* 0x000067000f117a24 */ /* 0x000fe400078e0202 */
[----:B------:R-:W-:Y:S01]  /*14e0*/  @!P1 IMAD.MOV R14, RZ, RZ, -R14 ;  /* 0x000000ffff0e9224 */ /* 0x000fe200078e0a0e */
[----:B------:R-:W-:Y:S01]  /*14f0*/  @!P0 LOP3.LUT R14, RZ, c[0x0][0x1c8], RZ, 0x33, !PT ;  /* 0x00007200ff0e8a12 */ /* 0x000fe200078e33ff */
[----:B------:R-:W-:-:S03]  /*1500*/  IMAD.IADD R27, R5, 0x1, R17 ;  /* 0x00000001051b7824 */ /* 0x000fc600078e0211 */
[----:B------:R-:W-:Y:S01]  /*1510*/  SHF.R.S32.HI R11, RZ, 0x1f, R14 ;  /* 0x0000001fff0b7819 */ /* 0x000fe2000001140e */
[----:B------:R-:W-:-:S04]  /*1520*/  IMAD.WIDE.U32 R26, R14, c[0x0][0x1b0], R26 ;  /* 0x00006c000e1a7a25 */ /* 0x000fc800078e001a */
[----:B------:R-:W-:-:S04]  /*1530*/  IMAD R5, R11, c[0x0][0x1b0], RZ ;  /* 0x00006c000b057a24 */ /* 0x000fc800078e02ff */
[----:B------:R-:W-:-:S04]  /*1540*/  IMAD R2, R14, c[0x0][0x1b4], R5 ;  /* 0x00006d000e027a24 */ /* 0x000fc800078e0205 */
[----:B------:R-:W-:Y:S01]  /*1550*/  IMAD.IADD R2, R27, 0x1, R2 ;  /* 0x000000011b027824 */ /* 0x000fe200078e0202 */
[----:B------:R-:W-:Y:S05]  /*1560*/  @P3 BRA `(.L_x_1234) ;  /* 0x000000a000003947 */ /* 0x000fea0003800000 */
[----:B------:R-:W-:Y:S01]  /*1570*/  SHF.R.S32.HI R6, RZ, 0x1f, R3 ;  /* 0x0000001fff067819 */ /* 0x000fe20000011403 */
[----:B------:R-:W-:Y:S01]  /*1580*/  IMAD.WIDE.U32 R16, R3, c[0x0][0x1a0], RZ ;  /* 0x0000680003107a25 */ /* 0x000fe200078e00ff */
[----:B-----5:R-:W-:-:S03]  /*1590*/  SHF.R.S32.HI R4, RZ, 0x1f, R0 ;  /* 0x0000001fff047819 */ /* 0x020fc60000011400 */
[----:B------:R-:W-:-:S04]  /*15a0*/  IMAD R6, R6, c[0x0][0x1a0], RZ ;  /* 0x0000680006067a24 */ /* 0x000fc800078e02ff */
[----:B------:R-:W-:Y:S02]  /*15b0*/  IMAD R6, R3, c[0x0][0x1a4], R6 ;  /* 0x0000690003067a24 */ /* 0x000fe400078e0206 */
[----:B------:R-:W-:-:S03]  /*15c0*/  IMAD R3, R4, c[0x0][0x188], RZ ;  /* 0x0000620004037a24 */ /* 0x000fc600078e02ff */
[----:B------:R-:W-:Y:S01]  /*15d0*/  IADD3 R17, R17, R6, RZ ;  /* 0x0000000611117210 */ /* 0x000fe20007ffe0ff */
[----:B------:R-:W-:-:S04]  /*15e0*/  IMAD R3, R0, c[0x0][0x18c], R3 ;  /* 0x0000630000037a24 */ /* 0x000fc800078e0203 */
[----:B------:R-:W-:-:S05]  /*15f0*/  IMAD.WIDE.U32 R28, R0, c[0x0][0x188], R16 ;  /* 0x00006200001c7a25 */ /* 0x000fca00078e0010 */
[----:B------:R-:W-:Y:S02]  /*1600*/  IADD3 R6, R29, R3, RZ ;  /* 0x000000031d067210 */ /* 0x000fe40007ffe0ff */
.L_x_1234:
[----:B------:R-:W-:Y:S01]  /*1610*/  ISETP.NE.AND P0, PT, R7, -0x1, PT ;  /* 0xffffffff0700780c */ /* 0x000fe20003f05270 */
[----:B------:R-:W-:Y:S01]  /*1620*/  IMAD R11, R11, c[0x0][0x1b8], RZ ;  /* 0x00006e000b0b7a24 */ /* 0x000fe200078e02ff */
[----:B------:R-:W-:Y:S01]  /*1630*/  SHF.R.S32.HI R4, RZ, 0x1f, R13 ;  /* 0x0000001fff047819 */ /* 0x000fe2000001140d */
[----:B------:R-:W-:Y:S01]  /*1640*/  IMAD.IADD R174, R127, 0x1, -R124 ;  /* 0x000000017fae7824 */ /* 0x000fe200078e0a7c */
[----:B------:R-:W-:Y:S02]  /*1650*/  BSSY B0, `(.L_x_1236) ;  /* 0x0000072000007945 */ /* 0x000fe40003800000 */
[----:B------:R-:W-:-:S04]  /*1660*/  LEA.HI R5, R4, R13, RZ, 0x2 ;  /* 0x0000000d04057211 */ /* 0x000fc800078f10ff */
[----:B------:R-:W-:Y:S02]  /*1670*/  LOP3.LUT R8, R5, 0xfffffffc, RZ, 0xc0, !PT ;  /* 0xfffffffc05087812 */ /* 0x000fe400078ec0ff */
[----:B------:R-:W-:Y:S01]  /*1680*/  SHF.R.S32.HI R16, RZ, 0x2, R5 ;  /* 0x00000002ff107819 */ /* 0x000fe20000011405 */
[----:B------:R-:W-:Y:S01]  /*1690*/  @P0 IMAD.WIDE.U32 R24, R7, c[0x0][0x190], RZ ;  /* 0x0000640007180a25 */ /* 0x000fe200078e00ff */
[----:B------:R-:W-:Y:S02]  /*16a0*/  @!P0 SHF.R.S32.HI R3, RZ, 0x1f, R186 ;  /* 0x0000001fff038819 */ /* 0x000fe400000114ba */
[----:B------:R-:W-:Y:S01]  /*16b0*/  SHF.R.S32.HI R17, RZ, 0x1f, R16 ;  /* 0x0000001fff117819 */ /* 0x000fe20000011410 */
[----:B------:R-:W-:Y:S02]  /*16c0*/  IMAD.IADD R185, R13, 0x1, -R8 ;  /* 0x000000010db97824 */ /* 0x000fe400078e0a08 */
[----:B------:R-:W-:Y:S02]  /*16d0*/  @!P0 IMAD R3, R3, c[0x0][0x178], RZ ;  /* 0x00005e0003038a24 */ /* 0x000fe400078e02ff */
[----:B------:R-:W-:-:S04]  /*16e0*/  @!P0 IMAD.WIDE.U32 R20, R186, c[0x0][0x178], RZ ;  /* 0x00005e00ba148a25 */ /* 0x000fc800078e00ff */
[----:B-----5:R-:W-:Y:S01]  /*16f0*/  @!P0 IMAD R0, R186, c[0x0][0x17c], R3 ;  /* 0x00005f00ba008a24 */ /* 0x020fe200078e0203 */
[----:B------:R-:W-:Y:S01]  /*1700*/  LEA.HI R3, R4, R13, RZ, 0x3 ;  /* 0x0000000d04037211 */ /* 0x000fe200078f18ff */
[----:B------:R-:W-:Y:S02]  /*1710*/  @P0 IMAD R7, R7, c[0x0][0x194], R25 ;  /* 0x0000650007070a24 */ /* 0x000fe400078e0219 */
[----:B------:R-:W-:Y:S02]  /*1720*/  IMAD.SHL.U32 R185, R185, 0x8, RZ ;  /* 0x00000008b9b97824 */ /* 0x000fe400078e00ff */
[----:B------:R-:W-:Y:S01]  /*1730*/  @!P0 IMAD.IADD R7, R21, 0x1, R0 ;  /* 0x0000000115078824 */ /* 0x000fe200078e0200 */
[----:B------:R-:W-:Y:S01]  /*1740*/  SHF.R.S32.HI R0, RZ, 0x3, R3 ;  /* 0x00000003ff007819 */ /* 0x000fe20000011403 */
[----:B------:R-:W-:Y:S01]  /*1750*/  @!P0 IMAD.MOV.U32 R24, RZ, RZ, R20 ;  /* 0x000000ffff188224 */ /* 0x000fe200078e0014 */
[----:B------:R-:W-:Y:S01]  /*1760*/  IADD3 R28, P1, R185, R28, RZ ;  /* 0x0000001cb91c7210 */ /* 0x000fe20007f3e0ff */
[----:B------:R-:W-:Y:S01]  /*1770*/  IMAD R135, R17, c[0x0][0x198], RZ ;  /* 0x0000660011877a24 */ /* 0x000fe200078e02ff */
[----:B------:R-:W-:Y:S01]  /*1780*/  SHF.R.S32.HI R19, RZ, 0x1f, R185 ;  /* 0x0000001fff137819 */ /* 0x000fe200000114b9 */
[----:B------:R-:W-:Y:S01]  /*1790*/  IMAD.WIDE R22, R23, 0x40, R16 ;  /* 0x0000004017167825 */ /* 0x000fe200078e0210 */
[----:B------:R-:W-:-:S02]  /*17a0*/  LEA.HI R21, R3, R0, RZ, 0x1 ;  /* 0x0000000003157211 */ /* 0x000fc400078f08ff */
[----:B------:R-:W-:Y:S01]  /*17b0*/  IADD3 R26, P2, R185, R26, RZ ;  /* 0x0000001ab91a7210 */ /* 0x000fe20007f5e0ff */
[----:B------:R-:W-:Y:S01]  /*17c0*/  IMAD.X R29, R19, 0x1, R6, P1 ;  /* 0x00000001131d7824 */ /* 0x000fe200008e0606 */
[----:B------:R-:W-:Y:S01]  /*17d0*/  IADD3 R24, P0, R185, R24, RZ ;  /* 0x00000018b9187210 */ /* 0x000fe20007f1e0ff */
[----:B------:R-:W-:Y:S01]  /*17e0*/  IMAD R135, R16, c[0x0][0x19c], R135 ;  /* 0x0000670010877a24 */ /* 0x000fe200078e0287 */
[----:B------:R-:W-:Y:S01]  /*17f0*/  LOP3.LUT R21, R21, 0xfffffffe, RZ, 0xc0, !PT ;  /* 0xfffffffe15157812 */ /* 0x000fe200078ec0ff */
[----:B------:R-:W-:Y:S01]  /*1800*/  IMAD.X R27, R19, 0x1, R2, P2 ;  /* 0x00000001131b7824 */ /* 0x000fe200010e0602 */
[----:B------:R-:W-:Y:S01]  /*1810*/  LOP3.LUT R6, R3, 0xfffffff8, RZ, 0xc0, !PT ;  /* 0xfffffff803067812 */ /* 0x000fe200078ec0ff */
[----:B------:R-:W-:Y:S01]  /*1820*/  IMAD.X R25, R19, 0x1, R7, P0 ;  /* 0x0000000113197824 */ /* 0x000fe200000e0607 */
[-C--:B------:R-:W-:Y:S01]  /*1830*/  LEA.HI R3, R4, R13.reuse, RZ, 0x5 ;  /* 0x0000000d04037211 */ /* 0x080fe200078f28ff */
[C---:B------:R-:W-:Y:S01]  /*1840*/  IMAD.IADD R2, R0.reuse, 0x1, -R21 ;  /* 0x0000000100027824 */ /* 0x040fe200078e0a15 */
[----:B------:R-:W-:Y:S01]  /*1850*/  LEA.HI R21, R5, R16, RZ, 0x1 ;  /* 0x0000001005157211 */ /* 0x000fe200078f08ff */
[----:B------:R-:W-:Y:S01]  /*1860*/  IMAD.SHL.U32 R7, R0, 0x40, RZ ;  /* 0x0000004000077824 */ /* 0x000fe200078e00ff */
[----:B------:R-:W-:Y:S01]  /*1870*/  LEA.HI R5, R4, R13, RZ, 0x4 ;  /* 0x0000000d04057211 */ /* 0x000fe200078f20ff */
[----:B------:R-:W-:Y:S01]  /*1880*/  IMAD.IADD R0, R13, 0x1, -R6 ;  /* 0x000000010d007824 */ /* 0x000fe200078e0a06 */
[----:B------:R-:W-:Y:S01]  /*1890*/  LOP3.LUT R21, R21, 0x7fffffe, RZ, 0xc0, !PT ;  /* 0x07fffffe15157812 */ /* 0x000fe200078ec0ff */
[----:B------:R-:W-:Y:S01]  /*18a0*/  IMAD.WIDE.U32 R26, R16, c[0x0][0x198], R26 ;  /* 0x00006600101a7a25 */ /* 0x000fe200078e001a */
[----:B------:R-:W-:-:S02]  /*18b0*/  LOP3.LUT R6, R7, 0xc0, RZ, 0xc0, !PT ;  /* 0x000000c007067812 */ /* 0x000fc400078ec0ff */
[----:B------:R-:W-:Y:S01]  /*18c0*/  LEA.HI R4, R0, R0, RZ, 0x1 ;  /* 0x0000000000047211 */ /* 0x000fe200078f08ff */
[----:B------:R-:W-:Y:S01]  /*18d0*/  IMAD.IADD R10, R16, 0x1, -R21 ;  /* 0x00000001100a7824 */ /* 0x000fe200078e0a15 */
[----:B------:R-:W-:Y:S01]  /*18e0*/  LOP3.LUT R8, R5, 0xfffffff0, RZ, 0xc0, !PT ;  /* 0xfffffff005087812 */ /* 0x000fe200078ec0ff */
[----:B------:R-:W-:Y:S01]  /*18f0*/  IMAD.IADD R135, R27, 0x1, R135 ;  /* 0x000000011b877824 */ /* 0x000fe200078e0287 */
[----:B------:R-:W-:Y:S02]  /*1900*/  LOP3.LUT R7, R4, 0xfffffffe, RZ, 0xc0, !PT ;  /* 0xfffffffe04077812 */ /* 0x000fe400078ec0ff */
[----:B------:R-:W-:Y:S02]  /*1910*/  SHF.R.S32.HI R125, RZ, 0x5, R3 ;  /* 0x00000005ff7d7819 */ /* 0x000fe40000011403 */
[----:B------:R-:W-:Y:S01]  /*1920*/  IADD3 R120, P0, R16, R15, RZ ;  /* 0x0000000f10787210 */ /* 0x000fe20007f1e0ff */
[----:B------:R-:W-:Y:S01]  /*1930*/  IMAD.IADD R0, R0, 0x1, -R7 ;  /* 0x0000000100007824 */ /* 0x000fe200078e0a07 */
[----:B------:R-:W-:Y:S01]  /*1940*/  LEA R181, R125, R10, 0x3 ;  /* 0x0000000a7db57211 */ /* 0x000fe200078e18ff */
[----:B------:R-:W-:Y:S01]  /*1950*/  IMAD.IADD R7, R13, 0x1, -R8 ;  /* 0x000000010d077824 */ /* 0x000fe200078e0a08 */
[----:B------:R-:W-:Y:S01]  /*1960*/  LOP3.LUT R19, R6, 0x18, R185, 0xf8, !PT ;  /* 0x0000001806137812 */ /* 0x000fe200078ef8b9 */
[----:B------:R-:W-:Y:S01]  /*1970*/  IMAD.X R8, R17, 0x1, R9, P0 ;  /* 0x0000000111087824 */ /* 0x000fe200000e0609 */
[----:B------:R-:W-:-:S02]  /*1980*/  SHF.R.U32.HI R6, RZ, 0x3, R6 ;  /* 0x00000003ff067819 */ /* 0x000fc40000011606 */
[----:B------:R-:W-:Y:S02]  /*1990*/  LEA.HI R10, R7, R7, RZ, 0x1 ;  /* 0x00000007070a7211 */ /* 0x000fe400078f08ff */
[----:B------:R-:W-:Y:S02]  /*19a0*/  LOP3.LUT R6, R19, R6, RZ, 0x3c, !PT ;  /* 0x0000000613067212 */ /* 0x000fe400078e3cff */
[--C-:B------:R-:W-:Y:S02]  /*19b0*/  SHF.R.S32.HI R12, RZ, 0x1, R10.reuse ;  /* 0x00000001ff0c7819 */ /* 0x100fe4000001140a */
[----:B------:R-:W-:Y:S01]  /*19c0*/  SHF.R.S32.HI R9, RZ, 0x1f, R10 ;  /* 0x0000001fff097819 */ /* 0x000fe2000001140a */
[----:B------:R-:W-:Y:S01]  /*19d0*/  IMAD.U32 R181, R181, 0x20, R6 ;  /* 0x00000020b5b57824 */ /* 0x000fe200078e0006 */
[----:B------:R-:W-:Y:S01]  /*19e0*/  ISETP.GE.AND P0, PT, R16, R174, PT ;  /* 0x000000ae1000720c */ /* 0x000fe20003f06270 */
[C---:B------:R-:W-:Y:S01]  /*19f0*/  IMAD R6, R14.reuse, c[0x0][0x1bc], R11 ;  /* 0x00006f000e067a24 */ /* 0x040fe200078e020b */
[----:B------:R-:W-:Y:S01]  /*1a00*/  LEA.HI R9, R9, R12, RZ, 0x2 ;  /* 0x0000000c09097211 */ /* 0x000fe200078f10ff */
[----:B------:R-:W-:Y:S01]  /*1a10*/  IMAD.WIDE.U32 R14, R14, c[0x0][0x1b8], R28 ;  /* 0x00006e000e0e7a25 */ /* 0x000fe200078e001c */
[----:B------:R-:W-:-:S02]  /*1a20*/  SHF.R.S32.HI R21, RZ, 0x1f, R18 ;  /* 0x0000001fff157819 */ /* 0x000fc40000011412 */
[----:B------:R-:W-:Y:S01]  /*1a30*/  LOP3.LUT R9, R9, 0xfffffffc, RZ, 0xc0, !PT ;  /* 0xfffffffc09097812 */ /* 0x000fe200078ec0ff */
[----:B------:R-:W-:Y:S01]  /*1a40*/  IMAD.IADD R15, R15, 0x1, R6 ;  /* 0x000000010f0f7824 */ /* 0x000fe200078e0206 */
[----:B------:R-:W-:Y:S01]  /*1a50*/  MOV R134, R26 ;  /* 0x0000001a00867202 */ /* 0x000fe20000000f00 */
[----:B------:R-:W-:Y:S01]  /*1a60*/  IMAD R21, R21, c[0x0][0x1a8], RZ ;  /* 0x00006a0015157a24 */ /* 0x000fe200078e02ff */
[----:B------:R-:W-:Y:S01]  /*1a70*/  SHF.R.S32.HI R5, RZ, 0x4, R5 ;  /* 0x00000004ff057819 */ /* 0x000fe20000011405 */
[----:B------:R-:W-:Y:S01]  /*1a80*/  IMAD.IADD R6, R12, 0x1, -R9 ;  /* 0x000000010c067824 */ /* 0x000fe200078e0a09 */
[----:B------:R-:W-:Y:S01]  /*1a90*/  SHF.R.S32.HI R4, RZ, 0x1, R4 ;  /* 0x00000001ff047819 */ /* 0x000fe20000011404 */
[----:B------:R-:W-:Y:S01]  /*1aa0*/  IMAD R9, R8, c[0x0][0x1a0], RZ ;  /* 0x0000680008097a24 */ /* 0x000fe200078e02ff */
[----:B------:R-:W-:Y:S01]  /*1ab0*/  LOP3.LUT R8, R3, 0xffffffe0, RZ, 0xc0, !PT ;  /* 0xffffffe003087812 */ /* 0x000fe200078ec0ff */
[----:B------:R-:W-:Y:S01]  /*1ac0*/  IMAD R21, R18, c[0x0][0x1ac], R21 ;  /* 0x00006b0012157a24 */ /* 0x000fe200078e0215 */
[C---:B------:R-:W-:Y:S01]  /*1ad0*/  IADD3 R184, R185.reuse, 0x20, RZ ;  /* 0x00000020b9b87810 */ /* 0x040fe20007ffe0ff */
[----:B------:R-:W-:Y:S01]  /*1ae0*/  IMAD R3, R120, c[0x0][0x1a4], R9 ;  /* 0x0000690078037a24 */ /* 0x000fe200078e0209 */
[----:B------:R-:W-:Y:S01]  /*1af0*/  IADD3 R183, R185, 0x40, RZ ;  /* 0x00000040b9b77810 */ /* 0x000fe20007ffe0ff */
[----:B------:R-:W-:-:S04]  /*1b00*/  IMAD.WIDE.U32 R18, R18, c[0x0][0x1a8], R24 ;  /* 0x00006a0012127a25 */ /* 0x000fc800078e0018 */
[----:B------:R-:W-:-:S04]  /*1b10*/  IMAD.WIDE.U32 R120, R120, c[0x0][0x1a0], R14 ;  /* 0x0000680078787a25 */ /* 0x000fc800078e000e */
[----:B------:R-:W-:Y:S02]  /*1b20*/  IMAD.IADD R9, R13, 0x1, -R8 ;  /* 0x000000010d097824 */ /* 0x000fe400078e0a08 */
        /* <DEDUP_REMOVED lines=36> */
.L_x_1237:
[----:B------:R-:W-:Y:S05]  /*1d70*/  BSYNC B0 ;  /* 0x0000000000007941 */ /* 0x000fea0003800000 */
.L_x_1236:
        /* <DEDUP_REMOVED lines=36> */
.L_x_1239:
[----:B------:R-:W-:Y:S05]  /*1fc0*/  BSYNC B0 ;  /* 0x0000000000007941 */ /* 0x000fea0003800000 */
.L_x_1238:
        /* <DEDUP_REMOVED lines=33> */
.L_x_1241:
[----:B------:R-:W-:Y:S05]  /*21e0*/  BSYNC B0 ;  /* 0x0000000000007941 */ /* 0x000fea0003800000 */
.L_x_1240:
        /* <DEDUP_REMOVED lines=34> */
.L_x_1243:
[----:B------:R-:W-:Y:S05]  /*2410*/  BSYNC B0 ;  /* 0x0000000000007941 */ /* 0x000fea0003800000 */
.L_x_1242:
        /* <DEDUP_REMOVED lines=32> */
.L_x_1245:
[----:B------:R-:W-:Y:S05]  /*2620*/  BSYNC B0 ;  /* 0x0000000000007941 */ /* 0x000fea0003800000 */
.L_x_1244:
[----:B------:R-:W-:Y:S01]  /*2630*/  IADD3 R12, R16, 0x60, RZ ;  /* 0x00000060100c7810 */ /* 0x000fe20007ffe0ff */
[----:B------:R-:W-:Y:S03]  /*2640*/  BSSY B0, `(.L_x_1246) ;  /* 0x0000020000007945 */ /* 0x000fe60003800000 */
[----:B------:R-:W-:-:S13]  /*2650*/  ISETP.GE.AND P0, PT, R12, R3, PT ;  /* 0x000000030c00720c */ /* 0x000fda0003f06270 */
[----:B------:R-:W-:Y:S05]  /*2660*/  @P0 BRA `(.L_x_1247) ;  /* 0x000001d000000947 */ /* 0x000fea0003800000 */
[----:B------:R-:W-:Y:S01]  /*2670*/  ISETP.GE.AND P3, PT, R185, c[0x0][0x220], PT ;  /* 0x00008800b9007a0c */ /* 0x000fe20003f66270 */
[----:B------:R-:W-:Y:S01]  /*2680*/  ULDC UR4, c[0x0][0x19c] ;  /* 0x0000670000047ab9 */ /* 0x000fe20000000800 */
[----:B------:R-:W-:Y:S01]  /*2690*/  ISETP.GE.AND P2, PT, R184, c[0x0][0x220], PT ;  /* 0x00008800b8007a0c */ /* 0x000fe20003f46270 */
[----:B------:R-:W-:Y:S01]  /*26a0*/  UIMAD UR4, UR4, 0x60, URZ ;  /* 0x00000060040478a4 */ /* 0x000fe2000f8e023f */
[----:B--2---:R-:W-:Y:S01]  /*26b0*/  IMAD.WIDE.U32 R20, R132, 0x60, R134 ;  /* 0x0000006084147825 */ /* 0x004fe200078e0086 */
[----:B------:R-:W-:-:S04]  /*26c0*/  ISETP.GE.AND P0, PT, R183, c[0x0][0x220], PT ;  /* 0x00008800b7007a0c */ /* 0x000fc80003f06270 */
[----:B------:R-:W-:-:S04]  /*26d0*/  IADD3 R11, R21, UR4, RZ ;  /* 0x00000004150b7c10 */ /* 0x000fc8000fffe0ff */
        /* <DEDUP_REMOVED lines=22> */
.L_x_1247:
[----:B------:R-:W-:Y:S05]  /*2840*/  BSYNC B0 ;  /* 0x0000000000007941 */ /* 0x000fea0003800000 */
.L_x_1246:
[----:B------:R-:W0:Y:S01]  /*2850*/  LDGDEPBAR ;  /* 0x00000000000079af */ /* 0x000e220000000000 */
[----:B------:R-:W-:Y:S01]  /*2860*/  ISETP.GE.AND P1, PT, R16, R3, PT ;  /* 0x000000031000720c */ /* 0x000fe20003f26270 */
[----:B------:R-:W-:Y:S01]  /*2870*/  IMAD.SHL.U32 R136, R13, 0x2, RZ ;  /* 0x000000020d887824 */ /* 0x000fe200078e00ff */
[----:B------:R-:W-:Y:S01]  /*2880*/  SHF.R.S32.HI R180, RZ, 0x1f, R9 ;  /* 0x0000001fffb47819 */ /* 0x000fe20000011409 */
[----:B------:R-:W-:Y:S01]  /*2890*/  BSSY B0, `(.L_x_1248) ;  /* 0x0000026000007945 */ /* 0x000fe20003800000 */
[----:B------:R-:W-:Y:S02]  /*28a0*/  LEA R196, P0, R120, c[0x0][0x170], 0x1 ;  /* 0x00005c0078c47a11 */ /* 0x000fe400078008ff */
[----:B------:R-:W-:Y:S02]  /*28b0*/  LEA.HI R180, R180, R9, RZ, 0x2 ;  /* 0x00000009b4b47211 */ /* 0x000fe400078f10ff */
[----:B------:R-:W-:Y:S02]  /*28c0*/  LOP3.LUT R136, R136, 0x6, RZ, 0xc0, !PT ;  /* 0x0000000688887812 */ /* 0x000fe400078ec0ff */
[----:B------:R-:W-:-:S02]  /*28d0*/  LEA.HI.X R195, R120, c[0x0][0x174], R116, 0x1, P0 ;  /* 0x00005d0078c37a11 */ /* 0x000fc400000f0c74 */
[----:B------:R-:W-:Y:S01]  /*28e0*/  SHF.R.S32.HI R180, RZ, 0x2, R180 ;  /* 0x00000002ffb47819 */ /* 0x000fe200000114b4 */
[----:B------:R-:W-:-:S04]  /*28f0*/  DEPBAR.LE SB0, 0x0 ;  /* 0x000080000000791a */ /* 0x000fc80000000000 */
[----:B------:R-:W-:Y:S06]  /*2900*/  BAR.SYNC.DEFER_BLOCKING 0x0 ;  /* 0x0000000000007b1d */ /* 0x000fec0000010000 */
[----:B------:R3:W-:Y:S04]  /*2910*/  @P1 STS [R181+0x9000], RZ ;  /* 0x009000ffb5001388 */ /* 0x0007e80000000800 */
[----:B------:R3:W-:Y:S04]  /*2920*/  @P1 STS [R181+0x9004], RZ ;  /* 0x009004ffb5001388 */ /* 0x0007e80000000800 */
[----:B------:R3:W-:Y:S04]  /*2930*/  @P1 STS.64 [R181+0x9008], RZ ;  /* 0x009008ffb5001388 */ /* 0x0007e80000000a00 */
[----:B------:R3:W-:Y:S04]  /*2940*/  @P1 STS.128 [R181+0xb000], RZ ;  /* 0x00b000ffb5001388 */ /* 0x0007e80000000c00 */
[----:B------:R3:W-:Y:S01]  /*2950*/  @P1 STS.128 [R181+0xd000], RZ ;  /* 0x00d000ffb5001388 */ /* 0x0007e20000000c00 */
        /* <DEDUP_REMOVED lines=25> */
.L_x_1249:
[----:B------:R-:W-:Y:S05]  /*2af0*/  BSYNC B0 ;  /* 0x0000000000007941 */ /* 0x000fea0003800000 */
.L_x_1248:
        /* <DEDUP_REMOVED lines=34> */
.L_x_1251:
[----:B------:R-:W-:Y:S05]  /*2d20*/  BSYNC B0 ;  /* 0x0000000000007941 */ /* 0x000fea0003800000 */
.L_x_1250:
        /* <DEDUP_REMOVED lines=34> */
.L_x_1253:
[----:B------:R-:W-:Y:S05]  /*2f50*/  BSYNC B0 ;  /* 0x0000000000007941 */ /* 0x000fea0003800000 */
.L_x_1252:
[----:B------:R-:W-:Y:S01]  /*2f60*/  ISETP.GE.AND P0, PT, R12, R3, PT ;  /* 0x000000030c00720c */ /* 0x000fe20003f06270 */
[----:B------:R-:W-:Y:S01]  /*2f70*/  IMAD.MOV.U32 R3, RZ, RZ, 0x10 ;  /* 0x00000010ff037424 */ /* 0x000fe200078e00ff */
[----:B------:R-:W-:Y:S01]  /*2f80*/  LOP3.LUT P1, RZ, R6, 0x2, RZ, 0xc0, !PT ;  /* 0x0000000206ff7812 */ /* 0x000fe2000782c0ff */
[----:B------:R-:W-:Y:S03]  /*2f90*/  BSSY B0, `(.L_x_1254) ;  /* 0x0000028000007945 */ /* 0x000fe60003800000 */
[----:B------:R-:W-:-:S07]  /*2fa0*/  SEL R3, R3, 0xfffffff0, !P1 ;  /* 0xfffffff003037807 */ /* 0x000fce0004800000 */
        /* <DEDUP_REMOVED lines=38> */
.L_x_1255:
[----:B------:R-:W-:Y:S05]  /*3210*/  BSYNC B0 ;  /* 0x0000000000007941 */ /* 0x000fea0003800000 */
.L_x_1254:
[----:B-1----:R-:W-:Y:S01]  /*3220*/  LOP3.LUT R12, R10, 0x7fffffe, RZ, 0xc0, !PT ;  /* 0x07fffffe0a0c7812 */ /* 0x002fe200078ec0ff */
[----:B------:R-:W-:Y:S01]  /*3230*/  IMAD.SHL.U32 R6, R6, 0x40, RZ ;  /* 0x0000004006067824 */ /* 0x000fe200078e00ff */
[----:B----4-:R-:W-:Y:S01]  /*3240*/  LEA.HI R9, R5, R5, RZ, 0x1 ;  /* 0x0000000505097211 */ /* 0x010fe200078f08ff */
[----:B------:R-:W-:Y:S01]  /*3250*/  IMAD.SHL.U32 R2, R2, 0x8, RZ ;  /* 0x0000000802027824 */ /* 0x000fe200078e00ff */
[----:B------:R-:W-:Y:S01]  /*3260*/  SHF.R.S32.HI R8, RZ, 0x1f, R7 ;  /* 0x0000001fff087819 */ /* 0x000fe20000011407 */
[----:B------:R-:W-:Y:S01]  /*3270*/  IMAD.IADD R123, R7, 0x1, -R12 ;  /* 0x00000001077b7824 */ /* 0x000fe200078e0a0c */
[----:B------:R-:W-:Y:S01]  /*3280*/  LOP3.LUT R10, R9, 0xfffffffe, RZ, 0xc0, !PT ;  /* 0xfffffffe090a7812 */ /* 0x000fe200078ec0ff */
[----:B------:R-:W0:Y:S01]  /*3290*/  LDGDEPBAR ;  /* 0x00000000000079af */ /* 0x000e220000000000 */
[----:B------:R-:W-:Y:S01]  /*32a0*/  LEA.HI R8, R8, R7, RZ, 0x3 ;  /* 0x0000000708087211 */ /* 0x000fe200078f18ff */
[----:B------:R-:W-:Y:S01]  /*32b0*/  IMAD.SHL.U32 R7, R4, 0x40, RZ ;  /* 0x0000004004077824 */ /* 0x000fe200078e00ff */
[----:B------:R-:W-:Y:S01]  /*32c0*/  LOP3.LUT R9, R6, 0xc0, RZ, 0xc0, !PT ;  /* 0x000000c006097812 */ /* 0x000fe200078ec0ff */
[----:B------:R-:W-:Y:S01]  /*32d0*/  IMAD.IADD R5, R5, 0x1, -R10 ;  /* 0x0000000105057824 */ /* 0x000fe200078e0a0a */
[----:B------:R-:W-:Y:S01]  /*32e0*/  LOP3.LUT P0, RZ, R4, 0x2, RZ, 0xc0, !PT ;  /* 0x0000000204ff7812 */ /* 0x000fe2000780c0ff */
[----:B------:R-:W-:Y:S01]  /*32f0*/  IMAD.SHL.U32 R8, R8, 0x20, RZ ;  /* 0x0000002008087824 */ /* 0x000fe200078e00ff */
[----:B------:R-:W-:Y:S01]  /*3300*/  LOP3.LUT R7, R7, 0xc0, RZ, 0xc0, !PT ;  /* 0x000000c007077812 */ /* 0x000fe200078ec0ff */
[----:B------:R-:W-:-:S02]  /*3310*/  IMAD.SHL.U32 R6, R5, 0x8, RZ ;  /* 0x0000000805067824 */ /* 0x000fc400078e00ff */
[----:B------:R-:W-:Y:S01]  /*3320*/  IMAD R172, R5, 0x8, R0 ;  /* 0x0000000805ac7824 */ /* 0x000fe200078e0200 */
[----:B------:R-:W-:Y:S01]  /*3330*/  LOP3.LUT R10, R7, 0x8, R2, 0xf8, !PT ;  /* 0x00000008070a7812 */ /* 0x000fe200078ef802 */
[----:B------:R-:W-:Y:S01]  /*3340*/  IMAD.MOV.U32 R5, RZ, RZ, 0x20 ;  /* 0x00000020ff057424 */ /* 0x000fe200078e00ff */
[----:B------:R-:W-:Y:S02]  /*3350*/  LOP3.LUT R2, R8, 0xffffff00, RZ, 0xc0, !PT ;  /* 0xffffff0008027812 */ /* 0x000fe400078ec0ff */
[----:B------:R-:W-:Y:S02]  /*3360*/  LOP3.LUT R8, R9, 0x8, R6, 0xf8, !PT ;  /* 0x0000000809087812 */ /* 0x000fe400078ef806 */
[----:B------:R-:W-:Y:S01]  /*3370*/  SHF.R.U32.HI R7, RZ, 0x3, R7 ;  /* 0x00000003ff077819 */ /* 0x000fe20000011607 */
[C---:B------:R-:W-:Y:S01]  /*3380*/  IMAD R6, R125.reuse, 0x200, R2 ;  /* 0x000002007d067824 */ /* 0x040fe200078e0202 */
[----:B------:R-:W-:Y:S01]  /*3390*/  SHF.R.U32.HI R9, RZ, 0x3, R9 ;  /* 0x00000003ff097819 */ /* 0x000fe20000011609 */
[----:B------:R-:W-:Y:S01]  /*33a0*/  IMAD R125, R125, 0x10, R124 ;  /* 0x000000107d7d7824 */ /* 0x000fe200078e027c */
[----:B------:R-:W-:Y:S01]  /*33b0*/  LOP3.LUT R7, R10, R7, RZ, 0x3c, !PT ;  /* 0x000000070a077212 */ /* 0x000fe200078e3cff */
[C---:B------:R-:W-:Y:S01]  /*33c0*/  IMAD R173, R123.reuse, 0x20, R6 ;  /* 0x000000207bad7824 */ /* 0x040fe200078e0206 */
[----:B------:R-:W-:Y:S01]  /*33d0*/  LOP3.LUT R0, R8, R9, RZ, 0x3c, !PT ;  /* 0x0000000908007212 */ /* 0x000fe200078e3cff */
[----:B------:R-:W-:Y:S01]  /*33e0*/  IMAD R123, R123, 0x20, R2 ;  /* 0x000000207b7b7824 */ /* 0x000fe200078e0202 */
[----:B------:R-:W-:Y:S01]  /*33f0*/  SEL R5, R5, 0xffffffe0, !P0 ;  /* 0xffffffe005057807 */ /* 0x000fe20004000000 */
[----:B------:R-:W-:-:S02]  /*3400*/  IMAD.U32 R172, R172, 0x20, R7 ;  /* 0x00000020acac7824 */ /* 0x000fc400078e0007 */
[----:B------:R-:W-:Y:S02]  /*3410*/  IMAD.IADD R173, R0, 0x1, R173 ;  /* 0x0000000100ad7824 */ /* 0x000fe400078e02ad */
[----:B------:R-:W-:Y:S02]  /*3420*/  IMAD.SHL.U32 R172, R172, 0x2, RZ ;  /* 0x00000002acac7824 */ /* 0x000fe400078e00ff */
[----:B------:R-:W-:Y:S02]  /*3430*/  IMAD.SHL.U32 R173, R173, 0x2, RZ ;  /* 0x00000002adad7824 */ /* 0x000fe400078e00ff */
[----:B------:R-:W-:Y:S01]  /*3440*/  IMAD.IADD R169, R172, 0x1, R5 ;  /* 0x00000001aca97824 */ /* 0x000fe200078e0205 */
[----:B------:R-:W-:Y:S01]  /*3450*/  LDSM.16.M88.4 R80, [R172+0x3400] ;  /* 0x00340000ac50783b */ /* 0x000fe20000000200 */
[----:B------:R-:W-:-:S03]  /*3460*/  IMAD R171, R3, 0x2, R173 ;  /* 0x0000000203ab7824 */ /* 0x000fc600078e02ad */
[----:B------:R-:W1:Y:S04]  /*3470*/  LDSM.16.M88.4 R8, [R173] ;  /* 0x00000000ad08783b */ /* 0x000e680000000200 */
[----:B------:R-:W4:Y:S04]  /*3480*/  LDSM.16.M88.4 R72, [R172+0x3800] ;  /* 0x00380000ac48783b */ /* 0x000f280000000200 */
[----:B------:R-:W5:Y:S04]  /*3490*/  LDSM.16.M88.4 R64, [R172+0x3c00] ;  /* 0x003c0000ac40783b */ /* 0x000f680000000200 */
[----:B------:R-:W-:Y:S04]  /*34a0*/  LDSM.16.M88.4 R88, [R171] ;  /* 0x00000000ab58783b */ /* 0x000fe80000000200 */
[----:B--2---:R-:W2:Y:S04]  /*34b0*/  LDSM.16.M88.4 R16, [R169+0x3400] ;  /* 0x00340000a910783b */ /* 0x004ea80000000200 */
[----:B------:R-:W3:Y:S04]  /*34c0*/  LDSM.16.M88.4 R56, [R172+0x4000] ;  /* 0x00400000ac38783b */ /* 0x000ee80000000200 */
[----:B------:R-:W2:Y:S04]  /*34d0*/  LDSM.16.M88.4 R24, [R172+0x3000] ;  /* 0x00300000ac18783b */ /* 0x000ea80000000200 */
[----:B------:R-:W2:Y:S04]  /*34e0*/  LDSM.16.M88.4 R12, [R169+0x3800] ;  /* 0x00380000a90c783b */ /* 0x000ea80000000200 */
[----:B------:R-:W2:Y:S04]  /*34f0*/  LDSM.16.M88.4 R4, [R169+0x3c00] ;  /* 0x003c0000a904783b */ /* 0x000ea80000000200 */
        /* <DEDUP_REMOVED lines=8> */
[----:B------:R-:W-:Y:S04]  /*3580*/  LDSM.16.M88.4 R104, [R173+0x1000] ;  /* 0x00100000ad68783b */ /* 0x000fe80000000200 */
[----:B------:R-:W-:Y:S01]  /*3590*/  LDSM.16.M88.4 R100, [R169+0x4400] ;  /* 0x00440000a964783b */ /* 0x000fe20000000200 */
[C---:B-----5:R-:W-:Y:S03]  /*35a0*/  HMMA.16816.F32.BF16 R68, R8.reuse, R64, RZ ;  /* 0x000000400844723c */ /* 0x060fe600000418ff */
[----:B------:R-:W-:Y:S04]  /*35b0*/  LDSM.16.M88.4 R96, [R169+0x4800] ;  /* 0x00480000a960783b */ /* 0x000fe80000000200 */
[----:B------:R-:W-:Y:S01]  /*35c0*/  LDSM.16.M88.4 R112, [R172+0x6800] ;  /* 0x00680000ac70783b */ /* 0x000fe20000000200 */
[C---:B------:R-:W-:Y:S03]  /*35d0*/  HMMA.16816.F32.BF16 R72, R8.reuse, R74, RZ ;  /* 0x0000004a0848723c */ /* 0x040fe600000418ff */
[----:B------:R-:W-:Y:S05]  /*35e0*/  LDSM.16.M88.4 R108, [R172+0x6c00] ;  /* 0x006c0000ac6c783b */ /* 0x000fea0000000200 */
[----:B------:R-:W-:Y:S08]  /*35f0*/  HMMA.16816.F32.BF16 R64, R8, R66, RZ ;  /* 0x000000420840723c */ /* 0x000ff000000418ff */
[C---:B--2---:R-:W-:Y:S08]  /*3600*/  HMMA.16816.F32.BF16 R84, R88.reuse, R16, R84 ;  /* 0x000000105854723c */ /* 0x044ff00000041854 */
[----:B------:R-:W-:Y:S01]  /*3610*/  HMMA.16816.F32.BF16 R80, R88, R18, R80 ;  /* 0x000000125850723c */ /* 0x000fe20000041850 */
[----:B------:R-:W2:Y:S07]  /*3620*/  LDSM.16.M88.4 R16, [R172+0x5400] ;  /* 0x00540000ac10783b */ /* 0x000eae0000000200 */
[C---:B---3--:R-:W-:Y:S08]  /*3630*/  HMMA.16816.F32.BF16 R60, R8.reuse, R56, RZ ;  /* 0x00000038083c723c */ /* 0x048ff000000418ff */
[C---:B------:R-:W-:Y:S08]  /*3640*/  HMMA.16816.F32.BF16 R56, R8.reuse, R58, RZ ;  /* 0x0000003a0838723c */ /* 0x040ff000000418ff */
[C---:B------:R-:W-:Y:S08]  /*3650*/  HMMA.16816.F32.BF16 R28, R8.reuse, R24, RZ ;  /* 0x00000018081c723c */ /* 0x040ff000000418ff */
[----:B------:R-:W-:Y:S08]  /*3660*/  HMMA.16816.F32.BF16 R24, R8, R26, RZ ;  /* 0x0000001a0818723c */ /* 0x000ff000000418ff */
[C---:B------:R-:W-:Y:S08]  /*3670*/  HMMA.16816.F32.BF16 R76, R88.reuse, R12, R76 ;  /* 0x0000000c584c723c */ /* 0x040ff0000004184c */
[C---:B------:R-:W-:Y:S01]  /*3680*/  HMMA.16816.F32.BF16 R72, R88.reuse, R14, R72 ;  /* 0x0000000e5848723c */ /* 0x040fe20000041848 */
[----:B------:R-:W3:Y:S07]  /*3690*/  LDSM.16.M88.4 R12, [R172+0x5800] ;  /* 0x00580000ac0c783b */ /* 0x000eee0000000200 */
[C---:B------:R-:W-:Y:S08]  /*36a0*/  HMMA.16816.F32.BF16 R68, R88.reuse, R4, R68 ;  /* 0x000000045844723c */ /* 0x040ff00000041844 */
[----:B------:R-:W-:Y:S01]  /*36b0*/  HMMA.16816.F32.BF16 R64, R88, R6, R64 ;  /* 0x000000065840723c */ /* 0x000fe20000041840 */
[----:B------:R-:W4:Y:S07]  /*36c0*/  LDSM.16.M88.4 R4, [R172+0x5c00] ;  /* 0x005c0000ac04783b */ /* 0x000f2e0000000200 */
[C---:B------:R-:W-:Y:S08]  /*36d0*/  HMMA.16816.F32.BF16 R52, R8.reuse, R48, RZ ;  /* 0x000000300834723c */ /* 0x040ff000000418ff */
[C---:B-1----:R-:W-:Y:S08]  /*36e0*/  HMMA.16816.F32.BF16 R44, R8.reuse, R40, RZ ;  /* 0x00000028082c723c */ /* 0x042ff000000418ff */
[C---:B------:R-:W-:Y:S08]  /*36f0*/  HMMA.16816.F32.BF16 R48, R8.reuse, R50, RZ ;  /* 0x000000320830723c */ /* 0x040ff000000418ff */
[C---:B------:R-:W-:Y:S08]  /*3700*/  HMMA.16816.F32.BF16 R40, R8.reuse, R42, RZ ;  /* 0x0000002a0828723c */ /* 0x040ff000000418ff */
[C---:B------:R-:W-:Y:S08]  /*3710*/  HMMA.16816.F32.BF16 R36, R8.reuse, R92, RZ ;  /* 0x0000005c0824723c */ /* 0x040ff000000418ff */
[----:B------:R-:W-:Y:S01]  /*3720*/  HMMA.16816.F32.BF16 R8, R8, R94, RZ ;  /* 0x0000005e0808723c */ /* 0x000fe200000418ff */
[----:B------:R-:W1:Y:S07]  /*3730*/  LDSM.16.M88.4 R92, [R169+0x4c00] ;  /* 0x004c0000a95c783b */ /* 0x000e6e0000000200 */
[C---:B------:R-:W-:Y:S08]  /*3740*/  HMMA.16816.F32.BF16 R60, R88.reuse, R20, R60 ;  /* 0x00000014583c723c */ /* 0x040ff0000004183c */
[C---:B------:R-:W-:Y:S01]  /*3750*/  HMMA.16816.F32.BF16 R56, R88.reuse, R22, R56 ;  /* 0x000000165838723c */ /* 0x040fe20000041838 */
[----:B------:R-:W5:Y:S07]  /*3760*/  LDSM.16.M88.4 R20, [R172+0x6000] ;  /* 0x00600000ac14783b */ /* 0x000f6e0000000200 */
[C---:B------:R-:W-:Y:S08]  /*3770*/  HMMA.16816.F32.BF16 R28, R88.reuse, R32, R28 ;  /* 0x00000020581c723c */ /* 0x040ff0000004181c */
[----:B------:R-:W-:Y:S01]  /*3780*/  HMMA.16816.F32.BF16 R24, R88, R34, R24 ;  /* 0x000000225818723c */ /* 0x000fe20000041818 */
[----:B------:R-:W1:Y:S07]  /*3790*/  LDSM.16.M88.4 R32, [R172+0x5000] ;  /* 0x00500000ac20783b */ /* 0x000e6e0000000200 */
[C---:B--2---:R-:W-:Y:S08]  /*37a0*/  HMMA.16816.F32.BF16 R84, R104.reuse, R16, R84 ;  /* 0x000000106854723c */ /* 0x044ff00000041854 */
[----:B------:R-:W-:Y:S01]  /*37b0*/  HMMA.16816.F32.BF16 R80, R104, R18, R80 ;  /* 0x000000126850723c */ /* 0x000fe20000041850 */
[----:B------:R-:W2:Y:S07]  /*37c0*/  LDSM.16.M88.4 R16, [R172+0x6400] ;  /* 0x00640000ac10783b */ /* 0x000eae0000000200 */
[C---:B------:R-:W-:Y:S08]  /*37d0*/  HMMA.16816.F32.BF16 R52, R88.reuse, R100, R52 ;  /* 0x000000645834723c */ /* 0x040ff00000041834 */
[----:B------:R-:W-:Y:S01]  /*37e0*/  HMMA.16816.F32.BF16 R48, R88, R102, R48 ;  /* 0x000000665830723c */ /* 0x000fe20000041830 */
[----:B------:R-:W-:Y:S07]  /*37f0*/  LDSM.16.M88.4 R100, [R169+0x5000] ;  /* 0x00500000a964783b */ /* 0x000fee0000000200 */
[C---:B---3--:R-:W-:Y:S08]  /*3800*/  HMMA.16816.F32.BF16 R76, R104.reuse, R12, R76 ;  /* 0x0000000c684c723c */ /* 0x048ff0000004184c */
[C---:B------:R-:W-:Y:S01]  /*3810*/  HMMA.16816.F32.BF16 R72, R104.reuse, R14, R72 ;  /* 0x0000000e6848723c */ /* 0x040fe20000041848 */
[----:B------:R-:W-:Y:S07]  /*3820*/  LDSM.16.M88.4 R12, [R169+0x6000] ;  /* 0x00600000a90c783b */ /* 0x000fee0000000200 */
[C---:B----4-:R-:W-:Y:S08]  /*3830*/  HMMA.16816.F32.BF16 R68, R104.reuse, R4, R68 ;  /* 0x000000046844723c */ /* 0x050ff00000041844 */
[----:B------:R-:W-:Y:S01]  /*3840*/  HMMA.16816.F32.BF16 R64, R104, R6, R64 ;  /* 0x000000066840723c */ /* 0x000fe20000041840 */
[----:B------:R-:W3:Y:S07]  /*3850*/  LDSM.16.M88.4 R4, [R171+0x1000] ;  /* 0x00100000ab04783b */ /* 0x000eee0000000200 */
[C---:B------:R-:W-:Y:S08]  /*3860*/  HMMA.16816.F32.BF16 R44, R88.reuse, R96, R44 ;  /* 0x00000060582c723c */ /* 0x040ff0000004182c */
[C---:B------:R-:W-:Y:S01]  /*3870*/  HMMA.16816.F32.BF16 R40, R88.reuse, R98, R40 ;  /* 0x000000625828723c */ /* 0x040fe20000041828 */
[----:B------:R-:W-:Y:S07]  /*3880*/  LDSM.16.M88.4 R96, [R169+0x5400] ;  /* 0x00540000a960783b */ /* 0x000fee0000000200 */
[C---:B-1----:R-:W-:Y:S08]  /*3890*/  HMMA.16816.F32.BF16 R36, R88.reuse, R92, R36 ;  /* 0x0000005c5824723c */ /* 0x042ff00000041824 */
[----:B------:R-:W-:Y:S01]  /*38a0*/  HMMA.16816.F32.BF16 R8, R88, R94, R8 ;  /* 0x0000005e5808723c */ /* 0x000fe20000041808 */
[----:B------:R-:W1:Y:S04]  /*38b0*/  LDSM.16.M88.4 R88, [R169+0x5c00] ;  /* 0x005c0000a958783b */ /* 0x000e680000000200 */
[----:B------:R-:W-:Y:S03]  /*38c0*/  LDSM.16.M88.4 R92, [R169+0x5800] ;  /* 0x00580000a95c783b */ /* 0x000fe60000000200 */
[C---:B-----5:R-:W-:Y:S08]  /*38d0*/  HMMA.16816.F32.BF16 R60, R104.reuse, R20, R60 ;  /* 0x00000014683c723c */ /* 0x060ff0000004183c */
[C---:B------:R-:W-:Y:S01]  /*38e0*/  HMMA.16816.F32.BF16 R56, R104.reuse, R22, R56 ;  /* 0x000000166838723c */ /* 0x040fe20000041838 */
[----:B------:R-:W4:Y:S07]  /*38f0*/  LDSM.16.M88.4 R20, [R169+0x6800] ;  /* 0x00680000a914783b */ /* 0x000f2e0000000200 */
[C---:B------:R-:W-:Y:S08]  /*3900*/  HMMA.16816.F32.BF16 R28, R104.reuse, R32, R28 ;  /* 0x00000020681c723c */ /* 0x040ff0000004181c */
[C---:B------:R-:W-:Y:S01]  /*3910*/  HMMA.16816.F32.BF16 R24, R104.reuse, R34, R24 ;  /* 0x000000226818723c */ /* 0x040fe20000041818 */
[----:B------:R-:W5:Y:S07]  /*3920*/  LDSM.16.M88.4 R32, [R169+0x6400] ;  /* 0x00640000a920783b */ /* 0x000f6e0000000200 */
[C---:B--2---:R-:W-:Y:S08]  /*3930*/  HMMA.16816.F32.BF16 R52, R104.reuse, R16, R52 ;  /* 0x000000106834723c */ /* 0x044ff00000041834 */
[C---:B------:R-:W-:Y:S01]  /*3940*/  HMMA.16816.F32.BF16 R48, R104.reuse, R18, R48 ;  /* 0x000000126830723c */ /* 0x040fe20000041830 */
[----:B------:R-:W2:Y:S07]  /*3950*/  LDSM.16.M88.4 R16, [R169+0x6c00] ;  /* 0x006c0000a910783b */ /* 0x000eae0000000200 */
[C---:B------:R-:W-:Y:S08]  /*3960*/  HMMA.16816.F32.BF16 R44, R104.reuse, R112, R44 ;  /* 0x00000070682c723c */ /* 0x040ff0000004182c */
[C---:B------:R-:W-:Y:S01]  /*3970*/  HMMA.16816.F32.BF16 R40, R104.reuse, R114, R40 ;  /* 0x000000726828723c */ /* 0x040fe20000041828 */
[----:B------:R-:W-:Y:S07]  /*3980*/  LDSM.16.M88.4 R112, [R172+0x7000] ;  /* 0x00700000ac70783b */ /* 0x000fee0000000200 */
[C---:B------:R-:W-:Y:S08]  /*3990*/  HMMA.16816.F32.BF16 R36, R104.reuse, R108, R36 ;  /* 0x0000006c6824723c */ /* 0x040ff00000041824 */
[----:B------:R-:W-:Y:S01]  /*39a0*/  HMMA.16816.F32.BF16 R8, R104, R110, R8 ;  /* 0x0000006e6808723c */ /* 0x000fe20000041808 */
[----:B------:R-:W-:Y:S04]  /*39b0*/  LDSM.16.M88.4 R108, [R172+0x7400] ;  /* 0x00740000ac6c783b */ /* 0x000fe80000000200 */
[----:B------:R-:W-:Y:S03]  /*39c0*/  LDSM.16.M88.4 R104, [R172+0x7800] ;  /* 0x00780000ac68783b */ /* 0x000fe60000000200 */
[C---:B---3--:R-:W-:Y:S08]  /*39d0*/  HMMA.16816.F32.BF16 R60, R4.reuse, R12, R60 ;  /* 0x0000000c043c723c */ /* 0x048ff0000004183c */
        /* <DEDUP_REMOVED lines=14> */
[C---:B------:R-:W-:Y:S08]  /*3ac0*/  HMMA.16816.F32.BF16 R76, R4.reuse, R92, R76 ;  /* 0x0000005c044c723c */ /* 0x040ff0000004184c */
[C---:B------:R-:W-:Y:S01]  /*3ad0*/  HMMA.16816.F32.BF16 R72, R4.reuse, R94, R72 ;  /* 0x0000005e0448723c */ /* 0x040fe20000041848 */
[----:B------:R-:W-:Y:S07]  /*3ae0*/  LDSM.16.M88.4 R92, [R172+0x8400] ;  /* 0x00840000ac5c783b */ /* 0x000fee0000000200 */
[C---:B-----5:R-:W-:Y:S08]  /*3af0*/  HMMA.16816.F32.BF16 R52, R4.reuse, R32, R52 ;  /* 0x000000200434723c */ /* 0x060ff00000041834 */
[C---:B------:R-:W-:Y:S01]  /*3b00*/  HMMA.16816.F32.BF16 R48, R4.reuse, R34, R48 ;  /* 0x000000220430723c */ /* 0x040fe20000041830 */
[----:B------:R-:W-:Y:S07]  /*3b10*/  LDSM.16.M88.4 R32, [R169+0x7000] ;  /* 0x00700000a920783b */ /* 0x000fee0000000200 */
[C---:B--2---:R-:W-:Y:S08]  /*3b20*/  HMMA.16816.F32.BF16 R36, R4.reuse, R16, R36 ;  /* 0x000000100424723c */ /* 0x044ff00000041824 */
[----:B------:R-:W-:Y:S01]  /*3b30*/  HMMA.16816.F32.BF16 R8, R4, R18, R8 ;  /* 0x000000120408723c */ /* 0x000fe20000041808 */
[----:B------:R-:W2:Y:S04]  /*3b40*/  LDSM.16.M88.4 R4, [R171+0x2000] ;  /* 0x00200000ab04783b */ /* 0x000ea80000000200 */
[----:B------:R-:W5:Y:S03]  /*3b50*/  LDSM.16.M88.4 R16, [R169+0x7400] ;  /* 0x00740000a910783b */ /* 0x000f660000000200 */
[C---:B---3--:R-:W-:Y:S08]  /*3b60*/  HMMA.16816.F32.BF16 R24, R12.reuse, R114, R24 ;  /* 0x000000720c18723c */ /* 0x048ff00000041818 */
[C---:B------:R-:W-:Y:S08]  /*3b70*/  HMMA.16816.F32.BF16 R28, R12.reuse, R112, R28 ;  /* 0x000000700c1c723c */ /* 0x040ff0000004181c */
[C---:B------:R-:W-:Y:S08]  /*3b80*/  HMMA.16816.F32.BF16 R84, R12.reuse, R108, R84 ;  /* 0x0000006c0c54723c */ /* 0x040ff00000041854 */
[C---:B-1----:R-:W-:Y:S08]  /*3b90*/  HMMA.16816.F32.BF16 R44, R12.reuse, R88, R44 ;  /* 0x000000580c2c723c */ /* 0x042ff0000004182c */
[C---:B------:R-:W-:Y:S01]  /*3ba0*/  HMMA.16816.F32.BF16 R40, R12.reuse, R90, R40 ;  /* 0x0000005a0c28723c */ /* 0x040fe20000041828 */
[----:B------:R-:W1:Y:S07]  /*3bb0*/  LDSM.16.M88.4 R88, [R169+0x7800] ;  /* 0x00780000a958783b */ /* 0x000e6e0000000200 */
[C---:B------:R-:W-:Y:S08]  /*3bc0*/  HMMA.16816.F32.BF16 R80, R12.reuse, R110, R80 ;  /* 0x0000006e0c50723c */ /* 0x040ff00000041850 */
[----:B----4-:R-:W-:Y:S07]  /*3bd0*/  HMMA.16816.F32.BF16 R36, R12, R20, R36 ;  /* 0x000000140c24723c */ /* 0x010fee0000041824 */
[----:B------:R-:W-:Y:S01]  /*3be0*/  IADD3 R21, R125, 0x1, R180 ;  /* 0x000000017d157810 */ /* 0x000fe20007ffe0b4 */
[----:B--2---:R-:W-:Y:S03]  /*3bf0*/  HMMA.16816.F32.BF16 R24, R4, R34, R24 ;  /* 0x000000220418723c */ /* 0x004fe60000041818 */
[----:B------:R-:W-:-:S04]  /*3c00*/  IADD3 R21, R122, R21, -R127 ;  /* 0x000000157a157210 */ /* 0x000fc80007ffe87f */
[----:B------:R-:W-:Y:S01]  /*3c10*/  IADD3 R21, R21, c[0x0][0x2e8], RZ ;  /* 0x0000ba0015157a10 */ /* 0x000fe20007ffe0ff */
[----:B------:R-:W-:Y:S03]  /*3c20*/  HMMA.16816.F32.BF16 R76, R12, R104, R76 ;  /* 0x000000680c4c723c */ /* 0x000fe6000004184c */
[C---:B------:R-:W-:Y:S02]  /*3c30*/  IADD3 R137, R21.reuse, 0x8, RZ ;  /* 0x0000000815897810 */ /* 0x040fe40007ffe0ff */
[-C--:B------:R-:W-:Y:S02]  /*3c40*/  IMNMX R138, R21, R122.reuse, PT ;  /* 0x0000007a158a7217 */ /* 0x080fe40003800200 */
[----:B------:R-:W-:Y:S01]  /*3c50*/  IMNMX R137, R137, R122, PT ;  /* 0x0000007a89897217 */ /* 0x000fe20003800200 */
[----:B------:R-:W-:Y:S01]  /*3c60*/  HMMA.16816.F32.BF16 R28, R4, R32, R28 ;  /* 0x00000020041c723c */ /* 0x000fe2000004181c */
[----:B------:R-:W2:Y:S07]  /*3c70*/  LDSM.16.M88.4 R32, [R169+0x8c00] ;  /* 0x008c0000a920783b */ /* 0x000eae0000000200 */
[C---:B------:R-:W-:Y:S08]  /*3c80*/  HMMA.16816.F32.BF16 R72, R12.reuse, R106, R72 ;  /* 0x0000006a0c48723c */ /* 0x040ff00000041848 */
[C---:B------:R-:W-:Y:S08]  /*3c90*/  HMMA.16816.F32.BF16 R68, R12.reuse, R100, R68 ;  /* 0x000000640c44723c */ /* 0x040ff00000041844 */
[C---:B------:R-:W-:Y:S08]  /*3ca0*/  HMMA.16816.F32.BF16 R64, R12.reuse, R102, R64 ;  /* 0x000000660c40723c */ /* 0x040ff00000041840 */
[C---:B------:R-:W-:Y:S08]  /*3cb0*/  HMMA.16816.F32.BF16 R60, R12.reuse, R96, R60 ;  /* 0x000000600c3c723c */ /* 0x040ff0000004183c */
[C---:B------:R-:W-:Y:S08]  /*3cc0*/  HMMA.16816.F32.BF16 R56, R12.reuse, R98, R56 ;  /* 0x000000620c38723c */ /* 0x040ff00000041838 */
[C---:B------:R-:W-:Y:S07]  /*3cd0*/  HMMA.16816.F32.BF16 R52, R12.reuse, R92, R52 ;  /* 0x0000005c0c34723c */ /* 0x040fee0000041834 */
[----:B------:R-:W-:Y:S01]  /*3ce0*/  IMAD.IADD R92, R119, 0x1, R136 ;  /* 0x00000001775c7824 */ /* 0x000fe200078e0288 */
[----:B------:R-:W-:Y:S04]  /*3cf0*/  HMMA.16816.F32.BF16 R48, R12, R94, R48 ;  /* 0x0000005e0c30723c */ /* 0x000fe80000041830 */
[----:B------:R-:W-:-:S02]  /*3d00*/  IADD3 R2, R92, 0x8, RZ ;  /* 0x000000085c027810 */ /* 0x000fc40007ffe0ff */
[----:B------:R-:W-:Y:S02]  /*3d10*/  IADD3 R20, R92, 0x19, RZ ;  /* 0x000000195c147810 */ /* 0x000fe40007ffe0ff */
[----:B------:R-:W-:Y:S01]  /*3d20*/  HMMA.16816.F32.BF16 R8, R12, R22, R8 ;  /* 0x000000160c08723c */ /* 0x000fe20000041808 */
[----:B------:R-:W3:Y:S01]  /*3d30*/  LDSM.16.M88.4 R12, [R169+0x7c00] ;  /* 0x007c0000a90c783b */ /* 0x000ee20000000200 */
[C---:B------:R-:W-:Y:S02]  /*3d40*/  ISETP.GE.AND P0, PT, R2.reuse, R138, PT ;  /* 0x0000008a0200720c */ /* 0x040fe40003f06270 */
[----:B------:R-:W-:Y:S02]  /*3d50*/  ISETP.GE.AND P4, PT, R2, R137, PT ;  /* 0x000000890200720c */ /* 0x000fe40003f86270 */
[----:B------:R-:W-:Y:S02]  /*3d60*/  IADD3 R2, R92, 0x10, RZ ;  /* 0x000000105c027810 */ /* 0x000fe40007ffe0ff */
[----:B-----5:R-:W-:Y:S01]  /*3d70*/  HMMA.16816.F32.BF16 R84, R4, R16, R84 ;  /* 0x000000100454723c */ /* 0x020fe20000041854 */
[----:B------:R-:W-:-:S02]  /*3d80*/  FSEL R93, R24, -INF , !P0 ;  /* 0xff800000185d7808 */ /* 0x000fc40004000000 */
[----:B------:R-:W-:Y:S02]  /*3d90*/  FSEL R94, R26, -INF , !P4 ;  /* 0xff8000001a5e7808 */ /* 0x000fe40006000000 */
[-C--:B------:R-:W-:Y:S02]  /*3da0*/  ISETP.GE.AND P0, PT, R2, R137.reuse, PT ;  /* 0x000000890200720c */ /* 0x080fe40003f06270 */
[C---:B------:R-:W-:Y:S01]  /*3db0*/  IADD3 R16, R92.reuse, 0x1, RZ ;  /* 0x000000015c107810 */ /* 0x040fe20007ffe0ff */
[----:B------:R-:W-:Y:S01]  /*3dc0*/  HMMA.16816.F32.BF16 R80, R4, R18, R80 ;  /* 0x000000120450723c */ /* 0x000fe20000041850 */
[----:B------:R-:W-:Y:S02]  /*3dd0*/  IADD3 R24, R92, 0x61, RZ ;  /* 0x000000615c187810 */ /* 0x000fe40007ffe0ff */
[C---:B------:R-:W-:Y:S02]  /*3de0*/  ISETP.GE.AND P2, PT, R16.reuse, R138, PT ;  /* 0x0000008a1000720c */ /* 0x040fe40003f46270 */
[----:B------:R-:W-:-:S02]  /*3df0*/  ISETP.GE.AND P3, PT, R16, R137, PT ;  /* 0x000000891000720c */ /* 0x000fc40003f66270 */
[----:B------:R-:W-:Y:S01]  /*3e00*/  IADD3 R16, R92, 0x9, RZ ;  /* 0x000000095c107810 */ /* 0x000fe20007ffe0ff */
[C---:B-1----:R-:W-:Y:S01]  /*3e10*/  HMMA.16816.F32.BF16 R76, R4.reuse, R88, R76 ;  /* 0x00000058044c723c */ /* 0x042fe2000004184c */
[----:B------:R-:W-:Y:S02]  /*3e20*/  FSEL R95, R29, -INF , !P2 ;  /* 0xff8000001d5f7808 */ /* 0x000fe40005000000 */
[C---:B------:R-:W-:Y:S02]  /*3e30*/  ISETP.GE.AND P1, PT, R16.reuse, R138, PT ;  /* 0x0000008a1000720c */ /* 0x040fe40003f26270 */
[----:B------:R-:W-:Y:S02]  /*3e40*/  ISETP.GE.AND P5, PT, R16, R137, PT ;  /* 0x000000891000720c */ /* 0x000fe40003fa6270 */
[----:B------:R-:W-:Y:S01]  /*3e50*/  IADD3 R16, R92, 0x11, RZ ;  /* 0x000000115c107810 */ /* 0x000fe20007ffe0ff */
[----:B------:R-:W-:Y:S01]  /*3e60*/  HMMA.16816.F32.BF16 R72, R4, R90, R72 ;  /* 0x0000005a0448723c */ /* 0x000fe20000041848 */
[----:B------:R-:W-:-:S02]  /*3e70*/  FSEL R97, R25, -INF , !P1 ;  /* 0xff80000019617808 */ /* 0x000fc40004800000 */
[-C--:B------:R-:W-:Y:S02]  /*3e80*/  ISETP.GE.AND P4, PT, R16, R138.reuse, PT ;  /* 0x0000008a1000720c */ /* 0x080fe40003f86270 */
[----:B------:R-:W-:Y:S02]  /*3e90*/  ISETP.GE.AND P2, PT, R2, R138, PT ;  /* 0x0000008a0200720c */ /* 0x000fe40003f46270 */
[----:B------:R-:W-:Y:S01]  /*3ea0*/  ISETP.GE.AND P1, PT, R16, R137, PT ;  /* 0x000000891000720c */ /* 0x000fe20003f26270 */
[----:B--2---:R-:W-:Y:S01]  /*3eb0*/  HMMA.16816.F32.BF16 R36, R4, R32, R36 ;  /* 0x000000200424723c */ /* 0x004fe20000041824 */
[----:B------:R-:W-:Y:S01]  /*3ec0*/  IADD3 R2, R92, 0x18, RZ ;  /* 0x000000185c027810 */ /* 0x000fe20007ffe0ff */
[----:B------:R-:W1:Y:S01]  /*3ed0*/  LDSM.16.M88.4 R16, [R169+0x8000] ;  /* 0x00800000a910783b */ /* 0x000e620000000200 */
[----:B------:R-:W-:Y:S02]  /*3ee0*/  FSEL R86, R86, -INF , !P0 ;  /* 0xff80000056567808 */ /* 0x000fe40004000000 */
[----:B------:R-:W-:-:S02]  /*3ef0*/  FSEL R85, R85, -INF , !P4 ;  /* 0xff80000055557808 */ /* 0x000fc40006000000 */
[----:B------:R-:W-:Y:S01]  /*3f00*/  FSEL R89, R84, -INF , !P2 ;  /* 0xff80000054597808 */ /* 0x000fe20005000000 */
[C---:B---3--:R-:W-:Y:S01]  /*3f10*/  HMMA.16816.F32.BF16 R68, R4.reuse, R12, R68 ;  /* 0x0000000c0444723c */ /* 0x048fe20000041844 */
[C---:B------:R-:W-:Y:S02]  /*3f20*/  ISETP.GE.AND P0, PT, R20.reuse, R138, PT ;  /* 0x0000008a1400720c */ /* 0x040fe40003f06270 */
[-C--:B------:R-:W-:Y:S02]  /*3f30*/  ISETP.GE.AND P4, PT, R20, R137.reuse, PT ;  /* 0x000000891400720c */ /* 0x080fe40003f86270 */
[----:B------:R-:W-:Y:S02]  /*3f40*/  ISETP.GE.AND P2, PT, R2, R137, PT ;  /* 0x000000890200720c */ /* 0x000fe40003f46270 */
[----:B------:R-:W-:Y:S01]  /*3f50*/  IADD3 R20, R92, 0x21, RZ ;  /* 0x000000215c147810 */ /* 0x000fe20007ffe0ff */
[----:B------:R-:W-:Y:S01]  /*3f60*/  HMMA.16816.F32.BF16 R64, R4, R14, R64 ;  /* 0x0000000e0440723c */ /* 0x000fe20000041840 */
[----:B------:R-:W-:-:S02]  /*3f70*/  FSEL R82, R82, -INF , !P2 ;  /* 0xff80000052527808 */ /* 0x000fc40005000000 */
[----:B------:R-:W-:Y:S02]  /*3f80*/  FSEL R81, R81, -INF , !P0 ;  /* 0xff80000051517808 */ /* 0x000fe40004000000 */
[CC--:B------:R-:W-:Y:S02]  /*3f90*/  ISETP.GE.AND P2, PT, R20.reuse, R138.reuse, PT ;  /* 0x0000008a1400720c */ /* 0x0c0fe40003f46270 */
[----:B------:R-:W-:Y:S01]  /*3fa0*/  ISETP.GE.AND P0, PT, R20, R137, PT ;  /* 0x000000891400720c */ /* 0x000fe20003f06270 */
[----:B------:R-:W-:Y:S01]  /*3fb0*/  HMMA.16816.F32.BF16 R8, R4, R34, R8 ;  /* 0x000000220408723c */ /* 0x000fe20000041808 */
[----:B------:R-:W2:Y:S01]  /*3fc0*/  LDSM.16.M88.4 R20, [R169+0x8400] ;  /* 0x00840000a914783b */ /* 0x000ea20000000200 */
[----:B------:R-:W-:Y:S02]  /*3fd0*/  FSEL R88, R27, -INF , !P5 ;  /* 0xff8000001b587808 */ /* 0x000fe40006800000 */
[----:B------:R-:W-:Y:S02]  /*3fe0*/  ISETP.GE.AND P5, PT, R2, R138, PT ;  /* 0x0000008a0200720c */ /* 0x000fe40003fa6270 */
[----:B------:R-:W-:-:S02]  /*3ff0*/  IADD3 R2, R92, 0x20, RZ ;  /* 0x000000205c027810 */ /* 0x000fc40007ffe0ff */
[----:B------:R-:W-:Y:S02]  /*4000*/  FSEL R29, R80, -INF , !P5 ;  /* 0xff800000501d7808 */ /* 0x000fe40006800000 */
[----:B------:R-:W-:Y:S02]  /*4010*/  FSEL R84, R87, -INF , !P1 ;  /* 0xff80000057547808 */ /* 0x000fe40004800000 */
[C---:B------:R-:W-:Y:S02]  /*4020*/  ISETP.GE.AND P5, PT, R2.reuse, R137, PT ;  /* 0x000000890200720c */ /* 0x040fe40003fa6270 */
[----:B------:R-:W-:Y:S02]  /*4030*/  ISETP.GE.AND P1, PT, R2, R138, PT ;  /* 0x0000008a0200720c */ /* 0x000fe40003f26270 */
[C---:B------:R-:W-:Y:S02]  /*4040*/  IADD3 R12, R92.reuse, 0x29, RZ ;  /* 0x000000295c0c7810 */ /* 0x040fe40007ffe0ff */
[----:B------:R-:W-:Y:S01]  /*4050*/  IADD3 R2, R92, 0x28, RZ ;  /* 0x000000285c027810 */ /* 0x000fe20007ffe0ff */
[----:B-1----:R-:W-:Y:S01]  /*4060*/  HMMA.16816.F32.BF16 R60, R4, R16, R60 ;  /* 0x00000010043c723c */ /* 0x002fe2000004183c */
[----:B------:R-:W-:-:S02]  /*4070*/  FSEL R150, R78, -INF , !P5 ;  /* 0xff8000004e967808 */ /* 0x000fc40006800000 */
[----:B------:R-:W-:Y:S02]  /*4080*/  FSEL R151, R77, -INF , !P2 ;  /* 0xff8000004d977808 */ /* 0x000fe40005000000 */
[----:B------:R-:W-:Y:S02]  /*4090*/  FSEL R149, R76, -INF , !P1 ;  /* 0xff8000004c957808 */ /* 0x000fe40004800000 */
[C---:B------:R-:W-:Y:S01]  /*40a0*/  ISETP.GE.AND P5, PT, R12.reuse, R138, PT ;  /* 0x0000008a0c00720c */ /* 0x040fe20003fa6270 */
[----:B------:R-:W-:Y:S01]  /*40b0*/  HMMA.16816.F32.BF16 R56, R4, R18, R56 ;  /* 0x000000120438723c */ /* 0x000fe20000041838 */
[-C--:B------:R-:W-:Y:S02]  /*40c0*/  ISETP.GE.AND P2, PT, R12, R137.reuse, PT ;  /* 0x000000890c00720c */ /* 0x080fe40003f46270 */
[----:B------:R-:W-:Y:S02]  /*40d0*/  ISETP.GE.AND P1, PT, R2, R137, PT ;  /* 0x000000890200720c */ /* 0x000fe40003f26270 */
[----:B------:R-:W-:-:S02]  /*40e0*/  IADD3 R12, R92, 0x31, RZ ;  /* 0x000000315c0c7810 */ /* 0x000fc40007ffe0ff */
[----:B------:R-:W-:Y:S02]  /*40f0*/  FSEL R152, R74, -INF , !P1 ;  /* 0xff8000004a987808 */ /* 0x000fe40004800000 */
[----:B------:R-:W-:Y:S02]  /*4100*/  FSEL R155, R73, -INF , !P5 ;  /* 0xff800000499b7808 */ /* 0x000fe40006800000 */
[C---:B------:R-:W-:Y:S02]  /*4110*/  ISETP.GE.AND P1, PT, R12.reuse, R138, PT ;  /* 0x0000008a0c00720c */ /* 0x040fe40003f26270 */
[----:B------:R-:W-:Y:S01]  /*4120*/  ISETP.GE.AND P5, PT, R12, R137, PT ;  /* 0x000000890c00720c */ /* 0x000fe20003fa6270 */
[----:B--2---:R-:W-:Y:S01]  /*4130*/  HMMA.16816.F32.BF16 R52, R4, R20, R52 ;  /* 0x000000140434723c */ /* 0x004fe20000041834 */
[----:B------:R-:W1:Y:S01]  /*4140*/  LDSM.16.M88.4 R12, [R169+0x8800] ;  /* 0x00880000a90c783b */ /* 0x000e620000000200 */
[----:B------:R-:W-:Y:S01]  /*4150*/  FSEL R80, R83, -INF , !P4 ;  /* 0xff80000053507808 */ /* 0x000fe20006000000 */
[----:B------:R-:W-:-:S04]  /*4160*/  DEPBAR.LE SB0, 0x0 ;  /* 0x000080000000791a */ /* 0x000fc80000000000 */
[----:B------:R-:W-:Y:S01]  /*4170*/  BAR.SYNC.DEFER_BLOCKING 0x0 ;  /* 0x0000000000007b1d */ /* 0x000fe20000010000 */
[-C--:B------:R-:W-:Y:S01]  /*4180*/  ISETP.GE.AND P4, PT, R2, R138.reuse, PT ;  /* 0x0000008a0200720c */ /* 0x080fe20003f86270 */
[----:B------:R-:W-:Y:S01]  /*4190*/  HMMA.16816.F32.BF16 R48, R4, R22, R48 ;  /* 0x000000160430723c */ /* 0x000fe20000041830 */
[----:B------:R-:W-:Y:S02]  /*41a0*/  IADD3 R2, R92, 0x30, RZ ;  /* 0x000000305c027810 */ /* 0x000fe40007ffe0ff */
[----:B------:R-:W-:Y:S02]  /*41b0*/  FSEL R154, R79, -INF , !P0 ;  /* 0xff8000004f9a7808 */ /* 0x000fe40004000000 */
[----:B------:R-:W-:Y:S02]  /*41c0*/  FSEL R153, R72, -INF , !P4 ;  /* 0xff80000048997808 */ /* 0x000fe40006000000 */
[C---:B------:R-:W-:Y:S02]  /*41d0*/  ISETP.GE.AND P0, PT, R2.reuse, R138, PT ;  /* 0x0000008a0200720c */ /* 0x040fe40003f06270 */
[----:B------:R-:W-:-:S02]  /*41e0*/  ISETP.GE.AND P4, PT, R2, R137, PT ;  /* 0x000000890200720c */ /* 0x000fc40003f86270 */
[C---:B------:R-:W-:Y:S02]  /*41f0*/  IADD3 R2, R92.reuse, 0x38, RZ ;  /* 0x000000385c027810 */ /* 0x040fe40007ffe0ff */
[----:B------:R-:W-:Y:S02]  /*4200*/  IADD3 R16, R92, 0x39, RZ ;  /* 0x000000395c107810 */ /* 0x000fe40007ffe0ff */
[----:B------:R-:W-:Y:S02]  /*4210*/  FSEL R156, R75, -INF , !P2 ;  /* 0xff8000004b9c7808 */ /* 0x000fe40005000000 */
[----:B------:R-:W-:Y:S02]  /*4220*/  FSEL R131, R68, -INF , !P0 ;  /* 0xff80000044837808 */ /* 0x000fe40004000000 */
[----:B------:R-:W-:Y:S02]  /*4230*/  FSEL R130, R70, -INF , !P4 ;  /* 0xff80000046827808 */ /* 0x000fe40006000000 */
[----:B------:R-:W-:-:S02]  /*4240*/  FSEL R143, R69, -INF , !P1 ;  /* 0xff800000458f7808 */ /* 0x000fc40004800000 */
[CC--:B------:R-:W-:Y:S02]  /*4250*/  ISETP.GE.AND P2, PT, R2.reuse, R138.reuse, PT ;  /* 0x0000008a0200720c */ /* 0x0c0fe40003f46270 */
[-C--:B------:R-:W-:Y:S02]  /*4260*/  ISETP.GE.AND P0, PT, R2, R137.reuse, PT ;  /* 0x000000890200720c */ /* 0x080fe40003f06270 */
[C---:B------:R-:W-:Y:S02]  /*4270*/  ISETP.GE.AND P4, PT, R16.reuse, R138, PT ;  /* 0x0000008a1000720c */ /* 0x040fe40003f86270 */
[----:B------:R-:W-:Y:S02]  /*4280*/  ISETP.GE.AND P1, PT, R16, R137, PT ;  /* 0x000000891000720c */ /* 0x000fe40003f26270 */
[C---:B------:R-:W-:Y:S01]  /*4290*/  IADD3 R2, R92.reuse, 0x40, RZ ;  /* 0x000000405c027810 */ /* 0x040fe20007ffe0ff */
[----:B-1----:R-:W-:Y:S01]  /*42a0*/  HMMA.16816.F32.BF16 R20, R4, R12, R44 ;  /* 0x0000000c0414723c */ /* 0x002fe2000004182c */
[----:B------:R-:W-:-:S02]  /*42b0*/  IADD3 R16, R92, 0x41, RZ ;  /* 0x000000415c107810 */ /* 0x000fc40007ffe0ff */
[----:B------:R-:W-:Y:S02]  /*42c0*/  FSEL R146, R71, -INF , !P5 ;  /* 0xff80000047927808 */ /* 0x000fe40006800000 */
[----:B------:R-:W-:Y:S02]  /*42d0*/  FSEL R145, R64, -INF , !P2 ;  /* 0xff80000040917808 */ /* 0x000fe40005000000 */
[----:B------:R-:W-:Y:S02]  /*42e0*/  FSEL R140, R66, -INF , !P0 ;  /* 0xff800000428c7808 */ /* 0x000fe40004000000 */
[----:B------:R-:W-:Y:S02]  /*42f0*/  FSEL R147, R65, -INF , !P4 ;  /* 0xff80000041937808 */ /* 0x000fe40006000000 */
[C---:B------:R-:W-:Y:S02]  /*4300*/  ISETP.GE.AND P5, PT, R2.reuse, R138, PT ;  /* 0x0000008a0200720c */ /* 0x040fe40003fa6270 */
        /* <DEDUP_REMOVED lines=8> */
[----:B------:R-:W-:Y:S02]  /*4390*/  FSEL R127, R61, -INF , !P0 ;  /* 0xff8000003d7f7808 */ /* 0x000fe40004000000 */
[CC--:B------:R-:W-:Y:S02]  /*43a0*/  ISETP.GE.AND P1, PT, R2.reuse, R138.reuse, PT ;  /* 0x0000008a0200720c */ /* 0x0c0fe40003f26270 */
[-C--:B------:R-:W-:Y:S02]  /*43b0*/  ISETP.GE.AND P5, PT, R2, R137.reuse, PT ;  /* 0x000000890200720c */ /* 0x080fe40003fa6270 */
[C---:B------:R-:W-:Y:S02]  /*43c0*/  ISETP.GE.AND P2, PT, R16.reuse, R138, PT ;  /* 0x0000008a1000720c */ /* 0x040fe40003f46270 */
[----:B------:R-:W-:-:S02]  /*43d0*/  ISETP.GE.AND P0, PT, R16, R137, PT ;  /* 0x000000891000720c */ /* 0x000fc40003f06270 */
[C---:B------:R-:W-:Y:S02]  /*43e0*/  IADD3 R2, R92.reuse, 0x50, RZ ;  /* 0x000000505c027810 */ /* 0x040fe40007ffe0ff */
[----:B------:R-:W-:Y:S02]  /*43f0*/  IADD3 R16, R92, 0x51, RZ ;  /* 0x000000515c107810 */ /* 0x000fe40007ffe0ff */
[----:B------:R-:W-:Y:S02]  /*4400*/  FSEL R141, R56, -INF , !P1 ;  /* 0xff800000388d7808 */ /* 0x000fe40004800000 */
[----:B------:R-:W-:Y:S02]  /*4410*/  FSEL R126, R58, -INF , !P5 ;  /* 0xff8000003a7e7808 */ /* 0x000fe40006800000 */
[----:B------:R-:W-:Y:S02]  /*4420*/  ISETP.GE.AND P1, PT, R2, R137, PT ;  /* 0x000000890200720c */ /* 0x000fe40003f26270 */
[----:B------:R-:W-:-:S02]  /*4430*/  ISETP.GE.AND P5, PT, R16, R138, PT ;  /* 0x0000008a1000720c */ /* 0x000fc40003fa6270 */
[----:B------:R-:W-:Y:S02]  /*4440*/  IADD3 R12, R92, 0x59, RZ ;  /* 0x000000595c0c7810 */ /* 0x000fe40007ffe0ff */
[----:B------:R-:W-:Y:S02]  /*4450*/  FSEL R139, R57, -INF , !P2 ;  /* 0xff800000398b7808 */ /* 0x000fe40005000000 */
[----:B------:R-:W-:Y:S02]  /*4460*/  ISETP.GE.AND P2, PT, R16, R137, PT ;  /* 0x000000891000720c */ /* 0x000fe40003f46270 */
[----:B------:R-:W-:Y:S02]  /*4470*/  FSEL R16, R54, -INF , !P1 ;  /* 0xff80000036107808 */ /* 0x000fe40004800000 */
[----:B------:R-:W-:Y:S02]  /*4480*/  FSEL R17, R53, -INF , !P5 ;  /* 0xff80000035117808 */ /* 0x000fe40006800000 */
[----:B------:R-:W-:-:S02]  /*4490*/  ISETP.GE.AND P1, PT, R12, R138, PT ;  /* 0x0000008a0c00720c */ /* 0x000fc40003f26270 */
[----:B------:R-:W-:Y:S02]  /*44a0*/  ISETP.GE.AND P5, PT, R12, R137, PT ;  /* 0x000000890c00720c */ /* 0x000fe40003fa6270 */
[----:B------:R-:W-:Y:S01]  /*44b0*/  HMMA.16816.F32.BF16 R12, R4, R14, R40 ;  /* 0x0000000e040c723c */ /* 0x000fe20000041828 */
[----:B------:R-:W-:Y:S02]  /*44c0*/  FSEL R144, R63, -INF , !P4 ;  /* 0xff8000003f907808 */ /* 0x000fe40006000000 */
        /* <DEDUP_REMOVED lines=20> */
[----:B------:R-:W-:Y:S02]  /*4610*/  ISETP.GE.AND P5, PT, R2, R137, PT ;  /* 0x000000890200720c */ /* 0x000fe40003fa6270 */
[----:B------:R-:W-:-:S02]  /*4620*/  FSEL R43, R21, -INF , !P4 ;  /* 0xff800000152b7808 */ /* 0x000fc40006000000 */
[----:B------:R-:W-:Y:S02]  /*4630*/  FSEL R21, R38, -INF , !P5 ;  /* 0xff80000026157808 */ /* 0x000fe40006800000 */
[----:B------:R-:W-:Y:S02]  /*4640*/  FSEL R61, R49, -INF , !P1 ;  /* 0xff800000313d7808 */ /* 0x000fe40004800000 */
[----:B------:R-:W-:Y:S02]  /*4650*/  ISETP.GE.AND P5, PT, R92, R138, PT ;  /* 0x0000008a5c00720c */ /* 0x000fe40003fa6270 */
[----:B------:R-:W-:Y:S02]  /*4660*/  ISETP.GE.AND P1, PT, R24, R137, PT ;  /* 0x000000891800720c */ /* 0x000fe40003f26270 */
[----:B------:R-:W-:Y:S02]  /*4670*/  IADD3 R20, R92, 0x69, RZ ;  /* 0x000000695c147810 */ /* 0x000fe40007ffe0ff */
[----:B------:R-:W-:-:S02]  /*4680*/  FSEL R28, R28, -INF , !P5 ;  /* 0xff8000001c1c7808 */ /* 0x000fc40006800000 */
[----:B------:R-:W-:Y:S02]  /*4690*/  FSEL R24, R22, -INF , !P0 ;  /* 0xff80000016187808 */ /* 0x000fe40004000000 */
[----:B------:R-:W-:Y:S02]  /*46a0*/  FSEL R23, R23, -INF , !P1 ;  /* 0xff80000017177808 */ /* 0x000fe40004800000 */
[----:B------:R-:W-:Y:S02]  /*46b0*/  ISETP.GT.AND P5, PT, R182, R175, PT ;  /* 0x000000afb600720c */ /* 0x000fe40003fa4270 */
[-C--:B------:R-:W-:Y:S02]  /*46c0*/  ISETP.GE.AND P0, PT, R20, R138.reuse, PT ;  /* 0x0000008a1400720c */ /* 0x080fe40003f06270 */
[----:B------:R-:W-:Y:S02]  /*46d0*/  ISETP.GE.AND P1, PT, R2, R138, PT ;  /* 0x0000008a0200720c */ /* 0x000fe40003f26270 */
[----:B------:R-:W-:-:S02]  /*46e0*/  IADD3 R2, R92, 0x71, RZ ;  /* 0x000000715c027810 */ /* 0x000fc40007ffe0ff */
        /* <DEDUP_REMOVED lines=10> */
[----:B------:R-:W-:Y:S02]  /*4790*/  FSEL R20, R39, -INF , !P0 ;  /* 0xff80000027147808 */ /* 0x000fe40004000000 */
[----:B------:R-:W-:-:S02]  /*47a0*/  FSEL R6, R31, -INF , !P3 ;  /* 0xff8000001f067808 */ /* 0x000fc40005800000 */
[CC--:B------:R-:W-:Y:S02]  /*47b0*/  ISETP.GE.AND P4, PT, R4.reuse, R138.reuse, PT ;  /* 0x0000008a0400720c */ /* 0x0c0fe40003f86270 */
[-C--:B------:R-:W-:Y:S01]  /*47c0*/  ISETP.GE.AND P1, PT, R4, R137.reuse, PT ;  /* 0x000000890400720c */ /* 0x080fe20003f26270 */
[----:B------:R-:W-:Y:S01]  /*47d0*/  IMAD.IADD R4, R0, 0x1, R123 ;  /* 0x0000000100047824 */ /* 0x000fe200078e027b */
[-C--:B------:R-:W-:Y:S02]  /*47e0*/  ISETP.GE.AND P2, PT, R92, R137.reuse, PT ;  /* 0x000000895c00720c */ /* 0x080fe40003f46270 */
[C---:B------:R-:W-:Y:S02]  /*47f0*/  ISETP.GE.AND P3, PT, R2.reuse, R138, PT ;  /* 0x0000008a0200720c */ /* 0x040fe40003f66270 */
[----:B------:R-:W-:Y:S02]  /*4800*/  ISETP.GE.AND P0, PT, R2, R137, PT ;  /* 0x000000890200720c */ /* 0x000fe40003f06270 */
[----:B------:R-:W-:-:S02]  /*4810*/  FSEL R30, R30, -INF , !P2 ;  /* 0xff8000001e1e7808 */ /* 0x000fc40005000000 */
[----:B------:R-:W-:Y:S02]  /*4820*/  FSEL R51, R8, -INF , !P4 ;  /* 0xff80000008337808 */ /* 0x000fe40006000000 */
[----:B------:R-:W-:Y:S02]  /*4830*/  FSEL R48, R10, -INF , !P1 ;  /* 0xff8000000a307808 */ /* 0x000fe40004800000 */
[----:B------:R-:W-:Y:S02]  /*4840*/  FSEL R50, R9, -INF , !P3 ;  /* 0xff80000009327808 */ /* 0x000fe40005800000 */
[----:B------:R-:W-:Y:S01]  /*4850*/  FSEL R47, R11, -INF , !P0 ;  /* 0xff8000000b2f7808 */ /* 0x000fe20004000000 */
[----:B------:R-:W-:Y:S05]  /*4860*/  @!P5 BRA `(.L_x_1256) ;  /* 0x00000b900000d947 */ /* 0x000fea0003800000 */
[----:B------:R-:W-:Y:S05]  /*4870*/  @!P6 BRA `(.L_x_1257) ;  /* 0x000003900000e947 */ /* 0x000fea0003800000 */
[----:B------:R-:W1:Y:S01]  /*4880*/  I2F.RP R8, R133 ;  /* 0x0000008500087306 */ /* 0x000e620000209400 */
[----:B------:R-:W-:Y:S02]  /*4890*/  IADD3 R9, R119, -0x80, RZ ;  /* 0xffffff8077097810 */ /* 0x000fe40007ffe0ff */
[----:B------:R-:W-:-:S02]  /*48a0*/  IABS R5, R119 ;  /* 0x0000007700057213 */ /* 0x000fc40000000000 */
[----:B------:R-:W-:Y:S02]  /*48b0*/  IABS R2, R9 ;  /* 0x0000000900027213 */ /* 0x000fe40000000000 */
[----:B------:R-:W-:Y:S02]  /*48c0*/  LOP3.LUT R119, R119, c[0x0][0x2d0], RZ, 0x3c, !PT ;  /* 0x0000b40077777a12 */ /* 0x000fe400078e3cff */
[----:B------:R-:W-:Y:S02]  /*48d0*/  LOP3.LUT R9, R9, c[0x0][0x2d0], RZ, 0x3c, !PT ;  /* 0x0000b40009097a12 */ /* 0x000fe400078e3cff */
[----:B------:R-:W-:Y:S01]  /*48e0*/  ISETP.GE.AND P2, PT, R119, RZ, PT ;  /* 0x000000ff7700720c */ /* 0x000fe20003f46270 */
        /* <DEDUP_REMOVED lines=20> */
[----:B------:R-:W-:Y:S02]  /*4a30*/  ISETP.GE.AND P0, PT, R9, RZ, PT ;  /* 0x000000ff0900720c */ /* 0x000fe40003f06270 */
[----:B------:R-:W-:-:S02]  /*4a40*/  @!P1 IADD3 R7, R7, 0x1, RZ ;  /* 0x0000000107079810 */ /* 0x000fc40007ffe0ff */
[----:B------:R-:W-:Y:S02]  /*4a50*/  ISETP.NE.AND P1, PT, RZ, c[0x0][0x2d0], PT ;  /* 0x0000b400ff007a0c */ /* 0x000fe40003f25270 */
[----:B------:R-:W-:-:S03]  /*4a60*/  LOP3.LUT R0, RZ, c[0x0][0x2d0], RZ, 0x33, !PT ;  /* 0x0000b400ff007a12 */ /* 0x000fc600078e33ff */
        /* <DEDUP_REMOVED lines=20> */
[----:B------:R-:W-:-:S05]  /*4bb0*/  SHF.R.S32.HI R2, RZ, 0x1f, R7 ;  /* 0x0000001fff027819 */ /* 0x000fca0000011407 */
[----:B------:R-:W-:-:S04]  /*4bc0*/  IMAD R2, R2, c[0x0][0x180], RZ ;  /* 0x0000600002027a24 */ /* 0x000fc800078e02ff */
[----:B------:R-:W-:-:S04]  /*4bd0*/  IMAD R2, R7, c[0x0][0x184], R2 ;  /* 0x0000610007027a24 */ /* 0x000fc800078e0202 */
[----:B------:R-:W-:Y:S01]  /*4be0*/  IMAD.IADD R10, R9, 0x1, R2 ;  /* 0x00000001090a7824 */ /* 0x000fe200078e0202 */
[----:B------:R-:W-:Y:S01]  /*4bf0*/  MOV R9, R8 ;  /* 0x0000000800097202 */ /* 0x000fe20000000f00 */
[----:B------:R-:W-:Y:S05]  /*4c00*/  BRA `(.L_x_1258) ;  /* 0x0000002000007947 */ /* 0x000fea0003800000 */
.L_x_1257:
[----:B------:R-:W-:-:S04]  /*4c10*/  LEA R9, -R132, RZ, 0x7 ;  /* 0x000000ff84097211 */ /* 0x000fc800078e39ff */
[----:B------:R-:W-:Y:S02]  /*4c20*/  SHF.R.S32.HI R10, RZ, 0x1f, R9 ;  /* 0x0000001fff0a7819 */ /* 0x000fe40000011409 */
.L_x_1258:
        /* <DEDUP_REMOVED lines=121> */
.L_x_1260:
[----:B------:R-:W-:Y:S05]  /*53c0*/  BSYNC B0 ;  /* 0x0000000000007941 */ /* 0x000fea0003800000 */
.L_x_1259:
[----:B------:R-:W0:Y:S01]  /*53d0*/  LDGDEPBAR ;  /* 0x00000000000079af */ /* 0x000e220000000000 */
[----:B------:R-:W-:-:S04]  /*53e0*/  IADD3 R134, P0, R9, R134, RZ ;  /* 0x0000008609867210 */ /* 0x000fc80007f1e0ff */
[----:B------:R-:W-:Y:S02]  /*53f0*/  IADD3.X R135, R10, R135, RZ, P0, !PT ;  /* 0x000000870a877210 */ /* 0x000fe400007fe4ff */
.L_x_1256:
        /* <DEDUP_REMOVED lines=62> */
[----:B------:R-:W-:Y:S01]  /*57e0*/  SHF.L.U32 R170, R4, 0x1, RZ ;  /* 0x0000000104aa7819 */ /* 0x000fe200000006ff */
[----:B------:R-:W2:Y:S03]  /*57f0*/  SHFL.BFLY PT, R7, R0, 0x2, 0x1f ;  /* 0x0c401f0000077f89 */ /* 0x000ea600000e0000 */
[----:B------:R-:W-:Y:S01]  /*5800*/  LEA R168, R3, R170, 0x1 ;  /* 0x000000aa03a87211 */ /* 0x000fe200078e08ff */
[----:B------:R-:W3:Y:S04]  /*5810*/  SHFL.BFLY PT, R5, R8, 0x2, 0x1f ;  /* 0x0c401f0008057f89 */ /* 0x000ee800000e0000 */
[----:B-1----:R-:W-:Y:S04]  /*5820*/  LDSM.16.MT88.4 R12, [R170+0xb400] ;  /* 0x00b40000aa0c783b */ /* 0x002fe80000004200 */
[----:B------:R-:W-:Y:S04]  /*5830*/  LDSM.16.MT88.4 R108, [R170+0xd000] ;  /* 0x00d00000aa6c783b */ /* 0x000fe80000004200 */
[----:B------:R-:W-:Y:S04]  /*5840*/  LDSM.16.MT88.4 R68, [R170+0x9000] ;  /* 0x00900000aa44783b */ /* 0x000fe80000004200 */
[----:B------:R-:W-:Y:S01]  /*5850*/  LDSM.16.MT88.4 R76, [R168+0x9000] ;  /* 0x00900000a84c783b */ /* 0x000fe20000004200 */
[----:B--2---:R-:W-:-:S03]  /*5860*/  FMNMX.FTZ R7, R0, R7, !PT ;  /* 0x0000000700077209 */ /* 0x004fc60007810000 */
[----:B------:R-:W-:Y:S01]  /*5870*/  LDSM.16.MT88.4 R32, [R170+0x9400] ;  /* 0x00940000aa20783b */ /* 0x000fe20000004200 */
[----:B---3--:R-:W-:-:S03]  /*5880*/  FMNMX.FTZ R5, R8, R5, !PT ;  /* 0x0000000508057209 */ /* 0x008fc60007810000 */
[----:B------:R-:W1:Y:S04]  /*5890*/  SHFL.BFLY PT, R2, R7, 0x1, 0x1f ;  /* 0x0c201f0007027f89 */ /* 0x000e6800000e0000 */
[----:B------:R-:W2:Y:S04]  /*58a0*/  SHFL.BFLY PT, R0, R5, 0x1, 0x1f ;  /* 0x0c201f0005007f89 */ /* 0x000ea800000e0000 */
[----:B------:R-:W-:Y:S01]  /*58b0*/  LDSM.16.MT88.4 R8, [R168+0xb400] ;  /* 0x00b40000a808783b */ /* 0x000fe20000004200 */
[----:B-1----:R-:W-:Y:S02]  /*58c0*/  FMNMX.FTZ R2, R7, R2, !PT ;  /* 0x0000000207027209 */ /* 0x002fe40007810000 */
[----:B--2---:R-:W-:-:S03]  /*58d0*/  FMNMX.FTZ R0, R5, R0, !PT ;  /* 0x0000000005007209 */ /* 0x004fc60007810000 */
[C---:B------:R-:W-:Y:S01]  /*58e0*/  FMUL.FTZ R56, R2.reuse, c[0x0][0x23c] ;  /* 0x00008f0002387a20 */ /* 0x040fe20000410000 */
[----:B------:R-:W-:Y:S01]  /*58f0*/  FSETP.NEU.FTZ.AND P0, PT, R2, -INF , PT ;  /* 0xff8000000200780b */ /* 0x000fe20003f1d000 */
[----:B------:R-:W-:-:S03]  /*5900*/  FMUL.FTZ R53, R0, c[0x0][0x23c] ;  /* 0x00008f0000357a20 */ /* 0x000fc60000410000 */
[----:B------:R-:W-:Y:S02]  /*5910*/  FSEL R56, R56, RZ, P0 ;  /* 0x000000ff38387208 */ /* 0x000fe40000000000 */
[----:B------:R-:W-:-:S03]  /*5920*/  FSETP.NEU.FTZ.AND P0, PT, R0, -INF , PT ;  /* 0xff8000000000780b */ /* 0x000fc60003f1d000 */
[--C-:B------:R-:W-:Y:S01]  /*5930*/  FFMA.FTZ R122, R95, c[0x0][0x23c], -R56.reuse ;  /* 0x00008f005f7a7a23 */ /* 0x100fe20000010838 */
[----:B------:R-:W-:Y:S01]  /*5940*/  FSEL R53, R53, RZ, P0 ;  /* 0x000000ff35357208 */ /* 0x000fe20000000000 */
[--C-:B------:R-:W-:Y:S01]  /*5950*/  FFMA.FTZ R119, R93, c[0x0][0x23c], -R56.reuse ;  /* 0x00008f005d777a23 */ /* 0x100fe20000010838 */
[----:B------:R-:W-:Y:S01]  /*5960*/  LEA R192, P0, R134, c[0x0][0x168], 0x1 ;  /* 0x00005a0086c07a11 */ /* 0x000fe200078008ff */
[--C-:B------:R-:W-:Y:S02]  /*5970*/  FFMA.FTZ R123, R28, c[0x0][0x23c], -R56.reuse ;  /* 0x00008f001c7b7a23 */ /* 0x100fe40000010838 */
[----:B------:R-:W-:Y:S01]  /*5980*/  FFMA.FTZ R67, R94, c[0x0][0x23c], -R53 ;  /* 0x00008f005e437a23 */ /* 0x000fe20000010835 */
[----:B------:R-:W-:Y:S01]  /*5990*/  MUFU.EX2 R122, R122 ;  /* 0x0000007a007a7308 */ /* 0x000fe20000000800 */
[----:B------:R-:W1:Y:S01]  /*59a0*/  LDSM.16.MT88.4 R92, [R168+0xb000] ;  /* 0x00b00000a85c783b */ /* 0x000e620000004200 */
[----:B------:R-:W-:Y:S01]  /*59b0*/  FFMA.FTZ R64, R97, c[0x0][0x23c], -R56 ;  /* 0x00008f0061407a23 */ /* 0x000fe20000010838 */
[----:B------:R-:W-:Y:S01]  /*59c0*/  LEA.HI.X R191, R134, c[0x0][0x16c], R135, 0x1, P0 ;  /* 0x00005b0086bf7a11 */ /* 0x000fe200000f0c87 */
[----:B------:R-:W-:-:S02]  /*59d0*/  FFMA.FTZ R125, R30, c[0x0][0x23c], -R53 ;  /* 0x00008f001e7d7a23 */ /* 0x000fc40000010835 */
[--C-:B------:R-:W-:Y:S02]  /*59e0*/  FFMA.FTZ R124, R6, c[0x0][0x23c], -R53.reuse ;  /* 0x00008f00067c7a23 */ /* 0x100fe40000010835 */
[--C-:B------:R-:W-:Y:S01]  /*59f0*/  FFMA.FTZ R66, R88, c[0x0][0x23c], -R53.reuse ;  /* 0x00008f0058427a23 */ /* 0x100fe20000010835 */
[----:B------:R-:W2:Y:S01]  /*5a00*/  MUFU.EX2 R123, R123 ;  /* 0x0000007b007b7308 */ /* 0x000ea20000000800 */
[--C-:B------:R-:W-:Y:S02]  /*5a10*/  FFMA.FTZ R54, R85, c[0x0][0x23c], -R56.reuse ;  /* 0x00008f0055367a23 */ /* 0x100fe40000010838 */
[--C-:B------:R-:W-:Y:S02]  /*5a20*/  FFMA.FTZ R58, R86, c[0x0][0x23c], -R53.reuse ;  /* 0x00008f00563a7a23 */ /* 0x100fe40000010835 */
[----:B------:R-:W-:Y:S02]  /*5a30*/  FFMA.FTZ R57, R84, c[0x0][0x23c], -R53 ;  /* 0x00008f0054397a23 */ /* 0x000fe40000010835 */
[----:B------:R-:W3:Y:S01]  /*5a40*/  LDSM.16.MT88.4 R84, [R170+0xb000] ;  /* 0x00b00000aa54783b */ /* 0x000ee20000004200 */
[----:B------:R-:W-:Y:S01]  /*5a50*/  MUFU.EX2 R119, R119 ;  /* 0x0000007700777308 */ /* 0x000fe20000000800 */
[----:B------:R-:W-:-:S02]  /*5a60*/  FFMA.FTZ R65, R89, c[0x0][0x23c], -R56 ;  /* 0x00008f0059417a23 */ /* 0x000fc40000010838 */
[--C-:B------:R-:W-:Y:S02]  /*5a70*/  FFMA.FTZ R59, R29, c[0x0][0x23c], -R56.reuse ;  /* 0x00008f001d3b7a23 */ /* 0x100fe40000010838 */
[--C-:B------:R-:W-:Y:S01]  /*5a80*/  FFMA.FTZ R46, R81, c[0x0][0x23c], -R56.reuse ;  /* 0x00008f00512e7a23 */ /* 0x100fe20000010838 */
[----:B------:R-:W-:Y:S01]  /*5a90*/  LDSM.16.MT88.4 R28, [R168+0x9400] ;  /* 0x00940000a81c783b */ /* 0x000fe20000004200 */
[--C-:B------:R-:W-:Y:S01]  /*5aa0*/  FFMA.FTZ R55, R82, c[0x0][0x23c], -R53.reuse ;  /* 0x00008f0052377a23 */ /* 0x100fe20000010835 */
[----:B------:R-:W4:Y:S01]  /*5ab0*/  MUFU.EX2 R64, R64 ;  /* 0x0000004000407308 */ /* 0x000f220000000800 */
[----:B--2---:R-:W-:Y:S01]  /*5ac0*/  F2FP.BF16.PACK_AB R104, R122, R123 ;  /* 0x0000007b7a68723e */ /* 0x004fe200000010ff */
[----:B------:R-:W-:Y:S02]  /*5ad0*/  FFMA.FTZ R42, R80, c[0x0][0x23c], -R53 ;  /* 0x00008f00502a7a23 */ /* 0x000fe40000010835 */
[--C-:B------:R-:W-:Y:S02]  /*5ae0*/  FFMA.FTZ R44, R149, c[0x0][0x23c], -R56.reuse ;  /* 0x00008f00952c7a23 */ /* 0x100fe40000010838 */
[----:B------:R-:W-:-:S02]  /*5af0*/  FFMA.FTZ R41, R151, c[0x0][0x23c], -R56 ;  /* 0x00008f0097297a23 */ /* 0x000fc40000010838 */
[----:B------:R-:W-:Y:S01]  /*5b00*/  MUFU.EX2 R125, R125 ;  /* 0x0000007d007d7308 */ /* 0x000fe20000000800 */
[--C-:B------:R-:W-:Y:S02]  /*5b10*/  FFMA.FTZ R39, R153, c[0x0][0x23c], -R56.reuse ;  /* 0x00008f0099277a23 */ /* 0x100fe40000010838 */
[----:B------:R-:W-:Y:S02]  /*5b20*/  FFMA.FTZ R36, R155, c[0x0][0x23c], -R56 ;  /* 0x00008f009b247a23 */ /* 0x000fe40000010838 */
[--C-:B------:R-:W-:Y:S02]  /*5b30*/  FFMA.FTZ R40, R150, c[0x0][0x23c], -R53.reuse ;  /* 0x00008f0096287a23 */ /* 0x100fe40000010835 */
[--C-:B------:R-:W-:Y:S01]  /*5b40*/  FFMA.FTZ R37, R154, c[0x0][0x23c], -R53.reuse ;  /* 0x00008f009a257a23 */ /* 0x100fe20000010835 */
[----:B------:R-:W2:Y:S01]  /*5b50*/  MUFU.EX2 R124, R124 ;  /* 0x0000007c007c7308 */ /* 0x000ea20000000800 */
[----:B----4-:R-:W-:Y:S01]  /*5b60*/  F2FP.BF16.PACK_AB R106, R64, R119 ;  /* 0x00000077406a723e */ /* 0x010fe200000010ff */
[----:B------:R-:W-:-:S02]  /*5b70*/  FFMA.FTZ R38, R152, c[0x0][0x23c], -R53 ;  /* 0x00008f0098267a23 */ /* 0x000fc40000010835 */
[--C-:B------:R-:W-:Y:S02]  /*5b80*/  FFMA.FTZ R3, R148, c[0x0][0x23c], -R53.reuse ;  /* 0x00008f0094037a23 */ /* 0x100fe40000010835 */
[----:B------:R-:W-:Y:S02]  /*5b90*/  FFMA.FTZ R63, R63, c[0x0][0x23c], -R56 ;  /* 0x00008f003f3f7a23 */ /* 0x000fe40000010838 */
[----:B------:R-:W-:Y:S01]  /*5ba0*/  MUFU.EX2 R67, R67 ;  /* 0x0000004300437308 */ /* 0x000fe20000000800 */
[----:B------:R-:W-:Y:S02]  /*5bb0*/  FFMA.FTZ R60, R60, c[0x0][0x23c], -R53 ;  /* 0x00008f003c3c7a23 */ /* 0x000fe40000010835 */
[----:B------:R-:W-:Y:S02]  /*5bc0*/  FADD.FTZ R122, R123, R122 ;  /* 0x0000007a7b7a7221 */ /* 0x000fe40000010000 */
[--C-:B------:R-:W-:Y:S02]  /*5bd0*/  FFMA.FTZ R45, R45, c[0x0][0x23c], -R56.reuse ;  /* 0x00008f002d2d7a23 */ /* 0x100fe40000010838 */
[----:B------:R-:W-:Y:S01]  /*5be0*/  FFMA.FTZ R52, R52, c[0x0][0x23c], -R56 ;  /* 0x00008f0034347a23 */ /* 0x000fe20000010838 */
[----:B------:R-:W4:Y:S01]  /*5bf0*/  MUFU.EX2 R66, R66 ;  /* 0x0000004200427308 */ /* 0x000f220000000800 */
[----:B--2---:R-:W-:Y:S01]  /*5c00*/  F2FP.BF16.PACK_AB R105, R124, R125 ;  /* 0x0000007d7c69723e */ /* 0x004fe200000010ff */
[----:B------:R-:W-:-:S02]  /*5c10*/  FADD.FTZ R124, R125, R124 ;  /* 0x0000007c7d7c7221 */ /* 0x000fc40000010000 */
[--C-:B------:R-:W-:Y:S02]  /*5c20*/  FFMA.FTZ R48, R48, c[0x0][0x23c], -R53.reuse ;  /* 0x00008f0030307a23 */ /* 0x100fe40000010835 */
[----:B------:R-:W-:Y:S02]  /*5c30*/  FFMA.FTZ R47, R47, c[0x0][0x23c], -R53 ;  /* 0x00008f002f2f7a23 */ /* 0x000fe40000010835 */
[----:B------:R-:W-:Y:S01]  /*5c40*/  MUFU.EX2 R65, R65 ;  /* 0x0000004100417308 */ /* 0x000fe20000000800 */
[----:B----4-:R-:W-:-:S07]  /*5c50*/  F2FP.BF16.PACK_AB R107, R66, R67 ;  /* 0x00000043426b723e */ /* 0x010fce00000010ff */
[----:B------:R-:W2:Y:S01]  /*5c60*/  MUFU.EX2 R54, R54 ;  /* 0x0000003600367308 */ /* 0x000ea20000000800 */
[----:B------:R-:W-:-:S04]  /*5c70*/  FADD.FTZ R67, R67, R124 ;  /* 0x0000007c43437221 */ /* 0x000fc80000010000 */
[----:B------:R-:W-:Y:S01]  /*5c80*/  FADD.FTZ R67, R66, R67 ;  /* 0x0000004342437221 */ /* 0x000fe20000010000 */
[C---:B-1----:R-:W-:Y:S01]  /*5c90*/  HMMA.16816.F32.BF16 R88, R104.reuse, R92, RZ ;  /* 0x0000005c6858723c */ /* 0x042fe200000418ff */
[----:B------:R-:W-:Y:S01]  /*5ca0*/  FFMA.FTZ R66, R51, c[0x0][0x23c], -R56 ;  /* 0x00008f0033427a23 */ /* 0x000fe20000010838 */
[----:B------:R-:W-:Y:S06]  /*5cb0*/  MUFU.EX2 R59, R59 ;  /* 0x0000003b003b7308 */ /* 0x000fec0000000800 */
[----:B------:R-:W-:Y:S02]  /*5cc0*/  HMMA.16816.F32.BF16 R92, R104, R94, RZ ;  /* 0x0000005e685c723c */ /* 0x000fe400000418ff */
[----:B------:R-:W1:Y:S01]  /*5cd0*/  MUFU.EX2 R46, R46 ;  /* 0x0000002e002e7308 */ /* 0x000e620000000800 */
[----:B--2---:R-:W-:-:S05]  /*5ce0*/  F2FP.BF16.PACK_AB R4, R54, R65 ;  /* 0x000000413604723e */ /* 0x004fca00000010ff */
[C---:B---3--:R-:W-:Y:S02]  /*5cf0*/  HMMA.16816.F32.BF16 R80, R104.reuse, R84, RZ ;  /* 0x000000546850723c */ /* 0x048fe400000418ff */
[----:B------:R-:W-:Y:S06]  /*5d00*/  MUFU.EX2 R58, R58 ;  /* 0x0000003a003a7308 */ /* 0x000fec0000000800 */
[----:B------:R-:W-:Y:S02]  /*5d10*/  HMMA.16816.F32.BF16 R84, R104, R86, RZ ;  /* 0x000000566854723c */ /* 0x000fe400000418ff */
[----:B------:R-:W2:Y:S01]  /*5d20*/  MUFU.EX2 R57, R57 ;  /* 0x0000003900397308 */ /* 0x000ea20000000800 */
[----:B-1----:R-:W-:-:S05]  /*5d30*/  F2FP.BF16.PACK_AB R6, R46, R59 ;  /* 0x0000003b2e06723e */ /* 0x002fca00000010ff */
[C---:B------:R-:W-:Y:S02]  /*5d40*/  HMMA.16816.F32.BF16 R96, R104.reuse, R108, RZ ;  /* 0x0000006c6860723c */ /* 0x040fe400000418ff */
[----:B------:R-:W-:Y:S06]  /*5d50*/  MUFU.EX2 R55, R55 ;  /* 0x0000003700377308 */ /* 0x000fec0000000800 */
[----:B------:R-:W-:Y:S02]  /*5d60*/  HMMA.16816.F32.BF16 R108, R104, R110, RZ ;  /* 0x0000006e686c723c */ /* 0x000fe400000418ff */
[----:B------:R-:W1:Y:S01]  /*5d70*/  MUFU.EX2 R42, R42 ;  /* 0x0000002a002a7308 */ /* 0x000e620000000800 */
[----:B--2---:R-:W-:-:S05]  /*5d80*/  F2FP.BF16.PACK_AB R5, R57, R58 ;  /* 0x0000003a3905723e */ /* 0x004fca00000010ff */
[C---:B------:R-:W-:Y:S02]  /*5d90*/  HMMA.16816.F32.BF16 R112, R104.reuse, R68, RZ ;  /* 0x000000446870723c */ /* 0x040fe400000418ff */
[----:B------:R-:W-:Y:S06]  /*5da0*/  MUFU.EX2 R44, R44 ;  /* 0x0000002c002c7308 */ /* 0x000fec0000000800 */
[C---:B------:R-:W-:Y:S01]  /*5db0*/  HMMA.16816.F32.BF16 R72, R104.reuse, R76, RZ ;  /* 0x0000004c6848723c */ /* 0x040fe200000418ff */
[----:B-1----:R-:W-:Y:S01]  /*5dc0*/  F2FP.BF16.PACK_AB R7, R42, R55 ;  /* 0x000000372a07723e */ /* 0x002fe200000010ff */
[----:B------:R-:W1:Y:S06]  /*5dd0*/  MUFU.EX2 R41, R41 ;  /* 0x0000002900297308 */ /* 0x000e6c0000000800 */
[----:B------:R-:W-:Y:S02]  /*5de0*/  HMMA.16816.F32.BF16 R68, R104, R70, RZ ;  /* 0x000000466844723c */ /* 0x000fe400000418ff */
[----:B------:R-:W-:Y:S06]  /*5df0*/  MUFU.EX2 R39, R39 ;  /* 0x0000002700277308 */ /* 0x000fec0000000800 */
[C---:B------:R-:W-:Y:S02]  /*5e00*/  HMMA.16816.F32.BF16 R88, R4.reuse, R8, R88 ;  /* 0x000000080458723c */ /* 0x040fe40000041858 */
[----:B------:R-:W-:Y:S06]  /*5e10*/  MUFU.EX2 R36, R36 ;  /* 0x0000002400247308 */ /* 0x000fec0000000800 */
[C---:B------:R-:W-:Y:S01]  /*5e20*/  HMMA.16816.F32.BF16 R92, R4.reuse, R10, R92 ;  /* 0x0000000a045c723c */ /* 0x040fe2000004185c */
[----:B------:R-:W2:Y:S01]  /*5e30*/  LDSM.16.MT88.4 R8, [R170+0xd400] ;  /* 0x00d40000aa08783b */ /* 0x000ea20000004200 */
[----:B------:R-:W-:Y:S06]  /*5e40*/  MUFU.EX2 R40, R40 ;  /* 0x0000002800287308 */ /* 0x000fec0000000800 */
[C---:B------:R-:W-:Y:S02]  /*5e50*/  HMMA.16816.F32.BF16 R80, R4.reuse, R12, R80 ;  /* 0x0000000c0450723c */ /* 0x040fe40000041850 */
[----:B------:R-:W3:Y:S06]  /*5e60*/  MUFU.EX2 R37, R37 ;  /* 0x0000002500257308 */ /* 0x000eec0000000800 */
[----:B------:R-:W-:Y:S01]  /*5e70*/  HMMA.16816.F32.BF16 R84, R4, R14, R84 ;  /* 0x0000000e0454723c */ /* 0x000fe20000041854 */
[----:B------:R-:W4:Y:S01]  /*5e80*/  LDSM.16.MT88.4 R12, [R168+0xd000] ;  /* 0x00d00000a80c783b */ /* 0x000f220000004200 */
[----:B------:R-:W-:Y:S06]  /*5e90*/  MUFU.EX2 R38, R38 ;  /* 0x0000002600267308 */ /* 0x000fec0000000800 */
[----:B------:R-:W-:Y:S02]  /*5ea0*/  HMMA.16816.F32.BF16 R76, R104, R78, RZ ;  /* 0x0000004e684c723c */ /* 0x000fe400000418ff */
[----:B------:R-:W-:Y:S06]  /*5eb0*/  MUFU.EX2 R3, R3 ;  /* 0x0000000300037308 */ /* 0x000fec0000000800 */
[C---:B------:R-:W-:Y:S02]  /*5ec0*/  HMMA.16816.F32.BF16 R112, R4.reuse, R32, R112 ;  /* 0x000000200470723c */ /* 0x040fe40000041870 */
[----:B------:R-:W-:Y:S05]  /*5ed0*/  MUFU.EX2 R63, R63 ;  /* 0x0000003f003f7308 */ /* 0x000fea0000000800 */
[--C-:B------:R-:W-:Y:S01]  /*5ee0*/  FFMA.FTZ R33, R156, c[0x0][0x23c], -R53.reuse ;  /* 0x00008f009c217a23 */ /* 0x100fe20000010835 */
[C---:B------:R-:W-:Y:S01]  /*5ef0*/  HMMA.16816.F32.BF16 R68, R4.reuse, R34, R68 ;  /* 0x000000220444723c */ /* 0x040fe20000041844 */
[--C-:B------:R-:W-:Y:S01]  /*5f00*/  FFMA.FTZ R32, R143, c[0x0][0x23c], -R56.reuse ;  /* 0x00008f008f207a23 */ /* 0x100fe20000010838 */
[----:B------:R-:W-:Y:S05]  /*5f10*/  MUFU.EX2 R60, R60 ;  /* 0x0000003c003c7308 */ /* 0x000fea0000000800 */
[--C-:B------:R-:W-:Y:S01]  /*5f20*/  FFMA.FTZ R35, R131, c[0x0][0x23c], -R56.reuse ;  /* 0x00008f0083237a23 */ /* 0x100fe20000010838 */
[----:B--2---:R-:W-:Y:S01]  /*5f30*/  HMMA.16816.F32.BF16 R96, R4, R8, R96 ;  /* 0x000000080460723c */ /* 0x004fe20000041860 */
[----:B------:R-:W-:Y:S01]  /*5f40*/  FFMA.FTZ R34, R130, c[0x0][0x23c], -R53 ;  /* 0x00008f0082227a23 */ /* 0x000fe20000010835 */
[----:B------:R-:W2:Y:S01]  /*5f50*/  MUFU.EX2 R33, R33 ;  /* 0x0000002100217308 */ /* 0x000ea20000000800 */
[----:B------:R-:W-:-:S02]  /*5f60*/  FFMA.FTZ R131, R127, c[0x0][0x23c], -R56 ;  /* 0x00008f007f837a23 */ /* 0x000fc40000010838 */
[----:B------:R-:W-:-:S03]  /*5f70*/  FFMA.FTZ R127, R126, c[0x0][0x23c], -R53 ;  /* 0x00008f007e7f7a23 */ /* 0x000fc60000010835 */
[----:B------:R-:W-:Y:S01]  /*5f80*/  HMMA.16816.F32.BF16 R108, R4, R10, R108 ;  /* 0x0000000a046c723c */ /* 0x000fe2000004186c */
[----:B------:R-:W5:Y:S01]  /*5f90*/  LDSM.16.MT88.4 R8, [R168+0xd400] ;  /* 0x00d40000a808783b */ /* 0x000f620000004200 */
[--C-:B------:R-:W-:Y:S01]  /*5fa0*/  FFMA.FTZ R130, R141, c[0x0][0x23c], -R56.reuse ;  /* 0x00008f008d827a23 */ /* 0x100fe20000010838 */
[----:B------:R-:W-:Y:S01]  /*5fb0*/  MUFU.EX2 R35, R35 ;  /* 0x0000002300237308 */ /* 0x000fe20000000800 */
[--C-:B------:R-:W-:Y:S02]  /*5fc0*/  FFMA.FTZ R126, R142, c[0x0][0x23c], -R53.reuse ;  /* 0x00008f008e7e7a23 */ /* 0x100fe40000010835 */
[--C-:B------:R-:W-:Y:S02]  /*5fd0*/  FFMA.FTZ R142, R61, c[0x0][0x23c], -R56.reuse ;  /* 0x00008f003d8e7a23 */ /* 0x100fe40000010838 */
[----:B----4-:R-:W-:Y:S01]  /*5fe0*/  HMMA.16816.F32.BF16 R100, R104, R12, RZ ;  /* 0x0000000c6864723c */ /* 0x010fe200000418ff */
[----:B------:R-:W-:Y:S02]  /*5ff0*/  FFMA.FTZ R141, R19, c[0x0][0x23c], -R56 ;  /* 0x00008f00138d7a23 */ /* 0x000fe40000010838 */
[----:B------:R-:W4:Y:S01]  /*6000*/  MUFU.EX2 R32, R32 ;  /* 0x0000002000207308 */ /* 0x000f220000000800 */
[----:B------:R-:W-:-:S02]  /*6010*/  FFMA.FTZ R61, R62, c[0x0][0x23c], -R53 ;  /* 0x00008f003e3d7a23 */ /* 0x000fc40000010835 */
[--C-:B------:R-:W-:Y:S02]  /*6020*/  FFMA.FTZ R62, R43, c[0x0][0x23c], -R56.reuse ;  /* 0x00008f002b3e7a23 */ /* 0x100fe40000010838 */
[----:B------:R-:W-:Y:S01]  /*6030*/  HMMA.16816.F32.BF16 R104, R104, R14, RZ ;  /* 0x0000000e6868723c */ /* 0x000fe200000418ff */
[----:B------:R-:W-:Y:S01]  /*6040*/  LDSM.16.MT88.4 R12, [R168+0xa400] ;  /* 0x00a40000a80c783b */ /* 0x000fe20000004200 */
[--C-:B------:R-:W-:Y:S01]  /*6050*/  FFMA.FTZ R43, R27, c[0x0][0x23c], -R56.reuse ;  /* 0x00008f001b2b7a23 */ /* 0x100fe20000010838 */
[----:B------:R-:W-:Y:S05]  /*6060*/  MUFU.EX2 R34, R34 ;  /* 0x0000002200227308 */ /* 0x000fea0000000800 */
[C---:B------:R-:W-:Y:S03]  /*6070*/  HMMA.16816.F32.BF16 R72, R4.reuse, R28, R72 ;  /* 0x0000001c0448723c */ /* 0x040fe60000041848 */
[----:B------:R-:W-:Y:S04]  /*6080*/  MUFU.EX2 R131, R131 ;  /* 0x0000008300837308 */ /* 0x000fe80000000800 */
[----:B------:R-:W-:Y:S01]  /*6090*/  FFMA.FTZ R28, R147, c[0x0][0x23c], -R56 ;  /* 0x00008f00931c7a23 */ /* 0x000fe20000010838 */
[----:B------:R-:W-:Y:S01]  /*60a0*/  HMMA.16816.F32.BF16 R76, R4, R30, R76 ;  /* 0x0000001e044c723c */ /* 0x000fe2000004184c */
[----:B------:R-:W-:-:S02]  /*60b0*/  FFMA.FTZ R29, R146, c[0x0][0x23c], -R53 ;  /* 0x00008f00921d7a23 */ /* 0x000fc40000010835 */
[----:B------:R-:W-:Y:S01]  /*60c0*/  MUFU.EX2 R130, R130 ;  /* 0x0000008200827308 */ /* 0x000fe20000000800 */
[----:B------:R-:W-:-:S03]  /*60d0*/  FFMA.FTZ R146, R16, c[0x0][0x23c], -R53 ;  /* 0x00008f0010927a23 */ /* 0x000fc60000010835 */
[--C-:B------:R-:W-:Y:S01]  /*60e0*/  FFMA.FTZ R31, R145, c[0x0][0x23c], -R56.reuse ;  /* 0x00008f00911f7a23 */ /* 0x100fe20000010838 */
[C---:B-----5:R-:W-:Y:S01]  /*60f0*/  HMMA.16816.F32.BF16 R100, R4.reuse, R8, R100 ;  /* 0x000000080464723c */ /* 0x060fe20000041864 */
[--C-:B------:R-:W-:Y:S02]  /*6100*/  FFMA.FTZ R30, R140, c[0x0][0x23c], -R53.reuse ;  /* 0x00008f008c1e7a23 */ /* 0x100fe40000010835 */
[----:B------:R-:W-:Y:S01]  /*6110*/  MUFU.EX2 R28, R28 ;  /* 0x0000001c001c7308 */ /* 0x000fe20000000800 */
[--C-:B------:R-:W-:Y:S02]  /*6120*/  FFMA.FTZ R140, R129, c[0x0][0x23c], -R56.reuse ;  /* 0x00008f00818c7a23 */ /* 0x100fe40000010838 */
[----:B------:R-:W-:Y:S02]  /*6130*/  FFMA.FTZ R129, R139, c[0x0][0x23c], -R56 ;  /* 0x00008f008b817a23 */ /* 0x000fe40000010838 */
[--C-:B------:R-:W-:Y:S01]  /*6140*/  FFMA.FTZ R139, R128, c[0x0][0x23c], -R53.reuse ;  /* 0x00008f00808b7a23 */ /* 0x100fe20000010835 */
[----:B------:R-:W-:Y:S01]  /*6150*/  HMMA.16816.F32.BF16 R104, R4, R10, R104 ;  /* 0x0000000a0468723c */ /* 0x000fe20000041868 */
[----:B------:R-:W5:Y:S01]  /*6160*/  LDSM.16.MT88.4 R8, [R170+0x9800] ;  /* 0x00980000aa08783b */ /* 0x000f620000004200 */
[----:B------:R-:W-:Y:S01]  /*6170*/  MUFU.EX2 R31, R31 ;  /* 0x0000001f001f7308 */ /* 0x000fe20000000800 */
[----:B------:R-:W-:-:S02]  /*6180*/  FFMA.FTZ R128, R144, c[0x0][0x23c], -R53 ;  /* 0x00008f0090807a23 */ /* 0x000fc40000010835 */
[----:B------:R-:W-:Y:S02]  /*6190*/  FFMA.FTZ R144, R17, c[0x0][0x23c], -R56 ;  /* 0x00008f0011907a23 */ /* 0x000fe40000010838 */
[----:B-1----:R-:W-:Y:S02]  /*61a0*/  F2FP.BF16.PACK_AB R4, R41, R44 ;  /* 0x0000002c2904723e */ /* 0x002fe400000010ff */
[----:B---3--:R-:W-:Y:S01]  /*61b0*/  F2FP.BF16.PACK_AB R5, R37, R40 ;  /* 0x000000282505723e */ /* 0x008fe200000010ff */
[----:B------:R-:W1:Y:S01]  /*61c0*/  MUFU.EX2 R29, R29 ;  /* 0x0000001d001d7308 */ /* 0x000e620000000800 */
[----:B------:R-:W-:Y:S02]  /*61d0*/  F2FP.BF16.PACK_AB R6, R36, R39 ;  /* 0x000000272406723e */ /* 0x000fe400000010ff */
[----:B--2---:R-:W-:-:S05]  /*61e0*/  F2FP.BF16.PACK_AB R7, R33, R38 ;  /* 0x000000262107723e */ /* 0x004fca00000010ff */
[----:B------:R-:W2:Y:S08]  /*61f0*/  MUFU.EX2 R30, R30 ;  /* 0x0000001e001e7308 */ /* 0x000eb00000000800 */
[----:B------:R-:W3:Y:S08]  /*6200*/  MUFU.EX2 R140, R140 ;  /* 0x0000008c008c7308 */ /* 0x000ef00000000800 */
[----:B------:R-:W-:Y:S01]  /*6210*/  MUFU.EX2 R129, R129 ;  /* 0x0000008100817308 */ /* 0x000fe20000000800 */
[C---:B-----5:R-:W-:Y:S07]  /*6220*/  HMMA.16816.F32.BF16 R112, R4.reuse, R8, R112 ;  /* 0x000000080470723c */ /* 0x060fee0000041870 */
[----:B------:R-:W-:Y:S01]  /*6230*/  MUFU.EX2 R139, R139 ;  /* 0x0000008b008b7308 */ /* 0x000fe20000000800 */
[C---:B------:R-:W-:Y:S01]  /*6240*/  HMMA.16816.F32.BF16 R68, R4.reuse, R10, R68 ;  /* 0x0000000a0444723c */ /* 0x040fe20000041844 */
[----:B------:R-:W5:Y:S06]  /*6250*/  LDSM.16.MT88.4 R8, [R168+0x9800] ;  /* 0x00980000a808783b */ /* 0x000f6c0000004200 */
[----:B------:R-:W1:Y:S08]  /*6260*/  MUFU.EX2 R128, R128 ;  /* 0x0000008000807308 */ /* 0x000e700000000800 */
[----:B------:R-:W-:Y:S08]  /*6270*/  MUFU.EX2 R127, R127 ;  /* 0x0000007f007f7308 */ /* 0x000ff00000000800 */
[----:B------:R-:W1:Y:S08]  /*6280*/  MUFU.EX2 R126, R126 ;  /* 0x0000007e007e7308 */ /* 0x000e700000000800 */
[----:B------:R-:W-:Y:S08]  /*6290*/  MUFU.EX2 R141, R141 ;  /* 0x0000008d008d7308 */ /* 0x000ff00000000800 */
[----:B------:R-:W1:Y:S01]  /*62a0*/  MUFU.EX2 R144, R144 ;  /* 0x0000009000907308 */ /* 0x000e620000000800 */
[C---:B-----5:R-:W-:Y:S07]  /*62b0*/  HMMA.16816.F32.BF16 R72, R4.reuse, R8, R72 ;  /* 0x000000080448723c */ /* 0x060fee0000041848 */
[----:B------:R-:W-:Y:S01]  /*62c0*/  MUFU.EX2 R142, R142 ;  /* 0x0000008e008e7308 */ /* 0x000fe20000000800 */
[C---:B------:R-:W-:Y:S01]  /*62d0*/  HMMA.16816.F32.BF16 R76, R4.reuse, R10, R76 ;  /* 0x0000000a044c723c */ /* 0x040fe2000004184c */
[----:B------:R-:W5:Y:S06]  /*62e0*/  LDSM.16.MT88.4 R8, [R170+0xb800] ;  /* 0x00b80000aa08783b */ /* 0x000f6c0000004200 */
[----:B------:R-:W-:Y:S08]  /*62f0*/  MUFU.EX2 R146, R146 ;  /* 0x0000009200927308 */ /* 0x000ff00000000800 */
[----:B------:R-:W1:Y:S08]  /*6300*/  MUFU.EX2 R61, R61 ;  /* 0x0000003d003d7308 */ /* 0x000e700000000800 */
[----:B------:R-:W-:Y:S08]  /*6310*/  MUFU.EX2 R45, R45 ;  /* 0x0000002d002d7308 */ /* 0x000ff00000000800 */
[----:B------:R-:W-:Y:S08]  /*6320*/  MUFU.EX2 R62, R62 ;  /* 0x0000003e003e7308 */ /* 0x000ff00000000800 */
[----:B------:R-:W-:Y:S01]  /*6330*/  MUFU.EX2 R43, R43 ;  /* 0x0000002b002b7308 */ /* 0x000fe20000000800 */
[C---:B-----5:R-:W-:Y:S07]  /*6340*/  HMMA.16816.F32.BF16 R80, R4.reuse, R8, R80 ;  /* 0x000000080450723c */ /* 0x060fee0000041850 */
[----:B------:R-:W-:Y:S01]  /*6350*/  MUFU.EX2 R52, R52 ;  /* 0x0000003400347308 */ /* 0x000fe20000000800 */
[C---:B------:R-:W-:Y:S01]  /*6360*/  HMMA.16816.F32.BF16 R84, R4.reuse, R10, R84 ;  /* 0x0000000a0454723c */ /* 0x040fe20000041854 */
[----:B------:R-:W5:Y:S06]  /*6370*/  LDSM.16.MT88.4 R8, [R168+0xb800] ;  /* 0x00b80000a808783b */ /* 0x000f6c0000004200 */
[----:B------:R-:W-:Y:S08]  /*6380*/  MUFU.EX2 R48, R48 ;  /* 0x0000003000307308 */ /* 0x000ff00000000800 */
[----:B------:R-:W-:Y:S01]  /*6390*/  MUFU.EX2 R47, R47 ;  /* 0x0000002f002f7308 */ /* 0x000fe20000000800 */
[C---:B-----5:R-:W-:Y:S08]  /*63a0*/  HMMA.16816.F32.BF16 R88, R4.reuse, R8, R88 ;  /* 0x000000080458723c */ /* 0x060ff00000041858 */
[C---:B------:R-:W-:Y:S01]  /*63b0*/  HMMA.16816.F32.BF16 R92, R4.reuse, R10, R92 ;  /* 0x0000000a045c723c */ /* 0x040fe2000004185c */
[----:B------:R-:W5:Y:S07]  /*63c0*/  LDSM.16.MT88.4 R8, [R170+0xd800] ;  /* 0x00d80000aa08783b */ /* 0x000f6e0000004200 */
[C---:B-----5:R-:W-:Y:S08]  /*63d0*/  HMMA.16816.F32.BF16 R96, R4.reuse, R8, R96 ;  /* 0x000000080460723c */ /* 0x060ff00000041860 */
[C---:B------:R-:W-:Y:S01]  /*63e0*/  HMMA.16816.F32.BF16 R108, R4.reuse, R10, R108 ;  /* 0x0000000a046c723c */ /* 0x040fe2000004186c */
[----:B------:R-:W5:Y:S07]  /*63f0*/  LDSM.16.MT88.4 R8, [R168+0xd800] ;  /* 0x00d80000a808783b */ /* 0x000f6e0000004200 */
[C---:B-----5:R-:W-:Y:S08]  /*6400*/  HMMA.16816.F32.BF16 R100, R4.reuse, R8, R100 ;  /* 0x000000080464723c */ /* 0x060ff00000041864 */
[----:B------:R-:W-:Y:S01]  /*6410*/  HMMA.16816.F32.BF16 R104, R4, R10, R104 ;  /* 0x0000000a0468723c */ /* 0x000fe20000041868 */
[----:B------:R-:W5:Y:S06]  /*6420*/  LDSM.16.MT88.4 R8, [R170+0x9c00] ;  /* 0x009c0000aa08783b */ /* 0x000f6c0000004200 */
[----:B----4-:R-:W-:-:S02]  /*6430*/  F2FP.BF16.PACK_AB R4, R32, R35 ;  /* 0x000000232004723e */ /* 0x010fc400000010ff */
[----:B-1----:R-:W-:Y:S02]  /*6440*/  F2FP.BF16.PACK_AB R5, R29, R34 ;  /* 0x000000221d05723e */ /* 0x002fe400000010ff */
[----:B------:R-:W-:Y:S02]  /*6450*/  F2FP.BF16.PACK_AB R6, R28, R31 ;  /* 0x0000001f1c06723e */ /* 0x000fe400000010ff */
[----:B--2---:R-:W-:-:S07]  /*6460*/  F2FP.BF16.PACK_AB R7, R3, R30 ;  /* 0x0000001e0307723e */ /* 0x004fce00000010ff */
[C---:B-----5:R-:W-:Y:S08]  /*6470*/  HMMA.16816.F32.BF16 R112, R4.reuse, R8, R112 ;  /* 0x000000080470723c */ /* 0x060ff00000041870 */
        /* <DEDUP_REMOVED lines=17> */
[----:B---3--:R-:W-:-:S02]  /*6590*/  F2FP.BF16.PACK_AB R4, R131, R140 ;  /* 0x0000008c8304723e */ /* 0x008fc400000010ff */
[----:B------:R-:W-:Y:S02]  /*65a0*/  F2FP.BF16.PACK_AB R5, R128, R139 ;  /* 0x0000008b8005723e */ /* 0x000fe400000010ff */
[----:B------:R-:W-:Y:S02]  /*65b0*/  F2FP.BF16.PACK_AB R6, R129, R130 ;  /* 0x000000828106723e */ /* 0x000fe400000010ff */
[----:B------:R-:W-:-:S07]  /*65c0*/  F2FP.BF16.PACK_AB R7, R126, R127 ;  /* 0x0000007f7e07723e */ /* 0x000fce00000010ff */
        /* <DEDUP_REMOVED lines=18> */
[----:B------:R-:W-:Y:S01]  /*66f0*/  FFMA.FTZ R6, R18, c[0x0][0x23c], -R53 ;  /* 0x00008f0012067a23 */ /* 0x000fe20000010835 */
[----:B------:R-:W-:Y:S01]  /*6700*/  F2FP.BF16.PACK_AB R4, R144, R141 ;  /* 0x0000008d9004723e */ /* 0x000fe200000010ff */
[----:B------:R-:W-:Y:S01]  /*6710*/  FADD.FTZ R5, R119, R122 ;  /* 0x0000007a77057221 */ /* 0x000fe20000010000 */
[----:B------:R-:W2:Y:S01]  /*6720*/  LDSM.16.MT88.4 R16, [R170+0xa400] ;  /* 0x00a40000aa10783b */ /* 0x000ea20000004200 */
[----:B------:R3:W4:Y:S01]  /*6730*/  MUFU.EX2 R119, R6 ;  /* 0x0000000600777308 */ /* 0x0007220000000800 */
[----:B------:R-:W-:-:S02]  /*6740*/  FFMA.FTZ R122, R26, c[0x0][0x23c], -R56 ;  /* 0x00008f001a7a7a23 */ /* 0x000fc40000010838 */
[----:B------:R-:W-:Y:S01]  /*6750*/  FADD.FTZ R64, R64, R5 ;  /* 0x0000000540407221 */ /* 0x000fe20000010000 */
[----:B------:R-:W-:-:S03]  /*6760*/  F2FP.BF16.PACK_AB R5, R61, R146 ;  /* 0x000000923d05723e */ /* 0x000fc600000010ff */
[----:B------:R-:W-:Y:S02]  /*6770*/  FADD.FTZ R123, R65, R64 ;  /* 0x00000040417b7221 */ /* 0x000fe40000010000 */
[--C-:B------:R-:W-:Y:S02]  /*6780*/  FFMA.FTZ R65, R24, c[0x0][0x23c], -R53.reuse ;  /* 0x00008f0018417a23 */ /* 0x100fe40000010835 */
[----:B------:R-:W-:Y:S02]  /*6790*/  FFMA.FTZ R64, R23, c[0x0][0x23c], -R53 ;  /* 0x00008f0017407a23 */ /* 0x000fe40000010835 */
[----:B------:R-:W-:Y:S02]  /*67a0*/  FADD.FTZ R54, R54, R123 ;  /* 0x0000007b36367221 */ /* 0x000fe40000010000 */
[----:B------:R-:W-:Y:S01]  /*67b0*/  MUFU.EX2 R65, R65 ;  /* 0x0000004100417308 */ /* 0x000fe20000000800 */
[----:B---3--:R-:W-:Y:S01]  /*67c0*/  F2FP.BF16.PACK_AB R6, R142, R63 ;  /* 0x0000003f8e06723e */ /* 0x008fe200000010ff */
[----:B------:R-:W-:Y:S01]  /*67d0*/  FADD.FTZ R59, R59, R54 ;  /* 0x000000363b3b7221 */ /* 0x000fe20000010000 */
[----:B----4-:R-:W-:Y:S01]  /*67e0*/  F2FP.BF16.PACK_AB R7, R60, R119 ;  /* 0x000000773c07723e */ /* 0x010fe200000010ff */
[----:B------:R-:W-:-:S04]  /*67f0*/  FFMA.FTZ R54, R21, c[0x0][0x23c], -R53 ;  /* 0x00008f0015367a23 */ /* 0x000fc80000010835 */
[----:B------:R-:W3:Y:S02]  /*6800*/  MUFU.EX2 R64, R64 ;  /* 0x0000004000407308 */ /* 0x000ee40000000800 */
[C---:B------:R-:W-:Y:S08]  /*6810*/  HMMA.16816.F32.BF16 R72, R4.reuse, R12, R72 ;  /* 0x0000000c0448723c */ /* 0x040ff00000041848 */
[C---:B-1----:R-:W-:Y:S08]  /*6820*/  HMMA.16816.F32.BF16 R80, R4.reuse, R8, R80 ;  /* 0x000000080450723c */ /* 0x042ff00000041850 */
[C---:B------:R-:W-:Y:S01]  /*6830*/  HMMA.16816.F32.BF16 R84, R4.reuse, R10, R84 ;  /* 0x0000000a0454723c */ /* 0x040fe20000041854 */
[----:B------:R-:W1:Y:S07]  /*6840*/  LDSM.16.MT88.4 R8, [R170+0xe400] ;  /* 0x00e40000aa08783b */ /* 0x000e6e0000004200 */
[C---:B------:R-:W-:Y:S01]  /*6850*/  HMMA.16816.F32.BF16 R76, R4.reuse, R14, R76 ;  /* 0x0000000e044c723c */ /* 0x040fe2000004184c */
[----:B------:R-:W4:Y:S07]  /*6860*/  LDSM.16.MT88.4 R12, [R168+0xe400] ;  /* 0x00e40000a80c783b */ /* 0x000f2e0000004200 */
[C---:B--2---:R-:W-:Y:S08]  /*6870*/  HMMA.16816.F32.BF16 R112, R4.reuse, R16, R112 ;  /* 0x000000100470723c */ /* 0x044ff00000041870 */
[C---:B------:R-:W-:Y:S01]  /*6880*/  HMMA.16816.F32.BF16 R68, R4.reuse, R18, R68 ;  /* 0x000000120444723c */ /* 0x040fe20000041844 */
[----:B------:R-:W2:Y:S07]  /*6890*/  LDSM.16.MT88.4 R16, [R168+0xc400] ;  /* 0x00c40000a810783b */ /* 0x000eae0000004200 */
[C---:B-1----:R-:W-:Y:S08]  /*68a0*/  HMMA.16816.F32.BF16 R96, R4.reuse, R8, R96 ;  /* 0x000000080460723c */ /* 0x042ff00000041860 */
[C---:B------:R-:W-:Y:S01]  /*68b0*/  HMMA.16816.F32.BF16 R108, R4.reuse, R10, R108 ;  /* 0x0000000a046c723c */ /* 0x040fe2000004186c */
[----:B------:R-:W1:Y:S07]  /*68c0*/  LDSM.16.MT88.4 R8, [R170+0xa800] ;  /* 0x00a80000aa08783b */ /* 0x000e6e0000004200 */
[C---:B----4-:R-:W-:Y:S07]  /*68d0*/  HMMA.16816.F32.BF16 R100, R4.reuse, R12, R100 ;  /* 0x0000000c0464723c */ /* 0x050fee0000041864 */
[--C-:B------:R-:W-:Y:S01]  /*68e0*/  FFMA.FTZ R13, R49, c[0x0][0x23c], -R53.reuse ;  /* 0x00008f00310d7a23 */ /* 0x100fe20000010835 */
[----:B--2---:R-:W-:Y:S01]  /*68f0*/  HMMA.16816.F32.BF16 R88, R4, R16, R88 ;  /* 0x000000100458723c */ /* 0x004fe20000041858 */
[----:B------:R-:W-:-:S02]  /*6900*/  FFMA.FTZ R49, R22, c[0x0][0x23c], -R53 ;  /* 0x00008f0016317a23 */ /* 0x000fc40000010835 */
[----:B------:R-:W-:Y:S02]  /*6910*/  FADD.FTZ R12, R58, R67 ;  /* 0x000000433a0c7221 */ /* 0x000fe40000010000 */
[----:B------:R2:W-:Y:S01]  /*6920*/  MUFU.EX2 R58, R13 ;  /* 0x0000000d003a7308 */ /* 0x0005e20000000800 */
[----:B------:R-:W-:Y:S02]  /*6930*/  FFMA.FTZ R67, R25, c[0x0][0x23c], -R56 ;  /* 0x00008f0019437a23 */ /* 0x000fe40000010838 */
[C---:B------:R-:W-:Y:S01]  /*6940*/  HMMA.16816.F32.BF16 R92, R4.reuse, R18, R92 ;  /* 0x00000012045c723c */ /* 0x040fe2000004185c */
[----:B------:R-:W4:Y:S01]  /*6950*/  LDSM.16.MT88.4 R16, [R168+0xe800] ;  /* 0x00e80000a810783b */ /* 0x000f220000004200 */
[----:B------:R-:W-:Y:S02]  /*6960*/  FADD.FTZ R12, R57, R12 ;  /* 0x0000000c390c7221 */ /* 0x000fe40000010000 */
[----:B------:R-:W-:Y:S01]  /*6970*/  FFMA.FTZ R56, R50, c[0x0][0x23c], -R56 ;  /* 0x00008f0032387a23 */ /* 0x000fe20000010838 */
[----:B------:R-:W5:Y:S01]  /*6980*/  MUFU.EX2 R49, R49 ;  /* 0x0000003100317308 */ /* 0x000f620000000800 */
[----:B------:R-:W-:Y:S01]  /*6990*/  FADD.FTZ R55, R55, R12 ;  /* 0x0000000c37377221 */ /* 0x000fe20000010000 */
[----:B------:R-:W-:Y:S01]  /*69a0*/  LDSM.16.MT88.4 R24, [R168+0xa800] ;  /* 0x00a80000a818783b */ /* 0x000fe20000004200 */
[----:B------:R-:W-:Y:S01]  /*69b0*/  HMMA.16816.F32.BF16 R104, R4, R14, R104 ;  /* 0x0000000e0468723c */ /* 0x000fe20000041868 */
[----:B------:R-:W-:-:S02]  /*69c0*/  FFMA.FTZ R50, R20, c[0x0][0x23c], -R53 ;  /* 0x00008f0014327a23 */ /* 0x000fc40000010835 */
[----:B------:R-:W-:Y:S01]  /*69d0*/  LDSM.16.MT88.4 R20, [R170+0xc800] ;  /* 0x00c80000aa14783b */ /* 0x000fe20000004200 */
[----:B------:R-:W-:Y:S01]  /*69e0*/  FADD.FTZ R53, R46, R59 ;  /* 0x0000003b2e357221 */ /* 0x000fe20000010000 */
[----:B------:R-:W-:Y:S01]  /*69f0*/  MUFU.EX2 R51, R50 ;  /* 0x0000003200337308 */ /* 0x000fe20000000800 */
[----:B------:R-:W-:Y:S01]  /*6a00*/  FADD.FTZ R55, R42, R55 ;  /* 0x000000372a377221 */ /* 0x000fe20000010000 */
[----:B------:R-:W-:Y:S01]  /*6a10*/  F2FP.BF16.PACK_AB R4, R62, R45 ;  /* 0x0000002d3e04723e */ /* 0x000fe200000010ff */
[----:B--2---:R-:W2:Y:S01]  /*6a20*/  LDSM.16.MT88.4 R12, [R168+0xc800] ;  /* 0x00c80000a80c783b */ /* 0x004ea20000004200 */
[----:B---3--:R-:W-:Y:S01]  /*6a30*/  F2FP.BF16.PACK_AB R5, R64, R65 ;  /* 0x000000414005723e */ /* 0x008fe200000010ff */
[----:B------:R-:W-:Y:S01]  /*6a40*/  FADD.FTZ R44, R44, R53 ;  /* 0x000000352c2c7221 */ /* 0x000fe20000010000 */
[----:B------:R-:W-:Y:S01]  /*6a50*/  F2FP.BF16.PACK_AB R6, R52, R43 ;  /* 0x0000002b3406723e */ /* 0x000fe200000010ff */
[----:B------:R-:W-:Y:S01]  /*6a60*/  FADD.FTZ R40, R40, R55 ;  /* 0x0000003728287221 */ /* 0x000fe20000010000 */
[----:B-----5:R-:W-:Y:S01]  /*6a70*/  F2FP.BF16.PACK_AB R7, R49, R58 ;  /* 0x0000003a3107723e */ /* 0x020fe200000010ff */
[----:B------:R-:W-:Y:S01]  /*6a80*/  FADD.FTZ R44, R41, R44 ;  /* 0x0000002c292c7221 */ /* 0x000fe20000010000 */
[----:B------:R-:W-:Y:S01]  /*6a90*/  MUFU.EX2 R46, R54 ;  /* 0x00000036002e7308 */ /* 0x000fe20000000800 */
[----:B------:R-:W-:-:S02]  /*6aa0*/  FADD.FTZ R37, R37, R40 ;  /* 0x0000002825257221 */ /* 0x000fc40000010000 */
[----:B------:R-:W-:Y:S02]  /*6ab0*/  FADD.FTZ R39, R39, R44 ;  /* 0x0000002c27277221 */ /* 0x000fe40000010000 */
[C---:B-1----:R-:W-:Y:S01]  /*6ac0*/  HMMA.16816.F32.BF16 R112, R4.reuse, R8, R112 ;  /* 0x000000080470723c */ /* 0x042fe20000041870 */
[----:B------:R-:W-:Y:S02]  /*6ad0*/  FADD.FTZ R38, R38, R37 ;  /* 0x0000002526267221 */ /* 0x000fe40000010000 */
[----:B------:R-:W-:Y:S02]  /*6ae0*/  FADD.FTZ R36, R36, R39 ;  /* 0x0000002724247221 */ /* 0x000fe40000010000 */
[----:B------:R-:W-:Y:S02]  /*6af0*/  FADD.FTZ R33, R33, R38 ;  /* 0x0000002621217221 */ /* 0x000fe40000010000 */
[----:B------:R-:W-:Y:S01]  /*6b00*/  FADD.FTZ R35, R35, R36 ;  /* 0x0000002423237221 */ /* 0x000fe20000010000 */
[----:B------:R-:W-:Y:S01]  /*6b10*/  HMMA.16816.F32.BF16 R68, R4, R10, R68 ;  /* 0x0000000a0444723c */ /* 0x000fe20000041844 */
[----:B------:R-:W1:Y:S01]  /*6b20*/  LDSM.16.MT88.4 R8, [R170+0xe800] ;  /* 0x00e80000aa08783b */ /* 0x000e620000004200 */
[----:B------:R-:W-:-:S02]  /*6b30*/  FADD.FTZ R34, R34, R33 ;  /* 0x0000002122227221 */ /* 0x000fc40000010000 */
[----:B------:R-:W-:Y:S02]  /*6b40*/  FADD.FTZ R32, R32, R35 ;  /* 0x0000002320207221 */ /* 0x000fe40000010000 */
[----:B------:R-:W-:Y:S02]  /*6b50*/  FADD.FTZ R29, R29, R34 ;  /* 0x000000221d1d7221 */ /* 0x000fe40000010000 */
[C---:B----4-:R-:W-:Y:S01]  /*6b60*/  HMMA.16816.F32.BF16 R100, R4.reuse, R16, R100 ;  /* 0x000000100464723c */ /* 0x050fe20000041864 */
[----:B------:R-:W-:Y:S02]  /*6b70*/  FADD.FTZ R31, R31, R32 ;  /* 0x000000201f1f7221 */ /* 0x000fe40000010000 */
[----:B------:R-:W-:Y:S02]  /*6b80*/  FADD.FTZ R30, R30, R29 ;  /* 0x0000001d1e1e7221 */ /* 0x000fe40000010000 */
[----:B------:R-:W-:Y:S02]  /*6b90*/  FADD.FTZ R31, R28, R31 ;  /* 0x0000001f1c1f7221 */ /* 0x000fe40000010000 */
[----:B------:R-:W-:Y:S01]  /*6ba0*/  FADD.FTZ R30, R3, R30 ;  /* 0x0000001e031e7221 */ /* 0x000fe20000010000 */
[----:B------:R-:W-:Y:S01]  /*6bb0*/  HMMA.16816.F32.BF16 R104, R4, R18, R104 ;  /* 0x000000120468723c */ /* 0x000fe20000041868 */
[----:B------:R-:W3:Y:S01]  /*6bc0*/  LDSM.16.MT88.4 R16, [R168+0xcc00] ;  /* 0x00cc0000a810783b */ /* 0x000ee20000004200 */
[----:B------:R-:W-:-:S02]  /*6bd0*/  FADD.FTZ R140, R140, R31 ;  /* 0x0000001f8c8c7221 */ /* 0x000fc40000010000 */
[----:B------:R-:W-:Y:S02]  /*6be0*/  FADD.FTZ R139, R139, R30 ;  /* 0x0000001e8b8b7221 */ /* 0x000fe40000010000 */
[----:B------:R-:W-:Y:S02]  /*6bf0*/  FADD.FTZ R131, R131, R140 ;  /* 0x0000008c83837221 */ /* 0x000fe40000010000 */
[----:B--2---:R-:W-:Y:S01]  /*6c00*/  HMMA.16816.F32.BF16 R88, R4, R12, R88 ;  /* 0x0000000c0458723c */ /* 0x004fe20000041858 */
[----:B------:R-:W-:-:S04]  /*6c10*/  FADD.FTZ R128, R128, R139 ;  /* 0x0000008b80807221 */ /* 0x000fc80000010000 */
[----:B------:R-:W-:-:S03]  /*6c20*/  FADD.FTZ R127, R127, R128 ;  /* 0x000000807f7f7221 */ /* 0x000fc60000010000 */
        /* <DEDUP_REMOVED lines=8> */
[----:B-1----:R-:W-:Y:S01]  /*6cb0*/  HMMA.16816.F32.BF16 R96, R4, R8, R96 ;  /* 0x000000080460723c */ /* 0x002fe20000041860 */
[----:B------:R-:W-:Y:S01]  /*6cc0*/  MUFU.EX2 R25, R66 ;  /* 0x0000004200197308 */ /* 0x000fe20000000800 */
[----:B------:R-:W-:-:S04]  /*6cd0*/  FADD.FTZ R60, R60, R119 ;  /* 0x000000773c3c7221 */ /* 0x000fc80000010000 */
[----:B------:R-:W-:Y:S02]  /*6ce0*/  FADD.FTZ R65, R65, R60 ;  /* 0x0000003c41417221 */ /* 0x000fe40000010000 */
[----:B------:R-:W-:Y:S01]  /*6cf0*/  HMMA.16816.F32.BF16 R108, R4, R10, R108 ;  /* 0x0000000a046c723c */ /* 0x000fe2000004186c */
[----:B------:R-:W1:Y:S01]  /*6d00*/  LDSM.16.MT88.4 R8, [R170+0xcc00] ;  /* 0x00cc0000aa08783b */ /* 0x000e620000004200 */
[----:B------:R-:W-:-:S04]  /*6d10*/  FADD.FTZ R65, R64, R65 ;  /* 0x0000004140417221 */ /* 0x000fc80000010000 */
[----:B------:R-:W-:Y:S02]  /*6d20*/  FADD.FTZ R58, R58, R65 ;  /* 0x000000413a3a7221 */ /* 0x000fe40000010000 */
[----:B------:R-:W-:Y:S01]  /*6d30*/  HMMA.16816.F32.BF16 R76, R4, R26, R76 ;  /* 0x0000001a044c723c */ /* 0x000fe2000004184c */
[----:B------:R-:W4:Y:S01]  /*6d40*/  MUFU.EX2 R27, R67 ;  /* 0x00000043001b7308 */ /* 0x000f220000000800 */
[----:B------:R-:W-:-:S06]  /*6d50*/  FADD.FTZ R49, R49, R58 ;  /* 0x0000003a31317221 */ /* 0x000fcc0000010000 */
[C---:B------:R-:W-:Y:S01]  /*6d60*/  HMMA.16816.F32.BF16 R80, R4.reuse, R20, R80 ;  /* 0x000000140450723c */ /* 0x040fe20000041850 */
[----:B------:R-:W5:Y:S07]  /*6d70*/  MUFU.EX2 R26, R56 ;  /* 0x00000038001a7308 */ /* 0x000f6e0000000800 */
[----:B------:R-:W-:Y:S01]  /*6d80*/  HMMA.16816.F32.BF16 R84, R4, R22, R84 ;  /* 0x000000160454723c */ /* 0x000fe20000041854 */
[----:B------:R-:W1:Y:S06]  /*6d90*/  LDSM.16.MT88.4 R20, [R170+0xac00] ;  /* 0x00ac0000aa14783b */ /* 0x000e6c0000004200 */
[----:B----4-:R-:W-:-:S02]  /*6da0*/  F2FP.BF16.PACK_AB R4, R27, R24 ;  /* 0x000000181b04723e */ /* 0x010fc400000010ff */
[----:B------:R-:W-:Y:S01]  /*6db0*/  F2FP.BF16.PACK_AB R5, R51, R46 ;  /* 0x0000002e3305723e */ /* 0x000fe200000010ff */
[----:B------:R-:W-:Y:S01]  /*6dc0*/  FADD.FTZ R46, R46, R49 ;  /* 0x000000312e2e7221 */ /* 0x000fe20000010000 */
[----:B-----5:R-:W-:Y:S02]  /*6dd0*/  F2FP.BF16.PACK_AB R6, R26, R25 ;  /* 0x000000191a06723e */ /* 0x020fe400000010ff */
[----:B------:R-:W-:Y:S01]  /*6de0*/  F2FP.BF16.PACK_AB R7, R47, R48 ;  /* 0x000000302f07723e */ /* 0x000fe200000010ff */
[----:B------:R-:W-:-:S04]  /*6df0*/  FADD.FTZ R51, R51, R46 ;  /* 0x0000002e33337221 */ /* 0x000fc80000010000 */
[----:B------:R-:W-:Y:S02]  /*6e00*/  FADD.FTZ R48, R48, R51 ;  /* 0x0000003330307221 */ /* 0x000fe40000010000 */
[----:B---3--:R-:W-:Y:S02]  /*6e10*/  HMMA.16816.F32.BF16 R88, R4, R16, R88 ;  /* 0x000000100458723c */ /* 0x008fe40000041858 */
[----:B------:R-:W-:-:S05]  /*6e20*/  FADD.FTZ R194, R47, R48 ;  /* 0x000000302fc27221 */ /* 0x000fca0000010000 */
        /* <DEDUP_REMOVED lines=8> */
[----:B-1----:R-:W-:Y:S03]  /*6eb0*/  HMMA.16816.F32.BF16 R80, R4, R8, R80 ;  /* 0x000000080450723c */ /* 0x002fe60000041850 */
[----:B------:R-:W-:-:S04]  /*6ec0*/  FADD.FTZ R142, R142, R63 ;  /* 0x0000003f8e8e7221 */ /* 0x000fc80000010000 */
[----:B------:R-:W-:Y:S01]  /*6ed0*/  FADD.FTZ R45, R45, R142 ;  /* 0x0000008e2d2d7221 */ /* 0x000fe20000010000 */
[----:B------:R-:W-:Y:S01]  /*6ee0*/  HMMA.16816.F32.BF16 R84, R4, R10, R84 ;  /* 0x0000000a0454723c */ /* 0x000fe20000041854 */
[----:B------:R-:W1:Y:S02]  /*6ef0*/  LDSM.16.MT88.4 R8, [R168+0xec00] ;  /* 0x00ec0000a808783b */ /* 0x000e640000004200 */
[----:B------:R-:W-:-:S04]  /*6f00*/  FADD.FTZ R62, R62, R45 ;  /* 0x0000002d3e3e7221 */ /* 0x000fc80000010000 */
[----:B------:R-:W-:Y:S01]  /*6f10*/  FADD.FTZ R3, R43, R62 ;  /* 0x0000003e2b037221 */ /* 0x000fe20000010000 */
[----:B------:R-:W-:Y:S03]  /*6f20*/  HMMA.16816.F32.BF16 R112, R4, R20, R112 ;  /* 0x000000140470723c */ /* 0x000fe60000041870 */
[----:B------:R-:W-:-:S04]  /*6f30*/  FADD.FTZ R3, R52, R3 ;  /* 0x0000000334037221 */ /* 0x000fc80000010000 */
[----:B------:R-:W-:Y:S01]  /*6f40*/  FADD.FTZ R24, R24, R3 ;  /* 0x0000000318187221 */ /* 0x000fe20000010000 */
[----:B------:R-:W-:Y:S03]  /*6f50*/  HMMA.16816.F32.BF16 R68, R4, R22, R68 ;  /* 0x000000160444723c */ /* 0x000fe60000041844 */
[----:B------:R-:W-:-:S04]  /*6f60*/  FADD.FTZ R24, R27, R24 ;  /* 0x000000181b187221 */ /* 0x000fc80000010000 */
[----:B------:R-:W-:Y:S01]  /*6f70*/  FADD.FTZ R25, R25, R24 ;  /* 0x0000001819197221 */ /* 0x000fe20000010000 */
[----:B------:R-:W-:Y:S03]  /*6f80*/  HMMA.16816.F32.BF16 R92, R4, R18, R92 ;  /* 0x00000012045c723c */ /* 0x000fe6000004185c */
[----:B------:R-:W-:-:S05]  /*6f90*/  FADD.FTZ R193, R26, R25 ;  /* 0x000000191ac17221 */ /* 0x000fca0000010000 */
[C---:B--2---:R-:W-:Y:S08]  /*6fa0*/  HMMA.16816.F32.BF16 R96, R4.reuse, R12, R96 ;  /* 0x0000000c0460723c */ /* 0x044ff00000041860 */
[C---:B------:R-:W-:Y:S08]  /*6fb0*/  HMMA.16816.F32.BF16 R108, R4.reuse, R14, R108 ;  /* 0x0000000e046c723c */ /* 0x040ff0000004186c */
[C---:B-1----:R-:W-:Y:S08]  /*6fc0*/  HMMA.16816.F32.BF16 R100, R4.reuse, R8, R100 ;  /* 0x000000080464723c */ /* 0x042ff00000041864 */
[----:B------:R-:W-:Y:S01]  /*6fd0*/  HMMA.16816.F32.BF16 R104, R4, R10, R104 ;  /* 0x0000000a0468723c */ /* 0x000fe20000041868 */
[----:B------:R-:W-:Y:S07]  /*6fe0*/  @!UPT UIADD3 URZ, URZ, URZ, URZ ;  /* 0x0000003f3f3ff290 */ /* 0x000fee000fffe03f */
[----:B------:R-:W-:Y:S11]  /*6ff0*/  @!P5 BRA `(.L_x_1261) ;  /* 0x000049200000d947 */ /* 0x000ff60003800000 */
[----:B------:R-:W-:-:S04]  /*7000*/  DEPBAR.LE SB0, 0x0 ;  /* 0x000080000000791a */ /* 0x000fc80000000000 */
[----:B------:R-:W-:Y:S01]  /*7010*/  IADD3 R182, R118, -0x2, RZ ;  /* 0xfffffffe76b67810 */ /* 0x000fe20007ffe0ff */
[----:B------:R-:W-:Y:S06]  /*7020*/  BAR.SYNC.DEFER_BLOCKING 0x0 ;  /* 0x0000000000007b1d */ /* 0x000fec0000010000 */
[----:B------:R-:W-:Y:S05]  /*7030*/  @!P6 BRA `(.L_x_1262) ;  /* 0x000003900000e947 */ /* 0x000fea0003800000 */
[----:B------:R-:W1:Y:S01]  /*7040*/  I2F.RP R4, R133 ;  /* 0x0000008500047306 */ /* 0x000e620000209400 */
[----:B------:R-:W-:-:S05]  /*7050*/  IMAD.SHL.U32 R3, R182, 0x80, RZ ;  /* 0x00000080b6037824 */ /* 0x000fca00078e00ff */
[C---:B------:R-:W-:Y:S02]  /*7060*/  IADD3 R10, R3.reuse, 0x80, RZ ;  /* 0x00000080030a7810 */ /* 0x040fe40007ffe0ff */
        /* <DEDUP_REMOVED lines=9> */
[----:B-1----:R-:W-:Y:S01]  /*7100*/  IMAD.MOV R8, RZ, RZ, -R13 ;  /* 0x000000ffff087224 */ /* 0x002fe200078e0a0d */
[----:B------:R-:W-:-:S03]  /*7110*/  MOV R12, RZ ;  /* 0x000000ff000c7202 */ /* 0x000fc60000000f00 */
[----:B------:R-:W-:-:S04]  /*7120*/  IMAD R8, R8, R133, RZ ;  /* 0x0000008508087224 */ /* 0x000fc800078e02ff */
[----:B------:R-:W-:-:S06]  /*7130*/  IMAD.HI.U32 R8, R13, R8, R12 ;  /* 0x000000080d087227 */ /* 0x000fcc00078e000c */
[----:B------:R-:W-:-:S04]  /*7140*/  IMAD.HI.U32 R9, R8, R7, RZ ;  /* 0x0000000708097227 */ /* 0x000fc800078e00ff */
[----:B------:R-:W-:-:S04]  /*7150*/  IMAD.HI.U32 R8, R8, R5, RZ ;  /* 0x0000000508087227 */ /* 0x000fc800078e00ff */
[----:B------:R-:W-:Y:S02]  /*7160*/  IMAD.MOV R6, RZ, RZ, -R9 ;  /* 0x000000ffff067224 */ /* 0x000fe400078e0a09 */
[----:B------:R-:W-:Y:S02]  /*7170*/  IMAD.MOV R4, RZ, RZ, -R8 ;  /* 0x000000ffff047224 */ /* 0x000fe400078e0a08 */
[C---:B------:R-:W-:Y:S02]  /*7180*/  IMAD R6, R133.reuse, R6, R7 ;  /* 0x0000000685067224 */ /* 0x040fe400078e0207 */
[----:B------:R-:W-:-:S03]  /*7190*/  IMAD R4, R133, R4, R5 ;  /* 0x0000000485047224 */ /* 0x000fc600078e0205 */
        /* <DEDUP_REMOVED lines=8> */
[----:B------:R-:W-:-:S02]  /*7220*/  ISETP.NE.AND P1, PT, RZ, c[0x0][0x2d0], PT ;  /* 0x0000b400ff007a0c */ /* 0x000fc40003f25270 */
[----:B------:R-:W-:-:S05]  /*7230*/  LOP3.LUT R6, RZ, c[0x0][0x2d0], RZ, 0x33, !PT ;  /* 0x0000b400ff067a12 */ /* 0x000fca00078e33ff */
[----:B------:R-:W-:Y:S02]  /*7240*/  @P5 IADD3 R9, R9, 0x1, RZ ;  /* 0x0000000109095810 */ /* 0x000fe40007ffe0ff */
[----:B------:R-:W-:-:S03]  /*7250*/  @P4 IADD3 R8, R8, 0x1, RZ ;  /* 0x0000000108084810 */ /* 0x000fc60007ffe0ff */
[----:B------:R-:W-:Y:S01]  /*7260*/  @!P2 IMAD.MOV R9, RZ, RZ, -R9 ;  /* 0x000000ffff09a224 */ /* 0x000fe200078e0a09 */
[----:B------:R-:W-:-:S04]  /*7270*/  @!P0 IADD3 R8, -R8, RZ, RZ ;  /* 0x000000ff08088210 */ /* 0x000fc80007ffe1ff */
[C---:B------:R-:W-:Y:S02]  /*7280*/  SEL R3, R6.reuse, R9, !P1 ;  /* 0x0000000906037207 */ /* 0x040fe40004800000 */
[----:B------:R-:W-:-:S03]  /*7290*/  SEL R6, R6, R8, !P1 ;  /* 0x0000000806067207 */ /* 0x000fc60004800000 */
[----:B------:R-:W-:-:S04]  /*72a0*/  IMAD.WIDE R12, R3, 0x4, R188 ;  /* 0x00000004030c7825 */ /* 0x000fc800078e02bc */
[----:B------:R-:W-:Y:S01]  /*72b0*/  IMAD.WIDE R10, R6, 0x4, R188 ;  /* 0x00000004060a7825 */ /* 0x000fe200078e02bc */
[----:B------:R-:W2:Y:S04]  /*72c0*/  LDG.E R4, [R12.64] ;  /* 0x000000060c047981 */ /* 0x000ea8000c1e1900 */
[----:B------:R-:W2:Y:S01]  /*72d0*/  LDG.E R5, [R10.64] ;  /* 0x000000060a057981 */ /* 0x000ea2000c1e1900 */
[----:B------:R-:W-:Y:S02]  /*72e0*/  IMAD.IADD R3, R3, 0x1, -R6 ;  /* 0x0000000103037824 */ /* 0x000fe400078e0a06 */
[----:B------:R-:W-:-:S04]  /*72f0*/  IMAD.MOV.U32 R6, RZ, RZ, c[0x0][0x2d0] ;  /* 0x0000b400ff067624 */ /* 0x000fc800078e00ff */
[----:B------:R-:W-:-:S04]  /*7300*/  IMAD R6, R3, R6, -0x80 ;  /* 0xffffff8003067424 */ /* 0x000fc800078e0206 */
[----:B------:R-:W-:Y:S01]  /*7310*/  IMAD.WIDE.U32 R8, R6, c[0x0][0x1a0], RZ ;  /* 0x0000680006087a25 */ /* 0x000fe200078e00ff */
[----:B------:R-:W-:-:S05]  /*7320*/  SHF.R.S32.HI R3, RZ, 0x1f, R6 ;  /* 0x0000001fff037819 */ /* 0x000fca0000011406 */
[----:B------:R-:W-:-:S04]  /*7330*/  IMAD R3, R3, c[0x0][0x1a0], RZ ;  /* 0x0000680003037a24 */ /* 0x000fc800078e02ff */
[----:B------:R-:W-:-:S04]  /*7340*/  IMAD R3, R6, c[0x0][0x1a4], R3 ;  /* 0x0000690006037a24 */ /* 0x000fc800078e0203 */
[----:B------:R-:W-:Y:S01]  /*7350*/  IMAD.IADD R9, R9, 0x1, R3 ;  /* 0x0000000109097824 */ /* 0x000fe200078e0203 */
[----:B--2---:R-:W-:-:S04]  /*7360*/  IADD3 R5, -R4, R5, RZ ;  /* 0x0000000504057210 */ /* 0x004fc80007ffe1ff */
[----:B------:R-:W-:Y:S01]  /*7370*/  SHF.R.S32.HI R4, RZ, 0x1f, R5 ;  /* 0x0000001fff047819 */ /* 0x000fe20000011405 */
[----:B------:R-:W-:-:S04]  /*7380*/  IMAD.WIDE.U32 R8, R5, c[0x0][0x188], R8 ;  /* 0x0000620005087a25 */ /* 0x000fc800078e0008 */
[----:B------:R-:W-:-:S04]  /*7390*/  IMAD R4, R4, c[0x0][0x188], RZ ;  /* 0x0000620004047a24 */ /* 0x000fc800078e02ff */
[----:B------:R-:W-:-:S05]  /*73a0*/  IMAD R4, R5, c[0x0][0x18c], R4 ;  /* 0x0000630005047a24 */ /* 0x000fca00078e0204 */
[----:B------:R-:W-:Y:S01]  /*73b0*/  IADD3 R5, R9, R4, RZ ;  /* 0x0000000409057210 */ /* 0x000fe20007ffe0ff */
[----:B------:R-:W-:Y:S05]  /*73c0*/  BRA `(.L_x_1263) ;  /* 0x0000002000007947 */ /* 0x000fea0003800000 */
.L_x_1262:
[----:B------:R-:W-:-:S04]  /*73d0*/  LEA R8, -R117, RZ, 0x7 ;  /* 0x000000ff75087211 */ /* 0x000fc800078e39ff */
[----:B------:R-:W-:Y:S02]  /*73e0*/  SHF.R.S32.HI R5, RZ, 0x1f, R8 ;  /* 0x0000001fff057819 */ /* 0x000fe40000011408 */
.L_x_1263:
        /* <DEDUP_REMOVED lines=8> */
[--C-:B------:R-:W-:Y:S01]  /*7470*/  @!P3 IMAD.X R6, R5, 0x1, R116.reuse, P1 ;  /* 0x000000010506b824 */ /* 0x100fe200008e0674 */
        /* <DEDUP_REMOVED lines=27> */
[----:B------:R-:W-:Y:S01]  /*7630*/  @!P2 LEA R8, P0, R4, c[0x0][0x170], 0x1 ;  /* 0x00005c000408aa11 */ /* 0x000fe200078008ff */
[----:B------:R-:W-:Y:S01]  /*7640*/  IMAD.X R5, R178, 0x1, R5, P1 ;  /* 0x00000001b2057824 */ /* 0x000fe200008e0605 */
[-C--:B------:R-:W-:Y:S01]  /*7650*/  @!P3 IADD3 R7, P1, R6, R120.reuse, RZ ;  /* 0x000000780607b210 */ /* 0x080fe20007f3e0ff */
[----:B------:R-:W-:Y:S01]  /*7660*/  @P2 STS.128 [R181+0xd000], RZ ;  /* 0x00d000ffb5002388 */ /* 0x000fe20000000c00 */
[----:B------:R-:W-:Y:S02]  /*7670*/  @!P2 LEA.HI.X R9, R4, c[0x0][0x174], R3, 0x1, P0 ;  /* 0x00005d000409aa11 */ /* 0x000fe400000f0c03 */
[C---:B------:R-:W-:Y:S01]  /*7680*/  @!P2 IADD3 R3, P0, R6.reuse, R120, RZ ;  /* 0x000000780603a210 */ /* 0x040fe20007f1e0ff */
[----:B------:R-:W-:Y:S01]  /*7690*/  @!P3 IMAD.X R4, R5, 0x1, R116, P1 ;  /* 0x000000010504b824 */ /* 0x000fe200008e0674 */
[C---:B------:R-:W-:Y:S01]  /*76a0*/  @!P3 LEA R18, P1, R7.reuse, c[0x0][0x170], 0x1 ;  /* 0x00005c000712ba11 */ /* 0x040fe200078208ff */
[----:B------:R-:W-:Y:S01]  /*76b0*/  @!PT LDS RZ, [RZ] ;  /* 0x00000000fffff984 */ /* 0x000fe20000000800 */
[----:B------:R-:W-:Y:S01]  /*76c0*/  @!PT LDS RZ, [RZ] ;  /* 0x00000000fffff984 */ /* 0x000fe20000000800 */
[----:B------:R-:W-:Y:S01]  /*76d0*/  @!PT LDS RZ, [RZ] ;  /* 0x00000000fffff984 */ /* 0x000fe20000000800 */
[----:B------:R3:W-:Y:S03]  /*76e0*/  @!P2 LDGSTS.E.BYPASS.LTC128B.128 [R181+0xd000], [R10.64+0x80] ;  /* 0x0d0000800ab5afae */ /* 0x0007e6000b901d46 */
[----:B------:R-:W-:Y:S01]  /*76f0*/  @!P3 LEA.HI.X R19, R7, c[0x0][0x174], R4, 0x1, P1 ;  /* 0x00005d000713ba11 */ /* 0x000fe200008f0c04 */
[----:B------:R-:W-:Y:S01]  /*7700*/  @!P2 IMAD.X R4, R5, 0x1, R116, P0 ;  /* 0x000000010504a824 */ /* 0x000fe200000e0674 */
[----:B------:R-:W-:Y:S01]  /*7710*/  @!P2 LEA R20, P0, R3, c[0x0][0x170], 0x1 ;  /* 0x00005c000314aa11 */ /* 0x000fe200078008ff */
[----:B------:R-:W-:Y:S01]  /*7720*/  @P4 STS.128 [R181+0x9800], RZ ;  /* 0x009800ffb5004388 */ /* 0x000fe20000000c00 */
[----:B------:R-:W-:-:S02]  /*7730*/  @!P4 LEA R22, P1, R6, R196, 0x1 ;  /* 0x000000c40616c211 */ /* 0x000fc400078208ff */
[----:B------:R-:W-:Y:S01]  /*7740*/  IADD3 R7, P5, R179, R6, RZ ;  /* 0x00000006b3077210 */ /* 0x000fe20007fbe0ff */
[----:B------:R-:W-:Y:S01]  /*7750*/  @!PT LDS RZ, [RZ] ;  /* 0x00000000fffff984 */ /* 0x000fe20000000800 */
[----:B------:R-:W-:Y:S01]  /*7760*/  @!PT LDS RZ, [RZ] ;  /* 0x00000000fffff984 */ /* 0x000fe20000000800 */
[----:B------:R-:W-:Y:S01]  /*7770*/  @!PT LDS RZ, [RZ] ;  /* 0x00000000fffff984 */ /* 0x000fe20000000800 */
[----:B------:R4:W-:Y:S01]  /*7780*/  @!P4 LDGSTS.E.BYPASS.LTC128B.128 [R181+0x9800], [R14.64] ;  /* 0x098000000eb5cfae */ /* 0x0009e2000b901d46 */
[----:B------:R-:W-:Y:S02]  /*7790*/  @!P2 LEA.HI.X R21, R3, c[0x0][0x174], R4, 0x1, P0 ;  /* 0x00005d000315aa11 */ /* 0x000fe400000f0c04 */
[-CC-:B------:R-:W-:Y:S01]  /*77a0*/  @!P4 LEA.HI.X R23, R6, R195.reuse, R5.reuse, 0x1, P1 ;  /* 0x000000c30617c211 */ /* 0x180fe200008f0c05 */
[----:B------:R-:W-:Y:S01]  /*77b0*/  IMAD.X R5, R178, 0x1, R5, P5 ;  /* 0x00000001b2057824 */ /* 0x000fe200028e0605 */
[CC--:B------:R-:W-:Y:S01]  /*77c0*/  @!P3 IADD3 R3, P1, R7.reuse, R120.reuse, RZ ;  /* 0x000000780703b210 */ /* 0x0c0fe20007f3e0ff */
[----:B------:R-:W-:Y:S01]  /*77d0*/  @P3 STS.128 [R181+0xb800], RZ ;  /* 0x00b800ffb5003388 */ /* 0x000fe20000000c00 */
[C---:B------:R-:W-:Y:S02]  /*77e0*/  @!P2 IADD3 R120, P0, R7.reuse, R120, RZ ;  /* 0x000000780778a210 */ /* 0x040fe40007f1e0ff */
[----:B------:R-:W-:Y:S01]  /*77f0*/  @!P4 LEA R24, P5, R7, R196, 0x1 ;  /* 0x000000c40718c211 */ /* 0x000fe200078a08ff */
[----:B------:R-:W-:Y:S01]  /*7800*/  @!PT LDS RZ, [RZ] ;  /* 0x00000000fffff984 */ /* 0x000fe20000000800 */
[----:B------:R-:W-:Y:S01]  /*7810*/  @!PT LDS RZ, [RZ] ;  /* 0x00000000fffff984 */ /* 0x000fe20000000800 */
[----:B------:R-:W-:Y:S01]  /*7820*/  @!PT LDS RZ, [RZ] ;  /* 0x00000000fffff984 */ /* 0x000fe20000000800 */
[----:B------:R4:W-:Y:S01]  /*7830*/  @!P3 LDGSTS.E.BYPASS.LTC128B.128 [R181+0xb800], [R12.64+0x40] ;  /* 0x0b8000400cb5bfae */ /* 0x0009e2000b901d46 */
[----:B------:R-:W-:Y:S01]  /*7840*/  @!P3 IMAD.X R4, R5, 0x1, R116, P1 ;  /* 0x000000010504b824 */ /* 0x000fe200008e0674 */
[----:B------:R-:W-:Y:S01]  /*7850*/  @!P3 LEA R28, P1, R3, c[0x0][0x170], 0x1 ;  /* 0x00005c00031cba11 */ /* 0x000fe200078208ff */
[----:B------:R-:W-:Y:S01]  /*7860*/  IMAD.MOV.U32 R196, RZ, RZ, R140 ;  /* 0x000000ffffc47224 */ /* 0x000fe200078e008c */
[----:B------:R-:W-:Y:S01]  /*7870*/  @P2 STS.128 [R181+0xd800], RZ ;  /* 0x00d800ffb5002388 */ /* 0x000fe20000000c00 */
[----:B------:R-:W-:Y:S01]  /*7880*/  @!P4 LEA.HI.X R25, R7, R195, R5, 0x1, P5 ;  /* 0x000000c30719c211 */ /* 0x000fe200028f0c05 */
[----:B------:R-:W-:Y:S01]  /*7890*/  @!P2 IMAD.X R5, R5, 0x1, R116, P0 ;  /* 0x000000010505a824 */ /* 0x000fe200000e0674 */
[----:B------:R-:W-:Y:S01]  /*78a0*/  @!P2 LEA R26, P0, R120, c[0x0][0x170], 0x1 ;  /* 0x00005c00781aaa11 */ /* 0x000fe200078008ff */
[----:B------:R-:W-:Y:S01]  /*78b0*/  @!PT LDS RZ, [RZ] ;  /* 0x00000000fffff984 */ /* 0x000fe20000000800 */
[----:B------:R-:W-:Y:S01]  /*78c0*/  @!PT LDS RZ, [RZ] ;  /* 0x00000000fffff984 */ /* 0x000fe20000000800 */
[----:B------:R-:W-:Y:S01]  /*78d0*/  @!PT LDS RZ, [RZ] ;  /* 0x00000000fffff984 */ /* 0x000fe20000000800 */
[----:B------:R3:W-:Y:S01]  /*78e0*/  @!P2 LDGSTS.E.BYPASS.LTC128B.128 [R181+0xd800], [R8.64+0x80] ;  /* 0x0d80008008b5afae */ /* 0x0007e2000b901d46 */
[----:B------:R-:W-:Y:S01]  /*78f0*/  @!P3 LEA.HI.X R29, R3, c[0x0][0x174], R4, 0x1, P1 ;  /* 0x00005d00031dba11 */ /* 0x000fe200008f0c04 */
[----:B------:R-:W-:Y:S01]  /*7900*/  IMAD.SHL.U32 R3, R182, 0x80, RZ ;  /* 0x00000080b6037824 */ /* 0x000fe200078e00ff */
[----:B------:R-:W-:Y:S01]  /*7910*/  @!P2 LEA.HI.X R27, R120, c[0x0][0x174], R5, 0x1, P0 ;  /* 0x00005d00781baa11 */ /* 0x000fe200000f0c05 */
[----:B------:R-:W-:Y:S01]  /*7920*/  @P4 STS.128 [R181+0xa000], RZ ;  /* 0x00a000ffb5004388 */ /* 0x000fe20000000c00 */
[----:B------:R-:W-:-:S03]  /*7930*/  IMAD.MOV.U32 R195, RZ, RZ, R141 ;  /* 0x000000ffffc37224 */ /* 0x000fc600078e008d */
        /* <DEDUP_REMOVED lines=30> */
[----:B------:R-:W1:Y:S04]  /*7b20*/  LDSM.16.M88.4 R60, [R172+0x3000] ;  /* 0x00300000ac3c783b */ /* 0x000e680000000200 */
[----:B------:R-:W1:Y:S04]  /*7b30*/  LDSM.16.M88.4 R52, [R172+0x3400] ;  /* 0x00340000ac34783b */ /* 0x000e680000000200 */
[----:B------:R-:W-:Y:S04]  /*7b40*/  LDSM.16.M88.4 R116, [R171] ;  /* 0x00000000ab74783b */ /* 0x000fe80000000200 */
[----:B----4-:R-:W4:Y:S04]  /*7b50*/  LDSM.16.M88.4 R12, [R169+0x3000] ;  /* 0x00300000a90c783b */ /* 0x010f280000000200 */
[----:B---3--:R-:W3:Y:S04]  /*7b60*/  LDSM.16.M88.4 R8, [R169+0x3400] ;  /* 0x00340000a908783b */ /* 0x008ee80000000200 */
[----:B------:R-:W3:Y:S04]  /*7b70*/  LDSM.16.M88.4 R44, [R172+0x3800] ;  /* 0x00380000ac2c783b */ /* 0x000ee80000000200 */
[----:B------:R-:W3:Y:S04]  /*7b80*/  LDSM.16.M88.4 R36, [R172+0x3c00] ;  /* 0x003c0000ac24783b */ /* 0x000ee80000000200 */
[----:B-----5:R-:W5:Y:S04]  /*7b90*/  LDSM.16.M88.4 R20, [R172+0x4400] ;  /* 0x00440000ac14783b */ /* 0x020f680000000200 */
[----:B--2---:R-:W2:Y:S04]  /*7ba0*/  LDSM.16.M88.4 R16, [R169+0x3800] ;  /* 0x00380000a910783b */ /* 0x004ea80000000200 */
[----:B-1----:R-:W1:Y:S01]  /*7bb0*/  LDSM.16.M88.4 R28, [R172+0x4000] ;  /* 0x00400000ac1c783b */ /* 0x002e620000000200 */
[C---:B------:R-:W-:Y:S03]  /*7bc0*/  HMMA.16816.F32.BF16 R64, R4.reuse, R60, RZ ;  /* 0x0000003c0440723c */ /* 0x040fe600000418ff */
[----:B------:R-:W-:Y:S04]  /*7bd0*/  LDSM.16.M88.4 R124, [R172+0x4c00] ;  /* 0x004c0000ac7c783b */ /* 0x000fe80000000200 */
[----:B------:R-:W-:Y:S01]  /*7be0*/  LDSM.16.M88.4 R120, [R169+0x4400] ;  /* 0x00440000a978783b */ /* 0x000fe20000000200 */
[C---:B------:R-:W-:Y:S03]  /*7bf0*/  HMMA.16816.F32.BF16 R56, R4.reuse, R52, RZ ;  /* 0x000000340438723c */ /* 0x040fe600000418ff */
[----:B------:R-:W-:Y:S04]  /*7c00*/  LDSM.16.M88.4 R128, [R169+0x4000] ;  /* 0x00400000a980783b */ /* 0x000fe80000000200 */
[----:B------:R-:W0:Y:S01]  /*7c10*/  LDGDEPBAR ;  /* 0x00000000000079af */ /* 0x000e220000000000 */
[C---:B------:R-:W-:Y:S08]  /*7c20*/  HMMA.16816.F32.BF16 R60, R4.reuse, R62, RZ ;  /* 0x0000003e043c723c */ /* 0x040ff000000418ff */
[----:B------:R-:W-:Y:S08]  /*7c30*/  HMMA.16816.F32.BF16 R52, R4, R54, RZ ;  /* 0x000000360434723c */ /* 0x000ff000000418ff */
[C---:B----4-:R-:W-:Y:S08]  /*7c40*/  HMMA.16816.F32.BF16 R64, R116.reuse, R12, R64 ;  /* 0x0000000c7440723c */ /* 0x050ff00000041840 */
[C---:B------:R-:W-:Y:S01]  /*7c50*/  HMMA.16816.F32.BF16 R60, R116.reuse, R14, R60 ;  /* 0x0000000e743c723c */ /* 0x040fe2000004183c */
[----:B------:R-:W-:Y:S07]  /*7c60*/  LDSM.16.M88.4 R12, [R172+0x4800] ;  /* 0x00480000ac0c783b */ /* 0x000fee0000000200 */
[C---:B---3--:R-:W-:Y:S08]  /*7c70*/  HMMA.16816.F32.BF16 R56, R116.reuse, R8, R56 ;  /* 0x000000087438723c */ /* 0x048ff00000041838 */
[----:B------:R-:W-:Y:S01]  /*7c80*/  HMMA.16816.F32.BF16 R52, R116, R10, R52 ;  /* 0x0000000a7434723c */ /* 0x000fe20000041834 */
[----:B------:R-:W3:Y:S07]  /*7c90*/  LDSM.16.M88.4 R8, [R169+0x3c00] ;  /* 0x003c0000a908783b */ /* 0x000eee0000000200 */
[C---:B------:R-:W-:Y:S08]  /*7ca0*/  HMMA.16816.F32.BF16 R48, R4.reuse, R44, RZ ;  /* 0x0000002c0430723c */ /* 0x040ff000000418ff */
[C---:B------:R-:W-:Y:S08]  /*7cb0*/  HMMA.16816.F32.BF16 R44, R4.reuse, R46, RZ ;  /* 0x0000002e042c723c */ /* 0x040ff000000418ff */
[C---:B------:R-:W-:Y:S08]  /*7cc0*/  HMMA.16816.F32.BF16 R40, R4.reuse, R36, RZ ;  /* 0x000000240428723c */ /* 0x040ff000000418ff */
[C---:B------:R-:W-:Y:S08]  /*7cd0*/  HMMA.16816.F32.BF16 R36, R4.reuse, R38, RZ ;  /* 0x000000260424723c */ /* 0x040ff000000418ff */
[C---:B-----5:R-:W-:Y:S08]  /*7ce0*/  HMMA.16816.F32.BF16 R24, R4.reuse, R20, RZ ;  /* 0x000000140418723c */ /* 0x060ff000000418ff */
[----:B------:R-:W-:Y:S08]  /*7cf0*/  HMMA.16816.F32.BF16 R20, R4, R22, RZ ;  /* 0x000000160414723c */ /* 0x000ff000000418ff */
[C---:B--2---:R-:W-:Y:S08]  /*7d00*/  HMMA.16816.F32.BF16 R48, R116.reuse, R16, R48 ;  /* 0x000000107430723c */ /* 0x044ff00000041830 */
[----:B------:R-:W-:Y:S08]  /*7d10*/  HMMA.16816.F32.BF16 R44, R116, R18, R44 ;  /* 0x00000012742c723c */ /* 0x000ff0000004182c */
[----:B-1----:R-:W-:Y:S08]  /*7d20*/  HMMA.16816.F32.BF16 R32, R4, R28, RZ ;  /* 0x0000001c0420723c */ /* 0x002ff000000418ff */
[C---:B---3--:R-:W-:Y:S08]  /*7d30*/  HMMA.16816.F32.BF16 R40, R116.reuse, R8, R40 ;  /* 0x000000087428723c */ /* 0x048ff00000041828 */
[----:B------:R-:W-:Y:S08]  /*7d40*/  HMMA.16816.F32.BF16 R36, R116, R10, R36 ;  /* 0x0000000a7424723c */ /* 0x000ff00000041824 */
        /* <DEDUP_REMOVED lines=10> */
[C---:B------:R-:W-:Y:S08]  /*7df0*/  HMMA.16816.F32.BF16 R28, R116.reuse, R130, R28 ;  /* 0x00000082741c723c */ /* 0x040ff0000004181c */
        /* <DEDUP_REMOVED lines=102> */
[----:B------:R-:W-:Y:S01]  /*8460*/  LOP3.LUT R116, R3, 0x8, R136, 0xfe, !PT ;  /* 0x0000000803747812 */ /* 0x000fe200078efe88 */
[----:B------:R-:W-:Y:S01]  /*8470*/  HMMA.16816.F32.BF16 R4, R124, R118, R4 ;  /* 0x000000767c04723c */ /* 0x000fe20000041804 */
[----:B------:R-:W-:Y:S02]  /*8480*/  BAR.SYNC.DEFER_BLOCKING 0x0 ;  /* 0x0000000000007b1d */ /* 0x000fe40000010000 */
[----:B------:R-:W-:-:S02]  /*8490*/  ISETP.GE.AND P0, PT, R116, R138, PT ;  /* 0x0000008a7400720c */ /* 0x000fc40003f06270 */
[-C--:B------:R-:W-:Y:S02]  /*84a0*/  ISETP.GE.AND P5, PT, R116, R137.reuse, PT ;  /* 0x000000897400720c */ /* 0x080fe40003fa6270 */
[C-C-:B------:R-:W-:Y:S01]  /*84b0*/  LOP3.LUT R116, R3.reuse, 0x10, R136.reuse, 0xfe, !PT ;  /* 0x0000001003747812 */ /* 0x140fe200078efe88 */
[C---:B--2---:R-:W-:Y:S01]  /*84c0*/  HMMA.16816.F32.BF16 R16, R124.reuse, R120, R16 ;  /* 0x000000787c10723c */ /* 0x044fe20000041810 */
[----:B------:R-:W-:Y:S02]  /*84d0*/  FSEL R117, R60, -INF , !P0 ;  /* 0xff8000003c757808 */ /* 0x000fe40004000000 */
[----:B------:R-:W-:Y:S02]  /*84e0*/  ISETP.GE.AND P1, PT, R116, R138, PT ;  /* 0x0000008a7400720c */ /* 0x000fe40003f26270 */
[----:B------:R-:W-:Y:S02]  /*84f0*/  LOP3.LUT R60, R3, 0x18, R136, 0xfe, !PT ;  /* 0x00000018033c7812 */ /* 0x000fe400078efe88 */
[----:B------:R-:W-:Y:S01]  /*8500*/  FSEL R118, R62, -INF , !P5 ;  /* 0xff8000003e767808 */ /* 0x000fe20006800000 */
[----:B------:R-:W-:Y:S01]  /*8510*/  HMMA.16816.F32.BF16 R12, R124, R122, R12 ;  /* 0x0000007a7c0c723c */ /* 0x000fe2000004180c */
[----:B------:R-:W-:-:S02]  /*8520*/  ISETP.GE.AND P0, PT, R116, R137, PT ;  /* 0x000000897400720c */ /* 0x000fc40003f06270 */
[----:B------:R-:W-:Y:S02]  /*8530*/  ISETP.GE.AND P5, PT, R60, R138, PT ;  /* 0x0000008a3c00720c */ /* 0x000fe40003fa6270 */
[----:B------:R-:W-:Y:S02]  /*8540*/  FSEL R201, R56, -INF , !P1 ;  /* 0xff80000038c97808 */ /* 0x000fe40004800000 */
[----:B------:R-:W-:Y:S02]  /*8550*/  LOP3.LUT R56, R3, 0x20, R136, 0xfe, !PT ;  /* 0x0000002003387812 */ /* 0x000fe400078efe88 */
[----:B------:R-:W-:Y:S02]  /*8560*/  ISETP.GE.AND P1, PT, R60, R137, PT ;  /* 0x000000893c00720c */ /* 0x000fe40003f26270 */
[----:B------:R-:W-:Y:S02]  /*8570*/  FSEL R130, R58, -INF , !P0 ;  /* 0xff8000003a827808 */ /* 0x000fe40004000000 */
[----:B------:R-:W-:-:S02]  /*8580*/  FSEL R199, R52, -INF , !P5 ;  /* 0xff80000034c77808 */ /* 0x000fc40006800000 */
[-C--:B------:R-:W-:Y:S02]  /*8590*/  ISETP.GE.AND P0, PT, R56, R138.reuse, PT ;  /* 0x0000008a3800720c */ /* 0x080fe40003f06270 */
[----:B------:R-:W-:Y:S02]  /*85a0*/  LOP3.LUT R52, R3, 0x28, R136, 0xfe, !PT ;  /* 0x0000002803347812 */ /* 0x000fe400078efe88 */
[----:B------:R-:W-:Y:S02]  /*85b0*/  FSEL R124, R54, -INF , !P1 ;  /* 0xff800000367c7808 */ /* 0x000fe40004800000 */
[----:B------:R-:W-:Y:S02]  /*85c0*/  ISETP.GE.AND P5, PT, R56, R137, PT ;  /* 0x000000893800720c */ /* 0x000fe40003fa6270 */
[----:B------:R-:W-:Y:S02]  /*85d0*/  ISETP.GE.AND P1, PT, R52, R138, PT ;  /* 0x0000008a3400720c */ /* 0x000fe40003f26270 */
[----:B------:R-:W-:-:S02]  /*85e0*/  FSEL R123, R48, -INF , !P0 ;  /* 0xff800000307b7808 */ /* 0x000fc40004000000 */
[C-C-:B------:R-:W-:Y:S02]  /*85f0*/  LOP3.LUT R48, R3.reuse, 0x30, R136.reuse, 0xfe, !PT ;  /* 0x0000003003307812 */ /* 0x140fe400078efe88 */
[----:B------:R-:W-:Y:S02]  /*8600*/  ISETP.GE.AND P0, PT, R52, R137, PT ;  /* 0x000000893400720c */ /* 0x000fe40003f06270 */
[----:B------:R-:W-:Y:S02]  /*8610*/  FSEL R126, R50, -INF , !P5 ;  /* 0xff800000327e7808 */ /* 0x000fe40006800000 */
[----:B------:R-:W-:Y:S02]  /*8620*/  FSEL R121, R44, -INF , !P1 ;  /* 0xff8000002c797808 */ /* 0x000fe40004800000 */
[----:B------:R-:W-:Y:S02]  /*8630*/  ISETP.GE.AND P5, PT, R48, R138, PT ;  /* 0x0000008a3000720c */ /* 0x000fe40003fa6270 */
[----:B------:R-:W-:-:S02]  /*8640*/  LOP3.LUT R44, R3, 0x38, R136, 0xfe, !PT ;  /* 0x00000038032c7812 */ /* 0x000fc400078efe88 */
[----:B------:R-:W-:Y:S02]  /*8650*/  FSEL R122, R46, -INF , !P0 ;  /* 0xff8000002e7a7808 */ /* 0x000fe40004000000 */
[-C--:B------:R-:W-:Y:S02]  /*8660*/  ISETP.GE.AND P1, PT, R48, R137.reuse, PT ;  /* 0x000000893000720c */ /* 0x080fe40003f26270 */
[----:B------:R-:W-:Y:S02]  /*8670*/  ISETP.GE.AND P0, PT, R44, R138, PT ;  /* 0x0000008a2c00720c */ /* 0x000fe40003f06270 */
[----:B------:R-:W-:Y:S02]  /*8680*/  FSEL R165, R40, -INF , !P5 ;  /* 0xff80000028a57808 */ /* 0x000fe40006800000 */
[----:B------:R-:W-:Y:S02]  /*8690*/  LOP3.LUT R40, R3, 0x40, R136, 0xfe, !PT ;  /* 0x0000004003287812 */ /* 0x000fe400078efe88 */
[----:B------:R-:W-:-:S02]  /*86a0*/  ISETP.GE.AND P5, PT, R44, R137, PT ;  /* 0x000000892c00720c */ /* 0x000fc40003fa6270 */
[----:B------:R-:W-:Y:S02]  /*86b0*/  FSEL R166, R42, -INF , !P1 ;  /* 0xff8000002aa67808 */ /* 0x000fe40004800000 */
[----:B------:R-:W-:Y:S02]  /*86c0*/  FSEL R163, R36, -INF , !P0 ;  /* 0xff80000024a37808 */ /* 0x000fe40004000000 */
[----:B------:R-:W-:Y:S02]  /*86d0*/  ISETP.GE.AND P1, PT, R40, R138, PT ;  /* 0x0000008a2800720c */ /* 0x000fe40003f26270 */
[----:B------:R-:W-:Y:S02]  /*86e0*/  LOP3.LUT R36, R3, 0x48, R136, 0xfe, !PT ;  /* 0x0000004803247812 */ /* 0x000fe400078efe88 */
[----:B------:R-:W-:Y:S02]  /*86f0*/  FSEL R162, R38, -INF , !P5 ;  /* 0xff80000026a27808 */ /* 0x000fe40006800000 */
        /* <DEDUP_REMOVED lines=20> */
[----:B------:R-:W-:Y:S02]  /*8840*/  ISETP.GE.AND P1, PT, R24, R137, PT ;  /* 0x000000891800720c */ /* 0x000fe40003f26270 */
[----:B------:R-:W-:Y:S02]  /*8850*/  ISETP.GE.AND P0, PT, R20, R138, PT ;  /* 0x0000008a1400720c */ /* 0x000fe40003f06270 */
[----:B------:R-:W-:Y:S02]  /*8860*/  FSEL R145, R16, -INF , !P5 ;  /* 0xff80000010917808 */ /* 0x000fe40006800000 */
[----:B------:R-:W-:Y:S02]  /*8870*/  LOP3.LUT R16, R3, 0x70, R136, 0xfe, !PT ;  /* 0x0000007003107812 */ /* 0x000fe400078efe88 */
[----:B------:R-:W-:-:S02]  /*8880*/  FSEL R116, R18, -INF , !P1 ;  /* 0xff80000012747808 */ /* 0x000fc40004800000 */
[----:B------:R-:W-:Y:S02]  /*8890*/  FSEL R147, R12, -INF , !P0 ;  /* 0xff8000000c937808 */ /* 0x000fe40004000000 */
[-C--:B------:R-:W-:Y:S02]  /*88a0*/  ISETP.GE.AND P5, PT, R20, R137.reuse, PT ;  /* 0x000000891400720c */ /* 0x080fe40003fa6270 */
[C---:B------:R-:W-:Y:S02]  /*88b0*/  ISETP.GE.AND P1, PT, R16.reuse, R138, PT ;  /* 0x0000008a1000720c */ /* 0x040fe40003f26270 */
[----:B------:R-:W-:Y:S02]  /*88c0*/  ISETP.GE.AND P0, PT, R16, R137, PT ;  /* 0x000000891000720c */ /* 0x000fe40003f06270 */
[C---:B------:R-:W-:Y:S02]  /*88d0*/  LOP3.LUT R16, R3.reuse, 0x78, R136, 0xfe, !PT ;  /* 0x0000007803107812 */ /* 0x040fe400078efe88 */
[----:B------:R-:W-:-:S02]  /*88e0*/  LOP3.LUT R12, R3, R136, RZ, 0xfc, !PT ;  /* 0x00000088030c7212 */ /* 0x000fc400078efcff */
[----:B------:R-:W-:Y:S02]  /*88f0*/  FSEL R62, R14, -INF , !P5 ;  /* 0xff8000000e3e7808 */ /* 0x000fe40006800000 */
[----:B------:R-:W-:Y:S02]  /*8900*/  FSEL R149, R8, -INF , !P1 ;  /* 0xff80000008957808 */ /* 0x000fe40004800000 */
[----:B------:R-:W-:Y:S02]  /*8910*/  ISETP.GE.AND P5, PT, R16, R138, PT ;  /* 0x0000008a1000720c */ /* 0x000fe40003fa6270 */
[----:B------:R-:W-:Y:S02]  /*8920*/  IADD3 R8, R12, 0x1, RZ ;  /* 0x000000010c087810 */ /* 0x000fe40007ffe0ff */
[----:B------:R-:W-:Y:S02]  /*8930*/  FSEL R58, R10, -INF , !P0 ;  /* 0xff8000000a3a7808 */ /* 0x000fe40004000000 */
[----:B------:R-:W-:-:S02]  /*8940*/  ISETP.GE.AND P1, PT, R16, R137, PT ;  /* 0x000000891000720c */ /* 0x000fc40003f26270 */
[----:B------:R-:W-:Y:S02]  /*8950*/  ISETP.GE.AND P0, PT, R8, R138, PT ;  /* 0x0000008a0800720c */ /* 0x000fe40003f06270 */
[----:B------:R-:W-:Y:S02]  /*8960*/  FSEL R150, R4, -INF , !P5 ;  /* 0xff80000004967808 */ /* 0x000fe40006800000 */
[----:B------:R-:W-:Y:S02]  /*8970*/  IADD3 R4, R12, 0x9, RZ ;  /* 0x000000090c047810 */ /* 0x000fe40007ffe0ff */
[----:B------:R-:W-:Y:S02]  /*8980*/  FSEL R60, R6, -INF , !P1 ;  /* 0xff800000063c7808 */ /* 0x000fe40004800000 */
[----:B------:R-:W-:Y:S02]  /*8990*/  FSEL R119, R65, -INF , !P0 ;  /* 0xff80000041777808 */ /* 0x000fe40004000000 */
[----:B------:R-:W-:-:S02]  /*89a0*/  ISETP.GE.AND P5, PT, R8, R137, PT ;  /* 0x000000890800720c */ /* 0x000fc40003fa6270 */
        /* <DEDUP_REMOVED lines=67> */
[C---:B------:R-:W-:Y:S02]  /*8de0*/  IADD3 R8, R12.reuse, 0x79, RZ ;  /* 0x000000790c087810 */ /* 0x040fe40007ffe0ff */
[----:B------:R-:W-:Y:S02]  /*8df0*/  FSEL R67, R15, -INF , !P0 ;  /* 0xff8000000f437808 */ /* 0x000fe40004000000 */
[-C--:B------:R-:W-:Y:S02]  /*8e00*/  ISETP.GE.AND P0, PT, R12, R138.reuse, PT ;  /* 0x0000008a0c00720c */ /* 0x080fe40003f06270 */
[----:B------:R-:W-:Y:S02]  /*8e10*/  FSEL R159, R9, -INF , !P5 ;  /* 0xff800000099f7808 */ /* 0x000fe40006800000 */
[----:B------:R-:W-:-:S02]  /*8e20*/  ISETP.GE.AND P5, PT, R8, R138, PT ;  /* 0x0000008a0800720c */ /* 0x000fc40003fa6270 */
[----:B------:R-:W-:Y:S02]  /*8e30*/  FSEL R61, R11, -INF , !P1 ;  /* 0xff8000000b3d7808 */ /* 0x000fe40004800000 */
[----:B------:R-:W-:Y:S02]  /*8e40*/  FSEL R9, R64, -INF , !P0 ;  /* 0xff80000040097808 */ /* 0x000fe40004000000 */
[-C--:B------:R-:W-:Y:S02]  /*8e50*/  ISETP.GE.AND P1, PT, R12, R137.reuse, PT ;  /* 0x000000890c00720c */ /* 0x080fe40003f26270 */
[----:B------:R-:W-:Y:S02]  /*8e60*/  ISETP.GE.AND P0, PT, R8, R137, PT ;  /* 0x000000890800720c */ /* 0x000fe40003f06270 */
[----:B------:R-:W-:Y:S02]  /*8e70*/  FSEL R137, R5, -INF , !P5 ;  /* 0xff80000005897808 */ /* 0x000fe40006800000 */
[----:B------:R-:W-:-:S02]  /*8e80*/  ISETP.GT.AND P5, PT, R182, R175, PT ;  /* 0x000000afb600720c */ /* 0x000fc40003fa4270 */
[----:B------:R-:W-:Y:S02]  /*8e90*/  FSEL R5, R66, -INF , !P1 ;  /* 0xff80000042057808 */ /* 0x000fe40004800000 */
[----:B------:R-:W-:-:S09]  /*8ea0*/  FSEL R66, R7, -INF , !P0 ;  /* 0xff80000007427808 */ /* 0x000fd20004000000 */
        /* <DEDUP_REMOVED lines=15> */
[----:B------:R-:W-:-:S04]  /*8fa0*/  LOP3.LUT R12, R12, c[0x0][0x2d0], RZ, 0x3c, !PT ;  /* 0x0000b4000c0c7a12 */ /* 0x000fc800078e3cff */
[----:B------:R-:W-:-:S05]  /*8fb0*/  IADD3 R10, -R13, RZ, RZ ;  /* 0x000000ff0d0a7210 */ /* 0x000fca0007ffe1ff */
[----:B------:R-:W-:Y:S02]  /*8fc0*/  IMAD R10, R133, R10, R11 ;  /* 0x0000000a850a7224 */ /* 0x000fe400078e020b */
[----:B------:R-:W-:-:S03]  /*8fd0*/  IMAD.HI.U32 R11, R8, R7, RZ ;  /* 0x00000007080b7227 */ /* 0x000fc600078e00ff */
[----:B------:R-:W-:Y:S01]  /*8fe0*/  ISETP.GT.U32.AND P1, PT, R133, R10, PT ;  /* 0x0000000a8500720c */ /* 0x000fe20003f24070 */
[----:B------:R-:W-:-:S04]  /*8ff0*/  IMAD.MOV R8, RZ, RZ, -R11 ;  /* 0x000000ffff087224 */ /* 0x000fc800078e0a0b */
[----:B------:R-:W-:-:S05]  /*9000*/  IMAD R8, R133, R8, R7 ;  /* 0x0000000885087224 */ /* 0x000fca00078e0207 */
[----:B------:R-:W-:-:S03]  /*9010*/  ISETP.GT.U32.AND P0, PT, R133, R8, PT ;  /* 0x000000088500720c */ /* 0x000fc60003f04070 */
[----:B------:R-:W-:Y:S01]  /*9020*/  @!P1 IMAD.IADD R10, R10, 0x1, -R133 ;  /* 0x000000010a0a9824 */ /* 0x000fe200078e0a85 */
[----:B------:R-:W-:-:S04]  /*9030*/  @!P1 IADD3 R13, R13, 0x1, RZ ;  /* 0x000000010d0d9810 */ /* 0x000fc80007ffe0ff */
[----:B------:R-:W-:-:S05]  /*9040*/  ISETP.GE.U32.AND P1, PT, R10, R133, PT ;  /* 0x000000850a00720c */ /* 0x000fca0003f26070 */
[----:B------:R-:W-:Y:S02]  /*9050*/  @!P0 IADD3 R8, R8, -R133, RZ ;  /* 0x8000008508088210 */ /* 0x000fe40007ffe0ff */
[----:B------:R-:W-:Y:S02]  /*9060*/  @!P0 IADD3 R11, R11, 0x1, RZ ;  /* 0x000000010b0b8810 */ /* 0x000fe40007ffe0ff */
[----:B------:R-:W-:-:S04]  /*9070*/  ISETP.GE.AND P0, PT, R3, RZ, PT ;  /* 0x000000ff0300720c */ /* 0x000fc80003f06270 */
[----:B------:R-:W-:Y:S02]  /*9080*/  @P1 IADD3 R13, R13, 0x1, RZ ;  /* 0x000000010d0d1810 */ /* 0x000fe40007ffe0ff */
[----:B------:R-:W-:Y:S02]  /*9090*/  ISETP.GE.U32.AND P1, PT, R8, R133, PT ;  /* 0x000000850800720c */ /* 0x000fe40003f26070 */
[----:B------:R-:W-:-:S05]  /*90a0*/  LOP3.LUT R8, RZ, c[0x0][0x2d0], RZ, 0x33, !PT ;  /* 0x0000b400ff087a12 */ /* 0x000fca00078e33ff */
[----:B------:R-:W-:Y:S01]  /*90b0*/  @!P0 IMAD.MOV R13, RZ, RZ, -R13 ;  /* 0x000000ffff0d8224 */ /* 0x000fe200078e0a0d */
[----:B------:R-:W-:-:S04]  /*90c0*/  ISETP.NE.AND P0, PT, RZ, c[0x0][0x2d0], PT ;  /* 0x0000b400ff007a0c */ /* 0x000fc80003f05270 */
[----:B------:R-:W-:Y:S02]  /*90d0*/  SEL R3, R8, R13, !P0 ;  /* 0x0000000d08037207 */ /* 0x000fe40004000000 */
[----:B------:R-:W-:Y:S02]  /*90e0*/  @P1 IADD3 R11, R11, 0x1, RZ ;  /* 0x000000010b0b1810 */ /* 0x000fe40007ffe0ff */
[----:B------:R-:W-:Y:S01]  /*90f0*/  ISETP.GE.AND P1, PT, R12, RZ, PT ;  /* 0x000000ff0c00720c */ /* 0x000fe20003f26270 */
[----:B------:R-:W-:-:S05]  /*9100*/  IMAD.WIDE R16, R3, 0x4, R188 ;  /* 0x0000000403107825 */ /* 0x000fca00078e02bc */
[----:B------:R-:W2:Y:S07]  /*9110*/  LDG.E R7, [R16.64] ;  /* 0x0000000610077981 */ /* 0x000eae000c1e1900 */
[----:B------:R-:W-:-:S05]  /*9120*/  @!P1 IMAD.MOV R11, RZ, RZ, -R11 ;  /* 0x000000ffff0b9224 */ /* 0x000fca00078e0a0b */
[----:B------:R-:W-:-:S05]  /*9130*/  SEL R8, R8, R11, !P0 ;  /* 0x0000000b08087207 */ /* 0x000fca0004000000 */
[----:B------:R-:W-:-:S05]  /*9140*/  IMAD.WIDE R14, R8, 0x4, R188 ;  /* 0x00000004080e7825 */ /* 0x000fca00078e02bc */
[----:B------:R-:W2:Y:S01]  /*9150*/  LDG.E R10, [R14.64] ;  /* 0x000000060e0a7981 */ /* 0x000ea2000c1e1900 */
[----:B------:R-:W-:Y:S01]  /*9160*/  IADD3 R3, R3, -R8, RZ ;  /* 0x8000000803037210 */ /* 0x000fe20007ffe0ff */
[----:B------:R-:W-:-:S04]  /*9170*/  IMAD.MOV.U32 R8, RZ, RZ, c[0x0][0x2d0] ;  /* 0x0000b400ff087624 */ /* 0x000fc800078e00ff */
[----:B------:R-:W-:-:S05]  /*9180*/  IMAD R8, R3, R8, -0x80 ;  /* 0xffffff8003087424 */ /* 0x000fca00078e0208 */
[----:B------:R-:W-:Y:S01]  /*9190*/  SHF.R.S32.HI R3, RZ, 0x1f, R8 ;  /* 0x0000001fff037819 */ /* 0x000fe20000011408 */
[----:B------:R-:W-:-:S04]  /*91a0*/  IMAD.WIDE.U32 R12, R8, c[0x0][0x198], RZ ;  /* 0x00006600080c7a25 */ /* 0x000fc800078e00ff */
        /* <DEDUP_REMOVED lines=11> */
.L_x_1265:
[----:B------:R-:W-:-:S04]  /*9260*/  LEA R11, -R132, RZ, 0x7 ;  /* 0x000000ff840b7211 */ /* 0x000fc800078e39ff */
[----:B------:R-:W-:Y:S02]  /*9270*/  SHF.R.S32.HI R12, RZ, 0x1f, R11 ;  /* 0x0000001fff0c7819 */ /* 0x000fe4000001140b */
.L_x_1266:
        /* <DEDUP_REMOVED lines=33> */
[----:B------:R-:W-:-:S03]  /*9490*/  @!P3 IADD3.X R3, R135, R12, R176, P1, P0 ;  /* 0x0000000c8703b210 */ /* 0x000fc60000fe04b0 */
[----:B------:R1:W-:Y:S04]  /*94a0*/  @P4 STS.128 [R181+0x3800], RZ ;  /* 0x003800ffb5004388 */ /* 0x0003e80000000c00 */
[----:B------:R-:W-:Y:S01]  /*94b0*/  @!PT LDS RZ, [RZ] ;  /* 0x00000000fffff984 */ /* 0x000fe20000000800 */
[----:B------:R-:W-:Y:S01]  /*94c0*/  @!PT LDS RZ, [RZ] ;  /* 0x00000000fffff984 */ /* 0x000fe20000000800 */
[----:B------:R-:W-:Y:S01]  /*94d0*/  @!PT LDS RZ, [RZ] ;  /* 0x00000000fffff984 */ /* 0x000fe20000000800 */
[----:B------:R5:W-:Y:S01]  /*94e0*/  @!P4 LDGSTS.E.BYPASS.LTC128B.128 [R181+0x3800], [R18.64] ;  /* 0x0380000012b5cfae */ /* 0x000be2000b901d46 */
[----:B--2---:R-:W-:-:S03]  /*94f0*/  @!P3 LEA R16, P0, R8, c[0x0][0x168], 0x1 ;  /* 0x00005a000810ba11 */ /* 0x004fc600078008ff */
[----:B------:R1:W-:Y:S01]  /*9500*/  @P3 STS.128 [R181+0x5800], RZ ;  /* 0x005800ffb5003388 */ /* 0x0003e20000000c00 */
[----:B------:R-:W-:Y:S02]  /*9510*/  @!P3 LEA.HI.X R17, R8, c[0x0][0x16c], R3, 0x1, P0 ;  /* 0x00005b000811ba11 */ /* 0x000fe400000f0c03 */
[----:B------:R-:W-:-:S03]  /*9520*/  @!P2 IADD3 R8, P1, P0, R134, R11, R177 ;  /* 0x0000000b8608a210 */ /* 0x000fc6000783e0b1 */
[----:B------:R-:W-:Y:S01]  /*9530*/  @!PT LDS RZ, [RZ] ;  /* 0x00000000fffff984 */ /* 0x000fe20000000800 */
[----:B------:R-:W-:Y:S01]  /*9540*/  @!PT LDS RZ, [RZ] ;  /* 0x00000000fffff984 */ /* 0x000fe20000000800 */
[----:B------:R-:W-:Y:S01]  /*9550*/  @!PT LDS RZ, [RZ] ;  /* 0x00000000fffff984 */ /* 0x000fe20000000800 */
[----:B------:R2:W-:Y:S01]  /*9560*/  @!P3 LDGSTS.E.BYPASS.LTC128B.128 [R181+0x5800], [R16.64+0x40] ;  /* 0x0580004010b5bfae */ /* 0x0005e2000b901d46 */
[----:B------:R-:W-:Y:S02]  /*9570*/  @!P2 IADD3.X R3, R135, R12, R176, P1, P0 ;  /* 0x0000000c8703a210 */ /* 0x000fe40000fe04b0 */
[C---:B---3--:R-:W-:Y:S01]  /*9580*/  @!P2 LEA R14, P0, R8.reuse, c[0x0][0x168], 0x1 ;  /* 0x00005a00080eaa11 */ /* 0x048fe200078008ff */
[----:B------:R1:W-:Y:S03]  /*9590*/  @P2 STS.128 [R181+0x7800], RZ ;  /* 0x007800ffb5002388 */ /* 0x0003e60000000c00 */
[----:B------:R-:W-:Y:S02]  /*95a0*/  @!P2 LEA.HI.X R15, R8, c[0x0][0x16c], R3, 0x1, P0 ;  /* 0x00005b00080faa11 */ /* 0x000fe400000f0c03 */
[----:B------:R-:W-:-:S03]  /*95b0*/  IADD3 R7, P1, P0, R177, R11, R177 ;  /* 0x0000000bb1077210 */ /* 0x000fc6000783e0b1 */
[----:B------:R-:W-:Y:S01]  /*95c0*/  @!PT LDS RZ, [RZ] ;  /* 0x00000000fffff984 */ /* 0x000fe20000000800 */
[----:B------:R-:W-:Y:S01]  /*95d0*/  @!PT LDS RZ, [RZ] ;  /* 0x00000000fffff984 */ /* 0x000fe20000000800 */
[----:B------:R-:W-:Y:S01]  /*95e0*/  @!PT LDS RZ, [RZ] ;  /* 0x00000000fffff984 */ /* 0x000fe20000000800 */
[----:B------:R3:W-:Y:S01]  /*95f0*/  @!P2 LDGSTS.E.BYPASS.LTC128B.128 [R181+0x7800], [R14.64+0x80] ;  /* 0x078000800eb5afae */ /* 0x0007e2000b901d46 */
[----:B------:R-:W-:Y:S02]  /*9600*/  IADD3.X R10, R176, R12, R176, P1, P0 ;  /* 0x0000000cb00a7210 */ /* 0x000fe40000fe04b0 */
[----:B------:R-:W-:Y:S01]  /*9610*/  @!P3 IADD3 R8, P0, R134, R7, RZ ;  /* 0x000000078608b210 */ /* 0x000fe20007f1e0ff */
[----:B------:R1:W-:Y:S01]  /*9620*/  @P4 STS.128 [R181+0x4000], RZ ;  /* 0x004000ffb5004388 */ /* 0x0003e20000000c00 */
[----:B----4-:R-:W-:-:S03]  /*9630*/  @!P4 LEA R20, P1, R7, R192, 0x1 ;  /* 0x000000c00714c211 */ /* 0x010fc600078208ff */
[--C-:B------:R-:W-:Y:S01]  /*9640*/  @!P3 IMAD.X R3, R135, 0x1, R10.reuse, P0 ;  /* 0x000000018703b824 */ /* 0x100fe200000e060a */
[C---:B-----5:R-:W-:Y:S02]  /*9650*/  @!P3 LEA R18, P0, R8.reuse, c[0x0][0x168], 0x1 ;  /* 0x00005a000812ba11 */ /* 0x060fe400078008ff */
[----:B------:R-:W-:Y:S02]  /*9660*/  @!P4 LEA.HI.X R21, R7, R191, R10, 0x1, P1 ;  /* 0x000000bf0715c211 */ /* 0x000fe400008f0c0a */
[----:B------:R-:W-:Y:S02]  /*9670*/  @!P3 LEA.HI.X R19, R8, c[0x0][0x16c], R3, 0x1, P0 ;  /* 0x00005b000813ba11 */ /* 0x000fe400000f0c03 */
[-C--:B------:R-:W-:Y:S01]  /*9680*/  @!P2 IADD3 R8, P0, R134, R7.reuse, RZ ;  /* 0x000000078608a210 */ /* 0x080fe20007f1e0ff */
[----:B------:R-:W-:Y:S01]  /*9690*/  @!PT LDS RZ, [RZ] ;  /* 0x00000000fffff984 */ /* 0x000fe20000000800 */
[----:B------:R-:W-:Y:S01]  /*96a0*/  @!PT LDS RZ, [RZ] ;  /* 0x00000000fffff984 */ /* 0x000fe20000000800 */
[----:B------:R-:W-:Y:S01]  /*96b0*/  @!PT LDS RZ, [RZ] ;  /* 0x00000000fffff984 */ /* 0x000fe20000000800 */
[----:B------:R1:W-:Y:S01]  /*96c0*/  @!P4 LDGSTS.E.BYPASS.LTC128B.128 [R181+0x4000], [R20.64] ;  /* 0x0400000014b5cfae */ /* 0x0003e2000b901d46 */
[----:B------:R-:W-:-:S03]  /*96d0*/  IADD3 R7, P1, R177, R7, RZ ;  /* 0x00000007b1077210 */ /* 0x000fc60007f3e0ff */
[--C-:B------:R-:W-:Y:S01]  /*96e0*/  @!P2 IMAD.X R3, R135, 0x1, R10.reuse, P0 ;  /* 0x000000018703a824 */ /* 0x100fe200000e060a */
[----:B------:R1:W-:Y:S01]  /*96f0*/  @P3 STS.128 [R181+0x6000], RZ ;  /* 0x006000ffb5003388 */ /* 0x0003e20000000c00 */
[----:B------:R-:W-:-:S03]  /*9700*/  IMAD.X R10, R176, 0x1, R10, P1 ;  /* 0x00000001b00a7824 */ /* 0x000fc600008e060a */
[----:B------:R-:W-:Y:S01]  /*9710*/  @!PT LDS RZ, [RZ] ;  /* 0x00000000fffff984 */ /* 0x000fe20000000800 */
[----:B------:R-:W-:Y:S01]  /*9720*/  @!PT LDS RZ, [RZ] ;  /* 0x00000000fffff984 */ /* 0x000fe20000000800 */
[----:B------:R-:W-:Y:S01]  /*9730*/  @!PT LDS RZ, [RZ] ;  /* 0x00000000fffff984 */ /* 0x000fe20000000800 */
[----:B------:R4:W-:Y:S01]  /*9740*/  @!P3 LDGSTS.E.BYPASS.LTC128B.128 [R181+0x6000], [R18.64+0x40] ;  /* 0x0600004012b5bfae */ /* 0x0009e2000b901d46 */
[----:B---3--:R-:W-:-:S03]  /*9750*/  @!P2 LEA R14, P0, R8, c[0x0][0x168], 0x1 ;  /* 0x00005a00080eaa11 */ /* 0x008fc600078008ff */
[----:B------:R1:W-:Y:S01]  /*9760*/  @P2 STS.128 [R181+0x8000], RZ ;  /* 0x008000ffb5002388 */ /* 0x0003e20000000c00 */
[----:B------:R-:W-:Y:S02]  /*9770*/  @!P2 LEA.HI.X R15, R8, c[0x0][0x16c], R3, 0x1, P0 ;  /* 0x00005b00080faa11 */ /* 0x000fe400000f0c03 */
[----:B------:R-:W-:-:S03]  /*9780*/  @!P3 IADD3 R3, P0, R134, R7, RZ ;  /* 0x000000078603b210 */ /* 0x000fc60007f1e0ff */
[----:B------:R-:W-:Y:S01]  /*9790*/  @!PT LDS RZ, [RZ] ;  /* 0x00000000fffff984 */ /* 0x000fe20000000800 */
[----:B------:R-:W-:Y:S01]  /*97a0*/  @!PT LDS RZ, [RZ] ;  /* 0x00000000fffff984 */ /* 0x000fe20000000800 */
[----:B------:R-:W-:Y:S01]  /*97b0*/  @!PT LDS RZ, [RZ] ;  /* 0x00000000fffff984 */ /* 0x000fe20000000800 */
[----:B------:R1:W-:Y:S02]  /*97c0*/  @!P2 LDGSTS.E.BYPASS.LTC128B.128 [R181+0x8000], [R14.64+0x80] ;  /* 0x080000800eb5afae */ /* 0x0003e4000b901d46 */
[----:B------:R-:W-:Y:S01]  /*97d0*/  @!P3 IMAD.X R8, R135, 0x1, R10, P0 ;  /* 0x000000018708b824 */ /* 0x000fe200000e060a */
[C---:B--2---:R-:W-:Y:S01]  /*97e0*/  @!P3 LEA R16, P0, R3.reuse, c[0x0][0x168], 0x1 ;  /* 0x00005a000310ba11 */ /* 0x044fe200078008ff */
[----:B------:R1:W-:Y:S03]  /*97f0*/  @P4 STS.128 [R181+0x4800], RZ ;  /* 0x004800ffb5004388 */ /* 0x0003e60000000c00 */
[----:B------:R-:W-:Y:S02]  /*9800*/  @!P3 LEA.HI.X R17, R3, c[0x0][0x16c], R8, 0x1, P0 ;  /* 0x00005b000311ba11 */ /* 0x000fe400000f0c08 */
[----:B----4-:R-:W-:-:S04]  /*9810*/  @!P4 LEA R18, P1, R7, R192, 0x1 ;  /* 0x000000c00712c211 */ /* 0x010fc800078208ff */
        /* <DEDUP_REMOVED lines=20> */
.L_x_1268:
[----:B------:R-:W-:Y:S05]  /*9960*/  BSYNC B0 ;  /* 0x0000000000007941 */ /* 0x000fea0003800000 */
.L_x_1267:
[----:B------:R-:W0:Y:S01]  /*9970*/  LDGDEPBAR ;  /* 0x00000000000079af */ /* 0x000e220000000000 */
[----:B------:R-:W-:-:S04]  /*9980*/  LEA R192, P0, R11, R192, 0x1 ;  /* 0x000000c00bc07211 */ /* 0x000fc800078008ff */
[----:B------:R-:W-:Y:S02]  /*9990*/  LEA.HI.X R191, R11, R191, R12, 0x1, P0 ;  /* 0x000000bf0bbf7211 */ /* 0x000fe400000f0c0c */
.L_x_1264:
        /* <DEDUP_REMOVED lines=80> */
[----:B------:R-:W-:Y:S01]  /*9ea0*/  FADD.FTZ R197, R2, -R197 ;  /* 0x800000c502c57221 */ /* 0x000fe20000010000 */
[----:B--2---:R-:W-:Y:S01]  /*9eb0*/  FMNMX.FTZ R3, R8, R3, !PT ;  /* 0x0000000308037209 */ /* 0x004fe20007810000 */
[--C-:B------:R-:W-:Y:S02]  /*9ec0*/  FFMA.FTZ R134, R117, c[0x0][0x23c], -R138.reuse ;  /* 0x00008f0075867a23 */ /* 0x100fe4000001088a */
[--C-:B------:R-:W-:Y:S01]  /*9ed0*/  FFMA.FTZ R202, R9, c[0x0][0x23c], -R138.reuse ;  /* 0x00008f0009ca7a23 */ /* 0x100fe2000001088a */
[C---:B------:R-:W-:Y:S01]  /*9ee0*/  FSETP.NEU.FTZ.AND P0, PT, R3.reuse, -INF , PT ;  /* 0xff8000000300780b */ /* 0x040fe20003f1d000 */
[----:B------:R-:W-:Y:S01]  /*9ef0*/  FMUL.FTZ R7, R3, c[0x0][0x23c] ;  /* 0x00008f0003077a20 */ /* 0x000fe20000410000 */
[----:B------:R-:W1:Y:S01]  /*9f00*/  LDSM.16.MT88.4 R8, [R170+0x9000] ;  /* 0x00900000aa08783b */ /* 0x000e620000004200 */
[--C-:B------:R-:W-:Y:S01]  /*9f10*/  FFMA.FTZ R131, R119, c[0x0][0x23c], -R138.reuse ;  /* 0x00008f0077837a23 */ /* 0x100fe2000001088a */
[----:B------:R-:W-:Y:S01]  /*9f20*/  MUFU.EX2 R134, R134 ;  /* 0x0000008600867308 */ /* 0x000fe20000000800 */
[----:B------:R-:W-:Y:S01]  /*9f30*/  FFMA.FTZ R119, R65, c[0x0][0x23c], -R138 ;  /* 0x00008f0041777a23 */ /* 0x000fe2000001088a */
[----:B------:R-:W-:Y:S01]  /*9f40*/  FSEL R117, R7, RZ, P0 ;  /* 0x000000ff07757208 */ /* 0x000fe20000000000 */
[----:B------:R-:W-:-:S02]  /*9f50*/  FMUL.FTZ R197, R197, c[0x0][0x23c] ;  /* 0x00008f00c5c57a20 */ /* 0x000fc40000410000 */
[----:B------:R-:W-:Y:S02]  /*9f60*/  FFMA.FTZ R65, R63, c[0x0][0x23c], -R138 ;  /* 0x00008f003f417a23 */ /* 0x000fe4000001088a */
[--C-:B------:R-:W-:Y:S01]  /*9f70*/  FFMA.FTZ R135, R5, c[0x0][0x23c], -R117.reuse ;  /* 0x00008f0005877a23 */ /* 0x100fe20000010875 */
[----:B------:R-:W-:Y:S01]  /*9f80*/  FSEL R5, R3, RZ, P0 ;  /* 0x000000ff03057208 */ /* 0x000fe20000000000 */
[--C-:B------:R-:W-:Y:S01]  /*9f90*/  FFMA.FTZ R129, R118, c[0x0][0x23c], -R117.reuse ;  /* 0x00008f0076817a23 */ /* 0x100fe20000010875 */
[----:B------:R-:W-:Y:S01]  /*9fa0*/  MUFU.EX2 R202, R202 ;  /* 0x000000ca00ca7308 */ /* 0x000fe20000000800 */
[----:B------:R-:W-:Y:S02]  /*9fb0*/  FFMA.FTZ R133, R6, c[0x0][0x23c], -R117 ;  /* 0x00008f0006857a23 */ /* 0x000fe40000010875 */
[----:B------:R-:W-:Y:S02]  /*9fc0*/  FADD.FTZ R140, R0, -R5 ;  /* 0x80000005008c7221 */ /* 0x000fe40000010000 */
[----:B------:R-:W-:-:S02]  /*9fd0*/  FFMA.FTZ R118, R4, c[0x0][0x23c], -R117 ;  /* 0x00008f0004767a23 */ /* 0x000fc40000010875 */
[----:B------:R-:W-:Y:S01]  /*9fe0*/  FMUL.FTZ R140, R140, c[0x0][0x23c] ;  /* 0x00008f008c8c7a20 */ /* 0x000fe20000410000 */
[----:B------:R-:W2:Y:S01]  /*9ff0*/  MUFU.EX2 R131, R131 ;  /* 0x0000008300837308 */ /* 0x000ea20000000800 */
[--C-:B------:R-:W-:Y:S02]  /*a000*/  FFMA.FTZ R59, R57, c[0x0][0x23c], -R138.reuse ;  /* 0x00008f00393b7a23 */ /* 0x100fe4000001088a */
[--C-:B------:R-:W-:Y:S02]  /*a010*/  FFMA.FTZ R132, R201, c[0x0][0x23c], -R138.reuse ;  /* 0x00008f00c9847a23 */ /* 0x100fe4000001088a */
[----:B------:R-:W-:Y:S02]  /*a020*/  FFMA.FTZ R64, R199, c[0x0][0x23c], -R138 ;  /* 0x00008f00c7407a23 */ /* 0x000fe4000001088a */
[--C-:B------:R-:W-:Y:S01]  /*a030*/  FFMA.FTZ R63, R130, c[0x0][0x23c], -R117.reuse ;  /* 0x00008f00823f7a23 */ /* 0x100fe20000010875 */
[----:B------:R-:W3:Y:S01]  /*a040*/  MUFU.EX2 R119, R119 ;  /* 0x0000007700777308 */ /* 0x000ee20000000800 */
[----:B------:R-:W-:-:S02]  /*a050*/  FFMA.FTZ R2, R206, c[0x0][0x23c], -R117 ;  /* 0x00008f00ce027a23 */ /* 0x000fc40000010875 */
[--C-:B------:R-:W-:Y:S02]  /*a060*/  FFMA.FTZ R57, R124, c[0x0][0x23c], -R117.reuse ;  /* 0x00008f007c397a23 */ /* 0x100fe40000010875 */
[----:B------:R-:W-:Y:S02]  /*a070*/  FFMA.FTZ R0, R204, c[0x0][0x23c], -R117 ;  /* 0x00008f00cc007a23 */ /* 0x000fe40000010875 */
[--C-:B------:R-:W-:Y:S01]  /*a080*/  FFMA.FTZ R130, R123, c[0x0][0x23c], -R138.reuse ;  /* 0x00008f007b827a23 */ /* 0x100fe2000001088a */
[----:B------:R-:W-:Y:S01]  /*a090*/  MUFU.EX2 R135, R135 ;  /* 0x0000008700877308 */ /* 0x000fe20000000800 */
[----:B--2---:R-:W-:Y:S01]  /*a0a0*/  F2FP.BF16.PACK_AB R48, R131, R202 ;  /* 0x000000ca8330723e */ /* 0x004fe200000010ff */
[--C-:B------:R-:W-:Y:S02]  /*a0b0*/  FFMA.FTZ R124, R121, c[0x0][0x23c], -R138.reuse ;  /* 0x00008f00797c7a23 */ /* 0x100fe4000001088a */
[--C-:B------:R-:W-:Y:S02]  /*a0c0*/  FFMA.FTZ R123, R125, c[0x0][0x23c], -R138.reuse ;  /* 0x00008f007d7b7a23 */ /* 0x100fe4000001088a */
[----:B------:R-:W-:-:S02]  /*a0d0*/  FFMA.FTZ R127, R127, c[0x0][0x23c], -R138 ;  /* 0x00008f007f7f7a23 */ /* 0x000fc4000001088a */
[----:B------:R-:W2:Y:S01]  /*a0e0*/  MUFU.EX2 R133, R133 ;  /* 0x0000008500857308 */ /* 0x000ea20000000800 */
[----:B---3--:R-:W-:Y:S01]  /*a0f0*/  F2FP.BF16.PACK_AB R50, R119, R134 ;  /* 0x000000867732723e */ /* 0x008fe200000010ff */
[--C-:B------:R-:W-:Y:S02]  /*a100*/  FFMA.FTZ R126, R126, c[0x0][0x23c], -R117.reuse ;  /* 0x00008f007e7e7a23 */ /* 0x100fe40000010875 */
[--C-:B------:R-:W-:Y:S02]  /*a110*/  FFMA.FTZ R125, R190, c[0x0][0x23c], -R117.reuse ;  /* 0x00008f00be7d7a23 */ /* 0x100fe40000010875 */
[--C-:B------:R-:W-:Y:S02]  /*a120*/  FFMA.FTZ R122, R122, c[0x0][0x23c], -R117.reuse ;  /* 0x00008f007a7a7a23 */ /* 0x100fe40000010875 */
[----:B------:R-:W3:Y:S01]  /*a130*/  MUFU.EX2 R197, R197 ;  /* 0x000000c500c57308 */ /* 0x000ee20000000800 */
[----:B------:R-:W-:Y:S02]  /*a140*/  FFMA.FTZ R121, R164, c[0x0][0x23c], -R117 ;  /* 0x00008f00a4797a23 */ /* 0x000fe40000010875 */
[----:B------:R-:W-:-:S02]  /*a150*/  FFMA.FTZ R190, R165, c[0x0][0x23c], -R138 ;  /* 0x00008f00a5be7a23 */ /* 0x000fc4000001088a */
[--C-:B------:R-:W-:Y:S02]  /*a160*/  FFMA.FTZ R164, R163, c[0x0][0x23c], -R138.reuse ;  /* 0x00008f00a3a47a23 */ /* 0x100fe4000001088a */
[--C-:B------:R-:W-:Y:S01]  /*a170*/  FFMA.FTZ R167, R167, c[0x0][0x23c], -R138.reuse ;  /* 0x00008f00a7a77a23 */ /* 0x100fe2000001088a */
[----:B------:R-:W4:Y:S01]  /*a180*/  MUFU.EX2 R140, R140 ;  /* 0x0000008c008c7308 */ /* 0x000f220000000800 */
[----:B--2---:R-:W-:Y:S01]  /*a190*/  F2FP.BF16.PACK_AB R49, R133, R135 ;  /* 0x000000878531723e */ /* 0x004fe200000010ff */
[----:B------:R-:W-:Y:S02]  /*a1a0*/  FFMA.FTZ R163, R187, c[0x0][0x23c], -R138 ;  /* 0x00008f00bba37a23 */ /* 0x000fe4000001088a */
[--C-:B------:R-:W-:Y:S02]  /*a1b0*/  FFMA.FTZ R166, R166, c[0x0][0x23c], -R117.reuse ;  /* 0x00008f00a6a67a23 */ /* 0x100fe40000010875 */
[----:B------:R-:W-:Y:S02]  /*a1c0*/  FFMA.FTZ R165, R200, c[0x0][0x23c], -R117 ;  /* 0x00008f00c8a57a23 */ /* 0x000fe40000010875 */
[----:B------:R-:W-:Y:S01]  /*a1d0*/  MUFU.EX2 R129, R129 ;  /* 0x0000008100817308 */ /* 0x000fe20000000800 */
[----:B---3--:R-:W-:-:S02]  /*a1e0*/  FMUL.FTZ R4, R112, R197 ;  /* 0x000000c570047220 */ /* 0x008fc40000410000 */
[-C--:B------:R-:W-:Y:S02]  /*a1f0*/  FMUL.FTZ R5, R113, R197.reuse ;  /* 0x000000c571057220 */ /* 0x080fe40000410000 */
[-C--:B------:R-:W-:Y:S02]  /*a200*/  FMUL.FTZ R68, R68, R197.reuse ;  /* 0x000000c544447220 */ /* 0x080fe40000410000 */
[----:B------:R-:W-:Y:S01]  /*a210*/  FMUL.FTZ R69, R69, R197 ;  /* 0x000000c545457220 */ /* 0x000fe20000410000 */
[----:B------:R-:W2:Y:S01]  /*a220*/  MUFU.EX2 R118, R118 ;  /* 0x0000007600767308 */ /* 0x000ea20000000800 */
[-C--:B----4-:R-:W-:Y:S02]  /*a230*/  FMUL.FTZ R6, R114, R140.reuse ;  /* 0x0000008c72067220 */ /* 0x090fe40000410000 */
[-C--:B------:R-:W-:Y:S02]  /*a240*/  FMUL.FTZ R7, R115, R140.reuse ;  /* 0x0000008c73077220 */ /* 0x080fe40000410000 */
[----:B------:R-:W-:-:S02]  /*a250*/  FMUL.FTZ R70, R70, R140 ;  /* 0x0000008c46467220 */ /* 0x000fc40000410000 */
[-C--:B------:R-:W-:Y:S01]  /*a260*/  FMUL.FTZ R71, R71, R140.reuse ;  /* 0x0000008c47477220 */ /* 0x080fe20000410000 */
[----:B------:R-:W-:Y:S01]  /*a270*/  MUFU.EX2 R132, R132 ;  /* 0x0000008400847308 */ /* 0x000fe20000000800 */
[-C--:B------:R-:W-:Y:S02]  /*a280*/  FMUL.FTZ R12, R72, R197.reuse ;  /* 0x000000c5480c7220 */ /* 0x080fe40000410000 */
[----:B------:R-:W-:Y:S02]  /*a290*/  FMUL.FTZ R13, R73, R197 ;  /* 0x000000c5490d7220 */ /* 0x000fe40000410000 */
[-C--:B------:R-:W-:Y:S02]  /*a2a0*/  FMUL.FTZ R14, R74, R140.reuse ;  /* 0x0000008c4a0e7220 */ /* 0x080fe40000410000 */
[-C--:B------:R-:W-:Y:S01]  /*a2b0*/  FMUL.FTZ R15, R75, R140.reuse ;  /* 0x0000008c4b0f7220 */ /* 0x080fe20000410000 */
[----:B--2---:R-:W-:Y:S01]  /*a2c0*/  F2FP.BF16.PACK_AB R51, R118, R129 ;  /* 0x000000817633723e */ /* 0x004fe200000010ff */
[-C--:B------:R-:W-:Y:S01]  /*a2d0*/  FMUL.FTZ R76, R76, R197.reuse ;  /* 0x000000c54c4c7220 */ /* 0x080fe20000410000 */
[----:B------:R-:W-:Y:S01]  /*a2e0*/  LDSM.16.MT88.4 R72, [R170+0x9400] ;  /* 0x00940000aa48783b */ /* 0x000fe20000004200 */
[----:B------:R-:W-:Y:S01]  /*a2f0*/  FMUL.FTZ R77, R77, R197 ;  /* 0x000000c54d4d7220 */ /* 0x000fe20000410000 */
[----:B------:R-:W2:Y:S01]  /*a300*/  MUFU.EX2 R65, R65 ;  /* 0x0000004100417308 */ /* 0x000ea20000000800 */
[----:B------:R-:W-:-:S02]  /*a310*/  FMUL.FTZ R78, R78, R140 ;  /* 0x0000008c4e4e7220 */ /* 0x000fc40000410000 */
[C---:B-1----:R-:W-:Y:S01]  /*a320*/  HMMA.16816.F32.BF16 R4, R48.reuse, R8, R4 ;  /* 0x000000083004723c */ /* 0x042fe20000041804 */
[-C--:B------:R-:W-:Y:S02]  /*a330*/  FMUL.FTZ R79, R79, R140.reuse ;  /* 0x0000008c4f4f7220 */ /* 0x080fe40000410000 */
[-C--:B------:R-:W-:Y:S02]  /*a340*/  FMUL.FTZ R20, R80, R197.reuse ;  /* 0x000000c550147220 */ /* 0x080fe40000410000 */
[----:B------:R-:W-:Y:S01]  /*a350*/  MUFU.EX2 R64, R64 ;  /* 0x0000004000407308 */ /* 0x000fe20000000800 */
[----:B------:R-:W-:Y:S02]  /*a360*/  FMUL.FTZ R21, R81, R197 ;  /* 0x000000c551157220 */ /* 0x000fe40000410000 */
[----:B------:R-:W-:Y:S01]  /*a370*/  HMMA.16816.F32.BF16 R8, R48, R10, R68 ;  /* 0x0000000a3008723c */ /* 0x000fe20000041844 */
[----:B------:R-:W1:Y:S01]  /*a380*/  LDSM.16.MT88.4 R68, [R168+0x9400] ;  /* 0x00940000a844783b */ /* 0x000e620000004200 */
[----:B------:R-:W-:-:S02]  /*a390*/  FMUL.FTZ R22, R82, R140 ;  /* 0x0000008c52167220 */ /* 0x000fc40000410000 */
[-C--:B------:R-:W-:Y:S01]  /*a3a0*/  FMUL.FTZ R23, R83, R140.reuse ;  /* 0x0000008c53177220 */ /* 0x080fe20000410000 */
[----:B------:R-:W-:Y:S01]  /*a3b0*/  MUFU.EX2 R59, R59 ;  /* 0x0000003b003b7308 */ /* 0x000fe20000000800 */
[-C--:B------:R-:W-:Y:S02]  /*a3c0*/  FMUL.FTZ R84, R84, R197.reuse ;  /* 0x000000c554547220 */ /* 0x080fe40000410000 */
[----:B------:R-:W-:Y:S01]  /*a3d0*/  HMMA.16816.F32.BF16 R12, R48, R16, R12 ;  /* 0x00000010300c723c */ /* 0x000fe2000004180c */
[----:B------:R-:W-:Y:S02]  /*a3e0*/  FMUL.FTZ R85, R85, R197 ;  /* 0x000000c555557220 */ /* 0x000fe40000410000 */
[-C--:B------:R-:W-:Y:S02]  /*a3f0*/  FMUL.FTZ R86, R86, R140.reuse ;  /* 0x0000008c56567220 */ /* 0x080fe40000410000 */
[----:B------:R-:W-:Y:S01]  /*a400*/  MUFU.EX2 R63, R63 ;  /* 0x0000003f003f7308 */ /* 0x000fe20000000800 */
[----:B------:R-:W-:-:S02]  /*a410*/  FMUL.FTZ R87, R87, R140 ;  /* 0x0000008c57577220 */ /* 0x000fc40000410000 */
[C---:B------:R-:W-:Y:S01]  /*a420*/  HMMA.16816.F32.BF16 R16, R48.reuse, R18, R76 ;  /* 0x000000123010723c */ /* 0x040fe2000004184c */
[----:B------:R-:W3:Y:S01]  /*a430*/  LDSM.16.MT88.4 R76, [R170+0xb400] ;  /* 0x00b40000aa4c783b */ /* 0x000ee20000004200 */
[-C--:B------:R-:W-:Y:S02]  /*a440*/  FMUL.FTZ R28, R88, R197.reuse ;  /* 0x000000c5581c7220 */ /* 0x080fe40000410000 */
[-C--:B------:R-:W-:Y:S01]  /*a450*/  FMUL.FTZ R29, R89, R197.reuse ;  /* 0x000000c5591d7220 */ /* 0x080fe20000410000 */
[----:B------:R-:W4:Y:S01]  /*a460*/  MUFU.EX2 R2, R2 ;  /* 0x0000000200027308 */ /* 0x000f220000000800 */
[-C--:B------:R-:W-:Y:S02]  /*a470*/  FMUL.FTZ R30, R90, R140.reuse ;  /* 0x0000008c5a1e7220 */ /* 0x080fe40000410000 */
[----:B------:R-:W-:Y:S01]  /*a480*/  FMUL.FTZ R31, R91, R140 ;  /* 0x0000008c5b1f7220 */ /* 0x000fe20000410000 */
[----:B------:R-:W-:Y:S01]  /*a490*/  HMMA.16816.F32.BF16 R20, R48, R24, R20 ;  /* 0x000000183014723c */ /* 0x000fe20000041814 */
[----:B------:R-:W-:-:S02]  /*a4a0*/  FMUL.FTZ R36, R96, R197 ;  /* 0x000000c560247220 */ /* 0x000fc40000410000 */
[-C--:B------:R-:W-:Y:S01]  /*a4b0*/  FMUL.FTZ R37, R97, R197.reuse ;  /* 0x000000c561257220 */ /* 0x080fe20000410000 */
[----:B------:R-:W-:Y:S01]  /*a4c0*/  MUFU.EX2 R57, R57 ;  /* 0x0000003900397308 */ /* 0x000fe20000000800 */
[-C--:B------:R-:W-:Y:S02]  /*a4d0*/  FMUL.FTZ R38, R98, R140.reuse ;  /* 0x0000008c62267220 */ /* 0x080fe40000410000 */
[-C--:B------:R-:W-:Y:S01]  /*a4e0*/  FMUL.FTZ R39, R99, R140.reuse ;  /* 0x0000008c63277220 */ /* 0x080fe20000410000 */
[----:B------:R-:W-:Y:S01]  /*a4f0*/  HMMA.16816.F32.BF16 R24, R48, R26, R84 ;  /* 0x0000001a3018723c */ /* 0x000fe20000041854 */
[-C--:B------:R-:W-:Y:S01]  /*a500*/  FMUL.FTZ R92, R92, R197.reuse ;  /* 0x000000c55c5c7220 */ /* 0x080fe20000410000 */
[----:B------:R-:W-:Y:S01]  /*a510*/  LDSM.16.MT88.4 R84, [R170+0xc400] ;  /* 0x00c40000aa54783b */ /* 0x000fe20000004200 */
[----:B------:R-:W-:Y:S01]  /*a520*/  FMUL.FTZ R93, R93, R197 ;  /* 0x000000c55d5d7220 */ /* 0x000fe20000410000 */
[----:B------:R-:W5:Y:S01]  /*a530*/  MUFU.EX2 R0, R0 ;  /* 0x0000000000007308 */ /* 0x000f620000000800 */
[----:B------:R-:W-:-:S02]  /*a540*/  FMUL.FTZ R94, R94, R140 ;  /* 0x0000008c5e5e7220 */ /* 0x000fc40000410000 */
[-C--:B------:R-:W-:Y:S01]  /*a550*/  FMUL.FTZ R95, R95, R140.reuse ;  /* 0x0000008c5f5f7220 */ /* 0x080fe20000410000 */
[C---:B------:R-:W-:Y:S01]  /*a560*/  HMMA.16816.F32.BF16 R28, R48.reuse, R32, R28 ;  /* 0x00000020301c723c */ /* 0x040fe2000004181c */
[-C--:B------:R-:W-:Y:S02]  /*a570*/  FMUL.FTZ R108, R108, R197.reuse ;  /* 0x000000c56c6c7220 */ /* 0x080fe40000410000 */
[-C--:B------:R-:W-:Y:S01]  /*a580*/  FMUL.FTZ R109, R109, R197.reuse ;  /* 0x000000c56d6d7220 */ /* 0x080fe20000410000 */
[----:B------:R-:W-:Y:S01]  /*a590*/  MUFU.EX2 R130, R130 ;  /* 0x0000008200827308 */ /* 0x000fe20000000800 */
[-C--:B------:R-:W-:Y:S02]  /*a5a0*/  FMUL.FTZ R110, R110, R140.reuse ;  /* 0x0000008c6e6e7220 */ /* 0x080fe40000410000 */
[----:B------:R-:W-:Y:S01]  /*a5b0*/  FMUL.FTZ R111, R111, R140 ;  /* 0x0000008c6f6f7220 */ /* 0x000fe20000410000 */
[----:B------:R-:W-:Y:S01]  /*a5c0*/  HMMA.16816.F32.BF16 R36, R48, R40, R36 ;  /* 0x000000283024723c */ /* 0x000fe20000041824 */
[----:B------:R-:W-:-:S02]  /*a5d0*/  FMUL.FTZ R44, R100, R197 ;  /* 0x000000c5642c7220 */ /* 0x000fc40000410000 */
[-C--:B------:R-:W-:Y:S01]  /*a5e0*/  FMUL.FTZ R45, R101, R197.reuse ;  /* 0x000000c5652d7220 */ /* 0x080fe20000410000 */
[----:B------:R-:W1:Y:S01]  /*a5f0*/  MUFU.EX2 R127, R127 ;  /* 0x0000007f007f7308 */ /* 0x000e620000000800 */
[-C--:B------:R-:W-:Y:S02]  /*a600*/  FMUL.FTZ R46, R102, R140.reuse ;  /* 0x0000008c662e7220 */ /* 0x080fe40000410000 */
[-C--:B------:R-:W-:Y:S01]  /*a610*/  FMUL.FTZ R47, R103, R140.reuse ;  /* 0x0000008c672f7220 */ /* 0x080fe20000410000 */
[----:B------:R-:W-:Y:S01]  /*a620*/  HMMA.16816.F32.BF16 R32, R48, R34, R92 ;  /* 0x000000223020723c */ /* 0x000fe2000004185c */
[-C--:B------:R-:W-:Y:S01]  /*a630*/  FMUL.FTZ R104, R104, R197.reuse ;  /* 0x000000c568687220 */ /* 0x080fe20000410000 */
[----:B------:R-:W-:Y:S01]  /*a640*/  LDSM.16.MT88.4 R92, [R168+0xc400] ;  /* 0x00c40000a85c783b */ /* 0x000fe20000004200 */
[----:B------:R-:W-:Y:S01]  /*a650*/  FMUL.FTZ R105, R105, R197 ;  /* 0x000000c569697220 */ /* 0x000fe20000410000 */
[----:B------:R-:W-:Y:S01]  /*a660*/  MUFU.EX2 R124, R124 ;  /* 0x0000007c007c7308 */ /* 0x000fe20000000800 */
[----:B------:R-:W-:-:S02]  /*a670*/  FMUL.FTZ R106, R106, R140 ;  /* 0x0000008c6a6a7220 */ /* 0x000fc40000410000 */
[----:B------:R-:W-:Y:S01]  /*a680*/  FMUL.FTZ R107, R107, R140 ;  /* 0x0000008c6b6b7220 */ /* 0x000fe20000410000 */
[C---:B------:R-:W-:Y:S01]  /*a690*/  HMMA.16816.F32.BF16 R40, R48.reuse, R42, R108 ;  /* 0x0000002a3028723c */ /* 0x040fe2000004186c */
[--C-:B------:R-:W-:Y:S01]  /*a6a0*/  FFMA.FTZ R162, R162, c[0x0][0x23c], -R117.reuse ;  /* 0x00008f00a2a27a23 */ /* 0x100fe20000010875 */
[----:B------:R-:W-:Y:S01]  /*a6b0*/  LDSM.16.MT88.4 R108, [R170+0xe400] ;  /* 0x00e40000aa6c783b */ /* 0x000fe20000004200 */
[----:B------:R-:W-:Y:S01]  /*a6c0*/  FFMA.FTZ R141, R198, c[0x0][0x23c], -R117 ;  /* 0x00008f00c68d7a23 */ /* 0x000fe20000010875 */
[----:B------:R-:W-:Y:S01]  /*a6d0*/  MUFU.EX2 R123, R123 ;  /* 0x0000007b007b7308 */ /* 0x000fe20000000800 */
[--C-:B------:R-:W-:Y:S02]  /*a6e0*/  FFMA.FTZ R187, R151, c[0x0][0x23c], -R138.reuse ;  /* 0x00008f0097bb7a23 */ /* 0x100fe4000001088a */
[--C-:B------:R-:W-:Y:S01]  /*a6f0*/  FFMA.FTZ R198, R161, c[0x0][0x23c], -R138.reuse ;  /* 0x00008f00a1c67a23 */ /* 0x100fe2000001088a */
[----:B------:R-:W-:Y:S01]  /*a700*/  HMMA.16816.F32.BF16 R44, R48, R52, R44 ;  /* 0x00000034302c723c */ /* 0x000fe2000004182c */
[----:B------:R-:W-:-:S02]  /*a710*/  FFMA.FTZ R151, R152, c[0x0][0x23c], -R138 ;  /* 0x00008f0098977a23 */ /* 0x000fc4000001088a */
[----:B------:R-:W-:Y:S01]  /*a720*/  FFMA.FTZ R194, R194, R140, R135 ;  /* 0x0000008cc2c27223 */ /* 0x000fe20000010087 */
[----:B------:R-:W-:Y:S01]  /*a730*/  MUFU.EX2 R126, R126 ;  /* 0x0000007e007e7308 */ /* 0x000fe20000000800 */
[----:B------:R-:W-:Y:S02]  /*a740*/  FFMA.FTZ R152, R160, c[0x0][0x23c], -R138 ;  /* 0x00008f00a0987a23 */ /* 0x000fe4000001088a */
[----:B--2---:R-:W-:Y:S01]  /*a750*/  F2FP.BF16.PACK_AB R52, R65, R132 ;  /* 0x000000844134723e */ /* 0x004fe200000010ff */
[----:B------:R-:W-:Y:S01]  /*a760*/  HMMA.16816.F32.BF16 R48, R48, R54, R104 ;  /* 0x000000363030723c */ /* 0x000fe20000041868 */
[----:B----4-:R-:W-:Y:S01]  /*a770*/  F2FP.BF16.PACK_AB R53, R2, R63 ;  /* 0x0000003f0235723e */ /* 0x010fe200000010ff */
[--C-:B------:R-:W-:Y:S02]  /*a780*/  FFMA.FTZ R148, R148, c[0x0][0x23c], -R117.reuse ;  /* 0x00008f0094947a23 */ /* 0x100fe40000010875 */
[----:B------:R-:W2:Y:S01]  /*a790*/  MUFU.EX2 R125, R125 ;  /* 0x0000007d007d7308 */ /* 0x000ea20000000800 */
[----:B------:R-:W-:-:S02]  /*a7a0*/  FFMA.FTZ R161, R154, c[0x0][0x23c], -R117 ;  /* 0x00008f009aa17a23 */ /* 0x000fc40000010875 */
[----:B------:R-:W-:Y:S01]  /*a7b0*/  F2FP.BF16.PACK_AB R54, R59, R64 ;  /* 0x000000403b36723e */ /* 0x000fe200000010ff */
[--C-:B------:R-:W-:Y:S01]  /*a7c0*/  FFMA.FTZ R135, R146, c[0x0][0x23c], -R117.reuse ;  /* 0x00008f0092877a23 */ /* 0x100fe20000010875 */
[----:B-----5:R-:W-:Y:S01]  /*a7d0*/  F2FP.BF16.PACK_AB R55, R0, R57 ;  /* 0x000000390037723e */ /* 0x020fe200000010ff */
[----:B------:R-:W-:Y:S02]  /*a7e0*/  FFMA.FTZ R140, R156, c[0x0][0x23c], -R117 ;  /* 0x00008f009c8c7a23 */ /* 0x000fe40000010875 */
[----:B------:R-:W-:Y:S01]  /*a7f0*/  MUFU.EX2 R122, R122 ;  /* 0x0000007a007a7308 */ /* 0x000fe20000000800 */
[--C-:B------:R-:W-:Y:S02]  /*a800*/  FFMA.FTZ R139, R139, c[0x0][0x23c], -R138.reuse ;  /* 0x00008f008b8b7a23 */ /* 0x100fe4000001088a */
[--C-:B------:R-:W-:Y:S01]  /*a810*/  FFMA.FTZ R153, R153, c[0x0][0x23c], -R138.reuse ;  /* 0x00008f0099997a23 */ /* 0x100fe2000001088a */
[----:B-1----:R-:W-:Y:S01]  /*a820*/  HMMA.16816.F32.BF16 R12, R52, R68, R12 ;  /* 0x00000044340c723c */ /* 0x002fe2000004180c */
[----:B------:R-:W-:-:S02]  /*a830*/  FFMA.FTZ R143, R143, c[0x0][0x23c], -R138 ;  /* 0x00008f008f8f7a23 */ /* 0x000fc4000001088a */
[--C-:B------:R-:W-:Y:S01]  /*a840*/  FFMA.FTZ R155, R155, c[0x0][0x23c], -R138.reuse ;  /* 0x00008f009b9b7a23 */ /* 0x100fe2000001088a */
[----:B------:R-:W1:Y:S01]  /*a850*/  MUFU.EX2 R121, R121 ;  /* 0x0000007900797308 */ /* 0x000e620000000800 */
[----:B------:R-:W-:Y:S02]  /*a860*/  FFMA.FTZ R142, R142, c[0x0][0x23c], -R117 ;  /* 0x00008f008e8e7a23 */ /* 0x000fe40000010875 */
[--C-:B------:R-:W-:Y:S01]  /*a870*/  FFMA.FTZ R145, R145, c[0x0][0x23c], -R138.reuse ;  /* 0x00008f0091917a23 */ /* 0x100fe2000001088a */
[----:B------:R-:W-:Y:S01]  /*a880*/  HMMA.16816.F32.BF16 R16, R52, R70, R16 ;  /* 0x000000463410723c */ /* 0x000fe20000041810 */
[----:B------:R-:W4:Y:S01]  /*a890*/  LDSM.16.MT88.4 R68, [R168+0xd400] ;  /* 0x00d40000a844783b */ /* 0x000f220000004200 */
[--C-:B------:R-:W-:Y:S02]  /*a8a0*/  FFMA.FTZ R157, R157, c[0x0][0x23c], -R138.reuse ;  /* 0x00008f009d9d7a23 */ /* 0x100fe4000001088a */
[----:B------:R-:W-:Y:S01]  /*a8b0*/  MUFU.EX2 R190, R190 ;  /* 0x000000be00be7308 */ /* 0x000fe20000000800 */
[----:B------:R-:W-:-:S02]  /*a8c0*/  FFMA.FTZ R147, R147, c[0x0][0x23c], -R138 ;  /* 0x00008f0093937a23 */ /* 0x000fc4000001088a */
[----:B------:R-:W-:Y:S01]  /*a8d0*/  FFMA.FTZ R158, R158, c[0x0][0x23c], -R138 ;  /* 0x00008f009e9e7a23 */ /* 0x000fe2000001088a */
[C---:B------:R-:W-:Y:S01]  /*a8e0*/  HMMA.16816.F32.BF16 R4, R52.reuse, R72, R4 ;  /* 0x000000483404723c */ /* 0x040fe20000041804 */
[----:B------:R-:W-:Y:S02]  /*a8f0*/  FFMA.FTZ R202, R193, R197, R202 ;  /* 0x000000c5c1ca7223 */ /* 0x000fe400000100ca */
[----:B------:R-:W-:Y:S01]  /*a900*/  FADD.FTZ R194, R133, R194 ;  /* 0x000000c285c27221 */ /* 0x000fe20000010000 */
[----:B------:R-:W-:Y:S01]  /*a910*/  MUFU.EX2 R167, R167 ;  /* 0x000000a700a77308 */ /* 0x000fe20000000800 */
[----:B------:R-:W-:Y:S02]  /*a920*/  FADD.FTZ R131, R131, R202 ;  /* 0x000000ca83837221 */ /* 0x000fe40000010000 */
[----:B------:R-:W-:Y:S01]  /*a930*/  FADD.FTZ R129, R129, R194 ;  /* 0x000000c281817221 */ /* 0x000fe20000010000 */
[----:B------:R-:W-:Y:S01]  /*a940*/  HMMA.16816.F32.BF16 R8, R52, R74, R8 ;  /* 0x0000004a3408723c */ /* 0x000fe20000041808 */
[----:B------:R-:W5:Y:S01]  /*a950*/  LDSM.16.MT88.4 R72, [R168+0xb400] ;  /* 0x00b40000a848783b */ /* 0x000f620000004200 */
[----:B------:R-:W-:-:S02]  /*a960*/  FADD.FTZ R134, R134, R131 ;  /* 0x0000008386867221 */ /* 0x000fc40000010000 */
[----:B------:R-:W-:Y:S01]  /*a970*/  MUFU.EX2 R164, R164 ;  /* 0x000000a400a47308 */ /* 0x000fe20000000800 */
[----:B------:R-:W-:Y:S02]  /*a980*/  FADD.FTZ R118, R118, R129 ;  /* 0x0000008176767221 */ /* 0x000fe40000010000 */
[----:B------:R-:W-:Y:S01]  /*a990*/  FADD.FTZ R119, R119, R134 ;  /* 0x0000008677777221 */ /* 0x000fe20000010000 */
[C---:B---3--:R-:W-:Y:S01]  /*a9a0*/  HMMA.16816.F32.BF16 R20, R52.reuse, R76, R20 ;  /* 0x0000004c3414723c */ /* 0x048fe20000041814 */
[----:B------:R-:W-:Y:S02]  /*a9b0*/  FADD.FTZ R63, R63, R118 ;  /* 0x000000763f3f7221 */ /* 0x000fe40000010000 */
[----:B------:R-:W-:Y:S01]  /*a9c0*/  FADD.FTZ R132, R132, R119 ;  /* 0x0000007784847221 */ /* 0x000fe20000010000 */
[----:B------:R-:W-:Y:S01]  /*a9d0*/  MUFU.EX2 R163, R163 ;  /* 0x000000a300a37308 */ /* 0x000fe20000000800 */
[----:B------:R-:W-:Y:S02]  /*a9e0*/  FADD.FTZ R2, R2, R63 ;  /* 0x0000003f02027221 */ /* 0x000fe40000010000 */
[----:B------:R-:W-:Y:S01]  /*a9f0*/  FADD.FTZ R65, R65, R132 ;  /* 0x0000008441417221 */ /* 0x000fe20000010000 */
[----:B------:R-:W-:Y:S01]  /*aa00*/  HMMA.16816.F32.BF16 R24, R52, R78, R24 ;  /* 0x0000004e3418723c */ /* 0x000fe20000041818 */
[----:B------:R-:W3:Y:S01]  /*aa10*/  LDSM.16.MT88.4 R76, [R170+0xd400] ;  /* 0x00d40000aa4c783b */ /* 0x000ee20000004200 */
[----:B------:R-:W-:-:S02]  /*aa20*/  FFMA.FTZ R149, R149, c[0x0][0x23c], -R138 ;  /* 0x00008f0095957a23 */ /* 0x000fc4000001088a */
[----:B------:R-:W-:Y:S01]  /*aa30*/  MUFU.EX2 R166, R166 ;  /* 0x000000a600a67308 */ /* 0x000fe20000000800 */
[----:B------:R-:W-:Y:S02]  /*aa40*/  FADD.FTZ R64, R64, R65 ;  /* 0x0000004140407221 */ /* 0x000fe40000010000 */
[----:B------:R-:W-:Y:S01]  /*aa50*/  FFMA.FTZ R150, R150, c[0x0][0x23c], -R138 ;  /* 0x00008f0096967a23 */ /* 0x000fe2000001088a */
[----:B----4-:R-:W-:Y:S01]  /*aa60*/  HMMA.16816.F32.BF16 R44, R52, R68, R44 ;  /* 0x00000044342c723c */ /* 0x010fe2000004182c */
[----:B------:R-:W-:-:S03]  /*aa70*/  FADD.FTZ R59, R59, R64 ;  /* 0x000000403b3b7221 */ /* 0x000fc60000010000 */
[----:B------:R-:W-:Y:S01]  /*aa80*/  MUFU.EX2 R165, R165 ;  /* 0x000000a500a57308 */ /* 0x000fe20000000800 */
[--C-:B------:R-:W-:Y:S02]  /*aa90*/  FFMA.FTZ R137, R137, c[0x0][0x23c], -R138.reuse ;  /* 0x00008f0089897a23 */ /* 0x100fe4000001088a */
[--C-:B------:R-:W-:Y:S01]  /*aaa0*/  FFMA.FTZ R194, R66, c[0x0][0x23c], -R117.reuse ;  /* 0x00008f0042c27a23 */ /* 0x100fe20000010875 */
[C---:B------:R-:W-:Y:S01]  /*aab0*/  HMMA.16816.F32.BF16 R48, R52.reuse, R70, R48 ;  /* 0x000000463430723c */ /* 0x040fe20000041830 */
[----:B------:R-:W4:Y:S01]  /*aac0*/  LDSM.16.MT88.4 R68, [R168+0x9800] ;  /* 0x00980000a844783b */ /* 0x000f220000004200 */
[----:B------:R-:W-:Y:S02]  /*aad0*/  FFMA.FTZ R159, R159, c[0x0][0x23c], -R138 ;  /* 0x00008f009f9f7a23 */ /* 0x000fe4000001088a */
[----:B------:R-:W-:Y:S01]  /*aae0*/  MUFU.EX2 R162, R162 ;  /* 0x000000a200a27308 */ /* 0x000fe20000000800 */
[--C-:B------:R-:W-:Y:S02]  /*aaf0*/  FFMA.FTZ R58, R58, c[0x0][0x23c], -R117.reuse ;  /* 0x00008f003a3a7a23 */ /* 0x100fe40000010875 */
[--C-:B------:R-:W-:Y:S01]  /*ab00*/  FFMA.FTZ R61, R61, c[0x0][0x23c], -R117.reuse ;  /* 0x00008f003d3d7a23 */ /* 0x100fe20000010875 */
[----:B-----5:R-:W-:Y:S01]  /*ab10*/  HMMA.16816.F32.BF16 R28, R52, R72, R28 ;  /* 0x00000048341c723c */ /* 0x020fe2000004181c */
[----:B------:R-:W-:-:S03]  /*ab20*/  FFMA.FTZ R60, R60, c[0x0][0x23c], -R117 ;  /* 0x00008f003c3c7a23 */ /* 0x000fc60000010875 */
[----:B------:R-:W-:Y:S04]  /*ab30*/  MUFU.EX2 R141, R141 ;  /* 0x0000008d008d7308 */ /* 0x000fe80000000800 */
[C---:B------:R-:W-:Y:S01]  /*ab40*/  HMMA.16816.F32.BF16 R32, R52.reuse, R74, R32 ;  /* 0x0000004a3420723c */ /* 0x040fe20000041820 */
[----:B------:R-:W5:Y:S03]  /*ab50*/  LDSM.16.MT88.4 R72, [R170+0x9800] ;  /* 0x00980000aa48783b */ /* 0x000f660000004200 */
[----:B------:R-:W-:Y:S04]  /*ab60*/  MUFU.EX2 R187, R187 ;  /* 0x000000bb00bb7308 */ /* 0x000fe80000000800 */
[C---:B---3--:R-:W-:Y:S04]  /*ab70*/  HMMA.16816.F32.BF16 R36, R52.reuse, R76, R36 ;  /* 0x0000004c3424723c */ /* 0x048fe80000041824 */
[----:B------:R-:W3:Y:S04]  /*ab80*/  MUFU.EX2 R198, R198 ;  /* 0x000000c600c67308 */ /* 0x000ee80000000800 */
[----:B------:R-:W-:Y:S01]  /*ab90*/  HMMA.16816.F32.BF16 R40, R52, R78, R40 ;  /* 0x0000004e3428723c */ /* 0x000fe20000041828 */
[----:B------:R-:W5:Y:S03]  /*aba0*/  LDSM.16.MT88.4 R76, [R170+0xb800] ;  /* 0x00b80000aa4c783b */ /* 0x000f660000004200 */
[----:B------:R-:W-:Y:S03]  /*abb0*/  MUFU.EX2 R151, R151 ;  /* 0x0000009700977308 */ /* 0x000fe60000000800 */
[----:B------:R-:W-:Y:S01]  /*abc0*/  F2FP.BF16.PACK_AB R52, R127, R130 ;  /* 0x000000827f34723e */ /* 0x000fe200000010ff */
[----:B------:R-:W-:Y:S01]  /*abd0*/  FADD.FTZ R130, R130, R59 ;  /* 0x0000003b82827221 */ /* 0x000fe20000010000 */
[----:B--2---:R-:W-:-:S02]  /*abe0*/  F2FP.BF16.PACK_AB R53, R125, R126 ;  /* 0x0000007e7d35723e */ /* 0x004fc400000010ff */
[----:B------:R-:W-:Y:S01]  /*abf0*/  F2FP.BF16.PACK_AB R54, R123, R124 ;  /* 0x0000007c7b36723e */ /* 0x000fe200000010ff */
[----:B------:R-:W2:Y:S01]  /*ac00*/  MUFU.EX2 R152, R152 ;  /* 0x0000009800987308 */ /* 0x000ea20000000800 */
[----:B-1----:R-:W-:Y:S01]  /*ac10*/  F2FP.BF16.PACK_AB R55, R121, R122 ;  /* 0x0000007a7937723e */ /* 0x002fe200000010ff */
[----:B------:R-:W-:Y:S01]  /*ac20*/  FADD.FTZ R127, R127, R130 ;  /* 0x000000827f7f7221 */ /* 0x000fe20000010000 */
[----:B---3--:R-:W-:-:S03]  /*ac30*/  F2FP.BF16.PACK_AB R104, R198, R187 ;  /* 0x000000bbc668723e */ /* 0x008fc600000010ff */
[----:B------:R-:W-:Y:S02]  /*ac40*/  FADD.FTZ R124, R124, R127 ;  /* 0x0000007f7c7c7221 */ /* 0x000fe40000010000 */
[----:B----4-:R-:W-:Y:S01]  /*ac50*/  HMMA.16816.F32.BF16 R12, R52, R68, R12 ;  /* 0x00000044340c723c */ /* 0x010fe2000004180c */
[----:B------:R-:W-:Y:S01]  /*ac60*/  MUFU.EX2 R148, R148 ;  /* 0x0000009400947308 */ /* 0x000fe20000000800 */
[----:B------:R-:W-:-:S06]  /*ac70*/  FADD.FTZ R123, R123, R124 ;  /* 0x0000007c7b7b7221 */ /* 0x000fcc0000010000 */
[----:B------:R-:W-:Y:S01]  /*ac80*/  HMMA.16816.F32.BF16 R16, R52, R70, R16 ;  /* 0x000000463410723c */ /* 0x000fe20000041810 */
[----:B------:R-:W1:Y:S01]  /*ac90*/  LDSM.16.MT88.4 R68, [R168+0xd800] ;  /* 0x00d80000a844783b */ /* 0x000e620000004200 */
[----:B------:R-:W3:Y:S01]  /*aca0*/  MUFU.EX2 R161, R161 ;  /* 0x000000a100a17308 */ /* 0x000ee20000000800 */
[----:B--2---:R-:W-:-:S05]  /*acb0*/  F2FP.BF16.PACK_AB R106, R152, R151 ;  /* 0x00000097986a723e */ /* 0x004fca00000010ff */
[C---:B-----5:R-:W-:Y:S02]  /*acc0*/  HMMA.16816.F32.BF16 R4, R52.reuse, R72, R4 ;  /* 0x000000483404723c */ /* 0x060fe40000041804 */
[----:B------:R-:W-:Y:S06]  /*acd0*/  MUFU.EX2 R135, R135 ;  /* 0x0000008700877308 */ /* 0x000fec0000000800 */
[----:B------:R-:W-:Y:S01]  /*ace0*/  HMMA.16816.F32.BF16 R8, R52, R74, R8 ;  /* 0x0000004a3408723c */ /* 0x000fe20000041808 */
[----:B------:R-:W2:Y:S01]  /*acf0*/  LDSM.16.MT88.4 R72, [R168+0xb800] ;  /* 0x00b80000a848783b */ /* 0x000ea20000004200 */
[----:B------:R-:W4:Y:S01]  /*ad00*/  MUFU.EX2 R140, R140 ;  /* 0x0000008c008c7308 */ /* 0x000f220000000800 */
[----:B---3--:R-:W-:-:S05]  /*ad10*/  F2FP.BF16.PACK_AB R105, R161, R148 ;  /* 0x00000094a169723e */ /* 0x008fca00000010ff */
[C---:B------:R-:W-:Y:S02]  /*ad20*/  HMMA.16816.F32.BF16 R20, R52.reuse, R76, R20 ;  /* 0x0000004c3414723c */ /* 0x040fe40000041814 */
[----:B------:R-:W-:Y:S06]  /*ad30*/  MUFU.EX2 R149, R149 ;  /* 0x0000009500957308 */ /* 0x000fec0000000800 */
[C---:B------:R-:W-:Y:S01]  /*ad40*/  HMMA.16816.F32.BF16 R24, R52.reuse, R78, R24 ;  /* 0x0000004e3418723c */ /* 0x040fe20000041818 */
[----:B------:R-:W3:Y:S01]  /*ad50*/  LDSM.16.MT88.4 R76, [R170+0xd800] ;  /* 0x00d80000aa4c783b */ /* 0x000ee20000004200 */
[----:B----4-:R-:W-:Y:S01]  /*ad60*/  F2FP.BF16.PACK_AB R107, R140, R135 ;  /* 0x000000878c6b723e */ /* 0x010fe200000010ff */
[----:B------:R-:W-:Y:S05]  /*ad70*/  MUFU.EX2 R150, R150 ;  /* 0x0000009600967308 */ /* 0x000fea0000000800 */
[C---:B-1----:R-:W-:Y:S03]  /*ad80*/  HMMA.16816.F32.BF16 R44, R52.reuse, R68, R44 ;  /* 0x00000044342c723c */ /* 0x042fe6000004182c */
[----:B------:R-:W-:Y:S05]  /*ad90*/  MUFU.EX2 R137, R137 ;  /* 0x0000008900897308 */ /* 0x000fea0000000800 */
[C---:B------:R-:W-:Y:S01]  /*ada0*/  HMMA.16816.F32.BF16 R48, R52.reuse, R70, R48 ;  /* 0x000000463430723c */ /* 0x040fe20000041830 */
[----:B------:R-:W1:Y:S02]  /*adb0*/  LDSM.16.MT88.4 R68, [R170+0xbc00] ;  /* 0x00bc0000aa44783b */ /* 0x000e640000004200 */
[----:B------:R-:W-:Y:S05]  /*adc0*/  MUFU.EX2 R194, R194 ;  /* 0x000000c200c27308 */ /* 0x000fea0000000800 */
        /* <DEDUP_REMOVED lines=24> */
[C---:B--2---:R-:W-:Y:S08]  /*af50*/  HMMA.16816.F32.BF16 R28, R52.reuse, R76, R28 ;  /* 0x0000004c341c723c */ /* 0x044ff0000004181c */
[C---:B------:R-:W-:Y:S01]  /*af60*/  HMMA.16816.F32.BF16 R32, R52.reuse, R78, R32 ;  /* 0x0000004e3420723c */ /* 0x040fe20000041820 */
[----:B------:R-:W-:Y:S07]  /*af70*/  LDSM.16.MT88.4 R76, [R168+0xa400] ;  /* 0x00a40000a84c783b */ /* 0x000fee0000004200 */
[C---:B---3--:R-:W-:Y:S08]  /*af80*/  HMMA.16816.F32.BF16 R36, R52.reuse, R72, R36 ;  /* 0x000000483424723c */ /* 0x048ff00000041824 */
[----:B------:R-:W-:Y:S01]  /*af90*/  HMMA.16816.F32.BF16 R40, R52, R74, R40 ;  /* 0x0000004a3428723c */ /* 0x000fe20000041828 */
[----:B------:R-:W2:Y:S04]  /*afa0*/  LDSM.16.MT88.4 R52, [R168+0xa000] ;  /* 0x00a00000a834783b */ /* 0x000ea80000004200 */
[----:B------:R-:W-:Y:S03]  /*afb0*/  LDSM.16.MT88.4 R72, [R170+0xc000] ;  /* 0x00c00000aa48783b */ /* 0x000fe60000004200 */
[C---:B-1----:R-:W-:Y:S01]  /*afc0*/  HMMA.16816.F32.BF16 R112, R104.reuse, R68, R4 ;  /* 0x000000446870723c */ /* 0x042fe20000041804 */
[----:B------:R-:W-:Y:S07]  /*afd0*/  LDSM.16.MT88.4 R4, [R168+0xe000] ;  /* 0x00e00000a804783b */ /* 0x000fee0000004200 */
[C---:B------:R-:W-:Y:S01]  /*afe0*/  HMMA.16816.F32.BF16 R8, R104.reuse, R70, R8 ;  /* 0x000000466808723c */ /* 0x040fe20000041808 */
[----:B------:R-:W1:Y:S07]  /*aff0*/  LDSM.16.MT88.4 R68, [R168+0xc000] ;  /* 0x00c00000a844783b */ /* 0x000e6e0000004200 */
[C---:B--2---:R-:W-:Y:S08]  /*b000*/  HMMA.16816.F32.BF16 R12, R104.reuse, R52, R12 ;  /* 0x00000034680c723c */ /* 0x044ff0000004180c */
[C---:B------:R-:W-:Y:S01]  /*b010*/  HMMA.16816.F32.BF16 R16, R104.reuse, R54, R16 ;  /* 0x000000366810723c */ /* 0x040fe20000041810 */
[----:B------:R-:W2:Y:S07]  /*b020*/  LDSM.16.MT88.4 R52, [R170+0xe000] ;  /* 0x00e00000aa34783b */ /* 0x000eae0000004200 */
[C---:B-1----:R-:W-:Y:S08]  /*b030*/  HMMA.16816.F32.BF16 R28, R104.reuse, R68, R28 ;  /* 0x00000044681c723c */ /* 0x042ff0000004181c */
[C---:B------:R-:W-:Y:S01]  /*b040*/  HMMA.16816.F32.BF16 R32, R104.reuse, R70, R32 ;  /* 0x000000466820723c */ /* 0x040fe20000041820 */
[----:B------:R-:W1:Y:S07]  /*b050*/  LDSM.16.MT88.4 R68, [R170+0xa400] ;  /* 0x00a40000aa44783b */ /* 0x000e6e0000004200 */
[C---:B------:R-:W-:Y:S08]  /*b060*/  HMMA.16816.F32.BF16 R20, R104.reuse, R72, R20 ;  /* 0x000000486814723c */ /* 0x040ff00000041814 */
[C---:B------:R-:W-:Y:S08]  /*b070*/  HMMA.16816.F32.BF16 R24, R104.reuse, R74, R24 ;  /* 0x0000004a6818723c */ /* 0x040ff00000041818 */
[C---:B------:R-:W-:Y:S08]  /*b080*/  HMMA.16816.F32.BF16 R44, R104.reuse, R4, R44 ;  /* 0x00000004682c723c */ /* 0x040ff0000004182c */
[C---:B--2---:R-:W-:Y:S01]  /*b090*/  HMMA.16816.F32.BF16 R36, R104.reuse, R52, R36 ;  /* 0x000000346824723c */ /* 0x044fe20000041824 */
[----:B------:R-:W-:Y:S07]  /*b0a0*/  MUFU.EX2 R52, R139 ;  /* 0x0000008b00347308 */ /* 0x000fee0000000800 */
[C---:B------:R-:W-:Y:S01]  /*b0b0*/  HMMA.16816.F32.BF16 R40, R104.reuse, R54, R40 ;  /* 0x000000366828723c */ /* 0x040fe20000041828 */
[----:B------:R-:W2:Y:S07]  /*b0c0*/  MUFU.EX2 R55, R153 ;  /* 0x0000009900377308 */ /* 0x000eae0000000800 */
[----:B------:R-:W-:Y:S01]  /*b0d0*/  HMMA.16816.F32.BF16 R104, R104, R6, R48 ;  /* 0x000000066868723c */ /* 0x000fe20000041830 */
[----:B------:R-:W-:Y:S06]  /*b0e0*/  MUFU.EX2 R53, R143 ;  /* 0x0000008f00357308 */ /* 0x000fec0000000800 */
        /* <DEDUP_REMOVED lines=12> */
[C---:B-1----:R-:W-:Y:S08]  /*b1b0*/  HMMA.16816.F32.BF16 R112, R4.reuse, R68, R112 ;  /* 0x000000440470723c */ /* 0x042ff00000041870 */
        /* <DEDUP_REMOVED lines=13> */
[----:B------:R-:W-:Y:S01]  /*b290*/  LDSM.16.MT88.4 R20, [R170+0xc800] ;  /* 0x00c80000aa14783b */ /* 0x000fe20000004200 */
[----:B------:R-:W-:-:S03]  /*b2a0*/  FFMA.FTZ R34, R67, c[0x0][0x23c], -R117 ;  /* 0x00008f0043227a23 */ /* 0x000fc60000010875 */
[C---:B------:R-:W-:Y:S02]  /*b2b0*/  HMMA.16816.F32.BF16 R96, R4.reuse, R108, R36 ;  /* 0x0000006c0460723c */ /* 0x040fe40000041824 */
[----:B------:R-:W-:Y:S05]  /*b2c0*/  MUFU.EX2 R31, R158 ;  /* 0x0000009e001f7308 */ /* 0x000fea0000000800 */
[----:B------:R-:W-:Y:S01]  /*b2d0*/  FADD.FTZ R37, R57, R2 ;  /* 0x0000000239257221 */ /* 0x000fe20000010000 */
[----:B-1----:R-:W-:Y:S01]  /*b2e0*/  HMMA.16816.F32.BF16 R100, R4, R8, R44 ;  /* 0x000000080464723c */ /* 0x002fe2000004182c */
[----:B------:R-:W-:Y:S01]  /*b2f0*/  MOV R2, R56 ;  /* 0x0000003800027202 */ /* 0x000fe20000000f00 */
[----:B------:R-:W-:Y:S01]  /*b300*/  MUFU.EX2 R32, R32 ;  /* 0x0000002000207308 */ /* 0x000fe20000000800 */
[----:B------:R-:W-:-:S02]  /*b310*/  FADD.FTZ R37, R0, R37 ;  /* 0x0000002500257221 */ /* 0x000fc40000010000 */
[----:B------:R-:W-:Y:S02]  /*b320*/  FADD.FTZ R0, R164, R167 ;  /* 0x000000a7a4007221 */ /* 0x000fe40000010000 */
[----:B------:R-:W-:Y:S01]  /*b330*/  FADD.FTZ R126, R126, R37 ;  /* 0x000000257e7e7221 */ /* 0x000fe20000010000 */
[C---:B------:R-:W-:Y:S01]  /*b340*/  HMMA.16816.F32.BF16 R104, R4.reuse, R10, R104 ;  /* 0x0000000a0468723c */ /* 0x040fe20000041868 */
[----:B------:R-:W1:Y:S01]  /*b350*/  LDSM.16.MT88.4 R8, [R170+0xe800] ;  /* 0x00e80000aa08783b */ /* 0x000e620000004200 */
[----:B------:R-:W4:Y:S01]  /*b360*/  MUFU.EX2 R35, R35 ;  /* 0x0000002300237308 */ /* 0x000f220000000800 */
[----:B------:R-:W-:Y:S02]  /*b370*/  FADD.FTZ R125, R125, R126 ;  /* 0x0000007e7d7d7221 */ /* 0x000fe40000010000 */
[----:B------:R-:W-:Y:S02]  /*b380*/  FADD.FTZ R0, R163, R0 ;  /* 0x00000000a3007221 */ /* 0x000fe40000010000 */
[----:B------:R-:W-:Y:S01]  /*b390*/  FADD.FTZ R122, R122, R125 ;  /* 0x0000007d7a7a7221 */ /* 0x000fe20000010000 */
[----:B------:R-:W-:Y:S01]  /*b3a0*/  HMMA.16816.F32.BF16 R76, R4, R78, R16 ;  /* 0x0000004e044c723c */ /* 0x000fe20000041810 */
[----:B------:R-:W5:Y:S01]  /*b3b0*/  LDSM.16.MT88.4 R16, [R168+0xc800] ;  /* 0x00c80000a810783b */ /* 0x000f620000004200 */
[----:B------:R-:W-:Y:S01]  /*b3c0*/  MUFU.EX2 R33, R33 ;  /* 0x0000002100217308 */ /* 0x000fe20000000800 */
[----:B------:R-:W-:-:S02]  /*b3d0*/  FADD.FTZ R121, R121, R122 ;  /* 0x0000007a79797221 */ /* 0x000fc40000010000 */
[----:B------:R-:W-:Y:S02]  /*b3e0*/  FADD.FTZ R187, R187, R0 ;  /* 0x00000000bbbb7221 */ /* 0x000fe40000010000 */
[----:B------:R-:W-:Y:S01]  /*b3f0*/  FADD.FTZ R166, R166, R121 ;  /* 0x00000079a6a67221 */ /* 0x000fe20000010000 */
[C---:B------:R-:W-:Y:S01]  /*b400*/  HMMA.16816.F32.BF16 R84, R4.reuse, R86, R24 ;  /* 0x000000560454723c */ /* 0x040fe20000041818 */
[----:B------:R-:W-:Y:S01]  /*b410*/  LDSM.16.MT88.4 R24, [R168+0xa800] ;  /* 0x00a80000a818783b */ /* 0x000fe20000004200 */
[----:B------:R-:W2:Y:S01]  /*b420*/  MUFU.EX2 R34, R34 ;  /* 0x0000002200227308 */ /* 0x000ea20000000800 */
[----:B------:R-:W-:Y:S02]  /*b430*/  FADD.FTZ R165, R165, R166 ;  /* 0x000000a6a5a57221 */ /* 0x000fe40000010000 */
[----:B------:R-:W-:Y:S02]  /*b440*/  FADD.FTZ R198, R198, R187 ;  /* 0x000000bbc6c67221 */ /* 0x000fe40000010000 */
[----:B------:R-:W-:Y:S01]  /*b450*/  FADD.FTZ R162, R162, R165 ;  /* 0x000000a5a2a27221 */ /* 0x000fe20000010000 */
[----:B------:R-:W-:Y:S03]  /*b460*/  HMMA.16816.F32.BF16 R108, R4, R110, R40 ;  /* 0x0000006e046c723c */ /* 0x000fe60000041828 */
[----:B------:R-:W-:-:S04]  /*b470*/  FADD.FTZ R141, R141, R162 ;  /* 0x000000a28d8d7221 */ /* 0x000fc80000010000 */
[----:B---3--:R-:W-:Y:S01]  /*b480*/  F2FP.BF16.PACK_AB R4, R29, R30 ;  /* 0x0000001e1d04723e */ /* 0x008fe200000010ff */
[----:B------:R-:W-:Y:S01]  /*b490*/  FADD.FTZ R0, R148, R141 ;  /* 0x0000008d94007221 */ /* 0x000fe20000010000 */
[----:B----4-:R-:W-:Y:S02]  /*b4a0*/  F2FP.BF16.PACK_AB R5, R35, R32 ;  /* 0x000000202305723e */ /* 0x010fe400000010ff */
[----:B------:R-:W-:Y:S01]  /*b4b0*/  F2FP.BF16.PACK_AB R6, R31, R28 ;  /* 0x0000001c1f06723e */ /* 0x000fe200000010ff */
[----:B------:R-:W-:Y:S01]  /*b4c0*/  FADD.FTZ R0, R161, R0 ;  /* 0x00000000a1007221 */ /* 0x000fe20000010000 */
[----:B--2---:R-:W-:-:S07]  /*b4d0*/  F2FP.BF16.PACK_AB R7, R34, R33 ;  /* 0x000000212207723e */ /* 0x004fce00000010ff */
[C---:B------:R-:W-:Y:S08]  /*b4e0*/  HMMA.16816.F32.BF16 R112, R4.reuse, R12, R112 ;  /* 0x0000000c0470723c */ /* 0x040ff00000041870 */
[C---:B------:R-:W-:Y:S01]  /*b4f0*/  HMMA.16816.F32.BF16 R68, R4.reuse, R14, R68 ;  /* 0x0000000e0444723c */ /* 0x040fe20000041844 */
[----:B------:R-:W2:Y:S07]  /*b500*/  LDSM.16.MT88.4 R12, [R168+0xe800] ;  /* 0x00e80000a80c783b */ /* 0x000eae0000004200 */
[C---:B-1----:R-:W-:Y:S08]  /*b510*/  HMMA.16816.F32.BF16 R96, R4.reuse, R8, R96 ;  /* 0x000000080460723c */ /* 0x042ff00000041860 */
[C---:B------:R-:W-:Y:S01]  /*b520*/  HMMA.16816.F32.BF16 R108, R4.reuse, R10, R108 ;  /* 0x0000000a046c723c */ /* 0x040fe2000004186c */
[----:B------:R-:W1:Y:S07]  /*b530*/  LDSM.16.MT88.4 R8, [R170+0xcc00] ;  /* 0x00cc0000aa08783b */ /* 0x000e6e0000004200 */
[C---:B-----5:R-:W-:Y:S08]  /*b540*/  HMMA.16816.F32.BF16 R88, R4.reuse, R16, R88 ;  /* 0x000000100458723c */ /* 0x060ff00000041858 */
[C---:B------:R-:W-:Y:S01]  /*b550*/  HMMA.16816.F32.BF16 R92, R4.reuse, R18, R92 ;  /* 0x00000012045c723c */ /* 0x040fe2000004185c */
[----:B------:R-:W3:Y:S07]  /*b560*/  LDSM.16.MT88.4 R16, [R168+0xac00] ;  /* 0x00ac0000a810783b */ /* 0x000eee0000004200 */
[C---:B------:R-:W-:Y:S08]  /*b570*/  HMMA.16816.F32.BF16 R80, R4.reuse, R20, R80 ;  /* 0x000000140450723c */ /* 0x040ff00000041850 */
[C---:B------:R-:W-:Y:S01]  /*b580*/  HMMA.16816.F32.BF16 R84, R4.reuse, R22, R84 ;  /* 0x000000160454723c */ /* 0x040fe20000041854 */
[----:B------:R-:W4:Y:S07]  /*b590*/  LDSM.16.MT88.4 R20, [R170+0xac00] ;  /* 0x00ac0000aa14783b */ /* 0x000f2e0000004200 */
[C---:B--2---:R-:W-:Y:S08]  /*b5a0*/  HMMA.16816.F32.BF16 R100, R4.reuse, R12, R100 ;  /* 0x0000000c0464723c */ /* 0x044ff00000041864 */
[C---:B------:R-:W-:Y:S01]  /*b5b0*/  HMMA.16816.F32.BF16 R104, R4.reuse, R14, R104 ;  /* 0x0000000e0468723c */ /* 0x040fe20000041868 */
[----:B------:R-:W2:Y:S07]  /*b5c0*/  LDSM.16.MT88.4 R12, [R168+0xcc00] ;  /* 0x00cc0000a80c783b */ /* 0x000eae0000004200 */
[C---:B------:R-:W-:Y:S01]  /*b5d0*/  HMMA.16816.F32.BF16 R72, R4.reuse, R24, R72 ;  /* 0x000000180448723c */ /* 0x040fe20000041848 */
[----:B------:R-:W5:Y:S07]  /*b5e0*/  MUFU.EX2 R24, R159 ;  /* 0x0000009f00187308 */ /* 0x000f6e0000000800 */
[----:B------:R-:W-:Y:S01]  /*b5f0*/  HMMA.16816.F32.BF16 R76, R4, R26, R76 ;  /* 0x0000001a044c723c */ /* 0x000fe2000004184c */
[----:B------:R-:W-:Y:S06]  /*b600*/  MUFU.EX2 R26, R58 ;  /* 0x0000003a001a7308 */ /* 0x000fec0000000800 */
[----:B------:R-:W-:-:S02]  /*b610*/  F2FP.BF16.PACK_AB R6, R137, R150 ;  /* 0x000000968906723e */ /* 0x000fc400000010ff */
[----:B------:R-:W1:Y:S01]  /*b620*/  MUFU.EX2 R25, R61 ;  /* 0x0000003d00197308 */ /* 0x000e620000000800 */
[----:B-----5:R-:W-:-:S07]  /*b630*/  F2FP.BF16.PACK_AB R4, R24, R149 ;  /* 0x000000951804723e */ /* 0x020fce00000010ff */
[----:B------:R-:W5:Y:S01]  /*b640*/  MUFU.EX2 R27, R60 ;  /* 0x0000003c001b7308 */ /* 0x000f620000000800 */
[----:B-1----:R-:W-:Y:S02]  /*b650*/  F2FP.BF16.PACK_AB R5, R25, R26 ;  /* 0x0000001a1905723e */ /* 0x002fe400000010ff */
[----:B-----5:R-:W-:-:S07]  /*b660*/  F2FP.BF16.PACK_AB R7, R194, R27 ;  /* 0x0000001bc207723e */ /* 0x020fce00000010ff */
[C---:B------:R-:W-:Y:S08]  /*b670*/  HMMA.16816.F32.BF16 R80, R4.reuse, R8, R80 ;  /* 0x000000080450723c */ /* 0x040ff00000041850 */
[C---:B------:R-:W-:Y:S01]  /*b680*/  HMMA.16816.F32.BF16 R84, R4.reuse, R10, R84 ;  /* 0x0000000a0454723c */ /* 0x040fe20000041854 */
[----:B------:R-:W1:Y:S07]  /*b690*/  LDSM.16.MT88.4 R8, [R168+0xec00] ;  /* 0x00ec0000a808783b */ /* 0x000e6e0000004200 */
[C---:B---3--:R-:W-:Y:S08]  /*b6a0*/  HMMA.16816.F32.BF16 R72, R4.reuse, R16, R72 ;  /* 0x000000100448723c */ /* 0x048ff00000041848 */
[C---:B------:R-:W-:Y:S01]  /*b6b0*/  HMMA.16816.F32.BF16 R76, R4.reuse, R18, R76 ;  /* 0x00000012044c723c */ /* 0x040fe2000004184c */
[----:B------:R-:W3:Y:S07]  /*b6c0*/  LDSM.16.MT88.4 R16, [R170+0xec00] ;  /* 0x00ec0000aa10783b */ /* 0x000eee0000004200 */
[C---:B----4-:R-:W-:Y:S07]  /*b6d0*/  HMMA.16816.F32.BF16 R112, R4.reuse, R20, R112 ;  /* 0x000000140470723c */ /* 0x050fee0000041870 */
[----:B------:R-:W-:Y:S01]  /*b6e0*/  FADD.FTZ R21, R135, R0 ;  /* 0x0000000087157221 */ /* 0x000fe20000010000 */
[----:B--2---:R-:W-:Y:S03]  /*b6f0*/  HMMA.16816.F32.BF16 R88, R4, R12, R88 ;  /* 0x0000000c0458723c */ /* 0x004fe60000041858 */
        /* <DEDUP_REMOVED lines=33> */
[----:B------:R-:W-:-:S08]  /*b910*/  FADD.FTZ R193, R137, R150 ;  /* 0x0000009689c17221 */ /* 0x000fd00000010000 */
.L_x_1261:
        /* <DEDUP_REMOVED lines=8> */
.L_x_1273:
[----:B------:R-:W-:Y:S01]  /*b9a0*/  IADD3 R182, R182, -0x1, RZ ;  /* 0xffffffffb6b67810 */ /* 0x000fe20007ffe0ff */
[----:B------:R-:W-:Y:S04]  /*b9b0*/  DEPBAR.LE SB0, 0x0 ;  /* 0x000080000000791a */ /* 0x000fe80000000000 */
[----:B------:R-:W-:Y:S01]  /*b9c0*/  BAR.SYNC.DEFER_BLOCKING 0x0 ;  /* 0x0000000000007b1d */ /* 0x000fe20000010000 */
[----:B------:R-:W-:Y:S01]  /*b9d0*/  MOV R0, R187 ;  /* 0x000000bb00007202 */ /* 0x000fe20000000f00 */
[----:B------:R-:W-:Y:S04]  /*b9e0*/  IMAD.MOV.U32 R2, RZ, RZ, R190 ;  /* 0x000000ffff027224 */ /* 0x000fe800078e00be */
[----:B------:R-:W-:-:S05]  /*b9f0*/  @!P6 BRA `(.L_x_1270) ;  /* 0x000003c00000e947 */ /* 0x000fca0003800000 */
[----:B------:R-:W-:Y:S04]  /*ba00*/  IABS R0, c[0x0][0x2d0] ;  /* 0x0000b40000007a13 */ /* 0x000fe80000000000 */
[----:B------:R-:W1:Y:S10]  /*ba10*/  I2F.RP R7, R0 ;  /* 0x0000000000077306 */ /* 0x000e740000209400 */
[----:B-1----:R-:W1:Y:S02]  /*ba20*/  MUFU.RCP R2, R7 ;  /* 0x0000000700027308 */ /* 0x002e640000001000 */
[----:B-1----:R-:W-:Y:S01]  /*ba30*/  IADD3 R8, R2, 0xffffffe, RZ ;  /* 0x0ffffffe02087810 */ /* 0x002fe20007ffe0ff */
[----:B------:R-:W-:Y:S07]  /*ba40*/  IMAD.SHL.U32 R2, R182, 0x80, RZ ;  /* 0x00000080b6027824 */ /* 0x000fee00078e00ff */
[----:B------:R-:W1:Y:S01]  /*ba50*/  F2I.FTZ.U32.TRUNC.NTZ R9, R8 ;  /* 0x0000000800097305 */ /* 0x000e62000021f000 */
[C---:B------:R-:W-:Y:S02]  /*ba60*/  IADD3 R10, R2.reuse, 0x80, RZ ;  /* 0x00000080020a7810 */ /* 0x040fe40007ffe0ff */
[----:B------:R-:W-:Y:S02]  /*ba70*/  IABS R4, R2 ;  /* 0x0000000200047213 */ /* 0x000fe40000000000 */
[----:B------:R-:W-:Y:S02]  /*ba80*/  LOP3.LUT R2, R2, c[0x0][0x2d0], RZ, 0x3c, !PT ;  /* 0x0000b40002027a12 */ /* 0x000fe400078e3cff */
[----:B------:R-:W-:Y:S02]  /*ba90*/  IABS R6, R10 ;  /* 0x0000000a00067213 */ /* 0x000fe40000000000 */
[----:B------:R-:W-:Y:S02]  /*baa0*/  ISETP.GE.AND P0, PT, R2, RZ, PT ;  /* 0x000000ff0200720c */ /* 0x000fe40003f06270 */
[----:B------:R-:W-:Y:S04]  /*bab0*/  LOP3.LUT R10, R10, c[0x0][0x2d0], RZ, 0x3c, !PT ;  /* 0x0000b4000a0a7a12 */ /* 0x000fe800078e3cff */
        /* <DEDUP_REMOVED lines=30> */
[-C--:B------:R-:W-:Y:S01]  /*bca0*/  LEA.HI.X.SX32 R13, R5, R189.reuse, 0x2, P1 ;  /* 0x000000bd050d7211 */ /* 0x080fe200008f16ff */
[----:B------:R-:W-:Y:S01]  /*bcb0*/  IMAD.MOV.U32 R5, RZ, RZ, c[0x0][0x2d0] ;  /* 0x0000b400ff057624 */ /* 0x000fe200078e00ff */
[----:B------:R-:W-:Y:S03]  /*bcc0*/  LEA.HI.X.SX32 R11, R9, R189, 0x2, P0 ;  /* 0x000000bd090b7211 */ /* 0x000fe600000f16ff */
[----:B------:R-:W-:Y:S01]  /*bcd0*/  IMAD R5, R0, R5, -0x80 ;  /* 0xffffff8000057424 */ /* 0x000fe200078e0205 */
[----:B------:R-:W2:Y:S03]  /*bce0*/  LDG.E R2, [R12.64] ;  /* 0x000000060c027981 */ /* 0x000ea6000c1e1900 */
[C---:B------:R-:W-:Y:S01]  /*bcf0*/  IMAD.WIDE.U32 R8, R5.reuse, c[0x0][0x1a0], RZ ;  /* 0x0000680005087a25 */ /* 0x040fe200078e00ff */
[----:B------:R-:W2:Y:S01]  /*bd00*/  LDG.E R7, [R10.64] ;  /* 0x000000060a077981 */ /* 0x000ea2000c1e1900 */
        /* <DEDUP_REMOVED lines=10> */
[----:B------:R-:W-:Y:S02]  /*bdb0*/  IMAD.MOV.U32 R2, RZ, RZ, R8 ;  /* 0x000000ffff027224 */ /* 0x000fe400078e0008 */
.L_x_1270:
[----:B------:R-:W-:Y:S02]  /*bdc0*/  ISETP.GE.AND P4, PT, R185, c[0x0][0x220], PT ;  /* 0x00008800b9007a0c */ /* 0x000fe40003f86270 */
[----:B------:R-:W-:Y:S02]  /*bdd0*/  ISETP.GE.AND P3, PT, R184, c[0x0][0x220], PT ;  /* 0x00008800b8007a0c */ /* 0x000fe40003f66270 */
[C---:B------:R-:W-:Y:S02]  /*bde0*/  LEA R118, P1, R2.reuse, R196, 0x1 ;  /* 0x000000c402767211 */ /* 0x040fe400078208ff */
[----:B------:R-:W-:Y:S02]  /*bdf0*/  ISETP.GE.AND P2, PT, R183, c[0x0][0x220], PT ;  /* 0x00008800b7007a0c */ /* 0x000fe40003f46270 */
[-CC-:B------:R-:W-:Y:S02]  /*be00*/  LEA.HI.X R119, R2, R195.reuse, R0.reuse, 0x1, P1 ;  /* 0x000000c302777211 */ /* 0x180fe400008f0c00 */
[----:B------:R-:W-:Y:S03]  /*be10*/  IADD3 R199, P0, R179, R2, RZ ;  /* 0x00000002b3c77210 */ /* 0x000fe60007f1e0ff */
[----:B------:R-:W-:Y:S01]  /*be20*/  @P4 STS [R181+0x9000], RZ ;  /* 0x009000ffb5004388 */ /* 0x000fe20000000800 */
[CC--:B------:R-:W-:Y:S01]  /*be30*/  @!P4 LEA R202, P5, R199.reuse, R196.reuse, 0x1 ;  /* 0x000000c4c7cac211 */ /* 0x0c0fe200078a08ff */
[C---:B------:R-:W-:Y:S01]  /*be40*/  IMAD.X R2, R178.reuse, 0x1, R0, P0 ;  /* 0x00000001b2027824 */ /* 0x040fe200000e0600 */
[CC--:B------:R-:W-:Y:S01]  /*be50*/  @!P3 LEA R200, P1, R199.reuse, R196.reuse, 0x1 ;  /* 0x000000c4c7c8b211 */ /* 0x0c0fe200078208ff */
[----:B------:R-:W-:Y:S02]  /*be60*/  @P4 STS [R181+0x9004], RZ ;  /* 0x009004ffb5004388 */ /* 0x000fe40000000800 */
[CC--:B------:R-:W-:Y:S02]  /*be70*/  @!P2 LEA R198, P0, R199.reuse, R196.reuse, 0x1 ;  /* 0x000000c4c7c6a211 */ /* 0x0c0fe400078008ff */
[----:B------:R-:W-:Y:S01]  /*be80*/  @P4 STS.64 [R181+0x9008], RZ ;  /* 0x009008ffb5004388 */ /* 0x000fe20000000a00 */
[CCC-:B------:R-:W-:Y:S02]  /*be90*/  @!P4 LEA.HI.X R203, R199.reuse, R195.reuse, R2.reuse, 0x1, P5 ;  /* 0x000000c3c7cbc211 */ /* 0x1c0fe400028f0c02 */
[--C-:B------:R-:W-:Y:S01]  /*bea0*/  @!P3 LEA.HI.X R201, R199, R195, R2.reuse, 0x1, P1 ;  /* 0x000000c3c7c9b211 */ /* 0x100fe200008f0c02 */
[----:B------:R-:W-:Y:S01]  /*beb0*/  @!PT LDS RZ, [RZ] ;  /* 0x00000000fffff984 */ /* 0x000fe20000000800 */
[----:B------:R-:W-:Y:S01]  /*bec0*/  @!PT LDS RZ, [RZ] ;  /* 0x00000000fffff984 */ /* 0x000fe20000000800 */
[----:B------:R-:W-:Y:S01]  /*bed0*/  @!PT LDS RZ, [RZ] ;  /* 0x00000000fffff984 */ /* 0x000fe20000000800 */
[----:B------:R1:W-:Y:S01]  /*bee0*/  @!P4 LDGSTS.E.BYPASS.LTC128B.128 [R181+0x9000], [R118.64] ;  /* 0x0900000076b5cfae */ /* 0x0003e2000b901d46 */
[----:B------:R-:W-:Y:S02]  /*bef0*/  IADD3 R197, P5, R179, R199, RZ ;  /* 0x000000c7b3c57210 */ /* 0x000fe40007fbe0ff */
[-CC-:B------:R-:W-:Y:S01]  /*bf00*/  @!P2 LEA.HI.X R199, R199, R195.reuse, R2.reuse, 0x1, P0 ;  /* 0x000000c3c7c7a211 */ /* 0x180fe200000f0c02 */
[----:B------:R-:W-:Y:S01]  /*bf10*/  @P3 STS.128 [R181+0xb000], RZ ;  /* 0x00b000ffb5003388 */ /* 0x000fe20000000c00 */
        /* <DEDUP_REMOVED lines=9> */
[----:B------:R-:W-:Y:S01]  /*bfb0*/  @P2 STS.128 [R181+0xd000], RZ ;  /* 0x00d000ffb5002388 */ /* 0x000fe20000000c00 */
[--C-:B------:R-:W-:Y:S02]  /*bfc0*/  @!P3 LEA.HI.X R207, R197, R195, R2.reuse, 0x1, P1 ;  /* 0x000000c3c5cfb211 */ /* 0x100fe400008f0c02 */
[----:B------:R-:W-:Y:S01]  /*bfd0*/  IADD3 R0, P5, R179, R197, RZ ;  /* 0x000000c5b3007210 */ /* 0x000fe20007fbe0ff */
[----:B------:R-:W-:Y:S01]  /*bfe0*/  @!PT LDS RZ, [RZ] ;  /* 0x00000000fffff984 */ /* 0x000fe20000000800 */
[----:B------:R-:W-:Y:S01]  /*bff0*/  @!PT LDS RZ, [RZ] ;  /* 0x00000000fffff984 */ /* 0x000fe20000000800 */
[----:B------:R-:W-:Y:S01]  /*c000*/  @!PT LDS RZ, [RZ] ;  /* 0x00000000fffff984 */ /* 0x000fe20000000800 */
[----:B------:R1:W-:Y:S01]  /*c010*/  @!P2 LDGSTS.E.BYPASS.LTC128B.128 [R181+0xd000], [R118.64+0x80] ;  /* 0x0d00008076b5afae */ /* 0x0003e2000b901d46 */
[-CC-:B------:R-:W-:Y:S02]  /*c020*/  @!P2 LEA.HI.X R205, R197, R195.reuse, R2.reuse, 0x1, P0 ;  /* 0x000000c3c5cda211 */ /* 0x180fe400000f0c02 */
[-C--:B------:R-:W-:Y:S01]  /*c030*/  @!P3 LEA R210, P1, R0, R196.reuse, 0x1 ;  /* 0x000000c400d2b211 */ /* 0x080fe200078208ff */
        /* <DEDUP_REMOVED lines=16> */
[----:B------:R-:W-:Y:S01]  /*c140*/  ISETP.GT.AND P0, PT, R182, R175, PT ;  /* 0x000000afb600720c */ /* 0x000fe20003f04270 */
        /* <DEDUP_REMOVED lines=200> */
[----:B------:R-:W-:Y:S04]  /*cdd0*/  IADD3 R120, R116, -0x80, RZ ;  /* 0xffffff8074787810 */ /* 0x000fe80007ffe0ff */
        /* <DEDUP_REMOVED lines=20> */
[----:B------:R-:W-:Y:S01]  /*cf20*/  @!P0 IADD3 R118, R118, 0x1, RZ ;  /* 0x0000000176768810 */ /* 0x000fe20007ffe0ff */
[--C-:B------:R-:W-:Y:S05]  /*cf30*/  @!P0 IMAD.IADD R121, R121, 0x1, -R2.reuse ;  /* 0x0000000179798824 */ /* 0x100fea00078e0a02 */
[-C--:B------:R-:W-:Y:S01]  /*cf40*/  ISETP.GE.U32.AND P5, PT, R121, R2.reuse, PT ;  /* 0x000000027900720c */ /* 0x080fe20003fa6070 */
[----:B------:R-:W-:Y:S01]  /*cf50*/  @!P1 IMAD.IADD R123, R123, 0x1, -R2 ;  /* 0x000000017b7b9824 */ /* 0x000fe200078e0a02 */
[----:B------:R-:W-:Y:S02]  /*cf60*/  @!P1 IADD3 R0, R0, 0x1, RZ ;  /* 0x0000000100009810 */ /* 0x000fe40007ffe0ff */
[----:B------:R-:W-:Y:S02]  /*cf70*/  ISETP.GE.AND P1, PT, R120, RZ, PT ;  /* 0x000000ff7800720c */ /* 0x000fe40003f26270 */
[----:B------:R-:W-:Y:S07]  /*cf80*/  ISETP.GE.U32.AND P0, PT, R123, R2, PT ;  /* 0x000000027b00720c */ /* 0x000fee0003f06070 */
[----:B------:R-:W-:Y:S02]  /*cf90*/  @P5 IADD3 R118, R118, 0x1, RZ ;  /* 0x0000000176765810 */ /* 0x000fe40007ffe0ff */
[----:B------:R-:W-:Y:S02]  /*cfa0*/  ISETP.GE.AND P5, PT, R116, RZ, PT ;  /* 0x000000ff7400720c */ /* 0x000fe40003fa6270 */
[----:B------:R-:W-:Y:S02]  /*cfb0*/  @!P1 IADD3 R118, -R118, RZ, RZ ;  /* 0x000000ff76769210 */ /* 0x000fe40007ffe1ff */
        /* <DEDUP_REMOVED lines=17> */
[----:B------:R-:W-:Y:S05]  /*d0d0*/  IMAD R0, R119, c[0x0][0x19c], R0 ;  /* 0x0000670077007a24 */ /* 0x000fea00078e0200 */
[----:B------:R-:W-:Y:S01]  /*d0e0*/  IADD3 R123, R123, R0, RZ ;  /* 0x000000007b7b7210 */ /* 0x000fe20007ffe0ff */
[----:B--2---:R-:W-:Y:S04]  /*d0f0*/  IMAD.IADD R121, R2, 0x1, -R121 ;  /* 0x0000000102797824 */ /* 0x004fe800078e0a79 */
[C---:B------:R-:W-:Y:S01]  /*d100*/  IMAD.WIDE.U32 R122, R121.reuse, c[0x0][0x180], R122 ;  /* 0x00006000797a7a25 */ /* 0x040fe200078e007a */
[----:B------:R-:W-:Y:S03]  /*d110*/  SHF.R.S32.HI R2, RZ, 0x1f, R121 ;  /* 0x0000001fff027819 */ /* 0x000fe60000011479 */
[----:B------:R-:W-:Y:S02]  /*d120*/  IMAD.MOV.U32 R0, RZ, RZ, R122 ;  /* 0x000000ffff007224 */ /* 0x000fe400078e007a */
[----:B------:R-:W-:Y:S04]  /*d130*/  IMAD R2, R2, c[0x0][0x180], RZ ;  /* 0x0000600002027a24 */ /* 0x000fe800078e02ff */
[----:B------:R-:W-:Y:S04]  /*d140*/  IMAD R2, R121, c[0x0][0x184], R2 ;  /* 0x0000610079027a24 */ /* 0x000fe800078e0202 */
[----:B------:R-:W-:Y:S02]  /*d150*/  IMAD.IADD R2, R123, 0x1, R2 ;  /* 0x000000017b027824 */ /* 0x000fe400078e0202 */
.L_x_1272:
        /* <DEDUP_REMOVED lines=91> */
.L_x_1271:
        /* <DEDUP_REMOVED lines=86> */
[----:B------:R-:W-:Y:S01]  /*dc70*/  ISETP.GT.AND P0, PT, R182, R175, PT ;  /* 0x000000afb600720c */ /* 0x000fe20003f04270 */
        /* <DEDUP_REMOVED lines=24> */
[----:B------:R-:W-:Y:S02]  /*de00*/  FMUL.FTZ R81, R116, R81 ;  /* 0x0000005174517220 */ /* 0x000fe40000410000 */
[C---:B---3--:R-:W-:Y:S02]  /*de10*/  FMUL.FTZ R10, R3.reuse, R114 ;  /* 0x00000072030a7220 */ /* 0x048fe40000410000 */
[C---:B------:R-:W-:Y:S02]  /*de20*/  FMUL.FTZ R11, R3.reuse, R115 ;  /* 0x00000073030b7220 */ /* 0x040fe40000410000 */
[C---:B------:R-:W-:Y:S01]  /*de30*/  FMUL.FTZ R70, R3.reuse, R70 ;  /* 0x0000004603467220 */ /* 0x040fe20000410000 */
[----:B------:R-:W3:Y:S01]  /*de40*/  MUFU.EX2 R137, R137 ;  /* 0x0000008900897308 */ /* 0x000ee20000000800 */
        /* <DEDUP_REMOVED lines=26> */
[----:B------:R-:W-:Y:S02]  /*dff0*/  FMUL.FTZ R97, R116, R97 ;  /* 0x0000006174617220 */ /* 0x000fe40000410000 */
[C---:B------:R-:W-:Y:S01]  /*e000*/  FMUL.FTZ R98, R3.reuse, R98 ;  /* 0x0000006203627220 */ /* 0x040fe20000410000 */
[----:B--2---:R-:W-:Y:S01]  /*e010*/  F2FP.BF16.PACK_AB R114, R128, R131 ;  /* 0x000000838072723e */ /* 0x004fe200000010ff */
[C---:B------:R-:W-:Y:S02]  /*e020*/  FMUL.FTZ R99, R3.reuse, R99 ;  /* 0x0000006303637220 */ /* 0x040fe40000410000 */
[C---:B------:R-:W-:Y:S02]  /*e030*/  FMUL.FTZ R12, R116.reuse, R108 ;  /* 0x0000006c740c7220 */ /* 0x040fe40000410000 */
[----:B------:R-:W-:Y:S01]  /*e040*/  FMUL.FTZ R13, R116, R109 ;  /* 0x0000006d740d7220 */ /* 0x000fe20000410000 */
[----:B------:R-:W-:Y:S01]  /*e050*/  MUFU.EX2 R130, R130 ;  /* 0x0000008200827308 */ /* 0x000fe20000000800 */
[----:B------:R-:W-:Y:S02]  /*e060*/  FMUL.FTZ R14, R3, R110 ;  /* 0x0000006e030e7220 */ /* 0x000fe40000410000 */
[--C-:B------:R-:W-:Y:S02]  /*e070*/  FFMA.FTZ R6, R15, c[0x0][0x23c], -R5.reuse ;  /* 0x00008f000f067a23 */ /* 0x100fe40000010805 */
[----:B------:R-:W-:Y:S02]  /*e080*/  FMUL.FTZ R15, R3, R111 ;  /* 0x0000006f030f7220 */ /* 0x000fe40000410000 */
[----:B------:R-:W-:Y:S01]  /*e090*/  LDSM.16.MT88.4 R108, [R170+0x9400] ;  /* 0x00940000aa6c783b */ /* 0x000fe20000004200 */
        /* <DEDUP_REMOVED lines=10> */
[--C-:B------:R-:W-:Y:S02]  /*e140*/  FFMA.FTZ R141, R33, c[0x0][0x23c], -R134.reuse ;  /* 0x00008f00218d7a23 */ /* 0x100fe40000010886 */
[--C-:B------:R-:W-:Y:S01]  /*e150*/  FFMA.FTZ R142, R34, c[0x0][0x23c], -R5.reuse ;  /* 0x00008f00228e7a23 */ /* 0x100fe20000010805 */
[C---:B------:R-:W-:Y:S01]  /*e160*/  HMMA.16816.F32.BF16 R68, R112.reuse, R122, R68 ;  /* 0x0000007a7044723c */ /* 0x040fe20000041844 */
[----:B------:R-:W3:Y:S02]  /*e170*/  LDSM.16.MT88.4 R120, [R170+0xb000] ;  /* 0x00b00000aa78783b */ /* 0x000ee40000004200 */
[----:B------:R-:W-:Y:S01]  /*e180*/  MUFU.EX2 R139, R139 ;  /* 0x0000008b008b7308 */ /* 0x000fe20000000800 */
[--C-:B------:R-:W-:Y:S02]  /*e190*/  FFMA.FTZ R143, R35, c[0x0][0x23c], -R5.reuse ;  /* 0x00008f00238f7a23 */ /* 0x100fe40000010805 */
[--C-:B------:R-:W-:Y:S02]  /*e1a0*/  FFMA.FTZ R147, R38, c[0x0][0x23c], -R5.reuse ;  /* 0x00008f0026937a23 */ /* 0x100fe40000010805 */
[C---:B-1----:R-:W-:Y:S04]  /*e1b0*/  HMMA.16816.F32.BF16 R72, R112.reuse, R124, R72 ;  /* 0x0000007c7048723c */ /* 0x042fe80000041848 */
[--C-:B------:R-:W-:Y:S01]  /*e1c0*/  FFMA.FTZ R148, R39, c[0x0][0x23c], -R5.reuse ;  /* 0x00008f0027947a23 */ /* 0x100fe20000010805 */
[----:B------:R-:W-:Y:S01]  /*e1d0*/  MUFU.EX2 R140, R140 ;  /* 0x0000008c008c7308 */ /* 0x000fe20000000800 */
[----:B------:R-:W-:Y:S02]  /*e1e0*/  FFMA.FTZ R151, R43, c[0x0][0x23c], -R5 ;  /* 0x00008f002b977a23 */ /* 0x000fe40000010805 */
[C---:B------:R-:W-:Y:S01]  /*e1f0*/  HMMA.16816.F32.BF16 R76, R112.reuse, R126, R76 ;  /* 0x0000007e704c723c */ /* 0x040fe2000004184c */
[----:B------:R-:W1:Y:S03]  /*e200*/  LDSM.16.MT88.4 R124, [R168+0xb000] ;  /* 0x00b00000a87c783b */ /* 0x000e660000004200 */
[C---:B------:R-:W-:Y:S01]  /*e210*/  FMUL.FTZ R100, R116.reuse, R100 ;  /* 0x0000006474647220 */ /* 0x040fe20000410000 */
[----:B--2---:R-:W-:Y:S01]  /*e220*/  F2FP.BF16.PACK_AB R16, R133, R130 ;  /* 0x000000828510723e */ /* 0x004fe200000010ff */
[C---:B------:R-:W-:Y:S01]  /*e230*/  FMUL.FTZ R101, R116.reuse, R101 ;  /* 0x0000006574657220 */ /* 0x040fe20000410000 */
[----:B------:R-:W-:Y:S01]  /*e240*/  MUFU.EX2 R142, R142 ;  /* 0x0000008e008e7308 */ /* 0x000fe20000000800 */
[C---:B------:R-:W-:Y:S04]  /*e250*/  FMUL.FTZ R102, R3.reuse, R102 ;  /* 0x0000006603667220 */ /* 0x040fe80000410000 */
[C---:B------:R-:W-:Y:S02]  /*e260*/  FMUL.FTZ R103, R3.reuse, R103 ;  /* 0x0000006703677220 */ /* 0x040fe40000410000 */
[C---:B------:R-:W-:Y:S02]  /*e270*/  FMUL.FTZ R104, R116.reuse, R104 ;  /* 0x0000006874687220 */ /* 0x040fe40000410000 */
[C---:B------:R-:W-:Y:S01]  /*e280*/  FMUL.FTZ R105, R116.reuse, R105 ;  /* 0x0000006974697220 */ /* 0x040fe20000410000 */
[----:B------:R-:W2:Y:S01]  /*e290*/  MUFU.EX2 R6, R6 ;  /* 0x0000000600067308 */ /* 0x000ea20000000800 */
[C---:B------:R-:W-:Y:S02]  /*e2a0*/  FMUL.FTZ R106, R3.reuse, R106 ;  /* 0x0000006a036a7220 */ /* 0x040fe40000410000 */
[----:B------:R-:W-:Y:S02]  /*e2b0*/  FMUL.FTZ R107, R3, R107 ;  /* 0x0000006b036b7220 */ /* 0x000fe40000410000 */
[----:B------:R-:W-:Y:S02]  /*e2c0*/  FFMA.FTZ R145, R116, R193, R145 ;  /* 0x000000c174917223 */ /* 0x000fe40000010091 */
[----:B------:R-:W-:Y:S01]  /*e2d0*/  FFMA.FTZ R116, R37, c[0x0][0x23c], -R134 ;  /* 0x00008f0025747a23 */ /* 0x000fe20000010886 */
[C---:B---3--:R-:W-:Y:S02]  /*e2e0*/  HMMA.16816.F32.BF16 R80, R112.reuse, R120, R80 ;  /* 0x000000787050723c */ /* 0x048fe40000041850 */
[----:B------:R-:W-:Y:S01]  /*e2f0*/  MUFU.EX2 R7, R7 ;  /* 0x0000000700077308 */ /* 0x000fe20000000800 */
[----:B------:R-:W-:Y:S02]  /*e300*/  FFMA.FTZ R144, R3, R194, R144 ;  /* 0x000000c203907223 */ /* 0x000fe40000010090 */
[--C-:B------:R-:W-:Y:S02]  /*e310*/  FFMA.FTZ R3, R36, c[0x0][0x23c], -R134.reuse ;  /* 0x00008f0024037a23 */ /* 0x100fe40000010886 */
[----:B------:R-:W-:Y:S01]  /*e320*/  LDSM.16.MT88.4 R36, [R168+0xc400] ;  /* 0x00c40000a824783b */ /* 0x000fe20000004200 */
[C---:B------:R-:W-:Y:S04]  /*e330*/  HMMA.16816.F32.BF16 R84, R112.reuse, R122, R84 ;  /* 0x0000007a7054723c */ /* 0x040fe80000041854 */
[--C-:B------:R-:W-:Y:S01]  /*e340*/  FFMA.FTZ R146, R40, c[0x0][0x23c], -R134.reuse ;  /* 0x00008f0028927a23 */ /* 0x100fe20000010886 */
[----:B------:R-:W3:Y:S01]  /*e350*/  MUFU.EX2 R118, R118 ;  /* 0x0000007600767308 */ /* 0x000ee20000000800 */
[--C-:B------:R-:W-:Y:S01]  /*e360*/  FFMA.FTZ R40, R52, c[0x0][0x23c], -R134.reuse ;  /* 0x00008f0034287a23 */ /* 0x100fe20000010886 */
[----:B------:R-:W4:Y:S01]  /*e370*/  LDSM.16.MT88.4 R120, [R170+0xd000] ;  /* 0x00d00000aa78783b */ /* 0x000f220000004200 */
[C---:B-1----:R-:W-:Y:S04]  /*e380*/  HMMA.16816.F32.BF16 R88, R112.reuse, R124, R88 ;  /* 0x0000007c7058723c */ /* 0x042fe80000041858 */
[----:B--2---:R-:W-:Y:S01]  /*e390*/  F2FP.BF16.PACK_AB R17, R6, R135 ;  /* 0x000000870611723e */ /* 0x004fe200000010ff */
[--C-:B------:R-:W-:Y:S02]  /*e3a0*/  FFMA.FTZ R52, R53, c[0x0][0x23c], -R134.reuse ;  /* 0x00008f0035347a23 */ /* 0x100fe40000010886 */
[----:B------:R1:W-:Y:S01]  /*e3b0*/  MUFU.EX2 R53, R40 ;  /* 0x0000002800357308 */ /* 0x0003e20000000800 */
[C---:B------:R-:W-:Y:S01]  /*e3c0*/  HMMA.16816.F32.BF16 R92, R112.reuse, R126, R92 ;  /* 0x0000007e705c723c */ /* 0x040fe2000004185c */
[----:B------:R-:W2:Y:S03]  /*e3d0*/  LDSM.16.MT88.4 R124, [R168+0xd000] ;  /* 0x00d00000a87c783b */ /* 0x000ea60000004200 */
[----:B------:R-:W-:Y:S02]  /*e3e0*/  FFMA.FTZ R149, R41, c[0x0][0x23c], -R134 ;  /* 0x00008f0029957a23 */ /* 0x000fe40000010886 */
[----:B------:R-:W-:Y:S02]  /*e3f0*/  FFMA.FTZ R150, R42, c[0x0][0x23c], -R5 ;  /* 0x00008f002a967a23 */ /* 0x000fe40000010805 */
[----:B------:R-:W-:Y:S01]  /*e400*/  FADD.FTZ R136, R136, R145 ;  /* 0x0000009188887221 */ /* 0x000fe20000010000 */
[----:B------:R-:W-:Y:S03]  /*e410*/  MUFU.EX2 R119, R119 ;  /* 0x0000007700777308 */ /* 0x000fe60000000800 */
[----:B------:R-:W-:Y:S01]  /*e420*/  FADD.FTZ R41, R131, R136 ;  /* 0x0000008883297221 */ /* 0x000fe20000010000 */
[----:B---3--:R-:W-:Y:S01]  /*e430*/  F2FP.BF16.PACK_AB R18, R118, R7 ;  /* 0x000000077612723e */ /* 0x008fe200000010ff */
[----:B------:R-:W-:Y:S02]  /*e440*/  FADD.FTZ R137, R137, R144 ;  /* 0x0000009089897221 */ /* 0x000fe40000010000 */
[----:B------:R-:W-:Y:S02]  /*e450*/  FADD.FTZ R41, R128, R41 ;  /* 0x0000002980297221 */ /* 0x000fe40000010000 */
[----:B------:R-:W-:Y:S01]  /*e460*/  FADD.FTZ R42, R132, R137 ;  /* 0x00000089842a7221 */ /* 0x000fe20000010000 */
[----:B------:R-:W-:Y:S01]  /*e470*/  MUFU.EX2 R138, R138 ;  /* 0x0000008a008a7308 */ /* 0x000fe20000000800 */
[----:B------:R-:W-:Y:S02]  /*e480*/  FADD.FTZ R130, R130, R41 ;  /* 0x0000002982827221 */ /* 0x000fe40000010000 */
[----:B------:R-:W-:Y:S02]  /*e490*/  FADD.FTZ R42, R129, R42 ;  /* 0x0000002a812a7221 */ /* 0x000fe40000010000 */
[----:B------:R-:W-:Y:S02]  /*e4a0*/  FFMA.FTZ R44, R44, c[0x0][0x23c], -R134 ;  /* 0x00008f002c2c7a23 */ /* 0x000fe40000010886 */
[----:B------:R-:W-:Y:S02]  /*e4b0*/  FADD.FTZ R135, R135, R42 ;  /* 0x0000002a87877221 */ /* 0x000fe40000010000 */
[----:B-1----:R-:W-:Y:S01]  /*e4c0*/  LDSM.16.MT88.4 R40, [R170+0xe800] ;  /* 0x00e80000aa28783b */ /* 0x002fe20000004200 */
[----:B------:R-:W-:Y:S01]  /*e4d0*/  MUFU.EX2 R141, R141 ;  /* 0x0000008d008d7308 */ /* 0x000fe20000000800 */
[--C-:B------:R-:W-:Y:S01]  /*e4e0*/  FFMA.FTZ R45, R45, c[0x0][0x23c], -R134.reuse ;  /* 0x00008f002d2d7a23 */ /* 0x100fe20000010886 */
[C---:B----4-:R-:W-:Y:S03]  /*e4f0*/  HMMA.16816.F32.BF16 R96, R112.reuse, R120, R96 ;  /* 0x000000787060723c */ /* 0x050fe60000041860 */
[--C-:B------:R-:W-:Y:S02]  /*e500*/  FFMA.FTZ R48, R48, c[0x0][0x23c], -R134.reuse ;  /* 0x00008f0030307a23 */ /* 0x100fe40000010886 */
[--C-:B------:R-:W-:Y:S02]  /*e510*/  FFMA.FTZ R49, R49, c[0x0][0x23c], -R134.reuse ;  /* 0x00008f0031317a23 */ /* 0x100fe40000010886 */
[--C-:B------:R-:W-:Y:S01]  /*e520*/  FFMA.FTZ R120, R19, c[0x0][0x23c], -R5.reuse ;  /* 0x00008f0013787a23 */ /* 0x100fe20000010805 */
[C---:B------:R-:W-:Y:S01]  /*e530*/  HMMA.16816.F32.BF16 R12, R112.reuse, R122, R12 ;  /* 0x0000007a700c723c */ /* 0x040fe2000004180c */
[----:B------:R-:W-:Y:S03]  /*e540*/  MUFU.EX2 R143, R143 ;  /* 0x0000008f008f7308 */ /* 0x000fe60000000800 */
[--C-:B------:R-:W-:Y:S02]  /*e550*/  FFMA.FTZ R121, R24, c[0x0][0x23c], -R134.reuse ;  /* 0x00008f0018797a23 */ /* 0x100fe40000010886 */
[--C-:B------:R-:W-:Y:S02]  /*e560*/  FFMA.FTZ R46, R46, c[0x0][0x23c], -R5.reuse ;  /* 0x00008f002e2e7a23 */ /* 0x100fe40000010805 */
[C---:B--2---:R-:W-:Y:S03]  /*e570*/  HMMA.16816.F32.BF16 R100, R112.reuse, R124, R100 ;  /* 0x0000007c7064723c */ /* 0x044fe60000041864 */
[----:B------:R-:W1:Y:S01]  /*e580*/  MUFU.EX2 R120, R120 ;  /* 0x0000007800787308 */ /* 0x000e620000000800 */
[--C-:B------:R-:W-:Y:S02]  /*e590*/  FFMA.FTZ R123, R21, c[0x0][0x23c], -R134.reuse ;  /* 0x00008f00157b7a23 */ /* 0x100fe40000010886 */
[--C-:B------:R-:W-:Y:S02]  /*e5a0*/  FFMA.FTZ R122, R23, c[0x0][0x23c], -R5.reuse ;  /* 0x00008f00177a7a23 */ /* 0x100fe40000010805 */
[----:B------:R-:W-:Y:S01]  /*e5b0*/  HMMA.16816.F32.BF16 R104, R112, R126, R104 ;  /* 0x0000007e7068723c */ /* 0x000fe20000041868 */
[----:B------:R-:W2:Y:S03]  /*e5c0*/  LDSM.16.MT88.4 R112, [R168+0x9400] ;  /* 0x00940000a870783b */ /* 0x000ea60000004200 */
[--C-:B------:R-:W-:Y:S01]  /*e5d0*/  FFMA.FTZ R124, R20, c[0x0][0x23c], -R134.reuse ;  /* 0x00008f00147c7a23 */ /* 0x100fe20000010886 */
[----:B------:R-:W-:Y:S01]  /*e5e0*/  MUFU.EX2 R121, R121 ;  /* 0x0000007900797308 */ /* 0x000fe20000000800 */
[--C-:B------:R-:W-:Y:S02]  /*e5f0*/  FFMA.FTZ R125, R22, c[0x0][0x23c], -R5.reuse ;  /* 0x00008f00167d7a23 */ /* 0x100fe40000010805 */
[--C-:B------:R-:W-:Y:S01]  /*e600*/  FFMA.FTZ R127, R28, c[0x0][0x23c], -R134.reuse ;  /* 0x00008f001c7f7a23 */ /* 0x100fe20000010886 */
[----:B------:R-:W-:Y:S03]  /*e610*/  LDSM.16.MT88.4 R20, [R170+0x9800] ;  /* 0x00980000aa14783b */ /* 0x000fe60000004200 */
[--C-:B------:R-:W-:Y:S02]  /*e620*/  FFMA.FTZ R126, R32, c[0x0][0x23c], -R134.reuse ;  /* 0x00008f00207e7a23 */ /* 0x100fe40000010886 */
[--C-:B------:R-:W-:Y:S01]  /*e630*/  FFMA.FTZ R47, R47, c[0x0][0x23c], -R5.reuse ;  /* 0x00008f002f2f7a23 */ /* 0x100fe20000010805 */
[----:B------:R-:W-:Y:S01]  /*e640*/  MUFU.EX2 R124, R124 ;  /* 0x0000007c007c7308 */ /* 0x000fe20000000800 */
[--C-:B------:R-:W-:Y:S01]  /*e650*/  FFMA.FTZ R50, R50, c[0x0][0x23c], -R5.reuse ;  /* 0x00008f0032327a23 */ /* 0x100fe20000010805 */
[----:B------:R-:W-:Y:S01]  /*e660*/  LDSM.16.MT88.4 R28, [R170+0xbc00] ;  /* 0x00bc0000aa1c783b */ /* 0x000fe20000004200 */
[--C-:B------:R-:W-:Y:S01]  /*e670*/  FFMA.FTZ R51, R51, c[0x0][0x23c], -R5.reuse ;  /* 0x00008f0033337a23 */ /* 0x100fe20000010805 */
[----:B-1----:R-:W-:Y:S01]  /*e680*/  F2FP.BF16.PACK_AB R19, R120, R119 ;  /* 0x000000777813723e */ /* 0x002fe200000010ff */
[--C-:B------:R-:W-:Y:S02]  /*e690*/  FFMA.FTZ R56, R56, c[0x0][0x23c], -R134.reuse ;  /* 0x00008f0038387a23 */ /* 0x100fe40000010886 */
[--C-:B------:R-:W-:Y:S02]  /*e6a0*/  FFMA.FTZ R57, R57, c[0x0][0x23c], -R134.reuse ;  /* 0x00008f0039397a23 */ /* 0x100fe40000010886 */
[--C-:B------:R-:W-:Y:S01]  /*e6b0*/  FFMA.FTZ R54, R54, c[0x0][0x23c], -R5.reuse ;  /* 0x00008f0036367a23 */ /* 0x100fe20000010805 */
[----:B------:R-:W-:Y:S01]  /*e6c0*/  LDSM.16.MT88.4 R32, [R168+0xc000] ;  /* 0x00c00000a820783b */ /* 0x000fe20000004200 */
[C---:B------:R-:W-:Y:S01]  /*e6d0*/  HMMA.16816.F32.BF16 R8, R16.reuse, R108, R8 ;  /* 0x0000006c1008723c */ /* 0x040fe20000041808 */
[----:B------:R-:W1:Y:S04]  /*e6e0*/  MUFU.EX2 R123, R123 ;  /* 0x0000007b007b7308 */ /* 0x000e680000000800 */
[--C-:B------:R-:W-:Y:S02]  /*e6f0*/  FFMA.FTZ R55, R55, c[0x0][0x23c], -R5.reuse ;  /* 0x00008f0037377a23 */ /* 0x100fe40000010805 */
[--C-:B------:R-:W-:Y:S01]  /*e700*/  FFMA.FTZ R58, R58, c[0x0][0x23c], -R5.reuse ;  /* 0x00008f003a3a7a23 */ /* 0x100fe20000010805 */
[C---:B------:R-:W-:Y:S01]  /*e710*/  HMMA.16816.F32.BF16 R68, R16.reuse, R110, R68 ;  /* 0x0000006e1044723c */ /* 0x040fe20000041844 */
[----:B------:R-:W3:Y:S02]  /*e720*/  LDSM.16.MT88.4 R108, [R170+0xb400] ;  /* 0x00b40000aa6c783b */ /* 0x000ee40000004200 */
[----:B------:R-:W-:Y:S01]  /*e730*/  MUFU.EX2 R125, R125 ;  /* 0x0000007d007d7308 */ /* 0x000fe20000000800 */
[--C-:B------:R-:W-:Y:S02]  /*e740*/  FFMA.FTZ R59, R59, c[0x0][0x23c], -R5.reuse ;  /* 0x00008f003b3b7a23 */ /* 0x100fe40000010805 */
[--C-:B------:R-:W-:Y:S02]  /*e750*/  FFMA.FTZ R60, R60, c[0x0][0x23c], -R134.reuse ;  /* 0x00008f003c3c7a23 */ /* 0x100fe40000010886 */
[C---:B--2---:R-:W-:Y:S04]  /*e760*/  HMMA.16816.F32.BF16 R72, R16.reuse, R112, R72 ;  /* 0x000000701048723c */ /* 0x044fe80000041848 */
[--C-:B------:R-:W-:Y:S01]  /*e770*/  FFMA.FTZ R61, R61, c[0x0][0x23c], -R134.reuse ;  /* 0x00008f003d3d7a23 */ /* 0x100fe20000010886 */
[----:B------:R-:W2:Y:S01]  /*e780*/  MUFU.EX2 R122, R122 ;  /* 0x0000007a007a7308 */ /* 0x000ea20000000800 */
[----:B------:R-:W-:Y:S02]  /*e790*/  FFMA.FTZ R64, R64, c[0x0][0x23c], -R134 ;  /* 0x00008f0040407a23 */ /* 0x000fe40000010886 */
[C---:B------:R-:W-:Y:S01]  /*e7a0*/  HMMA.16816.F32.BF16 R76, R16.reuse, R114, R76 ;  /* 0x00000072104c723c */ /* 0x040fe2000004184c */
[----:B------:R-:W4:Y:S03]  /*e7b0*/  LDSM.16.MT88.4 R112, [R168+0xb400] ;  /* 0x00b40000a870783b */ /* 0x000f260000004200 */
[--C-:B------:R-:W-:Y:S02]  /*e7c0*/  FFMA.FTZ R62, R62, c[0x0][0x23c], -R5.reuse ;  /* 0x00008f003e3e7a23 */ /* 0x100fe40000010805 */
[----:B------:R-:W-:Y:S01]  /*e7d0*/  FFMA.FTZ R63, R63, c[0x0][0x23c], -R5 ;  /* 0x00008f003f3f7a23 */ /* 0x000fe20000010805 */
[----:B------:R-:W-:Y:S01]  /*e7e0*/  MUFU.EX2 R127, R127 ;  /* 0x0000007f007f7308 */ /* 0x000fe20000000800 */
[----:B------:R-:W-:Y:S04]  /*e7f0*/  FADD.FTZ R6, R6, R135 ;  /* 0x0000008706067221 */ /* 0x000fe80000010000 */
[----:B------:R-:W-:Y:S04]  /*e800*/  FADD.FTZ R119, R119, R6 ;  /* 0x0000000677777221 */ /* 0x000fe80000010000 */
[----:B------:R-:W-:Y:S01]  /*e810*/  FADD.FTZ R120, R120, R119 ;  /* 0x0000007778787221 */ /* 0x000fe20000010000 */
        /* <DEDUP_REMOVED lines=8> */
[C---:B------:R-:W-:Y:S01]  /*e8a0*/  HMMA.16816.F32.BF16 R92, R16.reuse, R114, R92 ;  /* 0x00000072105c723c */ /* 0x040fe2000004185c */
[----:B------:R-:W4:Y:S08]  /*e8b0*/  LDSM.16.MT88.4 R112, [R168+0xd400] ;  /* 0x00d40000a870783b */ /* 0x000f300000004200 */
[----:B------:R-:W-:Y:S10]  /*e8c0*/  MUFU.EX2 R148, R148 ;  /* 0x0000009400947308 */ /* 0x000ff40000000800 */
[----:B------:R-:W-:Y:S01]  /*e8d0*/  MUFU.EX2 R146, R146 ;  /* 0x0000009200927308 */ /* 0x000fe20000000800 */
[C---:B---3--:R-:W-:Y:S09]  /*e8e0*/  HMMA.16816.F32.BF16 R96, R16.reuse, R108, R96 ;  /* 0x0000006c1060723c */ /* 0x048ff20000041860 */
[----:B------:R-:W-:Y:S03]  /*e8f0*/  MUFU.EX2 R149, R149 ;  /* 0x0000009500957308 */ /* 0x000fe60000000800 */
[--C-:B------:R-:W-:Y:S01]  /*e900*/  FFMA.FTZ R108, R25, c[0x0][0x23c], -R134.reuse ;  /* 0x00008f00196c7a23 */ /* 0x100fe20000010886 */
[C---:B------:R-:W-:Y:S03]  /*e910*/  HMMA.16816.F32.BF16 R12, R16.reuse, R110, R12 ;  /* 0x0000006e100c723c */ /* 0x040fe6000004180c */
[--C-:B------:R-:W-:Y:S03]  /*e920*/  FFMA.FTZ R109, R26, c[0x0][0x23c], -R5.reuse ;  /* 0x00008f001a6d7a23 */ /* 0x100fe60000010805 */
[----:B------:R-:W3:Y:S01]  /*e930*/  MUFU.EX2 R108, R108 ;  /* 0x0000006c006c7308 */ /* 0x000ee20000000800 */
[----:B------:R-:W-:Y:S01]  /*e940*/  FFMA.FTZ R134, R65, c[0x0][0x23c], -R134 ;  /* 0x00008f0041867a23 */ /* 0x000fe20000010886 */
[C---:B----4-:R-:W-:Y:S04]  /*e950*/  HMMA.16816.F32.BF16 R100, R16.reuse, R112, R100 ;  /* 0x000000701064723c */ /* 0x050fe80000041864 */
[--C-:B------:R-:W-:Y:S02]  /*e960*/  FFMA.FTZ R110, R27, c[0x0][0x23c], -R5.reuse ;  /* 0x00008f001b6e7a23 */ /* 0x100fe40000010805 */
[----:B------:R-:W4:Y:S02]  /*e970*/  LDSM.16.MT88.4 R24, [R168+0x9800] ;  /* 0x00980000a818783b */ /* 0x000f240000004200 */
[----:B------:R-:W-:Y:S01]  /*e980*/  MUFU.EX2 R109, R109 ;  /* 0x0000006d006d7308 */ /* 0x000fe20000000800 */
[----:B------:R-:W-:Y:S03]  /*e990*/  HMMA.16816.F32.BF16 R104, R16, R114, R104 ;  /* 0x000000721068723c */ /* 0x000fe60000041868 */
[--C-:B------:R-:W-:Y:S02]  /*e9a0*/  FFMA.FTZ R65, R66, c[0x0][0x23c], -R5.reuse ;  /* 0x00008f0042417a23 */ /* 0x100fe40000010805 */
[----:B------:R-:W-:Y:S02]  /*e9b0*/  FFMA.FTZ R5, R67, c[0x0][0x23c], -R5 ;  /* 0x00008f0043057a23 */ /* 0x000fe40000010805 */
[----:B-1----:R-:W-:Y:S01]  /*e9c0*/  F2FP.BF16.PACK_AB R16, R123, R124 ;  /* 0x0000007c7b10723e */ /* 0x002fe200000010ff */
[----:B------:R-:W-:Y:S01]  /*e9d0*/  FADD.FTZ R66, R133, R130 ;  /* 0x0000008285427221 */ /* 0x000fe20000010000 */
[----:B------:R-:W1:Y:S03]  /*e9e0*/  MUFU.EX2 R110, R110 ;  /* 0x0000006e006e7308 */ /* 0x000e660000000800 */
[----:B--2---:R-:W-:Y:S01]  /*e9f0*/  F2FP.BF16.PACK_AB R17, R122, R125 ;  /* 0x0000007d7a11723e */ /* 0x004fe200000010ff */
[----:B------:R-:W-:Y:S01]  /*ea00*/  FADD.FTZ R125, R125, R120 ;  /* 0x000000787d7d7221 */ /* 0x000fe20000010000 */
[----:B---3--:R-:W-:Y:S01]  /*ea10*/  F2FP.BF16.PACK_AB R18, R108, R121 ;  /* 0x000000796c12723e */ /* 0x008fe200000010ff */
[----:B------:R-:W-:Y:S02]  /*ea20*/  FADD.FTZ R7, R7, R66 ;  /* 0x0000004207077221 */ /* 0x000fe40000010000 */
[----:B------:R-:W-:Y:S02]  /*ea30*/  FADD.FTZ R122, R122, R125 ;  /* 0x0000007d7a7a7221 */ /* 0x000fe40000010000 */
[----:B------:R-:W-:Y:S01]  /*ea40*/  MUFU.EX2 R150, R150 ;  /* 0x0000009600967308 */ /* 0x000fe20000000800 */
[----:B------:R-:W-:Y:S04]  /*ea50*/  FADD.FTZ R7, R118, R7 ;  /* 0x0000000776077221 */ /* 0x000fe80000010000 */
[----:B------:R-:W-:Y:S04]  /*ea60*/  FADD.FTZ R6, R124, R7 ;  /* 0x000000077c067221 */ /* 0x000fe80000010000 */
[----:B------:R-:W-:Y:S01]  /*ea70*/  FADD.FTZ R6, R123, R6 ;  /* 0x000000067b067221 */ /* 0x000fe20000010000 */
[----:B------:R-:W2:Y:S03]  /*ea80*/  MUFU.EX2 R151, R151 ;  /* 0x0000009700977308 */ /* 0x000ea60000000800 */
[----:B------:R-:W-:Y:S01]  /*ea90*/  FADD.FTZ R121, R121, R6 ;  /* 0x0000000679797221 */ /* 0x000fe20000010000 */
[----:B-1----:R-:W-:Y:S01]  /*eaa0*/  F2FP.BF16.PACK_AB R19, R110, R109 ;  /* 0x0000006d6e13723e */ /* 0x002fe200000010ff */
[----:B------:R-:W-:Y:S02]  /*eab0*/  FADD.FTZ R109, R109, R122 ;  /* 0x0000007a6d6d7221 */ /* 0x000fe40000010000 */
[----:B------:R-:W-:Y:S03]  /*eac0*/  FADD.FTZ R6, R108, R121 ;  /* 0x000000796c067221 */ /* 0x000fe60000010000 */
[----:B------:R-:W-:Y:S01]  /*ead0*/  MUFU.EX2 R44, R44 ;  /* 0x0000002c002c7308 */ /* 0x000fe20000000800 */
[C---:B------:R-:W-:Y:S03]  /*eae0*/  HMMA.16816.F32.BF16 R8, R16.reuse, R20, R8 ;  /* 0x000000141008723c */ /* 0x040fe60000041808 */
[----:B------:R-:W-:Y:S04]  /*eaf0*/  FADD.FTZ R7, R127, R6 ;  /* 0x000000067f077221 */ /* 0x000fe80000010000 */
[----:B------:R-:W-:Y:S01]  /*eb00*/  FADD.FTZ R7, R138, R7 ;  /* 0x000000078a077221 */ /* 0x000fe20000010000 */
[C---:B------:R-:W-:Y:S01]  /*eb10*/  HMMA.16816.F32.BF16 R68, R16.reuse, R22, R68 ;  /* 0x000000161044723c */ /* 0x040fe20000041844 */
[----:B------:R-:W1:Y:S01]  /*eb20*/  LDSM.16.MT88.4 R20, [R170+0xb800] ;  /* 0x00b80000aa14783b */ /* 0x000e620000004200 */
[----:B------:R-:W3:Y:S02]  /*eb30*/  MUFU.EX2 R45, R45 ;  /* 0x0000002d002d7308 */ /* 0x000ee40000000800 */
[----:B------:R-:W-:Y:S04]  /*eb40*/  FADD.FTZ R6, R126, R7 ;  /* 0x000000077e067221 */ /* 0x000fe80000010000 */
[C---:B----4-:R-:W-:Y:S04]  /*eb50*/  HMMA.16816.F32.BF16 R72, R16.reuse, R24, R72 ;  /* 0x000000181048723c */ /* 0x050fe80000041848 */
[----:B------:R-:W-:Y:S01]  /*eb60*/  MUFU.EX2 R46, R46 ;  /* 0x0000002e002e7308 */ /* 0x000fe20000000800 */
[C---:B------:R-:W-:Y:S03]  /*eb70*/  FADD.FTZ R6, R141.reuse, R6 ;  /* 0x000000068d067221 */ /* 0x040fe60000010000 */
[C---:B------:R-:W-:Y:S01]  /*eb80*/  HMMA.16816.F32.BF16 R76, R16.reuse, R26, R76 ;  /* 0x0000001a104c723c */ /* 0x040fe2000004184c */
[----:B------:R-:W4:Y:S05]  /*eb90*/  LDSM.16.MT88.4 R24, [R168+0xb800] ;  /* 0x00b80000a818783b */ /* 0x000f2a0000004200 */
[----:B------:R-:W5:Y:S10]  /*eba0*/  MUFU.EX2 R47, R47 ;  /* 0x0000002f002f7308 */ /* 0x000f740000000800 */
[----:B------:R-:W-:Y:S01]  /*ebb0*/  MUFU.EX2 R48, R48 ;  /* 0x0000003000307308 */ /* 0x000fe20000000800 */
[C---:B-1----:R-:W-:Y:S09]  /*ebc0*/  HMMA.16816.F32.BF16 R80, R16.reuse, R20, R80 ;  /* 0x000000141050723c */ /* 0x042ff20000041850 */
[----:B------:R-:W1:Y:S01]  /*ebd0*/  MUFU.EX2 R49, R49 ;  /* 0x0000003100317308 */ /* 0x000e620000000800 */
[C---:B------:R-:W-:Y:S01]  /*ebe0*/  HMMA.16816.F32.BF16 R84, R16.reuse, R22, R84 ;  /* 0x000000161054723c */ /* 0x040fe20000041854 */
[----:B------:R-:W1:Y:S08]  /*ebf0*/  LDSM.16.MT88.4 R20, [R170+0xd800] ;  /* 0x00d80000aa14783b */ /* 0x000e700000004200 */
[----:B------:R-:W-:Y:S01]  /*ec00*/  MUFU.EX2 R50, R50 ;  /* 0x0000003200327308 */ /* 0x000fe20000000800 */
[C---:B----4-:R-:W-:Y:S09]  /*ec10*/  HMMA.16816.F32.BF16 R88, R16.reuse, R24, R88 ;  /* 0x000000181058723c */ /* 0x050ff20000041858 */
[----:B------:R-:W4:Y:S01]  /*ec20*/  MUFU.EX2 R51, R51 ;  /* 0x0000003300337308 */ /* 0x000f220000000800 */
        /* <DEDUP_REMOVED lines=16> */
[----:B------:R-:W-:Y:S02]  /*ed30*/  F2FP.BF16.PACK_AB R18, R141, R126 ;  /* 0x0000007e8d12723e */ /* 0x000fe400000010ff */
[----:B------:R-:W-:Y:S03]  /*ed40*/  F2FP.BF16.PACK_AB R19, R143, R142 ;  /* 0x0000008e8f13723e */ /* 0x000fe600000010ff */
[----:B------:R-:W3:Y:S04]  /*ed50*/  MUFU.EX2 R59, R59 ;  /* 0x0000003b003b7308 */ /* 0x000ee80000000800 */
[C---:B-1----:R-:W-:Y:S06]  /*ed60*/  HMMA.16816.F32.BF16 R8, R16.reuse, R20, R8 ;  /* 0x000000141008723c */ /* 0x042fec0000041808 */
[----:B------:R-:W-:Y:S02]  /*ed70*/  MUFU.EX2 R60, R60 ;  /* 0x0000003c003c7308 */ /* 0x000fe40000000800 */
        /* <DEDUP_REMOVED lines=28> */
[----:B------:R-:W-:Y:S03]  /*ef40*/  F2FP.BF16.PACK_AB R19, R151, R150 ;  /* 0x000000969713723e */ /* 0x000fe600000010ff */
[----:B------:R-:W-:Y:S04]  /*ef50*/  FADD.FTZ R146, R146, R3 ;  /* 0x0000000392927221 */ /* 0x000fe80000010000 */
[C---:B-1----:R-:W-:Y:S03]  /*ef60*/  HMMA.16816.F32.BF16 R8, R16.reuse, R20, R8 ;  /* 0x000000141008723c */ /* 0x042fe60000041808 */
[----:B------:R-:W-:Y:S05]  /*ef70*/  FADD.FTZ R149, R149, R146 ;  /* 0x0000009295957221 */ /* 0x000fea0000010000 */
        /* <DEDUP_REMOVED lines=17> */
[----:B------:R-:W-:Y:S01]  /*f090*/  F2FP.BF16.PACK_AB R16, R45, R44 ;  /* 0x0000002c2d10723e */ /* 0x000fe200000010ff */
[----:B------:R-:W-:Y:S01]  /*f0a0*/  FADD.FTZ R44, R44, R149 ;  /* 0x000000952c2c7221 */ /* 0x000fe20000010000 */
[----:B-----5:R-:W-:Y:S03]  /*f0b0*/  F2FP.BF16.PACK_AB R17, R47, R46 ;  /* 0x0000002e2f11723e */ /* 0x020fe600000010ff */
[----:B------:R-:W-:Y:S01]  /*f0c0*/  F2FP.BF16.PACK_AB R18, R49, R48 ;  /* 0x000000303112723e */ /* 0x000fe200000010ff */
[----:B------:R-:W-:Y:S01]  /*f0d0*/  FADD.FTZ R45, R45, R44 ;  /* 0x0000002c2d2d7221 */ /* 0x000fe20000010000 */
[----:B----4-:R-:W-:Y:S03]  /*f0e0*/  F2FP.BF16.PACK_AB R19, R51, R50 ;  /* 0x000000323313723e */ /* 0x010fe600000010ff */
[----:B------:R-:W-:Y:S04]  /*f0f0*/  FADD.FTZ R6, R48, R45 ;  /* 0x0000002d30067221 */ /* 0x000fe80000010000 */
[C---:B---3--:R-:W-:Y:S03]  /*f100*/  HMMA.16816.F32.BF16 R8, R16.reuse, R28, R8 ;  /* 0x0000001c1008723c */ /* 0x048fe60000041808 */
[----:B------:R-:W-:Y:S04]  /*f110*/  FADD.FTZ R6, R49, R6 ;  /* 0x0000000631067221 */ /* 0x000fe80000010000 */
[----:B------:R-:W-:Y:S01]  /*f120*/  FADD.FTZ R3, R53, R6 ;  /* 0x0000000635037221 */ /* 0x000fe20000010000 */
[C---:B------:R-:W-:Y:S01]  /*f130*/  HMMA.16816.F32.BF16 R68, R16.reuse, R30, R68 ;  /* 0x0000001e1044723c */ /* 0x040fe20000041844 */
[----:B------:R-:W3:Y:S03]  /*f140*/  LDSM.16.MT88.4 R28, [R168+0xe400] ;  /* 0x00e40000a81c783b */ /* 0x000ee60000004200 */
[C---:B------:R-:W-:Y:S04]  /*f150*/  FADD.FTZ R3, R52.reuse, R3 ;  /* 0x0000000334037221 */ /* 0x040fe80000010000 */
        /* <DEDUP_REMOVED lines=17> */
[----:B------:R-:W-:Y:S01]  /*f270*/  F2FP.BF16.PACK_AB R18, R57, R56 ;  /* 0x000000383912723e */ /* 0x000fe200000010ff */
[----:B------:R-:W-:Y:S01]  /*f280*/  FADD.FTZ R56, R56, R3 ;  /* 0x0000000338387221 */ /* 0x000fe20000010000 */
[----:B------:R-:W-:Y:S02]  /*f290*/  F2FP.BF16.PACK_AB R19, R59, R58 ;  /* 0x0000003a3b13723e */ /* 0x000fe400000010ff */
[----:B------:R-:W-:Y:S01]  /*f2a0*/  MOV R3, R0 ;  /* 0x0000000000037202 */ /* 0x000fe20000000f00 */
[----:B------:R-:W-:Y:S04]  /*f2b0*/  FADD.FTZ R57, R57, R56 ;  /* 0x0000003839397221 */ /* 0x000fe80000010000 */
        /* <DEDUP_REMOVED lines=21> */
[----:B-----5:R-:W-:Y:S03]  /*f410*/  F2FP.BF16.PACK_AB R19, R5, R36 ;  /* 0x000000240513723e */ /* 0x020fe600000010ff */
[----:B------:R-:W-:Y:S04]  /*f420*/  FADD.FTZ R64, R64, R61 ;  /* 0x0000003d40407221 */ /* 0x000fe80000010000 */
[C---:B-1----:R-:W-:Y:S01]  /*f430*/  HMMA.16816.F32.BF16 R112, R16.reuse, R20, R8 ;  /* 0x000000141070723c */ /* 0x042fe20000041808 */
[----:B------:R-:W1:Y:S02]  /*f440*/  LDSM.16.MT88.4 R8, [R168+0xcc00] ;  /* 0x00cc0000a808783b */ /* 0x000e640000004200 */
[----:B------:R-:W-:Y:S04]  /*f450*/  FADD.FTZ R193, R193, R64 ;  /* 0x00000040c1c17221 */ /* 0x000fe80000010000 */
[----:B------:R-:W-:Y:S01]  /*f460*/  FADD.FTZ R20, R110, R109 ;  /* 0x0000006d6e147221 */ /* 0x000fe20000010000 */
[C---:B------:R-:W-:Y:S01]  /*f470*/  HMMA.16816.F32.BF16 R68, R16.reuse, R22, R68 ;  /* 0x000000161044723c */ /* 0x040fe20000041844 */
[----:B------:R-:W3:Y:S03]  /*f480*/  LDSM.16.MT88.4 R108, [R170+0xec00] ;  /* 0x00ec0000aa6c783b */ /* 0x000ee60000004200 */
[----:B------:R-:W-:Y:S04]  /*f490*/  FADD.FTZ R21, R139, R20 ;  /* 0x000000148b157221 */ /* 0x000fe80000010000 */
[C---:B--2---:R-:W-:Y:S04]  /*f4a0*/  HMMA.16816.F32.BF16 R72, R16.reuse, R24, R72 ;  /* 0x000000181048723c */ /* 0x044fe80000041848 */
[----:B------:R-:W-:Y:S04]  /*f4b0*/  FADD.FTZ R21, R140, R21 ;  /* 0x000000158c157221 */ /* 0x000fe80000010000 */
[C---:B------:R-:W-:Y:S04]  /*f4c0*/  HMMA.16816.F32.BF16 R76, R16.reuse, R26, R76 ;  /* 0x0000001a104c723c */ /* 0x040fe8000004184c */
[----:B------:R-:W-:Y:S02]  /*f4d0*/  FADD.FTZ R24, R142, R21 ;  /* 0x000000158e187221 */ /* 0x000fe40000010000 */
[----:B------:R-:W2:Y:S02]  /*f4e0*/  LDSM.16.MT88.4 R20, [R168+0xec00] ;  /* 0x00ec0000a814783b */ /* 0x000ea40000004200 */
[C---:B----4-:R-:W-:Y:S04]  /*f4f0*/  HMMA.16816.F32.BF16 R80, R16.reuse, R32, R80 ;  /* 0x000000201050723c */ /* 0x050fe80000041850 */
[----:B------:R-:W-:Y:S04]  /*f500*/  FADD.FTZ R24, R143, R24 ;  /* 0x000000188f187221 */ /* 0x000fe80000010000 */
[C---:B------:R-:W-:Y:S04]  /*f510*/  HMMA.16816.F32.BF16 R84, R16.reuse, R34, R84 ;  /* 0x000000221054723c */ /* 0x040fe80000041854 */
[----:B------:R-:W-:Y:S04]  /*f520*/  FADD.FTZ R7, R147, R24 ;  /* 0x0000001893077221 */ /* 0x000fe80000010000 */
[C---:B-1----:R-:W-:Y:S04]  /*f530*/  HMMA.16816.F32.BF16 R88, R16.reuse, R8, R88 ;  /* 0x000000081058723c */ /* 0x042fe80000041858 */
[----:B------:R-:W-:Y:S04]  /*f540*/  FADD.FTZ R7, R148, R7 ;  /* 0x0000000794077221 */ /* 0x000fe80000010000 */
[C---:B------:R-:W-:Y:S04]  /*f550*/  HMMA.16816.F32.BF16 R92, R16.reuse, R10, R92 ;  /* 0x0000000a105c723c */ /* 0x040fe8000004185c */
[----:B------:R-:W-:Y:S04]  /*f560*/  FADD.FTZ R150, R150, R7 ;  /* 0x0000000796967221 */ /* 0x000fe80000010000 */
[C---:B---3--:R-:W-:Y:S04]  /*f570*/  HMMA.16816.F32.BF16 R96, R16.reuse, R108, R96 ;  /* 0x0000006c1060723c */ /* 0x048fe80000041860 */
[----:B------:R-:W-:Y:S04]  /*f580*/  FADD.FTZ R151, R151, R150 ;  /* 0x0000009697977221 */ /* 0x000fe80000010000 */
[C---:B------:R-:W-:Y:S04]  /*f590*/  HMMA.16816.F32.BF16 R108, R16.reuse, R110, R12 ;  /* 0x0000006e106c723c */ /* 0x040fe8000004180c */
[----:B------:R-:W-:Y:S04]  /*f5a0*/  FADD.FTZ R46, R46, R151 ;  /* 0x000000972e2e7221 */ /* 0x000fe80000010000 */
[----:B------:R-:W-:Y:S01]  /*f5b0*/  FADD.FTZ R47, R47, R46 ;  /* 0x0000002e2f2f7221 */ /* 0x000fe20000010000 */
[C---:B--2---:R-:W-:Y:S03]  /*f5c0*/  HMMA.16816.F32.BF16 R100, R16.reuse, R20, R100 ;  /* 0x000000141064723c */ /* 0x044fe60000041864 */
[----:B------:R-:W-:Y:S04]  /*f5d0*/  FADD.FTZ R50, R50, R47 ;  /* 0x0000002f32327221 */ /* 0x000fe80000010000 */
[----:B------:R-:W-:Y:S01]  /*f5e0*/  FADD.FTZ R51, R51, R50 ;  /* 0x0000003233337221 */ /* 0x000fe20000010000 */
[----:B------:R-:W-:Y:S04]  /*f5f0*/  HMMA.16816.F32.BF16 R104, R16, R22, R104 ;  /* 0x000000161068723c */ /* 0x000fe80000041868 */
[----:B------:R-:W-:Y:S04]  /*f600*/  FADD.FTZ R54, R54, R51 ;  /* 0x0000003336367221 */ /* 0x000fe80000010000 */
[----:B------:R-:W-:Y:S04]  /*f610*/  FADD.FTZ R55, R55, R54 ;  /* 0x0000003637377221 */ /* 0x000fe80000010000 */
[----:B------:R-:W-:Y:S04]  /*f620*/  FADD.FTZ R58, R58, R55 ;  /* 0x000000373a3a7221 */ /* 0x000fe80000010000 */
[----:B------:R-:W-:Y:S04]  /*f630*/  FADD.FTZ R59, R59, R58 ;  /* 0x0000003a3b3b7221 */ /* 0x000fe80000010000 */
[----:B------:R-:W-:Y:S04]  /*f640*/  FADD.FTZ R62, R62, R59 ;  /* 0x0000003b3e3e7221 */ /* 0x000fe80000010000 */
[----:B------:R-:W-:Y:S04]  /*f650*/  FADD.FTZ R63, R63, R62 ;  /* 0x0000003e3f3f7221 */ /* 0x000fe80000010000 */
[----:B------:R-:W-:Y:S04]  /*f660*/  FADD.FTZ R36, R36, R63 ;  /* 0x0000003f24247221 */ /* 0x000fe80000010000 */
[----:B------:R-:W-:Y:S01]  /*f670*/  FADD.FTZ R194, R5, R36 ;  /* 0x0000002405c27221 */ /* 0x000fe20000010000 */
[----:B------:R-:W-:-:S05]  /*f680*/  @P0 BRA `(.L_x_1273) ;  /* 0xffffc31000000947 */ /* 0x000fca000383ffff */
.L_x_1269:
[----:B------:R-:W1:Y:S01]  /*f690*/  SHFL.BFLY PT, R8, R193, 0x2, 0x1f ;  /* 0x0c401f00c1087f89 */ /* 0x000e6200000e0000 */
[----:B------:R-:W-:Y:S01]  /*f6a0*/  MOV R7, 0x3f800000 ;  /* 0x3f80000000077802 */ /* 0x000fe20000000f00 */
[----:B------:R-:W-:Y:S01]  /*f6b0*/  BSSY B0, `(.L_x_1274) ;  /* 0x00000c2000007945 */ /* 0x000fe20003800000 */
[----:B------:R-:W-:Y:S01]  /*f6c0*/  MOV R6, 0x3f800000 ;  /* 0x3f80000000067802 */ /* 0x000fe20000000f00 */
[----:B------:R-:W2:Y:S04]  /*f6d0*/  SHFL.BFLY PT, R9, R194, 0x2, 0x1f ;  /* 0x0c401f00c2097f89 */ /* 0x000ea800000e0000 */
[----:B------:R-:W3:Y:S04]  /*f6e0*/  S2R R3, SR_TID.X ;  /* 0x0000000000037919 */ /* 0x000ee80000002100 */
[----:B------:R-:W-:Y:S01]  /*f6f0*/  BAR.SYNC.DEFER_BLOCKING 0x0 ;  /* 0x0000000000007b1d */ /* 0x000fe20000010000 */
[----:B-1----:R-:W-:-:S02]  /*f700*/  FADD.FTZ R8, R8, R193 ;  /* 0x000000c108087221 */ /* 0x002fc40000010000 */
[----:B--2---:R-:W-:-:S03]  /*f710*/  FADD.FTZ R9, R9, R194 ;  /* 0x000000c209097221 */ /* 0x004fc60000010000 */
[----:B------:R-:W1:Y:S04]  /*f720*/  SHFL.BFLY PT, R5, R8, 0x1, 0x1f ;  /* 0x0c201f0008057f89 */ /* 0x000e6800000e0000 */
[----:B------:R-:W2:Y:S01]  /*f730*/  SHFL.BFLY PT, R4, R9, 0x1, 0x1f ;  /* 0x0c201f0009047f89 */ /* 0x000ea200000e0000 */
[----:B-1----:R-:W-:Y:S01]  /*f740*/  FADD.FTZ R5, R8, R5 ;  /* 0x0000000508057221 */ /* 0x002fe20000010000 */
[----:B---3--:R-:W-:Y:S01]  /*f750*/  SHF.R.S32.HI R8, RZ, 0x1f, R3 ;  /* 0x0000001fff087819 */ /* 0x008fe20000011403 */
[----:B--2---:R-:W-:-:S03]  /*f760*/  FADD.FTZ R4, R9, R4 ;  /* 0x0000000409047221 */ /* 0x004fc60000010000 */
[CC--:B------:R-:W-:Y:S02]  /*f770*/  LEA.HI R10, R8.reuse, R3.reuse, RZ, 0x3 ;  /* 0x00000003080a7211 */ /* 0x0c0fe400078f18ff */
[----:B------:R-:W-:Y:S02]  /*f780*/  LEA.HI R9, R8, R3, RZ, 0x2 ;  /* 0x0000000308097211 */ /* 0x000fe400078f10ff */
[----:B------:R-:W-:Y:S02]  /*f790*/  SHF.R.S32.HI R11, RZ, 0x3, R10 ;  /* 0x00000003ff0b7819 */ /* 0x000fe4000001140a */
[----:B------:R-:W-:Y:S02]  /*f7a0*/  SHF.R.S32.HI R12, RZ, 0x2, R9 ;  /* 0x00000002ff0c7819 */ /* 0x000fe40000011409 */
[----:B------:R-:W-:Y:S02]  /*f7b0*/  LEA.HI R14, R10, R11, RZ, 0x1 ;  /* 0x0000000b0a0e7211 */ /* 0x000fe400078f08ff */
[----:B------:R-:W-:-:S02]  /*f7c0*/  LEA.HI R13, R8, R3, RZ, 0x6 ;  /* 0x00000003080d7211 */ /* 0x000fc400078f30ff */
[----:B------:R-:W-:Y:S02]  /*f7d0*/  SHF.R.S32.HI R15, RZ, 0x1f, R12 ;  /* 0x0000001fff0f7819 */ /* 0x000fe4000001140c */
[----:B------:R-:W-:Y:S02]  /*f7e0*/  LOP3.LUT R14, R14, 0xfffffffe, RZ, 0xc0, !PT ;  /* 0xfffffffe0e0e7812 */ /* 0x000fe400078ec0ff */
[----:B------:R-:W-:Y:S02]  /*f7f0*/  SHF.L.U32 R13, R13, 0x2, RZ ;  /* 0x000000020d0d7819 */ /* 0x000fe400000006ff */
[----:B------:R-:W-:Y:S01]  /*f800*/  LEA.HI R15, R15, R12, RZ, 0x3 ;  /* 0x0000000c0f0f7211 */ /* 0x000fe200078f18ff */
[----:B------:R-:W-:Y:S01]  /*f810*/  IMAD.IADD R14, R11, 0x1, -R14 ;  /* 0x000000010b0e7824 */ /* 0x000fe200078e0a0e */
[----:B------:R-:W-:Y:S02]  /*f820*/  LOP3.LUT R13, R13, 0x3fffff00, RZ, 0xc0, !PT ;  /* 0x3fffff000d0d7812 */ /* 0x000fe400078ec0ff */
[----:B------:R-:W-:-:S02]  /*f830*/  LOP3.LUT R15, R15, 0xfffffff8, RZ, 0xc0, !PT ;  /* 0xfffffff80f0f7812 */ /* 0x000fc400078ec0ff */
[----:B------:R-:W-:Y:S02]  /*f840*/  LEA R14, R14, R13, 0x5 ;  /* 0x0000000d0e0e7211 */ /* 0x000fe400078e28ff */
[----:B------:R-:W-:Y:S02]  /*f850*/  IADD3 R19, R12, -R15, RZ ;  /* 0x8000000f0c137210 */ /* 0x000fe40007ffe0ff */
[CC--:B------:R-:W-:Y:S02]  /*f860*/  LEA.HI R12, R8.reuse, R3.reuse, RZ, 0x5 ;  /* 0x00000003080c7211 */ /* 0x0c0fe400078f28ff */
[----:B------:R-:W-:Y:S02]  /*f870*/  LEA.HI R13, R8, R3, RZ, 0x4 ;  /* 0x00000003080d7211 */ /* 0x000fe400078f20ff */
[----:B------:R-:W-:Y:S02]  /*f880*/  LOP3.LUT R8, R10, 0xfffffff8, RZ, 0xc0, !PT ;  /* 0xfffffff80a087812 */ /* 0x000fe400078ec0ff */
[----:B------:R-:W-:-:S02]  /*f890*/  FSETP.NE.FTZ.AND P3, PT, R5, RZ, PT ;  /* 0x000000ff0500720b */ /* 0x000fc40003f75000 */
[----:B------:R-:W-:Y:S01]  /*f8a0*/  LOP3.LUT R16, R9, 0xfffffffc, RZ, 0xc0, !PT ;  /* 0xfffffffc09107812 */ /* 0x000fe200078ec0ff */
[----:B------:R-:W-:Y:S01]  /*f8b0*/  IMAD.IADD R9, R3, 0x1, -R8 ;  /* 0x0000000103097824 */ /* 0x000fe200078e0a08 */
[----:B------:R-:W-:Y:S02]  /*f8c0*/  LEA.HI R15, R19, R19, RZ, 0x1 ;  /* 0x00000013130f7211 */ /* 0x000fe400078f08ff */
[----:B------:R-:W-:Y:S02]  /*f8d0*/  SHF.R.S32.HI R8, RZ, 0x5, R12 ;  /* 0x00000005ff087819 */ /* 0x000fe4000001140c */
[----:B------:R-:W-:Y:S02]  /*f8e0*/  LOP3.LUT R10, R15, 0x1fffffe, RZ, 0xc0, !PT ;  /* 0x01fffffe0f0a7812 */ /* 0x000fe400078ec0ff */
[----:B------:R-:W-:Y:S02]  /*f8f0*/  IADD3 R17, -R16, R3, RZ ;  /* 0x0000000310117210 */ /* 0x000fe40007ffe1ff */
[----:B------:R-:W-:Y:S01]  /*f900*/  LEA.HI R16, R9, R9, RZ, 0x1 ;  /* 0x0000000909107211 */ /* 0x000fe200078f08ff */
[----:B------:R-:W1:Y:S01]  /*f910*/  @P3 MUFU.RCP R7, R5 ;  /* 0x0000000500073308 */ /* 0x000e620000001000 */
[----:B------:R-:W-:-:S02]  /*f920*/  FSETP.NE.FTZ.AND P2, PT, R4, RZ, PT ;  /* 0x000000ff0400720b */ /* 0x000fc40003f55000 */
[----:B------:R-:W-:Y:S01]  /*f930*/  IADD3 R19, R19, -R10, RZ ;  /* 0x8000000a13137210 */ /* 0x000fe20007ffe0ff */
[----:B------:R-:W-:Y:S01]  /*f940*/  IMAD R10, R8, 0x100, R17 ;  /* 0x00000100080a7824 */ /* 0x000fe200078e0211 */
[----:B------:R-:W-:Y:S02]  /*f950*/  SHF.R.S32.HI R15, RZ, 0x1, R15 ;  /* 0x00000001ff0f7819 */ /* 0x000fe4000001140f */
[----:B------:R-:W-:Y:S01]  /*f960*/  SHF.R.S32.HI R18, RZ, 0x1, R16 ;  /* 0x00000001ff127819 */ /* 0x000fe20000011410 */
[----:B------:R-:W-:Y:S01]  /*f970*/  @P3 MUFU.LG2 R5, R5 ;  /* 0x0000000500053308 */ /* 0x000fe20000000c00 */
[----:B------:R-:W-:Y:S02]  /*f980*/  LOP3.LUT R16, R16, 0xfffffffe, RZ, 0xc0, !PT ;  /* 0xfffffffe10107812 */ /* 0x000fe400078ec0ff */
[----:B------:R-:W-:Y:S02]  /*f990*/  SHF.L.U32 R17, R15, 0x6, RZ ;  /* 0x000000060f117819 */ /* 0x000fe400000006ff */
[----:B------:R-:W-:Y:S01]  /*f9a0*/  LEA R10, R19, R10, 0x4 ;  /* 0x0000000a130a7211 */ /* 0x000fe200078e20ff */
[----:B------:R-:W-:Y:S01]  /*f9b0*/  IMAD.IADD R19, R9, 0x1, -R16 ;  /* 0x0000000109137824 */ /* 0x000fe200078e0a10 */
[----:B------:R-:W-:Y:S01]  /*f9c0*/  SHF.R.S32.HI R13, RZ, 0x4, R13 ;  /* 0x00000004ff0d7819 */ /* 0x000fe2000001140d */
[----:B------:R-:W2:Y:S01]  /*f9d0*/  @P2 MUFU.RCP R6, R4 ;  /* 0x0000000400062308 */ /* 0x000ea20000001000 */
[----:B------:R-:W-:Y:S01]  /*f9e0*/  LOP3.LUT R17, R17, 0xc0, RZ, 0xc0, !PT ;  /* 0x000000c011117812 */ /* 0x000fe200078ec0ff */
[----:B-1----:R-:W-:Y:S01]  /*f9f0*/  FMUL.FTZ R112, R7, R112 ;  /* 0x0000007007707220 */ /* 0x002fe20000410000 */
[----:B------:R-:W-:Y:S01]  /*fa00*/  LOP3.LUT R16, R15, 0x1, RZ, 0xc0, !PT ;  /* 0x000000010f107812 */ /* 0x000fe200078ec0ff */
[----:B------:R-:W-:Y:S01]  /*fa10*/  FMUL.FTZ R113, R7, R113 ;  /* 0x0000007107717220 */ /* 0x000fe20000410000 */
[----:B------:R-:W-:Y:S01]  /*fa20*/  SHF.L.U32 R13, R13, 0x6, RZ ;  /* 0x000000060d0d7819 */ /* 0x000fe200000006ff */
[----:B------:R-:W-:Y:S01]  /*fa30*/  FMUL.FTZ R68, R7, R68 ;  /* 0x0000004407447220 */ /* 0x000fe20000410000 */
[----:B------:R-:W-:Y:S01]  /*fa40*/  LEA.HI R17, R17, R17, RZ, 0x1d ;  /* 0x0000001111117211 */ /* 0x000fe200078fe8ff */
[C---:B------:R-:W-:Y:S01]  /*fa50*/  FMUL.FTZ R69, R7.reuse, R69 ;  /* 0x0000004507457220 */ /* 0x040fe20000410000 */
[----:B------:R-:W-:Y:S01]  /*fa60*/  ISETP.NE.U32.AND P1, PT, R16, 0x1, PT ;  /* 0x000000011000780c */ /* 0x000fe20003f25070 */
[----:B------:R-:W-:Y:S01]  /*fa70*/  FMUL.FTZ R72, R7, R72 ;  /* 0x0000004807487220 */ /* 0x000fe20000410000 */
[----:B------:R-:W-:Y:S01]  /*fa80*/  LOP3.LUT R13, R13, 0xc0, RZ, 0xc0, !PT ;  /* 0x000000c00d0d7812 */ /* 0x000fe200078ec0ff */
[C---:B------:R-:W-:Y:S01]  /*fa90*/  FMUL.FTZ R73, R7.reuse, R73 ;  /* 0x0000004907497220 */ /* 0x040fe20000410000 */
[----:B------:R-:W-:Y:S01]  /*faa0*/  SHF.L.U32 R18, R18, 0x3, RZ ;  /* 0x0000000312127819 */ /* 0x000fe200000006ff */
[C---:B------:R-:W-:Y:S01]  /*fab0*/  FMUL.FTZ R76, R7.reuse, R76 ;  /* 0x0000004c074c7220 */ /* 0x040fe20000410000 */
[----:B------:R-:W-:Y:S01]  /*fac0*/  LEA R10, R10, R17, 0x1 ;  /* 0x000000110a0a7211 */ /* 0x000fe200078e08ff */
[----:B------:R-:W-:Y:S01]  /*fad0*/  FMUL.FTZ R77, R7, R77 ;  /* 0x0000004d074d7220 */ /* 0x000fe20000410000 */
[----:B------:R-:W-:Y:S01]  /*fae0*/  LOP3.LUT P0, RZ, R15, 0x2, RZ, 0xc0, !PT ;  /* 0x000000020fff7812 */ /* 0x000fe2000780c0ff */
[----:B------:R-:W-:Y:S01]  /*faf0*/  FMUL.FTZ R80, R7, R80 ;  /* 0x0000005007507220 */ /* 0x000fe20000410000 */
[----:B------:R-:W-:Y:S01]  /*fb00*/  LOP3.LUT R18, R13, 0x18, R18, 0xf8, !PT ;  /* 0x000000180d127812 */ /* 0x000fe200078ef812 */
[C---:B------:R-:W-:Y:S01]  /*fb10*/  FMUL.FTZ R81, R7.reuse, R81 ;  /* 0x0000005107517220 */ /* 0x040fe20000410000 */
[----:B------:R-:W-:Y:S01]  /*fb20*/  SHF.L.U32 R15, R10, 0x2, RZ ;  /* 0x000000020a0f7819 */ /* 0x000fe200000006ff */
[C---:B------:R-:W-:Y:S01]  /*fb30*/  FMUL.FTZ R84, R7.reuse, R84 ;  /* 0x0000005407547220 */ /* 0x040fe20000410000 */
[----:B------:R-:W-:Y:S01]  /*fb40*/  SHF.R.U32.HI R13, RZ, 0x3, R13 ;  /* 0x00000003ff0d7819 */ /* 0x000fe2000001160d */
[----:B------:R-:W-:Y:S01]  /*fb50*/  FMUL.FTZ R85, R7, R85 ;  /* 0x0000005507557220 */ /* 0x000fe20000410000 */
[----:B------:R-:W-:Y:S01]  /*fb60*/  LEA R14, R19, R14, 0x2 ;  /* 0x0000000e130e7211 */ /* 0x000fe200078e10ff */
[----:B------:R-:W-:Y:S01]  /*fb70*/  FMUL.FTZ R88, R7, R88 ;  /* 0x0000005807587220 */ /* 0x000fe20000410000 */
[----:B------:R-:W-:Y:S01]  /*fb80*/  IADD3 R16, R15, -0x20, RZ ;  /* 0xffffffe00f107810 */ /* 0x000fe20007ffe0ff */
[C---:B------:R-:W-:Y:S01]  /*fb90*/  FMUL.FTZ R89, R7.reuse, R89 ;  /* 0x0000005907597220 */ /* 0x040fe20000410000 */
[----:B------:R-:W-:Y:S01]  /*fba0*/  LOP3.LUT R13, R18, R13, RZ, 0x3c, !PT ;  /* 0x0000000d120d7212 */ /* 0x000fe200078e3cff */
[----:B------:R-:W-:Y:S01]  /*fbb0*/  FMUL.FTZ R92, R7, R92 ;  /* 0x0000005c075c7220 */ /* 0x000fe20000410000 */
[----:B------:R-:W-:Y:S01]  /*fbc0*/  @P1 IADD3 R16, R15, 0x20, RZ ;  /* 0x000000200f101810 */ /* 0x000fe20007ffe0ff */
[C---:B------:R-:W-:Y:S01]  /*fbd0*/  FMUL.FTZ R93, R7.reuse, R93 ;  /* 0x0000005d075d7220 */ /* 0x040fe20000410000 */
[----:B------:R-:W-:Y:S01]  /*fbe0*/  STS.64 [R10.X4], R112 ;  /* 0x000000700a007388 */ /* 0x000fe20000004a00 */
[C---:B------:R-:W-:Y:S01]  /*fbf0*/  FMUL.FTZ R96, R7.reuse, R96 ;  /* 0x0000006007607220 */ /* 0x040fe20000410000 */
[----:B------:R-:W-:Y:S01]  /*fc00*/  LOP3.LUT R12, R12, 0xffffffe0, RZ, 0xc0, !PT ;  /* 0xffffffe00c0c7812 */ /* 0x000fe200078ec0ff */
[C---:B------:R-:W-:Y:S01]  /*fc10*/  FMUL.FTZ R97, R7.reuse, R97 ;  /* 0x0000006107617220 */ /* 0x040fe20000410000 */
[----:B------:R-:W1:Y:S01]  /*fc20*/  @P2 MUFU.LG2 R4, R4 ;  /* 0x0000000400042308 */ /* 0x000e620000000c00 */
[C---:B------:R-:W-:Y:S01]  /*fc30*/  FMUL.FTZ R108, R7.reuse, R108 ;  /* 0x0000006c076c7220 */ /* 0x040fe20000410000 */
[----:B------:R-:W-:Y:S01]  /*fc40*/  IADD3 R12, -R12, R3, RZ ;  /* 0x000000030c0c7210 */ /* 0x000fe20007ffe1ff */
[C---:B------:R-:W-:Y:S01]  /*fc50*/  FMUL.FTZ R109, R7.reuse, R109 ;  /* 0x0000006d076d7220 */ /* 0x040fe20000410000 */
[----:B------:R-:W-:Y:S01]  /*fc60*/  MOV R3, 0xff800000 ;  /* 0xff80000000037802 */ /* 0x000fe20000000f00 */
[----:B------:R-:W-:-:S02]  /*fc70*/  FMUL.FTZ R100, R7, R100 ;  /* 0x0000006407647220 */ /* 0x000fc40000410000 */
[C---:B------:R-:W-:Y:S02]  /*fc80*/  FMUL.FTZ R101, R7.reuse, R101 ;  /* 0x0000006507657220 */ /* 0x040fe40000410000 */
[C---:B------:R-:W-:Y:S02]  /*fc90*/  FMUL.FTZ R104, R7.reuse, R104 ;  /* 0x0000006807687220 */ /* 0x040fe40000410000 */
[----:B------:R-:W-:Y:S02]  /*fca0*/  FMUL.FTZ R105, R7, R105 ;  /* 0x0000006907697220 */ /* 0x000fe40000410000 */
[----:B------:R-:W-:Y:S02]  /*fcb0*/  IMAD.MOV.U32 R7, RZ, RZ, 0x40 ;  /* 0x00000040ff077424 */ /* 0x000fe400078e00ff */
[C---:B--2---:R-:W-:Y:S02]  /*fcc0*/  FMUL.FTZ R115, R6.reuse, R115 ;  /* 0x0000007306737220 */ /* 0x044fe40000410000 */
[C---:B------:R-:W-:Y:S01]  /*fcd0*/  FMUL.FTZ R114, R6.reuse, R114 ;  /* 0x0000007206727220 */ /* 0x040fe20000410000 */
[----:B------:R-:W-:Y:S01]  /*fce0*/  SEL R7, R7, 0xffffffc0, !P0 ;  /* 0xffffffc007077807 */ /* 0x000fe20004000000 */
[----:B------:R-:W-:Y:S01]  /*fcf0*/  FMUL.FTZ R71, R6, R71 ;  /* 0x0000004706477220 */ /* 0x000fe20000410000 */
[----:B------:R-:W-:Y:S01]  /*fd00*/  LOP3.LUT P0, RZ, R12, 0x3, RZ, 0xc0, !PT ;  /* 0x000000030cff7812 */ /* 0x000fe2000780c0ff */
[C---:B------:R-:W-:Y:S01]  /*fd10*/  FMUL.FTZ R70, R6.reuse, R70 ;  /* 0x0000004606467220 */ /* 0x040fe20000410000 */
[----:B------:R-:W-:Y:S01]  /*fd20*/  IADD3 R15, R15, R7, RZ ;  /* 0x000000070f0f7210 */ /* 0x000fe20007ffe0ff */
[C---:B------:R-:W-:Y:S01]  /*fd30*/  FMUL.FTZ R75, R6.reuse, R75 ;  /* 0x0000004b064b7220 */ /* 0x040fe20000410000 */
[----:B------:R-:W-:Y:S01]  /*fd40*/  IADD3 R17, R7, R16, RZ ;  /* 0x0000001007117210 */ /* 0x000fe20007ffe0ff */
[C---:B------:R-:W-:Y:S01]  /*fd50*/  FMUL.FTZ R74, R6.reuse, R74 ;  /* 0x0000004a064a7220 */ /* 0x040fe20000410000 */
[----:B------:R-:W2:Y:S01]  /*fd60*/  S2R R7, SR_CTAID.Y ;  /* 0x0000000000077919 */ /* 0x000ea20000002600 */
[----:B------:R-:W-:-:S02]  /*fd70*/  FMUL.FTZ R79, R6, R79 ;  /* 0x0000004f064f7220 */ /* 0x000fc40000410000 */
[C---:B------:R-:W-:Y:S01]  /*fd80*/  FMUL.FTZ R78, R6.reuse, R78 ;  /* 0x0000004e064e7220 */ /* 0x040fe20000410000 */
[----:B------:R-:W-:Y:S01]  /*fd90*/  STS.64 [R10.X4+0x400], R114 ;  /* 0x000400720a007388 */ /* 0x000fe20000004a00 */
[C---:B------:R-:W-:Y:S02]  /*fda0*/  FMUL.FTZ R83, R6.reuse, R83 ;  /* 0x0000005306537220 */ /* 0x040fe40000410000 */
[C---:B------:R-:W-:Y:S01]  /*fdb0*/  FMUL.FTZ R82, R6.reuse, R82 ;  /* 0x0000005206527220 */ /* 0x040fe20000410000 */
[----:B------:R-:W-:Y:S01]  /*fdc0*/  STS.64 [R16], R68 ;  /* 0x0000004410007388 */ /* 0x000fe20000000a00 */
[C---:B------:R-:W-:Y:S02]  /*fdd0*/  FMUL.FTZ R87, R6.reuse, R87 ;  /* 0x0000005706577220 */ /* 0x040fe40000410000 */
[C---:B------:R-:W-:Y:S01]  /*fde0*/  FMUL.FTZ R86, R6.reuse, R86 ;  /* 0x0000005606567220 */ /* 0x040fe20000410000 */
[----:B------:R-:W-:Y:S01]  /*fdf0*/  STS.64 [R16+0x400], R70 ;  /* 0x0004004610007388 */ /* 0x000fe20000000a00 */
[----:B------:R-:W-:-:S02]  /*fe00*/  FMUL.FTZ R91, R6, R91 ;  /* 0x0000005b065b7220 */ /* 0x000fc40000410000 */
[C---:B------:R-:W-:Y:S01]  /*fe10*/  FMUL.FTZ R90, R6.reuse, R90 ;  /* 0x0000005a065a7220 */ /* 0x040fe20000410000 */
[----:B------:R-:W-:Y:S01]  /*fe20*/  STS.64 [R15], R72 ;  /* 0x000000480f007388 */ /* 0x000fe20000000a00 */
[C---:B------:R-:W-:Y:S02]  /*fe30*/  FMUL.FTZ R95, R6.reuse, R95 ;  /* 0x0000005f065f7220 */ /* 0x040fe40000410000 */
[C---:B------:R-:W-:Y:S01]  /*fe40*/  FMUL.FTZ R94, R6.reuse, R94 ;  /* 0x0000005e065e7220 */ /* 0x040fe20000410000 */
[----:B------:R-:W-:Y:S01]  /*fe50*/  STS.64 [R15+0x400], R74 ;  /* 0x0004004a0f007388 */ /* 0x000fe20000000a00 */
[C---:B------:R-:W-:Y:S02]  /*fe60*/  FMUL.FTZ R99, R6.reuse, R99 ;  /* 0x0000006306637220 */ /* 0x040fe40000410000 */
[C---:B------:R-:W-:Y:S01]  /*fe70*/  FMUL.FTZ R98, R6.reuse, R98 ;  /* 0x0000006206627220 */ /* 0x040fe20000410000 */
[----:B------:R-:W-:Y:S01]  /*fe80*/  STS.64 [R17], R76 ;  /* 0x0000004c11007388 */ /* 0x000fe20000000a00 */
[----:B------:R-:W-:-:S02]  /*fe90*/  FMUL.FTZ R111, R6, R111 ;  /* 0x0000006f066f7220 */ /* 0x000fc40000410000 */
[C---:B------:R-:W-:Y:S01]  /*fea0*/  FMUL.FTZ R110, R6.reuse, R110 ;  /* 0x0000006e066e7220 */ /* 0x040fe20000410000 */
[----:B------:R-:W-:Y:S01]  /*feb0*/  STS.64 [R17+0x400], R78 ;  /* 0x0004004e11007388 */ /* 0x000fe20000000a00 */
[C---:B------:R-:W-:Y:S02]  /*fec0*/  FMUL.FTZ R103, R6.reuse, R103 ;  /* 0x0000006706677220 */ /* 0x040fe40000410000 */
[C---:B------:R-:W-:Y:S01]  /*fed0*/  FMUL.FTZ R102, R6.reuse, R102 ;  /* 0x0000006606667220 */ /* 0x040fe20000410000 */
[----:B------:R-:W-:Y:S01]  /*fee0*/  STS.64 [R10.X4+0x2000], R80 ;  /* 0x002000500a007388 */ /* 0x000fe20000004a00 */
[C---:B------:R-:W-:Y:S02]  /*fef0*/  FMUL.FTZ R107, R6.reuse, R107 ;  /* 0x0000006b066b7220 */ /* 0x040fe40000410000 */
[----:B------:R-:W-:Y:S01]  /*ff00*/  FMUL.FTZ R106, R6, R106 ;  /* 0x0000006a066a7220 */ /* 0x000fe20000410000 */
[----:B------:R-:W-:Y:S01]  /*ff10*/  IADD3 R6, R14, R13, RZ ;  /* 0x0000000d0e067210 */ /* 0x000fe20007ffe0ff */
[----:B------:R-:W-:Y:S01]  /*ff20*/  STS.64 [R10.X4+0x2400], R82 ;  /* 0x002400520a007388 */ /* 0x000fe20000004a00 */
[----:B--2---:R-:W-:-:S02]  /*ff30*/  IMAD R7, R7, c[0x0][0x210], R186 ;  /* 0x0000840007077a24 */ /* 0x004fc400078e02ba */
[----:B------:R-:W-:Y:S01]  /*ff40*/  @P3 FMUL.FTZ R5, R5, 0.69314718246459960938 ;  /* 0x3f31721805053820 */ /* 0x000fe20000410000 */
[----:B------:R-:W2:Y:S03]  /*ff50*/  S2R R14, SR_CTAID.Z ;  /* 0x00000000000e7919 */ /* 0x000ea60000002700 */
[----:B------:R-:W-:Y:S01]  /*ff60*/  @P3 FFMA.FTZ R3, R2, c[0x0][0x238], R5 ;  /* 0x00008e0002033a23 */ /* 0x000fe20000010005 */
[----:B------:R-:W3:Y:S04]  /*ff70*/  S2R R13, SR_CTAID.X ;  /* 0x00000000000d7919 */ /* 0x000ee80000002500 */
[----:B------:R-:W-:Y:S04]  /*ff80*/  STS.64 [R16+0x2000], R84 ;  /* 0x0020005410007388 */ /* 0x000fe80000000a00 */
[----:B------:R-:W-:Y:S04]  /*ff90*/  STS.64 [R16+0x2400], R86 ;  /* 0x0024005610007388 */ /* 0x000fe80000000a00 */
[----:B------:R-:W-:Y:S04]  /*ffa0*/  STS.64 [R15+0x2000], R88 ;  /* 0x002000580f007388 */ /* 0x000fe80000000a00 */
[----:B------:R-:W-:Y:S04]  /*ffb0*/  STS.64 [R15+0x2400], R90 ;  /* 0x0024005a0f007388 */ /* 0x000fe80000000a00 */
[----:B------:R-:W-:Y:S04]  /*ffc0*/  STS.64 [R17+0x2000], R92 ;  /* 0x0020005c11007388 */ /* 0x000fe80000000a00 */
[----:B------:R-:W-:Y:S01]  /*ffd0*/  STS.64 [R17+0x2400], R94 ;  /* 0x0024005e11007388 */ /* 0x000fe20000000a00 */
[----:B---3--:R-:W-:-:S03]  /*ffe0*/  SHF.L.U32 R13, R13, 0x6, RZ ;  /* 0x000000060d0d7819 */ /* 0x008fc600000006ff */
[----:B------:R-:W-:Y:S04]  /*fff0*/  STS.64 [R10.X4+0x4000], R96 ;  /* 0x004000600a007388 */ /* 0x000fe80000004a00 */
[----:B------:R-:W-:Y:S04]  /*10000*/  STS.64 [R10.X4+0x4400], R98 ;  /* 0x004400620a007388 */ /* 0x000fe80000004a00 */
[----:B------:R-:W-:Y:S04]  /*10010*/  STS.64 [R16+0x4000], R108 ;  /* 0x0040006c10007388 */ /* 0x000fe80000000a00 */
[----:B------:R-:W-:Y:S04]  /*10020*/  STS.64 [R16+0x4400], R110 ;  /* 0x0044006e10007388 */ /* 0x000fe80000000a00 */
[----:B------:R-:W-:Y:S04]  /*10030*/  STS.64 [R15+0x4000], R100 ;  /* 0x004000640f007388 */ /* 0x000fe80000000a00 */
[----:B------:R3:W-:Y:S04]  /*10040*/  STS.64 [R15+0x4400], R102 ;  /* 0x004400660f007388 */ /* 0x0007e80000000a00 */
[----:B------:R-:W-:Y:S04]  /*10050*/  STS.64 [R17+0x4000], R104 ;  /* 0x0040006811007388 */ /* 0x000fe80000000a00 */
[----:B------:R-:W-:Y:S04]  /*10060*/  STS.64 [R17+0x4400], R106 ;  /* 0x0044006a11007388 */ /* 0x000fe80000000a00 */
[----:B------:R-:W-:Y:S01]  /*10070*/  BAR.SYNC.DEFER_BLOCKING 0x0 ;  /* 0x0000000000007b1d */ /* 0x000fe20000010000 */
[----:B---3--:R-:W-:-:S04]  /*10080*/  IMAD.MOV R15, RZ, RZ, -R186 ;  /* 0x000000ffff0f7224 */ /* 0x008fc800078e0aba */
[----:B--2---:R-:W-:-:S04]  /*10090*/  IMAD R14, R15, c[0x0][0x1c0], R14 ;  /* 0x000070000f0e7a24 */ /* 0x004fc800078e020e */
[----:B------:R-:W-:Y:S01]  /*100a0*/  IMAD R14, R7, c[0x0][0x1c0], R14 ;  /* 0x00007000070e7a24 */ /* 0x000fe200078e020e */
[----:B------:R-:W-:Y:S01]  /*100b0*/  SHF.R.S32.HI R7, RZ, 0x1f, R8 ;  /* 0x0000001fff077819 */ /* 0x000fe20000011408 */
[----:B------:R-:W2:Y:S02]  /*100c0*/  LDS.128 R56, [R6.X4] ;  /* 0x0000000006387984 */ /* 0x000ea40000004c00 */
[----:B------:R-:W-:Y:S01]  /*100d0*/  IMAD R13, R14, c[0x0][0x214], R13 ;  /* 0x000085000e0d7a24 */ /* 0x000fe200078e020d */
[----:B------:R-:W-:Y:S01]  /*100e0*/  LEA.HI R7, R7, R8, RZ, 0x2 ;  /* 0x0000000807077211 */ /* 0x000fe200078f10ff */
[----:B------:R-:W3:Y:S01]  /*100f0*/  LDS.128 R52, [R6.X4+0x800] ;  /* 0x0008000006347984 */ /* 0x000ee20000004c00 */
[----:B------:R-:W-:Y:S01]  /*10100*/  SHF.L.U32 R14, R9, 0x2, RZ ;  /* 0x00000002090e7819 */ /* 0x000fe200000006ff */
[----:B-1----:R-:W-:Y:S01]  /*10110*/  @P2 FMUL.FTZ R9, R4, 0.69314718246459960938 ;  /* 0x3f31721804092820 */ /* 0x002fe20000410000 */
[----:B------:R-:W-:Y:S01]  /*10120*/  LOP3.LUT R7, R7, 0xffffffc, RZ, 0xc0, !PT ;  /* 0x0ffffffc07077812 */ /* 0x000fe200078ec0ff */
[----:B------:R-:W1:Y:S01]  /*10130*/  LDS.128 R48, [R6.X4+0x1000] ;  /* 0x0010000006307984 */ /* 0x000e620000004c00 */
[----:B------:R-:W-:-:S02]  /*10140*/  SHF.R.S32.HI R15, RZ, 0x1f, R14 ;  /* 0x0000001fff0f7819 */ /* 0x000fc4000001140e */
[----:B------:R-:W-:Y:S01]  /*10150*/  IADD3 R7, R8, -R7, RZ ;  /* 0x8000000708077210 */ /* 0x000fe20007ffe0ff */
[----:B------:R-:W4:Y:S03]  /*10160*/  LDS.128 R44, [R6.X4+0x1800] ;  /* 0x00180000062c7984 */ /* 0x000f260000004c00 */
[----:B------:R-:W-:Y:S01]  /*10170*/  LEA R7, R7, R180, 0x4 ;  /* 0x000000b407077211 */ /* 0x000fe200078e20ff */
[----:B------:R-:W1:Y:S04]  /*10180*/  LDS.128 R40, [R6.X4+0x2000] ;  /* 0x0020000006287984 */ /* 0x000e680000004c00 */
[----:B------:R-:W1:Y:S04]  /*10190*/  LDS.128 R36, [R6.X4+0x2800] ;  /* 0x0028000006247984 */ /* 0x000e680000004c00 */
[----:B------:R-:W1:Y:S04]  /*101a0*/  LDS.128 R32, [R6.X4+0x3000] ;  /* 0x0030000006207984 */ /* 0x000e680000004c00 */
[----:B------:R-:W1:Y:S04]  /*101b0*/  LDS.128 R28, [R6.X4+0x3800] ;  /* 0x00380000061c7984 */ /* 0x000e680000004c00 */
[----:B------:R-:W1:Y:S04]  /*101c0*/  LDS.128 R24, [R6.X4+0x4000] ;  /* 0x0040000006187984 */ /* 0x000e680000004c00 */
[----:B------:R-:W1:Y:S04]  /*101d0*/  LDS.128 R20, [R6.X4+0x4800] ;  /* 0x0048000006147984 */ /* 0x000e680000004c00 */
[----:B------:R-:W1:Y:S04]  /*101e0*/  LDS.128 R16, [R6.X4+0x5000] ;  /* 0x0050000006107984 */ /* 0x000e680000004c00 */
[----:B------:R5:W1:Y:S02]  /*101f0*/  LDS.128 R60, [R6.X4+0x5800] ;  /* 0x00580000063c7984 */ /* 0x000a640000004c00 */
[----:B-----5:R-:W-:-:S02]  /*10200*/  IMAD.MOV.U32 R6, RZ, RZ, -0x800000 ;  /* 0xff800000ff067424 */ /* 0x020fc400078e00ff */
[----:B------:R-:W-:Y:S01]  /*10210*/  @P2 FFMA.FTZ R6, R0, c[0x0][0x238], R9 ;  /* 0x00008e0000062a23 */ /* 0x000fe20000010009 */
[----:B------:R-:W-:Y:S05]  /*10220*/  @P0 BRA `(.L_x_1275) ;  /* 0x000000a000000947 */ /* 0x000fea0003800000 */
[----:B--234-:R-:W-:Y:S02]  /*10230*/  IADD3 R5, R7, 0x8, RZ ;  /* 0x0000000807057810 */ /* 0x01cfe40007ffe0ff */
[----:B------:R-:W-:Y:S02]  /*10240*/  SHF.R.S32.HI R2, RZ, 0x1f, R7 ;  /* 0x0000001fff027819 */ /* 0x000fe40000011407 */
[----:B------:R-:W-:Y:S02]  /*10250*/  IADD3 R0, P0, R13, R7, RZ ;  /* 0x000000070d007210 */ /* 0x000fe40007f1e0ff */
[-C--:B------:R-:W-:Y:S02]  /*10260*/  ISETP.GE.AND P2, PT, R7, R174.reuse, PT ;  /* 0x000000ae0700720c */ /* 0x080fe40003f46270 */
[----:B------:R-:W-:Y:S02]  /*10270*/  ISETP.GE.AND P1, PT, R5, R174, PT ;  /* 0x000000ae0500720c */ /* 0x000fe40003f26270 */
[----:B------:R-:W-:-:S02]  /*10280*/  LEA.HI.X.SX32 R5, R13, R2, 0x1, P0 ;  /* 0x000000020d057211 */ /* 0x000fc400000f0eff */
[----:B------:R-:W-:-:S04]  /*10290*/  LEA R4, P0, R0, c[0x0][0x208], 0x2 ;  /* 0x0000820000047a11 */ /* 0x000fc800078010ff */
[----:B------:R-:W-:-:S05]  /*102a0*/  LEA.HI.X R5, R0, c[0x0][0x20c], R5, 0x2, P0 ;  /* 0x0000830000057a11 */ /* 0x000fca00000f1405 */
[----:B------:R2:W-:Y:S04]  /*102b0*/  @!P2 STG.E [R4.64], R3 ;  /* 0x000000030400a986 */ /* 0x0005e8000c101906 */
[----:B------:R2:W-:Y:S02]  /*102c0*/  @!P1 STG.E [R4.64+0x20], R6 ;  /* 0x0000200604009986 */ /* 0x0005e4000c101906 */
.L_x_1275:
[----:B--234-:R-:W-:Y:S05]  /*102d0*/  BSYNC B0 ;  /* 0x0000000000007941 */ /* 0x01cfea0003800000 */
.L_x_1274:
[C---:B------:R-:W-:Y:S01]  /*102e0*/  IMAD.WIDE R4, R11.reuse, 0x60, R14 ;  /* 0x000000600b047825 */ /* 0x040fe200078e020e */
[----:B------:R-:W-:Y:S01]  /*102f0*/  ISETP.GE.AND P1, PT, R11, R174, PT ;  /* 0x000000ae0b00720c */ /* 0x000fe20003f26270 */
[----:B------:R-:W-:Y:S01]  /*10300*/  BSSY B0, `(.L_x_1276) ;  /* 0x0000010000007945 */ /* 0x000fe20003800000 */
[----:B------:R-:W-:Y:S01]  /*10310*/  IADD3 R2, R14, 0x20, RZ ;  /* 0x000000200e027810 */ /* 0x000fe20007ffe0ff */
[----:B------:R-:W-:-:S05]  /*10320*/  IMAD R0, R13, c[0x0][0x22c], RZ ;  /* 0x00008b000d007a24 */ /* 0x000fca00078e02ff */
[----:B------:R-:W-:-:S04]  /*10330*/  IADD3 R3, P0, R0, R4, RZ ;  /* 0x0000000400037210 */ /* 0x000fc80007f1e0ff */
[----:B------:R-:W-:Y:S02]  /*10340*/  LEA.HI.X.SX32 R0, R0, R5, 0x1, P0 ;  /* 0x0000000500007211 */ /* 0x000fe400000f0eff */
[----:B------:R-:W-:-:S04]  /*10350*/  LEA R4, P0, R3, c[0x0][0x1d8], 0x2 ;  /* 0x0000760003047a11 */ /* 0x000fc800078010ff */
[----:B------:R-:W-:Y:S02]  /*10360*/  LEA.HI.X R5, R3, c[0x0][0x1dc], R0, 0x2, P0 ;  /* 0x0000770003057a11 */ /* 0x000fe400000f1400 */
[----:B------:R-:W-:Y:S01]  /*10370*/  IADD3 R0, R14, 0x40, RZ ;  /* 0x000000400e007810 */ /* 0x000fe20007ffe0ff */
[----:B------:R-:W-:Y:S05]  /*10380*/  @P1 BRA `(.L_x_1277) ;  /* 0x0000007000001947 */ /* 0x000fea0003800000 */
[----:B------:R-:W-:Y:S02]  /*10390*/  ISETP.GE.AND P1, PT, R2, c[0x0][0x220], PT ;  /* 0x0000880002007a0c */ /* 0x000fe40003f26270 */
[----:B------:R-:W-:Y:S02]  /*103a0*/  ISETP.GE.AND P0, PT, R0, c[0x0][0x220], PT ;  /* 0x0000880000007a0c */ /* 0x000fe40003f06270 */
[----:B------:R-:W-:-:S09]  /*103b0*/  ISETP.GE.AND P2, PT, R14, c[0x0][0x220], PT ;  /* 0x000088000e007a0c */ /* 0x000fd20003f46270 */
[----:B-1----:R1:W-:Y:S04]  /*103c0*/  @!P1 STG.E.128 [R4.64+0x80], R40 ;  /* 0x0000802804009986 */ /* 0x0023e8000c101d06 */
[----:B------:R1:W-:Y:S04]  /*103d0*/  @!P0 STG.E.128 [R4.64+0x100], R24 ;  /* 0x0001001804008986 */ /* 0x0003e8000c101d06 */
[----:B------:R1:W-:Y:S04]  /*103e0*/  @!P2 STG.E.64 [R4.64], R56 ;  /* 0x000000380400a986 */ /* 0x0003e8000c101b06 */
[----:B------:R1:W-:Y:S02]  /*103f0*/  @!P2 STG.E.64 [R4.64+0x8], R58 ;  /* 0x0000083a0400a986 */ /* 0x0003e4000c101b06 */
.L_x_1277:
[----:B------:R-:W-:Y:S05]  /*10400*/  BSYNC B0 ;  /* 0x0000000000007941 */ /* 0x000fea0003800000 */
.L_x_1276:
[----:B------:R-:W-:Y:S01]  /*10410*/  IADD3 R3, R11, 0x10, RZ ;  /* 0x000000100b037810 */ /* 0x000fe20007ffe0ff */
[----:B------:R-:W-:Y:S03]  /*10420*/  BSSY B0, `(.L_x_1278) ;  /* 0x0000009000007945 */ /* 0x000fe60003800000 */
[----:B------:R-:W-:-:S13]  /*10430*/  ISETP.GE.AND P0, PT, R3, R174, PT ;  /* 0x000000ae0300720c */ /* 0x000fda0003f06270 */
[----:B------:R-:W-:Y:S05]  /*10440*/  @P0 BRA `(.L_x_1279) ;  /* 0x0000006000000947 */ /* 0x000fea0003800000 */
[----:B------:R-:W-:Y:S02]  /*10450*/  ISETP.GE.AND P2, PT, R14, c[0x0][0x220], PT ;  /* 0x000088000e007a0c */ /* 0x000fe40003f46270 */
[----:B------:R-:W-:Y:S02]  /*10460*/  ISETP.GE.AND P1, PT, R2, c[0x0][0x220], PT ;  /* 0x0000880002007a0c */ /* 0x000fe40003f26270 */
[----:B------:R-:W-:-:S09]  /*10470*/  ISETP.GE.AND P0, PT, R0, c[0x0][0x220], PT ;  /* 0x0000880000007a0c */ /* 0x000fd20003f06270 */
[----:B------:R2:W-:Y:S04]  /*10480*/  @!P2 STG.E.128 [R4.64+0x1800], R52 ;  /* 0x001800340400a986 */ /* 0x0005e8000c101d06 */
[----:B-1----:R2:W-:Y:S04]  /*10490*/  @!P1 STG.E.128 [R4.64+0x1880], R36 ;  /* 0x0018802404009986 */ /* 0x0025e8000c101d06 */
[----:B------:R2:W-:Y:S02]  /*104a0*/  @!P0 STG.E.128 [R4.64+0x1900], R20 ;  /* 0x0019001404008986 */ /* 0x0005e4000c101d06 */
.L_x_1279:
[----:B------:R-:W-:Y:S05]  /*104b0*/  BSYNC B0 ;  /* 0x0000000000007941 */ /* 0x000fea0003800000 */
.L_x_1278:
[----:B------:R-:W-:Y:S01]  /*104c0*/  IADD3 R3, R11, 0x20, RZ ;  /* 0x000000200b037810 */ /* 0x000fe20007ffe0ff */
[----:B------:R-:W-:Y:S03]  /*104d0*/  BSSY B0, `(.L_x_1280) ;  /* 0x0000009000007945 */ /* 0x000fe60003800000 */
[----:B------:R-:W-:-:S13]  /*104e0*/  ISETP.GE.AND P0, PT, R3, R174, PT ;  /* 0x000000ae0300720c */ /* 0x000fda0003f06270 */
[----:B------:R-:W-:Y:S05]  /*104f0*/  @P0 BRA `(.L_x_1281) ;  /* 0x0000006000000947 */ /* 0x000fea0003800000 */
[----:B------:R-:W-:Y:S02]  /*10500*/  ISETP.GE.AND P2, PT, R14, c[0x0][0x220], PT ;  /* 0x000088000e007a0c */ /* 0x000fe40003f46270 */
[----:B------:R-:W-:Y:S02]  /*10510*/  ISETP.GE.AND P1, PT, R2, c[0x0][0x220], PT ;  /* 0x0000880002007a0c */ /* 0x000fe40003f26270 */
[----:B------:R-:W-:-:S09]  /*10520*/  ISETP.GE.AND P0, PT, R0, c[0x0][0x220], PT ;  /* 0x0000880000007a0c */ /* 0x000fd20003f06270 */
[----:B-1----:R1:W-:Y:S04]  /*10530*/  @!P2 STG.E.128 [R4.64+0x3000], R48 ;  /* 0x003000300400a986 */ /* 0x0023e8000c101d06 */
[----:B------:R1:W-:Y:S04]  /*10540*/  @!P1 STG.E.128 [R4.64+0x3080], R32 ;  /* 0x0030802004009986 */ /* 0x0003e8000c101d06 */
[----:B------:R1:W-:Y:S02]  /*10550*/  @!P0 STG.E.128 [R4.64+0x3100], R16 ;  /* 0x0031001004008986 */ /* 0x0003e4000c101d06 */
.L_x_1281:
[----:B------:R-:W-:Y:S05]  /*10560*/  BSYNC B0 ;  /* 0x0000000000007941 */ /* 0x000fea0003800000 */
.L_x_1280:
[----:B------:R-:W-:-:S04]  /*10570*/  IADD3 R11, R11, 0x30, RZ ;  /* 0x000000300b0b7810 */ /* 0x000fc80007ffe0ff */
[----:B------:R-:W-:-:S13]  /*10580*/  ISETP.GE.AND P0, PT, R11, R174, PT ;  /* 0x000000ae0b00720c */ /* 0x000fda0003f06270 */
[----:B------:R-:W-:Y:S05]  /*10590*/  @P0 EXIT ;  /* 0x000000000000094d */ /* 0x000fea0003800000 */
[----:B------:R-:W-:Y:S02]  /*105a0*/  ISETP.GE.AND P0, PT, R2, c[0x0][0x220], PT ;  /* 0x0000880002007a0c */ /* 0x000fe40003f06270 */
[----:B------:R-:W-:-:S11]  /*105b0*/  ISETP.GE.AND P1, PT, R14, c[0x0][0x220], PT ;  /* 0x000088000e007a0c */ /* 0x000fd60003f26270 */
[----:B-1----:R1:W-:Y:S01]  /*105c0*/  @!P0 STG.E.128 [R4.64+0x4880], R28 ;  /* 0x0048801c04008986 */ /* 0x0023e2000c101d06 */
[----:B------:R-:W-:-:S03]  /*105d0*/  ISETP.GE.AND P0, PT, R0, c[0x0][0x220], PT ;  /* 0x0000880000007a0c */ /* 0x000fc60003f06270 */
[----:B------:R1:W-:Y:S10]  /*105e0*/  @!P1 STG.E.128 [R4.64+0x4800], R44 ;  /* 0x0048002c04009986 */ /* 0x0003f4000c101d06 */
[----:B------:R-:W-:Y:S05]  /*105f0*/  @P0 EXIT ;  /* 0x000000000000094d */ /* 0x000fea0003800000 */
[----:B------:R-:W-:Y:S01]  /*10600*/  STG.E.128 [R4.64+0x4900], R60 ;  /* 0x0049003c04007986 */ /* 0x000fe2000c101d06 */
[----:B------:R-:W-:Y:S05]  /*10610*/  EXIT ;  /* 0x000000000000794d */ /* 0x000fea0003800000 */
.L_x_1282:
        /* <DEDUP_REMOVED lines=14> */
.L_x_6322:


//--------------------- .text._ZN5flash24flash_fwd_splitkv_kernelI23Flash_fwd_kernel_traitsILi96ELi64ELi128ELi4ELb0ELb0EN7cutlass10bfloat16_tE19Flash_kernel_traitsILi96ELi64ELi128ELi4ES3_EELb1ELb0ELb0ELb0ELb0ELb1ELb1ELb0EEEvNS_16Flash_fwd_paramsE --------------------------
	.section	.text._ZN5flash24flash_fwd_splitkv_kernelI23Flash_fwd_kernel_traitsILi96ELi64ELi128ELi4ELb0ELb0EN7cutlass10bfloat16_tE19Flash_kernel_traitsILi96ELi64ELi128ELi4ES3_EELb1ELb0ELb0ELb0ELb0ELb1ELb1ELb0EEEvNS_16Flash_fwd_paramsE,"ax",@progbits
	.sectioninfo	@"SHI_REGISTERS=255"
	.align	128
        .global         _ZN5flash24flash_fwd_splitkv_kernelI23Flash_fwd_kernel_traitsILi96ELi64ELi128ELi4ELb0ELb0EN7cutlass10bfloat16_tE19Flash_kernel_traitsILi96ELi64ELi128ELi4ES3_EELb1ELb0ELb0ELb0ELb0ELb1ELb1ELb0EEEvNS_16Flash_fwd_paramsE
        .type           _ZN5flash24flash_fwd_splitkv_kernelI23Flash_fwd_kernel_traitsILi96ELi64ELi128ELi4ELb0ELb0EN7cutlass10bfloat16_tE19Flash_kernel_traitsILi96ELi64ELi128ELi4ES3_EELb1ELb0ELb0ELb0ELb0ELb1ELb1ELb0EEEvNS_16Flash_fwd_paramsE,@function
        .size           _ZN5flash24flash_fwd_splitkv_kernelI23Flash_fwd_kernel_traitsILi96ELi64ELi128ELi4ELb0ELb0EN7cutlass10bfloat16_tE19Flash_kernel_traitsILi96ELi64ELi128ELi4ES3_EELb1ELb0ELb0ELb0ELb0ELb1ELb1ELb0EEEvNS_16Flash_fwd_paramsE,(.L_x_6323 - _ZN5flash24flash_fwd_splitkv_kernelI23Flash_fwd_kernel_traitsILi96ELi64ELi128ELi4ELb0ELb0EN7cutlass10bfloat16_tE19Flash_kernel_traitsILi96ELi64ELi128ELi4ES3_EELb1ELb0ELb0ELb0ELb0ELb1ELb1ELb0EEEvNS_16Flash_fwd_paramsE)
        .other          _ZN5flash24flash_fwd_splitkv_kernelI23Flash_fwd_kernel_traitsILi96ELi64ELi128ELi4ELb0ELb0EN7cutlass10bfloat16_tE19Flash_kernel_traitsILi96ELi64ELi128ELi4ES3_EELb1ELb0ELb0ELb0ELb0ELb1ELb1ELb0EEEvNS_16Flash_fwd_paramsE,@"STO_CUDA_ENTRY STV_DEFAULT"
_ZN5flash24flash_fwd_splitkv_kernelI23Flash_fwd_kernel_traitsILi96ELi64ELi128ELi4ELb0ELb0EN7cutlass10bfloat16_tE19Flash_kernel_traitsILi96ELi64ELi128ELi4ES3_EELb1ELb0ELb0ELb0ELb0ELb1ELb1ELb0EEEvNS_16Flash_fwd_paramsE:
.text._ZN5flash24flash_fwd_splitkv_kernelI23Flash_fwd_kernel_traitsILi96ELi64ELi128ELi4ELb0ELb0EN7cutlass10bfloat16_tE19Flash_kernel_traitsILi96ELi64ELi128ELi4ES3_EELb1ELb0ELb0ELb0ELb0ELb1ELb1ELb0EEEvNS_16Flash_fwd_paramsE:
        /* <DEDUP_REMOVED lines=34> */
[----:B------:R1:W2:Y:S04]  /*0220*/  @P2 LDG.E R7, [R16.64] ;  /* 0x0000000610072981 */ /* 0x0002a8000c1e1900 */
[----:B------:R1:W2:Y:S01]  /*0230*/  @P2 LDG.E R0, [R16.64+0x4] ;  /* 0x0000040610002981 */ /* 0x0002a2000c1e1900 */
[----:B------:R-:W-:-:S04]  /*0240*/  MOV R3, RZ ;  /* 0x000000ff00037202 */ /* 0x000fc80000000f00 */
[----:B------:R3:W5:Y:S02]  /*0250*/  @!P1 LDG.E R6, [R10.64] ;  /* 0x000000060a069981 */ /* 0x000764000c1e1900 */
[----:B------:R-:W-:Y:S02]  /*0260*/  @P0 IMAD.WIDE R14, R180, R5, c[0x0][0x250] ;  /* 0x00009400b40e0625 */ /* 0x000fe400078e0205 */
[----:B------:R-:W4:Y:S04]  /*0270*/  S2R R23, SR_CTAID.X ;  /* 0x0000000000177919 */ /* 0x000f280000002500 */
[----:B------:R3:W5:Y:S01]  /*0280*/  @P0 LDG.E R3, [R14.64] ;  /* 0x000000060e030981 */ /* 0x000762000c1e1900 */
[----:B------:R-:W-:-:S03]  /*0290*/  ISETP.NE.U32.AND P0, PT, RZ, c[0x0][0x248], PT ;  /* 0x00009200ff007a0c */ /* 0x000fc60003f05070 */
[----:B------:R-:W2:Y:S01]  /*02a0*/  S2R R9, SR_CTAID.Y ;  /* 0x0000000000097919 */ /* 0x000ea20000002600 */
[----:B------:R-:W-:Y:S01]  /*02b0*/  ISETP.NE.AND.EX P0, PT, RZ, c[0x0][0x24c], PT, P0 ;  /* 0x00009300ff007a0c */ /* 0x000fe20003f05300 */
[----:B-1----:R-:W-:-:S04]  /*02c0*/  IMAD.MOV R16, RZ, RZ, -R180 ;  /* 0x000000ffff107224 */ /* 0x002fc800078e0ab4 */
[----:B------:R-:W-:Y:S01]  /*02d0*/  IMAD R16, R16, c[0x0][0x1c0], R13 ;  /* 0x0000700010107a24 */ /* 0x000fe200078e020d */
[----:B--2---:R-:W-:Y:S01]  /*02e0*/  @P2 IADD3 R131, R0, -R7, RZ ;  /* 0x8000000700832210 */ /* 0x004fe20007ffe0ff */
[----:B------:R-:W-:-:S06]  /*02f0*/  @!P2 IMAD.MOV.U32 R131, RZ, RZ, c[0x0][0x214] ;  /* 0x00008500ff83a624 */ /* 0x000fcc00078e00ff */
[----:B------:R-:W-:Y:S05]  /*0300*/  @!P0 BRA `(.L_x_1283) ;  /* 0x0000004000008947 */ /* 0x000fea0003800000 */
[----:B---34-:R-:W2:Y:S02]  /*0310*/  @P3 LDG.E R13, [R10.64+0x4] ;  /* 0x000004060a0d3981 */ /* 0x018ea4000c1e1900 */
[----:B--2--5:R-:W-:-:S06]  /*0320*/  @P3 IADD3 R2, R13, -R6, RZ ;  /* 0x800000060d023210 */ /* 0x024fcc0007ffe0ff */
[----:B------:R1:W5:Y:S01]  /*0330*/  @!P3 LDG.E R2, [R10.64] ;  /* 0x000000060a02b981 */ /* 0x000362000c1e1900 */
[----:B------:R-:W-:Y:S05]  /*0340*/  BRA `(.L_x_1284) ;  /* 0x0000001000007947 */ /* 0x000fea0003800000 */
.L_x_1283:
[----:B---34-:R-:W-:Y:S02]  /*0350*/  MOV R2, c[0x0][0x218] ;  /* 0x0000860000027a02 */ /* 0x018fe40000000f00 */
.L_x_1284:
        /* <DEDUP_REMOVED lines=86> */
.L_x_1287:
[----:B------:R-:W-:Y:S05]  /*08c0*/  BSYNC B0 ;  /* 0x0000000000007941 */ /* 0x000fea0003800000 */
.L_x_1286:
        /* <DEDUP_REMOVED lines=10> */
.L_x_1289:
[----:B------:R-:W-:Y:S05]  /*0970*/  BSYNC B0 ;  /* 0x0000000000007941 */ /* 0x000fea0003800000 */
.L_x_1288:
        /* <DEDUP_REMOVED lines=10> */
.L_x_1291:
[----:B------:R-:W-:Y:S05]  /*0a20*/  BSYNC B0 ;  /* 0x0000000000007941 */ /* 0x000fea0003800000 */
.L_x_1290:
        /* <DEDUP_REMOVED lines=10> */
.L_x_1293:
[----:B------:R-:W-:Y:S05]  /*0ad0*/  BSYNC B0 ;  /* 0x0000000000007941 */ /* 0x000fea0003800000 */
.L_x_1292:
        /* <DEDUP_REMOVED lines=20> */
.L_x_1285:
        /* <DEDUP_REMOVED lines=92> */
.L_x_1294:
        /* <DEDUP_REMOVED lines=17> */
.L_x_1296:
        /* <DEDUP_REMOVED lines=50> */
.L_x_1295:
        /* <DEDUP_REMOVED lines=118> */
.L_x_1298:
[----:B------:R-:W-:Y:S05]  /*1d70*/  BSYNC B0 ;  /* 0x0000000000007941 */ /* 0x000fea0003800000 */
.L_x_1297:
        /* <DEDUP_REMOVED lines=36> */
.L_x_1300:
[----:B------:R-:W-:Y:S05]  /*1fc0*/  BSYNC B0 ;  /* 0x0000000000007941 */ /* 0x000fea0003800000 */
.L_x_1299:
        /* <DEDUP_REMOVED lines=33> */
.L_x_1302:
[----:B------:R-:W-:Y:S05]  /*21e0*/  BSYNC B0 ;  /* 0x0000000000007941 */ /* 0x000fea0003800000 */
.L_x_1301:
        /* <DEDUP_REMOVED lines=34> */
.L_x_1304:
[----:B------:R-:W-:Y:S05]  /*2410*/  BSYNC B0 ;  /* 0x0000000000007941 */ /* 0x000fea0003800000 */
.L_x_1303:
[----:B------:R-:W-:Y:S01]  /*2420*/  IADD3 R8, R18, 0x40, RZ ;  /* 0x0000004012087810 */ /* 0x000fe20007ffe0ff */
[----:B------:R-:W-:Y:S03]  /*2430*/  BSSY B0, `(.L_x_1305) ;  /* 0x000001f000007945 */ /* 0x000fe60003800000 */
[----:B------:R-:W-:-:S13]  /*2440*/  ISETP.GE.AND P0, PT, R8, R3, PT ;  /* 0x000000030800720c */ /* 0x000fda0003f06270 */
[----:B------:R-:W-:Y:S05]  /*2450*/  @P0 BRA `(.L_x_1306) ;  /* 0x000001c000000947 */ /* 0x000fea0003800000 */
[----:B------:R-:W-:Y:S01]  /*2460*/  ISETP.GE.AND P3, PT, R179, c[0x0][0x220], PT ;  /* 0x00008800b3007a0c */ /* 0x000fe20003f66270 */
[----:B--2---:R-:W-:Y:S01]  /*2470*/  IMAD.MOV.U32 R16, RZ, RZ, c[0x0][0x19c] ;  /* 0x00006700ff107624 */ /* 0x004fe200078e00ff */
[----:B------:R-:W-:Y:S02]  /*2480*/  ISETP.GE.AND P2, PT, R178, c[0x0][0x220], PT ;  /* 0x00008800b2007a0c */ /* 0x000fe40003f46270 */
[----:B------:R-:W-:Y:S02]  /*2490*/  LEA R12, P1, R117, R136, 0x6 ;  /* 0x00000088750c7211 */ /* 0x000fe400078230ff */
[----:B------:R-:W-:Y:S02]  /*24a0*/  ISETP.GE.AND P0, PT, R177, c[0x0][0x220], PT ;  /* 0x00008800b1007a0c */ /* 0x000fe40003f06270 */
[----:B------:R-:W-:-:S05]  /*24b0*/  LEA.HI.X R11, R117, R137, R16, 0x6, P1 ;  /* 0x00000089750b7211 */ /* 0x000fca00008f3410 */
        /* <DEDUP_REMOVED lines=22> */
.L_x_1306:
[----:B------:R-:W-:Y:S05]  /*2620*/  BSYNC B0 ;  /* 0x0000000000007941 */ /* 0x000fea0003800000 */
.L_x_1305:
        /* <DEDUP_REMOVED lines=33> */
.L_x_1308:
[----:B------:R-:W-:Y:S05]  /*2840*/  BSYNC B0 ;  /* 0x0000000000007941 */ /* 0x000fea0003800000 */
.L_x_1307:
        /* <DEDUP_REMOVED lines=42> */
.L_x_1310:
[----:B------:R-:W-:Y:S05]  /*2af0*/  BSYNC B0 ;  /* 0x0000000000007941 */ /* 0x000fea0003800000 */
.L_x_1309:
        /* <DEDUP_REMOVED lines=12> */
[CC--:B--2---:R-:W-:Y:S01]  /*2bc0*/  @!P3 LEA R16, P4, R173.reuse, R190.reuse, 0x1 ;  /* 0x000000bead10b211 */ /* 0x0c4fe200078808ff */
        /* <DEDUP_REMOVED lines=21> */
.L_x_1312:
[----:B------:R-:W-:Y:S05]  /*2d20*/  BSYNC B0 ;  /* 0x0000000000007941 */ /* 0x000fea0003800000 */
.L_x_1311:
        /* <DEDUP_REMOVED lines=34> */
.L_x_1314:
[----:B------:R-:W-:Y:S05]  /*2f50*/  BSYNC B0 ;  /* 0x0000000000007941 */ /* 0x000fea0003800000 */
.L_x_1313:
        /* <DEDUP_REMOVED lines=19> */
[----:B--2---:R-:W-:Y:S01]  /*3090*/  @!P1 IMAD.WIDE.U32 R14, R121, 0xc0, R188 ;  /* 0x000000c0790e9825 */ /* 0x004fe200078e00bc */
        /* <DEDUP_REMOVED lines=23> */
.L_x_1316:
[----:B------:R-:W-:Y:S05]  /*3210*/  BSYNC B0 ;  /* 0x0000000000007941 */ /* 0x000fea0003800000 */
.L_x_1315:
[----:B-1----:R-:W-:Y:S01]  /*3220*/  LOP3.LUT R12, R10, 0x7fffffe, RZ, 0xc0, !PT ;  /* 0x07fffffe0a0c7812 */ /* 0x002fe200078ec0ff */
[----:B------:R-:W-:Y:S01]  /*3230*/  IMAD.SHL.U32 R6, R6, 0x40, RZ ;  /* 0x0000004006067824 */ /* 0x000fe200078e00ff */
[----:B--2---:R-:W-:Y:S01]  /*3240*/  LEA.HI R9, R5, R5, RZ, 0x1 ;  /* 0x0000000505097211 */ /* 0x004fe200078f08ff */
        /* <DEDUP_REMOVED lines=23> */
[----:B------:R-:W-:Y:S01]  /*33c0*/  IMAD R167, R127, 0x20, R6 ;  /* 0x000000207fa77824 */ /* 0x000fe200078e0206 */
[----:B------:R-:W-:-:S02]  /*33d0*/  LOP3.LUT R0, R8, R9, RZ, 0x3c, !PT ;  /* 0x0000000908007212 */ /* 0x000fc400078e3cff */
[----:B------:R-:W-:Y:S01]  /*33e0*/  SEL R5, R5, 0xffffffe0, !P0 ;  /* 0xffffffe005057807 */ /* 0x000fe20004000000 */
[----:B------:R-:W-:Y:S02]  /*33f0*/  IMAD.U32 R166, R166, 0x20, R7 ;  /* 0x00000020a6a67824 */ /* 0x000fe400078e0007 */
[----:B------:R-:W-:Y:S02]  /*3400*/  IMAD.IADD R167, R0, 0x1, R167 ;  /* 0x0000000100a77824 */ /* 0x000fe400078e02a7 */
[----:B------:R-:W-:Y:S02]  /*3410*/  IMAD.SHL.U32 R166, R166, 0x2, RZ ;  /* 0x00000002a6a67824 */ /* 0x000fe400078e00ff */
[----:B------:R-:W-:Y:S02]  /*3420*/  IMAD.SHL.U32 R167, R167, 0x2, RZ ;  /* 0x00000002a7a77824 */ /* 0x000fe400078e00ff */
[----:B------:R-:W-:Y:S01]  /*3430*/  IMAD.IADD R118, R166, 0x1, R5 ;  /* 0x00000001a6767824 */ /* 0x000fe200078e0205 */
[----:B------:R-:W-:Y:S01]  /*3440*/  LDSM.16.M88.4 R76, [R166+0x3c00] ;  /* 0x003c0000a64c783b */ /* 0x000fe20000000200 */
[----:B------:R-:W-:-:S03]  /*3450*/  IMAD R165, R3, 0x2, R167 ;  /* 0x0000000203a57824 */ /* 0x000fc600078e02a7 */
[----:B------:R-:W1:Y:S04]  /*3460*/  LDSM.16.M88.4 R44, [R167] ;  /* 0x00000000a72c783b */ /* 0x000e680000000200 */
[----:B------:R-:W2:Y:S04]  /*3470*/  LDSM.16.M88.4 R24, [R166+0x3000] ;  /* 0x00300000a618783b */ /* 0x000ea80000000200 */
[----:B------:R-:W5:Y:S04]  /*3480*/  LDSM.16.M88.4 R32, [R166+0x3400] ;  /* 0x00340000a620783b */ /* 0x000f680000000200 */
[----:B------:R-:W3:Y:S04]  /*3490*/  LDSM.16.M88.4 R52, [R166+0x4800] ;  /* 0x00480000a634783b */ /* 0x000ee80000000200 */
[----:B------:R-:W-:Y:S04]  /*34a0*/  LDSM.16.M88.4 R12, [R118+0x3000] ;  /* 0x00300000760c783b */ /* 0x000fe80000000200 */
[----:B------:R-:W4:Y:S04]  /*34b0*/  LDSM.16.M88.4 R4, [R165] ;  /* 0x00000000a504783b */ /* 0x000f280000000200 */
[----:B------:R-:W3:Y:S04]  /*34c0*/  LDSM.16.M88.4 R28, [R118+0x3c00] ;  /* 0x003c0000761c783b */ /* 0x000ee80000000200 */
[----:B------:R-:W3:Y:S04]  /*34d0*/  LDSM.16.M88.4 R68, [R166+0x4000] ;  /* 0x00400000a644783b */ /* 0x000ee80000000200 */
[----:B------:R-:W3:Y:S04]  /*34e0*/  LDSM.16.M88.4 R84, [R166+0x3800] ;  /* 0x00380000a654783b */ /* 0x000ee80000000200 */
[----:B------:R-:W3:Y:S04]  /*34f0*/  LDSM.16.M88.4 R60, [R166+0x4400] ;  /* 0x00440000a63c783b */ /* 0x000ee80000000200 */
[----:B------:R-:W3:Y:S01]  /*3500*/  LDSM.16.M88.4 R20, [R166+0x4c00] ;  /* 0x004c0000a614783b */ /* 0x000ee20000000200 */
[C---:B-1----:R-:W-:Y:S03]  /*3510*/  HMMA.16816.F32.BF16 R80, R44.reuse, R76, RZ ;  /* 0x0000004c2c50723c */ /* 0x042fe600000418ff */
[----:B------:R-:W1:Y:S04]  /*3520*/  LDSM.16.M88.4 R112, [R118+0x3400] ;  /* 0x003400007670783b */ /* 0x000e680000000200 */
[----:B------:R-:W-:Y:S01]  /*3530*/  LDSM.16.M88.4 R100, [R166+0x5000] ;  /* 0x00500000a664783b */ /* 0x000fe20000000200 */
[C---:B--2---:R-:W-:Y:S03]  /*3540*/  HMMA.16816.F32.BF16 R16, R44.reuse, R24, RZ ;  /* 0x000000182c10723c */ /* 0x044fe600000418ff */
[----:B------:R-:W2:Y:S04]  /*3550*/  LDSM.16.M88.4 R108, [R167+0x1000] ;  /* 0x00100000a76c783b */ /* 0x000ea80000000200 */
[----:B------:R-:W1:Y:S01]  /*3560*/  LDSM.16.M88.4 R40, [R118+0x4800] ;  /* 0x004800007628783b */ /* 0x000e620000000200 */
[C---:B------:R-:W-:Y:S03]  /*3570*/  HMMA.16816.F32.BF16 R76, R44.reuse, R78, RZ ;  /* 0x0000004e2c4c723c */ /* 0x040fe600000418ff */
[----:B------:R-:W1:Y:S04]  /*3580*/  LDSM.16.M88.4 R8, [R118+0x4000] ;  /* 0x004000007608783b */ /* 0x000e680000000200 */
[----:B------:R-:W1:Y:S01]  /*3590*/  LDSM.16.M88.4 R104, [R118+0x3800] ;  /* 0x003800007668783b */ /* 0x000e620000000200 */
[C---:B------:R-:W-:Y:S03]  /*35a0*/  HMMA.16816.F32.BF16 R24, R44.reuse, R26, RZ ;  /* 0x0000001a2c18723c */ /* 0x040fe600000418ff */
[----:B------:R-:W-:Y:S04]  /*35b0*/  LDSM.16.M88.4 R92, [R118+0x5000] ;  /* 0x00500000765c783b */ /* 0x000fe80000000200 */
[----:B------:R-:W-:Y:S01]  /*35c0*/  LDSM.16.M88.4 R96, [R118+0x4400] ;  /* 0x004400007660783b */ /* 0x000fe20000000200 */
[C---:B-----5:R-:W-:Y:S08]  /*35d0*/  HMMA.16816.F32.BF16 R36, R44.reuse, R32, RZ ;  /* 0x000000202c24723c */ /* 0x060ff000000418ff */
[C---:B---3--:R-:W-:Y:S08]  /*35e0*/  HMMA.16816.F32.BF16 R56, R44.reuse, R52, RZ ;  /* 0x000000342c38723c */ /* 0x048ff000000418ff */
[C---:B------:R-:W-:Y:S08]  /*35f0*/  HMMA.16816.F32.BF16 R32, R44.reuse, R34, RZ ;  /* 0x000000222c20723c */ /* 0x040ff000000418ff */
[----:B------:R-:W-:Y:S08]  /*3600*/  HMMA.16816.F32.BF16 R52, R44, R54, RZ ;  /* 0x000000362c34723c */ /* 0x000ff000000418ff */
[C---:B----4-:R-:W-:Y:S08]  /*3610*/  HMMA.16816.F32.BF16 R16, R4.reuse, R12, R16 ;  /* 0x0000000c0410723c */ /* 0x050ff00000041810 */
[C---:B------:R-:W-:Y:S08]  /*3620*/  HMMA.16816.F32.BF16 R80, R4.reuse, R28, R80 ;  /* 0x0000001c0450723c */ /* 0x040ff00000041850 */
[C---:B------:R-:W-:Y:S01]  /*3630*/  HMMA.16816.F32.BF16 R76, R4.reuse, R30, R76 ;  /* 0x0000001e044c723c */ /* 0x040fe2000004184c */
[----:B------:R-:W3:Y:S07]  /*3640*/  LDSM.16.M88.4 R28, [R166+0x5400] ;  /* 0x00540000a61c783b */ /* 0x000eee0000000200 */
[----:B------:R-:W-:Y:S01]  /*3650*/  HMMA.16816.F32.BF16 R24, R4, R14, R24 ;  /* 0x0000000e0418723c */ /* 0x000fe20000041818 */
[----:B------:R-:W4:Y:S07]  /*3660*/  LDSM.16.M88.4 R12, [R165+0x1000] ;  /* 0x00100000a50c783b */ /* 0x000f2e0000000200 */
        /* <DEDUP_REMOVED lines=8> */
[----:B------:R-:W5:Y:S07]  /*36f0*/  LDSM.16.M88.4 R20, [R118+0x4c00] ;  /* 0x004c00007614783b */ /* 0x000f6e0000000200 */
[C---:B-1----:R-:W-:Y:S08]  /*3700*/  HMMA.16816.F32.BF16 R36, R4.reuse, R112, R36 ;  /* 0x000000700424723c */ /* 0x042ff00000041824 */
[----:B------:R-:W-:Y:S01]  /*3710*/  HMMA.16816.F32.BF16 R32, R4, R114, R32 ;  /* 0x000000720420723c */ /* 0x000fe20000041820 */
[----:B------:R-:W-:Y:S07]  /*3720*/  LDSM.16.M88.4 R112, [R166+0x7000] ;  /* 0x00700000a670783b */ /* 0x000fee0000000200 */
[----:B--2---:R-:W-:Y:S08]  /*3730*/  HMMA.16816.F32.BF16 R16, R108, R100, R16 ;  /* 0x000000646c10723c */ /* 0x004ff00000041810 */
[C---:B------:R-:W-:Y:S08]  /*3740*/  HMMA.16816.F32.BF16 R56, R4.reuse, R40, R56 ;  /* 0x000000280438723c */ /* 0x040ff00000041838 */
[----:B------:R-:W-:Y:S01]  /*3750*/  HMMA.16816.F32.BF16 R52, R4, R42, R52 ;  /* 0x0000002a0434723c */ /* 0x000fe20000041834 */
[----:B------:R-:W1:Y:S07]  /*3760*/  LDSM.16.M88.4 R40, [R118+0x5400] ;  /* 0x005400007628783b */ /* 0x000e6e0000000200 */
[----:B------:R-:W-:Y:S01]  /*3770*/  HMMA.16816.F32.BF16 R24, R108, R102, R24 ;  /* 0x000000666c18723c */ /* 0x000fe20000041818 */
[----:B------:R-:W2:Y:S07]  /*3780*/  LDSM.16.M88.4 R100, [R166+0x5c00] ;  /* 0x005c0000a664783b */ /* 0x000eae0000000200 */
[C---:B------:R-:W-:Y:S08]  /*3790*/  HMMA.16816.F32.BF16 R72, R4.reuse, R8, R72 ;  /* 0x000000080448723c */ /* 0x040ff00000041848 */
[C---:B------:R-:W-:Y:S01]  /*37a0*/  HMMA.16816.F32.BF16 R68, R4.reuse, R10, R68 ;  /* 0x0000000a0444723c */ /* 0x040fe20000041844 */
[----:B------:R-:W1:Y:S07]  /*37b0*/  LDSM.16.M88.4 R8, [R167+0x2000] ;  /* 0x00200000a708783b */ /* 0x000e6e0000000200 */
[C---:B------:R-:W-:Y:S08]  /*37c0*/  HMMA.16816.F32.BF16 R88, R4.reuse, R104, R88 ;  /* 0x000000680458723c */ /* 0x040ff00000041858 */
[----:B------:R-:W-:Y:S01]  /*37d0*/  HMMA.16816.F32.BF16 R84, R4, R106, R84 ;  /* 0x0000006a0454723c */ /* 0x000fe20000041854 */
[----:B------:R-:W1:Y:S07]  /*37e0*/  LDSM.16.M88.4 R104, [R166+0x5800] ;  /* 0x00580000a668783b */ /* 0x000e6e0000000200 */
[----:B---3--:R-:W-:Y:S08]  /*37f0*/  HMMA.16816.F32.BF16 R36, R108, R28, R36 ;  /* 0x0000001c6c24723c */ /* 0x008ff00000041824 */
[----:B----4-:R-:W-:Y:S08]  /*3800*/  HMMA.16816.F32.BF16 R16, R12, R92, R16 ;  /* 0x0000005c0c10723c */ /* 0x010ff00000041810 */
[----:B------:R-:W-:Y:S01]  /*3810*/  HMMA.16816.F32.BF16 R32, R108, R30, R32 ;  /* 0x0000001e6c20723c */ /* 0x000fe20000041820 */
[----:B------:R-:W3:Y:S07]  /*3820*/  LDSM.16.M88.4 R28, [R166+0x7400] ;  /* 0x00740000a61c783b */ /* 0x000eee0000000200 */
[----:B------:R-:W-:Y:S01]  /*3830*/  HMMA.16816.F32.BF16 R24, R12, R94, R24 ;  /* 0x0000005e0c18723c */ /* 0x000fe20000041818 */
[----:B------:R-:W-:Y:S07]  /*3840*/  LDSM.16.M88.4 R92, [R166+0x6400] ;  /* 0x00640000a65c783b */ /* 0x000fee0000000200 */
[C---:B------:R-:W-:Y:S08]  /*3850*/  HMMA.16816.F32.BF16 R64, R4.reuse, R96, R64 ;  /* 0x000000600440723c */ /* 0x040ff00000041840 */
[C---:B------:R-:W-:Y:S01]  /*3860*/  HMMA.16816.F32.BF16 R60, R4.reuse, R98, R60 ;  /* 0x00000062043c723c */ /* 0x040fe2000004183c */
[----:B------:R-:W-:Y:S07]  /*3870*/  LDSM.16.M88.4 R96, [R166+0x6000] ;  /* 0x00600000a660783b */ /* 0x000fee0000000200 */
[C---:B-----5:R-:W-:Y:S08]  /*3880*/  HMMA.16816.F32.BF16 R48, R4.reuse, R20, R48 ;  /* 0x000000140430723c */ /* 0x060ff00000041830 */
[----:B------:R-:W-:Y:S01]  /*3890*/  HMMA.16816.F32.BF16 R44, R4, R22, R44 ;  /* 0x00000016042c723c */ /* 0x000fe2000004182c */
[----:B------:R-:W-:Y:S04]  /*38a0*/  LDSM.16.M88.4 R20, [R118+0x7000] ;  /* 0x007000007614783b */ /* 0x000fe80000000200 */
[----:B------:R-:W4:Y:S03]  /*38b0*/  LDSM.16.M88.4 R4, [R165+0x2000] ;  /* 0x00200000a504783b */ /* 0x000f260000000200 */
[----:B-1----:R-:W-:Y:S08]  /*38c0*/  HMMA.16816.F32.BF16 R36, R12, R40, R36 ;  /* 0x000000280c24723c */ /* 0x002ff00000041824 */
[----:B--2---:R-:W-:Y:S08]  /*38d0*/  HMMA.16816.F32.BF16 R80, R108, R100, R80 ;  /* 0x000000646c50723c */ /* 0x004ff00000041850 */
[----:B------:R-:W-:Y:S08]  /*38e0*/  HMMA.16816.F32.BF16 R16, R8, R112, R16 ;  /* 0x000000700810723c */ /* 0x000ff00000041810 */
[C---:B------:R-:W-:Y:S01]  /*38f0*/  HMMA.16816.F32.BF16 R100, R108.reuse, R102, R76 ;  /* 0x000000666c64723c */ /* 0x040fe2000004184c */
[----:B------:R-:W1:Y:S07]  /*3900*/  LDSM.16.M88.4 R76, [R118+0x7400] ;  /* 0x00740000764c783b */ /* 0x000e6e0000000200 */
[C---:B------:R-:W-:Y:S08]  /*3910*/  HMMA.16816.F32.BF16 R88, R108.reuse, R104, R88 ;  /* 0x000000686c58723c */ /* 0x040ff00000041858 */
[----:B------:R-:W-:Y:S01]  /*3920*/  HMMA.16816.F32.BF16 R84, R108, R106, R84 ;  /* 0x0000006a6c54723c */ /* 0x000fe20000041854 */
[----:B------:R-:W2:Y:S07]  /*3930*/  LDSM.16.M88.4 R104, [R118+0x5800] ;  /* 0x005800007668783b */ /* 0x000eae0000000200 */
[C---:B------:R-:W-:Y:S08]  /*3940*/  HMMA.16816.F32.BF16 R24, R8.reuse, R114, R24 ;  /* 0x000000720818723c */ /* 0x040ff00000041818 */
[----:B---3--:R-:W-:Y:S08]  /*3950*/  HMMA.16816.F32.BF16 R36, R8, R28, R36 ;  /* 0x0000001c0824723c */ /* 0x008ff00000041824 */
[----:B------:R-:W-:Y:S08]  /*3960*/  HMMA.16816.F32.BF16 R32, R12, R42, R32 ;  /* 0x0000002a0c20723c */ /* 0x000ff00000041820 */
[C---:B----4-:R-:W-:Y:S08]  /*3970*/  HMMA.16816.F32.BF16 R16, R4.reuse, R20, R16 ;  /* 0x000000140410723c */ /* 0x050ff00000041810 */
[C---:B------:R-:W-:Y:S01]  /*3980*/  HMMA.16816.F32.BF16 R24, R4.reuse, R22, R24 ;  /* 0x000000160418723c */ /* 0x040fe20000041818 */
[----:B------:R-:W3:Y:S07]  /*3990*/  LDSM.16.M88.4 R20, [R166+0x7800] ;  /* 0x00780000a614783b */ /* 0x000eee0000000200 */
[----:B-1----:R-:W-:Y:S08]  /*39a0*/  HMMA.16816.F32.BF16 R36, R4, R76, R36 ;  /* 0x0000004c0424723c */ /* 0x002ff00000041824 */
[----:B------:R-:W-:Y:S01]  /*39b0*/  HMMA.16816.F32.BF16 R32, R8, R30, R32 ;  /* 0x0000001e0820723c */ /* 0x000fe20000041820 */
[----:B------:R-:W-:Y:S01]  /*39c0*/  FMUL.FTZ R16, R16, c[0x0][0x2ec] ;  /* 0x0000bb0010107a20 */ /* 0x000fe20000410000 */
[----:B------:R-:W-:Y:S01]  /*39d0*/  LDSM.16.M88.4 R28, [R166+0x6c00] ;  /* 0x006c0000a61c783b */ /* 0x000fe20000000200 */
[----:B------:R-:W-:-:S02]  /*39e0*/  FMUL.FTZ R17, R17, c[0x0][0x2ec] ;  /* 0x0000bb0011117a20 */ /* 0x000fc40000410000 */
[----:B------:R-:W-:Y:S01]  /*39f0*/  FMUL.FTZ R18, R18, c[0x0][0x2ec] ;  /* 0x0000bb0012127a20 */ /* 0x000fe20000410000 */
[----:B------:R-:W-:Y:S01]  /*3a00*/  MUFU.TANH R40, R16 ;  /* 0x0000001000287308 */ /* 0x000fe20000002400 */
[----:B------:R-:W-:Y:S01]  /*3a10*/  FMUL.FTZ R43, R19, c[0x0][0x2ec] ;  /* 0x0000bb00132b7a20 */ /* 0x000fe20000410000 */
[----:B--2---:R-:W-:Y:S01]  /*3a20*/  HMMA.16816.F32.BF16 R88, R12, R104, R88 ;  /* 0x000000680c58723c */ /* 0x004fe20000041858 */
[----:B------:R-:W-:Y:S02]  /*3a30*/  FMUL.FTZ R76, R24, c[0x0][0x2ec] ;  /* 0x0000bb00184c7a20 */ /* 0x000fe40000410000 */
[----:B------:R-:W-:-:S03]  /*3a40*/  FMUL.FTZ R77, R25, c[0x0][0x2ec] ;  /* 0x0000bb00194d7a20 */ /* 0x000fc60000410000 */
[----:B------:R-:W1:Y:S02]  /*3a50*/  MUFU.TANH R42, R17 ;  /* 0x00000011002a7308 */ /* 0x000e640000002400 */
[----:B------:R-:W-:Y:S01]  /*3a60*/  HMMA.16816.F32.BF16 R84, R12, R106, R84 ;  /* 0x0000006a0c54723c */ /* 0x000fe20000041854 */
[----:B------:R-:W-:Y:S02]  /*3a70*/  FMUL.FTZ R36, R36, c[0x0][0x2ec] ;  /* 0x0000bb0024247a20 */ /* 0x000fe40000410000 */
[----:B------:R-:W-:-:S03]  /*3a80*/  FMUL.FTZ R37, R37, c[0x0][0x2ec] ;  /* 0x0000bb0025257a20 */ /* 0x000fc60000410000 */
[----:B------:R2:W-:Y:S02]  /*3a90*/  MUFU.TANH R41, R18 ;  /* 0x0000001200297308 */ /* 0x0005e40000002400 */
[C---:B------:R-:W-:Y:S06]  /*3aa0*/  HMMA.16816.F32.BF16 R64, R108.reuse, R92, R64 ;  /* 0x0000005c6c40723c */ /* 0x040fec0000041840 */
[----:B------:R-:W-:Y:S01]  /*3ab0*/  MUFU.TANH R43, R43 ;  /* 0x0000002b002b7308 */ /* 0x000fe20000002400 */
[----:B------:R-:W-:Y:S01]  /*3ac0*/  FMUL.FTZ R92, R26, c[0x0][0x2ec] ;  /* 0x0000bb001a5c7a20 */ /* 0x000fe20000410000 */
[----:B------:R-:W-:Y:S01]  /*3ad0*/  HMMA.16816.F32.BF16 R72, R108, R96, R72 ;  /* 0x000000606c48723c */ /* 0x000fe20000041848 */
[----:B------:R-:W-:-:S02]  /*3ae0*/  FMUL.FTZ R93, R27, c[0x0][0x2ec] ;  /* 0x0000bb001b5d7a20 */ /* 0x000fc40000410000 */
[----:B------:R-:W4:Y:S03]  /*3af0*/  LDSM.16.M88.4 R24, [R118+0x5c00] ;  /* 0x005c00007618783b */ /* 0x000f260000000200 */
[----:B------:R-:W-:Y:S01]  /*3b00*/  MUFU.TANH R76, R76 ;  /* 0x0000004c004c7308 */ /* 0x000fe20000002400 */
[----:B--2---:R-:W2:Y:S01]  /*3b10*/  LDSM.16.M88.4 R16, [R118+0x7800] ;  /* 0x007800007610783b */ /* 0x004ea20000000200 */
[C---:B------:R-:W-:Y:S03]  /*3b20*/  HMMA.16816.F32.BF16 R68, R108.reuse, R98, R68 ;  /* 0x000000626c44723c */ /* 0x040fe60000041844 */
[----:B------:R-:W5:Y:S03]  /*3b30*/  LDSM.16.M88.4 R96, [R166+0x6800] ;  /* 0x00680000a660783b */ /* 0x000f660000000200 */
[----:B------:R-:W-:Y:S02]  /*3b40*/  MUFU.TANH R92, R92 ;  /* 0x0000005c005c7308 */ /* 0x000fe40000002400 */
[----:B------:R-:W-:Y:S06]  /*3b50*/  HMMA.16816.F32.BF16 R60, R108, R94, R60 ;  /* 0x0000005e6c3c723c */ /* 0x000fec000004183c */
[----:B------:R-:W-:Y:S01]  /*3b60*/  MUFU.TANH R94, R36 ;  /* 0x00000024005e7308 */ /* 0x000fe20000002400 */
[----:B------:R-:W-:Y:S01]  /*3b70*/  FMUL.FTZ R95, R39, c[0x0][0x2ec] ;  /* 0x0000bb00275f7a20 */ /* 0x000fe20000410000 */
[----:B------:R-:W-:Y:S06]  /*3b80*/  HMMA.16816.F32.BF16 R32, R4, R78, R32 ;  /* 0x0000004e0420723c */ /* 0x000fec0000041820 */
[----:B------:R1:W-:Y:S01]  /*3b90*/  MUFU.TANH R78, R37 ;  /* 0x00000025004e7308 */ /* 0x0003e20000002400 */
[----:B------:R-:W-:Y:S01]  /*3ba0*/  FMUL.FTZ R79, R38, c[0x0][0x2ec] ;  /* 0x0000bb00264f7a20 */ /* 0x000fe20000410000 */
[C---:B---3--:R-:W-:Y:S06]  /*3bb0*/  HMMA.16816.F32.BF16 R88, R8.reuse, R20, R88 ;  /* 0x000000140858723c */ /* 0x048fec0000041858 */
[----:B------:R-:W3:Y:S02]  /*3bc0*/  MUFU.TANH R77, R77 ;  /* 0x0000004d004d7308 */ /* 0x000ee40000002400 */
[----:B------:R-:W-:Y:S01]  /*3bd0*/  HMMA.16816.F32.BF16 R84, R8, R22, R84 ;  /* 0x000000160854723c */ /* 0x000fe20000041854 */
[----:B------:R-:W-:Y:S04]  /*3be0*/  LDSM.16.M88.4 R20, [R166+0x7c00] ;  /* 0x007c0000a614783b */ /* 0x000fe80000000200 */
[----:B-1----:R-:W1:Y:S01]  /*3bf0*/  LDSM.16.M88.4 R36, [R118+0x6000] ;  /* 0x006000007624783b */ /* 0x002e620000000200 */
[----:B------:R-:W1:Y:S02]  /*3c00*/  MUFU.TANH R93, R93 ;  /* 0x0000005d005d7308 */ /* 0x000e640000002400 */
[----:B----4-:R-:W-:Y:S01]  /*3c10*/  HMMA.16816.F32.BF16 R80, R12, R24, R80 ;  /* 0x000000180c50723c */ /* 0x010fe20000041850 */
[----:B------:R-:W-:-:S02]  /*3c20*/  FMUL.FTZ R32, R32, c[0x0][0x2ec] ;  /* 0x0000bb0020207a20 */ /* 0x000fc40000410000 */
[----:B------:R-:W-:Y:S02]  /*3c30*/  FMUL.FTZ R33, R33, c[0x0][0x2ec] ;  /* 0x0000bb0021217a20 */ /* 0x000fe40000410000 */
[----:B------:R-:W-:Y:S02]  /*3c40*/  FMUL.FTZ R34, R34, c[0x0][0x2ec] ;  /* 0x0000bb0022227a20 */ /* 0x000fe40000410000 */
[----:B------:R-:W-:Y:S01]  /*3c50*/  FMUL.FTZ R35, R35, c[0x0][0x2ec] ;  /* 0x0000bb0023237a20 */ /* 0x000fe20000410000 */
[C---:B--2---:R-:W-:Y:S01]  /*3c60*/  HMMA.16816.F32.BF16 R88, R4.reuse, R16, R88 ;  /* 0x000000100458723c */ /* 0x044fe20000041858 */
[----:B------:R-:W2:Y:S07]  /*3c70*/  MUFU.TANH R79, R79 ;  /* 0x0000004f004f7308 */ /* 0x000eae0000002400 */
[----:B------:R-:W-:Y:S01]  /*3c80*/  HMMA.16816.F32.BF16 R84, R4, R18, R84 ;  /* 0x000000120454723c */ /* 0x000fe20000041854 */
[----:B------:R-:W4:Y:S01]  /*3c90*/  LDSM.16.M88.4 R16, [R166+0x8000] ;  /* 0x00800000a610783b */ /* 0x000f220000000200 */
[----:B------:R-:W1:Y:S06]  /*3ca0*/  MUFU.TANH R95, R95 ;  /* 0x0000005f005f7308 */ /* 0x000e6c0000002400 */
[----:B------:R-:W-:Y:S01]  /*3cb0*/  HMMA.16816.F32.BF16 R100, R12, R26, R100 ;  /* 0x0000001a0c64723c */ /* 0x000fe20000041864 */
[----:B------:R-:W2:Y:S07]  /*3cc0*/  LDSM.16.M88.4 R24, [R118+0x7c00] ;  /* 0x007c00007618783b */ /* 0x000eae0000000200 */
[----:B-----5:R-:W-:Y:S01]  /*3cd0*/  HMMA.16816.F32.BF16 R56, R108, R96, R56 ;  /* 0x000000606c38723c */ /* 0x020fe20000041838 */
[----:B------:R-:W5:Y:S01]  /*3ce0*/  MUFU.TANH R97, R32 ;  /* 0x0000002000617308 */ /* 0x000f620000002400 */
[----:B------:R-:W-:-:S02]  /*3cf0*/  FMUL.FTZ R209, R89, c[0x0][0x2ec] ;  /* 0x0000bb0059d17a20 */ /* 0x000fc40000410000 */
[----:B------:R-:W-:Y:S02]  /*3d00*/  FMUL.FTZ R91, R91, c[0x0][0x2ec] ;  /* 0x0000bb005b5b7a20 */ /* 0x000fe40000410000 */
[----:B------:R-:W-:Y:S02]  /*3d10*/  FMUL.FTZ R88, R88, c[0x0][0x2ec] ;  /* 0x0000bb0058587a20 */ /* 0x000fe40000410000 */
[----:B------:R-:W-:Y:S01]  /*3d20*/  HMMA.16816.F32.BF16 R52, R108, R98, R52 ;  /* 0x000000626c34723c */ /* 0x000fe20000041834 */
[----:B------:R-:W-:Y:S01]  /*3d30*/  MUFU.TANH R96, R33 ;  /* 0x0000002100607308 */ /* 0x000fe20000002400 */
[----:B------:R-:W-:Y:S02]  /*3d40*/  FMUL.FTZ R84, R84, c[0x0][0x2ec] ;  /* 0x0000bb0054547a20 */ /* 0x000fe40000410000 */
[----:B------:R-:W-:Y:S02]  /*3d50*/  FMUL.FTZ R86, R86, c[0x0][0x2ec] ;  /* 0x0000bb0056567a20 */ /* 0x000fe40000410000 */
[----:B------:R-:W-:-:S02]  /*3d60*/  FMUL.FTZ R89, R90, c[0x0][0x2ec] ;  /* 0x0000bb005a597a20 */ /* 0x000fc40000410000 */
[----:B-1----:R-:W-:Y:S01]  /*3d70*/  HMMA.16816.F32.BF16 R72, R12, R36, R72 ;  /* 0x000000240c48723c */ /* 0x002fe20000041848 */
[----:B------:R-:W1:Y:S01]  /*3d80*/  MUFU.TANH R99, R34 ;  /* 0x0000002200637308 */ /* 0x000e620000002400 */
[----:B------:R-:W-:Y:S02]  /*3d90*/  FMUL.FTZ R85, R85, c[0x0][0x2ec] ;  /* 0x0000bb0055557a20 */ /* 0x000fe40000410000 */
[----:B------:R-:W-:-:S04]  /*3da0*/  FMUL.FTZ R87, R87, c[0x0][0x2ec] ;  /* 0x0000bb0057577a20 */ /* 0x000fc80000410000 */
[----:B------:R-:W-:Y:S01]  /*3db0*/  HMMA.16816.F32.BF16 R68, R12, R38, R68 ;  /* 0x000000260c44723c */ /* 0x000fe20000041844 */
[----:B------:R1:W1:Y:S07]  /*3dc0*/  MUFU.TANH R98, R35 ;  /* 0x0000002300627308 */ /* 0x00026e0000002400 */
[C---:B------:R-:W-:Y:S01]  /*3dd0*/  HMMA.16816.F32.BF16 R80, R8.reuse, R20, R80 ;  /* 0x000000140850723c */ /* 0x040fe20000041850 */
[----:B------:R-:W2:Y:S07]  /*3de0*/  MUFU.TANH R209, R209 ;  /* 0x000000d100d17308 */ /* 0x000eae0000002400 */
[C---:B------:R-:W-:Y:S01]  /*3df0*/  HMMA.16816.F32.BF16 R100, R8.reuse, R22, R100 ;  /* 0x000000160864723c */ /* 0x040fe20000041864 */
[----:B-1----:R-:W1:Y:S01]  /*3e00*/  LDSM.16.M88.4 R32, [R118+0x6400] ;  /* 0x006400007620783b */ /* 0x002e620000000200 */
[----:B------:R-:W1:Y:S03]  /*3e10*/  MUFU.TANH R203, R91 ;  /* 0x0000005b00cb7308 */ /* 0x000e660000002400 */
[----:B------:R-:W1:Y:S03]  /*3e20*/  LDSM.16.M88.4 R20, [R118+0x8000] ;  /* 0x008000007614783b */ /* 0x000e660000000200 */
[C---:B----4-:R-:W-:Y:S02]  /*3e30*/  HMMA.16816.F32.BF16 R72, R8.reuse, R16, R72 ;  /* 0x000000100848723c */ /* 0x050fe40000041848 */
[----:B------:R-:W4:Y:S06]  /*3e40*/  MUFU.TANH R207, R84 ;  /* 0x0000005400cf7308 */ /* 0x000f2c0000002400 */
[----:B------:R-:W-:Y:S01]  /*3e50*/  HMMA.16816.F32.BF16 R68, R8, R18, R68 ;  /* 0x000000120844723c */ /* 0x000fe20000041844 */
[----:B------:R-:W3:Y:S01]  /*3e60*/  LDSM.16.M88.4 R16, [R166+0x8400] ;  /* 0x00840000a610783b */ /* 0x000ee20000000200 */
[----:B------:R-:W1:Y:S06]  /*3e70*/  MUFU.TANH R201, R86 ;  /* 0x0000005600c97308 */ /* 0x000e6c0000002400 */
[C---:B--2---:R-:W-:Y:S02]  /*3e80*/  HMMA.16816.F32.BF16 R80, R4.reuse, R24, R80 ;  /* 0x000000180450723c */ /* 0x044fe40000041850 */
[----:B------:R-:W2:Y:S06]  /*3e90*/  MUFU.TANH R88, R88 ;  /* 0x0000005800587308 */ /* 0x000eac0000002400 */
[----:B------:R-:W-:Y:S01]  /*3ea0*/  HMMA.16816.F32.BF16 R100, R4, R26, R100 ;  /* 0x0000001a0464723c */ /* 0x000fe20000041864 */
[----:B------:R-:W2:Y:S01]  /*3eb0*/  LDSM.16.M88.4 R24, [R118+0x6800] ;  /* 0x006800007618783b */ /* 0x000ea20000000200 */
[----:B------:R-:W2:Y:S06]  /*3ec0*/  MUFU.TANH R89, R89 ;  /* 0x0000005900597308 */ /* 0x000eac0000002400 */
[----:B------:R-:W-:Y:S02]  /*3ed0*/  HMMA.16816.F32.BF16 R48, R108, R28, R48 ;  /* 0x0000001c6c30723c */ /* 0x000fe40000041830 */
[----:B------:R-:W2:Y:S06]  /*3ee0*/  MUFU.TANH R211, R85 ;  /* 0x0000005500d37308 */ /* 0x000eac0000002400 */
[----:B-1----:R-:W-:Y:S01]  /*3ef0*/  HMMA.16816.F32.BF16 R64, R12, R32, R64 ;  /* 0x000000200c40723c */ /* 0x002fe20000041840 */
[----:B------:R-:W-:Y:S01]  /*3f00*/  FMUL.FTZ R80, R80, c[0x0][0x2ec] ;  /* 0x0000bb0050507a20 */ /* 0x000fe20000410000 */
[----:B------:R-:W-:Y:S01]  /*3f10*/  MUFU.TANH R205, R87 ;  /* 0x0000005700cd7308 */ /* 0x000fe20000002400 */
[----:B------:R-:W-:-:S02]  /*3f20*/  FMUL.FTZ R82, R82, c[0x0][0x2ec] ;  /* 0x0000bb0052527a20 */ /* 0x000fc40000410000 */
[----:B------:R-:W-:Y:S02]  /*3f30*/  FMUL.FTZ R81, R81, c[0x0][0x2ec] ;  /* 0x0000bb0051517a20 */ /* 0x000fe40000410000 */
[----:B------:R-:W-:Y:S01]  /*3f40*/  FMUL.FTZ R83, R83, c[0x0][0x2ec] ;  /* 0x0000bb0053537a20 */ /* 0x000fe20000410000 */
[----:B------:R-:W-:Y:S01]  /*3f50*/  HMMA.16816.F32.BF16 R60, R12, R34, R60 ;  /* 0x000000220c3c723c */ /* 0x000fe2000004183c */
[----:B------:R-:W1:Y:S01]  /*3f60*/  LDSM.16.M88.4 R32, [R118+0x8400] ;  /* 0x008400007620783b */ /* 0x000e620000000200 */
[----:B------:R-:W1:Y:S01]  /*3f70*/  MUFU.TANH R193, R80 ;  /* 0x0000005000c17308 */ /* 0x000e620000002400 */
[----:B------:R-:W-:Y:S02]  /*3f80*/  FMUL.FTZ R100, R100, c[0x0][0x2ec] ;  /* 0x0000bb0064647a20 */ /* 0x000fe40000410000 */
[----:B------:R-:W-:Y:S02]  /*3f90*/  FMUL.FTZ R101, R101, c[0x0][0x2ec] ;  /* 0x0000bb0065657a20 */ /* 0x000fe40000410000 */
[----:B------:R-:W-:Y:S01]  /*3fa0*/  FMUL.FTZ R103, R103, c[0x0][0x2ec] ;  /* 0x0000bb0067677a20 */ /* 0x000fe20000410000 */
[C---:B------:R-:W-:Y:S01]  /*3fb0*/  HMMA.16816.F32.BF16 R72, R4.reuse, R20, R72 ;  /* 0x000000140448723c */ /* 0x040fe20000041848 */
[----:B------:R-:W-:Y:S01]  /*3fc0*/  FMUL.FTZ R102, R102, c[0x0][0x2ec] ;  /* 0x0000bb0066667a20 */ /* 0x000fe20000410000 */
[----:B------:R-:W1:Y:S06]  /*3fd0*/  MUFU.TANH R185, R82 ;  /* 0x0000005200b97308 */ /* 0x000e6c0000002400 */
[----:B------:R-:W-:Y:S01]  /*3fe0*/  HMMA.16816.F32.BF16 R68, R4, R22, R68 ;  /* 0x000000160444723c */ /* 0x000fe20000041844 */
[----:B------:R-:W1:Y:S01]  /*3ff0*/  LDSM.16.M88.4 R20, [R166+0x8800] ;  /* 0x00880000a614783b */ /* 0x000e620000000200 */
[----:B------:R-:W1:Y:S06]  /*4000*/  MUFU.TANH R197, R81 ;  /* 0x0000005100c57308 */ /* 0x000e6c0000002400 */
[----:B------:R-:W-:Y:S01]  /*4010*/  HMMA.16816.F32.BF16 R44, R108, R30, R44 ;  /* 0x0000001e6c2c723c */ /* 0x000fe2000004182c */
[----:B------:R-:W4:Y:S01]  /*4020*/  LDSM.16.M88.4 R28, [R118+0x6c00] ;  /* 0x006c0000761c783b */ /* 0x000f220000000200 */
[----:B------:R-:W1:Y:S06]  /*4030*/  MUFU.TANH R191, R83 ;  /* 0x0000005300bf7308 */ /* 0x000e6c0000002400 */
[----:B---3--:R-:W-:Y:S01]  /*4040*/  HMMA.16816.F32.BF16 R64, R8, R16, R64 ;  /* 0x000000100840723c */ /* 0x008fe20000041840 */
[----:B------:R-:W-:Y:S01]  /*4050*/  FMUL.FTZ R73, R73, c[0x0][0x2ec] ;  /* 0x0000bb0049497a20 */ /* 0x000fe20000410000 */
[----:B------:R-:W3:Y:S01]  /*4060*/  MUFU.TANH R195, R100 ;  /* 0x0000006400c37308 */ /* 0x000ee20000002400 */
[----:B------:R-:W-:-:S02]  /*4070*/  FMUL.FTZ R72, R72, c[0x0][0x2ec] ;  /* 0x0000bb0048487a20 */ /* 0x000fc40000410000 */
[----:B------:R-:W-:Y:S02]  /*4080*/  FMUL.FTZ R74, R74, c[0x0][0x2ec] ;  /* 0x0000bb004a4a7a20 */ /* 0x000fe40000410000 */
[----:B------:R-:W-:Y:S01]  /*4090*/  IADD3 R16, R129, 0x1, R174 ;  /* 0x0000000181107810 */ /* 0x000fe20007ffe0ae */
[----:B--2---:R-:W-:Y:S01]  /*40a0*/  HMMA.16816.F32.BF16 R56, R12, R24, R56 ;  /* 0x000000180c38723c */ /* 0x004fe20000041838 */
[----:B------:R-:W-:Y:S01]  /*40b0*/  FMUL.FTZ R69, R69, c[0x0][0x2ec] ;  /* 0x0000bb0045457a20 */ /* 0x000fe20000410000 */
[----:B------:R-:W-:Y:S01]  /*40c0*/  MUFU.TANH R163, R73 ;  /* 0x0000004900a37308 */ /* 0x000fe20000002400 */
[----:B------:R-:W-:Y:S01]  /*40d0*/  IADD3 R16, R116, R16, -R131 ;  /* 0x0000001074107210 */ /* 0x000fe20007ffe883 */
[----:B------:R-:W-:Y:S02]  /*40e0*/  FMUL.FTZ R157, R71, c[0x0][0x2ec] ;  /* 0x0000bb00479d7a20 */ /* 0x000fe40000410000 */
[----:B------:R-:W-:Y:S01]  /*40f0*/  FMUL.FTZ R68, R68, c[0x0][0x2ec] ;  /* 0x0000bb0044447a20 */ /* 0x000fe20000410000 */
[----:B------:R-:W-:Y:S01]  /*4100*/  IADD3 R17, R16, c[0x0][0x2e8], RZ ;  /* 0x0000ba0010117a10 */ /* 0x000fe20007ffe0ff */
[----:B------:R-:W-:Y:S01]  /*4110*/  IMAD.IADD R24, R123, 0x1, R138 ;  /* 0x000000017b187824 */ /* 0x000fe200078e028a */
[----:B------:R-:W-:Y:S01]  /*4120*/  HMMA.16816.F32.BF16 R60, R8, R18, R60 ;  /* 0x00000012083c723c */ /* 0x000fe2000004183c */
[----:B------:R2:W-:Y:S01]  /*4130*/  MUFU.TANH R161, R69 ;  /* 0x0000004500a17308 */ /* 0x0005e20000002400 */
[----:B------:R-:W-:Y:S01]  /*4140*/  IADD3 R139, R17, 0x8, RZ ;  /* 0x00000008118b7810 */ /* 0x000fe20007ffe0ff */
[----:B------:R-:W-:Y:S01]  /*4150*/  FMUL.FTZ R70, R70, c[0x0][0x2ec] ;  /* 0x0000bb0046467a20 */ /* 0x000fe20000410000 */
[----:B------:R-:W-:Y:S01]  /*4160*/  IADD3 R16, R24, 0x1, RZ ;  /* 0x0000000118107810 */ /* 0x000fe20007ffe0ff */
[----:B------:R-:W-:Y:S01]  /*4170*/  FMUL.FTZ R75, R75, c[0x0][0x2ec] ;  /* 0x0000bb004b4b7a20 */ /* 0x000fe20000410000 */
[----:B------:R-:W-:-:S02]  /*4180*/  IMNMX R140, R17, R116, PT ;  /* 0x00000074118c7217 */ /* 0x000fc40003800200 */
[----:B------:R-:W-:Y:S01]  /*4190*/  IMNMX R139, R139, R116, PT ;  /* 0x000000748b8b7217 */ /* 0x000fe20003800200 */
[----:B-1----:R-:W-:Y:S01]  /*41a0*/  HMMA.16816.F32.BF16 R64, R4, R32, R64 ;  /* 0x000000200440723c */ /* 0x002fe20000041840 */
[C---:B------:R-:W-:Y:S01]  /*41b0*/  ISETP.GE.AND P4, PT, R16.reuse, R140, PT ;  /* 0x0000008c1000720c */ /* 0x040fe20003f86270 */
[----:B------:R-:W1:Y:S01]  /*41c0*/  MUFU.TANH R199, R101 ;  /* 0x0000006500c77308 */ /* 0x000e620000002400 */
[----:B------:R-:W-:Y:S02]  /*41d0*/  ISETP.GE.AND P2, PT, R16, R139, PT ;  /* 0x0000008b1000720c */ /* 0x000fe40003f46270 */
[----:B------:R-:W-:-:S03]  /*41e0*/  IADD3 R16, R24, 0x9, RZ ;  /* 0x0000000918107810 */ /* 0x000fc60007ffe0ff */
[----:B------:R-:W-:Y:S01]  /*41f0*/  HMMA.16816.F32.BF16 R52, R12, R26, R52 ;  /* 0x0000001a0c34723c */ /* 0x000fe20000041834 */
[CC--:B------:R-:W-:Y:S01]  /*4200*/  ISETP.GE.AND P5, PT, R16.reuse, R140.reuse, PT ;  /* 0x0000008c1000720c */ /* 0x0c0fe20003fa6270 */
[----:B------:R-:W1:Y:S01]  /*4210*/  MUFU.TANH R187, R103 ;  /* 0x0000006700bb7308 */ /* 0x000e620000002400 */
[-C--:B------:R-:W-:Y:S02]  /*4220*/  ISETP.GE.AND P1, PT, R16, R139.reuse, PT ;  /* 0x0000008b1000720c */ /* 0x080fe40003f26270 */
[----:B------:R-:W1:Y:S01]  /*4230*/  LDSM.16.M88.4 R16, [R118+0x8800] ;  /* 0x008800007610783b */ /* 0x000e620000000200 */
[----:B--2---:R-:W-:Y:S01]  /*4240*/  FSEL R69, R42, -INF , !P4 ;  /* 0xff8000002a457808 */ /* 0x004fe20006000000 */
[----:B------:R-:W-:Y:S01]  /*4250*/  IMAD R27, R127, 0x20, R2 ;  /* 0x000000207f1b7824 */ /* 0x000fe200078e0202 */
[----:B------:R-:W-:Y:S01]  /*4260*/  IADD3 R2, R24, 0x8, RZ ;  /* 0x0000000818027810 */ /* 0x000fe20007ffe0ff */
[----:B------:R-:W-:Y:S01]  /*4270*/  HMMA.16816.F32.BF16 R56, R8, R20, R56 ;  /* 0x000000140838723c */ /* 0x000fe20000041838 */
[----:B------:R-:W-:Y:S01]  /*4280*/  FSEL R77, R77, -INF , !P5 ;  /* 0xff8000004d4d7808 */ /* 0x000fe20006800000 */
[----:B------:R-:W2:Y:S01]  /*4290*/  MUFU.TANH R155, R72 ;  /* 0x00000048009b7308 */ /* 0x000ea20000002400 */
[----:B------:R-:W-:Y:S01]  /*42a0*/  ISETP.GE.AND P3, PT, R2, R140, PT ;  /* 0x0000008c0200720c */ /* 0x000fe20003f66270 */
[----:B------:R-:W-:Y:S01]  /*42b0*/  IMAD.IADD R164, R0, 0x1, R27 ;  /* 0x0000000100a47824 */ /* 0x000fe200078e021b */
[----:B------:R-:W-:-:S02]  /*42c0*/  ISETP.GE.AND P0, PT, R2, R139, PT ;  /* 0x0000008b0200720c */ /* 0x000fc40003f06270 */
[C---:B------:R-:W-:Y:S01]  /*42d0*/  IADD3 R2, R24.reuse, 0x10, RZ ;  /* 0x0000001018027810 */ /* 0x040fe20007ffe0ff */
[----:B----4-:R-:W-:Y:S01]  /*42e0*/  HMMA.16816.F32.BF16 R48, R12, R28, R48 ;  /* 0x0000001c0c30723c */ /* 0x010fe20000041830 */
[----:B------:R-:W-:Y:S01]  /*42f0*/  IADD3 R20, R24, 0x11, RZ ;  /* 0x0000001118147810 */ /* 0x000fe20007ffe0ff */
[----:B------:R-:W-:Y:S01]  /*4300*/  FMUL.FTZ R131, R67, c[0x0][0x2ec] ;  /* 0x0000bb0043837a20 */ /* 0x000fe20000410000 */
[----:B------:R-:W-:Y:S01]  /*4310*/  FSEL R71, R76, -INF , !P3 ;  /* 0xff8000004c477808 */ /* 0x000fe20005800000 */
[----:B------:R-:W-:Y:S01]  /*4320*/  FMUL.FTZ R65, R65, c[0x0][0x2ec] ;  /* 0x0000bb0041417a20 */ /* 0x000fe20000410000 */
[----:B------:R-:W-:Y:S01]  /*4330*/  FSEL R33, R92, -INF , !P0 ;  /* 0xff8000005c217808 */ /* 0x000fe20004000000 */
[----:B------:R-:W4:Y:S01]  /*4340*/  MUFU.TANH R153, R74 ;  /* 0x0000004a00997308 */ /* 0x000f220000002400 */
[----:B------:R-:W-:Y:S01]  /*4350*/  FSEL R29, R43, -INF , !P2 ;  /* 0xff8000002b1d7808 */ /* 0x000fe20005000000 */
[----:B------:R-:W-:Y:S01]  /*4360*/  HMMA.16816.F32.BF16 R60, R4, R34, R60 ;  /* 0x00000022043c723c */ /* 0x000fe2000004183c */
[-C--:B------:R-:W-:Y:S01]  /*4370*/  ISETP.GE.AND P4, PT, R2, R140.reuse, PT ;  /* 0x0000008c0200720c */ /* 0x080fe20003f86270 */
[----:B------:R-:W-:Y:S01]  /*4380*/  FMUL.FTZ R64, R64, c[0x0][0x2ec] ;  /* 0x0000bb0040407a20 */ /* 0x000fe20000410000 */
[-C--:B------:R-:W-:Y:S01]  /*4390*/  ISETP.GE.AND P2, PT, R2, R139.reuse, PT ;  /* 0x0000008b0200720c */ /* 0x080fe20003f46270 */
[----:B------:R-:W-:Y:S01]  /*43a0*/  FMUL.FTZ R25, R66, c[0x0][0x2ec] ;  /* 0x0000bb0042197a20 */ /* 0x000fe20000410000 */
[C---:B------:R-:W-:Y:S01]  /*43b0*/  ISETP.GE.AND P3, PT, R20.reuse, R140, PT ;  /* 0x0000008c1400720c */ /* 0x040fe20003f66270 */
[----:B------:R1:W-:Y:S01]  /*43c0*/  MUFU.TANH R141, R65 ;  /* 0x00000041008d7308 */ /* 0x0003e20000002400 */
[----:B------:R-:W-:Y:S01]  /*43d0*/  ISETP.GE.AND P0, PT, R20, R139, PT ;  /* 0x0000008b1400720c */ /* 0x000fe20003f06270 */
[----:B------:R-:W-:Y:S01]  /*43e0*/  HMMA.16816.F32.BF16 R52, R8, R22, R52 ;  /* 0x000000160834723c */ /* 0x000fe20000041834 */
[----:B------:R-:W-:-:S02]  /*43f0*/  IADD3 R21, R24, 0x18, RZ ;  /* 0x0000001818157810 */ /* 0x000fc40007ffe0ff */
[----:B------:R-:W-:Y:S02]  /*4400*/  IADD3 R20, R24, 0x19, RZ ;  /* 0x0000001918147810 */ /* 0x000fe40007ffe0ff */
[----:B------:R-:W-:Y:S01]  /*4410*/  FSEL R93, R93, -INF , !P1 ;  /* 0xff8000005d5d7808 */ /* 0x000fe20004800000 */
[----:B------:R-:W2:Y:S01]  /*4420*/  MUFU.TANH R151, R68 ;  /* 0x0000004400977308 */ /* 0x000ea20000002400 */
[----:B------:R-:W-:Y:S01]  /*4430*/  FSEL R35, R94, -INF , !P4 ;  /* 0xff8000005e237808 */ /* 0x000fe20006000000 */
[----:B------:R-:W-:Y:S01]  /*4440*/  HMMA.16816.F32.BF16 R44, R12, R30, R44 ;  /* 0x0000001e0c2c723c */ /* 0x000fe2000004182c */
[----:B------:R-:W-:Y:S02]  /*4450*/  FSEL R79, R79, -INF , !P2 ;  /* 0xff8000004f4f7808 */ /* 0x000fe40005000000 */
[CC--:B------:R-:W-:Y:S02]  /*4460*/  ISETP.GE.AND P5, PT, R21.reuse, R140.reuse, PT ;  /* 0x0000008c1500720c */ /* 0x0c0fe40003fa6270 */
[-C--:B------:R-:W-:Y:S01]  /*4470*/  ISETP.GE.AND P1, PT, R21, R139.reuse, PT ;  /* 0x0000008b1500720c */ /* 0x080fe20003f26270 */
[----:B------:R-:W2:Y:S01]  /*4480*/  MUFU.TANH R149, R70 ;  /* 0x0000004600957308 */ /* 0x000ea20000002400 */
[CC--:B------:R-:W-:Y:S01]  /*4490*/  ISETP.GE.AND P4, PT, R20.reuse, R140.reuse, PT ;  /* 0x0000008c1400720c */ /* 0x0c0fe20003f86270 */
[C---:B-1----:R-:W-:Y:S01]  /*44a0*/  HMMA.16816.F32.BF16 R56, R4.reuse, R16, R56 ;  /* 0x000000100438723c */ /* 0x042fe20000041838 */
[----:B------:R-:W-:Y:S01]  /*44b0*/  ISETP.GE.AND P2, PT, R20, R139, PT ;  /* 0x0000008b1400720c */ /* 0x000fe20003f46270 */
[----:B------:R-:W-:Y:S01]  /*44c0*/  FMUL.FTZ R60, R60, c[0x0][0x2ec] ;  /* 0x0000bb003c3c7a20 */ /* 0x000fe20000410000 */
[----:B------:R-:W-:Y:S01]  /*44d0*/  IADD3 R21, R24, 0x20, RZ ;  /* 0x0000002018157810 */ /* 0x000fe20007ffe0ff */
[----:B------:R-:W-:Y:S01]  /*44e0*/  FMUL.FTZ R62, R62, c[0x0][0x2ec] ;  /* 0x0000bb003e3e7a20 */ /* 0x000fe20000410000 */
[----:B------:R-:W-:Y:S01]  /*44f0*/  IADD3 R20, R24, 0x21, RZ ;  /* 0x0000002118147810 */ /* 0x000fe20007ffe0ff */
[----:B------:R-:W1:Y:S01]  /*4500*/  MUFU.TANH R157, R157 ;  /* 0x0000009d009d7308 */ /* 0x000e620000002400 */
[----:B------:R-:W-:Y:S01]  /*4510*/  FSEL R67, R78, -INF , !P3 ;  /* 0xff8000004e437808 */ /* 0x000fe20005800000 */
[----:B------:R-:W-:Y:S01]  /*4520*/  HMMA.16816.F32.BF16 R52, R4, R18, R52 ;  /* 0x000000120434723c */ /* 0x000fe20000041834 */
[----:B------:R-:W-:Y:S01]  /*4530*/  FSEL R95, R95, -INF , !P0 ;  /* 0xff8000005f5f7808 */ /* 0x000fe20004000000 */
[----:B------:R-:W-:Y:S01]  /*4540*/  FMUL.FTZ R61, R61, c[0x0][0x2ec] ;  /* 0x0000bb003d3d7a20 */ /* 0x000fe20000410000 */
[----:B-----5:R-:W-:Y:S01]  /*4550*/  FSEL R97, R97, -INF , !P5 ;  /* 0xff80000061617808 */ /* 0x020fe20006800000 */
[----:B------:R-:W-:Y:S01]  /*4560*/  FMUL.FTZ R63, R63, c[0x0][0x2ec] ;  /* 0x0000bb003f3f7a20 */ /* 0x000fe20000410000 */
[----:B------:R-:W-:Y:S01]  /*4570*/  FSEL R99, R99, -INF , !P1 ;  /* 0xff80000063637808 */ /* 0x000fe20004800000 */
[----:B------:R-:W5:Y:S01]  /*4580*/  MUFU.TANH R2, R64 ;  /* 0x0000004000027308 */ /* 0x000f620000002400 */
[----:B------:R-:W-:-:S02]  /*4590*/  ISETP.GE.AND P3, PT, R21, R140, PT ;  /* 0x0000008c1500720c */ /* 0x000fc40003f66270 */
[-C--:B------:R-:W-:Y:S02]  /*45a0*/  ISETP.GE.AND P0, PT, R21, R139.reuse, PT ;  /* 0x0000008b1500720c */ /* 0x080fe40003f06270 */
[CC--:B------:R-:W-:Y:S02]  /*45b0*/  ISETP.GE.AND P5, PT, R20.reuse, R140.reuse, PT ;  /* 0x0000008c1400720c */ /* 0x0c0fe40003fa6270 */
[-C--:B------:R-:W-:Y:S01]  /*45c0*/  ISETP.GE.AND P1, PT, R20, R139.reuse, PT ;  /* 0x0000008b1400720c */ /* 0x080fe20003f26270 */
[----:B------:R-:W1:Y:S01]  /*45d0*/  MUFU.TANH R131, R131 ;  /* 0x0000008300837308 */ /* 0x000e620000002400 */
[----:B------:R-:W1:Y:S01]  /*45e0*/  LDSM.16.M88.4 R20, [R166+0x8c00] ;  /* 0x008c0000a614783b */ /* 0x000e620000000200 */
[----:B------:R-:W-:Y:S01]  /*45f0*/  IADD3 R17, R24, 0x28, RZ ;  /* 0x0000002818117810 */ /* 0x000fe20007ffe0ff */
[----:B------:R-:W-:Y:S01]  /*4600*/  FMUL.FTZ R18, R58, c[0x0][0x2ec] ;  /* 0x0000bb003a127a20 */ /* 0x000fe20000410000 */
[----:B------:R-:W-:Y:S01]  /*4610*/  FSEL R65, R96, -INF , !P4 ;  /* 0xff80000060417808 */ /* 0x000fe20006000000 */
[----:B------:R-:W-:Y:S01]  /*4620*/  FMUL.FTZ R56, R56, c[0x0][0x2ec] ;  /* 0x0000bb0038387a20 */ /* 0x000fe20000410000 */
[----:B------:R-:W-:Y:S01]  /*4630*/  FSEL R73, R98, -INF , !P2 ;  /* 0xff80000062497808 */ /* 0x000fe20005000000 */
[----:B------:R-:W-:Y:S01]  /*4640*/  FMUL.FTZ R57, R57, c[0x0][0x2ec] ;  /* 0x0000bb0039397a20 */ /* 0x000fe20000410000 */
[C---:B------:R-:W-:Y:S01]  /*4650*/  ISETP.GE.AND P4, PT, R17.reuse, R140, PT ;  /* 0x0000008c1100720c */ /* 0x040fe20003f86270 */
[----:B------:R-:W1:Y:S01]  /*4660*/  MUFU.TANH R135, R60 ;  /* 0x0000003c00877308 */ /* 0x000e620000002400 */
[----:B------:R-:W-:Y:S01]  /*4670*/  ISETP.GE.AND P2, PT, R17, R139, PT ;  /* 0x0000008b1100720c */ /* 0x000fe20003f46270 */
[----:B------:R-:W-:Y:S01]  /*4680*/  FMUL.FTZ R59, R59, c[0x0][0x2ec] ;  /* 0x0000bb003b3b7a20 */ /* 0x000fe20000410000 */
[----:B------:R-:W-:Y:S01]  /*4690*/  IADD3 R13, R24, 0x30, RZ ;  /* 0x00000030180d7810 */ /* 0x000fe20007ffe0ff */
[----:B------:R-:W-:Y:S01]  /*46a0*/  FMUL.FTZ R52, R52, c[0x0][0x2ec] ;  /* 0x0000bb0034347a20 */ /* 0x000fe20000410000 */
[----:B------:R-:W-:Y:S01]  /*46b0*/  IADD3 R12, R24, 0x31, RZ ;  /* 0x00000031180c7810 */ /* 0x000fe20007ffe0ff */
[----:B------:R-:W-:Y:S01]  /*46c0*/  FMUL.FTZ R54, R54, c[0x0][0x2ec] ;  /* 0x0000bb0036367a20 */ /* 0x000fe20000410000 */
[----:B------:R-:W-:Y:S01]  /*46d0*/  FSEL R209, R209, -INF , !P5 ;  /* 0xff800000d1d17808 */ /* 0x000fe20006800000 */
[----:B------:R-:W1:Y:S01]  /*46e0*/  MUFU.TANH R129, R62 ;  /* 0x0000003e00817308 */ /* 0x000e620000002400 */
[----:B------:R-:W-:-:S02]  /*46f0*/  FSEL R203, R203, -INF , !P1 ;  /* 0xff800000cbcb7808 */ /* 0x000fc40004800000 */
[----:B------:R-:W-:Y:S02]  /*4700*/  FSEL R207, R207, -INF , !P4 ;  /* 0xff800000cfcf7808 */ /* 0x000fe40006000000 */
[----:B------:R-:W-:Y:S02]  /*4710*/  FSEL R201, R201, -INF , !P2 ;  /* 0xff800000c9c97808 */ /* 0x000fe40005000000 */
[CC--:B------:R-:W-:Y:S01]  /*4720*/  ISETP.GE.AND P5, PT, R13.reuse, R140.reuse, PT ;  /* 0x0000008c0d00720c */ /* 0x0c0fe20003fa6270 */
[----:B------:R-:W-:Y:S01]  /*4730*/  MUFU.TANH R133, R61 ;  /* 0x0000003d00857308 */ /* 0x000fe20000002400 */
[-C--:B------:R-:W-:Y:S02]  /*4740*/  ISETP.GE.AND P1, PT, R13, R139.reuse, PT ;  /* 0x0000008b0d00720c */ /* 0x080fe40003f26270 */
[C---:B------:R-:W-:Y:S02]  /*4750*/  ISETP.GE.AND P4, PT, R12.reuse, R140, PT ;  /* 0x0000008c0c00720c */ /* 0x040fe40003f86270 */
[----:B------:R-:W-:-:S02]  /*4760*/  ISETP.GE.AND P2, PT, R12, R139, PT ;  /* 0x0000008b0c00720c */ /* 0x000fc40003f46270 */
[----:B------:R-:W2:Y:S01]  /*4770*/  LDSM.16.M88.4 R12, [R118+0x8c00] ;  /* 0x008c0000760c783b */ /* 0x000ea20000000200 */
[----:B------:R-:W-:Y:S01]  /*4780*/  IADD3 R16, R24, 0x29, RZ ;  /* 0x0000002918107810 */ /* 0x000fe20007ffe0ff */
[----:B------:R-:W2:Y:S01]  /*4790*/  MUFU.TANH R181, R102 ;  /* 0x0000006600b57308 */ /* 0x000ea20000002400 */
[----:B------:R-:W-:Y:S01]  /*47a0*/  FSEL R39, R88, -INF , !P3 ;  /* 0xff80000058277808 */ /* 0x000fe20005800000 */
[----:B------:R-:W-:-:S04]  /*47b0*/  DEPBAR.LE SB0, 0x0 ;  /* 0x000080000000791a */ /* 0x000fc80000000000 */
[----:B------:R-:W-:Y:S01]  /*47c0*/  FSEL R37, R89, -INF , !P0 ;  /* 0xff80000059257808 */ /* 0x000fe20004000000 */
[C---:B-1----:R-:W-:Y:S01]  /*47d0*/  HMMA.16816.F32.BF16 R44, R8.reuse, R22, R44 ;  /* 0x00000016082c723c */ /* 0x042fe2000004182c */
[C---:B------:R-:W-:Y:S01]  /*47e0*/  ISETP.GE.AND P3, PT, R16.reuse, R140, PT ;  /* 0x0000008c1000720c */ /* 0x040fe20003f66270 */
[----:B------:R-:W1:Y:S01]  /*47f0*/  MUFU.TANH R61, R56 ;  /* 0x00000038003d7308 */ /* 0x000e620000002400 */
[----:B------:R-:W-:Y:S02]  /*4800*/  ISETP.GE.AND P0, PT, R16, R139, PT ;  /* 0x0000008b1000720c */ /* 0x000fe40003f06270 */
[C---:B------:R-:W-:Y:S02]  /*4810*/  IADD3 R16, R24.reuse, 0x38, RZ ;  /* 0x0000003818107810 */ /* 0x040fe40007ffe0ff */
[----:B------:R-:W-:Y:S01]  /*4820*/  IADD3 R17, R24, 0x39, RZ ;  /* 0x0000003918117810 */ /* 0x000fe20007ffe0ff */
[----:B------:R-:W-:Y:S01]  /*4830*/  HMMA.16816.F32.BF16 R48, R8, R20, R48 ;  /* 0x000000140830723c */ /* 0x000fe20000041830 */
[----:B------:R-:W-:Y:S01]  /*4840*/  FSEL R211, R211, -INF , !P3 ;  /* 0xff800000d3d37808 */ /* 0x000fe20005800000 */
[----:B------:R-:W1:Y:S01]  /*4850*/  MUFU.TANH R18, R18 ;  /* 0x0000001200127308 */ /* 0x000e620000002400 */
[----:B------:R-:W-:Y:S01]  /*4860*/  FSEL R193, R193, -INF , !P5 ;  /* 0xff800000c1c17808 */ /* 0x000fe20006800000 */
[----:B------:R-:W-:Y:S01]  /*4870*/  FMUL.FTZ R22, R55, c[0x0][0x2ec] ;  /* 0x0000bb0037167a20 */ /* 0x000fe20000410000 */
[----:B------:R-:W-:-:S02]  /*4880*/  FSEL R185, R185, -INF , !P1 ;  /* 0xff800000b9b97808 */ /* 0x000fc40004800000 */
[-C--:B------:R-:W-:Y:S02]  /*4890*/  ISETP.GE.AND P3, PT, R16, R140.reuse, PT ;  /* 0x0000008c1000720c */ /* 0x080fe40003f66270 */
[C---:B------:R-:W-:Y:S01]  /*48a0*/  ISETP.GE.AND P5, PT, R17.reuse, R140, PT ;  /* 0x0000008c1100720c */ /* 0x040fe20003fa6270 */
[----:B------:R-:W1:Y:S01]  /*48b0*/  MUFU.TANH R159, R75 ;  /* 0x0000004b009f7308 */ /* 0x000e620000002400 */
[----:B------:R-:W-:Y:S02]  /*48c0*/  ISETP.GE.AND P1, PT, R17, R139, PT ;  /* 0x0000008b1100720c */ /* 0x000fe40003f26270 */
[C---:B------:R-:W-:Y:S02]  /*48d0*/  IADD3 R19, R24.reuse, 0x40, RZ ;  /* 0x0000004018137810 */ /* 0x040fe40007ffe0ff */
[C---:B------:R-:W-:Y:S02]  /*48e0*/  IADD3 R17, R24.reuse, 0x41, RZ ;  /* 0x0000004118117810 */ /* 0x040fe40007ffe0ff */
[----:B------:R-:W-:Y:S01]  /*48f0*/  IADD3 R10, R24, 0x48, RZ ;  /* 0x00000048180a7810 */ /* 0x000fe20007ffe0ff */
[----:B------:R-:W-:Y:S01]  /*4900*/  MUFU.TANH R8, R59 ;  /* 0x0000003b00087308 */ /* 0x000fe20000002400 */
[----:B------:R-:W-:-:S02]  /*4910*/  FSEL R197, R197, -INF , !P4 ;  /* 0xff800000c5c57808 */ /* 0x000fc40006000000 */
[----:B------:R-:W-:Y:S01]  /*4920*/  FSEL R191, R191, -INF , !P2 ;  /* 0xff800000bfbf7808 */ /* 0x000fe20005000000 */
[C---:B--2---:R-:W-:Y:S01]  /*4930*/  HMMA.16816.F32.BF16 R44, R4.reuse, R14, R44 ;  /* 0x0000000e042c723c */ /* 0x044fe2000004182c */
[C---:B------:R-:W-:Y:S02]  /*4940*/  ISETP.GE.AND P4, PT, R19.reuse, R140, PT ;  /* 0x0000008c1300720c */ /* 0x040fe40003f86270 */
[----:B------:R-:W-:Y:S01]  /*4950*/  ISETP.GE.AND P2, PT, R19, R139, PT ;  /* 0x0000008b1300720c */ /* 0x000fe20003f46270 */
[----:B------:R-:W-:Y:S01]  /*4960*/  MUFU.TANH R25, R25 ;  /* 0x0000001900197308 */ /* 0x000fe20000002400 */
[----:B---3--:R-:W-:Y:S02]  /*4970*/  FSEL R195, R195, -INF , !P3 ;  /* 0xff800000c3c37808 */ /* 0x008fe40005800000 */
[----:B------:R-:W-:Y:S01]  /*4980*/  FSEL R199, R199, -INF , !P5 ;  /* 0xff800000c7c77808 */ /* 0x000fe20006800000 */
[----:B------:R-:W-:Y:S01]  /*4990*/  HMMA.16816.F32.BF16 R48, R4, R12, R48 ;  /* 0x0000000c0430723c */ /* 0x000fe20000041830 */
[----:B------:R-:W-:-:S02]  /*49a0*/  FSEL R187, R187, -INF , !P1 ;  /* 0xff800000bbbb7808 */ /* 0x000fc40004800000 */
[-C--:B------:R-:W-:Y:S01]  /*49b0*/  ISETP.GE.AND P3, PT, R17, R140.reuse, PT ;  /* 0x0000008c1100720c */ /* 0x080fe20003f66270 */
[----:B------:R-:W-:Y:S01]  /*49c0*/  MUFU.TANH R22, R22 ;  /* 0x0000001600167308 */ /* 0x000fe20000002400 */
[----:B------:R-:W-:Y:S02]  /*49d0*/  IADD3 R9, R24, 0x49, RZ ;  /* 0x0000004918097810 */ /* 0x000fe40007ffe0ff */
[C---:B------:R-:W-:Y:S02]  /*49e0*/  ISETP.GE.AND P5, PT, R10.reuse, R140, PT ;  /* 0x0000008c0a00720c */ /* 0x040fe40003fa6270 */
[----:B------:R-:W-:Y:S02]  /*49f0*/  ISETP.GE.AND P1, PT, R10, R139, PT ;  /* 0x0000008b0a00720c */ /* 0x000fe40003f26270 */
[----:B------:R-:W-:Y:S01]  /*4a00*/  IADD3 R10, R24, 0x50, RZ ;  /* 0x00000050180a7810 */ /* 0x000fe20007ffe0ff */
[----:B------:R-:W-:Y:S01]  /*4a10*/  MUFU.TANH R127, R63 ;  /* 0x0000003f007f7308 */ /* 0x000fe20000002400 */
[----:B------:R-:W-:-:S02]  /*4a20*/  FSEL R155, R155, -INF , !P4 ;  /* 0xff8000009b9b7808 */ /* 0x000fc40006000000 */
[----:B----4-:R-:W-:Y:S01]  /*4a30*/  FSEL R153, R153, -INF , !P2 ;  /* 0xff80000099997808 */ /* 0x010fe20005000000 */
[----:B------:R-:W-:Y:S01]  /*4a40*/  FMUL.FTZ R23, R44, c[0x0][0x2ec] ;  /* 0x0000bb002c177a20 */ /* 0x000fe20000410000 */
[-C--:B------:R-:W-:Y:S01]  /*4a50*/  ISETP.GE.AND P4, PT, R9, R140.reuse, PT ;  /* 0x0000008c0900720c */ /* 0x080fe20003f86270 */
[----:B------:R-:W-:Y:S01]  /*4a60*/  FMUL.FTZ R45, R45, c[0x0][0x2ec] ;  /* 0x0000bb002d2d7a20 */ /* 0x000fe20000410000 */
[-C--:B------:R-:W-:Y:S01]  /*4a70*/  ISETP.GE.AND P2, PT, R9, R139.reuse, PT ;  /* 0x0000008b0900720c */ /* 0x080fe20003f46270 */
[----:B------:R-:W-:Y:S01]  /*4a80*/  FMUL.FTZ R9, R53, c[0x0][0x2ec] ;  /* 0x0000bb0035097a20 */ /* 0x000fe20000410000 */
[----:B------:R-:W-:Y:S01]  /*4a90*/  FSEL R163, R163, -INF , !P3 ;  /* 0xff800000a3a37808 */ /* 0x000fe20005800000 */
[----:B------:R-:W-:Y:S01]  /*4aa0*/  MUFU.TANH R23, R23 ;  /* 0x0000001700177308 */ /* 0x000fe20000002400 */
[----:B------:R-:W-:Y:S01]  /*4ab0*/  FSEL R205, R205, -INF , !P0 ;  /* 0xff800000cdcd7808 */ /* 0x000fe20004000000 */
[----:B------:R-:W-:Y:S01]  /*4ac0*/  FMUL.FTZ R20, R51, c[0x0][0x2ec] ;  /* 0x0000bb0033147a20 */ /* 0x000fe20000410000 */
[----:B------:R-:W-:Y:S01]  /*4ad0*/  IADD3 R11, R24, 0x51, RZ ;  /* 0x00000051180b7810 */ /* 0x000fe20007ffe0ff */
[----:B------:R-:W-:Y:S01]  /*4ae0*/  FMUL.FTZ R21, R50, c[0x0][0x2ec] ;  /* 0x0000bb0032157a20 */ /* 0x000fe20000410000 */
[----:B------:R-:W-:Y:S01]  /*4af0*/  ISETP.GE.AND P3, PT, R10, R140, PT ;  /* 0x0000008c0a00720c */ /* 0x000fe20003f66270 */
[----:B------:R-:W-:Y:S01]  /*4b00*/  FMUL.FTZ R48, R48, c[0x0][0x2ec] ;  /* 0x0000bb0030307a20 */ /* 0x000fe20000410000 */
[----:B------:R-:W-:Y:S01]  /*4b10*/  IADD3 R12, R24, 0x58, RZ ;  /* 0x00000058180c7810 */ /* 0x000fe20007ffe0ff */
[----:B------:R-:W-:Y:S01]  /*4b20*/  MUFU.TANH R9, R9 ;  /* 0x0000000900097308 */ /* 0x000fe20000002400 */
[----:B------:R-:W-:Y:S01]  /*4b30*/  ISETP.GE.AND P0, PT, R16, R139, PT ;  /* 0x0000008b1000720c */ /* 0x000fe20003f06270 */
[----:B------:R-:W-:Y:S01]  /*4b40*/  FMUL.FTZ R49, R49, c[0x0][0x2ec] ;  /* 0x0000bb0031317a20 */ /* 0x000fe20000410000 */
[----:B------:R-:W-:Y:S01]  /*4b50*/  FSEL R151, R151, -INF , !P5 ;  /* 0xff80000097977808 */ /* 0x000fe20006800000 */
[----:B------:R-:W-:Y:S01]  /*4b60*/  FMUL.FTZ R43, R46, c[0x0][0x2ec] ;  /* 0x0000bb002e2b7a20 */ /* 0x000fe20000410000 */
[----:B------:R-:W-:-:S02]  /*4b70*/  FSEL R149, R149, -INF , !P1 ;  /* 0xff80000095957808 */ /* 0x000fc40004800000 */
[----:B------:R-:W-:Y:S01]  /*4b80*/  FSEL R161, R161, -INF , !P4 ;  /* 0xff800000a1a17808 */ /* 0x000fe20006000000 */
[----:B------:R-:W2:Y:S01]  /*4b90*/  MUFU.TANH R16, R57 ;  /* 0x0000003900107308 */ /* 0x000ea20000002400 */
[----:B------:R-:W-:Y:S02]  /*4ba0*/  FSEL R157, R157, -INF , !P2 ;  /* 0xff8000009d9d7808 */ /* 0x000fe40005000000 */
[CC--:B------:R-:W-:Y:S02]  /*4bb0*/  ISETP.GE.AND P5, PT, R11.reuse, R140.reuse, PT ;  /* 0x0000008c0b00720c */ /* 0x0c0fe40003fa6270 */
[-C--:B------:R-:W-:Y:S02]  /*4bc0*/  ISETP.GE.AND P1, PT, R11, R139.reuse, PT ;  /* 0x0000008b0b00720c */ /* 0x080fe40003f26270 */
[C---:B------:R-:W-:Y:S01]  /*4bd0*/  ISETP.GE.AND P4, PT, R12.reuse, R140, PT ;  /* 0x0000008c0c00720c */ /* 0x040fe20003f86270 */
[----:B------:R-:W3:Y:S01]  /*4be0*/  MUFU.TANH R57, R52 ;  /* 0x0000003400397308 */ /* 0x000ee20000002400 */
[----:B------:R-:W-:-:S02]  /*4bf0*/  ISETP.GE.AND P2, PT, R12, R139, PT ;  /* 0x0000008b0c00720c */ /* 0x000fc40003f46270 */
[----:B-----5:R-:W-:Y:S02]  /*4c00*/  FSEL R19, R2, -INF , !P3 ;  /* 0xff80000002137808 */ /* 0x020fe40005800000 */
[C---:B------:R-:W-:Y:S02]  /*4c10*/  IADD3 R2, R24.reuse, 0x60, RZ ;  /* 0x0000006018027810 */ /* 0x040fe40007ffe0ff */
[----:B------:R-:W-:Y:S01]  /*4c20*/  IADD3 R4, R24, 0x61, RZ ;  /* 0x0000006118047810 */ /* 0x000fe20007ffe0ff */
[----:B------:R-:W-:Y:S01]  /*4c30*/  MUFU.TANH R21, R21 ;  /* 0x0000001500157308 */ /* 0x000fe20000002400 */
[----:B------:R-:W-:Y:S02]  /*4c40*/  FSEL R141, R141, -INF , !P5 ;  /* 0xff8000008d8d7808 */ /* 0x000fe40006800000 */
[----:B------:R-:W-:Y:S02]  /*4c50*/  FSEL R131, R131, -INF , !P1 ;  /* 0xff80000083837808 */ /* 0x000fe40004800000 */
[----:B------:R-:W-:-:S02]  /*4c60*/  FSEL R135, R135, -INF , !P4 ;  /* 0xff80000087877808 */ /* 0x000fc40006000000 */
[----:B------:R-:W-:Y:S01]  /*4c70*/  FSEL R129, R129, -INF , !P2 ;  /* 0xff80000081817808 */ /* 0x000fe20005000000 */
[----:B------:R-:W-:Y:S01]  /*4c80*/  MUFU.TANH R20, R20 ;  /* 0x0000001400147308 */ /* 0x000fe20000002400 */
[CC--:B------:R-:W-:Y:S02]  /*4c90*/  ISETP.GE.AND P5, PT, R2.reuse, R140.reuse, PT ;  /* 0x0000008c0200720c */ /* 0x0c0fe40003fa6270 */
[-C--:B------:R-:W-:Y:S02]  /*4ca0*/  ISETP.GE.AND P1, PT, R2, R139.reuse, PT ;  /* 0x0000008b0200720c */ /* 0x080fe40003f26270 */
[C---:B------:R-:W-:Y:S02]  /*4cb0*/  ISETP.GE.AND P4, PT, R4.reuse, R140, PT ;  /* 0x0000008c0400720c */ /* 0x040fe40003f86270 */
[----:B------:R-:W-:Y:S01]  /*4cc0*/  ISETP.GE.AND P2, PT, R4, R139, PT ;  /* 0x0000008b0400720c */ /* 0x000fe20003f46270 */
[----:B------:R-:W-:Y:S01]  /*4cd0*/  MUFU.TANH R2, R49 ;  /* 0x0000003100027308 */ /* 0x000fe20000002400 */
[----:B------:R-:W-:-:S02]  /*4ce0*/  IADD3 R4, R24, 0x69, RZ ;  /* 0x0000006918047810 */ /* 0x000fc40007ffe0ff */
[----:B------:R-:W-:Y:S02]  /*4cf0*/  FSEL R181, R181, -INF , !P0 ;  /* 0xff800000b5b57808 */ /* 0x000fe40004000000 */
[----:B-1----:R-:W-:Y:S02]  /*4d00*/  FSEL R61, R61, -INF , !P5 ;  /* 0xff8000003d3d7808 */ /* 0x002fe40006800000 */
[----:B------:R-:W-:Y:S01]  /*4d10*/  FSEL R53, R18, -INF , !P1 ;  /* 0xff80000012357808 */ /* 0x000fe20004800000 */
[----:B------:R-:W-:Y:S01]  /*4d20*/  MUFU.TANH R45, R45 ;  /* 0x0000002d002d7308 */ /* 0x000fe20000002400 */
[-C--:B------:R-:W-:Y:S02]  /*4d30*/  ISETP.GE.AND P0, PT, R17, R139.reuse, PT ;  /* 0x0000008b1100720c */ /* 0x080fe40003f06270 */
[C---:B------:R-:W-:Y:S02]  /*4d40*/  ISETP.GE.AND P5, PT, R4.reuse, R140, PT ;  /* 0x0000008c0400720c */ /* 0x040fe40003fa6270 */
[----:B------:R-:W-:-:S02]  /*4d50*/  ISETP.GE.AND P1, PT, R4, R139, PT ;  /* 0x0000008b0400720c */ /* 0x000fc40003f26270 */
[----:B------:R-:W-:Y:S01]  /*4d60*/  IADD3 R4, R24, 0x70, RZ ;  /* 0x0000007018047810 */ /* 0x000fe20007ffe0ff */
[----:B------:R-:W-:Y:S01]  /*4d70*/  MUFU.TANH R43, R43 ;  /* 0x0000002b002b7308 */ /* 0x000fe20000002400 */
[----:B------:R-:W-:Y:S02]  /*4d80*/  FSEL R159, R159, -INF , !P0 ;  /* 0xff8000009f9f7808 */ /* 0x000fe40004000000 */
[----:B--2---:R-:W-:Y:S02]  /*4d90*/  FSEL R59, R16, -INF , !P4 ;  /* 0xff800000103b7808 */ /* 0x004fe40006000000 */
[----:B------:R-:W-:Y:S01]  /*4da0*/  FSEL R51, R8, -INF , !P2 ;  /* 0xff80000008337808 */ /* 0x000fe20005000000 */
[----:B------:R-:W-:Y:S01]  /*4db0*/  BAR.SYNC.DEFER_BLOCKING 0x0 ;  /* 0x0000000000007b1d */ /* 0x000fe20000010000 */
[----:B------:R-:W-:Y:S02]  /*4dc0*/  ISETP.GE.AND P0, PT, R10, R139, PT ;  /* 0x0000008b0a00720c */ /* 0x000fe40003f06270 */
[----:B------:R-:W-:-:S02]  /*4dd0*/  ISETP.GE.AND P4, PT, R4, R140, PT ;  /* 0x0000008c0400720c */ /* 0x000fc40003f86270 */
[----:B------:R-:W-:Y:S01]  /*4de0*/  ISETP.GE.AND P2, PT, R4, R139, PT ;  /* 0x0000008b0400720c */ /* 0x000fe20003f46270 */
[----:B------:R-:W1:Y:S01]  /*4df0*/  MUFU.TANH R10, R54 ;  /* 0x00000036000a7308 */ /* 0x000e620000002400 */
[----:B------:R-:W-:Y:S02]  /*4e00*/  IADD3 R4, R24, 0x78, RZ ;  /* 0x0000007818047810 */ /* 0x000fe40007ffe0ff */
[----:B------:R-:W-:Y:S02]  /*4e10*/  FSEL R17, R25, -INF , !P0 ;  /* 0xff80000019117808 */ /* 0x000fe40004000000 */
[----:B------:R-:W-:Y:S02]  /*4e20*/  FSEL R55, R9, -INF , !P5 ;  /* 0xff80000009377808 */ /* 0x000fe40006800000 */
[----:B------:R-:W-:Y:S01]  /*4e30*/  FSEL R22, R22, -INF , !P1 ;  /* 0xff80000016167808 */ /* 0x000fe20004800000 */
[----:B------:R-:W2:Y:S01]  /*4e40*/  MUFU.TANH R25, R48 ;  /* 0x0000003000197308 */ /* 0x000ea20000002400 */
[----:B------:R-:W-:-:S02]  /*4e50*/  IADD3 R11, R24, 0x59, RZ ;  /* 0x00000059180b7810 */ /* 0x000fc40007ffe0ff */
[CC--:B------:R-:W-:Y:S02]  /*4e60*/  ISETP.GE.AND P5, PT, R4.reuse, R140.reuse, PT ;  /* 0x0000008c0400720c */ /* 0x0c0fe40003fa6270 */
[-C--:B------:R-:W-:Y:S01]  /*4e70*/  ISETP.GE.AND P1, PT, R4, R139.reuse, PT ;  /* 0x0000008b0400720c */ /* 0x080fe20003f26270 */
[----:B------:R-:W-:Y:S01]  /*4e80*/  FMUL.FTZ R4, R47, c[0x0][0x2ec] ;  /* 0x0000bb002f047a20 */ /* 0x000fe20000410000 */
[C---:B------:R-:W-:Y:S02]  /*4e90*/  ISETP.GE.AND P3, PT, R11.reuse, R140, PT ;  /* 0x0000008c0b00720c */ /* 0x040fe40003f66270 */
[----:B------:R-:W-:Y:S02]  /*4ea0*/  ISETP.GE.AND P0, PT, R11, R139, PT ;  /* 0x0000008b0b00720c */ /* 0x000fe40003f06270 */
[----:B------:R-:W-:Y:S01]  /*4eb0*/  IADD3 R5, R24, 0x68, RZ ;  /* 0x0000006818057810 */ /* 0x000fe20007ffe0ff */
[----:B------:R-:W4:Y:S01]  /*4ec0*/  MUFU.TANH R4, R4 ;  /* 0x0000000400047308 */ /* 0x000f220000002400 */
[----:B------:R-:W-:-:S02]  /*4ed0*/  FSEL R23, R23, -INF , !P5 ;  /* 0xff80000017177808 */ /* 0x000fc40006800000 */
[----:B------:R-:W-:Y:S02]  /*4ee0*/  FSEL R133, R133, -INF , !P3 ;  /* 0xff80000085857808 */ /* 0x000fe40005800000 */
[----:B------:R-:W-:Y:S02]  /*4ef0*/  FSEL R127, R127, -INF , !P0 ;  /* 0xff8000007f7f7808 */ /* 0x000fe40004000000 */
[----:B------:R-:W-:Y:S02]  /*4f00*/  ISETP.GT.AND P5, PT, R176, R169, PT ;  /* 0x000000a9b000720c */ /* 0x000fe40003fa4270 */
[C---:B------:R-:W-:Y:S02]  /*4f10*/  ISETP.GE.AND P3, PT, R5.reuse, R140, PT ;  /* 0x0000008c0500720c */ /* 0x040fe40003f66270 */
[----:B------:R-:W-:Y:S02]  /*4f20*/  ISETP.GE.AND P0, PT, R5, R139, PT ;  /* 0x0000008b0500720c */ /* 0x000fe40003f06270 */
[----:B------:R-:W-:-:S02]  /*4f30*/  IADD3 R5, R24, 0x71, RZ ;  /* 0x0000007118057810 */ /* 0x000fc40007ffe0ff */
[----:B---3--:R-:W-:Y:S02]  /*4f40*/  FSEL R57, R57, -INF , !P3 ;  /* 0xff80000039397808 */ /* 0x008fe40005800000 */
[----:B-1----:R-:W-:Y:S02]  /*4f50*/  FSEL R49, R10, -INF , !P0 ;  /* 0xff8000000a317808 */ /* 0x002fe40004000000 */
[C---:B------:R-:W-:Y:S02]  /*4f60*/  ISETP.GE.AND P3, PT, R5.reuse, R140, PT ;  /* 0x0000008c0500720c */ /* 0x040fe40003f66270 */
[----:B------:R-:W-:Y:S02]  /*4f70*/  ISETP.GE.AND P0, PT, R5, R139, PT ;  /* 0x0000008b0500720c */ /* 0x000fe40003f06270 */
[----:B------:R-:W-:Y:S02]  /*4f80*/  IADD3 R5, R24, 0x79, RZ ;  /* 0x0000007918057810 */ /* 0x000fe40007ffe0ff */
[----:B--2---:R-:W-:-:S02]  /*4f90*/  FSEL R25, R25, -INF , !P4 ;  /* 0xff80000019197808 */ /* 0x004fc40006000000 */
[----:B------:R-:W-:Y:S02]  /*4fa0*/  FSEL R21, R21, -INF , !P2 ;  /* 0xff80000015157808 */ /* 0x000fe40005000000 */
[CC--:B------:R-:W-:Y:S02]  /*4fb0*/  ISETP.GE.AND P4, PT, R24.reuse, R140.reuse, PT ;  /* 0x0000008c1800720c */ /* 0x0c0fe40003f86270 */
[----:B------:R-:W-:Y:S02]  /*4fc0*/  ISETP.GE.AND P2, PT, R24, R139, PT ;  /* 0x0000008b1800720c */ /* 0x000fe40003f46270 */
[----:B------:R-:W-:Y:S02]  /*4fd0*/  FSEL R24, R2, -INF , !P3 ;  /* 0xff80000002187808 */ /* 0x000fe40005800000 */
[----:B------:R-:W-:Y:S02]  /*4fe0*/  FSEL R20, R20, -INF , !P0 ;  /* 0xff80000014147808 */ /* 0x000fe40004000000 */
[----:B------:R-:W-:-:S02]  /*4ff0*/  ISETP.GE.AND P3, PT, R5, R140, PT ;  /* 0x0000008c0500720c */ /* 0x000fc40003f66270 */
[----:B------:R-:W-:Y:S02]  /*5000*/  ISETP.GE.AND P0, PT, R5, R139, PT ;  /* 0x0000008b0500720c */ /* 0x000fe40003f06270 */
[----:B------:R-:W-:Y:S02]  /*5010*/  FSEL R43, R43, -INF , !P1 ;  /* 0xff8000002b2b7808 */ /* 0x000fe40004800000 */
[----:B------:R-:W-:Y:S02]  /*5020*/  FSEL R40, R40, -INF , !P4 ;  /* 0xff80000028287808 */ /* 0x000fe40006000000 */
[----:B------:R-:W-:Y:S02]  /*5030*/  FSEL R41, R41, -INF , !P2 ;  /* 0xff80000029297808 */ /* 0x000fe40005000000 */
[----:B------:R-:W-:Y:S02]  /*5040*/  FSEL R45, R45, -INF , !P3 ;  /* 0xff8000002d2d7808 */ /* 0x000fe40005800000 */
[----:B----4-:R-:W-:Y:S01]  /*5050*/  FSEL R27, R4, -INF , !P0 ;  /* 0xff800000041b7808 */ /* 0x010fe20004000000 */
[----:B------:R-:W-:Y:S05]  /*5060*/  @!P5 BRA `(.L_x_1317) ;  /* 0x00000b900000d947 */ /* 0x000fea0003800000 */
[----:B------:R-:W-:Y:S05]  /*5070*/  @!P6 BRA `(.L_x_1318) ;  /* 0x000003900000e947 */ /* 0x000fea0003800000 */
[----:B------:R-:W1:Y:S01]  /*5080*/  I2F.RP R0, R119 ;  /* 0x0000007700007306 */ /* 0x000e620000209400 */
[----:B------:R-:W-:-:S02]  /*5090*/  IADD3 R7, R123, -0x80, RZ ;  /* 0xffffff807b077810 */ /* 0x000fc40007ffe0ff */
[----:B------:R-:W-:Y:S02]  /*50a0*/  IABS R5, R123 ;  /* 0x0000007b00057213 */ /* 0x000fe40000000000 */
        /* <DEDUP_REMOVED lines=50> */
[----:B------:R-:W-:-:S04]  /*53d0*/  IMAD R5, R4, c[0x0][0x184], R5 ;  /* 0x0000610004057a24 */ /* 0x000fc800078e0205 */
[----:B------:R-:W-:Y:S01]  /*53e0*/  IMAD.IADD R6, R9, 0x1, R5 ;  /* 0x0000000109067824 */ /* 0x000fe200078e0205 */
[----:B------:R-:W-:Y:S01]  /*53f0*/  MOV R9, R8 ;  /* 0x0000000800097202 */ /* 0x000fe20000000f00 */
[----:B------:R-:W-:Y:S05]  /*5400*/  BRA `(.L_x_1319) ;  /* 0x0000002000007947 */ /* 0x000fea0003800000 */
.L_x_1318:
[----:B------:R-:W-:-:S04]  /*5410*/  LEA R9, -R117, RZ, 0x7 ;  /* 0x000000ff75097211 */ /* 0x000fc800078e39ff */
[----:B------:R-:W-:Y:S02]  /*5420*/  SHF.R.S32.HI R6, RZ, 0x1f, R9 ;  /* 0x0000001fff067819 */ /* 0x000fe40000011409 */
.L_x_1319:
        /* <DEDUP_REMOVED lines=121> */
.L_x_1321:
[----:B------:R-:W-:Y:S05]  /*5bc0*/  BSYNC B0 ;  /* 0x0000000000007941 */ /* 0x000fea0003800000 */
.L_x_1320:
[----:B------:R-:W0:Y:S01]  /*5bd0*/  LDGDEPBAR ;  /* 0x00000000000079af */ /* 0x000e220000000000 */
[----:B------:R-:W-:-:S04]  /*5be0*/  IADD3 R136, P0, R9, R136, RZ ;  /* 0x0000008809887210 */ /* 0x000fc80007f1e0ff */
[----:B------:R-:W-:Y:S02]  /*5bf0*/  IADD3.X R137, R6, R137, RZ, P0, !PT ;  /* 0x0000008906897210 */ /* 0x000fe400007fe4ff */
.L_x_1317:
        /* <DEDUP_REMOVED lines=51> */
[----:B------:R-:W-:Y:S02]  /*5f30*/  SHF.L.U32 R164, R164, 0x1, RZ ;  /* 0x00000001a4a47819 */ /* 0x000fe400000006ff */
[----:B------:R-:W-:Y:S02]  /*5f40*/  FMNMX.FTZ R0, R55, R0, !PT ;  /* 0x0000000037007209 */ /* 0x000fe40007810000 */
[----:B------:R-:W-:Y:S01]  /*5f50*/  LEA R116, R3, R164, 0x1 ;  /* 0x000000a403747211 */ /* 0x000fe200078e08ff */
[----:B-1----:R-:W-:Y:S01]  /*5f60*/  LDSM.16.MT88.4 R12, [R164+0xb400] ;  /* 0x00b40000a40c783b */ /* 0x002fe20000004200 */
        /* <DEDUP_REMOVED lines=10> */
[----:B------:R-:W-:Y:S03]  /*6010*/  LDSM.16.MT88.4 R100, [R116+0x9000] ;  /* 0x009000007464783b */ /* 0x000fe60000004200 */
[----:B------:R-:W-:Y:S01]  /*6020*/  FMNMX.FTZ R4, R20, R5, !PT ;  /* 0x0000000514047209 */ /* 0x000fe20007810000 */
[----:B------:R-:W1:Y:S03]  /*6030*/  SHFL.BFLY PT, R7, R0, 0x2, 0x1f ;  /* 0x0c401f0000077f89 */ /* 0x000e6600000e0000 */
        /* <DEDUP_REMOVED lines=10> */
[----:B------:R-:W-:Y:S02]  /*60e0*/  FSEL R48, R48, RZ, P0 ;  /* 0x000000ff30307208 */ /* 0x000fe40000000000 */
[----:B--2---:R-:W-:-:S03]  /*60f0*/  FMNMX.FTZ R0, R5, R0, !PT ;  /* 0x0000000005007209 */ /* 0x004fc60007810000 */
[--C-:B------:R-:W-:Y:S01]  /*6100*/  FFMA.FTZ R145, R40, c[0x0][0x23c], -R48.reuse ;  /* 0x00008f0028917a23 */ /* 0x100fe20000010830 */
[C---:B------:R-:W-:Y:S01]  /*6110*/  FSETP.NEU.FTZ.AND P0, PT, R0.reuse, -INF , PT ;  /* 0xff8000000000780b */ /* 0x040fe20003f1d000 */
[----:B------:R-:W-:Y:S02]  /*6120*/  FMUL.FTZ R46, R0, c[0x0][0x23c] ;  /* 0x00008f00002e7a20 */ /* 0x000fe40000410000 */
[--C-:B------:R-:W-:Y:S02]  /*6130*/  FFMA.FTZ R16, R69, c[0x0][0x23c], -R48.reuse ;  /* 0x00008f0045107a23 */ /* 0x100fe40000010830 */
[--C-:B------:R-:W-:Y:S01]  /*6140*/  FFMA.FTZ R143, R71, c[0x0][0x23c], -R48.reuse ;  /* 0x00008f00478f7a23 */ /* 0x100fe20000010830 */
[----:B------:R-:W-:Y:S01]  /*6150*/  FSEL R46, R46, RZ, P0 ;  /* 0x000000ff2e2e7208 */ /* 0x000fe20000000000 */
[--C-:B------:R-:W-:Y:S01]  /*6160*/  FFMA.FTZ R54, R77, c[0x0][0x23c], -R48.reuse ;  /* 0x00008f004d367a23 */ /* 0x100fe20000010830 */
[----:B------:R-:W-:Y:S01]  /*6170*/  MUFU.EX2 R145, R145 ;  /* 0x0000009100917308 */ /* 0x000fe20000000800 */
[----:B------:R-:W-:Y:S01]  /*6180*/  FFMA.FTZ R47, R67, c[0x0][0x23c], -R48 ;  /* 0x00008f00432f7a23 */ /* 0x000fe20000010830 */
[----:B------:R-:W-:Y:S01]  /*6190*/  LEA R186, P0, R136, c[0x0][0x168], 0x1 ;  /* 0x00005a0088ba7a11 */ /* 0x000fe200078008ff */
[----:B------:R-:W-:-:S02]  /*61a0*/  FFMA.FTZ R147, R41, c[0x0][0x23c], -R46 ;  /* 0x00008f0029937a23 */ /* 0x000fc4000001082e */
[--C-:B------:R-:W-:Y:S02]  /*61b0*/  FFMA.FTZ R18, R29, c[0x0][0x23c], -R46.reuse ;  /* 0x00008f001d127a23 */ /* 0x100fe4000001082e */
[--C-:B------:R-:W-:Y:S01]  /*61c0*/  FFMA.FTZ R123, R33, c[0x0][0x23c], -R46.reuse ;  /* 0x00008f00217b7a23 */ /* 0x100fe2000001082e */
[----:B------:R-:W1:Y:S01]  /*61d0*/  MUFU.EX2 R16, R16 ;  /* 0x0000001000107308 */ /* 0x000e620000000800 */
[--C-:B------:R-:W-:Y:S01]  /*61e0*/  FFMA.FTZ R56, R93, c[0x0][0x23c], -R46.reuse ;  /* 0x00008f005d387a23 */ /* 0x100fe2000001082e */
[----:B------:R-:W-:Y:S01]  /*61f0*/  LDSM.16.MT88.4 R28, [R116+0x9400] ;  /* 0x00940000741c783b */ /* 0x000fe20000004200 */
[----:B------:R-:W-:Y:S02]  /*6200*/  FFMA.FTZ R50, R95, c[0x0][0x23c], -R46 ;  /* 0x00008f005f327a23 */ /* 0x000fe4000001082e */
[--C-:B------:R-:W-:Y:S01]  /*6210*/  FFMA.FTZ R26, R65, c[0x0][0x23c], -R48.reuse ;  /* 0x00008f00411a7a23 */ /* 0x100fe20000010830 */
[----:B------:R-:W2:Y:S01]  /*6220*/  LDSM.16.MT88.4 R92, [R164+0xb000] ;  /* 0x00b00000a45c783b */ /* 0x000ea20000004200 */
[--C-:B------:R-:W-:Y:S01]  /*6230*/  FFMA.FTZ R52, R35, c[0x0][0x23c], -R48.reuse ;  /* 0x00008f0023347a23 */ /* 0x100fe20000010830 */
[----:B------:R-:W-:Y:S01]  /*6240*/  MUFU.EX2 R143, R143 ;  /* 0x0000008f008f7308 */ /* 0x000fe20000000800 */
[----:B------:R-:W-:Y:S01]  /*6250*/  FFMA.FTZ R67, R97, c[0x0][0x23c], -R48 ;  /* 0x00008f0061437a23 */ /* 0x000fe20000010830 */
[----:B------:R-:W-:Y:S01]  /*6260*/  LDSM.16.MT88.4 R32, [R164+0x9400] ;  /* 0x00940000a420783b */ /* 0x000fe20000004200 */
[----:B------:R-:W-:-:S02]  /*6270*/  FFMA.FTZ R65, R79, c[0x0][0x23c], -R46 ;  /* 0x00008f004f417a23 */ /* 0x000fc4000001082e */
[--C-:B------:R-:W-:Y:S01]  /*6280*/  FFMA.FTZ R63, R99, c[0x0][0x23c], -R46.reuse ;  /* 0x00008f00633f7a23 */ /* 0x100fe2000001082e */
[----:B------:R-:W3:Y:S01]  /*6290*/  LDSM.16.MT88.4 R76, [R164+0xd000] ;  /* 0x00d00000a44c783b */ /* 0x000ee20000004200 */
[----:B------:R-:W-:Y:S01]  /*62a0*/  FFMA.FTZ R42, R73, c[0x0][0x23c], -R46 ;  /* 0x00008f00492a7a23 */ /* 0x000fe2000001082e */
[----:B------:R-:W4:Y:S01]  /*62b0*/  MUFU.EX2 R54, R54 ;  /* 0x0000003600367308 */ /* 0x000f220000000800 */
[----:B-1----:R-:W-:Y:S01]  /*62c0*/  F2FP.BF16.PACK_AB R68, R16, R145 ;  /* 0x000000911044723e */ /* 0x002fe200000010ff */
[----:B------:R-:W-:Y:S02]  /*62d0*/  FFMA.FTZ R44, R39, c[0x0][0x23c], -R48 ;  /* 0x00008f00272c7a23 */ /* 0x000fe40000010830 */
[----:B------:R-:W-:Y:S02]  /*62e0*/  FFMA.FTZ R40, R37, c[0x0][0x23c], -R46 ;  /* 0x00008f0025287a23 */ /* 0x000fe4000001082e */
[--C-:B------:R-:W-:Y:S02]  /*62f0*/  FFMA.FTZ R41, R209, c[0x0][0x23c], -R48.reuse ;  /* 0x00008f00d1297a23 */ /* 0x100fe40000010830 */
[----:B------:R-:W-:Y:S01]  /*6300*/  MUFU.EX2 R147, R147 ;  /* 0x0000009300937308 */ /* 0x000fe20000000800 */
[----:B------:R-:W-:-:S02]  /*6310*/  FFMA.FTZ R39, R207, c[0x0][0x23c], -R48 ;  /* 0x00008f00cf277a23 */ /* 0x000fc40000010830 */
[----:B------:R-:W-:Y:S02]  /*6320*/  FFMA.FTZ R36, R211, c[0x0][0x23c], -R48 ;  /* 0x00008f00d3247a23 */ /* 0x000fe40000010830 */
[--C-:B------:R-:W-:Y:S02]  /*6330*/  FFMA.FTZ R37, R203, c[0x0][0x23c], -R46.reuse ;  /* 0x00008f00cb257a23 */ /* 0x100fe4000001082e */
[--C-:B------:R-:W-:Y:S01]  /*6340*/  FFMA.FTZ R38, R201, c[0x0][0x23c], -R46.reuse ;  /* 0x00008f00c9267a23 */ /* 0x100fe2000001082e */
[----:B------:R-:W1:Y:S01]  /*6350*/  MUFU.EX2 R18, R18 ;  /* 0x0000001200127308 */ /* 0x000e620000000800 */
[----:B----4-:R-:W-:Y:S01]  /*6360*/  F2FP.BF16.PACK_AB R70, R54, R143 ;  /* 0x0000008f3646723e */ /* 0x010fe200000010ff */
        /* <DEDUP_REMOVED lines=8> */
[----:B------:R-:W4:Y:S01]  /*63f0*/  MUFU.EX2 R56, R56 ;  /* 0x0000003800387308 */ /* 0x000f220000000800 */
[----:B-1----:R-:W-:Y:S01]  /*6400*/  F2FP.BF16.PACK_AB R69, R18, R147 ;  /* 0x000000931245723e */ /* 0x002fe200000010ff */
[----:B------:R-:W-:-:S02]  /*6410*/  FFMA.FTZ R149, R149, c[0x0][0x23c], -R46 ;  /* 0x00008f0095957a23 */ /* 0x000fc4000001082e */
[----:B------:R-:W-:Y:S02]  /*6420*/  FFMA.FTZ R58, R157, c[0x0][0x23c], -R46 ;  /* 0x00008f009d3a7a23 */ /* 0x000fe4000001082e */
[--C-:B------:R-:W-:Y:S02]  /*6430*/  FFMA.FTZ R66, R135, c[0x0][0x23c], -R48.reuse ;  /* 0x00008f0087427a23 */ /* 0x100fe40000010830 */
[----:B------:R-:W-:Y:S01]  /*6440*/  MUFU.EX2 R52, R52 ;  /* 0x0000003400347308 */ /* 0x000fe20000000800 */
[--C-:B------:R-:W-:Y:S02]  /*6450*/  FFMA.FTZ R126, R19, c[0x0][0x23c], -R48.reuse ;  /* 0x00008f00137e7a23 */ /* 0x100fe40000010830 */
[--C-:B------:R-:W-:Y:S02]  /*6460*/  FFMA.FTZ R141, R141, c[0x0][0x23c], -R48.reuse ;  /* 0x00008f008d8d7a23 */ /* 0x100fe40000010830 */
[----:B------:R-:W-:Y:S02]  /*6470*/  FFMA.FTZ R133, R133, c[0x0][0x23c], -R48 ;  /* 0x00008f0085857a23 */ /* 0x000fe40000010830 */
[--C-:B------:R-:W-:Y:S01]  /*6480*/  FFMA.FTZ R135, R17, c[0x0][0x23c], -R46.reuse ;  /* 0x00008f0011877a23 */ /* 0x100fe2000001082e */
[----:B----4-:R-:W-:Y:S01]  /*6490*/  F2FP.BF16.PACK_AB R71, R56, R123 ;  /* 0x0000007b3847723e */ /* 0x010fe200000010ff */
[----:B------:R-:W1:Y:S01]  /*64a0*/  MUFU.EX2 R47, R47 ;  /* 0x0000002f002f7308 */ /* 0x000e620000000800 */
[----:B------:R-:W-:-:S02]  /*64b0*/  FFMA.FTZ R128, R131, c[0x0][0x23c], -R46 ;  /* 0x00008f0083807a23 */ /* 0x000fc4000001082e */
[--C-:B------:R-:W-:Y:S02]  /*64c0*/  FFMA.FTZ R130, R129, c[0x0][0x23c], -R46.reuse ;  /* 0x00008f0081827a23 */ /* 0x100fe4000001082e */
[----:B------:R-:W-:Y:S01]  /*64d0*/  FFMA.FTZ R127, R127, c[0x0][0x23c], -R46 ;  /* 0x00008f007f7f7a23 */ /* 0x000fe2000001082e */
[C---:B------:R-:W-:Y:S01]  /*64e0*/  HMMA.16816.F32.BF16 R88, R68.reuse, R84, RZ ;  /* 0x000000544458723c */ /* 0x040fe200000418ff */
[----:B------:R-:W-:Y:S01]  /*64f0*/  FADD.FTZ R16, R145, R16 ;  /* 0x0000001091107221 */ /* 0x000fe20000010000 */
[----:B------:R-:W-:Y:S01]  /*6500*/  MUFU.EX2 R67, R67 ;  /* 0x0000004300437308 */ /* 0x000fe20000000800 */
[----:B------:R-:W-:Y:S02]  /*6510*/  FFMA.FTZ R59, R59, c[0x0][0x23c], -R48 ;  /* 0x00008f003b3b7a23 */ /* 0x000fe40000010830 */
[----:B------:R-:W-:Y:S02]  /*6520*/  FADD.FTZ R143, R143, R16 ;  /* 0x000000108f8f7221 */ /* 0x000fe40000010000 */
[--C-:B------:R-:W-:Y:S01]  /*6530*/  FFMA.FTZ R55, R55, c[0x0][0x23c], -R48.reuse ;  /* 0x00008f0037377a23 */ /* 0x100fe20000010830 */
[----:B------:R-:W-:Y:S01]  /*6540*/  HMMA.16816.F32.BF16 R84, R68, R86, RZ ;  /* 0x000000564454723c */ /* 0x000fe200000418ff */
[----:B------:R-:W-:Y:S01]  /*6550*/  FADD.FTZ R143, R54, R143 ;  /* 0x0000008f368f7221 */ /* 0x000fe20000010000 */
[----:B------:R-:W4:Y:S01]  /*6560*/  MUFU.EX2 R26, R26 ;  /* 0x0000001a001a7308 */ /* 0x000f220000000800 */
[----:B-1----:R-:W-:Y:S01]  /*6570*/  F2FP.BF16.PACK_AB R4, R47, R52 ;  /* 0x000000342f04723e */ /* 0x002fe200000010ff */
[----:B------:R-:W-:-:S02]  /*6580*/  FFMA.FTZ R54, R61, c[0x0][0x23c], -R48 ;  /* 0x00008f003d367a23 */ /* 0x000fc40000010830 */
[----:B------:R-:W-:Y:S02]  /*6590*/  FADD.FTZ R134, R52, R143 ;  /* 0x0000008f34867221 */ /* 0x000fe40000010000 */
[C---:B--2---:R-:W-:Y:S01]  /*65a0*/  HMMA.16816.F32.BF16 R96, R68.reuse, R92, RZ ;  /* 0x0000005c4460723c */ /* 0x044fe200000418ff */
[----:B------:R-:W-:Y:S01]  /*65b0*/  FFMA.FTZ R52, R57, c[0x0][0x23c], -R48 ;  /* 0x00008f0039347a23 */ /* 0x000fe20000010830 */
[----:B------:R-:W-:Y:S01]  /*65c0*/  MUFU.EX2 R65, R65 ;  /* 0x0000004100417308 */ /* 0x000fe20000000800 */
[----:B------:R-:W-:Y:S02]  /*65d0*/  FADD.FTZ R134, R47, R134 ;  /* 0x000000862f867221 */ /* 0x000fe40000010000 */
[--C-:B------:R-:W-:Y:S02]  /*65e0*/  FFMA.FTZ R132, R53, c[0x0][0x23c], -R46.reuse ;  /* 0x00008f0035847a23 */ /* 0x100fe4000001082e */
[--C-:B------:R-:W-:Y:S01]  /*65f0*/  FFMA.FTZ R47, R22, c[0x0][0x23c], -R46.reuse ;  /* 0x00008f00162f7a23 */ /* 0x100fe2000001082e */
[----:B------:R-:W-:Y:S01]  /*6600*/  HMMA.16816.F32.BF16 R92, R68, R94, RZ ;  /* 0x0000005e445c723c */ /* 0x000fe200000418ff */
[----:B------:R-:W-:Y:S01]  /*6610*/  FFMA.FTZ R51, R51, c[0x0][0x23c], -R46 ;  /* 0x00008f0033337a23 */ /* 0x000fe2000001082e */
[----:B------:R-:W1:Y:S01]  /*6620*/  MUFU.EX2 R50, R50 ;  /* 0x0000003200327308 */ /* 0x000e620000000800 */
[----:B----4-:R-:W-:Y:S01]  /*6630*/  F2FP.BF16.PACK_AB R6, R26, R67 ;  /* 0x000000431a06723e */ /* 0x010fe200000010ff */
[----:B------:R-:W-:-:S02]  /*6640*/  FFMA.FTZ R61, R25, c[0x0][0x23c], -R48 ;  /* 0x00008f00193d7a23 */ /* 0x000fc40000010830 */
[--C-:B------:R-:W-:Y:S02]  /*6650*/  FFMA.FTZ R57, R24, c[0x0][0x23c], -R48.reuse ;  /* 0x00008f0018397a23 */ /* 0x100fe40000010830 */
[C---:B---3--:R-:W-:Y:S01]  /*6660*/  HMMA.16816.F32.BF16 R80, R68.reuse, R76, RZ ;  /* 0x0000004c4450723c */ /* 0x048fe200000418ff */
[--C-:B------:R-:W-:Y:S01]  /*6670*/  FFMA.FTZ R53, R23, c[0x0][0x23c], -R48.reuse ;  /* 0x00008f0017357a23 */ /* 0x100fe20000010830 */
[----:B------:R-:W-:Y:S01]  /*6680*/  MUFU.EX2 R63, R63 ;  /* 0x0000003f003f7308 */ /* 0x000fe20000000800 */
[----:B------:R-:W-:Y:S02]  /*6690*/  FFMA.FTZ R188, R45, c[0x0][0x23c], -R48 ;  /* 0x00008f002dbc7a23 */ /* 0x000fe40000010830 */
[--C-:B------:R-:W-:Y:S02]  /*66a0*/  FFMA.FTZ R45, R20, c[0x0][0x23c], -R46.reuse ;  /* 0x00008f00142d7a23 */ /* 0x100fe4000001082e */
[----:B------:R-:W-:Y:S01]  /*66b0*/  FFMA.FTZ R43, R43, c[0x0][0x23c], -R46 ;  /* 0x00008f002b2b7a23 */ /* 0x000fe2000001082e */
[----:B------:R-:W-:Y:S02]  /*66c0*/  HMMA.16816.F32.BF16 R76, R68, R78, RZ ;  /* 0x0000004e444c723c */ /* 0x000fe400000418ff */
[----:B------:R-:W2:Y:S01]  /*66d0*/  MUFU.EX2 R42, R42 ;  /* 0x0000002a002a7308 */ /* 0x000ea20000000800 */
[----:B-1----:R-:W-:-:S05]  /*66e0*/  F2FP.BF16.PACK_AB R5, R50, R65 ;  /* 0x000000413205723e */ /* 0x002fca00000010ff */
[C---:B------:R-:W-:Y:S02]  /*66f0*/  HMMA.16816.F32.BF16 R112, R68.reuse, R108, RZ ;  /* 0x0000006c4470723c */ /* 0x040fe400000418ff */
[----:B------:R-:W-:Y:S06]  /*6700*/  MUFU.EX2 R44, R44 ;  /* 0x0000002c002c7308 */ /* 0x000fec0000000800 */
[C---:B------:R-:W-:Y:S01]  /*6710*/  HMMA.16816.F32.BF16 R104, R68.reuse, R100, RZ ;  /* 0x000000644468723c */ /* 0x040fe200000418ff */
[----:B--2---:R-:W-:Y:S01]  /*6720*/  F2FP.BF16.PACK_AB R7, R42, R63 ;  /* 0x0000003f2a07723e */ /* 0x004fe200000010ff */
        /* <DEDUP_REMOVED lines=17> */
[----:B------:R-:W-:Y:S01]  /*6840*/  FFMA.FTZ R33, R205, c[0x0][0x23c], -R46 ;  /* 0x00008f00cd217a23 */ /* 0x000fe2000001082e */
[C---:B------:R-:W-:Y:S01]  /*6850*/  HMMA.16816.F32.BF16 R108, R4.reuse, R34, R108 ;  /* 0x00000022046c723c */ /* 0x040fe2000004186c */
[--C-:B------:R-:W-:Y:S01]  /*6860*/  FFMA.FTZ R32, R197, c[0x0][0x23c], -R48.reuse ;  /* 0x00008f00c5207a23 */ /* 0x100fe20000010830 */
[----:B------:R-:W-:Y:S05]  /*6870*/  MUFU.EX2 R64, R64 ;  /* 0x0000004000407308 */ /* 0x000fea0000000800 */
[----:B------:R-:W-:Y:S01]  /*6880*/  FFMA.FTZ R35, R193, c[0x0][0x23c], -R48 ;  /* 0x00008f00c1237a23 */ /* 0x000fe20000010830 */
[C---:B--2---:R-:W-:Y:S01]  /*6890*/  HMMA.16816.F32.BF16 R80, R4.reuse, R8, R80 ;  /* 0x000000080450723c */ /* 0x044fe20000041850 */
[----:B------:R-:W-:Y:S01]  /*68a0*/  FFMA.FTZ R34, R185, c[0x0][0x23c], -R46 ;  /* 0x00008f00b9227a23 */ /* 0x000fe2000001082e */
[----:B------:R-:W-:Y:S01]  /*68b0*/  LEA.HI.X R185, R136, c[0x0][0x16c], R137, 0x1, P0 ;  /* 0x00005b0088b97a11 */ /* 0x000fe200000f0c89 */
[----:B------:R-:W2:Y:S05]  /*68c0*/  MUFU.EX2 R33, R33 ;  /* 0x0000002100217308 */ /* 0x000eaa0000000800 */
[----:B------:R-:W-:Y:S01]  /*68d0*/  HMMA.16816.F32.BF16 R76, R4, R10, R76 ;  /* 0x0000000a044c723c */ /* 0x000fe2000004184c */
[----:B------:R-:W5:Y:S02]  /*68e0*/  LDSM.16.MT88.4 R8, [R116+0xd400] ;  /* 0x00d400007408783b */ /* 0x000f640000004200 */
[----:B------:R-:W-:Y:S05]  /*68f0*/  MUFU.EX2 R35, R35 ;  /* 0x0000002300237308 */ /* 0x000fea0000000800 */
[C---:B----4-:R-:W-:Y:S03]  /*6900*/  HMMA.16816.F32.BF16 R72, R68.reuse, R12, RZ ;  /* 0x0000000c4448723c */ /* 0x050fe600000418ff */
[----:B------:R-:W4:Y:S05]  /*6910*/  MUFU.EX2 R32, R32 ;  /* 0x0000002000207308 */ /* 0x000f2a0000000800 */
[----:B------:R-:W-:Y:S01]  /*6920*/  HMMA.16816.F32.BF16 R68, R68, R14, RZ ;  /* 0x0000000e4444723c */ /* 0x000fe200000418ff */
[----:B------:R-:W-:Y:S02]  /*6930*/  LDSM.16.MT88.4 R12, [R116+0xa400] ;  /* 0x00a40000740c783b */ /* 0x000fe40000004200 */
[----:B------:R-:W-:Y:S05]  /*6940*/  MUFU.EX2 R34, R34 ;  /* 0x0000002200227308 */ /* 0x000fea0000000800 */
[C---:B------:R-:W-:Y:S03]  /*6950*/  HMMA.16816.F32.BF16 R104, R4.reuse, R28, R104 ;  /* 0x0000001c0468723c */ /* 0x040fe60000041868 */
[----:B------:R-:W-:Y:S04]  /*6960*/  MUFU.EX2 R151, R151 ;  /* 0x0000009700977308 */ /* 0x000fe80000000800 */
[----:B------:R-:W-:Y:S01]  /*6970*/  FFMA.FTZ R28, R199, c[0x0][0x23c], -R48 ;  /* 0x00008f00c71c7a23 */ /* 0x000fe20000010830 */
[----:B------:R-:W-:Y:S01]  /*6980*/  HMMA.16816.F32.BF16 R100, R4, R30, R100 ;  /* 0x0000001e0464723c */ /* 0x000fe20000041864 */
[----:B------:R-:W-:-:S02]  /*6990*/  FFMA.FTZ R29, R191, c[0x0][0x23c], -R46 ;  /* 0x00008f00bf1d7a23 */ /* 0x000fc4000001082e */
[----:B------:R-:W-:Y:S04]  /*69a0*/  MUFU.EX2 R62, R62 ;  /* 0x0000003e003e7308 */ /* 0x000fe80000000800 */
[----:B------:R-:W-:Y:S01]  /*69b0*/  FFMA.FTZ R31, R195, c[0x0][0x23c], -R48 ;  /* 0x00008f00c31f7a23 */ /* 0x000fe20000010830 */
[C---:B-----5:R-:W-:Y:S01]  /*69c0*/  HMMA.16816.F32.BF16 R72, R4.reuse, R8, R72 ;  /* 0x000000080448723c */ /* 0x060fe20000041848 */
[--C-:B------:R-:W-:Y:S02]  /*69d0*/  FFMA.FTZ R30, R181, c[0x0][0x23c], -R46.reuse ;  /* 0x00008f00b51e7a23 */ /* 0x100fe4000001082e */
[----:B------:R-:W-:Y:S01]  /*69e0*/  MUFU.EX2 R28, R28 ;  /* 0x0000001c001c7308 */ /* 0x000fe20000000800 */
[----:B------:R-:W-:Y:S02]  /*69f0*/  FFMA.FTZ R48, R21, c[0x0][0x23c], -R46 ;  /* 0x00008f0015307a23 */ /* 0x000fe4000001082e */
[----:B------:R-:W-:Y:S02]  /*6a00*/  LDSM.16.MT88.4 R20, [R164+0xc800] ;  /* 0x00c80000a414783b */ /* 0x000fe40000004200 */
[----:B------:R-:W-:Y:S02]  /*6a10*/  HMMA.16816.F32.BF16 R68, R4, R10, R68 ;  /* 0x0000000a0444723c */ /* 0x000fe40000041844 */
[----:B------:R-:W5:Y:S01]  /*6a20*/  LDSM.16.MT88.4 R8, [R164+0x9800] ;  /* 0x00980000a408783b */ /* 0x000f620000004200 */
[----:B------:R-:W-:Y:S04]  /*6a30*/  MUFU.EX2 R31, R31 ;  /* 0x0000001f001f7308 */ /* 0x000fe80000000800 */
[----:B-1----:R-:W-:-:S02]  /*6a40*/  F2FP.BF16.PACK_AB R4, R41, R44 ;  /* 0x0000002c2904723e */ /* 0x002fc400000010ff */
[----:B---3--:R-:W-:Y:S02]  /*6a50*/  F2FP.BF16.PACK_AB R5, R37, R40 ;  /* 0x000000282505723e */ /* 0x008fe400000010ff */
[----:B------:R-:W1:Y:S01]  /*6a60*/  MUFU.EX2 R29, R29 ;  /* 0x0000001d001d7308 */ /* 0x000e620000000800 */
[----:B------:R-:W-:Y:S02]  /*6a70*/  F2FP.BF16.PACK_AB R6, R36, R39 ;  /* 0x000000272406723e */ /* 0x000fe400000010ff */
[----:B--2---:R-:W-:-:S05]  /*6a80*/  F2FP.BF16.PACK_AB R7, R33, R38 ;  /* 0x000000262107723e */ /* 0x004fca00000010ff */
[----:B------:R-:W2:Y:S08]  /*6a90*/  MUFU.EX2 R30, R30 ;  /* 0x0000001e001e7308 */ /* 0x000eb00000000800 */
[----:B------:R-:W-:Y:S08]  /*6aa0*/  MUFU.EX2 R153, R153 ;  /* 0x0000009900997308 */ /* 0x000ff00000000800 */
[----:B------:R-:W3:Y:S01]  /*6ab0*/  MUFU.EX2 R60, R60 ;  /* 0x0000003c003c7308 */ /* 0x000ee20000000800 */
[C---:B-----5:R-:W-:Y:S07]  /*6ac0*/  HMMA.16816.F32.BF16 R112, R4.reuse, R8, R112 ;  /* 0x000000080470723c */ /* 0x060fee0000041870 */
[----:B------:R-:W-:Y:S01]  /*6ad0*/  MUFU.EX2 R149, R149 ;  /* 0x0000009500957308 */ /* 0x000fe20000000800 */
[C---:B------:R-:W-:Y:S01]  /*6ae0*/  HMMA.16816.F32.BF16 R108, R4.reuse, R10, R108 ;  /* 0x0000000a046c723c */ /* 0x040fe2000004186c */
[----:B------:R-:W5:Y:S06]  /*6af0*/  LDSM.16.MT88.4 R8, [R116+0x9800] ;  /* 0x009800007408783b */ /* 0x000f6c0000004200 */
[----:B------:R-:W1:Y:S08]  /*6b00*/  MUFU.EX2 R58, R58 ;  /* 0x0000003a003a7308 */ /* 0x000e700000000800 */
[----:B------:R-:W-:Y:S08]  /*6b10*/  MUFU.EX2 R126, R126 ;  /* 0x0000007e007e7308 */ /* 0x000ff00000000800 */
[----:B------:R-:W-:Y:S08]  /*6b20*/  MUFU.EX2 R141, R141 ;  /* 0x0000008d008d7308 */ /* 0x000ff00000000800 */
[----:B------:R-:W-:Y:S08]  /*6b30*/  MUFU.EX2 R66, R66 ;  /* 0x0000004200427308 */ /* 0x000ff00000000800 */
        /* <DEDUP_REMOVED lines=15> */
[----:B------:R-:W-:Y:S08]  /*6c30*/  MUFU.EX2 R132, R132 ;  /* 0x0000008400847308 */ /* 0x000ff00000000800 */
[----:B------:R-:W-:Y:S08]  /*6c40*/  MUFU.EX2 R47, R47 ;  /* 0x0000002f002f7308 */ /* 0x000ff00000000800 */
[----:B------:R-:W-:Y:S08]  /*6c50*/  MUFU.EX2 R188, R188 ;  /* 0x000000bc00bc7308 */ /* 0x000ff00000000800 */
[----:B------:R-:W-:Y:S01]  /*6c60*/  MUFU.EX2 R45, R45 ;  /* 0x0000002d002d7308 */ /* 0x000fe20000000800 */
[C---:B-----5:R-:W-:Y:S07]  /*6c70*/  HMMA.16816.F32.BF16 R88, R4.reuse, R8, R88 ;  /* 0x000000080458723c */ /* 0x060fee0000041858 */
[----:B------:R-:W-:Y:S01]  /*6c80*/  MUFU.EX2 R43, R43 ;  /* 0x0000002b002b7308 */ /* 0x000fe20000000800 */
        /* <DEDUP_REMOVED lines=30> */
[----:B------:R-:W-:-:S02]  /*6e70*/  F2FP.BF16.PACK_AB R4, R64, R155 ;  /* 0x0000009b4004723e */ /* 0x000fc400000010ff */
[----:B---3--:R-:W-:Y:S02]  /*6e80*/  F2FP.BF16.PACK_AB R5, R60, R153 ;  /* 0x000000993c05723e */ /* 0x008fe400000010ff */
        /* <DEDUP_REMOVED lines=21> */
[----:B------:R-:W-:Y:S01]  /*6fe0*/  F2FP.BF16.PACK_AB R5, R128, R135 ;  /* 0x000000878005723e */ /* 0x000fe200000010ff */
[----:B------:R-:W2:Y:S01]  /*6ff0*/  LDSM.16.MT88.4 R16, [R164+0xa400] ;  /* 0x00a40000a410783b */ /* 0x000ea20000004200 */
[----:B------:R-:W-:Y:S01]  /*7000*/  F2FP.BF16.PACK_AB R6, R133, R66 ;  /* 0x000000428506723e */ /* 0x000fe200000010ff */
[----:B------:R-:W-:Y:S01]  /*7010*/  FADD.FTZ R123, R123, R4 ;  /* 0x000000047b7b7221 */ /* 0x000fe20000010000 */
[----:B------:R-:W-:-:S02]  /*7020*/  F2FP.BF16.PACK_AB R4, R141, R126 ;  /* 0x0000007e8d04723e */ /* 0x000fc400000010ff */
[----:B------:R-:W-:Y:S01]  /*7030*/  F2FP.BF16.PACK_AB R7, R127, R130 ;  /* 0x000000827f07723e */ /* 0x000fe200000010ff */
[----:B------:R-:W-:-:S04]  /*7040*/  FADD.FTZ R56, R56, R123 ;  /* 0x0000007b38387221 */ /* 0x000fc80000010000 */
[----:B------:R-:W-:Y:S02]  /*7050*/  FADD.FTZ R65, R65, R56 ;  /* 0x0000003841417221 */ /* 0x000fe40000010000 */
[----:B------:R-:W-:Y:S02]  /*7060*/  HMMA.16816.F32.BF16 R104, R4, R12, R104 ;  /* 0x0000000c0468723c */ /* 0x000fe40000041868 */
[----:B------:R-:W-:-:S04]  /*7070*/  FADD.FTZ R50, R50, R65 ;  /* 0x0000004132327221 */ /* 0x000fc80000010000 */
[----:B------:R-:W-:Y:S02]  /*7080*/  FADD.FTZ R63, R63, R50 ;  /* 0x000000323f3f7221 */ /* 0x000fe40000010000 */
[----:B------:R-:W-:Y:S01]  /*7090*/  HMMA.16816.F32.BF16 R100, R4, R14, R100 ;  /* 0x0000000e0464723c */ /* 0x000fe20000041864 */
[----:B------:R-:W3:Y:S01]  /*70a0*/  LDSM.16.MT88.4 R12, [R116+0xe400] ;  /* 0x00e40000740c783b */ /* 0x000ee20000004200 */
[----:B------:R-:W-:-:S04]  /*70b0*/  FADD.FTZ R63, R42, R63 ;  /* 0x0000003f2a3f7221 */ /* 0x000fc80000010000 */
        /* <DEDUP_REMOVED lines=16> */
[----:B---3--:R-:W-:Y:S03]  /*71c0*/  HMMA.16816.F32.BF16 R72, R4, R12, R72 ;  /* 0x0000000c0448723c */ /* 0x008fe60000041848 */
[----:B------:R-:W-:-:S04]  /*71d0*/  FADD.FTZ R149, R149, R60 ;  /* 0x0000003c95957221 */ /* 0x000fc80000010000 */
[----:B------:R-:W-:Y:S02]  /*71e0*/  FADD.FTZ R58, R58, R149 ;  /* 0x000000953a3a7221 */ /* 0x000fe40000010000 */
[--C-:B------:R-:W-:Y:S01]  /*71f0*/  FFMA.FTZ R12, R49, c[0x0][0x23c], -R46.reuse ;  /* 0x00008f00310c7a23 */ /* 0x100fe2000001082e */
[----:B------:R-:W-:Y:S01]  /*7200*/  HMMA.16816.F32.BF16 R68, R4, R14, R68 ;  /* 0x0000000e0444723c */ /* 0x000fe20000041844 */
[----:B------:R3:W4:Y:S01]  /*7210*/  MUFU.EX2 R49, R51 ;  /* 0x0000003300317308 */ /* 0x0007220000000800 */
[----:B------:R-:W-:Y:S02]  /*7220*/  FFMA.FTZ R46, R27, c[0x0][0x23c], -R46 ;  /* 0x00008f001b2e7a23 */ /* 0x000fe4000001082e */
[----:B------:R-:W-:-:S04]  /*7230*/  FADD.FTZ R135, R135, R58 ;  /* 0x0000003a87877221 */ /* 0x000fc80000010000 */
[----:B-1----:R-:W-:Y:S01]  /*7240*/  HMMA.16816.F32.BF16 R80, R4, R8, R80 ;  /* 0x000000080450723c */ /* 0x002fe20000041850 */
[----:B------:R1:W5:Y:S01]  /*7250*/  MUFU.EX2 R56, R12 ;  /* 0x0000000c00387308 */ /* 0x0003620000000800 */
[----:B------:R-:W-:-:S04]  /*7260*/  FADD.FTZ R135, R128, R135 ;  /* 0x0000008780877221 */ /* 0x000fc80000010000 */
[----:B------:R-:W-:Y:S02]  /*7270*/  FADD.FTZ R130, R130, R135 ;  /* 0x0000008782827221 */ /* 0x000fe40000010000 */
[C---:B------:R-:W-:Y:S01]  /*7280*/  HMMA.16816.F32.BF16 R76, R4.reuse, R10, R76 ;  /* 0x0000000a044c723c */ /* 0x040fe2000004184c */
[----:B------:R-:W5:Y:S01]  /*7290*/  LDSM.16.MT88.4 R8, [R164+0xa800] ;  /* 0x00a80000a408783b */ /* 0x000f620000004200 */
[----:B---3--:R-:W-:Y:S01]  /*72a0*/  FADD.FTZ R51, R67, R134 ;  /* 0x0000008643337221 */ /* 0x008fe20000010000 */
[----:B------:R-:W-:Y:S01]  /*72b0*/  MUFU.EX2 R46, R46 ;  /* 0x0000002e002e7308 */ /* 0x000fe20000000800 */
[----:B------:R-:W-:Y:S02]  /*72c0*/  FADD.FTZ R127, R127, R130 ;  /* 0x000000827f7f7221 */ /* 0x000fe40000010000 */
[----:B------:R-:W-:Y:S02]  /*72d0*/  FADD.FTZ R51, R26, R51 ;  /* 0x000000331a337221 */ /* 0x000fe40000010000 */
[----:B--2---:R-:W-:Y:S01]  /*72e0*/  HMMA.16816.F32.BF16 R88, R4, R16, R88 ;  /* 0x000000100458723c */ /* 0x004fe20000041858 */
[----:B-1----:R-:W1:Y:S01]  /*72f0*/  LDSM.16.MT88.4 R12, [R116+0xc800] ;  /* 0x00c80000740c783b */ /* 0x002e620000004200 */
[----:B------:R-:W-:-:S03]  /*7300*/  FADD.FTZ R44, R44, R51 ;  /* 0x000000332c2c7221 */ /* 0x000fc60000010000 */
[----:B------:R-:W2:Y:S01]  /*7310*/  LDSM.16.MT88.4 R24, [R116+0xa800] ;  /* 0x00a800007418783b */ /* 0x000ea20000004200 */
[----:B------:R-:W-:Y:S02]  /*7320*/  FADD.FTZ R44, R41, R44 ;  /* 0x0000002c292c7221 */ /* 0x000fe40000010000 */
[----:B------:R-:W-:Y:S01]  /*7330*/  HMMA.16816.F32.BF16 R84, R4, R18, R84 ;  /* 0x000000120454723c */ /* 0x000fe20000041854 */
[----:B------:R-:W-:Y:S01]  /*7340*/  LDSM.16.MT88.4 R16, [R116+0xe800] ;  /* 0x00e800007410783b */ /* 0x000fe20000004200 */
[----:B------:R-:W-:-:S04]  /*7350*/  FADD.FTZ R39, R39, R44 ;  /* 0x0000002c27277221 */ /* 0x000fc80000010000 */
[----:B------:R-:W-:Y:S01]  /*7360*/  FADD.FTZ R36, R36, R39 ;  /* 0x0000002724247221 */ /* 0x000fe20000010000 */
[----:B------:R-:W-:Y:S02]  /*7370*/  F2FP.BF16.PACK_AB R4, R59, R54 ;  /* 0x000000363b04723e */ /* 0x000fe400000010ff */
[----:B----4-:R-:W-:Y:S01]  /*7380*/  F2FP.BF16.PACK_AB R5, R49, R132 ;  /* 0x000000843105723e */ /* 0x010fe200000010ff */
[----:B------:R-:W-:Y:S01]  /*7390*/  FADD.FTZ R35, R35, R36 ;  /* 0x0000002423237221 */ /* 0x000fe20000010000 */
[----:B------:R-:W-:Y:S01]  /*73a0*/  F2FP.BF16.PACK_AB R6, R55, R52 ;  /* 0x000000343706723e */ /* 0x000fe200000010ff */
[----:B------:R-:W-:Y:S01]  /*73b0*/  FADD.FTZ R132, R132, R127 ;  /* 0x0000007f84847221 */ /* 0x000fe20000010000 */
[----:B-----5:R-:W-:Y:S01]  /*73c0*/  F2FP.BF16.PACK_AB R7, R47, R56 ;  /* 0x000000382f07723e */ /* 0x020fe200000010ff */
[----:B------:R-:W-:Y:S02]  /*73d0*/  FADD.FTZ R32, R32, R35 ;  /* 0x0000002320207221 */ /* 0x000fe40000010000 */
[----:B------:R-:W-:-:S02]  /*73e0*/  FADD.FTZ R49, R49, R132 ;  /* 0x0000008431317221 */ /* 0x000fc40000010000 */
[----:B------:R-:W-:Y:S02]  /*73f0*/  FADD.FTZ R31, R31, R32 ;  /* 0x000000201f1f7221 */ /* 0x000fe40000010000 */
[C---:B------:R-:W-:Y:S01]  /*7400*/  HMMA.16816.F32.BF16 R96, R4.reuse, R20, R96 ;  /* 0x000000140460723c */ /* 0x040fe20000041860 */
[----:B------:R-:W-:Y:S02]  /*7410*/  FADD.FTZ R56, R56, R49 ;  /* 0x0000003138387221 */ /* 0x000fe40000010000 */
[----:B------:R-:W-:Y:S02]  /*7420*/  FADD.FTZ R28, R28, R31 ;  /* 0x0000001f1c1c7221 */ /* 0x000fe40000010000 */
[----:B------:R-:W-:Y:S02]  /*7430*/  FADD.FTZ R47, R47, R56 ;  /* 0x000000382f2f7221 */ /* 0x000fe40000010000 */
[----:B------:R-:W-:Y:S01]  /*7440*/  FADD.FTZ R155, R155, R28 ;  /* 0x0000001c9b9b7221 */ /* 0x000fe20000010000 */
[----:B------:R-:W-:Y:S03]  /*7450*/  HMMA.16816.F32.BF16 R112, R4, R8, R112 ;  /* 0x000000080470723c */ /* 0x000fe60000041870 */
[----:B------:R-:W-:-:S04]  /*7460*/  FADD.FTZ R64, R64, R155 ;  /* 0x0000009b40407221 */ /* 0x000fc80000010000 */
[----:B------:R-:W-:Y:S01]  /*7470*/  FADD.FTZ R3, R151, R64 ;  /* 0x0000004097037221 */ /* 0x000fe20000010000 */
[----:B------:R-:W-:Y:S01]  /*7480*/  HMMA.16816.F32.BF16 R108, R4, R10, R108 ;  /* 0x0000000a046c723c */ /* 0x000fe2000004186c */
[----:B------:R-:W3:Y:S02]  /*7490*/  LDSM.16.MT88.4 R8, [R164+0xe800] ;  /* 0x00e80000a408783b */ /* 0x000ee40000004200 */
        /* <DEDUP_REMOVED lines=9> */
[----:B--2---:R-:W-:Y:S01]  /*7530*/  HMMA.16816.F32.BF16 R104, R4, R24, R104 ;  /* 0x000000180468723c */ /* 0x004fe20000041868 */
[----:B------:R-:W-:Y:S02]  /*7540*/  MUFU.EX2 R24, R61 ;  /* 0x0000003d00187308 */ /* 0x000fe40000000800 */
[----:B------:R-:W-:-:S04]  /*7550*/  FADD.FTZ R59, R59, R54 ;  /* 0x000000363b3b7221 */ /* 0x000fc80000010000 */
[----:B------:R-:W-:Y:S01]  /*7560*/  FADD.FTZ R52, R52, R59 ;  /* 0x0000003b34347221 */ /* 0x000fe20000010000 */
[----:B------:R-:W-:Y:S01]  /*7570*/  HMMA.16816.F32.BF16 R100, R4, R26, R100 ;  /* 0x0000001a0464723c */ /* 0x000fe20000041864 */
[----:B------:R-:W2:Y:S02]  /*7580*/  MUFU.EX2 R27, R57 ;  /* 0x00000039001b7308 */ /* 0x000ea40000000800 */
[----:B------:R-:W-:-:S05]  /*7590*/  FADD.FTZ R55, R55, R52 ;  /* 0x0000003437377221 */ /* 0x000fca0000010000 */
[C---:B------:R-:W-:Y:S01]  /*75a0*/  HMMA.16816.F32.BF16 R92, R4.reuse, R22, R92 ;  /* 0x00000016045c723c */ /* 0x040fe2000004185c */
[----:B------:R-:W-:Y:S01]  /*75b0*/  MUFU.EX2 R25, R53 ;  /* 0x0000003500197308 */ /* 0x000fe20000000800 */
[----:B------:R-:W-:Y:S06]  /*75c0*/  LDSM.16.MT88.4 R20, [R164+0xac00] ;  /* 0x00ac0000a414783b */ /* 0x000fec0000004200 */
[C---:B---3--:R-:W-:Y:S01]  /*75d0*/  HMMA.16816.F32.BF16 R80, R4.reuse, R8, R80 ;  /* 0x000000080450723c */ /* 0x048fe20000041850 */
[----:B------:R-:W3:Y:S07]  /*75e0*/  MUFU.EX2 R26, R48 ;  /* 0x00000030001a7308 */ /* 0x000eee0000000800 */
[C---:B------:R-:W-:Y:S01]  /*75f0*/  HMMA.16816.F32.BF16 R76, R4.reuse, R10, R76 ;  /* 0x0000000a044c723c */ /* 0x040fe2000004184c */
[----:B------:R-:W4:Y:S07]  /*7600*/  LDSM.16.MT88.4 R8, [R164+0xcc00] ;  /* 0x00cc0000a408783b */ /* 0x000f2e0000004200 */
[C---:B------:R-:W-:Y:S08]  /*7610*/  HMMA.16816.F32.BF16 R72, R4.reuse, R16, R72 ;  /* 0x000000100448723c */ /* 0x040ff00000041848 */
[----:B------:R-:W-:Y:S01]  /*7620*/  HMMA.16816.F32.BF16 R68, R4, R18, R68 ;  /* 0x000000120444723c */ /* 0x000fe20000041844 */
[----:B------:R-:W5:Y:S06]  /*7630*/  LDSM.16.MT88.4 R16, [R116+0xcc00] ;  /* 0x00cc00007410783b */ /* 0x000f6c0000004200 */
[----:B--2---:R-:W-:Y:S01]  /*7640*/  F2FP.BF16.PACK_AB R4, R27, R24 ;  /* 0x000000181b04723e */ /* 0x004fe200000010ff */
[----:B------:R-:W-:Y:S01]  /*7650*/  FADD.FTZ R24, R24, R55 ;  /* 0x0000003718187221 */ /* 0x000fe20000010000 */
[----:B---3--:R-:W-:Y:S01]  /*7660*/  F2FP.BF16.PACK_AB R5, R45, R26 ;  /* 0x0000001a2d05723e */ /* 0x008fe200000010ff */
[----:B------:R-:W-:Y:S01]  /*7670*/  FADD.FTZ R26, R26, R47 ;  /* 0x0000002f1a1a7221 */ /* 0x000fe20000010000 */
[----:B------:R-:W-:Y:S01]  /*7680*/  F2FP.BF16.PACK_AB R6, R188, R25 ;  /* 0x00000019bc06723e */ /* 0x000fe200000010ff */
[----:B------:R-:W-:Y:S01]  /*7690*/  FADD.FTZ R24, R27, R24 ;  /* 0x000000181b187221 */ /* 0x000fe20000010000 */
[----:B------:R-:W-:Y:S01]  /*76a0*/  F2FP.BF16.PACK_AB R7, R46, R43 ;  /* 0x0000002b2e07723e */ /* 0x000fe200000010ff */
[----:B------:R-:W-:-:S02]  /*76b0*/  FADD.FTZ R26, R45, R26 ;  /* 0x0000001a2d1a7221 */ /* 0x000fc40000010000 */
[----:B------:R-:W-:Y:S02]  /*76c0*/  FADD.FTZ R25, R25, R24 ;  /* 0x0000001819197221 */ /* 0x000fe40000010000 */
[----:B------:R-:W-:Y:S02]  /*76d0*/  FADD.FTZ R43, R43, R26 ;  /* 0x0000001a2b2b7221 */ /* 0x000fe40000010000 */
[----:B-1----:R-:W-:Y:S01]  /*76e0*/  HMMA.16816.F32.BF16 R104, R4, R12, R104 ;  /* 0x0000000c0468723c */ /* 0x002fe20000041868 */
[----:B------:R-:W-:Y:S02]  /*76f0*/  FADD.FTZ R188, R188, R25 ;  /* 0x00000019bcbc7221 */ /* 0x000fe40000010000 */
[----:B------:R-:W-:-:S05]  /*7700*/  FADD.FTZ R187, R46, R43 ;  /* 0x0000002b2ebb7221 */ /* 0x000fca0000010000 */
[C---:B------:R-:W-:Y:S01]  /*7710*/  HMMA.16816.F32.BF16 R100, R4.reuse, R14, R100 ;  /* 0x0000000e0464723c */ /* 0x040fe20000041864 */
[----:B------:R-:W1:Y:S07]  /*7720*/  LDSM.16.MT88.4 R12, [R164+0xec00] ;  /* 0x00ec0000a40c783b */ /* 0x000e6e0000004200 */
[C---:B----4-:R-:W-:Y:S08]  /*7730*/  HMMA.16816.F32.BF16 R96, R4.reuse, R8, R96 ;  /* 0x000000080460723c */ /* 0x050ff00000041860 */
[C---:B------:R-:W-:Y:S01]  /*7740*/  HMMA.16816.F32.BF16 R92, R4.reuse, R10, R92 ;  /* 0x0000000a045c723c */ /* 0x040fe2000004185c */
[----:B------:R-:W2:Y:S07]  /*7750*/  LDSM.16.MT88.4 R8, [R116+0xec00] ;  /* 0x00ec00007408783b */ /* 0x000eae0000004200 */
[C---:B------:R-:W-:Y:S08]  /*7760*/  HMMA.16816.F32.BF16 R112, R4.reuse, R20, R112 ;  /* 0x000000140470723c */ /* 0x040ff00000041870 */
[C---:B------:R-:W-:Y:S08]  /*7770*/  HMMA.16816.F32.BF16 R108, R4.reuse, R22, R108 ;  /* 0x00000016046c723c */ /* 0x040ff0000004186c */
[C---:B-----5:R-:W-:Y:S08]  /*7780*/  HMMA.16816.F32.BF16 R88, R4.reuse, R16, R88 ;  /* 0x000000100458723c */ /* 0x060ff00000041858 */
[C---:B------:R-:W-:Y:S08]  /*7790*/  HMMA.16816.F32.BF16 R84, R4.reuse, R18, R84 ;  /* 0x000000120454723c */ /* 0x040ff00000041854 */
[C---:B-1----:R-:W-:Y:S08]  /*77a0*/  HMMA.16816.F32.BF16 R80, R4.reuse, R12, R80 ;  /* 0x0000000c0450723c */ /* 0x042ff00000041850 */
[C---:B------:R-:W-:Y:S08]  /*77b0*/  HMMA.16816.F32.BF16 R76, R4.reuse, R14, R76 ;  /* 0x0000000e044c723c */ /* 0x040ff0000004184c */
[C---:B--2---:R-:W-:Y:S08]  /*77c0*/  HMMA.16816.F32.BF16 R72, R4.reuse, R8, R72 ;  /* 0x000000080448723c */ /* 0x044ff00000041848 */
        /* <DEDUP_REMOVED lines=64> */
.L_x_1323:
[----:B------:R-:W-:-:S04]  /*7bd0*/  LEA R8, -R121, RZ, 0x7 ;  /* 0x000000ff79087211 */ /* 0x000fc800078e39ff */
[----:B------:R-:W-:Y:S02]  /*7be0*/  SHF.R.S32.HI R5, RZ, 0x1f, R8 ;  /* 0x0000001fff057819 */ /* 0x000fe40000011408 */
.L_x_1324:
        /* <DEDUP_REMOVED lines=75> */
[C---:B------:R-:W-:Y:S01]  /*80a0*/  @!P2 LEA R26, P0, R124.reuse, c[0x0][0x170], 0x1 ;  /* 0x00005c007c1aaa11 */ /* 0x040fe200078008ff */
[----:B------:R-:W-:Y:S01]  /*80b0*/  @!PT LDS RZ, [RZ] ;  /* 0x00000000fffff984 */ /* 0x000fe20000000800 */
[----:B------:R-:W-:Y:S01]  /*80c0*/  @!PT LDS RZ, [RZ] ;  /* 0x00000000fffff984 */ /* 0x000fe20000000800 */
[----:B------:R-:W-:Y:S01]  /*80d0*/  @!PT LDS RZ, [RZ] ;  /* 0x00000000fffff984 */ /* 0x000fe20000000800 */
[----:B------:R3:W-:Y:S01]  /*80e0*/  @!P2 LDGSTS.E.BYPASS.LTC128B.128 [R175+0xd800], [R8.64+0x80] ;  /* 0x0d80008008afafae */ /* 0x0007e2000b901d46 */
[----:B------:R-:W-:Y:S01]  /*80f0*/  @!P3 LEA.HI.X R29, R3, c[0x0][0x174], R4, 0x1, P1 ;  /* 0x00005d00031dba11 */ /* 0x000fe200008f0c04 */
[----:B------:R-:W-:Y:S01]  /*8100*/  IMAD.MOV.U32 R189, RZ, RZ, R143 ;  /* 0x000000ffffbd7224 */ /* 0x000fe200078e008f */
[----:B------:R-:W-:Y:S01]  /*8110*/  @!P2 LEA.HI.X R27, R124, c[0x0][0x174], R5, 0x1, P0 ;  /* 0x00005d007c1baa11 */ /* 0x000fe200000f0c05 */
        /* <DEDUP_REMOVED lines=164> */
[----:B------:R-:W2:Y:S01]  /*8b60*/  LDSM.16.M88.4 R124, [R118+0x7800] ;  /* 0x00780000767c783b */ /* 0x000ea20000000200 */
[----:B------:R-:W-:-:S02]  /*8b70*/  FMUL.FTZ R58, R58, c[0x0][0x2ec] ;  /* 0x0000bb003a3a7a20 */ /* 0x000fc40000410000 */
[----:B------:R-:W-:-:S04]  /*8b80*/  FMUL.FTZ R134, R59, c[0x0][0x2ec] ;  /* 0x0000bb003b867a20 */ /* 0x000fc80000410000 */
[----:B------:R-:W-:Y:S02]  /*8b90*/  FMUL.FTZ R59, R52, c[0x0][0x2ec] ;  /* 0x0000bb00343b7a20 */ /* 0x000fe40000410000 */
[----:B------:R-:W-:Y:S01]  /*8ba0*/  FMUL.FTZ R52, R53, c[0x0][0x2ec] ;  /* 0x0000bb0035347a20 */ /* 0x000fe20000410000 */
[----:B------:R-:W-:Y:S01]  /*8bb0*/  MUFU.TANH R134, R134 ;  /* 0x0000008600867308 */ /* 0x000fe20000002400 */
[----:B------:R-:W-:Y:S02]  /*8bc0*/  FMUL.FTZ R53, R54, c[0x0][0x2ec] ;  /* 0x0000bb0036357a20 */ /* 0x000fe40000410000 */
[----:B------:R-:W-:Y:S02]  /*8bd0*/  FMUL.FTZ R55, R55, c[0x0][0x2ec] ;  /* 0x0000bb0037377a20 */ /* 0x000fe40000410000 */
[----:B------:R-:W-:Y:S02]  /*8be0*/  FMUL.FTZ R3, R66, c[0x0][0x2ec] ;  /* 0x0000bb0042037a20 */ /* 0x000fe40000410000 */
[----:B------:R-:W-:Y:S01]  /*8bf0*/  FMUL.FTZ R65, R65, c[0x0][0x2ec] ;  /* 0x0000bb0041417a20 */ /* 0x000fe20000410000 */
[----:B------:R-:W-:Y:S01]  /*8c00*/  MUFU.TANH R66, R58 ;  /* 0x0000003a00427308 */ /* 0x000fe20000002400 */
[----:B------:R-:W-:-:S04]  /*8c10*/  FMUL.FTZ R67, R67, c[0x0][0x2ec] ;  /* 0x0000bb0043437a20 */ /* 0x000fc80000410000 */
[----:B------:R-:W-:Y:S01]  /*8c20*/  FMUL.FTZ R63, R63, c[0x0][0x2ec] ;  /* 0x0000bb003f3f7a20 */ /* 0x000fe20000410000 */
[C---:B-1----:R-:W-:Y:S02]  /*8c30*/  HMMA.16816.F32.BF16 R40, R128.reuse, R120, R40 ;  /* 0x000000788028723c */ /* 0x042fe40000041828 */
[----:B------:R-:W-:Y:S06]  /*8c40*/  MUFU.TANH R59, R59 ;  /* 0x0000003b003b7308 */ /* 0x000fec0000002400 */
[C---:B------:R-:W-:Y:S01]  /*8c50*/  HMMA.16816.F32.BF16 R36, R128.reuse, R122, R36 ;  /* 0x0000007a8024723c */ /* 0x040fe20000041824 */
[----:B------:R-:W1:Y:S01]  /*8c60*/  LDSM.16.M88.4 R120, [R118+0x8400] ;  /* 0x008400007678783b */ /* 0x000e620000000200 */
[----:B------:R-:W-:Y:S06]  /*8c70*/  MUFU.TANH R53, R53 ;  /* 0x0000003500357308 */ /* 0x000fec0000002400 */
[C---:B--2---:R-:W-:Y:S02]  /*8c80*/  HMMA.16816.F32.BF16 R48, R128.reuse, R124, R48 ;  /* 0x0000007c8030723c */ /* 0x044fe40000041830 */
[----:B------:R-:W-:Y:S06]  /*8c90*/  MUFU.TANH R65, R65 ;  /* 0x0000004100417308 */ /* 0x000fec0000002400 */
[----:B------:R-:W-:Y:S01]  /*8ca0*/  HMMA.16816.F32.BF16 R44, R128, R126, R44 ;  /* 0x0000007e802c723c */ /* 0x000fe2000004182c */
[----:B------:R-:W2:Y:S01]  /*8cb0*/  LDSM.16.M88.4 R124, [R118+0x8000] ;  /* 0x00800000767c783b */ /* 0x000ea20000000200 */
[----:B------:R-:W-:Y:S01]  /*8cc0*/  FMUL.FTZ R41, R41, c[0x0][0x2ec] ;  /* 0x0000bb0029297a20 */ /* 0x000fe20000410000 */
[----:B------:R-:W-:Y:S01]  /*8cd0*/  MUFU.TANH R67, R67 ;  /* 0x0000004300437308 */ /* 0x000fe20000002400 */
[----:B------:R-:W-:-:S02]  /*8ce0*/  FMUL.FTZ R40, R40, c[0x0][0x2ec] ;  /* 0x0000bb0028287a20 */ /* 0x000fc40000410000 */
[----:B------:R-:W-:Y:S02]  /*8cf0*/  FMUL.FTZ R42, R42, c[0x0][0x2ec] ;  /* 0x0000bb002a2a7a20 */ /* 0x000fe40000410000 */
[----:B------:R-:W-:Y:S02]  /*8d00*/  FMUL.FTZ R37, R37, c[0x0][0x2ec] ;  /* 0x0000bb0025257a20 */ /* 0x000fe40000410000 */
[----:B------:R-:W-:Y:S01]  /*8d10*/  FMUL.FTZ R36, R36, c[0x0][0x2ec] ;  /* 0x0000bb0024247a20 */ /* 0x000fe20000410000 */
[----:B------:R3:W-:Y:S01]  /*8d20*/  MUFU.TANH R197, R41 ;  /* 0x0000002900c57308 */ /* 0x0007e20000002400 */
[----:B------:R-:W-:Y:S02]  /*8d30*/  FMUL.FTZ R38, R38, c[0x0][0x2ec] ;  /* 0x0000bb0026267a20 */ /* 0x000fe40000410000 */
[----:B------:R-:W-:Y:S02]  /*8d40*/  FMUL.FTZ R202, R39, c[0x0][0x2ec] ;  /* 0x0000bb0027ca7a20 */ /* 0x000fe40000410000 */
[----:B------:R-:W-:-:S02]  /*8d50*/  FMUL.FTZ R48, R48, c[0x0][0x2ec] ;  /* 0x0000bb0030307a20 */ /* 0x000fc40000410000 */
[----:B------:R-:W-:Y:S01]  /*8d60*/  FMUL.FTZ R50, R50, c[0x0][0x2ec] ;  /* 0x0000bb0032327a20 */ /* 0x000fe20000410000 */
[----:B------:R-:W-:Y:S01]  /*8d70*/  MUFU.TANH R195, R37 ;  /* 0x0000002500c37308 */ /* 0x000fe20000002400 */
[----:B------:R-:W-:Y:S02]  /*8d80*/  FMUL.FTZ R49, R49, c[0x0][0x2ec] ;  /* 0x0000bb0031317a20 */ /* 0x000fe40000410000 */
[----:B------:R-:W-:Y:S02]  /*8d90*/  FMUL.FTZ R51, R51, c[0x0][0x2ec] ;  /* 0x0000bb0033337a20 */ /* 0x000fe40000410000 */
[----:B------:R-:W-:Y:S01]  /*8da0*/  FMUL.FTZ R44, R44, c[0x0][0x2ec] ;  /* 0x0000bb002c2c7a20 */ /* 0x000fe20000410000 */
[----:B-1----:R-:W-:Y:S01]  /*8db0*/  HMMA.16816.F32.BF16 R24, R128, R120, R24 ;  /* 0x000000788018723c */ /* 0x002fe20000041818 */
[----:B------:R-:W-:Y:S01]  /*8dc0*/  FMUL.FTZ R46, R46, c[0x0][0x2ec] ;  /* 0x0000bb002e2e7a20 */ /* 0x000fe20000410000 */
[----:B------:R-:W-:Y:S01]  /*8dd0*/  MUFU.TANH R132, R50 ;  /* 0x0000003200847308 */ /* 0x000fe20000002400 */
[----:B---3--:R-:W-:-:S02]  /*8de0*/  IMAD.SHL.U32 R41, R176, 0x80, RZ ;  /* 0x00000080b0297824 */ /* 0x008fc400078e00ff */
[----:B------:R-:W-:Y:S02]  /*8df0*/  FMUL.FTZ R45, R45, c[0x0][0x2ec] ;  /* 0x0000bb002d2d7a20 */ /* 0x000fe40000410000 */
[----:B------:R-:W-:Y:S01]  /*8e00*/  FMUL.FTZ R47, R47, c[0x0][0x2ec] ;  /* 0x0000bb002f2f7a20 */ /* 0x000fe20000410000 */
[----:B------:R-:W-:Y:S01]  /*8e10*/  HMMA.16816.F32.BF16 R20, R128, R122, R20 ;  /* 0x0000007a8014723c */ /* 0x000fe20000041814 */
[----:B------:R-:W1:Y:S01]  /*8e20*/  LDSM.16.M88.4 R120, [R118+0x8c00] ;  /* 0x008c00007678783b */ /* 0x000e620000000200 */
[----:B------:R-:W-:Y:S01]  /*8e30*/  MUFU.TANH R193, R40 ;  /* 0x0000002800c17308 */ /* 0x000fe20000002400 */
[----:B------:R-:W-:-:S05]  /*8e40*/  FMUL.FTZ R43, R43, c[0x0][0x2ec] ;  /* 0x0000bb002b2b7a20 */ /* 0x000fca0000410000 */
[C---:B--2---:R-:W-:Y:S02]  /*8e50*/  HMMA.16816.F32.BF16 R32, R128.reuse, R124, R32 ;  /* 0x0000007c8020723c */ /* 0x044fe40000041820 */
[----:B------:R-:W-:Y:S06]  /*8e60*/  MUFU.TANH R198, R42 ;  /* 0x0000002a00c67308 */ /* 0x000fec0000002400 */
[----:B------:R-:W-:Y:S01]  /*8e70*/  HMMA.16816.F32.BF16 R28, R128, R126, R28 ;  /* 0x0000007e801c723c */ /* 0x000fe2000004181c */
[----:B------:R-:W2:Y:S01]  /*8e80*/  LDSM.16.M88.4 R124, [R118+0x8800] ;  /* 0x00880000767c783b */ /* 0x000ea20000000200 */
[----:B------:R-:W-:Y:S01]  /*8e90*/  FMUL.FTZ R141, R24, c[0x0][0x2ec] ;  /* 0x0000bb00188d7a20 */ /* 0x000fe20000410000 */
[----:B------:R-:W-:Y:S01]  /*8ea0*/  LOP3.LUT R24, R41, 0x28, R138, 0xfe, !PT ;  /* 0x0000002829187812 */ /* 0x000fe200078efe8a */
[----:B------:R-:W-:Y:S01]  /*8eb0*/  MUFU.TANH R191, R36 ;  /* 0x0000002400bf7308 */ /* 0x000fe20000002400 */
[----:B------:R-:W-:Y:S01]  /*8ec0*/  FMUL.FTZ R26, R26, c[0x0][0x2ec] ;  /* 0x0000bb001a1a7a20 */ /* 0x000fe20000410000 */
[----:B------:R-:W-:-:S04]  /*8ed0*/  DEPBAR.LE SB0, 0x0 ;  /* 0x000080000000791a */ /* 0x000fc80000000000 */
[----:B------:R-:W-:Y:S01]  /*8ee0*/  FMUL.FTZ R145, R20, c[0x0][0x2ec] ;  /* 0x0000bb0014917a20 */ /* 0x000fe20000410000 */
[--C-:B------:R-:W-:Y:S01]  /*8ef0*/  LOP3.LUT R20, R41, 0x38, R138.reuse, 0xfe, !PT ;  /* 0x0000003829147812 */ /* 0x100fe200078efe8a */
[----:B------:R-:W-:Y:S01]  /*8f00*/  MUFU.TANH R194, R38 ;  /* 0x0000002600c27308 */ /* 0x000fe20000002400 */
[----:B------:R-:W-:Y:S02]  /*8f10*/  FMUL.FTZ R22, R22, c[0x0][0x2ec] ;  /* 0x0000bb0016167a20 */ /* 0x000fe40000410000 */
[----:B------:R-:W-:Y:S02]  /*8f20*/  FMUL.FTZ R25, R25, c[0x0][0x2ec] ;  /* 0x0000bb0019197a20 */ /* 0x000fe40000410000 */
[----:B------:R-:W-:Y:S01]  /*8f30*/  FMUL.FTZ R153, R32, c[0x0][0x2ec] ;  /* 0x0000bb0020997a20 */ /* 0x000fe20000410000 */
[--C-:B------:R-:W-:Y:S01]  /*8f40*/  LOP3.LUT R32, R41, 0x8, R138.reuse, 0xfe, !PT ;  /* 0x0000000829207812 */ /* 0x100fe200078efe8a */
[----:B------:R-:W-:Y:S01]  /*8f50*/  FMUL.FTZ R34, R34, c[0x0][0x2ec] ;  /* 0x0000bb0022227a20 */ /* 0x000fe20000410000 */
[----:B------:R-:W-:Y:S01]  /*8f60*/  MUFU.TANH R141, R141 ;  /* 0x0000008d008d7308 */ /* 0x000fe20000002400 */
[----:B------:R-:W-:Y:S01]  /*8f70*/  FMUL.FTZ R181, R33, c[0x0][0x2ec] ;  /* 0x0000bb0021b57a20 */ /* 0x000fe20000410000 */
[CC--:B------:R-:W-:Y:S01]  /*8f80*/  ISETP.GE.AND P0, PT, R32.reuse, R140.reuse, PT ;  /* 0x0000008c2000720c */ /* 0x0c0fe20003f06270 */
[----:B------:R-:W-:Y:S01]  /*8f90*/  FMUL.FTZ R35, R35, c[0x0][0x2ec] ;  /* 0x0000bb0023237a20 */ /* 0x000fe20000410000 */
[----:B------:R-:W-:Y:S01]  /*8fa0*/  ISETP.GE.AND P5, PT, R32, R139, PT ;  /* 0x0000008b2000720c */ /* 0x000fe20003fa6270 */
[C---:B-1----:R-:W-:Y:S01]  /*8fb0*/  HMMA.16816.F32.BF16 R8, R128.reuse, R120, R8 ;  /* 0x000000788008723c */ /* 0x042fe20000041808 */
[C-C-:B------:R-:W-:Y:S01]  /*8fc0*/  LOP3.LUT R32, R41.reuse, 0x10, R138.reuse, 0xfe, !PT ;  /* 0x0000001029207812 */ /* 0x140fe200078efe8a */
[----:B------:R-:W-:Y:S01]  /*8fd0*/  FMUL.FTZ R150, R30, c[0x0][0x2ec] ;  /* 0x0000bb001e967a20 */ /* 0x000fe20000410000 */
[----:B------:R-:W-:Y:S01]  /*8fe0*/  LOP3.LUT R30, R41, 0x20, R138, 0xfe, !PT ;  /* 0x00000020291e7812 */ /* 0x000fe200078efe8a */
[----:B------:R-:W-:Y:S01]  /*8ff0*/  FMUL.FTZ R155, R28, c[0x0][0x2ec] ;  /* 0x0000bb001c9b7a20 */ /* 0x000fe20000410000 */
[----:B------:R-:W-:Y:S01]  /*9000*/  ISETP.GE.AND P1, PT, R32, R140, PT ;  /* 0x0000008c2000720c */ /* 0x000fe20003f26270 */
[----:B------:R-:W-:Y:S01]  /*9010*/  MUFU.TANH R153, R153 ;  /* 0x0000009900997308 */ /* 0x000fe20000002400 */
[----:B------:R-:W-:Y:S01]  /*9020*/  FMUL.FTZ R121, R64, c[0x0][0x2ec] ;  /* 0x0000bb0040797a20 */ /* 0x000fe20000410000 */
[----:B------:R-:W-:Y:S01]  /*9030*/  HMMA.16816.F32.BF16 R4, R128, R122, R4 ;  /* 0x0000007a8004723c */ /* 0x000fe20000041804 */
[----:B------:R-:W-:-:S02]  /*9040*/  FMUL.FTZ R64, R60, c[0x0][0x2ec] ;  /* 0x0000bb003c407a20 */ /* 0x000fc40000410000 */
[----:B------:R-:W-:Y:S02]  /*9050*/  FMUL.FTZ R60, R61, c[0x0][0x2ec] ;  /* 0x0000bb003d3c7a20 */ /* 0x000fe40000410000 */
[----:B------:R-:W-:Y:S01]  /*9060*/  FMUL.FTZ R61, R62, c[0x0][0x2ec] ;  /* 0x0000bb003e3d7a20 */ /* 0x000fe20000410000 */
[----:B------:R-:W-:Y:S01]  /*9070*/  MUFU.TANH R154, R34 ;  /* 0x00000022009a7308 */ /* 0x000fe20000002400 */
[----:B------:R-:W-:Y:S01]  /*9080*/  FMUL.FTZ R62, R56, c[0x0][0x2ec] ;  /* 0x0000bb00383e7a20 */ /* 0x000fe20000410000 */
[C---:B--2---:R-:W-:Y:S01]  /*9090*/  HMMA.16816.F32.BF16 R16, R128.reuse, R124, R16 ;  /* 0x0000007c8010723c */ /* 0x044fe20000041810 */
[----:B------:R-:W-:Y:S02]  /*90a0*/  FMUL.FTZ R56, R57, c[0x0][0x2ec] ;  /* 0x0000bb0039387a20 */ /* 0x000fe40000410000 */
[----:B------:R-:W-:Y:S02]  /*90b0*/  FMUL.FTZ R29, R29, c[0x0][0x2ec] ;  /* 0x0000bb001d1d7a20 */ /* 0x000fe40000410000 */
[----:B------:R-:W-:Y:S01]  /*90c0*/  FMUL.FTZ R31, R31, c[0x0][0x2ec] ;  /* 0x0000bb001f1f7a20 */ /* 0x000fe20000410000 */
[----:B------:R-:W1:Y:S01]  /*90d0*/  MUFU.TANH R64, R64 ;  /* 0x0000004000407308 */ /* 0x000e620000002400 */
[----:B------:R-:W-:Y:S01]  /*90e0*/  FMUL.FTZ R27, R27, c[0x0][0x2ec] ;  /* 0x0000bb001b1b7a20 */ /* 0x000fe20000410000 */
[----:B------:R-:W-:Y:S01]  /*90f0*/  HMMA.16816.F32.BF16 R12, R128, R126, R12 ;  /* 0x0000007e800c723c */ /* 0x000fe2000004180c */
[----:B------:R-:W-:Y:S01]  /*9100*/  FMUL.FTZ R151, R8, c[0x0][0x2ec] ;  /* 0x0000bb0008977a20 */ /* 0x000fe20000410000 */
[----:B------:R-:W-:Y:S01]  /*9110*/  LOP3.LUT R8, R41, 0x68, R138, 0xfe, !PT ;  /* 0x0000006829087812 */ /* 0x000fe200078efe8a */
[----:B------:R-:W-:-:S02]  /*9120*/  FMUL.FTZ R10, R10, c[0x0][0x2ec] ;  /* 0x0000bb000a0a7a20 */ /* 0x000fc40000410000 */
[----:B------:R-:W-:Y:S01]  /*9130*/  FMUL.FTZ R21, R21, c[0x0][0x2ec] ;  /* 0x0000bb0015157a20 */ /* 0x000fe20000410000 */
[----:B------:R-:W2:Y:S01]  /*9140*/  MUFU.TANH R61, R61 ;  /* 0x0000003d003d7308 */ /* 0x000ea20000002400 */
[----:B------:R-:W-:Y:S02]  /*9150*/  FMUL.FTZ R23, R23, c[0x0][0x2ec] ;  /* 0x0000bb0017177a20 */ /* 0x000fe40000410000 */
[----:B------:R-:W-:Y:S01]  /*9160*/  FMUL.FTZ R152, R4, c[0x0][0x2ec] ;  /* 0x0000bb0004987a20 */ /* 0x000fe20000410000 */
[--C-:B------:R-:W-:Y:S01]  /*9170*/  LOP3.LUT R4, R41, 0x78, R138.reuse, 0xfe, !PT ;  /* 0x0000007829047812 */ /* 0x100fe200078efe8a */
[----:B------:R-:W-:Y:S02]  /*9180*/  FMUL.FTZ R6, R6, c[0x0][0x2ec] ;  /* 0x0000bb0006067a20 */ /* 0x000fe40000410000 */
[----:B------:R-:W-:Y:S01]  /*9190*/  FMUL.FTZ R162, R9, c[0x0][0x2ec] ;  /* 0x0000bb0009a27a20 */ /* 0x000fe20000410000 */
[----:B------:R-:W3:Y:S01]  /*91a0*/  MUFU.TANH R62, R62 ;  /* 0x0000003e003e7308 */ /* 0x000ee20000002400 */
[----:B-1----:R-:W-:Y:S01]  /*91b0*/  FSEL R37, R64, -INF , !P0 ;  /* 0xff80000040257808 */ /* 0x002fe20004000000 */
[----:B------:R-:W-:Y:S01]  /*91c0*/  FMUL.FTZ R147, R16, c[0x0][0x2ec] ;  /* 0x0000bb0010937a20 */ /* 0x000fe20000410000 */
[-C--:B------:R-:W-:Y:S01]  /*91d0*/  ISETP.GE.AND P0, PT, R32, R139.reuse, PT ;  /* 0x0000008b2000720c */ /* 0x080fe20003f06270 */
[----:B------:R-:W-:Y:S01]  /*91e0*/  FMUL.FTZ R18, R18, c[0x0][0x2ec] ;  /* 0x0000bb0012127a20 */ /* 0x000fe20000410000 */
[----:B------:R-:W-:Y:S01]  /*91f0*/  LOP3.LUT R32, R41, 0x18, R138, 0xfe, !PT ;  /* 0x0000001829207812 */ /* 0x000fe200078efe8a */
[----:B------:R-:W-:Y:S01]  /*9200*/  FMUL.FTZ R17, R17, c[0x0][0x2ec] ;  /* 0x0000bb0011117a20 */ /* 0x000fe20000410000 */
[----:B------:R-:W-:Y:S01]  /*9210*/  FSEL R66, R66, -INF , !P0 ;  /* 0xff80000042427808 */ /* 0x000fe20004000000 */
[----:B------:R-:W1:Y:S01]  /*9220*/  MUFU.TANH R129, R48 ;  /* 0x0000003000817308 */ /* 0x000e620000002400 */
[----:B--2---:R-:W-:Y:S01]  /*9230*/  FSEL R28, R61, -INF , !P5 ;  /* 0xff8000003d1c7808 */ /* 0x004fe20006800000 */
[----:B------:R-:W-:Y:S01]  /*9240*/  FMUL.FTZ R149, R12, c[0x0][0x2ec] ;  /* 0x0000bb000c957a20 */ /* 0x000fe20000410000 */
[-C--:B------:R-:W-:Y:S01]  /*9250*/  ISETP.GE.AND P5, PT, R32, R140.reuse, PT ;  /* 0x0000008c2000720c */ /* 0x080fe20003fa6270 */
[----:B------:R-:W-:Y:S01]  /*9260*/  FMUL.FTZ R14, R14, c[0x0][0x2ec] ;  /* 0x0000bb000e0e7a20 */ /* 0x000fe20000410000 */
[-C--:B------:R-:W-:Y:S01]  /*9270*/  ISETP.GE.AND P0, PT, R30, R140.reuse, PT ;  /* 0x0000008c1e00720c */ /* 0x080fe20003f06270 */
[----:B------:R-:W-:Y:S01]  /*9280*/  FMUL.FTZ R19, R19, c[0x0][0x2ec] ;  /* 0x0000bb0013137a20 */ /* 0x000fe20000410000 */
[----:B------:R-:W-:Y:S01]  /*9290*/  FSEL R59, R59, -INF , !P5 ;  /* 0xff8000003b3b7808 */ /* 0x000fe20006800000 */
[----:B------:R-:W2:Y:S01]  /*92a0*/  MUFU.TANH R127, R44 ;  /* 0x0000002c007f7308 */ /* 0x000ea20000002400 */
[----:B---3--:R-:W-:Y:S01]  /*92b0*/  FSEL R61, R62, -INF , !P1 ;  /* 0xff8000003e3d7808 */ /* 0x008fe20004800000 */
[----:B------:R-:W-:Y:S01]  /*92c0*/  FMUL.FTZ R13, R13, c[0x0][0x2ec] ;  /* 0x0000bb000d0d7a20 */ /* 0x000fe20000410000 */
[-C--:B------:R-:W-:Y:S01]  /*92d0*/  ISETP.GE.AND P1, PT, R32, R139.reuse, PT ;  /* 0x0000008b2000720c */ /* 0x080fe20003f26270 */
[----:B------:R-:W-:Y:S01]  /*92e0*/  FMUL.FTZ R15, R15, c[0x0][0x2ec] ;  /* 0x0000bb000f0f7a20 */ /* 0x000fe20000410000 */
[-C--:B------:R-:W-:Y:S01]  /*92f0*/  ISETP.GE.AND P5, PT, R30, R139.reuse, PT ;  /* 0x0000008b1e00720c */ /* 0x080fe20003fa6270 */
[----:B------:R-:W-:Y:S01]  /*9300*/  FMUL.FTZ R11, R11, c[0x0][0x2ec] ;  /* 0x0000bb000b0b7a20 */ /* 0x000fe20000410000 */
[----:B------:R-:W-:Y:S01]  /*9310*/  FSEL R64, R53, -INF , !P1 ;  /* 0xff80000035407808 */ /* 0x000fe20004800000 */
[----:B------:R-:W3:Y:S01]  /*9320*/  MUFU.TANH R128, R46 ;  /* 0x0000002e00807308 */ /* 0x000ee20000002400 */
[----:B-1----:R-:W-:Y:S01]  /*9330*/  FSEL R129, R129, -INF , !P0 ;  /* 0xff80000081817808 */ /* 0x002fe20004000000 */
[----:B------:R-:W-:Y:S01]  /*9340*/  FMUL.FTZ R5, R5, c[0x0][0x2ec] ;  /* 0x0000bb0005057a20 */ /* 0x000fe20000410000 */
[C---:B------:R-:W-:Y:S01]  /*9350*/  ISETP.GE.AND P1, PT, R24.reuse, R140, PT ;  /* 0x0000008c1800720c */ /* 0x040fe20003f26270 */
[----:B------:R-:W-:Y:S01]  /*9360*/  FMUL.FTZ R7, R7, c[0x0][0x2ec] ;  /* 0x0000bb0007077a20 */ /* 0x000fe20000410000 */
[----:B------:R-:W-:-:S02]  /*9370*/  ISETP.GE.AND P0, PT, R24, R139, PT ;  /* 0x0000008b1800720c */ /* 0x000fc40003f06270 */
[----:B------:R-:W-:Y:S01]  /*9380*/  LOP3.LUT R24, R41, 0x30, R138, 0xfe, !PT ;  /* 0x0000003029187812 */ /* 0x000fe200078efe8a */
[----:B------:R-:W1:Y:S01]  /*9390*/  MUFU.TANH R155, R155 ;  /* 0x0000009b009b7308 */ /* 0x000e620000002400 */
[----:B------:R-:W-:Y:S02]  /*93a0*/  FSEL R132, R132, -INF , !P5 ;  /* 0xff80000084847808 */ /* 0x000fe40006800000 */
[----:B------:R-:W-:Y:S02]  /*93b0*/  ISETP.GE.AND P5, PT, R24, R140, PT ;  /* 0x0000008c1800720c */ /* 0x000fe40003fa6270 */
[----:B--2---:R-:W-:Y:S02]  /*93c0*/  FSEL R127, R127, -INF , !P1 ;  /* 0xff8000007f7f7808 */ /* 0x004fe40004800000 */
[----:B------:R-:W-:Y:S01]  /*93d0*/  FSEL R193, R193, -INF , !P5 ;  /* 0xff800000c1c17808 */ /* 0x000fe20006800000 */
[----:B------:R-:W2:Y:S01]  /*93e0*/  MUFU.TANH R150, R150 ;  /* 0x0000009600967308 */ /* 0x000ea20000002400 */
[----:B---3--:R-:W-:-:S02]  /*93f0*/  FSEL R128, R128, -INF , !P0 ;  /* 0xff80000080807808 */ /* 0x008fc40004000000 */
[-C--:B------:R-:W-:Y:S02]  /*9400*/  ISETP.GE.AND P1, PT, R24, R139.reuse, PT ;  /* 0x0000008b1800720c */ /* 0x080fe40003f26270 */
[CC--:B------:R-:W-:Y:S02]  /*9410*/  ISETP.GE.AND P0, PT, R20.reuse, R140.reuse, PT ;  /* 0x0000008c1400720c */ /* 0x0c0fe40003f06270 */
[----:B------:R-:W-:Y:S01]  /*9420*/  ISETP.GE.AND P5, PT, R20, R139, PT ;  /* 0x0000008b1400720c */ /* 0x000fe20003fa6270 */
[----:B------:R-:W3:Y:S01]  /*9430*/  MUFU.TANH R146, R26 ;  /* 0x0000001a00927308 */ /* 0x000ee20000002400 */
[----:B------:R-:W-:Y:S02]  /*9440*/  LOP3.LUT R20, R41, 0x40, R138, 0xfe, !PT ;  /* 0x0000004029147812 */ /* 0x000fe400078efe8a */
[----:B------:R-:W-:Y:S02]  /*9450*/  FSEL R198, R198, -INF , !P1 ;  /* 0xff800000c6c67808 */ /* 0x000fe40004800000 */
[----:B------:R-:W-:-:S02]  /*9460*/  ISETP.GE.AND P1, PT, R20, R140, PT ;  /* 0x0000008c1400720c */ /* 0x000fc40003f26270 */
[----:B------:R-:W-:Y:S01]  /*9470*/  LOP3.LUT R16, R41, 0x48, R138, 0xfe, !PT ;  /* 0x0000004829107812 */ /* 0x000fe200078efe8a */
[----:B------:R-:W4:Y:S01]  /*9480*/  MUFU.TANH R145, R145 ;  /* 0x0000009100917308 */ /* 0x000f220000002400 */
[----:B------:R-:W-:Y:S02]  /*9490*/  FSEL R191, R191, -INF , !P0 ;  /* 0xff800000bfbf7808 */ /* 0x000fe40004000000 */
[----:B------:R-:W-:Y:S02]  /*94a0*/  FSEL R194, R194, -INF , !P5 ;  /* 0xff800000c2c27808 */ /* 0x000fe40006800000 */
[----:B------:R-:W-:Y:S02]  /*94b0*/  FSEL R153, R153, -INF , !P1 ;  /* 0xff80000099997808 */ /* 0x000fe40004800000 */
[----:B------:R-:W-:Y:S01]  /*94c0*/  ISETP.GE.AND P0, PT, R20, R139, PT ;  /* 0x0000008b1400720c */ /* 0x000fe20003f06270 */
[----:B------:R-:W5:Y:S01]  /*94d0*/  MUFU.TANH R144, R22 ;  /* 0x0000001600907308 */ /* 0x000f620000002400 */
[----:B------:R-:W-:-:S02]  /*94e0*/  ISETP.GE.AND P5, PT, R16, R140, PT ;  /* 0x0000008c1000720c */ /* 0x000fc40003fa6270 */
[----:B------:R-:W-:Y:S02]  /*94f0*/  ISETP.GE.AND P1, PT, R16, R139, PT ;  /* 0x0000008b1000720c */ /* 0x000fe40003f26270 */
[C-C-:B------:R-:W-:Y:S02]  /*9500*/  LOP3.LUT R16, R41.reuse, 0x50, R138.reuse, 0xfe, !PT ;  /* 0x0000005029107812 */ /* 0x140fe400078efe8a */
[----:B------:R-:W-:Y:S01]  /*9510*/  FSEL R154, R154, -INF , !P0 ;  /* 0xff8000009a9a7808 */ /* 0x000fe20004000000 */
[----:B------:R-:W3:Y:S01]  /*9520*/  MUFU.TANH R147, R147 ;  /* 0x0000009300937308 */ /* 0x000ee20000002400 */
[----:B------:R-:W-:Y:S02]  /*9530*/  ISETP.GE.AND P0, PT, R16, R140, PT ;  /* 0x0000008c1000720c */ /* 0x000fe40003f06270 */
[----:B------:R-:W-:Y:S02]  /*9540*/  LOP3.LUT R12, R41, 0x58, R138, 0xfe, !PT ;  /* 0x00000058290c7812 */ /* 0x000fe400078efe8a */
[----:B-1----:R-:W-:-:S02]  /*9550*/  FSEL R155, R155, -INF , !P5 ;  /* 0xff8000009b9b7808 */ /* 0x002fc40006800000 */
[----:B--2---:R-:W-:Y:S01]  /*9560*/  FSEL R150, R150, -INF , !P1 ;  /* 0xff80000096967808 */ /* 0x004fe20004800000 */
[----:B------:R-:W1:Y:S01]  /*9570*/  MUFU.TANH R122, R18 ;  /* 0x00000012007a7308 */ /* 0x000e620000002400 */
[----:B------:R-:W-:Y:S02]  /*9580*/  FSEL R141, R141, -INF , !P0 ;  /* 0xff8000008d8d7808 */ /* 0x000fe40004000000 */
[-C--:B------:R-:W-:Y:S02]  /*9590*/  ISETP.GE.AND P5, PT, R16, R139.reuse, PT ;  /* 0x0000008b1000720c */ /* 0x080fe40003fa6270 */
[C---:B------:R-:W-:Y:S02]  /*95a0*/  ISETP.GE.AND P1, PT, R12.reuse, R140, PT ;  /* 0x0000008c0c00720c */ /* 0x040fe40003f26270 */
[----:B------:R-:W-:Y:S01]  /*95b0*/  ISETP.GE.AND P0, PT, R12, R139, PT ;  /* 0x0000008b0c00720c */ /* 0x000fe20003f06270 */
[----:B------:R-:W2:Y:S01]  /*95c0*/  MUFU.TANH R149, R149 ;  /* 0x0000009500957308 */ /* 0x000ea20000002400 */
[----:B------:R-:W-:-:S02]  /*95d0*/  LOP3.LUT R12, R41, 0x60, R138, 0xfe, !PT ;  /* 0x00000060290c7812 */ /* 0x000fc400078efe8a */
[----:B---3--:R-:W-:Y:S02]  /*95e0*/  FSEL R146, R146, -INF , !P5 ;  /* 0xff80000092927808 */ /* 0x008fe40006800000 */
[----:B------:R-:W-:Y:S02]  /*95f0*/  ISETP.GE.AND P5, PT, R12, R140, PT ;  /* 0x0000008c0c00720c */ /* 0x000fe40003fa6270 */
[----:B----4-:R-:W-:Y:S01]  /*9600*/  FSEL R145, R145, -INF , !P1 ;  /* 0xff80000091917808 */ /* 0x010fe20004800000 */
[----:B------:R-:W3:Y:S01]  /*9610*/  MUFU.TANH R62, R14 ;  /* 0x0000000e003e7308 */ /* 0x000ee20000002400 */
[----:B-----5:R-:W-:Y:S02]  /*9620*/  FSEL R144, R144, -INF , !P0 ;  /* 0xff80000090907808 */ /* 0x020fe40004000000 */
[----:B------:R-:W-:Y:S02]  /*9630*/  FSEL R147, R147, -INF , !P5 ;  /* 0xff80000093937808 */ /* 0x000fe40006800000 */
[----:B------:R-:W-:-:S02]  /*9640*/  ISETP.GE.AND P1, PT, R12, R139, PT ;  /* 0x0000008b0c00720c */ /* 0x000fc40003f26270 */
[CC--:B------:R-:W-:Y:S01]  /*9650*/  ISETP.GE.AND P0, PT, R8.reuse, R140.reuse, PT ;  /* 0x0000008c0800720c */ /* 0x0c0fe20003f06270 */
[----:B------:R-:W4:Y:S01]  /*9660*/  MUFU.TANH R151, R151 ;  /* 0x0000009700977308 */ /* 0x000f220000002400 */
[----:B------:R-:W-:Y:S02]  /*9670*/  ISETP.GE.AND P5, PT, R8, R139, PT ;  /* 0x0000008b0800720c */ /* 0x000fe40003fa6270 */
[----:B------:R-:W-:Y:S02]  /*9680*/  LOP3.LUT R8, R41, 0x70, R138, 0xfe, !PT ;  /* 0x0000007029087812 */ /* 0x000fe400078efe8a */
[----:B-1----:R-:W-:Y:S02]  /*9690*/  FSEL R122, R122, -INF , !P1 ;  /* 0xff8000007a7a7808 */ /* 0x002fe40004800000 */
[----:B------:R-:W-:Y:S01]  /*96a0*/  ISETP.GE.AND P1, PT, R8, R140, PT ;  /* 0x0000008c0800720c */ /* 0x000fe20003f26270 */
[----:B------:R-:W1:Y:S01]  /*96b0*/  MUFU.TANH R57, R10 ;  /* 0x0000000a00397308 */ /* 0x000e620000002400 */
[----:B--2---:R-:W-:-:S02]  /*96c0*/  FSEL R149, R149, -INF , !P0 ;  /* 0xff80000095957808 */ /* 0x004fc40004000000 */
[-C--:B------:R-:W-:Y:S02]  /*96d0*/  ISETP.GE.AND P0, PT, R8, R139.reuse, PT ;  /* 0x0000008b0800720c */ /* 0x080fe40003f06270 */
[----:B------:R-:W-:Y:S02]  /*96e0*/  LOP3.LUT R8, R41, R138, RZ, 0xfc, !PT ;  /* 0x0000008a29087212 */ /* 0x000fe400078efcff */
[----:B---3--:R-:W-:Y:S01]  /*96f0*/  FSEL R62, R62, -INF , !P5 ;  /* 0xff8000003e3e7808 */ /* 0x008fe20006800000 */
[----:B------:R-:W2:Y:S01]  /*9700*/  MUFU.TANH R152, R152 ;  /* 0x0000009800987308 */ /* 0x000ea20000002400 */
[----:B----4-:R-:W-:Y:S02]  /*9710*/  FSEL R151, R151, -INF , !P1 ;  /* 0xff80000097977808 */ /* 0x010fe40004800000 */
[C---:B------:R-:W-:Y:S02]  /*9720*/  ISETP.GE.AND P5, PT, R4.reuse, R140, PT ;  /* 0x0000008c0400720c */ /* 0x040fe40003fa6270 */
[----:B------:R-:W-:-:S02]  /*9730*/  ISETP.GE.AND P1, PT, R4, R139, PT ;  /* 0x0000008b0400720c */ /* 0x000fc40003f26270 */
[----:B------:R-:W-:Y:S01]  /*9740*/  IADD3 R4, R8, 0x1, RZ ;  /* 0x0000000108047810 */ /* 0x000fe20007ffe0ff */
[----:B------:R-:W3:Y:S01]  /*9750*/  MUFU.TANH R58, R6 ;  /* 0x00000006003a7308 */ /* 0x000ee20000002400 */
[----:B-1----:R-:W-:Y:S02]  /*9760*/  FSEL R57, R57, -INF , !P0 ;  /* 0xff80000039397808 */ /* 0x002fe40004000000 */
[----:B------:R-:W-:Y:S02]  /*9770*/  ISETP.GE.AND P0, PT, R4, R140, PT ;  /* 0x0000008c0400720c */ /* 0x000fe40003f06270 */
[----:B------:R-:W-:Y:S02]  /*9780*/  IADD3 R10, R8, 0x19, RZ ;  /* 0x00000019080a7810 */ /* 0x000fe40007ffe0ff */
[----:B------:R-:W-:Y:S01]  /*9790*/  FSEL R39, R65, -INF , !P0 ;  /* 0xff80000041277808 */ /* 0x000fe20004000000 */
[----:B------:R-:W1:Y:S01]  /*97a0*/  MUFU.TANH R60, R60 ;  /* 0x0000003c003c7308 */ /* 0x000e620000002400 */
[----:B--2---:R-:W-:-:S02]  /*97b0*/  FSEL R152, R152, -INF , !P5 ;  /* 0xff80000098987808 */ /* 0x004fc40006800000 */
[-C--:B------:R-:W-:Y:S02]  /*97c0*/  ISETP.GE.AND P5, PT, R4, R139.reuse, PT ;  /* 0x0000008b0400720c */ /* 0x080fe40003fa6270 */
[C---:B------:R-:W-:Y:S02]  /*97d0*/  IADD3 R4, R8.reuse, 0x9, RZ ;  /* 0x0000000908047810 */ /* 0x040fe40007ffe0ff */
[----:B------:R-:W-:Y:S01]  /*97e0*/  IADD3 R9, R8, 0x69, RZ ;  /* 0x0000006908097810 */ /* 0x000fe20007ffe0ff */
[----:B------:R-:W2:Y:S01]  /*97f0*/  MUFU.TANH R63, R63 ;  /* 0x0000003f003f7308 */ /* 0x000ea20000002400 */
[----:B---3--:R-:W-:Y:S02]  /*9800*/  FSEL R58, R58, -INF , !P1 ;  /* 0xff8000003a3a7808 */ /* 0x008fe40004800000 */
[C---:B------:R-:W-:Y:S02]  /*9810*/  ISETP.GE.AND P1, PT, R4.reuse, R140, PT ;  /* 0x0000008c0400720c */ /* 0x040fe40003f26270 */
[----:B------:R-:W-:-:S02]  /*9820*/  ISETP.GE.AND P0, PT, R4, R139, PT ;  /* 0x0000008b0400720c */ /* 0x000fc40003f06270 */
[----:B------:R-:W-:Y:S01]  /*9830*/  IADD3 R4, R8, 0x11, RZ ;  /* 0x0000001108047810 */ /* 0x000fe20007ffe0ff */
[----:B------:R-:W3:Y:S01]  /*9840*/  MUFU.TANH R56, R56 ;  /* 0x0000003800387308 */ /* 0x000ee20000002400 */
[----:B------:R-:W-:Y:S02]  /*9850*/  FSEL R6, R67, -INF , !P5 ;  /* 0xff80000043067808 */ /* 0x000fe40006800000 */
[----:B------:R-:W-:Y:S02]  /*9860*/  ISETP.GE.AND P5, PT, R4, R140, PT ;  /* 0x0000008c0400720c */ /* 0x000fe40003fa6270 */
[----:B-1----:R-:W-:Y:S02]  /*9870*/  FSEL R33, R60, -INF , !P1 ;  /* 0xff8000003c217808 */ /* 0x002fe40004800000 */
[----:B------:R-:W-:Y:S01]  /*9880*/  ISETP.GE.AND P1, PT, R4, R139, PT ;  /* 0x0000008b0400720c */ /* 0x000fe20003f26270 */
[----:B------:R-:W1:Y:S01]  /*9890*/  MUFU.TANH R52, R52 ;  /* 0x0000003400347308 */ /* 0x000e620000002400 */
[----:B--2---:R-:W-:-:S02]  /*98a0*/  FSEL R4, R63, -INF , !P0 ;  /* 0xff8000003f047808 */ /* 0x004fc40004000000 */
[----:B------:R-:W-:Y:S02]  /*98b0*/  ISETP.GE.AND P0, PT, R10, R140, PT ;  /* 0x0000008c0a00720c */ /* 0x000fe40003f06270 */
[----:B------:R-:W-:-:S03]  /*98c0*/  FSEL R134, R134, -INF , !P1 ;  /* 0xff80000086867808 */ /* 0x000fc60004800000 */
[----:B------:R-:W2:Y:S01]  /*98d0*/  MUFU.TANH R130, R55 ;  /* 0x0000003700827308 */ /* 0x000ea20000002400 */
[----:B---3--:R-:W-:Y:S02]  /*98e0*/  FSEL R65, R56, -INF , !P5 ;  /* 0xff80000038417808 */ /* 0x008fe40006800000 */
[----:B------:R-:W-:Y:S02]  /*98f0*/  ISETP.GE.AND P5, PT, R10, R139, PT ;  /* 0x0000008b0a00720c */ /* 0x000fe40003fa6270 */
[----:B------:R-:W-:-:S03]  /*9900*/  IADD3 R10, R8, 0x21, RZ ;  /* 0x00000021080a7810 */ /* 0x000fc60007ffe0ff */
[----:B------:R-:W3:Y:S01]  /*9910*/  MUFU.TANH R133, R49 ;  /* 0x0000003100857308 */ /* 0x000ee20000002400 */
[----:B-1----:R-:W-:Y:S02]  /*9920*/  FSEL R63, R52, -INF , !P0 ;  /* 0xff800000343f7808 */ /* 0x002fe40004000000 */
[CC--:B------:R-:W-:Y:S02]  /*9930*/  ISETP.GE.AND P1, PT, R10.reuse, R140.reuse, PT ;  /* 0x0000008c0a00720c */ /* 0x0c0fe40003f26270 */
[----:B------:R-:W-:Y:S02]  /*9940*/  ISETP.GE.AND P0, PT, R10, R139, PT ;  /* 0x0000008b0a00720c */ /* 0x000fe40003f06270 */
[----:B------:R-:W-:Y:S01]  /*9950*/  IADD3 R10, R8, 0x29, RZ ;  /* 0x00000029080a7810 */ /* 0x000fe20007ffe0ff */
[----:B------:R-:W1:Y:S01]  /*9960*/  MUFU.TANH R200, R51 ;  /* 0x0000003300c87308 */ /* 0x000e620000002400 */
[----:B--2---:R-:W-:Y:S02]  /*9970*/  FSEL R130, R130, -INF , !P5 ;  /* 0xff80000082827808 */ /* 0x004fe40006800000 */
[----:B------:R-:W-:-:S05]  /*9980*/  ISETP.GE.AND P5, PT, R10, R140, PT ;  /* 0x0000008c0a00720c */ /* 0x000fca0003fa6270 */
[----:B------:R-:W2:Y:S01]  /*9990*/  MUFU.TANH R131, R45 ;  /* 0x0000002d00837308 */ /* 0x000ea20000002400 */
[----:B---3--:R-:W-:Y:S02]  /*99a0*/  FSEL R133, R133, -INF , !P1 ;  /* 0xff80000085857808 */ /* 0x008fe40004800000 */
[----:B------:R-:W-:Y:S02]  /*99b0*/  ISETP.GE.AND P1, PT, R10, R139, PT ;  /* 0x0000008b0a00720c */ /* 0x000fe40003f26270 */
[----:B------:R-:W-:-:S03]  /*99c0*/  IADD3 R10, R8, 0x31, RZ ;  /* 0x00000031080a7810 */ /* 0x000fc60007ffe0ff */
[----:B------:R-:W3:Y:S01]  /*99d0*/  MUFU.TANH R196, R47 ;  /* 0x0000002f00c47308 */ /* 0x000ee20000002400 */
[----:B-1----:R-:W-:Y:S02]  /*99e0*/  FSEL R200, R200, -INF , !P0 ;  /* 0xff800000c8c87808 */ /* 0x002fe40004000000 */
[----:B------:R-:W-:-:S04]  /*99f0*/  ISETP.GE.AND P0, PT, R10, R140, PT ;  /* 0x0000008c0a00720c */ /* 0x000fc80003f06270 */
[----:B------:R-:W-:Y:S01]  /*9a00*/  FSEL R197, R197, -INF , !P0 ;  /* 0xff800000c5c57808 */ /* 0x000fe20004000000 */
[----:B------:R-:W1:Y:S01]  /*9a10*/  MUFU.TANH R204, R43 ;  /* 0x0000002b00cc7308 */ /* 0x000e620000002400 */
[----:B--2---:R-:W-:Y:S02]  /*9a20*/  FSEL R131, R131, -INF , !P5 ;  /* 0xff80000083837808 */ /* 0x004fe40006800000 */
[----:B------:R-:W-:Y:S02]  /*9a30*/  ISETP.GE.AND P5, PT, R10, R139, PT ;  /* 0x0000008b0a00720c */ /* 0x000fe40003fa6270 */
[----:B------:R-:W-:-:S03]  /*9a40*/  IADD3 R10, R8, 0x39, RZ ;  /* 0x00000039080a7810 */ /* 0x000fc60007ffe0ff */
[----:B------:R-:W2:Y:S01]  /*9a50*/  MUFU.TANH R202, R202 ;  /* 0x000000ca00ca7308 */ /* 0x000ea20000002400 */
[----:B---3--:R-:W-:Y:S02]  /*9a60*/  FSEL R196, R196, -INF , !P1 ;  /* 0xff800000c4c47808 */ /* 0x008fe40004800000 */
[C---:B------:R-:W-:Y:S02]  /*9a70*/  ISETP.GE.AND P1, PT, R10.reuse, R140, PT ;  /* 0x0000008c0a00720c */ /* 0x040fe40003f26270 */
[----:B------:R-:W-:Y:S02]  /*9a80*/  ISETP.GE.AND P0, PT, R10, R139, PT ;  /* 0x0000008b0a00720c */ /* 0x000fe40003f06270 */
[----:B------:R-:W-:Y:S01]  /*9a90*/  IADD3 R10, R8, 0x41, RZ ;  /* 0x00000041080a7810 */ /* 0x000fe20007ffe0ff */
[----:B------:R-:W3:Y:S01]  /*9aa0*/  MUFU.TANH R181, R181 ;  /* 0x000000b500b57308 */ /* 0x000ee20000002400 */
[----:B-1----:R-:W-:Y:S02]  /*9ab0*/  FSEL R204, R204, -INF , !P5 ;  /* 0xff800000cccc7808 */ /* 0x002fe40006800000 */
[----:B------:R-:W-:-:S02]  /*9ac0*/  FSEL R195, R195, -INF , !P1 ;  /* 0xff800000c3c37808 */ /* 0x000fc40004800000 */
[CC--:B------:R-:W-:Y:S02]  /*9ad0*/  ISETP.GE.AND P5, PT, R10.reuse, R140.reuse, PT ;  /* 0x0000008c0a00720c */ /* 0x0c0fe40003fa6270 */
[----:B------:R-:W-:Y:S01]  /*9ae0*/  ISETP.GE.AND P1, PT, R10, R139, PT ;  /* 0x0000008b0a00720c */ /* 0x000fe20003f26270 */
[----:B------:R-:W1:Y:S01]  /*9af0*/  MUFU.TANH R156, R35 ;  /* 0x00000023009c7308 */ /* 0x000e620000002400 */
[----:B------:R-:W-:Y:S02]  /*9b00*/  IADD3 R10, R8, 0x49, RZ ;  /* 0x00000049080a7810 */ /* 0x000fe40007ffe0ff */
[----:B--2---:R-:W-:Y:S02]  /*9b10*/  FSEL R202, R202, -INF , !P0 ;  /* 0xff800000caca7808 */ /* 0x004fe40004000000 */
[----:B------:R-:W-:-:S03]  /*9b20*/  ISETP.GE.AND P0, PT, R10, R140, PT ;  /* 0x0000008c0a00720c */ /* 0x000fc60003f06270 */
[----:B------:R-:W2:Y:S01]  /*9b30*/  MUFU.TANH R163, R29 ;  /* 0x0000001d00a37308 */ /* 0x000ea20000002400 */
[----:B---3--:R-:W-:Y:S02]  /*9b40*/  FSEL R181, R181, -INF , !P5 ;  /* 0xff800000b5b57808 */ /* 0x008fe40006800000 */
[----:B------:R-:W-:Y:S02]  /*9b50*/  ISETP.GE.AND P5, PT, R10, R139, PT ;  /* 0x0000008b0a00720c */ /* 0x000fe40003fa6270 */
[----:B------:R-:W-:-:S03]  /*9b60*/  IADD3 R10, R8, 0x51, RZ ;  /* 0x00000051080a7810 */ /* 0x000fc60007ffe0ff */
[----:B------:R-:W3:Y:S01]  /*9b70*/  MUFU.TANH R158, R31 ;  /* 0x0000001f009e7308 */ /* 0x000ee20000002400 */
[----:B-1----:R-:W-:Y:S02]  /*9b80*/  FSEL R156, R156, -INF , !P1 ;  /* 0xff8000009c9c7808 */ /* 0x002fe40004800000 */
[----:B------:R-:W-:-:S05]  /*9b90*/  ISETP.GE.AND P1, PT, R10, R140, PT ;  /* 0x0000008c0a00720c */ /* 0x000fca0003f26270 */
[----:B------:R-:W1:Y:S01]  /*9ba0*/  MUFU.TANH R157, R25 ;  /* 0x00000019009d7308 */ /* 0x000e620000002400 */
[----:B--2---:R-:W-:Y:S02]  /*9bb0*/  FSEL R163, R163, -INF , !P0 ;  /* 0xff800000a3a37808 */ /* 0x004fe40004000000 */
[----:B------:R-:W-:Y:S02]  /*9bc0*/  ISETP.GE.AND P0, PT, R10, R139, PT ;  /* 0x0000008b0a00720c */ /* 0x000fe40003f06270 */
[----:B------:R-:W-:-:S03]  /*9bd0*/  IADD3 R10, R8, 0x59, RZ ;  /* 0x00000059080a7810 */ /* 0x000fc60007ffe0ff */
[----:B------:R-:W2:Y:S01]  /*9be0*/  MUFU.TANH R138, R27 ;  /* 0x0000001b008a7308 */ /* 0x000ea20000002400 */
[----:B---3--:R-:W-:Y:S02]  /*9bf0*/  FSEL R158, R158, -INF , !P5 ;  /* 0xff8000009e9e7808 */ /* 0x008fe40006800000 */
[----:B------:R-:W-:-:S05]  /*9c00*/  ISETP.GE.AND P5, PT, R10, R140, PT ;  /* 0x0000008c0a00720c */ /* 0x000fca0003fa6270 */
[----:B------:R-:W3:Y:S01]  /*9c10*/  MUFU.TANH R159, R21 ;  /* 0x00000015009f7308 */ /* 0x000ee20000002400 */
[----:B-1----:R-:W-:Y:S02]  /*9c20*/  FSEL R157, R157, -INF , !P1 ;  /* 0xff8000009d9d7808 */ /* 0x002fe40004800000 */
[----:B------:R-:W-:Y:S02]  /*9c30*/  ISETP.GE.AND P1, PT, R10, R139, PT ;  /* 0x0000008b0a00720c */ /* 0x000fe40003f26270 */
[----:B------:R-:W-:-:S03]  /*9c40*/  IADD3 R10, R8, 0x61, RZ ;  /* 0x00000061080a7810 */ /* 0x000fc60007ffe0ff */
        /* <DEDUP_REMOVED lines=19> */
[----:B------:R-:W-:-:S05]  /*9d80*/  ISETP.GE.AND P1, PT, R9, R139, PT ;  /* 0x0000008b0900720c */ /* 0x000fca0003f26270 */
[----:B------:R-:W1:Y:S01]  /*9d90*/  MUFU.TANH R121, R121 ;  /* 0x0000007900797308 */ /* 0x000e620000002400 */
[----:B--2---:R-:W-:Y:S01]  /*9da0*/  FSEL R124, R124, -INF , !P0 ;  /* 0xff8000007c7c7808 */ /* 0x004fe20004000000 */
[----:B------:R-:W-:Y:S01]  /*9db0*/  BAR.SYNC.DEFER_BLOCKING 0x0 ;  /* 0x0000000000007b1d */ /* 0x000fe20000010000 */
[----:B------:R-:W-:-:S05]  /*9dc0*/  ISETP.GE.AND P0, PT, R8, R140, PT ;  /* 0x0000008c0800720c */ /* 0x000fca0003f06270 */
[----:B------:R-:W2:Y:S01]  /*9dd0*/  MUFU.TANH R120, R11 ;  /* 0x0000000b00787308 */ /* 0x000ea20000002400 */
[----:B---3--:R-:W-:Y:S02]  /*9de0*/  FSEL R162, R162, -INF , !P5 ;  /* 0xff800000a2a27808 */ /* 0x008fe40006800000 */
[----:B------:R-:W-:-:S05]  /*9df0*/  ISETP.GE.AND P5, PT, R10, R140, PT ;  /* 0x0000008c0a00720c */ /* 0x000fca0003fa6270 */
[----:B------:R-:W3:Y:S01]  /*9e00*/  MUFU.TANH R5, R5 ;  /* 0x0000000500057308 */ /* 0x000ee20000002400 */
[----:B-1----:R-:W-:Y:S02]  /*9e10*/  FSEL R9, R121, -INF , !P0 ;  /* 0xff80000079097808 */ /* 0x002fe40004000000 */
[----:B------:R-:W-:Y:S02]  /*9e20*/  ISETP.GE.AND P0, PT, R10, R139, PT ;  /* 0x0000008b0a00720c */ /* 0x000fe40003f06270 */
[----:B--2---:R-:W-:-:S03]  /*9e30*/  FSEL R120, R120, -INF , !P1 ;  /* 0xff80000078787808 */ /* 0x004fc60004800000 */
[----:B------:R-:W1:Y:S01]  /*9e40*/  MUFU.TANH R3, R3 ;  /* 0x0000000300037308 */ /* 0x000e620000002400 */
[----:B------:R-:W-:Y:S02]  /*9e50*/  ISETP.GE.AND P1, PT, R8, R139, PT ;  /* 0x0000008b0800720c */ /* 0x000fe40003f26270 */
[----:B---3--:R-:W-:-:S05]  /*9e60*/  FSEL R139, R5, -INF , !P5 ;  /* 0xff800000058b7808 */ /* 0x008fca0006800000 */
[----:B------:R-:W2:Y:S01]  /*9e70*/  MUFU.TANH R7, R7 ;  /* 0x0000000700077308 */ /* 0x000ea20000002400 */
[----:B------:R-:W-:Y:S02]  /*9e80*/  ISETP.GT.AND P5, PT, R176, R169, PT ;  /* 0x000000a9b000720c */ /* 0x000fe40003fa4270 */
[----:B-1----:R-:W-:Y:S02]  /*9e90*/  FSEL R5, R3, -INF , !P1 ;  /* 0xff80000003057808 */ /* 0x002fe40004800000 */
[----:B--2---:R-:W-:-:S09]  /*9ea0*/  FSEL R121, R7, -INF , !P0 ;  /* 0xff80000007797808 */ /* 0x004fd20004000000 */
[----:B------:R-:W-:Y:S05]  /*9eb0*/  @!P5 BRA `(.L_x_1325) ;  /* 0x00000ae00000d947 */ /* 0x000fea0003800000 */
[----:B------:R-:W-:Y:S05]  /*9ec0*/  @!P6 BRA `(.L_x_1326) ;  /* 0x000003900000e947 */ /* 0x000fea0003800000 */
[----:B------:R-:W1:Y:S01]  /*9ed0*/  I2F.RP R8, R119 ;  /* 0x0000007700087306 */ /* 0x000e620000209400 */
[----:B------:R-:W-:Y:S01]  /*9ee0*/  IMAD.MOV.U32 R12, RZ, RZ, RZ ;  /* 0x000000ffff0c7224 */ /* 0x000fe200078e00ff */
[----:B------:R-:W-:Y:S02]  /*9ef0*/  IABS R10, R41 ;  /* 0x00000029000a7213 */ /* 0x000fe40000000000 */
[C---:B------:R-:W-:Y:S02]  /*9f00*/  IADD3 R11, R41.reuse, -0x80, RZ ;  /* 0xffffff80290b7810 */ /* 0x040fe40007ffe0ff */
[----:B------:R-:W-:Y:S02]  /*9f10*/  LOP3.LUT R41, R41, c[0x0][0x2d0], RZ, 0x3c, !PT ;  /* 0x0000b40029297a12 */ /* 0x000fe400078e3cff */
[----:B-1----:R-:W1:Y:S02]  /*9f20*/  MUFU.RCP R13, R8 ;  /* 0x00000008000d7308 */ /* 0x002e640000001000 */
[----:B-1----:R-:W-:-:S06]  /*9f30*/  IADD3 R13, R13, 0xffffffe, RZ ;  /* 0x0ffffffe0d0d7810 */ /* 0x002fcc0007ffe0ff */
[----:B------:R-:W1:Y:S02]  /*9f40*/  F2I.FTZ.U32.TRUNC.NTZ R13, R13 ;  /* 0x0000000d000d7305 */ /* 0x000e64000021f000 */
[----:B-1----:R-:W-:-:S04]  /*9f50*/  IMAD.MOV R3, RZ, RZ, -R13 ;  /* 0x000000ffff037224 */ /* 0x002fc800078e0a0d */
[----:B------:R-:W-:Y:S01]  /*9f60*/  IMAD R7, R3, R119, RZ ;  /* 0x0000007703077224 */ /* 0x000fe200078e02ff */
[----:B------:R-:W-:Y:S02]  /*9f70*/  IABS R3, R11 ;  /* 0x0000000b00037213 */ /* 0x000fe40000000000 */
[----:B------:R-:W-:Y:S01]  /*9f80*/  LOP3.LUT R11, R11, c[0x0][0x2d0], RZ, 0x3c, !PT ;  /* 0x0000b4000b0b7a12 */ /* 0x000fe200078e3cff */
[----:B------:R-:W-:-:S06]  /*9f90*/  IMAD.HI.U32 R7, R13, R7, R12 ;  /* 0x000000070d077227 */ /* 0x000fcc00078e000c */
[----:B------:R-:W-:-:S04]  /*9fa0*/  IMAD.HI.U32 R12, R7, R10, RZ ;  /* 0x0000000a070c7227 */ /* 0x000fc800078e00ff */
[----:B------:R-:W-:Y:S01]  /*9fb0*/  IMAD.HI.U32 R7, R7, R3, RZ ;  /* 0x0000000307077227 */ /* 0x000fe200078e00ff */
[----:B------:R-:W-:-:S05]  /*9fc0*/  IADD3 R8, -R12, RZ, RZ ;  /* 0x000000ff0c087210 */ /* 0x000fca0007ffe1ff */
[----:B------:R-:W-:Y:S02]  /*9fd0*/  IMAD R8, R119, R8, R10 ;  /* 0x0000000877087224 */ /* 0x000fe400078e020a */
[----:B------:R-:W-:-:S03]  /*9fe0*/  IMAD.MOV R10, RZ, RZ, -R7 ;  /* 0x000000ffff0a7224 */ /* 0x000fc600078e0a07 */
[C---:B------:R-:W-:Y:S01]  /*9ff0*/  ISETP.GT.U32.AND P1, PT, R119.reuse, R8, PT ;  /* 0x000000087700720c */ /* 0x040fe20003f24070 */
[----:B------:R-:W-:-:S05]  /*a000*/  IMAD R10, R119, R10, R3 ;  /* 0x0000000a770a7224 */ /* 0x000fca00078e0203 */
[----:B------:R-:W-:-:S07]  /*a010*/  ISETP.GT.U32.AND P0, PT, R119, R10, PT ;  /* 0x0000000a7700720c */ /* 0x000fce0003f04070 */
[----:B------:R-:W-:Y:S01]  /*a020*/  @!P1 IMAD.IADD R8, R8, 0x1, -R119 ;  /* 0x0000000108089824 */ /* 0x000fe200078e0a77 */
[----:B------:R-:W-:-:S04]  /*a030*/  @!P1 IADD3 R12, R12, 0x1, RZ ;  /* 0x000000010c0c9810 */ /* 0x000fc80007ffe0ff */
[-C--:B------:R-:W-:Y:S02]  /*a040*/  ISETP.GE.U32.AND P1, PT, R8, R119.reuse, PT ;  /* 0x000000770800720c */ /* 0x080fe40003f26070 */
[----:B------:R-:W-:Y:S02]  /*a050*/  @!P0 IADD3 R10, R10, -R119, RZ ;  /* 0x800000770a0a8210 */ /* 0x000fe40007ffe0ff */
[----:B------:R-:W-:Y:S02]  /*a060*/  @!P0 IADD3 R7, R7, 0x1, RZ ;  /* 0x0000000107078810 */ /* 0x000fe40007ffe0ff */
[----:B------:R-:W-:Y:S02]  /*a070*/  ISETP.GE.AND P0, PT, R41, RZ, PT ;  /* 0x000000ff2900720c */ /* 0x000fe40003f06270 */
[----:B------:R-:W-:-:S05]  /*a080*/  LOP3.LUT R8, RZ, c[0x0][0x2d0], RZ, 0x33, !PT ;  /* 0x0000b400ff087a12 */ /* 0x000fca00078e33ff */
[----:B------:R-:W-:Y:S02]  /*a090*/  @P1 IADD3 R12, R12, 0x1, RZ ;  /* 0x000000010c0c1810 */ /* 0x000fe40007ffe0ff */
[----:B------:R-:W-:-:S04]  /*a0a0*/  ISETP.GE.U32.AND P1, PT, R10, R119, PT ;  /* 0x000000770a00720c */ /* 0x000fc80003f26070 */
[----:B------:R-:W-:Y:S01]  /*a0b0*/  @!P0 IMAD.MOV R12, RZ, RZ, -R12 ;  /* 0x000000ffff0c8224 */ /* 0x000fe200078e0a0c */
[----:B------:R-:W-:-:S04]  /*a0c0*/  ISETP.NE.AND P0, PT, RZ, c[0x0][0x2d0], PT ;  /* 0x0000b400ff007a0c */ /* 0x000fc80003f05270 */
[----:B------:R-:W-:-:S04]  /*a0d0*/  SEL R3, R8, R12, !P0 ;  /* 0x0000000c08037207 */ /* 0x000fc80004000000 */
[----:B------:R-:W-:Y:S01]  /*a0e0*/  @P1 IADD3 R7, R7, 0x1, RZ ;  /* 0x0000000107071810 */ /* 0x000fe20007ffe0ff */
[----:B------:R-:W-:Y:S01]  /*a0f0*/  IMAD.WIDE R16, R3, 0x4, R182 ;  /* 0x0000000403107825 */ /* 0x000fe200078e02b6 */
[----:B------:R-:W-:-:S13]  /*a100*/  ISETP.GE.AND P1, PT, R11, RZ, PT ;  /* 0x000000ff0b00720c */ /* 0x000fda0003f26270 */
[----:B------:R-:W-:-:S05]  /*a110*/  @!P1 IMAD.MOV R7, RZ, RZ, -R7 ;  /* 0x000000ffff079224 */ /* 0x000fca00078e0a07 */
[----:B------:R-:W-:Y:S02]  /*a120*/  SEL R8, R8, R7, !P0 ;  /* 0x0000000708087207 */ /* 0x000fe40004000000 */
[----:B------:R-:W2:Y:S03]  /*a130*/  LDG.E R7, [R16.64] ;  /* 0x0000000610077981 */ /* 0x000ea6000c1e1900 */
        /* <DEDUP_REMOVED lines=18> */
.L_x_1326:
[----:B------:R-:W-:-:S04]  /*a260*/  LEA R117, -R117, RZ, 0x7 ;  /* 0x000000ff75757211 */ /* 0x000fc800078e39ff */
[----:B------:R-:W-:Y:S02]  /*a270*/  SHF.R.S32.HI R12, RZ, 0x1f, R117 ;  /* 0x0000001fff0c7819 */ /* 0x000fe40000011475 */
.L_x_1327:
        /* <DEDUP_REMOVED lines=56> */
[----:B----4-:R-:W-:Y:S02]  /*a600*/  IADD3.X R10, R170, R12, R170, P1, P0 ;  /* 0x0000000caa0a7210 */ /* 0x010fe40000fe04aa */
[----:B------:R-:W-:Y:S01]  /*a610*/  @!P3 IADD3 R8, P0, R136, R7, RZ ;  /* 0x000000078808b210 */ /* 0x000fe20007f1e0ff */
[----:B------:R1:W-:Y:S01]  /*a620*/  @P4 STS.128 [R175+0x4000], RZ ;  /* 0x004000ffaf004388 */ /* 0x0003e20000000c00 */
[----:B------:R-:W-:-:S03]  /*a630*/  @!P4 LEA R20, P1, R7, R186, 0x1 ;  /* 0x000000ba0714c211 */ /* 0x000fc600078208ff */
        /* <DEDUP_REMOVED lines=50> */
.L_x_1329:
[----:B------:R-:W-:Y:S05]  /*a960*/  BSYNC B0 ;  /* 0x0000000000007941 */ /* 0x000fea0003800000 */
.L_x_1328:
[----:B------:R-:W0:Y:S01]  /*a970*/  LDGDEPBAR ;  /* 0x00000000000079af */ /* 0x000e220000000000 */
[----:B------:R-:W-:-:S04]  /*a980*/  LEA R186, P0, R117, R186, 0x1 ;  /* 0x000000ba75ba7211 */ /* 0x000fc800078008ff */
[----:B------:R-:W-:Y:S02]  /*a990*/  LEA.HI.X R185, R117, R185, R12, 0x1, P0 ;  /* 0x000000b975b97211 */ /* 0x000fe400000f0c0c */
.L_x_1325:
        /* <DEDUP_REMOVED lines=76> */
[----:B------:R-:W-:Y:S01]  /*ae60*/  FMUL.FTZ R184, R56, c[0x0][0x23c] ;  /* 0x00008f0038b87a20 */ /* 0x000fe20000410000 */
[----:B--2---:R-:W-:Y:S02]  /*ae70*/  FMNMX.FTZ R3, R8, R3, !PT ;  /* 0x0000000308037209 */ /* 0x004fe40007810000 */
[----:B------:R-:W-:Y:S02]  /*ae80*/  FSEL R201, R56, RZ, P1 ;  /* 0x000000ff38c97208 */ /* 0x000fe40000800000 */
[----:B------:R-:W-:Y:S01]  /*ae90*/  FSEL R184, R184, RZ, P1 ;  /* 0x000000ffb8b87208 */ /* 0x000fe20000800000 */
[C---:B------:R-:W-:Y:S01]  /*aea0*/  FMUL.FTZ R119, R3.reuse, c[0x0][0x23c] ;  /* 0x00008f0003777a20 */ /* 0x040fe20000410000 */
[----:B------:R-:W-:Y:S01]  /*aeb0*/  FSETP.NEU.FTZ.AND P0, PT, R3, -INF , PT ;  /* 0xff8000000300780b */ /* 0x000fe20003f1d000 */
[----:B------:R-:W-:Y:S02]  /*aec0*/  FADD.FTZ R201, R2, -R201 ;  /* 0x800000c902c97221 */ /* 0x000fe40000010000 */
[--C-:B------:R-:W-:Y:S01]  /*aed0*/  FFMA.FTZ R199, R9, c[0x0][0x23c], -R184.reuse ;  /* 0x00008f0009c77a23 */ /* 0x100fe200000108b8 */
[----:B------:R-:W-:Y:S01]  /*aee0*/  FSEL R143, R3, RZ, P0 ;  /* 0x000000ff038f7208 */ /* 0x000fe20000000000 */
[--C-:B------:R-:W-:Y:S01]  /*aef0*/  FFMA.FTZ R125, R33, c[0x0][0x23c], -R184.reuse ;  /* 0x00008f00217d7a23 */ /* 0x100fe200000108b8 */
[----:B------:R-:W1:Y:S01]  /*af00*/  LDSM.16.MT88.4 R8, [R164+0x9000] ;  /* 0x00900000a408783b */ /* 0x000e620000004200 */
[----:B------:R-:W-:Y:S01]  /*af10*/  FSEL R119, R119, RZ, P0 ;  /* 0x000000ff77777208 */ /* 0x000fe20000000000 */
[----:B------:R-:W-:Y:S01]  /*af20*/  FFMA.FTZ R135, R39, c[0x0][0x23c], -R184 ;  /* 0x00008f0027877a23 */ /* 0x000fe200000108b8 */
[----:B------:R-:W-:Y:S01]  /*af30*/  MUFU.EX2 R199, R199 ;  /* 0x000000c700c77308 */ /* 0x000fe20000000800 */
[----:B------:R-:W2:Y:S01]  /*af40*/  LDSM.16.MT88.4 R32, [R116+0xb000] ;  /* 0x00b000007420783b */ /* 0x000ea20000004200 */
[----:B------:R-:W-:-:S02]  /*af50*/  FADD.FTZ R143, R0, -R143 ;  /* 0x8000008f008f7221 */ /* 0x000fc40000010000 */
[----:B------:R-:W-:Y:S02]  /*af60*/  FFMA.FTZ R140, R37, c[0x0][0x23c], -R184 ;  /* 0x00008f00258c7a23 */ /* 0x000fe400000108b8 */
[--C-:B------:R-:W-:Y:S02]  /*af70*/  FFMA.FTZ R192, R5, c[0x0][0x23c], -R119.reuse ;  /* 0x00008f0005c07a23 */ /* 0x100fe40000010877 */
[--C-:B------:R-:W-:Y:S01]  /*af80*/  FFMA.FTZ R137, R6, c[0x0][0x23c], -R119.reuse ;  /* 0x00008f0006897a23 */ /* 0x100fe20000010877 */
[----:B------:R-:W3:Y:S01]  /*af90*/  MUFU.EX2 R135, R135 ;  /* 0x0000008700877308 */ /* 0x000ee20000000800 */
[----:B------:R-:W-:Y:S02]  /*afa0*/  FMUL.FTZ R201, R201, c[0x0][0x23c] ;  /* 0x00008f00c9c97a20 */ /* 0x000fe40000410000 */
[----:B------:R-:W-:Y:S02]  /*afb0*/  FMUL.FTZ R143, R143, c[0x0][0x23c] ;  /* 0x00008f008f8f7a20 */ /* 0x000fe40000410000 */
[----:B------:R-:W-:-:S02]  /*afc0*/  FFMA.FTZ R142, R28, c[0x0][0x23c], -R119 ;  /* 0x00008f001c8e7a23 */ /* 0x000fc40000010877 */
[--C-:B------:R-:W-:Y:S01]  /*afd0*/  FFMA.FTZ R123, R4, c[0x0][0x23c], -R119.reuse ;  /* 0x00008f00047b7a23 */ /* 0x100fe20000010877 */
[----:B------:R-:W-:Y:S01]  /*afe0*/  MUFU.EX2 R140, R140 ;  /* 0x0000008c008c7308 */ /* 0x000fe20000000800 */
[--C-:B------:R-:W-:Y:S02]  /*aff0*/  FFMA.FTZ R136, R61, c[0x0][0x23c], -R184.reuse ;  /* 0x00008f003d887a23 */ /* 0x100fe400000108b8 */
[--C-:B------:R-:W-:Y:S02]  /*b000*/  FFMA.FTZ R61, R59, c[0x0][0x23c], -R184.reuse ;  /* 0x00008f003b3d7a23 */ /* 0x100fe400000108b8 */
[--C-:B------:R-:W-:Y:S02]  /*b010*/  FFMA.FTZ R60, R63, c[0x0][0x23c], -R184.reuse ;  /* 0x00008f003f3c7a23 */ /* 0x100fe400000108b8 */
[----:B------:R-:W-:Y:S01]  /*b020*/  FFMA.FTZ R117, R65, c[0x0][0x23c], -R184 ;  /* 0x00008f0041757a23 */ /* 0x000fe200000108b8 */
[----:B------:R-:W4:Y:S01]  /*b030*/  MUFU.EX2 R125, R125 ;  /* 0x0000007d007d7308 */ /* 0x000f220000000800 */
[----:B---3--:R-:W-:Y:S01]  /*b040*/  F2FP.BF16.PACK_AB R48, R135, R199 ;  /* 0x000000c78730723e */ /* 0x008fe200000010ff */
[----:B------:R-:W-:-:S02]  /*b050*/  FFMA.FTZ R63, R66, c[0x0][0x23c], -R119 ;  /* 0x00008f00423f7a23 */ /* 0x000fc40000010877 */
[--C-:B------:R-:W-:Y:S02]  /*b060*/  FFMA.FTZ R59, R64, c[0x0][0x23c], -R119.reuse ;  /* 0x00008f00403b7a23 */ /* 0x100fe40000010877 */
[----:B------:R-:W3:Y:S01]  /*b070*/  LDSM.16.MT88.4 R64, [R116+0x9400] ;  /* 0x009400007440783b */ /* 0x000ee20000004200 */
[--C-:B------:R-:W-:Y:S01]  /*b080*/  FFMA.FTZ R2, R134, c[0x0][0x23c], -R119.reuse ;  /* 0x00008f0086027a23 */ /* 0x100fe20000010877 */
[----:B------:R-:W-:Y:S01]  /*b090*/  MUFU.EX2 R192, R192 ;  /* 0x000000c000c07308 */ /* 0x000fe20000000800 */
[----:B------:R-:W-:Y:S02]  /*b0a0*/  FFMA.FTZ R0, R130, c[0x0][0x23c], -R119 ;  /* 0x00008f0082007a23 */ /* 0x000fe40000010877 */
[--C-:B------:R-:W-:Y:S02]  /*b0b0*/  FFMA.FTZ R134, R129, c[0x0][0x23c], -R184.reuse ;  /* 0x00008f0081867a23 */ /* 0x100fe400000108b8 */
[--C-:B------:R-:W-:Y:S02]  /*b0c0*/  FFMA.FTZ R130, R127, c[0x0][0x23c], -R184.reuse ;  /* 0x00008f007f827a23 */ /* 0x100fe400000108b8 */
[--C-:B------:R-:W-:Y:S01]  /*b0d0*/  FFMA.FTZ R129, R131, c[0x0][0x23c], -R184.reuse ;  /* 0x00008f0083817a23 */ /* 0x100fe200000108b8 */
[----:B------:R-:W5:Y:S01]  /*b0e0*/  MUFU.EX2 R137, R137 ;  /* 0x0000008900897308 */ /* 0x000f620000000800 */
[----:B----4-:R-:W-:Y:S01]  /*b0f0*/  F2FP.BF16.PACK_AB R50, R125, R140 ;  /* 0x0000008c7d32723e */ /* 0x010fe200000010ff */
[----:B------:R-:W-:-:S02]  /*b100*/  FFMA.FTZ R133, R133, c[0x0][0x23c], -R184 ;  /* 0x00008f0085857a23 */ /* 0x000fc400000108b8 */
[--C-:B------:R-:W-:Y:S02]  /*b110*/  FFMA.FTZ R132, R132, c[0x0][0x23c], -R119.reuse ;  /* 0x00008f0084847a23 */ /* 0x100fe40000010877 */
[--C-:B------:R-:W-:Y:S02]  /*b120*/  FFMA.FTZ R131, R200, c[0x0][0x23c], -R119.reuse ;  /* 0x00008f00c8837a23 */ /* 0x100fe40000010877 */
[----:B------:R-:W4:Y:S01]  /*b130*/  MUFU.EX2 R201, R201 ;  /* 0x000000c900c97308 */ /* 0x000f220000000800 */
[--C-:B------:R-:W-:Y:S02]  /*b140*/  FFMA.FTZ R128, R128, c[0x0][0x23c], -R119.reuse ;  /* 0x00008f0080807a23 */ /* 0x100fe40000010877 */
[----:B------:R-:W-:Y:S02]  /*b150*/  FFMA.FTZ R127, R196, c[0x0][0x23c], -R119 ;  /* 0x00008f00c47f7a23 */ /* 0x000fe40000010877 */
[--C-:B------:R-:W-:Y:S02]  /*b160*/  FFMA.FTZ R200, R193, c[0x0][0x23c], -R184.reuse ;  /* 0x00008f00c1c87a23 */ /* 0x100fe400000108b8 */
[--C-:B------:R-:W-:Y:S01]  /*b170*/  FFMA.FTZ R196, R191, c[0x0][0x23c], -R184.reuse ;  /* 0x00008f00bfc47a23 */ /* 0x100fe200000108b8 */
[----:B------:R-:W1:Y:S01]  /*b180*/  MUFU.EX2 R143, R143 ;  /* 0x0000008f008f7308 */ /* 0x000e620000000800 */
[----:B-----5:R-:W-:Y:S01]  /*b190*/  F2FP.BF16.PACK_AB R49, R137, R192 ;  /* 0x000000c08931723e */ /* 0x020fe200000010ff */
[----:B------:R-:W-:-:S02]  /*b1a0*/  FFMA.FTZ R193, R195, c[0x0][0x23c], -R184 ;  /* 0x00008f00c3c17a23 */ /* 0x000fc400000108b8 */
[----:B------:R-:W-:Y:S02]  /*b1b0*/  FFMA.FTZ R197, R197, c[0x0][0x23c], -R184 ;  /* 0x00008f00c5c57a23 */ /* 0x000fe400000108b8 */
[----:B------:R-:W-:Y:S02]  /*b1c0*/  FFMA.FTZ R198, R198, c[0x0][0x23c], -R119 ;  /* 0x00008f00c6c67a23 */ /* 0x000fe40000010877 */
[----:B------:R-:W-:Y:S01]  /*b1d0*/  MUFU.EX2 R142, R142 ;  /* 0x0000008e008e7308 */ /* 0x000fe20000000800 */
[-C--:B----4-:R-:W-:Y:S02]  /*b1e0*/  FMUL.FTZ R4, R112, R201.reuse ;  /* 0x000000c970047220 */ /* 0x090fe40000410000 */
[-C--:B------:R-:W-:Y:S02]  /*b1f0*/  FMUL.FTZ R5, R113, R201.reuse ;  /* 0x000000c971057220 */ /* 0x080fe40000410000 */
[-C--:B------:R-:W-:Y:S02]  /*b200*/  FMUL.FTZ R12, R104, R201.reuse ;  /* 0x000000c9680c7220 */ /* 0x080fe40000410000 */
[----:B------:R-:W-:Y:S01]  /*b210*/  FMUL.FTZ R13, R105, R201 ;  /* 0x000000c9690d7220 */ /* 0x000fe20000410000 */
[----:B------:R-:W4:Y:S01]  /*b220*/  MUFU.EX2 R123, R123 ;  /* 0x0000007b007b7308 */ /* 0x000f220000000800 */
[----:B-1----:R-:W-:-:S02]  /*b230*/  FMUL.FTZ R6, R114, R143 ;  /* 0x0000008f72067220 */ /* 0x002fc40000410000 */
        /* <DEDUP_REMOVED lines=8> */
[----:B----4-:R-:W-:Y:S01]  /*b2c0*/  F2FP.BF16.PACK_AB R51, R123, R142 ;  /* 0x0000008e7b33723e */ /* 0x010fe200000010ff */
        /* <DEDUP_REMOVED lines=23> */
[C---:B--2---:R-:W-:Y:S01]  /*b440*/  HMMA.16816.F32.BF16 R28, R48.reuse, R32, R28 ;  /* 0x00000020301c723c */ /* 0x044fe2000004181c */
[-C--:B------:R-:W-:Y:S01]  /*b450*/  FMUL.FTZ R92, R92, R201.reuse ;  /* 0x000000c95c5c7220 */ /* 0x080fe20000410000 */
[----:B------:R-:W2:Y:S01]  /*b460*/  MUFU.EX2 R2, R2 ;  /* 0x0000000200027308 */ /* 0x000ea20000000800 */
        /* <DEDUP_REMOVED lines=37> */
[----:B------:R-:W-:Y:S01]  /*b6c0*/  FFMA.FTZ R192, R187, R143, R192 ;  /* 0x0000008fbbc07223 */ /* 0x000fe200000100c0 */
[C---:B------:R-:W-:Y:S01]  /*b6d0*/  HMMA.16816.F32.BF16 R40, R48.reuse, R42, R76 ;  /* 0x0000002a3028723c */ /* 0x040fe2000004184c */
[----:B------:R-:W-:Y:S02]  /*b6e0*/  FFMA.FTZ R143, R150, c[0x0][0x23c], -R119 ;  /* 0x00008f00968f7a23 */ /* 0x000fe40000010877 */
[--C-:B------:R-:W-:Y:S01]  /*b6f0*/  FFMA.FTZ R181, R181, c[0x0][0x23c], -R184.reuse ;  /* 0x00008f00b5b57a23 */ /* 0x100fe200000108b8 */
[----:B------:R-:W-:Y:S01]  /*b700*/  MUFU.EX2 R129, R129 ;  /* 0x0000008100817308 */ /* 0x000fe20000000800 */
[--C-:B------:R-:W-:Y:S02]  /*b710*/  FFMA.FTZ R202, R163, c[0x0][0x23c], -R184.reuse ;  /* 0x00008f00a3ca7a23 */ /* 0x100fe400000108b8 */
[----:B------:R-:W-:Y:S01]  /*b720*/  FFMA.FTZ R76, R188, R201, R199 ;  /* 0x000000c9bc4c7223 */ /* 0x000fe200000100c7 */
[----:B------:R-:W-:Y:S01]  /*b730*/  HMMA.16816.F32.BF16 R44, R48, R52, R44 ;  /* 0x00000034302c723c */ /* 0x000fe2000004182c */
[----:B------:R-:W-:-:S02]  /*b740*/  FFMA.FTZ R188, R153, c[0x0][0x23c], -R184 ;  /* 0x00008f0099bc7a23 */ /* 0x000fc400000108b8 */
[----:B------:R-:W-:Y:S01]  /*b750*/  FFMA.FTZ R153, R155, c[0x0][0x23c], -R184 ;  /* 0x00008f009b997a23 */ /* 0x000fe200000108b8 */
[----:B------:R-:W-:Y:S01]  /*b760*/  MUFU.EX2 R132, R132 ;  /* 0x0000008400847308 */ /* 0x000fe20000000800 */
[--C-:B------:R-:W-:Y:S02]  /*b770*/  FFMA.FTZ R154, R154, c[0x0][0x23c], -R119.reuse ;  /* 0x00008f009a9a7a23 */ /* 0x100fe40000010877 */
[----:B-1----:R-:W-:Y:S01]  /*b780*/  F2FP.BF16.PACK_AB R52, R117, R136 ;  /* 0x000000887534723e */ /* 0x002fe200000010ff */
[----:B------:R-:W-:Y:S01]  /*b790*/  HMMA.16816.F32.BF16 R48, R48, R54, R68 ;  /* 0x000000363030723c */ /* 0x000fe20000041844 */
[----:B------:R-:W1:Y:S01]  /*b7a0*/  LDSM.16.MT88.4 R68, [R164+0x9400] ;  /* 0x00940000a444783b */ /* 0x000e620000004200 */
[----:B--2---:R-:W-:Y:S01]  /*b7b0*/  F2FP.BF16.PACK_AB R53, R2, R63 ;  /* 0x0000003f0235723e */ /* 0x004fe200000010ff */
[--C-:B------:R-:W-:Y:S01]  /*b7c0*/  FFMA.FTZ R155, R156, c[0x0][0x23c], -R119.reuse ;  /* 0x00008f009c9b7a23 */ /* 0x100fe20000010877 */
[----:B------:R-:W2:Y:S01]  /*b7d0*/  MUFU.EX2 R131, R131 ;  /* 0x0000008300837308 */ /* 0x000ea20000000800 */
        /* <DEDUP_REMOVED lines=12> */
[----:B------:R-:W-:Y:S01]  /*b8a0*/  LDSM.16.MT88.4 R76, [R164+0xe400] ;  /* 0x00e40000a44c783b */ /* 0x000fe20000004200 */
[--C-:B------:R-:W-:Y:S02]  /*b8b0*/  FFMA.FTZ R147, R147, c[0x0][0x23c], -R184.reuse ;  /* 0x00008f0093937a23 */ /* 0x100fe400000108b8 */
[----:B------:R-:W-:Y:S01]  /*b8c0*/  HMMA.16816.F32.BF16 R16, R52, R66, R16 ;  /* 0x000000423410723c */ /* 0x000fe20000041810 */
[----:B------:R-:W4:Y:S01]  /*b8d0*/  LDSM.16.MT88.4 R64, [R116+0xd400] ;  /* 0x00d400007440783b */ /* 0x000f220000004200 */
[--C-:B------:R-:W-:Y:S02]  /*b8e0*/  FFMA.FTZ R160, R160, c[0x0][0x23c], -R184.reuse ;  /* 0x00008f00a0a07a23 */ /* 0x100fe400000108b8 */
[----:B------:R-:W-:Y:S01]  /*b8f0*/  MUFU.EX2 R200, R200 ;  /* 0x000000c800c87308 */ /* 0x000fe20000000800 */
[----:B------:R-:W-:-:S02]  /*b900*/  FFMA.FTZ R149, R149, c[0x0][0x23c], -R184 ;  /* 0x00008f0095957a23 */ /* 0x000fc400000108b8 */
[----:B------:R-:W-:Y:S01]  /*b910*/  FFMA.FTZ R161, R161, c[0x0][0x23c], -R184 ;  /* 0x00008f00a1a17a23 */ /* 0x000fe200000108b8 */
[C---:B-----5:R-:W-:Y:S01]  /*b920*/  HMMA.16816.F32.BF16 R20, R52.reuse, R72, R20 ;  /* 0x000000483414723c */ /* 0x060fe20000041814 */
[----:B------:R-:W-:Y:S02]  /*b930*/  FADD.FTZ R137, R137, R192 ;  /* 0x000000c089897221 */ /* 0x000fe40000010000 */
[----:B------:R-:W-:Y:S01]  /*b940*/  FADD.FTZ R140, R140, R135 ;  /* 0x000000878c8c7221 */ /* 0x000fe20000010000 */
[----:B------:R-:W5:Y:S01]  /*b950*/  MUFU.EX2 R197, R197 ;  /* 0x000000c500c57308 */ /* 0x000f620000000800 */
[----:B------:R-:W-:Y:S02]  /*b960*/  FADD.FTZ R142, R142, R137 ;  /* 0x000000898e8e7221 */ /* 0x000fe40000010000 */
[----:B------:R-:W-:Y:S01]  /*b970*/  FADD.FTZ R125, R125, R140 ;  /* 0x0000008c7d7d7221 */ /* 0x000fe20000010000 */
[----:B------:R-:W-:Y:S01]  /*b980*/  HMMA.16816.F32.BF16 R24, R52, R74, R24 ;  /* 0x0000004a3418723c */ /* 0x000fe20000041818 */
[----:B------:R-:W2:Y:S01]  /*b990*/  LDSM.16.MT88.4 R72, [R164+0xd400] ;  /* 0x00d40000a448783b */ /* 0x000ea20000004200 */
[----:B------:R-:W-:-:S02]  /*b9a0*/  FADD.FTZ R142, R123, R142 ;  /* 0x0000008e7b8e7221 */ /* 0x000fc40000010000 */
[----:B------:R-:W-:Y:S01]  /*b9b0*/  MUFU.EX2 R196, R196 ;  /* 0x000000c400c47308 */ /* 0x000fe20000000800 */
[----:B------:R-:W-:Y:S02]  /*b9c0*/  FADD.FTZ R136, R136, R125 ;  /* 0x0000007d88887221 */ /* 0x000fe40000010000 */
[----:B------:R-:W-:Y:S01]  /*b9d0*/  FADD.FTZ R63, R63, R142 ;  /* 0x0000008e3f3f7221 */ /* 0x000fe20000010000 */
[C---:B-1----:R-:W-:Y:S01]  /*b9e0*/  HMMA.16816.F32.BF16 R4, R52.reuse, R68, R4 ;  /* 0x000000443404723c */ /* 0x042fe20000041804 */
[----:B------:R-:W-:Y:S02]  /*b9f0*/  FADD.FTZ R136, R117, R136 ;  /* 0x0000008875887221 */ /* 0x000fe40000010000 */
[----:B------:R-:W-:Y:S01]  /*ba00*/  FADD.FTZ R2, R2, R63 ;  /* 0x0000003f02027221 */ /* 0x000fe20000010000 */
[----:B------:R-:W-:Y:S01]  /*ba10*/  MUFU.EX2 R193, R193 ;  /* 0x000000c100c17308 */ /* 0x000fe20000000800 */
[--C-:B------:R-:W-:Y:S02]  /*ba20*/  FFMA.FTZ R151, R151, c[0x0][0x23c], -R184.reuse ;  /* 0x00008f0097977a23 */ /* 0x100fe400000108b8 */
[--C-:B------:R-:W-:Y:S01]  /*ba30*/  FFMA.FTZ R162, R162, c[0x0][0x23c], -R184.reuse ;  /* 0x00008f00a2a27a23 */ /* 0x100fe200000108b8 */
[----:B------:R-:W-:Y:S01]  /*ba40*/  HMMA.16816.F32.BF16 R8, R52, R70, R8 ;  /* 0x000000463408723c */ /* 0x000fe20000041808 */
[----:B------:R-:W1:Y:S01]  /*ba50*/  LDSM.16.MT88.4 R68, [R116+0xb400] ;  /* 0x00b400007444783b */ /* 0x000e620000004200 */
[----:B------:R-:W-:-:S02]  /*ba60*/  FFMA.FTZ R152, R152, c[0x0][0x23c], -R184 ;  /* 0x00008f0098987a23 */ /* 0x000fc400000108b8 */
[----:B------:R-:W-:Y:S01]  /*ba70*/  MUFU.EX2 R198, R198 ;  /* 0x000000c600c67308 */ /* 0x000fe20000000800 */
[----:B------:R-:W-:Y:S02]  /*ba80*/  FFMA.FTZ R139, R139, c[0x0][0x23c], -R184 ;  /* 0x00008f008b8b7a23 */ /* 0x000fe400000108b8 */
[--C-:B------:R-:W-:Y:S01]  /*ba90*/  FFMA.FTZ R187, R121, c[0x0][0x23c], -R119.reuse ;  /* 0x00008f0079bb7a23 */ /* 0x100fe20000010877 */
[----:B----4-:R-:W-:Y:S01]  /*baa0*/  HMMA.16816.F32.BF16 R44, R52, R64, R44 ;  /* 0x00000040342c723c */ /* 0x010fe2000004182c */
[----:B------:R-:W-:-:S03]  /*bab0*/  FFMA.FTZ R57, R57, c[0x0][0x23c], -R119 ;  /* 0x00008f0039397a23 */ /* 0x000fc60000010877 */
[----:B------:R-:W4:Y:S01]  /*bac0*/  MUFU.EX2 R195, R195 ;  /* 0x000000c300c37308 */ /* 0x000f220000000800 */
[--C-:B------:R-:W-:Y:S02]  /*bad0*/  FFMA.FTZ R120, R120, c[0x0][0x23c], -R119.reuse ;  /* 0x00008f0078787a23 */ /* 0x100fe40000010877 */
[----:B------:R-:W-:Y:S01]  /*bae0*/  FFMA.FTZ R58, R58, c[0x0][0x23c], -R119 ;  /* 0x00008f003a3a7a23 */ /* 0x000fe20000010877 */
[C---:B------:R-:W-:Y:S01]  /*baf0*/  HMMA.16816.F32.BF16 R48, R52.reuse, R66, R48 ;  /* 0x000000423430723c */ /* 0x040fe20000041830 */
[----:B------:R-:W3:Y:S03]  /*bb00*/  LDSM.16.MT88.4 R64, [R116+0x9800] ;  /* 0x009800007440783b */ /* 0x000ee60000004200 */
[----:B------:R-:W-:Y:S04]  /*bb10*/  MUFU.EX2 R194, R194 ;  /* 0x000000c200c27308 */ /* 0x000fe80000000800 */
[C---:B--2---:R-:W-:Y:S04]  /*bb20*/  HMMA.16816.F32.BF16 R36, R52.reuse, R72, R36 ;  /* 0x000000483424723c */ /* 0x044fe80000041824 */
[----:B------:R-:W2:Y:S04]  /*bb30*/  MUFU.EX2 R191, R191 ;  /* 0x000000bf00bf7308 */ /* 0x000ea80000000800 */
[C---:B------:R-:W-:Y:S01]  /*bb40*/  HMMA.16816.F32.BF16 R40, R52.reuse, R74, R40 ;  /* 0x0000004a3428723c */ /* 0x040fe20000041828 */
[----:B------:R-:W2:Y:S03]  /*bb50*/  LDSM.16.MT88.4 R72, [R164+0xb800] ;  /* 0x00b80000a448783b */ /* 0x000ea60000004200 */
[----:B------:R-:W-:Y:S04]  /*bb60*/  MUFU.EX2 R188, R188 ;  /* 0x000000bc00bc7308 */ /* 0x000fe80000000800 */
[C---:B-1----:R-:W-:Y:S04]  /*bb70*/  HMMA.16816.F32.BF16 R28, R52.reuse, R68, R28 ;  /* 0x00000044341c723c */ /* 0x042fe8000004181c */
[----:B------:R-:W1:Y:S04]  /*bb80*/  MUFU.EX2 R181, R181 ;  /* 0x000000b500b57308 */ /* 0x000e680000000800 */
[----:B------:R-:W-:Y:S01]  /*bb90*/  HMMA.16816.F32.BF16 R32, R52, R70, R32 ;  /* 0x000000463420723c */ /* 0x000fe20000041820 */
[----:B------:R-:W1:Y:S03]  /*bba0*/  LDSM.16.MT88.4 R68, [R164+0x9800] ;  /* 0x00980000a444783b */ /* 0x000e660000004200 */
[----:B------:R-:W-:Y:S03]  /*bbb0*/  MUFU.EX2 R153, R153 ;  /* 0x0000009900997308 */ /* 0x000fe60000000800 */
[----:B------:R-:W-:-:S02]  /*bbc0*/  F2FP.BF16.PACK_AB R52, R133, R134 ;  /* 0x000000868534723e */ /* 0x000fc400000010ff */
[----:B------:R-:W-:Y:S02]  /*bbd0*/  F2FP.BF16.PACK_AB R53, R131, R132 ;  /* 0x000000848335723e */ /* 0x000fe400000010ff */
[----:B------:R-:W-:Y:S01]  /*bbe0*/  F2FP.BF16.PACK_AB R54, R129, R130 ;  /* 0x000000828136723e */ /* 0x000fe200000010ff */
[----:B------:R-:W-:Y:S01]  /*bbf0*/  MUFU.EX2 R202, R202 ;  /* 0x000000ca00ca7308 */ /* 0x000fe20000000800 */
[----:B---3--:R-:W-:-:S07]  /*bc00*/  F2FP.BF16.PACK_AB R55, R127, R128 ;  /* 0x000000807f37723e */ /* 0x008fce00000010ff */
[C---:B------:R-:W-:Y:S01]  /*bc10*/  HMMA.16816.F32.BF16 R12, R52.reuse, R64, R12 ;  /* 0x00000040340c723c */ /* 0x040fe2000004180c */
[----:B------:R-:W-:Y:S07]  /*bc20*/  MUFU.EX2 R154, R154 ;  /* 0x0000009a009a7308 */ /* 0x000fee0000000800 */
[C---:B------:R-:W-:Y:S01]  /*bc30*/  HMMA.16816.F32.BF16 R16, R52.reuse, R66, R16 ;  /* 0x000000423410723c */ /* 0x040fe20000041810 */
[----:B------:R-:W3:Y:S01]  /*bc40*/  LDSM.16.MT88.4 R64, [R116+0xd800] ;  /* 0x00d800007440783b */ /* 0x000ee20000004200 */
[----:B------:R-:W3:Y:S06]  /*bc50*/  MUFU.EX2 R155, R155 ;  /* 0x0000009b009b7308 */ /* 0x000eec0000000800 */
[C---:B--2---:R-:W-:Y:S02]  /*bc60*/  HMMA.16816.F32.BF16 R20, R52.reuse, R72, R20 ;  /* 0x000000483414723c */ /* 0x044fe40000041814 */
[----:B------:R-:W-:Y:S06]  /*bc70*/  MUFU.EX2 R143, R143 ;  /* 0x0000008f008f7308 */ /* 0x000fec0000000800 */
[C---:B-1----:R-:W-:Y:S02]  /*bc80*/  HMMA.16816.F32.BF16 R4, R52.reuse, R68, R4 ;  /* 0x000000443404723c */ /* 0x042fe40000041804 */
        /* <DEDUP_REMOVED lines=19> */
[----:B-----5:R-:W-:-:S02]  /*bdc0*/  F2FP.BF16.PACK_AB R52, R197, R200 ;  /* 0x000000c8c534723e */ /* 0x020fc400000010ff */
[----:B----4-:R-:W-:Y:S02]  /*bdd0*/  F2FP.BF16.PACK_AB R53, R195, R198 ;  /* 0x000000c6c335723e */ /* 0x010fe400000010ff */
[----:B------:R-:W-:Y:S02]  /*bde0*/  F2FP.BF16.PACK_AB R54, R193, R196 ;  /* 0x000000c4c136723e */ /* 0x000fe400000010ff */
[----:B------:R-:W-:-:S07]  /*bdf0*/  F2FP.BF16.PACK_AB R55, R191, R194 ;  /* 0x000000c2bf37723e */ /* 0x000fce00000010ff */
[C---:B---3--:R-:W-:Y:S08]  /*be00*/  HMMA.16816.F32.BF16 R20, R52.reuse, R64, R20 ;  /* 0x000000403414723c */ /* 0x048ff00000041814 */
        /* <DEDUP_REMOVED lines=68> */
[----:B------:R-:W-:Y:S06]  /*c250*/  MUFU.EX2 R31, R161 ;  /* 0x000000a1001f7308 */ /* 0x000fec0000000800 */
[C---:B------:R-:W-:Y:S01]  /*c260*/  HMMA.16816.F32.BF16 R100, R4.reuse, R102, R16 ;  /* 0x000000660464723c */ /* 0x040fe20000041810 */
[----:B------:R-:W-:Y:S01]  /*c270*/  LDSM.16.MT88.4 R16, [R116+0xc800] ;  /* 0x00c800007410783b */ /* 0x000fe20000004200 */
[----:B------:R-:W-:Y:S06]  /*c280*/  MUFU.EX2 R32, R32 ;  /* 0x0000002000207308 */ /* 0x000fec0000000800 */
[C---:B------:R-:W-:Y:S01]  /*c290*/  HMMA.16816.F32.BF16 R92, R4.reuse, R94, R24 ;  /* 0x0000005e045c723c */ /* 0x040fe20000041818 */
[----:B------:R-:W4:Y:S01]  /*c2a0*/  LDSM.16.MT88.4 R24, [R116+0xa800] ;  /* 0x00a800007418783b */ /* 0x000f220000004200 */
[----:B------:R-:W5:Y:S06]  /*c2b0*/  MUFU.EX2 R35, R35 ;  /* 0x0000002300237308 */ /* 0x000f6c0000000800 */
[C---:B------:R-:W-:Y:S02]  /*c2c0*/  HMMA.16816.F32.BF16 R76, R4.reuse, R78, R40 ;  /* 0x0000004e044c723c */ /* 0x040fe40000041828 */
[----:B------:R-:W-:Y:S06]  /*c2d0*/  MUFU.EX2 R33, R33 ;  /* 0x0000002100217308 */ /* 0x000fec0000000800 */
[C---:B-1----:R-:W-:Y:S02]  /*c2e0*/  HMMA.16816.F32.BF16 R72, R4.reuse, R8, R44 ;  /* 0x000000080448723c */ /* 0x042fe4000004182c */
[----:B------:R-:W1:Y:S06]  /*c2f0*/  MUFU.EX2 R34, R34 ;  /* 0x0000002200227308 */ /* 0x000e6c0000000800 */
[----:B------:R-:W-:Y:S01]  /*c300*/  HMMA.16816.F32.BF16 R68, R4, R10, R68 ;  /* 0x0000000a0444723c */ /* 0x000fe20000041844 */
[----:B------:R-:W4:Y:S06]  /*c310*/  LDSM.16.MT88.4 R8, [R164+0xe800] ;  /* 0x00e80000a408783b */ /* 0x000f2c0000004200 */
[----:B---3--:R-:W-:-:S02]  /*c320*/  F2FP.BF16.PACK_AB R4, R29, R30 ;  /* 0x0000001e1d04723e */ /* 0x008fc400000010ff */
[----:B-----5:R-:W-:Y:S02]  /*c330*/  F2FP.BF16.PACK_AB R5, R35, R32 ;  /* 0x000000202305723e */ /* 0x020fe400000010ff */
[----:B------:R-:W-:Y:S02]  /*c340*/  F2FP.BF16.PACK_AB R6, R31, R28 ;  /* 0x0000001c1f06723e */ /* 0x000fe400000010ff */
[----:B-1----:R-:W-:-:S07]  /*c350*/  F2FP.BF16.PACK_AB R7, R34, R33 ;  /* 0x000000212207723e */ /* 0x002fce00000010ff */
[C---:B--2---:R-:W-:Y:S08]  /*c360*/  HMMA.16816.F32.BF16 R112, R4.reuse, R12, R112 ;  /* 0x0000000c0470723c */ /* 0x044ff00000041870 */
[C---:B------:R-:W-:Y:S01]  /*c370*/  HMMA.16816.F32.BF16 R108, R4.reuse, R14, R108 ;  /* 0x0000000e046c723c */ /* 0x040fe2000004186c */
[----:B------:R-:W1:Y:S07]  /*c380*/  LDSM.16.MT88.4 R12, [R116+0xe800] ;  /* 0x00e80000740c783b */ /* 0x000e6e0000004200 */
[C---:B----4-:R-:W-:Y:S01]  /*c390*/  HMMA.16816.F32.BF16 R100, R4.reuse, R26, R100 ;  /* 0x0000001a0464723c */ /* 0x050fe20000041864 */
[----:B------:R-:W2:Y:S06]  /*c3a0*/  MUFU.EX2 R26, R58 ;  /* 0x0000003a001a7308 */ /* 0x000eac0000000800 */
        /* <DEDUP_REMOVED lines=15> */
[----:B-1----:R-:W-:Y:S03]  /*c4a0*/  HMMA.16816.F32.BF16 R72, R4, R12, R72 ;  /* 0x0000000c0448723c */ /* 0x002fe60000041848 */
        /* <DEDUP_REMOVED lines=8> */
[----:B------:R-:W1:Y:S02]  /*c530*/  LDSM.16.MT88.4 R20, [R164+0xac00] ;  /* 0x00ac0000a414783b */ /* 0x000e640000004200 */
[----:B------:R-:W-:-:S04]  /*c540*/  FADD.FTZ R133, R133, R134 ;  /* 0x0000008685857221 */ /* 0x000fc80000010000 */
[----:B------:R-:W-:Y:S01]  /*c550*/  FADD.FTZ R130, R130, R133 ;  /* 0x0000008582827221 */ /* 0x000fe20000010000 */
[----:B------:R-:W-:Y:S01]  /*c560*/  HMMA.16816.F32.BF16 R68, R4, R14, R68 ;  /* 0x0000000e0444723c */ /* 0x000fe20000041844 */
[----:B------:R-:W5:Y:S02]  /*c570*/  LDSM.16.MT88.4 R12, [R116+0xcc00] ;  /* 0x00cc0000740c783b */ /* 0x000f640000004200 */
[----:B------:R-:W-:-:S04]  /*c580*/  FADD.FTZ R129, R129, R130 ;  /* 0x0000008281817221 */ /* 0x000fc80000010000 */
[----:B------:R-:W-:Y:S01]  /*c590*/  FADD.FTZ R200, R200, R129 ;  /* 0x00000081c8c87221 */ /* 0x000fe20000010000 */
[----:B------:R-:W-:Y:S01]  /*c5a0*/  HMMA.16816.F32.BF16 R104, R4, R24, R104 ;  /* 0x000000180468723c */ /* 0x000fe20000041868 */
[----:B------:R-:W-:Y:S02]  /*c5b0*/  MUFU.EX2 R25, R57 ;  /* 0x0000003900197308 */ /* 0x000fe40000000800 */
[----:B------:R-:W-:-:S04]  /*c5c0*/  FADD.FTZ R197, R197, R200 ;  /* 0x000000c8c5c57221 */ /* 0x000fc80000010000 */
[----:B------:R-:W-:Y:S01]  /*c5d0*/  FADD.FTZ R196, R196, R197 ;  /* 0x000000c5c4c47221 */ /* 0x000fe20000010000 */
[----:B------:R-:W-:Y:S01]  /*c5e0*/  F2FP.BF16.PACK_AB R4, R162, R151 ;  /* 0x00000097a204723e */ /* 0x000fe200000010ff */
[----:B------:R-:W1:Y:S01]  /*c5f0*/  MUFU.EX2 R24, R120 ;  /* 0x0000007800187308 */ /* 0x000e620000000800 */
[----:B------:R-:W-:Y:S01]  /*c600*/  F2FP.BF16.PACK_AB R6, R139, R152 ;  /* 0x000000988b06723e */ /* 0x000fe200000010ff */
[----:B------:R-:W-:Y:S01]  /*c610*/  FADD.FTZ R193, R193, R196 ;  /* 0x000000c4c1c17221 */ /* 0x000fe20000010000 */
[----:B--2---:R-:W-:-:S03]  /*c620*/  F2FP.BF16.PACK_AB R7, R187, R26 ;  /* 0x0000001abb07723e */ /* 0x004fc600000010ff */
[----:B------:R-:W-:-:S04]  /*c630*/  FADD.FTZ R0, R188, R193 ;  /* 0x000000c1bc007221 */ /* 0x000fc80000010000 */
[----:B------:R-:W-:Y:S01]  /*c640*/  FADD.FTZ R0, R181, R0 ;  /* 0x00000000b5007221 */ /* 0x000fe20000010000 */
[----:B-1----:R-:W-:-:S07]  /*c650*/  F2FP.BF16.PACK_AB R5, R24, R25 ;  /* 0x000000191805723e */ /* 0x002fce00000010ff */
[C---:B---3--:R-:W-:Y:S08]  /*c660*/  HMMA.16816.F32.BF16 R104, R4.reuse, R16, R104 ;  /* 0x000000100468723c */ /* 0x048ff00000041868 */
[C---:B------:R-:W-:Y:S01]  /*c670*/  HMMA.16816.F32.BF16 R100, R4.reuse, R18, R100 ;  /* 0x000000120464723c */ /* 0x040fe20000041864 */
[----:B------:R-:W1:Y:S07]  /*c680*/  LDSM.16.MT88.4 R16, [R164+0xec00] ;  /* 0x00ec0000a410783b */ /* 0x000e6e0000004200 */
[C---:B----4-:R-:W-:Y:S08]  /*c690*/  HMMA.16816.F32.BF16 R96, R4.reuse, R8, R96 ;  /* 0x000000080460723c */ /* 0x050ff00000041860 */
[C---:B------:R-:W-:Y:S01]  /*c6a0*/  HMMA.16816.F32.BF16 R92, R4.reuse, R10, R92 ;  /* 0x0000000a045c723c */ /* 0x040fe2000004185c */
[----:B------:R-:W2:Y:S07]  /*c6b0*/  LDSM.16.MT88.4 R8, [R116+0xec00] ;  /* 0x00ec00007408783b */ /* 0x000eae0000004200 */
[C---:B------:R-:W-:Y:S07]  /*c6c0*/  HMMA.16816.F32.BF16 R112, R4.reuse, R20, R112 ;  /* 0x000000140470723c */ /* 0x040fee0000041870 */
[----:B------:R-:W-:Y:S01]  /*c6d0*/  FADD.FTZ R21, R143, R2 ;  /* 0x000000028f157221 */ /* 0x000fe20000010000 */
[----:B-----5:R-:W-:Y:S01]  /*c6e0*/  HMMA.16816.F32.BF16 R88, R4, R12, R88 ;  /* 0x0000000c0458723c */ /* 0x020fe20000041858 */
[----:B------:R-:W-:-:S02]  /*c6f0*/  MOV R2, R56 ;  /* 0x0000003800027202 */ /* 0x000fc40000000f00 */
        /* <DEDUP_REMOVED lines=34> */
.L_x_1322:
        /* <DEDUP_REMOVED lines=8> */
.L_x_1334:
        /* <DEDUP_REMOVED lines=12> */
[----:B------:R-:W-:Y:S02]  /*ca60*/  IABS R4, R2 ;  /* 0x0000000200047213 */ /* 0x000fe40000000000 */
[C---:B------:R-:W-:Y:S02]  /*ca70*/  IADD3 R9, R2.reuse, 0x80, RZ ;  /* 0x0000008002097810 */ /* 0x040fe40007ffe0ff */
        /* <DEDUP_REMOVED lines=13> */
[C---:B------:R-:W-:Y:S01]  /*cb50*/  IMAD R4, R0.reuse, R3, R4 ;  /* 0x0000000300047224 */ /* 0x040fe200078e0204 */
[----:B------:R-:W-:Y:S01]  /*cb60*/  LOP3.LUT R3, RZ, c[0x0][0x2d0], RZ, 0x33, !PT ;  /* 0x0000b400ff037a12 */ /* 0x000fe200078e33ff */
[C---:B------:R-:W-:Y:S03]  /*cb70*/  IMAD R6, R0.reuse, R5, R6 ;  /* 0x0000000500067224 */ /* 0x040fe600078e0206 */
        /* <DEDUP_REMOVED lines=8> */
[----:B------:R-:W-:Y:S09]  /*cc00*/  ISETP.NE.AND P1, PT, RZ, c[0x0][0x2d0], PT ;  /* 0x0000b400ff007a0c */ /* 0x000ff20003f25270 */
        /* <DEDUP_REMOVED lines=18> */
[----:B------:R-:W-:Y:S04]  /*cd30*/  IMAD R0, R5, c[0x0][0x1a4], R0 ;  /* 0x0000690005007a24 */ /* 0x000fe800078e0200 */
[----:B------:R-:W-:Y:S02]  /*cd40*/  IMAD.IADD R3, R3, 0x1, R0 ;  /* 0x0000000103037824 */ /* 0x000fe400078e0200 */
[----:B--2---:R-:W-:Y:S04]  /*cd50*/  IMAD.IADD R7, R4, 0x1, -R7 ;  /* 0x0000000104077824 */ /* 0x004fe800078e0a07 */
[C---:B------:R-:W-:Y:S01]  /*cd60*/  IMAD.WIDE.U32 R2, R7.reuse, c[0x0][0x188], R2 ;  /* 0x0000620007027a25 */ /* 0x040fe200078e0002 */
[----:B------:R-:W-:Y:S05]  /*cd70*/  SHF.R.S32.HI R4, RZ, 0x1f, R7 ;  /* 0x0000001fff047819 */ /* 0x000fea0000011407 */
[----:B------:R-:W-:Y:S04]  /*cd80*/  IMAD R4, R4, c[0x0][0x188], RZ ;  /* 0x0000620004047a24 */ /* 0x000fe800078e02ff */
[----:B------:R-:W-:Y:S04]  /*cd90*/  IMAD R4, R7, c[0x0][0x18c], R4 ;  /* 0x0000630007047a24 */ /* 0x000fe800078e0204 */
[----:B------:R-:W-:Y:S02]  /*cda0*/  IMAD.IADD R0, R3, 0x1, R4 ;  /* 0x0000000103007824 */ /* 0x000fe400078e0204 */
.L_x_1331:
[----:B------:R-:W-:Y:S02]  /*cdb0*/  ISETP.GE.AND P4, PT, R179, c[0x0][0x220], PT ;  /* 0x00008800b3007a0c */ /* 0x000fe40003f86270 */
[----:B------:R-:W-:Y:S02]  /*cdc0*/  LEA R192, P1, R2, R190, 0x1 ;  /* 0x000000be02c07211 */ /* 0x000fe400078208ff */
[----:B------:R-:W-:Y:S02]  /*cdd0*/  ISETP.GE.AND P3, PT, R178, c[0x0][0x220], PT ;  /* 0x00008800b2007a0c */ /* 0x000fe40003f66270 */
[-C--:B------:R-:W-:Y:S02]  /*cde0*/  LEA.HI.X R193, R2, R189.reuse, R0, 0x1, P1 ;  /* 0x000000bd02c17211 */ /* 0x080fe400008f0c00 */
[----:B------:R-:W-:Y:S02]  /*cdf0*/  ISETP.GE.AND P2, PT, R177, c[0x0][0x220], PT ;  /* 0x00008800b1007a0c */ /* 0x000fe40003f46270 */
[----:B------:R-:W-:Y:S03]  /*ce00*/  IADD3 R191, P0, R173, R2, RZ ;  /* 0x00000002adbf7210 */ /* 0x000fe60007f1e0ff */
[----:B------:R-:W-:Y:S01]  /*ce10*/  @P4 STS.64 [R175+0x9008], RZ ;  /* 0x009008ffaf004388 */ /* 0x000fe20000000a00 */
[C---:B------:R-:W-:Y:S02]  /*ce20*/  @!P4 LEA R198, P5, R191.reuse, R190, 0x1 ;  /* 0x000000bebfc6c211 */ /* 0x040fe400078a08ff */
[C---:B------:R-:W-:Y:S02]  /*ce30*/  IADD3.X R2, R172.reuse, R0, RZ, P0, !PT ;  /* 0x00000000ac027210 */ /* 0x040fe400007fe4ff */
[CC--:B------:R-:W-:Y:S01]  /*ce40*/  @!P3 LEA R196, P1, R191.reuse, R190.reuse, 0x1 ;  /* 0x000000bebfc4b211 */ /* 0x0c0fe200078208ff */
[----:B------:R-:W-:Y:S01]  /*ce50*/  @P4 STS [R175+0x9000], RZ ;  /* 0x009000ffaf004388 */ /* 0x000fe20000000800 */
[CCC-:B------:R-:W-:Y:S02]  /*ce60*/  @!P4 LEA.HI.X R199, R191.reuse, R189.reuse, R2.reuse, 0x1, P5 ;  /* 0x000000bdbfc7c211 */ /* 0x1c0fe400028f0c02 */
[C-C-:B------:R-:W-:Y:S01]  /*ce70*/  @!P3 LEA.HI.X R197, R191.reuse, R189, R2.reuse, 0x1, P1 ;  /* 0x000000bdbfc5b211 */ /* 0x140fe200008f0c02 */
[----:B------:R-:W-:Y:S01]  /*ce80*/  @P4 STS [R175+0x9004], RZ ;  /* 0x009004ffaf004388 */ /* 0x000fe20000000800 */
[----:B------:R-:W-:Y:S02]  /*ce90*/  @!P2 LEA R194, P0, R191, R190, 0x1 ;  /* 0x000000bebfc2a211 */ /* 0x000fe400078008ff */
[----:B------:R-:W-:Y:S01]  /*cea0*/  IADD3 R3, P5, R173, R191, RZ ;  /* 0x000000bfad037210 */ /* 0x000fe20007fbe0ff */
[----:B------:R-:W-:Y:S01]  /*ceb0*/  @!PT LDS RZ, [RZ] ;  /* 0x00000000fffff984 */ /* 0x000fe20000000800 */
[----:B------:R-:W-:Y:S01]  /*cec0*/  @!PT LDS RZ, [RZ] ;  /* 0x00000000fffff984 */ /* 0x000fe20000000800 */
[----:B------:R-:W-:Y:S01]  /*ced0*/  @!PT LDS RZ, [RZ] ;  /* 0x00000000fffff984 */ /* 0x000fe20000000800 */
[----:B------:R1:W-:Y:S01]  /*cee0*/  @!P4 LDGSTS.E.BYPASS.LTC128B.128 [R175+0x9000], [R192.64] ;  /* 0x09000000c0afcfae */ /* 0x0003e2000b901d46 */
[-C--:B------:R-:W-:Y:S02]  /*cef0*/  @!P2 LEA.HI.X R195, R191, R189.reuse, R2, 0x1, P0 ;  /* 0x000000bdbfc3a211 */ /* 0x080fe400000f0c02 */
[C---:B------:R-:W-:Y:S02]  /*cf00*/  IADD3.X R2, R172.reuse, R2, RZ, P5, !PT ;  /* 0x00000002ac027210 */ /* 0x040fe40002ffe4ff */
[CC--:B------:R-:W-:Y:S02]  /*cf10*/  @!P4 LEA R204, P5, R3.reuse, R190.reuse, 0x1 ;  /* 0x000000be03ccc211 */ /* 0x0c0fe400078a08ff */
[CC--:B------:R-:W-:Y:S01]  /*cf20*/  @!P3 LEA R202, P1, R3.reuse, R190.reuse, 0x1 ;  /* 0x000000be03cab211 */ /* 0x0c0fe200078208ff */
[----:B------:R-:W-:Y:S01]  /*cf30*/  @P3 STS.128 [R175+0xb000], RZ ;  /* 0x00b000ffaf003388 */ /* 0x000fe20000000c00 */
[CCC-:B------:R-:W-:Y:S02]  /*cf40*/  @!P4 LEA.HI.X R205, R3.reuse, R189.reuse, R2.reuse, 0x1, P5 ;  /* 0x000000bd03cdc211 */ /* 0x1c0fe400028f0c02 */
[C-C-:B------:R-:W-:Y:S02]  /*cf50*/  @!P3 LEA.HI.X R203, R3.reuse, R189, R2.reuse, 0x1, P1 ;  /* 0x000000bd03cbb211 */ /* 0x140fe400008f0c02 */
[----:B------:R-:W-:Y:S02]  /*cf60*/  @!P2 LEA R200, P0, R3, R190, 0x1 ;  /* 0x000000be03c8a211 */ /* 0x000fe400078008ff */
        /* <DEDUP_REMOVED lines=18> */
[----:B------:R-:W-:Y:S02]  /*d090*/  ISETP.GT.AND P0, PT, R176, R169, PT ;  /* 0x000000a9b000720c */ /* 0x000fe40003f04270 */
        /* <DEDUP_REMOVED lines=183> */
[----:B------:R-:W-:Y:S02]  /*dc10*/  FMUL.FTZ R251, R4, c[0x0][0x2ec] ;  /* 0x0000bb0004fb7a20 */ /* 0x000fe40000410000 */
[----:B------:R-:W2:Y:S01]  /*dc20*/  MUFU.TANH R250, R250 ;  /* 0x000000fa00fa7308 */ /* 0x000ea20000002400 */
[----:B------:R-:W-:Y:S02]  /*dc30*/  FMUL.FTZ R249, R5, c[0x0][0x2ec] ;  /* 0x0000bb0005f97a20 */ /* 0x000fe40000410000 */
[C---:B---3--:R-:W-:Y:S04]  /*dc40*/  HMMA.16816.F32.BF16 R20, R132.reuse, R124, R20 ;  /* 0x0000007c8414723c */ /* 0x048fe80000041814 */
[----:B------:R-:W-:Y:S02]  /*dc50*/  FMUL.FTZ R0, R10, c[0x0][0x2ec] ;  /* 0x0000bb000a007a20 */ /* 0x000fe40000410000 */
[----:B------:R-:W-:Y:S01]  /*dc60*/  FMUL.FTZ R248, R7, c[0x0][0x2ec] ;  /* 0x0000bb0007f87a20 */ /* 0x000fe20000410000 */
[----:B------:R-:W3:Y:S01]  /*dc70*/  MUFU.TANH R251, R251 ;  /* 0x000000fb00fb7308 */ /* 0x000ee20000002400 */
[C---:B------:R-:W-:Y:S01]  /*dc80*/  HMMA.16816.F32.BF16 R24, R132.reuse, R126, R24 ;  /* 0x0000007e8418723c */ /* 0x040fe20000041818 */
[----:B------:R-:W2:Y:S03]  /*dc90*/  LDSM.16.M88.4 R124, [R118+0x8000] ;  /* 0x00800000767c783b */ /* 0x000ea60000000200 */
[----:B------:R-:W-:Y:S02]  /*dca0*/  FMUL.FTZ R247, R8, c[0x0][0x2ec] ;  /* 0x0000bb0008f77a20 */ /* 0x000fe40000410000 */
[----:B------:R-:W-:Y:S02]  /*dcb0*/  FMUL.FTZ R252, R11, c[0x0][0x2ec] ;  /* 0x0000bb000bfc7a20 */ /* 0x000fe40000410000 */
[----:B------:R-:W-:Y:S01]  /*dcc0*/  FMUL.FTZ R245, R12, c[0x0][0x2ec] ;  /* 0x0000bb000cf57a20 */ /* 0x000fe20000410000 */
[----:B------:R2:W2:Y:S03]  /*dcd0*/  MUFU.TANH R6, R0 ;  /* 0x0000000000067308 */ /* 0x0004a60000002400 */
[----:B------:R-:W-:Y:S02]  /*dce0*/  FMUL.FTZ R243, R13, c[0x0][0x2ec] ;  /* 0x0000bb000df37a20 */ /* 0x000fe40000410000 */
[----:B------:R-:W-:Y:S02]  /*dcf0*/  FMUL.FTZ R246, R14, c[0x0][0x2ec] ;  /* 0x0000bb000ef67a20 */ /* 0x000fe40000410000 */
[----:B------:R-:W-:Y:S02]  /*dd00*/  FMUL.FTZ R244, R15, c[0x0][0x2ec] ;  /* 0x0000bb000ff47a20 */ /* 0x000fe40000410000 */
[----:B------:R-:W-:Y:S01]  /*dd10*/  FMUL.FTZ R241, R16, c[0x0][0x2ec] ;  /* 0x0000bb0010f17a20 */ /* 0x000fe20000410000 */
[----:B------:R-:W3:Y:S01]  /*dd20*/  MUFU.TANH R249, R249 ;  /* 0x000000f900f97308 */ /* 0x000ee20000002400 */
[----:B------:R-:W-:Y:S02]  /*dd30*/  FMUL.FTZ R239, R17, c[0x0][0x2ec] ;  /* 0x0000bb0011ef7a20 */ /* 0x000fe40000410000 */
[----:B------:R-:W-:Y:S02]  /*dd40*/  FMUL.FTZ R242, R18, c[0x0][0x2ec] ;  /* 0x0000bb0012f27a20 */ /* 0x000fe40000410000 */
[----:B------:R-:W-:Y:S01]  /*dd50*/  FMUL.FTZ R240, R19, c[0x0][0x2ec] ;  /* 0x0000bb0013f07a20 */ /* 0x000fe20000410000 */
[C---:B-1----:R-:W-:Y:S03]  /*dd60*/  HMMA.16816.F32.BF16 R28, R132.reuse, R120, R28 ;  /* 0x00000078841c723c */ /* 0x042fe6000004181c */
[----:B------:R-:W-:Y:S01]  /*dd70*/  FMUL.FTZ R235, R20, c[0x0][0x2ec] ;  /* 0x0000bb0014eb7a20 */ /* 0x000fe20000410000 */
[----:B------:R-:W1:Y:S01]  /*dd80*/  MUFU.TANH R248, R248 ;  /* 0x000000f800f87308 */ /* 0x000e620000002400 */
[----:B------:R-:W-:Y:S02]  /*dd90*/  FMUL.FTZ R233, R21, c[0x0][0x2ec] ;  /* 0x0000bb0015e97a20 */ /* 0x000fe40000410000 */
[----:B------:R-:W-:Y:S01]  /*dda0*/  FMUL.FTZ R238, R22, c[0x0][0x2ec] ;  /* 0x0000bb0016ee7a20 */ /* 0x000fe20000410000 */
[C---:B------:R-:W-:Y:S01]  /*ddb0*/  HMMA.16816.F32.BF16 R32, R132.reuse, R122, R32 ;  /* 0x0000007a8420723c */ /* 0x040fe20000041820 */
[----:B------:R-:W1:Y:S03]  /*ddc0*/  LDSM.16.M88.4 R120, [R118+0x8400] ;  /* 0x008400007678783b */ /* 0x000e660000000200 */
[----:B------:R-:W-:Y:S02]  /*ddd0*/  FMUL.FTZ R236, R23, c[0x0][0x2ec] ;  /* 0x0000bb0017ec7a20 */ /* 0x000fe40000410000 */
[----:B------:R-:W1:Y:S01]  /*dde0*/  MUFU.TANH R247, R247 ;  /* 0x000000f700f77308 */ /* 0x000e620000002400 */
[----:B------:R-:W-:Y:S01]  /*ddf0*/  FMUL.FTZ R231, R24, c[0x0][0x2ec] ;  /* 0x0000bb0018e77a20 */ /* 0x000fe20000410000 */
[C---:B--2---:R-:W-:Y:S04]  /*de00*/  HMMA.16816.F32.BF16 R36, R132.reuse, R124, R36 ;  /* 0x0000007c8424723c */ /* 0x044fe80000041824 */
[----:B------:R-:W-:Y:S02]  /*de10*/  FMUL.FTZ R237, R25, c[0x0][0x2ec] ;  /* 0x0000bb0019ed7a20 */ /* 0x000fe40000410000 */
[----:B------:R-:W-:Y:S02]  /*de20*/  FMUL.FTZ R234, R26, c[0x0][0x2ec] ;  /* 0x0000bb001aea7a20 */ /* 0x000fe40000410000 */
[----:B------:R-:W2:Y:S01]  /*de30*/  MUFU.TANH R252, R252 ;  /* 0x000000fc00fc7308 */ /* 0x000ea20000002400 */
[C---:B------:R-:W-:Y:S01]  /*de40*/  HMMA.16816.F32.BF16 R40, R132.reuse, R126, R40 ;  /* 0x0000007e8428723c */ /* 0x040fe20000041828 */
[----:B------:R-:W2:Y:S02]  /*de50*/  LDSM.16.M88.4 R124, [R118+0x8800] ;  /* 0x00880000767c783b */ /* 0x000ea40000000200 */
        /* <DEDUP_REMOVED lines=8> */
[----:B------:R-:W3:Y:S01]  /*dee0*/  MUFU.TANH R243, R243 ;  /* 0x000000f300f37308 */ /* 0x000ee20000002400 */
[----:B------:R-:W-:Y:S02]  /*def0*/  FMUL.FTZ R226, R34, c[0x0][0x2ec] ;  /* 0x0000bb0022e27a20 */ /* 0x000fe40000410000 */
[----:B------:R-:W-:Y:S01]  /*df00*/  FMUL.FTZ R224, R35, c[0x0][0x2ec] ;  /* 0x0000bb0023e07a20 */ /* 0x000fe20000410000 */
[C---:B-1----:R-:W-:Y:S03]  /*df10*/  HMMA.16816.F32.BF16 R44, R132.reuse, R120, R44 ;  /* 0x00000078842c723c */ /* 0x042fe6000004182c */
[----:B------:R-:W-:Y:S03]  /*df20*/  FMUL.FTZ R213, R36, c[0x0][0x2ec] ;  /* 0x0000bb0024d57a20 */ /* 0x000fe60000410000 */
[----:B------:R-:W1:Y:S01]  /*df30*/  MUFU.TANH R246, R246 ;  /* 0x000000f600f67308 */ /* 0x000e620000002400 */
[----:B------:R-:W-:Y:S01]  /*df40*/  FMUL.FTZ R211, R37, c[0x0][0x2ec] ;  /* 0x0000bb0025d37a20 */ /* 0x000fe20000410000 */
[C---:B------:R-:W-:Y:S01]  /*df50*/  HMMA.16816.F32.BF16 R48, R132.reuse, R122, R48 ;  /* 0x0000007a8430723c */ /* 0x040fe20000041830 */
[----:B------:R-:W1:Y:S01]  /*df60*/  LDSM.16.M88.4 R120, [R118+0x8c00] ;  /* 0x008c00007678783b */ /* 0x000e620000000200 */
[----:B------:R-:W-:Y:S04]  /*df70*/  DEPBAR.LE SB0, 0x0 ;  /* 0x000080000000791a */ /* 0x000fe80000000000 */
[----:B------:R-:W-:Y:S02]  /*df80*/  FMUL.FTZ R212, R38, c[0x0][0x2ec] ;  /* 0x0000bb0026d47a20 */ /* 0x000fe40000410000 */
[----:B------:R-:W1:Y:S01]  /*df90*/  MUFU.TANH R244, R244 ;  /* 0x000000f400f47308 */ /* 0x000e620000002400 */
[----:B------:R-:W-:Y:S01]  /*dfa0*/  FMUL.FTZ R214, R39, c[0x0][0x2ec] ;  /* 0x0000bb0027d67a20 */ /* 0x000fe20000410000 */
[----:B------:R-:W-:Y:S01]  /*dfb0*/  BAR.SYNC.DEFER_BLOCKING 0x0 ;  /* 0x0000000000007b1d */ /* 0x000fe20000010000 */
[C---:B--2---:R-:W-:Y:S05]  /*dfc0*/  HMMA.16816.F32.BF16 R52, R132.reuse, R124, R52 ;  /* 0x0000007c8434723c */ /* 0x044fea0000041834 */
[----:B-----5:R-:W-:Y:S02]  /*dfd0*/  FMUL.FTZ R205, R40, c[0x0][0x2ec] ;  /* 0x0000bb0028cd7a20 */ /* 0x020fe40000410000 */
[----:B------:R-:W2:Y:S01]  /*dfe0*/  MUFU.TANH R241, R241 ;  /* 0x000000f100f17308 */ /* 0x000ea20000002400 */
[C---:B------:R-:W-:Y:S04]  /*dff0*/  HMMA.16816.F32.BF16 R56, R132.reuse, R126, R56 ;  /* 0x0000007e8438723c */ /* 0x040fe80000041838 */
[----:B------:R-:W-:Y:S02]  /*e000*/  FMUL.FTZ R209, R41, c[0x0][0x2ec] ;  /* 0x0000bb0029d17a20 */ /* 0x000fe40000410000 */
[----:B------:R-:W-:Y:S02]  /*e010*/  FMUL.FTZ R216, R42, c[0x0][0x2ec] ;  /* 0x0000bb002ad87a20 */ /* 0x000fe40000410000 */
[----:B------:R-:W-:Y:S01]  /*e020*/  FMUL.FTZ R210, R43, c[0x0][0x2ec] ;  /* 0x0000bb002bd27a20 */ /* 0x000fe20000410000 */
        /* <DEDUP_REMOVED lines=9> */
[----:B------:R-:W-:Y:S02]  /*e0c0*/  FMUL.FTZ R204, R50, c[0x0][0x2ec] ;  /* 0x0000bb0032cc7a20 */ /* 0x000fe40000410000 */
[----:B------:R-:W-:Y:S01]  /*e0d0*/  FMUL.FTZ R202, R51, c[0x0][0x2ec] ;  /* 0x0000bb0033ca7a20 */ /* 0x000fe20000410000 */
        /* <DEDUP_REMOVED lines=11> */
[----:B----4-:R-:W-:Y:S02]  /*e190*/  FMUL.FTZ R195, R59, c[0x0][0x2ec] ;  /* 0x0000bb003bc37a20 */ /* 0x010fe40000410000 */
[----:B------:R-:W-:Y:S02]  /*e1a0*/  FMUL.FTZ R219, R60, c[0x0][0x2ec] ;  /* 0x0000bb003cdb7a20 */ /* 0x000fe40000410000 */
        /* <DEDUP_REMOVED lines=9> */
[----:B------:R-:W1:Y:S10]  /*e240*/  MUFU.TANH R236, R236 ;  /* 0x000000ec00ec7308 */ /* 0x000e740000002400 */
        /* <DEDUP_REMOVED lines=112> */
.L_x_1333:
        /* <DEDUP_REMOVED lines=91> */
.L_x_1332:
        /* <DEDUP_REMOVED lines=93> */
[----:B------:R-:W-:Y:S01]  /*f4d0*/  ISETP.GT.AND P0, PT, R176, R169, PT ;  /* 0x000000a9b000720c */ /* 0x000fe20003f04270 */
        /* <DEDUP_REMOVED lines=30> */
[C---:B------:R-:W-:Y:S01]  /*f6c0*/  FMUL.FTZ R27, R54.reuse, R95 ;  /* 0x0000005f361b7220 */ /* 0x040fe20000410000 */
[----:B------:R-:W-:Y:S01]  /*f6d0*/  LDSM.16.MT88.4 R100, [R116+0xac00] ;  /* 0x00ac00007464783b */ /* 0x000fe20000004200 */
[----:B------:R-:W-:Y:S01]  /*f6e0*/  FMUL.FTZ R24, R53, R92 ;  /* 0x0000005c35187220 */ /* 0x000fe20000410000 */
[----:B-1----:R-:W-:Y:S01]  /*f6f0*/  F2FP.BF16.PACK_AB R56, R131, R138 ;  /* 0x0000008a8338723e */ /* 0x002fe200000010ff */
[C---:B------:R-:W-:Y:S02]  /*f700*/  FMUL.FTZ R25, R53.reuse, R93 ;  /* 0x0000005d35197220 */ /* 0x040fe40000410000 */
[C---:B------:R-:W-:Y:S02]  /*f710*/  FMUL.FTZ R32, R53.reuse, R84 ;  /* 0x0000005435207220 */ /* 0x040fe40000410000 */
[C---:B------:R-:W-:Y:S01]  /*f720*/  FMUL.FTZ R33, R53.reuse, R85 ;  /* 0x0000005535217220 */ /* 0x040fe20000410000 */
[----:B------:R-:W-:Y:S01]  /*f730*/  MUFU.EX2 R121, R121 ;  /* 0x0000007900797308 */ /* 0x000fe20000000800 */
[C---:B------:R-:W-:Y:S02]  /*f740*/  FMUL.FTZ R34, R54.reuse, R86 ;  /* 0x0000005636227220 */ /* 0x040fe40000410000 */
[C---:B------:R-:W-:Y:S02]  /*f750*/  FMUL.FTZ R35, R54.reuse, R87 ;  /* 0x0000005736237220 */ /* 0x040fe40000410000 */
[C---:B------:R-:W-:Y:S02]  /*f760*/  FMUL.FTZ R40, R53.reuse, R76 ;  /* 0x0000004c35287220 */ /* 0x040fe40000410000 */
[----:B------:R-:W-:Y:S02]  /*f770*/  FMUL.FTZ R41, R53, R77 ;  /* 0x0000004d35297220 */ /* 0x000fe40000410000 */
[C---:B------:R-:W-:Y:S01]  /*f780*/  FMUL.FTZ R42, R54.reuse, R78 ;  /* 0x0000004e362a7220 */ /* 0x040fe20000410000 */
[----:B------:R-:W1:Y:S01]  /*f790*/  MUFU.EX2 R120, R120 ;  /* 0x0000007800787308 */ /* 0x000e620000000800 */
[----:B------:R-:W-:Y:S02]  /*f7a0*/  FMUL.FTZ R43, R54, R79 ;  /* 0x0000004f362b7220 */ /* 0x000fe40000410000 */
[--C-:B------:R-:W-:Y:S01]  /*f7b0*/  FFMA.FTZ R93, R243, c[0x0][0x23c], -R132.reuse ;  /* 0x00008f00f35d7a23 */ /* 0x100fe20000010884 */
[----:B--2---:R-:W-:Y:S01]  /*f7c0*/  F2FP.BF16.PACK_AB R57, R129, R136 ;  /* 0x000000888139723e */ /* 0x004fe200000010ff */
[--C-:B------:R-:W-:Y:S01]  /*f7d0*/  FFMA.FTZ R85, R241, c[0x0][0x23c], -R132.reuse ;  /* 0x00008f00f1557a23 */ /* 0x100fe20000010884 */
[----:B------:R-:W-:Y:S01]  /*f7e0*/  LDSM.16.MT88.4 R76, [R116+0xc400] ;  /* 0x00c40000744c783b */ /* 0x000fe20000004200 */
[--C-:B------:R-:W-:Y:S02]  /*f7f0*/  FFMA.FTZ R86, R239, c[0x0][0x23c], -R132.reuse ;  /* 0x00008f00ef567a23 */ /* 0x100fe40000010884 */
[--C-:B------:R-:W-:Y:S01]  /*f800*/  FFMA.FTZ R84, R244, c[0x0][0x23c], -R55.reuse ;  /* 0x00008f00f4547a23 */ /* 0x100fe20000010837 */
[----:B------:R-:W-:Y:S01]  /*f810*/  MUFU.EX2 R122, R122 ;  /* 0x0000007a007a7308 */ /* 0x000fe20000000800 */
[--C-:B------:R-:W-:Y:S02]  /*f820*/  FFMA.FTZ R87, R242, c[0x0][0x23c], -R55.reuse ;  /* 0x00008f00f2577a23 */ /* 0x100fe40000010837 */
[C---:B------:R-:W-:Y:S02]  /*f830*/  FMUL.FTZ R48, R53.reuse, R68 ;  /* 0x0000004435307220 */ /* 0x040fe40000410000 */
[----:B------:R-:W-:Y:S02]  /*f840*/  FMUL.FTZ R49, R53, R69 ;  /* 0x0000004535317220 */ /* 0x000fe40000410000 */
[C---:B------:R-:W-:Y:S02]  /*f850*/  FMUL.FTZ R50, R54.reuse, R70 ;  /* 0x0000004636327220 */ /* 0x040fe40000410000 */
[----:B------:R-:W-:Y:S01]  /*f860*/  FMUL.FTZ R51, R54, R71 ;  /* 0x0000004736337220 */ /* 0x000fe20000410000 */
[----:B------:R-:W2:Y:S01]  /*f870*/  MUFU.EX2 R117, R117 ;  /* 0x0000007500757308 */ /* 0x000ea20000000800 */
[----:B------:R-:W-:Y:S01]  /*f880*/  LDSM.16.MT88.4 R68, [R164+0xbc00] ;  /* 0x00bc0000a444783b */ /* 0x000fe20000004200 */
[--C-:B------:R-:W-:Y:S01]  /*f890*/  FFMA.FTZ R92, R235, c[0x0][0x23c], -R132.reuse ;  /* 0x00008f00eb5c7a23 */ /* 0x100fe20000010884 */
[----:B-1----:R-:W-:Y:S01]  /*f8a0*/  F2FP.BF16.PACK_AB R58, R120, R121 ;  /* 0x00000079783a723e */ /* 0x002fe200000010ff */
[--C-:B------:R-:W-:Y:S02]  /*f8b0*/  FFMA.FTZ R123, R223, c[0x0][0x23c], -R132.reuse ;  /* 0x00008f00df7b7a23 */ /* 0x100fe40000010884 */
[--C-:B------:R-:W-:Y:S02]  /*f8c0*/  FFMA.FTZ R133, R226, c[0x0][0x23c], -R55.reuse ;  /* 0x00008f00e2857a23 */ /* 0x100fe40000010837 */
[--C-:B------:R-:W-:Y:S02]  /*f8d0*/  FFMA.FTZ R134, R224, c[0x0][0x23c], -R55.reuse ;  /* 0x00008f00e0867a23 */ /* 0x100fe40000010837 */
[----:B------:R-:W-:Y:S01]  /*f8e0*/  MUFU.EX2 R93, R93 ;  /* 0x0000005d005d7308 */ /* 0x000fe20000000800 */
[--C-:B------:R-:W-:Y:S02]  /*f8f0*/  FFMA.FTZ R139, R214, c[0x0][0x23c], -R55.reuse ;  /* 0x00008f00d68b7a23 */ /* 0x100fe40000010837 */
[--C-:B------:R-:W-:Y:S02]  /*f900*/  FFMA.FTZ R141, R216, c[0x0][0x23c], -R55.reuse ;  /* 0x00008f00d88d7a23 */ /* 0x100fe40000010837 */
[--C-:B------:R-:W-:Y:S02]  /*f910*/  FFMA.FTZ R142, R210, c[0x0][0x23c], -R55.reuse ;  /* 0x00008f00d28e7a23 */ /* 0x100fe40000010837 */
[--C-:B------:R-:W-:Y:S02]  /*f920*/  FFMA.FTZ R144, R199, c[0x0][0x23c], -R132.reuse ;  /* 0x00008f00c7907a23 */ /* 0x100fe40000010884 */
[--C-:B------:R-:W-:Y:S01]  /*f930*/  FFMA.FTZ R148, R203, c[0x0][0x23c], -R132.reuse ;  /* 0x00008f00cb947a23 */ /* 0x100fe20000010884 */
[----:B------:R-:W-:Y:S01]  /*f940*/  MUFU.EX2 R85, R85 ;  /* 0x0000005500557308 */ /* 0x000fe20000000800 */
[--C-:B------:R-:W-:Y:S02]  /*f950*/  FFMA.FTZ R143, R206, c[0x0][0x23c], -R55.reuse ;  /* 0x00008f00ce8f7a23 */ /* 0x100fe40000010837 */
[--C-:B------:R-:W-:Y:S01]  /*f960*/  FFMA.FTZ R146, R208, c[0x0][0x23c], -R55.reuse ;  /* 0x00008f00d0927a23 */ /* 0x100fe20000010837 */
[----:B--2---:R-:W-:Y:S01]  /*f970*/  F2FP.BF16.PACK_AB R59, R117, R122 ;  /* 0x0000007a753b723e */ /* 0x004fe200000010ff */
[--C-:B------:R-:W-:Y:S02]  /*f980*/  FFMA.FTZ R145, R204, c[0x0][0x23c], -R55.reuse ;  /* 0x00008f00cc917a23 */ /* 0x100fe40000010837 */
[--C-:B------:R-:W-:Y:S02]  /*f990*/  FFMA.FTZ R150, R202, c[0x0][0x23c], -R55.reuse ;  /* 0x00008f00ca967a23 */ /* 0x100fe40000010837 */
        /* <DEDUP_REMOVED lines=8> */
[--C-:B------:R-:W-:Y:S02]  /*fa20*/  FFMA.FTZ R149, R196, c[0x0][0x23c], -R55.reuse ;  /* 0x00008f00c4957a23 */ /* 0x100fe40000010837 */
[C---:B------:R-:W-:Y:S03]  /*fa30*/  FMUL.FTZ R14, R54.reuse, R106 ;  /* 0x0000006a360e7220 */ /* 0x040fe60000410000 */
[----:B------:R-:W-:Y:S01]  /*fa40*/  MUFU.EX2 R87, R87 ;  /* 0x0000005700577308 */ /* 0x000fe20000000800 */
[----:B------:R-:W-:Y:S02]  /*fa50*/  FMUL.FTZ R15, R54, R107 ;  /* 0x0000006b360f7220 */ /* 0x000fe40000410000 */
[--C-:B------:R-:W-:Y:S02]  /*fa60*/  FFMA.FTZ R154, R195, c[0x0][0x23c], -R55.reuse ;  /* 0x00008f00c39a7a23 */ /* 0x100fe40000010837 */
[--C-:B------:R-:W-:Y:S02]  /*fa70*/  FFMA.FTZ R191, R191, c[0x0][0x23c], -R55.reuse ;  /* 0x00008f00bfbf7a23 */ /* 0x100fe40000010837 */
[--C-:B------:R-:W-:Y:S01]  /*fa80*/  FFMA.FTZ R194, R194, c[0x0][0x23c], -R55.reuse ;  /* 0x00008f00c2c27a23 */ /* 0x100fe20000010837 */
[C---:B------:R-:W-:Y:S02]  /*fa90*/  HMMA.16816.F32.BF16 R12, R56.reuse, R20, R12 ;  /* 0x00000014380c723c */ /* 0x040fe4000004180c */
[----:B------:R-:W-:Y:S01]  /*faa0*/  MUFU.EX2 R92, R92 ;  /* 0x0000005c005c7308 */ /* 0x000fe20000000800 */
[----:B------:R-:W-:Y:S02]  /*fab0*/  FFMA.FTZ R130, R229, c[0x0][0x23c], -R132 ;  /* 0x00008f00e5827a23 */ /* 0x000fe40000010884 */
[C---:B------:R-:W-:Y:S02]  /*fac0*/  FFMA.FTZ R188, R53.reuse, R188, R138 ;  /* 0x000000bc35bc7223 */ /* 0x040fe4000001008a */
[C---:B------:R-:W-:Y:S01]  /*fad0*/  FMUL.FTZ R20, R53.reuse, R96 ;  /* 0x0000006035147220 */ /* 0x040fe20000410000 */
[C---:B------:R-:W-:Y:S04]  /*fae0*/  HMMA.16816.F32.BF16 R16, R56.reuse, R22, R16 ;  /* 0x000000163810723c */ /* 0x040fe80000041810 */
[----:B------:R-:W-:Y:S01]  /*faf0*/  FMUL.FTZ R21, R53, R97 ;  /* 0x0000006135157220 */ /* 0x000fe20000410000 */
[----:B------:R-:W-:Y:S01]  /*fb00*/  MUFU.EX2 R124, R124 ;  /* 0x0000007c007c7308 */ /* 0x000fe20000000800 */
[--C-:B------:R-:W-:Y:S02]  /*fb10*/  FFMA.FTZ R96, R237, c[0x0][0x23c], -R132.reuse ;  /* 0x00008f00ed607a23 */ /* 0x100fe40000010884 */
[C---:B------:R-:W-:Y:S04]  /*fb20*/  FMUL.FTZ R22, R54.reuse, R98 ;  /* 0x0000006236167220 */ /* 0x040fe80000410000 */
[----:B------:R-:W-:Y:S02]  /*fb30*/  FMUL.FTZ R23, R54, R99 ;  /* 0x0000006336177220 */ /* 0x000fe40000410000 */
[----:B------:R-:W-:Y:S01]  /*fb40*/  FFMA.FTZ R99, R233, c[0x0][0x23c], -R132 ;  /* 0x00008f00e9637a23 */ /* 0x000fe20000010884 */
[----:B------:R-:W-:Y:S01]  /*fb50*/  MUFU.EX2 R96, R96 ;  /* 0x0000006000607308 */ /* 0x000fe20000000800 */
[--C-:B------:R-:W-:Y:S02]  /*fb60*/  FFMA.FTZ R98, R238, c[0x0][0x23c], -R55.reuse ;  /* 0x00008f00ee627a23 */ /* 0x100fe40000010837 */
[--C-:B------:R-:W-:Y:S01]  /*fb70*/  FFMA.FTZ R97, R234, c[0x0][0x23c], -R55.reuse ;  /* 0x00008f00ea617a23 */ /* 0x100fe20000010837 */
[C---:B------:R-:W-:Y:S03]  /*fb80*/  HMMA.16816.F32.BF16 R20, R56.reuse, R28, R20 ;  /* 0x0000001c3814723c */ /* 0x040fe60000041814 */
[--C-:B------:R-:W-:Y:S02]  /*fb90*/  FFMA.FTZ R138, R212, c[0x0][0x23c], -R55.reuse ;  /* 0x00008f00d48a7a23 */ /* 0x100fe40000010837 */
[----:B------:R-:W-:Y:S01]  /*fba0*/  FADD.FTZ R188, R131, R188 ;  /* 0x000000bc83bc7221 */ /* 0x000fe20000010000 */
        /* <DEDUP_REMOVED lines=8> */
[----:B------:R-:W-:Y:S02]  /*fc30*/  FFMA.FTZ R90, R245, c[0x0][0x23c], -R132 ;  /* 0x00008f00f55a7a23 */ /* 0x000fe40000010884 */
[--C-:B------:R-:W-:Y:S02]  /*fc40*/  FFMA.FTZ R91, R236, c[0x0][0x23c], -R55.reuse ;  /* 0x00008f00ec5b7a23 */ /* 0x100fe40000010837 */
[----:B------:R-:W-:Y:S01]  /*fc50*/  FADD.FTZ R121, R121, R188 ;  /* 0x000000bc79797221 */ /* 0x000fe20000010000 */
[C---:B------:R-:W-:Y:S01]  /*fc60*/  HMMA.16816.F32.BF16 R28, R56.reuse, R36, R28 ;  /* 0x00000024381c723c */ /* 0x040fe2000004181c */
[----:B------:R-:W1:Y:S02]  /*fc70*/  MUFU.EX2 R90, R90 ;  /* 0x0000005a005a7308 */ /* 0x000e640000000800 */
        /* <DEDUP_REMOVED lines=9> */
[----:B------:R-:W2:Y:S01]  /*fd10*/  MUFU.EX2 R81, R81 ;  /* 0x0000005100517308 */ /* 0x000ea20000000800 */
[--C-:B------:R-:W-:Y:S02]  /*fd20*/  FFMA.FTZ R137, R205, c[0x0][0x23c], -R132.reuse ;  /* 0x00008f00cd897a23 */ /* 0x100fe40000010884 */
[--C-:B------:R-:W-:Y:S02]  /*fd30*/  FFMA.FTZ R140, R209, c[0x0][0x23c], -R132.reuse ;  /* 0x00008f00d18c7a23 */ /* 0x100fe40000010884 */
[--C-:B------:R-:W-:Y:S01]  /*fd40*/  FFMA.FTZ R147, R217, c[0x0][0x23c], -R132.reuse ;  /* 0x00008f00d9937a23 */ /* 0x100fe20000010884 */
[C---:B------:R-:W-:Y:S03]  /*fd50*/  HMMA.16816.F32.BF16 R36, R56.reuse, R44, R36 ;  /* 0x0000002c3824723c */ /* 0x040fe60000041824 */
[--C-:B------:R-:W-:Y:S01]  /*fd60*/  FFMA.FTZ R152, R218, c[0x0][0x23c], -R132.reuse ;  /* 0x00008f00da987a23 */ /* 0x100fe20000010884 */
[----:B------:R-:W-:Y:S01]  /*fd70*/  MUFU.EX2 R128, R128 ;  /* 0x0000008000807308 */ /* 0x000fe20000000800 */
[----:B------:R-:W-:Y:S02]  /*fd80*/  FFMA.FTZ R207, R207, c[0x0][0x23c], -R132 ;  /* 0x00008f00cfcf7a23 */ /* 0x000fe40000010884 */
[C---:B------:R-:W-:Y:S01]  /*fd90*/  FMUL.FTZ R44, R53.reuse, R72 ;  /* 0x00000048352c7220 */ /* 0x040fe20000410000 */
[C---:B------:R-:W-:Y:S04]  /*fda0*/  HMMA.16816.F32.BF16 R40, R56.reuse, R46, R40 ;  /* 0x0000002e3828723c */ /* 0x040fe80000041828 */
[----:B------:R-:W-:Y:S02]  /*fdb0*/  FMUL.FTZ R45, R53, R73 ;  /* 0x00000049352d7220 */ /* 0x000fe40000410000 */
[----:B------:R-:W-:Y:S01]  /*fdc0*/  MUFU.EX2 R127, R127 ;  /* 0x0000007f007f7308 */ /* 0x000fe20000000800 */
[C---:B------:R-:W-:Y:S02]  /*fdd0*/  FMUL.FTZ R46, R54.reuse, R74 ;  /* 0x0000004a362e7220 */ /* 0x040fe40000410000 */
[C---:B------:R-:W-:Y:S02]  /*fde0*/  FMUL.FTZ R47, R54.reuse, R75 ;  /* 0x0000004b362f7220 */ /* 0x040fe40000410000 */
[----:B------:R-:W-:Y:S01]  /*fdf0*/  LDSM.16.MT88.4 R72, [R164+0xc000] ;  /* 0x00c00000a448783b */ /* 0x000fe20000004200 */
[----:B------:R-:W-:Y:S02]  /*fe00*/  FFMA.FTZ R54, R54, R187, R136 ;  /* 0x000000bb36367223 */ /* 0x000fe40000010088 */
[----:B------:R-:W-:Y:S02]  /*fe10*/  FFMA.FTZ R187, R3, c[0x0][0x23c], -R55 ;  /* 0x00008f0003bb7a23 */ /* 0x000fe40000010837 */
[C---:B------:R-:W-:Y:S01]  /*fe20*/  HMMA.16816.F32.BF16 R44, R56.reuse, R60, R44 ;  /* 0x0000003c382c723c */ /* 0x040fe2000004182c */
[----:B------:R-:W-:Y:S02]  /*fe30*/  MUFU.EX2 R126, R126 ;  /* 0x0000007e007e7308 */ /* 0x000fe40000000800 */
[----:B------:R-:W-:Y:S02]  /*fe40*/  FADD.FTZ R53, R129, R54 ;  /* 0x0000003681357221 */ /* 0x000fe40000010000 */
[----:B------:R-:W-:Y:S02]  /*fe50*/  FFMA.FTZ R136, R211, c[0x0][0x23c], -R132 ;  /* 0x00008f00d3887a23 */ /* 0x000fe40000010884 */
[----:B------:R-:W-:Y:S01]  /*fe60*/  FADD.FTZ R54, R122, R53 ;  /* 0x000000357a367221 */ /* 0x000fe20000010000 */
[----:B------:R-:W-:Y:S01]  /*fe70*/  HMMA.16816.F32.BF16 R48, R56, R62, R48 ;  /* 0x0000003e3830723c */ /* 0x000fe20000041830 */
[----:B------:R-:W3:Y:S02]  /*fe80*/  LDSM.16.MT88.4 R60, [R116+0x9400] ;  /* 0x00940000743c783b */ /* 0x000ee40000004200 */
[----:B------:R-:W4:Y:S01]  /*fe90*/  MUFU.EX2 R91, R91 ;  /* 0x0000005b005b7308 */ /* 0x000f220000000800 */
[----:B------:R-:W-:Y:S02]  /*fea0*/  FADD.FTZ R53, R120, R121 ;  /* 0x0000007978357221 */ /* 0x000fe40000010000 */
[----:B------:R-:W-:Y:S01]  /*feb0*/  FADD.FTZ R54, R117, R54 ;  /* 0x0000003675367221 */ /* 0x000fe20000010000 */
[----:B-1----:R-:W-:Y:S01]  /*fec0*/  F2FP.BF16.PACK_AB R56, R93, R90 ;  /* 0x0000005a5d38723e */ /* 0x002fe200000010ff */
[----:B------:R-:W-:Y:S01]  /*fed0*/  FADD.FTZ R80, R90, R53 ;  /* 0x000000355a507221 */ /* 0x000fe20000010000 */
[----:B--2---:R-:W-:Y:S03]  /*fee0*/  F2FP.BF16.PACK_AB R57, R84, R81 ;  /* 0x000000515439723e */ /* 0x004fe600000010ff */
[----:B------:R-:W-:Y:S01]  /*fef0*/  F2FP.BF16.PACK_AB R58, R86, R85 ;  /* 0x00000055563a723e */ /* 0x000fe200000010ff */
[----:B------:R-:W1:Y:S01]  /*ff00*/  MUFU.EX2 R89, R89 ;  /* 0x0000005900597308 */ /* 0x000e620000000800 */
[----:B------:R-:W-:Y:S01]  /*ff10*/  F2FP.BF16.PACK_AB R59, R88, R87 ;  /* 0x00000057583b723e */ /* 0x000fe200000010ff */
[--C-:B------:R-:W-:Y:S02]  /*ff20*/  FFMA.FTZ R121, R200, c[0x0][0x23c], -R55.reuse ;  /* 0x00008f00c8797a23 */ /* 0x100fe40000010837 */
[--C-:B------:R-:W-:Y:S02]  /*ff30*/  FFMA.FTZ R122, R198, c[0x0][0x23c], -R55.reuse ;  /* 0x00008f00c67a7a23 */ /* 0x100fe40000010837 */
[----:B------:R-:W-:Y:S02]  /*ff40*/  FFMA.FTZ R90, R52, c[0x0][0x23c], -R55 ;  /* 0x00008f00345a7a23 */ /* 0x000fe40000010837 */
[C---:B------:R-:W-:Y:S02]  /*ff50*/  HMMA.16816.F32.BF16 R4, R56.reuse, R64, R4 ;  /* 0x000000403804723c */ /* 0x040fe40000041804 */
[----:B------:R-:W-:Y:S01]  /*ff60*/  MUFU.EX2 R125, R125 ;  /* 0x0000007d007d7308 */ /* 0x000fe20000000800 */
[--C-:B------:R-:W-:Y:S02]  /*ff70*/  FFMA.FTZ R215, R215, c[0x0][0x23c], -R132.reuse ;  /* 0x00008f00d7d77a23 */ /* 0x100fe40000010884 */
[--C-:B------:R-:W-:Y:S02]  /*ff80*/  FFMA.FTZ R219, R219, c[0x0][0x23c], -R132.reuse ;  /* 0x00008f00dbdb7a23 */ /* 0x100fe40000010884 */
[--C-:B------:R-:W-:Y:S01]  /*ff90*/  FFMA.FTZ R220, R220, c[0x0][0x23c], -R132.reuse ;  /* 0x00008f00dcdc7a23 */ /* 0x100fe20000010884 */
[C---:B------:R-:W-:Y:S01]  /*ffa0*/  HMMA.16816.F32.BF16 R8, R56.reuse, R66, R8 ;  /* 0x000000423808723c */ /* 0x040fe20000041808 */
[----:B------:R-:W2:Y:S03]  /*ffb0*/  LDSM.16.MT88.4 R64, [R164+0xb400] ;  /* 0x00b40000a440783b */ /* 0x000ea60000004200 */
[----:B------:R-:W-:Y:S01]  /*ffc0*/  MUFU.EX2 R123, R123 ;  /* 0x0000007b007b7308 */ /* 0x000fe20000000800 */
[--C-:B------:R-:W-:Y:S02]  /*ffd0*/  FFMA.FTZ R221, R221, c[0x0][0x23c], -R132.reuse ;  /* 0x00008f00dddd7a23 */ /* 0x100fe40000010884 */
[----:B------:R-:W-:Y:S01]  /*ffe0*/  FFMA.FTZ R132, R222, c[0x0][0x23c], -R132 ;  /* 0x00008f00de847a23 */ /* 0x000fe20000010884 */
[C---:B---3--:R-:W-:Y:S06]  /*fff0*/  HMMA.16816.F32.BF16 R12, R56.reuse, R60, R12 ;  /* 0x0000003c380c723c */ /* 0x048fec000004180c */
[----:B------:R-:W-:Y:S02]  /*10000*/  MUFU.EX2 R133, R133 ;  /* 0x0000008500857308 */ /* 0x000fe40000000800 */
[C---:B------:R-:W-:Y:S01]  /*10010*/  HMMA.16816.F32.BF16 R16, R56.reuse, R62, R16 ;  /* 0x0000003e3810723c */ /* 0x040fe20000041810 */
[----:B------:R-:W3:Y:S07]  /*10020*/  LDSM.16.MT88.4 R60, [R116+0xb400] ;  /* 0x00b40000743c783b */ /* 0x000eee0000004200 */
[----:B------:R-:W-:Y:S10]  /*10030*/  MUFU.EX2 R129, R197 ;  /* 0x000000c500817308 */ /* 0x000ff40000000800 */
[----:B------:R-:W-:Y:S01]  /*10040*/  MUFU.EX2 R144, R144 ;  /* 0x0000009000907308 */ /* 0x000fe20000000800 */
[C---:B--2---:R-:W-:Y:S09]  /*10050*/  HMMA.16816.F32.BF16 R20, R56.reuse, R64, R20 ;  /* 0x000000403814723c */ /* 0x044ff20000041814 */
[----:B------:R-:W-:Y:S01]  /*10060*/  MUFU.EX2 R143, R143 ;  /* 0x0000008f008f7308 */ /* 0x000fe20000000800 */
[C---:B------:R-:W-:Y:S01]  /*10070*/  HMMA.16816.F32.BF16 R24, R56.reuse, R66, R24 ;  /* 0x000000423818723c */ /* 0x040fe20000041818 */
[----:B------:R-:W2:Y:S08]  /*10080*/  LDSM.16.MT88.4 R64, [R164+0xd400] ;  /* 0x00d40000a440783b */ /* 0x000eb00000004200 */
[----:B------:R-:W-:Y:S01]  /*10090*/  MUFU.EX2 R146, R146 ;  /* 0x0000009200927308 */ /* 0x000fe20000000800 */
[C---:B---3--:R-:W-:Y:S09]  /*100a0*/  HMMA.16816.F32.BF16 R28, R56.reuse, R60, R28 ;  /* 0x0000003c381c723c */ /* 0x048ff2000004181c */
[----:B------:R-:W-:Y:S01]  /*100b0*/  MUFU.EX2 R131, R201 ;  /* 0x000000c900837308 */ /* 0x000fe20000000800 */
[C---:B------:R-:W-:Y:S01]  /*100c0*/  HMMA.16816.F32.BF16 R32, R56.reuse, R62, R32 ;  /* 0x0000003e3820723c */ /* 0x040fe20000041820 */
[----:B------:R-:W3:Y:S08]  /*100d0*/  LDSM.16.MT88.4 R60, [R116+0xd400] ;  /* 0x00d40000743c783b */ /* 0x000ef00000004200 */
[----:B------:R-:W-:Y:S10]  /*100e0*/  MUFU.EX2 R148, R148 ;  /* 0x0000009400947308 */ /* 0x000ff40000000800 */
[----:B------:R-:W-:Y:S01]  /*100f0*/  MUFU.EX2 R145, R145 ;  /* 0x0000009100917308 */ /* 0x000fe20000000800 */
[C---:B--2---:R-:W-:Y:S09]  /*10100*/  HMMA.16816.F32.BF16 R36, R56.reuse, R64, R36 ;  /* 0x000000403824723c */ /* 0x044ff20000041824 */
[----:B------:R-:W-:Y:S01]  /*10110*/  MUFU.EX2 R150, R150 ;  /* 0x0000009600967308 */ /* 0x000fe20000000800 */
[C---:B------:R-:W-:Y:S01]  /*10120*/  HMMA.16816.F32.BF16 R40, R56.reuse, R66, R40 ;  /* 0x000000423828723c */ /* 0x040fe20000041828 */
[----:B------:R-:W2:Y:S08]  /*10130*/  LDSM.16.MT88.4 R64, [R164+0x9800] ;  /* 0x00980000a440783b */ /* 0x000eb00000004200 */
[----:B------:R-:W5:Y:S01]  /*10140*/  MUFU.EX2 R97, R97 ;  /* 0x0000006100617308 */ /* 0x000f620000000800 */
[C---:B---3--:R-:W-:Y:S09]  /*10150*/  HMMA.16816.F32.BF16 R44, R56.reuse, R60, R44 ;  /* 0x0000003c382c723c */ /* 0x048ff2000004182c */
[----:B------:R-:W-:Y:S01]  /*10160*/  MUFU.EX2 R130, R130 ;  /* 0x0000008200827308 */ /* 0x000fe20000000800 */
[----:B------:R-:W-:Y:S01]  /*10170*/  HMMA.16816.F32.BF16 R48, R56, R62, R48 ;  /* 0x0000003e3830723c */ /* 0x000fe20000041830 */
[----:B------:R-:W3:Y:S08]  /*10180*/  LDSM.16.MT88.4 R60, [R116+0x9800] ;  /* 0x00980000743c783b */ /* 0x000ef00000004200 */
[----:B------:R-:W-:Y:S03]  /*10190*/  MUFU.EX2 R134, R134 ;  /* 0x0000008600867308 */ /* 0x000fe60000000800 */
[----:B------:R-:W-:Y:S02]  /*101a0*/  F2FP.BF16.PACK_AB R56, R99, R92 ;  /* 0x0000005c6338723e */ /* 0x000fe400000010ff */
[----:B----4-:R-:W-:Y:S02]  /*101b0*/  F2FP.BF16.PACK_AB R57, R91, R98 ;  /* 0x000000625b39723e */ /* 0x010fe400000010ff */
[----:B-1----:R-:W-:Y:S02]  /*101c0*/  F2FP.BF16.PACK_AB R58, R96, R89 ;  /* 0x00000059603a723e */ /* 0x002fe400000010ff */
[----:B-----5:R-:W-:Y:S01]  /*101d0*/  F2FP.BF16.PACK_AB R59, R124, R97 ;  /* 0x000000617c3b723e */ /* 0x020fe200000010ff */
[----:B------:R-:W-:Y:S06]  /*101e0*/  MUFU.EX2 R135, R135 ;  /* 0x0000008700877308 */ /* 0x000fec0000000800 */
[C---:B--2---:R-:W-:Y:S04]  /*101f0*/  HMMA.16816.F32.BF16 R4, R56.reuse, R64, R4 ;  /* 0x000000403804723c */ /* 0x044fe80000041804 */
[----:B------:R-:W-:Y:S04]  /*10200*/  MUFU.EX2 R136, R136 ;  /* 0x0000008800887308 */ /* 0x000fe80000000800 */
[C---:B------:R-:W-:Y:S01]  /*10210*/  HMMA.16816.F32.BF16 R8, R56.reuse, R66, R8 ;  /* 0x000000423808723c */ /* 0x040fe20000041808 */
[----:B------:R-:W1:Y:S05]  /*10220*/  LDSM.16.MT88.4 R64, [R164+0xb800] ;  /* 0x00b80000a440783b */ /* 0x000e6a0000004200 */
[----:B------:R-:W-:Y:S02]  /*10230*/  MUFU.EX2 R138, R138 ;  /* 0x0000008a008a7308 */ /* 0x000fe40000000800 */
[C---:B---3--:R-:W-:Y:S08]  /*10240*/  HMMA.16816.F32.BF16 R12, R56.reuse, R60, R12 ;  /* 0x0000003c380c723c */ /* 0x048ff0000004180c */
        /* <DEDUP_REMOVED lines=14> */
[----:B------:R-:W3:Y:S10]  /*10330*/  MUFU.EX2 R117, R215 ;  /* 0x000000d700757308 */ /* 0x000ef40000000800 */
[----:B------:R-:W-:Y:S01]  /*10340*/  MUFU.EX2 R121, R121 ;  /* 0x0000007900797308 */ /* 0x000fe20000000800 */
[C---:B-1----:R-:W-:Y:S09]  /*10350*/  HMMA.16816.F32.BF16 R36, R56.reuse, R64, R36 ;  /* 0x000000403824723c */ /* 0x042ff20000041824 */
[----:B------:R-:W1:Y:S01]  /*10360*/  MUFU.EX2 R122, R122 ;  /* 0x0000007a007a7308 */ /* 0x000e620000000800 */
[C---:B------:R-:W-:Y:S01]  /*10370*/  HMMA.16816.F32.BF16 R40, R56.reuse, R66, R40 ;  /* 0x000000423828723c */ /* 0x040fe20000041828 */
[----:B------:R-:W4:Y:S02]  /*10380*/  LDSM.16.MT88.4 R64, [R164+0x9c00] ;  /* 0x009c0000a440783b */ /* 0x000f240000004200 */
[----:B---3--:R-:W-:Y:S06]  /*10390*/  F2FP.BF16.PACK_AB R52, R117, R120 ;  /* 0x000000787534723e */ /* 0x008fec00000010ff */
[----:B------:R-:W-:Y:S01]  /*103a0*/  MUFU.EX2 R147, R147 ;  /* 0x0000009300937308 */ /* 0x000fe20000000800 */
[C---:B--2---:R-:W-:Y:S09]  /*103b0*/  HMMA.16816.F32.BF16 R44, R56.reuse, R60, R44 ;  /* 0x0000003c382c723c */ /* 0x044ff2000004182c */
[----:B------:R-:W-:Y:S01]  /*103c0*/  MUFU.EX2 R152, R152 ;  /* 0x0000009800987308 */ /* 0x000fe20000000800 */
[----:B------:R-:W-:Y:S01]  /*103d0*/  HMMA.16816.F32.BF16 R48, R56, R62, R48 ;  /* 0x0000003e3830723c */ /* 0x000fe20000041830 */
[----:B------:R-:W2:Y:S02]  /*103e0*/  LDSM.16.MT88.4 R60, [R116+0x9c00] ;  /* 0x009c0000743c783b */ /* 0x000ea40000004200 */
[----:B-1----:R-:W-:Y:S04]  /*103f0*/  F2FP.BF16.PACK_AB R53, R122, R121 ;  /* 0x000000797a35723e */ /* 0x002fe800000010ff */
[----:B------:R-:W-:Y:S02]  /*10400*/  F2FP.BF16.PACK_AB R56, R127, R128 ;  /* 0x000000807f38723e */ /* 0x000fe400000010ff */
[----:B------:R-:W-:Y:S01]  /*10410*/  F2FP.BF16.PACK_AB R57, R125, R126 ;  /* 0x0000007e7d39723e */ /* 0x000fe200000010ff */
[----:B------:R-:W-:Y:S02]  /*10420*/  MUFU.EX2 R149, R149 ;  /* 0x0000009500957308 */ /* 0x000fe40000000800 */
[----:B------:R-:W-:Y:S02]  /*10430*/  F2FP.BF16.PACK_AB R58, R130, R123 ;  /* 0x0000007b823a723e */ /* 0x000fe400000010ff */
[----:B------:R-:W-:Y:S06]  /*10440*/  F2FP.BF16.PACK_AB R59, R134, R133 ;  /* 0x00000085863b723e */ /* 0x000fec00000010ff */
[----:B------:R-:W1:Y:S01]  /*10450*/  MUFU.EX2 R154, R154 ;  /* 0x0000009a009a7308 */ /* 0x000e620000000800 */
[C---:B----4-:R-:W-:Y:S08]  /*10460*/  HMMA.16816.F32.BF16 R4, R56.reuse, R64, R4 ;  /* 0x000000403804723c */ /* 0x050ff00000041804 */
[C---:B------:R-:W-:Y:S01]  /*10470*/  HMMA.16816.F32.BF16 R8, R56.reuse, R66, R8 ;  /* 0x000000423808723c */ /* 0x040fe20000041808 */
[----:B------:R-:W3:Y:S01]  /*10480*/  LDSM.16.MT88.4 R64, [R116+0xbc00] ;  /* 0x00bc00007440783b */ /* 0x000ee20000004200 */
[----:B------:R-:W-:Y:S06]  /*10490*/  MUFU.EX2 R219, R219 ;  /* 0x000000db00db7308 */ /* 0x000fec0000000800 */
[C---:B--2---:R-:W-:Y:S04]  /*104a0*/  HMMA.16816.F32.BF16 R12, R56.reuse, R60, R12 ;  /* 0x0000003c380c723c */ /* 0x044fe8000004180c */
[----:B------:R-:W-:Y:S01]  /*104b0*/  MUFU.EX2 R220, R220 ;  /* 0x000000dc00dc7308 */ /* 0x000fe20000000800 */
[----:B-1----:R-:W-:Y:S03]  /*104c0*/  F2FP.BF16.PACK_AB R55, R154, R149 ;  /* 0x000000959a37723e */ /* 0x002fe600000010ff */
[C---:B------:R-:W-:Y:S01]  /*104d0*/  HMMA.16816.F32.BF16 R16, R56.reuse, R62, R16 ;  /* 0x0000003e3810723c */ /* 0x040fe20000041810 */
[----:B------:R-:W1:Y:S05]  /*104e0*/  LDSM.16.MT88.4 R60, [R164+0xdc00] ;  /* 0x00dc0000a43c783b */ /* 0x000e6a0000004200 */
[----:B------:R-:W-:Y:S02]  /*104f0*/  MUFU.EX2 R3, R191 ;  /* 0x000000bf00037308 */ /* 0x000fe40000000800 */
[C---:B------:R-:W-:Y:S08]  /*10500*/  HMMA.16816.F32.BF16 R20, R56.reuse, R68, R20 ;  /* 0x000000443814723c */ /* 0x040ff00000041814 */
[----:B------:R-:W-:Y:S01]  /*10510*/  MUFU.EX2 R221, R221 ;  /* 0x000000dd00dd7308 */ /* 0x000fe20000000800 */
[C---:B------:R-:W-:Y:S01]  /*10520*/  HMMA.16816.F32.BF16 R24, R56.reuse, R70, R24 ;  /* 0x000000463818723c */ /* 0x040fe20000041818 */
[----:B------:R-:W2:Y:S08]  /*10530*/  LDSM.16.MT88.4 R68, [R116+0xdc00] ;  /* 0x00dc00007444783b */ /* 0x000eb00000004200 */
[----:B------:R-:W4:Y:S01]  /*10540*/  MUFU.EX2 R132, R132 ;  /* 0x0000008400847308 */ /* 0x000f220000000800 */
[C---:B---3--:R-:W-:Y:S08]  /*10550*/  HMMA.16816.F32.BF16 R28, R56.reuse, R64, R28 ;  /* 0x00000040381c723c */ /* 0x048ff0000004181c */
[C---:B------:R-:W-:Y:S01]  /*10560*/  HMMA.16816.F32.BF16 R32, R56.reuse, R66, R32 ;  /* 0x000000423820723c */ /* 0x040fe20000041820 */
[----:B------:R-:W3:Y:S01]  /*10570*/  LDSM.16.MT88.4 R64, [R164+0xa000] ;  /* 0x00a00000a440783b */ /* 0x000ee20000004200 */
[----:B------:R-:W-:Y:S06]  /*10580*/  MUFU.EX2 R187, R187 ;  /* 0x000000bb00bb7308 */ /* 0x000fec0000000800 */
[C---:B-1----:R-:W-:Y:S08]  /*10590*/  HMMA.16816.F32.BF16 R36, R56.reuse, R60, R36 ;  /* 0x0000003c3824723c */ /* 0x042ff00000041824 */
[C---:B------:R-:W-:Y:S01]  /*105a0*/  HMMA.16816.F32.BF16 R40, R56.reuse, R62, R40 ;  /* 0x0000003e3828723c */ /* 0x040fe20000041828 */
[----:B------:R-:W1:Y:S07]  /*105b0*/  LDSM.16.MT88.4 R60, [R116+0xa000] ;  /* 0x00a00000743c783b */ /* 0x000e6e0000004200 */
[C---:B--2---:R-:W-:Y:S08]  /*105c0*/  HMMA.16816.F32.BF16 R44, R56.reuse, R68, R44 ;  /* 0x00000044382c723c */ /* 0x044ff0000004182c */
[----:B------:R-:W-:Y:S01]  /*105d0*/  HMMA.16816.F32.BF16 R48, R56, R70, R48 ;  /* 0x000000463830723c */ /* 0x000fe20000041830 */
[----:B------:R-:W2:Y:S06]  /*105e0*/  LDSM.16.MT88.4 R68, [R116+0xc000] ;  /* 0x00c000007444783b */ /* 0x000eac0000004200 */
[----:B------:R-:W-:Y:S02]  /*105f0*/  F2FP.BF16.PACK_AB R56, R136, R135 ;  /* 0x000000878838723e */ /* 0x000fe400000010ff */
[----:B------:R-:W-:Y:S03]  /*10600*/  F2FP.BF16.PACK_AB R57, R139, R138 ;  /* 0x0000008a8b39723e */ /* 0x000fe600000010ff */
[----:B------:R-:W-:Y:S02]  /*10610*/  F2FP.BF16.PACK_AB R58, R140, R137 ;  /* 0x000000898c3a723e */ /* 0x000fe400000010ff */
[----:B------:R-:W-:Y:S07]  /*10620*/  F2FP.BF16.PACK_AB R59, R142, R141 ;  /* 0x0000008d8e3b723e */ /* 0x000fee00000010ff */
[C---:B---3--:R-:W-:Y:S08]  /*10630*/  HMMA.16816.F32.BF16 R4, R56.reuse, R64, R4 ;  /* 0x000000403804723c */ /* 0x048ff00000041804 */
        /* <DEDUP_REMOVED lines=8> */
[C---:B--2---:R-:W-:Y:S08]  /*106c0*/  HMMA.16816.F32.BF16 R28, R56.reuse, R68, R28 ;  /* 0x00000044381c723c */ /* 0x044ff0000004181c */
[C---:B------:R-:W-:Y:S01]  /*106d0*/  HMMA.16816.F32.BF16 R32, R56.reuse, R70, R32 ;  /* 0x000000463820723c */ /* 0x040fe20000041820 */
[----:B------:R-:W2:Y:S07]  /*106e0*/  LDSM.16.MT88.4 R68, [R164+0xa400] ;  /* 0x00a40000a444783b */ /* 0x000eae0000004200 */
[C---:B---3--:R-:W-:Y:S08]  /*106f0*/  HMMA.16816.F32.BF16 R36, R56.reuse, R64, R36 ;  /* 0x000000403824723c */ /* 0x048ff00000041824 */
[C---:B------:R-:W-:Y:S01]  /*10700*/  HMMA.16816.F32.BF16 R40, R56.reuse, R66, R40 ;  /* 0x000000423828723c */ /* 0x040fe20000041828 */
[----:B------:R-:W3:Y:S07]  /*10710*/  LDSM.16.MT88.4 R64, [R116+0xa400] ;  /* 0x00a400007440783b */ /* 0x000eee0000004200 */
[C---:B-1----:R-:W-:Y:S08]  /*10720*/  HMMA.16816.F32.BF16 R44, R56.reuse, R60, R44 ;  /* 0x0000003c382c723c */ /* 0x042ff0000004182c */
[----:B------:R-:W-:Y:S01]  /*10730*/  HMMA.16816.F32.BF16 R48, R56, R62, R48 ;  /* 0x0000003e3830723c */ /* 0x000fe20000041830 */
[----:B------:R-:W1:Y:S06]  /*10740*/  LDSM.16.MT88.4 R60, [R164+0xe400] ;  /* 0x00e40000a43c783b */ /* 0x000e6c0000004200 */
[----:B------:R-:W-:Y:S02]  /*10750*/  F2FP.BF16.PACK_AB R56, R144, R129 ;  /* 0x000000819038723e */ /* 0x000fe400000010ff */
[----:B------:R-:W-:Y:S03]  /*10760*/  F2FP.BF16.PACK_AB R57, R146, R143 ;  /* 0x0000008f9239723e */ /* 0x000fe600000010ff */
[----:B------:R-:W-:Y:S02]  /*10770*/  F2FP.BF16.PACK_AB R58, R148, R131 ;  /* 0x00000083943a723e */ /* 0x000fe400000010ff */
[----:B------:R-:W-:Y:S07]  /*10780*/  F2FP.BF16.PACK_AB R59, R150, R145 ;  /* 0x00000091963b723e */ /* 0x000fee00000010ff */
        /* <DEDUP_REMOVED lines=8> */
[----:B------:R-:W5:Y:S07]  /*10810*/  LDSM.16.MT88.4 R72, [R116+0xa800] ;  /* 0x00a800007448783b */ /* 0x000f6e0000004200 */
[C---:B------:R-:W-:Y:S08]  /*10820*/  HMMA.16816.F32.BF16 R28, R56.reuse, R76, R28 ;  /* 0x0000004c381c723c */ /* 0x040ff0000004181c */
[C---:B------:R-:W-:Y:S01]  /*10830*/  HMMA.16816.F32.BF16 R32, R56.reuse, R78, R32 ;  /* 0x0000004e3820723c */ /* 0x040fe20000041820 */
[----:B------:R-:W-:Y:S07]  /*10840*/  LDSM.16.MT88.4 R76, [R116+0xc800] ;  /* 0x00c80000744c783b */ /* 0x000fee0000004200 */
[C---:B-1----:R-:W-:Y:S08]  /*10850*/  HMMA.16816.F32.BF16 R36, R56.reuse, R60, R36 ;  /* 0x0000003c3824723c */ /* 0x042ff00000041824 */
[C---:B------:R-:W-:Y:S01]  /*10860*/  HMMA.16816.F32.BF16 R40, R56.reuse, R62, R40 ;  /* 0x0000003e3828723c */ /* 0x040fe20000041828 */
[----:B------:R-:W1:Y:S07]  /*10870*/  LDSM.16.MT88.4 R60, [R164+0xc800] ;  /* 0x00c80000a43c783b */ /* 0x000e6e0000004200 */
[C---:B--2---:R-:W-:Y:S07]  /*10880*/  HMMA.16816.F32.BF16 R44, R56.reuse, R68, R44 ;  /* 0x00000044382c723c */ /* 0x044fee000004182c */
[----:B------:R-:W-:Y:S01]  /*10890*/  FADD.FTZ R69, R81, R54 ;  /* 0x0000003651457221 */ /* 0x000fe20000010000 */
[----:B------:R-:W-:Y:S01]  /*108a0*/  HMMA.16816.F32.BF16 R48, R56, R70, R48 ;  /* 0x000000463830723c */ /* 0x000fe20000041830 */
[----:B------:R-:W-:Y:S03]  /*108b0*/  LDSM.16.MT88.4 R56, [R116+0xe800] ;  /* 0x00e800007438783b */ /* 0x000fe60000004200 */
[----:B------:R-:W-:Y:S01]  /*108c0*/  F2FP.BF16.PACK_AB R54, R152, R147 ;  /* 0x000000939836723e */ /* 0x000fe200000010ff */
[----:B------:R-:W-:Y:S02]  /*108d0*/  FADD.FTZ R68, R93, R80 ;  /* 0x000000505d447221 */ /* 0x000fe40000010000 */
[----:B------:R-:W-:Y:S01]  /*108e0*/  FADD.FTZ R84, R84, R69 ;  /* 0x0000004554547221 */ /* 0x000fe20000010000 */
[----:B----4-:R-:W-:Y:S01]  /*108f0*/  F2FP.BF16.PACK_AB R70, R132, R221 ;  /* 0x000000dd8446723e */ /* 0x010fe200000010ff */
[----:B------:R-:W2:Y:S02]  /*10900*/  LDSM.16.MT88.4 R80, [R164+0xe800] ;  /* 0x00e80000a450783b */ /* 0x000ea40000004200 */
[C---:B---3--:R-:W-:Y:S01]  /*10910*/  HMMA.16816.F32.BF16 R4, R52.reuse, R64, R4 ;  /* 0x000000403404723c */ /* 0x048fe20000041804 */
[----:B------:R-:W3:Y:S04]  /*10920*/  MUFU.EX2 R64, R194 ;  /* 0x000000c200407308 */ /* 0x000ee80000000800 */
[----:B------:R-:W-:Y:S03]  /*10930*/  FADD.FTZ R87, R87, R84 ;  /* 0x0000005457577221 */ /* 0x000fe60000010000 */
[C---:B------:R-:W-:Y:S04]  /*10940*/  HMMA.16816.F32.BF16 R8, R52.reuse, R66, R8 ;  /* 0x000000423408723c */ /* 0x040fe80000041808 */
[----:B------:R-:W-:Y:S04]  /*10950*/  FADD.FTZ R87, R88, R87 ;  /* 0x0000005758577221 */ /* 0x000fe80000010000 */
[C---:B-----5:R-:W-:Y:S04]  /*10960*/  HMMA.16816.F32.BF16 R12, R52.reuse, R72, R12 ;  /* 0x00000048340c723c */ /* 0x060fe8000004180c */
[----:B------:R-:W-:Y:S04]  /*10970*/  FADD.FTZ R98, R98, R87 ;  /* 0x0000005762627221 */ /* 0x000fe80000010000 */
[C---:B------:R-:W-:Y:S04]  /*10980*/  HMMA.16816.F32.BF16 R16, R52.reuse, R74, R16 ;  /* 0x0000004a3410723c */ /* 0x040fe80000041810 */
[----:B---3--:R-:W-:Y:S01]  /*10990*/  F2FP.BF16.PACK_AB R69, R64, R3 ;  /* 0x000000034045723e */ /* 0x008fe200000010ff */
[----:B------:R-:W-:Y:S03]  /*109a0*/  FADD.FTZ R98, R91, R98 ;  /* 0x000000625b627221 */ /* 0x000fe60000010000 */
[C---:B-1----:R-:W-:Y:S01]  /*109b0*/  HMMA.16816.F32.BF16 R20, R52.reuse, R60, R20 ;  /* 0x0000003c3414723c */ /* 0x042fe20000041814 */
[----:B------:R-:W1:Y:S06]  /*109c0*/  MUFU.EX2 R60, R90 ;  /* 0x0000005a003c7308 */ /* 0x000e6c0000000800 */
[----:B------:R-:W-:Y:S01]  /*109d0*/  FADD.FTZ R61, R85, R68 ;  /* 0x00000044553d7221 */ /* 0x000fe20000010000 */
[C---:B------:R-:W-:Y:S04]  /*109e0*/  HMMA.16816.F32.BF16 R24, R52.reuse, R62, R24 ;  /* 0x0000003e3418723c */ /* 0x040fe80000041818 */
[----:B------:R-:W-:Y:S01]  /*109f0*/  FADD.FTZ R61, R86, R61 ;  /* 0x0000003d563d7221 */ /* 0x000fe20000010000 */
[----:B------:R-:W-:Y:S01]  /*10a00*/  F2FP.BF16.PACK_AB R68, R220, R219 ;  /* 0x000000dbdc44723e */ /* 0x000fe200000010ff */
[----:B------:R-:W-:Y:S02]  /*10a10*/  LDSM.16.MT88.4 R84, [R116+0xcc00] ;  /* 0x00cc00007454783b */ /* 0x000fe40000004200 */
[C---:B------:R-:W-:Y:S08]  /*10a20*/  HMMA.16816.F32.BF16 R28, R52.reuse, R76, R28 ;  /* 0x0000004c341c723c */ /* 0x040ff0000004181c */
[C---:B------:R-:W-:Y:S01]  /*10a30*/  HMMA.16816.F32.BF16 R32, R52.reuse, R78, R32 ;  /* 0x0000004e3420723c */ /* 0x040fe20000041820 */
[----:B------:R-:W-:Y:S03]  /*10a40*/  LDSM.16.MT88.4 R76, [R164+0xec00] ;  /* 0x00ec0000a44c783b */ /* 0x000fe60000004200 */
[----:B-1----:R-:W-:Y:S04]  /*10a50*/  F2FP.BF16.PACK_AB R71, R187, R60 ;  /* 0x0000003cbb47723e */ /* 0x002fe800000010ff */
[C---:B--2---:R-:W-:Y:S08]  /*10a60*/  HMMA.16816.F32.BF16 R36, R52.reuse, R80, R36 ;  /* 0x000000503424723c */ /* 0x044ff00000041824 */
[C---:B------:R-:W-:Y:S08]  /*10a70*/  HMMA.16816.F32.BF16 R40, R52.reuse, R82, R40 ;  /* 0x000000523428723c */ /* 0x040ff00000041828 */
[C---:B------:R-:W-:Y:S07]  /*10a80*/  HMMA.16816.F32.BF16 R44, R52.reuse, R56, R44 ;  /* 0x00000038342c723c */ /* 0x040fee000004182c */
[----:B------:R-:W-:Y:S01]  /*10a90*/  FADD.FTZ R56, R92, R61 ;  /* 0x0000003d5c387221 */ /* 0x000fe20000010000 */
[----:B------:R-:W-:Y:S01]  /*10aa0*/  HMMA.16816.F32.BF16 R48, R52, R58, R48 ;  /* 0x0000003a3430723c */ /* 0x000fe20000041830 */
[----:B------:R-:W1:Y:S03]  /*10ab0*/  LDSM.16.MT88.4 R92, [R164+0xcc00] ;  /* 0x00cc0000a45c783b */ /* 0x000e660000004200 */
[----:B------:R-:W-:Y:S04]  /*10ac0*/  FADD.FTZ R56, R99, R56 ;  /* 0x0000003863387221 */ /* 0x000fe80000010000 */
[C---:B------:R-:W-:Y:S07]  /*10ad0*/  HMMA.16816.F32.BF16 R112, R68.reuse, R108, R4 ;  /* 0x0000006c4470723c */ /* 0x040fee0000041804 */
        /* <DEDUP_REMOVED lines=13> */
[C---:B-1----:R-:W-:Y:S01]  /*10bb0*/  HMMA.16816.F32.BF16 R96, R68.reuse, R92, R20 ;  /* 0x0000005c4460723c */ /* 0x042fe20000041814 */
[----:B------:R-:W1:Y:S02]  /*10bc0*/  LDSM.16.MT88.4 R4, [R116+0xec00] ;  /* 0x00ec00007404783b */ /* 0x000e640000004200 */
        /* <DEDUP_REMOVED lines=27> */
[----:B------:R-:W-:Y:S01]  /*10d80*/  MOV R117, R0 ;  /* 0x0000000000757202 */ /* 0x000fe20000000f00 */
[----:B------:R-:W-:Y:S01]  /*10d90*/  FADD.FTZ R122, R122, R121 ;  /* 0x000000797a7a7221 */ /* 0x000fe20000010000 */
[----:B------:R-:W-:Y:S03]  /*10da0*/  HMMA.16816.F32.BF16 R68, R68, R6, R48 ;  /* 0x000000064444723c */ /* 0x000fe60000041830 */
[----:B------:R-:W-:Y:S02]  /*10db0*/  FADD.FTZ R147, R147, R8 ;  /* 0x0000000893937221 */ /* 0x000fe40000010000 */
[----:B------:R-:W-:Y:S02]  /*10dc0*/  FADD.FTZ R149, R149, R122 ;  /* 0x0000007a95957221 */ /* 0x000fe40000010000 */
[----:B------:R-:W-:Y:S02]  /*10dd0*/  FADD.FTZ R152, R152, R147 ;  /* 0x0000009398987221 */ /* 0x000fe40000010000 */
[----:B------:R-:W-:Y:S03]  /*10de0*/  FADD.FTZ R154, R154, R149 ;  /* 0x000000959a9a7221 */ /* 0x000fe60000010000 */
[----:B------:R-:W-:Y:S02]  /*10df0*/  FADD.FTZ R219, R219, R152 ;  /* 0x00000098dbdb7221 */ /* 0x000fe40000010000 */
        /* <DEDUP_REMOVED lines=8> */
.L_x_1330:
[----:B------:R-:W1:Y:S01]  /*10e80*/  SHFL.BFLY PT, R3, R188, 0x2, 0x1f ;  /* 0x0c401f00bc037f89 */ /* 0x000e6200000e0000 */
[----:B------:R-:W-:Y:S01]  /*10e90*/  MOV R7, 0x3f800000 ;  /* 0x3f80000000077802 */ /* 0x000fe20000000f00 */
[----:B------:R-:W-:Y:S01]  /*10ea0*/  BSSY B0, `(.L_x_1335) ;  /* 0x00000c2000007945 */ /* 0x000fe20003800000 */
[----:B------:R-:W-:Y:S01]  /*10eb0*/  MOV R6, 0x3f800000 ;  /* 0x3f80000000067802 */ /* 0x000fe20000000f00 */
[----:B------:R-:W2:Y:S04]  /*10ec0*/  SHFL.BFLY PT, R4, R187, 0x2, 0x1f ;  /* 0x0c401f00bb047f89 */ /* 0x000ea800000e0000 */
[----:B------:R-:W-:Y:S01]  /*10ed0*/  BAR.SYNC.DEFER_BLOCKING 0x0 ;  /* 0x0000000000007b1d */ /* 0x000fe20000010000 */
[----:B-1----:R-:W-:-:S05]  /*10ee0*/  FADD.FTZ R8, R3, R188 ;  /* 0x000000bc03087221 */ /* 0x002fca0000010000 */
[----:B------:R-:W1:Y:S01]  /*10ef0*/  S2R R3, SR_TID.X ;  /* 0x0000000000037919 */ /* 0x000e620000002100 */
[----:B--2---:R-:W-:-:S03]  /*10f00*/  FADD.FTZ R9, R4, R187 ;  /* 0x000000bb04097221 */ /* 0x004fc60000010000 */
[----:B------:R-:W2:Y:S04]  /*10f10*/  SHFL.BFLY PT, R5, R8, 0x1, 0x1f ;  /* 0x0c201f0008057f89 */ /* 0x000ea800000e0000 */
[----:B------:R-:W3:Y:S01]  /*10f20*/  SHFL.BFLY PT, R4, R9, 0x1, 0x1f ;  /* 0x0c201f0009047f89 */ /* 0x000ee200000e0000 */
[----:B--2---:R-:W-:Y:S01]  /*10f30*/  FADD.FTZ R5, R8, R5 ;  /* 0x0000000508057221 */ /* 0x004fe20000010000 */
[----:B-1----:R-:W-:Y:S01]  /*10f40*/  SHF.R.S32.HI R8, RZ, 0x1f, R3 ;  /* 0x0000001fff087819 */ /* 0x002fe20000011403 */
[----:B---3--:R-:W-:-:S03]  /*10f50*/  FADD.FTZ R4, R9, R4 ;  /* 0x0000000409047221 */ /* 0x008fc60000010000 */
        /* <DEDUP_REMOVED lines=182> */
.L_x_1336:
[----:B--234-:R-:W-:Y:S05]  /*11ac0*/  BSYNC B0 ;  /* 0x0000000000007941 */ /* 0x01cfea0003800000 */
.L_x_1335:
        /* <DEDUP_REMOVED lines=18> */
.L_x_1338:
[----:B------:R-:W-:Y:S05]  /*11bf0*/  BSYNC B0 ;  /* 0x0000000000007941 */ /* 0x000fea0003800000 */
.L_x_1337:
        /* <DEDUP_REMOVED lines=10> */
.L_x_1340:
[----:B------:R-:W-:Y:S05]  /*11ca0*/  BSYNC B0 ;  /* 0x0000000000007941 */ /* 0x000fea0003800000 */
.L_x_1339:
        /* <DEDUP_REMOVED lines=10> */
.L_x_1342:
[----:B------:R-:W-:Y:S05]  /*11d50*/  BSYNC B0 ;  /* 0x0000000000007941 */ /* 0x000fea0003800000 */
.L_x_1341:
        /* <DEDUP_REMOVED lines=11> */
.L_x_1343:
        /* <DEDUP_REMOVED lines=15> */
.L_x_6323:


//--------------------- .text._ZN5flash24flash_fwd_splitkv_kernelI23Flash_fwd_kernel_traitsILi96ELi64ELi128ELi4ELb0ELb0EN7cutlass10bfloat16_tE19Flash_kernel_traitsILi96ELi64ELi128ELi4ES3_EELb1ELb0ELb0ELb0ELb0ELb0ELb1ELb1EEEvNS_16Flash_fwd_paramsE --------------------------
	.section	.text._ZN5flash24flash_fwd_splitkv_kernelI23Flash_fwd_kernel_traitsILi96ELi64ELi128ELi4ELb0ELb0EN7cutlass10bfloat16_tE19Flash_kernel_traitsILi96ELi64ELi128ELi4ES3_EELb1ELb0ELb0ELb0ELb0ELb0ELb1ELb1EEEvNS_16Flash_fwd_paramsE,"ax",@progbits
	.sectioninfo	@"SHI_REGISTERS=213"
	.align	128
        .global         _ZN5flash24flash_fwd_splitkv_kernelI23Flash_fwd_kernel_traitsILi96ELi64ELi128ELi4ELb0ELb0EN7cutlass10bfloat16_tE19Flash_kernel_traitsILi96ELi64ELi128ELi4ES3_EELb1ELb0ELb0ELb0ELb0ELb0ELb1ELb1EEEvNS_16Flash_fwd_paramsE
        .type           _ZN5flash24flash_fwd_splitkv_kernelI23Flash_fwd_kernel_traitsILi96ELi64ELi128ELi4ELb0ELb0EN7cutlass10bfloat16_tE19Flash_kernel_traitsILi96ELi64ELi128ELi4ES3_EELb1ELb0ELb0ELb0ELb0ELb0ELb1ELb1EEEvNS_16Flash_fwd_paramsE,@function
        .size           _ZN5flash24flash_fwd_splitkv_kernelI23Flash_fwd_kernel_traitsILi96ELi64ELi128ELi4ELb0ELb0EN7cutlass10bfloat16_tE19Flash_kernel_traitsILi96ELi64ELi128ELi4ES3_EELb1ELb0ELb0ELb0ELb0ELb0ELb1ELb1EEEvNS_16Flash_fwd_paramsE,(.L_x_6279 - _ZN5flash24flash_fwd_splitkv_kernelI23Flash_fwd_kernel_traitsILi96ELi64ELi128ELi4ELb0ELb0EN7cutlass10bfloat16_tE19Flash_kernel_traitsILi96ELi64ELi128ELi4ES3_EELb1ELb0ELb0ELb0ELb0ELb0ELb1ELb1EEEvNS_16Flash_fwd_paramsE)
        .other          _ZN5flash24flash_fwd_splitkv_kernelI23Flash_fwd_kernel_traitsILi96ELi64ELi128ELi4ELb0ELb0EN7cutlass10bfloat16_tE19Flash_kernel_traitsILi96ELi64ELi128ELi4ES3_EELb1ELb0ELb0ELb0ELb0ELb0ELb1ELb1EEEvNS_16Flash_fwd_paramsE,@"STO_CUDA_ENTRY STV_DEFAULT"
_ZN5flash24flash_fwd_splitkv_kernelI23Flash_fwd_kernel_traitsILi96ELi64ELi128ELi4ELb0ELb0EN7cutlass10bfloat16_tE19Flash_kernel_traitsILi96ELi64ELi128ELi4ES3_EELb1ELb0ELb0ELb0ELb0ELb0ELb1ELb1EEEvNS_16Flash_fwd_paramsE:
.text._ZN5flash24flash_fwd_splitkv_kernelI23Flash_fwd_kernel_traitsILi96ELi64ELi128ELi4ELb0ELb0EN7cutlass10bfloat16_tE19Flash_kernel_traitsILi96ELi64ELi128ELi4ES3_EELb1ELb0ELb0ELb0ELb0ELb0ELb1ELb1EEEvNS_16Flash_fwd_paramsE:
[----:B------:R-:W-:Y:S02]  /*0000*/  MOV R1, c[0x0][0x28] ;  /* 0x00000a0000017a02 */ /* 0x000fe40000000f00 */
[----:B------:R-:W1:Y:S01]  /*0010*/  I2F.U32.RP R4, c[0x0][0x1c0] ;  /* 0x0000700000047b06 */ /* 0x000e620000209000 */
[----:B------:R-:W2:Y:S01]  /*0020*/  S2R R199, SR_CTAID.Z ;  /* 0x0000000000c77919 */ /* 0x000ea20000002700 */
[----:B------:R-:W-:Y:S01]  /*0030*/  IMAD.MOV.U32 R2, RZ, RZ, RZ ;  /* 0x000000ffff027224 */ /* 0x000fe200078e00ff */
[----:B------:R-:W-:Y:S01]  /*0040*/  ISETP.NE.U32.AND P0, PT, RZ, c[0x0][0x1c0], PT ;  /* 0x00007000ff007a0c */ /* 0x000fe20003f05070 */
[----:B------:R-:W3:Y:S01]  /*0050*/  S2UR UR6, SR_CTAID.Y ;  /* 0x00000000000679c3 */ /* 0x000ee20000002600 */
[----:B------:R-:W4:Y:S01]  /*0060*/  S2R R197, SR_CTAID.X ;  /* 0x0000000000c57919 */ /* 0x000f220000002500 */
[----:B------:R-:W-:Y:S01]  /*0070*/  ULDC.64 UR4, c[0x0][0x40] ;  /* 0x0000100000047ab9 */ /* 0x000fe20000000a00 */
[----:B------:R-:W-:Y:S01]  /*0080*/  BSSY B4, `(.L_x_1344) ;  /* 0x0000016000047945 */ /* 0x000fe20003800000 */
[----:B------:R-:W-:Y:S01]  /*0090*/  UIADD3 UR7, UP0, UR4, 0x160, URZ ;  /* 0x0000016004077890 */ /* 0x000fe2000ff1e03f */
[----:B------:R-:W-:-:S03]  /*00a0*/  MOV R198, 0x1e0 ;  /* 0x000001e000c67802 */ /* 0x000fc60000000f00 */
[----:B------:R-:W-:Y:S01]  /*00b0*/  UIADD3.X UR8, URZ, UR5, URZ, UP0, !UPT ;  /* 0x000000053f087290 */ /* 0x000fe200087fe43f */
[----:B-1----:R-:W1:Y:S02]  /*00c0*/  MUFU.RCP R3, R4 ;  /* 0x0000000400037308 */ /* 0x002e640000001000 */
[----:B-1----:R-:W-:-:S06]  /*00d0*/  IADD3 R3, R3, 0xffffffe, RZ ;  /* 0x0ffffffe03037810 */ /* 0x002fcc0007ffe0ff */
[----:B------:R-:W1:Y:S02]  /*00e0*/  F2I.FTZ.U32.TRUNC.NTZ R3, R3 ;  /* 0x0000000300037305 */ /* 0x000e64000021f000 */
[----:B-1----:R-:W-:-:S04]  /*00f0*/  IMAD.MOV R0, RZ, RZ, -R3 ;  /* 0x000000ffff007224 */ /* 0x002fc800078e0a03 */
[----:B------:R-:W-:-:S04]  /*0100*/  IMAD R5, R0, c[0x0][0x1c0], RZ ;  /* 0x0000700000057a24 */ /* 0x000fc800078e02ff */
[----:B------:R-:W-:-:S06]  /*0110*/  IMAD.HI.U32 R2, R3, R5, R2 ;  /* 0x0000000503027227 */ /* 0x000fcc00078e0002 */
[----:B--2---:R-:W-:-:S04]  /*0120*/  IMAD.HI.U32 R201, R2, R199, RZ ;  /* 0x000000c702c97227 */ /* 0x004fc800078e00ff */
[----:B------:R-:W-:-:S04]  /*0130*/  IMAD.MOV R0, RZ, RZ, -R201 ;  /* 0x000000ffff007224 */ /* 0x000fc800078e0ac9 */
[----:B------:R-:W-:-:S05]  /*0140*/  IMAD R0, R0, c[0x0][0x1c0], R199 ;  /* 0x0000700000007a24 */ /* 0x000fca00078e02c7 */
[----:B------:R-:W-:-:S13]  /*0150*/  ISETP.GE.U32.AND P2, PT, R0, c[0x0][0x1c0], PT ;  /* 0x0000700000007a0c */ /* 0x000fda0003f46070 */
[----:B------:R-:W-:Y:S02]  /*0160*/  @P2 IADD3 R0, R0, -c[0x0][0x1c0], RZ ;  /* 0x8000700000002a10 */ /* 0x000fe40007ffe0ff */
[----:B------:R-:W-:Y:S02]  /*0170*/  @P2 IADD3 R201, R201, 0x1, RZ ;  /* 0x00000001c9c92810 */ /* 0x000fe40007ffe0ff */
[----:B------:R-:W-:-:S13]  /*0180*/  ISETP.GE.U32.AND P1, PT, R0, c[0x0][0x1c0], PT ;  /* 0x0000700000007a0c */ /* 0x000fda0003f26070 */
[----:B------:R-:W-:Y:S02]  /*0190*/  @P1 IADD3 R201, R201, 0x1, RZ ;  /* 0x00000001c9c91810 */ /* 0x000fe40007ffe0ff */
[----:B------:R-:W-:-:S05]  /*01a0*/  @!P0 LOP3.LUT R201, RZ, c[0x0][0x1c0], RZ, 0x33, !PT ;  /* 0x00007000ffc98a12 */ /* 0x000fca00078e33ff */
[----:B------:R-:W-:-:S04]  /*01b0*/  IMAD.MOV R0, RZ, RZ, -R201 ;  /* 0x000000ffff007224 */ /* 0x000fc800078e0ac9 */
[----:B------:R-:W-:Y:S02]  /*01c0*/  IMAD R199, R0, c[0x0][0x1c0], R199 ;  /* 0x0000700000c77a24 */ /* 0x000fe400078e02c7 */
[----:B---34-:R-:W-:Y:S05]  /*01d0*/  CALL.REL.NOINC `($_ZN5flash24flash_fwd_splitkv_kernelI23Flash_fwd_kernel_traitsILi96ELi64ELi128ELi4ELb0ELb0EN7cutlass10bfloat16_tE19Flash_kernel_traitsILi96ELi64ELi128ELi4ES3_EELb1ELb0ELb0ELb0ELb0ELb0ELb1ELb1EEEvNS_16Flash_fwd_paramsE$_ZN5flash30compute_attn_1rowblock_splitkvI23Flash_fwd_kernel_traitsILi96ELi64ELi128ELi4ELb0ELb0EN7cutlass10bfloat16_tE19Flash_kernel_traitsILi96ELi64ELi128ELi4ES3_EELb1ELb0ELb0ELb0ELb0ELb0ELb1ELb1ENS_16Flash_fwd_paramsEEEvRKT8_iiiii) ;  /* 0x0000002000007944 */ /* 0x018fea0003c00000 */
[----:B------:R-:W-:Y:S05]  /*01e0*/  BSYNC B4 ;  /* 0x0000000000047941 */ /* 0x000fea0003800000 */
.L_x_1344:
[----:B------:R-:W-:Y:S05]  /*01f0*/  EXIT ;  /* 0x000000000000794d */ /* 0x000fea0003800000 */
        .type           $_ZN5flash24flash_fwd_splitkv_kernelI23Flash_fwd_kernel_traitsILi96ELi64ELi128ELi4ELb0ELb0EN7cutlass10bfloat16_tE19Flash_kernel_traitsILi96ELi64ELi128ELi4ES3_EELb1ELb0ELb0ELb0ELb0ELb0ELb1ELb1EEEvNS_16Flash_fwd_paramsE$_ZN5flash30compute_attn_1rowblock_splitkvI23Flash_fwd_kernel_traitsILi96ELi64ELi128ELi4ELb0ELb0EN7cutlass10bfloat16_tE19Flash_kernel_traitsILi96ELi64ELi128ELi4ES3_EELb1ELb0ELb0ELb0ELb0ELb0ELb1ELb1ENS_16Flash_fwd_paramsEEEvRKT8_iiiii,@function
        .size           $_ZN5flash24flash_fwd_splitkv_kernelI23Flash_fwd_kernel_traitsILi96ELi64ELi128ELi4ELb0ELb0EN7cutlass10bfloat16_tE19Flash_kernel_traitsILi96ELi64ELi128ELi4ES3_EELb1ELb0ELb0ELb0ELb0ELb0ELb1ELb1EEEvNS_16Flash_fwd_paramsE$_ZN5flash30compute_attn_1rowblock_splitkvI23Flash_fwd_kernel_traitsILi96ELi64ELi128ELi4ELb0ELb0EN7cutlass10bfloat16_tE19Flash_kernel_traitsILi96ELi64ELi128ELi4ES3_EELb1ELb0ELb0ELb0ELb0ELb0ELb1ELb1ENS_16Flash_fwd_paramsEEEvRKT8_iiiii,($__internal_16_$__cuda_sm70_shflsync_bfly_p - $_ZN5flash24flash_fwd_splitkv_kernelI23Flash_fwd_kernel_traitsILi96ELi64ELi128ELi4ELb0ELb0EN7cutlass10bfloat16_tE19Flash_kernel_traitsILi96ELi64ELi128ELi4ES3_EELb1ELb0ELb0ELb0ELb0ELb0ELb1ELb1EEEvNS_16Flash_fwd_paramsE$_ZN5flash30compute_attn_1rowblock_splitkvI23Flash_fwd_kernel_traitsILi96ELi64ELi128ELi4ELb0ELb0EN7cutlass10bfloat16_tE19Flash_kernel_traitsILi96ELi64ELi128ELi4ES3_EELb1ELb0ELb0ELb0ELb0ELb0ELb1ELb1ENS_16Flash_fwd_paramsEEEvRKT8_iiiii)
$_ZN5flash24flash_fwd_splitkv_kernelI23Flash_fwd_kernel_traitsILi96ELi64ELi128ELi4ELb0ELb0EN7cutlass10bfloat16_tE19Flash_kernel_traitsILi96ELi64ELi128ELi4ES3_EELb1ELb0ELb0ELb0ELb0ELb0ELb1ELb1EEEvNS_16Flash_fwd_paramsE$_ZN5flash30compute_attn_1rowblock_splitkvI23Flash_fwd_kernel_traitsILi96ELi64ELi128ELi4ELb0ELb0EN7cutlass10bfloat16_tE19Flash_kernel_traitsILi96ELi64ELi128ELi4ES3_EELb1ELb0ELb0ELb0ELb0ELb0ELb1ELb1ENS_16Flash_fwd_paramsEEEvRKT8_iiiii:
[----:B------:R-:W-:Y:S01]  /*0200*/  IMAD.U32 R116, RZ, RZ, UR7 ;  /* 0x00000007ff747e24 */ /* 0x000fe2000f8e00ff */
[----:B------:R-:W-:Y:S01]  /*0210*/  ULDC.64 UR4, c[0x0][0x118] ;  /* 0x0000460000047ab9 */ /* 0x000fe20000000a00 */
[----:B------:R-:W-:-:S05]  /*0220*/  IMAD.U32 R117, RZ, RZ, UR8 ;  /* 0x00000008ff757e24 */ /* 0x000fca000f8e00ff */
        /* <DEDUP_REMOVED lines=17> */
.L_x_1346:
[----:B------:R-:W-:Y:S05]  /*0340*/  BSYNC B0 ;  /* 0x0000000000007941 */ /* 0x000fea0003800000 */
.L_x_1345:
[----:B------:R-:W3:Y:S04]  /*0350*/  LD.E.64 R30, [R116.64+0xf0] ;  /* 0x0000f004741e7980 */ /* 0x000ee8000c101b00 */
[----:B------:R-:W4:Y:S01]  /*0360*/  @P1 LD.E R200, [R6.64+0x4] ;  /* 0x0000040406c81980 */ /* 0x000f22000c101900 */
[----:B------:R-:W-:Y:S01]  /*0370*/  IMAD.MOV.U32 R14, RZ, RZ, RZ ;  /* 0x000000ffff0e7224 */ /* 0x000fe200078e00ff */
[----:B---3--:R-:W-:-:S04]  /*0380*/  ISETP.NE.U32.AND P5, PT, R30, RZ, PT ;  /* 0x000000ff1e00720c */ /* 0x008fc80003fa5070 */
[----:B------:R-:W-:Y:S01]  /*0390*/  ISETP.NE.AND.EX P5, PT, R31, RZ, PT, P5 ;  /* 0x000000ff1f00720c */ /* 0x000fe20003fa5350 */
[----:B------:R-:W-:Y:S01]  /*03a0*/  IMAD.WIDE R30, R201, 0x4, R30 ;  /* 0x00000004c91e7825 */ /* 0x000fe200078e021e */
[----:B----45:R-:W-:-:S06]  /*03b0*/  @P1 IADD3 R200, R200, -R3, RZ ;  /* 0x80000003c8c81210 */ /* 0x030fcc0007ffe0ff */
        /* <DEDUP_REMOVED lines=10> */
.L_x_1348:
[----:B------:R4:W5:Y:S02]  /*0460*/  LD.E R81, [R116.64+0xb8] ;  /* 0x0000b80474517980 */ /* 0x000964000c101900 */
.L_x_1349:
[----:B------:R-:W-:Y:S05]  /*0470*/  BSYNC B0 ;  /* 0x0000000000007941 */ /* 0x000fea0003800000 */
.L_x_1347:
[----:B--2-4-:R-:W2:Y:S01]  /*0480*/  LD.E.64 R4, [R116.64+0xf8] ;  /* 0x0000f80474047980 */ /* 0x014ea2000c101b00 */
        /* <DEDUP_REMOVED lines=9> */
.L_x_1351:
[----:B------:R-:W2:Y:S01]  /*0520*/  LD.E.64 R4, [R116.64+0x108] ;  /* 0x0001080474047980 */ /* 0x000ea2000c101b00 */
[----:B------:R-:W-:Y:S01]  /*0530*/  BSSY B0, `(.L_x_1353) ;  /* 0x0000006000007945 */ /* 0x000fe20003800000 */
[----:B------:R-:W-:Y:S01]  /*0540*/  IMAD.MOV.U32 R0, RZ, RZ, RZ ;  /* 0x000000ffff007224 */ /* 0x000fe200078e00ff */
[----:B--2---:R-:W-:-:S04]  /*0550*/  ISETP.NE.U32.AND P0, PT, R4, RZ, PT ;  /* 0x000000ff0400720c */ /* 0x004fc80003f05070 */
[----:B------:R-:W-:-:S13]  /*0560*/  ISETP.NE.AND.EX P0, PT, R5, RZ, PT, P0 ;  /* 0x000000ff0500720c */ /* 0x000fda0003f05300 */
[----:B------:R-:W-:Y:S05]  /*0570*/  @!P0 BRA `(.L_x_1354) ;  /* 0x0000001000008947 */ /* 0x000fea0003800000 */
[----:B------:R2:W5:Y:S02]  /*0580*/  LD.E R0, [R116.64+0xbc] ;  /* 0x0000bc0474007980 */ /* 0x000564000c101900 */
.L_x_1354:
[----:B------:R-:W-:Y:S05]  /*0590*/  BSYNC B0 ;  /* 0x0000000000007941 */ /* 0x000fea0003800000 */
.L_x_1353:
[----:B-----5:R-:W-:Y:S02]  /*05a0*/  IADD3 R67, R81, R0, RZ ;  /* 0x0000000051437210 */ /* 0x020fe40007ffe0ff */
.L_x_1352:
[----:B------:R-:W-:Y:S05]  /*05b0*/  BSYNC B1 ;  /* 0x0000000000017941 */ /* 0x000fea0003800000 */
.L_x_1350:
[----:B------:R-:W-:Y:S01]  /*05c0*/  IMAD.SHL.U32 R65, R197, 0x40, RZ ;  /* 0x00000040c5417824 */ /* 0x000fe200078e00ff */
[----:B------:R-:W-:Y:S01]  /*05d0*/  MOV R4, R198 ;  /* 0x000000c600047202 */ /* 0x000fe20000000f00 */
[----:B------:R-:W-:-:S03]  /*05e0*/  IMAD.MOV.U32 R5, RZ, RZ, 0x0 ;  /* 0x00000000ff057424 */ /* 0x000fc600078e00ff */
[----:B------:R-:W-:-:S13]  /*05f0*/  ISETP.GT.AND P0, PT, R200, R65, PT ;  /* 0x00000041c800720c */ /* 0x000fda0003f04270 */
[----:B------:R-:W-:Y:S05]  /*0600*/  @!P0 RET.REL.NODEC R4 `(_ZN5flash24flash_fwd_splitkv_kernelI23Flash_fwd_kernel_traitsILi96ELi64ELi128ELi4ELb0ELb0EN7cutlass10bfloat16_tE19Flash_kernel_traitsILi96ELi64ELi128ELi4ES3_EELb1ELb0ELb0ELb0ELb0ELb0ELb1ELb1EEEvNS_16Flash_fwd_paramsE) ;  /* 0xfffff9f004008950 */ /* 0x000fea0003c3ffff */
[----:B------:R-:W4:Y:S04]  /*0610*/  LD.E R0, [R116.64+0xb8] ;  /* 0x0000b80474007980 */ /* 0x000f28000c101900 */
[----:B-1----:R-:W5:Y:S01]  /*0620*/  LD.E R6, [R116.64+0x188] ;  /* 0x0001880474067980 */ /* 0x002f62000c101900 */
[----:B------:R-:W-:-:S03]  /*0630*/  IABS R4, c[0x0][0x10] ;  /* 0x0000040000047a13 */ /* 0x000fc60000000000 */
[----:B------:R-:W1:Y:S01]  /*0640*/  S2R R74, SR_TID.X ;  /* 0x00000000004a7919 */ /* 0x000e620000002100 */
[----:B------:R-:W2:Y:S08]  /*0650*/  I2F.RP R2, R4 ;  /* 0x0000000400027306 */ /* 0x000eb00000209400 */
[----:B--2---:R-:W2:Y:S02]  /*0660*/  MUFU.RCP R8, R2 ;  /* 0x0000000200087308 */ /* 0x004ea40000001000 */
[----:B--2---:R-:W-:-:S06]  /*0670*/  IADD3 R8, R8, 0xffffffe, RZ ;  /* 0x0ffffffe08087810 */ /* 0x004fcc0007ffe0ff */
[----:B------:R-:W2:Y:S02]  /*0680*/  F2I.FTZ.U32.TRUNC.NTZ R9, R8 ;  /* 0x0000000800097305 */ /* 0x000ea4000021f000 */
[----:B--2---:R-:W-:Y:S02]  /*0690*/  IMAD.MOV R5, RZ, RZ, -R9 ;  /* 0x000000ffff057224 */ /* 0x004fe400078e0a09 */
[----:B------:R-:W-:Y:S02]  /*06a0*/  IMAD.MOV.U32 R8, RZ, RZ, RZ ;  /* 0x000000ffff087224 */ /* 0x000fe400078e00ff */
[----:B------:R-:W-:-:S04]  /*06b0*/  IMAD R5, R5, R4, RZ ;  /* 0x0000000405057224 */ /* 0x000fc800078e02ff */
[----:B------:R-:W-:Y:S01]  /*06c0*/  IMAD.HI.U32 R5, R9, R5, R8 ;  /* 0x0000000509057227 */ /* 0x000fe200078e0008 */
[----:B----4-:R-:W-:-:S04]  /*06d0*/  IADD3 R0, R0, 0x7f, RZ ;  /* 0x0000007f00007810 */ /* 0x010fc80007ffe0ff */
[----:B------:R-:W-:-:S04]  /*06e0*/  SHF.R.S32.HI R7, RZ, 0x1f, R0 ;  /* 0x0000001fff077819 */ /* 0x000fc80000011400 */
[----:B------:R-:W-:Y:S02]  /*06f0*/  LEA.HI R7, R7, R0, RZ, 0x7 ;  /* 0x0000000007077211 */ /* 0x000fe400078f38ff */
[----:B------:R-:W-:Y:S02]  /*0700*/  IABS R0, c[0x0][0x10] ;  /* 0x0000040000007a13 */ /* 0x000fe40000000000 */
[----:B------:R-:W-:-:S03]  /*0710*/  LEA.HI.SX32 R7, R7, c[0x0][0x10], 0x19 ;  /* 0x0000040007077a11 */ /* 0x000fc600078fcaff */
[----:B------:R-:W-:Y:S01]  /*0720*/  IMAD.MOV R0, RZ, RZ, -R0 ;  /* 0x000000ffff007224 */ /* 0x000fe200078e0a00 */
[----:B------:R-:W-:-:S04]  /*0730*/  IADD3 R7, R7, -0x1, RZ ;  /* 0xffffffff07077810 */ /* 0x000fc80007ffe0ff */
[----:B------:R-:W-:Y:S02]  /*0740*/  IABS R2, R7 ;  /* 0x0000000700027213 */ /* 0x000fe40000000000 */
[----:B------:R-:W-:-:S03]  /*0750*/  LOP3.LUT R7, R7, c[0x0][0x10], RZ, 0x3c, !PT ;  /* 0x0000040007077a12 */ /* 0x000fc600078e3cff */
[----:B------:R-:W-:Y:S01]  /*0760*/  IMAD.HI.U32 R5, R5, R2, RZ ;  /* 0x0000000205057227 */ /* 0x000fe200078e00ff */
[----:B------:R-:W-:-:S03]  /*0770*/  ISETP.GE.AND P0, PT, R7, RZ, PT ;  /* 0x000000ff0700720c */ /* 0x000fc60003f06270 */
[----:B------:R-:W-:Y:S01]  /*0780*/  IMAD R9, R5, R0, R2 ;  /* 0x0000000005097224 */ /* 0x000fe200078e0202 */
[----:B------:R-:W-:-:S04]  /*0790*/  IADD3 R0, -R200, 0xbf, R65 ;  /* 0x000000bfc8007810 */ /* 0x000fc80007ffe141 */
[----:B------:R-:W-:Y:S02]  /*07a0*/  ISETP.GT.U32.AND P1, PT, R4, R9, PT ;  /* 0x000000090400720c */ /* 0x000fe40003f24070 */
[----:B-----5:R-:W-:-:S04]  /*07b0*/  IADD3 R6, R6, R0, R67 ;  /* 0x0000000006067210 */ /* 0x020fc80007ffe043 */
[----:B------:R-:W-:-:S04]  /*07c0*/  SHF.R.S32.HI R53, RZ, 0x1f, R6 ;  /* 0x0000001fff357819 */ /* 0x000fc80000011406 */
[----:B------:R-:W-:-:S03]  /*07d0*/  LEA.HI R53, R53, R6, RZ, 0x7 ;  /* 0x0000000635357211 */ /* 0x000fc600078f38ff */
[----:B------:R-:W-:Y:S01]  /*07e0*/  @!P1 IMAD.IADD R9, R9, 0x1, -R4 ;  /* 0x0000000109099824 */ /* 0x000fe200078e0a04 */
[----:B------:R-:W-:Y:S02]  /*07f0*/  @!P1 IADD3 R5, R5, 0x1, RZ ;  /* 0x0000000105059810 */ /* 0x000fe40007ffe0ff */
[----:B------:R-:W-:Y:S02]  /*0800*/  ISETP.NE.AND P1, PT, RZ, c[0x0][0x10], PT ;  /* 0x00000400ff007a0c */ /* 0x000fe40003f25270 */
[----:B------:R-:W-:Y:S02]  /*0810*/  ISETP.GE.U32.AND P2, PT, R9, R4, PT ;  /* 0x000000040900720c */ /* 0x000fe40003f46070 */
[----:B------:R-:W-:-:S11]  /*0820*/  SHF.R.S32.HI R53, RZ, 0x7, R53 ;  /* 0x00000007ff357819 */ /* 0x000fd60000011435 */
[----:B------:R-:W-:-:S05]  /*0830*/  @P2 IADD3 R5, R5, 0x1, RZ ;  /* 0x0000000105052810 */ /* 0x000fca0007ffe0ff */
[----:B------:R-:W-:Y:S01]  /*0840*/  IMAD.MOV.U32 R7, RZ, RZ, R5 ;  /* 0x000000ffff077224 */ /* 0x000fe200078e0005 */
[----:B------:R-:W-:-:S03]  /*0850*/  IADD3 R5, R67, 0x7f, RZ ;  /* 0x0000007f43057810 */ /* 0x000fc60007ffe0ff */
[----:B------:R-:W-:Y:S01]  /*0860*/  @!P0 IMAD.MOV R7, RZ, RZ, -R7 ;  /* 0x000000ffff078224 */ /* 0x000fe200078e0a07 */
[----:B------:R-:W-:Y:S02]  /*0870*/  @!P1 LOP3.LUT R7, RZ, c[0x0][0x10], RZ, 0x33, !PT ;  /* 0x00000400ff079a12 */ /* 0x000fe400078e33ff */
[----:B------:R-:W-:-:S03]  /*0880*/  SHF.R.S32.HI R0, RZ, 0x1f, R5 ;  /* 0x0000001fff007819 */ /* 0x000fc60000011405 */
[----:B------:R-:W-:Y:S01]  /*0890*/  IMAD R194, R7, UR6, RZ ;  /* 0x0000000607c27c24 */ /* 0x000fe2000f8e02ff */
[----:B------:R-:W-:-:S03]  /*08a0*/  LEA.HI R5, R0, R5, RZ, 0x7 ;  /* 0x0000000500057211 */ /* 0x000fc600078f38ff */
[----:B------:R-:W-:Y:S01]  /*08b0*/  IMAD.IADD R0, R7, 0x1, R194 ;  /* 0x0000000107007824 */ /* 0x000fe200078e02c2 */
[----:B------:R-:W-:-:S04]  /*08c0*/  SHF.R.S32.HI R5, RZ, 0x7, R5 ;  /* 0x00000007ff057819 */ /* 0x000fc80000011405 */
[----:B------:R-:W-:-:S04]  /*08d0*/  IMNMX R0, R5, R0, PT ;  /* 0x0000000005007217 */ /* 0x000fc80003800200 */
[----:B------:R-:W-:-:S04]  /*08e0*/  IMNMX R53, R0, R53, PT ;  /* 0x0000003500357217 */ /* 0x000fc80003800200 */
[----:B------:R-:W-:-:S13]  /*08f0*/  ISETP.GE.AND P0, PT, R194, R53, PT ;  /* 0x00000035c200720c */ /* 0x000fda0003f06270 */
[----:B------:R-:W-:Y:S05]  /*0900*/  @!P0 BRA `(.L_x_1355) ;  /* 0x000005a000008947 */ /* 0x000fea0003800000 */
[----:B-1----:R-:W2:Y:S04]  /*0910*/  LD.E.64 R2, [R116.64+0xb0] ;  /* 0x0000b00474027980 */ /* 0x002ea8000c101b00 */
[----:B------:R-:W4:Y:S04]  /*0920*/  LD.E R6, [R116.64+0x60] ;  /* 0x0000600474067980 */ /* 0x000f28000c101900 */
[----:B---3--:R-:W3:Y:S04]  /*0930*/  LD.E R0, [R116.64+0xcc] ;  /* 0x0000cc0474007980 */ /* 0x008ee8000c101900 */
[----:B------:R-:W3:Y:S04]  /*0940*/  LD.E.64 R8, [R116.64+0x78] ;  /* 0x0000780474087980 */ /* 0x000ee8000c101b00 */
[----:B------:R1:W5:Y:S04]  /*0950*/  LD.E R4, [R116.64+0xc0] ;  /* 0x0000c00474047980 */ /* 0x000368000c101900 */
[----:B------:R1:W5:Y:S01]  /*0960*/  LD.E.64 R10, [R116.64+0xa8] ;  /* 0x0000a804740a7980 */ /* 0x000362000c101b00 */
[----:B------:R-:W-:Y:S01]  /*0970*/  SHF.R.S32.HI R7, RZ, 0x1f, R74 ;  /* 0x0000001fff077819 */ /* 0x000fe2000001144a */
[----:B------:R-:W-:Y:S03]  /*0980*/  BSSY B0, `(.L_x_1356) ;  /* 0x000001b000007945 */ /* 0x000fe60003800000 */
[----:B------:R-:W-:-:S04]  /*0990*/  LEA.HI R7, R7, R74, RZ, 0x3 ;  /* 0x0000004a07077211 */ /* 0x000fc800078f18ff */
[----:B------:R-:W-:-:S05]  /*09a0*/  LOP3.LUT R5, R7, 0xfffffff8, RZ, 0xc0, !PT ;  /* 0xfffffff807057812 */ /* 0x000fca00078ec0ff */
[----:B------:R-:W-:-:S04]  /*09b0*/  IMAD.IADD R5, R74, 0x1, -R5 ;  /* 0x000000014a057824 */ /* 0x000fc800078e0a05 */
[----:B------:R-:W-:-:S05]  /*09c0*/  IMAD.SHL.U32 R12, R5, 0x4, RZ ;  /* 0x00000004050c7824 */ /* 0x000fca00078e00ff */
[----:B------:R-:W-:Y:S01]  /*09d0*/  SHF.R.S32.HI R13, RZ, 0x1f, R12 ;  /* 0x0000001fff0d7819 */ /* 0x000fe2000001140c */
[----:B--2---:R-:W-:-:S04]  /*09e0*/  IMAD R2, R2, UR6, R201 ;  /* 0x0000000602027c24 */ /* 0x004fc8000f8e02c9 */
[----:B----4-:R-:W-:-:S04]  /*09f0*/  IMAD R2, R2, R6, R199 ;  /* 0x0000000602027224 */ /* 0x010fc800078e02c7 */
[----:B------:R-:W-:Y:S01]  /*0a00*/  IMAD R3, R3, R2, R65 ;  /* 0x0000000203037224 */ /* 0x000fe200078e0241 */
[----:B------:R-:W-:Y:S01]  /*0a10*/  SHF.R.S32.HI R2, RZ, 0x3, R7 ;  /* 0x00000003ff027819 */ /* 0x000fe20000011407 */
[----:B------:R-:W-:Y:S02]  /*0a20*/  IMAD.IADD R65, R200, 0x1, -R65 ;  /* 0x00000001c8417824 */ /* 0x000fe400078e0a41 */
[----:B---3--:R-:W-:Y:S02]  /*0a30*/  IMAD R0, R3, R0, RZ ;  /* 0x0000000003007224 */ /* 0x008fe400078e02ff */
[C---:B------:R-:W-:Y:S01]  /*0a40*/  IMAD.WIDE R14, R2.reuse, 0x60, R12 ;  /* 0x00000060020e7825 */ /* 0x040fe200078e020c */
[----:B------:R-:W-:-:S04]  /*0a50*/  ISETP.GE.AND P1, PT, R2, R65, PT ;  /* 0x000000410200720c */ /* 0x000fc80003f26270 */
[----:B------:R-:W-:-:S04]  /*0a60*/  IADD3 R7, P0, R0, R14, RZ ;  /* 0x0000000e00077210 */ /* 0x000fc80007f1e0ff */
[----:B------:R-:W-:Y:S02]  /*0a70*/  LEA.HI.X.SX32 R0, R0, R15, 0x1, P0 ;  /* 0x0000000f00007211 */ /* 0x000fe400000f0eff */
[----:B------:R-:W-:-:S04]  /*0a80*/  LEA R14, P0, R7, R8, 0x2 ;  /* 0x00000008070e7211 */ /* 0x000fc800078010ff */
[----:B------:R-:W-:Y:S02]  /*0a90*/  LEA.HI.X R15, R7, R9, R0, 0x2, P0 ;  /* 0x00000009070f7211 */ /* 0x000fe400000f1400 */
[C---:B------:R-:W-:Y:S02]  /*0aa0*/  IADD3 R9, R12.reuse, 0x20, RZ ;  /* 0x000000200c097810 */ /* 0x040fe40007ffe0ff */
[----:B------:R-:W-:Y:S01]  /*0ab0*/  IADD3 R7, R12, 0x40, RZ ;  /* 0x000000400c077810 */ /* 0x000fe20007ffe0ff */
[----:B------:R-:W-:Y:S05]  /*0ac0*/  @P1 BRA `(.L_x_1357) ;  /* 0x0000006000001947 */ /* 0x000fea0003800000 */
[-C--:B-1---5:R-:W-:Y:S02]  /*0ad0*/  ISETP.GE.AND P2, PT, R12, R4.reuse, PT ;  /* 0x000000040c00720c */ /* 0x0a2fe40003f46270 */
[-C--:B------:R-:W-:Y:S02]  /*0ae0*/  ISETP.GE.AND P1, PT, R9, R4.reuse, PT ;  /* 0x000000040900720c */ /* 0x080fe40003f26270 */
[----:B------:R-:W-:-:S09]  /*0af0*/  ISETP.GE.AND P0, PT, R7, R4, PT ;  /* 0x000000040700720c */ /* 0x000fd20003f06270 */
[----:B------:R1:W-:Y:S04]  /*0b00*/  @!P2 ST.E.128 [R14.64], RZ ;  /* 0x000000ff0e00a985 */ /* 0x0003e8000c101d04 */
[----:B------:R1:W-:Y:S04]  /*0b10*/  @!P1 ST.E.128 [R14.64+0x80], RZ ;  /* 0x000080ff0e009985 */ /* 0x0003e8000c101d04 */
[----:B------:R1:W-:Y:S02]  /*0b20*/  @!P0 ST.E.128 [R14.64+0x100], RZ ;  /* 0x000100ff0e008985 */ /* 0x0003e4000c101d04 */
.L_x_1357:
[----:B-1----:R-:W-:Y:S05]  /*0b30*/  BSYNC B0 ;  /* 0x0000000000007941 */ /* 0x002fea0003800000 */
.L_x_1356:
[----:B------:R-:W-:Y:S01]  /*0b40*/  IADD3 R8, R2, 0x10, RZ ;  /* 0x0000001002087810 */ /* 0x000fe20007ffe0ff */
[----:B------:R-:W-:Y:S03]  /*0b50*/  BSSY B0, `(.L_x_1358) ;  /* 0x0000009000007945 */ /* 0x000fe60003800000 */
[----:B------:R-:W-:-:S13]  /*0b60*/  ISETP.GE.AND P0, PT, R8, R65, PT ;  /* 0x000000410800720c */ /* 0x000fda0003f06270 */
[----:B------:R-:W-:Y:S05]  /*0b70*/  @P0 BRA `(.L_x_1359) ;  /* 0x0000006000000947 */ /* 0x000fea0003800000 */
[-C--:B-----5:R-:W-:Y:S02]  /*0b80*/  ISETP.GE.AND P2, PT, R12, R4.reuse, PT ;  /* 0x000000040c00720c */ /* 0x0a0fe40003f46270 */
[-C--:B------:R-:W-:Y:S02]  /*0b90*/  ISETP.GE.AND P1, PT, R9, R4.reuse, PT ;  /* 0x000000040900720c */ /* 0x080fe40003f26270 */
[----:B------:R-:W-:-:S09]  /*0ba0*/  ISETP.GE.AND P0, PT, R7, R4, PT ;  /* 0x000000040700720c */ /* 0x000fd20003f06270 */
[----:B------:R1:W-:Y:S04]  /*0bb0*/  @!P2 ST.E.128 [R14.64+0x1800], RZ ;  /* 0x001800ff0e00a985 */ /* 0x0003e8000c101d04 */
[----:B------:R1:W-:Y:S04]  /*0bc0*/  @!P1 ST.E.128 [R14.64+0x1880], RZ ;  /* 0x001880ff0e009985 */ /* 0x0003e8000c101d04 */
[----:B------:R1:W-:Y:S02]  /*0bd0*/  @!P0 ST.E.128 [R14.64+0x1900], RZ ;  /* 0x001900ff0e008985 */ /* 0x0003e4000c101d04 */
.L_x_1359:
[----:B------:R-:W-:Y:S05]  /*0be0*/  BSYNC B0 ;  /* 0x0000000000007941 */ /* 0x000fea0003800000 */
.L_x_1358:
        /* <DEDUP_REMOVED lines=10> */
.L_x_1361:
[----:B------:R-:W-:Y:S05]  /*0c90*/  BSYNC B0 ;  /* 0x0000000000007941 */ /* 0x000fea0003800000 */
.L_x_1360:
        /* <DEDUP_REMOVED lines=10> */
.L_x_1363:
[----:B------:R-:W-:Y:S05]  /*0d40*/  BSYNC B0 ;  /* 0x0000000000007941 */ /* 0x000fea0003800000 */
.L_x_1362:
[----:B------:R-:W-:Y:S01]  /*0d50*/  ISETP.NE.AND P4, PT, R5, RZ, PT ;  /* 0x000000ff0500720c */ /* 0x000fe20003f85270 */
[----:B------:R-:W-:Y:S01]  /*0d60*/  IMAD.MOV.U32 R199, RZ, RZ, 0x0 ;  /* 0x00000000ffc77424 */ /* 0x000fe200078e00ff */
[----:B------:R-:W-:-:S02]  /*0d70*/  SHF.R.S32.HI R5, RZ, 0x1f, R3 ;  /* 0x0000001fff057819 */ /* 0x000fc40000011403 */
[-C--:B------:R-:W-:Y:S02]  /*0d80*/  ISETP.GE.OR P2, PT, R8, R65.reuse, P4 ;  /* 0x000000410800720c */ /* 0x080fe40002746670 */
[-C--:B------:R-:W-:Y:S02]  /*0d90*/  ISETP.GE.OR P3, PT, R2, R65.reuse, P4 ;  /* 0x000000410200720c */ /* 0x080fe40002766670 */
[-C--:B------:R-:W-:Y:S02]  /*0da0*/  ISETP.GE.OR P1, PT, R6, R65.reuse, P4 ;  /* 0x000000410600720c */ /* 0x080fe40002726670 */
[----:B------:R-:W-:Y:S02]  /*0db0*/  IADD3 R3, P0, R3, R2, RZ ;  /* 0x0000000203037210 */ /* 0x000fe40007f1e0ff */
[----:B------:R-:W-:Y:S02]  /*0dc0*/  ISETP.GE.OR P4, PT, R0, R65, P4 ;  /* 0x000000410000720c */ /* 0x000fe40002786670 */
[----:B------:R-:W-:-:S02]  /*0dd0*/  LEA.HI.X.SX32 R5, R2, R5, 0x1, P0 ;  /* 0x0000000502057211 */ /* 0x000fc400000f0eff */
[C---:B-----5:R-:W-:Y:S01]  /*0de0*/  LEA R2, P0, R3.reuse, R10, 0x2 ;  /* 0x0000000a03027211 */ /* 0x060fe200078010ff */
[----:B------:R-:W-:Y:S02]  /*0df0*/  @!P2 IMAD.MOV.U32 R7, RZ, RZ, -0x800000 ;  /* 0xff800000ff07a424 */ /* 0x000fe400078e00ff */
[----:B------:R-:W-:Y:S01]  /*0e00*/  @!P3 IMAD.MOV.U32 R9, RZ, RZ, -0x800000 ;  /* 0xff800000ff09b424 */ /* 0x000fe200078e00ff */
[----:B------:R-:W-:Y:S01]  /*0e10*/  LEA.HI.X R3, R3, R11, R5, 0x2, P0 ;  /* 0x0000000b03037211 */ /* 0x000fe200000f1405 */
[----:B------:R-:W-:-:S04]  /*0e20*/  @!P1 IMAD.MOV.U32 R5, RZ, RZ, -0x800000 ;  /* 0xff800000ff059424 */ /* 0x000fc800078e00ff */
[----:B------:R4:W-:Y:S04]  /*0e30*/  @!P3 ST.E [R2.64], R9 ;  /* 0x000000090200b985 */ /* 0x0009e8000c101904 */
[----:B------:R4:W-:Y:S04]  /*0e40*/  @!P2 ST.E [R2.64+0x40], R7 ;  /* 0x000040070200a985 */ /* 0x0009e8000c101904 */
[----:B------:R4:W-:Y:S01]  /*0e50*/  @!P1 ST.E [R2.64+0x80], R5 ;  /* 0x0000800502009985 */ /* 0x0009e2000c101904 */
[----:B------:R-:W-:Y:S05]  /*0e60*/  @P4 RET.REL.NODEC R198 `(_ZN5flash24flash_fwd_splitkv_kernelI23Flash_fwd_kernel_traitsILi96ELi64ELi128ELi4ELb0ELb0EN7cutlass10bfloat16_tE19Flash_kernel_traitsILi96ELi64ELi128ELi4ES3_EELb1ELb0ELb0ELb0ELb0ELb0ELb1ELb1EEEvNS_16Flash_fwd_paramsE) ;  /* 0xfffff190c6004950 */ /* 0x000fea0003c3ffff */
[----:B----4-:R-:W-:Y:S02]  /*0e70*/  MOV R5, 0xff800000 ;  /* 0xff80000000057802 */ /* 0x010fe40000000f00 */
[----:B------:R-:W-:-:S03]  /*0e80*/  MOV R199, 0x0 ;  /* 0x0000000000c77802 */ /* 0x000fc60000000f00 */
[----:B------:R4:W-:Y:S01]  /*0e90*/  ST.E [R2.64+0xc0], R5 ;  /* 0x0000c00502007985 */ /* 0x0009e2000c101904 */
[----:B------:R-:W-:Y:S05]  /*0ea0*/  RET.REL.NODEC R198 `(_ZN5flash24flash_fwd_splitkv_kernelI23Flash_fwd_kernel_traitsILi96ELi64ELi128ELi4ELb0ELb0EN7cutlass10bfloat16_tE19Flash_kernel_traitsILi96ELi64ELi128ELi4ES3_EELb1ELb0ELb0ELb0ELb0ELb0ELb1ELb1EEEvNS_16Flash_fwd_paramsE) ;  /* 0xfffff150c6007950 */ /* 0x000fea0003c3ffff */
.L_x_1355:
[----:B-1----:R-:W2:Y:S04]  /*0eb0*/  LD.E.64 R8, [R116.64+0x160] ;  /* 0x0001600474087980 */ /* 0x002ea8000c101b00 */
[----:B------:R-:W4:Y:S01]  /*0ec0*/  LD.E.64 R18, [R116.64+0x158] ;  /* 0x0001580474127980 */ /* 0x000f22000c101b00 */
[----:B--2---:R-:W-:-:S04]  /*0ed0*/  ISETP.NE.U32.AND P1, PT, R8, RZ, PT ;  /* 0x000000ff0800720c */ /* 0x004fc80003f25070 */
[----:B------:R-:W-:-:S13]  /*0ee0*/  ISETP.NE.AND.EX P1, PT, R9, RZ, PT, P1 ;  /* 0x000000ff0900720c */ /* 0x000fda0003f25310 */
[----:B------:R-:W2:Y:S01]  /*0ef0*/  @P1 LD.E.64 R10, [R116.64+0x168] ;  /* 0x00016804740a1980 */ /* 0x000ea2000c101b00 */
        /* <DEDUP_REMOVED lines=8> */
[-C--:B--2---:R-:W-:Y:S02]  /*0f80*/  @P1 IMAD R0, R11, R201.reuse, RZ ;  /* 0x000000c90b001224 */ /* 0x084fe400078e02ff */
        /* <DEDUP_REMOVED lines=11> */
[----:B---3--:R-:W2:Y:S01]  /*1040*/  LD.E.64 R18, [R116.64+0x20] ;  /* 0x0000200474127980 */ /* 0x008ea2000c101b00 */
[----:B------:R-:W-:-:S03]  /*1050*/  IABS R4, R5 ;  /* 0x0000000500047213 */ /* 0x000fc60000000000 */
[----:B------:R-:W2:Y:S04]  /*1060*/  LD.E.64 R60, [R116.64+0x38] ;  /* 0x00003804743c7980 */ /* 0x000ea8000c101b00 */
[----:B-----5:R-:W2:Y:S04]  /*1070*/  LD.E.64 R12, [R116.64+0x28] ;  /* 0x00002804740c7980 */ /* 0x020ea8000c101b00 */
[----:B------:R-:W2:Y:S04]  /*1080*/  LD.E.64 R16, [R116.64+0x50] ;  /* 0x0000500474107980 */ /* 0x000ea8000c101b00 */
[----:B------:R1:W5:Y:S01]  /*1090*/  LD.E.64 R62, [R116.64+0x40] ;  /* 0x00004004743e7980 */ /* 0x000362000c101b00 */
[----:B--2---:R-:W-:-:S04]  /*10a0*/  IABS R7, R2 ;  /* 0x0000000200077213 */ /* 0x004fc80000000000 */
[----:B------:R-:W2:Y:S08]  /*10b0*/  I2F.RP R8, R7 ;  /* 0x0000000700087306 */ /* 0x000eb00000209400 */
[----:B--2---:R-:W2:Y:S02]  /*10c0*/  MUFU.RCP R10, R8 ;  /* 0x00000008000a7308 */ /* 0x004ea40000001000 */
[----:B--2---:R-:W-:-:S06]  /*10d0*/  IADD3 R10, R10, 0xffffffe, RZ ;  /* 0x0ffffffe0a0a7810 */ /* 0x004fcc0007ffe0ff */
[----:B------:R-:W2:Y:S02]  /*10e0*/  F2I.FTZ.U32.TRUNC.NTZ R11, R10 ;  /* 0x0000000a000b7305 */ /* 0x000ea4000021f000 */
[----:B--2---:R-:W-:Y:S02]  /*10f0*/  IMAD.MOV R0, RZ, RZ, -R11 ;  /* 0x000000ffff007224 */ /* 0x004fe400078e0a0b */
[----:B------:R-:W-:Y:S02]  /*1100*/  IMAD.MOV.U32 R10, RZ, RZ, RZ ;  /* 0x000000ffff0a7224 */ /* 0x000fe400078e00ff */
[----:B------:R-:W-:Y:S01]  /*1110*/  IMAD R9, R0, R7, RZ ;  /* 0x0000000700097224 */ /* 0x000fe200078e02ff */
[----:B------:R-:W-:-:S03]  /*1120*/  IABS R0, R2 ;  /* 0x0000000200007213 */ /* 0x000fc60000000000 */
[----:B------:R-:W-:Y:S01]  /*1130*/  IMAD.HI.U32 R9, R11, R9, R10 ;  /* 0x000000090b097227 */ /* 0x000fe200078e000a */
[----:B------:R-:W-:Y:S01]  /*1140*/  IADD3 R0, RZ, -R0, RZ ;  /* 0x80000000ff007210 */ /* 0x000fe20007ffe0ff */
[----:B------:R1:W5:Y:S04]  /*1150*/  LD.E.64 R10, [R116.64+0x58] ;  /* 0x00005804740a7980 */ /* 0x000368000c101b00 */
        /* <DEDUP_REMOVED lines=12> */
[----:B------:R-:W-:-:S05]  /*1220*/  IMAD.WIDE R22, R15, 0x4, R202 ;  /* 0x000000040f167825 */ /* 0x000fca00078e02ca */
[----:B------:R2:W3:Y:S01]  /*1230*/  LD.E R4, [R22.64] ;  /* 0x0000000416047980 */ /* 0x0004e2000c101900 */
[----:B----4-:R-:W-:-:S04]  /*1240*/  IABS R9, R6 ;  /* 0x0000000600097213 */ /* 0x010fc80000000000 */
[----:B------:R-:W4:Y:S08]  /*1250*/  I2F.RP R20, R9 ;  /* 0x0000000900147306 */ /* 0x000f300000209400 */
[----:B----4-:R-:W4:Y:S02]  /*1260*/  MUFU.RCP R14, R20 ;  /* 0x00000014000e7308 */ /* 0x010f240000001000 */
[----:B----4-:R-:W-:-:S06]  /*1270*/  IADD3 R14, R14, 0xffffffe, RZ ;  /* 0x0ffffffe0e0e7810 */ /* 0x010fcc0007ffe0ff */
[----:B--2---:R-:W2:Y:S01]  /*1280*/  F2I.FTZ.U32.TRUNC.NTZ R23, R14 ;  /* 0x0000000e00177305 */ /* 0x004ea2000021f000 */
[----:B------:R-:W-:Y:S01]  /*1290*/  IMAD.MOV.U32 R22, RZ, RZ, RZ ;  /* 0x000000ffff167224 */ /* 0x000fe200078e00ff */
[----:B------:R-:W-:Y:S02]  /*12a0*/  IABS R8, R199 ;  /* 0x000000c700087213 */ /* 0x000fe40000000000 */
[----:B--2---:R-:W-:-:S05]  /*12b0*/  IADD3 R0, RZ, -R23, RZ ;  /* 0x80000017ff007210 */ /* 0x004fca0007ffe0ff */
[----:B------:R-:W-:Y:S01]  /*12c0*/  IMAD R7, R0, R9, RZ ;  /* 0x0000000900077224 */ /* 0x000fe200078e02ff */
[----:B------:R-:W-:-:S03]  /*12d0*/  IABS R0, R6 ;  /* 0x0000000600007213 */ /* 0x000fc60000000000 */
[----:B------:R-:W-:-:S04]  /*12e0*/  IMAD.HI.U32 R7, R23, R7, R22 ;  /* 0x0000000717077227 */ /* 0x000fc800078e0016 */
[----:B------:R-:W-:Y:S02]  /*12f0*/  IMAD.MOV R0, RZ, RZ, -R0 ;  /* 0x000000ffff007224 */ /* 0x000fe400078e0a00 */
[----:B------:R-:W-:-:S04]  /*1300*/  IMAD.HI.U32 R7, R7, R8, RZ ;  /* 0x0000000807077227 */ /* 0x000fc800078e00ff */
[----:B------:R-:W-:-:S05]  /*1310*/  IMAD R0, R7, R0, R8 ;  /* 0x0000000007007224 */ /* 0x000fca00078e0208 */
[----:B------:R-:W-:Y:S02]  /*1320*/  ISETP.GT.U32.AND P1, PT, R9, R0, PT ;  /* 0x000000000900720c */ /* 0x000fe40003f24070 */
[----:B------:R-:W-:Y:S01]  /*1330*/  LOP3.LUT R8, R199, R6, RZ, 0x3c, !PT ;  /* 0x00000006c7087212 */ /* 0x000fe200078e3cff */
[----:B------:R-:W-:-:S10]  /*1340*/  IMAD.MOV R15, RZ, RZ, -R15 ;  /* 0x000000ffff0f7224 */ /* 0x000fd400078e0a0f */
[----:B------:R-:W-:-:S04]  /*1350*/  @!P1 IADD3 R0, R0, -R9, RZ ;  /* 0x8000000900009210 */ /* 0x000fc80007ffe0ff */
[----:B------:R-:W-:Y:S02]  /*1360*/  ISETP.GE.U32.AND P2, PT, R0, R9, PT ;  /* 0x000000090000720c */ /* 0x000fe40003f46070 */
[----:B------:R-:W-:Y:S02]  /*1370*/  ISETP.GE.AND P0, PT, R8, RZ, PT ;  /* 0x000000ff0800720c */ /* 0x000fe40003f06270 */
[----:B------:R-:W-:Y:S02]  /*1380*/  @!P1 IADD3 R7, R7, 0x1, RZ ;  /* 0x0000000107079810 */ /* 0x000fe40007ffe0ff */
[----:B------:R-:W-:Y:S01]  /*1390*/  ISETP.NE.AND P1, PT, R6, RZ, PT ;  /* 0x000000ff0600720c */ /* 0x000fe20003f25270 */
[----:B------:R-:W-:-:S04]  /*13a0*/  IMAD R2, R2, R15, R5 ;  /* 0x0000000f02027224 */ /* 0x000fc800078e0205 */
[----:B------:R-:W-:Y:S01]  /*13b0*/  IMAD R8, R61, R2, RZ ;  /* 0x000000023d087224 */ /* 0x000fe200078e02ff */
[----:B------:R-:W-:Y:S02]  /*13c0*/  SHF.R.S32.HI R15, RZ, 0x1f, R2 ;  /* 0x0000001fff0f7819 */ /* 0x000fe40000011402 */
[----:B------:R-:W-:-:S03]  /*13d0*/  @P2 IADD3 R7, R7, 0x1, RZ ;  /* 0x0000000107072810 */ /* 0x000fc60007ffe0ff */
[----:B------:R-:W-:Y:S02]  /*13e0*/  IMAD R8, R60, R15, R8 ;  /* 0x0000000f3c087224 */ /* 0x000fe400078e0208 */
[----:B------:R-:W-:Y:S01]  /*13f0*/  @!P0 IMAD.MOV R7, RZ, RZ, -R7 ;  /* 0x000000ffff078224 */ /* 0x000fe200078e0a07 */
[----:B------:R-:W-:-:S04]  /*1400*/  @!P1 LOP3.LUT R7, RZ, R6, RZ, 0x33, !PT ;  /* 0x00000006ff079212 */ /* 0x000fc800078e33ff */
[----:B------:R-:W-:Y:S02]  /*1410*/  SHF.R.S32.HI R6, RZ, 0x1f, R7 ;  /* 0x0000001fff067819 */ /* 0x000fe40000011407 */
[----:B---3--:R-:W-:Y:S01]  /*1420*/  SHF.R.S32.HI R0, RZ, 0x1f, R4 ;  /* 0x0000001fff007819 */ /* 0x008fe20000011404 */
[----:B------:R-:W-:-:S04]  /*1430*/  IMAD R9, R19, R4, RZ ;  /* 0x0000000413097224 */ /* 0x000fc800078e02ff */
[C---:B------:R-:W-:Y:S02]  /*1440*/  IMAD R9, R18.reuse, R0, R9 ;  /* 0x0000000012097224 */ /* 0x040fe400078e0209 */
[----:B------:R-:W-:-:S05]  /*1450*/  IMAD.WIDE.U32 R18, R18, R4, RZ ;  /* 0x0000000412127225 */ /* 0x000fca00078e00ff */
        /* <DEDUP_REMOVED lines=8> */
[----:B------:R-:W-:-:S03]  /*14e0*/  IMAD.WIDE.U32 R16, R7, R16, R18 ;  /* 0x0000001007107225 */ /* 0x000fc600078e0012 */
[----:B------:R-:W-:Y:S01]  /*14f0*/  IADD3 R27, R21, R9, RZ ;  /* 0x00000009151b7210 */ /* 0x000fe20007ffe0ff */
[----:B------:R-:W-:Y:S01]  /*1500*/  IMAD.MOV.U32 R4, RZ, RZ, R20 ;  /* 0x000000ffff047224 */ /* 0x000fe200078e0014 */
[----:B------:R-:W-:Y:S01]  /*1510*/  MOV R0, R16 ;  /* 0x0000001000007202 */ /* 0x000fe20000000f00 */
[----:B------:R-:W-:Y:S01]  /*1520*/  IMAD.IADD R13, R17, 0x1, R13 ;  /* 0x00000001110d7824 */ /* 0x000fe200078e020d */
[----:B------:R-:W-:Y:S05]  /*1530*/  BRA `(.L_x_1366) ;  /* 0x0000051000007947 */ /* 0x000fea0003800000 */
.L_x_1365:
        /* <DEDUP_REMOVED lines=8> */
[----:B------:R-:W-:-:S02]  /*15c0*/  IMAD.MOV.U32 R24, RZ, RZ, RZ ;  /* 0x000000ffff187224 */ /* 0x000fc400078e00ff */
[----:B------:R-:W-:Y:S01]  /*15d0*/  @P4 IMAD.IADD R8, R14, 0x1, R17 ;  /* 0x000000010e084824 */ /* 0x000fe200078e0211 */
        /* <DEDUP_REMOVED lines=21> */
[----:B---3--:R-:W-:-:S03]  /*1730*/  @!P4 IMAD R5, R23, R13, RZ ;  /* 0x0000000d1705c224 */ /* 0x008fc600078e02ff */
[----:B------:R-:W-:Y:S01]  /*1740*/  ISETP.GE.U32.AND P2, PT, R0, R7, PT ;  /* 0x000000070000720c */ /* 0x000fe20003f46070 */
[----:B------:R-:W-:Y:S01]  /*1750*/  @!P4 IMAD R5, R22, R6, R5 ;  /* 0x000000061605c224 */ /* 0x000fe200078e0205 */
[----:B------:R-:W-:Y:S01]  /*1760*/  LOP3.LUT R0, R199, R4, RZ, 0x3c, !PT ;  /* 0x00000004c7007212 */ /* 0x000fe200078e3cff */
[-C--:B------:R-:W-:Y:S02]  /*1770*/  @P4 IMAD R9, R61, R8.reuse, RZ ;  /* 0x000000083d094224 */ /* 0x080fe400078e02ff */
[----:B------:R-:W-:Y:S01]  /*1780*/  @P4 IMAD.WIDE.U32 R26, R60, R8, RZ ;  /* 0x000000083c1a4225 */ /* 0x000fe200078e00ff */
[----:B------:R-:W-:-:S03]  /*1790*/  ISETP.GE.AND P1, PT, R0, RZ, PT ;  /* 0x000000ff0000720c */ /* 0x000fc60003f26270 */
[----:B------:R-:W-:Y:S01]  /*17a0*/  @!P4 IMAD.WIDE.U32 R22, R22, R13, R24 ;  /* 0x0000000d1616c225 */ /* 0x000fe200078e0018 */
[----:B------:R-:W-:Y:S02]  /*17b0*/  @!P0 IADD3 R2, R2, 0x1, RZ ;  /* 0x0000000102028810 */ /* 0x000fe40007ffe0ff */
[----:B------:R-:W-:Y:S01]  /*17c0*/  ISETP.NE.AND P0, PT, R4, RZ, PT ;  /* 0x000000ff0400720c */ /* 0x000fe20003f05270 */
[----:B------:R-:W-:Y:S01]  /*17d0*/  @P4 IMAD.IADD R9, R27, 0x1, R9 ;  /* 0x000000011b094824 */ /* 0x000fe200078e0209 */
[----:B------:R-:W-:Y:S01]  /*17e0*/  @P4 MOV R12, R26 ;  /* 0x0000001a000c4202 */ /* 0x000fe20000000f00 */
[----:B------:R-:W-:Y:S01]  /*17f0*/  @!P4 IMAD R6, R63, R14, RZ ;  /* 0x0000000e3f06c224 */ /* 0x000fe200078e02ff */
[----:B------:R-:W-:Y:S02]  /*1800*/  @!P4 IADD3 R9, R23, R5, RZ ;  /* 0x000000051709c210 */ /* 0x000fe40007ffe0ff */
[----:B------:R-:W-:Y:S02]  /*1810*/  @!P4 SHF.R.S32.HI R7, RZ, 0x1f, R14 ;  /* 0x0000001fff07c819 */ /* 0x000fe4000001140e */
[----:B------:R-:W-:-:S02]  /*1820*/  LEA R5, R53, 0xffffff80, 0x7 ;  /* 0xffffff8035057811 */ /* 0x000fc400078e38ff */
[----:B------:R-:W-:Y:S02]  /*1830*/  @!P4 MOV R12, R22 ;  /* 0x00000016000cc202 */ /* 0x000fe40000000f00 */
[----:B------:R-:W-:Y:S01]  /*1840*/  @P2 IADD3 R2, R2, 0x1, RZ ;  /* 0x0000000102022810 */ /* 0x000fe20007ffe0ff */
[----:B------:R-:W-:Y:S01]  /*1850*/  @!P4 IMAD R6, R7, R62, R6 ;  /* 0x0000003e0706c224 */ /* 0x000fe200078e0206 */
[----:B------:R-:W-:Y:S01]  /*1860*/  SHF.R.S32.HI R15, RZ, 0x1f, R5 ;  /* 0x0000001fff0f7819 */ /* 0x000fe20000011405 */
[----:B------:R-:W-:Y:S01]  /*1870*/  IMAD R8, R61, R5, RZ ;  /* 0x000000053d087224 */ /* 0x000fe200078e02ff */
[----:B------:R-:W-:Y:S01]  /*1880*/  MOV R25, R9 ;  /* 0x0000000900197202 */ /* 0x000fe20000000f00 */
[----:B------:R-:W-:Y:S01]  /*1890*/  IMAD.MOV.U32 R24, RZ, RZ, R12 ;  /* 0x000000ffff187224 */ /* 0x000fe200078e000c */
[----:B------:R-:W-:Y:S01]  /*18a0*/  MOV R7, R2 ;  /* 0x0000000200077202 */ /* 0x000fe20000000f00 */
[----:B------:R-:W-:Y:S01]  /*18b0*/  @!P4 IMAD.WIDE.U32 R22, R62, R14, RZ ;  /* 0x0000000e3e16c225 */ /* 0x000fe200078e00ff */
[----:B------:R-:W-:-:S02]  /*18c0*/  @P4 IADD3 R14, R14, R17, RZ ;  /* 0x000000110e0e4210 */ /* 0x000fc40007ffe0ff */
[----:B------:R-:W-:Y:S01]  /*18d0*/  @!P4 SHF.R.S32.HI R17, RZ, 0x1f, R13 ;  /* 0x0000001fff11c819 */ /* 0x000fe2000001140d */
[----:B------:R-:W-:Y:S01]  /*18e0*/  IMAD R8, R15, R60, R8 ;  /* 0x0000003c0f087224 */ /* 0x000fe200078e0208 */
[----:B------:R-:W-:Y:S01]  /*18f0*/  @!P1 IADD3 R7, -R7, RZ, RZ ;  /* 0x000000ff07079210 */ /* 0x000fe20007ffe1ff */
[----:B------:R-:W-:Y:S01]  /*1900*/  IMAD.WIDE.U32 R24, R60, R5, R24 ;  /* 0x000000053c187225 */ /* 0x000fe200078e0018 */
[----:B------:R-:W-:-:S03]  /*1910*/  @!P0 LOP3.LUT R7, RZ, R4, RZ, 0x33, !PT ;  /* 0x00000004ff078212 */ /* 0x000fc600078e33ff */
[----:B------:R-:W-:Y:S02]  /*1920*/  @!P4 IMAD R0, R21, R13, RZ ;  /* 0x0000000d1500c224 */ /* 0x000fe400078e02ff */
[----:B------:R-:W-:Y:S01]  /*1930*/  @!P4 IMAD.IADD R23, R23, 0x1, R6 ;  /* 0x000000011717c824 */ /* 0x000fe200078e0206 */
[----:B------:R-:W-:Y:S01]  /*1940*/  IADD3 R9, R25, R8, RZ ;  /* 0x0000000819097210 */ /* 0x000fe20007ffe0ff */
[C---:B------:R-:W-:Y:S01]  /*1950*/  @!P4 IMAD R0, R20.reuse, R17, R0 ;  /* 0x000000111400c224 */ /* 0x040fe200078e0200 */
[----:B------:R-:W-:Y:S01]  /*1960*/  SHF.R.S32.HI R6, RZ, 0x1f, R7 ;  /* 0x0000001fff067819 */ /* 0x000fe20000011407 */
[----:B------:R-:W-:-:S04]  /*1970*/  @!P4 IMAD.WIDE.U32 R20, R20, R13, R22 ;  /* 0x0000000d1414c225 */ /* 0x000fc800078e0016 */
[----:B------:R-:W-:Y:S02]  /*1980*/  IMAD.MOV.U32 R8, RZ, RZ, R24 ;  /* 0x000000ffff087224 */ /* 0x000fe400078e0018 */
[----:B------:R-:W-:Y:S02]  /*1990*/  IMAD R13, R19, R7, RZ ;  /* 0x00000007130d7224 */ /* 0x000fe400078e02ff */
[-C--:B------:R-:W-:Y:S02]  /*19a0*/  @P4 IMAD R27, R63, R14.reuse, RZ ;  /* 0x0000000e3f1b4224 */ /* 0x080fe400078e02ff */
[----:B------:R-:W-:-:S04]  /*19b0*/  @P4 IMAD.WIDE.U32 R24, R62, R14, RZ ;  /* 0x0000000e3e184225 */ /* 0x000fc800078e00ff */
[----:B------:R-:W-:Y:S01]  /*19c0*/  IMAD.WIDE.U32 R8, R18, R7, R8 ;  /* 0x0000000712087225 */ /* 0x000fe200078e0008 */
[----:B------:R-:W-:-:S03]  /*19d0*/  @P4 IADD3 R27, R25, R27, RZ ;  /* 0x0000001b191b4210 */ /* 0x000fc60007ffe0ff */
[----:B------:R-:W-:Y:S01]  /*19e0*/  IMAD R13, R18, R6, R13 ;  /* 0x00000006120d7224 */ /* 0x000fe200078e020d */
[----:B------:R-:W-:Y:S01]  /*19f0*/  @!P4 IADD3 R27, R21, R0, RZ ;  /* 0x00000000151bc210 */ /* 0x000fe20007ffe0ff */
[----:B------:R-:W-:Y:S01]  /*1a00*/  @P4 IMAD.MOV.U32 R4, RZ, RZ, R24 ;  /* 0x000000ffff044224 */ /* 0x000fe200078e0018 */
[----:B------:R-:W-:Y:S01]  /*1a10*/  @!P4 MOV R4, R20 ;  /* 0x000000140004c202 */ /* 0x000fe20000000f00 */
[----:B------:R-:W-:Y:S01]  /*1a20*/  IMAD.MOV.U32 R0, RZ, RZ, R8 ;  /* 0x000000ffff007224 */ /* 0x000fe200078e0008 */
[----:B------:R-:W-:Y:S02]  /*1a30*/  IADD3 R13, R9, R13, RZ ;  /* 0x0000000d090d7210 */ /* 0x000fe40007ffe0ff */
[----:B------:R-:W-:Y:S02]  /*1a40*/  MOV R2, R5 ;  /* 0x0000000500027202 */ /* 0x000fe40000000f00 */
.L_x_1366:
[----:B-1----:R-:W-:Y:S05]  /*1a50*/  BSYNC B0 ;  /* 0x0000000000007941 */ /* 0x002fea0003800000 */
.L_x_1364:
[----:B------:R-:W-:Y:S01]  /*1a60*/  ISETP.NE.AND P2, PT, R3, -0x1, PT ;  /* 0xffffffff0300780c */ /* 0x000fe20003f45270 */
[----:B------:R-:W2:Y:S04]  /*1a70*/  LD.E.64 R20, [R116.64+0x30] ;  /* 0x0000300474147980 */ /* 0x000ea8000c101b00 */
[----:B------:R-:W3:Y:S04]  /*1a80*/  LD.E.64 R24, [R116.64+0x48] ;  /* 0x0000480474187980 */ /* 0x000ee8000c101b00 */
[----:B------:R-:W4:Y:S04]  /*1a90*/  LD.E R83, [R116.64+0xc0] ;  /* 0x0000c00474537980 */ /* 0x000f28000c101900 */
[----:B------:R-:W3:Y:S04]  /*1aa0*/  @!P2 LD.E.64 R22, [R116.64+0x18] ;  /* 0x000018047416a980 */ /* 0x000ee8000c101b00 */
[----:B------:R-:W4:Y:S04]  /*1ab0*/  LD.E.64 R16, [R116.64+0x10] ;  /* 0x0000100474107980 */ /* 0x000f28000c101b00 */
[----:B------:R-:W4:Y:S04]  /*1ac0*/  LD.E.64 R172, [R116.64+0x8] ;  /* 0x0000080474ac7980 */ /* 0x000f28000c101b00 */
[----:B------:R1:W5:Y:S04]  /*1ad0*/  @P5 LD.E R18, [R30.64] ;  /* 0x000000041e125980 */ /* 0x000368000c101900 */
[----:B------:R1:W5:Y:S01]  /*1ae0*/  LD.E.64 R176, [R116.64] ;  /* 0x0000000474b07980 */ /* 0x000362000c101b00 */
[----:B------:R-:W-:-:S04]  /*1af0*/  SHF.R.S32.HI R9, RZ, 0x1f, R74 ;  /* 0x0000001fff097819 */ /* 0x000fc8000001144a */
[CC--:B------:R-:W-:Y:S02]  /*1b00*/  LEA.HI R12, R9.reuse, R74.reuse, RZ, 0x3 ;  /* 0x0000004a090c7211 */ /* 0x0c0fe400078f18ff */
[----:B------:R-:W-:Y:S02]  /*1b10*/  LEA.HI R163, R9, R74, RZ, 0x2 ;  /* 0x0000004a09a37211 */ /* 0x000fe400078f10ff */
[----:B------:R-:W-:Y:S02]  /*1b20*/  SHF.R.S32.HI R19, RZ, 0x3, R12 ;  /* 0x00000003ff137819 */ /* 0x000fe4000001140c */
[----:B------:R-:W-:Y:S02]  /*1b30*/  LOP3.LUT R29, R163, 0xfffffffc, RZ, 0xc0, !PT ;  /* 0xfffffffca31d7812 */ /* 0x000fe400078ec0ff */
[----:B------:R-:W-:Y:S01]  /*1b40*/  LEA.HI R8, R12, R19, RZ, 0x1 ;  /* 0x000000130c087211 */ /* 0x000fe200078f08ff */
[----:B-----5:R-:W-:Y:S02]  /*1b50*/  IMAD R26, R15, R62, RZ ;  /* 0x0000003e0f1a7224 */ /* 0x020fe400078e02ff */
[----:B------:R-:W-:Y:S01]  /*1b60*/  IMAD.IADD R82, R74, 0x1, -R29 ;  /* 0x000000014a527824 */ /* 0x000fe200078e0a1d */
[----:B------:R-:W-:-:S02]  /*1b70*/  LOP3.LUT R8, R8, 0xfffffffe, RZ, 0xc0, !PT ;  /* 0xfffffffe08087812 */ /* 0x000fc400078ec0ff */
[----:B------:R-:W-:Y:S01]  /*1b80*/  LOP3.LUT R15, R12, 0xfffffff8, RZ, 0xc0, !PT ;  /* 0xfffffff80c0f7812 */ /* 0x000fe200078ec0ff */
[----:B------:R-:W-:Y:S02]  /*1b90*/  IMAD.SHL.U32 R14, R82, 0x8, RZ ;  /* 0x00000008520e7824 */ /* 0x000fe400078e00ff */
[C---:B------:R-:W-:Y:S02]  /*1ba0*/  IMAD.IADD R69, R19.reuse, 0x1, -R8 ;  /* 0x0000000113457824 */ /* 0x040fe400078e0a08 */
[----:B------:R-:W-:Y:S01]  /*1bb0*/  IMAD.SHL.U32 R19, R19, 0x40, RZ ;  /* 0x0000004013137824 */ /* 0x000fe200078e00ff */
[----:B------:R-:W-:Y:S01]  /*1bc0*/  IADD3 R28, P0, R14, R4, RZ ;  /* 0x000000040e1c7210 */ /* 0x000fe20007f1e0ff */
[----:B------:R-:W-:Y:S01]  /*1bd0*/  IMAD.IADD R68, R74, 0x1, -R15 ;  /* 0x000000014a447824 */ /* 0x000fe200078e0a0f */
[----:B------:R-:W-:Y:S02]  /*1be0*/  SHF.R.S32.HI R15, RZ, 0x1f, R14 ;  /* 0x0000001fff0f7819 */ /* 0x000fe4000001140e */
[----:B------:R-:W-:-:S02]  /*1bf0*/  SHF.R.S32.HI R170, RZ, 0x2, R163 ;  /* 0x00000002ffaa7819 */ /* 0x000fc400000114a3 */
[----:B------:R-:W-:Y:S01]  /*1c00*/  LOP3.LUT R19, R19, 0xc0, RZ, 0xc0, !PT ;  /* 0x000000c013137812 */ /* 0x000fe200078ec0ff */
[----:B------:R-:W-:Y:S01]  /*1c10*/  IMAD.X R29, R15, 0x1, R27, P0 ;  /* 0x000000010f1d7824 */ /* 0x000fe200000e061b */
[----:B------:R-:W-:Y:S01]  /*1c20*/  LEA.HI R163, R163, R170, RZ, 0x1 ;  /* 0x000000aaa3a37211 */ /* 0x000fe200078f08ff */
[C---:B------:R-:W-:Y:S01]  /*1c30*/  IMAD R26, R2.reuse, R63, R26 ;  /* 0x0000003f021a7224 */ /* 0x040fe200078e021a */
[----:B------:R-:W-:Y:S01]  /*1c40*/  LOP3.LUT R27, R19, 0x18, R14, 0xf8, !PT ;  /* 0x00000018131b7812 */ /* 0x000fe200078ef80e */
[----:B------:R-:W-:Y:S01]  /*1c50*/  IMAD.WIDE.U32 R28, R2, R62, R28 ;  /* 0x0000003e021c7225 */ /* 0x000fe200078e001c */
[----:B------:R-:W-:Y:S02]  /*1c60*/  SHF.R.U32.HI R4, RZ, 0x3, R19 ;  /* 0x00000003ff047819 */ /* 0x000fe40000011613 */
[CC--:B------:R-:W-:Y:S02]  /*1c70*/  LEA.HI R70, R9.reuse, R74.reuse, RZ, 0x4 ;  /* 0x0000004a09467211 */ /* 0x0c0fe400078f20ff */
[----:B------:R-:W-:-:S02]  /*1c80*/  LEA.HI R75, R9, R74, RZ, 0x5 ;  /* 0x0000004a094b7211 */ /* 0x000fc400078f28ff */
[----:B------:R-:W-:Y:S02]  /*1c90*/  LOP3.LUT R163, R163, 0x7fffffe, RZ, 0xc0, !PT ;  /* 0x07fffffea3a37812 */ /* 0x000fe400078ec0ff */
[----:B------:R-:W-:Y:S01]  /*1ca0*/  LOP3.LUT R2, R27, R4, RZ, 0x3c, !PT ;  /* 0x000000041b027212 */ /* 0x000fe200078e3cff */
[----:B------:R-:W-:Y:S01]  /*1cb0*/  IMAD.IADD R27, R29, 0x1, R26 ;  /* 0x000000011d1b7824 */ /* 0x000fe200078e021a */
[----:B------:R-:W-:Y:S01]  /*1cc0*/  LOP3.LUT R73, R70, 0xfffffff0, RZ, 0xc0, !PT ;  /* 0xfffffff046497812 */ /* 0x000fe200078ec0ff */
[----:B------:R-:W-:Y:S01]  /*1cd0*/  IMAD.MOV.U32 R26, RZ, RZ, R28 ;  /* 0x000000ffff1a7224 */ /* 0x000fe200078e001c */
[----:B------:R-:W-:Y:S01]  /*1ce0*/  SHF.R.S32.HI R78, RZ, 0x1f, R201 ;  /* 0x0000001fff4e7819 */ /* 0x000fe200000114c9 */
[----:B------:R-:W-:Y:S01]  /*1cf0*/  IMAD R11, R11, R7, RZ ;  /* 0x000000070b0b7224 */ /* 0x000fe200078e02ff */
[----:B------:R-:W-:Y:S01]  /*1d00*/  SHF.R.S32.HI R64, RZ, 0x5, R75 ;  /* 0x00000005ff407819 */ /* 0x000fe2000001144b */
[----:B------:R-:W-:Y:S02]  /*1d10*/  IMAD.IADD R163, R170, 0x1, -R163 ;  /* 0x00000001aaa37824 */ /* 0x000fe400078e0aa3 */
[----:B------:R-:W-:-:S02]  /*1d20*/  IMAD.IADD R73, R74, 0x1, -R73 ;  /* 0x000000014a497824 */ /* 0x000fc400078e0a49 */
[----:B------:R-:W-:-:S03]  /*1d30*/  IMAD R163, R64, 0x8, R163 ;  /* 0x0000000840a37824 */ /* 0x000fc600078e02a3 */
[----:B------:R-:W-:Y:S01]  /*1d40*/  LEA.HI R72, R73, R73, RZ, 0x1 ;  /* 0x0000004949487211 */ /* 0x000fe200078f08ff */
[----:B------:R-:W-:-:S03]  /*1d50*/  IMAD.U32 R163, R163, 0x20, R2 ;  /* 0x00000020a3a37824 */ /* 0x000fc600078e0002 */
[--C-:B------:R-:W-:Y:S02]  /*1d60*/  SHF.R.S32.HI R2, RZ, 0x1, R72.reuse ;  /* 0x00000001ff027819 */ /* 0x100fe40000011448 */
[----:B------:R-:W-:-:S04]  /*1d70*/  SHF.R.S32.HI R71, RZ, 0x1f, R72 ;  /* 0x0000001fff477819 */ /* 0x000fc80000011448 */
[----:B------:R-:W-:-:S04]  /*1d80*/  LEA.HI R71, R71, R2, RZ, 0x2 ;  /* 0x0000000247477211 */ /* 0x000fc800078f10ff */
[----:B------:R-:W-:Y:S02]  /*1d90*/  LOP3.LUT R71, R71, 0xfffffffc, RZ, 0xc0, !PT ;  /* 0xfffffffc47477812 */ /* 0x000fe400078ec0ff */
[----:B------:R-:W-:-:S03]  /*1da0*/  SHF.R.S32.HI R171, RZ, 0x1f, R170 ;  /* 0x0000001fffab7819 */ /* 0x000fc600000114aa */
[----:B------:R-:W-:Y:S02]  /*1db0*/  IMAD.IADD R71, R2, 0x1, -R71 ;  /* 0x0000000102477824 */ /* 0x000fe400078e0a47 */
[----:B------:R-:W-:-:S04]  /*1dc0*/  IMAD R149, R63, R170, RZ ;  /* 0x000000aa3f957224 */ /* 0x000fc800078e02ff */
[----:B------:R-:W-:Y:S02]  /*1dd0*/  IMAD R149, R171, R62, R149 ;  /* 0x0000003eab957224 */ /* 0x000fe400078e0295 */
[----:B------:R-:W-:Y:S01]  /*1de0*/  IMAD R169, R61, R170, RZ ;  /* 0x000000aa3da97224 */ /* 0x000fe200078e02ff */
[----:B------:R-:W-:-:S03]  /*1df0*/  LEA.HI R66, R68, R68, RZ, 0x1 ;  /* 0x0000004444427211 */ /* 0x000fc600078f08ff */
[----:B------:R-:W-:Y:S01]  /*1e00*/  IMAD R169, R171, R60, R169 ;  /* 0x0000003caba97224 */ /* 0x000fe200078e02a9 */
[----:B------:R-:W-:Y:S01]  /*1e10*/  LOP3.LUT R19, R66, 0xfffffffe, RZ, 0xc0, !PT ;  /* 0xfffffffe42137812 */ /* 0x000fe200078ec0ff */
[----:B------:R-:W-:Y:S01]  /*1e20*/  IMAD.MOV.U32 R52, RZ, RZ, 0x10 ;  /* 0x00000010ff347424 */ /* 0x000fe200078e00ff */
[----:B------:R-:W-:Y:S01]  /*1e30*/  LOP3.LUT R75, R75, 0xffffffe0, RZ, 0xc0, !PT ;  /* 0xffffffe04b4b7812 */ /* 0x000fe200078ec0ff */
[C---:B------:R-:W-:Y:S01]  /*1e40*/  IMAD.SHL.U32 R192, R60.reuse, 0x20, RZ ;  /* 0x000000203cc07824 */ /* 0x040fe200078e00ff */
[----:B------:R-:W-:Y:S01]  /*1e50*/  SHF.L.U64.HI R193, R60, 0x5, R61 ;  /* 0x000000053cc17819 */ /* 0x000fe2000001023d */
[----:B------:R-:W-:Y:S01]  /*1e60*/  IMAD.IADD R68, R68, 0x1, -R19 ;  /* 0x0000000144447824 */ /* 0x000fe200078e0a13 */
[C---:B------:R-:W-:Y:S01]  /*1e70*/  SHF.L.U64.HI R191, R62.reuse, 0x5, R63 ;  /* 0x000000053ebf7819 */ /* 0x040fe2000001023f */
[----:B------:R-:W-:Y:S01]  /*1e80*/  IMAD.SHL.U32 R190, R62, 0x20, RZ ;  /* 0x000000203ebe7824 */ /* 0x000fe200078e00ff */
[----:B------:R-:W-:Y:S01]  /*1e90*/  SHF.R.S32.HI R70, RZ, 0x4, R70 ;  /* 0x00000004ff467819 */ /* 0x000fe20000011446 */
[----:B------:R-:W-:Y:S01]  /*1ea0*/  IMAD.IADD R75, R74, 0x1, -R75 ;  /* 0x000000014a4b7824 */ /* 0x000fe200078e0a4b */
[----:B------:R-:W-:Y:S01]  /*1eb0*/  SHF.R.S32.HI R66, RZ, 0x1, R66 ;  /* 0x00000001ff427819 */ /* 0x000fe20000011442 */
[----:B------:R-:W-:-:S02]  /*1ec0*/  IMAD.SHL.U32 R82, R82, 0x4, RZ ;  /* 0x0000000452527824 */ /* 0x000fc400078e00ff */
[-C--:B--2---:R-:W-:Y:S02]  /*1ed0*/  @P2 IMAD R9, R21, R3.reuse, RZ ;  /* 0x0000000315092224 */ /* 0x084fe400078e02ff */
[----:B-1----:R-:W-:-:S04]  /*1ee0*/  @P2 IMAD.WIDE.U32 R30, R20, R3, RZ ;  /* 0x00000003141e2225 */ /* 0x002fc800078e00ff */
[----:B------:R-:W-:Y:S02]  /*1ef0*/  @P2 IMAD.MOV.U32 R4, RZ, RZ, R30 ;  /* 0x000000ffff042224 */ /* 0x000fe400078e001e */
[-C--:B---3--:R-:W-:Y:S02]  /*1f00*/  @!P2 IMAD R3, R23, R201.reuse, RZ ;  /* 0x000000c91703a224 */ /* 0x088fe400078e02ff */
[----:B------:R-:W-:-:S04]  /*1f10*/  @!P2 IMAD.WIDE.U32 R28, R22, R201, RZ ;  /* 0x000000c9161ca225 */ /* 0x000fc800078e00ff */
[----:B------:R-:W-:Y:S02]  /*1f20*/  @!P2 IMAD R3, R22, R78, R3 ;  /* 0x0000004e1603a224 */ /* 0x000fe400078e0203 */
[----:B------:R-:W-:Y:S02]  /*1f30*/  @!P2 IMAD.MOV.U32 R4, RZ, RZ, R28 ;  /* 0x000000ffff04a224 */ /* 0x000fe400078e001c */
[-C--:B------:R-:W-:Y:S02]  /*1f40*/  IMAD R22, R6, R10.reuse, R11 ;  /* 0x0000000a06167224 */ /* 0x080fe400078e020b */
[----:B------:R-:W-:Y:S01]  /*1f50*/  IMAD.WIDE.U32 R10, R7, R10, R26 ;  /* 0x0000000a070a7225 */ /* 0x000fe200078e001a */
[----:B------:R-:W-:-:S03]  /*1f60*/  IADD3 R8, P0, R14, R4, RZ ;  /* 0x000000040e087210 */ /* 0x000fc60007f1e0ff */
[----:B------:R-:W-:Y:S02]  /*1f70*/  @P2 IMAD.IADD R9, R31, 0x1, R9 ;  /* 0x000000011f092824 */ /* 0x000fe400078e0209 */
[----:B------:R-:W-:Y:S02]  /*1f80*/  @!P2 IMAD.IADD R9, R29, 0x1, R3 ;  /* 0x000000011d09a824 */ /* 0x000fe400078e0203 */
[----:B------:R-:W-:Y:S01]  /*1f90*/  IMAD.IADD R23, R11, 0x1, R22 ;  /* 0x000000010b177824 */ /* 0x000fe200078e0216 */
[----:B------:R-:W-:Y:S01]  /*1fa0*/  IADD3 R11, R14, 0x20, RZ ;  /* 0x000000200e0b7810 */ /* 0x000fe20007ffe0ff */
[----:B------:R-:W-:Y:S01]  /*1fb0*/  IMAD R174, R25, R199, RZ ;  /* 0x000000c719ae7224 */ /* 0x000fe200078e02ff */
[----:B------:R-:W-:Y:S01]  /*1fc0*/  SHF.R.S32.HI R3, RZ, 0x1f, R199 ;  /* 0x0000001fff037819 */ /* 0x000fe200000114c7 */
[----:B------:R-:W-:Y:S01]  /*1fd0*/  IMAD.X R9, R15, 0x1, R9, P0 ;  /* 0x000000010f097824 */ /* 0x000fe200000e0609 */
[----:B----4-:R-:W-:-:S03]  /*1fe0*/  ISETP.GE.AND P0, PT, R11, R83, PT ;  /* 0x000000530b00720c */ /* 0x010fc60003f06270 */
[----:B------:R-:W-:Y:S02]  /*1ff0*/  IMAD R174, R24, R3, R174 ;  /* 0x0000000318ae7224 */ /* 0x000fe400078e02ae */
[----:B------:R-:W-:Y:S01]  /*2000*/  IMAD.WIDE.U32 R24, R199, R24, R8 ;  /* 0x00000018c7187225 */ /* 0x000fe200078e0008 */
[----:B------:R-:W-:Y:S02]  /*2010*/  SEL R9, RZ, 0xffffffff, P0 ;  /* 0xffffffffff097807 */ /* 0x000fe40000000000 */
[----:B------:R-:W-:-:S03]  /*2020*/  ISETP.GE.AND P1, PT, R14, R83, PT ;  /* 0x000000530e00720c */ /* 0x000fc60003f26270 */
[----:B------:R-:W-:Y:S01]  /*2030*/  IMAD.SHL.U32 R9, R9, 0x2, RZ ;  /* 0x0000000209097824 */ /* 0x000fe200078e00ff */
[----:B------:R-:W-:Y:S01]  /*2040*/  SEL R2, RZ, 0x1, P1 ;  /* 0x00000001ff027807 */ /* 0x000fe20000800000 */
[----:B------:R-:W-:Y:S01]  /*2050*/  IMAD.MOV.U32 R22, RZ, RZ, R10 ;  /* 0x000000ffff167224 */ /* 0x000fe200078e000a */
[----:B------:R-:W-:Y:S02]  /*2060*/  IADD3 R10, R14, 0x40, RZ ;  /* 0x000000400e0a7810 */ /* 0x000fe40007ffe0ff */
[----:B------:R-:W-:Y:S01]  /*2070*/  LOP3.LUT R9, R9, 0x2, R2, 0xe2, !PT ;  /* 0x0000000209097812 */ /* 0x000fe200078ee202 */
[----:B------:R-:W-:Y:S01]  /*2080*/  IMAD.WIDE R2, R197, 0x40, R170 ;  /* 0x00000040c5027825 */ /* 0x000fe200078e02aa */
[----:B------:R-:W-:-:S03]  /*2090*/  ISETP.GE.AND P1, PT, R10, R83, PT ;  /* 0x000000530a00720c */ /* 0x000fc60003f26270 */
[----:B------:R-:W-:Y:S02]  /*20a0*/  IMAD.IADD R175, R25, 0x1, R174 ;  /* 0x0000000119af7824 */ /* 0x000fe400078e02ae */
[----:B------:R-:W-:Y:S02]  /*20b0*/  IMAD.MOV.U32 R174, RZ, RZ, R24 ;  /* 0x000000ffffae7224 */ /* 0x000fe400078e0018 */
[-C--:B------:R-:W-:Y:S01]  /*20c0*/  IMAD R3, R3, R20.reuse, RZ ;  /* 0x0000001403037224 */ /* 0x080fe200078e02ff */
[----:B------:R-:W-:Y:S01]  /*20d0*/  SEL R76, RZ, 0x4, P1 ;  /* 0x00000004ff4c7807 */ /* 0x000fe20000800000 */
[----:B------:R-:W-:-:S04]  /*20e0*/  IMAD.WIDE.U32 R174, R2, R20, R174 ;  /* 0x0000001402ae7225 */ /* 0x000fc800078e00ae */
[----:B------:R-:W-:Y:S01]  /*20f0*/  IMAD R3, R2, R21, R3 ;  /* 0x0000001502037224 */ /* 0x000fe200078e0203 */
[----:B------:R-:W-:Y:S01]  /*2100*/  SHF.R.S32.HI R2, RZ, 0x1f, R81 ;  /* 0x0000001fff027819 */ /* 0x000fe20000011451 */
[----:B------:R-:W-:Y:S01]  /*2110*/  IMAD.WIDE.U32 R22, R170, R62, R22 ;  /* 0x0000003eaa167225 */ /* 0x000fe200078e0016 */
[----:B------:R-:W-:Y:S02]  /*2120*/  LOP3.LUT R76, R9, R76, RZ, 0xfc, !PT ;  /* 0x0000004c094c7212 */ /* 0x000fe400078efcff */
[----:B------:R-:W-:Y:S01]  /*2130*/  LEA.HI R9, R2, R81, RZ, 0x7 ;  /* 0x0000005102097211 */ /* 0x000fe200078f38ff */
[----:B------:R-:W-:Y:S01]  /*2140*/  IMAD.IADD R149, R23, 0x1, R149 ;  /* 0x0000000117957824 */ /* 0x000fe200078e0295 */
[C---:B------:R-:W-:Y:S02]  /*2150*/  LEA R148, P0, R22.reuse, R16, 0x1 ;  /* 0x0000001016947211 */ /* 0x040fe400078008ff */
[----:B------:R-:W-:Y:S02]  /*2160*/  SHF.R.S32.HI R9, RZ, 0x7, R9 ;  /* 0x00000007ff097819 */ /* 0x000fe40000011409 */
[----:B------:R-:W-:-:S02]  /*2170*/  LEA.HI.X R149, R22, R17, R149, 0x1, P0 ;  /* 0x0000001116957211 */ /* 0x000fc400000f0c95 */
[----:B------:R-:W-:Y:S02]  /*2180*/  IMNMX R102, R194, R9, !PT ;  /* 0x00000009c2667217 */ /* 0x000fe40007800200 */
[----:B------:R-:W-:Y:S02]  /*2190*/  IADD3 R166, P0, R14, R0, RZ ;  /* 0x000000000ea67210 */ /* 0x000fe40007f1e0ff */
[----:B------:R-:W-:-:S03]  /*21a0*/  ISETP.GT.AND P1, PT, R53, R102, PT ;  /* 0x000000663500720c */ /* 0x000fc60003f24270 */
[----:B------:R-:W-:-:S04]  /*21b0*/  IMAD.X R167, R15, 0x1, R13, P0 ;  /* 0x000000010fa77824 */ /* 0x000fc800000e060d */
[----:B------:R-:W-:Y:S01]  /*21c0*/  IMAD.WIDE.U32 R166, R170, R60, R166 ;  /* 0x0000003caaa67225 */ /* 0x000fe200078e00a6 */
[----:B------:R-:W-:-:S03]  /*21d0*/  LOP3.LUT P2, RZ, R71, 0x2, RZ, 0xc0, !PT ;  /* 0x0000000247ff7812 */ /* 0x000fc6000784c0ff */
[----:B------:R-:W-:Y:S01]  /*21e0*/  IMAD.IADD R169, R167, 0x1, R169 ;  /* 0x00000001a7a97824 */ /* 0x000fe200078e02a9 */
[----:B------:R-:W-:Y:S01]  /*21f0*/  LEA R196, P0, R166, R172, 0x1 ;  /* 0x000000aca6c47211 */ /* 0x000fe200078008ff */
[C---:B------:R-:W-:Y:S01]  /*2200*/  IMAD.SHL.U32 R77, R20.reuse, 0x20, RZ ;  /* 0x00000020144d7824 */ /* 0x040fe200078e00ff */
[----:B------:R-:W-:Y:S01]  /*2210*/  SHF.L.U64.HI R79, R20, 0x5, R21 ;  /* 0x00000005144f7819 */ /* 0x000fe20000010215 */
[----:B------:R-:W-:Y:S01]  /*2220*/  @!P5 IMAD.MOV.U32 R18, RZ, RZ, RZ ;  /* 0x000000ffff12d224 */ /* 0x000fe200078e00ff */
[----:B------:R-:W-:Y:S01]  /*2230*/  SEL R52, R52, 0xfffffff0, !P2 ;  /* 0xfffffff034347807 */ /* 0x000fe20005000000 */
[----:B------:R-:W-:Y:S01]  /*2240*/  IMAD.IADD R80, R175, 0x1, R3 ;  /* 0x00000001af507824 */ /* 0x000fe200078e0203 */
[----:B------:R-:W-:Y:S01]  /*2250*/  LEA.HI.X R195, R166, R173, R169, 0x1, P0 ;  /* 0x000000ada6c37211 */ /* 0x000fe200000f0ca9 */
[----:B------:R-:W-:Y:S05]  /*2260*/  @!P1 BRA `(.L_x_1367) ;  /* 0x00008cc000009947 */ /* 0x000fea0003800000 */
[----:B------:R-:W2:Y:S04]  /*2270*/  LD.E.64 R30, [R116.64+0x120] ;  /* 0x00012004741e7980 */ /* 0x000ea8000c101b00 */
[----:B------:R-:W3:Y:S04]  /*2280*/  LD.E.64 R32, [R116.64+0x118] ;  /* 0x0001180474207980 */ /* 0x000ee8000c101b00 */
[----:B------:R-:W4:Y:S04]  /*2290*/  LD.E.64 R180, [R116.64+0x130] ;  /* 0x0001300474b47980 */ /* 0x000f28000c101b00 */
[----:B------:R-:W5:Y:S04]  /*22a0*/  LD.E.64 R182, [R116.64+0x128] ;  /* 0x0001280474b67980 */ /* 0x000f68000c101b00 */
[----:B------:R-:W4:Y:S04]  /*22b0*/  LD.E.64 R26, [R116.64+0x140] ;  /* 0x00014004741a7980 */ /* 0x000f28000c101b00 */
[----:B------:R-:W4:Y:S04]  /*22c0*/  LD.E.64 R24, [R116.64+0x138] ;  /* 0x0001380474187980 */ /* 0x000f28000c101b00 */
[----:B------:R-:W5:Y:S04]  /*22d0*/  LD.E R16, [R116.64+0xd0] ;  /* 0x0000d00474107980 */ /* 0x000f68000c101900 */
[----:B------:R-:W5:Y:S04]  /*22e0*/  LD.E.64 R20, [R116.64+0x108] ;  /* 0x0001080474147980 */ /* 0x000f68000c101b00 */
[----:B------:R-:W5:Y:S04]  /*22f0*/  LD.E.64 R22, [R116.64+0x110] ;  /* 0x0001100474167980 */ /* 0x000f68000c101b00 */
[----:B------:R-:W5:Y:S04]  /*2300*/  LD.E.64 R12, [R116.64+0x150] ;  /* 0x00015004740c7980 */ /* 0x000f68000c101b00 */
[----:B------:R-:W5:Y:S01]  /*2310*/  LD.E.64 R8, [R116.64+0x148] ;  /* 0x0001480474087980 */ /* 0x000f62000c101b00 */
        /* <DEDUP_REMOVED lines=28> */
[----:B-----5:R-:W-:Y:S02]  /*24e0*/  IMAD R0, R183, R5, RZ ;  /* 0x00000005b7007224 */ /* 0x020fe400078e02ff */
        /* <DEDUP_REMOVED lines=21> */
[----:B------:R-:W-:Y:S02]  /*2640*/  IMAD.IADD R4, R18, 0x1, R5 ;  /* 0x0000000112047824 */ /* 0x000fe400078e0205 */
        /* <DEDUP_REMOVED lines=22> */
[C---:B------:R-:W-:Y:S01]  /*27b0*/  IADD3 R97, P1, R192.reuse, 0x20, RZ ;  /* 0x00000020c0617810 */ /* 0x040fe20007f3e0ff */
        /* <DEDUP_REMOVED lines=20> */
[----:B------:R-:W-:Y:S01]  /*2900*/  IMAD.X R92, R94, 0x1, R193, P0 ;  /* 0x000000015e5c7824 */ /* 0x000fe200000e06c1 */
        /* <DEDUP_REMOVED lines=46> */
.L_x_1461:
        /* <DEDUP_REMOVED lines=9> */
[----:B-1-3--:R-:W-:-:S05]  /*2c80*/  @!P6 BRA `(.L_x_1369) ;  /* 0x000000900000e947 */ /* 0x00afca0003800000 */
        /* <DEDUP_REMOVED lines=9> */
.L_x_1369:
[----:B------:R-:W-:Y:S05]  /*2d20*/  BSYNC B0 ;  /* 0x0000000000007941 */ /* 0x000fea0003800000 */
.L_x_1368:
        /* <DEDUP_REMOVED lines=18> */
.L_x_1371:
[----:B------:R-:W-:Y:S05]  /*2e50*/  BSYNC B0 ;  /* 0x0000000000007941 */ /* 0x000fea0003800000 */
.L_x_1370:
        /* <DEDUP_REMOVED lines=18> */
.L_x_1373:
[----:B------:R-:W-:Y:S05]  /*2f80*/  BSYNC B0 ;  /* 0x0000000000007941 */ /* 0x000fea0003800000 */
.L_x_1372:
        /* <DEDUP_REMOVED lines=18> */
.L_x_1375:
[----:B------:R-:W-:Y:S05]  /*30b0*/  BSYNC B0 ;  /* 0x0000000000007941 */ /* 0x000fea0003800000 */
.L_x_1374:
        /* <DEDUP_REMOVED lines=65> */
.L_x_1382:
[----:B------:R-:W-:Y:S05]  /*34d0*/  BSYNC B0 ;  /* 0x0000000000007941 */ /* 0x000fea0003800000 */
.L_x_1381:
        /* <DEDUP_REMOVED lines=50> */
.L_x_1384:
[----:B------:R-:W-:Y:S05]  /*3800*/  BSYNC B0 ;  /* 0x0000000000007941 */ /* 0x000fea0003800000 */
.L_x_1383:
        /* <DEDUP_REMOVED lines=49> */
.L_x_1380:
[----:B------:R-:W-:Y:S05]  /*3b20*/  BSYNC B1 ;  /* 0x0000000000017941 */ /* 0x000fea0003800000 */
.L_x_1379:
        /* <DEDUP_REMOVED lines=60> */
.L_x_1388:
[----:B------:R-:W-:Y:S05]  /*3ef0*/  BSYNC B0 ;  /* 0x0000000000007941 */ /* 0x000fea0003800000 */
.L_x_1387:
        /* <DEDUP_REMOVED lines=53> */
.L_x_1390:
[----:B------:R-:W-:Y:S05]  /*4250*/  BSYNC B0 ;  /* 0x0000000000007941 */ /* 0x000fea0003800000 */
.L_x_1389:
        /* <DEDUP_REMOVED lines=52> */
.L_x_1386:
[----:B------:R-:W-:Y:S05]  /*45a0*/  BSYNC B1 ;  /* 0x0000000000017941 */ /* 0x000fea0003800000 */
.L_x_1385:
        /* <DEDUP_REMOVED lines=60> */
.L_x_1394:
[----:B------:R-:W-:Y:S05]  /*4970*/  BSYNC B0 ;  /* 0x0000000000007941 */ /* 0x000fea0003800000 */
.L_x_1393:
        /* <DEDUP_REMOVED lines=53> */
.L_x_1396:
[----:B------:R-:W-:Y:S05]  /*4cd0*/  BSYNC B0 ;  /* 0x0000000000007941 */ /* 0x000fea0003800000 */
.L_x_1395:
        /* <DEDUP_REMOVED lines=52> */
.L_x_1392:
[----:B------:R-:W-:Y:S05]  /*5020*/  BSYNC B1 ;  /* 0x0000000000017941 */ /* 0x000fea0003800000 */
.L_x_1391:
        /* <DEDUP_REMOVED lines=62> */
.L_x_1400:
[----:B------:R-:W-:Y:S05]  /*5410*/  BSYNC B0 ;  /* 0x0000000000007941 */ /* 0x000fea0003800000 */
.L_x_1399:
        /* <DEDUP_REMOVED lines=53> */
.L_x_1402:
[----:B------:R-:W-:Y:S05]  /*5770*/  BSYNC B0 ;  /* 0x0000000000007941 */ /* 0x000fea0003800000 */
.L_x_1401:
[----:B------:R-:W-:Y:S11]  /*5780*/  ISETP.GE.AND P0, PT, R10, R127, PT ;  /* 0x0000007f0a00720c */ /* 0x000ff60003f06270 */
[----:B------:R-:W-:Y:S02]  /*5790*/  @!UPT UIADD3 URZ, URZ, URZ, URZ ;  /* 0x0000003f3f3ff290 */ /* 0x000fe4000fffe03f */
[----:B------:R-:W-:-:S05]  /*57a0*/  @P0 BRA `(.L_x_1398) ;  /* 0x0000031000000947 */ /* 0x000fca0003800000 */
[----:B------:R-:W-:Y:S02]  /*57b0*/  ISETP.GE.AND P0, PT, R10, R19, PT ;  /* 0x000000130a00720c */ /* 0x000fe40003f06270 */
[C---:B------:R-:W-:Y:S04]  /*57c0*/  LEA R36, P1, R120.reuse, R128, 0x1 ;  /* 0x0000008078247211 */ /* 0x040fe800078208ff */
[----:B------:R-:W-:Y:S02]  /*57d0*/  LEA.HI.X R37, R120, R129, R115, 0x1, P1 ;  /* 0x0000008178257211 */ /* 0x000fe400008f0c73 */
[C---:B------:R-:W-:Y:S03]  /*57e0*/  LEA R40, P1, R88.reuse, R134, 0x1 ;  /* 0x0000008658287211 */ /* 0x040fe600078208ff */
[----:B-1----:R-:W2:Y:S01]  /*57f0*/  LD.E.128 R20, [R36.64] ;  /* 0x0000000424147980 */ /* 0x002ea2000c101d00 */
[----:B------:R-:W-:Y:S07]  /*5800*/  LEA.HI.X R41, R88, R135, R87, 0x1, P1 ;  /* 0x0000008758297211 */ /* 0x000fee00008f0c57 */
[----:B------:R-:W3:Y:S06]  /*5810*/  @!P0 LD.E.64 R34, [R34.64+0x40] ;  /* 0x0000400422228980 */ /* 0x000eec000c101b00 */
[----:B------:R-:W4:Y:S01]  /*5820*/  @!P0 LD.E.64 R6, [R24.64+0x40] ;  /* 0x0000400418068980 */ /* 0x000f22000c101b00 */
[----:B--2---:R-:W-:Y:S01]  /*5830*/  @!P0 IMAD.U32 R30, R23, 0x10000, RZ ;  /* 0x00010000171e8824 */ /* 0x004fe200078e00ff */
[C---:B------:R-:W-:Y:S02]  /*5840*/  @!P0 LOP3.LUT R19, R20.reuse, 0xffff0000, RZ, 0xc0, !PT ;  /* 0xffff000014138812 */ /* 0x040fe400078ec0ff */
        /* <DEDUP_REMOVED lines=39> */
.L_x_1398:
[----:B------:R-:W-:Y:S05]  /*5ac0*/  BSYNC B1 ;  /* 0x0000000000017941 */ /* 0x000fea0003800000 */
.L_x_1397:
[----:B------:R-:W2:Y:S02]  /*5ad0*/  LD.E R3, [R116.64+0xd0] ;  /* 0x0000d00474037980 */ /* 0x000ea4000c101900 */
[----:B--2---:R-:W-:Y:S05]  /*5ae0*/  IMAD.U32 R3, R3, -0x40, RZ ;  /* 0xffffffc003037824 */ /* 0x004fea00078e00ff */
[C---:B------:R-:W-:Y:S02]  /*5af0*/  LEA R16, P1, R3.reuse, R16, 0x1 ;  /* 0x0000001003107211 */ /* 0x040fe400078208ff */
[C---:B------:R-:W-:Y:S02]  /*5b00*/  LEA R54, P0, R3.reuse, R54, 0x1 ;  /* 0x0000003603367211 */ /* 0x040fe400078008ff */
[C---:B------:R-:W-:Y:S02]  /*5b10*/  LEA.HI.X.SX32 R17, R3.reuse, R17, 0x1, P1 ;  /* 0x0000001103117211 */ /* 0x040fe400008f0eff */
[----:B------:R-:W-:Y:S01]  /*5b20*/  LEA.HI.X.SX32 R55, R3, R55, 0x1, P0 ;  /* 0x0000003703377211 */ /* 0x000fe200000f0eff */
[----:B------:R-:W-:-:S05]  /*5b30*/  BRA `(.L_x_1403) ;  /* 0x00004da000007947 */ /* 0x000fca0003800000 */
.L_x_1378:
        /* <DEDUP_REMOVED lines=35> */
[----:B------:R-:W3:Y:S08]  /*5d70*/  LD.E.128 R20, [R20.64] ;  /* 0x0000000414147980 */ /* 0x000ef0000c101d00 */
        /* <DEDUP_REMOVED lines=9> */
[C---:B---3--:R-:W-:Y:S01]  /*5e10*/  IMAD.U32 R35, R20.reuse, 0x10000, RZ ;  /* 0x0001000014237824 */ /* 0x048fe200078e00ff */
[----:B------:R-:W-:Y:S01]  /*5e20*/  LOP3.LUT R33, R20, 0xffff0000, RZ, 0xc0, !PT ;  /* 0xffff000014217812 */ /* 0x000fe200078ec0ff */
[----:B------:R-:W-:Y:S01]  /*5e30*/  @!P5 FADD.FTZ R28, -R28, -RZ ;  /* 0x800000ff1c1cd221 */ /* 0x000fe20000010100 */
[----:B------:R-:W-:Y:S01]  /*5e40*/  SHF.L.U32 R31, R21, 0x10, RZ ;  /* 0x00000010151f7819 */ /* 0x000fe200000006ff */
[----:B------:R-:W-:Y:S01]  /*5e50*/  FMUL.FTZ R0, R35, R34 ;  /* 0x0000002223007220 */ /* 0x000fe20000410000 */
[----:B------:R-:W-:Y:S01]  /*5e60*/  LOP3.LUT R32, R21, 0xffff0000, RZ, 0xc0, !PT ;  /* 0xffff000015207812 */ /* 0x000fe200078ec0ff */
[----:B------:R-:W-:Y:S01]  /*5e70*/  @!P5 FADD.FTZ R27, -R27, -RZ ;  /* 0x800000ff1b1bd221 */ /* 0x000fe20000010100 */
[----:B------:R-:W-:Y:S01]  /*5e80*/  SHF.L.U32 R24, R187, 0x10, RZ ;  /* 0x00000010bb187819 */ /* 0x000fe200000006ff */
[C---:B----4-:R-:W-:Y:S01]  /*5e90*/  IMAD.U32 R36, R56.reuse, 0x10000, RZ ;  /* 0x0001000038247824 */ /* 0x050fe200078e00ff */
        /* <DEDUP_REMOVED lines=35> */
.L_x_1409:
[----:B------:R-:W-:Y:S05]  /*60d0*/  BSYNC B0 ;  /* 0x0000000000007941 */ /* 0x000fea0003800000 */
.L_x_1408:
[----:B-----5:R2:W-:Y:S02]  /*60e0*/  ST.E.128 [R134.64], R48 ;  /* 0x0000003086007985 */ /* 0x0205e4000c101d04 */
.L_x_1407:
[----:B------:R-:W-:Y:S05]  /*60f0*/  BSYNC B1 ;  /* 0x0000000000017941 */ /* 0x000fea0003800000 */
.L_x_1406:
        /* <DEDUP_REMOVED lines=33> */
[----:B------:R-:W4:Y:S08]  /*6310*/  LD.E.128 R20, [R20.64+0x40] ;  /* 0x0000400414147980 */ /* 0x000f30000c101d00 */
[----:B--2---:R-:W2:Y:S01]  /*6320*/  LD.E.128 R56, [R56.64+0x40] ;  /* 0x0000400438387980 */ /* 0x004ea2000c101d00 */
        /* <DEDUP_REMOVED lines=16> */
[C---:B--2---:R-:W-:Y:S01]  /*6430*/  IMAD.U32 R36, R56.reuse, 0x10000, RZ ;  /* 0x0001000038247824 */ /* 0x044fe200078e00ff */
        /* <DEDUP_REMOVED lines=35> */
.L_x_1413:
[----:B------:R-:W-:Y:S05]  /*6670*/  BSYNC B0 ;  /* 0x0000000000007941 */ /* 0x000fea0003800000 */
.L_x_1412:
[----:B-----5:R3:W-:Y:S02]  /*6680*/  ST.E.128 [R134.64+0x40], R48 ;  /* 0x0000403086007985 */ /* 0x0207e4000c101d04 */
.L_x_1411:
[----:B------:R-:W-:Y:S05]  /*6690*/  BSYNC B1 ;  /* 0x0000000000017941 */ /* 0x000fea0003800000 */
.L_x_1410:
        /* <DEDUP_REMOVED lines=86> */
.L_x_1415:
[----:B------:R-:W-:Y:S05]  /*6c00*/  BSYNC B0 ;  /* 0x0000000000007941 */ /* 0x000fea0003800000 */
.L_x_1414:
[----:B-----5:R3:W-:Y:S02]  /*6c10*/  ST.E.128 [R134.64+0x80], R48 ;  /* 0x0000803086007985 */ /* 0x0207e4000c101d04 */
.L_x_1405:
[----:B------:R-:W-:Y:S05]  /*6c20*/  BSYNC B2 ;  /* 0x0000000000027941 */ /* 0x000fea0003800000 */
.L_x_1404:
        /* <DEDUP_REMOVED lines=10> */
[----:B------:R4:W5:Y:S10]  /*6cd0*/  LD.E.128 R40, [R186.64] ;  /* 0x00000004ba287980 */ /* 0x000974000c101d00 */
[----:B------:R-:W-:-:S05]  /*6ce0*/  @P0 BRA `(.L_x_1421) ;  /* 0x0000052000000947 */ /* 0x000fca0003800000 */
[----:B--23--:R-:W-:Y:S01]  /*6cf0*/  LEA.HI R51, R19, R19, RZ, 0x1 ;  /* 0x0000001313337211 */ /* 0x00cfe200078f08ff */
        /* <DEDUP_REMOVED lines=14> */
[----:B------:R-:W-:Y:S02]  /*6de0*/  LEA R20, P0, R184, R186, 0x1 ;  /* 0x000000bab8147211 */ /* 0x000fe400078008ff */
[----:B------:R-:W-:Y:S02]  /*6df0*/  IADD3 R165, P5, R164, R185, RZ ;  /* 0x000000b9a4a57210 */ /* 0x000fe40007fbe0ff */
[----:B------:R-:W-:Y:S02]  /*6e00*/  LEA.HI.X.SX32 R21, R184, R187, 0x1, P0 ;  /* 0x000000bbb8157211 */ /* 0x000fe400000f0eff */
[----:B------:R-:W-:Y:S02]  /*6e10*/  LEA.HI.X.SX32 R184, R185, R146, 0x1, P5 ;  /* 0x00000092b9b87211 */ /* 0x000fe400028f0eff */
[C---:B----4-:R-:W-:Y:S02]  /*6e20*/  LEA R186, P0, R165.reuse, R130, 0x1 ;  /* 0x00000082a5ba7211 */ /* 0x050fe400078008ff */
        /* <DEDUP_REMOVED lines=40> */
[----:B------:R-:W-:Y:S01]  /*70b0*/  SHF.L.U32 R47, R59, 0x10, RZ ;  /* 0x000000103b2f7819 */ /* 0x000fe200000006ff */
[----:B------:R-:W-:Y:S01]  /*70c0*/  FMUL.FTZ R4, R27, R32 ;  /* 0x000000201b047220 */ /* 0x000fe20000410000 */
[----:B------:R-:W-:Y:S01]  /*70d0*/  LOP3.LUT R50, R59, 0xffff0000, RZ, 0xc0, !PT ;  /* 0xffff00003b327812 */ /* 0x000fe200078ec0ff */
[----:B------:R-:W-:Y:S02]  /*70e0*/  @!P4 FADD.FTZ R22, -R22, -RZ ;  /* 0x800000ff1616c221 */ /* 0x000fe40000010100 */
[----:B------:R-:W-:Y:S02]  /*70f0*/  FFMA.FTZ R2, R39, R36, R2 ;  /* 0x0000002427027223 */ /* 0x000fe40000010002 */
[----:B------:R-:W-:Y:S02]  /*7100*/  @!P4 FADD.FTZ R25, -R25, -RZ ;  /* 0x800000ff1919c221 */ /* 0x000fe40000010100 */
[----:B------:R-:W-:Y:S02]  /*7110*/  FMUL.FTZ R5, R24, R29 ;  /* 0x0000001d18057220 */ /* 0x000fe40000410000 */
[----:B------:R-:W-:Y:S02]  /*7120*/  IMAD.U32 R43, R58, 0x10000, RZ ;  /* 0x000100003a2b7824 */ /* 0x000fe400078e00ff */
[----:B------:R-:W-:Y:S01]  /*7130*/  FFMA.FTZ R3, R38, R40, R3 ;  /* 0x0000002826037223 */ /* 0x000fe20000010003 */
[----:B------:R-:W-:Y:S01]  /*7140*/  F2FP.BF16.PACK_AB R40, R2, R0 ;  /* 0x000000000228723e */ /* 0x000fe200000010ff */
[----:B------:R-:W-:Y:S02]  /*7150*/  @!P4 FADD.FTZ R20, -R20, -RZ ;  /* 0x800000ff1414c221 */ /* 0x000fe40000010100 */
[----:B------:R-:W-:Y:S02]  /*7160*/  FMUL.FTZ R6, R21, R22 ;  /* 0x0000001615067220 */ /* 0x000fe40000410000 */
[----:B------:R-:W-:Y:S02]  /*7170*/  FFMA.FTZ R4, R41, R42, R4 ;  /* 0x0000002a29047223 */ /* 0x000fe40000010004 */
[----:B------:R-:W-:Y:S02]  /*7180*/  FMUL.FTZ R7, R18, R25 ;  /* 0x0000001912077220 */ /* 0x000fe40000410000 */
[----:B------:R-:W-:Y:S01]  /*7190*/  FFMA.FTZ R5, R44, R43, R5 ;  /* 0x0000002b2c057223 */ /* 0x000fe20000010005 */
[----:B------:R-:W-:Y:S01]  /*71a0*/  F2FP.BF16.PACK_AB R41, R4, R3 ;  /* 0x000000030429723e */ /* 0x000fe200000010ff */
[----:B------:R-:W-:Y:S02]  /*71b0*/  FMUL.FTZ R8, R23, R20 ;  /* 0x0000001417087220 */ /* 0x000fe40000410000 */
[----:B------:R-:W-:Y:S02]  /*71c0*/  FFMA.FTZ R6, R45, R46, R6 ;  /* 0x0000002e2d067223 */ /* 0x000fe40000010006 */
[----:B------:R-:W-:Y:S02]  /*71d0*/  FFMA.FTZ R7, R48, R47, R7 ;  /* 0x0000002f30077223 */ /* 0x000fe40000010007 */
[----:B------:R-:W-:Y:S01]  /*71e0*/  FFMA.FTZ R8, R49, R50, R8 ;  /* 0x0000003231087223 */ /* 0x000fe20000010008 */
[----:B------:R-:W-:Y:S04]  /*71f0*/  F2FP.BF16.PACK_AB R42, R6, R5 ;  /* 0x00000005062a723e */ /* 0x000fe800000010ff */
[----:B------:R-:W-:Y:S02]  /*7200*/  F2FP.BF16.PACK_AB R43, R8, R7 ;  /* 0x00000007082b723e */ /* 0x000fe400000010ff */
.L_x_1421:
[----:B------:R-:W-:Y:S05]  /*7210*/  BSYNC B0 ;  /* 0x0000000000007941 */ /* 0x000fea0003800000 */
.L_x_1420:
[C---:B------:R-:W-:Y:S04]  /*7220*/  LEA R2, P0, R192.reuse, R134, 0x1 ;  /* 0x00000086c0027211 */ /* 0x040fe800078008ff */
[----:B------:R-:W-:Y:S05]  /*7230*/  LEA.HI.X R3, R192, R135, R193, 0x1, P0 ;  /* 0x00000087c0037211 */ /* 0x000fea00000f0cc1 */
[----:B-----5:R1:W-:Y:S04]  /*7240*/  ST.E.128 [R2.64], R40 ;  /* 0x0000002802007985 */ /* 0x0203e8000c101d04 */
.L_x_1419:
[----:B------:R-:W-:Y:S05]  /*7250*/  BSYNC B1 ;  /* 0x0000000000017941 */ /* 0x000fea0003800000 */
.L_x_1418:
[----:B------:R-:W-:Y:S01]  /*7260*/  ISETP.GE.AND P0, PT, R11, R127, PT ;  /* 0x0000007f0b00720c */ /* 0x000fe20003f06270 */
[----:B------:R-:W-:Y:S01]  /*7270*/  @!UPT UIADD3 URZ, URZ, URZ, URZ ;  /* 0x0000003f3f3ff290 */ /* 0x000fe2000fffe03f */
[----:B------:R-:W-:Y:S11]  /*7280*/  BSSY B1, `(.L_x_1422) ;  /* 0x000005e000017945 */ /* 0x000ff60003800000 */
[----:B------:R-:W-:-:S05]  /*7290*/  @P0 BRA `(.L_x_1423) ;  /* 0x000005c000000947 */ /* 0x000fca0003800000 */
[C---:B----4-:R-:W-:Y:S01]  /*72a0*/  LEA R186, P0, R103.reuse, R128, 0x1 ;  /* 0x0000008067ba7211 */ /* 0x050fe200078008ff */
[----:B------:R-:W-:Y:S03]  /*72b0*/  BSSY B0, `(.L_x_1424) ;  /* 0x0000057000007945 */ /* 0x000fe60003800000 */
[----:B------:R-:W-:Y:S02]  /*72c0*/  LEA.HI.X R187, R103, R129, R106, 0x1, P0 ;  /* 0x0000008167bb7211 */ /* 0x000fe400000f0c6a */
[----:B------:R-:W-:Y:S03]  /*72d0*/  ISETP.GE.AND P0, PT, R11, R19, PT ;  /* 0x000000130b00720c */ /* 0x000fe60003f06270 */
[----:B-1----:R1:W5:Y:S10]  /*72e0*/  LD.E.128 R40, [R186.64] ;  /* 0x00000004ba287980 */ /* 0x002374000c101d00 */
        /* <DEDUP_REMOVED lines=8> */
[----:B--23--:R-:W-:Y:S01]  /*7370*/  IMAD.U32 R48, R43, 0x10000, RZ ;  /* 0x000100002b307824 */ /* 0x00cfe200078e00ff */
        /* <DEDUP_REMOVED lines=12> */
[C---:B-1----:R-:W-:Y:S02]  /*7440*/  LEA R186, P0, R51.reuse, R130, 0x1 ;  /* 0x0000008233ba7211 */ /* 0x042fe400078008ff */
[----:B------:R-:W-:Y:S01]  /*7450*/  @P4 IADD3 R165, -R188, RZ, RZ ;  /* 0x000000ffbca54210 */ /* 0x000fe20007ffe1ff */
[----:B------:R-:W2:Y:S01]  /*7460*/  LD.E.128 R20, [R20.64] ;  /* 0x0000000414147980 */ /* 0x000ea2000c101d00 */
[----:B------:R-:W-:Y:S02]  /*7470*/  LEA.HI.X R187, R51, R131, R184, 0x1, P0 ;  /* 0x0000008333bb7211 */ /* 0x000fe400000f0cb8 */
[----:B------:R-:W-:Y:S04]  /*7480*/  IADD3 R51, P0, R155, R165, RZ ;  /* 0x000000a59b337210 */ /* 0x000fe80007f1e0ff */
[----:B------:R-:W-:Y:S01]  /*7490*/  LEA.HI.X.SX32 R188, R165, R144, 0x1, P0 ;  /* 0x00000090a5bc7211 */ /* 0x000fe200000f0eff */
[----:B------:R-:W3:Y:S01]  /*74a0*/  LD.E.128 R184, [R186.64] ;  /* 0x00000004bab87980 */ /* 0x000ee2000c101d00 */
        /* <DEDUP_REMOVED lines=20> */
[----:B------:R-:W-:Y:S01]  /*75f0*/  FMUL.FTZ R0, R30, R35 ;  /* 0x000000231e007220 */ /* 0x000fe20000410000 */
[C---:B----4-:R-:W-:Y:S01]  /*7600*/  LOP3.LUT R36, R56.reuse, 0xffff0000, RZ, 0xc0, !PT ;  /* 0xffff000038247812 */ /* 0x050fe200078ec0ff */
[----:B------:R-:W-:Y:S01]  /*7610*/  IMAD.U32 R34, R56, 0x10000, RZ ;  /* 0x0001000038227824 */ /* 0x000fe200078e00ff */
[----:B------:R-:W-:Y:S01]  /*7620*/  SHF.L.U32 R40, R57, 0x10, RZ ;  /* 0x0000001039287819 */ /* 0x000fe200000006ff */
[----:B------:R-:W-:Y:S01]  /*7630*/  @!P4 FADD.FTZ R32, -R32, -RZ ;  /* 0x800000ff2020c221 */ /* 0x000fe20000010100 */
[----:B------:R-:W-:Y:S01]  /*7640*/  LOP3.LUT R20, R187, 0xffff0000, RZ, 0xc0, !PT ;  /* 0xffff0000bb147812 */ /* 0x000fe200078ec0ff */
[----:B------:R-:W-:Y:S01]  /*7650*/  FMUL.FTZ R2, R28, R33 ;  /* 0x000000211c027220 */ /* 0x000fe20000410000 */
[----:B------:R-:W-:Y:S01]  /*7660*/  LOP3.LUT R42, R57, 0xffff0000, RZ, 0xc0, !PT ;  /* 0xffff0000392a7812 */ /* 0x000fe200078ec0ff */
        /* <DEDUP_REMOVED lines=27> */
.L_x_1425:
[----:B------:R-:W-:Y:S05]  /*7820*/  BSYNC B0 ;  /* 0x0000000000007941 */ /* 0x000fea0003800000 */
.L_x_1424:
[C---:B------:R-:W-:Y:S04]  /*7830*/  LEA R2, P0, R97.reuse, R134, 0x1 ;  /* 0x0000008661027211 */ /* 0x040fe800078008ff */
[----:B------:R-:W-:Y:S05]  /*7840*/  LEA.HI.X R3, R97, R135, R98, 0x1, P0 ;  /* 0x0000008761037211 */ /* 0x000fea00000f0c62 */
[----:B-----5:R4:W-:Y:S04]  /*7850*/  ST.E.128 [R2.64], R40 ;  /* 0x0000002802007985 */ /* 0x0209e8000c101d04 */
.L_x_1423:
[----:B------:R-:W-:Y:S05]  /*7860*/  BSYNC B1 ;  /* 0x0000000000017941 */ /* 0x000fea0003800000 */
.L_x_1422:
[----:B------:R-:W-:Y:S11]  /*7870*/  ISETP.GE.AND P0, PT, R10, R127, PT ;  /* 0x0000007f0a00720c */ /* 0x000ff60003f06270 */
[----:B------:R-:W-:Y:S02]  /*7880*/  @!UPT UIADD3 URZ, URZ, URZ, URZ ;  /* 0x0000003f3f3ff290 */ /* 0x000fe4000fffe03f */
[----:B------:R-:W-:-:S05]  /*7890*/  @P0 BRA `(.L_x_1417) ;  /* 0x000005c000000947 */ /* 0x000fca0003800000 */
[C---:B-1--4-:R-:W-:Y:S01]  /*78a0*/  LEA R186, P0, R107.reuse, R128, 0x1 ;  /* 0x000000806bba7211 */ /* 0x052fe200078008ff */
        /* <DEDUP_REMOVED lines=8> */
[----:B------:R-:W-:Y:S01]  /*7930*/  IMAD.MOV.U32 R188, RZ, RZ, RZ ;  /* 0x000000ffffbc7224 */ /* 0x000fe200078e00ff */
[----:B------:R-:W-:Y:S01]  /*7940*/  SHF.R.S32.HI R51, RZ, 0x1, R51 ;  /* 0x00000001ff337819 */ /* 0x000fe20000011433 */
[----:B------:R-:W-:Y:S01]  /*7950*/  IMAD.U32 R37, R40, 0x10000, RZ ;  /* 0x0001000028257824 */ /* 0x000fe200078e00ff */
[----:B------:R-:W-:Y:S01]  /*7960*/  SHF.L.U32 R44, R42, 0x10, RZ ;  /* 0x000000102a2c7819 */ /* 0x000fe200000006ff */
[C---:B------:R-:W-:Y:S01]  /*7970*/  IMAD.U32 R38, R41.reuse, 0x10000, RZ ;  /* 0x0001000029267824 */ /* 0x040fe200078e00ff */
[----:B------:R-:W-:Y:S01]  /*7980*/  ISETP.GE.AND P4, PT, R10, R51, PT ;  /* 0x000000330a00720c */ /* 0x000fe20003f86270 */
[--C-:B------:R-:W-:Y:S01]  /*7990*/  IMAD.MOV.U32 R185, RZ, RZ, R51.reuse ;  /* 0x000000ffffb97224 */ /* 0x100fe200078e0033 */
[----:B------:R-:W-:Y:S01]  /*79a0*/  LOP3.LUT R41, R41, 0xffff0000, RZ, 0xc0, !PT ;  /* 0xffff000029297812 */ /* 0x000fe200078ec0ff */
[C---:B------:R-:W-:Y:S01]  /*79b0*/  IMAD.U32 R48, R43.reuse, 0x10000, RZ ;  /* 0x000100002b307824 */ /* 0x040fe200078e00ff */
[----:B------:R-:W-:Y:S02]  /*79c0*/  LOP3.LUT R45, R42, 0xffff0000, RZ, 0xc0, !PT ;  /* 0xffff00002a2d7812 */ /* 0x000fe400078ec0ff */
[----:B------:R-:W-:Y:S07]  /*79d0*/  LOP3.LUT R49, R43, 0xffff0000, RZ, 0xc0, !PT ;  /* 0xffff00002b317812 */ /* 0x000fee00078ec0ff */
[C---:B------:R-:W-:Y:S01]  /*79e0*/  @P4 IADD3 R185, -R51.reuse, RZ, RZ ;  /* 0x000000ff33b94210 */ /* 0x040fe20007ffe1ff */
[----:B------:R-:W-:Y:S01]  /*79f0*/  @P4 IMAD.MOV R184, RZ, RZ, -R51 ;  /* 0x000000ffffb84224 */ /* 0x000fe200078e0a33 */
[----:B------:R-:W-:Y:S02]  /*7a00*/  @P4 IADD3 R188, -R51, RZ, RZ ;  /* 0x000000ff33bc4210 */ /* 0x000fe40007ffe1ff */
[----:B------:R-:W-:Y:S02]  /*7a10*/  LEA R20, P0, R185, R186, 0x1 ;  /* 0x000000bab9147211 */ /* 0x000fe400078008ff */
[----:B------:R-:W-:Y:S02]  /*7a20*/  IADD3 R165, P5, R153, R184, RZ ;  /* 0x000000b899a57210 */ /* 0x000fe40007fbe0ff */
[----:B------:R-:W-:Y:S02]  /*7a30*/  LEA.HI.X.SX32 R21, R185, R187, 0x1, P0 ;  /* 0x000000bbb9157211 */ /* 0x000fe400000f0eff */
[----:B------:R-:W-:Y:S02]  /*7a40*/  LEA.HI.X.SX32 R184, R184, R142, 0x1, P5 ;  /* 0x0000008eb8b87211 */ /* 0x000fe400028f0eff */
[C---:B-1----:R-:W-:Y:S02]  /*7a50*/  LEA R186, P0, R165.reuse, R130, 0x1 ;  /* 0x00000082a5ba7211 */ /* 0x042fe400078008ff */
[----:B------:R-:W2:Y:S02]  /*7a60*/  LD.E.128 R20, [R20.64] ;  /* 0x0000000414147980 */ /* 0x000ea4000c101d00 */
        /* <DEDUP_REMOVED lines=26> */
[C---:B----4-:R-:W-:Y:S01]  /*7c10*/  IMAD.U32 R34, R56.reuse, 0x10000, RZ ;  /* 0x0001000038227824 */ /* 0x050fe200078e00ff */
[----:B------:R-:W-:Y:S01]  /*7c20*/  LOP3.LUT R36, R56, 0xffff0000, RZ, 0xc0, !PT ;  /* 0xffff000038247812 */ /* 0x000fe200078ec0ff */
[----:B------:R-:W-:Y:S01]  /*7c30*/  @!P4 FADD.FTZ R32, -R32, -RZ ;  /* 0x800000ff2020c221 */ /* 0x000fe20000010100 */
[C---:B------:R-:W-:Y:S01]  /*7c40*/  SHF.L.U32 R40, R57.reuse, 0x10, RZ ;  /* 0x0000001039287819 */ /* 0x040fe200000006ff */
        /* <DEDUP_REMOVED lines=29> */
.L_x_1427:
[----:B------:R-:W-:Y:S05]  /*7e20*/  BSYNC B0 ;  /* 0x0000000000007941 */ /* 0x000fea0003800000 */
.L_x_1426:
[C---:B------:R-:W-:Y:S04]  /*7e30*/  LEA R2, P0, R93.reuse, R134, 0x1 ;  /* 0x000000865d027211 */ /* 0x040fe800078008ff */
[----:B------:R-:W-:Y:S05]  /*7e40*/  LEA.HI.X R3, R93, R135, R94, 0x1, P0 ;  /* 0x000000875d037211 */ /* 0x000fea00000f0c5e */
[----:B-----5:R4:W-:Y:S04]  /*7e50*/  ST.E.128 [R2.64], R40 ;  /* 0x0000002802007985 */ /* 0x0209e8000c101d04 */
.L_x_1417:
[----:B------:R-:W-:Y:S05]  /*7e60*/  BSYNC B2 ;  /* 0x0000000000027941 */ /* 0x000fea0003800000 */
.L_x_1416:
[----:B------:R-:W-:Y:S01]  /*7e70*/  BSSY B2, `(.L_x_1428) ;  /* 0x0000123000027945 */ /* 0x000fe20003800000 */
[----:B------:R-:W-:-:S05]  /*7e80*/  @!P2 BRA `(.L_x_1429) ;  /* 0x000012100000a947 */ /* 0x000fca0003800000 */
[----:B-----5:R-:W-:Y:S01]  /*7e90*/  ISETP.GE.AND P0, PT, R14, R127, PT ;  /* 0x0000007f0e00720c */ /* 0x020fe20003f06270 */
[----:B------:R-:W-:Y:S01]  /*7ea0*/  @!UPT UIADD3 URZ, URZ, URZ, URZ ;  /* 0x0000003f3f3ff290 */ /* 0x000fe2000fffe03f */
[----:B------:R-:W-:Y:S11]  /*7eb0*/  BSSY B1, `(.L_x_1430) ;  /* 0x000005e000017945 */ /* 0x000ff60003800000 */
        /* <DEDUP_REMOVED lines=24> */
[C---:B------:R-:W-:Y:S02]  /*8040*/  LEA R20, P0, R185.reuse, R186, 0x1 ;  /* 0x000000bab9147211 */ /* 0x040fe400078008ff */
        /* <DEDUP_REMOVED lines=64> */
.L_x_1433:
[----:B------:R-:W-:Y:S05]  /*8450*/  BSYNC B0 ;  /* 0x0000000000007941 */ /* 0x000fea0003800000 */
.L_x_1432:
[C---:B------:R-:W-:Y:S04]  /*8460*/  LEA R2, P0, R99.reuse, R134, 0x1 ;  /* 0x0000008663027211 */ /* 0x040fe800078008ff */
[----:B------:R-:W-:Y:S05]  /*8470*/  LEA.HI.X R3, R99, R135, R100, 0x1, P0 ;  /* 0x0000008763037211 */ /* 0x000fea00000f0c64 */
[----:B-----5:R4:W-:Y:S04]  /*8480*/  ST.E.128 [R2.64], R40 ;  /* 0x0000002802007985 */ /* 0x0209e8000c101d04 */
.L_x_1431:
[----:B------:R-:W-:Y:S05]  /*8490*/  BSYNC B1 ;  /* 0x0000000000017941 */ /* 0x000fea0003800000 */
.L_x_1430:
[----:B------:R-:W-:Y:S01]  /*84a0*/  ISETP.GE.AND P0, PT, R11, R127, PT ;  /* 0x0000007f0b00720c */ /* 0x000fe20003f06270 */
        /* <DEDUP_REMOVED lines=91> */
.L_x_1437:
[----:B------:R-:W-:Y:S05]  /*8a60*/  BSYNC B0 ;  /* 0x0000000000007941 */ /* 0x000fea0003800000 */
.L_x_1436:
[C---:B------:R-:W-:Y:S04]  /*8a70*/  LEA R2, P0, R95.reuse, R134, 0x1 ;  /* 0x000000865f027211 */ /* 0x040fe800078008ff */
[----:B------:R-:W-:Y:S05]  /*8a80*/  LEA.HI.X R3, R95, R135, R96, 0x1, P0 ;  /* 0x000000875f037211 */ /* 0x000fea00000f0c60 */
[----:B-----5:R4:W-:Y:S04]  /*8a90*/  ST.E.128 [R2.64], R40 ;  /* 0x0000002802007985 */ /* 0x0209e8000c101d04 */
.L_x_1435:
[----:B------:R-:W-:Y:S05]  /*8aa0*/  BSYNC B1 ;  /* 0x0000000000017941 */ /* 0x000fea0003800000 */
.L_x_1434:
        /* <DEDUP_REMOVED lines=91> */
.L_x_1439:
[----:B------:R-:W-:Y:S05]  /*9060*/  BSYNC B0 ;  /* 0x0000000000007941 */ /* 0x000fea0003800000 */
.L_x_1438:
[C---:B------:R-:W-:Y:S04]  /*9070*/  LEA R2, P0, R91.reuse, R134, 0x1 ;  /* 0x000000865b027211 */ /* 0x040fe800078008ff */
[----:B------:R-:W-:Y:S05]  /*9080*/  LEA.HI.X R3, R91, R135, R92, 0x1, P0 ;  /* 0x000000875b037211 */ /* 0x000fea00000f0c5c */
[----:B-----5:R4:W-:Y:S04]  /*9090*/  ST.E.128 [R2.64], R40 ;  /* 0x0000002802007985 */ /* 0x0209e8000c101d04 */
.L_x_1429:
[----:B------:R-:W-:Y:S05]  /*90a0*/  BSYNC B2 ;  /* 0x0000000000027941 */ /* 0x000fea0003800000 */
.L_x_1428:
[----:B------:R-:W-:Y:S01]  /*90b0*/  BSSY B2, `(.L_x_1440) ;  /* 0x0000125000027945 */ /* 0x000fe20003800000 */
[----:B------:R-:W-:-:S05]  /*90c0*/  @!P1 BRA `(.L_x_1441) ;  /* 0x0000123000009947 */ /* 0x000fca0003800000 */
[----:B-----5:R-:W-:Y:S01]  /*90d0*/  ISETP.GE.AND P0, PT, R14, R127, PT ;  /* 0x0000007f0e00720c */ /* 0x020fe20003f06270 */
[----:B------:R-:W-:Y:S01]  /*90e0*/  @!UPT UIADD3 URZ, URZ, URZ, URZ ;  /* 0x0000003f3f3ff290 */ /* 0x000fe2000fffe03f */
[----:B------:R-:W-:Y:S11]  /*90f0*/  BSSY B1, `(.L_x_1442) ;  /* 0x0000060000017945 */ /* 0x000ff60003800000 */
[----:B------:R-:W-:-:S05]  /*9100*/  @P0 BRA `(.L_x_1443) ;  /* 0x000005e000000947 */ /* 0x000fca0003800000 */
[----:B-1--4-:R-:W-:Y:S01]  /*9110*/  IMAD.WIDE.U32 R186, R182, 0xc0, R128 ;  /* 0x000000c0b6ba7825 */ /* 0x012fe200078e0080 */
[----:B------:R-:W-:Y:S01]  /*9120*/  ISETP.GE.AND P0, PT, R14, R19, PT ;  /* 0x000000130e00720c */ /* 0x000fe20003f06270 */
[----:B------:R-:W-:Y:S02]  /*9130*/  BSSY B0, `(.L_x_1444) ;  /* 0x0000057000007945 */ /* 0x000fe40003800000 */
[----:B------:R-:W-:Y:S05]  /*9140*/  IMAD R0, R183, 0xc0, RZ ;  /* 0x000000c0b7007824 */ /* 0x000fea00078e02ff */
[----:B------:R-:W-:Y:S05]  /*9150*/  IADD3 R187, R187, R0, RZ ;  /* 0x00000000bbbb7210 */ /* 0x000fea0007ffe0ff */
[----:B------:R1:W5:Y:S01]  /*9160*/  LD.E.128 R40, [R186.64] ;  /* 0x00000004ba287980 */ /* 0x000362000c101d00 */
        /* <DEDUP_REMOVED lines=83> */
.L_x_1445:
[----:B------:R-:W-:Y:S05]  /*96a0*/  BSYNC B0 ;  /* 0x0000000000007941 */ /* 0x000fea0003800000 */
.L_x_1444:
[----:B------:R-:W-:Y:S02]  /*96b0*/  IMAD R0, R61, 0xc0, RZ ;  /* 0x000000c03d007824 */ /* 0x000fe400078e02ff */
[----:B------:R-:W-:Y:S05]  /*96c0*/  IMAD.WIDE.U32 R2, R60, 0xc0, R134 ;  /* 0x000000c03c027825 */ /* 0x000fea00078e0086 */
[----:B------:R-:W-:Y:S05]  /*96d0*/  IADD3 R3, R3, R0, RZ ;  /* 0x0000000003037210 */ /* 0x000fea0007ffe0ff */
[----:B-----5:R4:W-:Y:S02]  /*96e0*/  ST.E.128 [R2.64], R40 ;  /* 0x0000002802007985 */ /* 0x0209e4000c101d04 */
.L_x_1443:
[----:B------:R-:W-:Y:S05]  /*96f0*/  BSYNC B1 ;  /* 0x0000000000017941 */ /* 0x000fea0003800000 */
.L_x_1442:
        /* <DEDUP_REMOVED lines=92> */
.L_x_1449:
[----:B------:R-:W-:Y:S05]  /*9cc0*/  BSYNC B0 ;  /* 0x0000000000007941 */ /* 0x000fea0003800000 */
.L_x_1448:
[C---:B------:R-:W-:Y:S04]  /*9cd0*/  LEA R2, P0, R90.reuse, R134, 0x1 ;  /* 0x000000865a027211 */ /* 0x040fe800078008ff */
[----:B------:R-:W-:Y:S05]  /*9ce0*/  LEA.HI.X R3, R90, R135, R89, 0x1, P0 ;  /* 0x000000875a037211 */ /* 0x000fea00000f0c59 */
[----:B-----5:R4:W-:Y:S04]  /*9cf0*/  ST.E.128 [R2.64], R40 ;  /* 0x0000002802007985 */ /* 0x0209e8000c101d04 */
.L_x_1447:
[----:B------:R-:W-:Y:S05]  /*9d00*/  BSYNC B1 ;  /* 0x0000000000017941 */ /* 0x000fea0003800000 */
.L_x_1446:
        /* <DEDUP_REMOVED lines=12> */
[----:B------:R-:W-:Y:S01]  /*9dd0*/  IMAD.MOV.U32 R188, RZ, RZ, RZ ;  /* 0x000000ffffbc7224 */ /* 0x000fe200078e00ff */
[----:B------:R-:W-:Y:S01]  /*9de0*/  SHF.R.S32.HI R127, RZ, 0x1, R127 ;  /* 0x00000001ff7f7819 */ /* 0x000fe2000001147f */
[----:B------:R-:W-:Y:S01]  /*9df0*/  IMAD.U32 R35, R44, 0x10000, RZ ;  /* 0x000100002c237824 */ /* 0x000fe200078e00ff */
[C---:B------:R-:W-:Y:S01]  /*9e00*/  LOP3.LUT R41, R45.reuse, 0xffff0000, RZ, 0xc0, !PT ;  /* 0xffff00002d297812 */ /* 0x040fe200078ec0ff */
[----:B------:R-:W-:Y:S01]  /*9e10*/  IMAD.U32 R38, R45, 0x10000, RZ ;  /* 0x000100002d267824 */ /* 0x000fe200078e00ff */
[----:B------:R-:W-:Y:S01]  /*9e20*/  ISETP.GE.AND P1, PT, R10, R127, PT ;  /* 0x0000007f0a00720c */ /* 0x000fe20003f26270 */
[--C-:B------:R-:W-:Y:S01]  /*9e30*/  IMAD.MOV.U32 R185, RZ, RZ, R127.reuse ;  /* 0x000000ffffb97224 */ /* 0x100fe200078e007f */
[C---:B------:R-:W-:Y:S02]  /*9e40*/  SHF.L.U32 R42, R46.reuse, 0x10, RZ ;  /* 0x000000102e2a7819 */ /* 0x040fe400000006ff */
[----:B------:R-:W-:Y:S01]  /*9e50*/  LOP3.LUT R45, R46, 0xffff0000, RZ, 0xc0, !PT ;  /* 0xffff00002e2d7812 */ /* 0x000fe200078ec0ff */
[C---:B------:R-:W-:Y:S01]  /*9e60*/  IMAD.U32 R46, R47.reuse, 0x10000, RZ ;  /* 0x000100002f2e7824 */ /* 0x040fe200078e00ff */
[----:B--23--:R-:W-:Y:S07]  /*9e70*/  LOP3.LUT R49, R47, 0xffff0000, RZ, 0xc0, !PT ;  /* 0xffff00002f317812 */ /* 0x00cfee00078ec0ff */
[C---:B------:R-:W-:Y:S01]  /*9e80*/  @P1 IADD3 R185, -R127.reuse, RZ, RZ ;  /* 0x000000ff7fb91210 */ /* 0x040fe20007ffe1ff */
[----:B------:R-:W-:Y:S01]  /*9e90*/  @P1 IMAD.MOV R184, RZ, RZ, -R127 ;  /* 0x000000ffffb81224 */ /* 0x000fe200078e0a7f */
[----:B------:R-:W-:Y:S02]  /*9ea0*/  @P1 IADD3 R188, -R127, RZ, RZ ;  /* 0x000000ff7fbc1210 */ /* 0x000fe40007ffe1ff */
[----:B------:R-:W-:Y:S02]  /*9eb0*/  LEA R18, P0, R185, R186, 0x1 ;  /* 0x000000bab9127211 */ /* 0x000fe400078008ff */
[----:B------:R-:W-:Y:S02]  /*9ec0*/  IADD3 R165, P2, R147, R184, RZ ;  /* 0x000000b893a57210 */ /* 0x000fe40007f5e0ff */
[----:B------:R-:W-:Y:S02]  /*9ed0*/  LEA.HI.X.SX32 R19, R185, R187, 0x1, P0 ;  /* 0x000000bbb9137211 */ /* 0x000fe400000f0eff */
[----:B------:R-:W-:Y:S02]  /*9ee0*/  LEA.HI.X.SX32 R184, R184, R138, 0x1, P2 ;  /* 0x0000008ab8b87211 */ /* 0x000fe400010f0eff */
[C---:B-1----:R-:W-:Y:S01]  /*9ef0*/  LEA R186, P0, R165.reuse, R130, 0x1 ;  /* 0x00000082a5ba7211 */ /* 0x042fe200078008ff */
[----:B------:R-:W2:Y:S03]  /*9f00*/  LD.E.128 R20, [R18.64] ;  /* 0x0000000412147980 */ /* 0x000ea6000c101d00 */
        /* <DEDUP_REMOVED lines=59> */
.L_x_1451:
[----:B------:R-:W-:Y:S05]  /*a2c0*/  BSYNC B0 ;  /* 0x0000000000007941 */ /* 0x000fea0003800000 */
.L_x_1450:
[C---:B------:R-:W-:Y:S04]  /*a2d0*/  LEA R2, P0, R88.reuse, R134, 0x1 ;  /* 0x0000008658027211 */ /* 0x040fe800078008ff */
[----:B------:R-:W-:Y:S05]  /*a2e0*/  LEA.HI.X R3, R88, R135, R87, 0x1, P0 ;  /* 0x0000008758037211 */ /* 0x000fea00000f0c57 */
[----:B-----5:R4:W-:Y:S04]  /*a2f0*/  ST.E.128 [R2.64], R44 ;  /* 0x0000002c02007985 */ /* 0x0209e8000c101d04 */
.L_x_1441:
[----:B------:R-:W-:Y:S05]  /*a300*/  BSYNC B2 ;  /* 0x0000000000027941 */ /* 0x000fea0003800000 */
.L_x_1440:
[----:B-1--4-:R-:W4:Y:S02]  /*a310*/  LD.E R3, [R116.64+0xd0] ;  /* 0x0000d00474037980 */ /* 0x012f24000c101900 */
[----:B----4-:R-:W-:Y:S05]  /*a320*/  IMAD.U32 R3, R3, -0x40, RZ ;  /* 0xffffffc003037824 */ /* 0x010fea00078e00ff */
[C---:B------:R-:W-:Y:S02]  /*a330*/  LEA R132, P1, R3.reuse, R132, 0x1 ;  /* 0x0000008403847211 */ /* 0x040fe400078208ff */
[C---:B------:R-:W-:Y:S02]  /*a340*/  LEA R130, P0, R3.reuse, R130, 0x1 ;  /* 0x0000008203827211 */ /* 0x040fe400078008ff */
[C---:B------:R-:W-:Y:S02]  /*a350*/  LEA.HI.X.SX32 R133, R3.reuse, R133, 0x1, P1 ;  /* 0x0000008503857211 */ /* 0x040fe400008f0eff */
[----:B------:R-:W-:Y:S01]  /*a360*/  LEA.HI.X.SX32 R131, R3, R131, 0x1, P0 ;  /* 0x0000008303837211 */ /* 0x000fe200000f0eff */
[----:B------:R-:W-:-:S05]  /*a370*/  BRA `(.L_x_1403) ;  /* 0x0000056000007947 */ /* 0x000fca0003800000 */
.L_x_1377:
        /* <DEDUP_REMOVED lines=11> */
.L_x_1453:
[----:B------:R-:W-:Y:S05]  /*a430*/  BSYNC B0 ;  /* 0x0000000000007941 */ /* 0x000fea0003800000 */
.L_x_1452:
        /* <DEDUP_REMOVED lines=24> */
.L_x_1455:
[----:B------:R-:W-:Y:S05]  /*a5c0*/  BSYNC B0 ;  /* 0x0000000000007941 */ /* 0x000fea0003800000 */
.L_x_1454:
        /* <DEDUP_REMOVED lines=24> */
.L_x_1457:
[----:B------:R-:W-:Y:S05]  /*a750*/  BSYNC B0 ;  /* 0x0000000000007941 */ /* 0x000fea0003800000 */
.L_x_1456:
        /* <DEDUP_REMOVED lines=24> */
.L_x_1403:
[----:B------:R-:W-:Y:S05]  /*a8e0*/  BSYNC B3 ;  /* 0x0000000000037941 */ /* 0x000fea0003800000 */
.L_x_1376:
[----:B------:R-:W4:Y:S01]  /*a8f0*/  LD.E R3, [R116.64+0x128] ;  /* 0x0001280474037980 */ /* 0x000f22000c101900 */
[----:B------:R-:W-:Y:S01]  /*a900*/  BSSY B0, `(.L_x_1458) ;  /* 0x000005e000007945 */ /* 0x000fe20003800000 */
[----:B----4-:R-:W-:Y:S05]  /*a910*/  IMAD.U32 R3, R3, -0x80, RZ ;  /* 0xffffff8003037824 */ /* 0x010fea00078e00ff */
[C---:B--2---:R-:W-:Y:S04]  /*a920*/  LEA R128, P0, R3.reuse, R128, 0x1 ;  /* 0x0000008003807211 */ /* 0x044fe800078008ff */
[----:B------:R-:W-:Y:S01]  /*a930*/  LEA.HI.X.SX32 R129, R3, R129, 0x1, P0 ;  /* 0x0000008103817211 */ /* 0x000fe200000f0eff */
[----:B------:R-:W-:-:S05]  /*a940*/  @!P3 BRA `(.L_x_1459) ;  /* 0x000005100000b947 */ /* 0x000fca0003800000 */
[----:B------:R-:W-:Y:S04]  /*a950*/  IADD3 R3, R9, -0x1, RZ ;  /* 0xffffffff09037810 */ /* 0x000fe80007ffe0ff */
[----:B------:R-:W-:Y:S11]  /*a960*/  ISETP.GT.AND P0, PT, R3, R102, PT ;  /* 0x000000660300720c */ /* 0x000ff60003f04270 */
[----:B------:R-:W-:Y:S02]  /*a970*/  @!UPT UIADD3 URZ, URZ, URZ, URZ ;  /* 0x0000003f3f3ff290 */ /* 0x000fe4000fffe03f */
[----:B------:R-:W-:-:S05]  /*a980*/  @!P0 BRA `(.L_x_1460) ;  /* 0x0000055000008947 */ /* 0x000fca0003800000 */
[----:B-1----:R-:W-:Y:S01]  /*a990*/  IMAD.MOV.U32 R22, RZ, RZ, RZ ;  /* 0x000000ffff167224 */ /* 0x002fe200078e00ff */
[----:B------:R-:W2:Y:S01]  /*a9a0*/  LD.E R2, [R116.64+0x170] ;  /* 0x0001700474027980 */ /* 0x000ea2000c101900 */
[----:B------:R-:W-:Y:S02]  /*a9b0*/  IADD3 R13, R13, -0x100, RZ ;  /* 0xffffff000d0d7810 */ /* 0x000fe40007ffe0ff */
[----:B------:R-:W-:Y:S01]  /*a9c0*/  IABS R8, R12 ;  /* 0x0000000c00087213 */ /* 0x000fe20000000000 */
[----:B------:R-:W4:Y:S01]  /*a9d0*/  LD.E.64 R26, [R116.64+0x40] ;  /* 0x00004004741a7980 */ /* 0x000f22000c101b00 */
[-C--:B------:R-:W-:Y:S05]  /*a9e0*/  IADD3 R0, -R12, R13.reuse, RZ ;  /* 0x0000000d0c007210 */ /* 0x080fea0007ffe1ff */
[----:B---3--:R-:W3:Y:S01]  /*a9f0*/  LD.E.64 R24, [R116.64+0x20] ;  /* 0x0000200474187980 */ /* 0x008ee2000c101b00 */
        /* <DEDUP_REMOVED lines=45> */
[-C--:B----4-:R-:W-:Y:S01]  /*acd0*/  IMAD R18, R27, R0.reuse, RZ ;  /* 0x000000001b127224 */ /* 0x090fe200078e02ff */
[----:B------:R-:W-:Y:S01]  /*ace0*/  SHF.R.S32.HI R7, RZ, 0x1f, R0 ;  /* 0x0000001fff077819 */ /* 0x000fe20000011400 */
[C---:B-1----:R-:W-:Y:S04]  /*acf0*/  IMAD.WIDE.U32 R28, R26.reuse, R0, RZ ;  /* 0x000000001a1c7225 */ /* 0x042fe800078e00ff */
[----:B--2---:R-:W-:Y:S02]  /*ad00*/  IMAD.IADD R19, R5, 0x1, -R8 ;  /* 0x0000000105137824 */ /* 0x004fe400078e0a08 */
[----:B------:R-:W-:Y:S02]  /*ad10*/  IMAD R8, R26, R7, R18 ;  /* 0x000000071a087224 */ /* 0x000fe400078e0212 */
[-C--:B---3--:R-:W-:Y:S01]  /*ad20*/  IMAD R5, R25, R19.reuse, RZ ;  /* 0x0000001319057224 */ /* 0x088fe200078e02ff */
        /* <DEDUP_REMOVED lines=19> */
.L_x_1459:
[----:B-1----:R-:W2:Y:S04]  /*ae60*/  LD.E R5, [R116.64+0x40] ;  /* 0x0000400474057980 */ /* 0x002ea8000c101900 */
[----:B------:R-:W4:Y:S02]  /*ae70*/  LD.E R3, [R116.64+0x38] ;  /* 0x0000380474037980 */ /* 0x000f24000c101900 */
[----:B----4-:R-:W-:Y:S02]  /*ae80*/  IMAD.U32 R3, R3, -0x80, RZ ;  /* 0xffffff8003037824 */ /* 0x010fe400078e00ff */
[----:B--2---:R-:W-:Y:S03]  /*ae90*/  IMAD.U32 R5, R5, -0x80, RZ ;  /* 0xffffff8005057824 */ /* 0x004fe600078e00ff */
[----:B---3--:R-:W-:Y:S02]  /*aea0*/  LEA R134, P0, R3, R134, 0x1 ;  /* 0x0000008603867211 */ /* 0x008fe400078008ff */
[----:B------:R-:W-:Y:S02]  /*aeb0*/  LEA R136, P1, R5, R136, 0x1 ;  /* 0x0000008805887211 */ /* 0x000fe400078208ff */
[----:B------:R-:W-:Y:S02]  /*aec0*/  LEA.HI.X.SX32 R135, R3, R135, 0x1, P0 ;  /* 0x0000008703877211 */ /* 0x000fe400000f0eff */
[----:B------:R-:W-:Y:S04]  /*aed0*/  LEA.HI.X.SX32 R137, R5, R137, 0x1, P1 ;  /* 0x0000008905897211 */ /* 0x000fe800008f0eff */
.L_x_1460:
[----:B------:R-:W-:Y:S05]  /*aee0*/  BSYNC B0 ;  /* 0x0000000000007941 */ /* 0x000fea0003800000 */
.L_x_1458:
[----:B------:R-:W-:Y:S04]  /*aef0*/  IADD3 R9, R9, -0x1, RZ ;  /* 0xffffffff09097810 */ /* 0x000fe80007ffe0ff */
[----:B------:R-:W-:Y:S11]  /*af00*/  ISETP.GT.AND P0, PT, R9, R102, PT ;  /* 0x000000660900720c */ /* 0x000ff60003f04270 */
[----:B------:R-:W-:Y:S02]  /*af10*/  @!UPT UIADD3 URZ, URZ, URZ, URZ ;  /* 0x0000003f3f3ff290 */ /* 0x000fe4000fffe03f */
[----:B------:R-:W-:-:S05]  /*af20*/  @P0 BRA `(.L_x_1461) ;  /* 0xffff7cc000000947 */ /* 0x000fca000383ffff */
.L_x_1367:
        /* <DEDUP_REMOVED lines=8> */
[----:B------:R-:W4:Y:S04]  /*afb0*/  LD.E.U8 R0, [R116.64+0x1b3] ;  /* 0x0001b30474007980 */ /* 0x000f28000c101100 */
[----:B------:R1:W5:Y:S04]  /*afc0*/  LD.E R13, [R116.64+0xc0] ;  /* 0x0000c004740d7980 */ /* 0x000368000c101900 */
[----:B------:R1:W5:Y:S04]  /*afd0*/  LD.E.64 R38, [R116.64+0x148] ;  /* 0x0001480474267980 */ /* 0x000368000c101b00 */
[----:B------:R1:W5:Y:S01]  /*afe0*/  LD.E.64 R36, [R116.64+0x150] ;  /* 0x0001500474247980 */ /* 0x000362000c101b00 */
[----:B--2---:R-:W-:-:S04]  /*aff0*/  ISETP.NE.U32.AND P1, PT, R2, RZ, PT ;  /* 0x000000ff0200720c */ /* 0x004fc80003f25070 */
[----:B------:R-:W-:-:S13]  /*b000*/  ISETP.NE.AND.EX P1, PT, R3, RZ, PT, P1 ;  /* 0x000000ff0300720c */ /* 0x000fda0003f25310 */
[----:B-1----:R-:W-:Y:S01]  /*b010*/  @P1 LEA R4, P0, R201, R2, 0x2 ;  /* 0x00000002c9041211 */ /* 0x002fe200078010ff */
[----:B------:R-:W-:-:S03]  /*b020*/  IMAD.MOV.U32 R2, RZ, RZ, RZ ;  /* 0x000000ffff027224 */ /* 0x000fc600078e00ff */
[----:B------:R-:W-:-:S05]  /*b030*/  @P1 LEA.HI.X R5, R201, R3, R78, 0x2, P0 ;  /* 0x00000003c9051211 */ /* 0x000fca00000f144e */
[----:B------:R1:W2:Y:S01]  /*b040*/  @P1 LD.E R2, [R4.64] ;  /* 0x0000000404021980 */ /* 0x0002a2000c101900 */
[----:B------:R-:W-:-:S04]  /*b050*/  LEA.HI R3, R9, R9, RZ, 0x1 ;  /* 0x0000000909037211 */ /* 0x000fc800078f08ff */
[----:B------:R-:W-:Y:S02]  /*b060*/  SHF.R.S32.HI R3, RZ, 0x1, R3 ;  /* 0x00000001ff037819 */ /* 0x000fe40000011403 */
[----:B----4-:R-:W-:Y:S01]  /*b070*/  ISETP.NE.AND P5, PT, R0, RZ, PT ;  /* 0x000000ff0000720c */ /* 0x010fe20003fa5270 */
[----:B------:R-:W-:Y:S01]  /*b080*/  IMAD.IADD R29, R200, 0x1, -R65 ;  /* 0x00000001c81d7824 */ /* 0x000fe200078e0a41 */
[----:B------:R-:W-:Y:S02]  /*b090*/  IADD3 R77, P0, R77, R174, RZ ;  /* 0x000000ae4d4d7210 */ /* 0x000fe40007f1e0ff */
[----:B------:R-:W-:-:S03]  /*b0a0*/  LEA R42, P1, R174, R176, 0x1 ;  /* 0x000000b0ae2a7211 */ /* 0x000fc600078208ff */
[--C-:B------:R-:W-:Y:S01]  /*b0b0*/  IMAD.X R79, R79, 0x1, R80.reuse, P0 ;  /* 0x000000014f4f7824 */ /* 0x100fe200000e0650 */
[----:B------:R-:W-:Y:S01]  /*b0c0*/  LEA.HI.X R43, R174, R177, R80, 0x1, P1 ;  /* 0x000000b1ae2b7211 */ /* 0x000fe200008f0c50 */
[----:B-1----:R-:W-:-:S04]  /*b0d0*/  IMAD R5, R170, R3, R82 ;  /* 0x00000003aa057224 */ /* 0x002fc800078e0252 */
[----:B------:R-:W-:Y:S01]  /*b0e0*/  IMAD.IADD R33, R82, 0x1, R5 ;  /* 0x0000000152217824 */ /* 0x000fe200078e0205 */
[----:B------:R-:W-:Y:S02]  /*b0f0*/  ISETP.GE.AND P0, PT, R170, R29, PT ;  /* 0x0000001daa00720c */ /* 0x000fe40003f06270 */
[C---:B------:R-:W-:Y:S01]  /*b100*/  LEA R40, P1, R77.reuse, R176, 0x1 ;  /* 0x000000b04d287211 */ /* 0x040fe200078208ff */
[----:B------:R-:W-:Y:S01]  /*b110*/  IMAD.MOV.U32 R35, RZ, RZ, R3 ;  /* 0x000000ffff237224 */ /* 0x000fe200078e0003 */
[----:B------:R-:W-:Y:S02]  /*b120*/  ISETP.GT.AND P0, PT, R74, -0x4, !P0 ;  /* 0xfffffffc4a00780c */ /* 0x000fe40004704270 */
[----:B------:R-:W-:Y:S02]  /*b130*/  LEA.HI.X R41, R77, R177, R79, 0x1, P1 ;  /* 0x000000b14d297211 */ /* 0x000fe400008f0c4f */
[----:B--2---:R-:W-:-:S05]  /*b140*/  IADD3 R2, R2, R81, R65 ;  /* 0x0000005102027210 */ /* 0x004fca0007ffe041 */
        /* <DEDUP_REMOVED lines=8> */
[----:B------:R-:W-:Y:S01]  /*b1d0*/  BSSY B2, `(.L_x_1465) ;  /* 0x00000a2000027945 */ /* 0x000fe20003800000 */
[----:B------:R-:W-:Y:S05]  /*b1e0*/  @!P0 BRA `(.L_x_1466) ;  /* 0x00000a0000008947 */ /* 0x000fea0003800000 */
[----:B-----5:R-:W-:Y:S01]  /*b1f0*/  ISETP.GE.AND P2, PT, R14, R13, PT ;  /* 0x0000000d0e00720c */ /* 0x020fe20003f46270 */
        /* <DEDUP_REMOVED lines=15> */
[----:B------:R-:W4:Y:S04]  /*b2f0*/  LD.E.64 R2, [R32.64] ;  /* 0x0000000420027980 */ /* 0x000f28000c101b00 */
[----:B--2---:R-:W2:Y:S01]  /*b300*/  LD.E.64 R4, [R30.64] ;  /* 0x000000041e047980 */ /* 0x004ea2000c101b00 */
[----:B-----5:R-:W-:Y:S01]  /*b310*/  LOP3.LUT R8, R17, 0xffff0000, RZ, 0xc0, !PT ;  /* 0xffff000011087812 */ /* 0x020fe200078ec0ff */
[----:B------:R-:W-:Y:S01]  /*b320*/  IMAD.U32 R27, R19, 0x10000, RZ ;  /* 0x00010000131b7824 */ /* 0x000fe200078e00ff */
[----:B------:R-:W-:Y:S02]  /*b330*/  SHF.L.U32 R12, R17, 0x10, RZ ;  /* 0x00000010110c7819 */ /* 0x000fe400000006ff */
[C---:B------:R-:W-:Y:S02]  /*b340*/  SHF.L.U32 R17, R16.reuse, 0x10, RZ ;  /* 0x0000001010117819 */ /* 0x040fe400000006ff */
[----:B------:R-:W-:-:S02]  /*b350*/  LOP3.LUT R24, R16, 0xffff0000, RZ, 0xc0, !PT ;  /* 0xffff000010187812 */ /* 0x000fc400078ec0ff */
[----:B------:R-:W-:Y:S02]  /*b360*/  LOP3.LUT R25, R19, 0xffff0000, RZ, 0xc0, !PT ;  /* 0xffff000013197812 */ /* 0x000fe400078ec0ff */
[C---:B------:R-:W-:Y:S02]  /*b370*/  SHF.L.U32 R22, R18.reuse, 0x10, RZ ;  /* 0x0000001012167819 */ /* 0x040fe400000006ff */
[----:B------:R-:W-:Y:S02]  /*b380*/  LOP3.LUT R26, R18, 0xffff0000, RZ, 0xc0, !PT ;  /* 0xffff0000121a7812 */ /* 0x000fe400078ec0ff */
[C---:B----4-:R-:W-:Y:S01]  /*b390*/  LOP3.LUT R21, R2.reuse, 0xffff0000, RZ, 0xc0, !PT ;  /* 0xffff000002157812 */ /* 0x050fe200078ec0ff */
[----:B------:R-:W-:Y:S01]  /*b3a0*/  IMAD.U32 R2, R2, 0x10000, RZ ;  /* 0x0001000002027824 */ /* 0x000fe200078e00ff */
[----:B------:R-:W-:Y:S02]  /*b3b0*/  LOP3.LUT R16, R3, 0xffff0000, RZ, 0xc0, !PT ;  /* 0xffff000003107812 */ /* 0x000fe400078ec0ff */
[----:B--2---:R-:W-:Y:S01]  /*b3c0*/  LOP3.LUT R23, R4, 0xffff0000, RZ, 0xc0, !PT ;  /* 0xffff000004177812 */ /* 0x004fe200078ec0ff */
[----:B------:R-:W-:Y:S01]  /*b3d0*/  FMUL.FTZ R19, R8, R21 ;  /* 0x0000001508137220 */ /* 0x000fe20000410000 */
[----:B------:R-:W-:Y:S01]  /*b3e0*/  LOP3.LUT R20, R5, 0xffff0000, RZ, 0xc0, !PT ;  /* 0xffff000005147812 */ /* 0x000fe200078ec0ff */
[----:B------:R-:W-:Y:S01]  /*b3f0*/  FMUL.FTZ R18, R25, R16 ;  /* 0x0000001019127220 */ /* 0x000fe20000410000 */
[----:B------:R-:W-:Y:S01]  /*b400*/  SHF.L.U32 R4, R4, 0x10, RZ ;  /* 0x0000001004047819 */ /* 0x000fe200000006ff */
[----:B------:R-:W-:Y:S01]  /*b410*/  FMUL.FTZ R8, R8, R23 ;  /* 0x0000001708087220 */ /* 0x000fe20000410000 */
[----:B------:R-:W-:Y:S01]  /*b420*/  SHF.L.U32 R3, R3, 0x10, RZ ;  /* 0x0000001003037819 */ /* 0x000fe200000006ff */
[----:B------:R-:W-:-:S02]  /*b430*/  FMUL.FTZ R25, R25, R20 ;  /* 0x0000001419197220 */ /* 0x000fc40000410000 */
[C---:B------:R-:W-:Y:S02]  /*b440*/  FFMA.FTZ R19, R12.reuse, R23, -R19 ;  /* 0x000000170c137223 */ /* 0x040fe40000010813 */
[----:B------:R-:W-:Y:S02]  /*b450*/  FFMA.FTZ R8, R12, R21, R8 ;  /* 0x000000150c087223 */ /* 0x000fe40000010008 */
[----:B------:R-:W-:Y:S02]  /*b460*/  IMAD.U32 R5, R5, 0x10000, RZ ;  /* 0x0001000005057824 */ /* 0x000fe400078e00ff */
[----:B------:R-:W-:Y:S01]  /*b470*/  FMUL.FTZ R12, R24, R2 ;  /* 0x00000002180c7220 */ /* 0x000fe20000410000 */
        /* <DEDUP_REMOVED lines=8> */
[C---:B------:R-:W-:Y:S01]  /*b500*/  FFMA.FTZ R16, R22.reuse, R5, -R16 ;  /* 0x0000000516107223 */ /* 0x040fe20000010810 */
[----:B------:R-:W-:Y:S01]  /*b510*/  F2FP.BF16.PACK_AB R5, R17, R12 ;  /* 0x0000000c1105723e */ /* 0x000fe200000010ff */
[----:B------:R-:W-:Y:S01]  /*b520*/  FFMA.FTZ R3, R22, R3, R26 ;  /* 0x0000000316037223 */ /* 0x000fe2000001001a */
[----:B------:R-:W-:-:S02]  /*b530*/  F2FP.BF16.PACK_AB R19, R25, R18 ;  /* 0x000000121913723e */ /* 0x000fc400000010ff */
[----:B------:R-:W-:Y:S02]  /*b540*/  MOV R17, R8 ;  /* 0x0000000800117202 */ /* 0x000fe40000000f00 */
[----:B------:R-:W-:Y:S02]  /*b550*/  F2FP.BF16.PACK_AB R18, R3, R16 ;  /* 0x000000100312723e */ /* 0x000fe400000010ff */
[----:B------:R-:W-:Y:S02]  /*b560*/  MOV R16, R5 ;  /* 0x0000000500107202 */ /* 0x000fe40000000f00 */
.L_x_1470:
[----:B------:R-:W-:Y:S05]  /*b570*/  BSYNC B0 ;  /* 0x0000000000007941 */ /* 0x000fea0003800000 */
.L_x_1469:
[----:B-----5:R4:W-:Y:S04]  /*b580*/  STS.64 [R204], R16 ;  /* 0x00000010cc007388 */ /* 0x0209e80000000a00 */
[----:B------:R4:W-:Y:S02]  /*b590*/  STS.64 [R204+0x8], R18 ;  /* 0x00000812cc007388 */ /* 0x0009e40000000a00 */
.L_x_1468:
[----:B------:R-:W-:Y:S05]  /*b5a0*/  BSYNC B1 ;  /* 0x0000000000017941 */ /* 0x000fea0003800000 */
.L_x_1467:
[----:B------:R-:W-:Y:S01]  /*b5b0*/  ISETP.GE.AND P0, PT, R11, R13, PT ;  /* 0x0000000d0b00720c */ /* 0x000fe20003f06270 */
[----:B------:R-:W-:-:S12]  /*b5c0*/  BSSY B1, `(.L_x_1471) ;  /* 0x0000031000017945 */ /* 0x000fd80003800000 */
[----:B------:R1:W-:Y:S01]  /*b5d0*/  @P0 STS.128 [R204+0x1000], RZ ;  /* 0x001000ffcc000388 */ /* 0x0003e20000000c00 */
[----:B------:R-:W-:Y:S05]  /*b5e0*/  @P0 BRA `(.L_x_1472) ;  /* 0x000002e000000947 */ /* 0x000fea0003800000 */
[----:B----4-:R4:W5:Y:S01]  /*b5f0*/  LD.E.128 R16, [R42.64+0x40] ;  /* 0x000040042a107980 */ /* 0x010962000c101d00 */
[----:B------:R-:W-:Y:S01]  /*b600*/  ISETP.GE.AND P0, PT, R11, R9, PT ;  /* 0x000000090b00720c */ /* 0x000fe20003f06270 */
[----:B------:R-:W-:-:S12]  /*b610*/  BSSY B0, `(.L_x_1473) ;  /* 0x000002a000007945 */ /* 0x000fd80003800000 */
[----:B------:R-:W-:Y:S05]  /*b620*/  @P0 BRA `(.L_x_1474) ;  /* 0x0000028000000947 */ /* 0x000fea0003800000 */
[----:B--2---:R-:W2:Y:S04]  /*b630*/  LD.E.64 R2, [R32.64+0x20] ;  /* 0x0000200420027980 */ /* 0x004ea8000c101b00 */
[----:B---3--:R-:W3:Y:S01]  /*b640*/  LD.E.64 R4, [R30.64+0x20] ;  /* 0x000020041e047980 */ /* 0x008ee2000c101b00 */
        /* <DEDUP_REMOVED lines=11> */
[----:B---3--:R-:W-:Y:S01]  /*b700*/  LOP3.LUT R23, R4, 0xffff0000, RZ, 0xc0, !PT ;  /* 0xffff000004177812 */ /* 0x008fe200078ec0ff */
        /* <DEDUP_REMOVED lines=26> */
.L_x_1474:
[----:B------:R-:W-:Y:S05]  /*b8b0*/  BSYNC B0 ;  /* 0x0000000000007941 */ /* 0x000fea0003800000 */
.L_x_1473:
[----:B-----5:R1:W-:Y:S02]  /*b8c0*/  STS.128 [R204+0x1000], R16 ;  /* 0x00100010cc007388 */ /* 0x0203e40000000c00 */
.L_x_1472:
[----:B------:R-:W-:Y:S05]  /*b8d0*/  BSYNC B1 ;  /* 0x0000000000017941 */ /* 0x000fea0003800000 */
.L_x_1471:
[----:B------:R-:W-:-:S13]  /*b8e0*/  ISETP.GE.AND P0, PT, R10, R13, PT ;  /* 0x0000000d0a00720c */ /* 0x000fda0003f06270 */
[----:B------:R1:W-:Y:S01]  /*b8f0*/  @P0 STS.128 [R204+0x2000], RZ ;  /* 0x002000ffcc000388 */ /* 0x0003e20000000c00 */
[----:B------:R-:W-:Y:S05]  /*b900*/  @P0 BRA `(.L_x_1466) ;  /* 0x000002e000000947 */ /* 0x000fea0003800000 */
[----:B-1--4-:R1:W5:Y:S01]  /*b910*/  LD.E.128 R16, [R42.64+0x80] ;  /* 0x000080042a107980 */ /* 0x012362000c101d00 */
[----:B------:R-:W-:Y:S01]  /*b920*/  ISETP.GE.AND P0, PT, R10, R9, PT ;  /* 0x000000090a00720c */ /* 0x000fe20003f06270 */
[----:B------:R-:W-:-:S12]  /*b930*/  BSSY B0, `(.L_x_1475) ;  /* 0x000002a000007945 */ /* 0x000fd80003800000 */
[----:B------:R-:W-:Y:S05]  /*b940*/  @P0 BRA `(.L_x_1476) ;  /* 0x0000028000000947 */ /* 0x000fea0003800000 */
[----:B------:R-:W4:Y:S04]  /*b950*/  LD.E.64 R2, [R32.64+0x40] ;  /* 0x0000400420027980 */ /* 0x000f28000c101b00 */
[----:B--2---:R-:W2:Y:S01]  /*b960*/  LD.E.64 R4, [R30.64+0x40] ;  /* 0x000040041e047980 */ /* 0x004ea2000c101b00 */
        /* <DEDUP_REMOVED lines=38> */
.L_x_1476:
[----:B------:R-:W-:Y:S05]  /*bbd0*/  BSYNC B0 ;  /* 0x0000000000007941 */ /* 0x000fea0003800000 */
.L_x_1475:
[----:B-----5:R4:W-:Y:S02]  /*bbe0*/  STS.128 [R204+0x2000], R16 ;  /* 0x00200010cc007388 */ /* 0x0209e40000000c00 */
.L_x_1466:
[----:B------:R-:W-:Y:S05]  /*bbf0*/  BSYNC B2 ;  /* 0x0000000000027941 */ /* 0x000fea0003800000 */
.L_x_1465:
[----:B------:R-:W-:-:S04]  /*bc00*/  IADD3 R8, R170, 0x20, RZ ;  /* 0x00000020aa087810 */ /* 0x000fc80007ffe0ff */
[----:B------:R-:W-:-:S04]  /*bc10*/  ISETP.GE.AND P0, PT, R8, R29, PT ;  /* 0x0000001d0800720c */ /* 0x000fc80003f06270 */
[----:B------:R-:W-:-:S13]  /*bc20*/  ISETP.LT.OR P0, PT, R74, -0x83, P0 ;  /* 0xffffff7d4a00780c */ /* 0x000fda0000701670 */
[----:B------:R-:W-:Y:S05]  /*bc30*/  @P0 BRA `(.L_x_1477) ;  /* 0x0000307000000947 */ /* 0x000fea0003800000 */
[----:B-----5:R-:W-:Y:S01]  /*bc40*/  ISETP.GE.AND P0, PT, R14, R13, PT ;  /* 0x0000000d0e00720c */ /* 0x020fe20003f06270 */
        /* <DEDUP_REMOVED lines=11> */
[----:B-1--4-:R1:W5:Y:S01]  /*bd00*/  LD.E.128 R16, [R40.64] ;  /* 0x0000000428107980 */ /* 0x012362000c101d00 */
[----:B------:R-:W-:Y:S01]  /*bd10*/  ISETP.GE.AND P0, PT, R14, R9, PT ;  /* 0x000000090e00720c */ /* 0x000fe20003f06270 */
[----:B------:R-:W-:-:S12]  /*bd20*/  BSSY B0, `(.L_x_1480) ;  /* 0x0000029000007945 */ /* 0x000fd80003800000 */
[----:B------:R-:W-:Y:S05]  /*bd30*/  @P0 BRA `(.L_x_1481) ;  /* 0x0000027000000947 */ /* 0x000fea0003800000 */
[----:B------:R-:W4:Y:S04]  /*bd40*/  LD.E.64 R2, [R20.64] ;  /* 0x0000000414027980 */ /* 0x000f28000c101b00 */
[----:B--2---:R-:W2:Y:S01]  /*bd50*/  LD.E.64 R4, [R6.64] ;  /* 0x0000000406047980 */ /* 0x004ea2000c101b00 */
[C---:B-----5:R-:W-:Y:S01]  /*bd60*/  SHF.L.U32 R12, R17.reuse, 0x10, RZ ;  /* 0x00000010110c7819 */ /* 0x060fe200000006ff */
[----:B------:R-:W-:Y:S01]  /*bd70*/  IMAD.U32 R25, R18, 0x10000, RZ ;  /* 0x0001000012197824 */ /* 0x000fe200078e00ff */
[----:B------:R-:W-:Y:S02]  /*bd80*/  LOP3.LUT R0, R17, 0xffff0000, RZ, 0xc0, !PT ;  /* 0xffff000011007812 */ /* 0x000fe400078ec0ff */
[C---:B------:R-:W-:Y:S02]  /*bd90*/  SHF.L.U32 R14, R16.reuse, 0x10, RZ ;  /* 0x00000010100e7819 */ /* 0x040fe400000006ff */
[----:B------:R-:W-:-:S02]  /*bda0*/  LOP3.LUT R26, R16, 0xffff0000, RZ, 0xc0, !PT ;  /* 0xffff0000101a7812 */ /* 0x000fc400078ec0ff */
[C---:B------:R-:W-:Y:S02]  /*bdb0*/  LOP3.LUT R22, R19.reuse, 0xffff0000, RZ, 0xc0, !PT ;  /* 0xffff000013167812 */ /* 0x040fe400078ec0ff */
[----:B------:R-:W-:Y:S02]  /*bdc0*/  SHF.L.U32 R24, R19, 0x10, RZ ;  /* 0x0000001013187819 */ /* 0x000fe400000006ff */
[----:B------:R-:W-:Y:S02]  /*bdd0*/  LOP3.LUT R27, R18, 0xffff0000, RZ, 0xc0, !PT ;  /* 0xffff0000121b7812 */ /* 0x000fe400078ec0ff */
[----:B----4-:R-:W-:Y:S02]  /*bde0*/  LOP3.LUT R17, R2, 0xffff0000, RZ, 0xc0, !PT ;  /* 0xffff000002117812 */ /* 0x010fe400078ec0ff */
[----:B------:R-:W-:Y:S02]  /*bdf0*/  LOP3.LUT R16, R3, 0xffff0000, RZ, 0xc0, !PT ;  /* 0xffff000003107812 */ /* 0x000fe400078ec0ff */
[----:B--2---:R-:W-:Y:S01]  /*be00*/  LOP3.LUT R23, R4, 0xffff0000, RZ, 0xc0, !PT ;  /* 0xffff000004177812 */ /* 0x004fe200078ec0ff */
[----:B------:R-:W-:Y:S01]  /*be10*/  FMUL.FTZ R15, R0, R17 ;  /* 0x00000011000f7220 */ /* 0x000fe20000410000 */
[----:B------:R-:W-:Y:S01]  /*be20*/  LOP3.LUT R19, R5, 0xffff0000, RZ, 0xc0, !PT ;  /* 0xffff000005137812 */ /* 0x000fe200078ec0ff */
[----:B------:R-:W-:-:S02]  /*be30*/  FMUL.FTZ R18, R22, R16 ;  /* 0x0000001016127220 */ /* 0x000fc40000410000 */
[-C--:B------:R-:W-:Y:S02]  /*be40*/  FMUL.FTZ R0, R0, R23.reuse ;  /* 0x0000001700007220 */ /* 0x080fe40000410000 */
[----:B------:R-:W-:Y:S01]  /*be50*/  FFMA.FTZ R15, R12, R23, -R15 ;  /* 0x000000170c0f7223 */ /* 0x000fe2000001080f */
[----:B------:R-:W-:Y:S01]  /*be60*/  SHF.L.U32 R23, R4, 0x10, RZ ;  /* 0x0000001004177819 */ /* 0x000fe200000006ff */
[----:B------:R-:W-:Y:S01]  /*be70*/  FFMA.FTZ R0, R12, R17, R0 ;  /* 0x000000110c007223 */ /* 0x000fe20000010000 */
[----:B------:R-:W-:Y:S01]  /*be80*/  SHF.L.U32 R4, R5, 0x10, RZ ;  /* 0x0000001005047819 */ /* 0x000fe200000006ff */
[-C--:B------:R-:W-:Y:S02]  /*be90*/  FMUL.FTZ R17, R22, R19.reuse ;  /* 0x0000001316117220 */ /* 0x080fe40000410000 */
[----:B------:R-:W-:Y:S01]  /*bea0*/  FFMA.FTZ R18, R24, R19, -R18 ;  /* 0x0000001318127223 */ /* 0x000fe20000010812 */
[----:B------:R-:W-:Y:S01]  /*beb0*/  SHF.L.U32 R19, R2, 0x10, RZ ;  /* 0x0000001002137819 */ /* 0x000fe200000006ff */
[----:B------:R-:W-:Y:S01]  /*bec0*/  IMAD.U32 R2, R3, 0x10000, RZ ;  /* 0x0001000003027824 */ /* 0x000fe200078e00ff */
[----:B------:R-:W-:Y:S01]  /*bed0*/  F2FP.BF16.PACK_AB R0, R0, R15 ;  /* 0x0000000f0000723e */ /* 0x000fe200000010ff */
[----:B------:R-:W-:-:S02]  /*bee0*/  FFMA.FTZ R17, R24, R16, R17 ;  /* 0x0000001018117223 */ /* 0x000fc40000010011 */
[C---:B------:R-:W-:Y:S02]  /*bef0*/  FMUL.FTZ R3, R26.reuse, R19 ;  /* 0x000000131a037220 */ /* 0x040fe40000410000 */
[C---:B------:R-:W-:Y:S02]  /*bf00*/  FMUL.FTZ R5, R27.reuse, R2 ;  /* 0x000000021b057220 */ /* 0x040fe40000410000 */
[-C--:B------:R-:W-:Y:S02]  /*bf10*/  FMUL.FTZ R26, R26, R23.reuse ;  /* 0x000000171a1a7220 */ /* 0x080fe40000410000 */
[----:B------:R-:W-:Y:S02]  /*bf20*/  FMUL.FTZ R27, R27, R4 ;  /* 0x000000041b1b7220 */ /* 0x000fe40000410000 */
[C---:B------:R-:W-:Y:S02]  /*bf30*/  FFMA.FTZ R3, R14.reuse, R23, -R3 ;  /* 0x000000170e037223 */ /* 0x040fe40000010803 */
[----:B------:R-:W-:Y:S01]  /*bf40*/  FFMA.FTZ R26, R14, R19, R26 ;  /* 0x000000130e1a7223 */ /* 0x000fe2000001001a */
[----:B------:R-:W-:Y:S01]  /*bf50*/  F2FP.BF16.PACK_AB R19, R17, R18 ;  /* 0x000000121113723e */ /* 0x000fe200000010ff */
[C---:B------:R-:W-:Y:S01]  /*bf60*/  FFMA.FTZ R5, R25.reuse, R4, -R5 ;  /* 0x0000000419057223 */ /* 0x040fe20000010805 */
[----:B------:R-:W-:Y:S01]  /*bf70*/  MOV R17, R0 ;  /* 0x0000000000117202 */ /* 0x000fe20000000f00 */
[----:B------:R-:W-:Y:S01]  /*bf80*/  FFMA.FTZ R2, R25, R2, R27 ;  /* 0x0000000219027223 */ /* 0x000fe2000001001b */
[----:B------:R-:W-:-:S04]  /*bf90*/  F2FP.BF16.PACK_AB R16, R26, R3 ;  /* 0x000000031a10723e */ /* 0x000fc800000010ff */
[----:B------:R-:W-:Y:S02]  /*bfa0*/  F2FP.BF16.PACK_AB R18, R2, R5 ;  /* 0x000000050212723e */ /* 0x000fe400000010ff */
.L_x_1481:
[----:B------:R-:W-:Y:S05]  /*bfb0*/  BSYNC B0 ;  /* 0x0000000000007941 */ /* 0x000fea0003800000 */
.L_x_1480:
[----:B-----5:R4:W-:Y:S02]  /*bfc0*/  STS.128 [R204+0x800], R16 ;  /* 0x00080010cc007388 */ /* 0x0209e40000000c00 */
.L_x_1479:
[----:B------:R-:W-:Y:S05]  /*bfd0*/  BSYNC B1 ;  /* 0x0000000000017941 */ /* 0x000fea0003800000 */
.L_x_1478:
[----:B------:R-:W-:Y:S01]  /*bfe0*/  ISETP.GE.AND P0, PT, R11, R13, PT ;  /* 0x0000000d0b00720c */ /* 0x000fe20003f06270 */
[----:B------:R-:W-:-:S12]  /*bff0*/  BSSY B1, `(.L_x_1482) ;  /* 0x0000030000017945 */ /* 0x000fd80003800000 */
        /* <DEDUP_REMOVED lines=8> */
[----:B-----5:R-:W-:Y:S01]  /*c080*/  SHF.L.U32 R12, R16, 0x10, RZ ;  /* 0x00000010100c7819 */ /* 0x020fe200000006ff */
[----:B------:R-:W-:Y:S01]  /*c090*/  IMAD.U32 R23, R18, 0x10000, RZ ;  /* 0x0001000012177824 */ /* 0x000fe200078e00ff */
[----:B------:R-:W-:Y:S02]  /*c0a0*/  LOP3.LUT R25, R16, 0xffff0000, RZ, 0xc0, !PT ;  /* 0xffff000010197812 */ /* 0x000fe400078ec0ff */
[----:B------:R-:W-:Y:S02]  /*c0b0*/  LOP3.LUT R0, R17, 0xffff0000, RZ, 0xc0, !PT ;  /* 0xffff000011007812 */ /* 0x000fe400078ec0ff */
[----:B------:R-:W-:-:S02]  /*c0c0*/  SHF.L.U32 R24, R19, 0x10, RZ ;  /* 0x0000001013187819 */ /* 0x000fc400000006ff */
[----:B------:R-:W-:Y:S02]  /*c0d0*/  LOP3.LUT R22, R19, 0xffff0000, RZ, 0xc0, !PT ;  /* 0xffff000013167812 */ /* 0x000fe400078ec0ff */
[----:B------:R-:W-:Y:S02]  /*c0e0*/  SHF.L.U32 R11, R17, 0x10, RZ ;  /* 0x00000010110b7819 */ /* 0x000fe400000006ff */
[----:B------:R-:W-:Y:S02]  /*c0f0*/  LOP3.LUT R26, R18, 0xffff0000, RZ, 0xc0, !PT ;  /* 0xffff0000121a7812 */ /* 0x000fe400078ec0ff */
[----:B----4-:R-:W-:Y:S02]  /*c100*/  LOP3.LUT R16, R2, 0xffff0000, RZ, 0xc0, !PT ;  /* 0xffff000002107812 */ /* 0x010fe400078ec0ff */
[C---:B------:R-:W-:Y:S01]  /*c110*/  LOP3.LUT R15, R3.reuse, 0xffff0000, RZ, 0xc0, !PT ;  /* 0xffff0000030f7812 */ /* 0x040fe200078ec0ff */
[----:B------:R-:W-:Y:S01]  /*c120*/  IMAD.U32 R3, R3, 0x10000, RZ ;  /* 0x0001000003037824 */ /* 0x000fe200078e00ff */
[----:B--2---:R-:W-:Y:S01]  /*c130*/  LOP3.LUT R19, R4, 0xffff0000, RZ, 0xc0, !PT ;  /* 0xffff000004137812 */ /* 0x004fe200078ec0ff */
[----:B------:R-:W-:Y:S01]  /*c140*/  FMUL.FTZ R14, R0, R16 ;  /* 0x00000010000e7220 */ /* 0x000fe20000410000 */
[----:B------:R-:W-:Y:S01]  /*c150*/  LOP3.LUT R17, R5, 0xffff0000, RZ, 0xc0, !PT ;  /* 0xffff000005117812 */ /* 0x000fe200078ec0ff */
[----:B------:R-:W-:Y:S01]  /*c160*/  FMUL.FTZ R18, R22, R15 ;  /* 0x0000000f16127220 */ /* 0x000fe20000410000 */
[----:B------:R-:W-:Y:S01]  /*c170*/  SHF.L.U32 R2, R2, 0x10, RZ ;  /* 0x0000001002027819 */ /* 0x000fe200000006ff */
[-C--:B------:R-:W-:Y:S01]  /*c180*/  FMUL.FTZ R0, R0, R19.reuse ;  /* 0x0000001300007220 */ /* 0x080fe20000410000 */
[----:B------:R-:W-:Y:S01]  /*c190*/  SHF.L.U32 R4, R4, 0x10, RZ ;  /* 0x0000001004047819 */ /* 0x000fe200000006ff */
[----:B------:R-:W-:Y:S01]  /*c1a0*/  FFMA.FTZ R14, R11, R19, -R14 ;  /* 0x000000130b0e7223 */ /* 0x000fe2000001080e */
[----:B------:R-:W-:Y:S01]  /*c1b0*/  SHF.L.U32 R5, R5, 0x10, RZ ;  /* 0x0000001005057819 */ /* 0x000fe200000006ff */
[----:B------:R-:W-:-:S02]  /*c1c0*/  FMUL.FTZ R22, R22, R17 ;  /* 0x0000001116167220 */ /* 0x000fc40000410000 */
[----:B------:R-:W-:Y:S02]  /*c1d0*/  FFMA.FTZ R18, R24, R17, -R18 ;  /* 0x0000001118127223 */ /* 0x000fe40000010812 */
[----:B------:R-:W-:Y:S02]  /*c1e0*/  FFMA.FTZ R11, R11, R16, R0 ;  /* 0x000000100b0b7223 */ /* 0x000fe40000010000 */
[C---:B------:R-:W-:Y:S02]  /*c1f0*/  FMUL.FTZ R17, R25.reuse, R2 ;  /* 0x0000000219117220 */ /* 0x040fe40000410000 */
[----:B------:R-:W-:Y:S01]  /*c200*/  FMUL.FTZ R25, R25, R4 ;  /* 0x0000000419197220 */ /* 0x000fe20000410000 */
[----:B------:R-:W-:Y:S01]  /*c210*/  F2FP.BF16.PACK_AB R11, R11, R14 ;  /* 0x0000000e0b0b723e */ /* 0x000fe200000010ff */
[C---:B------:R-:W-:Y:S02]  /*c220*/  FMUL.FTZ R0, R26.reuse, R3 ;  /* 0x000000031a007220 */ /* 0x040fe40000410000 */
[----:B------:R-:W-:-:S02]  /*c230*/  FMUL.FTZ R26, R26, R5 ;  /* 0x000000051a1a7220 */ /* 0x000fc40000410000 */
[----:B------:R-:W-:Y:S02]  /*c240*/  FFMA.FTZ R15, R24, R15, R22 ;  /* 0x0000000f180f7223 */ /* 0x000fe40000010016 */
[C---:B------:R-:W-:Y:S02]  /*c250*/  FFMA.FTZ R17, R12.reuse, R4, -R17 ;  /* 0x000000040c117223 */ /* 0x040fe40000010811 */
[----:B------:R-:W-:Y:S01]  /*c260*/  FFMA.FTZ R2, R12, R2, R25 ;  /* 0x000000020c027223 */ /* 0x000fe20000010019 */
[----:B------:R-:W-:Y:S01]  /*c270*/  F2FP.BF16.PACK_AB R19, R15, R18 ;  /* 0x000000120f13723e */ /* 0x000fe200000010ff */
[C---:B------:R-:W-:Y:S02]  /*c280*/  FFMA.FTZ R0, R23.reuse, R5, -R0 ;  /* 0x0000000517007223 */ /* 0x040fe40000010800 */
[----:B------:R-:W-:Y:S01]  /*c290*/  FFMA.FTZ R3, R23, R3, R26 ;  /* 0x0000000317037223 */ /* 0x000fe2000001001a */
[----:B------:R-:W-:Y:S02]  /*c2a0*/  F2FP.BF16.PACK_AB R16, R2, R17 ;  /* 0x000000110210723e */ /* 0x000fe400000010ff */
[----:B------:R-:W-:-:S02]  /*c2b0*/  MOV R17, R11 ;  /* 0x0000000b00117202 */ /* 0x000fc40000000f00 */
[----:B------:R-:W-:Y:S02]  /*c2c0*/  F2FP.BF16.PACK_AB R18, R3, R0 ;  /* 0x000000000312723e */ /* 0x000fe400000010ff */
.L_x_1485:
[----:B------:R-:W-:Y:S05]  /*c2d0*/  BSYNC B0 ;  /* 0x0000000000007941 */ /* 0x000fea0003800000 */
.L_x_1484:
[----:B-----5:R4:W-:Y:S02]  /*c2e0*/  STS.128 [R204+0x1800], R16 ;  /* 0x00180010cc007388 */ /* 0x0209e40000000c00 */
.L_x_1483:
[----:B------:R-:W-:Y:S05]  /*c2f0*/  BSYNC B1 ;  /* 0x0000000000017941 */ /* 0x000fea0003800000 */
.L_x_1482:
[----:B------:R-:W-:-:S13]  /*c300*/  ISETP.GE.AND P0, PT, R10, R13, PT ;  /* 0x0000000d0a00720c */ /* 0x000fda0003f06270 */
[----:B------:R1:W-:Y:S01]  /*c310*/  @P0 STS.128 [R204+0x2800], RZ ;  /* 0x002800ffcc000388 */ /* 0x0003e20000000c00 */
[----:B------:R-:W-:Y:S05]  /*c320*/  @P0 BRA `(.L_x_1477) ;  /* 0x0000298000000947 */ /* 0x000fea0003800000 */
[----:B-12-4-:R-:W5:Y:S01]  /*c330*/  LD.E.128 R40, [R40.64+0x80] ;  /* 0x0000800428287980 */ /* 0x016f62000c101d00 */
[----:B------:R-:W-:Y:S01]  /*c340*/  ISETP.GE.AND P0, PT, R10, R9, PT ;  /* 0x000000090a00720c */ /* 0x000fe20003f06270 */
[----:B------:R-:W-:-:S12]  /*c350*/  BSSY B0, `(.L_x_1486) ;  /* 0x0000028000007945 */ /* 0x000fd80003800000 */
[----:B------:R-:W-:Y:S05]  /*c360*/  @P0 BRA `(.L_x_1487) ;  /* 0x0000026000000947 */ /* 0x000fea0003800000 */
[----:B------:R-:W2:Y:S04]  /*c370*/  LD.E.64 R2, [R20.64+0x40] ;  /* 0x0000400414027980 */ /* 0x000ea8000c101b00 */
[----:B------:R-:W4:Y:S01]  /*c380*/  LD.E.64 R4, [R6.64+0x40] ;  /* 0x0000400406047980 */ /* 0x000f22000c101b00 */
[----:B-----5:R-:W-:Y:S01]  /*c390*/  LOP3.LUT R14, R43, 0xffff0000, RZ, 0xc0, !PT ;  /* 0xffff00002b0e7812 */ /* 0x020fe200078ec0ff */
[----:B------:R-:W-:Y:S01]  /*c3a0*/  IMAD.U32 R15, R42, 0x10000, RZ ;  /* 0x000100002a0f7824 */ /* 0x000fe200078e00ff */
[----:B------:R-:W-:Y:S02]  /*c3b0*/  LOP3.LUT R0, R41, 0xffff0000, RZ, 0xc0, !PT ;  /* 0xffff000029007812 */ /* 0x000fe400078ec0ff */
[----:B------:R-:W-:Y:S02]  /*c3c0*/  SHF.L.U32 R16, R43, 0x10, RZ ;  /* 0x000000102b107819 */ /* 0x000fe400000006ff */
[----:B------:R-:W-:-:S02]  /*c3d0*/  SHF.L.U32 R9, R41, 0x10, RZ ;  /* 0x0000001029097819 */ /* 0x000fc400000006ff */
[C---:B------:R-:W-:Y:S02]  /*c3e0*/  SHF.L.U32 R10, R40.reuse, 0x10, RZ ;  /* 0x00000010280a7819 */ /* 0x040fe400000006ff */
[----:B------:R-:W-:Y:S02]  /*c3f0*/  LOP3.LUT R40, R40, 0xffff0000, RZ, 0xc0, !PT ;  /* 0xffff000028287812 */ /* 0x000fe400078ec0ff */
[----:B------:R-:W-:Y:S02]  /*c400*/  LOP3.LUT R42, R42, 0xffff0000, RZ, 0xc0, !PT ;  /* 0xffff00002a2a7812 */ /* 0x000fe400078ec0ff */
[----:B--2---:R-:W-:Y:S02]  /*c410*/  LOP3.LUT R11, R3, 0xffff0000, RZ, 0xc0, !PT ;  /* 0xffff0000030b7812 */ /* 0x004fe400078ec0ff */
[----:B------:R-:W-:Y:S02]  /*c420*/  LOP3.LUT R12, R2, 0xffff0000, RZ, 0xc0, !PT ;  /* 0xffff0000020c7812 */ /* 0x000fe400078ec0ff */
[----:B----4-:R-:W-:Y:S01]  /*c430*/  LOP3.LUT R7, R5, 0xffff0000, RZ, 0xc0, !PT ;  /* 0xffff000005077812 */ /* 0x010fe200078ec0ff */
        /* <DEDUP_REMOVED lines=9> */
[C---:B------:R-:W-:Y:S02]  /*c4d0*/  FFMA.FTZ R6, R9.reuse, R13, -R6 ;  /* 0x0000000d09067223 */ /* 0x040fe40000010806 */
[----:B------:R-:W-:Y:S02]  /*c4e0*/  IMAD.U32 R13, R4, 0x10000, RZ ;  /* 0x00010000040d7824 */ /* 0x000fe400078e00ff */
[----:B------:R-:W-:Y:S02]  /*c4f0*/  FFMA.FTZ R9, R9, R12, R0 ;  /* 0x0000000c09097223 */ /* 0x000fe40000010000 */
[----:B------:R-:W-:Y:S02]  /*c500*/  FMUL.FTZ R0, R40, R7 ;  /* 0x0000000728007220 */ /* 0x000fe40000410000 */
[----:B------:R-:W-:Y:S01]  /*c510*/  FMUL.FTZ R2, R42, R3 ;  /* 0x000000032a027220 */ /* 0x000fe20000410000 */
[----:B------:R-:W-:Y:S01]  /*c520*/  F2FP.BF16.PACK_AB R41, R9, R6 ;  /* 0x000000060929723e */ /* 0x000fe200000010ff */
[----:B------:R-:W-:-:S02]  /*c530*/  FMUL.FTZ R40, R40, R13 ;  /* 0x0000000d28287220 */ /* 0x000fc40000410000 */
[----:B------:R-:W-:Y:S02]  /*c540*/  FMUL.FTZ R42, R42, R5 ;  /* 0x000000052a2a7220 */ /* 0x000fe40000410000 */
[----:B------:R-:W-:Y:S02]  /*c550*/  FFMA.FTZ R14, R16, R11, R14 ;  /* 0x0000000b100e7223 */ /* 0x000fe4000001000e */
[C---:B------:R-:W-:Y:S02]  /*c560*/  FFMA.FTZ R0, R10.reuse, R13, -R0 ;  /* 0x0000000d0a007223 */ /* 0x040fe40000010800 */
[----:B------:R-:W-:Y:S01]  /*c570*/  FFMA.FTZ R7, R10, R7, R40 ;  /* 0x000000070a077223 */ /* 0x000fe20000010028 */
[----:B------:R-:W-:Y:S01]  /*c580*/  F2FP.BF16.PACK_AB R43, R14, R17 ;  /* 0x000000110e2b723e */ /* 0x000fe200000010ff */
[C---:B------:R-:W-:Y:S02]  /*c590*/  FFMA.FTZ R2, R15.reuse, R5, -R2 ;  /* 0x000000050f027223 */ /* 0x040fe40000010802 */
[----:B------:R-:W-:Y:S01]  /*c5a0*/  FFMA.FTZ R3, R15, R3, R42 ;  /* 0x000000030f037223 */ /* 0x000fe2000001002a */
[----:B------:R-:W-:-:S04]  /*c5b0*/  F2FP.BF16.PACK_AB R40, R7, R0 ;  /* 0x000000000728723e */ /* 0x000fc800000010ff */
[----:B------:R-:W-:Y:S02]  /*c5c0*/  F2FP.BF16.PACK_AB R42, R3, R2 ;  /* 0x00000002032a723e */ /* 0x000fe400000010ff */
.L_x_1487:
[----:B------:R-:W-:Y:S05]  /*c5d0*/  BSYNC B0 ;  /* 0x0000000000007941 */ /* 0x000fea0003800000 */
.L_x_1486:
[----:B-----5:R1:W-:Y:S01]  /*c5e0*/  STS.128 [R204+0x2800], R40 ;  /* 0x00280028cc007388 */ /* 0x0203e20000000c00 */
[----:B------:R-:W-:Y:S05]  /*c5f0*/  BRA `(.L_x_1477) ;  /* 0x000026b000007947 */ /* 0x000fea0003800000 */
.L_x_1464:
[----:B------:R-:W-:Y:S01]  /*c600*/  BSSY B2, `(.L_x_1488) ;  /* 0x0000111000027945 */ /* 0x000fe20003800000 */
[----:B------:R-:W-:Y:S05]  /*c610*/  @!P0 BRA `(.L_x_1489) ;  /* 0x000010f000008947 */ /* 0x000fea0003800000 */
[----:B-----5:R-:W-:Y:S01]  /*c620*/  ISETP.GE.AND P0, PT, R14, R13, PT ;  /* 0x0000000d0e00720c */ /* 0x020fe20003f06270 */
        /* <DEDUP_REMOVED lines=19> */
[----:B------:R-:W4:Y:S01]  /*c760*/  LD.E.128 R4, [R4.64] ;  /* 0x0000000404047980 */ /* 0x000f22000c101d00 */
[----:B------:R-:W-:Y:S02]  /*c770*/  @P0 IADD3 R2, -R3, RZ, RZ ;  /* 0x000000ff03020210 */ /* 0x000fe40007ffe1ff */
[----:B------:R-:W-:Y:S02]  /*c780*/  LEA.HI.X R17, R19, R37, R17, 0x1, P1 ;  /* 0x0000002513117211 */ /* 0x000fe400008f0c11 */
[----:B------:R-:W-:-:S04]  /*c790*/  IADD3 R23, P1, R2, R31, RZ ;  /* 0x0000001f02177210 */ /* 0x000fc80007f3e0ff */
[----:B--2---:R-:W2:Y:S01]  /*c7a0*/  LD.E.128 R16, [R16.64] ;  /* 0x0000000410107980 */ /* 0x004ea2000c101d00 */
[----:B------:R-:W-:Y:S02]  /*c7b0*/  LEA.HI.X.SX32 R21, R2, R33, 0x1, P1 ;  /* 0x0000002102157211 */ /* 0x000fe400008f0eff */
[----:B------:R-:W-:-:S04]  /*c7c0*/  LEA R20, P1, R23, R38, 0x1 ;  /* 0x0000002617147211 */ /* 0x000fc800078208ff */
[----:B------:R-:W-:-:S06]  /*c7d0*/  LEA.HI.X R21, R23, R39, R21, 0x1, P1 ;  /* 0x0000002717157211 */ /* 0x000fcc00008f0c15 */
[----:B---3--:R-:W3:Y:S01]  /*c7e0*/  LD.E.128 R20, [R20.64] ;  /* 0x0000000414147980 */ /* 0x008ee2000c101d00 */
        /* <DEDUP_REMOVED lines=8> */
[C---:B----4-:R-:W-:Y:S01]  /*c870*/  IMAD.U32 R27, R4.reuse, 0x10000, RZ ;  /* 0x00010000041b7824 */ /* 0x050fe200078e00ff */
[----:B------:R-:W-:Y:S01]  /*c880*/  LOP3.LUT R26, R4, 0xffff0000, RZ, 0xc0, !PT ;  /* 0xffff0000041a7812 */ /* 0x000fe200078ec0ff */
[----:B------:R-:W-:Y:S01]  /*c890*/  IMAD.U32 R34, R6, 0x10000, RZ ;  /* 0x0001000006227824 */ /* 0x000fe200078e00ff */
[C---:B------:R-:W-:Y:S02]  /*c8a0*/  SHF.L.U32 R4, R5.reuse, 0x10, RZ ;  /* 0x0000001005047819 */ /* 0x040fe400000006ff */
[----:B------:R-:W-:Y:S02]  /*c8b0*/  LOP3.LUT R44, R5, 0xffff0000, RZ, 0xc0, !PT ;  /* 0xffff0000052c7812 */ /* 0x000fe400078ec0ff */
        /* <DEDUP_REMOVED lines=17> */
[----:B---3--:R-:W-:Y:S01]  /*c9d0*/  LOP3.LUT R19, R22, 0xffff0000, RZ, 0xc0, !PT ;  /* 0xffff000016137812 */ /* 0x008fe200078ec0ff */
        /* <DEDUP_REMOVED lines=29> */
.L_x_1493:
[----:B------:R-:W-:Y:S05]  /*cbb0*/  BSYNC B0 ;  /* 0x0000000000007941 */ /* 0x000fea0003800000 */
.L_x_1492:
[----:B-----5:R4:W-:Y:S04]  /*cbc0*/  STS.64 [R204], R24 ;  /* 0x00000018cc007388 */ /* 0x0209e80000000a00 */
[----:B------:R4:W-:Y:S02]  /*cbd0*/  STS.64 [R204+0x8], R26 ;  /* 0x0000081acc007388 */ /* 0x0009e40000000a00 */
.L_x_1491:
[----:B------:R-:W-:Y:S05]  /*cbe0*/  BSYNC B1 ;  /* 0x0000000000017941 */ /* 0x000fea0003800000 */
.L_x_1490:
        /* <DEDUP_REMOVED lines=87> */
.L_x_1497:
[----:B------:R-:W-:Y:S05]  /*d160*/  BSYNC B0 ;  /* 0x0000000000007941 */ /* 0x000fea0003800000 */
.L_x_1496:
[----:B-----5:R1:W-:Y:S02]  /*d170*/  STS.128 [R204+0x1000], R24 ;  /* 0x00100018cc007388 */ /* 0x0203e40000000c00 */
.L_x_1495:
[----:B------:R-:W-:Y:S05]  /*d180*/  BSYNC B1 ;  /* 0x0000000000017941 */ /* 0x000fea0003800000 */
.L_x_1494:
[----:B------:R-:W-:-:S13]  /*d190*/  ISETP.GE.AND P0, PT, R10, R13, PT ;  /* 0x0000000d0a00720c */ /* 0x000fda0003f06270 */
[----:B------:R1:W-:Y:S01]  /*d1a0*/  @P0 STS.128 [R204+0x2000], RZ ;  /* 0x002000ffcc000388 */ /* 0x0003e20000000c00 */
[----:B------:R-:W-:Y:S05]  /*d1b0*/  @P0 BRA `(.L_x_1489) ;  /* 0x0000055000000947 */ /* 0x000fea0003800000 */
[----:B-1--4-:R1:W5:Y:S01]  /*d1c0*/  LD.E.128 R24, [R42.64+0x80] ;  /* 0x000080042a187980 */ /* 0x012362000c101d00 */
        /* <DEDUP_REMOVED lines=12> */
[----:B------:R-:W4:Y:S03]  /*d290*/  LD.E.128 R4, [R4.64+0x80] ;  /* 0x0000800404047980 */ /* 0x000f26000c101d00 */
        /* <DEDUP_REMOVED lines=8> */
[----:B---3--:R-:W3:Y:S01]  /*d320*/  LD.E.128 R20, [R20.64+0x80] ;  /* 0x0000800414147980 */ /* 0x008ee2000c101d00 */
        /* <DEDUP_REMOVED lines=60> */
.L_x_1499:
[----:B------:R-:W-:Y:S05]  /*d6f0*/  BSYNC B0 ;  /* 0x0000000000007941 */ /* 0x000fea0003800000 */
.L_x_1498:
[----:B-----5:R4:W-:Y:S02]  /*d700*/  STS.128 [R204+0x2000], R24 ;  /* 0x00200018cc007388 */ /* 0x0209e40000000c00 */
.L_x_1489:
[----:B------:R-:W-:Y:S05]  /*d710*/  BSYNC B2 ;  /* 0x0000000000027941 */ /* 0x000fea0003800000 */
.L_x_1488:
[----:B------:R-:W-:-:S04]  /*d720*/  IADD3 R8, R170, 0x20, RZ ;  /* 0x00000020aa087810 */ /* 0x000fc80007ffe0ff */
[----:B------:R-:W-:-:S04]  /*d730*/  ISETP.GE.AND P0, PT, R8, R29, PT ;  /* 0x0000001d0800720c */ /* 0x000fc80003f06270 */
[----:B------:R-:W-:-:S13]  /*d740*/  ISETP.LT.OR P0, PT, R74, -0x83, P0 ;  /* 0xffffff7d4a00780c */ /* 0x000fda0000701670 */
[----:B------:R-:W-:Y:S05]  /*d750*/  @P0 BRA `(.L_x_1477) ;  /* 0x0000155000000947 */ /* 0x000fea0003800000 */
[----:B-----5:R-:W-:Y:S01]  /*d760*/  ISETP.GE.AND P0, PT, R14, R13, PT ;  /* 0x0000000d0e00720c */ /* 0x020fe20003f06270 */
        /* <DEDUP_REMOVED lines=18> */
[----:B------:R-:W-:-:S04]  /*d890*/  IMAD.WIDE R16, R15, 0x2, R40 ;  /* 0x000000020f107825 */ /* 0x000fc800078e0228 */
[----:B------:R-:W-:Y:S01]  /*d8a0*/  IMAD.MOV.U32 R15, RZ, RZ, RZ ;  /* 0x000000ffff0f7224 */ /* 0x000fe200078e00ff */
[----:B------:R-:W-:Y:S01]  /*d8b0*/  @P0 IADD3 R15, -R3, RZ, RZ ;  /* 0x000000ff030f0210 */ /* 0x000fe20007ffe1ff */
[----:B--2---:R-:W2:Y:S03]  /*d8c0*/  LD.E.128 R20, [R20.64] ;  /* 0x0000000414147980 */ /* 0x004ea6000c101d00 */
[C---:B-1--4-:R-:W-:Y:S01]  /*d8d0*/  IADD3 R25, P1, R15.reuse, R12, RZ ;  /* 0x0000000c0f197210 */ /* 0x052fe20007f3e0ff */
[----:B------:R-:W4:Y:S03]  /*d8e0*/  LD.E.128 R16, [R16.64] ;  /* 0x0000000410107980 */ /* 0x000f26000c101d00 */
[----:B------:R-:W-:Y:S02]  /*d8f0*/  LEA.HI.X.SX32 R2, R15, R2, 0x1, P1 ;  /* 0x000000020f027211 */ /* 0x000fe400008f0eff */
[----:B------:R-:W-:-:S04]  /*d900*/  LEA R24, P1, R25, R38, 0x1 ;  /* 0x0000002619187211 */ /* 0x000fc800078208ff */
[----:B------:R-:W-:-:S06]  /*d910*/  LEA.HI.X R25, R25, R39, R2, 0x1, P1 ;  /* 0x0000002719197211 */ /* 0x000fcc00008f0c02 */
[----:B---3--:R-:W3:Y:S01]  /*d920*/  LD.E.128 R24, [R24.64] ;  /* 0x0000000418187980 */ /* 0x008ee2000c101d00 */
        /* <DEDUP_REMOVED lines=8> */
[C---:B--2---:R-:W-:Y:S01]  /*d9b0*/  IMAD.U32 R28, R20.reuse, 0x10000, RZ ;  /* 0x00010000141c7824 */ /* 0x044fe200078e00ff */
[----:B------:R-:W-:Y:S01]  /*d9c0*/  LOP3.LUT R20, R20, 0xffff0000, RZ, 0xc0, !PT ;  /* 0xffff000014147812 */ /* 0x000fe200078ec0ff */
[----:B------:R-:W-:Y:S01]  /*d9d0*/  IMAD.U32 R30, R22, 0x10000, RZ ;  /* 0x00010000161e7824 */ /* 0x000fe200078e00ff */
[C---:B------:R-:W-:Y:S01]  /*d9e0*/  SHF.L.U32 R7, R21.reuse, 0x10, RZ ;  /* 0x0000001015077819 */ /* 0x040fe200000006ff */
[----:B----4-:R-:W-:Y:S01]  /*d9f0*/  IMAD.U32 R45, R16, 0x10000, RZ ;  /* 0x00010000102d7824 */ /* 0x010fe200078e00ff */
        /* <DEDUP_REMOVED lines=19> */
[C---:B---3--:R-:W-:Y:S01]  /*db30*/  IMAD.U32 R20, R24.reuse, 0x10000, RZ ;  /* 0x0001000018147824 */ /* 0x048fe200078e00ff */
        /* <DEDUP_REMOVED lines=21> */
[----:B------:R-:W-:Y:S01]  /*dc90*/  FFMA.FTZ R19, R4, R19, R43 ;  /* 0x0000001304137223 */ /* 0x000fe2000001002b */
[----:B------:R-:W-:Y:S01]  /*dca0*/  F2FP.BF16.PACK_AB R15, R5, R18 ;  /* 0x00000012050f723e */ /* 0x000fe200000010ff */
[----:B------:R-:W-:Y:S02]  /*dcb0*/  FFMA.FTZ R14, R14, R23, R47 ;  /* 0x000000170e0e7223 */ /* 0x000fe4000001002f */
[----:B------:R-:W-:Y:S01]  /*dcc0*/  FFMA.FTZ R17, R6, R22, R17 ;  /* 0x0000001606117223 */ /* 0x000fe20000010011 */
[----:B------:R-:W-:Y:S01]  /*dcd0*/  F2FP.BF16.PACK_AB R4, R19, R12 ;  /* 0x0000000c1304723e */ /* 0x000fe200000010ff */
[----:B------:R-:W-:Y:S01]  /*dce0*/  IMAD.MOV.U32 R5, RZ, RZ, R7 ;  /* 0x000000ffff057224 */ /* 0x000fe200078e0007 */
[----:B------:R-:W-:-:S02]  /*dcf0*/  MOV R7, R15 ;  /* 0x0000000f00077202 */ /* 0x000fc40000000f00 */
[----:B------:R-:W-:Y:S02]  /*dd00*/  F2FP.BF16.PACK_AB R6, R17, R14 ;  /* 0x0000000e1106723e */ /* 0x000fe400000010ff */
.L_x_1503:
[----:B------:R-:W-:Y:S05]  /*dd10*/  BSYNC B0 ;  /* 0x0000000000007941 */ /* 0x000fea0003800000 */
.L_x_1502:
[----:B-----5:R1:W-:Y:S02]  /*dd20*/  STS.128 [R204+0x800], R4 ;  /* 0x00080004cc007388 */ /* 0x0203e40000000c00 */
.L_x_1501:
[----:B------:R-:W-:Y:S05]  /*dd30*/  BSYNC B1 ;  /* 0x0000000000017941 */ /* 0x000fea0003800000 */
.L_x_1500:
[----:B------:R-:W-:Y:S01]  /*dd40*/  ISETP.GE.AND P0, PT, R11, R13, PT ;  /* 0x0000000d0b00720c */ /* 0x000fe20003f06270 */
[----:B------:R-:W-:-:S12]  /*dd50*/  BSSY B1, `(.L_x_1504) ;  /* 0x000005b000017945 */ /* 0x000fd80003800000 */
[----:B------:R1:W-:Y:S01]  /*dd60*/  @P0 STS.128 [R204+0x1800], RZ ;  /* 0x001800ffcc000388 */ /* 0x0003e20000000c00 */
[----:B------:R-:W-:Y:S05]  /*dd70*/  @P0 BRA `(.L_x_1505) ;  /* 0x0000058000000947 */ /* 0x000fea0003800000 */
[----:B-1----:R1:W5:Y:S01]  /*dd80*/  LD.E.128 R4, [R40.64+0x40] ;  /* 0x0000400428047980 */ /* 0x002362000c101d00 */
        /* <DEDUP_REMOVED lines=19> */
[----:B--2---:R-:W2:Y:S01]  /*dec0*/  LD.E.128 R20, [R20.64] ;  /* 0x0000000414147980 */ /* 0x004ea2000c101d00 */
[----:B------:R-:W-:Y:S02]  /*ded0*/  LEA.HI.X.SX32 R2, R12, R2, 0x1, P1 ;  /* 0x000000020c027211 */ /* 0x000fe400008f0eff */
[C---:B----4-:R-:W-:Y:S01]  /*dee0*/  LEA R24, P1, R11.reuse, R38, 0x1 ;  /* 0x000000260b187211 */ /* 0x050fe200078208ff */
[----:B------:R-:W4:Y:S03]  /*def0*/  LD.E.128 R16, [R16.64+0x40] ;  /* 0x0000400410107980 */ /* 0x000f26000c101d00 */
        /* <DEDUP_REMOVED lines=17> */
[----:B------:R-:W-:Y:S01]  /*e010*/  LOP3.LUT R21, R22, 0xffff0000, RZ, 0xc0, !PT ;  /* 0xffff000016157812 */ /* 0x000fe200078ec0ff */
[----:B------:R-:W-:Y:S01]  /*e020*/  @!P0 FADD.FTZ R7, -R7, -RZ ;  /* 0x800000ff07078221 */ /* 0x000fe20000010100 */
[C---:B------:R-:W-:Y:S01]  /*e030*/  SHF.L.U32 R20, R23.reuse, 0x10, RZ ;  /* 0x0000001017147819 */ /* 0x040fe200000006ff */
[----:B------:R-:W-:Y:S01]  /*e040*/  @!P0 FADD.FTZ R32, -R32, -RZ ;  /* 0x800000ff20208221 */ /* 0x000fe20000010100 */
[----:B------:R-:W-:Y:S01]  /*e050*/  LOP3.LUT R22, R23, 0xffff0000, RZ, 0xc0, !PT ;  /* 0xffff000017167812 */ /* 0x000fe200078ec0ff */
[C---:B------:R-:W-:Y:S01]  /*e060*/  IMAD.U32 R23, R16.reuse, 0x10000, RZ ;  /* 0x0001000010177824 */ /* 0x040fe200078e00ff */
        /* <DEDUP_REMOVED lines=12> */
[C---:B---3--:R-:W-:Y:S01]  /*e130*/  SHF.L.U32 R16, R25.reuse, 0x10, RZ ;  /* 0x0000001019107819 */ /* 0x048fe200000006ff */
[----:B------:R-:W-:Y:S01]  /*e140*/  FMUL.FTZ R21, R18, R21 ;  /* 0x0000001512157220 */ /* 0x000fe20000410000 */
[----:B------:R-:W-:Y:S01]  /*e150*/  LOP3.LUT R25, R25, 0xffff0000, RZ, 0xc0, !PT ;  /* 0xffff000019197812 */ /* 0x000fe200078ec0ff */
[----:B------:R-:W-:Y:S01]  /*e160*/  FMUL.FTZ R20, R17, R20 ;  /* 0x0000001411147220 */ /* 0x000fe20000410000 */
[----:B------:R-:W-:Y:S01]  /*e170*/  LOP3.LUT R17, R24, 0xffff0000, RZ, 0xc0, !PT ;  /* 0xffff000018117812 */ /* 0x000fe200078ec0ff */
[----:B------:R-:W-:Y:S01]  /*e180*/  FMUL.FTZ R28, R23, R28 ;  /* 0x0000001c171c7220 */ /* 0x000fe20000410000 */
[----:B------:R-:W-:Y:S01]  /*e190*/  LOP3.LUT R23, R26, 0xffff0000, RZ, 0xc0, !PT ;  /* 0xffff00001a177812 */ /* 0x000fe200078ec0ff */
[----:B------:R-:W-:-:S02]  /*e1a0*/  IMAD.U32 R18, R24, 0x10000, RZ ;  /* 0x0001000018127824 */ /* 0x000fc400078e00ff */
[----:B------:R-:W-:Y:S01]  /*e1b0*/  FMUL.FTZ R22, R19, R22 ;  /* 0x0000001613167220 */ /* 0x000fe20000410000 */
[C---:B------:R-:W-:Y:S01]  /*e1c0*/  SHF.L.U32 R19, R27.reuse, 0x10, RZ ;  /* 0x000000101b137819 */ /* 0x040fe200000006ff */
[----:B------:R-:W-:Y:S01]  /*e1d0*/  IMAD.U32 R24, R26, 0x10000, RZ ;  /* 0x000100001a187824 */ /* 0x000fe200078e00ff */
[----:B------:R-:W-:Y:S01]  /*e1e0*/  LOP3.LUT R26, R27, 0xffff0000, RZ, 0xc0, !PT ;  /* 0xffff00001b1a7812 */ /* 0x000fe200078ec0ff */
[----:B------:R-:W-:Y:S02]  /*e1f0*/  FMUL.FTZ R45, R45, R32 ;  /* 0x000000202d2d7220 */ /* 0x000fe40000410000 */
[----:B------:R-:W-:Y:S02]  /*e200*/  FMUL.FTZ R15, R34, R15 ;  /* 0x0000000f220f7220 */ /* 0x000fe40000410000 */
[----:B------:R-:W-:Y:S02]  /*e210*/  FMUL.FTZ R43, R43, R30 ;  /* 0x0000001e2b2b7220 */ /* 0x000fe40000410000 */
[----:B------:R-:W-:-:S02]  /*e220*/  FFMA.FTZ R7, R14, R16, R7 ;  /* 0x000000100e077223 */ /* 0x000fc40000010007 */
[----:B------:R-:W-:Y:S02]  /*e230*/  FFMA.FTZ R2, R2, R25, R45 ;  /* 0x0000001902027223 */ /* 0x000fe4000001002d */
[----:B------:R-:W-:Y:S02]  /*e240*/  FFMA.FTZ R11, R11, R18, R28 ;  /* 0x000000120b0b7223 */ /* 0x000fe4000001001c */
[----:B------:R-:W-:Y:S02]  /*e250*/  FFMA.FTZ R4, R4, R17, R15 ;  /* 0x0000001104047223 */ /* 0x000fe4000001000f */
[----:B------:R-:W-:Y:S02]  /*e260*/  FFMA.FTZ R12, R12, R24, R43 ;  /* 0x000000180c0c7223 */ /* 0x000fe4000001002b */
[----:B------:R-:W-:Y:S01]  /*e270*/  FFMA.FTZ R21, R6, R23, R21 ;  /* 0x0000001706157223 */ /* 0x000fe20000010015 */
[----:B------:R-:W-:Y:S01]  /*e280*/  F2FP.BF16.PACK_AB R4, R4, R11 ;  /* 0x0000000b0404723e */ /* 0x000fe200000010ff */
[----:B------:R-:W-:-:S02]  /*e290*/  FFMA.FTZ R19, R29, R19, R20 ;  /* 0x000000131d137223 */ /* 0x000fc40000010014 */
[----:B------:R-:W-:Y:S01]  /*e2a0*/  FFMA.FTZ R22, R5, R26, R22 ;  /* 0x0000001a05167223 */ /* 0x000fe20000010016 */
[----:B------:R-:W-:Y:S02]  /*e2b0*/  F2FP.BF16.PACK_AB R5, R2, R7 ;  /* 0x000000070205723e */ /* 0x000fe400000010ff */
[----:B------:R-:W-:Y:S02]  /*e2c0*/  F2FP.BF16.PACK_AB R6, R21, R12 ;  /* 0x0000000c1506723e */ /* 0x000fe400000010ff */
[----:B------:R-:W-:Y:S02]  /*e2d0*/  F2FP.BF16.PACK_AB R7, R22, R19 ;  /* 0x000000131607723e */ /* 0x000fe400000010ff */
.L_x_1507:
[----:B------:R-:W-:Y:S05]  /*e2e0*/  BSYNC B0 ;  /* 0x0000000000007941 */ /* 0x000fea0003800000 */
.L_x_1506:
[----:B-----5:R1:W-:Y:S02]  /*e2f0*/  STS.128 [R204+0x1800], R4 ;  /* 0x00180004cc007388 */ /* 0x0203e40000000c00 */
.L_x_1505:
[----:B------:R-:W-:Y:S05]  /*e300*/  BSYNC B1 ;  /* 0x0000000000017941 */ /* 0x000fea0003800000 */
.L_x_1504:
        /* <DEDUP_REMOVED lines=30> */
[C---:B-----5:R-:W-:Y:S01]  /*e4f0*/  SHF.L.U32 R3, R4.reuse, 0x10, RZ ;  /* 0x0000001004037819 */ /* 0x060fe200000006ff */
[C---:B------:R-:W-:Y:S01]  /*e500*/  IMAD.U32 R10, R5.reuse, 0x10000, RZ ;  /* 0x00010000050a7824 */ /* 0x040fe200078e00ff */
[----:B------:R-:W-:Y:S01]  /*e510*/  LOP3.LUT R2, R4, 0xffff0000, RZ, 0xc0, !PT ;  /* 0xffff000004027812 */ /* 0x000fe200078ec0ff */
[C---:B------:R-:W-:Y:S01]  /*e520*/  IMAD.U32 R9, R6.reuse, 0x10000, RZ ;  /* 0x0001000006097824 */ /* 0x040fe200078e00ff */
[----:B------:R-:W-:Y:S02]  /*e530*/  LOP3.LUT R0, R5, 0xffff0000, RZ, 0xc0, !PT ;  /* 0xffff000005007812 */ /* 0x000fe400078ec0ff */
[----:B------:R-:W-:Y:S02]  /*e540*/  LOP3.LUT R5, R6, 0xffff0000, RZ, 0xc0, !PT ;  /* 0xffff000006057812 */ /* 0x000fe400078ec0ff */
[C---:B------:R-:W-:Y:S02]  /*e550*/  LOP3.LUT R4, R7.reuse, 0xffff0000, RZ, 0xc0, !PT ;  /* 0xffff000007047812 */ /* 0x040fe400078ec0ff */
[----:B------:R-:W-:Y:S01]  /*e560*/  SHF.L.U32 R24, R7, 0x10, RZ ;  /* 0x0000001007187819 */ /* 0x000fe200000006ff */
[C---:B--2---:R-:W-:Y:S01]  /*e570*/  IMAD.U32 R11, R12.reuse, 0x10000, RZ ;  /* 0x000100000c0b7824 */ /* 0x044fe200078e00ff */
[----:B------:R-:W-:Y:S01]  /*e580*/  LOP3.LUT R7, R12, 0xffff0000, RZ, 0xc0, !PT ;  /* 0xffff00000c077812 */ /* 0x000fe200078ec0ff */
[C---:B------:R-:W-:Y:S01]  /*e590*/  IMAD.U32 R6, R13.reuse, 0x10000, RZ ;  /* 0x000100000d067824 */ /* 0x040fe200078e00ff */
[----:B------:R-:W-:Y:S01]  /*e5a0*/  LOP3.LUT R26, R13, 0xffff0000, RZ, 0xc0, !PT ;  /* 0xffff00000d1a7812 */ /* 0x000fe200078ec0ff */
[----:B------:R-:W-:Y:S01]  /*e5b0*/  IMAD.U32 R12, R15, 0x10000, RZ ;  /* 0x000100000f0c7824 */ /* 0x000fe200078e00ff */
[----:B------:R-:W-:-:S02]  /*e5c0*/  SHF.L.U32 R25, R14, 0x10, RZ ;  /* 0x000000100e197819 */ /* 0x000fc400000006ff */
[----:B------:R-:W-:Y:S02]  /*e5d0*/  LOP3.LUT R13, R14, 0xffff0000, RZ, 0xc0, !PT ;  /* 0xffff00000e0d7812 */ /* 0x000fe400078ec0ff */
[----:B------:R-:W-:Y:S01]  /*e5e0*/  LOP3.LUT R27, R15, 0xffff0000, RZ, 0xc0, !PT ;  /* 0xffff00000f1b7812 */ /* 0x000fe200078ec0ff */
[----:B---3--:R-:W-:Y:S01]  /*e5f0*/  IMAD.U32 R15, R17, 0x10000, RZ ;  /* 0x00010000110f7824 */ /* 0x008fe200078e00ff */
[C---:B------:R-:W-:Y:S02]  /*e600*/  SHF.L.U32 R28, R16.reuse, 0x10, RZ ;  /* 0x00000010101c7819 */ /* 0x040fe400000006ff */
[----:B------:R-:W-:Y:S01]  /*e610*/  LOP3.LUT R14, R16, 0xffff0000, RZ, 0xc0, !PT ;  /* 0xffff0000100e7812 */ /* 0x000fe200078ec0ff */
[----:B------:R-:W-:Y:S01]  /*e620*/  @!P0 FADD.FTZ R15, -R15, -RZ ;  /* 0x800000ff0f0f8221 */ /* 0x000fe20000010100 */
[----:B------:R-:W-:Y:S01]  /*e630*/  LOP3.LUT R29, R17, 0xffff0000, RZ, 0xc0, !PT ;  /* 0xffff0000111d7812 */ /* 0x000fe200078ec0ff */
[----:B------:R-:W-:Y:S01]  /*e640*/  IMAD.U32 R17, R19, 0x10000, RZ ;  /* 0x0001000013117824 */ /* 0x000fe200078e00ff */
[----:B------:R-:W-:Y:S01]  /*e650*/  SHF.L.U32 R30, R18, 0x10, RZ ;  /* 0x00000010121e7819 */ /* 0x000fe200000006ff */
[----:B------:R-:W-:Y:S01]  /*e660*/  @!P0 FADD.FTZ R28, -R28, -RZ ;  /* 0x800000ff1c1c8221 */ /* 0x000fe20000010100 */
[----:B------:R-:W-:Y:S01]  /*e670*/  LOP3.LUT R16, R18, 0xffff0000, RZ, 0xc0, !PT ;  /* 0xffff000012107812 */ /* 0x000fe200078ec0ff */
[----:B------:R-:W-:Y:S01]  /*e680*/  @!P0 FADD.FTZ R17, -R17, -RZ ;  /* 0x800000ff11118221 */ /* 0x000fe20000010100 */
[----:B------:R-:W-:Y:S01]  /*e690*/  LOP3.LUT R18, R19, 0xffff0000, RZ, 0xc0, !PT ;  /* 0xffff000013127812 */ /* 0x000fe200078ec0ff */
[----:B------:R-:W-:-:S02]  /*e6a0*/  @!P0 FADD.FTZ R14, -R14, -RZ ;  /* 0x800000ff0e0e8221 */ /* 0x000fc40000010100 */
[----:B------:R-:W-:Y:S02]  /*e6b0*/  FMUL.FTZ R28, R11, R28 ;  /* 0x0000001c0b1c7220 */ /* 0x000fe40000410000 */
[----:B------:R-:W-:Y:S01]  /*e6c0*/  @!P0 FADD.FTZ R18, -R18, -RZ ;  /* 0x800000ff12128221 */ /* 0x000fe20000010100 */
[----:B----4-:R-:W-:Y:S01]  /*e6d0*/  LOP3.LUT R11, R20, 0xffff0000, RZ, 0xc0, !PT ;  /* 0xffff0000140b7812 */ /* 0x010fe200078ec0ff */
[----:B------:R-:W-:Y:S02]  /*e6e0*/  @!P0 FADD.FTZ R16, -R16, -RZ ;  /* 0x800000ff10108221 */ /* 0x000fe40000010100 */
[----:B------:R-:W-:Y:S01]  /*e6f0*/  FMUL.FTZ R17, R12, R17 ;  /* 0x000000110c117220 */ /* 0x000fe20000410000 */
[----:B------:R-:W-:Y:S01]  /*e700*/  SHF.L.U32 R12, R20, 0x10, RZ ;  /* 0x00000010140c7819 */ /* 0x000fe200000006ff */
[----:B------:R-:W-:Y:S01]  /*e710*/  @!P0 FADD.FTZ R29, -R29, -RZ ;  /* 0x800000ff1d1d8221 */ /* 0x000fe20000010100 */
[----:B------:R-:W-:Y:S01]  /*e720*/  LOP3.LUT R20, R21, 0xffff0000, RZ, 0xc0, !PT ;  /* 0xffff000015147812 */ /* 0x000fe200078ec0ff */
[----:B------:R-:W-:Y:S01]  /*e730*/  FMUL.FTZ R7, R7, R14 ;  /* 0x0000000e07077220 */ /* 0x000fe20000410000 */
[----:B------:R-:W-:Y:S01]  /*e740*/  LOP3.LUT R14, R22, 0xffff0000, RZ, 0xc0, !PT ;  /* 0xffff0000160e7812 */ /* 0x000fe200078ec0ff */
[----:B------:R-:W-:-:S02]  /*e750*/  @!P0 FADD.FTZ R30, -R30, -RZ ;  /* 0x800000ff1e1e8221 */ /* 0x000fc40000010100 */
[----:B------:R-:W-:Y:S01]  /*e760*/  FMUL.FTZ R27, R27, R18 ;  /* 0x000000121b1b7220 */ /* 0x000fe20000410000 */
[----:B------:R-:W-:Y:S01]  /*e770*/  SHF.L.U32 R18, R22, 0x10, RZ ;  /* 0x0000001016127819 */ /* 0x000fe200000006ff */
[----:B------:R-:W-:Y:S01]  /*e780*/  FMUL.FTZ R15, R6, R15 ;  /* 0x0000000f060f7220 */ /* 0x000fe20000410000 */
[----:B------:R-:W-:Y:S01]  /*e790*/  LOP3.LUT R22, R23, 0xffff0000, RZ, 0xc0, !PT ;  /* 0xffff000017167812 */ /* 0x000fe200078ec0ff */
[----:B------:R-:W-:Y:S02]  /*e7a0*/  FMUL.FTZ R16, R13, R16 ;  /* 0x000000100d107220 */ /* 0x000fe40000410000 */
[----:B------:R-:W-:Y:S02]  /*e7b0*/  FMUL.FTZ R29, R26, R29 ;  /* 0x0000001d1a1d7220 */ /* 0x000fe40000410000 */
[----:B------:R-:W-:Y:S02]  /*e7c0*/  IMAD.U32 R6, R21, 0x10000, RZ ;  /* 0x0001000015067824 */ /* 0x000fe400078e00ff */
[----:B------:R-:W-:-:S02]  /*e7d0*/  IMAD.U32 R13, R23, 0x10000, RZ ;  /* 0x00010000170d7824 */ /* 0x000fc400078e00ff */
        /* <DEDUP_REMOVED lines=8> */
[----:B------:R-:W-:Y:S02]  /*e860*/  FFMA.FTZ R9, R9, R18, R30 ;  /* 0x0000001209097223 */ /* 0x000fe4000001001e */
[----:B------:R-:W-:Y:S01]  /*e870*/  FFMA.FTZ R14, R5, R14, R16 ;  /* 0x0000000e050e7223 */ /* 0x000fe20000010010 */
[----:B------:R-:W-:Y:S02]  /*e880*/  F2FP.BF16.PACK_AB R5, R29, R6 ;  /* 0x000000061d05723e */ /* 0x000fe400000010ff */
[----:B------:R-:W-:Y:S02]  /*e890*/  F2FP.BF16.PACK_AB R7, R4, R13 ;  /* 0x0000000d0407723e */ /* 0x000fe400000010ff */
[----:B------:R-:W-:Y:S02]  /*e8a0*/  F2FP.BF16.PACK_AB R6, R14, R9 ;  /* 0x000000090e06723e */ /* 0x000fe400000010ff */
[----:B------:R-:W-:-:S02]  /*e8b0*/  MOV R4, R2 ;  /* 0x0000000200047202 */ /* 0x000fc40000000f00 */
.L_x_1509:
[----:B------:R-:W-:Y:S05]  /*e8c0*/  BSYNC B0 ;  /* 0x0000000000007941 */ /* 0x000fea0003800000 */
.L_x_1508:
[----:B-----5:R1:W-:Y:S01]  /*e8d0*/  STS.128 [R204+0x2800], R4 ;  /* 0x00280004cc007388 */ /* 0x0203e20000000c00 */
[----:B------:R-:W-:Y:S05]  /*e8e0*/  BRA `(.L_x_1477) ;  /* 0x000003c000007947 */ /* 0x000fea0003800000 */
.L_x_1463:
[----:B------:R-:W-:Y:S01]  /*e8f0*/  IMAD.IADD R3, R200, 0x1, -R65 ;  /* 0x00000001c8037824 */ /* 0x000fe200078e0a41 */
[----:B------:R-:W-:Y:S01]  /*e900*/  BSSY B0, `(.L_x_1510) ;  /* 0x000001e000007945 */ /* 0x000fe20003800000 */
[----:B------:R-:W-:-:S02]  /*e910*/  ISETP.GE.AND P1, PT, R11, R83, PT ;  /* 0x000000530b00720c */ /* 0x000fc40003f26270 */
[----:B------:R-:W-:Y:S02]  /*e920*/  ISETP.GE.AND P0, PT, R10, R83, PT ;  /* 0x000000530a00720c */ /* 0x000fe40003f06270 */
[----:B------:R-:W-:-:S13]  /*e930*/  ISETP.GE.AND P2, PT, R170, R3, PT ;  /* 0x00000003aa00720c */ /* 0x000fda0003f46270 */
[----:B------:R-:W-:Y:S05]  /*e940*/  @P2 BRA `(.L_x_1511) ;  /* 0x0000019000002947 */ /* 0x000fea0003800000 */
[----:B------:R-:W-:Y:S02]  /*e950*/  ISETP.GE.AND P5, PT, R14, R83, PT ;  /* 0x000000530e00720c */ /* 0x000fe40003fa6270 */
[----:B-1----:R-:W-:-:S04]  /*e960*/  @!P1 LEA R4, P2, R174, R176, 0x1 ;  /* 0x000000b0ae049211 */ /* 0x002fc800078408ff */
        /* <DEDUP_REMOVED lines=23> */
.L_x_1511:
[----:B------:R-:W-:Y:S05]  /*eae0*/  BSYNC B0 ;  /* 0x0000000000007941 */ /* 0x000fea0003800000 */
.L_x_1510:
[----:B------:R-:W-:-:S04]  /*eaf0*/  IADD3 R8, R170, 0x20, RZ ;  /* 0x00000020aa087810 */ /* 0x000fc80007ffe0ff */
[----:B------:R-:W-:-:S13]  /*eb00*/  ISETP.GE.AND P2, PT, R8, R3, PT ;  /* 0x000000030800720c */ /* 0x000fda0003f46270 */
[----:B------:R-:W-:Y:S05]  /*eb10*/  @P2 BRA `(.L_x_1477) ;  /* 0x0000019000002947 */ /* 0x000fea0003800000 */
[----:B------:R-:W-:Y:S02]  /*eb20*/  ISETP.GE.AND P4, PT, R14, R83, PT ;  /* 0x000000530e00720c */ /* 0x000fe40003f86270 */
[----:B------:R-:W-:-:S05]  /*eb30*/  IADD3 R77, P2, R77, R174, RZ ;  /* 0x000000ae4d4d7210 */ /* 0x000fca0007f5e0ff */
[----:B------:R-:W-:Y:S01]  /*eb40*/  IMAD.X R79, R79, 0x1, R80, P2 ;  /* 0x000000014f4f7824 */ /* 0x000fe200010e0650 */
[----:B------:R-:W-:-:S04]  /*eb50*/  @!P1 LEA R2, P2, R77, R176, 0x1 ;  /* 0x000000b04d029211 */ /* 0x000fc800078408ff */
        /* <DEDUP_REMOVED lines=21> */
.L_x_1477:
[----:B------:R-:W-:Y:S05]  /*ecb0*/  BSYNC B3 ;  /* 0x0000000000037941 */ /* 0x000fea0003800000 */
.L_x_1462:
        /* <DEDUP_REMOVED lines=34> */
.L_x_1514:
[----:B------:R2:W-:Y:S02]  /*eee0*/  STS.128 [R204+0x7000], RZ ;  /* 0x007000ffcc007388 */ /* 0x0005e40000000c00 */
.L_x_1513:
[----:B------:R-:W-:Y:S05]  /*eef0*/  BSYNC B0 ;  /* 0x0000000000007941 */ /* 0x000fea0003800000 */
.L_x_1512:
        /* <DEDUP_REMOVED lines=8> */
[C---:B------:R-:W-:Y:S02]  /*ef80*/  @P0 LEA R10, P2, R7.reuse, R172, 0x1 ;  /* 0x000000ac070a0211 */ /* 0x040fe400078408ff */
[C---:B------:R-:W-:Y:S02]  /*ef90*/  @!P1 LEA R12, P4, R192.reuse, R196, 0x1 ;  /* 0x000000c4c00c9211 */ /* 0x040fe400078808ff */
[----:B------:R-:W-:Y:S02]  /*efa0*/  @P0 LEA.HI.X R11, R7, R173, R5, 0x1, P2 ;  /* 0x000000ad070b0211 */ /* 0x000fe400010f0c05 */
[----:B-----5:R-:W-:-:S05]  /*efb0*/  @!P1 LEA.HI.X R13, R192, R195, R193, 0x1, P4 ;  /* 0x000000c3c00d9211 */ /* 0x020fca00020f0cc1 */
        /* <DEDUP_REMOVED lines=19> */
.L_x_1517:
[----:B------:R1:W-:Y:S02]  /*f0f0*/  STS.128 [R204+0x7800], RZ ;  /* 0x007800ffcc007388 */ /* 0x0003e40000000c00 */
.L_x_1516:
[----:B------:R-:W-:Y:S05]  /*f100*/  BSYNC B0 ;  /* 0x0000000000007941 */ /* 0x000fea0003800000 */
.L_x_1515:
        /* <DEDUP_REMOVED lines=9> */
[C-C-:B------:R-:W-:Y:S02]  /*f1a0*/  SHF.L.U64.HI R4, R60.reuse, 0x6, R61.reuse ;  /* 0x000000063c047819 */ /* 0x140fe4000001023d */
[----:B------:R-:W-:-:S05]  /*f1b0*/  LEA.HI.X R5, R60, R169, R61, 0x6, P2 ;  /* 0x000000a93c057211 */ /* 0x000fca00010f343d */
        /* <DEDUP_REMOVED lines=23> */
.L_x_1520:
[----:B------:R1:W-:Y:S02]  /*f330*/  STS.128 [R204+0x8000], RZ ;  /* 0x008000ffcc007388 */ /* 0x0003e40000000c00 */
.L_x_1519:
[----:B------:R-:W-:Y:S05]  /*f340*/  BSYNC B0 ;  /* 0x0000000000007941 */ /* 0x000fea0003800000 */
.L_x_1518:
[----:B-1----:R-:W-:Y:S01]  /*f350*/  IADD3 R4, R170, 0x60, RZ ;  /* 0x00000060aa047810 */ /* 0x002fe20007ffe0ff */
        /* <DEDUP_REMOVED lines=9> */
[----:B------:R-:W-:-:S04]  /*f3f0*/  IMAD.WIDE.U32 R168, R60, 0x60, R168 ;  /* 0x000000603ca87825 */ /* 0x000fc800078e00a8 */
[----:B------:R-:W-:-:S04]  /*f400*/  IMAD.IADD R5, R169, 0x1, R2 ;  /* 0x00000001a9057824 */ /* 0x000fc800078e0202 */
[CC--:B------:R-:W-:Y:S02]  /*f410*/  @P2 LEA R12, P5, R168.reuse, R172.reuse, 0x1 ;  /* 0x000000aca80c2211 */ /* 0x0c0fe400078a08ff */
[----:B------:R-:W-:Y:S01]  /*f420*/  @!P4 MOV R11, R195 ;  /* 0x000000c3000bc202 */ /* 0x000fe20000000f00 */
[----:B------:R-:W-:Y:S01]  /*f430*/  @!P4 IMAD.MOV.U32 R10, RZ, RZ, R196 ;  /* 0x000000ffff0ac224 */ /* 0x000fe200078e00c4 */
[C---:B------:R-:W-:Y:S01]  /*f440*/  @P1 LEA R14, P0, R168.reuse, R172, 0x1 ;  /* 0x000000aca80e1211 */ /* 0x040fe200078008ff */
[----:B------:R-:W-:Y:S01]  /*f450*/  @!P4 IMAD R61, R61, 0xc0, RZ ;  /* 0x000000c03d3dc824 */ /* 0x000fe200078e02ff */
[-C--:B-----5:R-:W-:Y:S01]  /*f460*/  @P2 LEA.HI.X R13, R168, R173.reuse, R5, 0x1, P5 ;  /* 0x000000ada80d2211 */ /* 0x0a0fe200028f0c05 */
[----:B------:R-:W-:Y:S01]  /*f470*/  @!P4 IMAD.WIDE.U32 R10, R60, 0xc0, R10 ;  /* 0x000000c03c0ac825 */ /* 0x000fe200078e000a */
[----:B------:R-:W-:-:S04]  /*f480*/  @P1 LEA.HI.X R15, R168, R173, R5, 0x1, P0 ;  /* 0x000000ada80f1211 */ /* 0x000fc800000f0c05 */
[----:B------:R-:W-:-:S05]  /*f490*/  @!P4 IADD3 R11, R61, R11, RZ ;  /* 0x0000000b3d0bc210 */ /* 0x000fca0007ffe0ff */
        /* <DEDUP_REMOVED lines=15> */
.L_x_1522:
[----:B------:R-:W-:Y:S05]  /*f590*/  BSYNC B0 ;  /* 0x0000000000007941 */ /* 0x000fea0003800000 */
.L_x_1521:
[----:B------:R-:W0:Y:S04]  /*f5a0*/  LDGDEPBAR ;  /* 0x00000000000079af */ /* 0x000e280000000000 */
[----:B------:R1:W5:Y:S01]  /*f5b0*/  LD.E R2, [R116.64+0x188] ;  /* 0x0001880474027980 */ /* 0x000362000c101900 */
[----:B------:R-:W-:Y:S01]  /*f5c0*/  ISETP.GE.AND P0, PT, R170, R3, PT ;  /* 0x00000003aa00720c */ /* 0x000fe20003f06270 */
[----:B------:R-:W-:Y:S01]  /*f5d0*/  IMAD.SHL.U32 R119, R74, 0x2, RZ ;  /* 0x000000024a777824 */ /* 0x000fe200078e00ff */
[----:B-1----:R-:W-:Y:S01]  /*f5e0*/  SHF.R.S32.HI R10, RZ, 0x1f, R75 ;  /* 0x0000001fff0a7819 */ /* 0x002fe2000001144b */
[----:B------:R-:W-:Y:S03]  /*f5f0*/  BSSY B0, `(.L_x_1523) ;  /* 0x0000024000007945 */ /* 0x000fe60003800000 */
[----:B------:R-:W-:-:S02]  /*f600*/  LEA.HI R10, R10, R75, RZ, 0x2 ;  /* 0x0000004b0a0a7211 */ /* 0x000fc400078f10ff */
[----:B------:R-:W-:Y:S02]  /*f610*/  LOP3.LUT R119, R119, 0x6, RZ, 0xc0, !PT ;  /* 0x0000000677777812 */ /* 0x000fe400078ec0ff */
        /* <DEDUP_REMOVED lines=9> */
[C---:B------:R-:W-:Y:S02]  /*f6b0*/  LOP3.LUT R5, R206.reuse, 0x1, RZ, 0xc0, !PT ;  /* 0x00000001ce057812 */ /* 0x040fe400078ec0ff */
[----:B------:R-:W-:-:S02]  /*f6c0*/  R2P PR, R206, 0x6 ;  /* 0x00000006ce007804 */ /* 0x000fc40000000000 */
        /* <DEDUP_REMOVED lines=21> */
.L_x_1525:
[----:B------:R1:W-:Y:S02]  /*f820*/  STS.128 [R204+0xd000], RZ ;  /* 0x00d000ffcc007388 */ /* 0x0003e40000000c00 */
.L_x_1524:
[----:B------:R-:W-:Y:S05]  /*f830*/  BSYNC B0 ;  /* 0x0000000000007941 */ /* 0x000fea0003800000 */
.L_x_1523:
        /* <DEDUP_REMOVED lines=10> */
[C---:B-1----:R-:W-:Y:S02]  /*f8e0*/  @!P2 LEA R10, P4, R190.reuse, R148, 0x1 ;  /* 0x00000094be0aa211 */ /* 0x042fe400078808ff */
        /* <DEDUP_REMOVED lines=14> */
[----:B-1----:R-:W-:-:S04]  /*f9d0*/  LEA R8, P0, R190, R148, 0x1 ;  /* 0x00000094be087211 */ /* 0x002fc800078008ff */
[----:B------:R-:W-:-:S05]  /*f9e0*/  LEA.HI.X R9, R190, R149, R191, 0x1, P0 ;  /* 0x00000095be097211 */ /* 0x000fca00000f0cbf */
[----:B------:R-:W-:Y:S01]  /*f9f0*/  @!PT LDS RZ, [RZ] ;  /* 0x00000000fffff984 */ /* 0x000fe20000000800 */
[----:B------:R-:W-:Y:S01]  /*fa00*/  @!PT LDS RZ, [RZ] ;  /* 0x00000000fffff984 */ /* 0x000fe20000000800 */
[----:B------:R-:W-:Y:S01]  /*fa10*/  @!PT LDS RZ, [RZ] ;  /* 0x00000000fffff984 */ /* 0x000fe20000000800 */
[----:B------:R1:W-:Y:S01]  /*fa20*/  LDGSTS.E.BYPASS.LTC128B.128 [R204+0xd800], [R8.64+0x80] ;  /* 0x0d80008008cc7fae */ /* 0x0003e2000b901d44 */
[----:B------:R-:W-:Y:S05]  /*fa30*/  BRA `(.L_x_1527) ;  /* 0x0000001000007947 */ /* 0x000fea0003800000 */
.L_x_1528:
[----:B------:R1:W-:Y:S02]  /*fa40*/  STS.128 [R204+0xd800], RZ ;  /* 0x00d800ffcc007388 */ /* 0x0003e40000000c00 */
.L_x_1527:
[----:B------:R-:W-:Y:S05]  /*fa50*/  BSYNC B0 ;  /* 0x0000000000007941 */ /* 0x000fea0003800000 */
.L_x_1526:
        /* <DEDUP_REMOVED lines=11> */
[CC--:B-1----:R-:W-:Y:S02]  /*fb10*/  @P1 LEA R8, P0, R5.reuse, R148.reuse, 0x1 ;  /* 0x0000009405081211 */ /* 0x0c2fe400078008ff */
        /* <DEDUP_REMOVED lines=22> */
.L_x_1531:
[----:B------:R1:W-:Y:S02]  /*fc80*/  STS.128 [R204+0xe000], RZ ;  /* 0x00e000ffcc007388 */ /* 0x0003e40000000c00 */
.L_x_1530:
[----:B------:R-:W-:Y:S05]  /*fc90*/  BSYNC B0 ;  /* 0x0000000000007941 */ /* 0x000fea0003800000 */
.L_x_1529:
        /* <DEDUP_REMOVED lines=9> */
[----:B------:R-:W-:Y:S02]  /*fd30*/  @P1 IMAD R3, R63, 0xc0, RZ ;  /* 0x000000c03f031824 */ /* 0x000fe400078e02ff */
[----:B------:R-:W-:-:S04]  /*fd40*/  @P1 IMAD.WIDE.U32 R6, R62, 0xc0, R148 ;  /* 0x000000c03e061825 */ /* 0x000fc800078e0094 */
[----:B------:R-:W-:Y:S01]  /*fd50*/  @!P0 IMAD R4, R63, 0xc0, RZ ;  /* 0x000000c03f048824 */ /* 0x000fe200078e02ff */
[----:B------:R-:W-:Y:S01]  /*fd60*/  @P1 IADD3 R3, R3, R7, RZ ;  /* 0x0000000703031210 */ /* 0x000fe20007ffe0ff */
[----:B-1----:R-:W-:-:S03]  /*fd70*/  @!P0 IMAD.WIDE.U32 R8, R62, 0xc0, R148 ;  /* 0x000000c03e088825 */ /* 0x002fc600078e0094 */
[----:B------:R-:W-:Y:S02]  /*fd80*/  @P1 MOV R7, R3 ;  /* 0x0000000300071202 */ /* 0x000fe40000000f00 */
        /* <DEDUP_REMOVED lines=13> */
[----:B------:R-:W-:-:S05]  /*fe60*/  IMAD.WIDE.U32 R4, R62, 0xc0, R148 ;  /* 0x000000c03e047825 */ /* 0x000fca00078e0094 */
[----:B------:R-:W-:-:S05]  /*fe70*/  IADD3 R5, R63, R5, RZ ;  /* 0x000000053f057210 */ /* 0x000fca0007ffe0ff */
[----:B------:R-:W-:Y:S01]  /*fe80*/  @!PT LDS RZ, [RZ] ;  /* 0x00000000fffff984 */ /* 0x000fe20000000800 */
[----:B------:R-:W-:Y:S01]  /*fe90*/  @!PT LDS RZ, [RZ] ;  /* 0x00000000fffff984 */ /* 0x000fe20000000800 */
[----:B------:R-:W-:Y:S01]  /*fea0*/  @!PT LDS RZ, [RZ] ;  /* 0x00000000fffff984 */ /* 0x000fe20000000800 */
[----:B------:R1:W-:Y:S01]  /*feb0*/  LDGSTS.E.BYPASS.LTC128B.128 [R204+0xe800], [R4.64+0x80] ;  /* 0x0e80008004cc7fae */ /* 0x0003e2000b901d44 */
[----:B------:R-:W-:Y:S05]  /*fec0*/  BRA `(.L_x_1533) ;  /* 0x0000001000007947 */ /* 0x000fea0003800000 */
.L_x_1534:
[----:B------:R1:W-:Y:S02]  /*fed0*/  STS.128 [R204+0xe800], RZ ;  /* 0x00e800ffcc007388 */ /* 0x0003e40000000c00 */
.L_x_1533:
[----:B------:R-:W-:Y:S05]  /*fee0*/  BSYNC B0 ;  /* 0x0000000000007941 */ /* 0x000fea0003800000 */
.L_x_1532:
[----:B------:R-:W-:Y:S01]  /*fef0*/  LOP3.LUT R72, R72, 0x7fffffe, RZ, 0xc0, !PT ;  /* 0x07fffffe48487812 */ /* 0x000fe200078ec0ff */
[----:B------:R-:W-:Y:S01]  /*ff00*/  IMAD.SHL.U32 R3, R66, 0x40, RZ ;  /* 0x0000004042037824 */ /* 0x000fe200078e00ff */
[----:B-1----:R-:W-:Y:S01]  /*ff10*/  LEA.HI R5, R70, R70, RZ, 0x1 ;  /* 0x0000004646057211 */ /* 0x002fe200078f08ff */
[----:B------:R-:W-:Y:S01]  /*ff20*/  IMAD.SHL.U32 R71, R71, 0x40, RZ ;  /* 0x0000004047477824 */ /* 0x000fe200078e00ff */
[----:B------:R-:W-:Y:S01]  /*ff30*/  SHF.R.S32.HI R4, RZ, 0x1f, R73 ;  /* 0x0000001fff047819 */ /* 0x000fe20000011449 */
[----:B------:R-:W-:Y:S01]  /*ff40*/  IMAD.IADD R55, R73, 0x1, -R72 ;  /* 0x0000000149377824 */ /* 0x000fe200078e0a48 */
[----:B------:R-:W-:Y:S01]  /*ff50*/  LOP3.LUT R5, R5, 0xfffffffe, RZ, 0xc0, !PT ;  /* 0xfffffffe05057812 */ /* 0x000fe200078ec0ff */
[----:B------:R-:W-:Y:S01]  /*ff60*/  IMAD.SHL.U32 R69, R69, 0x8, RZ ;  /* 0x0000000845457824 */ /* 0x000fe200078e00ff */
[----:B------:R-:W-:Y:S01]  /*ff70*/  LEA.HI R73, R4, R73, RZ, 0x3 ;  /* 0x0000004904497211 */ /* 0x000fe200078f18ff */
[----:B------:R-:W0:Y:S01]  /*ff80*/  LDGDEPBAR ;  /* 0x00000000000079af */ /* 0x000e220000000000 */
[----:B------:R-:W-:Y:S01]  /*ff90*/  LOP3.LUT R4, R3, 0xc0, RZ, 0xc0, !PT ;  /* 0x000000c003047812 */ /* 0x000fe200078ec0ff */
[----:B------:R-:W-:Y:S01]  /*ffa0*/  IMAD.IADD R5, R70, 0x1, -R5 ;  /* 0x0000000146057824 */ /* 0x000fe200078e0a05 */
[----:B------:R-:W-:Y:S01]  /*ffb0*/  LOP3.LUT R6, R71, 0xc0, RZ, 0xc0, !PT ;  /* 0x000000c047067812 */ /* 0x000fe200078ec0ff */
[----:B------:R-:W-:Y:S01]  /*ffc0*/  IMAD.SHL.U32 R73, R73, 0x20, RZ ;  /* 0x0000002049497824 */ /* 0x000fe200078e00ff */
[----:B------:R-:W-:Y:S01]  /*ffd0*/  LOP3.LUT R69, R4, 0x8, R69, 0xf8, !PT ;  /* 0x0000000804457812 */ /* 0x000fe200078ef845 */
[C---:B------:R-:W-:Y:S01]  /*ffe0*/  IMAD.SHL.U32 R3, R5.reuse, 0x8, RZ ;  /* 0x0000000805037824 */ /* 0x040fe200078e00ff */
[----:B------:R-:W-:Y:S01]  /*fff0*/  SHF.R.U32.HI R4, RZ, 0x3, R4 ;  /* 0x00000003ff047819 */ /* 0x000fe20000011604 */
[----:B------:R-:W-:Y:S01]  /*10000*/  IMAD R68, R5, 0x8, R68 ;  /* 0x0000000805447824 */ /* 0x000fe200078e0244 */
[----:B------:R-:W-:Y:S01]  /*10010*/  LOP3.LUT R144, R73, 0xffffff00, RZ, 0xc0, !PT ;  /* 0xffffff0049907812 */ /* 0x000fe200078ec0ff */
[----:B------:R-:W-:Y:S01]  /*10020*/  BSSY B1, `(.L_x_1535) ;  /* 0x00001f8000017945 */ /* 0x000fe20003800000 */
[----:B------:R-:W-:-:S02]  /*10030*/  LOP3.LUT R3, R6, 0x8, R3, 0xf8, !PT ;  /* 0x0000000806037812 */ /* 0x000fc400078ef803 */
[----:B------:R-:W-:Y:S01]  /*10040*/  SHF.R.U32.HI R54, RZ, 0x3, R6 ;  /* 0x00000003ff367819 */ /* 0x000fe20000011606 */
[----:B------:R-:W-:Y:S01]  /*10050*/  IMAD R6, R64, 0x200, R144 ;  /* 0x0000020040067824 */ /* 0x000fe200078e0290 */
[----:B------:R-:W-:Y:S02]  /*10060*/  LOP3.LUT R69, R69, R4, RZ, 0x3c, !PT ;  /* 0x0000000445457212 */ /* 0x000fe400078e3cff */
[----:B------:R-:W-:Y:S01]  /*10070*/  LOP3.LUT R54, R3, R54, RZ, 0x3c, !PT ;  /* 0x0000003603367212 */ /* 0x000fe200078e3cff */
[----:B------:R-:W-:Y:S01]  /*10080*/  IMAD R189, R55, 0x20, R6 ;  /* 0x0000002037bd7824 */ /* 0x000fe200078e0206 */
[----:B------:R-:W-:Y:S01]  /*10090*/  LOP3.LUT P0, RZ, R66, 0x2, RZ, 0xc0, !PT ;  /* 0x0000000242ff7812 */ /* 0x000fe2000780c0ff */
[----:B------:R-:W-:Y:S02]  /*100a0*/  IMAD.U32 R188, R68, 0x20, R69 ;  /* 0x0000002044bc7824 */ /* 0x000fe400078e0045 */
[----:B------:R-:W-:Y:S02]  /*100b0*/  IMAD.IADD R189, R54, 0x1, R189 ;  /* 0x0000000136bd7824 */ /* 0x000fe400078e02bd */
[----:B------:R-:W-:-:S02]  /*100c0*/  IMAD.SHL.U32 R188, R188, 0x2, RZ ;  /* 0x00000002bcbc7824 */ /* 0x000fc400078e00ff */
[----:B------:R-:W-:Y:S02]  /*100d0*/  IMAD.SHL.U32 R189, R189, 0x2, RZ ;  /* 0x00000002bdbd7824 */ /* 0x000fe400078e00ff */
[----:B------:R-:W-:Y:S01]  /*100e0*/  IMAD.MOV.U32 R3, RZ, RZ, 0x20 ;  /* 0x00000020ff037424 */ /* 0x000fe200078e00ff */
[----:B------:R-:W-:Y:S01]  /*100f0*/  LDSM.16.M88.4 R56, [R188+0x3000] ;  /* 0x00300000bc38783b */ /* 0x000fe20000000200 */
[----:B------:R-:W-:-:S03]  /*10100*/  IMAD R187, R52, 0x2, R189 ;  /* 0x0000000234bb7824 */ /* 0x000fc600078e02bd */
[----:B------:R-:W1:Y:S01]  /*10110*/  LDSM.16.M88.4 R96, [R189] ;  /* 0x00000000bd60783b */ /* 0x000e620000000200 */
[----:B------:R-:W-:-:S03]  /*10120*/  SEL R3, R3, 0xffffffe0, !P0 ;  /* 0xffffffe003037807 */ /* 0x000fc60004000000 */
[----:B------:R-:W2:Y:S02]  /*10130*/  LDSM.16.M88.4 R44, [R188+0x3400] ;  /* 0x00340000bc2c783b */ /* 0x000ea40000000200 */
[----:B------:R-:W-:Y:S01]  /*10140*/  IMAD.IADD R185, R188, 0x1, R3 ;  /* 0x00000001bcb97824 */ /* 0x000fe200078e0203 */
[----:B------:R-:W-:Y:S01]  /*10150*/  SHF.R.S32.HI R3, RZ, 0x1f, R64 ;  /* 0x0000001fff037819 */ /* 0x000fe20000011440 */
[----:B-----5:R-:W3:Y:S03]  /*10160*/  LDSM.16.M88.4 R36, [R188+0x3800] ;  /* 0x00380000bc24783b */ /* 0x020ee60000000200 */
[----:B------:R-:W-:Y:S01]  /*10170*/  LEA.HI R3, R3, R64, RZ, 0x2 ;  /* 0x0000004003037211 */ /* 0x000fe200078f10ff */
[----:B------:R-:W-:Y:S03]  /*10180*/  LDSM.16.M88.4 R12, [R185+0x3000] ;  /* 0x00300000b90c783b */ /* 0x000fe60000000200 */
[----:B------:R-:W-:Y:S01]  /*10190*/  LOP3.LUT R3, R3, 0xfffffffc, RZ, 0xc0, !PT ;  /* 0xfffffffc03037812 */ /* 0x000fe200078ec0ff */
[----:B------:R-:W4:Y:S04]  /*101a0*/  LDSM.16.M88.4 R4, [R187] ;  /* 0x00000000bb04783b */ /* 0x000f280000000200 */
[----:B------:R-:W3:Y:S01]  /*101b0*/  LDSM.16.M88.4 R28, [R188+0x3c00] ;  /* 0x003c0000bc1c783b */ /* 0x000ee20000000200 */
[----:B------:R-:W-:-:S02]  /*101c0*/  IMAD.IADD R208, R64, 0x1, -R3 ;  /* 0x0000000140d07824 */ /* 0x000fc400078e0a03 */
[----:B------:R-:W-:Y:S01]  /*101d0*/  IMAD R3, R55, 0x20, R144 ;  /* 0x0000002037037824 */ /* 0x000fe200078e0290 */
[----:B------:R-:W3:Y:S03]  /*101e0*/  LDSM.16.M88.4 R20, [R188+0x4000] ;  /* 0x00400000bc14783b */ /* 0x000ee60000000200 */
[----:B------:R-:W-:Y:S01]  /*101f0*/  IMAD.IADD R3, R54, 0x1, R3 ;  /* 0x0000000136037824 */ /* 0x000fe200078e0203 */
[----:B------:R-:W4:Y:S04]  /*10200*/  LDSM.16.M88.4 R112, [R188+0x4400] ;  /* 0x00440000bc70783b */ /* 0x000f280000000200 */
[----:B------:R-:W4:Y:S04]  /*10210*/  LDSM.16.M88.4 R104, [R188+0x4800] ;  /* 0x00480000bc68783b */ /* 0x000f280000000200 */
[----:B----4-:R-:W4:Y:S01]  /*10220*/  LDSM.16.M88.4 R16, [R188+0x4c00] ;  /* 0x004c0000bc10783b */ /* 0x010f220000000200 */
[C---:B-1----:R-:W-:Y:S03]  /*10230*/  HMMA.16816.F32.BF16 R60, R96.reuse, R56, RZ ;  /* 0x00000038603c723c */ /* 0x042fe600000418ff */
[----:B------:R-:W1:Y:S04]  /*10240*/  LDSM.16.M88.4 R68, [R185+0x3400] ;  /* 0x00340000b944783b */ /* 0x000e680000000200 */
[----:B------:R-:W1:Y:S01]  /*10250*/  LDSM.16.M88.4 R8, [R185+0x3800] ;  /* 0x00380000b908783b */ /* 0x000e620000000200 */
[C---:B------:R-:W-:Y:S03]  /*10260*/  HMMA.16816.F32.BF16 R56, R96.reuse, R58, RZ ;  /* 0x0000003a6038723c */ /* 0x040fe600000418ff */
[----:B------:R-:W-:Y:S04]  /*10270*/  LDSM.16.M88.4 R84, [R185+0x4000] ;  /* 0x00400000b954783b */ /* 0x000fe80000000200 */
[----:B------:R-:W-:Y:S01]  /*10280*/  LDSM.16.M88.4 R80, [R185+0x4400] ;  /* 0x00440000b950783b */ /* 0x000fe20000000200 */
[C---:B--23--:R-:W-:Y:S03]  /*10290*/  HMMA.16816.F32.BF16 R48, R96.reuse, R44, RZ ;  /* 0x0000002c6030723c */ /* 0x04cfe600000418ff */
        /* <DEDUP_REMOVED lines=8> */
[----:B------:R-:W-:Y:S03]  /*10320*/  HMMA.16816.F32.BF16 R36, R96, R38, RZ ;  /* 0x000000266024723c */ /* 0x000fe600000418ff */
[----:B------:R-:W-:Y:S04]  /*10330*/  LDSM.16.M88.4 R128, [R185+0x6800] ;  /* 0x00680000b980783b */ /* 0x000fe80000000200 */
[----:B------:R-:W-:Y:S01]  /*10340*/  LDSM.16.M88.4 R88, [R188+0x7400] ;  /* 0x00740000bc58783b */ /* 0x000fe20000000200 */
[C---:B------:R-:W-:Y:S03]  /*10350*/  HMMA.16816.F32.BF16 R60, R4.reuse, R12, R60 ;  /* 0x0000000c043c723c */ /* 0x040fe6000004183c */
[----:B------:R-:W-:Y:S05]  /*10360*/  LDSM.16.M88.4 R140, [R185+0x6000] ;  /* 0x00600000b98c783b */ /* 0x000fea0000000200 */
[----:B------:R-:W-:Y:S01]  /*10370*/  HMMA.16816.F32.BF16 R56, R4, R14, R56 ;  /* 0x0000000e0438723c */ /* 0x000fe20000041838 */
[----:B------:R-:W2:Y:S07]  /*10380*/  LDSM.16.M88.4 R12, [R185+0x4c00] ;  /* 0x004c0000b90c783b */ /* 0x000eae0000000200 */
        /* <DEDUP_REMOVED lines=8> */
[C---:B----4-:R-:W-:Y:S08]  /*10410*/  HMMA.16816.F32.BF16 R100, R96.reuse, R16, RZ ;  /* 0x000000106064723c */ /* 0x050ff000000418ff */
[----:B------:R-:W-:Y:S01]  /*10420*/  HMMA.16816.F32.BF16 R96, R96, R18, RZ ;  /* 0x000000126060723c */ /* 0x000fe200000418ff */
[----:B------:R-:W3:Y:S07]  /*10430*/  LDSM.16.M88.4 R16, [R185+0x3c00] ;  /* 0x003c0000b910783b */ /* 0x000eee0000000200 */
[C---:B-1----:R-:W-:Y:S08]  /*10440*/  HMMA.16816.F32.BF16 R48, R4.reuse, R68, R48 ;  /* 0x000000440430723c */ /* 0x042ff00000041830 */
[C---:B------:R-:W-:Y:S01]  /*10450*/  HMMA.16816.F32.BF16 R44, R4.reuse, R70, R44 ;  /* 0x00000046042c723c */ /* 0x040fe2000004182c */
[----:B------:R-:W-:Y:S07]  /*10460*/  LDSM.16.M88.4 R68, [R189+0x1000] ;  /* 0x00100000bd44783b */ /* 0x000fee0000000200 */
[C---:B------:R-:W-:Y:S08]  /*10470*/  HMMA.16816.F32.BF16 R40, R4.reuse, R8, R40 ;  /* 0x000000080428723c */ /* 0x040ff00000041828 */
        /* <DEDUP_REMOVED lines=10> */
[----:B------:R-:W-:Y:S07]  /*10520*/  LDSM.16.M88.4 R84, [R188+0x7800] ;  /* 0x00780000bc54783b */ /* 0x000fee0000000200 */
[C---:B------:R-:W-:Y:S08]  /*10530*/  HMMA.16816.F32.BF16 R120, R4.reuse, R80, R120 ;  /* 0x000000500478723c */ /* 0x040ff00000041878 */
[C---:B------:R-:W-:Y:S01]  /*10540*/  HMMA.16816.F32.BF16 R112, R4.reuse, R82, R112 ;  /* 0x000000520470723c */ /* 0x040fe20000041870 */
[----:B------:R-:W-:Y:S07]  /*10550*/  LDSM.16.M88.4 R80, [R188+0x6400] ;  /* 0x00640000bc50783b */ /* 0x000fee0000000200 */
[C---:B------:R-:W-:Y:S08]  /*10560*/  HMMA.16816.F32.BF16 R108, R4.reuse, R76, R108 ;  /* 0x0000004c046c723c */ /* 0x040ff0000004186c */
[----:B------:R-:W-:Y:S01]  /*10570*/  HMMA.16816.F32.BF16 R104, R4, R78, R104 ;  /* 0x0000004e0468723c */ /* 0x000fe20000041868 */
[----:B------:R-:W4:Y:S04]  /*10580*/  LDSM.16.M88.4 R4, [R188+0x6000] ;  /* 0x00600000bc04783b */ /* 0x000f280000000200 */
[----:B------:R-:W-:Y:S03]  /*10590*/  LDSM.16.M88.4 R76, [R188+0x6800] ;  /* 0x00680000bc4c783b */ /* 0x000fe60000000200 */
[C---:B-1----:R-:W-:Y:S08]  /*105a0*/  HMMA.16816.F32.BF16 R48, R68.reuse, R8, R48 ;  /* 0x000000084430723c */ /* 0x042ff00000041830 */
[C---:B------:R-:W-:Y:S01]  /*105b0*/  HMMA.16816.F32.BF16 R44, R68.reuse, R10, R44 ;  /* 0x0000000a442c723c */ /* 0x040fe2000004182c */
[----:B------:R-:W1:Y:S07]  /*105c0*/  LDSM.16.M88.4 R8, [R185+0x5000] ;  /* 0x00500000b908783b */ /* 0x000e6e0000000200 */
        /* <DEDUP_REMOVED lines=15> */
[C---:B------:R-:W-:Y:S08]  /*106c0*/  HMMA.16816.F32.BF16 R100, R68.reuse, R72, R100 ;  /* 0x000000484464723c */ /* 0x040ff00000041864 */
[C---:B------:R-:W-:Y:S08]  /*106d0*/  HMMA.16816.F32.BF16 R120, R68.reuse, R80, R120 ;  /* 0x000000504478723c */ /* 0x040ff00000041878 */
[C---:B------:R-:W-:Y:S01]  /*106e0*/  HMMA.16816.F32.BF16 R112, R68.reuse, R82, R112 ;  /* 0x000000524470723c */ /* 0x040fe20000041870 */
[----:B------:R-:W-:Y:S07]  /*106f0*/  LDSM.16.M88.4 R80, [R188+0x7c00] ;  /* 0x007c0000bc50783b */ /* 0x000fee0000000200 */
[----:B------:R-:W-:Y:S01]  /*10700*/  HMMA.16816.F32.BF16 R96, R68, R74, R96 ;  /* 0x0000004a4460723c */ /* 0x000fe20000041860 */
[----:B------:R-:W-:Y:S07]  /*10710*/  LDSM.16.M88.4 R72, [R188+0x8400] ;  /* 0x00840000bc48783b */ /* 0x000fee0000000200 */
[C---:B--2---:R-:W-:Y:S08]  /*10720*/  HMMA.16816.F32.BF16 R40, R136.reuse, R12, R40 ;  /* 0x0000000c8828723c */ /* 0x044ff00000041828 */
[----:B------:R-:W-:Y:S01]  /*10730*/  HMMA.16816.F32.BF16 R36, R136, R14, R36 ;  /* 0x0000000e8824723c */ /* 0x000fe20000041824 */
[----:B------:R-:W2:Y:S07]  /*10740*/  LDSM.16.M88.4 R12, [R188+0x8c00] ;  /* 0x008c0000bc0c783b */ /* 0x000eae0000000200 */
[C---:B------:R-:W-:Y:S08]  /*10750*/  HMMA.16816.F32.BF16 R108, R68.reuse, R76, R108 ;  /* 0x0000004c446c723c */ /* 0x040ff0000004186c */
[----:B------:R-:W-:Y:S01]  /*10760*/  HMMA.16816.F32.BF16 R104, R68, R78, R104 ;  /* 0x0000004e4468723c */ /* 0x000fe20000041868 */
[----:B------:R-:W1:Y:S04]  /*10770*/  LDSM.16.M88.4 R68, [R188+0x8800] ;  /* 0x00880000bc44783b */ /* 0x000e680000000200 */
[----:B------:R-:W-:Y:S03]  /*10780*/  LDSM.16.M88.4 R76, [R188+0x8000] ;  /* 0x00800000bc4c783b */ /* 0x000fe60000000200 */
[C---:B---3--:R-:W-:Y:S08]  /*10790*/  HMMA.16816.F32.BF16 R48, R136.reuse, R16, R48 ;  /* 0x000000108830723c */ /* 0x048ff00000041830 */
[C---:B------:R-:W-:Y:S01]  /*107a0*/  HMMA.16816.F32.BF16 R44, R136.reuse, R18, R44 ;  /* 0x00000012882c723c */ /* 0x040fe2000004182c */
[----:B------:R-:W-:Y:S07]  /*107b0*/  LDSM.16.M88.4 R16, [R185+0x7000] ;  /* 0x00700000b910783b */ /* 0x000fee0000000200 */
[C---:B----4-:R-:W-:Y:S08]  /*107c0*/  HMMA.16816.F32.BF16 R32, R136.reuse, R4, R32 ;  /* 0x000000048820723c */ /* 0x050ff00000041820 */
[C---:B------:R-:W-:Y:S01]  /*107d0*/  HMMA.16816.F32.BF16 R28, R136.reuse, R6, R28 ;  /* 0x00000006881c723c */ /* 0x040fe2000004181c */
[----:B------:R-:W3:Y:S07]  /*107e0*/  LDSM.16.M88.4 R4, [R187+0x2000] ;  /* 0x00200000bb04783b */ /* 0x000eee0000000200 */
[C---:B------:R-:W-:Y:S08]  /*107f0*/  HMMA.16816.F32.BF16 R100, R136.reuse, R124, R100 ;  /* 0x0000007c8864723c */ /* 0x040ff00000041864 */
[C---:B------:R-:W-:Y:S08]  /*10800*/  HMMA.16816.F32.BF16 R120, R136.reuse, R132, R120 ;  /* 0x000000848878723c */ /* 0x040ff00000041878 */
[C---:B------:R-:W-:Y:S08]  /*10810*/  HMMA.16816.F32.BF16 R112, R136.reuse, R134, R112 ;  /* 0x000000868870723c */ /* 0x040ff00000041870 */
[----:B------:R-:W-:Y:S08]  /*10820*/  HMMA.16816.F32.BF16 R96, R136, R126, R96 ;  /* 0x0000007e8860723c */ /* 0x000ff00000041860 */
[----:B-1----:R-:W-:Y:S01]  /*10830*/  HMMA.16816.F32.BF16 R124, R8, R92, R60 ;  /* 0x0000005c087c723c */ /* 0x002fe2000004183c */
[----:B------:R-:W1:Y:S07]  /*10840*/  LDSM.16.M88.4 R60, [R185+0x7400] ;  /* 0x00740000b93c783b */ /* 0x000e6e0000000200 */
[C---:B------:R-:W-:Y:S08]  /*10850*/  HMMA.16816.F32.BF16 R108, R136.reuse, R128, R108 ;  /* 0x00000080886c723c */ /* 0x040ff0000004186c */
[----:B------:R-:W-:Y:S08]  /*10860*/  HMMA.16816.F32.BF16 R104, R136, R130, R104 ;  /* 0x000000828868723c */ /* 0x000ff00000041868 */
[C---:B------:R-:W-:Y:S08]  /*10870*/  HMMA.16816.F32.BF16 R56, R8.reuse, R94, R56 ;  /* 0x0000005e0838723c */ /* 0x040ff00000041838 */
[----:B------:R-:W-:Y:S08]  /*10880*/  HMMA.16816.F32.BF16 R48, R8, R88, R48 ;  /* 0x000000580830723c */ /* 0x000ff00000041830 */
[C---:B------:R-:W-:Y:S08]  /*10890*/  HMMA.16816.F32.BF16 R24, R136.reuse, R140, R24 ;  /* 0x0000008c8818723c */ /* 0x040ff00000041818 */
[----:B------:R-:W-:Y:S08]  /*108a0*/  HMMA.16816.F32.BF16 R20, R136, R142, R20 ;  /* 0x0000008e8814723c */ /* 0x000ff00000041814 */
[C---:B--2---:R-:W-:Y:S07]  /*108b0*/  HMMA.16816.F32.BF16 R100, R8.reuse, R12, R100 ;  /* 0x0000000c0864723c */ /* 0x044fee0000041864 */
[----:B------:R-:W-:Y:S01]  /*108c0*/  IMAD R12, R64, 0x10, R207 ;  /* 0x00000010400c7824 */ /* 0x000fe200078e02cf */
[----:B------:R-:W-:Y:S04]  /*108d0*/  HMMA.16816.F32.BF16 R120, R8, R72, R120 ;  /* 0x000000480878723c */ /* 0x000fe80000041878 */
[----:B------:R-:W-:-:S04]  /*108e0*/  IADD3 R65, R12, 0x1, R65 ;  /* 0x000000010c417810 */ /* 0x000fc80007ffe041 */
[----:B------:R-:W-:Y:S01]  /*108f0*/  HMMA.16816.F32.BF16 R112, R8, R74, R112 ;  /* 0x0000004a0870723c */ /* 0x000fe20000041870 */
[----:B------:R-:W2:Y:S01]  /*10900*/  LDSM.16.M88.4 R72, [R185+0x7800] ;  /* 0x00780000b948783b */ /* 0x000ea20000000200 */
[----:B------:R-:W-:-:S05]  /*10910*/  IADD3 R65, R67, R65, -R200 ;  /* 0x0000004143417210 */ /* 0x000fca0007ffe8c8 */
[----:B------:R-:W-:Y:S01]  /*10920*/  IMAD.IADD R118, R2, 0x1, R65 ;  /* 0x0000000102767824 */ /* 0x000fe200078e0241 */
[----:B------:R-:W-:Y:S01]  /*10930*/  HMMA.16816.F32.BF16 R108, R8, R68, R108 ;  /* 0x00000044086c723c */ /* 0x000fe2000004186c */
[----:B------:R-:W-:-:S05]  /*10940*/  IMAD.IADD R2, R0, 0x1, R119 ;  /* 0x0000000100027824 */ /* 0x000fca00078e0277 */
[C---:B------:R-:W-:Y:S02]  /*10950*/  IADD3 R12, R2.reuse, 0x1, RZ ;  /* 0x00000001020c7810 */ /* 0x040fe40007ffe0ff */
[----:B------:R-:W-:Y:S01]  /*10960*/  HMMA.16816.F32.BF16 R104, R8, R70, R104 ;  /* 0x000000460868723c */ /* 0x000fe20000041868 */
[----:B------:R-:W-:-:S07]  /*10970*/  IADD3 R13, R2, 0x9, RZ ;  /* 0x00000009020d7810 */ /* 0x000fce0007ffe0ff */
[C---:B---3--:R-:W-:Y:S07]  /*10980*/  HMMA.16816.F32.BF16 R68, R4.reuse, R16, R124 ;  /* 0x000000100444723c */ /* 0x048fee000004187c */
[C---:B------:R-:W-:Y:S01]  /*10990*/  IADD3 R16, R118.reuse, 0x8, RZ ;  /* 0x0000000876107810 */ /* 0x040fe20007ffe0ff */
[----:B------:R-:W-:Y:S01]  /*109a0*/  HMMA.16816.F32.BF16 R56, R4, R18, R56 ;  /* 0x000000120438723c */ /* 0x000fe20000041838 */
[-C--:B------:R-:W-:Y:S02]  /*109b0*/  IMNMX R118, R118, R67.reuse, PT ;  /* 0x0000004376767217 */ /* 0x080fe40003800200 */
[----:B------:R-:W-:-:S02]  /*109c0*/  IMNMX R119, R16, R67, PT ;  /* 0x0000004310777217 */ /* 0x000fc40003800200 */
[CC--:B------:R-:W-:Y:S02]  /*109d0*/  ISETP.GE.AND P2, PT, R12.reuse, R118.reuse, PT ;  /* 0x000000760c00720c */ /* 0x0c0fe40003f46270 */
[-C--:B------:R-:W-:Y:S01]  /*109e0*/  ISETP.GE.AND P4, PT, R12, R119.reuse, PT ;  /* 0x000000770c00720c */ /* 0x080fe20003f86270 */
[----:B------:R-:W-:Y:S01]  /*109f0*/  HMMA.16816.F32.BF16 R40, R8, R84, R40 ;  /* 0x000000540828723c */ /* 0x000fe20000041828 */
[----:B------:R-:W-:Y:S02]  /*10a00*/  IADD3 R12, R2, 0x8, RZ ;  /* 0x00000008020c7810 */ /* 0x000fe40007ffe0ff */
[-C--:B------:R-:W-:Y:S02]  /*10a10*/  ISETP.GE.AND P1, PT, R13, R118.reuse, PT ;  /* 0x000000760d00720c */ /* 0x080fe40003f26270 */
[C---:B------:R-:W-:Y:S02]  /*10a20*/  ISETP.GE.AND P0, PT, R12.reuse, R118, PT ;  /* 0x000000760c00720c */ /* 0x040fe40003f06270 */
[----:B------:R-:W-:Y:S01]  /*10a30*/  ISETP.GE.AND P5, PT, R12, R119, PT ;  /* 0x000000770c00720c */ /* 0x000fe20003fa6270 */
[----:B-1----:R-:W-:Y:S01]  /*10a40*/  HMMA.16816.F32.BF16 R48, R4, R60, R48 ;  /* 0x0000003c0430723c */ /* 0x002fe20000041830 */
[----:B------:R-:W-:-:S02]  /*10a50*/  IADD3 R12, R2, 0x10, RZ ;  /* 0x00000010020c7810 */ /* 0x000fc40007ffe0ff */
[----:B------:R-:W-:Y:S02]  /*10a60*/  ISETP.GE.AND P6, PT, R13, R119, PT ;  /* 0x000000770d00720c */ /* 0x000fe40003fc6270 */
[C---:B------:R-:W-:Y:S02]  /*10a70*/  IADD3 R13, R2.reuse, 0x11, RZ ;  /* 0x00000011020d7810 */ /* 0x040fe40007ffe0ff */
[----:B------:R-:W-:Y:S01]  /*10a80*/  IADD3 R16, R2, 0x19, RZ ;  /* 0x0000001902107810 */ /* 0x000fe20007ffe0ff */
[----:B------:R-:W-:Y:S01]  /*10a90*/  HMMA.16816.F32.BF16 R44, R8, R90, R44 ;  /* 0x0000005a082c723c */ /* 0x000fe2000004182c */
[----:B------:R-:W-:Y:S02]  /*10aa0*/  FSEL R55, R58, -INF , !P5 ;  /* 0xff8000003a377808 */ /* 0x000fe40006800000 */
[----:B------:R-:W-:Y:S02]  /*10ab0*/  ISETP.GE.AND P5, PT, R13, R118, PT ;  /* 0x000000760d00720c */ /* 0x000fe40003fa6270 */
[----:B------:R-:W-:-:S02]  /*10ac0*/  IADD3 R17, R2, 0x21, RZ ;  /* 0x0000002102117810 */ /* 0x000fc40007ffe0ff */
[----:B------:R-:W-:Y:S01]  /*10ad0*/  FSEL R90, R69, -INF , !P2 ;  /* 0xff800000455a7808 */ /* 0x000fe20005000000 */
[----:B------:R-:W-:Y:S01]  /*10ae0*/  HMMA.16816.F32.BF16 R36, R8, R86, R36 ;  /* 0x000000560824723c */ /* 0x000fe20000041824 */
[----:B------:R-:W-:Y:S02]  /*10af0*/  ISETP.GE.AND P2, PT, R12, R118, PT ;  /* 0x000000760c00720c */ /* 0x000fe40003f46270 */
[----:B------:R-:W-:-:S05]  /*10b00*/  FSEL R71, R71, -INF , !P4 ;  /* 0xff80000047477808 */ /* 0x000fca0006000000 */
[C---:B------:R-:W-:Y:S07]  /*10b10*/  HMMA.16816.F32.BF16 R32, R8.reuse, R80, R32 ;  /* 0x000000500820723c */ /* 0x040fee0000041820 */
[----:B------:R-:W-:Y:S01]  /*10b20*/  FSEL R80, R57, -INF , !P1 ;  /* 0xff80000039507808 */ /* 0x000fe20004800000 */
[----:B------:R-:W-:Y:S01]  /*10b30*/  HMMA.16816.F32.BF16 R28, R8, R82, R28 ;  /* 0x00000052081c723c */ /* 0x000fe2000004181c */
[----:B------:R-:W-:-:S06]  /*10b40*/  ISETP.GE.AND P1, PT, R13, R119, PT ;  /* 0x000000770d00720c */ /* 0x000fcc0003f26270 */
[----:B------:R-:W-:Y:S01]  /*10b50*/  FSEL R82, R56, -INF , !P0 ;  /* 0xff80000038527808 */ /* 0x000fe20004000000 */
[----:B------:R-:W-:Y:S01]  /*10b60*/  HMMA.16816.F32.BF16 R24, R8, R76, R24 ;  /* 0x0000004c0818723c */ /* 0x000fe20000041818 */
[----:B------:R-:W-:Y:S02]  /*10b70*/  ISETP.GE.AND P0, PT, R12, R119, PT ;  /* 0x000000770c00720c */ /* 0x000fe40003f06270 */
[----:B------:R-:W-:-:S04]  /*10b80*/  IADD3 R12, R2, 0x18, RZ ;  /* 0x00000018020c7810 */ /* 0x000fc80007ffe0ff */
[----:B------:R-:W-:Y:S01]  /*10b90*/  FSEL R77, R50, -INF , !P0 ;  /* 0xff800000324d7808 */ /* 0x000fe20004000000 */
[C---:B------:R-:W-:Y:S01]  /*10ba0*/  HMMA.16816.F32.BF16 R20, R8.reuse, R78, R20 ;  /* 0x0000004e0814723c */ /* 0x040fe20000041814 */
[----:B------:R-:W-:Y:S02]  /*10bb0*/  FSEL R76, R49, -INF , !P5 ;  /* 0xff800000314c7808 */ /* 0x000fe40006800000 */
[C---:B------:R-:W-:Y:S02]  /*10bc0*/  ISETP.GE.AND P0, PT, R16.reuse, R118, PT ;  /* 0x000000761000720c */ /* 0x040fe40003f06270 */
[-C--:B------:R-:W-:Y:S02]  /*10bd0*/  ISETP.GE.AND P5, PT, R16, R119.reuse, PT ;  /* 0x000000771000720c */ /* 0x080fe40003fa6270 */
[----:B------:R-:W-:Y:S01]  /*10be0*/  FSEL R78, R48, -INF , !P2 ;  /* 0xff800000304e7808 */ /* 0x000fe20005000000 */
[----:B------:R-:W-:Y:S01]  /*10bf0*/  HMMA.16816.F32.BF16 R96, R8, R14, R96 ;  /* 0x0000000e0860723c */ /* 0x000fe20000041860 */
[----:B------:R-:W1:Y:S01]  /*10c00*/  LDSM.16.M88.4 R8, [R185+0x7c00] ;  /* 0x007c0000b908783b */ /* 0x000e620000000200 */
[----:B------:R-:W-:-:S02]  /*10c10*/  ISETP.GE.AND P2, PT, R12, R119, PT ;  /* 0x000000770c00720c */ /* 0x000fc40003f46270 */
[----:B------:R-:W-:Y:S02]  /*10c20*/  IADD3 R16, R2, 0x20, RZ ;  /* 0x0000002002107810 */ /* 0x000fe40007ffe0ff */
[----:B------:R-:W-:Y:S02]  /*10c30*/  FSEL R79, R51, -INF , !P1 ;  /* 0xff800000334f7808 */ /* 0x000fe40004800000 */
[----:B--2---:R-:W-:Y:S01]  /*10c40*/  HMMA.16816.F32.BF16 R40, R4, R72, R40 ;  /* 0x000000480428723c */ /* 0x004fe20000041828 */
[----:B------:R-:W-:-:S06]  /*10c50*/  ISETP.GE.AND P1, PT, R16, R118, PT ;  /* 0x000000761000720c */ /* 0x000fcc0003f26270 */
[----:B------:R-:W-:Y:S01]  /*10c60*/  FSEL R72, R59, -INF , !P6 ;  /* 0xff8000003b487808 */ /* 0x000fe20007000000 */
[C---:B------:R-:W-:Y:S01]  /*10c70*/  HMMA.16816.F32.BF16 R44, R4.reuse, R62, R44 ;  /* 0x0000003e042c723c */ /* 0x040fe2000004182c */
[----:B------:R-:W-:Y:S02]  /*10c80*/  ISETP.GE.AND P6, PT, R12, R118, PT ;  /* 0x000000760c00720c */ /* 0x000fe40003fc6270 */
[----:B------:R-:W2:Y:S05]  /*10c90*/  LDSM.16.M88.4 R12, [R185+0x8000] ;  /* 0x00800000b90c783b */ /* 0x000eaa0000000200 */
[----:B------:R-:W-:Y:S08]  /*10ca0*/  HMMA.16816.F32.BF16 R36, R4, R74, R36 ;  /* 0x0000004a0424723c */ /* 0x000ff00000041824 */
[----:B------:R-:W-:-:S08]  /*10cb0*/  FSEL R168, R40, -INF , !P1 ;  /* 0xff80000028a87808 */ /* 0x000fd00004800000 */
[----:B------:R-:W-:Y:S01]  /*10cc0*/  FSEL R86, R44, -INF , !P6 ;  /* 0xff8000002c567808 */ /* 0x000fe20007000000 */
[C---:B-1----:R-:W-:Y:S01]  /*10cd0*/  HMMA.16816.F32.BF16 R32, R4.reuse, R8, R32 ;  /* 0x000000080420723c */ /* 0x042fe20000041820 */
[----:B------:R-:W-:Y:S02]  /*10ce0*/  FSEL R69, R46, -INF , !P2 ;  /* 0xff8000002e457808 */ /* 0x000fe40005000000 */
[----:B------:R-:W-:Y:S02]  /*10cf0*/  ISETP.GE.AND P6, PT, R16, R119, PT ;  /* 0x000000771000720c */ /* 0x000fe40003fc6270 */
[----:B------:R-:W-:Y:S02]  /*10d00*/  ISETP.GE.AND P2, PT, R17, R118, PT ;  /* 0x000000761100720c */ /* 0x000fe40003f46270 */
[C---:B------:R-:W-:Y:S01]  /*10d10*/  IADD3 R16, R2.reuse, 0x28, RZ ;  /* 0x0000002802107810 */ /* 0x040fe20007ffe0ff */
[----:B------:R-:W-:Y:S01]  /*10d20*/  HMMA.16816.F32.BF16 R28, R4, R10, R28 ;  /* 0x0000000a041c723c */ /* 0x000fe2000004181c */
[----:B------:R-:W-:-:S02]  /*10d30*/  IADD3 R8, R2, 0x29, RZ ;  /* 0x0000002902087810 */ /* 0x000fc40007ffe0ff */
[----:B------:R-:W-:Y:S02]  /*10d40*/  FSEL R88, R45, -INF , !P0 ;  /* 0xff8000002d587808 */ /* 0x000fe40004000000 */
[----:B------:R-:W-:Y:S02]  /*10d50*/  FSEL R84, R47, -INF , !P5 ;  /* 0xff8000002f547808 */ /* 0x000fe40006800000 */
[----:B------:R-:W-:Y:S02]  /*10d60*/  FSEL R145, R42, -INF , !P6 ;  /* 0xff8000002a917808 */ /* 0x000fe40007000000 */
[----:B------:R-:W-:Y:S01]  /*10d70*/  FSEL R166, R41, -INF , !P2 ;  /* 0xff80000029a67808 */ /* 0x000fe20005000000 */
[----:B--2---:R-:W-:Y:S01]  /*10d80*/  HMMA.16816.F32.BF16 R24, R4, R12, R24 ;  /* 0x0000000c0418723c */ /* 0x004fe20000041818 */
[----:B------:R-:W-:Y:S02]  /*10d90*/  ISETP.GE.AND P0, PT, R17, R119, PT ;  /* 0x000000771100720c */ /* 0x000fe40003f06270 */
[----:B------:R-:W-:-:S02]  /*10da0*/  ISETP.GE.AND P5, PT, R16, R118, PT ;  /* 0x000000761000720c */ /* 0x000fc40003fa6270 */
[C---:B------:R-:W-:Y:S02]  /*10db0*/  ISETP.GE.AND P6, PT, R8.reuse, R118, PT ;  /* 0x000000760800720c */ /* 0x040fe40003fc6270 */
[-C--:B------:R-:W-:Y:S01]  /*10dc0*/  ISETP.GE.AND P2, PT, R8, R119.reuse, PT ;  /* 0x000000770800720c */ /* 0x080fe20003f46270 */
[----:B------:R-:W-:Y:S01]  /*10dd0*/  HMMA.16816.F32.BF16 R20, R4, R14, R20 ;  /* 0x0000000e0414723c */ /* 0x000fe20000041814 */
[----:B------:R-:W-:Y:S02]  /*10de0*/  ISETP.GE.AND P1, PT, R16, R119, PT ;  /* 0x000000771000720c */ /* 0x000fe40003f26270 */
[----:B------:R-:W-:Y:S01]  /*10df0*/  IADD3 R8, R2, 0x30, RZ ;  /* 0x0000003002087810 */ /* 0x000fe20007ffe0ff */
[----:B------:R-:W1:Y:S01]  /*10e00*/  LDSM.16.M88.4 R16, [R185+0x8400] ;  /* 0x00840000b910783b */ /* 0x000e620000000200 */
[----:B------:R-:W-:Y:S02]  /*10e10*/  FSEL R147, R43, -INF , !P0 ;  /* 0xff8000002b937808 */ /* 0x000fe40004000000 */
[----:B------:R-:W-:-:S02]  /*10e20*/  FSEL R164, R36, -INF , !P5 ;  /* 0xff80000024a47808 */ /* 0x000fc40006800000 */
[CC--:B------:R-:W-:Y:S02]  /*10e30*/  ISETP.GE.AND P0, PT, R8.reuse, R118.reuse, PT ;  /* 0x000000760800720c */ /* 0x0c0fe40003f06270 */
[----:B------:R-:W-:Y:S02]  /*10e40*/  ISETP.GE.AND P5, PT, R8, R119, PT ;  /* 0x000000770800720c */ /* 0x000fe40003fa6270 */
[C---:B------:R-:W-:Y:S02]  /*10e50*/  IADD3 R9, R2.reuse, 0x31, RZ ;  /* 0x0000003102097810 */ /* 0x040fe40007ffe0ff */
[----:B------:R-:W-:Y:S02]  /*10e60*/  IADD3 R8, R2, 0x38, RZ ;  /* 0x0000003802087810 */ /* 0x000fe40007ffe0ff */
[----:B------:R-:W-:Y:S02]  /*10e70*/  FSEL R151, R38, -INF , !P1 ;  /* 0xff80000026977808 */ /* 0x000fe40004800000 */
[----:B------:R-:W-:-:S02]  /*10e80*/  ISETP.GE.AND P1, PT, R9, R118, PT ;  /* 0x000000760900720c */ /* 0x000fc40003f26270 */
[----:B------:R-:W-:Y:S02]  /*10e90*/  FSEL R162, R37, -INF , !P6 ;  /* 0xff80000025a27808 */ /* 0x000fe40007000000 */
[----:B------:R-:W-:Y:S02]  /*10ea0*/  FSEL R137, R39, -INF , !P2 ;  /* 0xff80000027897808 */ /* 0x000fe40005000000 */
[----:B------:R-:W-:Y:S02]  /*10eb0*/  FSEL R66, R32, -INF , !P0 ;  /* 0xff80000020427808 */ /* 0x000fe40004000000 */
[----:B------:R-:W-:Y:S02]  /*10ec0*/  ISETP.GE.AND P6, PT, R9, R119, PT ;  /* 0x000000770900720c */ /* 0x000fe40003fc6270 */
[----:B------:R-:W-:Y:S02]  /*10ed0*/  IADD3 R12, R2, 0x39, RZ ;  /* 0x00000039020c7810 */ /* 0x000fe40007ffe0ff */
[----:B------:R-:W-:-:S02]  /*10ee0*/  ISETP.GE.AND P2, PT, R8, R118, PT ;  /* 0x000000760800720c */ /* 0x000fc40003f46270 */
[-C--:B------:R-:W-:Y:S02]  /*10ef0*/  ISETP.GE.AND P0, PT, R8, R119.reuse, PT ;  /* 0x000000770800720c */ /* 0x080fe40003f06270 */
[----:B------:R-:W2:Y:S01]  /*10f00*/  LDSM.16.M88.4 R8, [R185+0x8800] ;  /* 0x00880000b908783b */ /* 0x000ea20000000200 */
[----:B------:R-:W-:Y:S02]  /*10f10*/  FSEL R63, R34, -INF , !P5 ;  /* 0xff800000223f7808 */ /* 0x000fe40006800000 */
[----:B------:R-:W-:Y:S02]  /*10f20*/  FSEL R160, R33, -INF , !P1 ;  /* 0xff80000021a07808 */ /* 0x000fe40004800000 */
[C---:B------:R-:W-:Y:S02]  /*10f30*/  ISETP.GE.AND P5, PT, R12.reuse, R118, PT ;  /* 0x000000760c00720c */ /* 0x040fe40003fa6270 */
[----:B------:R-:W-:Y:S02]  /*10f40*/  ISETP.GE.AND P1, PT, R12, R119, PT ;  /* 0x000000770c00720c */ /* 0x000fe40003f26270 */
[C---:B------:R-:W-:Y:S01]  /*10f50*/  IADD3 R12, R2.reuse, 0x40, RZ ;  /* 0x00000040020c7810 */ /* 0x040fe20007ffe0ff */
[----:B-1----:R-:W-:Y:S01]  /*10f60*/  HMMA.16816.F32.BF16 R120, R4, R16, R120 ;  /* 0x000000100478723c */ /* 0x002fe20000041878 */
[----:B------:R-:W-:-:S02]  /*10f70*/  IADD3 R13, R2, 0x41, RZ ;  /* 0x00000041020d7810 */ /* 0x000fc40007ffe0ff */
[----:B------:R-:W-:Y:S02]  /*10f80*/  FSEL R64, R35, -INF , !P6 ;  /* 0xff80000023407808 */ /* 0x000fe40007000000 */
[----:B------:R-:W-:Y:S02]  /*10f90*/  FSEL R158, R28, -INF , !P2 ;  /* 0xff8000001c9e7808 */ /* 0x000fe40005000000 */
[----:B------:R-:W-:Y:S01]  /*10fa0*/  FSEL R67, R30, -INF , !P0 ;  /* 0xff8000001e437808 */ /* 0x000fe20004000000 */
[----:B------:R-:W-:Y:S01]  /*10fb0*/  HMMA.16816.F32.BF16 R112, R4, R18, R112 ;  /* 0x000000120470723c */ /* 0x000fe20000041870 */
[----:B------:R-:W-:Y:S02]  /*10fc0*/  FSEL R156, R29, -INF , !P5 ;  /* 0xff8000001d9c7808 */ /* 0x000fe40006800000 */
[C---:B------:R-:W-:Y:S02]  /*10fd0*/  ISETP.GE.AND P6, PT, R12.reuse, R118, PT ;  /* 0x000000760c00720c */ /* 0x040fe40003fc6270 */
[----:B------:R-:W-:-:S02]  /*10fe0*/  ISETP.GE.AND P2, PT, R12, R119, PT ;  /* 0x000000770c00720c */ /* 0x000fc40003f46270 */
[C---:B------:R-:W-:Y:S02]  /*10ff0*/  ISETP.GE.AND P0, PT, R13.reuse, R118, PT ;  /* 0x000000760d00720c */ /* 0x040fe40003f06270 */
[----:B------:R-:W-:Y:S02]  /*11000*/  ISETP.GE.AND P5, PT, R13, R119, PT ;  /* 0x000000770d00720c */ /* 0x000fe40003fa6270 */
[----:B------:R-:W1:Y:S01]  /*11010*/  LDSM.16.M88.4 R12, [R185+0x8c00] ;  /* 0x008c0000b90c783b */ /* 0x000e620000000200 */
[----:B------:R-:W-:Y:S01]  /*11020*/  IADD3 R28, R2, 0x48, RZ ;  /* 0x00000048021c7810 */ /* 0x000fe20007ffe0ff */
[----:B------:R-:W-:-:S04]  /*11030*/  DEPBAR.LE SB0, 0x0 ;  /* 0x000080000000791a */ /* 0x000fc80000000000 */
[----:B------:R-:W-:Y:S02]  /*11040*/  IADD3 R16, R2, 0x49, RZ ;  /* 0x0000004902107810 */ /* 0x000fe40007ffe0ff */
[----:B------:R-:W-:Y:S02]  /*11050*/  FSEL R135, R31, -INF , !P1 ;  /* 0xff8000001f877808 */ /* 0x000fe40004800000 */
[----:B------:R-:W-:Y:S01]  /*11060*/  FSEL R134, R24, -INF , !P6 ;  /* 0xff80000018867808 */ /* 0x000fe20007000000 */
[----:B--2---:R-:W-:Y:S01]  /*11070*/  HMMA.16816.F32.BF16 R108, R4, R8, R108 ;  /* 0x00000008046c723c */ /* 0x004fe2000004186c */
[----:B------:R-:W-:Y:S02]  /*11080*/  FSEL R131, R26, -INF , !P2 ;  /* 0xff8000001a837808 */ /* 0x000fe40005000000 */
[----:B------:R-:W-:Y:S02]  /*11090*/  FSEL R154, R25, -INF , !P0 ;  /* 0xff800000199a7808 */ /* 0x000fe40004000000 */
[----:B------:R-:W-:-:S02]  /*110a0*/  ISETP.GE.AND P1, PT, R28, R118, PT ;  /* 0x000000761c00720c */ /* 0x000fc40003f26270 */
[-C--:B------:R-:W-:Y:S01]  /*110b0*/  ISETP.GE.AND P6, PT, R28, R119.reuse, PT ;  /* 0x000000771c00720c */ /* 0x080fe20003fc6270 */
[----:B------:R-:W-:Y:S01]  /*110c0*/  HMMA.16816.F32.BF16 R104, R4, R10, R104 ;  /* 0x0000000a0468723c */ /* 0x000fe20000041868 */
[C---:B------:R-:W-:Y:S02]  /*110d0*/  ISETP.GE.AND P2, PT, R16.reuse, R118, PT ;  /* 0x000000761000720c */ /* 0x040fe40003f46270 */
[----:B------:R-:W-:Y:S02]  /*110e0*/  ISETP.GE.AND P0, PT, R16, R119, PT ;  /* 0x000000771000720c */ /* 0x000fe40003f06270 */
[C---:B------:R-:W-:Y:S02]  /*110f0*/  IADD3 R16, R2.reuse, 0x50, RZ ;  /* 0x0000005002107810 */ /* 0x040fe40007ffe0ff */
[----:B------:R-:W-:Y:S02]  /*11100*/  IADD3 R17, R2, 0x51, RZ ;  /* 0x0000005102117810 */ /* 0x000fe40007ffe0ff */
[----:B------:R-:W-:-:S02]  /*11110*/  FSEL R132, R27, -INF , !P5 ;  /* 0xff8000001b847808 */ /* 0x000fc40006800000 */
[----:B------:R-:W-:Y:S02]  /*11120*/  FSEL R136, R20, -INF , !P1 ;  /* 0xff80000014887808 */ /* 0x000fe40004800000 */
[----:B------:R-:W-:Y:S02]  /*11130*/  FSEL R133, R22, -INF , !P6 ;  /* 0xff80000016857808 */ /* 0x000fe40007000000 */
[CC--:B------:R-:W-:Y:S02]  /*11140*/  ISETP.GE.AND P5, PT, R16.reuse, R118.reuse, PT ;  /* 0x000000761000720c */ /* 0x0c0fe40003fa6270 */
[----:B------:R-:W-:Y:S02]  /*11150*/  ISETP.GE.AND P1, PT, R16, R119, PT ;  /* 0x000000771000720c */ /* 0x000fe40003f26270 */
[----:B------:R-:W-:Y:S01]  /*11160*/  ISETP.GE.AND P6, PT, R17, R118, PT ;  /* 0x000000761100720c */ /* 0x000fe20003fc6270 */
[----:B-1----:R-:W-:Y:S01]  /*11170*/  HMMA.16816.F32.BF16 R100, R4, R12, R100 ;  /* 0x0000000c0464723c */ /* 0x002fe20000041864 */
[----:B------:R-:W-:-:S02]  /*11180*/  IADD3 R16, R2, 0x58, RZ ;  /* 0x0000005802107810 */ /* 0x000fc40007ffe0ff */
[----:B------:R-:W-:Y:S02]  /*11190*/  IADD3 R8, R2, 0x59, RZ ;  /* 0x0000005902087810 */ /* 0x000fe40007ffe0ff */
[----:B------:R-:W-:Y:S02]  /*111a0*/  FSEL R152, R21, -INF , !P2 ;  /* 0xff80000015987808 */ /* 0x000fe40005000000 */
[----:B------:R-:W-:Y:S01]  /*111b0*/  FSEL R142, R23, -INF , !P0 ;  /* 0xff800000178e7808 */ /* 0x000fe20004000000 */
[----:B------:R-:W-:Y:S01]  /*111c0*/  HMMA.16816.F32.BF16 R96, R4, R14, R96 ;  /* 0x0000000e0460723c */ /* 0x000fe20000041860 */
[----:B------:R-:W-:Y:S02]  /*111d0*/  FSEL R143, R122, -INF , !P1 ;  /* 0xff8000007a8f7808 */ /* 0x000fe40004800000 */
[----:B------:R-:W-:Y:S01]  /*111e0*/  FSEL R146, R121, -INF , !P6 ;  /* 0xff80000079927808 */ /* 0x000fe20007000000 */
[----:B------:R-:W-:Y:S01]  /*111f0*/  BAR.SYNC.DEFER_BLOCKING 0x0 ;  /* 0x0000000000007b1d */ /* 0x000fe20000010000 */
[----:B------:R-:W-:-:S02]  /*11200*/  ISETP.GE.AND P2, PT, R17, R119, PT ;  /* 0x000000771100720c */ /* 0x000fc40003f46270 */
[-C--:B------:R-:W-:Y:S02]  /*11210*/  ISETP.GE.AND P0, PT, R16, R118.reuse, PT ;  /* 0x000000761000720c */ /* 0x080fe40003f06270 */
        /* <DEDUP_REMOVED lines=15> */
[-C--:B------:R-:W-:Y:S02]  /*11310*/  ISETP.GE.AND P6, PT, R8, R119.reuse, PT ;  /* 0x000000770800720c */ /* 0x080fe40003fc6270 */
[----:B------:R-:W-:-:S02]  /*11320*/  ISETP.GE.AND P5, PT, R16, R119, PT ;  /* 0x000000771000720c */ /* 0x000fc40003fa6270 */
[----:B------:R-:W-:Y:S02]  /*11330*/  IADD3 R9, R2, 0x61, RZ ;  /* 0x0000006102097810 */ /* 0x000fe40007ffe0ff */
[----:B------:R-:W-:Y:S02]  /*11340*/  FSEL R65, R102, -INF , !P6 ;  /* 0xff80000066417808 */ /* 0x000fe40007000000 */
[----:B------:R-:W-:Y:S02]  /*11350*/  FSEL R139, R114, -INF , !P5 ;  /* 0xff800000728b7808 */ /* 0x000fe40006800000 */
[----:B------:R-:W-:Y:S02]  /*11360*/  FSEL R140, R113, -INF , !P1 ;  /* 0xff800000718c7808 */ /* 0x000fe40004800000 */
[-C--:B------:R-:W-:Y:S02]  /*11370*/  ISETP.GE.AND P6, PT, R2, R118.reuse, PT ;  /* 0x000000760200720c */ /* 0x080fe40003fc6270 */
[----:B------:R-:W-:-:S02]  /*11380*/  ISETP.GE.AND P5, PT, R9, R118, PT ;  /* 0x000000760900720c */ /* 0x000fc40003fa6270 */
[----:B------:R-:W-:Y:S02]  /*11390*/  ISETP.GE.AND P1, PT, R9, R119, PT ;  /* 0x000000770900720c */ /* 0x000fe40003f26270 */
[----:B------:R-:W-:Y:S02]  /*113a0*/  IADD3 R9, R2, 0x69, RZ ;  /* 0x0000006902097810 */ /* 0x000fe40007ffe0ff */
[----:B------:R-:W-:Y:S02]  /*113b0*/  FSEL R68, R68, -INF , !P6 ;  /* 0xff80000044447808 */ /* 0x000fe40007000000 */
[----:B------:R-:W-:Y:S02]  /*113c0*/  FSEL R129, R110, -INF , !P0 ;  /* 0xff8000006e817808 */ /* 0x000fe40004000000 */
[----:B------:R-:W-:Y:S02]  /*113d0*/  FSEL R128, R109, -INF , !P5 ;  /* 0xff8000006d807808 */ /* 0x000fe40006800000 */
[----:B------:R-:W-:-:S02]  /*113e0*/  FSEL R125, R111, -INF , !P1 ;  /* 0xff8000006f7d7808 */ /* 0x000fc40004800000 */
[----:B------:R-:W-:Y:S02]  /*113f0*/  ISETP.GT.AND P6, PT, R205, R194, PT ;  /* 0x000000c2cd00720c */ /* 0x000fe40003fc4270 */
[CC--:B------:R-:W-:Y:S02]  /*11400*/  ISETP.GE.AND P0, PT, R9.reuse, R118.reuse, PT ;  /* 0x000000760900720c */ /* 0x0c0fe40003f06270 */
[----:B------:R-:W-:Y:S02]  /*11410*/  ISETP.GE.AND P5, PT, R9, R119, PT ;  /* 0x000000770900720c */ /* 0x000fe40003fa6270 */
[----:B------:R-:W-:Y:S02]  /*11420*/  ISETP.GE.AND P1, PT, R8, R118, PT ;  /* 0x000000760800720c */ /* 0x000fe40003f26270 */
[C---:B------:R-:W-:Y:S02]  /*11430*/  IADD3 R8, R2.reuse, 0x71, RZ ;  /* 0x0000007102087810 */ /* 0x040fe40007ffe0ff */
        /* <DEDUP_REMOVED lines=8> */
[-C--:B------:R-:W-:Y:S02]  /*114c0*/  ISETP.GE.AND P1, PT, R4, R119.reuse, PT ;  /* 0x000000770400720c */ /* 0x080fe40003f26270 */
[C---:B------:R-:W-:Y:S02]  /*114d0*/  IADD3 R4, R2.reuse, 0x79, RZ ;  /* 0x0000007902047810 */ /* 0x040fe40007ffe0ff */
[----:B------:R-:W-:Y:S02]  /*114e0*/  FSEL R60, R101, -INF , !P2 ;  /* 0xff800000653c7808 */ /* 0x000fe40005000000 */
[----:B------:R-:W-:Y:S02]  /*114f0*/  FSEL R61, R103, -INF , !P0 ;  /* 0xff800000673d7808 */ /* 0x000fe40004000000 */
[----:B------:R-:W-:-:S02]  /*11500*/  ISETP.GE.AND P2, PT, R2, R119, PT ;  /* 0x000000770200720c */ /* 0x000fc40003f46270 */
[C---:B------:R-:W-:Y:S02]  /*11510*/  ISETP.GE.AND P4, PT, R4.reuse, R118, PT ;  /* 0x000000760400720c */ /* 0x040fe40003f86270 */
[----:B------:R-:W-:Y:S02]  /*11520*/  ISETP.GE.AND P0, PT, R4, R119, PT ;  /* 0x000000770400720c */ /* 0x000fe40003f06270 */
[----:B------:R-:W-:Y:S02]  /*11530*/  FSEL R70, R70, -INF , !P2 ;  /* 0xff80000046467808 */ /* 0x000fe40005000000 */
[----:B------:R-:W-:Y:S02]  /*11540*/  FSEL R58, R96, -INF , !P5 ;  /* 0xff800000603a7808 */ /* 0x000fe40006800000 */
[----:B------:R-:W-:Y:S02]  /*11550*/  FSEL R59, R98, -INF , !P1 ;  /* 0xff800000623b7808 */ /* 0x000fe40004800000 */
[----:B------:R-:W-:-:S02]  /*11560*/  FSEL R54, R97, -INF , !P4 ;  /* 0xff80000061367808 */ /* 0x000fc40006000000 */
[----:B------:R-:W-:Y:S01]  /*11570*/  FSEL R51, R99, -INF , !P0 ;  /* 0xff80000063337808 */ /* 0x000fe20004000000 */
[----:B------:R-:W-:Y:S05]  /*11580*/  @!P6 BRA `(.L_x_1536) ;  /* 0x00000a100000e947 */ /* 0x000fea0003800000 */
[----:B------:R-:W-:Y:S01]  /*11590*/  BSSY B0, `(.L_x_1537) ;  /* 0x0000042000007945 */ /* 0x000fe20003800000 */
[----:B------:R-:W-:Y:S05]  /*115a0*/  @!P3 BRA `(.L_x_1538) ;  /* 0x000003d00000b947 */ /* 0x000fea0003800000 */
[----:B------:R-:W2:Y:S01]  /*115b0*/  LD.E R11, [R116.64+0x170] ;  /* 0x00017004740b7980 */ /* 0x000ea2000c101900 */
[----:B------:R-:W-:Y:S02]  /*115c0*/  IADD3 R8, R0, -0x80, RZ ;  /* 0xffffff8000087810 */ /* 0x000fe40007ffe0ff */
[----:B------:R-:W-:Y:S02]  /*115d0*/  IABS R4, R0 ;  /* 0x0000000000047213 */ /* 0x000fe40000000000 */
[----:B------:R-:W-:Y:S02]  /*115e0*/  IABS R2, R8 ;  /* 0x0000000800027213 */ /* 0x000fe40000000000 */
[-C--:B--2---:R-:W-:Y:S02]  /*115f0*/  IABS R6, R11.reuse ;  /* 0x0000000b00067213 */ /* 0x084fe40000000000 */
[----:B------:R-:W-:-:S02]  /*11600*/  IABS R5, R11 ;  /* 0x0000000b00057213 */ /* 0x000fc40000000000 */
[----:B------:R-:W1:Y:S01]  /*11610*/  I2F.RP R9, R6 ;  /* 0x0000000600097306 */ /* 0x000e620000209400 */
[-C--:B------:R-:W-:Y:S02]  /*11620*/  LOP3.LUT R0, R0, R11.reuse, RZ, 0x3c, !PT ;  /* 0x0000000b00007212 */ /* 0x080fe400078e3cff */
[----:B------:R-:W-:Y:S01]  /*11630*/  IMAD.MOV R5, RZ, RZ, -R5 ;  /* 0x000000ffff057224 */ /* 0x000fe200078e0a05 */
[----:B------:R-:W-:Y:S02]  /*11640*/  LOP3.LUT R8, R8, R11, RZ, 0x3c, !PT ;  /* 0x0000000b08087212 */ /* 0x000fe400078e3cff */
[----:B------:R-:W-:Y:S02]  /*11650*/  ISETP.GE.AND P2, PT, R0, RZ, PT ;  /* 0x000000ff0000720c */ /* 0x000fe40003f46270 */
        /* <DEDUP_REMOVED lines=19> */
[----:B------:R-:W-:Y:S02]  /*11790*/  ISETP.GE.AND P0, PT, R8, RZ, PT ;  /* 0x000000ff0800720c */ /* 0x000fe40003f06270 */
[----:B------:R-:W-:-:S02]  /*117a0*/  @!P1 IADD3 R7, R7, 0x1, RZ ;  /* 0x0000000107079810 */ /* 0x000fc40007ffe0ff */
[----:B------:R-:W-:Y:S02]  /*117b0*/  ISETP.NE.AND P1, PT, R11, RZ, PT ;  /* 0x000000ff0b00720c */ /* 0x000fe40003f25270 */
[----:B------:R-:W-:-:S03]  /*117c0*/  LOP3.LUT R5, RZ, R11, RZ, 0x33, !PT ;  /* 0x0000000bff057212 */ /* 0x000fc600078e33ff */
[----:B------:R-:W-:Y:S02]  /*117d0*/  @P5 IADD3 R9, R9, 0x1, RZ ;  /* 0x0000000109095810 */ /* 0x000fe40007ffe0ff */
[----:B------:R-:W-:-:S03]  /*117e0*/  @P4 IADD3 R7, R7, 0x1, RZ ;  /* 0x0000000107074810 */ /* 0x000fc60007ffe0ff */
[----:B------:R-:W-:Y:S02]  /*117f0*/  @!P2 IMAD.MOV R9, RZ, RZ, -R9 ;  /* 0x000000ffff09a224 */ /* 0x000fe400078e0a09 */
[----:B------:R-:W-:-:S03]  /*11800*/  IMAD.MOV.U32 R2, RZ, RZ, R7 ;  /* 0x000000ffff027224 */ /* 0x000fc600078e0007 */
[----:B------:R-:W-:Y:S01]  /*11810*/  SEL R7, R5, R9, !P1 ;  /* 0x0000000905077207 */ /* 0x000fe20004800000 */
[----:B------:R-:W-:Y:S01]  /*11820*/  @!P0 IMAD.MOV R2, RZ, RZ, -R2 ;  /* 0x000000ffff028224 */ /* 0x000fe200078e0a02 */
[----:B------:R-:W3:Y:S03]  /*11830*/  LD.E.64 R8, [R116.64+0x38] ;  /* 0x0000380474087980 */ /* 0x000ee6000c101b00 */
[----:B------:R-:W-:Y:S01]  /*11840*/  IMAD.WIDE R16, R7, 0x4, R202 ;  /* 0x0000000407107825 */ /* 0x000fe200078e02ca */
[----:B------:R-:W-:-:S04]  /*11850*/  SEL R2, R5, R2, !P1 ;  /* 0x0000000205027207 */ /* 0x000fc80004800000 */
[----:B------:R-:W4:Y:S01]  /*11860*/  LD.E R5, [R16.64] ;  /* 0x0000000410057980 */ /* 0x000f22000c101900 */
[----:B------:R-:W-:-:S05]  /*11870*/  IMAD.WIDE R14, R2, 0x4, R202 ;  /* 0x00000004020e7825 */ /* 0x000fca00078e02ca */
        /* <DEDUP_REMOVED lines=16> */
.L_x_1538:
[----:B------:R-:W2:Y:S02]  /*11980*/  LD.E R5, [R116.64+0x38] ;  /* 0x0000380474057980 */ /* 0x000ea4000c101900 */
[----:B--2---:R-:W-:-:S04]  /*11990*/  LEA R5, -R5, RZ, 0x7 ;  /* 0x000000ff05057211 */ /* 0x004fc800078e39ff */
[----:B------:R-:W-:Y:S02]  /*119a0*/  SHF.R.S32.HI R0, RZ, 0x1f, R5 ;  /* 0x0000001fff007819 */ /* 0x000fe40000011405 */
.L_x_1539:
[----:B------:R-:W-:Y:S05]  /*119b0*/  BSYNC B0 ;  /* 0x0000000000007941 */ /* 0x000fea0003800000 */
.L_x_1537:
        /* <DEDUP_REMOVED lines=24> */
[CCC-:B------:R-:W-:Y:S01]  /*11b40*/  @P5 LEA.HI.X R17, R5.reuse, R195.reuse, R2.reuse, 0x1, P0 ;  /* 0x000000c305115211 */ /* 0x1c0fe200000f0c02 */
[----:B------:R-:W-:Y:S01]  /*11b50*/  @!PT LDS RZ, [RZ] ;  /* 0x00000000fffff984 */ /* 0x000fe20000000800 */
[----:B------:R-:W-:Y:S01]  /*11b60*/  @!PT LDS RZ, [RZ] ;  /* 0x00000000fffff984 */ /* 0x000fe20000000800 */
[----:B------:R-:W-:Y:S01]  /*11b70*/  @!PT LDS RZ, [RZ] ;  /* 0x00000000fffff984 */ /* 0x000fe20000000800 */
[----:B------:R1:W-:Y:S01]  /*11b80*/  @P4 LDGSTS.E.BYPASS.LTC128B.128 [R204+0x5000], [R12.64+0x40] ;  /* 0x050000400ccc4fae */ /* 0x0003e2000b901d44 */
[----:B------:R-:W-:-:S02]  /*11b90*/  @P4 LEA.HI.X R15, R5, R195, R2, 0x1, P1 ;  /* 0x000000c3050f4211 */ /* 0x000fc400008f0c02 */
[C---:B------:R-:W-:Y:S01]  /*11ba0*/  @P2 LEA R4, P0, R5.reuse, R196, 0x1 ;  /* 0x000000c405042211 */ /* 0x040fe200078008ff */
        /* <DEDUP_REMOVED lines=10> */
[----:B------:R1:W-:Y:S03]  /*11c50*/  @!P2 STS.128 [R204+0x7000], RZ ;  /* 0x007000ffcc00a388 */ /* 0x0003e60000000c00 */
[CC--:B------:R-:W-:Y:S01]  /*11c60*/  @P5 LEA.HI.X R21, R0.reuse, R195.reuse, R2, 0x1, P0 ;  /* 0x000000c300155211 */ /* 0x0c0fe200000f0c02 */
[----:B------:R-:W-:Y:S01]  /*11c70*/  @!PT LDS RZ, [RZ] ;  /* 0x00000000fffff984 */ /* 0x000fe20000000800 */
[----:B------:R-:W-:Y:S01]  /*11c80*/  @!PT LDS RZ, [RZ] ;  /* 0x00000000fffff984 */ /* 0x000fe20000000800 */
[----:B------:R-:W-:Y:S01]  /*11c90*/  @!PT LDS RZ, [RZ] ;  /* 0x00000000fffff984 */ /* 0x000fe20000000800 */
[----:B------:R1:W-:Y:S01]  /*11ca0*/  @P5 LDGSTS.E.BYPASS.LTC128B.128 [R204+0x3800], [R10.64] ;  /* 0x038000000acc5fae */ /* 0x0003e2000b901d44 */
[C---:B------:R-:W-:Y:S01]  /*11cb0*/  @P2 LEA R22, P0, R0.reuse, R196, 0x1 ;  /* 0x000000c400162211 */ /* 0x040fe200078008ff */
[----:B------:R-:W-:Y:S01]  /*11cc0*/  IMAD.MOV.U32 R196, RZ, RZ, R12 ;  /* 0x000000ffffc47224 */ /* 0x000fe200078e000c */
[CCC-:B------:R-:W-:Y:S01]  /*11cd0*/  @P4 LEA.HI.X R19, R0.reuse, R195.reuse, R2.reuse, 0x1, P1 ;  /* 0x000000c300134211 */ /* 0x1c0fe200008f0c02 */
[----:B------:R1:W-:Y:S01]  /*11ce0*/  @!P5 STS.128 [R204+0x3800], RZ ;  /* 0x003800ffcc00d388 */ /* 0x0003e20000000c00 */
[----:B------:R-:W-:Y:S01]  /*11cf0*/  @P2 LEA.HI.X R23, R0, R195, R2, 0x1, P0 ;  /* 0x000000c300172211 */ /* 0x000fe200000f0c02 */
[----:B------:R-:W-:-:S02]  /*11d00*/  IMAD.MOV.U32 R195, RZ, RZ, R13 ;  /* 0x000000ffffc37224 */ /* 0x000fc400078e000d */
        /* <DEDUP_REMOVED lines=41> */
.L_x_1536:
[----:B------:R-:W-:Y:S05]  /*11fa0*/  BSYNC B1 ;  /* 0x0000000000017941 */ /* 0x000fea0003800000 */
.L_x_1535:
[----:B------:R-:W2:Y:S01]  /*11fb0*/  LD.E R57, [R116.64+0xdc] ;  /* 0x0000dc0474397980 */ /* 0x000ea2000c101900 */
[----:B------:R-:W-:-:S02]  /*11fc0*/  FMNMX.FTZ R0, R70, R71, !PT ;  /* 0x0000004746007209 */ /* 0x000fc40007810000 */
[----:B------:R-:W-:Y:S02]  /*11fd0*/  SHF.L.U32 R186, R3, 0x1, RZ ;  /* 0x0000000103ba7819 */ /* 0x000fe400000006ff */
[----:B-1----:R-:W-:Y:S02]  /*11fe0*/  FMNMX.FTZ R5, R55, R0, !PT ;  /* 0x0000000037057209 */ /* 0x002fe40007810000 */
[----:B------:R-:W-:Y:S01]  /*11ff0*/  LEA R184, R52, R186, 0x1 ;  /* 0x000000ba34b87211 */ /* 0x000fe200078e08ff */
        /* <DEDUP_REMOVED lines=65> */
[----:B------:R-:W-:-:S03]  /*12410*/  FMNMX.FTZ R5, R60, R5, !PT ;  /* 0x000000053c057209 */ /* 0x000fc60007810000 */
[----:B------:R-:W1:Y:S01]  /*12420*/  SHFL.BFLY PT, R7, R2, 0x2, 0x1f ;  /* 0x0c401f0002077f89 */ /* 0x000e6200000e0000 */
        /* <DEDUP_REMOVED lines=9> */
[----:B---3--:R-:W-:Y:S02]  /*124c0*/  FMNMX.FTZ R2, R5, R2, !PT ;  /* 0x0000000205027209 */ /* 0x008fe40007810000 */
[----:B------:R-:W-:Y:S01]  /*124d0*/  LDSM.16.MT88.4 R4, [R184+0xd000] ;  /* 0x00d00000b804783b */ /* 0x000fe20000004200 */
[----:B--2---:R-:W-:-:S05]  /*124e0*/  FMUL.FTZ R56, R57, R0 ;  /* 0x0000000039387220 */ /* 0x004fca0000410000 */
[----:B------:R-:W-:Y:S02]  /*124f0*/  FSEL R56, R56, RZ, P0 ;  /* 0x000000ff38387208 */ /* 0x000fe40000000000 */
[----:B------:R-:W-:-:S03]  /*12500*/  FSETP.NEU.FTZ.AND P0, PT, R2, -INF , PT ;  /* 0xff8000000200780b */ /* 0x000fc60003f1d000 */
[-CC-:B------:R-:W-:Y:S02]  /*12510*/  FFMA.FTZ R45, R55, R57.reuse, -R56.reuse ;  /* 0x00000039372d7223 */ /* 0x180fe40000010838 */
[----:B------:R-:W-:Y:S02]  /*12520*/  FMUL.FTZ R55, R57, R2 ;  /* 0x0000000239377220 */ /* 0x000fe40000410000 */
[-CC-:B------:R-:W-:Y:S02]  /*12530*/  FFMA.FTZ R44, R72, R57.reuse, -R56.reuse ;  /* 0x00000039482c7223 */ /* 0x180fe40000010838 */
[----:B------:R-:W1:Y:S01]  /*12540*/  LDSM.16.MT88.4 R72, [R184+0x9000] ;  /* 0x00900000b848783b */ /* 0x000e620000004200 */
[----:B------:R-:W-:Y:S01]  /*12550*/  FSEL R55, R55, RZ, P0 ;  /* 0x000000ff37377208 */ /* 0x000fe20000000000 */
[-CC-:B------:R-:W-:Y:S01]  /*12560*/  FFMA.FTZ R50, R70, R57.reuse, -R56.reuse ;  /* 0x0000003946327223 */ /* 0x180fe20000010838 */
[----:B------:R-:W-:Y:S01]  /*12570*/  MUFU.EX2 R45, R45 ;  /* 0x0000002d002d7308 */ /* 0x000fe20000000800 */
[----:B------:R-:W-:-:S02]  /*12580*/  FFMA.FTZ R49, R71, R57, -R56 ;  /* 0x0000003947317223 */ /* 0x000fc40000010838 */
[-CC-:B------:R-:W-:Y:S02]  /*12590*/  FFMA.FTZ R48, R82, R57.reuse, -R55.reuse ;  /* 0x0000003952307223 */ /* 0x180fe40000010837 */
[-CC-:B------:R-:W-:Y:S02]  /*125a0*/  FFMA.FTZ R43, R80, R57.reuse, -R55.reuse ;  /* 0x00000039502b7223 */ /* 0x180fe40000010837 */
[----:B------:R-:W2:Y:S01]  /*125b0*/  LDSM.16.MT88.4 R80, [R186+0xb000] ;  /* 0x00b00000ba50783b */ /* 0x000ea20000004200 */
[-CC-:B------:R-:W-:Y:S01]  /*125c0*/  FFMA.FTZ R47, R68, R57.reuse, -R55.reuse ;  /* 0x00000039442f7223 */ /* 0x180fe20000010837 */
[----:B------:R-:W-:Y:S01]  /*125d0*/  MUFU.EX2 R50, R50 ;  /* 0x0000003200327308 */ /* 0x000fe20000000800 */
[-C--:B------:R-:W-:Y:S02]  /*125e0*/  FFMA.FTZ R46, R90, R57.reuse, -R55 ;  /* 0x000000395a2e7223 */ /* 0x080fe40000010837 */
[-CC-:B------:R-:W-:Y:S02]  /*125f0*/  FFMA.FTZ R42, R77, R57.reuse, -R56.reuse ;  /* 0x000000394d2a7223 */ /* 0x180fe40000010838 */
[----:B------:R-:W-:-:S02]  /*12600*/  FFMA.FTZ R37, R79, R57, -R56 ;  /* 0x000000394f257223 */ /* 0x000fc40000010838 */
[-CC-:B------:R-:W-:Y:S01]  /*12610*/  FFMA.FTZ R38, R69, R57.reuse, -R56.reuse ;  /* 0x0000003945267223 */ /* 0x180fe20000010838 */
[----:B------:R-:W3:Y:S01]  /*12620*/  MUFU.EX2 R49, R49 ;  /* 0x0000003100317308 */ /* 0x000ee20000000800 */
[-CC-:B------:R-:W-:Y:S02]  /*12630*/  FFMA.FTZ R41, R78, R57.reuse, -R55.reuse ;  /* 0x000000394e297223 */ /* 0x180fe40000010837 */
[-CC-:B------:R-:W-:Y:S02]  /*12640*/  FFMA.FTZ R40, R76, R57.reuse, -R55.reuse ;  /* 0x000000394c287223 */ /* 0x180fe40000010837 */
[-CC-:B------:R-:W-:Y:S02]  /*12650*/  FFMA.FTZ R39, R86, R57.reuse, -R55.reuse ;  /* 0x0000003956277223 */ /* 0x180fe40000010837 */
[-C--:B------:R-:W-:Y:S01]  /*12660*/  FFMA.FTZ R36, R88, R57.reuse, -R55 ;  /* 0x0000003958247223 */ /* 0x080fe20000010837 */
[----:B------:R-:W4:Y:S01]  /*12670*/  MUFU.EX2 R44, R44 ;  /* 0x0000002c002c7308 */ /* 0x000f220000000800 */
[----:B------:R-:W-:-:S02]  /*12680*/  FFMA.FTZ R33, R84, R57, -R56 ;  /* 0x0000003954217223 */ /* 0x000fc40000010838 */
[-CC-:B------:R-:W-:Y:S02]  /*12690*/  FFMA.FTZ R34, R145, R57.reuse, -R56.reuse ;  /* 0x0000003991227223 */ /* 0x180fe40000010838 */
[-CC-:B------:R-:W-:Y:S02]  /*126a0*/  FFMA.FTZ R29, R147, R57.reuse, -R56.reuse ;  /* 0x00000039931d7223 */ /* 0x180fe40000010838 */
[-C--:B------:R-:W-:Y:S01]  /*126b0*/  FFMA.FTZ R30, R151, R57.reuse, -R56 ;  /* 0x00000039971e7223 */ /* 0x080fe20000010838 */
[----:B------:R-:W-:Y:S01]  /*126c0*/  MUFU.EX2 R47, R47 ;  /* 0x0000002f002f7308 */ /* 0x000fe20000000800 */
[----:B---3--:R-:W-:Y:S01]  /*126d0*/  F2FP.BF16.PACK_AB R97, R49, R50 ;  /* 0x000000323161723e */ /* 0x008fe200000010ff */
[-CC-:B------:R-:W-:Y:S02]  /*126e0*/  FFMA.FTZ R35, R168, R57.reuse, -R55.reuse ;  /* 0x00000039a8237223 */ /* 0x180fe40000010837 */
[-CC-:B------:R-:W-:Y:S02]  /*126f0*/  FFMA.FTZ R32, R166, R57.reuse, -R55.reuse ;  /* 0x00000039a6207223 */ /* 0x180fe40000010837 */
[----:B------:R-:W-:-:S02]  /*12700*/  FFMA.FTZ R31, R164, R57, -R55 ;  /* 0x00000039a41f7223 */ /* 0x000fc40000010837 */
[----:B------:R-:W3:Y:S01]  /*12710*/  MUFU.EX2 R46, R46 ;  /* 0x0000002e002e7308 */ /* 0x000ee20000000800 */
[----:B----4-:R-:W-:Y:S01]  /*12720*/  F2FP.BF16.PACK_AB R99, R44, R45 ;  /* 0x0000002d2c63723e */ /* 0x010fe200000010ff */
[-C--:B------:R-:W-:Y:S02]  /*12730*/  FFMA.FTZ R28, R162, R57.reuse, -R55 ;  /* 0x00000039a21c7223 */ /* 0x080fe40000010837 */
[-CC-:B------:R-:W-:Y:S02]  /*12740*/  FFMA.FTZ R3, R137, R57.reuse, -R56.reuse ;  /* 0x0000003989037223 */ /* 0x180fe40000010838 */
[-CC-:B------:R-:W-:Y:S02]  /*12750*/  FFMA.FTZ R52, R63, R57.reuse, -R56.reuse ;  /* 0x000000393f347223 */ /* 0x180fe40000010838 */
[----:B------:R-:W-:Y:S01]  /*12760*/  MUFU.EX2 R48, R48 ;  /* 0x0000003000307308 */ /* 0x000fe20000000800 */
[-CC-:B------:R-:W-:Y:S02]  /*12770*/  FFMA.FTZ R63, R64, R57.reuse, -R56.reuse ;  /* 0x00000039403f7223 */ /* 0x180fe40000010838 */
[----:B------:R-:W-:-:S02]  /*12780*/  FFMA.FTZ R64, R67, R57, -R56 ;  /* 0x0000003943407223 */ /* 0x000fc40000010838 */
[-CC-:B------:R-:W-:Y:S02]  /*12790*/  FFMA.FTZ R66, R66, R57.reuse, -R55.reuse ;  /* 0x0000003942427223 */ /* 0x180fe40000010837 */
[--C-:B------:R-:W-:Y:S01]  /*127a0*/  FFMA.FTZ R67, R160, R57, -R55.reuse ;  /* 0x00000039a0437223 */ /* 0x100fe20000010837 */
[----:B------:R-:W4:Y:S01]  /*127b0*/  MUFU.EX2 R43, R43 ;  /* 0x0000002b002b7308 */ /* 0x000f220000000800 */
[----:B---3--:R-:W-:Y:S01]  /*127c0*/  F2FP.BF16.PACK_AB R96, R46, R47 ;  /* 0x0000002f2e60723e */ /* 0x008fe200000010ff */
[-CC-:B------:R-:W-:Y:S02]  /*127d0*/  FFMA.FTZ R120, R158, R57.reuse, -R55.reuse ;  /* 0x000000399e787223 */ /* 0x180fe40000010837 */
[-C--:B------:R-:W-:Y:S02]  /*127e0*/  FFMA.FTZ R121, R156, R57.reuse, -R55 ;  /* 0x000000399c797223 */ /* 0x080fe40000010837 */
[-CC-:B------:R-:W-:Y:S02]  /*127f0*/  FFMA.FTZ R123, R135, R57.reuse, -R56.reuse ;  /* 0x00000039877b7223 */ /* 0x180fe40000010838 */
[----:B------:R-:W-:Y:S01]  /*12800*/  MUFU.EX2 R42, R42 ;  /* 0x0000002a002a7308 */ /* 0x000fe20000000800 */
[----:B------:R-:W-:-:S02]  /*12810*/  FFMA.FTZ R131, R131, R57, -R56 ;  /* 0x0000003983837223 */ /* 0x000fc40000010838 */
[-CC-:B------:R-:W-:Y:S02]  /*12820*/  FFMA.FTZ R132, R132, R57.reuse, -R56.reuse ;  /* 0x0000003984847223 */ /* 0x180fe40000010838 */
[-CC-:B------:R-:W-:Y:S02]  /*12830*/  FFMA.FTZ R133, R133, R57.reuse, -R56.reuse ;  /* 0x0000003985857223 */ /* 0x180fe40000010838 */
[-CC-:B------:R-:W-:Y:S01]  /*12840*/  FFMA.FTZ R134, R134, R57.reuse, -R55.reuse ;  /* 0x0000003986867223 */ /* 0x180fe20000010837 */
[----:B----4-:R-:W-:Y:S01]  /*12850*/  F2FP.BF16.PACK_AB R98, R43, R48 ;  /* 0x000000302b62723e */ /* 0x010fe200000010ff */
[----:B------:R-:W-:Y:S01]  /*12860*/  MUFU.EX2 R37, R37 ;  /* 0x0000002500257308 */ /* 0x000fe20000000800 */
[-CC-:B------:R-:W-:Y:S02]  /*12870*/  FFMA.FTZ R135, R154, R57.reuse, -R55.reuse ;  /* 0x000000399a877223 */ /* 0x180fe40000010837 */
[-CC-:B------:R-:W-:Y:S02]  /*12880*/  FFMA.FTZ R136, R136, R57.reuse, -R55.reuse ;  /* 0x0000003988887223 */ /* 0x180fe40000010837 */
[-C--:B------:R-:W-:Y:S01]  /*12890*/  FFMA.FTZ R137, R152, R57.reuse, -R55 ;  /* 0x0000003998897223 */ /* 0x080fe20000010837 */
[----:B-1----:R-:W-:Y:S01]  /*128a0*/  HMMA.16816.F32.BF16 R68, R96, R72, RZ ;  /* 0x000000486044723c */ /* 0x002fe200000418ff */
        /* <DEDUP_REMOVED lines=8> */
[-CC-:B------:R-:W-:Y:S02]  /*12930*/  FFMA.FTZ R146, R146, R57.reuse, -R55.reuse ;  /* 0x0000003992927223 */ /* 0x180fe40000010837 */
[-CC-:B------:R-:W-:Y:S02]  /*12940*/  FFMA.FTZ R144, R144, R57.reuse, -R55.reuse ;  /* 0x0000003990907223 */ /* 0x180fe40000010837 */
[-C--:B------:R-:W-:Y:S01]  /*12950*/  FFMA.FTZ R145, R140, R57.reuse, -R55 ;  /* 0x000000398c917223 */ /* 0x080fe20000010837 */
[----:B--2---:R-:W-:Y:S01]  /*12960*/  HMMA.16816.F32.BF16 R76, R96, R80, RZ ;  /* 0x00000050604c723c */ /* 0x004fe200000418ff */
[-CC-:B------:R-:W-:Y:S01]  /*12970*/  FFMA.FTZ R138, R138, R57.reuse, -R56.reuse ;  /* 0x000000398a8a7223 */ /* 0x180fe20000010838 */
[----:B------:R-:W1:Y:S01]  /*12980*/  MUFU.EX2 R40, R40 ;  /* 0x0000002800287308 */ /* 0x000e620000000800 */
        /* <DEDUP_REMOVED lines=9> */
[----:B------:R-:W-:Y:S01]  /*12a20*/  HMMA.16816.F32.BF16 R112, R96, R108, RZ ;  /* 0x0000006c6070723c */ /* 0x000fe200000418ff */
[----:B------:R-:W-:Y:S01]  /*12a30*/  FFMA.FTZ R122, R122, R57, -R56 ;  /* 0x000000397a7a7223 */ /* 0x000fe20000010838 */
[----:B------:R-:W2:Y:S01]  /*12a40*/  MUFU.EX2 R36, R36 ;  /* 0x0000002400247308 */ /* 0x000ea20000000800 */
[----:B------:R-:W-:-:S02]  /*12a50*/  FADD.FTZ R50, R50, R49 ;  /* 0x0000003132327221 */ /* 0x000fc40000010000 */
[----:B------:R-:W-:Y:S02]  /*12a60*/  FADD.FTZ R47, R47, R46 ;  /* 0x0000002e2f2f7221 */ /* 0x000fe40000010000 */
[-C--:B------:R-:W-:Y:S01]  /*12a70*/  FFMA.FTZ R210, R54, R57.reuse, -R55 ;  /* 0x0000003936d27223 */ /* 0x080fe20000010837 */
[----:B------:R-:W-:Y:S01]  /*12a80*/  HMMA.16816.F32.BF16 R84, R96, R104, RZ ;  /* 0x000000686054723c */ /* 0x000fe200000418ff */
[----:B------:R-:W-:Y:S01]  /*12a90*/  FADD.FTZ R48, R48, R47 ;  /* 0x0000002f30307221 */ /* 0x000fe20000010000 */
[----:B------:R-:W3:Y:S01]  /*12aa0*/  MUFU.EX2 R33, R33 ;  /* 0x0000002100217308 */ /* 0x000ee20000000800 */
[----:B------:R-:W-:Y:S02]  /*12ab0*/  FFMA.FTZ R209, R51, R57, -R56 ;  /* 0x0000003933d17223 */ /* 0x000fe40000010838 */
[----:B------:R-:W-:-:S03]  /*12ac0*/  FADD.FTZ R48, R43, R48 ;  /* 0x000000302b307221 */ /* 0x000fc60000010000 */
[C---:B------:R-:W-:Y:S02]  /*12ad0*/  HMMA.16816.F32.BF16 R88, R96.reuse, R92, RZ ;  /* 0x0000005c6058723c */ /* 0x040fe400000418ff */
[----:B------:R-:W-:Y:S06]  /*12ae0*/  MUFU.EX2 R34, R34 ;  /* 0x0000002200227308 */ /* 0x000fec0000000800 */
[C---:B------:R-:W-:Y:S02]  /*12af0*/  HMMA.16816.F32.BF16 R108, R96.reuse, R110, RZ ;  /* 0x0000006e606c723c */ /* 0x040fe400000418ff */
[----:B------:R-:W-:Y:S06]  /*12b00*/  MUFU.EX2 R29, R29 ;  /* 0x0000001d001d7308 */ /* 0x000fec0000000800 */
[C---:B------:R-:W-:Y:S02]  /*12b10*/  HMMA.16816.F32.BF16 R104, R96.reuse, R106, RZ ;  /* 0x0000006a6068723c */ /* 0x040fe400000418ff */
[----:B------:R-:W-:Y:S06]  /*12b20*/  MUFU.EX2 R30, R30 ;  /* 0x0000001e001e7308 */ /* 0x000fec0000000800 */
[C---:B------:R-:W-:Y:S02]  /*12b30*/  HMMA.16816.F32.BF16 R92, R96.reuse, R94, RZ ;  /* 0x0000005e605c723c */ /* 0x040fe400000418ff */
[----:B------:R-:W-:Y:S06]  /*12b40*/  MUFU.EX2 R35, R35 ;  /* 0x0000002300237308 */ /* 0x000fec0000000800 */
[C---:B------:R-:W-:Y:S02]  /*12b50*/  HMMA.16816.F32.BF16 R100, R96.reuse, R4, RZ ;  /* 0x000000046064723c */ /* 0x040fe400000418ff */
[----:B------:R-:W4:Y:S05]  /*12b60*/  MUFU.EX2 R32, R32 ;  /* 0x0000002000207308 */ /* 0x000f2a0000000800 */
[----:B-1----:R-:W-:Y:S01]  /*12b70*/  F2FP.BF16.PACK_AB R4, R40, R41 ;  /* 0x000000292804723e */ /* 0x002fe200000010ff */
[----:B------:R-:W-:Y:S01]  /*12b80*/  HMMA.16816.F32.BF16 R96, R96, R6, RZ ;  /* 0x000000066060723c */ /* 0x000fe200000418ff */
[----:B------:R-:W-:Y:S01]  /*12b90*/  F2FP.BF16.PACK_AB R5, R37, R42 ;  /* 0x0000002a2505723e */ /* 0x000fe200000010ff */
[----:B------:R-:W-:Y:S01]  /*12ba0*/  MUFU.EX2 R31, R31 ;  /* 0x0000001f001f7308 */ /* 0x000fe20000000800 */
[----:B------:R-:W-:-:S04]  /*12bb0*/  FADD.FTZ R41, R41, R48 ;  /* 0x0000003029297221 */ /* 0x000fc80000010000 */
[----:B--2---:R-:W-:Y:S01]  /*12bc0*/  F2FP.BF16.PACK_AB R6, R36, R39 ;  /* 0x000000272406723e */ /* 0x004fe200000010ff */
[----:B------:R-:W-:Y:S01]  /*12bd0*/  FADD.FTZ R40, R40, R41 ;  /* 0x0000002928287221 */ /* 0x000fe20000010000 */
[----:B---3--:R-:W-:Y:S01]  /*12be0*/  F2FP.BF16.PACK_AB R7, R33, R38 ;  /* 0x000000262107723e */ /* 0x008fe200000010ff */
[----:B------:R-:W1:Y:S02]  /*12bf0*/  MUFU.EX2 R28, R28 ;  /* 0x0000001c001c7308 */ /* 0x000e640000000800 */
[----:B------:R-:W-:-:S04]  /*12c00*/  FADD.FTZ R39, R39, R40 ;  /* 0x0000002827277221 */ /* 0x000fc80000010000 */
[C---:B------:R-:W-:Y:S01]  /*12c10*/  HMMA.16816.F32.BF16 R68, R4.reuse, R12, R68 ;  /* 0x0000000c0444723c */ /* 0x040fe20000041844 */
[----:B------:R-:W-:Y:S01]  /*12c20*/  FADD.FTZ R36, R36, R39 ;  /* 0x0000002724247221 */ /* 0x000fe20000010000 */
[----:B------:R-:W2:Y:S06]  /*12c30*/  MUFU.EX2 R3, R3 ;  /* 0x0000000300037308 */ /* 0x000eac0000000800 */
[C---:B------:R-:W-:Y:S01]  /*12c40*/  HMMA.16816.F32.BF16 R72, R4.reuse, R14, R72 ;  /* 0x0000000e0448723c */ /* 0x040fe20000041848 */
[----:B------:R-:W3:Y:S01]  /*12c50*/  LDSM.16.MT88.4 R12, [R186+0xd400] ;  /* 0x00d40000ba0c783b */ /* 0x000ee20000004200 */
[----:B------:R-:W-:Y:S06]  /*12c60*/  MUFU.EX2 R52, R52 ;  /* 0x0000003400347308 */ /* 0x000fec0000000800 */
[C---:B------:R-:W-:Y:S02]  /*12c70*/  HMMA.16816.F32.BF16 R76, R4.reuse, R8, R76 ;  /* 0x00000008044c723c */ /* 0x040fe4000004184c */
[----:B------:R-:W-:Y:S06]  /*12c80*/  MUFU.EX2 R63, R63 ;  /* 0x0000003f003f7308 */ /* 0x000fec0000000800 */
[C---:B------:R-:W-:Y:S01]  /*12c90*/  HMMA.16816.F32.BF16 R80, R4.reuse, R10, R80 ;  /* 0x0000000a0450723c */ /* 0x040fe20000041850 */
[----:B------:R-:W5:Y:S01]  /*12ca0*/  LDSM.16.MT88.4 R8, [R184+0x9800] ;  /* 0x00980000b808783b */ /* 0x000f620000004200 */
[----:B------:R-:W-:Y:S06]  /*12cb0*/  MUFU.EX2 R64, R64 ;  /* 0x0000004000407308 */ /* 0x000fec0000000800 */
[C---:B------:R-:W-:Y:S02]  /*12cc0*/  HMMA.16816.F32.BF16 R112, R4.reuse, R16, R112 ;  /* 0x000000100470723c */ /* 0x040fe40000041870 */
[----:B------:R-:W-:Y:S06]  /*12cd0*/  MUFU.EX2 R66, R66 ;  /* 0x0000004200427308 */ /* 0x000fec0000000800 */
[C---:B------:R-:W-:Y:S01]  /*12ce0*/  HMMA.16816.F32.BF16 R108, R4.reuse, R18, R108 ;  /* 0x00000012046c723c */ /* 0x040fe2000004186c */
[----:B------:R-:W-:Y:S01]  /*12cf0*/  LDSM.16.MT88.4 R16, [R186+0x9800] ;  /* 0x00980000ba10783b */ /* 0x000fe20000004200 */
[----:B------:R-:W1:Y:S06]  /*12d00*/  MUFU.EX2 R67, R67 ;  /* 0x0000004300437308 */ /* 0x000e6c0000000800 */
[C---:B------:R-:W-:Y:S02]  /*12d10*/  HMMA.16816.F32.BF16 R84, R4.reuse, R24, R84 ;  /* 0x000000180454723c */ /* 0x040fe40000041854 */
[----:B------:R-:W-:Y:S06]  /*12d20*/  MUFU.EX2 R120, R120 ;  /* 0x0000007800787308 */ /* 0x000fec0000000800 */
[C---:B------:R-:W-:Y:S01]  /*12d30*/  HMMA.16816.F32.BF16 R104, R4.reuse, R26, R104 ;  /* 0x0000001a0468723c */ /* 0x040fe20000041868 */
[----:B------:R-:W-:Y:S01]  /*12d40*/  LDSM.16.MT88.4 R24, [R184+0xb800] ;  /* 0x00b80000b818783b */ /* 0x000fe20000004200 */
[----:B------:R-:W1:Y:S06]  /*12d50*/  MUFU.EX2 R121, R121 ;  /* 0x0000007900797308 */ /* 0x000e6c0000000800 */
[C---:B---3--:R-:W-:Y:S02]  /*12d60*/  HMMA.16816.F32.BF16 R88, R4.reuse, R12, R88 ;  /* 0x0000000c0458723c */ /* 0x048fe40000041858 */
[----:B------:R-:W3:Y:S06]  /*12d70*/  MUFU.EX2 R123, R123 ;  /* 0x0000007b007b7308 */ /* 0x000eec0000000800 */
[C---:B------:R-:W-:Y:S01]  /*12d80*/  HMMA.16816.F32.BF16 R92, R4.reuse, R14, R92 ;  /* 0x0000000e045c723c */ /* 0x040fe2000004185c */
[----:B------:R-:W3:Y:S01]  /*12d90*/  LDSM.16.MT88.4 R12, [R186+0xb800] ;  /* 0x00b80000ba0c783b */ /* 0x000ee20000004200 */
[----:B------:R-:W-:Y:S06]  /*12da0*/  MUFU.EX2 R131, R131 ;  /* 0x0000008300837308 */ /* 0x000fec0000000800 */
[C---:B------:R-:W-:Y:S02]  /*12db0*/  HMMA.16816.F32.BF16 R100, R4.reuse, R20, R100 ;  /* 0x000000140464723c */ /* 0x040fe40000041864 */
[----:B------:R-:W-:Y:S06]  /*12dc0*/  MUFU.EX2 R132, R132 ;  /* 0x0000008400847308 */ /* 0x000fec0000000800 */
[----:B------:R-:W-:Y:S01]  /*12dd0*/  HMMA.16816.F32.BF16 R96, R4, R22, R96 ;  /* 0x000000160460723c */ /* 0x000fe20000041860 */
[----:B------:R-:W-:Y:S01]  /*12de0*/  LDSM.16.MT88.4 R20, [R184+0xd800] ;  /* 0x00d80000b814783b */ /* 0x000fe20000004200 */
[----:B------:R-:W-:Y:S05]  /*12df0*/  MUFU.EX2 R133, R133 ;  /* 0x0000008500857308 */ /* 0x000fea0000000800 */
[----:B----4-:R-:W-:Y:S01]  /*12e00*/  F2FP.BF16.PACK_AB R4, R32, R35 ;  /* 0x000000232004723e */ /* 0x010fe200000010ff */
[----:B------:R-:W-:Y:S01]  /*12e10*/  FADD.FTZ R35, R35, R36 ;  /* 0x0000002423237221 */ /* 0x000fe20000010000 */
[----:B------:R-:W-:Y:S01]  /*12e20*/  F2FP.BF16.PACK_AB R5, R29, R34 ;  /* 0x000000221d05723e */ /* 0x000fe200000010ff */
[----:B------:R-:W-:Y:S01]  /*12e30*/  MUFU.EX2 R134, R134 ;  /* 0x0000008600867308 */ /* 0x000fe20000000800 */
[----:B-1----:R-:W-:Y:S01]  /*12e40*/  F2FP.BF16.PACK_AB R6, R28, R31 ;  /* 0x0000001f1c06723e */ /* 0x002fe200000010ff */
[----:B------:R-:W-:Y:S01]  /*12e50*/  FADD.FTZ R32, R32, R35 ;  /* 0x0000002320207221 */ /* 0x000fe20000010000 */
[----:B--2---:R-:W-:-:S03]  /*12e60*/  F2FP.BF16.PACK_AB R7, R3, R30 ;  /* 0x0000001e0307723e */ /* 0x004fc600000010ff */
[----:B------:R-:W-:Y:S02]  /*12e70*/  FADD.FTZ R31, R31, R32 ;  /* 0x000000201f1f7221 */ /* 0x000fe40000010000 */
[----:B------:R-:W1:Y:S02]  /*12e80*/  MUFU.EX2 R135, R135 ;  /* 0x0000008700877308 */ /* 0x000e640000000800 */
[----:B-----5:R-:W-:Y:S01]  /*12e90*/  HMMA.16816.F32.BF16 R68, R4, R8, R68 ;  /* 0x000000080444723c */ /* 0x020fe20000041844 */
[----:B------:R-:W-:-:S05]  /*12ea0*/  FADD.FTZ R31, R28, R31 ;  /* 0x0000001f1c1f7221 */ /* 0x000fca0000010000 */
[----:B------:R-:W-:Y:S02]  /*12eb0*/  MUFU.EX2 R136, R136 ;  /* 0x0000008800887308 */ /* 0x000fe40000000800 */
[C---:B------:R-:W-:Y:S01]  /*12ec0*/  HMMA.16816.F32.BF16 R72, R4.reuse, R10, R72 ;  /* 0x0000000a0448723c */ /* 0x040fe20000041848 */
[----:B------:R-:W2:Y:S05]  /*12ed0*/  LDSM.16.MT88.4 R8, [R186+0xd800] ;  /* 0x00d80000ba08783b */ /* 0x000eaa0000004200 */
[----:B------:R-:W4:Y:S02]  /*12ee0*/  MUFU.EX2 R137, R137 ;  /* 0x0000008900897308 */ /* 0x000f240000000800 */
[C---:B---3--:R-:W-:Y:S06]  /*12ef0*/  HMMA.16816.F32.BF16 R76, R4.reuse, R12, R76 ;  /* 0x0000000c044c723c */ /* 0x048fec000004184c */
[----:B------:R-:W3:Y:S02]  /*12f00*/  MUFU.EX2 R142, R142 ;  /* 0x0000008e008e7308 */ /* 0x000ee40000000800 */
[C---:B------:R-:W-:Y:S01]  /*12f10*/  HMMA.16816.F32.BF16 R80, R4.reuse, R14, R80 ;  /* 0x0000000e0450723c */ /* 0x040fe20000041850 */
[----:B------:R-:W5:Y:S05]  /*12f20*/  LDSM.16.MT88.4 R12, [R184+0x9c00] ;  /* 0x009c0000b80c783b */ /* 0x000f6a0000004200 */
[----:B------:R-:W-:Y:S02]  /*12f30*/  MUFU.EX2 R143, R143 ;  /* 0x0000008f008f7308 */ /* 0x000fe40000000800 */
[C---:B------:R-:W-:Y:S06]  /*12f40*/  HMMA.16816.F32.BF16 R112, R4.reuse, R16, R112 ;  /* 0x000000100470723c */ /* 0x040fec0000041870 */
[----:B------:R-:W-:Y:S02]  /*12f50*/  MUFU.EX2 R152, R152 ;  /* 0x0000009800987308 */ /* 0x000fe40000000800 */
[C---:B------:R-:W-:Y:S01]  /*12f60*/  HMMA.16816.F32.BF16 R108, R4.reuse, R18, R108 ;  /* 0x00000012046c723c */ /* 0x040fe2000004186c */
[----:B------:R-:W-:Y:S05]  /*12f70*/  LDSM.16.MT88.4 R16, [R186+0x9c00] ;  /* 0x009c0000ba10783b */ /* 0x000fea0000004200 */
[----:B------:R-:W-:Y:S02]  /*12f80*/  MUFU.EX2 R139, R139 ;  /* 0x0000008b008b7308 */ /* 0x000fe40000000800 */
[C---:B------:R-:W-:Y:S06]  /*12f90*/  HMMA.16816.F32.BF16 R84, R4.reuse, R24, R84 ;  /* 0x000000180454723c */ /* 0x040fec0000041854 */
[----:B------:R-:W-:Y:S02]  /*12fa0*/  MUFU.EX2 R141, R141 ;  /* 0x0000008d008d7308 */ /* 0x000fe40000000800 */
[C---:B--2---:R-:W-:Y:S06]  /*12fb0*/  HMMA.16816.F32.BF16 R88, R4.reuse, R8, R88 ;  /* 0x000000080458723c */ /* 0x044fec0000041858 */
[----:B------:R-:W2:Y:S02]  /*12fc0*/  MUFU.EX2 R146, R146 ;  /* 0x0000009200927308 */ /* 0x000ea40000000800 */
[C---:B------:R-:W-:Y:S01]  /*12fd0*/  HMMA.16816.F32.BF16 R92, R4.reuse, R10, R92 ;  /* 0x0000000a045c723c */ /* 0x040fe2000004185c */
[----:B------:R-:W1:Y:S05]  /*12fe0*/  LDSM.16.MT88.4 R8, [R186+0xbc00] ;  /* 0x00bc0000ba08783b */ /* 0x000e6a0000004200 */
[----:B------:R-:W-:Y:S02]  /*12ff0*/  MUFU.EX2 R144, R144 ;  /* 0x0000009000907308 */ /* 0x000fe40000000800 */
[C---:B------:R-:W-:Y:S01]  /*13000*/  HMMA.16816.F32.BF16 R104, R4.reuse, R26, R104 ;  /* 0x0000001a0468723c */ /* 0x040fe20000041868 */
[----:B------:R-:W1:Y:S05]  /*13010*/  LDSM.16.MT88.4 R24, [R184+0xbc00] ;  /* 0x00bc0000b818783b */ /* 0x000e6a0000004200 */
[----:B------:R-:W1:Y:S02]  /*13020*/  MUFU.EX2 R145, R145 ;  /* 0x0000009100917308 */ /* 0x000e640000000800 */
[C---:B------:R-:W-:Y:S06]  /*13030*/  HMMA.16816.F32.BF16 R100, R4.reuse, R20, R100 ;  /* 0x000000140464723c */ /* 0x040fec0000041864 */
[----:B------:R-:W1:Y:S02]  /*13040*/  MUFU.EX2 R138, R138 ;  /* 0x0000008a008a7308 */ /* 0x000e640000000800 */
[----:B------:R-:W-:Y:S01]  /*13050*/  HMMA.16816.F32.BF16 R96, R4, R22, R96 ;  /* 0x000000160460723c */ /* 0x000fe20000041860 */
[----:B------:R-:W-:Y:S05]  /*13060*/  LDSM.16.MT88.4 R20, [R184+0xdc00] ;  /* 0x00dc0000b814783b */ /* 0x000fea0000004200 */
[----:B------:R-:W-:Y:S01]  /*13070*/  MUFU.EX2 R129, R129 ;  /* 0x0000008100817308 */ /* 0x000fe20000000800 */
[----:B------:R-:W-:Y:S01]  /*13080*/  F2FP.BF16.PACK_AB R4, R67, R66 ;  /* 0x000000424304723e */ /* 0x000fe200000010ff */
[----:B------:R-:W-:Y:S01]  /*13090*/  FADD.FTZ R66, R66, R31 ;  /* 0x0000001f42427221 */ /* 0x000fe20000010000 */
[----:B------:R-:W-:-:S02]  /*130a0*/  F2FP.BF16.PACK_AB R5, R63, R52 ;  /* 0x000000343f05723e */ /* 0x000fc400000010ff */
[----:B------:R-:W-:Y:S01]  /*130b0*/  F2FP.BF16.PACK_AB R6, R121, R120 ;  /* 0x000000787906723e */ /* 0x000fe200000010ff */
[----:B------:R-:W-:Y:S01]  /*130c0*/  FADD.FTZ R67, R67, R66 ;  /* 0x0000004243437221 */ /* 0x000fe20000010000 */
[----:B------:R-:W-:Y:S01]  /*130d0*/  F2FP.BF16.PACK_AB R7, R123, R64 ;  /* 0x000000407b07723e */ /* 0x000fe200000010ff */
[----:B------:R-:W-:Y:S02]  /*130e0*/  MUFU.EX2 R140, R140 ;  /* 0x0000008c008c7308 */ /* 0x000fe40000000800 */
[----:B------:R-:W-:-:S04]  /*130f0*/  FADD.FTZ R120, R120, R67 ;  /* 0x0000004378787221 */ /* 0x000fc80000010000 */
[C---:B-----5:R-:W-:Y:S01]  /*13100*/  HMMA.16816.F32.BF16 R68, R4.reuse, R12, R68 ;  /* 0x0000000c0444723c */ /* 0x060fe20000041844 */
[----:B------:R-:W-:Y:S01]  /*13110*/  FADD.FTZ R121, R121, R120 ;  /* 0x0000007879797221 */ /* 0x000fe20000010000 */
[----:B------:R-:W-:Y:S06]  /*13120*/  MUFU.EX2 R125, R125 ;  /* 0x0000007d007d7308 */ /* 0x000fec0000000800 */
[C---:B------:R-:W-:Y:S01]  /*13130*/  HMMA.16816.F32.BF16 R72, R4.reuse, R14, R72 ;  /* 0x0000000e0448723c */ /* 0x040fe20000041848 */
[----:B------:R-:W5:Y:S01]  /*13140*/  LDSM.16.MT88.4 R12, [R186+0xdc00] ;  /* 0x00dc0000ba0c783b */ /* 0x000f620000004200 */
[----:B------:R-:W-:Y:S06]  /*13150*/  MUFU.EX2 R127, R127 ;  /* 0x0000007f007f7308 */ /* 0x000fec0000000800 */
[C---:B-1----:R-:W-:Y:S02]  /*13160*/  HMMA.16816.F32.BF16 R76, R4.reuse, R8, R76 ;  /* 0x00000008044c723c */ /* 0x042fe4000004184c */
[----:B------:R-:W1:Y:S06]  /*13170*/  MUFU.EX2 R128, R128 ;  /* 0x0000008000807308 */ /* 0x000e6c0000000800 */
[C---:B------:R-:W-:Y:S01]  /*13180*/  HMMA.16816.F32.BF16 R80, R4.reuse, R10, R80 ;  /* 0x0000000a0450723c */ /* 0x040fe20000041850 */
[----:B------:R-:W1:Y:S01]  /*13190*/  LDSM.16.MT88.4 R8, [R184+0xa000] ;  /* 0x00a00000b808783b */ /* 0x000e620000004200 */
[----:B------:R-:W-:Y:S06]  /*131a0*/  MUFU.EX2 R126, R126 ;  /* 0x0000007e007e7308 */ /* 0x000fec0000000800 */
[C---:B------:R-:W-:Y:S02]  /*131b0*/  HMMA.16816.F32.BF16 R112, R4.reuse, R16, R112 ;  /* 0x000000100470723c */ /* 0x040fe40000041870 */
[----:B------:R-:W1:Y:S06]  /*131c0*/  MUFU.EX2 R147, R147 ;  /* 0x0000009300937308 */ /* 0x000e6c0000000800 */
[C---:B------:R-:W-:Y:S01]  /*131d0*/  HMMA.16816.F32.BF16 R108, R4.reuse, R18, R108 ;  /* 0x00000012046c723c */ /* 0x040fe2000004186c */
[----:B------:R-:W1:Y:S01]  /*131e0*/  LDSM.16.MT88.4 R16, [R186+0xa000] ;  /* 0x00a00000ba10783b */ /* 0x000e620000004200 */
[----:B------:R-:W1:Y:S06]  /*131f0*/  MUFU.EX2 R122, R122 ;  /* 0x0000007a007a7308 */ /* 0x000e6c0000000800 */
[C---:B------:R-:W-:Y:S02]  /*13200*/  HMMA.16816.F32.BF16 R84, R4.reuse, R24, R84 ;  /* 0x000000180454723c */ /* 0x040fe40000041854 */
[----:B------:R-:W-:Y:S06]  /*13210*/  MUFU.EX2 R210, R210 ;  /* 0x000000d200d27308 */ /* 0x000fec0000000800 */
[C---:B------:R-:W-:Y:S01]  /*13220*/  HMMA.16816.F32.BF16 R104, R4.reuse, R26, R104 ;  /* 0x0000001a0468723c */ /* 0x040fe20000041868 */
[----:B------:R-:W-:Y:S01]  /*13230*/  LDSM.16.MT88.4 R24, [R184+0xc000] ;  /* 0x00c00000b818783b */ /* 0x000fe20000004200 */
[----:B------:R-:W-:Y:S06]  /*13240*/  MUFU.EX2 R209, R209 ;  /* 0x000000d100d17308 */ /* 0x000fec0000000800 */
[C---:B-----5:R-:W-:Y:S08]  /*13250*/  HMMA.16816.F32.BF16 R88, R4.reuse, R12, R88 ;  /* 0x0000000c0458723c */ /* 0x060ff00000041858 */
[C---:B------:R-:W-:Y:S01]  /*13260*/  HMMA.16816.F32.BF16 R92, R4.reuse, R14, R92 ;  /* 0x0000000e045c723c */ /* 0x040fe2000004185c */
[----:B------:R-:W5:Y:S07]  /*13270*/  LDSM.16.MT88.4 R12, [R186+0xc000] ;  /* 0x00c00000ba0c783b */ /* 0x000f6e0000004200 */
[C---:B------:R-:W-:Y:S08]  /*13280*/  HMMA.16816.F32.BF16 R100, R4.reuse, R20, R100 ;  /* 0x000000140464723c */ /* 0x040ff00000041864 */
[----:B------:R-:W-:Y:S01]  /*13290*/  HMMA.16816.F32.BF16 R96, R4, R22, R96 ;  /* 0x000000160460723c */ /* 0x000fe20000041860 */
[----:B------:R-:W-:Y:S06]  /*132a0*/  LDSM.16.MT88.4 R20, [R184+0xe000] ;  /* 0x00e00000b814783b */ /* 0x000fec0000004200 */
[----:B------:R-:W-:Y:S01]  /*132b0*/  F2FP.BF16.PACK_AB R4, R135, R134 ;  /* 0x000000868704723e */ /* 0x000fe200000010ff */
[----:B------:R-:W-:Y:S01]  /*132c0*/  FADD.FTZ R134, R134, R121 ;  /* 0x0000007986867221 */ /* 0x000fe20000010000 */
[----:B------:R-:W-:-:S02]  /*132d0*/  F2FP.BF16.PACK_AB R5, R132, R131 ;  /* 0x000000838405723e */ /* 0x000fc400000010ff */
[----:B----4-:R-:W-:Y:S01]  /*132e0*/  F2FP.BF16.PACK_AB R6, R137, R136 ;  /* 0x000000888906723e */ /* 0x010fe200000010ff */
[----:B------:R-:W-:Y:S01]  /*132f0*/  FADD.FTZ R135, R135, R134 ;  /* 0x0000008687877221 */ /* 0x000fe20000010000 */
[----:B---3--:R-:W-:-:S03]  /*13300*/  F2FP.BF16.PACK_AB R7, R142, R133 ;  /* 0x000000858e07723e */ /* 0x008fc600000010ff */
[----:B------:R-:W-:-:S04]  /*13310*/  FADD.FTZ R136, R136, R135 ;  /* 0x0000008788887221 */ /* 0x000fc80000010000 */
[----:B-1----:R-:W-:Y:S01]  /*13320*/  HMMA.16816.F32.BF16 R68, R4, R8, R68 ;  /* 0x000000080444723c */ /* 0x002fe20000041844 */
[----:B------:R-:W-:-:S07]  /*13330*/  FADD.FTZ R136, R137, R136 ;  /* 0x0000008889887221 */ /* 0x000fce0000010000 */
[C---:B------:R-:W-:Y:S01]  /*13340*/  HMMA.16816.F32.BF16 R72, R4.reuse, R10, R72 ;  /* 0x0000000a0448723c */ /* 0x040fe20000041848 */
[----:B------:R-:W1:Y:S07]  /*13350*/  LDSM.16.MT88.4 R8, [R186+0xe000] ;  /* 0x00e00000ba08783b */ /* 0x000e6e0000004200 */
[C---:B------:R-:W-:Y:S08]  /*13360*/  HMMA.16816.F32.BF16 R112, R4.reuse, R16, R112 ;  /* 0x000000100470723c */ /* 0x040ff00000041870 */
[C---:B------:R-:W-:Y:S01]  /*13370*/  HMMA.16816.F32.BF16 R108, R4.reuse, R18, R108 ;  /* 0x00000012046c723c */ /* 0x040fe2000004186c */
[----:B------:R-:W3:Y:S07]  /*13380*/  LDSM.16.MT88.4 R16, [R186+0xa400] ;  /* 0x00a40000ba10783b */ /* 0x000eee0000004200 */
[C---:B-----5:R-:W-:Y:S08]  /*13390*/  HMMA.16816.F32.BF16 R76, R4.reuse, R12, R76 ;  /* 0x0000000c044c723c */ /* 0x060ff0000004184c */
[C---:B------:R-:W-:Y:S01]  /*133a0*/  HMMA.16816.F32.BF16 R80, R4.reuse, R14, R80 ;  /* 0x0000000e0450723c */ /* 0x040fe20000041850 */
[----:B------:R-:W4:Y:S07]  /*133b0*/  LDSM.16.MT88.4 R12, [R184+0xa400] ;  /* 0x00a40000b80c783b */ /* 0x000f2e0000004200 */
[C---:B------:R-:W-:Y:S08]  /*133c0*/  HMMA.16816.F32.BF16 R84, R4.reuse, R24, R84 ;  /* 0x000000180454723c */ /* 0x040ff00000041854 */
[C---:B-1----:R-:W-:Y:S08]  /*133d0*/  HMMA.16816.F32.BF16 R88, R4.reuse, R8, R88 ;  /* 0x000000080458723c */ /* 0x042ff00000041858 */
[C---:B------:R-:W-:Y:S01]  /*133e0*/  HMMA.16816.F32.BF16 R92, R4.reuse, R10, R92 ;  /* 0x0000000a045c723c */ /* 0x040fe2000004185c */
[----:B------:R-:W1:Y:S07]  /*133f0*/  LDSM.16.MT88.4 R8, [R186+0xc400] ;  /* 0x00c40000ba08783b */ /* 0x000e6e0000004200 */
[C---:B------:R-:W-:Y:S01]  /*13400*/  HMMA.16816.F32.BF16 R104, R4.reuse, R26, R104 ;  /* 0x0000001a0468723c */ /* 0x040fe20000041868 */
[----:B------:R-:W-:Y:S07]  /*13410*/  LDSM.16.MT88.4 R24, [R186+0xe400] ;  /* 0x00e40000ba18783b */ /* 0x000fee0000004200 */
[C---:B------:R-:W-:Y:S08]  /*13420*/  HMMA.16816.F32.BF16 R100, R4.reuse, R20, R100 ;  /* 0x000000140464723c */ /* 0x040ff00000041864 */
[----:B------:R-:W-:Y:S01]  /*13430*/  HMMA.16816.F32.BF16 R96, R4, R22, R96 ;  /* 0x000000160460723c */ /* 0x000fe20000041860 */
[----:B------:R-:W5:Y:S06]  /*13440*/  LDSM.16.MT88.4 R20, [R184+0xc400] ;  /* 0x00c40000b814783b */ /* 0x000f6c0000004200 */
[----:B--2---:R-:W-:Y:S01]  /*13450*/  F2FP.BF16.PACK_AB R4, R146, R141 ;  /* 0x0000008d9204723e */ /* 0x004fe200000010ff */
[----:B------:R-:W-:Y:S01]  /*13460*/  FADD.FTZ R141, R141, R136 ;  /* 0x000000888d8d7221 */ /* 0x000fe20000010000 */
[----:B------:R-:W-:-:S02]  /*13470*/  F2FP.BF16.PACK_AB R5, R152, R143 ;  /* 0x0000008f9805723e */ /* 0x000fc400000010ff */
[----:B------:R-:W-:Y:S01]  /*13480*/  F2FP.BF16.PACK_AB R6, R145, R144 ;  /* 0x000000909106723e */ /* 0x000fe200000010ff */
[----:B------:R-:W-:Y:S01]  /*13490*/  FADD.FTZ R141, R146, R141 ;  /* 0x0000008d928d7221 */ /* 0x000fe20000010000 */
[----:B------:R-:W-:-:S03]  /*134a0*/  F2FP.BF16.PACK_AB R7, R138, R139 ;  /* 0x0000008b8a07723e */ /* 0x000fc600000010ff */
[----:B------:R-:W-:-:S04]  /*134b0*/  FADD.FTZ R144, R144, R141 ;  /* 0x0000008d90907221 */ /* 0x000fc80000010000 */
[----:B---3--:R-:W-:Y:S01]  /*134c0*/  HMMA.16816.F32.BF16 R112, R4, R16, R112 ;  /* 0x000000100470723c */ /* 0x008fe20000041870 */
[----:B------:R-:W-:-:S07]  /*134d0*/  FADD.FTZ R144, R145, R144 ;  /* 0x0000009091907221 */ /* 0x000fce0000010000 */
[C---:B------:R-:W-:Y:S01]  /*134e0*/  HMMA.16816.F32.BF16 R108, R4.reuse, R18, R108 ;  /* 0x00000012046c723c */ /* 0x040fe2000004186c */
[----:B------:R-:W2:Y:S07]  /*134f0*/  LDSM.16.MT88.4 R16, [R184+0xe400] ;  /* 0x00e40000b810783b */ /* 0x000eae0000004200 */
[C---:B----4-:R-:W-:Y:S08]  /*13500*/  HMMA.16816.F32.BF16 R68, R4.reuse, R12, R68 ;  /* 0x0000000c0444723c */ /* 0x050ff00000041844 */
[C---:B------:R-:W-:Y:S01]  /*13510*/  HMMA.16816.F32.BF16 R72, R4.reuse, R14, R72 ;  /* 0x0000000e0448723c */ /* 0x040fe20000041848 */
[----:B------:R-:W3:Y:S07]  /*13520*/  LDSM.16.MT88.4 R12, [R186+0xa800] ;  /* 0x00a80000ba0c783b */ /* 0x000eee0000004200 */
[C---:B-1----:R-:W-:Y:S08]  /*13530*/  HMMA.16816.F32.BF16 R76, R4.reuse, R8, R76 ;  /* 0x00000008044c723c */ /* 0x042ff0000004184c */
[C---:B------:R-:W-:Y:S01]  /*13540*/  HMMA.16816.F32.BF16 R80, R4.reuse, R10, R80 ;  /* 0x0000000a0450723c */ /* 0x040fe20000041850 */
[----:B------:R-:W1:Y:S07]  /*13550*/  LDSM.16.MT88.4 R8, [R184+0xa800] ;  /* 0x00a80000b808783b */ /* 0x000e6e0000004200 */
[C---:B-----5:R-:W-:Y:S08]  /*13560*/  HMMA.16816.F32.BF16 R84, R4.reuse, R20, R84 ;  /* 0x000000140454723c */ /* 0x060ff00000041854 */
[C---:B------:R-:W-:Y:S01]  /*13570*/  HMMA.16816.F32.BF16 R104, R4.reuse, R22, R104 ;  /* 0x000000160468723c */ /* 0x040fe20000041868 */
[----:B------:R-:W-:Y:S07]  /*13580*/  LDSM.16.MT88.4 R20, [R186+0xc800] ;  /* 0x00c80000ba14783b */ /* 0x000fee0000004200 */
[C---:B------:R-:W-:Y:S07]  /*13590*/  HMMA.16816.F32.BF16 R88, R4.reuse, R24, R88 ;  /* 0x000000180458723c */ /* 0x040fee0000041858 */
[-CC-:B------:R-:W-:Y:S01]  /*135a0*/  FFMA.FTZ R24, R65, R57.reuse, -R56.reuse ;  /* 0x0000003941187223 */ /* 0x180fe20000010838 */
[----:B------:R-:W-:Y:S01]  /*135b0*/  HMMA.16816.F32.BF16 R92, R4, R26, R92 ;  /* 0x0000001a045c723c */ /* 0x000fe2000004185c */
[----:B------:R-:W-:-:S04]  /*135c0*/  FFMA.FTZ R25, R61, R57, -R56 ;  /* 0x000000393d197223 */ /* 0x000fc80000010838 */
[----:B------:R-:W-:Y:S02]  /*135d0*/  MUFU.EX2 R24, R24 ;  /* 0x0000001800187308 */ /* 0x000fe40000000800 */
[----:B------:R-:W-:Y:S01]  /*135e0*/  FADD.FTZ R27, R45, R50 ;  /* 0x000000322d1b7221 */ /* 0x000fe20000010000 */
[C---:B--2---:R-:W-:Y:S03]  /*135f0*/  HMMA.16816.F32.BF16 R100, R4.reuse, R16, R100 ;  /* 0x000000100464723c */ /* 0x044fe60000041864 */
[----:B------:R-:W-:Y:S02]  /*13600*/  FADD.FTZ R27, R44, R27 ;  /* 0x0000001b2c1b7221 */ /* 0x000fe40000010000 */
[----:B------:R-:W2:Y:S02]  /*13610*/  MUFU.EX2 R25, R25 ;  /* 0x0000001900197308 */ /* 0x000ea40000000800 */
[----:B------:R-:W-:Y:S01]  /*13620*/  FADD.FTZ R42, R42, R27 ;  /* 0x0000001b2a2a7221 */ /* 0x000fe20000010000 */
[----:B------:R-:W-:Y:S01]  /*13630*/  HMMA.16816.F32.BF16 R96, R4, R18, R96 ;  /* 0x000000120460723c */ /* 0x000fe20000041860 */
[----:B------:R-:W4:Y:S02]  /*13640*/  LDSM.16.MT88.4 R16, [R184+0xc800] ;  /* 0x00c80000b810783b */ /* 0x000f240000004200 */
[----:B------:R-:W-:-:S04]  /*13650*/  FADD.FTZ R37, R37, R42 ;  /* 0x0000002a25257221 */ /* 0x000fc80000010000 */
[----:B------:R-:W-:Y:S01]  /*13660*/  F2FP.BF16.PACK_AB R4, R128, R127 ;  /* 0x0000007f8004723e */ /* 0x000fe200000010ff */
[----:B------:R-:W-:Y:S01]  /*13670*/  FADD.FTZ R38, R38, R37 ;  /* 0x0000002526267221 */ /* 0x000fe20000010000 */
[----:B------:R-:W-:Y:S01]  /*13680*/  F2FP.BF16.PACK_AB R5, R140, R129 ;  /* 0x000000818c05723e */ /* 0x000fe200000010ff */
[----:B------:R-:W-:Y:S01]  /*13690*/  FADD.FTZ R127, R127, R144 ;  /* 0x000000907f7f7221 */ /* 0x000fe20000010000 */
[----:B------:R-:W-:Y:S01]  /*136a0*/  F2FP.BF16.PACK_AB R6, R147, R126 ;  /* 0x0000007e9306723e */ /* 0x000fe200000010ff */
[----:B------:R-:W-:Y:S01]  /*136b0*/  FADD.FTZ R33, R33, R38 ;  /* 0x0000002621217221 */ /* 0x000fe20000010000 */
[----:B------:R-:W-:Y:S01]  /*136c0*/  F2FP.BF16.PACK_AB R7, R122, R125 ;  /* 0x0000007d7a07723e */ /* 0x000fe200000010ff */
[----:B------:R-:W-:Y:S02]  /*136d0*/  FADD.FTZ R127, R128, R127 ;  /* 0x0000007f807f7221 */ /* 0x000fe40000010000 */
[----:B------:R-:W-:Y:S02]  /*136e0*/  FADD.FTZ R34, R34, R33 ;  /* 0x0000002122227221 */ /* 0x000fe40000010000 */
[----:B------:R-:W-:-:S02]  /*136f0*/  FADD.FTZ R126, R126, R127 ;  /* 0x0000007f7e7e7221 */ /* 0x000fc40000010000 */
[----:B---3--:R-:W-:Y:S01]  /*13700*/  HMMA.16816.F32.BF16 R112, R4, R12, R112 ;  /* 0x0000000c0470723c */ /* 0x008fe20000041870 */
[----:B------:R-:W-:Y:S02]  /*13710*/  FADD.FTZ R29, R29, R34 ;  /* 0x000000221d1d7221 */ /* 0x000fe40000010000 */
[----:B------:R-:W-:Y:S02]  /*13720*/  FADD.FTZ R126, R147, R126 ;  /* 0x0000007e937e7221 */ /* 0x000fe40000010000 */
[----:B------:R-:W-:-:S03]  /*13730*/  FADD.FTZ R30, R30, R29 ;  /* 0x0000001d1e1e7221 */ /* 0x000fc60000010000 */
[----:B------:R-:W-:Y:S01]  /*13740*/  HMMA.16816.F32.BF16 R108, R4, R14, R108 ;  /* 0x0000000e046c723c */ /* 0x000fe2000004186c */
[----:B------:R-:W3:Y:S01]  /*13750*/  LDSM.16.MT88.4 R12, [R186+0xe800] ;  /* 0x00e80000ba0c783b */ /* 0x000ee20000004200 */
        /* <DEDUP_REMOVED lines=9> */
[----:B----4-:R-:W-:Y:S02]  /*137f0*/  HMMA.16816.F32.BF16 R84, R4, R16, R84 ;  /* 0x000000100454723c */ /* 0x010fe40000041854 */
[----:B------:R-:W-:-:S04]  /*13800*/  FADD.FTZ R132, R132, R131 ;  /* 0x0000008384847221 */ /* 0x000fc80000010000 */
[----:B------:R-:W-:Y:S02]  /*13810*/  FADD.FTZ R133, R133, R132 ;  /* 0x0000008485857221 */ /* 0x000fe40000010000 */
[----:B------:R-:W-:Y:S01]  /*13820*/  HMMA.16816.F32.BF16 R104, R4, R18, R104 ;  /* 0x000000120468723c */ /* 0x000fe20000041868 */
[----:B------:R-:W4:Y:S01]  /*13830*/  LDSM.16.MT88.4 R16, [R186+0xac00] ;  /* 0x00ac0000ba10783b */ /* 0x000f220000004200 */
[----:B------:R-:W-:-:S04]  /*13840*/  FADD.FTZ R142, R142, R133 ;  /* 0x000000858e8e7221 */ /* 0x000fc80000010000 */
[----:B------:R-:W-:Y:S02]  /*13850*/  FADD.FTZ R143, R143, R142 ;  /* 0x0000008e8f8f7221 */ /* 0x000fe40000010000 */
[----:B------:R-:W-:Y:S02]  /*13860*/  HMMA.16816.F32.BF16 R76, R4, R20, R76 ;  /* 0x00000014044c723c */ /* 0x000fe4000004184c */
[----:B------:R-:W-:-:S04]  /*13870*/  FADD.FTZ R152, R152, R143 ;  /* 0x0000008f98987221 */ /* 0x000fc80000010000 */
[----:B------:R-:W-:Y:S02]  /*13880*/  FADD.FTZ R139, R139, R152 ;  /* 0x000000988b8b7221 */ /* 0x000fe40000010000 */
[C---:B---3--:R-:W-:Y:S01]  /*13890*/  HMMA.16816.F32.BF16 R88, R4.reuse, R12, R88 ;  /* 0x0000000c0458723c */ /* 0x048fe20000041858 */
[-C--:B------:R-:W-:Y:S02]  /*138a0*/  FFMA.FTZ R20, R59, R57.reuse, -R56 ;  /* 0x000000393b147223 */ /* 0x080fe40000010838 */
[----:B------:R-:W-:Y:S02]  /*138b0*/  FFMA.FTZ R21, R62, R57, -R55 ;  /* 0x000000393e157223 */ /* 0x000fe40000010837 */
[----:B------:R-:W-:Y:S02]  /*138c0*/  FADD.FTZ R138, R138, R139 ;  /* 0x0000008b8a8a7221 */ /* 0x000fe40000010000 */
[----:B------:R-:W3:Y:S01]  /*138d0*/  MUFU.EX2 R20, R20 ;  /* 0x0000001400147308 */ /* 0x000ee20000000800 */
[----:B------:R-:W-:Y:S01]  /*138e0*/  HMMA.16816.F32.BF16 R92, R4, R14, R92 ;  /* 0x0000000e045c723c */ /* 0x000fe2000004185c */
[----:B------:R-:W5:Y:S01]  /*138f0*/  LDSM.16.MT88.4 R12, [R184+0xac00] ;  /* 0x00ac0000b80c783b */ /* 0x000f620000004200 */
[----:B------:R-:W-:-:S04]  /*13900*/  FADD.FTZ R129, R129, R138 ;  /* 0x0000008a81817221 */ /* 0x000fc80000010000 */
[----:B------:R-:W-:Y:S01]  /*13910*/  FADD.FTZ R140, R140, R129 ;  /* 0x000000818c8c7221 */ /* 0x000fe20000010000 */
[----:B------:R-:W-:Y:S01]  /*13920*/  MUFU.EX2 R21, R21 ;  /* 0x0000001500157308 */ /* 0x000fe20000000800 */
[----:B-1----:R-:W-:Y:S02]  /*13930*/  HMMA.16816.F32.BF16 R100, R4, R8, R100 ;  /* 0x000000080464723c */ /* 0x002fe40000041864 */
[----:B------:R-:W-:-:S04]  /*13940*/  FADD.FTZ R125, R125, R140 ;  /* 0x0000008c7d7d7221 */ /* 0x000fc80000010000 */
[----:B------:R-:W-:Y:S02]  /*13950*/  FADD.FTZ R125, R122, R125 ;  /* 0x0000007d7a7d7221 */ /* 0x000fe40000010000 */
[C---:B------:R-:W-:Y:S01]  /*13960*/  HMMA.16816.F32.BF16 R96, R4.reuse, R10, R96 ;  /* 0x0000000a0460723c */ /* 0x040fe20000041860 */
[----:B------:R-:W1:Y:S07]  /*13970*/  LDSM.16.MT88.4 R8, [R186+0xcc00] ;  /* 0x00cc0000ba08783b */ /* 0x000e6e0000004200 */
[----:B------:R-:W-:Y:S07]  /*13980*/  HMMA.16816.F32.BF16 R80, R4, R22, R80 ;  /* 0x000000160450723c */ /* 0x000fee0000041850 */
[-CC-:B------:R-:W-:Y:S01]  /*13990*/  FFMA.FTZ R22, R60, R57.reuse, -R55.reuse ;  /* 0x000000393c167223 */ /* 0x180fe20000010837 */
[----:B--2---:R-:W-:Y:S01]  /*139a0*/  F2FP.BF16.PACK_AB R5, R25, R24 ;  /* 0x000000181905723e */ /* 0x004fe200000010ff */
[----:B------:R-:W-:Y:S01]  /*139b0*/  FFMA.FTZ R23, R58, R57, -R55 ;  /* 0x000000393a177223 */ /* 0x000fe20000010837 */
[----:B---3--:R-:W-:Y:S01]  /*139c0*/  F2FP.BF16.PACK_AB R7, R209, R20 ;  /* 0x00000014d107723e */ /* 0x008fe200000010ff */
[----:B------:R-:W-:-:S02]  /*139d0*/  FADD.FTZ R24, R24, R125 ;  /* 0x0000007d18187221 */ /* 0x000fc40000010000 */
[----:B------:R-:W2:Y:S02]  /*139e0*/  MUFU.EX2 R22, R22 ;  /* 0x0000001600167308 */ /* 0x000ea40000000800 */
[----:B------:R-:W-:-:S04]  /*139f0*/  FADD.FTZ R25, R25, R24 ;  /* 0x0000001819197221 */ /* 0x000fc80000010000 */
[----:B------:R-:W-:Y:S02]  /*13a00*/  FADD.FTZ R20, R20, R25 ;  /* 0x0000001914147221 */ /* 0x000fe40000010000 */
[----:B------:R-:W3:Y:S02]  /*13a10*/  MUFU.EX2 R23, R23 ;  /* 0x0000001700177308 */ /* 0x000ee40000000800 */
[----:B------:R-:W-:Y:S01]  /*13a20*/  FADD.FTZ R209, R209, R20 ;  /* 0x00000014d1d17221 */ /* 0x000fe20000010000 */
[----:B--2---:R-:W-:Y:S01]  /*13a30*/  F2FP.BF16.PACK_AB R4, R22, R21 ;  /* 0x000000151604723e */ /* 0x004fe200000010ff */
[----:B------:R-:W-:-:S04]  /*13a40*/  FADD.FTZ R21, R21, R126 ;  /* 0x0000007e15157221 */ /* 0x000fc80000010000 */
[----:B------:R-:W-:Y:S01]  /*13a50*/  FADD.FTZ R22, R22, R21 ;  /* 0x0000001516167221 */ /* 0x000fe20000010000 */
[----:B---3--:R-:W-:-:S03]  /*13a60*/  F2FP.BF16.PACK_AB R6, R210, R23 ;  /* 0x00000017d206723e */ /* 0x008fc600000010ff */
[----:B------:R-:W-:-:S04]  /*13a70*/  FADD.FTZ R23, R23, R22 ;  /* 0x0000001617177221 */ /* 0x000fc80000010000 */
[----:B------:R-:W-:Y:S01]  /*13a80*/  FADD.FTZ R210, R210, R23 ;  /* 0x00000017d2d27221 */ /* 0x000fe20000010000 */
[C---:B----4-:R-:W-:Y:S08]  /*13a90*/  HMMA.16816.F32.BF16 R112, R4.reuse, R16, R112 ;  /* 0x000000100470723c */ /* 0x050ff00000041870 */
[C---:B------:R-:W-:Y:S01]  /*13aa0*/  HMMA.16816.F32.BF16 R108, R4.reuse, R18, R108 ;  /* 0x00000012046c723c */ /* 0x040fe2000004186c */
[----:B------:R-:W2:Y:S07]  /*13ab0*/  LDSM.16.MT88.4 R16, [R184+0xcc00] ;  /* 0x00cc0000b810783b */ /* 0x000eae0000004200 */
[C---:B-----5:R-:W-:Y:S08]  /*13ac0*/  HMMA.16816.F32.BF16 R68, R4.reuse, R12, R68 ;  /* 0x0000000c0444723c */ /* 0x060ff00000041844 */
[C---:B------:R-:W-:Y:S01]  /*13ad0*/  HMMA.16816.F32.BF16 R72, R4.reuse, R14, R72 ;  /* 0x0000000e0448723c */ /* 0x040fe20000041848 */
[----:B------:R-:W3:Y:S07]  /*13ae0*/  LDSM.16.MT88.4 R12, [R186+0xec00] ;  /* 0x00ec0000ba0c783b */ /* 0x000eee0000004200 */
[C---:B-1----:R-:W-:Y:S08]  /*13af0*/  HMMA.16816.F32.BF16 R76, R4.reuse, R8, R76 ;  /* 0x00000008044c723c */ /* 0x042ff0000004184c */
[C---:B------:R-:W-:Y:S01]  /*13b00*/  HMMA.16816.F32.BF16 R80, R4.reuse, R10, R80 ;  /* 0x0000000a0450723c */ /* 0x040fe20000041850 */
[----:B------:R-:W1:Y:S07]  /*13b10*/  LDSM.16.MT88.4 R8, [R184+0xec00] ;  /* 0x00ec0000b808783b */ /* 0x000e6e0000004200 */
[C---:B--2---:R-:W-:Y:S08]  /*13b20*/  HMMA.16816.F32.BF16 R84, R4.reuse, R16, R84 ;  /* 0x000000100454723c */ /* 0x044ff00000041854 */
[C---:B------:R-:W-:Y:S08]  /*13b30*/  HMMA.16816.F32.BF16 R104, R4.reuse, R18, R104 ;  /* 0x000000120468723c */ /* 0x040ff00000041868 */
[C---:B---3--:R-:W-:Y:S08]  /*13b40*/  HMMA.16816.F32.BF16 R88, R4.reuse, R12, R88 ;  /* 0x0000000c0458723c */ /* 0x048ff00000041858 */
[C---:B------:R-:W-:Y:S08]  /*13b50*/  HMMA.16816.F32.BF16 R92, R4.reuse, R14, R92 ;  /* 0x0000000e045c723c */ /* 0x040ff0000004185c */
[C---:B-1----:R-:W-:Y:S08]  /*13b60*/  HMMA.16816.F32.BF16 R100, R4.reuse, R8, R100 ;  /* 0x000000080464723c */ /* 0x042ff00000041864 */
[----:B------:R-:W-:Y:S01]  /*13b70*/  HMMA.16816.F32.BF16 R96, R4, R10, R96 ;  /* 0x0000000a0460723c */ /* 0x000fe20000041860 */
[----:B------:R-:W-:Y:S07]  /*13b80*/  @!UPT UIADD3 URZ, URZ, URZ, URZ ;  /* 0x0000003f3f3ff290 */ /* 0x000fee000fffe03f */
[----:B------:R-:W-:Y:S11]  /*13b90*/  @!P6 BRA `(.L_x_1540) ;  /* 0x000048f00000e947 */ /* 0x000ff60003800000 */
[----:B------:R-:W-:-:S04]  /*13ba0*/  DEPBAR.LE SB0, 0x0 ;  /* 0x000080000000791a */ /* 0x000fc80000000000 */
[----:B------:R-:W-:Y:S01]  /*13bb0*/  WARPSYNC 0xffffffff ;  /* 0xffffffff00007948 */ /* 0x000fe20003800000 */
[----:B------:R-:W-:Y:S01]  /*13bc0*/  BSSY B0, `(.L_x_1541) ;  /* 0x0000048000007945 */ /* 0x000fe20003800000 */
[----:B------:R-:W-:Y:S01]  /*13bd0*/  IADD3 R205, R53, -0x2, RZ ;  /* 0xfffffffe35cd7810 */ /* 0x000fe20007ffe0ff */
[----:B------:R-:W-:Y:S06]  /*13be0*/  BAR.SYNC.DEFER_BLOCKING 0x0 ;  /* 0x0000000000007b1d */ /* 0x000fec0000010000 */
[----:B------:R-:W-:Y:S05]  /*13bf0*/  @!P3 BRA `(.L_x_1542) ;  /* 0x000003f00000b947 */ /* 0x000fea0003800000 */
[----:B------:R-:W-:Y:S02]  /*13c00*/  IMAD.U32 R116, RZ, RZ, UR7 ;  /* 0x00000007ff747e24 */ /* 0x000fe4000f8e00ff */
[----:B------:R-:W-:-:S05]  /*13c10*/  IMAD.U32 R117, RZ, RZ, UR8 ;  /* 0x00000008ff757e24 */ /* 0x000fca000f8e00ff */
[----:B------:R-:W2:Y:S01]  /*13c20*/  LD.E R10, [R116.64+0x170] ;  /* 0x00017004740a7980 */ /* 0x000ea2000c101900 */
[----:B------:R-:W-:-:S04]  /*13c30*/  SHF.L.U32 R3, R205, 0x7, RZ ;  /* 0x00000007cd037819 */ /* 0x000fc800000006ff */
[C---:B------:R-:W-:Y:S02]  /*13c40*/  IADD3 R11, R3.reuse, 0x80, RZ ;  /* 0x00000080030b7810 */ /* 0x040fe40007ffe0ff */
[----:B------:R-:W-:Y:S02]  /*13c50*/  IABS R4, R3 ;  /* 0x0000000300047213 */ /* 0x000fe40000000000 */
[-C--:B--2---:R-:W-:Y:S02]  /*13c60*/  IABS R7, R10.reuse ;  /* 0x0000000a00077213 */ /* 0x084fe40000000000 */
[-C--:B------:R-:W-:Y:S02]  /*13c70*/  IABS R5, R10.reuse ;  /* 0x0000000a00057213 */ /* 0x080fe40000000000 */
[----:B------:R-:W1:Y:S01]  /*13c80*/  I2F.RP R12, R7 ;  /* 0x00000007000c7306 */ /* 0x000e620000209400 */
[----:B------:R-:W-:Y:S02]  /*13c90*/  LOP3.LUT R3, R3, R10, RZ, 0x3c, !PT ;  /* 0x0000000a03037212 */ /* 0x000fe400078e3cff */
[----:B------:R-:W-:-:S02]  /*13ca0*/  IMAD.MOV R5, RZ, RZ, -R5 ;  /* 0x000000ffff057224 */ /* 0x000fc400078e0a05 */
[----:B------:R-:W-:Y:S02]  /*13cb0*/  ISETP.GE.AND P0, PT, R3, RZ, PT ;  /* 0x000000ff0300720c */ /* 0x000fe40003f06270 */
[----:B------:R-:W-:Y:S01]  /*13cc0*/  LOP3.LUT R3, RZ, R10, RZ, 0x33, !PT ;  /* 0x0000000aff037212 */ /* 0x000fe200078e33ff */
        /* <DEDUP_REMOVED lines=50> */
.L_x_1542:
[----:B------:R-:W-:Y:S01]  /*13ff0*/  IMAD.U32 R116, RZ, RZ, UR7 ;  /* 0x00000007ff747e24 */ /* 0x000fe2000f8e00ff */
[----:B------:R-:W-:-:S05]  /*14000*/  MOV R117, UR8 ;  /* 0x0000000800757c02 */ /* 0x000fca0008000f00 */
[----:B------:R-:W2:Y:S02]  /*14010*/  LD.E R3, [R116.64+0x40] ;  /* 0x0000400474037980 */ /* 0x000ea4000c101900 */
[----:B--2---:R-:W-:-:S05]  /*14020*/  IMAD.U32 R3, R3, -0x80, RZ ;  /* 0xffffff8003037824 */ /* 0x004fca00078e00ff */
[----:B------:R-:W-:Y:S02]  /*14030*/  SHF.R.S32.HI R4, RZ, 0x1f, R3 ;  /* 0x0000001fff047819 */ /* 0x000fe40000011403 */
.L_x_1543:
[----:B------:R-:W-:Y:S05]  /*14040*/  BSYNC B0 ;  /* 0x0000000000007941 */ /* 0x000fea0003800000 */
.L_x_1541:
        /* <DEDUP_REMOVED lines=103> */
[----:B--2---:R-:W2:Y:S04]  /*146c0*/  LDSM.16.M88.4 R4, [R188+0x4000] ;  /* 0x00400000bc04783b */ /* 0x004ea80000000200 */
[----:B------:R-:W2:Y:S04]  /*146d0*/  LDSM.16.M88.4 R28, [R188+0x3400] ;  /* 0x00340000bc1c783b */ /* 0x000ea80000000200 */
[----:B---3--:R-:W5:Y:S04]  /*146e0*/  LDSM.16.M88.4 R12, [R188+0x3c00] ;  /* 0x003c0000bc0c783b */ /* 0x008f680000000200 */
[----:B------:R-:W3:Y:S04]  /*146f0*/  LDSM.16.M88.4 R136, [R188+0x4400] ;  /* 0x00440000bc88783b */ /* 0x000ee80000000200 */
[----:B------:R-:W2:Y:S04]  /*14700*/  LDSM.16.M88.4 R128, [R188+0x4800] ;  /* 0x00480000bc80783b */ /* 0x000ea80000000200 */
[----:B------:R-:W3:Y:S04]  /*14710*/  LDSM.16.M88.4 R52, [R188+0x4c00] ;  /* 0x004c0000bc34783b */ /* 0x000ee80000000200 */
[----:B------:R-:W-:Y:S04]  /*14720*/  LDSM.16.M88.4 R60, [R187] ;  /* 0x00000000bb3c783b */ /* 0x000fe80000000200 */
[----:B------:R-:W3:Y:S04]  /*14730*/  LDSM.16.M88.4 R48, [R185+0x3000] ;  /* 0x00300000b930783b */ /* 0x000ee80000000200 */
[----:B------:R-:W3:Y:S01]  /*14740*/  LDSM.16.M88.4 R64, [R185+0x3800] ;  /* 0x00380000b940783b */ /* 0x000ee20000000200 */
[C---:B-1----:R-:W-:Y:S03]  /*14750*/  HMMA.16816.F32.BF16 R40, R120.reuse, R36, RZ ;  /* 0x000000247828723c */ /* 0x042fe600000418ff */
[----:B------:R-:W1:Y:S04]  /*14760*/  LDSM.16.M88.4 R44, [R185+0x4000] ;  /* 0x00400000b92c783b */ /* 0x000e680000000200 */
[----:B------:R-:W1:Y:S01]  /*14770*/  LDSM.16.M88.4 R144, [R185+0x3400] ;  /* 0x00340000b990783b */ /* 0x000e620000000200 */
[C---:B------:R-:W-:Y:S03]  /*14780*/  HMMA.16816.F32.BF16 R36, R120.reuse, R38, RZ ;  /* 0x000000267824723c */ /* 0x040fe600000418ff */
[----:B------:R-:W-:Y:S04]  /*14790*/  LDSM.16.M88.4 R56, [R185+0x3c00] ;  /* 0x003c0000b938783b */ /* 0x000fe80000000200 */
[----:B------:R-:W-:Y:S01]  /*147a0*/  LDSM.16.M88.4 R152, [R188+0x6000] ;  /* 0x00600000bc98783b */ /* 0x000fe20000000200 */
[C---:B----4-:R-:W-:Y:S03]  /*147b0*/  HMMA.16816.F32.BF16 R24, R120.reuse, R20, RZ ;  /* 0x000000147818723c */ /* 0x050fe600000418ff */
[----:B------:R-:W-:Y:S04]  /*147c0*/  LDSM.16.M88.4 R148, [R188+0x6800] ;  /* 0x00680000bc94783b */ /* 0x000fe80000000200 */
[----:B------:R-:W-:Y:S01]  /*147d0*/  LDSM.16.M88.4 R156, [R187+0x1000] ;  /* 0x00100000bb9c783b */ /* 0x000fe20000000200 */
[C---:B--2---:R-:W-:Y:S03]  /*147e0*/  HMMA.16816.F32.BF16 R8, R120.reuse, R4, RZ ;  /* 0x000000047808723c */ /* 0x044fe600000418ff */
[----:B------:R-:W0:Y:S05]  /*147f0*/  LDGDEPBAR ;  /* 0x00000000000079af */ /* 0x000e2a0000000000 */
[C---:B------:R-:W-:Y:S08]  /*14800*/  HMMA.16816.F32.BF16 R20, R120.reuse, R22, RZ ;  /* 0x000000167814723c */ /* 0x040ff000000418ff */
[C---:B------:R-:W-:Y:S08]  /*14810*/  HMMA.16816.F32.BF16 R4, R120.reuse, R6, RZ ;  /* 0x000000067804723c */ /* 0x040ff000000418ff */
[C---:B------:R-:W-:Y:S08]  /*14820*/  HMMA.16816.F32.BF16 R32, R120.reuse, R28, RZ ;  /* 0x0000001c7820723c */ /* 0x040ff000000418ff */
[C---:B-----5:R-:W-:Y:S08]  /*14830*/  HMMA.16816.F32.BF16 R16, R120.reuse, R12, RZ ;  /* 0x0000000c7810723c */ /* 0x060ff000000418ff */
[C---:B---3--:R-:W-:Y:S08]  /*14840*/  HMMA.16816.F32.BF16 R140, R120.reuse, R136, RZ ;  /* 0x00000088788c723c */ /* 0x048ff000000418ff */
        /* <DEDUP_REMOVED lines=11> */
[C---:B------:R-:W-:Y:S08]  /*14900*/  HMMA.16816.F32.BF16 R24, R60.reuse, R64, R24 ;  /* 0x000000403c18723c */ /* 0x040ff00000041818 */
[C---:B------:R-:W-:Y:S01]  /*14910*/  HMMA.16816.F32.BF16 R20, R60.reuse, R66, R20 ;  /* 0x000000423c14723c */ /* 0x040fe20000041814 */
[----:B------:R-:W-:Y:S07]  /*14920*/  LDSM.16.M88.4 R64, [R189+0x1000] ;  /* 0x00100000bd40783b */ /* 0x000fee0000000200 */
[C---:B-1----:R-:W-:Y:S08]  /*14930*/  HMMA.16816.F32.BF16 R8, R60.reuse, R44, R8 ;  /* 0x0000002c3c08723c */ /* 0x042ff00000041808 */
[C---:B------:R-:W-:Y:S01]  /*14940*/  HMMA.16816.F32.BF16 R4, R60.reuse, R46, R4 ;  /* 0x0000002e3c04723c */ /* 0x040fe20000041804 */
[----:B------:R-:W1:Y:S07]  /*14950*/  LDSM.16.M88.4 R44, [R188+0x5000] ;  /* 0x00500000bc2c783b */ /* 0x000e6e0000000200 */
[C---:B------:R-:W-:Y:S08]  /*14960*/  HMMA.16816.F32.BF16 R32, R60.reuse, R144, R32 ;  /* 0x000000903c20723c */ /* 0x040ff00000041820 */
[C---:B------:R-:W-:Y:S01]  /*14970*/  HMMA.16816.F32.BF16 R28, R60.reuse, R146, R28 ;  /* 0x000000923c1c723c */ /* 0x040fe2000004181c */
[----:B------:R-:W4:Y:S07]  /*14980*/  LDSM.16.M88.4 R144, [R185+0x4c00] ;  /* 0x004c0000b990783b */ /* 0x000f2e0000000200 */
[C---:B--2---:R-:W-:Y:S08]  /*14990*/  HMMA.16816.F32.BF16 R140, R60.reuse, R52, R140 ;  /* 0x000000343c8c723c */ /* 0x044ff0000004188c */
[C---:B------:R-:W-:Y:S01]  /*149a0*/  HMMA.16816.F32.BF16 R136, R60.reuse, R54, R136 ;  /* 0x000000363c88723c */ /* 0x040fe20000041888 */
[----:B------:R-:W2:Y:S07]  /*149b0*/  LDSM.16.M88.4 R52, [R188+0x5800] ;  /* 0x00580000bc34783b */ /* 0x000eae0000000200 */
[C---:B---3--:R-:W-:Y:S08]  /*149c0*/  HMMA.16816.F32.BF16 R132, R60.reuse, R48, R132 ;  /* 0x000000303c84723c */ /* 0x048ff00000041884 */
[C---:B------:R-:W-:Y:S01]  /*149d0*/  HMMA.16816.F32.BF16 R128, R60.reuse, R50, R128 ;  /* 0x000000323c80723c */ /* 0x040fe20000041880 */
[----:B------:R-:W3:Y:S07]  /*149e0*/  LDSM.16.M88.4 R48, [R188+0x5c00] ;  /* 0x005c0000bc30783b */ /* 0x000eee0000000200 */
[C---:B------:R-:W-:Y:S08]  /*149f0*/  HMMA.16816.F32.BF16 R16, R60.reuse, R56, R16 ;  /* 0x000000383c10723c */ /* 0x040ff00000041810 */
[----:B------:R-:W-:Y:S01]  /*14a00*/  HMMA.16816.F32.BF16 R12, R60, R58, R12 ;  /* 0x0000003a3c0c723c */ /* 0x000fe2000004180c */
[----:B------:R-:W5:Y:S07]  /*14a10*/  LDSM.16.M88.4 R56, [R188+0x5400] ;  /* 0x00540000bc38783b */ /* 0x000f6e0000000200 */
[C---:B-1----:R-:W-:Y:S08]  /*14a20*/  HMMA.16816.F32.BF16 R40, R64.reuse, R44, R40 ;  /* 0x0000002c4028723c */ /* 0x042ff00000041828 */
[----:B------:R-:W-:Y:S01]  /*14a30*/  HMMA.16816.F32.BF16 R36, R64, R46, R36 ;  /* 0x0000002e4024723c */ /* 0x000fe20000041824 */
[----:B------:R-:W1:Y:S07]  /*14a40*/  LDSM.16.M88.4 R44, [R188+0x6400] ;  /* 0x00640000bc2c783b */ /* 0x000e6e0000000200 */
[C---:B----4-:R-:W-:Y:S08]  /*14a50*/  HMMA.16816.F32.BF16 R124, R60.reuse, R144, R124 ;  /* 0x000000903c7c723c */ /* 0x050ff0000004187c */
[----:B------:R-:W-:Y:S01]  /*14a60*/  HMMA.16816.F32.BF16 R120, R60, R146, R120 ;  /* 0x000000923c78723c */ /* 0x000fe20000041878 */
[----:B------:R-:W4:Y:S04]  /*14a70*/  LDSM.16.M88.4 R144, [R188+0x6c00] ;  /* 0x006c0000bc90783b */ /* 0x000f280000000200 */
[----:B------:R-:W-:Y:S03]  /*14a80*/  LDSM.16.M88.4 R60, [R185+0x5000] ;  /* 0x00500000b93c783b */ /* 0x000fe60000000200 */
[C---:B--2---:R-:W-:Y:S08]  /*14a90*/  HMMA.16816.F32.BF16 R24, R64.reuse, R52, R24 ;  /* 0x000000344018723c */ /* 0x044ff00000041818 */
[C---:B------:R-:W-:Y:S01]  /*14aa0*/  HMMA.16816.F32.BF16 R20, R64.reuse, R54, R20 ;  /* 0x000000364014723c */ /* 0x040fe20000041814 */
[----:B------:R-:W2:Y:S07]  /*14ab0*/  LDSM.16.M88.4 R52, [R185+0x5800] ;  /* 0x00580000b934783b */ /* 0x000eae0000000200 */
[C---:B---3--:R-:W-:Y:S08]  /*14ac0*/  HMMA.16816.F32.BF16 R16, R64.reuse, R48, R16 ;  /* 0x000000304010723c */ /* 0x048ff00000041810 */
[C---:B------:R-:W-:Y:S01]  /*14ad0*/  HMMA.16816.F32.BF16 R12, R64.reuse, R50, R12 ;  /* 0x00000032400c723c */ /* 0x040fe2000004180c */
[----:B------:R-:W3:Y:S07]  /*14ae0*/  LDSM.16.M88.4 R48, [R185+0x5c00] ;  /* 0x005c0000b930783b */ /* 0x000eee0000000200 */
[C---:B-----5:R-:W-:Y:S08]  /*14af0*/  HMMA.16816.F32.BF16 R32, R64.reuse, R56, R32 ;  /* 0x000000384020723c */ /* 0x060ff00000041820 */
[C---:B------:R-:W-:Y:S01]  /*14b00*/  HMMA.16816.F32.BF16 R28, R64.reuse, R58, R28 ;  /* 0x0000003a401c723c */ /* 0x040fe2000004181c */
[----:B------:R-:W5:Y:S07]  /*14b10*/  LDSM.16.M88.4 R56, [R185+0x5400] ;  /* 0x00540000b938783b */ /* 0x000f6e0000000200 */
[C---:B-1----:R-:W-:Y:S08]  /*14b20*/  HMMA.16816.F32.BF16 R140, R64.reuse, R44, R140 ;  /* 0x0000002c408c723c */ /* 0x042ff0000004188c */
[C---:B------:R-:W-:Y:S01]  /*14b30*/  HMMA.16816.F32.BF16 R136, R64.reuse, R46, R136 ;  /* 0x0000002e4088723c */ /* 0x040fe20000041888 */
[----:B------:R-:W1:Y:S07]  /*14b40*/  LDSM.16.M88.4 R44, [R185+0x6000] ;  /* 0x00600000b92c783b */ /* 0x000e6e0000000200 */
[C---:B----4-:R-:W-:Y:S08]  /*14b50*/  HMMA.16816.F32.BF16 R124, R64.reuse, R144, R124 ;  /* 0x00000090407c723c */ /* 0x050ff0000004187c */
[C---:B------:R-:W-:Y:S01]  /*14b60*/  HMMA.16816.F32.BF16 R120, R64.reuse, R146, R120 ;  /* 0x000000924078723c */ /* 0x040fe20000041878 */
[----:B------:R-:W4:Y:S07]  /*14b70*/  LDSM.16.M88.4 R144, [R185+0x6c00] ;  /* 0x006c0000b990783b */ /* 0x000f2e0000000200 */
[C---:B------:R-:W-:Y:S08]  /*14b80*/  HMMA.16816.F32.BF16 R8, R64.reuse, R152, R8 ;  /* 0x000000984008723c */ /* 0x040ff00000041808 */
[C---:B------:R-:W-:Y:S01]  /*14b90*/  HMMA.16816.F32.BF16 R4, R64.reuse, R154, R4 ;  /* 0x0000009a4004723c */ /* 0x040fe20000041804 */
[----:B------:R-:W1:Y:S07]  /*14ba0*/  LDSM.16.M88.4 R152, [R185+0x6400] ;  /* 0x00640000b998783b */ /* 0x000e6e0000000200 */
[C---:B------:R-:W-:Y:S08]  /*14bb0*/  HMMA.16816.F32.BF16 R132, R64.reuse, R148, R132 ;  /* 0x000000944084723c */ /* 0x040ff00000041884 */
[----:B------:R-:W-:Y:S01]  /*14bc0*/  HMMA.16816.F32.BF16 R128, R64, R150, R128 ;  /* 0x000000964080723c */ /* 0x000fe20000041880 */
[----:B------:R-:W1:Y:S04]  /*14bd0*/  LDSM.16.M88.4 R148, [R185+0x6800] ;  /* 0x00680000b994783b */ /* 0x000e680000000200 */
        /* <DEDUP_REMOVED lines=13> */
[C---:B------:R-:W-:Y:S08]  /*14cb0*/  HMMA.16816.F32.BF16 R40, R156.reuse, R60, R40 ;  /* 0x0000003c9c28723c */ /* 0x040ff00000041828 */
        /* <DEDUP_REMOVED lines=10> */
[----:B------:R-:W1:Y:S07]  /*14d60*/  LDSM.16.M88.4 R148, [R188+0x8c00] ;  /* 0x008c0000bc94783b */ /* 0x000e6e0000000200 */
[C---:B--2---:R-:W-:Y:S08]  /*14d70*/  HMMA.16816.F32.BF16 R24, R64.reuse, R52, R24 ;  /* 0x000000344018723c */ /* 0x044ff00000041818 */
[C---:B------:R-:W-:Y:S01]  /*14d80*/  HMMA.16816.F32.BF16 R20, R64.reuse, R54, R20 ;  /* 0x000000364014723c */ /* 0x040fe20000041814 */
[----:B------:R-:W-:Y:S07]  /*14d90*/  LDSM.16.M88.4 R52, [R185+0x7400] ;  /* 0x00740000b934783b */ /* 0x000fee0000000200 */
[C---:B---3--:R-:W-:Y:S08]  /*14da0*/  HMMA.16816.F32.BF16 R16, R64.reuse, R48, R16 ;  /* 0x000000304010723c */ /* 0x048ff00000041810 */
[C---:B------:R-:W-:Y:S01]  /*14db0*/  HMMA.16816.F32.BF16 R12, R64.reuse, R50, R12 ;  /* 0x00000032400c723c */ /* 0x040fe2000004180c */
[----:B------:R-:W2:Y:S07]  /*14dc0*/  LDSM.16.M88.4 R48, [R187+0x2000] ;  /* 0x00200000bb30783b */ /* 0x000eae0000000200 */
[C---:B-----5:R-:W-:Y:S08]  /*14dd0*/  HMMA.16816.F32.BF16 R32, R64.reuse, R56, R32 ;  /* 0x000000384020723c */ /* 0x060ff00000041820 */
[C---:B------:R-:W-:Y:S01]  /*14de0*/  HMMA.16816.F32.BF16 R28, R64.reuse, R58, R28 ;  /* 0x0000003a401c723c */ /* 0x040fe2000004181c */
[----:B------:R-:W3:Y:S07]  /*14df0*/  LDSM.16.M88.4 R56, [R185+0x7800] ;  /* 0x00780000b938783b */ /* 0x000eee0000000200 */
[C---:B-1----:R-:W-:Y:S08]  /*14e00*/  HMMA.16816.F32.BF16 R8, R64.reuse, R44, R8 ;  /* 0x0000002c4008723c */ /* 0x042ff00000041808 */
[C---:B------:R-:W-:Y:S01]  /*14e10*/  HMMA.16816.F32.BF16 R4, R64.reuse, R46, R4 ;  /* 0x0000002e4004723c */ /* 0x040fe20000041804 */
[----:B------:R-:W1:Y:S07]  /*14e20*/  LDSM.16.M88.4 R44, [R185+0x7000] ;  /* 0x00700000b92c783b */ /* 0x000e6e0000000200 */
[C---:B------:R-:W-:Y:S08]  /*14e30*/  HMMA.16816.F32.BF16 R40, R64.reuse, R60, R40 ;  /* 0x0000003c4028723c */ /* 0x040ff00000041828 */
[C---:B------:R-:W-:Y:S01]  /*14e40*/  HMMA.16816.F32.BF16 R36, R64.reuse, R62, R36 ;  /* 0x0000003e4024723c */ /* 0x040fe20000041824 */
[----:B------:R-:W5:Y:S07]  /*14e50*/  LDSM.16.M88.4 R60, [R185+0x7c00] ;  /* 0x007c0000b93c783b */ /* 0x000f6e0000000200 */
[C---:B----4-:R-:W-:Y:S08]  /*14e60*/  HMMA.16816.F32.BF16 R132, R64.reuse, R144, R132 ;  /* 0x000000904084723c */ /* 0x050ff00000041884 */
[C---:B------:R-:W-:Y:S01]  /*14e70*/  HMMA.16816.F32.BF16 R128, R64.reuse, R146, R128 ;  /* 0x000000924080723c */ /* 0x040fe20000041880 */
[----:B------:R-:W4:Y:S07]  /*14e80*/  LDSM.16.M88.4 R144, [R185+0x8000] ;  /* 0x00800000b990783b */ /* 0x000f2e0000000200 */
[C---:B------:R-:W-:Y:S08]  /*14e90*/  HMMA.16816.F32.BF16 R140, R64.reuse, R152, R140 ;  /* 0x00000098408c723c */ /* 0x040ff0000004188c */
[C---:B------:R-:W-:Y:S08]  /*14ea0*/  HMMA.16816.F32.BF16 R136, R64.reuse, R154, R136 ;  /* 0x0000009a4088723c */ /* 0x040ff00000041888 */
[C---:B------:R-:W-:Y:S07]  /*14eb0*/  HMMA.16816.F32.BF16 R124, R64.reuse, R148, R124 ;  /* 0x00000094407c723c */ /* 0x040fee000004187c */
[----:B------:R-:W-:Y:S01]  /*14ec0*/  IMAD.MOV.U32 R148, RZ, RZ, R160 ;  /* 0x000000ffff947224 */ /* 0x000fe200078e00a0 */
[----:B------:R-:W-:Y:S01]  /*14ed0*/  HMMA.16816.F32.BF16 R120, R64, R150, R120 ;  /* 0x000000964078723c */ /* 0x000fe20000041878 */
[----:B------:R-:W4:Y:S01]  /*14ee0*/  LDSM.16.M88.4 R64, [R185+0x8400] ;  /* 0x00840000b940783b */ /* 0x000f220000000200 */
[----:B------:R-:W-:-:S06]  /*14ef0*/  IMAD.MOV.U32 R149, RZ, RZ, R161 ;  /* 0x000000ffff957224 */ /* 0x000fcc00078e00a1 */
[C---:B--2---:R-:W-:Y:S08]  /*14f00*/  HMMA.16816.F32.BF16 R32, R48.reuse, R52, R32 ;  /* 0x000000343020723c */ /* 0x044ff00000041820 */
[C---:B------:R-:W-:Y:S01]  /*14f10*/  HMMA.16816.F32.BF16 R28, R48.reuse, R54, R28 ;  /* 0x00000036301c723c */ /* 0x040fe2000004181c */
[----:B------:R-:W2:Y:S07]  /*14f20*/  LDSM.16.M88.4 R52, [R185+0x8800] ;  /* 0x00880000b934783b */ /* 0x000eae0000000200 */
[C---:B---3--:R-:W-:Y:S08]  /*14f30*/  HMMA.16816.F32.BF16 R24, R48.reuse, R56, R24 ;  /* 0x000000383018723c */ /* 0x048ff00000041818 */
[----:B------:R-:W-:Y:S01]  /*14f40*/  HMMA.16816.F32.BF16 R20, R48, R58, R20 ;  /* 0x0000003a3014723c */ /* 0x000fe20000041814 */
[----:B------:R-:W3:Y:S01]  /*14f50*/  LDSM.16.M88.4 R56, [R185+0x8c00] ;  /* 0x008c0000b938783b */ /* 0x000ee20000000200 */
[----:B------:R-:W-:-:S06]  /*14f60*/  DEPBAR.LE SB0, 0x0 ;  /* 0x000080000000791a */ /* 0x000fcc0000000000 */
[C---:B-1----:R-:W-:Y:S07]  /*14f70*/  HMMA.16816.F32.BF16 R36, R48.reuse, R46, R36 ;  /* 0x0000002e3024723c */ /* 0x042fee0000041824 */
[----:B------:R-:W-:Y:S01]  /*14f80*/  IMAD.SHL.U32 R46, R205, 0x80, RZ ;  /* 0x00000080cd2e7824 */ /* 0x000fe200078e00ff */
[----:B-----5:R-:W-:Y:S04]  /*14f90*/  HMMA.16816.F32.BF16 R16, R48, R60, R16 ;  /* 0x0000003c3010723c */ /* 0x020fe80000041810 */
[----:B------:R-:W-:-:S03]  /*14fa0*/  LOP3.LUT R47, R46, 0x10, R3, 0xfe, !PT ;  /* 0x000000102e2f7812 */ /* 0x000fc600078efe03 */
[--C-:B------:R-:W-:Y:S01]  /*14fb0*/  LOP3.LUT R60, R46, 0x8, R3.reuse, 0xfe, !PT ;  /* 0x000000082e3c7812 */ /* 0x100fe200078efe03 */
[C---:B------:R-:W-:Y:S01]  /*14fc0*/  HMMA.16816.F32.BF16 R12, R48.reuse, R62, R12 ;  /* 0x0000003e300c723c */ /* 0x040fe2000004180c */
[CC--:B------:R-:W-:Y:S02]  /*14fd0*/  ISETP.GE.AND P6, PT, R47.reuse, R118.reuse, PT ;  /* 0x000000762f00720c */ /* 0x0c0fe40003fc6270 */
[C---:B------:R-:W-:Y:S02]  /*14fe0*/  ISETP.GE.AND P0, PT, R60.reuse, R118, PT ;  /* 0x000000763c00720c */ /* 0x040fe40003f06270 */
[-C--:B------:R-:W-:Y:S02]  /*14ff0*/  ISETP.GE.AND P1, PT, R60, R119.reuse, PT ;  /* 0x000000773c00720c */ /* 0x080fe40003f26270 */
[----:B------:R-:W-:Y:S01]  /*15000*/  LOP3.LUT R60, R46, 0x18, R3, 0xfe, !PT ;  /* 0x000000182e3c7812 */ /* 0x000fe200078efe03 */
[----:B----4-:R-:W-:Y:S01]  /*15010*/  HMMA.16816.F32.BF16 R8, R48, R144, R8 ;  /* 0x000000903008723c */ /* 0x010fe20000041808 */
[----:B------:R-:W-:-:S02]  /*15020*/  ISETP.GE.AND P2, PT, R47, R119, PT ;  /* 0x000000772f00720c */ /* 0x000fc40003f46270 */
[----:B------:R-:W-:Y:S02]  /*15030*/  LOP3.LUT R61, R46, 0x20, R3, 0xfe, !PT ;  /* 0x000000202e3d7812 */ /* 0x000fe400078efe03 */
[----:B------:R-:W-:Y:S02]  /*15040*/  FSEL R47, R36, -INF , !P0 ;  /* 0xff800000242f7808 */ /* 0x000fe40004000000 */
[----:B------:R-:W-:Y:S01]  /*15050*/  FSEL R38, R38, -INF , !P1 ;  /* 0xff80000026267808 */ /* 0x000fe20004800000 */
[----:B------:R-:W-:Y:S01]  /*15060*/  HMMA.16816.F32.BF16 R4, R48, R146, R4 ;  /* 0x000000923004723c */ /* 0x000fe20000041804 */
[C---:B------:R-:W-:Y:S02]  /*15070*/  ISETP.GE.AND P0, PT, R60.reuse, R118, PT ;  /* 0x000000763c00720c */ /* 0x040fe40003f06270 */
[----:B------:R-:W-:Y:S02]  /*15080*/  ISETP.GE.AND P1, PT, R60, R119, PT ;  /* 0x000000773c00720c */ /* 0x000fe40003f26270 */
[----:B------:R-:W-:-:S02]  /*15090*/  FSEL R34, R34, -INF , !P2 ;  /* 0xff80000022227808 */ /* 0x000fc40005000000 */
[C---:B------:R-:W-:Y:S01]  /*150a0*/  ISETP.GE.AND P2, PT, R61.reuse, R119, PT ;  /* 0x000000773d00720c */ /* 0x040fe20003f46270 */
[C---:B------:R-:W-:Y:S01]  /*150b0*/  HMMA.16816.F32.BF16 R140, R48.reuse, R64, R140 ;  /* 0x00000040308c723c */ /* 0x040fe2000004188c */
[--C-:B------:R-:W-:Y:S02]  /*150c0*/  LOP3.LUT R36, R46, 0x30, R3.reuse, 0xfe, !PT ;  /* 0x000000302e247812 */ /* 0x100fe400078efe03 */
[----:B------:R-:W-:Y:S02]  /*150d0*/  FSEL R174, R26, -INF , !P2 ;  /* 0xff8000001aae7808 */ /* 0x000fe40005000000 */
[----:B------:R-:W-:Y:S02]  /*150e0*/  LOP3.LUT R26, R46, 0x40, R3, 0xfe, !PT ;  /* 0x000000402e1a7812 */ /* 0x000fe400078efe03 */
[----:B------:R-:W-:Y:S01]  /*150f0*/  FSEL R65, R32, -INF , !P6 ;  /* 0xff80000020417808 */ /* 0x000fe20007000000 */
[----:B------:R-:W-:Y:S01]  /*15100*/  HMMA.16816.F32.BF16 R136, R48, R66, R136 ;  /* 0x000000423088723c */ /* 0x000fe20000041888 */
[----:B------:R-:W-:-:S02]  /*15110*/  ISETP.GE.AND P6, PT, R61, R118, PT ;  /* 0x000000763d00720c */ /* 0x000fc40003fc6270 */
[--C-:B------:R-:W-:Y:S02]  /*15120*/  LOP3.LUT R32, R46, 0x28, R3.reuse, 0xfe, !PT ;  /* 0x000000282e207812 */ /* 0x100fe400078efe03 */
[----:B------:R-:W-:Y:S02]  /*15130*/  FSEL R179, R24, -INF , !P6 ;  /* 0xff80000018b37808 */ /* 0x000fe40007000000 */
[----:B------:R-:W-:Y:S01]  /*15140*/  ISETP.GE.AND P6, PT, R36, R118, PT ;  /* 0x000000762400720c */ /* 0x000fe20003fc6270 */
[----:B--2---:R-:W-:Y:S01]  /*15150*/  HMMA.16816.F32.BF16 R132, R48, R52, R132 ;  /* 0x000000343084723c */ /* 0x004fe20000041884 */
[----:B------:R-:W-:Y:S02]  /*15160*/  LOP3.LUT R24, R46, 0x38, R3, 0xfe, !PT ;  /* 0x000000382e187812 */ /* 0x000fe400078efe03 */
[----:B------:R-:W-:Y:S02]  /*15170*/  FSEL R171, R16, -INF , !P6 ;  /* 0xff80000010ab7808 */ /* 0x000fe40007000000 */
[----:B------:R-:W-:-:S02]  /*15180*/  ISETP.GE.AND P2, PT, R36, R119, PT ;  /* 0x000000772400720c */ /* 0x000fc40003f46270 */
[----:B------:R-:W-:Y:S01]  /*15190*/  FSEL R53, R28, -INF , !P0 ;  /* 0xff8000001c357808 */ /* 0x000fe20004000000 */
[C---:B------:R-:W-:Y:S01]  /*151a0*/  HMMA.16816.F32.BF16 R128, R48.reuse, R54, R128 ;  /* 0x000000363080723c */ /* 0x040fe20000041880 */
[----:B------:R-:W-:Y:S02]  /*151b0*/  FSEL R52, R30, -INF , !P1 ;  /* 0xff8000001e347808 */ /* 0x000fe40004800000 */
[CC--:B------:R-:W-:Y:S02]  /*151c0*/  ISETP.GE.AND P0, PT, R32.reuse, R118.reuse, PT ;  /* 0x000000762000720c */ /* 0x0c0fe40003f06270 */
[----:B------:R-:W-:Y:S02]  /*151d0*/  ISETP.GE.AND P1, PT, R32, R119, PT ;  /* 0x000000772000720c */ /* 0x000fe40003f26270 */
[----:B------:R-:W-:Y:S01]  /*151e0*/  FSEL R177, R20, -INF , !P0 ;  /* 0xff80000014b17808 */ /* 0x000fe20004000000 */
[----:B---3--:R-:W-:Y:S01]  /*151f0*/  HMMA.16816.F32.BF16 R124, R48, R56, R124 ;  /* 0x00000038307c723c */ /* 0x008fe2000004187c */
[----:B------:R-:W-:Y:S01]  /*15200*/  FSEL R176, R22, -INF , !P1 ;  /* 0xff80000016b07808 */ /* 0x000fe20004800000 */
[----:B------:R-:W-:Y:S01]  /*15210*/  BAR.SYNC.DEFER_BLOCKING 0x0 ;  /* 0x0000000000007b1d */ /* 0x000fe20000010000 */
[----:B------:R-:W-:-:S02]  /*15220*/  ISETP.GE.AND P0, PT, R24, R118, PT ;  /* 0x000000761800720c */ /* 0x000fc40003f06270 */
[----:B------:R-:W-:Y:S02]  /*15230*/  ISETP.GE.AND P1, PT, R24, R119, PT ;  /* 0x000000771800720c */ /* 0x000fe40003f26270 */
[-C--:B------:R-:W-:Y:S01]  /*15240*/  ISETP.GE.AND P6, PT, R26, R118.reuse, PT ;  /* 0x000000761a00720c */ /* 0x080fe20003fc6270 */
[C---:B------:R-:W-:Y:S01]  /*15250*/  HMMA.16816.F32.BF16 R120, R48.reuse, R58, R120 ;  /* 0x0000003a3078723c */ /* 0x040fe20000041878 */
[----:B------:R-:W-:Y:S02]  /*15260*/  LOP3.LUT R16, R46, 0x48, R3, 0xfe, !PT ;  /* 0x000000482e107812 */ /* 0x000fe400078efe03 */
[----:B------:R-:W-:Y:S02]  /*15270*/  FSEL R169, R12, -INF , !P0 ;  /* 0xff8000000ca97808 */ /* 0x000fe40004000000 */
[----:B------:R-:W-:Y:S02]  /*15280*/  FSEL R168, R14, -INF , !P1 ;  /* 0xff8000000ea87808 */ /* 0x000fe40004800000 */
[----:B------:R-:W-:Y:S01]  /*15290*/  FSEL R166, R18, -INF , !P2 ;  /* 0xff80000012a67808 */ /* 0x000fe20005000000 */
[----:B------:R-:W-:Y:S01]  /*152a0*/  HMMA.16816.F32.BF16 R40, R48, R44, R40 ;  /* 0x0000002c3028723c */ /* 0x000fe20000041828 */
[----:B------:R-:W-:-:S02]  /*152b0*/  ISETP.GE.AND P0, PT, R16, R118, PT ;  /* 0x000000761000720c */ /* 0x000fc40003f06270 */
[-C--:B------:R-:W-:Y:S02]  /*152c0*/  ISETP.GE.AND P1, PT, R16, R119.reuse, PT ;  /* 0x000000771000720c */ /* 0x080fe40003f26270 */
[----:B------:R-:W-:Y:S02]  /*152d0*/  FSEL R163, R8, -INF , !P6 ;  /* 0xff80000008a37808 */ /* 0x000fe40007000000 */
[----:B------:R-:W-:Y:S02]  /*152e0*/  ISETP.GE.AND P2, PT, R26, R119, PT ;  /* 0x000000771a00720c */ /* 0x000fe40003f46270 */
[C-C-:B------:R-:W-:Y:S02]  /*152f0*/  LOP3.LUT R18, R46.reuse, 0x50, R3.reuse, 0xfe, !PT ;  /* 0x000000502e127812 */ /* 0x140fe400078efe03 */
[----:B------:R-:W-:Y:S02]  /*15300*/  LOP3.LUT R8, R46, 0x58, R3, 0xfe, !PT ;  /* 0x000000582e087812 */ /* 0x000fe400078efe03 */
[----:B------:R-:W-:-:S02]  /*15310*/  FSEL R159, R4, -INF , !P0 ;  /* 0xff800000049f7808 */ /* 0x000fc40004000000 */
[----:B------:R-:W-:Y:S02]  /*15320*/  FSEL R158, R6, -INF , !P1 ;  /* 0xff800000069e7808 */ /* 0x000fe40004800000 */
[-C--:B------:R-:W-:Y:S02]  /*15330*/  ISETP.GE.AND P6, PT, R18, R118.reuse, PT ;  /* 0x000000761200720c */ /* 0x080fe40003fc6270 */
[----:B------:R-:W-:Y:S02]  /*15340*/  FSEL R156, R10, -INF , !P2 ;  /* 0xff8000000a9c7808 */ /* 0x000fe40005000000 */
[C---:B------:R-:W-:Y:S02]  /*15350*/  ISETP.GE.AND P0, PT, R8.reuse, R118, PT ;  /* 0x000000760800720c */ /* 0x040fe40003f06270 */
[-C--:B------:R-:W-:Y:S02]  /*15360*/  ISETP.GE.AND P1, PT, R8, R119.reuse, PT ;  /* 0x000000770800720c */ /* 0x080fe40003f26270 */
[----:B------:R-:W-:-:S02]  /*15370*/  ISETP.GE.AND P2, PT, R18, R119, PT ;  /* 0x000000771200720c */ /* 0x000fc40003f46270 */
[C-C-:B------:R-:W-:Y:S02]  /*15380*/  LOP3.LUT R10, R46.reuse, 0x60, R3.reuse, 0xfe, !PT ;  /* 0x000000602e0a7812 */ /* 0x140fe400078efe03 */
[----:B------:R-:W-:Y:S02]  /*15390*/  LOP3.LUT R4, R46, 0x68, R3, 0xfe, !PT ;  /* 0x000000682e047812 */ /* 0x000fe400078efe03 */
[----:B------:R-:W-:Y:S02]  /*153a0*/  FSEL R153, R140, -INF , !P6 ;  /* 0xff8000008c997808 */ /* 0x000fe40007000000 */
[----:B------:R-:W-:Y:S02]  /*153b0*/  FSEL R151, R136, -INF , !P0 ;  /* 0xff80000088977808 */ /* 0x000fe40004000000 */
[----:B------:R-:W-:Y:S02]  /*153c0*/  FSEL R152, R138, -INF , !P1 ;  /* 0xff8000008a987808 */ /* 0x000fe40004800000 */
[----:B------:R-:W-:-:S02]  /*153d0*/  ISETP.GE.AND P6, PT, R10, R118, PT ;  /* 0x000000760a00720c */ /* 0x000fc40003fc6270 */
[----:B------:R-:W-:Y:S02]  /*153e0*/  FSEL R146, R142, -INF , !P2 ;  /* 0xff8000008e927808 */ /* 0x000fe40005000000 */
[C---:B------:R-:W-:Y:S02]  /*153f0*/  ISETP.GE.AND P0, PT, R4.reuse, R118, PT ;  /* 0x000000760400720c */ /* 0x040fe40003f06270 */
[-C--:B------:R-:W-:Y:S02]  /*15400*/  ISETP.GE.AND P1, PT, R4, R119.reuse, PT ;  /* 0x000000770400720c */ /* 0x080fe40003f26270 */
[----:B------:R-:W-:Y:S02]  /*15410*/  ISETP.GE.AND P2, PT, R10, R119, PT ;  /* 0x000000770a00720c */ /* 0x000fe40003f46270 */
[C---:B------:R-:W-:Y:S02]  /*15420*/  LOP3.LUT R6, R46.reuse, 0x70, R3, 0xfe, !PT ;  /* 0x000000702e067812 */ /* 0x040fe400078efe03 */
[----:B------:R-:W-:-:S02]  /*15430*/  LOP3.LUT R4, R46, R3, RZ, 0xfc, !PT ;  /* 0x000000032e047212 */ /* 0x000fc400078efcff */
[----:B------:R-:W-:Y:S02]  /*15440*/  LOP3.LUT R3, R46, 0x78, R3, 0xfe, !PT ;  /* 0x000000782e037812 */ /* 0x000fe400078efe03 */
[----:B------:R-:W-:Y:S02]  /*15450*/  FSEL R147, R132, -INF , !P6 ;  /* 0xff80000084937808 */ /* 0x000fe40007000000 */
[----:B------:R-:W-:Y:S02]  /*15460*/  ISETP.GE.AND P6, PT, R6, R118, PT ;  /* 0x000000760600720c */ /* 0x000fe40003fc6270 */
[----:B------:R-:W-:Y:S02]  /*15470*/  FSEL R142, R134, -INF , !P2 ;  /* 0xff800000868e7808 */ /* 0x000fe40005000000 */
[----:B------:R-:W-:Y:S02]  /*15480*/  FSEL R145, R128, -INF , !P0 ;  /* 0xff80000080917808 */ /* 0x000fe40004000000 */
[----:B------:R-:W-:-:S02]  /*15490*/  ISETP.GE.AND P2, PT, R6, R119, PT ;  /* 0x000000770600720c */ /* 0x000fc40003f46270 */
[C---:B------:R-:W-:Y:S02]  /*154a0*/  ISETP.GE.AND P0, PT, R3.reuse, R118, PT ;  /* 0x000000760300720c */ /* 0x040fe40003f06270 */
[----:B------:R-:W-:Y:S02]  /*154b0*/  IADD3 R8, R4, 0x1, RZ ;  /* 0x0000000104087810 */ /* 0x000fe40007ffe0ff */
[----:B------:R-:W-:Y:S02]  /*154c0*/  FSEL R140, R130, -INF , !P1 ;  /* 0xff800000828c7808 */ /* 0x000fe40004800000 */
[----:B------:R-:W-:Y:S02]  /*154d0*/  IADD3 R6, R4, 0x9, RZ ;  /* 0x0000000904067810 */ /* 0x000fe40007ffe0ff */
[----:B------:R-:W-:Y:S02]  /*154e0*/  ISETP.GE.AND P1, PT, R3, R119, PT ;  /* 0x000000770300720c */ /* 0x000fe40003f26270 */
[----:B------:R-:W-:-:S02]  /*154f0*/  FSEL R3, R124, -INF , !P6 ;  /* 0xff8000007c037808 */ /* 0x000fc40007000000 */
[-C--:B------:R-:W-:Y:S02]  /*15500*/  ISETP.GE.AND P6, PT, R8, R118.reuse, PT ;  /* 0x000000760800720c */ /* 0x080fe40003fc6270 */
[----:B------:R-:W-:Y:S02]  /*15510*/  FSEL R126, R126, -INF , !P2 ;  /* 0xff8000007e7e7808 */ /* 0x000fe40005000000 */
[----:B------:R-:W-:Y:S02]  /*15520*/  FSEL R120, R120, -INF , !P0 ;  /* 0xff80000078787808 */ /* 0x000fe40004000000 */
[----:B------:R-:W-:Y:S02]  /*15530*/  ISETP.GE.AND P2, PT, R8, R119, PT ;  /* 0x000000770800720c */ /* 0x000fe40003f46270 */
[----:B------:R-:W-:Y:S02]  /*15540*/  ISETP.GE.AND P0, PT, R6, R118, PT ;  /* 0x000000760600720c */ /* 0x000fe40003f06270 */
[----:B------:R-:W-:-:S02]  /*15550*/  IADD3 R8, R4, 0x11, RZ ;  /* 0x0000001104087810 */ /* 0x000fc40007ffe0ff */
[----:B------:R-:W-:Y:S02]  /*15560*/  FSEL R41, R41, -INF , !P6 ;  /* 0xff80000029297808 */ /* 0x000fe40007000000 */
[----:B------:R-:W-:Y:S02]  /*15570*/  ISETP.GE.AND P6, PT, R6, R119, PT ;  /* 0x000000770600720c */ /* 0x000fe40003fc6270 */
[----:B------:R-:W-:Y:S02]  /*15580*/  FSEL R43, R43, -INF , !P2 ;  /* 0xff8000002b2b7808 */ /* 0x000fe40005000000 */
[----:B------:R-:W-:Y:S02]  /*15590*/  FSEL R37, R37, -INF , !P0 ;  /* 0xff80000025257808 */ /* 0x000fe40004000000 */
[----:B------:R-:W-:Y:S02]  /*155a0*/  IADD3 R6, R4, 0x19, RZ ;  /* 0x0000001904067810 */ /* 0x000fe40007ffe0ff */
[----:B------:R-:W-:-:S02]  /*155b0*/  ISETP.GE.AND P2, PT, R8, R118, PT ;  /* 0x000000760800720c */ /* 0x000fc40003f46270 */
[----:B------:R-:W-:Y:S02]  /*155c0*/  ISETP.GE.AND P0, PT, R8, R119, PT ;  /* 0x000000770800720c */ /* 0x000fe40003f06270 */
[----:B------:R-:W-:Y:S02]  /*155d0*/  IADD3 R8, R4, 0x21, RZ ;  /* 0x0000002104087810 */ /* 0x000fe40007ffe0ff */
[----:B------:R-:W-:Y:S02]  /*155e0*/  FSEL R39, R39, -INF , !P6 ;  /* 0xff80000027277808 */ /* 0x000fe40007000000 */
[----:B------:R-:W-:Y:S02]  /*155f0*/  ISETP.GE.AND P6, PT, R6, R118, PT ;  /* 0x000000760600720c */ /* 0x000fe40003fc6270 */
[----:B------:R-:W-:Y:S02]  /*15600*/  FSEL R51, R33, -INF , !P2 ;  /* 0xff80000021337808 */ /* 0x000fe40005000000 */
[----:B------:R-:W-:-:S02]  /*15610*/  FSEL R35, R35, -INF , !P0 ;  /* 0xff80000023237808 */ /* 0x000fc40004000000 */
[-C--:B------:R-:W-:Y:S02]  /*15620*/  ISETP.GE.AND P2, PT, R6, R119.reuse, PT ;  /* 0x000000770600720c */ /* 0x080fe40003f46270 */
[----:B------:R-:W-:Y:S02]  /*15630*/  ISETP.GE.AND P0, PT, R8, R118, PT ;  /* 0x000000760800720c */ /* 0x000fe40003f06270 */
[----:B------:R-:W-:Y:S02]  /*15640*/  IADD3 R6, R4, 0x29, RZ ;  /* 0x0000002904067810 */ /* 0x000fe40007ffe0ff */
[----:B------:R-:W-:Y:S02]  /*15650*/  FSEL R49, R29, -INF , !P6 ;  /* 0xff8000001d317808 */ /* 0x000fe40007000000 */
[----:B------:R-:W-:Y:S02]  /*15660*/  ISETP.GE.AND P6, PT, R8, R119, PT ;  /* 0x000000770800720c */ /* 0x000fe40003fc6270 */
[----:B------:R-:W-:-:S02]  /*15670*/  FSEL R56, R31, -INF , !P2 ;  /* 0xff8000001f387808 */ /* 0x000fc40005000000 */
[----:B------:R-:W-:Y:S02]  /*15680*/  FSEL R183, R25, -INF , !P0 ;  /* 0xff80000019b77808 */ /* 0x000fe40004000000 */
[----:B------:R-:W-:Y:S02]  /*15690*/  IADD3 R8, R4, 0x31, RZ ;  /* 0x0000003104087810 */ /* 0x000fe40007ffe0ff */
[C---:B------:R-:W-:Y:S02]  /*156a0*/  ISETP.GE.AND P2, PT, R6.reuse, R118, PT ;  /* 0x000000760600720c */ /* 0x040fe40003f46270 */
[----:B------:R-:W-:Y:S02]  /*156b0*/  ISETP.GE.AND P0, PT, R6, R119, PT ;  /* 0x000000770600720c */ /* 0x000fe40003f06270 */
[----:B------:R-:W-:Y:S02]  /*156c0*/  IADD3 R6, R4, 0x39, RZ ;  /* 0x0000003904067810 */ /* 0x000fe40007ffe0ff */
[----:B------:R-:W-:-:S02]  /*156d0*/  FSEL R180, R27, -INF , !P6 ;  /* 0xff8000001bb47808 */ /* 0x000fc40007000000 */
[CC--:B------:R-:W-:Y:S02]  /*156e0*/  ISETP.GE.AND P6, PT, R8.reuse, R118.reuse, PT ;  /* 0x000000760800720c */ /* 0x0c0fe40003fc6270 */
        /* <DEDUP_REMOVED lines=36> */
[-C--:B------:R-:W-:Y:S02]  /*15930*/  ISETP.GE.AND P6, PT, R6, R119.reuse, PT ;  /* 0x000000770600720c */ /* 0x080fe40003fc6270 */
[----:B------:R-:W-:Y:S02]  /*15940*/  FSEL R144, R135, -INF , !P2 ;  /* 0xff80000087907808 */ /* 0x000fe40005000000 */
[----:B------:R-:W-:Y:S02]  /*15950*/  FSEL R141, R129, -INF , !P0 ;  /* 0xff800000818d7808 */ /* 0x000fe40004000000 */
[C---:B------:R-:W-:Y:S02]  /*15960*/  ISETP.GE.AND P2, PT, R5.reuse, R118, PT ;  /* 0x000000760500720c */ /* 0x040fe40003f46270 */
[----:B------:R-:W-:-:S02]  /*15970*/  ISETP.GE.AND P0, PT, R5, R119, PT ;  /* 0x000000770500720c */ /* 0x000fc40003f06270 */
[C---:B------:R-:W-:Y:S02]  /*15980*/  IADD3 R5, R4.reuse, 0x79, RZ ;  /* 0x0000007904057810 */ /* 0x040fe40007ffe0ff */
[----:B------:R-:W-:Y:S02]  /*15990*/  FSEL R138, R131, -INF , !P6 ;  /* 0xff800000838a7808 */ /* 0x000fe40007000000 */
[-C--:B------:R-:W-:Y:S02]  /*159a0*/  ISETP.GE.AND P6, PT, R4, R118.reuse, PT ;  /* 0x000000760400720c */ /* 0x080fe40003fc6270 */
[----:B------:R-:W-:Y:S02]  /*159b0*/  FSEL R125, R125, -INF , !P2 ;  /* 0xff8000007d7d7808 */ /* 0x000fe40005000000 */
[----:B------:R-:W-:Y:S02]  /*159c0*/  ISETP.GE.AND P2, PT, R5, R118, PT ;  /* 0x000000760500720c */ /* 0x000fe40003f46270 */
[----:B------:R-:W-:-:S02]  /*159d0*/  FSEL R118, R127, -INF , !P0 ;  /* 0xff8000007f767808 */ /* 0x000fc40004000000 */
[-C--:B------:R-:W-:Y:S02]  /*159e0*/  ISETP.GE.AND P0, PT, R5, R119.reuse, PT ;  /* 0x000000770500720c */ /* 0x080fe40003f06270 */
[----:B------:R-:W-:Y:S02]  /*159f0*/  FSEL R5, R40, -INF , !P6 ;  /* 0xff80000028057808 */ /* 0x000fe40007000000 */
[----:B------:R-:W-:Y:S02]  /*15a00*/  ISETP.GT.AND P6, PT, R205, R194, PT ;  /* 0x000000c2cd00720c */ /* 0x000fe40003fc4270 */
[----:B------:R-:W-:Y:S02]  /*15a10*/  FSEL R122, R122, -INF , !P1 ;  /* 0xff8000007a7a7808 */ /* 0x000fe40004800000 */
[----:B------:R-:W-:Y:S02]  /*15a20*/  ISETP.GE.AND P1, PT, R4, R119, PT ;  /* 0x000000770400720c */ /* 0x000fe40003f26270 */
[----:B------:R-:W-:-:S02]  /*15a30*/  FSEL R119, R121, -INF , !P2 ;  /* 0xff80000079777808 */ /* 0x000fc40005000000 */
[----:B------:R-:W-:Y:S02]  /*15a40*/  FSEL R7, R42, -INF , !P1 ;  /* 0xff8000002a077808 */ /* 0x000fe40004800000 */
[----:B------:R-:W-:-:S03]  /*15a50*/  FSEL R123, R123, -INF , !P0 ;  /* 0xff8000007b7b7808 */ /* 0x000fc60004000000 */
        /* <DEDUP_REMOVED lines=28> */
[----:B------:R-:W-:-:S04]  /*15c20*/  @!P2 IADD3 R11, R11, 0x1, RZ ;  /* 0x000000010b0ba810 */ /* 0x000fc80007ffe0ff */
[-C--:B------:R-:W-:Y:S02]  /*15c30*/  ISETP.GE.U32.AND P1, PT, R9, R8.reuse, PT ;  /* 0x000000080900720c */ /* 0x080fe40003f26070 */
[-C--:B------:R-:W-:Y:S02]  /*15c40*/  @!P0 IADD3 R17, R17, -R8.reuse, RZ ;  /* 0x8000000811118210 */ /* 0x080fe40007ffe0ff */
[----:B------:R-:W-:Y:S02]  /*15c50*/  @!P0 IADD3 R15, R15, 0x1, RZ ;  /* 0x000000010f0f8810 */ /* 0x000fe40007ffe0ff */
[----:B------:R-:W-:Y:S02]  /*15c60*/  ISETP.GE.U32.AND P2, PT, R17, R8, PT ;  /* 0x000000081100720c */ /* 0x000fe40003f46070 */
[----:B------:R-:W-:Y:S01]  /*15c70*/  ISETP.GE.AND P0, PT, R10, RZ, PT ;  /* 0x000000ff0a00720c */ /* 0x000fe20003f06270 */
[----:B------:R-:W2:Y:S04]  /*15c80*/  LD.E.64 R16, [R116.64+0x20] ;  /* 0x0000200474107980 */ /* 0x000ea8000c101b00 */
[----:B------:R-:W-:-:S02]  /*15c90*/  @P1 IADD3 R11, R11, 0x1, RZ ;  /* 0x000000010b0b1810 */ /* 0x000fc40007ffe0ff */
[----:B------:R-:W-:-:S04]  /*15ca0*/  ISETP.GE.AND P1, PT, R46, RZ, PT ;  /* 0x000000ff2e00720c */ /* 0x000fc80003f26270 */
[----:B------:R-:W-:Y:S02]  /*15cb0*/  @P2 IADD3 R15, R15, 0x1, RZ ;  /* 0x000000010f0f2810 */ /* 0x000fe40007ffe0ff */
[----:B------:R-:W-:-:S03]  /*15cc0*/  ISETP.NE.AND P2, PT, R13, RZ, PT ;  /* 0x000000ff0d00720c */ /* 0x000fc60003f45270 */
[----:B------:R-:W-:-:S04]  /*15cd0*/  @!P0 IMAD.MOV R15, RZ, RZ, -R15 ;  /* 0x000000ffff0f8224 */ /* 0x000fc800078e0a0f */
[----:B------:R-:W-:-:S05]  /*15ce0*/  @!P1 IMAD.MOV R11, RZ, RZ, -R11 ;  /* 0x000000ffff0b9224 */ /* 0x000fca00078e0a0b */
        /* <DEDUP_REMOVED lines=22> */
.L_x_1547:
[----:B------:R-:W2:Y:S02]  /*15e50*/  LD.E R13, [R116.64+0x38] ;  /* 0x00003804740d7980 */ /* 0x000ea4000c101900 */
[----:B--2---:R-:W-:-:S04]  /*15e60*/  LEA R13, -R13, RZ, 0x7 ;  /* 0x000000ff0d0d7211 */ /* 0x004fc800078e39ff */
[----:B------:R-:W-:Y:S02]  /*15e70*/  SHF.R.S32.HI R8, RZ, 0x1f, R13 ;  /* 0x0000001fff087819 */ /* 0x000fe4000001140d */
.L_x_1548:
[----:B------:R-:W-:Y:S05]  /*15e80*/  BSYNC B0 ;  /* 0x0000000000007941 */ /* 0x000fea0003800000 */
.L_x_1546:
[----:B------:R-:W-:Y:S02]  /*15e90*/  LOP3.LUT R4, R206, 0x1, RZ, 0xc0, !PT ;  /* 0x00000001ce047812 */ /* 0x000fe400078ec0ff */
[C---:B------:R-:W-:Y:S02]  /*15ea0*/  @P5 IADD3 R11, P0, R13.reuse, R192, RZ ;  /* 0x000000c00d0b5210 */ /* 0x040fe40007f1e0ff */
[CC--:B------:R-:W-:Y:S02]  /*15eb0*/  LEA R20, P1, R13.reuse, R196.reuse, 0x1 ;  /* 0x000000c40d147211 */ /* 0x0c0fe400078208ff */
[----:B------:R-:W-:Y:S01]  /*15ec0*/  ISETP.NE.U32.AND P2, PT, R4, 0x1, PT ;  /* 0x000000010400780c */ /* 0x000fe20003f45070 */
[----:B------:R-:W-:Y:S01]  /*15ed0*/  @P5 IMAD.X R4, R8, 0x1, R193, P0 ;  /* 0x0000000108045824 */ /* 0x000fe200000e06c1 */
[----:B------:R-:W-:Y:S02]  /*15ee0*/  LEA.HI.X R21, R13, R195, R8, 0x1, P1 ;  /* 0x000000c30d157211 */ /* 0x000fe400008f0c08 */
[----:B------:R-:W-:-:S02]  /*15ef0*/  @P5 LEA R16, P1, R11, R196, 0x1 ;  /* 0x000000c40b105211 */ /* 0x000fc400078208ff */
[----:B------:R-:W-:Y:S02]  /*15f00*/  @P4 IADD3 R9, P0, R13, R192, RZ ;  /* 0x000000c00d094210 */ /* 0x000fe40007f1e0ff */
[----:B------:R-:W-:-:S03]  /*15f10*/  @P5 LEA.HI.X R17, R11, R195, R4, 0x1, P1 ;  /* 0x000000c30b115211 */ /* 0x000fc600008f0c04 */
[----:B------:R-:W-:Y:S01]  /*15f20*/  @P4 IMAD.X R4, R8, 0x1, R193, P0 ;  /* 0x0000000108044824 */ /* 0x000fe200000e06c1 */
[----:B------:R-:W-:Y:S01]  /*15f30*/  IADD3 R11, P1, P0, R192, R192, R13 ;  /* 0x000000c0c00b7210 */ /* 0x000fe2000783e00d */
[----:B------:R-:W-:Y:S01]  /*15f40*/  @!PT LDS RZ, [RZ] ;  /* 0x00000000fffff984 */ /* 0x000fe20000000800 */
[----:B------:R-:W-:Y:S01]  /*15f50*/  @!PT LDS RZ, [RZ] ;  /* 0x00000000fffff984 */ /* 0x000fe20000000800 */
[----:B------:R-:W-:Y:S01]  /*15f60*/  @!PT LDS RZ, [RZ] ;  /* 0x00000000fffff984 */ /* 0x000fe20000000800 */
[----:B------:R1:W-:Y:S03]  /*15f70*/  @!P2 LDGSTS.E.BYPASS.LTC128B.128 [R204+0x3000], [R20.64] ;  /* 0x0300000014ccafae */ /* 0x0003e6000b901d44 */
[----:B------:R-:W-:Y:S01]  /*15f80*/  IADD3.X R6, R193, R193, R8, P1, P0 ;  /* 0x000000c1c1067210 */ /* 0x000fe20000fe0408 */
[----:B------:R1:W-:Y:S01]  /*15f90*/  @P2 STS [R204+0x3000], RZ ;  /* 0x003000ffcc002388 */ /* 0x0003e20000000800 */
[-C--:B------:R-:W-:Y:S02]  /*15fa0*/  @P4 LEA R14, P1, R9, R196.reuse, 0x1 ;  /* 0x000000c4090e4211 */ /* 0x080fe400078208ff */
[-C--:B------:R-:W-:Y:S01]  /*15fb0*/  @!P2 LEA R18, P0, R11, R196.reuse, 0x1 ;  /* 0x000000c40b12a211 */ /* 0x080fe200078008ff */
[----:B------:R1:W-:Y:S01]  /*15fc0*/  @P2 STS [R204+0x3004], RZ ;  /* 0x003004ffcc002388 */ /* 0x0003e20000000800 */
[-C--:B------:R-:W-:Y:S01]  /*15fd0*/  @P4 LEA.HI.X R15, R9, R195.reuse, R4, 0x1, P1 ;  /* 0x000000c3090f4211 */ /* 0x080fe200008f0c04 */
[----:B------:R-:W-:Y:S01]  /*15fe0*/  @P5 IMAD.MOV.U32 R9, RZ, RZ, R21 ;  /* 0x000000ffff095224 */ /* 0x000fe200078e0015 */
[C---:B------:R-:W-:Y:S01]  /*15ff0*/  @P5 LEA R22, P1, R11.reuse, R196, 0x1 ;  /* 0x000000c40b165211 */ /* 0x040fe200078208ff */
[----:B------:R1:W-:Y:S01]  /*16000*/  @P2 STS.64 [R204+0x3008], RZ ;  /* 0x003008ffcc002388 */ /* 0x0003e20000000a00 */
[----:B------:R-:W-:-:S02]  /*16010*/  @!P2 LEA.HI.X R19, R11, R195, R6, 0x1, P0 ;  /* 0x000000c30b13a211 */ /* 0x000fc400000f0c06 */
[CCC-:B------:R-:W-:Y:S02]  /*16020*/  @P5 LEA.HI.X R23, R11.reuse, R195.reuse, R6.reuse, 0x1, P1 ;  /* 0x000000c30b175211 */ /* 0x1c0fe400008f0c06 */
[C---:B------:R-:W-:Y:S02]  /*16030*/  @P4 LEA R10, P0, R11.reuse, R196, 0x1 ;  /* 0x000000c40b0a4211 */ /* 0x040fe400078008ff */
[CC--:B------:R-:W-:Y:S02]  /*16040*/  IADD3 R4, P1, R11.reuse, R192.reuse, RZ ;  /* 0x000000c00b047210 */ /* 0x0c0fe40007f3e0ff */
[----:B------:R-:W-:Y:S02]  /*16050*/  @P4 LEA.HI.X R11, R11, R195, R6, 0x1, P0 ;  /* 0x000000c30b0b4211 */ /* 0x000fe400000f0c06 */
[----:B------:R-:W-:Y:S01]  /*16060*/  @!P2 IADD3 R13, P0, R13, R192, RZ ;  /* 0x000000c00d0da210 */ /* 0x000fe20007f1e0ff */
[----:B------:R-:W-:Y:S01]  /*16070*/  IMAD.X R6, R6, 0x1, R193, P1 ;  /* 0x0000000106067824 */ /* 0x000fe200008e06c1 */
[----:B------:R-:W-:-:S03]  /*16080*/  @P5 LEA R26, P1, R4, R196, 0x1 ;  /* 0x000000c4041a5211 */ /* 0x000fc600078208ff */
[----:B------:R-:W-:Y:S01]  /*16090*/  @!P2 IMAD.X R8, R8, 0x1, R193, P0 ;  /* 0x000000010808a824 */ /* 0x000fe200000e06c1 */
[CC--:B------:R-:W-:Y:S02]  /*160a0*/  @P5 LEA.HI.X R27, R4.reuse, R195.reuse, R6, 0x1, P1 ;  /* 0x000000c3041b5211 */ /* 0x0c0fe400008f0c06 */
[CC--:B------:R-:W-:Y:S02]  /*160b0*/  @!P2 LEA R12, P1, R13.reuse, R196.reuse, 0x1 ;  /* 0x000000c40d0ca211 */ /* 0x0c0fe400078208ff */
[CC--:B------:R-:W-:Y:S02]  /*160c0*/  @!P2 LEA R28, P0, R4.reuse, R196.reuse, 0x1 ;  /* 0x000000c4041ca211 */ /* 0x0c0fe400078008ff */
[-C--:B------:R-:W-:Y:S01]  /*160d0*/  @!P2 LEA.HI.X R13, R13, R195.reuse, R8, 0x1, P1 ;  /* 0x000000c30d0da211 */ /* 0x080fe200008f0c08 */
[----:B------:R-:W-:Y:S01]  /*160e0*/  @P5 IMAD.MOV.U32 R8, RZ, RZ, R20 ;  /* 0x000000ffff085224 */ /* 0x000fe200078e0014 */
[CC--:B------:R-:W-:Y:S02]  /*160f0*/  @!P2 LEA.HI.X R29, R4.reuse, R195.reuse, R6, 0x1, P0 ;  /* 0x000000c3041da211 */ /* 0x0c0fe400000f0c06 */
[C---:B------:R-:W-:Y:S01]  /*16100*/  @P4 LEA R24, P0, R4.reuse, R196, 0x1 ;  /* 0x000000c404184211 */ /* 0x040fe200078008ff */
[----:B------:R-:W-:Y:S01]  /*16110*/  IMAD.MOV.U32 R196, RZ, RZ, R20 ;  /* 0x000000ffffc47224 */ /* 0x000fe200078e0014 */
[----:B------:R-:W-:Y:S01]  /*16120*/  @!PT LDS RZ, [RZ] ;  /* 0x00000000fffff984 */ /* 0x000fe20000000800 */
[----:B------:R-:W-:Y:S01]  /*16130*/  @!PT LDS RZ, [RZ] ;  /* 0x00000000fffff984 */ /* 0x000fe20000000800 */
[----:B------:R-:W-:Y:S01]  /*16140*/  @!PT LDS RZ, [RZ] ;  /* 0x00000000fffff984 */ /* 0x000fe20000000800 */
[----:B------:R2:W-:Y:S02]  /*16150*/  @P5 LDGSTS.E.BYPASS.LTC128B.128 [R204+0x5000], [R8.64+0x40] ;  /* 0x0500004008cc5fae */ /* 0x0005e4000b901d44 */
[----:B------:R-:W-:Y:S01]  /*16160*/  @P4 LEA.HI.X R25, R4, R195, R6, 0x1, P0 ;  /* 0x000000c304194211 */ /* 0x000fe200000f0c06 */
[----:B------:R-:W-:Y:S01]  /*16170*/  IMAD.MOV.U32 R195, RZ, RZ, R21 ;  /* 0x000000ffffc37224 */ /* 0x000fe200078e0015 */
        /* <DEDUP_REMOVED lines=54> */
.L_x_1545:
[----:B------:R-:W-:Y:S05]  /*164e0*/  BSYNC B1 ;  /* 0x0000000000017941 */ /* 0x000fea0003800000 */
.L_x_1544:
        /* <DEDUP_REMOVED lines=96> */
[-C--:B------:R-:W-:Y:S01]  /*16af0*/  FFMA.FTZ R137, R37, R136.reuse, -R134 ;  /* 0x0000008825897223 */ /* 0x080fe20000010886 */
[----:B------:R-:W-:Y:S01]  /*16b00*/  LDSM.16.MT88.4 R44, [R186+0xd000] ;  /* 0x00d00000ba2c783b */ /* 0x000fe20000004200 */
[C---:B------:R-:W-:Y:S02]  /*16b10*/  FMUL.FTZ R0, R136.reuse, R5 ;  /* 0x0000000588007220 */ /* 0x040fe40000410000 */
[----:B------:R-:W-:Y:S01]  /*16b20*/  FMUL.FTZ R139, R136, R7 ;  /* 0x00000007888b7220 */ /* 0x000fe20000410000 */
[----:B------:R-:W-:Y:S01]  /*16b30*/  MUFU.EX2 R124, R124 ;  /* 0x0000007c007c7308 */ /* 0x000fe20000000800 */
[----:B------:R-:W2:Y:S01]  /*16b40*/  LDSM.16.MT88.4 R36, [R184+0xb000] ;  /* 0x00b00000b824783b */ /* 0x000ea20000004200 */
[----:B------:R-:W-:-:S02]  /*16b50*/  FFMA.FTZ R2, R34, R136, -R129 ;  /* 0x0000008822027223 */ /* 0x000fc40000010881 */
[-CC-:B------:R-:W-:Y:S02]  /*16b60*/  FFMA.FTZ R160, R165, R136.reuse, -R134.reuse ;  /* 0x00000088a5a07223 */ /* 0x180fe40000010886 */
[--C-:B------:R-:W-:Y:S02]  /*16b70*/  FFMA.FTZ R161, R164, R136, -R129.reuse ;  /* 0x00000088a4a17223 */ /* 0x100fe40000010881 */
[----:B------:R-:W3:Y:S01]  /*16b80*/  MUFU.EX2 R121, R121 ;  /* 0x0000007900797308 */ /* 0x000ee20000000800 */
[----:B-1----:R-:W-:Y:S01]  /*16b90*/  F2FP.BF16.PACK_AB R5, R127, R128 ;  /* 0x000000807f05723e */ /* 0x002fe200000010ff */
[-CC-:B------:R-:W-:Y:S02]  /*16ba0*/  FFMA.FTZ R159, R159, R136.reuse, -R134.reuse ;  /* 0x000000889f9f7223 */ /* 0x180fe40000010886 */
[-C--:B------:R-:W-:Y:S02]  /*16bb0*/  FFMA.FTZ R165, R162, R136.reuse, -R129 ;  /* 0x00000088a2a57223 */ /* 0x080fe40000010881 */
[----:B------:R-:W-:-:S02]  /*16bc0*/  FFMA.FTZ R162, R155, R136, -R134 ;  /* 0x000000889ba27223 */ /* 0x000fc40000010886 */
[----:B------:R-:W-:Y:S01]  /*16bd0*/  MUFU.EX2 R132, R132 ;  /* 0x0000008400847308 */ /* 0x000fe20000000800 */
[-CC-:B------:R-:W-:Y:S02]  /*16be0*/  FFMA.FTZ R146, R146, R136.reuse, -R129.reuse ;  /* 0x0000008892927223 */ /* 0x180fe40000010881 */
[-CC-:B------:R-:W-:Y:S02]  /*16bf0*/  FFMA.FTZ R152, R152, R136.reuse, -R129.reuse ;  /* 0x0000008898987223 */ /* 0x180fe40000010881 */
[-CC-:B------:R-:W-:Y:S02]  /*16c00*/  FFMA.FTZ R153, R153, R136.reuse, -R134.reuse ;  /* 0x0000008899997223 */ /* 0x180fe40000010886 */
[----:B------:R-:W-:Y:S01]  /*16c10*/  FFMA.FTZ R151, R151, R136, -R134 ;  /* 0x0000008897977223 */ /* 0x000fe20000010886 */
        /* <DEDUP_REMOVED lines=9> */
[--C-:B------:R-:W-:Y:S01]  /*16cb0*/  FFMA.FTZ R141, R138, R136, -R129.reuse ;  /* 0x000000888a8d7223 */ /* 0x100fe20000010881 */
[----:B------:R-:W3:Y:S01]  /*16cc0*/  MUFU.EX2 R137, R137 ;  /* 0x0000008900897308 */ /* 0x000ee20000000800 */
[----:B-1----:R-:W-:Y:S01]  /*16cd0*/  F2FP.BF16.PACK_AB R4, R131, R132 ;  /* 0x000000848304723e */ /* 0x002fe200000010ff */
[----:B------:R-:W-:-:S02]  /*16ce0*/  FFMA.FTZ R126, R126, R136, -R129 ;  /* 0x000000887e7e7223 */ /* 0x000fc40000010881 */
[----:B------:R-:W-:-:S04]  /*16cf0*/  FFMA.FTZ R3, R3, R136, -R134 ;  /* 0x0000008803037223 */ /* 0x000fc80000010886 */
        /* <DEDUP_REMOVED lines=12> */
[-C--:B------:R-:W-:Y:S02]  /*16dc0*/  FMUL.FTZ R81, R81, R139.reuse ;  /* 0x0000008b51517220 */ /* 0x080fe40000410000 */
[-CC-:B------:R-:W-:Y:S01]  /*16dd0*/  FFMA.FTZ R78, R65, R136.reuse, -R134.reuse ;  /* 0x00000088414e7223 */ /* 0x180fe20000010886 */
[C---:B------:R-:W-:Y:S01]  /*16de0*/  HMMA.16816.F32.BF16 R24, R4.reuse, R28, R24 ;  /* 0x0000001c0418723c */ /* 0x040fe20000041818 */
[----:B------:R-:W-:Y:S01]  /*16df0*/  FFMA.FTZ R79, R49, R136, -R134 ;  /* 0x00000088314f7223 */ /* 0x000fe20000010886 */
[----:B------:R-:W1:Y:S01]  /*16e00*/  LDSM.16.MT88.4 R64, [R186+0x9400] ;  /* 0x00940000ba40783b */ /* 0x000e620000004200 */
        /* <DEDUP_REMOVED lines=8> */
[----:B------:R-:W-:Y:S02]  /*16e90*/  FMUL.FTZ R19, R71, R0 ;  /* 0x0000000047137220 */ /* 0x000fe40000410000 */
[-C--:B------:R-:W-:Y:S01]  /*16ea0*/  FFMA.FTZ R81, R51, R136.reuse, -R134 ;  /* 0x0000008833517223 */ /* 0x080fe20000010886 */
[----:B------:R-:W-:Y:S01]  /*16eb0*/  HMMA.16816.F32.BF16 R8, R4, R12, R8 ;  /* 0x0000000c0408723c */ /* 0x000fe20000041808 */
[----:B------:R-:W3:Y:S01]  /*16ec0*/  LDSM.16.MT88.4 R48, [R184+0x9400] ;  /* 0x00940000b830783b */ /* 0x000ee20000004200 */
[----:B------:R-:W-:Y:S02]  /*16ed0*/  FFMA.FTZ R83, R56, R136, -R129 ;  /* 0x0000008838537223 */ /* 0x000fe40000010881 */
[-C--:B------:R-:W-:Y:S01]  /*16ee0*/  FMUL.FTZ R16, R68, R139.reuse ;  /* 0x0000008b44107220 */ /* 0x080fe20000410000 */
[----:B------:R-:W4:Y:S01]  /*16ef0*/  LDSM.16.MT88.4 R56, [R186+0xb400] ;  /* 0x00b40000ba38783b */ /* 0x000f220000004200 */
[----:B------:R-:W-:Y:S01]  /*16f00*/  FMUL.FTZ R17, R69, R139 ;  /* 0x0000008b45117220 */ /* 0x000fe20000410000 */
[----:B------:R-:W5:Y:S01]  /*16f10*/  MUFU.EX2 R81, R81 ;  /* 0x0000005100517308 */ /* 0x000f620000000800 */
[-C--:B------:R-:W-:Y:S01]  /*16f20*/  FMUL.FTZ R110, R110, R0.reuse ;  /* 0x000000006e6e7220 */ /* 0x080fe20000410000 */
[----:B------:R-:W1:Y:S01]  /*16f30*/  LDSM.16.MT88.4 R68, [R186+0xd400] ;  /* 0x00d40000ba44783b */ /* 0x000e620000004200 */
[----:B------:R-:W-:-:S02]  /*16f40*/  FMUL.FTZ R111, R111, R0 ;  /* 0x000000006f6f7220 */ /* 0x000fc40000410000 */
[-C--:B------:R-:W-:Y:S01]  /*16f50*/  FMUL.FTZ R108, R108, R139.reuse ;  /* 0x0000008b6c6c7220 */ /* 0x080fe20000410000 */
[C---:B------:R-:W-:Y:S01]  /*16f60*/  HMMA.16816.F32.BF16 R16, R4.reuse, R20, R16 ;  /* 0x000000140410723c */ /* 0x040fe20000041810 */
[-C--:B------:R-:W-:Y:S01]  /*16f70*/  FMUL.FTZ R109, R109, R139.reuse ;  /* 0x0000008b6d6d7220 */ /* 0x080fe20000410000 */
[----:B------:R-:W-:Y:S01]  /*16f80*/  MUFU.EX2 R79, R79 ;  /* 0x0000004f004f7308 */ /* 0x000fe20000000800 */
[-C--:B------:R-:W-:Y:S02]  /*16f90*/  FMUL.FTZ R74, R74, R0.reuse ;  /* 0x000000004a4a7220 */ /* 0x080fe40000410000 */
[----:B------:R-:W-:Y:S02]  /*16fa0*/  FMUL.FTZ R75, R75, R0 ;  /* 0x000000004b4b7220 */ /* 0x000fe40000410000 */
[-C--:B------:R-:W-:Y:S01]  /*16fb0*/  FMUL.FTZ R72, R72, R139.reuse ;  /* 0x0000008b48487220 */ /* 0x080fe20000410000 */
[----:B------:R-:W-:Y:S01]  /*16fc0*/  HMMA.16816.F32.BF16 R12, R4, R14, R108 ;  /* 0x0000000e040c723c */ /* 0x000fe2000004186c */
[----:B------:R-:W-:Y:S01]  /*16fd0*/  FMUL.FTZ R73, R73, R139 ;  /* 0x0000008b49497220 */ /* 0x000fe20000410000 */
[----:B------:R-:W-:Y:S01]  /*16fe0*/  MUFU.EX2 R83, R83 ;  /* 0x0000005300537308 */ /* 0x000fe20000000800 */
[-CC-:B------:R-:W-:Y:S01]  /*16ff0*/  FFMA.FTZ R77, R35, R136.reuse, -R129.reuse ;  /* 0x00000088234d7223 */ /* 0x180fe20000010881 */
[----:B------:R-:W-:Y:S01]  /*17000*/  LDSM.16.MT88.4 R108, [R186+0xac00] ;  /* 0x00ac0000ba6c783b */ /* 0x000fe20000004200 */
[----:B------:R-:W-:-:S02]  /*17010*/  FFMA.FTZ R76, R52, R136, -R129 ;  /* 0x00000088344c7223 */ /* 0x000fc40000010881 */
[----:B------:R-:W-:Y:S01]  /*17020*/  FFMA.FTZ R80, R53, R136, -R134 ;  /* 0x0000008835507223 */ /* 0x000fe20000010886 */
[----:B------:R-:W-:Y:S01]  /*17030*/  HMMA.16816.F32.BF16 R20, R4, R22, R72 ;  /* 0x000000160414723c */ /* 0x000fe20000041848 */
[-C--:B------:R-:W-:Y:S01]  /*17040*/  FMUL.FTZ R34, R86, R0.reuse ;  /* 0x0000000056227220 */ /* 0x080fe20000410000 */
[----:B------:R-:W1:Y:S01]  /*17050*/  MUFU.EX2 R77, R77 ;  /* 0x0000004d004d7308 */ /* 0x000e620000000800 */
[-C--:B------:R-:W-:Y:S01]  /*17060*/  FMUL.FTZ R35, R87, R0.reuse ;  /* 0x0000000057237220 */ /* 0x080fe20000410000 */
[----:B------:R-:W-:Y:S01]  /*17070*/  LDSM.16.MT88.4 R72, [R184+0x9800] ;  /* 0x00980000b848783b */ /* 0x000fe20000004200 */
[-C--:B------:R-:W-:Y:S02]  /*17080*/  FMUL.FTZ R32, R84, R139.reuse ;  /* 0x0000008b54207220 */ /* 0x080fe40000410000 */
[----:B------:R-:W-:Y:S02]  /*17090*/  FMUL.FTZ R33, R85, R139 ;  /* 0x0000008b55217220 */ /* 0x000fe40000410000 */
[-C--:B------:R-:W-:Y:S01]  /*170a0*/  FMUL.FTZ R42, R90, R0.reuse ;  /* 0x000000005a2a7220 */ /* 0x080fe20000410000 */
[----:B------:R-:W-:Y:S01]  /*170b0*/  MUFU.EX2 R76, R76 ;  /* 0x0000004c004c7308 */ /* 0x000fe20000000800 */
[----:B------:R-:W-:-:S02]  /*170c0*/  FMUL.FTZ R43, R91, R0 ;  /* 0x000000005b2b7220 */ /* 0x000fc40000410000 */
[-C--:B------:R-:W-:Y:S01]  /*170d0*/  FMUL.FTZ R40, R88, R139.reuse ;  /* 0x0000008b58287220 */ /* 0x080fe20000410000 */
[C---:B--2---:R-:W-:Y:S01]  /*170e0*/  HMMA.16816.F32.BF16 R32, R4.reuse, R36, R32 ;  /* 0x000000240420723c */ /* 0x044fe20000041820 */
[-C--:B------:R-:W-:Y:S02]  /*170f0*/  FMUL.FTZ R41, R89, R139.reuse ;  /* 0x0000008b59297220 */ /* 0x080fe40000410000 */
[-C--:B------:R-:W-:Y:S01]  /*17100*/  FMUL.FTZ R106, R106, R0.reuse ;  /* 0x000000006a6a7220 */ /* 0x080fe20000410000 */
[----:B------:R-:W2:Y:S01]  /*17110*/  MUFU.EX2 R80, R80 ;  /* 0x0000005000507308 */ /* 0x000ea20000000800 */
        /* <DEDUP_REMOVED lines=12> */
[----:B------:R-:W-:Y:S01]  /*171e0*/  MUFU.EX2 R165, R165 ;  /* 0x000000a500a57308 */ /* 0x000fe20000000800 */
        /* <DEDUP_REMOVED lines=10> */
[-CC-:B------:R-:W-:Y:S01]  /*17290*/  FFMA.FTZ R82, R174, R136.reuse, -R129.reuse ;  /* 0x00000088ae527223 */ /* 0x180fe20000010881 */
[----:B------:R-:W-:Y:S01]  /*172a0*/  MUFU.EX2 R152, R152 ;  /* 0x0000009800987308 */ /* 0x000fe20000000800 */
[--C-:B------:R-:W-:Y:S02]  /*172b0*/  FFMA.FTZ R85, R180, R136, -R129.reuse ;  /* 0x00000088b4557223 */ /* 0x100fe40000010881 */
[----:B-----5:R-:W-:Y:S01]  /*172c0*/  F2FP.BF16.PACK_AB R60, R81, R78 ;  /* 0x0000004e513c723e */ /* 0x020fe200000010ff */
[----:B------:R-:W-:Y:S01]  /*172d0*/  HMMA.16816.F32.BF16 R4, R4, R62, R96 ;  /* 0x0000003e0404723c */ /* 0x000fe20000041860 */
[----:B-1----:R-:W-:Y:S01]  /*172e0*/  F2FP.BF16.PACK_AB R61, R77, R2 ;  /* 0x000000024d3d723e */ /* 0x002fe200000010ff */
[-C--:B------:R-:W-:Y:S02]  /*172f0*/  FFMA.FTZ R84, R176, R136.reuse, -R129 ;  /* 0x00000088b0547223 */ /* 0x080fe40000010881 */
[-CC-:B------:R-:W-:Y:S01]  /*17300*/  FFMA.FTZ R86, R179, R136.reuse, -R134.reuse ;  /* 0x00000088b3567223 */ /* 0x180fe20000010886 */
[----:B------:R-:W-:Y:S01]  /*17310*/  MUFU.EX2 R82, R82 ;  /* 0x0000005200527308 */ /* 0x000fe20000000800 */
[--C-:B------:R-:W-:Y:S01]  /*17320*/  FFMA.FTZ R87, R183, R136, -R134.reuse ;  /* 0x00000088b7577223 */ /* 0x100fe20000010886 */
[----:B--2---:R-:W-:Y:S01]  /*17330*/  F2FP.BF16.PACK_AB R62, R79, R80 ;  /* 0x000000504f3e723e */ /* 0x004fe200000010ff */
[--C-:B------:R-:W-:Y:S01]  /*17340*/  FFMA.FTZ R88, R177, R136, -R134.reuse ;  /* 0x00000088b1587223 */ /* 0x100fe20000010886 */
[----:B------:R-:W-:Y:S01]  /*17350*/  F2FP.BF16.PACK_AB R63, R83, R76 ;  /* 0x0000004c533f723e */ /* 0x000fe200000010ff */
[----:B------:R-:W-:-:S02]  /*17360*/  FFMA.FTZ R89, R181, R136, -R134 ;  /* 0x00000088b5597223 */ /* 0x000fc40000010886 */
[-CC-:B------:R-:W-:Y:S01]  /*17370*/  FFMA.FTZ R91, R178, R136.reuse, -R129.reuse ;  /* 0x00000088b25b7223 */ /* 0x180fe20000010881 */
[----:B------:R-:W-:Y:S01]  /*17380*/  MUFU.EX2 R85, R85 ;  /* 0x0000005500557308 */ /* 0x000fe20000000800 */
[-CC-:B------:R-:W-:Y:S02]  /*17390*/  FFMA.FTZ R90, R166, R136.reuse, -R129.reuse ;  /* 0x00000088a65a7223 */ /* 0x180fe40000010881 */
[----:B------:R-:W-:Y:S01]  /*173a0*/  HMMA.16816.F32.BF16 R8, R60, R64, R8 ;  /* 0x000000403c08723c */ /* 0x000fe20000041808 */
[-CC-:B------:R-:W-:Y:S02]  /*173b0*/  FFMA.FTZ R93, R172, R136.reuse, -R129.reuse ;  /* 0x00000088ac5d7223 */ /* 0x180fe40000010881 */
[-C--:B------:R-:W-:Y:S02]  /*173c0*/  FFMA.FTZ R92, R168, R136.reuse, -R129 ;  /* 0x00000088a85c7223 */ /* 0x080fe40000010881 */
[----:B------:R-:W-:Y:S01]  /*173d0*/  MUFU.EX2 R84, R84 ;  /* 0x0000005400547308 */ /* 0x000fe20000000800 */
[----:B------:R-:W-:-:S02]  /*173e0*/  FFMA.FTZ R94, R171, R136, -R134 ;  /* 0x00000088ab5e7223 */ /* 0x000fc40000010886 */
[C---:B------:R-:W-:Y:S01]  /*173f0*/  HMMA.16816.F32.BF16 R12, R60.reuse, R66, R12 ;  /* 0x000000423c0c723c */ /* 0x040fe2000004180c */
[----:B------:R-:W1:Y:S01]  /*17400*/  LDSM.16.MT88.4 R64, [R184+0xb400] ;  /* 0x00b40000b840783b */ /* 0x000e620000004200 */
[-CC-:B------:R-:W-:Y:S02]  /*17410*/  FFMA.FTZ R95, R175, R136.reuse, -R134.reuse ;  /* 0x00000088af5f7223 */ /* 0x180fe40000010886 */
[-CC-:B------:R-:W-:Y:S01]  /*17420*/  FFMA.FTZ R100, R169, R136.reuse, -R134.reuse ;  /* 0x00000088a9647223 */ /* 0x180fe20000010886 */
[----:B------:R-:W-:Y:S01]  /*17430*/  MUFU.EX2 R86, R86 ;  /* 0x0000005600567308 */ /* 0x000fe20000000800 */
[-C--:B------:R-:W-:Y:S02]  /*17440*/  FFMA.FTZ R101, R173, R136.reuse, -R134 ;  /* 0x00000088ad657223 */ /* 0x080fe40000010886 */
[----:B---3--:R-:W-:Y:S01]  /*17450*/  HMMA.16816.F32.BF16 R16, R60, R48, R16 ;  /* 0x000000303c10723c */ /* 0x008fe20000041810 */
[-CC-:B------:R-:W-:Y:S02]  /*17460*/  FFMA.FTZ R103, R170, R136.reuse, -R129.reuse ;  /* 0x00000088aa677223 */ /* 0x180fe40000010881 */
[----:B------:R-:W-:-:S02]  /*17470*/  FFMA.FTZ R102, R156, R136, -R129 ;  /* 0x000000889c667223 */ /* 0x000fc40000010881 */
[----:B------:R-:W2:Y:S01]  /*17480*/  MUFU.EX2 R87, R87 ;  /* 0x0000005700577308 */ /* 0x000ea20000000800 */
[-CC-:B------:R-:W-:Y:S02]  /*17490*/  FFMA.FTZ R156, R158, R136.reuse, -R129.reuse ;  /* 0x000000889e9c7223 */ /* 0x180fe40000010881 */
[C---:B------:R-:W-:Y:S01]  /*174a0*/  HMMA.16816.F32.BF16 R20, R60.reuse, R50, R20 ;  /* 0x000000323c14723c */ /* 0x040fe20000041814 */
[----:B------:R-:W3:Y:S01]  /*174b0*/  LDSM.16.MT88.4 R48, [R184+0xd400] ;  /* 0x00d40000b830783b */ /* 0x000ee20000004200 */
[-CC-:B------:R-:W-:Y:S02]  /*174c0*/  FFMA.FTZ R158, R163, R136.reuse, -R134.reuse ;  /* 0x00000088a39e7223 */ /* 0x180fe40000010886 */
[-CC-:B------:R-:W-:Y:S01]  /*174d0*/  FFMA.FTZ R163, R167, R136.reuse, -R134.reuse ;  /* 0x00000088a7a37223 */ /* 0x180fe20000010886 */
[----:B------:R-:W-:Y:S01]  /*174e0*/  MUFU.EX2 R88, R88 ;  /* 0x0000005800587308 */ /* 0x000fe20000000800 */
[-C--:B------:R-:W-:Y:S02]  /*174f0*/  FFMA.FTZ R167, R154, R136.reuse, -R129 ;  /* 0x000000889aa77223 */ /* 0x080fe40000010881 */
[----:B----4-:R-:W-:Y:S01]  /*17500*/  HMMA.16816.F32.BF16 R24, R60, R56, R24 ;  /* 0x000000383c18723c */ /* 0x010fe20000041818 */
[----:B------:R-:W-:-:S02]  /*17510*/  FFMA.FTZ R154, R157, R136, -R134 ;  /* 0x000000889d9a7223 */ /* 0x000fc40000010886 */
[-C--:B------:R-:W-:Y:S02]  /*17520*/  FFMA.FTZ R157, R144, R136.reuse, -R129 ;  /* 0x00000088909d7223 */ /* 0x080fe40000010881 */
[----:B------:R-:W4:Y:S01]  /*17530*/  MUFU.EX2 R89, R89 ;  /* 0x0000005900597308 */ /* 0x000f220000000800 */
[----:B------:R-:W-:Y:S02]  /*17540*/  FFMA.FTZ R144, R147, R136, -R134 ;  /* 0x0000008893907223 */ /* 0x000fe40000010886 */
[----:B------:R-:W-:Y:S01]  /*17550*/  HMMA.16816.F32.BF16 R28, R60, R58, R28 ;  /* 0x0000003a3c1c723c */ /* 0x000fe2000004181c */
[----:B------:R-:W5:Y:S01]  /*17560*/  LDSM.16.MT88.4 R56, [R186+0x9800] ;  /* 0x00980000ba38783b */ /* 0x000f620000004200 */
[----:B------:R-:W-:Y:S02]  /*17570*/  FFMA.FTZ R0, R209, R0, R128 ;  /* 0x00000000d1007223 */ /* 0x000fe40000010080 */
[----:B------:R-:W-:Y:S01]  /*17580*/  FFMA.FTZ R132, R210, R139, R132 ;  /* 0x0000008bd2847223 */ /* 0x000fe20000010084 */
[----:B------:R-:W2:Y:S01]  /*17590*/  MUFU.EX2 R91, R91 ;  /* 0x0000005b005b7308 */ /* 0x000ea20000000800 */
[----:B------:R-:W-:-:S02]  /*175a0*/  FADD.FTZ R127, R127, R0 ;  /* 0x000000007f7f7221 */ /* 0x000fc40000010000 */
[C---:B------:R-:W-:Y:S01]  /*175b0*/  HMMA.16816.F32.BF16 R40, R60.reuse, R68, R40 ;  /* 0x000000443c28723c */ /* 0x040fe20000041828 */
[----:B------:R-:W-:Y:S02]  /*175c0*/  FADD.FTZ R131, R131, R132 ;  /* 0x0000008483837221 */ /* 0x000fe40000010000 */
[----:B------:R-:W-:Y:S02]  /*175d0*/  FADD.FTZ R124, R124, R127 ;  /* 0x0000007f7c7c7221 */ /* 0x000fe40000010000 */
[----:B------:R-:W-:Y:S01]  /*175e0*/  MUFU.EX2 R90, R90 ;  /* 0x0000005a005a7308 */ /* 0x000fe20000000800 */
[----:B------:R-:W-:Y:S02]  /*175f0*/  FADD.FTZ R130, R130, R131 ;  /* 0x0000008382827221 */ /* 0x000fe40000010000 */
[----:B-1----:R-:W-:Y:S01]  /*17600*/  HMMA.16816.F32.BF16 R32, R60, R64, R32 ;  /* 0x000000403c20723c */ /* 0x002fe20000041820 */
[----:B------:R-:W-:Y:S02]  /*17610*/  FADD.FTZ R121, R121, R124 ;  /* 0x0000007c79797221 */ /* 0x000fe40000010000 */
[----:B------:R-:W-:-:S02]  /*17620*/  FADD.FTZ R137, R137, R130 ;  /* 0x0000008289897221 */ /* 0x000fc40000010000 */
[----:B------:R-:W-:Y:S01]  /*17630*/  MUFU.EX2 R93, R93 ;  /* 0x0000005d005d7308 */ /* 0x000fe20000000800 */
[-C--:B------:R-:W-:Y:S02]  /*17640*/  FFMA.FTZ R147, R118, R136.reuse, -R129 ;  /* 0x0000008876937223 */ /* 0x080fe40000010881 */
[C---:B------:R-:W-:Y:S01]  /*17650*/  HMMA.16816.F32.BF16 R36, R60.reuse, R66, R36 ;  /* 0x000000423c24723c */ /* 0x040fe20000041824 */
[----:B------:R-:W1:Y:S01]  /*17660*/  LDSM.16.MT88.4 R64, [R186+0xb800] ;  /* 0x00b80000ba40783b */ /* 0x000e620000004200 */
[----:B------:R-:W-:Y:S02]  /*17670*/  FADD.FTZ R2, R2, R121 ;  /* 0x0000007902027221 */ /* 0x000fe40000010000 */
[----:B------:R-:W-:Y:S01]  /*17680*/  FADD.FTZ R78, R78, R137 ;  /* 0x000000894e4e7221 */ /* 0x000fe20000010000 */
[----:B------:R-:W-:Y:S01]  /*17690*/  MUFU.EX2 R92, R92 ;  /* 0x0000005c005c7308 */ /* 0x000fe20000000800 */
[-C--:B------:R-:W-:Y:S02]  /*176a0*/  FFMA.FTZ R118, R119, R136.reuse, -R134 ;  /* 0x0000008877767223 */ /* 0x080fe40000010886 */
[----:B---3--:R-:W-:Y:S01]  /*176b0*/  HMMA.16816.F32.BF16 R52, R60, R48, R52 ;  /* 0x000000303c34723c */ /* 0x008fe20000041834 */
[----:B------:R-:W-:-:S02]  /*176c0*/  FFMA.FTZ R209, R123, R136, -R129 ;  /* 0x000000887bd17223 */ /* 0x000fc40000010881 */
[----:B------:R-:W-:Y:S01]  /*176d0*/  FADD.FTZ R77, R77, R2 ;  /* 0x000000024d4d7221 */ /* 0x000fe20000010000 */
[----:B------:R-:W-:Y:S01]  /*176e0*/  MOV R2, R135 ;  /* 0x0000008700027202 */ /* 0x000fe20000000f00 */
[----:B------:R-:W-:Y:S01]  /*176f0*/  MUFU.EX2 R94, R94 ;  /* 0x0000005e005e7308 */ /* 0x000fe20000000800 */
[----:B------:R-:W-:Y:S01]  /*17700*/  FADD.FTZ R81, R81, R78 ;  /* 0x0000004e51517221 */ /* 0x000fe20000010000 */
[----:B--2---:R-:W-:Y:S01]  /*17710*/  F2FP.BF16.PACK_AB R48, R87, R86 ;  /* 0x000000565730723e */ /* 0x004fe200000010ff */
[C---:B------:R-:W-:Y:S01]  /*17720*/  HMMA.16816.F32.BF16 R4, R60.reuse, R50, R4 ;  /* 0x000000323c04723c */ /* 0x040fe20000041804 */
[----:B------:R-:W-:Y:S01]  /*17730*/  F2FP.BF16.PACK_AB R49, R85, R82 ;  /* 0x000000525531723e */ /* 0x000fe200000010ff */
[----:B------:R-:W-:Y:S02]  /*17740*/  FADD.FTZ R76, R76, R77 ;  /* 0x0000004d4c4c7221 */ /* 0x000fe40000010000 */
[----:B------:R-:W-:Y:S01]  /*17750*/  FADD.FTZ R80, R80, R81 ;  /* 0x0000005150507221 */ /* 0x000fe20000010000 */
[----:B------:R-:W2:Y:S01]  /*17760*/  MUFU.EX2 R95, R95 ;  /* 0x0000005f005f7308 */ /* 0x000ea20000000800 */
[----:B------:R-:W-:Y:S01]  /*17770*/  FADD.FTZ R83, R83, R76 ;  /* 0x0000004c53537221 */ /* 0x000fe20000010000 */
[----:B----4-:R-:W-:Y:S01]  /*17780*/  F2FP.BF16.PACK_AB R50, R89, R88 ;  /* 0x000000585932723e */ /* 0x010fe200000010ff */
[----:B------:R-:W-:Y:S01]  /*17790*/  HMMA.16816.F32.BF16 R44, R60, R70, R44 ;  /* 0x000000463c2c723c */ /* 0x000fe2000004182c */
[----:B------:R-:W-:Y:S01]  /*177a0*/  F2FP.BF16.PACK_AB R51, R91, R84 ;  /* 0x000000545b33723e */ /* 0x000fe200000010ff */
[----:B------:R-:W3:Y:S01]  /*177b0*/  LDSM.16.MT88.4 R60, [R184+0xd800] ;  /* 0x00d80000b83c783b */ /* 0x000ee20000004200 */
[----:B------:R-:W-:-:S02]  /*177c0*/  FADD.FTZ R79, R79, R80 ;  /* 0x000000504f4f7221 */ /* 0x000fc40000010000 */
[----:B------:R-:W-:Y:S01]  /*177d0*/  MUFU.EX2 R100, R100 ;  /* 0x0000006400647308 */ /* 0x000fe20000000800 */
[----:B------:R-:W-:Y:S01]  /*177e0*/  LDSM.16.MT88.4 R68, [R186+0xd800] ;  /* 0x00d80000ba44783b */ /* 0x000fe20000004200 */
[----:B------:R-:W-:Y:S01]  /*177f0*/  FADD.FTZ R82, R82, R83 ;  /* 0x0000005352527221 */ /* 0x000fe20000010000 */
[C---:B-----5:R-:W-:Y:S01]  /*17800*/  HMMA.16816.F32.BF16 R8, R48.reuse, R56, R8 ;  /* 0x000000383008723c */ /* 0x060fe20000041808 */
[----:B------:R-:W-:Y:S02]  /*17810*/  FADD.FTZ R86, R86, R79 ;  /* 0x0000004f56567221 */ /* 0x000fe40000010000 */
[----:B------:R-:W-:Y:S02]  /*17820*/  FADD.FTZ R85, R85, R82 ;  /* 0x0000005255557221 */ /* 0x000fe40000010000 */
[----:B------:R-:W4:Y:S01]  /*17830*/  MUFU.EX2 R101, R101 ;  /* 0x0000006500657308 */ /* 0x000f220000000800 */
[----:B------:R-:W-:Y:S02]  /*17840*/  FADD.FTZ R87, R87, R86 ;  /* 0x0000005657577221 */ /* 0x000fe40000010000 */
[----:B------:R-:W-:Y:S01]  /*17850*/  HMMA.16816.F32.BF16 R12, R48, R58, R12 ;  /* 0x0000003a300c723c */ /* 0x000fe2000004180c */
[----:B------:R-:W5:Y:S01]  /*17860*/  LDSM.16.MT88.4 R56, [R184+0xb800] ;  /* 0x00b80000b838783b */ /* 0x000f620000004200 */
[----:B------:R-:W-:-:S02]  /*17870*/  FADD.FTZ R84, R84, R85 ;  /* 0x0000005554547221 */ /* 0x000fc40000010000 */
[----:B------:R-:W-:Y:S01]  /*17880*/  FADD.FTZ R88, R88, R87 ;  /* 0x0000005758587221 */ /* 0x000fe20000010000 */
[----:B------:R-:W2:Y:S01]  /*17890*/  MUFU.EX2 R103, R103 ;  /* 0x0000006700677308 */ /* 0x000ea20000000800 */
[----:B------:R-:W-:Y:S02]  /*178a0*/  FADD.FTZ R91, R91, R84 ;  /* 0x000000545b5b7221 */ /* 0x000fe40000010000 */
[----:B-1----:R-:W-:Y:S01]  /*178b0*/  HMMA.16816.F32.BF16 R24, R48, R64, R24 ;  /* 0x000000403018723c */ /* 0x002fe20000041818 */
[----:B------:R-:W-:-:S04]  /*178c0*/  FADD.FTZ R89, R89, R88 ;  /* 0x0000005859597221 */ /* 0x000fc80000010000 */
[----:B------:R-:W-:Y:S03]  /*178d0*/  MUFU.EX2 R102, R102 ;  /* 0x0000006600667308 */ /* 0x000fe60000000800 */
[C---:B------:R-:W-:Y:S01]  /*178e0*/  HMMA.16816.F32.BF16 R28, R48.reuse, R66, R28 ;  /* 0x00000042301c723c */ /* 0x040fe2000004181c */
[----:B------:R-:W1:Y:S04]  /*178f0*/  LDSM.16.MT88.4 R64, [R186+0x9c00] ;  /* 0x009c0000ba40783b */ /* 0x000e680000004200 */
[----:B------:R-:W-:Y:S03]  /*17900*/  MUFU.EX2 R156, R156 ;  /* 0x0000009c009c7308 */ /* 0x000fe60000000800 */
[C---:B------:R-:W-:Y:S05]  /*17910*/  HMMA.16816.F32.BF16 R16, R48.reuse, R72, R16 ;  /* 0x000000483010723c */ /* 0x040fea0000041810 */
[----:B------:R-:W1:Y:S03]  /*17920*/  MUFU.EX2 R158, R158 ;  /* 0x0000009e009e7308 */ /* 0x000e660000000800 */
[C---:B---3--:R-:W-:Y:S05]  /*17930*/  HMMA.16816.F32.BF16 R52, R48.reuse, R60, R52 ;  /* 0x0000003c3034723c */ /* 0x048fea0000041834 */
[----:B------:R-:W3:Y:S03]  /*17940*/  MUFU.EX2 R163, R163 ;  /* 0x000000a300a37308 */ /* 0x000ee60000000800 */
[C---:B------:R-:W-:Y:S01]  /*17950*/  HMMA.16816.F32.BF16 R4, R48.reuse, R62, R4 ;  /* 0x0000003e3004723c */ /* 0x040fe20000041804 */
[----:B------:R-:W-:Y:S04]  /*17960*/  LDSM.16.MT88.4 R60, [R184+0xbc00] ;  /* 0x00bc0000b83c783b */ /* 0x000fe80000004200 */
[----:B------:R-:W-:Y:S03]  /*17970*/  MUFU.EX2 R167, R167 ;  /* 0x000000a700a77308 */ /* 0x000fe60000000800 */
[C---:B-----5:R-:W-:Y:S05]  /*17980*/  HMMA.16816.F32.BF16 R32, R48.reuse, R56, R32 ;  /* 0x000000383020723c */ /* 0x060fea0000041820 */
[----:B------:R-:W-:Y:S03]  /*17990*/  MUFU.EX2 R153, R153 ;  /* 0x0000009900997308 */ /* 0x000fe60000000800 */
[C---:B------:R-:W-:Y:S01]  /*179a0*/  HMMA.16816.F32.BF16 R36, R48.reuse, R58, R36 ;  /* 0x0000003a3024723c */ /* 0x040fe20000041824 */
[----:B------:R-:W5:Y:S04]  /*179b0*/  LDSM.16.MT88.4 R56, [R186+0xbc00] ;  /* 0x00bc0000ba38783b */ /* 0x000f680000004200 */
[----:B------:R-:W-:Y:S03]  /*179c0*/  MUFU.EX2 R154, R154 ;  /* 0x0000009a009a7308 */ /* 0x000fe60000000800 */
[C---:B------:R-:W-:Y:S01]  /*179d0*/  HMMA.16816.F32.BF16 R20, R48.reuse, R74, R20 ;  /* 0x0000004a3014723c */ /* 0x040fe20000041814 */
[----:B------:R-:W3:Y:S04]  /*179e0*/  LDSM.16.MT88.4 R72, [R184+0x9c00] ;  /* 0x009c0000b848783b */ /* 0x000ee80000004200 */
[----:B------:R-:W-:Y:S03]  /*179f0*/  MUFU.EX2 R151, R151 ;  /* 0x0000009700977308 */ /* 0x000fe60000000800 */
[C---:B------:R-:W-:Y:S05]  /*17a00*/  HMMA.16816.F32.BF16 R40, R48.reuse, R68, R40 ;  /* 0x000000443028723c */ /* 0x040fea0000041828 */
[----:B------:R-:W-:Y:S03]  /*17a10*/  MUFU.EX2 R162, R162 ;  /* 0x000000a200a27308 */ /* 0x000fe60000000800 */
[----:B------:R-:W-:Y:S01]  /*17a20*/  HMMA.16816.F32.BF16 R44, R48, R70, R44 ;  /* 0x00000046302c723c */ /* 0x000fe2000004182c */
[----:B------:R-:W5:Y:S04]  /*17a30*/  LDSM.16.MT88.4 R68, [R186+0xdc00] ;  /* 0x00dc0000ba44783b */ /* 0x000f680000004200 */
[----:B------:R-:W-:Y:S02]  /*17a40*/  MUFU.EX2 R155, R155 ;  /* 0x0000009b009b7308 */ /* 0x000fe40000000800 */
[----:B--2---:R-:W-:Y:S01]  /*17a50*/  F2FP.BF16.PACK_AB R48, R95, R94 ;  /* 0x0000005e5f30723e */ /* 0x004fe200000010ff */
[----:B------:R-:W-:Y:S01]  /*17a60*/  FADD.FTZ R94, R94, R89 ;  /* 0x000000595e5e7221 */ /* 0x000fe20000010000 */
[----:B------:R-:W-:Y:S01]  /*17a70*/  F2FP.BF16.PACK_AB R49, R93, R90 ;  /* 0x0000005a5d31723e */ /* 0x000fe200000010ff */
[----:B------:R-:W-:Y:S01]  /*17a80*/  FADD.FTZ R90, R90, R91 ;  /* 0x0000005b5a5a7221 */ /* 0x000fe20000010000 */
[----:B----4-:R-:W-:Y:S01]  /*17a90*/  F2FP.BF16.PACK_AB R50, R101, R100 ;  /* 0x000000646532723e */ /* 0x010fe200000010ff */
[----:B------:R-:W-:Y:S01]  /*17aa0*/  FADD.FTZ R95, R95, R94 ;  /* 0x0000005e5f5f7221 */ /* 0x000fe20000010000 */
[----:B------:R-:W-:Y:S01]  /*17ab0*/  F2FP.BF16.PACK_AB R51, R103, R92 ;  /* 0x0000005c6733723e */ /* 0x000fe200000010ff */
[----:B------:R-:W-:Y:S01]  /*17ac0*/  MUFU.EX2 R142, R142 ;  /* 0x0000008e008e7308 */ /* 0x000fe20000000800 */
[----:B------:R-:W-:-:S02]  /*17ad0*/  FADD.FTZ R93, R93, R90 ;  /* 0x0000005a5d5d7221 */ /* 0x000fc40000010000 */
[----:B------:R-:W-:Y:S02]  /*17ae0*/  FADD.FTZ R100, R100, R95 ;  /* 0x0000005f64647221 */ /* 0x000fe40000010000 */
[----:B------:R-:W-:Y:S01]  /*17af0*/  FADD.FTZ R92, R92, R93 ;  /* 0x0000005d5c5c7221 */ /* 0x000fe20000010000 */
[----:B-1----:R-:W-:Y:S01]  /*17b00*/  HMMA.16816.F32.BF16 R8, R48, R64, R8 ;  /* 0x000000403008723c */ /* 0x002fe20000041808 */
[----:B------:R-:W-:Y:S01]  /*17b10*/  FADD.FTZ R101, R101, R100 ;  /* 0x0000006465657221 */ /* 0x000fe20000010000 */
[----:B------:R-:W-:Y:S01]  /*17b20*/  MUFU.EX2 R157, R157 ;  /* 0x0000009d009d7308 */ /* 0x000fe20000000800 */
[----:B------:R-:W-:Y:S02]  /*17b30*/  FADD.FTZ R103, R103, R92 ;  /* 0x0000005c67677221 */ /* 0x000fe40000010000 */
[----:B------:R-:W-:-:S03]  /*17b40*/  FADD.FTZ R0, R158, R101 ;  /* 0x000000659e007221 */ /* 0x000fc60000010000 */
[----:B------:R-:W-:Y:S01]  /*17b50*/  HMMA.16816.F32.BF16 R12, R48, R66, R12 ;  /* 0x00000042300c723c */ /* 0x000fe2000004180c */
[----:B------:R-:W1:Y:S01]  /*17b60*/  LDSM.16.MT88.4 R64, [R184+0xdc00] ;  /* 0x00dc0000b840783b */ /* 0x000e620000004200 */
[----:B------:R-:W-:Y:S01]  /*17b70*/  MUFU.EX2 R140, R140 ;  /* 0x0000008c008c7308 */ /* 0x000fe20000000800 */
[----:B---3--:R-:W-:-:S05]  /*17b80*/  FADD.FTZ R0, R163, R0 ;  /* 0x00000000a3007221 */ /* 0x008fca0000010000 */
[C---:B-----5:R-:W-:Y:S02]  /*17b90*/  HMMA.16816.F32.BF16 R24, R48.reuse, R56, R24 ;  /* 0x000000383018723c */ /* 0x060fe40000041818 */
[----:B------:R-:W-:Y:S06]  /*17ba0*/  MUFU.EX2 R144, R144 ;  /* 0x0000009000907308 */ /* 0x000fec0000000800 */
[C---:B------:R-:W-:Y:S01]  /*17bb0*/  HMMA.16816.F32.BF16 R28, R48.reuse, R58, R28 ;  /* 0x0000003a301c723c */ /* 0x040fe2000004181c */
[----:B------:R-:W2:Y:S01]  /*17bc0*/  LDSM.16.MT88.4 R56, [R186+0xa000] ;  /* 0x00a00000ba38783b */ /* 0x000ea20000004200 */
[----:B------:R-:W-:Y:S06]  /*17bd0*/  MUFU.EX2 R143, R143 ;  /* 0x0000008f008f7308 */ /* 0x000fec0000000800 */
[C---:B------:R-:W-:Y:S02]  /*17be0*/  HMMA.16816.F32.BF16 R32, R48.reuse, R60, R32 ;  /* 0x0000003c3020723c */ /* 0x040fe40000041820 */
[----:B------:R-:W-:Y:S06]  /*17bf0*/  MUFU.EX2 R145, R145 ;  /* 0x0000009100917308 */ /* 0x000fec0000000800 */
[C---:B------:R-:W-:Y:S01]  /*17c00*/  HMMA.16816.F32.BF16 R36, R48.reuse, R62, R36 ;  /* 0x0000003e3024723c */ /* 0x040fe20000041824 */
[----:B------:R-:W3:Y:S01]  /*17c10*/  LDSM.16.MT88.4 R60, [R186+0xc000] ;  /* 0x00c00000ba3c783b */ /* 0x000ee20000004200 */
[----:B------:R-:W-:Y:S06]  /*17c20*/  MUFU.EX2 R150, R150 ;  /* 0x0000009600967308 */ /* 0x000fec0000000800 */
[C---:B------:R-:W-:Y:S02]  /*17c30*/  HMMA.16816.F32.BF16 R16, R48.reuse, R72, R16 ;  /* 0x000000483010723c */ /* 0x040fe40000041810 */
[----:B------:R-:W-:Y:S06]  /*17c40*/  MUFU.EX2 R141, R141 ;  /* 0x0000008d008d7308 */ /* 0x000fec0000000800 */
[C---:B------:R-:W-:Y:S01]  /*17c50*/  HMMA.16816.F32.BF16 R20, R48.reuse, R74, R20 ;  /* 0x0000004a3014723c */ /* 0x040fe20000041814 */
[----:B------:R-:W4:Y:S01]  /*17c60*/  LDSM.16.MT88.4 R72, [R184+0xa000] ;  /* 0x00a00000b848783b */ /* 0x000f220000004200 */
[----:B------:R-:W-:Y:S06]  /*17c70*/  MUFU.EX2 R126, R126 ;  /* 0x0000007e007e7308 */ /* 0x000fec0000000800 */
[C---:B------:R-:W-:Y:S02]  /*17c80*/  HMMA.16816.F32.BF16 R40, R48.reuse, R68, R40 ;  /* 0x000000443028723c */ /* 0x040fe40000041828 */
[----:B------:R-:W5:Y:S06]  /*17c90*/  MUFU.EX2 R147, R147 ;  /* 0x0000009300937308 */ /* 0x000f6c0000000800 */
[C---:B------:R-:W-:Y:S01]  /*17ca0*/  HMMA.16816.F32.BF16 R44, R48.reuse, R70, R44 ;  /* 0x00000046302c723c */ /* 0x040fe2000004182c */
[----:B------:R-:W3:Y:S01]  /*17cb0*/  LDSM.16.MT88.4 R68, [R186+0xe000] ;  /* 0x00e00000ba44783b */ /* 0x000ee20000004200 */
[----:B------:R-:W-:Y:S06]  /*17cc0*/  MUFU.EX2 R3, R3 ;  /* 0x0000000300037308 */ /* 0x000fec0000000800 */
[----:B-1----:R-:W-:Y:S02]  /*17cd0*/  HMMA.16816.F32.BF16 R52, R48, R64, R52 ;  /* 0x000000403034723c */ /* 0x002fe40000041834 */
[----:B------:R-:W-:Y:S01]  /*17ce0*/  MUFU.EX2 R118, R118 ;  /* 0x0000007600767308 */ /* 0x000fe20000000800 */
[----:B-----5:R-:W-:-:S05]  /*17cf0*/  F2FP.BF16.PACK_AB R97, R147, R126 ;  /* 0x0000007e9361723e */ /* 0x020fca00000010ff */
[----:B------:R-:W-:Y:S01]  /*17d00*/  HMMA.16816.F32.BF16 R4, R48, R66, R4 ;  /* 0x000000423004723c */ /* 0x000fe20000041804 */
[----:B------:R-:W-:Y:S01]  /*17d10*/  LDSM.16.MT88.4 R64, [R184+0xe000] ;  /* 0x00e00000b840783b */ /* 0x000fe20000004200 */
[----:B------:R-:W-:Y:S05]  /*17d20*/  MUFU.EX2 R209, R209 ;  /* 0x000000d100d17308 */ /* 0x000fea0000000800 */
[----:B------:R-:W-:Y:S02]  /*17d30*/  F2FP.BF16.PACK_AB R48, R163, R158 ;  /* 0x0000009ea330723e */ /* 0x000fe400000010ff */
[----:B------:R-:W-:Y:S01]  /*17d40*/  F2FP.BF16.PACK_AB R49, R161, R102 ;  /* 0x00000066a131723e */ /* 0x000fe200000010ff */
[----:B------:R-:W-:Y:S01]  /*17d50*/  FADD.FTZ R102, R102, R103 ;  /* 0x0000006766667221 */ /* 0x000fe20000010000 */
[----:B------:R-:W-:Y:S01]  /*17d60*/  F2FP.BF16.PACK_AB R50, R160, R159 ;  /* 0x0000009fa032723e */ /* 0x000fe200000010ff */
[----:B------:R-:W-:Y:S01]  /*17d70*/  FADD.FTZ R159, R159, R0 ;  /* 0x000000009f9f7221 */ /* 0x000fe20000010000 */
[----:B------:R-:W-:Y:S01]  /*17d80*/  F2FP.BF16.PACK_AB R51, R165, R156 ;  /* 0x0000009ca533723e */ /* 0x000fe200000010ff */
[----:B------:R-:W-:-:S02]  /*17d90*/  FADD.FTZ R161, R161, R102 ;  /* 0x00000066a1a17221 */ /* 0x000fc40000010000 */
[----:B------:R-:W-:Y:S02]  /*17da0*/  FADD.FTZ R160, R160, R159 ;  /* 0x0000009fa0a07221 */ /* 0x000fe40000010000 */
[----:B------:R-:W-:Y:S02]  /*17db0*/  FADD.FTZ R156, R156, R161 ;  /* 0x000000a19c9c7221 */ /* 0x000fe40000010000 */
[----:B--2---:R-:W-:Y:S02]  /*17dc0*/  HMMA.16816.F32.BF16 R8, R48, R56, R8 ;  /* 0x000000383008723c */ /* 0x004fe40000041808 */
[----:B------:R-:W-:-:S06]  /*17dd0*/  FADD.FTZ R165, R165, R156 ;  /* 0x0000009ca5a57221 */ /* 0x000fcc0000010000 */
[C---:B------:R-:W-:Y:S01]  /*17de0*/  HMMA.16816.F32.BF16 R12, R48.reuse, R58, R12 ;  /* 0x0000003a300c723c */ /* 0x040fe2000004180c */
[----:B------:R-:W1:Y:S07]  /*17df0*/  LDSM.16.MT88.4 R56, [R184+0xc000] ;  /* 0x00c00000b838783b */ /* 0x000e6e0000004200 */
[C---:B---3--:R-:W-:Y:S08]  /*17e00*/  HMMA.16816.F32.BF16 R24, R48.reuse, R60, R24 ;  /* 0x0000003c3018723c */ /* 0x048ff00000041818 */
[C---:B------:R-:W-:Y:S01]  /*17e10*/  HMMA.16816.F32.BF16 R28, R48.reuse, R62, R28 ;  /* 0x0000003e301c723c */ /* 0x040fe2000004181c */
[----:B------:R-:W2:Y:S07]  /*17e20*/  LDSM.16.MT88.4 R60, [R186+0xa400] ;  /* 0x00a40000ba3c783b */ /* 0x000eae0000004200 */
[C---:B----4-:R-:W-:Y:S08]  /*17e30*/  HMMA.16816.F32.BF16 R16, R48.reuse, R72, R16 ;  /* 0x000000483010723c */ /* 0x050ff00000041810 */
[C---:B------:R-:W-:Y:S01]  /*17e40*/  HMMA.16816.F32.BF16 R20, R48.reuse, R74, R20 ;  /* 0x0000004a3014723c */ /* 0x040fe20000041814 */
[----:B------:R-:W3:Y:S07]  /*17e50*/  LDSM.16.MT88.4 R72, [R184+0xa400] ;  /* 0x00a40000b848783b */ /* 0x000eee0000004200 */
        /* <DEDUP_REMOVED lines=8> */
[----:B------:R-:W4:Y:S06]  /*17ee0*/  LDSM.16.MT88.4 R64, [R184+0xe400] ;  /* 0x00e40000b840783b */ /* 0x000f2c0000004200 */
[----:B------:R-:W-:Y:S01]  /*17ef0*/  F2FP.BF16.PACK_AB R48, R154, R153 ;  /* 0x000000999a30723e */ /* 0x000fe200000010ff */
[----:B------:R-:W-:Y:S01]  /*17f00*/  FADD.FTZ R153, R153, R160 ;  /* 0x000000a099997221 */ /* 0x000fe20000010000 */
[----:B------:R-:W-:Y:S01]  /*17f10*/  F2FP.BF16.PACK_AB R49, R167, R146 ;  /* 0x00000092a731723e */ /* 0x000fe200000010ff */
[----:B------:R-:W-:Y:S01]  /*17f20*/  FADD.FTZ R146, R146, R165 ;  /* 0x000000a592927221 */ /* 0x000fe20000010000 */
[----:B------:R-:W-:Y:S01]  /*17f30*/  F2FP.BF16.PACK_AB R50, R162, R151 ;  /* 0x00000097a232723e */ /* 0x000fe200000010ff */
[----:B------:R-:W-:Y:S01]  /*17f40*/  FADD.FTZ R154, R154, R153 ;  /* 0x000000999a9a7221 */ /* 0x000fe20000010000 */
[----:B------:R-:W-:Y:S01]  /*17f50*/  F2FP.BF16.PACK_AB R51, R155, R152 ;  /* 0x000000989b33723e */ /* 0x000fe200000010ff */
[----:B------:R-:W-:-:S04]  /*17f60*/  FADD.FTZ R167, R167, R146 ;  /* 0x00000092a7a77221 */ /* 0x000fc80000010000 */
[----:B------:R-:W-:Y:S02]  /*17f70*/  FADD.FTZ R152, R152, R167 ;  /* 0x000000a798987221 */ /* 0x000fe40000010000 */
[----:B--2---:R-:W-:Y:S02]  /*17f80*/  HMMA.16816.F32.BF16 R8, R48, R60, R8 ;  /* 0x0000003c3008723c */ /* 0x004fe40000041808 */
[----:B------:R-:W-:-:S06]  /*17f90*/  FADD.FTZ R155, R155, R152 ;  /* 0x000000989b9b7221 */ /* 0x000fcc0000010000 */
        /* <DEDUP_REMOVED lines=8> */
[C---:B----4-:R-:W-:Y:S07]  /*18020*/  HMMA.16816.F32.BF16 R52, R48.reuse, R64, R52 ;  /* 0x000000403034723c */ /* 0x050fee0000041834 */
[----:B------:R-:W-:Y:S01]  /*18030*/  F2FP.BF16.PACK_AB R64, R143, R144 ;  /* 0x000000908f40723e */ /* 0x000fe200000010ff */
[----:B--2---:R-:W-:Y:S01]  /*18040*/  HMMA.16816.F32.BF16 R32, R48, R60, R32 ;  /* 0x0000003c3020723c */ /* 0x004fe20000041820 */
[----:B------:R-:W-:Y:S01]  /*18050*/  F2FP.BF16.PACK_AB R65, R157, R142 ;  /* 0x0000008e9d41723e */ /* 0x000fe200000010ff */
[----:B------:R-:W-:-:S04]  /*18060*/  FADD.FTZ R142, R142, R155 ;  /* 0x0000009b8e8e7221 */ /* 0x000fc80000010000 */
[----:B------:R-:W-:Y:S02]  /*18070*/  FADD.FTZ R157, R157, R142 ;  /* 0x0000008e9d9d7221 */ /* 0x000fe40000010000 */
[C---:B------:R-:W-:Y:S01]  /*18080*/  HMMA.16816.F32.BF16 R36, R48.reuse, R62, R36 ;  /* 0x0000003e3024723c */ /* 0x040fe20000041824 */
[----:B------:R-:W1:Y:S07]  /*18090*/  LDSM.16.MT88.4 R60, [R186+0xc800] ;  /* 0x00c80000ba3c783b */ /* 0x000e6e0000004200 */
[C---:B------:R-:W-:Y:S07]  /*180a0*/  HMMA.16816.F32.BF16 R4, R48.reuse, R66, R4 ;  /* 0x000000423004723c */ /* 0x040fee0000041804 */
[----:B------:R-:W-:Y:S01]  /*180b0*/  F2FP.BF16.PACK_AB R66, R150, R145 ;  /* 0x000000919642723e */ /* 0x000fe200000010ff */
[----:B------:R-:W-:Y:S01]  /*180c0*/  HMMA.16816.F32.BF16 R40, R48, R68, R40 ;  /* 0x000000443028723c */ /* 0x000fe20000041828 */
[----:B------:R-:W-:Y:S01]  /*180d0*/  F2FP.BF16.PACK_AB R67, R141, R140 ;  /* 0x0000008c8d43723e */ /* 0x000fe200000010ff */
[----:B------:R-:W-:-:S04]  /*180e0*/  FADD.FTZ R140, R140, R157 ;  /* 0x0000009d8c8c7221 */ /* 0x000fc80000010000 */
[----:B------:R-:W-:Y:S02]  /*180f0*/  FADD.FTZ R141, R141, R140 ;  /* 0x0000008c8d8d7221 */ /* 0x000fe40000010000 */
[----:B------:R-:W-:Y:S01]  /*18100*/  HMMA.16816.F32.BF16 R44, R48, R70, R44 ;  /* 0x00000046302c723c */ /* 0x000fe2000004182c */
[----:B------:R-:W2:Y:S01]  /*18110*/  LDSM.16.MT88.4 R68, [R186+0xe800] ;  /* 0x00e80000ba44783b */ /* 0x000ea20000004200 */
[----:B------:R-:W-:-:S03]  /*18120*/  FADD.FTZ R126, R126, R141 ;  /* 0x0000008d7e7e7221 */ /* 0x000fc60000010000 */
[----:B------:R-:W4:Y:S01]  /*18130*/  LDSM.16.MT88.4 R48, [R184+0xc800] ;  /* 0x00c80000b830783b */ /* 0x000f220000004200 */
[----:B------:R-:W-:Y:S02]  /*18140*/  FADD.FTZ R147, R147, R126 ;  /* 0x0000007e93937221 */ /* 0x000fe40000010000 */
[C---:B---3--:R-:W-:Y:S08]  /*18150*/  HMMA.16816.F32.BF16 R8, R64.reuse, R72, R8 ;  /* 0x000000484008723c */ /* 0x048ff00000041808 */
[C---:B------:R-:W-:Y:S01]  /*18160*/  HMMA.16816.F32.BF16 R12, R64.reuse, R74, R12 ;  /* 0x0000004a400c723c */ /* 0x040fe2000004180c */
[----:B------:R-:W-:Y:S07]  /*18170*/  LDSM.16.MT88.4 R72, [R184+0xac00] ;  /* 0x00ac0000b848783b */ /* 0x000fee0000004200 */
[C---:B-1----:R-:W-:Y:S07]  /*18180*/  HMMA.16816.F32.BF16 R24, R64.reuse, R60, R24 ;  /* 0x0000003c4018723c */ /* 0x042fee0000041818 */
[-C--:B------:R-:W-:Y:S01]  /*18190*/  FFMA.FTZ R60, R122, R136.reuse, -R129 ;  /* 0x000000887a3c7223 */ /* 0x080fe20000010881 */
[----:B------:R-:W-:Y:S01]  /*181a0*/  HMMA.16816.F32.BF16 R28, R64, R62, R28 ;  /* 0x0000003e401c723c */ /* 0x000fe2000004181c */
[----:B------:R-:W-:-:S04]  /*181b0*/  FFMA.FTZ R61, R120, R136, -R134 ;  /* 0x00000088783d7223 */ /* 0x000fc80000010886 */
[----:B------:R-:W1:Y:S02]  /*181c0*/  MUFU.EX2 R60, R60 ;  /* 0x0000003c003c7308 */ /* 0x000e640000000800 */
[----:B------:R-:W-:Y:S01]  /*181d0*/  FFMA.FTZ R62, R125, R136, -R134 ;  /* 0x000000887d3e7223 */ /* 0x000fe20000010886 */
[C---:B------:R-:W-:Y:S05]  /*181e0*/  HMMA.16816.F32.BF16 R16, R64.reuse, R56, R16 ;  /* 0x000000384010723c */ /* 0x040fea0000041810 */
[----:B------:R-:W3:Y:S03]  /*181f0*/  MUFU.EX2 R62, R62 ;  /* 0x0000003e003e7308 */ /* 0x000ee60000000800 */
[C---:B------:R-:W-:Y:S01]  /*18200*/  HMMA.16816.F32.BF16 R20, R64.reuse, R58, R20 ;  /* 0x0000003a4014723c */ /* 0x040fe20000041814 */
[----:B------:R-:W5:Y:S04]  /*18210*/  LDSM.16.MT88.4 R56, [R184+0xe800] ;  /* 0x00e80000b838783b */ /* 0x000f680000004200 */
[----:B------:R-:W4:Y:S01]  /*18220*/  MUFU.EX2 R61, R61 ;  /* 0x0000003d003d7308 */ /* 0x000f220000000800 */
[C---:B-1----:R-:W-:Y:S01]  /*18230*/  F2FP.BF16.PACK_AB R99, R209.reuse, R60 ;  /* 0x0000003cd163723e */ /* 0x042fe200000010ff */
[----:B------:R-:W-:Y:S01]  /*18240*/  FADD.FTZ R60, R60, R147 ;  /* 0x000000933c3c7221 */ /* 0x000fe20000010000 */
[----:B--2---:R-:W-:Y:S03]  /*18250*/  HMMA.16816.F32.BF16 R40, R64, R68, R40 ;  /* 0x000000444028723c */ /* 0x004fe60000041828 */
[----:B------:R-:W-:Y:S01]  /*18260*/  FADD.FTZ R209, R209, R60 ;  /* 0x0000003cd1d17221 */ /* 0x000fe20000010000 */
[----:B---3--:R-:W-:-:S04]  /*18270*/  F2FP.BF16.PACK_AB R96, R62, R3 ;  /* 0x000000033e60723e */ /* 0x008fc800000010ff */
[----:B----4-:R-:W-:Y:S01]  /*18280*/  HMMA.16816.F32.BF16 R32, R64, R48, R32 ;  /* 0x000000304020723c */ /* 0x010fe20000041820 */
[----:B------:R-:W-:-:S07]  /*18290*/  F2FP.BF16.PACK_AB R98, R118, R61 ;  /* 0x0000003d7662723e */ /* 0x000fce00000010ff */
[----:B------:R-:W-:Y:S01]  /*182a0*/  HMMA.16816.F32.BF16 R36, R64, R50, R36 ;  /* 0x000000324024723c */ /* 0x000fe20000041824 */
[----:B------:R-:W-:Y:S07]  /*182b0*/  LDSM.16.MT88.4 R48, [R186+0xcc00] ;  /* 0x00cc0000ba30783b */ /* 0x000fee0000004200 */
[C---:B------:R-:W-:Y:S01]  /*182c0*/  HMMA.16816.F32.BF16 R112, R96.reuse, R108, R8 ;  /* 0x0000006c6070723c */ /* 0x040fe20000041808 */
[----:B------:R-:W1:Y:S07]  /*182d0*/  LDSM.16.MT88.4 R8, [R186+0xec00] ;  /* 0x00ec0000ba08783b */ /* 0x000e6e0000004200 */
[----:B------:R-:W-:Y:S01]  /*182e0*/  HMMA.16816.F32.BF16 R108, R96, R110, R12 ;  /* 0x0000006e606c723c */ /* 0x000fe2000004180c */
[----:B------:R-:W2:Y:S07]  /*182f0*/  LDSM.16.MT88.4 R12, [R184+0xec00] ;  /* 0x00ec0000b80c783b */ /* 0x000eae0000004200 */
[C---:B------:R-:W-:Y:S08]  /*18300*/  HMMA.16816.F32.BF16 R44, R64.reuse, R70, R44 ;  /* 0x00000046402c723c */ /* 0x040ff0000004182c */
[C---:B-----5:R-:W-:Y:S08]  /*18310*/  HMMA.16816.F32.BF16 R52, R64.reuse, R56, R52 ;  /* 0x000000384034723c */ /* 0x060ff00000041834 */
[----:B------:R-:W-:Y:S08]  /*18320*/  HMMA.16816.F32.BF16 R4, R64, R58, R4 ;  /* 0x0000003a4004723c */ /* 0x000ff00000041804 */
[C---:B------:R-:W-:Y:S08]  /*18330*/  HMMA.16816.F32.BF16 R68, R96.reuse, R72, R16 ;  /* 0x000000486044723c */ /* 0x040ff00000041810 */
[C---:B-1----:R-:W-:Y:S07]  /*18340*/  HMMA.16816.F32.BF16 R88, R96.reuse, R8, R40 ;  /* 0x000000086058723c */ /* 0x042fee0000041828 */
[----:B------:R-:W-:Y:S01]  /*18350*/  FADD.FTZ R9, R151, R154 ;  /* 0x0000009a97097221 */ /* 0x000fe20000010000 */
[----:B------:R-:W-:Y:S03]  /*18360*/  HMMA.16816.F32.BF16 R84, R96, R104, R32 ;  /* 0x000000686054723c */ /* 0x000fe60000041820 */
[----:B------:R-:W-:-:S04]  /*18370*/  FADD.FTZ R9, R162, R9 ;  /* 0x00000009a2097221 */ /* 0x000fc80000010000 */
[----:B------:R-:W-:Y:S01]  /*18380*/  FADD.FTZ R0, R144, R9 ;  /* 0x0000000990007221 */ /* 0x000fe20000010000 */
[----:B------:R-:W-:Y:S03]  /*18390*/  HMMA.16816.F32.BF16 R72, R96, R74, R20 ;  /* 0x0000004a6048723c */ /* 0x000fe60000041814 */
[----:B------:R-:W-:-:S04]  /*183a0*/  FADD.FTZ R0, R143, R0 ;  /* 0x000000008f007221 */ /* 0x000fc80000010000 */
[----:B------:R-:W-:Y:S01]  /*183b0*/  FADD.FTZ R145, R145, R0 ;  /* 0x0000000091917221 */ /* 0x000fe20000010000 */
[----:B------:R-:W-:Y:S01]  /*183c0*/  HMMA.16816.F32.BF16 R76, R96, R48, R24 ;  /* 0x00000030604c723c */ /* 0x000fe20000041818 */
[----:B------:R-:W-:Y:S02]  /*183d0*/  MOV R0, R133 ;  /* 0x0000008500007202 */ /* 0x000fe40000000f00 */
[----:B------:R-:W-:-:S04]  /*183e0*/  FADD.FTZ R150, R150, R145 ;  /* 0x0000009196967221 */ /* 0x000fc80000010000 */
[----:B------:R-:W-:Y:S01]  /*183f0*/  FADD.FTZ R3, R3, R150 ;  /* 0x0000009603037221 */ /* 0x000fe20000010000 */
[----:B------:R-:W-:Y:S03]  /*18400*/  HMMA.16816.F32.BF16 R80, R96, R50, R28 ;  /* 0x000000326050723c */ /* 0x000fe6000004181c */
[----:B------:R-:W-:-:S04]  /*18410*/  FADD.FTZ R62, R62, R3 ;  /* 0x000000033e3e7221 */ /* 0x000fc80000010000 */
[----:B------:R-:W-:Y:S01]  /*18420*/  FADD.FTZ R61, R61, R62 ;  /* 0x0000003e3d3d7221 */ /* 0x000fe20000010000 */
[----:B------:R-:W-:Y:S03]  /*18430*/  HMMA.16816.F32.BF16 R104, R96, R106, R36 ;  /* 0x0000006a6068723c */ /* 0x000fe60000041824 */
[----:B------:R-:W-:-:S05]  /*18440*/  FADD.FTZ R210, R118, R61 ;  /* 0x0000003d76d27221 */ /* 0x000fca0000010000 */
[C---:B------:R-:W-:Y:S08]  /*18450*/  HMMA.16816.F32.BF16 R92, R96.reuse, R10, R44 ;  /* 0x0000000a605c723c */ /* 0x040ff0000004182c */
[C---:B--2---:R-:W-:Y:S08]  /*18460*/  HMMA.16816.F32.BF16 R100, R96.reuse, R12, R52 ;  /* 0x0000000c6064723c */ /* 0x044ff00000041834 */
[----:B------:R-:W-:Y:S11]  /*18470*/  HMMA.16816.F32.BF16 R96, R96, R14, R4 ;  /* 0x0000000e6060723c */ /* 0x000ff60000041804 */
[----:B------:R-:W-:Y:S08]  /*18480*/  @!UPT UIADD3 URZ, URZ, URZ, URZ ;  /* 0x0000003f3f3ff290 */ /* 0x000ff0000fffe03f */
.L_x_1540:
[----:B------:R-:W-:Y:S05]  /*18490*/  @!P6 BRA `(.L_x_1549) ;  /* 0x00003df00000e947 */ /* 0x000fea0003800000 */
[----:B------:R-:W-:Y:S02]  /*184a0*/  MOV R121, R0 ;  /* 0x0000000000797202 */ /* 0x000fe40000000f00 */
[----:B------:R-:W-:-:S02]  /*184b0*/  MOV R3, R2 ;  /* 0x0000000200037202 */ /* 0x000fc40000000f00 */
.L_x_1558:
[----:B------:R-:W-:Y:S04]  /*184c0*/  DEPBAR.LE SB0, 0x0 ;  /* 0x000080000000791a */ /* 0x000fe80000000000 */
[----:B------:R-:W-:Y:S01]  /*184d0*/  WARPSYNC 0xffffffff ;  /* 0xffffffff00007948 */ /* 0x000fe20003800000 */
[----:B------:R-:W-:Y:S01]  /*184e0*/  BAR.SYNC.DEFER_BLOCKING 0x0 ;  /* 0x0000000000007b1d */ /* 0x000fe20000010000 */
[----:B------:R-:W-:Y:S05]  /*184f0*/  IADD3 R205, R205, -0x1, RZ ;  /* 0xffffffffcdcd7810 */ /* 0x000fea0007ffe0ff */
[----:B------:R-:W-:Y:S01]  /*18500*/  BSSY B0, `(.L_x_1550) ;  /* 0x0000044000007945 */ /* 0x000fe20003800000 */
[----:B------:R-:W-:-:S05]  /*18510*/  @!P3 BRA `(.L_x_1551) ;  /* 0x000003f00000b947 */ /* 0x000fca0003800000 */
[----:B------:R-:W2:Y:S04]  /*18520*/  LD.E R9, [R116.64+0x170] ;  /* 0x0001700474097980 */ /* 0x000ea8000c101900 */
[----:B------:R-:W3:Y:S01]  /*18530*/  LD.E.64 R14, [R116.64+0x28] ;  /* 0x00002804740e7980 */ /* 0x000ee2000c101b00 */
[-C--:B--2---:R-:W-:Y:S02]  /*18540*/  IABS R7, R9.reuse ;  /* 0x0000000900077213 */ /* 0x084fe40000000000 */
[-C--:B------:R-:W-:Y:S02]  /*18550*/  IABS R5, R9.reuse ;  /* 0x0000000900057213 */ /* 0x080fe40000000000 */
[----:B------:R-:W1:Y:S03]  /*18560*/  I2F.RP R6, R7 ;  /* 0x0000000700067306 */ /* 0x000e660000209400 */
[----:B------:R-:W-:Y:S07]  /*18570*/  IMAD.MOV R5, RZ, RZ, -R5 ;  /* 0x000000ffff057224 */ /* 0x000fee00078e0a05 */
[----:B-1----:R-:W1:Y:S02]  /*18580*/  MUFU.RCP R0, R6 ;  /* 0x0000000600007308 */ /* 0x002e640000001000 */
[----:B-1----:R-:W-:Y:S01]  /*18590*/  IADD3 R12, R0, 0xffffffe, RZ ;  /* 0x0ffffffe000c7810 */ /* 0x002fe20007ffe0ff */
[----:B------:R-:W-:Y:S07]  /*185a0*/  IMAD.SHL.U32 R0, R205, 0x80, RZ ;  /* 0x00000080cd007824 */ /* 0x000fee00078e00ff */
[----:B------:R-:W1:Y:S01]  /*185b0*/  F2I.FTZ.U32.TRUNC.NTZ R13, R12 ;  /* 0x0000000c000d7305 */ /* 0x000e62000021f000 */
[C---:B------:R-:W-:Y:S02]  /*185c0*/  IADD3 R10, R0.reuse, 0x80, RZ ;  /* 0x00000080000a7810 */ /* 0x040fe40007ffe0ff */
[----:B------:R-:W-:Y:S02]  /*185d0*/  IABS R2, R0 ;  /* 0x0000000000027213 */ /* 0x000fe40000000000 */
        /* <DEDUP_REMOVED lines=51> */
.L_x_1551:
[----:B------:R-:W2:Y:S02]  /*18910*/  LD.E R9, [R116.64+0x40] ;  /* 0x0000400474097980 */ /* 0x000ea4000c101900 */
[----:B--2---:R-:W-:Y:S04]  /*18920*/  LEA R9, -R9, RZ, 0x7 ;  /* 0x000000ff09097211 */ /* 0x004fe800078e39ff */
[----:B------:R-:W-:Y:S02]  /*18930*/  SHF.R.S32.HI R0, RZ, 0x1f, R9 ;  /* 0x0000001fff007819 */ /* 0x000fe40000011409 */
.L_x_1552:
[----:B------:R-:W-:Y:S05]  /*18940*/  BSYNC B0 ;  /* 0x0000000000007941 */ /* 0x000fea0003800000 */
.L_x_1550:
        /* <DEDUP_REMOVED lines=56> */
[----:B------:R-:W-:Y:S03]  /*18cd0*/  ISETP.GT.AND P0, PT, R205, R194, PT ;  /* 0x000000c2cd00720c */ /* 0x000fe60003f04270 */
        /* <DEDUP_REMOVED lines=197> */
[----:B------:R-:W-:Y:S01]  /*19930*/  IADD3 R122, R2, -0x80, RZ ;  /* 0xffffff80027a7810 */ /* 0x000fe20007ffe0ff */
[----:B------:R-:W3:Y:S03]  /*19940*/  LD.E.64 R130, [R116.64+0x20] ;  /* 0x0000200474827980 */ /* 0x000ee6000c101b00 */
        /* <DEDUP_REMOVED lines=59> */
.L_x_1556:
[----:B------:R-:W2:Y:S02]  /*19d00*/  LD.E R125, [R116.64+0x38] ;  /* 0x00003804747d7980 */ /* 0x000ea4000c101900 */
[----:B--2---:R-:W-:Y:S04]  /*19d10*/  LEA R125, -R125, RZ, 0x7 ;  /* 0x000000ff7d7d7211 */ /* 0x004fe800078e39ff */
[----:B------:R-:W-:Y:S02]  /*19d20*/  SHF.R.S32.HI R0, RZ, 0x1f, R125 ;  /* 0x0000001fff007819 */ /* 0x000fe4000001147d */
.L_x_1557:
[----:B------:R-:W-:Y:S05]  /*19d30*/  BSYNC B0 ;  /* 0x0000000000007941 */ /* 0x000fea0003800000 */
.L_x_1555:
        /* <DEDUP_REMOVED lines=91> */
.L_x_1554:
[----:B------:R-:W-:Y:S05]  /*1a2f0*/  BSYNC B1 ;  /* 0x0000000000017941 */ /* 0x000fea0003800000 */
.L_x_1553:
        /* <DEDUP_REMOVED lines=71> */
[----:B------:R-:W-:Y:S01]  /*1a770*/  LDSM.16.MT88.4 R128, [R186+0xb000] ;  /* 0x00b00000ba80783b */ /* 0x000fe20000004200 */
[----:B-1----:R-:W-:Y:S05]  /*1a780*/  FMNMX.FTZ R0, R123, R0, !PT ;  /* 0x000000007b007209 */ /* 0x002fea0007810000 */
[----:B------:R-:W-:Y:S01]  /*1a790*/  FADD.FTZ R120, -R0, R121 ;  /* 0x0000007900787221 */ /* 0x000fe20000010100 */
[----:B---3--:R-:W-:Y:S02]  /*1a7a0*/  FMNMX.FTZ R2, R127, R2, !PT ;  /* 0x000000027f027209 */ /* 0x008fe40007810000 */
[----:B------:R-:W-:Y:S02]  /*1a7b0*/  LDSM.16.MT88.4 R124, [R184+0x9000] ;  /* 0x00900000b87c783b */ /* 0x000fe40000004200 */
        /* <DEDUP_REMOVED lines=9> */
[----:B------:R-:W1:Y:S01]  /*1a850*/  LDSM.16.MT88.4 R120, [R186+0x9000] ;  /* 0x00900000ba78783b */ /* 0x000e620000004200 */
[-CC-:B------:R-:W-:Y:S01]  /*1a860*/  FFMA.FTZ R132, R8, R119.reuse, -R142.reuse ;  /* 0x0000007708847223 */ /* 0x180fe2000001088e */
[----:B------:R-:W2:Y:S01]  /*1a870*/  MUFU.EX2 R118, R118 ;  /* 0x0000007600767308 */ /* 0x000ea20000000800 */
[-C--:B------:R-:W-:Y:S01]  /*1a880*/  FFMA.FTZ R133, R9, R119.reuse, -R142 ;  /* 0x0000007709857223 */ /* 0x080fe2000001088e */
[----:B------:R-:W-:Y:S01]  /*1a890*/  ISETP.GT.AND P0, PT, R205, R194, PT ;  /* 0x000000c2cd00720c */ /* 0x000fe20003f04270 */
[-CC-:B------:R-:W-:Y:S02]  /*1a8a0*/  FFMA.FTZ R136, R10, R119.reuse, -R140.reuse ;  /* 0x000000770a887223 */ /* 0x180fe4000001088c */
[-C--:B------:R-:W-:Y:S02]  /*1a8b0*/  FFMA.FTZ R135, R11, R119.reuse, -R140 ;  /* 0x000000770b877223 */ /* 0x080fe4000001088c */
[-CC-:B------:R-:W-:Y:S02]  /*1a8c0*/  FFMA.FTZ R137, R4, R119.reuse, -R142.reuse ;  /* 0x0000007704897223 */ /* 0x180fe4000001088e */
[-C--:B------:R-:W-:Y:S01]  /*1a8d0*/  FFMA.FTZ R134, R5, R119.reuse, -R142 ;  /* 0x0000007705867223 */ /* 0x080fe2000001088e */
[----:B------:R-:W3:Y:S01]  /*1a8e0*/  MUFU.EX2 R3, R3 ;  /* 0x0000000300037308 */ /* 0x000ee20000000800 */
[-CC-:B------:R-:W-:Y:S02]  /*1a8f0*/  FFMA.FTZ R139, R6, R119.reuse, -R140.reuse ;  /* 0x00000077068b7223 */ /* 0x180fe4000001088c */
[-C--:B------:R-:W-:Y:S02]  /*1a900*/  FFMA.FTZ R138, R7, R119.reuse, -R140 ;  /* 0x00000077078a7223 */ /* 0x080fe4000001088c */
[-CC-:B------:R-:W-:Y:S02]  /*1a910*/  FFMA.FTZ R141, R12, R119.reuse, -R142.reuse ;  /* 0x000000770c8d7223 */ /* 0x180fe4000001088e */
[-CC-:B------:R-:W-:Y:S02]  /*1a920*/  FFMA.FTZ R145, R20, R119.reuse, -R142.reuse ;  /* 0x0000007714917223 */ /* 0x180fe4000001088e */
[-C--:B------:R-:W-:Y:S01]  /*1a930*/  FFMA.FTZ R150, R21, R119.reuse, -R142 ;  /* 0x0000007715967223 */ /* 0x080fe2000001088e */
[----:B------:R-:W-:Y:S01]  /*1a940*/  MUFU.EX2 R137, R137 ;  /* 0x0000008900897308 */ /* 0x000fe20000000800 */
[-CC-:B------:R-:W-:Y:S02]  /*1a950*/  FFMA.FTZ R147, R22, R119.reuse, -R140.reuse ;  /* 0x0000007716937223 */ /* 0x180fe4000001088c */
[----:B------:R-:W-:Y:S02]  /*1a960*/  FFMA.FTZ R152, R23, R119, -R140 ;  /* 0x0000007717987223 */ /* 0x000fe4000001088c */
[C---:B--2---:R-:W-:Y:S01]  /*1a970*/  FMUL.FTZ R6, R118.reuse, R114 ;  /* 0x0000007276067220 */ /* 0x044fe20000410000 */
[----:B------:R-:W-:Y:S01]  /*1a980*/  LDSM.16.MT88.4 R20, [R186+0xd400] ;  /* 0x00d40000ba14783b */ /* 0x000fe20000004200 */
[C---:B------:R-:W-:Y:S02]  /*1a990*/  FMUL.FTZ R7, R118.reuse, R115 ;  /* 0x0000007376077220 */ /* 0x040fe40000410000 */
[C---:B------:R-:W-:Y:S01]  /*1a9a0*/  FMUL.FTZ R10, R118.reuse, R110 ;  /* 0x0000006e760a7220 */ /* 0x040fe20000410000 */
[----:B------:R-:W2:Y:S01]  /*1a9b0*/  MUFU.EX2 R134, R134 ;  /* 0x0000008600867308 */ /* 0x000ea20000000800 */
[C---:B------:R-:W-:Y:S02]  /*1a9c0*/  FMUL.FTZ R11, R118.reuse, R111 ;  /* 0x0000006f760b7220 */ /* 0x040fe40000410000 */
[C---:B------:R-:W-:Y:S02]  /*1a9d0*/  FMUL.FTZ R70, R118.reuse, R70 ;  /* 0x0000004676467220 */ /* 0x040fe40000410000 */
[C---:B---3--:R-:W-:Y:S02]  /*1a9e0*/  FMUL.FTZ R4, R3.reuse, R112 ;  /* 0x0000007003047220 */ /* 0x048fe40000410000 */
[C---:B------:R-:W-:Y:S02]  /*1a9f0*/  FMUL.FTZ R5, R3.reuse, R113 ;  /* 0x0000007103057220 */ /* 0x040fe40000410000 */
[C---:B------:R-:W-:Y:S01]  /*1aa00*/  FMUL.FTZ R8, R3.reuse, R108 ;  /* 0x0000006c03087220 */ /* 0x040fe20000410000 */
[----:B------:R-:W-:Y:S01]  /*1aa10*/  MUFU.EX2 R139, R139 ;  /* 0x0000008b008b7308 */ /* 0x000fe20000000800 */
[C---:B------:R-:W-:Y:S02]  /*1aa20*/  FMUL.FTZ R9, R3.reuse, R109 ;  /* 0x0000006d03097220 */ /* 0x040fe40000410000 */
[C---:B------:R-:W-:Y:S01]  /*1aa30*/  FMUL.FTZ R71, R118.reuse, R71 ;  /* 0x0000004776477220 */ /* 0x040fe20000410000 */
[----:B------:R-:W3:Y:S01]  /*1aa40*/  LDSM.16.MT88.4 R108, [R184+0xb000] ;  /* 0x00b00000b86c783b */ /* 0x000ee20000004200 */
[C---:B------:R-:W-:Y:S02]  /*1aa50*/  FMUL.FTZ R68, R3.reuse, R68 ;  /* 0x0000004403447220 */ /* 0x040fe40000410000 */
[C---:B------:R-:W-:Y:S02]  /*1aa60*/  FMUL.FTZ R69, R3.reuse, R69 ;  /* 0x0000004503457220 */ /* 0x040fe40000410000 */
[C---:B------:R-:W-:Y:S01]  /*1aa70*/  FMUL.FTZ R74, R118.reuse, R74 ;  /* 0x0000004a764a7220 */ /* 0x040fe20000410000 */
[----:B------:R-:W4:Y:S01]  /*1aa80*/  MUFU.EX2 R138, R138 ;  /* 0x0000008a008a7308 */ /* 0x000f220000000800 */
[----:B------:R-:W-:Y:S02]  /*1aa90*/  FMUL.FTZ R75, R118, R75 ;  /* 0x0000004b764b7220 */ /* 0x000fe40000410000 */
        /* <DEDUP_REMOVED lines=11> */
[----:B------:R-:W2:Y:S01]  /*1ab50*/  MUFU.EX2 R133, R133 ;  /* 0x0000008500857308 */ /* 0x000ea20000000800 */
[C---:B------:R-:W-:Y:S02]  /*1ab60*/  FMUL.FTZ R81, R3.reuse, R81 ;  /* 0x0000005103517220 */ /* 0x040fe40000410000 */
[C---:B------:R-:W-:Y:S01]  /*1ab70*/  FMUL.FTZ R12, R3.reuse, R104 ;  /* 0x00000068030c7220 */ /* 0x040fe20000410000 */
[----:B----4-:R-:W-:Y:S01]  /*1ab80*/  F2FP.BF16.PACK_AB R113, R138, R139 ;  /* 0x0000008b8a71723e */ /* 0x010fe200000010ff */
[C---:B------:R-:W-:Y:S02]  /*1ab90*/  FMUL.FTZ R86, R118.reuse, R86 ;  /* 0x0000005676567220 */ /* 0x040fe40000410000 */
[----:B------:R-:W-:Y:S02]  /*1aba0*/  FMUL.FTZ R87, R118, R87 ;  /* 0x0000005776577220 */ /* 0x000fe40000410000 */
[C---:B------:R-:W-:Y:S01]  /*1abb0*/  FMUL.FTZ R84, R3.reuse, R84 ;  /* 0x0000005403547220 */ /* 0x040fe20000410000 */
[----:B------:R-:W-:Y:S01]  /*1abc0*/  MUFU.EX2 R136, R136 ;  /* 0x0000008800887308 */ /* 0x000fe20000000800 */
[----:B------:R-:W-:Y:S02]  /*1abd0*/  FMUL.FTZ R85, R3, R85 ;  /* 0x0000005503557220 */ /* 0x000fe40000410000 */
[-CC-:B------:R-:W-:Y:S02]  /*1abe0*/  FFMA.FTZ R151, R32, R119.reuse, -R142.reuse ;  /* 0x0000007720977223 */ /* 0x180fe4000001088e */
[-C--:B------:R-:W-:Y:S02]  /*1abf0*/  FFMA.FTZ R154, R33, R119.reuse, -R142 ;  /* 0x00000077219a7223 */ /* 0x080fe4000001088e */
[-CC-:B------:R-:W-:Y:S02]  /*1ac00*/  FFMA.FTZ R153, R34, R119.reuse, -R140.reuse ;  /* 0x0000007722997223 */ /* 0x180fe4000001088c */
[-C--:B------:R-:W-:Y:S01]  /*1ac10*/  FFMA.FTZ R156, R35, R119.reuse, -R140 ;  /* 0x00000077239c7223 */ /* 0x080fe2000001088c */
[----:B------:R-:W4:Y:S01]  /*1ac20*/  MUFU.EX2 R135, R135 ;  /* 0x0000008700877308 */ /* 0x000f220000000800 */
[----:B------:R-:W-:Y:S01]  /*1ac30*/  LDSM.16.MT88.4 R32, [R184+0x9c00] ;  /* 0x009c0000b820783b */ /* 0x000fe20000004200 */
[-CC-:B------:R-:W-:Y:S01]  /*1ac40*/  FFMA.FTZ R155, R36, R119.reuse, -R142.reuse ;  /* 0x00000077249b7223 */ /* 0x180fe2000001088e */
[----:B--2---:R-:W-:Y:S01]  /*1ac50*/  F2FP.BF16.PACK_AB R114, R133, R132 ;  /* 0x000000848572723e */ /* 0x004fe200000010ff */
[-C--:B------:R-:W-:Y:S02]  /*1ac60*/  FFMA.FTZ R158, R37, R119.reuse, -R142 ;  /* 0x00000077259e7223 */ /* 0x080fe4000001088e */
[-CC-:B------:R-:W-:Y:S02]  /*1ac70*/  FFMA.FTZ R157, R38, R119.reuse, -R140.reuse ;  /* 0x00000077269d7223 */ /* 0x180fe4000001088c */
[-C--:B------:R-:W-:Y:S02]  /*1ac80*/  FFMA.FTZ R160, R39, R119.reuse, -R140 ;  /* 0x0000007727a07223 */ /* 0x080fe4000001088c */
[----:B------:R-:W-:Y:S01]  /*1ac90*/  MUFU.EX2 R141, R141 ;  /* 0x0000008d008d7308 */ /* 0x000fe20000000800 */
[----:B------:R-:W-:Y:S01]  /*1aca0*/  LDSM.16.MT88.4 R36, [R186+0xc000] ;  /* 0x00c00000ba24783b */ /* 0x000fe20000004200 */
[-CC-:B------:R-:W-:Y:S02]  /*1acb0*/  FFMA.FTZ R159, R40, R119.reuse, -R142.reuse ;  /* 0x00000077289f7223 */ /* 0x180fe4000001088e */
[--C-:B------:R-:W-:Y:S02]  /*1acc0*/  FFMA.FTZ R162, R41, R119, -R142.reuse ;  /* 0x0000007729a27223 */ /* 0x100fe4000001088e */
[C---:B------:R-:W-:Y:S02]  /*1acd0*/  FMUL.FTZ R90, R118.reuse, R90 ;  /* 0x0000005a765a7220 */ /* 0x040fe40000410000 */
[C---:B------:R-:W-:Y:S02]  /*1ace0*/  FMUL.FTZ R91, R118.reuse, R91 ;  /* 0x0000005b765b7220 */ /* 0x040fe40000410000 */
[C---:B------:R-:W-:Y:S01]  /*1acf0*/  FMUL.FTZ R88, R3.reuse, R88 ;  /* 0x0000005803587220 */ /* 0x040fe20000410000 */
[----:B------:R-:W-:Y:S01]  /*1ad00*/  MUFU.EX2 R150, R150 ;  /* 0x0000009600967308 */ /* 0x000fe20000000800 */
[----:B------:R-:W-:Y:S01]  /*1ad10*/  FMUL.FTZ R89, R3, R89 ;  /* 0x0000005903597220 */ /* 0x000fe20000410000 */
[----:B----4-:R-:W-:Y:S01]  /*1ad20*/  F2FP.BF16.PACK_AB R115, R135, R136 ;  /* 0x000000888773723e */ /* 0x010fe200000010ff */
        /* <DEDUP_REMOVED lines=10> */
[----:B------:R-:W-:Y:S02]  /*1add0*/  FMUL.FTZ R99, R118, R99 ;  /* 0x0000006376637220 */ /* 0x000fe40000410000 */
[C---:B------:R-:W-:Y:S02]  /*1ade0*/  FMUL.FTZ R96, R3.reuse, R96 ;  /* 0x0000006003607220 */ /* 0x040fe40000410000 */
[C---:B------:R-:W-:Y:S04]  /*1adf0*/  HMMA.16816.F32.BF16 R68, R112.reuse, R124, R68 ;  /* 0x0000007c7044723c */ /* 0x040fe80000041844 */
[----:B------:R-:W-:Y:S01]  /*1ae00*/  FMUL.FTZ R97, R3, R97 ;  /* 0x0000006103617220 */ /* 0x000fe20000410000 */
[----:B------:R-:W-:Y:S01]  /*1ae10*/  MUFU.EX2 R147, R147 ;  /* 0x0000009300937308 */ /* 0x000fe20000000800 */
[----:B------:R-:W-:Y:S02]  /*1ae20*/  FFMA.FTZ R144, R17, R119, -R142 ;  /* 0x0000007711907223 */ /* 0x000fe4000001088e */
[C---:B------:R-:W-:Y:S01]  /*1ae30*/  HMMA.16816.F32.BF16 R72, R112.reuse, R126, R72 ;  /* 0x0000007e7048723c */ /* 0x040fe20000041848 */
[----:B------:R-:W-:Y:S03]  /*1ae40*/  LDSM.16.MT88.4 R124, [R186+0xb400] ;  /* 0x00b40000ba7c783b */ /* 0x000fe60000004200 */
[----:B------:R-:W-:Y:S02]  /*1ae50*/  FMUL.FTZ R17, R3, R101 ;  /* 0x0000006503117220 */ /* 0x000fe40000410000 */
[-CC-:B------:R-:W-:Y:S01]  /*1ae60*/  FFMA.FTZ R143, R18, R119.reuse, -R140.reuse ;  /* 0x00000077128f7223 */ /* 0x180fe2000001088c */
[----:B------:R-:W-:Y:S01]  /*1ae70*/  MUFU.EX2 R144, R144 ;  /* 0x0000009000907308 */ /* 0x000fe20000000800 */
[C---:B------:R-:W-:Y:S04]  /*1ae80*/  HMMA.16816.F32.BF16 R76, R112.reuse, R128, R76 ;  /* 0x00000080704c723c */ /* 0x040fe8000004184c */
[----:B------:R-:W-:Y:S02]  /*1ae90*/  FMUL.FTZ R18, R118, R102 ;  /* 0x0000006676127220 */ /* 0x000fe40000410000 */
[-C--:B------:R-:W-:Y:S02]  /*1aea0*/  FFMA.FTZ R146, R19, R119.reuse, -R140 ;  /* 0x0000007713927223 */ /* 0x080fe4000001088c */
[C---:B------:R-:W-:Y:S01]  /*1aeb0*/  HMMA.16816.F32.BF16 R80, R112.reuse, R130, R80 ;  /* 0x000000827050723c */ /* 0x040fe20000041850 */
[----:B------:R-:W-:Y:S03]  /*1aec0*/  MUFU.EX2 R143, R143 ;  /* 0x0000008f008f7308 */ /* 0x000fe60000000800 */
[----:B------:R-:W-:Y:S02]  /*1aed0*/  FFMA.FTZ R128, R13, R119, -R142 ;  /* 0x000000770d807223 */ /* 0x000fe4000001088e */
[----:B------:R-:W-:Y:S02]  /*1aee0*/  FMUL.FTZ R13, R3, R105 ;  /* 0x00000069030d7220 */ /* 0x000fe40000410000 */
[C---:B---3--:R-:W-:Y:S03]  /*1aef0*/  HMMA.16816.F32.BF16 R84, R112.reuse, R108, R84 ;  /* 0x0000006c7054723c */ /* 0x048fe60000041854 */
[----:B------:R-:W2:Y:S01]  /*1af00*/  MUFU.EX2 R128, R128 ;  /* 0x0000008000807308 */ /* 0x000ea20000000800 */
[-CC-:B------:R-:W-:Y:S02]  /*1af10*/  FFMA.FTZ R130, R14, R119.reuse, -R140.reuse ;  /* 0x000000770e827223 */ /* 0x180fe4000001088c */
[C---:B------:R-:W-:Y:S02]  /*1af20*/  FMUL.FTZ R14, R118.reuse, R106 ;  /* 0x0000006a760e7220 */ /* 0x040fe40000410000 */
[----:B------:R-:W-:Y:S04]  /*1af30*/  FFMA.FTZ R129, R15, R119, -R140 ;  /* 0x000000770f817223 */ /* 0x000fe8000001088c */
[C---:B------:R-:W-:Y:S01]  /*1af40*/  FMUL.FTZ R15, R118.reuse, R107 ;  /* 0x0000006b760f7220 */ /* 0x040fe20000410000 */
[----:B------:R-:W-:Y:S01]  /*1af50*/  MUFU.EX2 R130, R130 ;  /* 0x0000008200827308 */ /* 0x000fe20000000800 */
[----:B------:R-:W3:Y:S01]  /*1af60*/  LDSM.16.MT88.4 R104, [R184+0xd000] ;  /* 0x00d00000b868783b */ /* 0x000ee20000004200 */
[----:B------:R-:W-:Y:S02]  /*1af70*/  FMUL.FTZ R19, R118, R103 ;  /* 0x0000006776137220 */ /* 0x000fe40000410000 */
[-CC-:B------:R-:W-:Y:S02]  /*1af80*/  FFMA.FTZ R131, R16, R119.reuse, -R142.reuse ;  /* 0x0000007710837223 */ /* 0x180fe4000001088e */
[C---:B------:R-:W-:Y:S03]  /*1af90*/  HMMA.16816.F32.BF16 R12, R112.reuse, R110, R12 ;  /* 0x0000006e700c723c */ /* 0x040fe6000004180c */
[----:B------:R-:W4:Y:S01]  /*1afa0*/  LDSM.16.MT88.4 R108, [R186+0x9400] ;  /* 0x00940000ba6c783b */ /* 0x000f220000004200 */
[----:B------:R-:W5:Y:S01]  /*1afb0*/  MUFU.EX2 R129, R129 ;  /* 0x0000008100817308 */ /* 0x000f620000000800 */
[----:B------:R-:W-:Y:S02]  /*1afc0*/  FMUL.FTZ R16, R3, R100 ;  /* 0x0000006403107220 */ /* 0x000fe40000410000 */
[--C-:B------:R-:W-:Y:S01]  /*1afd0*/  FFMA.FTZ R44, R44, R119, -R142.reuse ;  /* 0x000000772c2c7223 */ /* 0x100fe2000001088e */
[C---:B-1----:R-:W-:Y:S04]  /*1afe0*/  HMMA.16816.F32.BF16 R88, R112.reuse, R120, R88 ;  /* 0x000000787058723c */ /* 0x042fe80000041858 */
[----:B--2---:R-:W-:Y:S01]  /*1aff0*/  F2FP.BF16.PACK_AB R100, R128, R141 ;  /* 0x0000008d8064723e */ /* 0x004fe200000010ff */
[-C--:B------:R-:W-:Y:S01]  /*1b000*/  FFMA.FTZ R45, R45, R119.reuse, -R142 ;  /* 0x000000772d2d7223 */ /* 0x080fe2000001088e */
[----:B------:R-:W1:Y:S01]  /*1b010*/  MUFU.EX2 R131, R131 ;  /* 0x0000008300837308 */ /* 0x000e620000000800 */
[-CC-:B------:R-:W-:Y:S01]  /*1b020*/  FFMA.FTZ R46, R46, R119.reuse, -R140.reuse ;  /* 0x000000772e2e7223 */ /* 0x180fe2000001088c */
[C---:B------:R-:W-:Y:S01]  /*1b030*/  HMMA.16816.F32.BF16 R92, R112.reuse, R122, R92 ;  /* 0x0000007a705c723c */ /* 0x040fe2000004185c */
[----:B------:R-:W2:Y:S03]  /*1b040*/  LDSM.16.MT88.4 R120, [R184+0x9400] ;  /* 0x00940000b878783b */ /* 0x000ea60000004200 */
[-C--:B------:R-:W-:Y:S02]  /*1b050*/  FFMA.FTZ R47, R47, R119.reuse, -R140 ;  /* 0x000000772f2f7223 */ /* 0x080fe4000001088c */
[-CC-:B------:R-:W-:Y:S02]  /*1b060*/  FFMA.FTZ R48, R48, R119.reuse, -R142.reuse ;  /* 0x0000007730307223 */ /* 0x180fe4000001088e */
[----:B------:R-:W4:Y:S01]  /*1b070*/  MUFU.EX2 R146, R146 ;  /* 0x0000009200927308 */ /* 0x000f220000000800 */
[-C--:B------:R-:W-:Y:S03]  /*1b080*/  FFMA.FTZ R49, R49, R119.reuse, -R142 ;  /* 0x0000007731317223 */ /* 0x080fe6000001088e */
[----:B-----5:R-:W-:Y:S01]  /*1b090*/  F2FP.BF16.PACK_AB R101, R129, R130 ;  /* 0x000000828165723e */ /* 0x020fe200000010ff */
[-CC-:B------:R-:W-:Y:S02]  /*1b0a0*/  FFMA.FTZ R50, R50, R119.reuse, -R140.reuse ;  /* 0x0000007732327223 */ /* 0x180fe4000001088c */
[-C--:B------:R-:W-:Y:S02]  /*1b0b0*/  FFMA.FTZ R51, R51, R119.reuse, -R140 ;  /* 0x0000007733337223 */ /* 0x080fe4000001088c */
[--C-:B------:R-:W-:Y:S01]  /*1b0c0*/  FFMA.FTZ R52, R52, R119, -R142.reuse ;  /* 0x0000007734347223 */ /* 0x100fe2000001088e */
[----:B------:R-:W5:Y:S01]  /*1b0d0*/  MUFU.EX2 R152, R152 ;  /* 0x0000009800987308 */ /* 0x000f620000000800 */
[C---:B---3--:R-:W-:Y:S03]  /*1b0e0*/  HMMA.16816.F32.BF16 R16, R112.reuse, R104, R16 ;  /* 0x000000687010723c */ /* 0x048fe60000041810 */
[----:B-1----:R-:W-:Y:S01]  /*1b0f0*/  F2FP.BF16.PACK_AB R102, R144, R131 ;  /* 0x000000839066723e */ /* 0x002fe200000010ff */
[-C--:B------:R-:W-:Y:S02]  /*1b100*/  FFMA.FTZ R53, R53, R119.reuse, -R142 ;  /* 0x0000007735357223 */ /* 0x080fe4000001088e */
[-CC-:B------:R-:W-:Y:S02]  /*1b110*/  FFMA.FTZ R54, R54, R119.reuse, -R140.reuse ;  /* 0x0000007736367223 */ /* 0x180fe4000001088c */
[----:B------:R-:W-:Y:S01]  /*1b120*/  HMMA.16816.F32.BF16 R96, R112, R106, R96 ;  /* 0x0000006a7060723c */ /* 0x000fe20000041860 */
[----:B------:R-:W1:Y:S01]  /*1b130*/  LDSM.16.MT88.4 R104, [R184+0xb400] ;  /* 0x00b40000b868783b */ /* 0x000e620000004200 */
[----:B------:R-:W-:Y:S02]  /*1b140*/  MUFU.EX2 R151, R151 ;  /* 0x0000009700977308 */ /* 0x000fe40000000800 */
[----:B------:R-:W-:Y:S01]  /*1b150*/  FFMA.FTZ R55, R55, R119, -R140 ;  /* 0x0000007737377223 */ /* 0x000fe2000001088c */
[----:B----4-:R-:W-:Y:S01]  /*1b160*/  F2FP.BF16.PACK_AB R103, R146, R143 ;  /* 0x0000008f9267723e */ /* 0x010fe200000010ff */
[-CC-:B------:R-:W-:Y:S02]  /*1b170*/  FFMA.FTZ R56, R56, R119.reuse, -R142.reuse ;  /* 0x0000007738387223 */ /* 0x180fe4000001088e */
[-C--:B------:R-:W-:Y:S01]  /*1b180*/  FFMA.FTZ R57, R57, R119.reuse, -R142 ;  /* 0x0000007739397223 */ /* 0x080fe2000001088e */
[----:B------:R-:W-:Y:S03]  /*1b190*/  LDSM.16.MT88.4 R112, [R184+0xd800] ;  /* 0x00d80000b870783b */ /* 0x000fe60000004200 */
[C---:B------:R-:W-:Y:S01]  /*1b1a0*/  HMMA.16816.F32.BF16 R4, R100.reuse, R108, R4 ;  /* 0x0000006c6404723c */ /* 0x040fe20000041804 */
[----:B------:R-:W-:Y:S04]  /*1b1b0*/  MUFU.EX2 R154, R154 ;  /* 0x0000009a009a7308 */ /* 0x000fe80000000800 */
[-CC-:B------:R-:W-:Y:S02]  /*1b1c0*/  FFMA.FTZ R58, R58, R119.reuse, -R140.reuse ;  /* 0x000000773a3a7223 */ /* 0x180fe4000001088c */
[----:B------:R-:W-:Y:S01]  /*1b1d0*/  FFMA.FTZ R59, R59, R119, -R140 ;  /* 0x000000773b3b7223 */ /* 0x000fe2000001088c */
[C---:B------:R-:W-:Y:S01]  /*1b1e0*/  HMMA.16816.F32.BF16 R8, R100.reuse, R110, R8 ;  /* 0x0000006e6408723c */ /* 0x040fe20000041808 */
[----:B------:R-:W3:Y:S02]  /*1b1f0*/  LDSM.16.MT88.4 R108, [R184+0xd400] ;  /* 0x00d40000b86c783b */ /* 0x000ee40000004200 */
[----:B------:R-:W-:Y:S01]  /*1b200*/  MUFU.EX2 R156, R156 ;  /* 0x0000009c009c7308 */ /* 0x000fe20000000800 */
[----:B------:R-:W-:Y:S02]  /*1b210*/  FFMA.FTZ R137, R3, R210, R137 ;  /* 0x000000d203897223 */ /* 0x000fe40000010089 */
[----:B------:R-:W-:Y:S02]  /*1b220*/  FFMA.FTZ R139, R118, R209, R139 ;  /* 0x000000d1768b7223 */ /* 0x000fe4000001008b */
[C---:B--2---:R-:W-:Y:S04]  /*1b230*/  HMMA.16816.F32.BF16 R68, R100.reuse, R120, R68 ;  /* 0x000000786444723c */ /* 0x044fe80000041844 */
[----:B------:R-:W-:Y:S01]  /*1b240*/  FADD.FTZ R137, R134, R137 ;  /* 0x0000008986897221 */ /* 0x000fe20000010000 */
[----:B------:R-:W-:Y:S01]  /*1b250*/  MUFU.EX2 R155, R155 ;  /* 0x0000009b009b7308 */ /* 0x000fe20000000800 */
[----:B------:R-:W-:Y:S02]  /*1b260*/  FADD.FTZ R139, R138, R139 ;  /* 0x0000008b8a8b7221 */ /* 0x000fe40000010000 */
[C---:B------:R-:W-:Y:S04]  /*1b270*/  HMMA.16816.F32.BF16 R72, R100.reuse, R122, R72 ;  /* 0x0000007a6448723c */ /* 0x040fe80000041848 */
[-CC-:B------:R-:W-:Y:S02]  /*1b280*/  FFMA.FTZ R120, R24, R119.reuse, -R142.reuse ;  /* 0x0000007718787223 */ /* 0x180fe4000001088e */
[-C--:B------:R-:W-:Y:S01]  /*1b290*/  FFMA.FTZ R121, R25, R119.reuse, -R142 ;  /* 0x0000007719797223 */ /* 0x080fe2000001088e */
[----:B------:R-:W-:Y:S01]  /*1b2a0*/  MUFU.EX2 R158, R158 ;  /* 0x0000009e009e7308 */ /* 0x000fe20000000800 */
[C---:B------:R-:W-:Y:S04]  /*1b2b0*/  HMMA.16816.F32.BF16 R76, R100.reuse, R124, R76 ;  /* 0x0000007c644c723c */ /* 0x040fe8000004184c */
[-C--:B------:R-:W-:Y:S02]  /*1b2c0*/  FFMA.FTZ R122, R26, R119.reuse, -R140 ;  /* 0x000000771a7a7223 */ /* 0x080fe4000001088c */
[-C--:B------:R-:W-:Y:S02]  /*1b2d0*/  FFMA.FTZ R123, R28, R119.reuse, -R142 ;  /* 0x000000771c7b7223 */ /* 0x080fe4000001088e */
[C---:B------:R-:W-:Y:S01]  /*1b2e0*/  HMMA.16816.F32.BF16 R80, R100.reuse, R126, R80 ;  /* 0x0000007e6450723c */ /* 0x040fe20000041850 */
[----:B------:R-:W-:Y:S03]  /*1b2f0*/  MUFU.EX2 R120, R120 ;  /* 0x0000007800787308 */ /* 0x000fe60000000800 */
[-C--:B------:R-:W-:Y:S02]  /*1b300*/  FFMA.FTZ R125, R27, R119.reuse, -R140 ;  /* 0x000000771b7d7223 */ /* 0x080fe4000001088c */
[----:B------:R-:W2:Y:S01]  /*1b310*/  LDSM.16.MT88.4 R24, [R186+0x9800] ;  /* 0x00980000ba18783b */ /* 0x000ea20000004200 */
[-C--:B------:R-:W-:Y:S01]  /*1b320*/  FFMA.FTZ R124, R29, R119.reuse, -R142 ;  /* 0x000000771d7c7223 */ /* 0x080fe2000001088e */
[C---:B-1----:R-:W-:Y:S03]  /*1b330*/  HMMA.16816.F32.BF16 R84, R100.reuse, R104, R84 ;  /* 0x000000686454723c */ /* 0x042fe60000041854 */
[----:B------:R-:W1:Y:S01]  /*1b340*/  MUFU.EX2 R121, R121 ;  /* 0x0000007900797308 */ /* 0x000e620000000800 */
[-CC-:B------:R-:W-:Y:S02]  /*1b350*/  FFMA.FTZ R126, R30, R119.reuse, -R140.reuse ;  /* 0x000000771e7e7223 */ /* 0x180fe4000001088c */
[----:B------:R-:W-:Y:S02]  /*1b360*/  FFMA.FTZ R127, R31, R119, -R140 ;  /* 0x000000771f7f7223 */ /* 0x000fe4000001088c */
[C---:B------:R-:W-:Y:S01]  /*1b370*/  HMMA.16816.F32.BF16 R12, R100.reuse, R106, R12 ;  /* 0x0000006a640c723c */ /* 0x040fe2000004180c */
[----:B------:R-:W4:Y:S03]  /*1b380*/  LDSM.16.MT88.4 R104, [R184+0x9800] ;  /* 0x00980000b868783b */ /* 0x000f260000004200 */
[----:B------:R-:W-:Y:S01]  /*1b390*/  FADD.FTZ R136, R136, R139 ;  /* 0x0000008b88887221 */ /* 0x000fe20000010000 */
[----:B------:R-:W-:Y:S03]  /*1b3a0*/  MUFU.EX2 R127, R127 ;  /* 0x0000007f007f7308 */ /* 0x000fe60000000800 */
[C---:B------:R-:W-:Y:S01]  /*1b3b0*/  HMMA.16816.F32.BF16 R88, R100.reuse, R20, R88 ;  /* 0x000000146458723c */ /* 0x040fe20000041858 */
[----:B------:R-:W2:Y:S03]  /*1b3c0*/  LDSM.16.MT88.4 R28, [R186+0xb800] ;  /* 0x00b80000ba1c783b */ /* 0x000ea60000004200 */
[----:B------:R-:W-:Y:S03]  /*1b3d0*/  FADD.FTZ R135, R135, R136 ;  /* 0x0000008887877221 */ /* 0x000fe60000010000 */
[----:B------:R-:W-:Y:S01]  /*1b3e0*/  MUFU.EX2 R122, R122 ;  /* 0x0000007a007a7308 */ /* 0x000fe20000000800 */
[C---:B------:R-:W-:Y:S04]  /*1b3f0*/  HMMA.16816.F32.BF16 R92, R100.reuse, R22, R92 ;  /* 0x00000016645c723c */ /* 0x040fe8000004185c */
[----:B------:R-:W-:Y:S01]  /*1b400*/  F2FP.BF16.PACK_AB R20, R150, R145 ;  /* 0x000000919614723e */ /* 0x000fe200000010ff */
[----:B------:R-:W-:Y:S01]  /*1b410*/  FADD.FTZ R130, R130, R135 ;  /* 0x0000008782827221 */ /* 0x000fe20000010000 */
[----:B-----5:R-:W-:Y:S02]  /*1b420*/  F2FP.BF16.PACK_AB R21, R152, R147 ;  /* 0x000000939815723e */ /* 0x020fe400000010ff */
[C---:B---3--:R-:W-:Y:S01]  /*1b430*/  HMMA.16816.F32.BF16 R16, R100.reuse, R108, R16 ;  /* 0x0000006c6410723c */ /* 0x048fe20000041810 */
[----:B------:R-:W3:Y:S03]  /*1b440*/  MUFU.EX2 R125, R125 ;  /* 0x0000007d007d7308 */ /* 0x000ee60000000800 */
[----:B-1----:R-:W-:Y:S01]  /*1b450*/  F2FP.BF16.PACK_AB R22, R121, R120 ;  /* 0x000000787916723e */ /* 0x002fe200000010ff */
[----:B------:R-:W-:Y:S03]  /*1b460*/  FADD.FTZ R130, R129, R130 ;  /* 0x0000008281827221 */ /* 0x000fe60000010000 */
[----:B------:R-:W-:Y:S01]  /*1b470*/  HMMA.16816.F32.BF16 R96, R100, R110, R96 ;  /* 0x0000006e6460723c */ /* 0x000fe20000041860 */
[----:B------:R-:W1:Y:S02]  /*1b480*/  LDSM.16.MT88.4 R100, [R184+0xb800] ;  /* 0x00b80000b864783b */ /* 0x000e640000004200 */
[----:B------:R-:W-:Y:S01]  /*1b490*/  MUFU.EX2 R123, R123 ;  /* 0x0000007b007b7308 */ /* 0x000fe20000000800 */
[----:B------:R-:W-:Y:S04]  /*1b4a0*/  FADD.FTZ R143, R143, R130 ;  /* 0x000000828f8f7221 */ /* 0x000fe80000010000 */
[----:B------:R-:W-:Y:S01]  /*1b4b0*/  FADD.FTZ R146, R146, R143 ;  /* 0x0000008f92927221 */ /* 0x000fe20000010000 */
[----:B------:R-:W5:Y:S03]  /*1b4c0*/  LDSM.16.MT88.4 R108, [R186+0xd800] ;  /* 0x00d80000ba6c783b */ /* 0x000f660000004200 */
[----:B------:R-:W-:Y:S01]  /*1b4d0*/  FADD.FTZ R3, R147, R146 ;  /* 0x0000009293037221 */ /* 0x000fe20000010000 */
[----:B------:R-:W1:Y:S03]  /*1b4e0*/  MUFU.EX2 R124, R124 ;  /* 0x0000007c007c7308 */ /* 0x000e660000000800 */
[----:B------:R-:W-:Y:S01]  /*1b4f0*/  FADD.FTZ R3, R152, R3 ;  /* 0x0000000398037221 */ /* 0x000fe20000010000 */
[C---:B---3--:R-:W-:Y:S03]  /*1b500*/  F2FP.BF16.PACK_AB R23, R125.reuse, R122 ;  /* 0x0000007a7d17723e */ /* 0x048fe600000010ff */
[----:B------:R-:W-:Y:S03]  /*1b510*/  FADD.FTZ R122, R122, R3 ;  /* 0x000000037a7a7221 */ /* 0x000fe60000010000 */
[----:B------:R-:W3:Y:S01]  /*1b520*/  MUFU.EX2 R126, R126 ;  /* 0x0000007e007e7308 */ /* 0x000ee20000000800 */
[C---:B--2---:R-:W-:Y:S05]  /*1b530*/  HMMA.16816.F32.BF16 R4, R20.reuse, R24, R4 ;  /* 0x000000181404723c */ /* 0x044fea0000041804 */
[----:B------:R-:W-:Y:S03]  /*1b540*/  FADD.FTZ R125, R125, R122 ;  /* 0x0000007a7d7d7221 */ /* 0x000fe60000010000 */
[C---:B------:R-:W-:Y:S01]  /*1b550*/  HMMA.16816.F32.BF16 R8, R20.reuse, R26, R8 ;  /* 0x0000001a1408723c */ /* 0x040fe20000041808 */
[----:B------:R-:W2:Y:S01]  /*1b560*/  LDSM.16.MT88.4 R24, [R186+0x9c00] ;  /* 0x009c0000ba18783b */ /* 0x000ea20000004200 */
[----:B------:R-:W-:Y:S06]  /*1b570*/  MUFU.EX2 R157, R157 ;  /* 0x0000009d009d7308 */ /* 0x000fec0000000800 */
[C---:B----4-:R-:W-:Y:S04]  /*1b580*/  HMMA.16816.F32.BF16 R68, R20.reuse, R104, R68 ;  /* 0x000000681444723c */ /* 0x050fe80000041844 */
[----:B------:R-:W4:Y:S04]  /*1b590*/  MUFU.EX2 R160, R160 ;  /* 0x000000a000a07308 */ /* 0x000f280000000800 */
[C---:B------:R-:W-:Y:S01]  /*1b5a0*/  HMMA.16816.F32.BF16 R72, R20.reuse, R106, R72 ;  /* 0x0000006a1448723c */ /* 0x040fe20000041848 */
[----:B------:R-:W-:Y:S05]  /*1b5b0*/  LDSM.16.MT88.4 R104, [R184+0xcc00] ;  /* 0x00cc0000b868783b */ /* 0x000fea0000004200 */
[----:B------:R-:W-:Y:S02]  /*1b5c0*/  MUFU.EX2 R159, R159 ;  /* 0x0000009f009f7308 */ /* 0x000fe40000000800 */
[C---:B------:R-:W-:Y:S08]  /*1b5d0*/  HMMA.16816.F32.BF16 R76, R20.reuse, R28, R76 ;  /* 0x0000001c144c723c */ /* 0x040ff0000004184c */
[C---:B------:R-:W-:Y:S01]  /*1b5e0*/  HMMA.16816.F32.BF16 R80, R20.reuse, R30, R80 ;  /* 0x0000001e1450723c */ /* 0x040fe20000041850 */
[----:B------:R-:W2:Y:S01]  /*1b5f0*/  LDSM.16.MT88.4 R28, [R186+0xbc00] ;  /* 0x00bc0000ba1c783b */ /* 0x000ea20000004200 */
[----:B------:R-:W2:Y:S06]  /*1b600*/  MUFU.EX2 R162, R162 ;  /* 0x000000a200a27308 */ /* 0x000eac0000000800 */
[C---:B-1----:R-:W-:Y:S04]  /*1b610*/  HMMA.16816.F32.BF16 R84, R20.reuse, R100, R84 ;  /* 0x000000641454723c */ /* 0x042fe80000041854 */
[----:B------:R-:W-:Y:S04]  /*1b620*/  MUFU.EX2 R44, R44 ;  /* 0x0000002c002c7308 */ /* 0x000fe80000000800 */
[C---:B------:R-:W-:Y:S01]  /*1b630*/  HMMA.16816.F32.BF16 R12, R20.reuse, R102, R12 ;  /* 0x00000066140c723c */ /* 0x040fe2000004180c */
[----:B------:R-:W1:Y:S05]  /*1b640*/  LDSM.16.MT88.4 R100, [R184+0xbc00] ;  /* 0x00bc0000b864783b */ /* 0x000e6a0000004200 */
[----:B------:R-:W-:Y:S02]  /*1b650*/  MUFU.EX2 R45, R45 ;  /* 0x0000002d002d7308 */ /* 0x000fe40000000800 */
[C---:B-----5:R-:W-:Y:S08]  /*1b660*/  HMMA.16816.F32.BF16 R88, R20.reuse, R108, R88 ;  /* 0x0000006c1458723c */ /* 0x060ff00000041858 */
[C---:B------:R-:W-:Y:S01]  /*1b670*/  HMMA.16816.F32.BF16 R92, R20.reuse, R110, R92 ;  /* 0x0000006e145c723c */ /* 0x040fe2000004185c */
[----:B------:R-:W-:Y:S01]  /*1b680*/  LDSM.16.MT88.4 R108, [R186+0xac00] ;  /* 0x00ac0000ba6c783b */ /* 0x000fe20000004200 */
[----:B------:R-:W-:Y:S06]  /*1b690*/  MUFU.EX2 R46, R46 ;  /* 0x0000002e002e7308 */ /* 0x000fec0000000800 */
[C---:B------:R-:W-:Y:S04]  /*1b6a0*/  HMMA.16816.F32.BF16 R16, R20.reuse, R112, R16 ;  /* 0x000000701410723c */ /* 0x040fe80000041810 */
[----:B------:R-:W-:Y:S04]  /*1b6b0*/  MUFU.EX2 R47, R47 ;  /* 0x0000002f002f7308 */ /* 0x000fe80000000800 */
[----:B------:R-:W-:Y:S06]  /*1b6c0*/  HMMA.16816.F32.BF16 R96, R20, R114, R96 ;  /* 0x000000721460723c */ /* 0x000fec0000041860 */
[----:B------:R-:W-:Y:S01]  /*1b6d0*/  MUFU.EX2 R48, R48 ;  /* 0x0000003000307308 */ /* 0x000fe20000000800 */
[----:B------:R-:W-:Y:S02]  /*1b6e0*/  F2FP.BF16.PACK_AB R20, R124, R123 ;  /* 0x0000007b7c14723e */ /* 0x000fe400000010ff */
[----:B---3--:R-:W-:Y:S03]  /*1b6f0*/  F2FP.BF16.PACK_AB R21, R127, R126 ;  /* 0x0000007e7f15723e */ /* 0x008fe600000010ff */
[----:B------:R-:W-:Y:S01]  /*1b700*/  F2FP.BF16.PACK_AB R22, R154, R151 ;  /* 0x000000979a16723e */ /* 0x000fe200000010ff */
[----:B------:R-:W-:Y:S01]  /*1b710*/  FADD.FTZ R126, R126, R125 ;  /* 0x0000007d7e7e7221 */ /* 0x000fe20000010000 */
[----:B------:R-:W-:Y:S02]  /*1b720*/  F2FP.BF16.PACK_AB R23, R156, R153 ;  /* 0x000000999c17723e */ /* 0x000fe400000010ff */
[----:B------:R-:W-:Y:S05]  /*1b730*/  MUFU.EX2 R49, R49 ;  /* 0x0000003100317308 */ /* 0x000fea0000000800 */
[C---:B--2---:R-:W-:Y:S05]  /*1b740*/  HMMA.16816.F32.BF16 R4, R20.reuse, R24, R4 ;  /* 0x000000181404723c */ /* 0x044fea0000041804 */
[----:B------:R-:W-:Y:S03]  /*1b750*/  MUFU.EX2 R50, R50 ;  /* 0x0000003200327308 */ /* 0x000fe60000000800 */
[C---:B------:R-:W-:Y:S01]  /*1b760*/  HMMA.16816.F32.BF16 R8, R20.reuse, R26, R8 ;  /* 0x0000001a1408723c */ /* 0x040fe20000041808 */
[----:B------:R-:W2:Y:S06]  /*1b770*/  LDSM.16.MT88.4 R24, [R186+0xdc00] ;  /* 0x00dc0000ba18783b */ /* 0x000eac0000004200 */
[----:B------:R-:W-:Y:S01]  /*1b780*/  MUFU.EX2 R51, R51 ;  /* 0x0000003300337308 */ /* 0x000fe20000000800 */
[C---:B------:R-:W-:Y:S08]  /*1b790*/  HMMA.16816.F32.BF16 R68, R20.reuse, R32, R68 ;  /* 0x000000201444723c */ /* 0x040ff00000041844 */
[C---:B------:R-:W-:Y:S01]  /*1b7a0*/  HMMA.16816.F32.BF16 R72, R20.reuse, R34, R72 ;  /* 0x000000221448723c */ /* 0x040fe20000041848 */
[----:B------:R-:W3:Y:S01]  /*1b7b0*/  LDSM.16.MT88.4 R32, [R184+0xdc00] ;  /* 0x00dc0000b820783b */ /* 0x000ee20000004200 */
[----:B------:R-:W-:Y:S06]  /*1b7c0*/  MUFU.EX2 R52, R52 ;  /* 0x0000003400347308 */ /* 0x000fec0000000800 */
[C---:B------:R-:W-:Y:S04]  /*1b7d0*/  HMMA.16816.F32.BF16 R76, R20.reuse, R28, R76 ;  /* 0x0000001c144c723c */ /* 0x040fe8000004184c */
[----:B------:R-:W-:Y:S04]  /*1b7e0*/  MUFU.EX2 R53, R53 ;  /* 0x0000003500357308 */ /* 0x000fe80000000800 */
[C---:B------:R-:W-:Y:S01]  /*1b7f0*/  HMMA.16816.F32.BF16 R80, R20.reuse, R30, R80 ;  /* 0x0000001e1450723c */ /* 0x040fe20000041850 */
[----:B------:R-:W5:Y:S05]  /*1b800*/  LDSM.16.MT88.4 R28, [R186+0xa000] ;  /* 0x00a00000ba1c783b */ /* 0x000f6a0000004200 */
[----:B------:R-:W-:Y:S02]  /*1b810*/  MUFU.EX2 R54, R54 ;  /* 0x0000003600367308 */ /* 0x000fe40000000800 */
[C---:B-1----:R-:W-:Y:S07]  /*1b820*/  HMMA.16816.F32.BF16 R84, R20.reuse, R100, R84 ;  /* 0x000000641454723c */ /* 0x042fee0000041854 */
[-CC-:B------:R-:W-:Y:S01]  /*1b830*/  FFMA.FTZ R100, R42, R119.reuse, -R140.reuse ;  /* 0x000000772a647223 */ /* 0x180fe2000001088c */
[C---:B------:R-:W-:Y:S01]  /*1b840*/  HMMA.16816.F32.BF16 R12, R20.reuse, R102, R12 ;  /* 0x00000066140c723c */ /* 0x040fe2000004180c */
[----:B------:R-:W-:Y:S03]  /*1b850*/  MUFU.EX2 R55, R55 ;  /* 0x0000003700377308 */ /* 0x000fe60000000800 */
[----:B------:R-:W-:Y:S02]  /*1b860*/  FFMA.FTZ R101, R43, R119, -R140 ;  /* 0x000000772b657223 */ /* 0x000fe4000001088c */
[----:B------:R-:W-:Y:S02]  /*1b870*/  LDSM.16.MT88.4 R40, [R186+0xe000] ;  /* 0x00e00000ba28783b */ /* 0x000fe40000004200 */
[C---:B--2---:R-:W-:Y:S03]  /*1b880*/  HMMA.16816.F32.BF16 R88, R20.reuse, R24, R88 ;  /* 0x000000181458723c */ /* 0x044fe60000041858 */
[----:B------:R-:W-:Y:S05]  /*1b890*/  MUFU.EX2 R100, R100 ;  /* 0x0000006400647308 */ /* 0x000fea0000000800 */
[C---:B------:R-:W-:Y:S01]  /*1b8a0*/  HMMA.16816.F32.BF16 R92, R20.reuse, R26, R92 ;  /* 0x0000001a145c723c */ /* 0x040fe2000004185c */
[----:B------:R-:W1:Y:S04]  /*1b8b0*/  LDSM.16.MT88.4 R24, [R184+0xa000] ;  /* 0x00a00000b818783b */ /* 0x000e680000004200 */
[----:B------:R-:W2:Y:S03]  /*1b8c0*/  MUFU.EX2 R101, R101 ;  /* 0x0000006500657308 */ /* 0x000ea60000000800 */
[C---:B---3--:R-:W-:Y:S07]  /*1b8d0*/  HMMA.16816.F32.BF16 R16, R20.reuse, R32, R16 ;  /* 0x000000201410723c */ /* 0x048fee0000041810 */
[----:B------:R-:W-:Y:S01]  /*1b8e0*/  MUFU.EX2 R56, R56 ;  /* 0x0000003800387308 */ /* 0x000fe20000000800 */
[----:B------:R-:W-:Y:S01]  /*1b8f0*/  HMMA.16816.F32.BF16 R96, R20, R34, R96 ;  /* 0x000000221460723c */ /* 0x000fe20000041860 */
[----:B------:R-:W3:Y:S06]  /*1b900*/  LDSM.16.MT88.4 R32, [R184+0xc000] ;  /* 0x00c00000b820783b */ /* 0x000eec0000004200 */
[----:B------:R-:W-:Y:S02]  /*1b910*/  F2FP.BF16.PACK_AB R20, R158, R155 ;  /* 0x0000009b9e14723e */ /* 0x000fe400000010ff */
[----:B----4-:R-:W-:Y:S01]  /*1b920*/  F2FP.BF16.PACK_AB R21, R160, R157 ;  /* 0x0000009da015723e */ /* 0x010fe200000010ff */
[----:B------:R-:W4:Y:S02]  /*1b930*/  MUFU.EX2 R57, R57 ;  /* 0x0000003900397308 */ /* 0x000f240000000800 */
[----:B------:R-:W-:Y:S02]  /*1b940*/  F2FP.BF16.PACK_AB R22, R162, R159 ;  /* 0x0000009fa216723e */ /* 0x000fe400000010ff */
[----:B--2---:R-:W-:Y:S06]  /*1b950*/  F2FP.BF16.PACK_AB R23, R101, R100 ;  /* 0x000000646517723e */ /* 0x004fec00000010ff */
[----:B------:R-:W-:Y:S01]  /*1b960*/  MUFU.EX2 R58, R58 ;  /* 0x0000003a003a7308 */ /* 0x000fe20000000800 */
[C---:B-----5:R-:W-:Y:S08]  /*1b970*/  HMMA.16816.F32.BF16 R4, R20.reuse, R28, R4 ;  /* 0x0000001c1404723c */ /* 0x060ff00000041804 */
[C---:B------:R-:W-:Y:S01]  /*1b980*/  HMMA.16816.F32.BF16 R8, R20.reuse, R30, R8 ;  /* 0x0000001e1408723c */ /* 0x040fe20000041808 */
[----:B------:R-:W-:Y:S01]  /*1b990*/  LDSM.16.MT88.4 R28, [R186+0xa400] ;  /* 0x00a40000ba1c783b */ /* 0x000fe20000004200 */
[----:B------:R-:W2:Y:S06]  /*1b9a0*/  MUFU.EX2 R59, R59 ;  /* 0x0000003b003b7308 */ /* 0x000eac0000000800 */
[C---:B-1----:R-:W-:Y:S08]  /*1b9b0*/  HMMA.16816.F32.BF16 R68, R20.reuse, R24, R68 ;  /* 0x000000181444723c */ /* 0x042ff00000041844 */
[C---:B------:R-:W-:Y:S01]  /*1b9c0*/  HMMA.16816.F32.BF16 R72, R20.reuse, R26, R72 ;  /* 0x0000001a1448723c */ /* 0x040fe20000041848 */
[----:B------:R-:W1:Y:S07]  /*1b9d0*/  LDSM.16.MT88.4 R24, [R184+0xe000] ;  /* 0x00e00000b818783b */ /* 0x000e6e0000004200 */
[C---:B------:R-:W-:Y:S08]  /*1b9e0*/  HMMA.16816.F32.BF16 R76, R20.reuse, R36, R76 ;  /* 0x00000024144c723c */ /* 0x040ff0000004184c */
[C---:B------:R-:W-:Y:S01]  /*1b9f0*/  HMMA.16816.F32.BF16 R80, R20.reuse, R38, R80 ;  /* 0x000000261450723c */ /* 0x040fe20000041850 */
[----:B------:R-:W-:Y:S07]  /*1ba00*/  LDSM.16.MT88.4 R36, [R184+0xc400] ;  /* 0x00c40000b824783b */ /* 0x000fee0000004200 */
[C---:B---3--:R-:W-:Y:S08]  /*1ba10*/  HMMA.16816.F32.BF16 R84, R20.reuse, R32, R84 ;  /* 0x000000201454723c */ /* 0x048ff00000041854 */
[C---:B------:R-:W-:Y:S01]  /*1ba20*/  HMMA.16816.F32.BF16 R12, R20.reuse, R34, R12 ;  /* 0x00000022140c723c */ /* 0x040fe2000004180c */
[----:B------:R-:W3:Y:S07]  /*1ba30*/  LDSM.16.MT88.4 R32, [R184+0xa400] ;  /* 0x00a40000b820783b */ /* 0x000eee0000004200 */
[C---:B------:R-:W-:Y:S08]  /*1ba40*/  HMMA.16816.F32.BF16 R88, R20.reuse, R40, R88 ;  /* 0x000000281458723c */ /* 0x040ff00000041858 */
[C---:B------:R-:W-:Y:S01]  /*1ba50*/  HMMA.16816.F32.BF16 R92, R20.reuse, R42, R92 ;  /* 0x0000002a145c723c */ /* 0x040fe2000004185c */
[----:B------:R-:W-:Y:S07]  /*1ba60*/  LDSM.16.MT88.4 R40, [R186+0xe400] ;  /* 0x00e40000ba28783b */ /* 0x000fee0000004200 */
[C---:B-1----:R-:W-:Y:S08]  /*1ba70*/  HMMA.16816.F32.BF16 R16, R20.reuse, R24, R16 ;  /* 0x000000181410723c */ /* 0x042ff00000041810 */
[----:B------:R-:W-:Y:S01]  /*1ba80*/  HMMA.16816.F32.BF16 R96, R20, R26, R96 ;  /* 0x0000001a1460723c */ /* 0x000fe20000041860 */
[----:B------:R-:W1:Y:S06]  /*1ba90*/  LDSM.16.MT88.4 R24, [R186+0xc400] ;  /* 0x00c40000ba18783b */ /* 0x000e6c0000004200 */
[----:B------:R-:W-:Y:S02]  /*1baa0*/  F2FP.BF16.PACK_AB R20, R45, R44 ;  /* 0x0000002c2d14723e */ /* 0x000fe400000010ff */
[----:B------:R-:W-:Y:S03]  /*1bab0*/  F2FP.BF16.PACK_AB R21, R47, R46 ;  /* 0x0000002e2f15723e */ /* 0x000fe600000010ff */
[----:B------:R-:W-:Y:S02]  /*1bac0*/  F2FP.BF16.PACK_AB R22, R49, R48 ;  /* 0x000000303116723e */ /* 0x000fe400000010ff */
[----:B------:R-:W-:Y:S07]  /*1bad0*/  F2FP.BF16.PACK_AB R23, R51, R50 ;  /* 0x000000323317723e */ /* 0x000fee00000010ff */
[C---:B------:R-:W-:Y:S08]  /*1bae0*/  HMMA.16816.F32.BF16 R4, R20.reuse, R28, R4 ;  /* 0x0000001c1404723c */ /* 0x040ff00000041804 */
[C---:B------:R-:W-:Y:S01]  /*1baf0*/  HMMA.16816.F32.BF16 R8, R20.reuse, R30, R8 ;  /* 0x0000001e1408723c */ /* 0x040fe20000041808 */
[----:B------:R-:W5:Y:S07]  /*1bb00*/  LDSM.16.MT88.4 R28, [R184+0xe400] ;  /* 0x00e40000b81c783b */ /* 0x000f6e0000004200 */
        /* <DEDUP_REMOVED lines=16> */
[-C--:B------:R-:W-:Y:S03]  /*1bc10*/  FFMA.FTZ R43, R63, R119.reuse, -R140 ;  /* 0x000000773f2b7223 */ /* 0x080fe6000001088c */
[----:B------:R-:W5:Y:S01]  /*1bc20*/  MUFU.EX2 R41, R41 ;  /* 0x0000002900297308 */ /* 0x000f620000000800 */
[----:B------:R-:W-:Y:S01]  /*1bc30*/  HMMA.16816.F32.BF16 R96, R20, R30, R96 ;  /* 0x0000001e1460723c */ /* 0x000fe20000041860 */
[----:B------:R-:W5:Y:S06]  /*1bc40*/  LDSM.16.MT88.4 R28, [R184+0xc800] ;  /* 0x00c80000b81c783b */ /* 0x000f6c0000004200 */
[----:B------:R-:W-:Y:S02]  /*1bc50*/  F2FP.BF16.PACK_AB R20, R53, R52 ;  /* 0x000000343514723e */ /* 0x000fe400000010ff */
[----:B------:R-:W-:Y:S01]  /*1bc60*/  F2FP.BF16.PACK_AB R21, R55, R54 ;  /* 0x000000363715723e */ /* 0x000fe200000010ff */
[----:B------:R-:W-:Y:S02]  /*1bc70*/  MUFU.EX2 R42, R42 ;  /* 0x0000002a002a7308 */ /* 0x000fe40000000800 */
[----:B----4-:R-:W-:Y:S02]  /*1bc80*/  F2FP.BF16.PACK_AB R22, R57, R56 ;  /* 0x000000383916723e */ /* 0x010fe400000010ff */
[----:B--2---:R-:W-:Y:S06]  /*1bc90*/  F2FP.BF16.PACK_AB R23, R59, R58 ;  /* 0x0000003a3b17723e */ /* 0x004fec00000010ff */
[----:B------:R-:W2:Y:S01]  /*1bca0*/  MUFU.EX2 R43, R43 ;  /* 0x0000002b002b7308 */ /* 0x000ea20000000800 */
[C---:B---3--:R-:W-:Y:S08]  /*1bcb0*/  HMMA.16816.F32.BF16 R4, R20.reuse, R32, R4 ;  /* 0x000000201404723c */ /* 0x048ff00000041804 */
[C---:B------:R-:W-:Y:S01]  /*1bcc0*/  HMMA.16816.F32.BF16 R8, R20.reuse, R34, R8 ;  /* 0x000000221408723c */ /* 0x040fe20000041808 */
[----:B------:R-:W3:Y:S07]  /*1bcd0*/  LDSM.16.MT88.4 R32, [R186+0xe800] ;  /* 0x00e80000ba20783b */ /* 0x000eee0000004200 */
[C---:B-1----:R-:W-:Y:S08]  /*1bce0*/  HMMA.16816.F32.BF16 R68, R20.reuse, R24, R68 ;  /* 0x000000181444723c */ /* 0x042ff00000041844 */
        /* <DEDUP_REMOVED lines=13> */
[C---:B---3--:R-:W-:Y:S01]  /*1bdc0*/  HMMA.16816.F32.BF16 R88, R20.reuse, R32, R88 ;  /* 0x000000201458723c */ /* 0x048fe20000041858 */
[----:B------:R-:W-:Y:S06]  /*1bdd0*/  MUFU.EX2 R38, R38 ;  /* 0x0000002600267308 */ /* 0x000fec0000000800 */
[----:B------:R-:W-:Y:S01]  /*1bde0*/  FADD.FTZ R32, R132, R137 ;  /* 0x0000008984207221 */ /* 0x000fe20000010000 */
[C---:B------:R-:W-:Y:S03]  /*1bdf0*/  HMMA.16816.F32.BF16 R92, R20.reuse, R34, R92 ;  /* 0x00000022145c723c */ /* 0x040fe6000004185c */
[----:B------:R-:W3:Y:S01]  /*1be00*/  MUFU.EX2 R33, R140 ;  /* 0x0000008c00217308 */ /* 0x000ee20000000800 */
[----:B------:R-:W-:Y:S04]  /*1be10*/  FADD.FTZ R32, R133, R32 ;  /* 0x0000002085207221 */ /* 0x000fe80000010000 */
[C---:B-1----:R-:W-:Y:S04]  /*1be20*/  HMMA.16816.F32.BF16 R16, R20.reuse, R24, R16 ;  /* 0x000000181410723c */ /* 0x042fe80000041810 */
[----:B------:R-:W-:Y:S04]  /*1be30*/  FADD.FTZ R141, R141, R32 ;  /* 0x000000208d8d7221 */ /* 0x000fe80000010000 */
[----:B------:R-:W-:Y:S01]  /*1be40*/  HMMA.16816.F32.BF16 R96, R20, R26, R96 ;  /* 0x0000001a1460723c */ /* 0x000fe20000041860 */
[----:B------:R-:W1:Y:S03]  /*1be50*/  LDSM.16.MT88.4 R24, [R186+0xcc00] ;  /* 0x00cc0000ba18783b */ /* 0x000e660000004200 */
[----:B------:R-:W-:Y:S03]  /*1be60*/  FADD.FTZ R128, R128, R141 ;  /* 0x0000008d80807221 */ /* 0x000fe60000010000 */
[----:B------:R-:W-:Y:S01]  /*1be70*/  F2FP.BF16.PACK_AB R20, R41, R40 ;  /* 0x000000282914723e */ /* 0x000fe200000010ff */
[----:B------:R-:W-:Y:S01]  /*1be80*/  FADD.FTZ R131, R131, R128 ;  /* 0x0000008083837221 */ /* 0x000fe20000010000 */
[----:B--2---:R-:W-:Y:S03]  /*1be90*/  F2FP.BF16.PACK_AB R21, R43, R42 ;  /* 0x0000002a2b15723e */ /* 0x004fe600000010ff */
[----:B----4-:R-:W-:Y:S01]  /*1bea0*/  F2FP.BF16.PACK_AB R22, R37, R36 ;  /* 0x000000242516723e */ /* 0x010fe200000010ff */
[----:B------:R-:W-:Y:S01]  /*1beb0*/  FADD.FTZ R144, R144, R131 ;  /* 0x0000008390907221 */ /* 0x000fe20000010000 */
[----:B---3--:R-:W-:Y:S07]  /*1bec0*/  F2FP.BF16.PACK_AB R23, R33, R38 ;  /* 0x000000262117723e */ /* 0x008fee00000010ff */
[C---:B------:R-:W-:Y:S07]  /*1bed0*/  HMMA.16816.F32.BF16 R112, R20.reuse, R108, R4 ;  /* 0x0000006c1470723c */ /* 0x040fee0000041804 */
[----:B------:R-:W-:Y:S01]  /*1bee0*/  FADD.FTZ R5, R145, R144 ;  /* 0x0000009091057221 */ /* 0x000fe20000010000 */
[C---:B------:R-:W-:Y:S04]  /*1bef0*/  HMMA.16816.F32.BF16 R108, R20.reuse, R110, R8 ;  /* 0x0000006e146c723c */ /* 0x040fe80000041808 */
[----:B------:R-:W-:Y:S04]  /*1bf00*/  FADD.FTZ R5, R150, R5 ;  /* 0x0000000596057221 */ /* 0x000fe80000010000 */
[----:B------:R-:W-:Y:S01]  /*1bf10*/  FADD.FTZ R8, R120, R5 ;  /* 0x0000000578087221 */ /* 0x000fe20000010000 */
[C---:B-----5:R-:W-:Y:S01]  /*1bf20*/  HMMA.16816.F32.BF16 R68, R20.reuse, R28, R68 ;  /* 0x0000001c1444723c */ /* 0x060fe20000041844 */
[----:B------:R-:W2:Y:S02]  /*1bf30*/  LDSM.16.MT88.4 R4, [R186+0xec00] ;  /* 0x00ec0000ba04783b */ /* 0x000ea40000004200 */
[----:B------:R-:W-:Y:S01]  /*1bf40*/  FADD.FTZ R8, R121, R8 ;  /* 0x0000000879087221 */ /* 0x000fe20000010000 */
[----:B------:R-:W-:Y:S03]  /*1bf50*/  MOV R121, R0 ;  /* 0x0000000000797202 */ /* 0x000fe60000000f00 */
        /* <DEDUP_REMOVED lines=51> */
.L_x_1549:
[----:B------:R1:W5:Y:S01]  /*1c290*/  LD.E R3, [R116.64+0xd8] ;  /* 0x0000d80474037980 */ /* 0x000362000c101900 */
[----:B------:R-:W-:-:S02]  /*1c2a0*/  MOV R8, 0x1f ;  /* 0x0000001f00087802 */ /* 0x000fc40000000f00 */
[----:B------:R-:W-:Y:S01]  /*1c2b0*/  MOV R5, 0xffffffff ;  /* 0xffffffff00057802 */ /* 0x000fe20000000f00 */
[----:B------:R-:W-:Y:S05]  /*1c2c0*/  BRA.DIV ~URZ, `(.L_x_1559) ;  /* 0x000010027f007947 */ /* 0x000fea000b800000 */
[----:B------:R2:W3:Y:S02]  /*1c2d0*/  SHFL.BFLY PT, R10, R210, 0x2, 0x1f ;  /* 0x0c401f00d20a7f89 */ /* 0x0004e400000e0000 */
.L_x_1569:
[----:B---3--:R-:W-:Y:S01]  /*1c2e0*/  FADD.FTZ R9, R10, R210 ;  /* 0x000000d20a097221 */ /* 0x008fe20000010000 */
[----:B------:R-:W-:Y:S05]  /*1c2f0*/  BRA.DIV ~URZ, `(.L_x_1560) ;  /* 0x000010127f007947 */ /* 0x000fea000b800000 */
[----:B------:R-:W3:Y:S04]  /*1c300*/  SHFL.BFLY PT, R6, R209, 0x2, 0x1f ;  /* 0x0c401f00d1067f89 */ /* 0x000ee800000e0000 */
[----:B------:R-:W4:Y:S01]  /*1c310*/  SHFL.BFLY PT, R4, R9, 0x1, 0x1f ;  /* 0x0c201f0009047f89 */ /* 0x000f2200000e0000 */
[----:B---3--:R-:W-:Y:S02]  /*1c320*/  FADD.FTZ R11, R6, R209 ;  /* 0x000000d1060b7221 */ /* 0x008fe40000010000 */
[----:B----4-:R-:W-:-:S03]  /*1c330*/  FADD.FTZ R4, R9, R4 ;  /* 0x0000000409047221 */ /* 0x010fc60000010000 */
[----:B------:R3:W4:Y:S04]  /*1c340*/  SHFL.BFLY PT, R10, R11, 0x1, 0x1f ;  /* 0x0c201f000b0a7f89 */ /* 0x00072800000e0000 */
.L_x_1570:
[----:B------:R-:W1:Y:S01]  /*1c350*/  S2R R5, SR_TID.X ;  /* 0x0000000000057919 */ /* 0x000e620000002100 */
[----:B----4-:R-:W-:Y:S01]  /*1c360*/  FADD.FTZ R6, R10, R11 ;  /* 0x0000000b0a067221 */ /* 0x010fe20000010000 */
[----:B------:R-:W-:Y:S01]  /*1c370*/  FSETP.NE.FTZ.AND P3, PT, R4, RZ, PT ;  /* 0x000000ff0400720b */ /* 0x000fe20003f75000 */
[----:B------:R-:W-:Y:S01]  /*1c380*/  WARPSYNC 0xffffffff ;  /* 0xffffffff00007948 */ /* 0x000fe20003800000 */
[----:B------:R-:W-:Y:S01]  /*1c390*/  MOV R8, 0x3f800000 ;  /* 0x3f80000000087802 */ /* 0x000fe20000000f00 */
[----:B------:R-:W-:Y:S01]  /*1c3a0*/  BAR.SYNC.DEFER_BLOCKING 0x0 ;  /* 0x0000000000007b1d */ /* 0x000fe20000010000 */
[----:B------:R-:W-:Y:S02]  /*1c3b0*/  FSETP.NE.FTZ.AND P2, PT, R6, RZ, PT ;  /* 0x000000ff0600720b */ /* 0x000fe40003f55000 */
[----:B------:R-:W-:-:S07]  /*1c3c0*/  MOV R7, 0x3f800000 ;  /* 0x3f80000000077802 */ /* 0x000fce0000000f00 */
[----:B------:R-:W4:Y:S08]  /*1c3d0*/  @P3 MUFU.RCP R8, R4 ;  /* 0x0000000400083308 */ /* 0x000f300000001000 */
[----:B------:R-:W2:Y:S01]  /*1c3e0*/  @P2 MUFU.RCP R7, R6 ;  /* 0x0000000600072308 */ /* 0x000ea20000001000 */
[----:B-1----:R-:W-:-:S04]  /*1c3f0*/  SHF.R.S32.HI R10, RZ, 0x1f, R5 ;  /* 0x0000001fff0a7819 */ /* 0x002fc80000011405 */
[----:B------:R-:W-:Y:S01]  /*1c400*/  LEA.HI R9, R10, R5, RZ, 0x2 ;  /* 0x000000050a097211 */ /* 0x000fe200078f10ff */
[----:B----4-:R-:W-:-:S03]  /*1c410*/  FMUL.FTZ R112, R8, R112 ;  /* 0x0000007008707220 */ /* 0x010fc60000410000 */
[----:B---3--:R-:W-:Y:S01]  /*1c420*/  SHF.R.S32.HI R11, RZ, 0x2, R9 ;  /* 0x00000002ff0b7819 */ /* 0x008fe20000011409 */
[C---:B------:R-:W-:Y:S01]  /*1c430*/  FMUL.FTZ R113, R8.reuse, R113 ;  /* 0x0000007108717220 */ /* 0x040fe20000410000 */
[----:B------:R-:W-:Y:S01]  /*1c440*/  LOP3.LUT R16, R9, 0xfffffffc, RZ, 0xc0, !PT ;  /* 0xfffffffc09107812 */ /* 0x000fe200078ec0ff */
[C---:B------:R-:W-:Y:S01]  /*1c450*/  FMUL.FTZ R108, R8.reuse, R108 ;  /* 0x0000006c086c7220 */ /* 0x040fe20000410000 */
[----:B------:R-:W-:Y:S01]  /*1c460*/  SHF.R.S32.HI R12, RZ, 0x1f, R11 ;  /* 0x0000001fff0c7819 */ /* 0x000fe2000001140b */
[----:B------:R-:W-:Y:S02]  /*1c470*/  FMUL.FTZ R109, R8, R109 ;  /* 0x0000006d086d7220 */ /* 0x000fe40000410000 */
[----:B------:R-:W-:Y:S01]  /*1c480*/  IMAD.IADD R13, R5, 0x1, -R16 ;  /* 0x00000001050d7824 */ /* 0x000fe200078e0a10 */
[----:B------:R-:W-:Y:S01]  /*1c490*/  LEA.HI R12, R12, R11, RZ, 0x3 ;  /* 0x0000000b0c0c7211 */ /* 0x000fe200078f18ff */
[C---:B------:R-:W-:Y:S02]  /*1c4a0*/  FMUL.FTZ R68, R8.reuse, R68 ;  /* 0x0000004408447220 */ /* 0x040fe40000410000 */
[----:B------:R-:W-:Y:S01]  /*1c4b0*/  FMUL.FTZ R69, R8, R69 ;  /* 0x0000004508457220 */ /* 0x000fe20000410000 */
[----:B------:R-:W-:Y:S01]  /*1c4c0*/  LOP3.LUT R12, R12, 0xfffffff8, RZ, 0xc0, !PT ;  /* 0xfffffff80c0c7812 */ /* 0x000fe200078ec0ff */
[----:B------:R-:W-:-:S02]  /*1c4d0*/  FMUL.FTZ R72, R8, R72 ;  /* 0x0000004808487220 */ /* 0x000fc40000410000 */
[C---:B------:R-:W-:Y:S01]  /*1c4e0*/  FMUL.FTZ R73, R8.reuse, R73 ;  /* 0x0000004908497220 */ /* 0x040fe20000410000 */
[----:B------:R-:W-:Y:S01]  /*1c4f0*/  IADD3 R12, R11, -R12, RZ ;  /* 0x8000000c0b0c7210 */ /* 0x000fe20007ffe0ff */
[----:B------:R-:W-:Y:S01]  /*1c500*/  FMUL.FTZ R76, R8, R76 ;  /* 0x0000004c084c7220 */ /* 0x000fe20000410000 */
[----:B------:R-:W-:Y:S01]  /*1c510*/  LEA.HI R11, R10, R5, RZ, 0x5 ;  /* 0x000000050a0b7211 */ /* 0x000fe200078f28ff */
[----:B------:R-:W-:Y:S01]  /*1c520*/  FMUL.FTZ R77, R8, R77 ;  /* 0x0000004d084d7220 */ /* 0x000fe20000410000 */
[----:B------:R-:W-:Y:S01]  /*1c530*/  LEA.HI R9, R12, R12, RZ, 0x1 ;  /* 0x0000000c0c097211 */ /* 0x000fe200078f08ff */
[C---:B------:R-:W-:Y:S01]  /*1c540*/  FMUL.FTZ R80, R8.reuse, R80 ;  /* 0x0000005008507220 */ /* 0x040fe20000410000 */
[----:B------:R-:W-:Y:S01]  /*1c550*/  SHF.R.S32.HI R14, RZ, 0x5, R11 ;  /* 0x00000005ff0e7819 */ /* 0x000fe2000001140b */
[C---:B------:R-:W-:Y:S01]  /*1c560*/  FMUL.FTZ R81, R8.reuse, R81 ;  /* 0x0000005108517220 */ /* 0x040fe20000410000 */
[----:B------:R-:W-:Y:S01]  /*1c570*/  LOP3.LUT R15, R9, 0x1fffffe, RZ, 0xc0, !PT ;  /* 0x01fffffe090f7812 */ /* 0x000fe200078ec0ff */
[C---:B------:R-:W-:Y:S01]  /*1c580*/  FMUL.FTZ R84, R8.reuse, R84 ;  /* 0x0000005408547220 */ /* 0x040fe20000410000 */
[----:B------:R-:W-:Y:S01]  /*1c590*/  SHF.R.S32.HI R9, RZ, 0x1, R9 ;  /* 0x00000001ff097819 */ /* 0x000fe20000011409 */
[----:B------:R-:W-:Y:S01]  /*1c5a0*/  FMUL.FTZ R85, R8, R85 ;  /* 0x0000005508557220 */ /* 0x000fe20000410000 */
[----:B------:R-:W-:Y:S01]  /*1c5b0*/  LEA R13, R14, R13, 0x8 ;  /* 0x0000000d0e0d7211 */ /* 0x000fe200078e40ff */
[----:B------:R-:W-:Y:S01]  /*1c5c0*/  FMUL.FTZ R104, R8, R104 ;  /* 0x0000006808687220 */ /* 0x000fe20000410000 */
[----:B------:R-:W-:Y:S01]  /*1c5d0*/  IADD3 R12, R12, -R15, RZ ;  /* 0x8000000f0c0c7210 */ /* 0x000fe20007ffe0ff */
[C---:B------:R-:W-:Y:S01]  /*1c5e0*/  FMUL.FTZ R105, R8.reuse, R105 ;  /* 0x0000006908697220 */ /* 0x040fe20000410000 */
[C---:B------:R-:W-:Y:S01]  /*1c5f0*/  SHF.L.U32 R14, R9.reuse, 0x6, RZ ;  /* 0x00000006090e7819 */ /* 0x040fe200000006ff */
[----:B------:R-:W-:Y:S01]  /*1c600*/  FMUL.FTZ R88, R8, R88 ;  /* 0x0000005808587220 */ /* 0x000fe20000410000 */
[C---:B------:R-:W-:Y:S01]  /*1c610*/  LOP3.LUT P0, RZ, R9.reuse, 0x2, RZ, 0xc0, !PT ;  /* 0x0000000209ff7812 */ /* 0x040fe2000780c0ff */
[----:B------:R-:W-:Y:S01]  /*1c620*/  IMAD R12, R12, 0x10, R13 ;  /* 0x000000100c0c7824 */ /* 0x000fe200078e020d */
[----:B------:R-:W-:Y:S01]  /*1c630*/  LOP3.LUT R13, R14, 0xc0, RZ, 0xc0, !PT ;  /* 0x000000c00e0d7812 */ /* 0x000fe200078ec0ff */
[C---:B------:R-:W-:Y:S01]  /*1c640*/  FMUL.FTZ R89, R8.reuse, R89 ;  /* 0x0000005908597220 */ /* 0x040fe20000410000 */
[----:B------:R-:W-:Y:S01]  /*1c650*/  LOP3.LUT R14, R9, 0x1, RZ, 0xc0, !PT ;  /* 0x00000001090e7812 */ /* 0x000fe200078ec0ff */
[C---:B------:R-:W-:Y:S01]  /*1c660*/  FMUL.FTZ R92, R8.reuse, R92 ;  /* 0x0000005c085c7220 */ /* 0x040fe20000410000 */
[----:B------:R-:W-:Y:S01]  /*1c670*/  LEA.HI R13, R13, R13, RZ, 0x1d ;  /* 0x0000000d0d0d7211 */ /* 0x000fe200078fe8ff */
[----:B------:R-:W-:Y:S01]  /*1c680*/  FMUL.FTZ R93, R8, R93 ;  /* 0x0000005d085d7220 */ /* 0x000fe20000410000 */
[----:B------:R-:W-:Y:S01]  /*1c690*/  ISETP.NE.U32.AND P1, PT, R14, 0x1, PT ;  /* 0x000000010e00780c */ /* 0x000fe20003f25070 */
[----:B------:R-:W-:Y:S01]  /*1c6a0*/  FMUL.FTZ R100, R8, R100 ;  /* 0x0000006408647220 */ /* 0x000fe20000410000 */
[----:B------:R-:W-:Y:S01]  /*1c6b0*/  LEA R12, R12, R13, 0x1 ;  /* 0x0000000d0c0c7211 */ /* 0x000fe200078e08ff */
[----:B------:R-:W-:-:S02]  /*1c6c0*/  FMUL.FTZ R101, R8, R101 ;  /* 0x0000006508657220 */ /* 0x000fc40000410000 */
[----:B------:R-:W-:Y:S01]  /*1c6d0*/  FMUL.FTZ R96, R8, R96 ;  /* 0x0000006008607220 */ /* 0x000fe20000410000 */
[----:B------:R-:W-:Y:S01]  /*1c6e0*/  SHF.L.U32 R9, R12, 0x2, RZ ;  /* 0x000000020c097819 */ /* 0x000fe200000006ff */
[----:B------:R-:W-:Y:S01]  /*1c6f0*/  FMUL.FTZ R97, R8, R97 ;  /* 0x0000006108617220 */ /* 0x000fe20000410000 */
[----:B------:R-:W-:Y:S01]  /*1c700*/  MOV R8, 0x40 ;  /* 0x0000004000087802 */ /* 0x000fe20000000f00 */
[C---:B--2---:R-:W-:Y:S01]  /*1c710*/  FMUL.FTZ R115, R7.reuse, R115 ;  /* 0x0000007307737220 */ /* 0x044fe20000410000 */
[----:B------:R-:W-:Y:S01]  /*1c720*/  STS.64 [R12.X4], R112 ;  /* 0x000000700c007388 */ /* 0x000fe20000004a00 */
[C---:B------:R-:W-:Y:S01]  /*1c730*/  FMUL.FTZ R114, R7.reuse, R114 ;  /* 0x0000007207727220 */ /* 0x040fe20000410000 */
[----:B------:R-:W-:Y:S01]  /*1c740*/  SEL R8, R8, 0xffffffc0, !P0 ;  /* 0xffffffc008087807 */ /* 0x000fe20004000000 */
[C---:B------:R-:W-:Y:S02]  /*1c750*/  FMUL.FTZ R111, R7.reuse, R111 ;  /* 0x0000006f076f7220 */ /* 0x040fe40000410000 */
[C---:B------:R-:W-:Y:S01]  /*1c760*/  FMUL.FTZ R110, R7.reuse, R110 ;  /* 0x0000006e076e7220 */ /* 0x040fe20000410000 */
[----:B------:R-:W-:Y:S01]  /*1c770*/  STS.64 [R12.X4+0x400], R114 ;  /* 0x000400720c007388 */ /* 0x000fe20000004a00 */
[----:B------:R-:W-:-:S02]  /*1c780*/  FMUL.FTZ R71, R7, R71 ;  /* 0x0000004707477220 */ /* 0x000fc40000410000 */
[C---:B------:R-:W-:Y:S02]  /*1c790*/  FMUL.FTZ R70, R7.reuse, R70 ;  /* 0x0000004607467220 */ /* 0x040fe40000410000 */
[C---:B------:R-:W-:Y:S02]  /*1c7a0*/  FMUL.FTZ R75, R7.reuse, R75 ;  /* 0x0000004b074b7220 */ /* 0x040fe40000410000 */
[C---:B------:R-:W-:Y:S02]  /*1c7b0*/  FMUL.FTZ R74, R7.reuse, R74 ;  /* 0x0000004a074a7220 */ /* 0x040fe40000410000 */
[C---:B------:R-:W-:Y:S02]  /*1c7c0*/  FMUL.FTZ R79, R7.reuse, R79 ;  /* 0x0000004f074f7220 */ /* 0x040fe40000410000 */
[C---:B------:R-:W-:Y:S02]  /*1c7d0*/  FMUL.FTZ R78, R7.reuse, R78 ;  /* 0x0000004e074e7220 */ /* 0x040fe40000410000 */
        /* <DEDUP_REMOVED lines=13> */
[----:B------:R-:W-:Y:S01]  /*1c8b0*/  FMUL.FTZ R98, R7, R98 ;  /* 0x0000006207627220 */ /* 0x000fe20000410000 */
[C---:B------:R-:W-:Y:S01]  /*1c8c0*/  IADD3 R7, R9.reuse, -0x20, RZ ;  /* 0xffffffe009077810 */ /* 0x040fe20007ffe0ff */
[C---:B------:R-:W-:Y:S01]  /*1c8d0*/  IMAD.IADD R13, R9.reuse, 0x1, R8 ;  /* 0x00000001090d7824 */ /* 0x040fe200078e0208 */
[----:B------:R-:W-:-:S04]  /*1c8e0*/  @P1 IADD3 R7, R9, 0x20, RZ ;  /* 0x0000002009071810 */ /* 0x000fc80007ffe0ff */
[----:B------:R-:W-:Y:S01]  /*1c8f0*/  IADD3 R14, R8, R7, RZ ;  /* 0x00000007080e7210 */ /* 0x000fe20007ffe0ff */
[----:B------:R-:W-:Y:S04]  /*1c900*/  STS.64 [R7], R108 ;  /* 0x0000006c07007388 */ /* 0x000fe80000000a00 */
[----:B------:R-:W-:Y:S04]  /*1c910*/  STS.64 [R7+0x400], R110 ;  /* 0x0004006e07007388 */ /* 0x000fe80000000a00 */
[----:B------:R-:W-:Y:S04]  /*1c920*/  STS.64 [R13], R68 ;  /* 0x000000440d007388 */ /* 0x000fe80000000a00 */
[----:B------:R-:W-:Y:S04]  /*1c930*/  STS.64 [R13+0x400], R70 ;  /* 0x000400460d007388 */ /* 0x000fe80000000a00 */
[----:B------:R-:W-:Y:S04]  /*1c940*/  STS.64 [R14], R72 ;  /* 0x000000480e007388 */ /* 0x000fe80000000a00 */
[----:B------:R-:W-:Y:S04]  /*1c950*/  STS.64 [R14+0x400], R74 ;  /* 0x0004004a0e007388 */ /* 0x000fe80000000a00 */
[----:B------:R-:W-:Y:S04]  /*1c960*/  STS.64 [R12.X4+0x2000], R76 ;  /* 0x0020004c0c007388 */ /* 0x000fe80000004a00 */
[----:B------:R-:W-:Y:S04]  /*1c970*/  STS.64 [R12.X4+0x2400], R78 ;  /* 0x0024004e0c007388 */ /* 0x000fe80000004a00 */
[----:B------:R-:W-:Y:S04]  /*1c980*/  STS.64 [R7+0x2000], R80 ;  /* 0x0020005007007388 */ /* 0x000fe80000000a00 */
[----:B------:R-:W-:Y:S04]  /*1c990*/  STS.64 [R7+0x2400], R82 ;  /* 0x0024005207007388 */ /* 0x000fe80000000a00 */
[----:B------:R-:W-:Y:S04]  /*1c9a0*/  STS.64 [R13+0x2000], R84 ;  /* 0x002000540d007388 */ /* 0x000fe80000000a00 */
[----:B------:R-:W-:Y:S04]  /*1c9b0*/  STS.64 [R13+0x2400], R86 ;  /* 0x002400560d007388 */ /* 0x000fe80000000a00 */
[----:B------:R-:W-:Y:S04]  /*1c9c0*/  STS.64 [R14+0x2000], R104 ;  /* 0x002000680e007388 */ /* 0x000fe80000000a00 */
[----:B------:R-:W-:Y:S04]  /*1c9d0*/  STS.64 [R14+0x2400], R106 ;  /* 0x0024006a0e007388 */ /* 0x000fe80000000a00 */
[----:B------:R-:W-:Y:S04]  /*1c9e0*/  STS.64 [R12.X4+0x4000], R88 ;  /* 0x004000580c007388 */ /* 0x000fe80000004a00 */
[----:B------:R1:W-:Y:S04]  /*1c9f0*/  STS.64 [R12.X4+0x4400], R90 ;  /* 0x0044005a0c007388 */ /* 0x0003e80000004a00 */
[----:B------:R-:W-:Y:S04]  /*1ca00*/  STS.64 [R7+0x4000], R92 ;  /* 0x0040005c07007388 */ /* 0x000fe80000000a00 */
[----:B------:R2:W-:Y:S04]  /*1ca10*/  STS.64 [R7+0x4400], R94 ;  /* 0x0044005e07007388 */ /* 0x0005e80000000a00 */
[----:B------:R-:W-:Y:S04]  /*1ca20*/  STS.64 [R13+0x4000], R100 ;  /* 0x004000640d007388 */ /* 0x000fe80000000a00 */
[----:B------:R-:W-:Y:S04]  /*1ca30*/  STS.64 [R13+0x4400], R102 ;  /* 0x004400660d007388 */ /* 0x000fe80000000a00 */
[----:B------:R-:W-:Y:S04]  /*1ca40*/  STS.64 [R14+0x4000], R96 ;  /* 0x004000600e007388 */ /* 0x000fe80000000a00 */
[----:B------:R3:W-:Y:S04]  /*1ca50*/  STS.64 [R14+0x4400], R98 ;  /* 0x004400620e007388 */ /* 0x0007e80000000a00 */
[----:B------:R-:W4:Y:S04]  /*1ca60*/  LD.E.64 R8, [R116.64+0xb0] ;  /* 0x0000b00474087980 */ /* 0x000f28000c101b00 */
[----:B------:R-:W4:Y:S01]  /*1ca70*/  LD.E R62, [R116.64+0x60] ;  /* 0x00006004743e7980 */ /* 0x000f22000c101900 */
[----:B------:R-:W-:-:S02]  /*1ca80*/  LEA.HI R18, R10, R5, RZ, 0x3 ;  /* 0x000000050a127211 */ /* 0x000fc400078f18ff */
[-C--:B------:R-:W-:Y:S01]  /*1ca90*/  LEA.HI R15, R10, R5.reuse, RZ, 0x4 ;  /* 0x000000050a0f7211 */ /* 0x080fe200078f20ff */
[----:B------:R4:W5:Y:S01]  /*1caa0*/  LD.E R60, [R116.64+0xcc] ;  /* 0x0000cc04743c7980 */ /* 0x000962000c101900 */
[----:B-1----:R-:W-:Y:S02]  /*1cab0*/  LOP3.LUT R12, R18, 0xfffffff8, RZ, 0xc0, !PT ;  /* 0xfffffff8120c7812 */ /* 0x002fe400078ec0ff */
[-C--:B------:R-:W-:Y:S01]  /*1cac0*/  LEA.HI R16, R10, R5.reuse, RZ, 0x6 ;  /* 0x000000050a107211 */ /* 0x080fe200078f30ff */
[----:B------:R1:W5:Y:S01]  /*1cad0*/  LD.E.64 R68, [R116.64+0x78] ;  /* 0x0000780474447980 */ /* 0x000362000c101b00 */
[----:B------:R-:W-:Y:S02]  /*1cae0*/  IADD3 R10, -R12, R5, RZ ;  /* 0x000000050c0a7210 */ /* 0x000fe40007ffe1ff */
[----:B--2---:R-:W-:Y:S01]  /*1caf0*/  SHF.R.S32.HI R7, RZ, 0x3, R18 ;  /* 0x00000003ff077819 */ /* 0x004fe20000011412 */
[----:B------:R1:W5:Y:S01]  /*1cb00*/  LD.E.64 R66, [R116.64+0xa8] ;  /* 0x0000a80474427980 */ /* 0x000362000c101b00 */
[----:B------:R-:W-:Y:S01]  /*1cb10*/  SHF.R.S32.HI R15, RZ, 0x4, R15 ;  /* 0x00000004ff0f7819 */ /* 0x000fe2000001140f */
[----:B------:R-:W2:Y:S01]  /*1cb20*/  @P3 MUFU.LG2 R4, R4 ;  /* 0x0000000400043308 */ /* 0x000ea20000000c00 */
[----:B------:R-:W-:Y:S01]  /*1cb30*/  LEA.HI R18, R18, R7, RZ, 0x1 ;  /* 0x0000000712127211 */ /* 0x000fe200078f08ff */
[----:B------:R-:W-:Y:S01]  /*1cb40*/  BSSY B0, `(.L_x_1561) ;  /* 0x000003c000007945 */ /* 0x000fe20003800000 */
[----:B------:R-:W-:Y:S01]  /*1cb50*/  LOP3.LUT R64, R11, 0xffffffe0, RZ, 0xc0, !PT ;  /* 0xffffffe00b407812 */ /* 0x000fe200078ec0ff */
[----:B------:R-:W-:Y:S01]  /*1cb60*/  IMAD.SHL.U32 R15, R15, 0x40, RZ ;  /* 0x000000400f0f7824 */ /* 0x000fe200078e00ff */
[----:B---3--:R-:W-:-:S02]  /*1cb70*/  LEA.HI R14, R10, R10, RZ, 0x1 ;  /* 0x0000000a0a0e7211 */ /* 0x008fc400078f08ff */
[----:B------:R-:W-:Y:S01]  /*1cb80*/  SHF.L.U32 R16, R16, 0x2, RZ ;  /* 0x0000000210107819 */ /* 0x000fe200000006ff */
[----:B------:R-:W3:Y:S01]  /*1cb90*/  @P2 MUFU.LG2 R6, R6 ;  /* 0x0000000600062308 */ /* 0x000ee20000000c00 */
[----:B------:R-:W-:Y:S02]  /*1cba0*/  SHF.R.S32.HI R12, RZ, 0x1, R14 ;  /* 0x00000001ff0c7819 */ /* 0x000fe4000001140e */
[----:B------:R-:W-:Y:S02]  /*1cbb0*/  LOP3.LUT R18, R18, 0xfffffffe, RZ, 0xc0, !PT ;  /* 0xfffffffe12127812 */ /* 0x000fe400078ec0ff */
[----:B------:R-:W-:Y:S02]  /*1cbc0*/  LOP3.LUT R17, R14, 0xfffffffe, RZ, 0xc0, !PT ;  /* 0xfffffffe0e117812 */ /* 0x000fe400078ec0ff */
[----:B------:R-:W-:Y:S01]  /*1cbd0*/  LOP3.LUT R15, R15, 0xc0, RZ, 0xc0, !PT ;  /* 0x000000c00f0f7812 */ /* 0x000fe200078ec0ff */
[----:B--2---:R-:W-:Y:S01]  /*1cbe0*/  @P3 FMUL.FTZ R4, R4, 0.69314718246459960938 ;  /* 0x3f31721804043820 */ /* 0x004fe20000410000 */
[----:B------:R-:W-:Y:S01]  /*1cbf0*/  SHF.L.U32 R12, R12, 0x3, RZ ;  /* 0x000000030c0c7819 */ /* 0x000fe200000006ff */
[----:B------:R-:W-:Y:S01]  /*1cc00*/  IMAD.IADD R14, R10, 0x1, -R17 ;  /* 0x000000010a0e7824 */ /* 0x000fe200078e0a11 */
[----:B------:R-:W-:Y:S01]  /*1cc10*/  IADD3 R64, -R64, R5, RZ ;  /* 0x0000000540407210 */ /* 0x000fe20007ffe1ff */
[----:B------:R-:W-:Y:S01]  /*1cc20*/  IMAD.MOV.U32 R5, RZ, RZ, -0x800000 ;  /* 0xff800000ff057424 */ /* 0x000fe200078e00ff */
[----:B------:R-:W-:Y:S01]  /*1cc30*/  LOP3.LUT R16, R16, 0x3fffff00, RZ, 0xc0, !PT ;  /* 0x3fffff0010107812 */ /* 0x000fe200078ec0ff */
[----:B-----5:R-:W-:Y:S01]  /*1cc40*/  @P3 FFMA.FTZ R5, R2, R3, R4 ;  /* 0x0000000302053223 */ /* 0x020fe20000010004 */
[----:B------:R-:W-:Y:S01]  /*1cc50*/  IADD3 R13, R7, -R18, RZ ;  /* 0x80000012070d7210 */ /* 0x000fe20007ffe0ff */
[----:B---3--:R-:W-:Y:S01]  /*1cc60*/  @P2 FMUL.FTZ R6, R6, 0.69314718246459960938 ;  /* 0x3f31721806062820 */ /* 0x008fe20000410000 */
[----:B------:R-:W-:Y:S01]  /*1cc70*/  LOP3.LUT R12, R15, 0x18, R12, 0xf8, !PT ;  /* 0x000000180f0c7812 */ /* 0x000fe200078ef80c */
[----:B------:R-:W-:Y:S01]  /*1cc80*/  BAR.SYNC.DEFER_BLOCKING 0x0 ;  /* 0x0000000000007b1d */ /* 0x000fe20000010000 */
[----:B------:R-:W-:-:S02]  /*1cc90*/  LOP3.LUT P0, RZ, R64, 0x3, RZ, 0xc0, !PT ;  /* 0x0000000340ff7812 */ /* 0x000fc4000780c0ff */
[----:B------:R-:W-:Y:S02]  /*1cca0*/  LEA R13, R13, R16, 0x5 ;  /* 0x000000100d0d7211 */ /* 0x000fe400078e28ff */
[----:B------:R-:W-:Y:S02]  /*1ccb0*/  SHF.R.U32.HI R15, RZ, 0x3, R15 ;  /* 0x00000003ff0f7819 */ /* 0x000fe4000001160f */
[----:B------:R-:W-:Y:S02]  /*1ccc0*/  LEA R13, R14, R13, 0x2 ;  /* 0x0000000d0e0d7211 */ /* 0x000fe400078e10ff */
[----:B------:R-:W-:Y:S02]  /*1ccd0*/  LOP3.LUT R12, R12, R15, RZ, 0x3c, !PT ;  /* 0x0000000f0c0c7212 */ /* 0x000fe400078e3cff */
[----:B------:R-:W-:Y:S01]  /*1cce0*/  MOV R11, 0xff800000 ;  /* 0xff800000000b7802 */ /* 0x000fe20000000f00 */
[----:B------:R-:W-:Y:S01]  /*1ccf0*/  @P2 FFMA.FTZ R11, R0, R3, R6 ;  /* 0x00000003000b2223 */ /* 0x000fe20000010006 */
[----:B------:R-:W-:-:S02]  /*1cd00*/  IADD3 R61, R13, R12, RZ ;  /* 0x0000000c0d3d7210 */ /* 0x000fc40007ffe0ff */
[----:B------:R-:W-:-:S03]  /*1cd10*/  LEA R208, R208, R207, 0x4 ;  /* 0x000000cfd0d07211 */ /* 0x000fc600078e20ff */
[----:B------:R-:W2:Y:S04]  /*1cd20*/  LDS.128 R56, [R61.X4] ;  /* 0x000000003d387984 */ /* 0x000ea80000004c00 */
[----:B------:R-:W3:Y:S04]  /*1cd30*/  LDS.128 R52, [R61.X4+0x800] ;  /* 0x000800003d347984 */ /* 0x000ee80000004c00 */
[----:B------:R-:W1:Y:S04]  /*1cd40*/  LDS.128 R48, [R61.X4+0x1000] ;  /* 0x001000003d307984 */ /* 0x000e680000004c00 */
        /* <DEDUP_REMOVED lines=8> */
[----:B------:R1:W1:Y:S01]  /*1cdd0*/  LDS.128 R12, [R61.X4+0x5800] ;  /* 0x005800003d0c7984 */ /* 0x0002620000004c00 */
[----:B----4-:R-:W-:-:S04]  /*1cde0*/  IMAD R8, R8, UR6, R201 ;  /* 0x0000000608087c24 */ /* 0x010fc8000f8e02c9 */
[----:B------:R-:W-:Y:S01]  /*1cdf0*/  IMAD R8, R8, R62, R199 ;  /* 0x0000003e08087224 */ /* 0x000fe200078e02c7 */
[----:B------:R-:W-:Y:S02]  /*1ce00*/  SHF.L.U32 R62, R10, 0x2, RZ ;  /* 0x000000020a3e7819 */ /* 0x000fe400000006ff */
[----:B------:R-:W-:Y:S02]  /*1ce10*/  SHF.L.U32 R10, R197, 0x6, RZ ;  /* 0x00000006c50a7819 */ /* 0x000fe400000006ff */
[----:B------:R-:W-:-:S03]  /*1ce20*/  SHF.R.S32.HI R63, RZ, 0x1f, R62 ;  /* 0x0000001fff3f7819 */ /* 0x000fc6000001143e */
[----:B-1----:R-:W-:Y:S01]  /*1ce30*/  IMAD R61, R9, R8, R10 ;  /* 0x00000008093d7224 */ /* 0x002fe200078e020a */
[----:B------:R-:W-:Y:S05]  /*1ce40*/  @P0 BRA `(.L_x_1562) ;  /* 0x000000b000000947 */ /* 0x000fea0003800000 */
[----:B--23--:R-:W-:Y:S01]  /*1ce50*/  IMAD R3, R197, -0x40, R200 ;  /* 0xffffffc0c5037824 */ /* 0x00cfe200078e02c8 */
[C---:B------:R-:W-:Y:S02]  /*1ce60*/  IADD3 R2, R208.reuse, 0x8, RZ ;  /* 0x00000008d0027810 */ /* 0x040fe40007ffe0ff */
[----:B------:R-:W-:Y:S02]  /*1ce70*/  SHF.R.S32.HI R9, RZ, 0x1f, R61 ;  /* 0x0000001fff097819 */ /* 0x000fe4000001143d */
[----:B------:R-:W-:Y:S02]  /*1ce80*/  IADD3 R0, P0, R61, R208, RZ ;  /* 0x000000d03d007210 */ /* 0x000fe40007f1e0ff */
[-C--:B------:R-:W-:Y:S02]  /*1ce90*/  ISETP.GE.AND P2, PT, R208, R3.reuse, PT ;  /* 0x00000003d000720c */ /* 0x080fe40003f46270 */
[----:B------:R-:W-:-:S02]  /*1cea0*/  ISETP.GE.AND P1, PT, R2, R3, PT ;  /* 0x000000030200720c */ /* 0x000fc40003f26270 */
[----:B------:R-:W-:Y:S02]  /*1ceb0*/  LEA.HI.X.SX32 R9, R208, R9, 0x1, P0 ;  /* 0x00000009d0097211 */ /* 0x000fe400000f0eff */
[----:B------:R-:W-:-:S04]  /*1cec0*/  LEA R2, P0, R0, R66, 0x2 ;  /* 0x0000004200027211 */ /* 0x000fc800078010ff */
[----:B------:R-:W-:-:S05]  /*1ced0*/  LEA.HI.X R3, R0, R67, R9, 0x2, P0 ;  /* 0x0000004300037211 */ /* 0x000fca00000f1409 */
[----:B------:R1:W-:Y:S04]  /*1cee0*/  @!P2 ST.E [R2.64], R5 ;  /* 0x000000050200a985 */ /* 0x0003e8000c101904 */
[----:B------:R1:W-:Y:S02]  /*1cef0*/  @!P1 ST.E [R2.64+0x20], R11 ;  /* 0x0000200b02009985 */ /* 0x0003e4000c101904 */
.L_x_1562:
[----:B--23--:R-:W-:Y:S05]  /*1cf00*/  BSYNC B0 ;  /* 0x0000000000007941 */ /* 0x00cfea0003800000 */
.L_x_1561:
[----:B------:R2:W5:Y:S01]  /*1cf10*/  LD.E R116, [R116.64+0xc0] ;  /* 0x0000c00474747980 */ /* 0x000562000c101900 */
[----:B------:R-:W-:Y:S01]  /*1cf20*/  IMAD R200, R197, -0x40, R200 ;  /* 0xffffffc0c5c87824 */ /* 0x000fe200078e02c8 */
[----:B------:R-:W-:Y:S01]  /*1cf30*/  BSSY B0, `(.L_x_1563) ;  /* 0x0000012000007945 */ /* 0x000fe20003800000 */
[----:B------:R-:W-:Y:S02]  /*1cf40*/  IMAD R60, R61, R60, RZ ;  /* 0x0000003c3d3c7224 */ /* 0x000fe400078e02ff */
[C---:B-1----:R-:W-:Y:S01]  /*1cf50*/  IMAD.WIDE R4, R7.reuse, 0x60, R62 ;  /* 0x0000006007047825 */ /* 0x042fe200078e023e */
[----:B------:R-:W-:-:S04]  /*1cf60*/  ISETP.GE.AND P1, PT, R7, R200, PT ;  /* 0x000000c80700720c */ /* 0x000fc80003f26270 */
[----:B------:R-:W-:-:S04]  /*1cf70*/  IADD3 R3, P0, R4, R60, RZ ;  /* 0x0000003c04037210 */ /* 0x000fc80007f1e0ff */
[----:B------:R-:W-:Y:S02]  /*1cf80*/  LEA.HI.X.SX32 R60, R60, R5, 0x1, P0 ;  /* 0x000000053c3c7211 */ /* 0x000fe400000f0eff */
[----:B------:R-:W-:-:S04]  /*1cf90*/  LEA R8, P0, R3, R68, 0x2 ;  /* 0x0000004403087211 */ /* 0x000fc800078010ff */
[----:B------:R-:W-:Y:S02]  /*1cfa0*/  LEA.HI.X R9, R3, R69, R60, 0x2, P0 ;  /* 0x0000004503097211 */ /* 0x000fe400000f143c */
[----:B------:R-:W-:Y:S01]  /*1cfb0*/  IADD3 R3, R62, 0x20, RZ ;  /* 0x000000203e037810 */ /* 0x000fe20007ffe0ff */
[----:B------:R-:W-:Y:S05]  /*1cfc0*/  @P1 BRA `(.L_x_1564) ;  /* 0x0000008000001947 */ /* 0x000fea0003800000 */
[C---:B------:R-:W-:Y:S02]  /*1cfd0*/  IADD3 R5, R3.reuse, 0x20, RZ ;  /* 0x0000002003057810 */ /* 0x040fe40007ffe0ff */
[-C--:B-----5:R-:W-:Y:S02]  /*1cfe0*/  ISETP.GE.AND P1, PT, R3, R116.reuse, PT ;  /* 0x000000740300720c */ /* 0x0a0fe40003f26270 */
[-C--:B------:R-:W-:Y:S02]  /*1cff0*/  ISETP.GE.AND P2, PT, R62, R116.reuse, PT ;  /* 0x000000743e00720c */ /* 0x080fe40003f46270 */
[----:B------:R-:W-:-:S09]  /*1d000*/  ISETP.GE.AND P0, PT, R5, R116, PT ;  /* 0x000000740500720c */ /* 0x000fd20003f06270 */
[----:B------:R1:W-:Y:S04]  /*1d010*/  @!P1 ST.E.128 [R8.64+0x80], R40 ;  /* 0x0000802808009985 */ /* 0x0003e8000c101d04 */
[----:B------:R1:W-:Y:S04]  /*1d020*/  @!P2 ST.E.64 [R8.64], R56 ;  /* 0x000000380800a985 */ /* 0x0003e8000c101b04 */
[----:B------:R1:W-:Y:S04]  /*1d030*/  @!P2 ST.E.64 [R8.64+0x8], R58 ;  /* 0x0000083a0800a985 */ /* 0x0003e8000c101b04 */
[----:B------:R1:W-:Y:S02]  /*1d040*/  @!P0 ST.E.128 [R8.64+0x100], R24 ;  /* 0x0001001808008985 */ /* 0x0003e4000c101d04 */
.L_x_1564:
[----:B------:R-:W-:Y:S05]  /*1d050*/  BSYNC B0 ;  /* 0x0000000000007941 */ /* 0x000fea0003800000 */
.L_x_1563:
[----:B------:R-:W-:Y:S01]  /*1d060*/  IADD3 R5, R7, 0x10, RZ ;  /* 0x0000001007057810 */ /* 0x000fe20007ffe0ff */
[----:B------:R-:W-:Y:S03]  /*1d070*/  BSSY B0, `(.L_x_1565) ;  /* 0x000000a000007945 */ /* 0x000fe60003800000 */
[----:B------:R-:W-:-:S13]  /*1d080*/  ISETP.GE.AND P0, PT, R5, R200, PT ;  /* 0x000000c80500720c */ /* 0x000fda0003f06270 */
[----:B------:R-:W-:Y:S05]  /*1d090*/  @P0 BRA `(.L_x_1566) ;  /* 0x0000007000000947 */ /* 0x000fea0003800000 */
[C---:B------:R-:W-:Y:S02]  /*1d0a0*/  IADD3 R5, R3.reuse, 0x20, RZ ;  /* 0x0000002003057810 */ /* 0x040fe40007ffe0ff */
[-C--:B-----5:R-:W-:Y:S02]  /*1d0b0*/  ISETP.GE.AND P2, PT, R62, R116.reuse, PT ;  /* 0x000000743e00720c */ /* 0x0a0fe40003f46270 */
[-C--:B------:R-:W-:Y:S02]  /*1d0c0*/  ISETP.GE.AND P1, PT, R3, R116.reuse, PT ;  /* 0x000000740300720c */ /* 0x080fe40003f26270 */
[----:B------:R-:W-:-:S09]  /*1d0d0*/  ISETP.GE.AND P0, PT, R5, R116, PT ;  /* 0x000000740500720c */ /* 0x000fd20003f06270 */
[----:B------:R3:W-:Y:S04]  /*1d0e0*/  @!P2 ST.E.128 [R8.64+0x1800], R52 ;  /* 0x001800340800a985 */ /* 0x0007e8000c101d04 */
[----:B------:R3:W-:Y:S04]  /*1d0f0*/  @!P1 ST.E.128 [R8.64+0x1880], R36 ;  /* 0x0018802408009985 */ /* 0x0007e8000c101d04 */
[----:B------:R3:W-:Y:S02]  /*1d100*/  @!P0 ST.E.128 [R8.64+0x1900], R20 ;  /* 0x0019001408008985 */ /* 0x0007e4000c101d04 */
.L_x_1566:
[----:B------:R-:W-:Y:S05]  /*1d110*/  BSYNC B0 ;  /* 0x0000000000007941 */ /* 0x000fea0003800000 */
.L_x_1565:
        /* <DEDUP_REMOVED lines=11> */
.L_x_1568:
[----:B------:R-:W-:Y:S05]  /*1d1d0*/  BSYNC B0 ;  /* 0x0000000000007941 */ /* 0x000fea0003800000 */
.L_x_1567:
[----:B------:R-:W-:Y:S01]  /*1d1e0*/  IADD3 R7, R7, 0x30, RZ ;  /* 0x0000003007077810 */ /* 0x000fe20007ffe0ff */
[----:B------:R-:W-:-:S03]  /*1d1f0*/  IMAD.MOV.U32 R199, RZ, RZ, 0x0 ;  /* 0x00000000ffc77424 */ /* 0x000fc600078e00ff */
[----:B------:R-:W-:-:S13]  /*1d200*/  ISETP.GE.AND P0, PT, R7, R200, PT ;  /* 0x000000c80700720c */ /* 0x000fda0003f06270 */
[----:B------:R-:W-:Y:S05]  /*1d210*/  @P0 RET.REL.NODEC R198 `(_ZN5flash24flash_fwd_splitkv_kernelI23Flash_fwd_kernel_traitsILi96ELi64ELi128ELi4ELb0ELb0EN7cutlass10bfloat16_tE19Flash_kernel_traitsILi96ELi64ELi128ELi4ES3_EELb1ELb0ELb0ELb0ELb0ELb0ELb1ELb1EEEvNS_16Flash_fwd_paramsE) ;  /* 0xfffe2de0c6000950 */ /* 0x000fea0003c3ffff */
[CC--:B-----5:R-:W-:Y:S01]  /*1d220*/  ISETP.GE.AND P0, PT, R3.reuse, R116.reuse, PT ;  /* 0x000000740300720c */ /* 0x0e0fe20003f06270 */
[----:B------:R-:W-:Y:S01]  /*1d230*/  IMAD.MOV.U32 R199, RZ, RZ, 0x0 ;  /* 0x00000000ffc77424 */ /* 0x000fe200078e00ff */
[----:B------:R-:W-:Y:S02]  /*1d240*/  IADD3 R3, R3, 0x20, RZ ;  /* 0x0000002003037810 */ /* 0x000fe40007ffe0ff */
[----:B------:R-:W-:-:S09]  /*1d250*/  ISETP.GE.AND P1, PT, R62, R116, PT ;  /* 0x000000743e00720c */ /* 0x000fd20003f26270 */
[----:B------:R1:W-:Y:S01]  /*1d260*/  @!P0 ST.E.128 [R8.64+0x4880], R28 ;  /* 0x0048801c08008985 */ /* 0x0003e2000c101d04 */
[----:B------:R-:W-:-:S03]  /*1d270*/  ISETP.GE.AND P0, PT, R3, R116, PT ;  /* 0x000000740300720c */ /* 0x000fc60003f06270 */
[----:B------:R1:W-:Y:S10]  /*1d280*/  @!P1 ST.E.128 [R8.64+0x4800], R44 ;  /* 0x0048002c08009985 */ /* 0x0003f4000c101d04 */
[----:B------:R-:W-:Y:S05]  /*1d290*/  @P0 RET.REL.NODEC R198 `(_ZN5flash24flash_fwd_splitkv_kernelI23Flash_fwd_kernel_traitsILi96ELi64ELi128ELi4ELb0ELb0EN7cutlass10bfloat16_tE19Flash_kernel_traitsILi96ELi64ELi128ELi4ES3_EELb1ELb0ELb0ELb0ELb0ELb0ELb1ELb1EEEvNS_16Flash_fwd_paramsE) ;  /* 0xfffe2d60c6000950 */ /* 0x000fea0003c3ffff */
[----:B------:R-:W-:Y:S01]  /*1d2a0*/  MOV R199, 0x0 ;  /* 0x0000000000c77802 */ /* 0x000fe20000000f00 */
[----:B------:R1:W-:Y:S03]  /*1d2b0*/  ST.E.128 [R8.64+0x4900], R12 ;  /* 0x0049000c08007985 */ /* 0x0003e6000c101d04 */
[----:B------:R-:W-:Y:S05]  /*1d2c0*/  RET.REL.NODEC R198 `(_ZN5flash24flash_fwd_splitkv_kernelI23Flash_fwd_kernel_traitsILi96ELi64ELi128ELi4ELb0ELb0EN7cutlass10bfloat16_tE19Flash_kernel_traitsILi96ELi64ELi128ELi4ES3_EELb1ELb0ELb0ELb0ELb0ELb0ELb1ELb1EEEvNS_16Flash_fwd_paramsE) ;  /* 0xfffe2d30c6007950 */ /* 0x000fea0003c3ffff */
.L_x_1559:
[----:B------:R-:W-:Y:S02]  /*1d2d0*/  MOV R7, 0x2 ;  /* 0x0000000200077802 */ /* 0x000fe40000000f00 */
[----:B------:R-:W-:-:S02]  /*1d2e0*/  MOV R6, 0x1d300 ;  /* 0x0001d30000067802 */ /* 0x000fc40000000f00 */
[----:B-1---5:R-:W-:Y:S05]  /*1d2f0*/  CALL.REL.NOINC `($__internal_16_$__cuda_sm70_shflsync_bfly_p) ;  /* 0x0000010000007944 */ /* 0x022fea0003c00000 */
[----:B-12---:R-:W-:Y:S05]  /*1d300*/  BRA `(.L_x_1569) ;  /* 0xffffefd000007947 */ /* 0x006fea000383ffff */
.L_x_1560:
[----:B--2---:R-:W-:Y:S01]  /*1d310*/  IMAD.MOV.U32 R210, RZ, RZ, R9 ;  /* 0x000000ffffd27224 */ /* 0x004fe200078e0009 */
[----:B------:R-:W-:-:S02]  /*1d320*/  MOV R7, 0x1 ;  /* 0x0000000100077802 */ /* 0x000fc40000000f00 */
[----:B------:R-:W-:Y:S02]  /*1d330*/  MOV R6, 0x1d350 ;  /* 0x0001d35000067802 */ /* 0x000fe40000000f00 */
[----:B-1---5:R-:W-:Y:S05]  /*1d340*/  CALL.REL.NOINC `($__internal_16_$__cuda_sm70_shflsync_bfly_p) ;  /* 0x000000b000007944 */ /* 0x022fea0003c00000 */
[----:B--2---:R-:W-:Y:S01]  /*1d350*/  FADD.FTZ R4, R9, R10 ;  /* 0x0000000a09047221 */ /* 0x004fe20000010000 */
[----:B-1----:R-:W-:Y:S02]  /*1d360*/  MOV R210, R209 ;  /* 0x000000d100d27202 */ /* 0x002fe40000000f00 */
[----:B------:R-:W-:Y:S02]  /*1d370*/  MOV R7, 0x2 ;  /* 0x0000000200077802 */ /* 0x000fe40000000f00 */
[----:B------:R-:W-:Y:S02]  /*1d380*/  MOV R6, 0x1d3a0 ;  /* 0x0001d3a000067802 */ /* 0x000fe40000000f00 */
[----:B------:R-:W-:Y:S05]  /*1d390*/  CALL.REL.NOINC `($__internal_16_$__cuda_sm70_shflsync_bfly_p) ;  /* 0x0000006000007944 */ /* 0x000fea0003c00000 */
[----:B--2---:R-:W-:Y:S01]  /*1d3a0*/  FADD.FTZ R11, R209, R10 ;  /* 0x0000000ad10b7221 */ /* 0x004fe20000010000 */
[----:B-1----:R-:W-:Y:S02]  /*1d3b0*/  MOV R7, 0x1 ;  /* 0x0000000100077802 */ /* 0x002fe40000000f00 */
[----:B------:R-:W-:Y:S02]  /*1d3c0*/  MOV R6, 0x1d3f0 ;  /* 0x0001d3f000067802 */ /* 0x000fe40000000f00 */
[----:B------:R-:W-:-:S02]  /*1d3d0*/  MOV R210, R11 ;  /* 0x0000000b00d27202 */ /* 0x000fc40000000f00 */
[----:B------:R-:W-:Y:S05]  /*1d3e0*/  CALL.REL.NOINC `($__internal_16_$__cuda_sm70_shflsync_bfly_p) ;  /* 0x0000001000007944 */ /* 0x000fea0003c00000 */
[----:B-12---:R-:W-:Y:S05]  /*1d3f0*/  BRA `(.L_x_1570) ;  /* 0xffffef5000007947 */ /* 0x006fea000383ffff */
        .weak           $__internal_16_$__cuda_sm70_shflsync_bfly_p
        .type           $__internal_16_$__cuda_sm70_shflsync_bfly_p,@function
        .size           $__internal_16_$__cuda_sm70_shflsync_bfly_p,(.L_x_6279 - $__internal_16_$__cuda_sm70_shflsync_bfly_p)
$__internal_16_$__cuda_sm70_shflsync_bfly_p:
[----:B------:R-:W-:Y:S01]  /*1d400*/  MOV R12, R6 ;  /* 0x00000006000c7202 */ /* 0x000fe20000000f00 */
[----:B------:R-:W-:Y:S04]  /*1d410*/  WARPSYNC R5 ;  /* 0x0000000500007348 */ /* 0x000fe80003800000 */
[----:B------:R-:W-:Y:S01]  /*1d420*/  MOV R13, 0x0 ;  /* 0x00000000000d7802 */ /* 0x000fe20000000f00 */
[----:B------:R1:W2:Y:S03]  /*1d430*/  SHFL.BFLY PT, R10, R210, R7, R8 ;  /* 0x0c000007d20a7389 */ /* 0x0002a600000e0008 */
[----:B------:R-:W-:Y:S05]  /*1d440*/  RET.REL.NODEC R12 `(_ZN5flash24flash_fwd_splitkv_kernelI23Flash_fwd_kernel_traitsILi96ELi64ELi128ELi4ELb0ELb0EN7cutlass10bfloat16_tE19Flash_kernel_traitsILi96ELi64ELi128ELi4ES3_EELb1ELb0ELb0ELb0ELb0ELb0ELb1ELb1EEEvNS_16Flash_fwd_paramsE) ;  /* 0xfffe2bb00c007950 */ /* 0x000fea0003c3ffff */
.L_x_1571:
        /* <DEDUP_REMOVED lines=11> */
.L_x_6279:


//--------------------- .text._ZN5flash24flash_fwd_splitkv_kernelI23Flash_fwd_kernel_traitsILi96ELi64ELi128ELi4ELb0ELb0EN7cutlass10bfloat16_tE19Flash_kernel_traitsILi96ELi64ELi128ELi4ES3_EELb1ELb0ELb0ELb0ELb0ELb1ELb1ELb1EEEvNS_16Flash_fwd_paramsE --------------------------
	.section	.text._ZN5flash24flash_fwd_splitkv_kernelI23Flash_fwd_kernel_traitsILi96ELi64ELi128ELi4ELb0ELb0EN7cutlass10bfloat16_tE19Flash_kernel_traitsILi96ELi64ELi128ELi4ES3_EELb1ELb0ELb0ELb0ELb0ELb1ELb1ELb1EEEvNS_16Flash_fwd_paramsE,"ax",@progbits
	.sectioninfo	@"SHI_REGISTERS=234"
	.align	128
        .global         _ZN5flash24flash_fwd_splitkv_kernelI23Flash_fwd_kernel_traitsILi96ELi64ELi128ELi4ELb0ELb0EN7cutlass10bfloat16_tE19Flash_kernel_traitsILi96ELi64ELi128ELi4ES3_EELb1ELb0ELb0ELb0ELb0ELb1ELb1ELb1EEEvNS_16Flash_fwd_paramsE
        .type           _ZN5flash24flash_fwd_splitkv_kernelI23Flash_fwd_kernel_traitsILi96ELi64ELi128ELi4ELb0ELb0EN7cutlass10bfloat16_tE19Flash_kernel_traitsILi96ELi64ELi128ELi4ES3_EELb1ELb0ELb0ELb0ELb0ELb1ELb1ELb1EEEvNS_16Flash_fwd_paramsE,@function
        .size           _ZN5flash24flash_fwd_splitkv_kernelI23Flash_fwd_kernel_traitsILi96ELi64ELi128ELi4ELb0ELb0EN7cutlass10bfloat16_tE19Flash_kernel_traitsILi96ELi64ELi128ELi4ES3_EELb1ELb0ELb0ELb0ELb0ELb1ELb1ELb1EEEvNS_16Flash_fwd_paramsE,(.L_x_6281 - _ZN5flash24flash_fwd_splitkv_kernelI23Flash_fwd_kernel_traitsILi96ELi64ELi128ELi4ELb0ELb0EN7cutlass10bfloat16_tE19Flash_kernel_traitsILi96ELi64ELi128ELi4ES3_EELb1ELb0ELb0ELb0ELb0ELb1ELb1ELb1EEEvNS_16Flash_fwd_paramsE)
        .other          _ZN5flash24flash_fwd_splitkv_kernelI23Flash_fwd_kernel_traitsILi96ELi64ELi128ELi4ELb0ELb0EN7cutlass10bfloat16_tE19Flash_kernel_traitsILi96ELi64ELi128ELi4ES3_EELb1ELb0ELb0ELb0ELb0ELb1ELb1ELb1EEEvNS_16Flash_fwd_paramsE,@"STO_CUDA_ENTRY STV_DEFAULT"
_ZN5flash24flash_fwd_splitkv_kernelI23Flash_fwd_kernel_traitsILi96ELi64ELi128ELi4ELb0ELb0EN7cutlass10bfloat16_tE19Flash_kernel_traitsILi96ELi64ELi128ELi4ES3_EELb1ELb0ELb0ELb0ELb0ELb1ELb1ELb1EEEvNS_16Flash_fwd_paramsE:
.text._ZN5flash24flash_fwd_splitkv_kernelI23Flash_fwd_kernel_traitsILi96ELi64ELi128ELi4ELb0ELb0EN7cutlass10bfloat16_tE19Flash_kernel_traitsILi96ELi64ELi128ELi4ES3_EELb1ELb0ELb0ELb0ELb0ELb1ELb1ELb1EEEvNS_16Flash_fwd_paramsE:
        /* <DEDUP_REMOVED lines=29> */
[----:B---34-:R-:W-:Y:S05]  /*01d0*/  CALL.REL.NOINC `($_ZN5flash24flash_fwd_splitkv_kernelI23Flash_fwd_kernel_traitsILi96ELi64ELi128ELi4ELb0ELb0EN7cutlass10bfloat16_tE19Flash_kernel_traitsILi96ELi64ELi128ELi4ES3_EELb1ELb0ELb0ELb0ELb0ELb1ELb1ELb1EEEvNS_16Flash_fwd_paramsE$_ZN5flash30compute_attn_1rowblock_splitkvI23Flash_fwd_kernel_traitsILi96ELi64ELi128ELi4ELb0ELb0EN7cutlass10bfloat16_tE19Flash_kernel_traitsILi96ELi64ELi128ELi4ES3_EELb1ELb0ELb0ELb0ELb0ELb1ELb1ELb1ENS_16Flash_fwd_paramsEEEvRKT8_iiiii) ;  /* 0x0000002000007944 */ /* 0x018fea0003c00000 */
[----:B------:R-:W-:Y:S05]  /*01e0*/  BSYNC B4 ;  /* 0x0000000000047941 */ /* 0x000fea0003800000 */
.L_x_1572:
[----:B------:R-:W-:Y:S05]  /*01f0*/  EXIT ;  /* 0x000000000000794d */ /* 0x000fea0003800000 */
        .type           $_ZN5flash24flash_fwd_splitkv_kernelI23Flash_fwd_kernel_traitsILi96ELi64ELi128ELi4ELb0ELb0EN7cutlass10bfloat16_tE19Flash_kernel_traitsILi96ELi64ELi128ELi4ES3_EELb1ELb0ELb0ELb0ELb0ELb1ELb1ELb1EEEvNS_16Flash_fwd_paramsE$_ZN5flash30compute_attn_1rowblock_splitkvI23Flash_fwd_kernel_traitsILi96ELi64ELi128ELi4ELb0ELb0EN7cutlass10bfloat16_tE19Flash_kernel_traitsILi96ELi64ELi128ELi4ES3_EELb1ELb0ELb0ELb0ELb0ELb1ELb1ELb1ENS_16Flash_fwd_paramsEEEvRKT8_iiiii,@function
        .size           $_ZN5flash24flash_fwd_splitkv_kernelI23Flash_fwd_kernel_traitsILi96ELi64ELi128ELi4ELb0ELb0EN7cutlass10bfloat16_tE19Flash_kernel_traitsILi96ELi64ELi128ELi4ES3_EELb1ELb0ELb0ELb0ELb0ELb1ELb1ELb1EEEvNS_16Flash_fwd_paramsE$_ZN5flash30compute_attn_1rowblock_splitkvI23Flash_fwd_kernel_traitsILi96ELi64ELi128ELi4ELb0ELb0EN7cutlass10bfloat16_tE19Flash_kernel_traitsILi96ELi64ELi128ELi4ES3_EELb1ELb0ELb0ELb0ELb0ELb1ELb1ELb1ENS_16Flash_fwd_paramsEEEvRKT8_iiiii,($__internal_17_$__cuda_sm70_shflsync_bfly_p - $_ZN5flash24flash_fwd_splitkv_kernelI23Flash_fwd_kernel_traitsILi96ELi64ELi128ELi4ELb0ELb0EN7cutlass10bfloat16_tE19Flash_kernel_traitsILi96ELi64ELi128ELi4ES3_EELb1ELb0ELb0ELb0ELb0ELb1ELb1ELb1EEEvNS_16Flash_fwd_paramsE$_ZN5flash30compute_attn_1rowblock_splitkvI23Flash_fwd_kernel_traitsILi96ELi64ELi128ELi4ELb0ELb0EN7cutlass10bfloat16_tE19Flash_kernel_traitsILi96ELi64ELi128ELi4ES3_EELb1ELb0ELb0ELb0ELb0ELb1ELb1ELb1ENS_16Flash_fwd_paramsEEEvRKT8_iiiii)
$_ZN5flash24flash_fwd_splitkv_kernelI23Flash_fwd_kernel_traitsILi96ELi64ELi128ELi4ELb0ELb0EN7cutlass10bfloat16_tE19Flash_kernel_traitsILi96ELi64ELi128ELi4ES3_EELb1ELb0ELb0ELb0ELb0ELb1ELb1ELb1EEEvNS_16Flash_fwd_paramsE$_ZN5flash30compute_attn_1rowblock_splitkvI23Flash_fwd_kernel_traitsILi96ELi64ELi128ELi4ELb0ELb0EN7cutlass10bfloat16_tE19Flash_kernel_traitsILi96ELi64ELi128ELi4ES3_EELb1ELb0ELb0ELb0ELb0ELb1ELb1ELb1ENS_16Flash_fwd_paramsEEEvRKT8_iiiii:
        /* <DEDUP_REMOVED lines=20> */
.L_x_1574:
[----:B------:R-:W-:Y:S05]  /*0340*/  BSYNC B0 ;  /* 0x0000000000007941 */ /* 0x000fea0003800000 */
.L_x_1573:
        /* <DEDUP_REMOVED lines=17> */
.L_x_1576:
[----:B------:R4:W5:Y:S02]  /*0460*/  LD.E R81, [R116.64+0xb8] ;  /* 0x0000b80474517980 */ /* 0x000964000c101900 */
.L_x_1577:
[----:B------:R-:W-:Y:S05]  /*0470*/  BSYNC B0 ;  /* 0x0000000000007941 */ /* 0x000fea0003800000 */
.L_x_1575:
        /* <DEDUP_REMOVED lines=10> */
.L_x_1579:
[----:B------:R-:W2:Y:S01]  /*0520*/  LD.E.64 R4, [R116.64+0x108] ;  /* 0x0001080474047980 */ /* 0x000ea2000c101b00 */
[----:B------:R-:W-:Y:S01]  /*0530*/  BSSY B0, `(.L_x_1581) ;  /* 0x0000006000007945 */ /* 0x000fe20003800000 */
[----:B------:R-:W-:Y:S01]  /*0540*/  IMAD.MOV.U32 R0, RZ, RZ, RZ ;  /* 0x000000ffff007224 */ /* 0x000fe200078e00ff */
[----:B--2---:R-:W-:-:S04]  /*0550*/  ISETP.NE.U32.AND P0, PT, R4, RZ, PT ;  /* 0x000000ff0400720c */ /* 0x004fc80003f05070 */
[----:B------:R-:W-:-:S13]  /*0560*/  ISETP.NE.AND.EX P0, PT, R5, RZ, PT, P0 ;  /* 0x000000ff0500720c */ /* 0x000fda0003f05300 */
[----:B------:R-:W-:Y:S05]  /*0570*/  @!P0 BRA `(.L_x_1582) ;  /* 0x0000001000008947 */ /* 0x000fea0003800000 */
[----:B------:R2:W5:Y:S02]  /*0580*/  LD.E R0, [R116.64+0xbc] ;  /* 0x0000bc0474007980 */ /* 0x000564000c101900 */
.L_x_1582:
[----:B------:R-:W-:Y:S05]  /*0590*/  BSYNC B0 ;  /* 0x0000000000007941 */ /* 0x000fea0003800000 */
.L_x_1581:
[----:B-----5:R-:W-:Y:S02]  /*05a0*/  IADD3 R53, R81, R0, RZ ;  /* 0x0000000051357210 */ /* 0x020fe40007ffe0ff */
.L_x_1580:
[----:B------:R-:W-:Y:S05]  /*05b0*/  BSYNC B1 ;  /* 0x0000000000017941 */ /* 0x000fea0003800000 */
.L_x_1578:
[----:B------:R-:W-:Y:S01]  /*05c0*/  IMAD.SHL.U32 R67, R197, 0x40, RZ ;  /* 0x00000040c5437824 */ /* 0x000fe200078e00ff */
[----:B------:R-:W-:Y:S01]  /*05d0*/  MOV R4, R196 ;  /* 0x000000c400047202 */ /* 0x000fe20000000f00 */
[----:B------:R-:W-:-:S03]  /*05e0*/  IMAD.MOV.U32 R5, RZ, RZ, 0x0 ;  /* 0x00000000ff057424 */ /* 0x000fc600078e00ff */
[----:B------:R-:W-:-:S13]  /*05f0*/  ISETP.GT.AND P0, PT, R198, R67, PT ;  /* 0x00000043c600720c */ /* 0x000fda0003f04270 */
[----:B------:R-:W-:Y:S05]  /*0600*/  @!P0 RET.REL.NODEC R4 `(_ZN5flash24flash_fwd_splitkv_kernelI23Flash_fwd_kernel_traitsILi96ELi64ELi128ELi4ELb0ELb0EN7cutlass10bfloat16_tE19Flash_kernel_traitsILi96ELi64ELi128ELi4ES3_EELb1ELb0ELb0ELb0ELb0ELb1ELb1ELb1EEEvNS_16Flash_fwd_paramsE) ;  /* 0xfffff9f004008950 */ /* 0x000fea0003c3ffff */
        /* <DEDUP_REMOVED lines=22> */
[----:B------:R-:W-:Y:S02]  /*0770*/  ISETP.GE.AND P0, PT, R7, RZ, PT ;  /* 0x000000ff0700720c */ /* 0x000fe40003f06270 */
[----:B------:R-:W-:Y:S01]  /*0780*/  IADD3 R7, -R198, 0xbf, R67 ;  /* 0x000000bfc6077810 */ /* 0x000fe20007ffe143 */
[----:B------:R-:W-:-:S03]  /*0790*/  IMAD R9, R5, R0, R2 ;  /* 0x0000000005097224 */ /* 0x000fc600078e0202 */
[----:B-----5:R-:W-:Y:S02]  /*07a0*/  IADD3 R7, R6, R7, R53 ;  /* 0x0000000706077210 */ /* 0x020fe40007ffe035 */
[----:B------:R-:W-:Y:S02]  /*07b0*/  ISETP.GT.U32.AND P1, PT, R4, R9, PT ;  /* 0x000000090400720c */ /* 0x000fe40003f24070 */
[----:B------:R-:W-:-:S04]  /*07c0*/  SHF.R.S32.HI R64, RZ, 0x1f, R7 ;  /* 0x0000001fff407819 */ /* 0x000fc80000011407 */
[----:B------:R-:W-:-:S04]  /*07d0*/  LEA.HI R64, R64, R7, RZ, 0x7 ;  /* 0x0000000740407211 */ /* 0x000fc800078f38ff */
[----:B------:R-:W-:-:S03]  /*07e0*/  SHF.R.S32.HI R64, RZ, 0x7, R64 ;  /* 0x00000007ff407819 */ /* 0x000fc60000011440 */
        /* <DEDUP_REMOVED lines=52> */
.L_x_1585:
[----:B-1----:R-:W-:Y:S05]  /*0b30*/  BSYNC B0 ;  /* 0x0000000000007941 */ /* 0x002fea0003800000 */
.L_x_1584:
        /* <DEDUP_REMOVED lines=10> */
.L_x_1587:
[----:B------:R-:W-:Y:S05]  /*0be0*/  BSYNC B0 ;  /* 0x0000000000007941 */ /* 0x000fea0003800000 */
.L_x_1586:
        /* <DEDUP_REMOVED lines=10> */
.L_x_1589:
[----:B------:R-:W-:Y:S05]  /*0c90*/  BSYNC B0 ;  /* 0x0000000000007941 */ /* 0x000fea0003800000 */
.L_x_1588:
        /* <DEDUP_REMOVED lines=10> */
.L_x_1591:
[----:B------:R-:W-:Y:S05]  /*0d40*/  BSYNC B0 ;  /* 0x0000000000007941 */ /* 0x000fea0003800000 */
.L_x_1590:
        /* <DEDUP_REMOVED lines=17> */
[----:B------:R-:W-:Y:S05]  /*0e60*/  @P4 RET.REL.NODEC R196 `(_ZN5flash24flash_fwd_splitkv_kernelI23Flash_fwd_kernel_traitsILi96ELi64ELi128ELi4ELb0ELb0EN7cutlass10bfloat16_tE19Flash_kernel_traitsILi96ELi64ELi128ELi4ES3_EELb1ELb0ELb0ELb0ELb0ELb1ELb1ELb1EEEvNS_16Flash_fwd_paramsE) ;  /* 0xfffff190c4004950 */ /* 0x000fea0003c3ffff */
[----:B----4-:R-:W-:Y:S02]  /*0e70*/  MOV R5, 0xff800000 ;  /* 0xff80000000057802 */ /* 0x010fe40000000f00 */
[----:B------:R-:W-:-:S03]  /*0e80*/  MOV R197, 0x0 ;  /* 0x0000000000c57802 */ /* 0x000fc60000000f00 */
[----:B------:R4:W-:Y:S01]  /*0e90*/  ST.E [R2.64+0xc0], R5 ;  /* 0x0000c00502007985 */ /* 0x0009e2000c101904 */
[----:B------:R-:W-:Y:S05]  /*0ea0*/  RET.REL.NODEC R196 `(_ZN5flash24flash_fwd_splitkv_kernelI23Flash_fwd_kernel_traitsILi96ELi64ELi128ELi4ELb0ELb0EN7cutlass10bfloat16_tE19Flash_kernel_traitsILi96ELi64ELi128ELi4ES3_EELb1ELb0ELb0ELb0ELb0ELb1ELb1ELb1EEEvNS_16Flash_fwd_paramsE) ;  /* 0xfffff150c4007950 */ /* 0x000fea0003c3ffff */
.L_x_1583:
        /* <DEDUP_REMOVED lines=105> */
.L_x_1593:
        /* <DEDUP_REMOVED lines=81> */
.L_x_1594:
[----:B-1----:R-:W-:Y:S05]  /*1a50*/  BSYNC B0 ;  /* 0x0000000000007941 */ /* 0x002fea0003800000 */
.L_x_1592:
        /* <DEDUP_REMOVED lines=19> */
[----:B------:R-:W-:Y:S01]  /*1b90*/  IMAD.SHL.U32 R14, R82, 0x8, RZ ;  /* 0x00000008520e7824 */ /* 0x000fe200078e00ff */
[----:B------:R-:W-:Y:S01]  /*1ba0*/  SHF.R.S32.HI R170, RZ, 0x2, R29 ;  /* 0x00000002ffaa7819 */ /* 0x000fe2000001141d */
[C---:B------:R-:W-:Y:S02]  /*1bb0*/  IMAD.IADD R69, R19.reuse, 0x1, -R8 ;  /* 0x0000000113457824 */ /* 0x040fe400078e0a08 */
[----:B------:R-:W-:Y:S01]  /*1bc0*/  IMAD.SHL.U32 R19, R19, 0x40, RZ ;  /* 0x0000004013137824 */ /* 0x000fe200078e00ff */
[----:B------:R-:W-:Y:S01]  /*1bd0*/  LEA.HI R29, R29, R170, RZ, 0x1 ;  /* 0x000000aa1d1d7211 */ /* 0x000fe200078f08ff */
[----:B------:R-:W-:Y:S01]  /*1be0*/  IMAD.IADD R68, R74, 0x1, -R15 ;  /* 0x000000014a447824 */ /* 0x000fe200078e0a0f */
[----:B------:R-:W-:Y:S02]  /*1bf0*/  IADD3 R30, P0, R14, R4, RZ ;  /* 0x000000040e1e7210 */ /* 0x000fe40007f1e0ff */
[----:B------:R-:W-:-:S02]  /*1c00*/  SHF.R.S32.HI R15, RZ, 0x1f, R14 ;  /* 0x0000001fff0f7819 */ /* 0x000fc4000001140e */
[----:B------:R-:W-:Y:S02]  /*1c10*/  LOP3.LUT R29, R29, 0x7fffffe, RZ, 0xc0, !PT ;  /* 0x07fffffe1d1d7812 */ /* 0x000fe400078ec0ff */
[----:B------:R-:W-:Y:S01]  /*1c20*/  LOP3.LUT R19, R19, 0xc0, RZ, 0xc0, !PT ;  /* 0x000000c013137812 */ /* 0x000fe200078ec0ff */
[----:B------:R-:W-:Y:S01]  /*1c30*/  IMAD.X R31, R15, 0x1, R27, P0 ;  /* 0x000000010f1f7824 */ /* 0x000fe200000e061b */
[----:B------:R-:W-:Y:S01]  /*1c40*/  LEA.HI R75, R13, R74, RZ, 0x5 ;  /* 0x0000004a0d4b7211 */ /* 0x000fe200078f28ff */
[----:B------:R-:W-:Y:S01]  /*1c50*/  IMAD.IADD R4, R170, 0x1, -R29 ;  /* 0x00000001aa047824 */ /* 0x000fe200078e0a1d */
[----:B------:R-:W-:Y:S01]  /*1c60*/  LOP3.LUT R27, R19, 0x18, R14, 0xf8, !PT ;  /* 0x00000018131b7812 */ /* 0x000fe200078ef80e */
[C---:B------:R-:W-:Y:S01]  /*1c70*/  IMAD R26, R0.reuse, R63, R26 ;  /* 0x0000003f001a7224 */ /* 0x040fe200078e021a */
[----:B------:R-:W-:Y:S01]  /*1c80*/  SHF.R.U32.HI R8, RZ, 0x3, R19 ;  /* 0x00000003ff087819 */ /* 0x000fe20000011613 */
[----:B------:R-:W-:Y:S01]  /*1c90*/  IMAD.WIDE.U32 R28, R0, R62, R30 ;  /* 0x0000003e001c7225 */ /* 0x000fe200078e001e */
[----:B------:R-:W-:-:S02]  /*1ca0*/  LEA.HI R70, R13, R74, RZ, 0x4 ;  /* 0x0000004a0d467211 */ /* 0x000fc400078f20ff */
[----:B------:R-:W-:Y:S02]  /*1cb0*/  SHF.R.S32.HI R65, RZ, 0x5, R75 ;  /* 0x00000005ff417819 */ /* 0x000fe4000001144b */
[----:B------:R-:W-:Y:S01]  /*1cc0*/  LOP3.LUT R0, R27, R8, RZ, 0x3c, !PT ;  /* 0x000000081b007212 */ /* 0x000fe200078e3cff */
[----:B------:R-:W-:Y:S01]  /*1cd0*/  IMAD.IADD R27, R29, 0x1, R26 ;  /* 0x000000011d1b7824 */ /* 0x000fe200078e021a */
[----:B------:R-:W-:Y:S01]  /*1ce0*/  LOP3.LUT R73, R70, 0xfffffff0, RZ, 0xc0, !PT ;  /* 0xfffffff046497812 */ /* 0x000fe200078ec0ff */
[----:B------:R-:W-:Y:S01]  /*1cf0*/  IMAD.MOV.U32 R26, RZ, RZ, R28 ;  /* 0x000000ffff1a7224 */ /* 0x000fe200078e001c */
[----:B------:R-:W-:Y:S01]  /*1d00*/  SHF.R.S32.HI R78, RZ, 0x1f, R201 ;  /* 0x0000001fff4e7819 */ /* 0x000fe200000114c9 */
[----:B------:R-:W-:Y:S02]  /*1d10*/  IMAD R11, R11, R7, RZ ;  /* 0x000000070b0b7224 */ /* 0x000fe400078e02ff */
[----:B------:R-:W-:Y:S02]  /*1d20*/  IMAD R163, R65, 0x8, R4 ;  /* 0x0000000841a37824 */ /* 0x000fe400078e0204 */
[----:B------:R-:W-:-:S02]  /*1d30*/  IMAD.IADD R73, R74, 0x1, -R73 ;  /* 0x000000014a497824 */ /* 0x000fc400078e0a49 */
[----:B------:R-:W-:-:S03]  /*1d40*/  IMAD.U32 R163, R163, 0x20, R0 ;  /* 0x00000020a3a37824 */ /* 0x000fc600078e0000 */
[----:B------:R-:W-:-:S04]  /*1d50*/  LEA.HI R72, R73, R73, RZ, 0x1 ;  /* 0x0000004949487211 */ /* 0x000fc800078f08ff */
[--C-:B------:R-:W-:Y:S02]  /*1d60*/  SHF.R.S32.HI R0, RZ, 0x1, R72.reuse ;  /* 0x00000001ff007819 */ /* 0x100fe40000011448 */
[----:B------:R-:W-:-:S04]  /*1d70*/  SHF.R.S32.HI R71, RZ, 0x1f, R72 ;  /* 0x0000001fff477819 */ /* 0x000fc80000011448 */
[----:B------:R-:W-:-:S04]  /*1d80*/  LEA.HI R71, R71, R0, RZ, 0x2 ;  /* 0x0000000047477211 */ /* 0x000fc800078f10ff */
[----:B------:R-:W-:-:S05]  /*1d90*/  LOP3.LUT R71, R71, 0xfffffffc, RZ, 0xc0, !PT ;  /* 0xfffffffc47477812 */ /* 0x000fca00078ec0ff */
[----:B------:R-:W-:Y:S01]  /*1da0*/  IMAD.IADD R71, R0, 0x1, -R71 ;  /* 0x0000000100477824 */ /* 0x000fe200078e0a47 */
[----:B------:R-:W-:Y:S01]  /*1db0*/  SHF.R.S32.HI R171, RZ, 0x1f, R170 ;  /* 0x0000001fffab7819 */ /* 0x000fe200000114aa */
        /* <DEDUP_REMOVED lines=18> */
[----:B------:R-:W-:-:S04]  /*1ee0*/  @P2 IMAD.WIDE.U32 R30, R20, R3, RZ ;  /* 0x00000003141e2225 */ /* 0x000fc800078e00ff */
        /* <DEDUP_REMOVED lines=22> */
[----:B------:R-:W-:-:S03]  /*2050*/  IMAD.MOV.U32 R22, RZ, RZ, R10 ;  /* 0x000000ffff167224 */ /* 0x000fc600078e000a */
[----:B------:R-:W-:Y:S02]  /*2060*/  LOP3.LUT R13, R13, 0x2, R0, 0xe2, !PT ;  /* 0x000000020d0d7812 */ /* 0x000fe400078ee200 */
[----:B------:R-:W-:Y:S01]  /*2070*/  SHF.R.S32.HI R0, RZ, 0x1f, R81 ;  /* 0x0000001fff007819 */ /* 0x000fe20000011451 */
[----:B------:R-:W-:-:S03]  /*2080*/  IMAD.WIDE.U32 R22, R170, R62, R22 ;  /* 0x0000003eaa167225 */ /* 0x000fc600078e0016 */
[----:B------:R-:W-:Y:S01]  /*2090*/  LEA.HI R0, R0, R81, RZ, 0x7 ;  /* 0x0000005100007211 */ /* 0x000fe200078f38ff */
[----:B------:R-:W-:Y:S01]  /*20a0*/  IMAD.IADD R137, R23, 0x1, R137 ;  /* 0x0000000117897824 */ /* 0x000fe200078e0289 */
[----:B------:R-:W-:Y:S02]  /*20b0*/  IADD3 R10, R14, 0x40, RZ ;  /* 0x000000400e0a7810 */ /* 0x000fe40007ffe0ff */
[----:B------:R-:W-:Y:S02]  /*20c0*/  LEA R136, P0, R22, R16, 0x1 ;  /* 0x0000001016887211 */ /* 0x000fe400078008ff */
[----:B------:R-:W-:Y:S02]  /*20d0*/  SHF.R.S32.HI R0, RZ, 0x7, R0 ;  /* 0x00000007ff007819 */ /* 0x000fe40000011400 */
[----:B------:R-:W-:Y:S02]  /*20e0*/  ISETP.GE.AND P1, PT, R10, R83, PT ;  /* 0x000000530a00720c */ /* 0x000fe40003f26270 */
[----:B------:R-:W-:-:S02]  /*20f0*/  LEA.HI.X R137, R22, R17, R137, 0x1, P0 ;  /* 0x0000001116897211 */ /* 0x000fc400000f0c89 */
[----:B------:R-:W-:Y:S02]  /*2100*/  IMNMX R101, R193, R0, !PT ;  /* 0x00000000c1657217 */ /* 0x000fe40007800200 */
[----:B------:R-:W-:Y:S02]  /*2110*/  IADD3 R166, P0, R14, R2, RZ ;  /* 0x000000020ea67210 */ /* 0x000fe40007f1e0ff */
[----:B------:R-:W-:Y:S01]  /*2120*/  SEL R76, RZ, 0x4, P1 ;  /* 0x00000004ff4c7807 */ /* 0x000fe20000800000 */
[----:B------:R-:W-:Y:S01]  /*2130*/  IMAD.IADD R175, R25, 0x1, R174 ;  /* 0x0000000119af7824 */ /* 0x000fe200078e02ae */
[----:B------:R-:W-:Y:S01]  /*2140*/  ISETP.GT.AND P1, PT, R64, R101, PT ;  /* 0x000000654000720c */ /* 0x000fe20003f24270 */
[----:B------:R-:W-:Y:S02]  /*2150*/  IMAD.MOV.U32 R174, RZ, RZ, R24 ;  /* 0x000000ffffae7224 */ /* 0x000fe400078e0018 */
[----:B------:R-:W-:Y:S02]  /*2160*/  IMAD.X R167, R15, 0x1, R9, P0 ;  /* 0x000000010fa77824 */ /* 0x000fe400000e0609 */
[----:B------:R-:W-:-:S04]  /*2170*/  IMAD.WIDE R24, R197, 0x40, R170 ;  /* 0x00000040c5187825 */ /* 0x000fc800078e02aa */
[----:B------:R-:W-:-:S04]  /*2180*/  IMAD.WIDE.U32 R166, R170, R60, R166 ;  /* 0x0000003caaa67225 */ /* 0x000fc800078e00a6 */
[----:B------:R-:W-:Y:S01]  /*2190*/  IMAD R3, R25, R20, RZ ;  /* 0x0000001419037224 */ /* 0x000fe200078e02ff */
[----:B------:R-:W-:Y:S01]  /*21a0*/  LOP3.LUT P2, RZ, R71, 0x2, RZ, 0xc0, !PT ;  /* 0x0000000247ff7812 */ /* 0x000fe2000784c0ff */
[----:B------:R-:W-:Y:S01]  /*21b0*/  IMAD.IADD R169, R167, 0x1, R169 ;  /* 0x00000001a7a97824 */ /* 0x000fe200078e02a9 */
[----:B------:R-:W-:Y:S01]  /*21c0*/  LEA R194, P0, R166, R172, 0x1 ;  /* 0x000000aca6c27211 */ /* 0x000fe200078008ff */
[C---:B------:R-:W-:Y:S02]  /*21d0*/  IMAD R3, R24.reuse, R21, R3 ;  /* 0x0000001518037224 */ /* 0x040fe400078e0203 */
[----:B------:R-:W-:Y:S01]  /*21e0*/  IMAD.WIDE.U32 R174, R24, R20, R174 ;  /* 0x0000001418ae7225 */ /* 0x000fe200078e00ae */
[C---:B------:R-:W-:Y:S02]  /*21f0*/  SHF.L.U64.HI R79, R20.reuse, 0x5, R21 ;  /* 0x00000005144f7819 */ /* 0x040fe40000010215 */
[----:B------:R-:W-:Y:S01]  /*2200*/  LOP3.LUT R76, R13, R76, RZ, 0xfc, !PT ;  /* 0x0000004c0d4c7212 */ /* 0x000fe200078efcff */
[----:B------:R-:W-:Y:S01]  /*2210*/  IMAD.SHL.U32 R77, R20, 0x20, RZ ;  /* 0x00000020144d7824 */ /* 0x000fe200078e00ff */
[----:B------:R-:W-:Y:S01]  /*2220*/  SEL R52, R52, 0xfffffff0, !P2 ;  /* 0xfffffff034347807 */ /* 0x000fe20005000000 */
[----:B------:R-:W-:Y:S01]  /*2230*/  @!P5 IMAD.MOV.U32 R18, RZ, RZ, RZ ;  /* 0x000000ffff12d224 */ /* 0x000fe200078e00ff */
[----:B------:R-:W-:Y:S01]  /*2240*/  LEA.HI.X R195, R166, R173, R169, 0x1, P0 ;  /* 0x000000ada6c37211 */ /* 0x000fe200000f0ca9 */
[----:B------:R-:W-:Y:S01]  /*2250*/  IMAD.IADD R80, R175, 0x1, R3 ;  /* 0x00000001af507824 */ /* 0x000fe200078e0203 */
[----:B------:R-:W-:Y:S05]  /*2260*/  @!P1 BRA `(.L_x_1595) ;  /* 0x00008cc000009947 */ /* 0x000fea0003800000 */
[----:B-1----:R-:W2:Y:S04]  /*2270*/  LD.E.64 R30, [R116.64+0x120] ;  /* 0x00012004741e7980 */ /* 0x002ea8000c101b00 */
        /* <DEDUP_REMOVED lines=107> */
[C---:B------:R-:W-:Y:S01]  /*2930*/  IADD3 R108, P0, R103.reuse, 0x40, RZ ;  /* 0x00000040676c7810 */ /* 0x040fe20007f1e0ff */
        /* <DEDUP_REMOVED lines=15> */
[----:B------:R-:W-:Y:S01]  /*2a30*/  IADD3 R115, P1, R113, R104, RZ ;  /* 0x0000006871737210 */ /* 0x000fe20007f3e0ff */
[----:B------:R-:W-:Y:S01]  /*2a40*/  IMAD.X R109, RZ, RZ, R102, P0 ;  /* 0x000000ffff6d7224 */ /* 0x000fe200000e0666 */
[----:B------:R-:W-:Y:S01]  /*2a50*/  IADD3 R107, P4, R104, R103, RZ ;  /* 0x00000067686b7210 */ /* 0x000fe20007f9e0ff */
[----:B------:R-:W-:Y:S01]  /*2a60*/  IMAD.SHL.U32 R156, R3, 0x40, RZ ;  /* 0x00000040039c7824 */ /* 0x000fe200078e00ff */
        /* <DEDUP_REMOVED lines=24> */
.L_x_1689:
        /* <DEDUP_REMOVED lines=19> */
.L_x_1597:
[----:B------:R-:W-:Y:S05]  /*2d20*/  BSYNC B0 ;  /* 0x0000000000007941 */ /* 0x000fea0003800000 */
.L_x_1596:
        /* <DEDUP_REMOVED lines=18> */
.L_x_1599:
[----:B------:R-:W-:Y:S05]  /*2e50*/  BSYNC B0 ;  /* 0x0000000000007941 */ /* 0x000fea0003800000 */
.L_x_1598:
        /* <DEDUP_REMOVED lines=18> */
.L_x_1601:
[----:B------:R-:W-:Y:S05]  /*2f80*/  BSYNC B0 ;  /* 0x0000000000007941 */ /* 0x000fea0003800000 */
.L_x_1600:
        /* <DEDUP_REMOVED lines=18> */
.L_x_1603:
[----:B------:R-:W-:Y:S05]  /*30b0*/  BSYNC B0 ;  /* 0x0000000000007941 */ /* 0x000fea0003800000 */
.L_x_1602:
        /* <DEDUP_REMOVED lines=65> */
.L_x_1610:
[----:B------:R-:W-:Y:S05]  /*34d0*/  BSYNC B0 ;  /* 0x0000000000007941 */ /* 0x000fea0003800000 */
.L_x_1609:
        /* <DEDUP_REMOVED lines=50> */
.L_x_1612:
[----:B------:R-:W-:Y:S05]  /*3800*/  BSYNC B0 ;  /* 0x0000000000007941 */ /* 0x000fea0003800000 */
.L_x_1611:
        /* <DEDUP_REMOVED lines=49> */
.L_x_1608:
[----:B------:R-:W-:Y:S05]  /*3b20*/  BSYNC B1 ;  /* 0x0000000000017941 */ /* 0x000fea0003800000 */
.L_x_1607:
        /* <DEDUP_REMOVED lines=60> */
.L_x_1616:
[----:B------:R-:W-:Y:S05]  /*3ef0*/  BSYNC B0 ;  /* 0x0000000000007941 */ /* 0x000fea0003800000 */
.L_x_1615:
        /* <DEDUP_REMOVED lines=53> */
.L_x_1618:
[----:B------:R-:W-:Y:S05]  /*4250*/  BSYNC B0 ;  /* 0x0000000000007941 */ /* 0x000fea0003800000 */
.L_x_1617:
        /* <DEDUP_REMOVED lines=52> */
.L_x_1614:
[----:B------:R-:W-:Y:S05]  /*45a0*/  BSYNC B1 ;  /* 0x0000000000017941 */ /* 0x000fea0003800000 */
.L_x_1613:
        /* <DEDUP_REMOVED lines=60> */
.L_x_1622:
[----:B------:R-:W-:Y:S05]  /*4970*/  BSYNC B0 ;  /* 0x0000000000007941 */ /* 0x000fea0003800000 */
.L_x_1621:
        /* <DEDUP_REMOVED lines=53> */
.L_x_1624:
[----:B------:R-:W-:Y:S05]  /*4cd0*/  BSYNC B0 ;  /* 0x0000000000007941 */ /* 0x000fea0003800000 */
.L_x_1623:
        /* <DEDUP_REMOVED lines=52> */
.L_x_1620:
[----:B------:R-:W-:Y:S05]  /*5020*/  BSYNC B1 ;  /* 0x0000000000017941 */ /* 0x000fea0003800000 */
.L_x_1619:
        /* <DEDUP_REMOVED lines=62> */
.L_x_1628:
[----:B------:R-:W-:Y:S05]  /*5410*/  BSYNC B0 ;  /* 0x0000000000007941 */ /* 0x000fea0003800000 */
.L_x_1627:
        /* <DEDUP_REMOVED lines=53> */
.L_x_1630:
[----:B------:R-:W-:Y:S05]  /*5770*/  BSYNC B0 ;  /* 0x0000000000007941 */ /* 0x000fea0003800000 */
.L_x_1629:
        /* <DEDUP_REMOVED lines=52> */
.L_x_1626:
[----:B------:R-:W-:Y:S05]  /*5ac0*/  BSYNC B1 ;  /* 0x0000000000017941 */ /* 0x000fea0003800000 */
.L_x_1625:
[----:B------:R-:W2:Y:S02]  /*5ad0*/  LD.E R3, [R116.64+0xd0] ;  /* 0x0000d00474037980 */ /* 0x000ea4000c101900 */
[----:B--2---:R-:W-:Y:S05]  /*5ae0*/  IMAD.U32 R3, R3, -0x40, RZ ;  /* 0xffffffc003037824 */ /* 0x004fea00078e00ff */
[C---:B------:R-:W-:Y:S02]  /*5af0*/  LEA R16, P1, R3.reuse, R16, 0x1 ;  /* 0x0000001003107211 */ /* 0x040fe400078208ff */
[C---:B------:R-:W-:Y:S02]  /*5b00*/  LEA R54, P0, R3.reuse, R54, 0x1 ;  /* 0x0000003603367211 */ /* 0x040fe400078008ff */
[C---:B------:R-:W-:Y:S02]  /*5b10*/  LEA.HI.X.SX32 R17, R3.reuse, R17, 0x1, P1 ;  /* 0x0000001103117211 */ /* 0x040fe400008f0eff */
[----:B------:R-:W-:Y:S01]  /*5b20*/  LEA.HI.X.SX32 R55, R3, R55, 0x1, P0 ;  /* 0x0000003703377211 */ /* 0x000fe200000f0eff */
[----:B------:R-:W-:-:S05]  /*5b30*/  BRA `(.L_x_1631) ;  /* 0x00004da000007947 */ /* 0x000fca0003800000 */
.L_x_1606:
        /* <DEDUP_REMOVED lines=89> */
.L_x_1637:
[----:B------:R-:W-:Y:S05]  /*60d0*/  BSYNC B0 ;  /* 0x0000000000007941 */ /* 0x000fea0003800000 */
.L_x_1636:
[----:B-----5:R2:W-:Y:S02]  /*60e0*/  ST.E.128 [R134.64], R48 ;  /* 0x0000003086007985 */ /* 0x0205e4000c101d04 */
.L_x_1635:
[----:B------:R-:W-:Y:S05]  /*60f0*/  BSYNC B1 ;  /* 0x0000000000017941 */ /* 0x000fea0003800000 */
.L_x_1634:
        /* <DEDUP_REMOVED lines=87> */
.L_x_1641:
[----:B------:R-:W-:Y:S05]  /*6670*/  BSYNC B0 ;  /* 0x0000000000007941 */ /* 0x000fea0003800000 */
.L_x_1640:
[----:B-----5:R3:W-:Y:S02]  /*6680*/  ST.E.128 [R134.64+0x40], R48 ;  /* 0x0000403086007985 */ /* 0x0207e4000c101d04 */
.L_x_1639:
[----:B------:R-:W-:Y:S05]  /*6690*/  BSYNC B1 ;  /* 0x0000000000017941 */ /* 0x000fea0003800000 */
.L_x_1638:
        /* <DEDUP_REMOVED lines=86> */
.L_x_1643:
[----:B------:R-:W-:Y:S05]  /*6c00*/  BSYNC B0 ;  /* 0x0000000000007941 */ /* 0x000fea0003800000 */
.L_x_1642:
[----:B-----5:R3:W-:Y:S02]  /*6c10*/  ST.E.128 [R134.64+0x80], R48 ;  /* 0x0000803086007985 */ /* 0x0207e4000c101d04 */
.L_x_1633:
[----:B------:R-:W-:Y:S05]  /*6c20*/  BSYNC B2 ;  /* 0x0000000000027941 */ /* 0x000fea0003800000 */
.L_x_1632:
        /* <DEDUP_REMOVED lines=94> */
.L_x_1649:
[----:B------:R-:W-:Y:S05]  /*7210*/  BSYNC B0 ;  /* 0x0000000000007941 */ /* 0x000fea0003800000 */
.L_x_1648:
[C---:B------:R-:W-:Y:S04]  /*7220*/  LEA R2, P0, R191.reuse, R134, 0x1 ;  /* 0x00000086bf027211 */ /* 0x040fe800078008ff */
[----:B------:R-:W-:Y:S05]  /*7230*/  LEA.HI.X R3, R191, R135, R192, 0x1, P0 ;  /* 0x00000087bf037211 */ /* 0x000fea00000f0cc0 */
[----:B-----5:R1:W-:Y:S04]  /*7240*/  ST.E.128 [R2.64], R40 ;  /* 0x0000002802007985 */ /* 0x0203e8000c101d04 */
.L_x_1647:
[----:B------:R-:W-:Y:S05]  /*7250*/  BSYNC B1 ;  /* 0x0000000000017941 */ /* 0x000fea0003800000 */
.L_x_1646:
        /* <DEDUP_REMOVED lines=92> */
.L_x_1653:
[----:B------:R-:W-:Y:S05]  /*7820*/  BSYNC B0 ;  /* 0x0000000000007941 */ /* 0x000fea0003800000 */
.L_x_1652:
[C---:B------:R-:W-:Y:S04]  /*7830*/  LEA R2, P0, R98.reuse, R134, 0x1 ;  /* 0x0000008662027211 */ /* 0x040fe800078008ff */
[----:B------:R-:W-:Y:S05]  /*7840*/  LEA.HI.X R3, R98, R135, R97, 0x1, P0 ;  /* 0x0000008762037211 */ /* 0x000fea00000f0c61 */
[----:B-----5:R4:W-:Y:S04]  /*7850*/  ST.E.128 [R2.64], R40 ;  /* 0x0000002802007985 */ /* 0x0209e8000c101d04 */
.L_x_1651:
[----:B------:R-:W-:Y:S05]  /*7860*/  BSYNC B1 ;  /* 0x0000000000017941 */ /* 0x000fea0003800000 */
.L_x_1650:
        /* <DEDUP_REMOVED lines=91> */
.L_x_1655:
[----:B------:R-:W-:Y:S05]  /*7e20*/  BSYNC B0 ;  /* 0x0000000000007941 */ /* 0x000fea0003800000 */
.L_x_1654:
[C---:B------:R-:W-:Y:S04]  /*7e30*/  LEA R2, P0, R94.reuse, R134, 0x1 ;  /* 0x000000865e027211 */ /* 0x040fe800078008ff */
[----:B------:R-:W-:Y:S05]  /*7e40*/  LEA.HI.X R3, R94, R135, R93, 0x1, P0 ;  /* 0x000000875e037211 */ /* 0x000fea00000f0c5d */
[----:B-----5:R4:W-:Y:S04]  /*7e50*/  ST.E.128 [R2.64], R40 ;  /* 0x0000002802007985 */ /* 0x0209e8000c101d04 */
.L_x_1645:
[----:B------:R-:W-:Y:S05]  /*7e60*/  BSYNC B2 ;  /* 0x0000000000027941 */ /* 0x000fea0003800000 */
.L_x_1644:
        /* <DEDUP_REMOVED lines=94> */
.L_x_1661:
[----:B------:R-:W-:Y:S05]  /*8450*/  BSYNC B0 ;  /* 0x0000000000007941 */ /* 0x000fea0003800000 */
.L_x_1660:
[C---:B------:R-:W-:Y:S04]  /*8460*/  LEA R2, P0, R99.reuse, R134, 0x1 ;  /* 0x0000008663027211 */ /* 0x040fe800078008ff */
[----:B------:R-:W-:Y:S05]  /*8470*/  LEA.HI.X R3, R99, R135, R100, 0x1, P0 ;  /* 0x0000008763037211 */ /* 0x000fea00000f0c64 */
[----:B-----5:R4:W-:Y:S04]  /*8480*/  ST.E.128 [R2.64], R40 ;  /* 0x0000002802007985 */ /* 0x0209e8000c101d04 */
.L_x_1659:
[----:B------:R-:W-:Y:S05]  /*8490*/  BSYNC B1 ;  /* 0x0000000000017941 */ /* 0x000fea0003800000 */
.L_x_1658:
        /* <DEDUP_REMOVED lines=92> */
.L_x_1665:
[----:B------:R-:W-:Y:S05]  /*8a60*/  BSYNC B0 ;  /* 0x0000000000007941 */ /* 0x000fea0003800000 */
.L_x_1664:
[C---:B------:R-:W-:Y:S04]  /*8a70*/  LEA R2, P0, R96.reuse, R134, 0x1 ;  /* 0x0000008660027211 */ /* 0x040fe800078008ff */
[----:B------:R-:W-:Y:S05]  /*8a80*/  LEA.HI.X R3, R96, R135, R95, 0x1, P0 ;  /* 0x0000008760037211 */ /* 0x000fea00000f0c5f */
[----:B-----5:R4:W-:Y:S04]  /*8a90*/  ST.E.128 [R2.64], R40 ;  /* 0x0000002802007985 */ /* 0x0209e8000c101d04 */
.L_x_1663:
[----:B------:R-:W-:Y:S05]  /*8aa0*/  BSYNC B1 ;  /* 0x0000000000017941 */ /* 0x000fea0003800000 */
.L_x_1662:
        /* <DEDUP_REMOVED lines=91> */
.L_x_1667:
[----:B------:R-:W-:Y:S05]  /*9060*/  BSYNC B0 ;  /* 0x0000000000007941 */ /* 0x000fea0003800000 */
.L_x_1666:
[C---:B------:R-:W-:Y:S04]  /*9070*/  LEA R2, P0, R92.reuse, R134, 0x1 ;  /* 0x000000865c027211 */ /* 0x040fe800078008ff */
[----:B------:R-:W-:Y:S05]  /*9080*/  LEA.HI.X R3, R92, R135, R91, 0x1, P0 ;  /* 0x000000875c037211 */ /* 0x000fea00000f0c5b */
[----:B-----5:R4:W-:Y:S04]  /*9090*/  ST.E.128 [R2.64], R40 ;  /* 0x0000002802007985 */ /* 0x0209e8000c101d04 */
.L_x_1657:
[----:B------:R-:W-:Y:S05]  /*90a0*/  BSYNC B2 ;  /* 0x0000000000027941 */ /* 0x000fea0003800000 */
.L_x_1656:
        /* <DEDUP_REMOVED lines=95> */
.L_x_1673:
[----:B------:R-:W-:Y:S05]  /*96a0*/  BSYNC B0 ;  /* 0x0000000000007941 */ /* 0x000fea0003800000 */
.L_x_1672:
[----:B------:R-:W-:Y:S02]  /*96b0*/  IMAD R0, R61, 0xc0, RZ ;  /* 0x000000c03d007824 */ /* 0x000fe400078e02ff */
[----:B------:R-:W-:Y:S05]  /*96c0*/  IMAD.WIDE.U32 R2, R60, 0xc0, R134 ;  /* 0x000000c03c027825 */ /* 0x000fea00078e0086 */
[----:B------:R-:W-:Y:S05]  /*96d0*/  IADD3 R3, R3, R0, RZ ;  /* 0x0000000003037210 */ /* 0x000fea0007ffe0ff */
[----:B-----5:R4:W-:Y:S02]  /*96e0*/  ST.E.128 [R2.64], R40 ;  /* 0x0000002802007985 */ /* 0x0209e4000c101d04 */
.L_x_1671:
[----:B------:R-:W-:Y:S05]  /*96f0*/  BSYNC B1 ;  /* 0x0000000000017941 */ /* 0x000fea0003800000 */
.L_x_1670:
        /* <DEDUP_REMOVED lines=92> */
.L_x_1677:
[----:B------:R-:W-:Y:S05]  /*9cc0*/  BSYNC B0 ;  /* 0x0000000000007941 */ /* 0x000fea0003800000 */
.L_x_1676:
[C---:B------:R-:W-:Y:S04]  /*9cd0*/  LEA R2, P0, R90.reuse, R134, 0x1 ;  /* 0x000000865a027211 */ /* 0x040fe800078008ff */
[----:B------:R-:W-:Y:S05]  /*9ce0*/  LEA.HI.X R3, R90, R135, R89, 0x1, P0 ;  /* 0x000000875a037211 */ /* 0x000fea00000f0c59 */
[----:B-----5:R4:W-:Y:S04]  /*9cf0*/  ST.E.128 [R2.64], R40 ;  /* 0x0000002802007985 */ /* 0x0209e8000c101d04 */
.L_x_1675:
[----:B------:R-:W-:Y:S05]  /*9d00*/  BSYNC B1 ;  /* 0x0000000000017941 */ /* 0x000fea0003800000 */
.L_x_1674:
        /* <DEDUP_REMOVED lines=91> */
.L_x_1679:
[----:B------:R-:W-:Y:S05]  /*a2c0*/  BSYNC B0 ;  /* 0x0000000000007941 */ /* 0x000fea0003800000 */
.L_x_1678:
[C---:B------:R-:W-:Y:S04]  /*a2d0*/  LEA R2, P0, R88.reuse, R134, 0x1 ;  /* 0x0000008658027211 */ /* 0x040fe800078008ff */
[----:B------:R-:W-:Y:S05]  /*a2e0*/  LEA.HI.X R3, R88, R135, R87, 0x1, P0 ;  /* 0x0000008758037211 */ /* 0x000fea00000f0c57 */
[----:B-----5:R4:W-:Y:S04]  /*a2f0*/  ST.E.128 [R2.64], R44 ;  /* 0x0000002c02007985 */ /* 0x0209e8000c101d04 */
.L_x_1669:
[----:B------:R-:W-:Y:S05]  /*a300*/  BSYNC B2 ;  /* 0x0000000000027941 */ /* 0x000fea0003800000 */
.L_x_1668:
[----:B-1--4-:R-:W4:Y:S02]  /*a310*/  LD.E R3, [R116.64+0xd0] ;  /* 0x0000d00474037980 */ /* 0x012f24000c101900 */
[----:B----4-:R-:W-:Y:S05]  /*a320*/  IMAD.U32 R3, R3, -0x40, RZ ;  /* 0xffffffc003037824 */ /* 0x010fea00078e00ff */
[C---:B------:R-:W-:Y:S02]  /*a330*/  LEA R132, P1, R3.reuse, R132, 0x1 ;  /* 0x0000008403847211 */ /* 0x040fe400078208ff */
[C---:B------:R-:W-:Y:S02]  /*a340*/  LEA R130, P0, R3.reuse, R130, 0x1 ;  /* 0x0000008203827211 */ /* 0x040fe400078008ff */
[C---:B------:R-:W-:Y:S02]  /*a350*/  LEA.HI.X.SX32 R133, R3.reuse, R133, 0x1, P1 ;  /* 0x0000008503857211 */ /* 0x040fe400008f0eff */
[----:B------:R-:W-:Y:S01]  /*a360*/  LEA.HI.X.SX32 R131, R3, R131, 0x1, P0 ;  /* 0x0000008303837211 */ /* 0x000fe200000f0eff */
[----:B------:R-:W-:-:S05]  /*a370*/  BRA `(.L_x_1631) ;  /* 0x0000056000007947 */ /* 0x000fca0003800000 */
.L_x_1605:
        /* <DEDUP_REMOVED lines=11> */
.L_x_1681:
[----:B------:R-:W-:Y:S05]  /*a430*/  BSYNC B0 ;  /* 0x0000000000007941 */ /* 0x000fea0003800000 */
.L_x_1680:
        /* <DEDUP_REMOVED lines=24> */
.L_x_1683:
[----:B------:R-:W-:Y:S05]  /*a5c0*/  BSYNC B0 ;  /* 0x0000000000007941 */ /* 0x000fea0003800000 */
.L_x_1682:
[----:B------:R-:W-:Y:S01]  /*a5d0*/  BSSY B0, `(.L_x_1684) ;  /* 0x0000018000007945 */ /* 0x000fe20003800000 */
[----:B------:R-:W-:-:S05]  /*a5e0*/  @!P2 BRA `(.L_x_1685) ;  /* 0x000001600000a947 */ /* 0x000fca0003800000 */
[----:B------:R-:W-:Y:S02]  /*a5f0*/  ISETP.NE.AND P4, PT, R162, RZ, PT ;  /* 0x000000ffa200720c */ /* 0x000fe40003f85270 */
[----:B------:R-:W-:Y:S11]  /*a600*/  ISETP.NE.AND P5, PT, R160, RZ, PT ;  /* 0x000000ffa000720c */ /* 0x000ff60003fa5270 */
[----:B-1----:R-:W-:Y:S02]  /*a610*/  @P4 LEA R4, P0, R113, R128, 0x1 ;  /* 0x0000008071044211 */ /* 0x002fe400078008ff */
        /* <DEDUP_REMOVED lines=19> */
.L_x_1685:
[----:B------:R-:W-:Y:S05]  /*a750*/  BSYNC B0 ;  /* 0x0000000000007941 */ /* 0x000fea0003800000 */
.L_x_1684:
        /* <DEDUP_REMOVED lines=24> */
.L_x_1631:
[----:B------:R-:W-:Y:S05]  /*a8e0*/  BSYNC B3 ;  /* 0x0000000000037941 */ /* 0x000fea0003800000 */
.L_x_1604:
        /* <DEDUP_REMOVED lines=87> */
.L_x_1687:
        /* <DEDUP_REMOVED lines=8> */
.L_x_1688:
[----:B------:R-:W-:Y:S05]  /*aee0*/  BSYNC B0 ;  /* 0x0000000000007941 */ /* 0x000fea0003800000 */
.L_x_1686:
[----:B------:R-:W-:Y:S04]  /*aef0*/  IADD3 R9, R9, -0x1, RZ ;  /* 0xffffffff09097810 */ /* 0x000fe80007ffe0ff */
[----:B------:R-:W-:Y:S11]  /*af00*/  ISETP.GT.AND P0, PT, R9, R101, PT ;  /* 0x000000650900720c */ /* 0x000ff60003f04270 */
[----:B------:R-:W-:Y:S02]  /*af10*/  @!UPT UIADD3 URZ, URZ, URZ, URZ ;  /* 0x0000003f3f3ff290 */ /* 0x000fe4000fffe03f */
[----:B------:R-:W-:-:S05]  /*af20*/  @P0 BRA `(.L_x_1689) ;  /* 0xffff7cc000000947 */ /* 0x000fca000383ffff */
.L_x_1595:
[----:B-1----:R-:W-:Y:S01]  /*af30*/  WARPSYNC 0xffffffff ;  /* 0xffffffff00007948 */ /* 0x002fe20003800000 */
        /* <DEDUP_REMOVED lines=16> */
[----:B---3--:R2:W3:Y:S01]  /*b040*/  @P1 LD.E R2, [R4.64] ;  /* 0x0000000404021980 */ /* 0x0084e2000c101900 */
        /* <DEDUP_REMOVED lines=15> */
[----:B---3--:R-:W-:-:S05]  /*b140*/  IADD3 R2, R2, R81, R67 ;  /* 0x0000005102027210 */ /* 0x008fca0007ffe043 */
        /* <DEDUP_REMOVED lines=39> */
[----:B----4-:R-:W-:Y:S01]  /*b3c0*/  LOP3.LUT R23, R4, 0xffff0000, RZ, 0xc0, !PT ;  /* 0xffff000004177812 */ /* 0x010fe200078ec0ff */
        /* <DEDUP_REMOVED lines=26> */
.L_x_1698:
[----:B------:R-:W-:Y:S05]  /*b570*/  BSYNC B0 ;  /* 0x0000000000007941 */ /* 0x000fea0003800000 */
.L_x_1697:
[----:B-----5:R3:W-:Y:S04]  /*b580*/  STS.64 [R200], R16 ;  /* 0x00000010c8007388 */ /* 0x0207e80000000a00 */
[----:B------:R3:W-:Y:S02]  /*b590*/  STS.64 [R200+0x8], R18 ;  /* 0x00000812c8007388 */ /* 0x0007e40000000a00 */
.L_x_1696:
[----:B------:R-:W-:Y:S05]  /*b5a0*/  BSYNC B1 ;  /* 0x0000000000017941 */ /* 0x000fea0003800000 */
.L_x_1695:
        /* <DEDUP_REMOVED lines=48> */
.L_x_1702:
[----:B------:R-:W-:Y:S05]  /*b8b0*/  BSYNC B0 ;  /* 0x0000000000007941 */ /* 0x000fea0003800000 */
.L_x_1701:
[----:B-----5:R1:W-:Y:S02]  /*b8c0*/  STS.128 [R200+0x1000], R16 ;  /* 0x00100010c8007388 */ /* 0x0203e40000000c00 */
.L_x_1700:
[----:B------:R-:W-:Y:S05]  /*b8d0*/  BSYNC B1 ;  /* 0x0000000000017941 */ /* 0x000fea0003800000 */
.L_x_1699:
        /* <DEDUP_REMOVED lines=47> */
.L_x_1704:
[----:B------:R-:W-:Y:S05]  /*bbd0*/  BSYNC B0 ;  /* 0x0000000000007941 */ /* 0x000fea0003800000 */
.L_x_1703:
[----:B-----5:R3:W-:Y:S02]  /*bbe0*/  STS.128 [R200+0x2000], R16 ;  /* 0x00200010c8007388 */ /* 0x0207e40000000c00 */
.L_x_1694:
[----:B------:R-:W-:Y:S05]  /*bbf0*/  BSYNC B2 ;  /* 0x0000000000027941 */ /* 0x000fea0003800000 */
.L_x_1693:
        /* <DEDUP_REMOVED lines=30> */
[----:B---3--:R-:W-:Y:S02]  /*bde0*/  LOP3.LUT R17, R2, 0xffff0000, RZ, 0xc0, !PT ;  /* 0xffff000002117812 */ /* 0x008fe400078ec0ff */
        /* <DEDUP_REMOVED lines=28> */
.L_x_1709:
[----:B------:R-:W-:Y:S05]  /*bfb0*/  BSYNC B0 ;  /* 0x0000000000007941 */ /* 0x000fea0003800000 */
.L_x_1708:
[----:B-----5:R3:W-:Y:S02]  /*bfc0*/  STS.128 [R200+0x800], R16 ;  /* 0x00080010c8007388 */ /* 0x0207e40000000c00 */
.L_x_1707:
[----:B------:R-:W-:Y:S05]  /*bfd0*/  BSYNC B1 ;  /* 0x0000000000017941 */ /* 0x000fea0003800000 */
.L_x_1706:
        /* <DEDUP_REMOVED lines=18> */
[----:B---3--:R-:W-:Y:S02]  /*c100*/  LOP3.LUT R16, R2, 0xffff0000, RZ, 0xc0, !PT ;  /* 0xffff000002107812 */ /* 0x008fe400078ec0ff */
        /* <DEDUP_REMOVED lines=28> */
.L_x_1713:
[----:B------:R-:W-:Y:S05]  /*c2d0*/  BSYNC B0 ;  /* 0x0000000000007941 */ /* 0x000fea0003800000 */
.L_x_1712:
[----:B-----5:R3:W-:Y:S02]  /*c2e0*/  STS.128 [R200+0x1800], R16 ;  /* 0x00180010c8007388 */ /* 0x0207e40000000c00 */
.L_x_1711:
[----:B------:R-:W-:Y:S05]  /*c2f0*/  BSYNC B1 ;  /* 0x0000000000017941 */ /* 0x000fea0003800000 */
.L_x_1710:
        /* <DEDUP_REMOVED lines=45> */
.L_x_1715:
[----:B------:R-:W-:Y:S05]  /*c5d0*/  BSYNC B0 ;  /* 0x0000000000007941 */ /* 0x000fea0003800000 */
.L_x_1714:
[----:B-----5:R1:W-:Y:S01]  /*c5e0*/  STS.128 [R200+0x2800], R40 ;  /* 0x00280028c8007388 */ /* 0x0203e20000000c00 */
[----:B------:R-:W-:Y:S05]  /*c5f0*/  BRA `(.L_x_1705) ;  /* 0x000026b000007947 */ /* 0x000fea0003800000 */
.L_x_1692:
[----:B-1----:R-:W-:Y:S01]  /*c600*/  BSSY B2, `(.L_x_1716) ;  /* 0x0000111000027945 */ /* 0x002fe20003800000 */
        /* <DEDUP_REMOVED lines=90> */
.L_x_1721:
[----:B------:R-:W-:Y:S05]  /*cbb0*/  BSYNC B0 ;  /* 0x0000000000007941 */ /* 0x000fea0003800000 */
.L_x_1720:
[----:B-----5:R3:W-:Y:S04]  /*cbc0*/  STS.64 [R200], R24 ;  /* 0x00000018c8007388 */ /* 0x0207e80000000a00 */
[----:B------:R3:W-:Y:S02]  /*cbd0*/  STS.64 [R200+0x8], R26 ;  /* 0x0000081ac8007388 */ /* 0x0007e40000000a00 */
.L_x_1719:
[----:B------:R-:W-:Y:S05]  /*cbe0*/  BSYNC B1 ;  /* 0x0000000000017941 */ /* 0x000fea0003800000 */
.L_x_1718:
        /* <DEDUP_REMOVED lines=87> */
.L_x_1725:
[----:B------:R-:W-:Y:S05]  /*d160*/  BSYNC B0 ;  /* 0x0000000000007941 */ /* 0x000fea0003800000 */
.L_x_1724:
[----:B-----5:R1:W-:Y:S02]  /*d170*/  STS.128 [R200+0x1000], R24 ;  /* 0x00100018c8007388 */ /* 0x0203e40000000c00 */
.L_x_1723:
[----:B------:R-:W-:Y:S05]  /*d180*/  BSYNC B1 ;  /* 0x0000000000017941 */ /* 0x000fea0003800000 */
.L_x_1722:
        /* <DEDUP_REMOVED lines=86> */
.L_x_1727:
[----:B------:R-:W-:Y:S05]  /*d6f0*/  BSYNC B0 ;  /* 0x0000000000007941 */ /* 0x000fea0003800000 */
.L_x_1726:
[----:B-----5:R3:W-:Y:S02]  /*d700*/  STS.128 [R200+0x2000], R24 ;  /* 0x00200018c8007388 */ /* 0x0207e40000000c00 */
.L_x_1717:
[----:B------:R-:W-:Y:S05]  /*d710*/  BSYNC B2 ;  /* 0x0000000000027941 */ /* 0x000fea0003800000 */
.L_x_1716:
        /* <DEDUP_REMOVED lines=27> */
[C---:B-1-3--:R-:W-:Y:S01]  /*d8d0*/  IADD3 R25, P1, R15.reuse, R12, RZ ;  /* 0x0000000c0f197210 */ /* 0x04afe20007f3e0ff */
[----:B------:R-:W3:Y:S03]  /*d8e0*/  LD.E.128 R16, [R16.64] ;  /* 0x0000000410107980 */ /* 0x000ee6000c101d00 */
        /* <DEDUP_REMOVED lines=16> */
[----:B---3--:R-:W-:Y:S01]  /*d9f0*/  IMAD.U32 R45, R16, 0x10000, RZ ;  /* 0x00010000102d7824 */ /* 0x008fe200078e00ff */
        /* <DEDUP_REMOVED lines=49> */
.L_x_1731:
[----:B------:R-:W-:Y:S05]  /*dd10*/  BSYNC B0 ;  /* 0x0000000000007941 */ /* 0x000fea0003800000 */
.L_x_1730:
[----:B-----5:R1:W-:Y:S02]  /*dd20*/  STS.128 [R200+0x800], R4 ;  /* 0x00080004c8007388 */ /* 0x0203e40000000c00 */
.L_x_1729:
[----:B------:R-:W-:Y:S05]  /*dd30*/  BSYNC B1 ;  /* 0x0000000000017941 */ /* 0x000fea0003800000 */
.L_x_1728:
        /* <DEDUP_REMOVED lines=26> */
[C---:B---3--:R-:W-:Y:S01]  /*dee0*/  LEA R24, P1, R11.reuse, R38, 0x1 ;  /* 0x000000260b187211 */ /* 0x048fe200078208ff */
[----:B------:R-:W3:Y:S03]  /*def0*/  LD.E.128 R16, [R16.64+0x40] ;  /* 0x0000400410107980 */ /* 0x000ee6000c101d00 */
        /* <DEDUP_REMOVED lines=35> */
[C---:B----4-:R-:W-:Y:S01]  /*e130*/  SHF.L.U32 R16, R25.reuse, 0x10, RZ ;  /* 0x0000001019107819 */ /* 0x050fe200000006ff */
        /* <DEDUP_REMOVED lines=26> */
.L_x_1735:
[----:B------:R-:W-:Y:S05]  /*e2e0*/  BSYNC B0 ;  /* 0x0000000000007941 */ /* 0x000fea0003800000 */
.L_x_1734:
[----:B-----5:R1:W-:Y:S02]  /*e2f0*/  STS.128 [R200+0x1800], R4 ;  /* 0x00180004c8007388 */ /* 0x0203e40000000c00 */
.L_x_1733:
[----:B------:R-:W-:Y:S05]  /*e300*/  BSYNC B1 ;  /* 0x0000000000017941 */ /* 0x000fea0003800000 */
.L_x_1732:
        /* <DEDUP_REMOVED lines=91> */
.L_x_1737:
[----:B------:R-:W-:Y:S05]  /*e8c0*/  BSYNC B0 ;  /* 0x0000000000007941 */ /* 0x000fea0003800000 */
.L_x_1736:
[----:B-----5:R1:W-:Y:S01]  /*e8d0*/  STS.128 [R200+0x2800], R4 ;  /* 0x00280004c8007388 */ /* 0x0203e20000000c00 */
[----:B------:R-:W-:Y:S05]  /*e8e0*/  BRA `(.L_x_1705) ;  /* 0x000003c000007947 */ /* 0x000fea0003800000 */
.L_x_1691:
[----:B------:R-:W-:Y:S01]  /*e8f0*/  IMAD.IADD R3, R198, 0x1, -R67 ;  /* 0x00000001c6037824 */ /* 0x000fe200078e0a43 */
[----:B------:R-:W-:Y:S01]  /*e900*/  BSSY B0, `(.L_x_1738) ;  /* 0x000001e000007945 */ /* 0x000fe20003800000 */
[----:B------:R-:W-:-:S02]  /*e910*/  ISETP.GE.AND P1, PT, R11, R83, PT ;  /* 0x000000530b00720c */ /* 0x000fc40003f26270 */
[----:B------:R-:W-:Y:S02]  /*e920*/  ISETP.GE.AND P0, PT, R10, R83, PT ;  /* 0x000000530a00720c */ /* 0x000fe40003f06270 */
[----:B------:R-:W-:-:S13]  /*e930*/  ISETP.GE.AND P2, PT, R170, R3, PT ;  /* 0x00000003aa00720c */ /* 0x000fda0003f46270 */
[----:B------:R-:W-:Y:S05]  /*e940*/  @P2 BRA `(.L_x_1739) ;  /* 0x0000019000002947 */ /* 0x000fea0003800000 */
[----:B------:R-:W-:Y:S02]  /*e950*/  ISETP.GE.AND P5, PT, R14, R83, PT ;  /* 0x000000530e00720c */ /* 0x000fe40003fa6270 */
[----:B------:R-:W-:-:S04]  /*e960*/  @!P1 LEA R4, P2, R174, R176, 0x1 ;  /* 0x000000b0ae049211 */ /* 0x000fc800078408ff */
        /* <DEDUP_REMOVED lines=23> */
.L_x_1739:
[----:B------:R-:W-:Y:S05]  /*eae0*/  BSYNC B0 ;  /* 0x0000000000007941 */ /* 0x000fea0003800000 */
.L_x_1738:
        /* <DEDUP_REMOVED lines=28> */
.L_x_1705:
[----:B------:R-:W-:Y:S05]  /*ecb0*/  BSYNC B3 ;  /* 0x0000000000037941 */ /* 0x000fea0003800000 */
.L_x_1690:
[----:B------:R-:W-:Y:S01]  /*ecc0*/  IADD3 R204, R64, -0x1, RZ ;  /* 0xffffffff40cc7810 */ /* 0x000fe20007ffe0ff */
[----:B------:R-:W-:Y:S01]  /*ecd0*/  BSSY B0, `(.L_x_1740) ;  /* 0x000001e000007945 */ /* 0x000fe20003800000 */
[----:B------:R-:W-:-:S03]  /*ece0*/  LOP3.LUT R205, R76, 0xff, RZ, 0xc0, !PT ;  /* 0x000000ff4ccd7812 */ /* 0x000fc600078ec0ff */
[----:B-12---:R-:W-:-:S04]  /*ecf0*/  IMAD.SHL.U32 R2, R204, 0x80, RZ ;  /* 0x00000080cc027824 */ /* 0x006fc800078e00ff */
[----:B------:R-:W-:-:S05]  /*ed00*/  IMAD.IADD R5, R53, 0x1, -R2 ;  /* 0x0000000135057824 */ /* 0x000fca00078e0a02 */
[----:B------:R-:W-:-:S13]  /*ed10*/  ISETP.GE.AND P0, PT, R170, R5, PT ;  /* 0x00000005aa00720c */ /* 0x000fda0003f06270 */
[----:B------:R-:W-:Y:S05]  /*ed20*/  @P0 BRA `(.L_x_1741) ;  /* 0x0000018000000947 */ /* 0x000fea0003800000 */
[C---:B------:R-:W-:Y:S02]  /*ed30*/  LOP3.LUT R0, R205.reuse, 0x1, RZ, 0xc0, !PT ;  /* 0x00000001cd007812 */ /* 0x040fe400078ec0ff */
        /* <DEDUP_REMOVED lines=22> */
.L_x_1742:
[----:B------:R2:W-:Y:S02]  /*eea0*/  STS.128 [R200+0x7000], RZ ;  /* 0x007000ffc8007388 */ /* 0x0005e40000000c00 */
.L_x_1741:
[----:B------:R-:W-:Y:S05]  /*eeb0*/  BSYNC B0 ;  /* 0x0000000000007941 */ /* 0x000fea0003800000 */
.L_x_1740:
        /* <DEDUP_REMOVED lines=8> */
[----:B------:R-:W-:Y:S02]  /*ef40*/  @P0 LEA R10, P2, R7, R172, 0x1 ;  /* 0x000000ac070a0211 */ /* 0x000fe400078408ff */
[----:B------:R-:W-:Y:S02]  /*ef50*/  @!P1 LEA R12, P4, R191, R194, 0x1 ;  /* 0x000000c2bf0c9211 */ /* 0x000fe400078808ff */
        /* <DEDUP_REMOVED lines=21> */
.L_x_1745:
[----:B------:R1:W-:Y:S02]  /*f0b0*/  STS.128 [R200+0x7800], RZ ;  /* 0x007800ffc8007388 */ /* 0x0003e40000000c00 */
.L_x_1744:
[----:B------:R-:W-:Y:S05]  /*f0c0*/  BSYNC B0 ;  /* 0x0000000000007941 */ /* 0x000fea0003800000 */
.L_x_1743:
[----:B------:R-:W-:Y:S01]  /*f0d0*/  IADD3 R4, R170, 0x40, RZ ;  /* 0x00000040aa047810 */ /* 0x000fe20007ffe0ff */
        /* <DEDUP_REMOVED lines=9> */
[----:B-1----:R-:W-:-:S05]  /*f170*/  LEA.HI.X R7, R60, R169, R61, 0x6, P2 ;  /* 0x000000a93c077211 */ /* 0x002fca00010f343d */
        /* <DEDUP_REMOVED lines=23> */
.L_x_1748:
[----:B------:R1:W-:Y:S02]  /*f2f0*/  STS.128 [R200+0x8000], RZ ;  /* 0x008000ffc8007388 */ /* 0x0003e40000000c00 */
.L_x_1747:
[----:B------:R-:W-:Y:S05]  /*f300*/  BSYNC B0 ;  /* 0x0000000000007941 */ /* 0x000fea0003800000 */
.L_x_1746:
        /* <DEDUP_REMOVED lines=12> */
[-C--:B-1----:R-:W-:Y:S02]  /*f3d0*/  @P2 LEA R10, P5, R168, R172.reuse, 0x1 ;  /* 0x000000aca80a2211 */ /* 0x082fe400078a08ff */
[----:B------:R-:W-:Y:S02]  /*f3e0*/  @!P4 IMAD.WIDE.U32 R6, R60, 0xc0, R194 ;  /* 0x000000c03c06c825 */ /* 0x000fe400078e00c2 */
[C---:B------:R-:W-:Y:S02]  /*f3f0*/  @P1 LEA R12, P0, R168.reuse, R172, 0x1 ;  /* 0x000000aca80c1211 */ /* 0x040fe400078008ff */
[----:B------:R-:W-:Y:S01]  /*f400*/  @!P4 IMAD R61, R61, 0xc0, RZ ;  /* 0x000000c03d3dc824 */ /* 0x000fe200078e02ff */
[CCC-:B------:R-:W-:Y:S02]  /*f410*/  @P2 LEA.HI.X R11, R168.reuse, R173.reuse, R3.reuse, 0x1, P5 ;  /* 0x000000ada80b2211 */ /* 0x1c0fe400028f0c03 */
[----:B-----5:R-:W-:Y:S01]  /*f420*/  @P1 LEA.HI.X R13, R168, R173, R3, 0x1, P0 ;  /* 0x000000ada80d1211 */ /* 0x020fe200000f0c03 */
        /* <DEDUP_REMOVED lines=16> */
.L_x_1750:
[----:B------:R-:W-:Y:S05]  /*f530*/  BSYNC B0 ;  /* 0x0000000000007941 */ /* 0x000fea0003800000 */
.L_x_1749:
        /* <DEDUP_REMOVED lines=40> */
.L_x_1753:
[----:B------:R1:W-:Y:S02]  /*f7c0*/  STS.128 [R200+0xd000], RZ ;  /* 0x00d000ffc8007388 */ /* 0x0003e40000000c00 */
.L_x_1752:
[----:B------:R-:W-:Y:S05]  /*f7d0*/  BSYNC B0 ;  /* 0x0000000000007941 */ /* 0x000fea0003800000 */
.L_x_1751:
[----:B------:R-:W-:Y:S01]  /*f7e0*/  ISETP.GE.AND P0, PT, R8, R5, PT ;  /* 0x000000050800720c */ /* 0x000fe20003f06270 */
[----:B------:R-:W-:-:S12]  /*f7f0*/  BSSY B0, `(.L_x_1754) ;  /* 0x0000020000007945 */ /* 0x000fd80003800000 */
[----:B------:R1:W-:Y:S04]  /*f800*/  @P0 STS.128 [R200+0x9800], RZ ;  /* 0x009800ffc8000388 */ /* 0x0003e80000000c00 */
[----:B------:R1:W-:Y:S04]  /*f810*/  @P0 STS.128 [R200+0xb800], RZ ;  /* 0x00b800ffc8000388 */ /* 0x0003e80000000c00 */
[----:B------:R1:W-:Y:S01]  /*f820*/  @P0 STS.128 [R200+0xd800], RZ ;  /* 0x00d800ffc8000388 */ /* 0x0003e20000000c00 */
[----:B------:R-:W-:Y:S05]  /*f830*/  @P0 BRA `(.L_x_1755) ;  /* 0x000001b000000947 */ /* 0x000fea0003800000 */
[C---:B-1----:R-:W-:Y:S02]  /*f840*/  LOP3.LUT R6, R205.reuse, 0x1, RZ, 0xc0, !PT ;  /* 0x00000001cd067812 */ /* 0x042fe400078ec0ff */
        /* <DEDUP_REMOVED lines=25> */
.L_x_1756:
[----:B------:R1:W-:Y:S02]  /*f9e0*/  STS.128 [R200+0xd800], RZ ;  /* 0x00d800ffc8007388 */ /* 0x0003e40000000c00 */
.L_x_1755:
[----:B------:R-:W-:Y:S05]  /*f9f0*/  BSYNC B0 ;  /* 0x0000000000007941 */ /* 0x000fea0003800000 */
.L_x_1754:
        /* <DEDUP_REMOVED lines=10> */
[----:B-1----:R-:W-:-:S09]  /*faa0*/  SHF.L.U64.HI R6, R62, 0x6, R63 ;  /* 0x000000063e067819 */ /* 0x002fd2000001023f */
        /* <DEDUP_REMOVED lines=23> */
.L_x_1759:
[----:B------:R1:W-:Y:S02]  /*fc20*/  STS.128 [R200+0xe000], RZ ;  /* 0x00e000ffc8007388 */ /* 0x0003e40000000c00 */
.L_x_1758:
[----:B------:R-:W-:Y:S05]  /*fc30*/  BSYNC B0 ;  /* 0x0000000000007941 */ /* 0x000fea0003800000 */
.L_x_1757:
        /* <DEDUP_REMOVED lines=11> */
[----:B-1----:R-:W-:-:S04]  /*fcf0*/  @!P0 IMAD.WIDE.U32 R8, R62, 0xc0, R136 ;  /* 0x000000c03e088825 */ /* 0x002fc800078e0088 */
        /* <DEDUP_REMOVED lines=16> */
[----:B-1----:R-:W-:-:S05]  /*fe00*/  IMAD.WIDE.U32 R4, R62, 0xc0, R136 ;  /* 0x000000c03e047825 */ /* 0x002fca00078e0088 */
[----:B------:R-:W-:-:S05]  /*fe10*/  IADD3 R5, R63, R5, RZ ;  /* 0x000000053f057210 */ /* 0x000fca0007ffe0ff */
[----:B------:R-:W-:Y:S01]  /*fe20*/  @!PT LDS RZ, [RZ] ;  /* 0x00000000fffff984 */ /* 0x000fe20000000800 */
[----:B------:R-:W-:Y:S01]  /*fe30*/  @!PT LDS RZ, [RZ] ;  /* 0x00000000fffff984 */ /* 0x000fe20000000800 */
[----:B------:R-:W-:Y:S01]  /*fe40*/  @!PT LDS RZ, [RZ] ;  /* 0x00000000fffff984 */ /* 0x000fe20000000800 */
[----:B------:R1:W-:Y:S01]  /*fe50*/  LDGSTS.E.BYPASS.LTC128B.128 [R200+0xe800], [R4.64+0x80] ;  /* 0x0e80008004c87fae */ /* 0x0003e2000b901d44 */
[----:B------:R-:W-:Y:S05]  /*fe60*/  BRA `(.L_x_1761) ;  /* 0x0000001000007947 */ /* 0x000fea0003800000 */
.L_x_1762:
[----:B------:R1:W-:Y:S02]  /*fe70*/  STS.128 [R200+0xe800], RZ ;  /* 0x00e800ffc8007388 */ /* 0x0003e40000000c00 */
.L_x_1761:
[----:B------:R-:W-:Y:S05]  /*fe80*/  BSYNC B0 ;  /* 0x0000000000007941 */ /* 0x000fea0003800000 */
.L_x_1760:
[----:B--2---:R-:W2:Y:S01]  /*fe90*/  LD.E R54, [R116.64+0x18c] ;  /* 0x00018c0474367980 */ /* 0x004ea2000c101900 */
[----:B------:R-:W-:Y:S01]  /*fea0*/  LOP3.LUT R118, R72, 0x7fffffe, RZ, 0xc0, !PT ;  /* 0x07fffffe48767812 */ /* 0x000fe200078ec0ff */
[----:B------:R-:W-:Y:S01]  /*feb0*/  IMAD.SHL.U32 R71, R71, 0x40, RZ ;  /* 0x0000004047477824 */ /* 0x000fe200078e00ff */
[----:B-1----:R-:W-:Y:S01]  /*fec0*/  LEA.HI R5, R70, R70, RZ, 0x1 ;  /* 0x0000004646057211 */ /* 0x002fe200078f08ff */
        /* <DEDUP_REMOVED lines=20> */
[----:B------:R-:W-:Y:S02]  /*10010*/  LOP3.LUT R4, R71, 0x8, R4, 0xf8, !PT ;  /* 0x0000000847047812 */ /* 0x000fe400078ef804 */
[----:B------:R-:W-:Y:S01]  /*10020*/  LOP3.LUT R69, R69, R0, RZ, 0x3c, !PT ;  /* 0x0000000045457212 */ /* 0x000fe200078e3cff */
[----:B------:R-:W-:Y:S01]  /*10030*/  IMAD R188, R118, 0x20, R7 ;  /* 0x0000002076bc7824 */ /* 0x000fe200078e0207 */
[----:B------:R-:W-:Y:S01]  /*10040*/  LOP3.LUT R55, R4, R55, RZ, 0x3c, !PT ;  /* 0x0000003704377212 */ /* 0x000fe200078e3cff */
[----:B------:R-:W-:Y:S02]  /*10050*/  IMAD.MOV.U32 R0, RZ, RZ, 0x20 ;  /* 0x00000020ff007424 */ /* 0x000fe400078e00ff */
[----:B------:R-:W-:Y:S02]  /*10060*/  IMAD.U32 R187, R68, 0x20, R69 ;  /* 0x0000002044bb7824 */ /* 0x000fe400078e0045 */
[----:B------:R-:W-:Y:S01]  /*10070*/  IMAD.IADD R188, R55, 0x1, R188 ;  /* 0x0000000137bc7824 */ /* 0x000fe200078e02bc */
[----:B------:R-:W-:Y:S01]  /*10080*/  SEL R0, R0, 0xffffffe0, !P0 ;  /* 0xffffffe000007807 */ /* 0x000fe20004000000 */
[----:B------:R-:W-:-:S02]  /*10090*/  IMAD.SHL.U32 R187, R187, 0x2, RZ ;  /* 0x00000002bbbb7824 */ /* 0x000fc400078e00ff */
[----:B------:R-:W-:Y:S02]  /*100a0*/  IMAD.SHL.U32 R188, R188, 0x2, RZ ;  /* 0x00000002bcbc7824 */ /* 0x000fe400078e00ff */
[----:B------:R-:W-:Y:S01]  /*100b0*/  IMAD.IADD R184, R187, 0x1, R0 ;  /* 0x00000001bbb87824 */ /* 0x000fe200078e0200 */
[----:B---3--:R-:W-:Y:S01]  /*100c0*/  LDSM.16.M88.4 R24, [R187+0x3000] ;  /* 0x00300000bb18783b */ /* 0x008fe20000000200 */
[----:B------:R-:W-:Y:S02]  /*100d0*/  IMAD R186, R52, 0x2, R188 ;  /* 0x0000000234ba7824 */ /* 0x000fe400078e02bc */
[----:B------:R-:W-:Y:S01]  /*100e0*/  IMAD R118, R118, 0x20, R124 ;  /* 0x0000002076767824 */ /* 0x000fe200078e027c */
[----:B------:R-:W1:Y:S03]  /*100f0*/  LDSM.16.M88.4 R68, [R188] ;  /* 0x00000000bc44783b */ /* 0x000e660000000200 */
[----:B------:R-:W-:Y:S01]  /*10100*/  IMAD.IADD R185, R55, 0x1, R118 ;  /* 0x0000000137b97824 */ /* 0x000fe200078e0276 */
[----:B------:R-:W3:Y:S04]  /*10110*/  LDSM.16.M88.4 R48, [R187+0x3400] ;  /* 0x00340000bb30783b */ /* 0x000ee80000000200 */
[----:B------:R-:W4:Y:S04]  /*10120*/  LDSM.16.M88.4 R40, [R187+0x3800] ;  /* 0x00380000bb28783b */ /* 0x000f280000000200 */
[----:B------:R-:W4:Y:S04]  /*10130*/  LDSM.16.M88.4 R32, [R187+0x3c00] ;  /* 0x003c0000bb20783b */ /* 0x000f280000000200 */
[----:B------:R-:W4:Y:S04]  /*10140*/  LDSM.16.M88.4 R92, [R187+0x4000] ;  /* 0x00400000bb5c783b */ /* 0x000f280000000200 */
[----:B------:R-:W4:Y:S04]  /*10150*/  LDSM.16.M88.4 R84, [R187+0x4400] ;  /* 0x00440000bb54783b */ /* 0x000f280000000200 */
[----:B------:R-:W4:Y:S04]  /*10160*/  LDSM.16.M88.4 R76, [R187+0x4800] ;  /* 0x00480000bb4c783b */ /* 0x000f280000000200 */
[----:B------:R-:W4:Y:S04]  /*10170*/  LDSM.16.M88.4 R60, [R187+0x4c00] ;  /* 0x004c0000bb3c783b */ /* 0x000f280000000200 */
[----:B------:R-:W-:Y:S04]  /*10180*/  LDSM.16.M88.4 R120, [R184+0x3000] ;  /* 0x00300000b878783b */ /* 0x000fe80000000200 */
[----:B------:R-:W4:Y:S04]  /*10190*/  LDSM.16.M88.4 R8, [R186] ;  /* 0x00000000ba08783b */ /* 0x000f280000000200 */
[----:B------:R-:W4:Y:S01]  /*101a0*/  LDSM.16.M88.4 R100, [R184+0x3800] ;  /* 0x00380000b864783b */ /* 0x000f220000000200 */
[C---:B-1----:R-:W-:Y:S03]  /*101b0*/  HMMA.16816.F32.BF16 R16, R68.reuse, R24, RZ ;  /* 0x000000184410723c */ /* 0x042fe600000418ff */
[----:B-----5:R-:W1:Y:S04]  /*101c0*/  LDSM.16.M88.4 R12, [R184+0x4400] ;  /* 0x00440000b80c783b */ /* 0x020e680000000200 */
[----:B------:R-:W1:Y:S01]  /*101d0*/  LDSM.16.M88.4 R20, [R184+0x4000] ;  /* 0x00400000b814783b */ /* 0x000e620000000200 */
[C---:B---3--:R-:W-:Y:S03]  /*101e0*/  HMMA.16816.F32.BF16 R56, R68.reuse, R48, RZ ;  /* 0x000000304438723c */ /* 0x048fe600000418ff */
[----:B------:R-:W3:Y:S04]  /*101f0*/  LDSM.16.M88.4 R4, [R184+0x4800] ;  /* 0x00480000b804783b */ /* 0x000ee80000000200 */
[----:B------:R-:W-:Y:S01]  /*10200*/  LDSM.16.M88.4 R112, [R188+0x1000] ;  /* 0x00100000bc70783b */ /* 0x000fe20000000200 */
[C---:B----4-:R-:W-:Y:S03]  /*10210*/  HMMA.16816.F32.BF16 R44, R68.reuse, R40, RZ ;  /* 0x00000028442c723c */ /* 0x050fe600000418ff */
[----:B------:R-:W-:Y:S04]  /*10220*/  LDSM.16.M88.4 R108, [R184+0x3400] ;  /* 0x00340000b86c783b */ /* 0x000fe80000000200 */
[----:B------:R-:W-:Y:S01]  /*10230*/  LDSM.16.M88.4 R28, [R184+0x3c00] ;  /* 0x003c0000b81c783b */ /* 0x000fe20000000200 */
[C---:B------:R-:W-:Y:S03]  /*10240*/  HMMA.16816.F32.BF16 R36, R68.reuse, R32, RZ ;  /* 0x000000204424723c */ /* 0x040fe600000418ff */
[----:B------:R-:W-:Y:S05]  /*10250*/  LDSM.16.M88.4 R104, [R184+0x4c00] ;  /* 0x004c0000b868783b */ /* 0x000fea0000000200 */
        /* <DEDUP_REMOVED lines=12> */
[----:B------:R-:W4:Y:S07]  /*10320*/  LDSM.16.M88.4 R60, [R187+0x5000] ;  /* 0x00500000bb3c783b */ /* 0x000f2e0000000200 */
[C---:B------:R-:W-:Y:S08]  /*10330*/  HMMA.16816.F32.BF16 R16, R8.reuse, R120, R16 ;  /* 0x000000780810723c */ /* 0x040ff00000041810 */
[C---:B------:R-:W-:Y:S08]  /*10340*/  HMMA.16816.F32.BF16 R44, R8.reuse, R100, R44 ;  /* 0x00000064082c723c */ /* 0x040ff0000004182c */
[C---:B------:R-:W-:Y:S01]  /*10350*/  HMMA.16816.F32.BF16 R40, R8.reuse, R102, R40 ;  /* 0x000000660828723c */ /* 0x040fe20000041828 */
[----:B------:R-:W-:Y:S07]  /*10360*/  LDSM.16.M88.4 R100, [R184+0x5000] ;  /* 0x00500000b864783b */ /* 0x000fee0000000200 */
[C---:B-1----:R-:W-:Y:S08]  /*10370*/  HMMA.16816.F32.BF16 R88, R8.reuse, R12, R88 ;  /* 0x0000000c0858723c */ /* 0x042ff00000041858 */
[C---:B------:R-:W-:Y:S01]  /*10380*/  HMMA.16816.F32.BF16 R84, R8.reuse, R14, R84 ;  /* 0x0000000e0854723c */ /* 0x040fe20000041854 */
[----:B------:R-:W1:Y:S07]  /*10390*/  LDSM.16.M88.4 R12, [R186+0x1000] ;  /* 0x00100000ba0c783b */ /* 0x000e6e0000000200 */
[C---:B------:R-:W-:Y:S01]  /*103a0*/  HMMA.16816.F32.BF16 R24, R8.reuse, R122, R24 ;  /* 0x0000007a0818723c */ /* 0x040fe20000041818 */
[----:B------:R-:W-:Y:S07]  /*103b0*/  LDSM.16.M88.4 R120, [R187+0x7000] ;  /* 0x00700000bb78783b */ /* 0x000fee0000000200 */
[C---:B------:R-:W-:Y:S08]  /*103c0*/  HMMA.16816.F32.BF16 R96, R8.reuse, R20, R96 ;  /* 0x000000140860723c */ /* 0x040ff00000041860 */
[C---:B------:R-:W-:Y:S01]  /*103d0*/  HMMA.16816.F32.BF16 R92, R8.reuse, R22, R92 ;  /* 0x00000016085c723c */ /* 0x040fe2000004185c */
[----:B------:R-:W1:Y:S07]  /*103e0*/  LDSM.16.M88.4 R20, [R187+0x5400] ;  /* 0x00540000bb14783b */ /* 0x000e6e0000000200 */
[C---:B---3--:R-:W-:Y:S08]  /*103f0*/  HMMA.16816.F32.BF16 R80, R8.reuse, R4, R80 ;  /* 0x000000040850723c */ /* 0x048ff00000041850 */
[----:B------:R-:W-:Y:S01]  /*10400*/  HMMA.16816.F32.BF16 R76, R8, R6, R76 ;  /* 0x00000006084c723c */ /* 0x000fe2000004184c */
[----:B------:R-:W3:Y:S07]  /*10410*/  LDSM.16.M88.4 R4, [R187+0x5800] ;  /* 0x00580000bb04783b */ /* 0x000eee0000000200 */
[----:B----4-:R-:W-:Y:S08]  /*10420*/  HMMA.16816.F32.BF16 R16, R112, R60, R16 ;  /* 0x0000003c7010723c */ /* 0x010ff00000041810 */
        /* <DEDUP_REMOVED lines=9> */
[----:B------:R-:W2:Y:S03]  /*104c0*/  LDSM.16.M88.4 R104, [R187+0x6400] ;  /* 0x00640000bb68783b */ /* 0x000ea60000000200 */
[----:B------:R-:W-:Y:S01]  /*104d0*/  HMMA.16816.F32.BF16 R24, R112, R62, R24 ;  /* 0x0000003e7018723c */ /* 0x000fe20000041818 */
[----:B------:R-:W2:Y:S07]  /*104e0*/  LDSM.16.M88.4 R60, [R184+0x5400] ;  /* 0x00540000b83c783b */ /* 0x000eae0000000200 */
[----:B-1----:R-:W-:Y:S08]  /*104f0*/  HMMA.16816.F32.BF16 R16, R12, R100, R16 ;  /* 0x000000640c10723c */ /* 0x002ff00000041810 */
[C---:B------:R-:W-:Y:S08]  /*10500*/  HMMA.16816.F32.BF16 R56, R112.reuse, R20, R56 ;  /* 0x000000147038723c */ /* 0x040ff00000041838 */
[C---:B------:R-:W-:Y:S01]  /*10510*/  HMMA.16816.F32.BF16 R48, R112.reuse, R22, R48 ;  /* 0x000000167030723c */ /* 0x040fe20000041830 */
[----:B------:R-:W-:Y:S07]  /*10520*/  LDSM.16.M88.4 R20, [R184+0x7000] ;  /* 0x00700000b814783b */ /* 0x000fee0000000200 */
[C---:B---3--:R-:W-:Y:S08]  /*10530*/  HMMA.16816.F32.BF16 R44, R112.reuse, R4, R44 ;  /* 0x00000004702c723c */ /* 0x048ff0000004182c */
[----:B------:R-:W-:Y:S01]  /*10540*/  HMMA.16816.F32.BF16 R40, R112, R6, R40 ;  /* 0x000000067028723c */ /* 0x000fe20000041828 */
[----:B------:R-:W1:Y:S07]  /*10550*/  LDSM.16.M88.4 R4, [R186+0x2000] ;  /* 0x00200000ba04783b */ /* 0x000e6e0000000200 */
[----:B------:R-:W-:Y:S01]  /*10560*/  HMMA.16816.F32.BF16 R24, R12, R102, R24 ;  /* 0x000000660c18723c */ /* 0x000fe20000041818 */
[----:B------:R-:W3:Y:S07]  /*10570*/  LDSM.16.M88.4 R100, [R187+0x6800] ;  /* 0x00680000bb64783b */ /* 0x000eee0000000200 */
[----:B----4-:R-:W-:Y:S08]  /*10580*/  HMMA.16816.F32.BF16 R16, R8, R120, R16 ;  /* 0x000000780810723c */ /* 0x010ff00000041810 */
[C---:B------:R-:W-:Y:S08]  /*10590*/  HMMA.16816.F32.BF16 R36, R112.reuse, R28, R36 ;  /* 0x0000001c7024723c */ /* 0x040ff00000041824 */
[C---:B------:R-:W-:Y:S01]  /*105a0*/  HMMA.16816.F32.BF16 R32, R112.reuse, R30, R32 ;  /* 0x0000001e7020723c */ /* 0x040fe20000041820 */
[----:B------:R-:W4:Y:S07]  /*105b0*/  LDSM.16.M88.4 R28, [R187+0x7400] ;  /* 0x00740000bb1c783b */ /* 0x000f2e0000000200 */
[C---:B--2---:R-:W-:Y:S08]  /*105c0*/  HMMA.16816.F32.BF16 R88, R112.reuse, R104, R88 ;  /* 0x000000687058723c */ /* 0x044ff00000041858 */
[----:B------:R-:W-:Y:S01]  /*105d0*/  HMMA.16816.F32.BF16 R84, R112, R106, R84 ;  /* 0x0000006a7054723c */ /* 0x000fe20000041854 */
[----:B------:R-:W2:Y:S07]  /*105e0*/  LDSM.16.M88.4 R104, [R184+0x5800] ;  /* 0x00580000b868783b */ /* 0x000eae0000000200 */
[----:B------:R-:W-:Y:S08]  /*105f0*/  HMMA.16816.F32.BF16 R24, R8, R122, R24 ;  /* 0x0000007a0818723c */ /* 0x000ff00000041818 */
[----:B------:R-:W-:Y:S08]  /*10600*/  HMMA.16816.F32.BF16 R56, R12, R60, R56 ;  /* 0x0000003c0c38723c */ /* 0x000ff00000041838 */
[----:B-1----:R-:W-:Y:S08]  /*10610*/  HMMA.16816.F32.BF16 R16, R4, R20, R16 ;  /* 0x000000140410723c */ /* 0x002ff00000041810 */
[C---:B------:R-:W-:Y:S08]  /*10620*/  HMMA.16816.F32.BF16 R96, R112.reuse, R108, R96 ;  /* 0x0000006c7060723c */ /* 0x040ff00000041860 */
[C---:B------:R-:W-:Y:S08]  /*10630*/  HMMA.16816.F32.BF16 R92, R112.reuse, R110, R92 ;  /* 0x0000006e705c723c */ /* 0x040ff0000004185c */
[----:B---3--:R-:W-:Y:S01]  /*10640*/  HMMA.16816.F32.BF16 R108, R112, R100, R80 ;  /* 0x00000064706c723c */ /* 0x008fe20000041850 */
[----:B------:R-:W1:Y:S01]  /*10650*/  LDSM.16.M88.4 R80, [R184+0x7400] ;  /* 0x00740000b850783b */ /* 0x000e620000000200 */
[----:B------:R-:W-:-:S02]  /*10660*/  FMUL.FTZ R0, R16, R54 ;  /* 0x0000003610007220 */ /* 0x000fc40000410000 */
[-C--:B------:R-:W-:Y:S02]  /*10670*/  FMUL.FTZ R60, R17, R54.reuse ;  /* 0x00000036113c7220 */ /* 0x080fe40000410000 */
[-C--:B------:R-:W-:Y:S02]  /*10680*/  FMUL.FTZ R61, R19, R54.reuse ;  /* 0x00000036133d7220 */ /* 0x080fe40000410000 */
[----:B------:R-:W-:Y:S01]  /*10690*/  HMMA.16816.F32.BF16 R24, R4, R22, R24 ;  /* 0x000000160418723c */ /* 0x000fe20000041818 */
[----:B------:R-:W3:Y:S01]  /*106a0*/  LDSM.16.M88.4 R20, [R187+0x7800] ;  /* 0x00780000bb14783b */ /* 0x000ee20000000200 */
[----:B------:R-:W1:Y:S06]  /*106b0*/  MUFU.TANH R60, R60 ;  /* 0x0000003c003c7308 */ /* 0x000e6c0000002400 */
[----:B------:R-:W-:Y:S02]  /*106c0*/  HMMA.16816.F32.BF16 R48, R12, R62, R48 ;  /* 0x0000003e0c30723c */ /* 0x000fe40000041830 */
[----:B------:R-:W1:Y:S05]  /*106d0*/  MUFU.TANH R61, R61 ;  /* 0x0000003d003d7308 */ /* 0x000e6a0000002400 */
[-C--:B------:R-:W-:Y:S01]  /*106e0*/  FMUL.FTZ R63, R18, R54.reuse ;  /* 0x00000036123f7220 */ /* 0x080fe20000410000 */
[----:B----4-:R-:W-:Y:S01]  /*106f0*/  HMMA.16816.F32.BF16 R56, R8, R28, R56 ;  /* 0x0000001c0838723c */ /* 0x010fe20000041838 */
[----:B------:R-:W4:Y:S01]  /*10700*/  LDSM.16.M88.4 R16, [R184+0x5c00] ;  /* 0x005c0000b810783b */ /* 0x000f220000000200 */
[----:B------:R-:W-:Y:S06]  /*10710*/  MUFU.TANH R0, R0 ;  /* 0x0000000000007308 */ /* 0x000fec0000002400 */
[----:B--2---:R-:W-:Y:S01]  /*10720*/  HMMA.16816.F32.BF16 R44, R12, R104, R44 ;  /* 0x000000680c2c723c */ /* 0x004fe2000004182c */
[-C--:B------:R-:W-:Y:S01]  /*10730*/  FMUL.FTZ R24, R24, R54.reuse ;  /* 0x0000003618187220 */ /* 0x080fe20000410000 */
[----:B------:R-:W-:Y:S01]  /*10740*/  MUFU.TANH R63, R63 ;  /* 0x0000003f003f7308 */ /* 0x000fe20000002400 */
[----:B------:R-:W-:-:S05]  /*10750*/  FMUL.FTZ R25, R25, R54 ;  /* 0x0000003619197220 */ /* 0x000fca0000410000 */
[----:B------:R-:W-:Y:S01]  /*10760*/  HMMA.16816.F32.BF16 R104, R12, R106, R40 ;  /* 0x0000006a0c68723c */ /* 0x000fe20000041828 */
[----:B------:R-:W2:Y:S01]  /*10770*/  LDSM.16.M88.4 R40, [R184+0x7800] ;  /* 0x00780000b828783b */ /* 0x000ea20000000200 */
[----:B------:R-:W2:Y:S06]  /*10780*/  MUFU.TANH R62, R24 ;  /* 0x00000018003e7308 */ /* 0x000eac0000002400 */
[----:B-1----:R-:W-:Y:S02]  /*10790*/  HMMA.16816.F32.BF16 R56, R4, R80, R56 ;  /* 0x000000500438723c */ /* 0x002fe40000041838 */
[----:B------:R1:W-:Y:S05]  /*107a0*/  MUFU.TANH R66, R25 ;  /* 0x0000001900427308 */ /* 0x0003ea0000002400 */
[-C--:B------:R-:W-:Y:S01]  /*107b0*/  FMUL.FTZ R80, R26, R54.reuse ;  /* 0x000000361a507220 */ /* 0x080fe20000410000 */
[----:B---3--:R-:W-:Y:S01]  /*107c0*/  HMMA.16816.F32.BF16 R44, R8, R20, R44 ;  /* 0x00000014082c723c */ /* 0x008fe2000004182c */
[----:B------:R-:W-:-:S04]  /*107d0*/  FMUL.FTZ R81, R27, R54 ;  /* 0x000000361b517220 */ /* 0x000fc80000410000 */
[----:B------:R-:W3:Y:S03]  /*107e0*/  MUFU.TANH R80, R80 ;  /* 0x0000005000507308 */ /* 0x000ee60000002400 */
[----:B------:R-:W-:Y:S01]  /*107f0*/  HMMA.16816.F32.BF16 R104, R8, R22, R104 ;  /* 0x000000160868723c */ /* 0x000fe20000041868 */
[----:B------:R-:W-:Y:S04]  /*10800*/  LDSM.16.M88.4 R20, [R184+0x6000] ;  /* 0x00600000b814783b */ /* 0x000fe80000000200 */
[----:B-1----:R-:W1:Y:S01]  /*10810*/  LDSM.16.M88.4 R24, [R187+0x7c00] ;  /* 0x007c0000bb18783b */ /* 0x002e620000000200 */
[----:B------:R-:W-:Y:S02]  /*10820*/  MUFU.TANH R81, R81 ;  /* 0x0000005100517308 */ /* 0x000fe40000002400 */
[----:B----4-:R-:W-:Y:S01]  /*10830*/  HMMA.16816.F32.BF16 R36, R12, R16, R36 ;  /* 0x000000100c24723c */ /* 0x010fe20000041824 */
[----:B------:R-:W-:-:S02]  /*10840*/  FMUL.FTZ R56, R56, R54 ;  /* 0x0000003638387220 */ /* 0x000fc40000410000 */
[-C--:B------:R-:W-:Y:S02]  /*10850*/  FMUL.FTZ R58, R58, R54.reuse ;  /* 0x000000363a3a7220 */ /* 0x080fe40000410000 */
[-C--:B------:R-:W-:Y:S02]  /*10860*/  FMUL.FTZ R57, R57, R54.reuse ;  /* 0x0000003639397220 */ /* 0x080fe40000410000 */
[----:B------:R-:W4:Y:S01]  /*10870*/  MUFU.TANH R56, R56 ;  /* 0x0000003800387308 */ /* 0x000f220000002400 */
[----:B------:R-:W-:Y:S01]  /*10880*/  HMMA.16816.F32.BF16 R32, R12, R18, R32 ;  /* 0x000000120c20723c */ /* 0x000fe20000041820 */
[----:B------:R-:W3:Y:S01]  /*10890*/  LDSM.16.M88.4 R16, [R184+0x7c00] ;  /* 0x007c0000b810783b */ /* 0x000ee20000000200 */
[----:B------:R-:W-:-:S05]  /*108a0*/  FMUL.FTZ R59, R59, R54 ;  /* 0x000000363b3b7220 */ /* 0x000fca0000410000 */
[----:B------:R-:W1:Y:S01]  /*108b0*/  MUFU.TANH R58, R58 ;  /* 0x0000003a003a7308 */ /* 0x000e620000002400 */
[C---:B--2---:R-:W-:Y:S07]  /*108c0*/  HMMA.16816.F32.BF16 R44, R4.reuse, R40, R44 ;  /* 0x00000028042c723c */ /* 0x044fee000004182c */
[----:B------:R-:W2:Y:S01]  /*108d0*/  MUFU.TANH R57, R57 ;  /* 0x0000003900397308 */ /* 0x000ea20000002400 */
[----:B------:R-:W-:Y:S01]  /*108e0*/  HMMA.16816.F32.BF16 R104, R4, R42, R104 ;  /* 0x0000002a0468723c */ /* 0x000fe20000041868 */
[----:B------:R-:W2:Y:S06]  /*108f0*/  LDSM.16.M88.4 R40, [R187+0x8000] ;  /* 0x00800000bb28783b */ /* 0x000eac0000000200 */
[----:B------:R-:W2:Y:S01]  /*10900*/  MUFU.TANH R59, R59 ;  /* 0x0000003b003b7308 */ /* 0x000ea20000002400 */
[C---:B------:R-:W-:Y:S01]  /*10910*/  HMMA.16816.F32.BF16 R48, R8.reuse, R30, R48 ;  /* 0x0000001e0830723c */ /* 0x040fe20000041830 */
[----:B------:R-:W2:Y:S07]  /*10920*/  LDSM.16.M88.4 R28, [R187+0x6c00] ;  /* 0x006c0000bb1c783b */ /* 0x000eae0000000200 */
[----:B-1----:R-:W-:Y:S01]  /*10930*/  HMMA.16816.F32.BF16 R36, R8, R24, R36 ;  /* 0x000000180824723c */ /* 0x002fe20000041824 */
[----:B------:R-:W-:-:S02]  /*10940*/  FMUL.FTZ R162, R45, R54 ;  /* 0x000000362da27220 */ /* 0x000fc40000410000 */
[-C--:B------:R-:W-:Y:S02]  /*10950*/  FMUL.FTZ R45, R46, R54.reuse ;  /* 0x000000362e2d7220 */ /* 0x080fe40000410000 */
[-C--:B------:R-:W-:Y:S02]  /*10960*/  FMUL.FTZ R46, R47, R54.reuse ;  /* 0x000000362f2e7220 */ /* 0x080fe40000410000 */
[----:B------:R-:W-:Y:S01]  /*10970*/  MUFU.TANH R162, R162 ;  /* 0x000000a200a27308 */ /* 0x000fe20000002400 */
[----:B------:R-:W-:Y:S01]  /*10980*/  HMMA.16816.F32.BF16 R32, R8, R26, R32 ;  /* 0x0000001a0820723c */ /* 0x000fe20000041820 */
[----:B------:R-:W1:Y:S01]  /*10990*/  LDSM.16.M88.4 R24, [R184+0x6400] ;  /* 0x00640000b818783b */ /* 0x000e620000000200 */
[-C--:B------:R-:W-:Y:S02]  /*109a0*/  FMUL.FTZ R47, R104, R54.reuse ;  /* 0x00000036682f7220 */ /* 0x080fe40000410000 */
[-C--:B------:R-:W-:Y:S02]  /*109b0*/  FMUL.FTZ R44, R44, R54.reuse ;  /* 0x000000362c2c7220 */ /* 0x080fe40000410000 */
[-C--:B------:R-:W-:Y:S01]  /*109c0*/  FMUL.FTZ R105, R105, R54.reuse ;  /* 0x0000003669697220 */ /* 0x080fe20000410000 */
[----:B------:R-:W-:Y:S01]  /*109d0*/  MUFU.TANH R46, R46 ;  /* 0x0000002e002e7308 */ /* 0x000fe20000002400 */
[C---:B------:R-:W-:Y:S07]  /*109e0*/  HMMA.16816.F32.BF16 R96, R12.reuse, R20, R96 ;  /* 0x000000140c60723c */ /* 0x040fee0000041860 */
[----:B------:R-:W-:Y:S01]  /*109f0*/  MUFU.TANH R47, R47 ;  /* 0x0000002f002f7308 */ /* 0x000fe20000002400 */
[----:B------:R-:W-:Y:S01]  /*10a00*/  HMMA.16816.F32.BF16 R92, R12, R22, R92 ;  /* 0x000000160c5c723c */ /* 0x000fe2000004185c */
[----:B------:R-:W1:Y:S06]  /*10a10*/  LDSM.16.M88.4 R20, [R184+0x8000] ;  /* 0x00800000b814783b */ /* 0x000e6c0000000200 */
[----:B------:R-:W-:Y:S01]  /*10a20*/  MUFU.TANH R44, R44 ;  /* 0x0000002c002c7308 */ /* 0x000fe20000002400 */
[C---:B---3--:R-:W-:Y:S07]  /*10a30*/  HMMA.16816.F32.BF16 R36, R4.reuse, R16, R36 ;  /* 0x000000100424723c */ /* 0x048fee0000041824 */
[----:B------:R-:W-:Y:S01]  /*10a40*/  MUFU.TANH R45, R45 ;  /* 0x0000002d002d7308 */ /* 0x000fe20000002400 */
[----:B------:R-:W-:Y:S01]  /*10a50*/  HMMA.16816.F32.BF16 R32, R4, R18, R32 ;  /* 0x000000120420723c */ /* 0x000fe20000041820 */
[----:B------:R-:W3:Y:S06]  /*10a60*/  LDSM.16.M88.4 R16, [R184+0x6800] ;  /* 0x00680000b810783b */ /* 0x000eec0000000200 */
[----:B------:R-:W-:Y:S01]  /*10a70*/  MUFU.TANH R160, R105 ;  /* 0x0000006900a07308 */ /* 0x000fe20000002400 */
[C---:B--2---:R-:W-:Y:S07]  /*10a80*/  HMMA.16816.F32.BF16 R96, R8.reuse, R40, R96 ;  /* 0x000000280860723c */ /* 0x044fee0000041860 */
[-C--:B------:R-:W-:Y:S01]  /*10a90*/  FMUL.FTZ R40, R107, R54.reuse ;  /* 0x000000366b287220 */ /* 0x080fe20000410000 */
[----:B------:R-:W-:Y:S01]  /*10aa0*/  HMMA.16816.F32.BF16 R92, R8, R42, R92 ;  /* 0x0000002a085c723c */ /* 0x000fe2000004185c */
[----:B------:R-:W-:-:S02]  /*10ab0*/  FMUL.FTZ R36, R36, R54 ;  /* 0x0000003624247220 */ /* 0x000fc40000410000 */
[-C--:B------:R-:W-:Y:S02]  /*10ac0*/  FMUL.FTZ R37, R37, R54.reuse ;  /* 0x0000003625257220 */ /* 0x080fe40000410000 */
[-C--:B------:R-:W-:Y:S01]  /*10ad0*/  FMUL.FTZ R38, R38, R54.reuse ;  /* 0x0000003626267220 */ /* 0x080fe20000410000 */
[----:B------:R-:W-:Y:S01]  /*10ae0*/  MUFU.TANH R158, R36 ;  /* 0x00000024009e7308 */ /* 0x000fe20000002400 */
[-C--:B------:R-:W-:Y:S01]  /*10af0*/  FMUL.FTZ R39, R39, R54.reuse ;  /* 0x0000003627277220 */ /* 0x080fe20000410000 */
[C---:B------:R-:W-:Y:S01]  /*10b00*/  HMMA.16816.F32.BF16 R72, R112.reuse, R28, R72 ;  /* 0x0000001c7048723c */ /* 0x040fe20000041848 */
[----:B------:R-:W-:Y:S02]  /*10b10*/  IMAD.IADD R42, R2, 0x1, R119 ;  /* 0x00000001022a7824 */ /* 0x000fe400078e0277 */
[-C--:B------:R-:W-:Y:S02]  /*10b20*/  FMUL.FTZ R34, R34, R54.reuse ;  /* 0x0000003622227220 */ /* 0x080fe40000410000 */
[-C--:B------:R-:W-:Y:S01]  /*10b30*/  FMUL.FTZ R122, R33, R54.reuse ;  /* 0x00000036217a7220 */ /* 0x080fe20000410000 */
[----:B------:R-:W-:Y:S01]  /*10b40*/  MUFU.TANH R120, R37 ;  /* 0x0000002500787308 */ /* 0x000fe20000002400 */
[-C--:B------:R-:W-:Y:S01]  /*10b50*/  FMUL.FTZ R33, R35, R54.reuse ;  /* 0x0000003623217220 */ /* 0x080fe20000410000 */
[----:B------:R-:W-:Y:S01]  /*10b60*/  HMMA.16816.F32.BF16 R68, R112, R30, R68 ;  /* 0x0000001e7044723c */ /* 0x000fe20000041844 */
[----:B------:R-:W2:Y:S01]  /*10b70*/  LDSM.16.M88.4 R28, [R187+0x8400] ;  /* 0x00840000bb1c783b */ /* 0x000ea20000000200 */
[----:B------:R-:W-:-:S04]  /*10b80*/  FMUL.FTZ R32, R32, R54 ;  /* 0x0000003620207220 */ /* 0x000fc80000410000 */
[----:B------:R-:W-:Y:S02]  /*10b90*/  MUFU.TANH R41, R38 ;  /* 0x0000002600297308 */ /* 0x000fe40000002400 */
[C---:B-1----:R-:W-:Y:S06]  /*10ba0*/  HMMA.16816.F32.BF16 R88, R12.reuse, R24, R88 ;  /* 0x000000180c58723c */ /* 0x042fec0000041858 */
[----:B------:R1:W-:Y:S02]  /*10bb0*/  MUFU.TANH R121, R39 ;  /* 0x0000002700797308 */ /* 0x0003e40000002400 */
[----:B------:R-:W-:Y:S01]  /*10bc0*/  HMMA.16816.F32.BF16 R84, R12, R26, R84 ;  /* 0x0000001a0c54723c */ /* 0x000fe20000041854 */
[----:B------:R-:W2:Y:S05]  /*10bd0*/  LDSM.16.M88.4 R24, [R184+0x6c00] ;  /* 0x006c0000b818783b */ /* 0x000eaa0000000200 */
[----:B------:R-:W-:Y:S02]  /*10be0*/  MUFU.TANH R43, R34 ;  /* 0x00000022002b7308 */ /* 0x000fe40000002400 */
[----:B------:R-:W-:Y:S01]  /*10bf0*/  HMMA.16816.F32.BF16 R76, R112, R102, R76 ;  /* 0x00000066704c723c */ /* 0x000fe2000004184c */
[----:B-1----:R-:W-:Y:S05]  /*10c00*/  LDSM.16.M88.4 R36, [R184+0x8400] ;  /* 0x00840000b824783b */ /* 0x002fea0000000200 */
[----:B------:R-:W-:Y:S02]  /*10c10*/  MUFU.TANH R156, R32 ;  /* 0x00000020009c7308 */ /* 0x000fe40000002400 */
[C---:B------:R-:W-:Y:S06]  /*10c20*/  HMMA.16816.F32.BF16 R96, R4.reuse, R20, R96 ;  /* 0x000000140460723c */ /* 0x040fec0000041860 */
[----:B------:R-:W-:Y:S02]  /*10c30*/  MUFU.TANH R40, R40 ;  /* 0x0000002800287308 */ /* 0x000fe40000002400 */
[C---:B------:R-:W-:Y:S01]  /*10c40*/  HMMA.16816.F32.BF16 R92, R4.reuse, R22, R92 ;  /* 0x00000016045c723c */ /* 0x040fe2000004185c */
[----:B------:R-:W1:Y:S05]  /*10c50*/  LDSM.16.M88.4 R20, [R187+0x8800] ;  /* 0x00880000bb14783b */ /* 0x000e6a0000000200 */
[----:B------:R-:W-:Y:S02]  /*10c60*/  MUFU.TANH R122, R122 ;  /* 0x0000007a007a7308 */ /* 0x000fe40000002400 */
[----:B------:R-:W-:Y:S06]  /*10c70*/  HMMA.16816.F32.BF16 R48, R4, R82, R48 ;  /* 0x000000520430723c */ /* 0x000fec0000041830 */
[----:B------:R-:W-:Y:S02]  /*10c80*/  MUFU.TANH R33, R33 ;  /* 0x0000002100217308 */ /* 0x000fe40000002400 */
[----:B---3--:R-:W-:Y:S01]  /*10c90*/  HMMA.16816.F32.BF16 R76, R12, R18, R76 ;  /* 0x000000120c4c723c */ /* 0x008fe2000004184c */
[----:B------:R-:W-:-:S02]  /*10ca0*/  FMUL.FTZ R96, R96, R54 ;  /* 0x0000003660607220 */ /* 0x000fc40000410000 */
[-C--:B------:R-:W-:Y:S02]  /*10cb0*/  FMUL.FTZ R97, R97, R54.reuse ;  /* 0x0000003661617220 */ /* 0x080fe40000410000 */
[-C--:B------:R-:W-:Y:S02]  /*10cc0*/  FMUL.FTZ R98, R98, R54.reuse ;  /* 0x0000003662627220 */ /* 0x080fe40000410000 */
[----:B------:R-:W-:Y:S01]  /*10cd0*/  IMAD R18, R65, 0x10, R206 ;  /* 0x0000001041127824 */ /* 0x000fe200078e02ce */
[----:B------:R-:W-:Y:S01]  /*10ce0*/  HMMA.16816.F32.BF16 R108, R12, R16, R108 ;  /* 0x000000100c6c723c */ /* 0x000fe2000004186c */
[-C--:B------:R-:W-:Y:S01]  /*10cf0*/  FMUL.FTZ R92, R92, R54.reuse ;  /* 0x000000365c5c7220 */ /* 0x080fe20000410000 */
[----:B------:R-:W-:Y:S01]  /*10d00*/  MUFU.TANH R154, R96 ;  /* 0x00000060009a7308 */ /* 0x000fe20000002400 */
[-C--:B------:R-:W-:Y:S01]  /*10d10*/  FMUL.FTZ R93, R93, R54.reuse ;  /* 0x000000365d5d7220 */ /* 0x080fe20000410000 */
[----:B------:R-:W-:Y:S01]  /*10d20*/  IADD3 R67, R18, 0x1, R67 ;  /* 0x0000000112437810 */ /* 0x000fe20007ffe043 */
[----:B------:R-:W-:-:S02]  /*10d30*/  FMUL.FTZ R94, R94, R54 ;  /* 0x000000365e5e7220 */ /* 0x000fc40000410000 */
[----:B------:R-:W-:Y:S01]  /*10d40*/  SHF.R.S32.HI R16, RZ, 0x1f, R65 ;  /* 0x0000001fff107819 */ /* 0x000fe20000011441 */
[----:B--2---:R-:W-:Y:S01]  /*10d50*/  HMMA.16816.F32.BF16 R88, R8, R28, R88 ;  /* 0x0000001c0858723c */ /* 0x004fe20000041858 */
[-C--:B------:R-:W-:Y:S01]  /*10d60*/  FMUL.FTZ R82, R48, R54.reuse ;  /* 0x0000003630527220 */ /* 0x080fe20000410000 */
[----:B------:R2:W-:Y:S01]  /*10d70*/  MUFU.TANH R152, R92 ;  /* 0x0000005c00987308 */ /* 0x0005e20000002400 */
[----:B------:R-:W-:Y:S01]  /*10d80*/  LEA.HI R16, R16, R65, RZ, 0x2 ;  /* 0x0000004110107211 */ /* 0x000fe200078f10ff */
[-C--:B------:R-:W-:Y:S02]  /*10d90*/  FMUL.FTZ R50, R50, R54.reuse ;  /* 0x0000003632327220 */ /* 0x080fe40000410000 */
[-C--:B------:R-:W-:Y:S01]  /*10da0*/  FMUL.FTZ R48, R49, R54.reuse ;  /* 0x0000003631307220 */ /* 0x080fe20000410000 */
[----:B------:R-:W-:Y:S01]  /*10db0*/  LOP3.LUT R18, R16, 0xfffffffc, RZ, 0xc0, !PT ;  /* 0xfffffffc10127812 */ /* 0x000fe200078ec0ff */
[----:B------:R-:W-:Y:S01]  /*10dc0*/  HMMA.16816.F32.BF16 R72, R12, R24, R72 ;  /* 0x000000180c48723c */ /* 0x000fe20000041848 */
[-C--:B------:R-:W-:Y:S01]  /*10dd0*/  FMUL.FTZ R49, R51, R54.reuse ;  /* 0x0000003633317220 */ /* 0x080fe20000410000 */
[----:B------:R-:W3:Y:S01]  /*10de0*/  MUFU.TANH R82, R82 ;  /* 0x0000005200527308 */ /* 0x000ee20000002400 */
[-C--:B------:R-:W-:Y:S01]  /*10df0*/  FMUL.FTZ R51, R106, R54.reuse ;  /* 0x000000366a337220 */ /* 0x080fe20000410000 */
[C---:B------:R-:W-:Y:S01]  /*10e00*/  IADD3 R28, R42.reuse, 0x28, RZ ;  /* 0x000000282a1c7810 */ /* 0x040fe20007ffe0ff */
[----:B------:R-:W-:Y:S01]  /*10e10*/  IMAD.IADD R207, R65, 0x1, -R18 ;  /* 0x0000000141cf7824 */ /* 0x000fe200078e0a12 */
[----:B------:R-:W-:Y:S01]  /*10e20*/  IADD3 R18, R42, 0x1, RZ ;  /* 0x000000012a127810 */ /* 0x000fe20007ffe0ff */
[-C--:B------:R-:W-:Y:S01]  /*10e30*/  FMUL.FTZ R99, R99, R54.reuse ;  /* 0x0000003663637220 */ /* 0x080fe20000410000 */
[----:B------:R-:W-:Y:S01]  /*10e40*/  IADD3 R24, R53, R67, -R198 ;  /* 0x0000004335187210 */ /* 0x000fe20007ffe8c6 */
[----:B------:R-:W-:Y:S01]  /*10e50*/  HMMA.16816.F32.BF16 R84, R8, R30, R84 ;  /* 0x0000001e0854723c */ /* 0x000fe20000041854 */
[----:B------:R-:W2:Y:S01]  /*10e60*/  MUFU.TANH R50, R50 ;  /* 0x0000003200327308 */ /* 0x000ea20000002400 */
[----:B------:R-:W-:-:S02]  /*10e70*/  FMUL.FTZ R95, R95, R54 ;  /* 0x000000365f5f7220 */ /* 0x000fc40000410000 */
[----:B------:R-:W-:-:S04]  /*10e80*/  IMAD.IADD R16, R3, 0x1, R24 ;  /* 0x0000000103107824 */ /* 0x000fc800078e0218 */
[----:B-1----:R-:W-:Y:S01]  /*10e90*/  HMMA.16816.F32.BF16 R108, R8, R20, R108 ;  /* 0x00000014086c723c */ /* 0x002fe2000004186c */
[C---:B------:R-:W-:Y:S01]  /*10ea0*/  IADD3 R24, R16.reuse, 0x8, RZ ;  /* 0x0000000810187810 */ /* 0x040fe20007ffe0ff */
[----:B------:R1:W-:Y:S01]  /*10eb0*/  MUFU.TANH R140, R93 ;  /* 0x0000005d008c7308 */ /* 0x0003e20000002400 */
[-C--:B------:R-:W-:Y:S02]  /*10ec0*/  IMNMX R3, R16, R53.reuse, PT ;  /* 0x0000003510037217 */ /* 0x080fe40003800200 */
[----:B------:R-:W-:Y:S02]  /*10ed0*/  IMNMX R119, R24, R53, PT ;  /* 0x0000003518777217 */ /* 0x000fe40003800200 */
[----:B------:R-:W-:Y:S01]  /*10ee0*/  IADD3 R16, R42, 0x8, RZ ;  /* 0x000000082a107810 */ /* 0x000fe20007ffe0ff */
[----:B------:R-:W-:Y:S01]  /*10ef0*/  HMMA.16816.F32.BF16 R88, R4, R36, R88 ;  /* 0x000000240458723c */ /* 0x000fe20000041858 */
[C---:B------:R-:W-:Y:S01]  /*10f00*/  ISETP.GE.AND P5, PT, R18.reuse, R3, PT ;  /* 0x000000031200720c */ /* 0x040fe20003fa6270 */
[----:B------:R3:W-:Y:S01]  /*10f10*/  MUFU.TANH R133, R94 ;  /* 0x0000005e00857308 */ /* 0x0007e20000002400 */
[----:B------:R-:W-:-:S02]  /*10f20*/  ISETP.GE.AND P2, PT, R18, R119, PT ;  /* 0x000000771200720c */ /* 0x000fc40003f46270 */
[C---:B------:R-:W-:Y:S02]  /*10f30*/  ISETP.GE.AND P4, PT, R16.reuse, R3, PT ;  /* 0x000000031000720c */ /* 0x040fe40003f86270 */
[----:B------:R-:W-:Y:S01]  /*10f40*/  ISETP.GE.AND P0, PT, R16, R119, PT ;  /* 0x000000771000720c */ /* 0x000fe20003f06270 */
[----:B------:R-:W-:Y:S01]  /*10f50*/  HMMA.16816.F32.BF16 R84, R4, R38, R84 ;  /* 0x000000260454723c */ /* 0x000fe20000041854 */
[C---:B------:R-:W-:Y:S01]  /*10f60*/  IADD3 R24, R42.reuse, 0x10, RZ ;  /* 0x000000102a187810 */ /* 0x040fe20007ffe0ff */
[----:B------:R-:W4:Y:S01]  /*10f70*/  MUFU.TANH R48, R48 ;  /* 0x0000003000307308 */ /* 0x000f220000002400 */
[C---:B------:R-:W-:Y:S02]  /*10f80*/  IADD3 R20, R42.reuse, 0x11, RZ ;  /* 0x000000112a147810 */ /* 0x040fe40007ffe0ff */
[----:B------:R-:W-:Y:S02]  /*10f90*/  IADD3 R18, R42, 0x9, RZ ;  /* 0x000000092a127810 */ /* 0x000fe40007ffe0ff */
[----:B--2---:R-:W-:Y:S01]  /*10fa0*/  FSEL R92, R60, -INF , !P5 ;  /* 0xff8000003c5c7808 */ /* 0x004fe20006800000 */
[----:B------:R-:W-:Y:S01]  /*10fb0*/  HMMA.16816.F32.BF16 R76, R8, R22, R76 ;  /* 0x00000016084c723c */ /* 0x000fe2000004184c */
[----:B-1----:R-:W-:Y:S01]  /*10fc0*/  FSEL R93, R61, -INF , !P2 ;  /* 0xff8000003d5d7808 */ /* 0x002fe20005000000 */
[----:B------:R-:W1:Y:S01]  /*10fd0*/  MUFU.TANH R49, R49 ;  /* 0x0000003100317308 */ /* 0x000e620000002400 */
[----:B---3--:R-:W-:-:S02]  /*10fe0*/  FSEL R94, R62, -INF , !P4 ;  /* 0xff8000003e5e7808 */ /* 0x008fc40006000000 */
[----:B------:R-:W-:Y:S02]  /*10ff0*/  FSEL R83, R80, -INF , !P0 ;  /* 0xff80000050537808 */ /* 0x000fe40004000000 */
[----:B------:R-:W-:Y:S01]  /*11000*/  ISETP.GE.AND P5, PT, R24, R3, PT ;  /* 0x000000031800720c */ /* 0x000fe20003fa6270 */
[-C--:B------:R-:W-:Y:S01]  /*11010*/  FMUL.FTZ R88, R88, R54.reuse ;  /* 0x0000003658587220 */ /* 0x080fe20000410000 */
[----:B------:R-:W-:Y:S01]  /*11020*/  ISETP.GE.AND P2, PT, R24, R119, PT ;  /* 0x000000771800720c */ /* 0x000fe20003f46270 */
[----:B------:R-:W2:Y:S01]  /*11030*/  MUFU.TANH R51, R51 ;  /* 0x0000003300337308 */ /* 0x000ea20000002400 */
[C---:B------:R-:W-:Y:S01]  /*11040*/  ISETP.GE.AND P4, PT, R20.reuse, R3, PT ;  /* 0x000000031400720c */ /* 0x040fe20003f86270 */
[----:B------:R-:W-:Y:S01]  /*11050*/  HMMA.16816.F32.BF16 R68, R12, R26, R68 ;  /* 0x0000001a0c44723c */ /* 0x000fe20000041844 */
[----:B------:R-:W-:Y:S01]  /*11060*/  ISETP.GE.AND P0, PT, R20, R119, PT ;  /* 0x000000771400720c */ /* 0x000fe20003f06270 */
[-C--:B------:R-:W-:Y:S01]  /*11070*/  FMUL.FTZ R89, R89, R54.reuse ;  /* 0x0000003659597220 */ /* 0x080fe20000410000 */
[C---:B------:R-:W-:Y:S01]  /*11080*/  ISETP.GE.AND P6, PT, R18.reuse, R3, PT ;  /* 0x000000031200720c */ /* 0x040fe20003fc6270 */
[-C--:B------:R-:W-:Y:S01]  /*11090*/  FMUL.FTZ R91, R91, R54.reuse ;  /* 0x000000365b5b7220 */ /* 0x080fe20000410000 */
[----:B------:R-:W-:Y:S01]  /*110a0*/  ISETP.GE.AND P1, PT, R18, R119, PT ;  /* 0x000000771200720c */ /* 0x000fe20003f26270 */
[----:B------:R3:W-:Y:S01]  /*110b0*/  MUFU.TANH R150, R88 ;  /* 0x0000005800967308 */ /* 0x0007e20000002400 */
[C---:B------:R-:W-:Y:S01]  /*110c0*/  IADD3 R20, R42.reuse, 0x19, RZ ;  /* 0x000000192a147810 */ /* 0x040fe20007ffe0ff */
[----:B------:R-:W1:Y:S01]  /*110d0*/  LDSM.16.M88.4 R16, [R184+0x8800] ;  /* 0x00880000b810783b */ /* 0x000e620000000200 */
[----:B------:R-:W-:Y:S01]  /*110e0*/  IADD3 R24, R42, 0x18, RZ ;  /* 0x000000182a187810 */ /* 0x000fe20007ffe0ff */
[-C--:B------:R-:W-:Y:S01]  /*110f0*/  FMUL.FTZ R84, R84, R54.reuse ;  /* 0x0000003654547220 */ /* 0x080fe20000410000 */
[----:B----4-:R-:W-:Y:S01]  /*11100*/  FSEL R34, R56, -INF , !P5 ;  /* 0xff80000038227808 */ /* 0x010fe20006800000 */
[-C--:B------:R-:W-:Y:S01]  /*11110*/  FMUL.FTZ R86, R86, R54.reuse ;  /* 0x0000003656567220 */ /* 0x080fe20000410000 */
[----:B------:R-:W-:Y:S01]  /*11120*/  FSEL R35, R58, -INF , !P2 ;  /* 0xff8000003a237808 */ /* 0x000fe20005000000 */
[----:B------:R-:W-:Y:S01]  /*11130*/  MUFU.TANH R138, R97 ;  /* 0x00000061008a7308 */ /* 0x000fe20000002400 */
[----:B------:R-:W-:Y:S01]  /*11140*/  FSEL R38, R66, -INF , !P6 ;  /* 0xff80000042267808 */ /* 0x000fe20007000000 */
[-C--:B------:R-:W-:Y:S01]  /*11150*/  FMUL.FTZ R90, R90, R54.reuse ;  /* 0x000000365a5a7220 */ /* 0x080fe20000410000 */
[----:B------:R-:W-:Y:S01]  /*11160*/  FSEL R81, R81, -INF , !P1 ;  /* 0xff80000051517808 */ /* 0x000fe20004800000 */
[-C--:B------:R-:W-:Y:S01]  /*11170*/  FMUL.FTZ R85, R85, R54.reuse ;  /* 0x0000003655557220 */ /* 0x080fe20000410000 */
[C---:B------:R-:W-:Y:S01]  /*11180*/  ISETP.GE.AND P5, PT, R20.reuse, R3, PT ;  /* 0x000000031400720c */ /* 0x040fe20003fa6270 */
[----:B------:R-:W-:Y:S01]  /*11190*/  FMUL.FTZ R87, R87, R54 ;  /* 0x0000003657577220 */ /* 0x000fe20000410000 */
[----:B------:R-:W-:Y:S01]  /*111a0*/  ISETP.GE.AND P2, PT, R20, R119, PT ;  /* 0x000000771400720c */ /* 0x000fe20003f46270 */
[----:B------:R-:W4:Y:S01]  /*111b0*/  MUFU.TANH R131, R98 ;  /* 0x0000006200837308 */ /* 0x000f220000002400 */
[----:B------:R-:W-:-:S02]  /*111c0*/  ISETP.GE.AND P6, PT, R24, R3, PT ;  /* 0x000000031800720c */ /* 0x000fc40003fc6270 */
[----:B------:R-:W-:Y:S02]  /*111d0*/  ISETP.GE.AND P1, PT, R24, R119, PT ;  /* 0x000000771800720c */ /* 0x000fe40003f26270 */
[C---:B------:R-:W-:Y:S02]  /*111e0*/  IADD3 R22, R42.reuse, 0x20, RZ ;  /* 0x000000202a167810 */ /* 0x040fe40007ffe0ff */
[----:B------:R-:W-:Y:S01]  /*111f0*/  IADD3 R20, R42, 0x21, RZ ;  /* 0x000000212a147810 */ /* 0x000fe20007ffe0ff */
[----:B------:R-:W1:Y:S01]  /*11200*/  MUFU.TANH R134, R99 ;  /* 0x0000006300867308 */ /* 0x000e620000002400 */
[----:B------:R-:W-:Y:S02]  /*11210*/  FSEL R80, R57, -INF , !P4 ;  /* 0xff80000039507808 */ /* 0x000fe40006000000 */
[----:B------:R-:W-:Y:S02]  /*11220*/  FSEL R37, R59, -INF , !P0 ;  /* 0xff8000003b257808 */ /* 0x000fe40004000000 */
[----:B------:R-:W-:-:S02]  /*11230*/  FSEL R82, R82, -INF , !P6 ;  /* 0xff80000052527808 */ /* 0x000fc40007000000 */
[----:B------:R-:W-:Y:S01]  /*11240*/  FSEL R25, R50, -INF , !P1 ;  /* 0xff80000032197808 */ /* 0x000fe20004800000 */
[----:B------:R-:W2:Y:S01]  /*11250*/  MUFU.TANH R142, R95 ;  /* 0x0000005f008e7308 */ /* 0x000ea20000002400 */
[C---:B------:R-:W-:Y:S02]  /*11260*/  ISETP.GE.AND P4, PT, R22.reuse, R3, PT ;  /* 0x000000031600720c */ /* 0x040fe40003f86270 */
[----:B------:R-:W-:Y:S02]  /*11270*/  ISETP.GE.AND P0, PT, R22, R119, PT ;  /* 0x000000771600720c */ /* 0x000fe40003f06270 */
[C---:B------:R-:W-:Y:S02]  /*11280*/  ISETP.GE.AND P6, PT, R20.reuse, R3, PT ;  /* 0x000000031400720c */ /* 0x040fe40003fc6270 */
[----:B------:R-:W-:Y:S01]  /*11290*/  ISETP.GE.AND P1, PT, R20, R119, PT ;  /* 0x000000771400720c */ /* 0x000fe20003f26270 */
[----:B------:R-:W2:Y:S01]  /*112a0*/  MUFU.TANH R148, R89 ;  /* 0x0000005900947308 */ /* 0x000ea20000002400 */
[----:B------:R-:W4:Y:S01]  /*112b0*/  LDSM.16.M88.4 R20, [R187+0x8c00] ;  /* 0x008c0000bb14783b */ /* 0x000f220000000200 */
[----:B---3--:R-:W-:Y:S01]  /*112c0*/  FSEL R88, R48, -INF , !P5 ;  /* 0xff80000030587808 */ /* 0x008fe20006800000 */
[----:B-1----:R-:W-:Y:S01]  /*112d0*/  HMMA.16816.F32.BF16 R108, R4, R16, R108 ;  /* 0x00000010046c723c */ /* 0x002fe2000004186c */
[----:B------:R-:W-:-:S02]  /*112e0*/  FSEL R24, R49, -INF , !P2 ;  /* 0xff80000031187808 */ /* 0x000fc40005000000 */
[C---:B------:R-:W-:Y:S02]  /*112f0*/  ISETP.GE.AND P5, PT, R28.reuse, R3, PT ;  /* 0x000000031c00720c */ /* 0x040fe40003fa6270 */
[----:B------:R-:W-:Y:S01]  /*11300*/  ISETP.GE.AND P2, PT, R28, R119, PT ;  /* 0x000000771c00720c */ /* 0x000fe20003f46270 */
[----:B------:R-:W1:Y:S01]  /*11310*/  MUFU.TANH R145, R91 ;  /* 0x0000005b00917308 */ /* 0x000e620000002400 */
[C---:B------:R-:W-:Y:S01]  /*11320*/  IADD3 R14, R42.reuse, 0x30, RZ ;  /* 0x000000302a0e7810 */ /* 0x040fe20007ffe0ff */
[----:B------:R-:W-:Y:S01]  /*11330*/  HMMA.16816.F32.BF16 R76, R4, R18, R76 ;  /* 0x00000012044c723c */ /* 0x000fe2000004184c */
[----:B------:R-:W-:Y:S02]  /*11340*/  IADD3 R12, R42, 0x31, RZ ;  /* 0x000000312a0c7810 */ /* 0x000fe40007ffe0ff */
[----:B------:R-:W-:Y:S02]  /*11350*/  FSEL R162, R162, -INF , !P6 ;  /* 0xff800000a2a27808 */ /* 0x000fe40007000000 */
[----:B------:R-:W-:Y:S01]  /*11360*/  FSEL R30, R46, -INF , !P1 ;  /* 0xff8000002e1e7808 */ /* 0x000fe20004800000 */
[----:B------:R-:W3:Y:S01]  /*11370*/  MUFU.TANH R146, R84 ;  /* 0x0000005400927308 */ /* 0x000ee20000002400 */
[----:B------:R-:W-:-:S02]  /*11380*/  FSEL R32, R47, -INF , !P5 ;  /* 0xff8000002f207808 */ /* 0x000fc40006800000 */
[----:B--2---:R-:W-:Y:S02]  /*11390*/  FSEL R31, R51, -INF , !P2 ;  /* 0xff800000331f7808 */ /* 0x004fe40005000000 */
[C---:B------:R-:W-:Y:S02]  /*113a0*/  ISETP.GE.AND P6, PT, R14.reuse, R3, PT ;  /* 0x000000030e00720c */ /* 0x040fe40003fc6270 */
[----:B------:R-:W-:Y:S01]  /*113b0*/  ISETP.GE.AND P1, PT, R14, R119, PT ;  /* 0x000000770e00720c */ /* 0x000fe20003f26270 */
[----:B------:R-:W2:Y:S01]  /*113c0*/  MUFU.TANH R143, R86 ;  /* 0x00000056008f7308 */ /* 0x000ea20000002400 */
[----:B------:R-:W-:Y:S01]  /*113d0*/  ISETP.GE.AND P5, PT, R12, R3, PT ;  /* 0x000000030c00720c */ /* 0x000fe20003fa6270 */
[-C--:B------:R-:W-:Y:S01]  /*113e0*/  FMUL.FTZ R108, R108, R54.reuse ;  /* 0x000000366c6c7220 */ /* 0x080fe20000410000 */
[----:B------:R-:W-:Y:S01]  /*113f0*/  ISETP.GE.AND P2, PT, R12, R119, PT ;  /* 0x000000770c00720c */ /* 0x000fe20003f46270 */
[-C--:B------:R-:W-:Y:S01]  /*11400*/  FMUL.FTZ R110, R110, R54.reuse ;  /* 0x000000366e6e7220 */ /* 0x080fe20000410000 */
[----:B------:R-:W1:Y:S01]  /*11410*/  LDSM.16.M88.4 R12, [R184+0x8c00] ;  /* 0x008c0000b80c783b */ /* 0x000e620000000200 */
[----:B------:R-:W-:Y:S01]  /*11420*/  IADD3 R16, R42, 0x29, RZ ;  /* 0x000000292a107810 */ /* 0x000fe20007ffe0ff */
[-C--:B------:R-:W-:Y:S01]  /*11430*/  FMUL.FTZ R109, R109, R54.reuse ;  /* 0x000000366d6d7220 */ /* 0x080fe20000410000 */
[----:B------:R-:W-:Y:S01]  /*11440*/  FSEL R36, R44, -INF , !P4 ;  /* 0xff8000002c247808 */ /* 0x000fe20006000000 */
[----:B------:R-:W1:Y:S01]  /*11450*/  MUFU.TANH R147, R90 ;  /* 0x0000005a00937308 */ /* 0x000e620000002400 */
[----:B------:R-:W-:Y:S01]  /*11460*/  FSEL R29, R45, -INF , !P0 ;  /* 0xff8000002d1d7808 */ /* 0x000fe20004000000 */
[-C--:B------:R-:W-:Y:S01]  /*11470*/  FMUL.FTZ R111, R111, R54.reuse ;  /* 0x000000366f6f7220 */ /* 0x080fe20000410000 */
[C---:B------:R-:W-:Y:S01]  /*11480*/  ISETP.GE.AND P4, PT, R16.reuse, R3, PT ;  /* 0x000000031000720c */ /* 0x040fe20003f86270 */
[-C--:B------:R-:W-:Y:S01]  /*11490*/  FMUL.FTZ R77, R77, R54.reuse ;  /* 0x000000364d4d7220 */ /* 0x080fe20000410000 */
[----:B------:R-:W-:Y:S01]  /*114a0*/  ISETP.GE.AND P0, PT, R16, R119, PT ;  /* 0x000000771000720c */ /* 0x000fe20003f06270 */
[-C--:B------:R-:W-:Y:S01]  /*114b0*/  FMUL.FTZ R76, R76, R54.reuse ;  /* 0x000000364c4c7220 */ /* 0x080fe20000410000 */
[C---:B----4-:R-:W-:Y:S01]  /*114c0*/  HMMA.16816.F32.BF16 R68, R8.reuse, R22, R68 ;  /* 0x000000160844723c */ /* 0x050fe20000041844 */
[C---:B------:R-:W-:Y:S01]  /*114d0*/  IADD3 R18, R42.reuse, 0x38, RZ ;  /* 0x000000382a127810 */ /* 0x040fe20007ffe0ff */
[----:B------:R-:W4:Y:S01]  /*114e0*/  MUFU.TANH R132, R108 ;  /* 0x0000006c00847308 */ /* 0x000f220000002400 */
[----:B------:R-:W-:Y:S01]  /*114f0*/  IADD3 R16, R42, 0x39, RZ ;  /* 0x000000392a107810 */ /* 0x000fe20007ffe0ff */
[-C--:B------:R-:W-:Y:S01]  /*11500*/  FMUL.FTZ R78, R78, R54.reuse ;  /* 0x000000364e4e7220 */ /* 0x080fe20000410000 */
[----:B------:R-:W-:Y:S01]  /*11510*/  FSEL R160, R160, -INF , !P4 ;  /* 0xff800000a0a07808 */ /* 0x000fe20006000000 */
[----:B------:R-:W-:Y:S01]  /*11520*/  FMUL.FTZ R79, R79, R54 ;  /* 0x000000364f4f7220 */ /* 0x000fe20000410000 */
[----:B------:R-:W-:Y:S01]  /*11530*/  FSEL R28, R40, -INF , !P0 ;  /* 0xff800000281c7808 */ /* 0x000fe20004000000 */
[----:B------:R-:W-:Y:S01]  /*11540*/  HMMA.16816.F32.BF16 R72, R8, R20, R72 ;  /* 0x000000140848723c */ /* 0x000fe20000041848 */
[----:B------:R-:W-:Y:S01]  /*11550*/  FSEL R158, R158, -INF , !P6 ;  /* 0xff8000009e9e7808 */ /* 0x000fe20007000000 */
[----:B------:R-:W1:Y:S01]  /*11560*/  MUFU.TANH R129, R110 ;  /* 0x0000006e00817308 */ /* 0x000e620000002400 */
[----:B------:R-:W-:Y:S01]  /*11570*/  FSEL R65, R41, -INF , !P1 ;  /* 0xff80000029417808 */ /* 0x000fe20004800000 */
[----:B------:R-:W-:-:S04]  /*11580*/  DEPBAR.LE SB0, 0x0 ;  /* 0x000080000000791a */ /* 0x000fc80000000000 */
[C---:B------:R-:W-:Y:S02]  /*11590*/  ISETP.GE.AND P4, PT, R18.reuse, R3, PT ;  /* 0x000000031200720c */ /* 0x040fe40003f86270 */
[----:B------:R-:W-:Y:S01]  /*115a0*/  ISETP.GE.AND P0, PT, R18, R119, PT ;  /* 0x000000771200720c */ /* 0x000fe20003f06270 */
[----:B------:R-:W2:Y:S01]  /*115b0*/  MUFU.TANH R144, R85 ;  /* 0x0000005500907308 */ /* 0x000ea20000002400 */
[C---:B------:R-:W-:Y:S02]  /*115c0*/  ISETP.GE.AND P6, PT, R16.reuse, R3, PT ;  /* 0x000000031000720c */ /* 0x040fe40003fc6270 */
[----:B------:R-:W-:Y:S02]  /*115d0*/  ISETP.GE.AND P1, PT, R16, R119, PT ;  /* 0x000000771000720c */ /* 0x000fe40003f26270 */
[C---:B------:R-:W-:Y:S02]  /*115e0*/  IADD3 R18, R42.reuse, 0x40, RZ ;  /* 0x000000402a127810 */ /* 0x040fe40007ffe0ff */
[C---:B------:R-:W-:Y:S01]  /*115f0*/  IADD3 R16, R42.reuse, 0x41, RZ ;  /* 0x000000412a107810 */ /* 0x040fe20007ffe0ff */
[----:B------:R-:W2:Y:S01]  /*11600*/  MUFU.TANH R141, R87 ;  /* 0x00000057008d7308 */ /* 0x000ea20000002400 */
[----:B------:R-:W-:Y:S01]  /*11610*/  IADD3 R10, R42, 0x48, RZ ;  /* 0x000000482a0a7810 */ /* 0x000fe20007ffe0ff */
[----:B-1----:R-:W-:Y:S01]  /*11620*/  HMMA.16816.F32.BF16 R68, R4, R14, R68 ;  /* 0x0000000e0444723c */ /* 0x002fe20000041844 */
[----:B------:R-:W-:-:S02]  /*11630*/  FSEL R120, R120, -INF , !P5 ;  /* 0xff80000078787808 */ /* 0x000fc40006800000 */
[----:B------:R-:W-:Y:S02]  /*11640*/  FSEL R121, R121, -INF , !P2 ;  /* 0xff80000079797808 */ /* 0x000fe40005000000 */
[----:B------:R-:W-:Y:S01]  /*11650*/  FSEL R156, R156, -INF , !P4 ;  /* 0xff8000009c9c7808 */ /* 0x000fe20006000000 */
[----:B------:R-:W1:Y:S01]  /*11660*/  MUFU.TANH R130, R109 ;  /* 0x0000006d00827308 */ /* 0x000e620000002400 */
[----:B------:R-:W-:Y:S01]  /*11670*/  FSEL R67, R43, -INF , !P0 ;  /* 0xff8000002b437808 */ /* 0x000fe20004000000 */
[----:B------:R-:W-:Y:S01]  /*11680*/  HMMA.16816.F32.BF16 R72, R4, R12, R72 ;  /* 0x0000000c0448723c */ /* 0x000fe20000041848 */
[----:B------:R-:W-:Y:S02]  /*11690*/  FSEL R122, R122, -INF , !P6 ;  /* 0xff8000007a7a7808 */ /* 0x000fe40007000000 */
[----:B------:R-:W-:Y:S02]  /*116a0*/  FSEL R124, R33, -INF , !P1 ;  /* 0xff800000217c7808 */ /* 0x000fe40004800000 */
[C---:B------:R-:W-:Y:S01]  /*116b0*/  ISETP.GE.AND P5, PT, R18.reuse, R3, PT ;  /* 0x000000031200720c */ /* 0x040fe20003fa6270 */
[----:B------:R-:W1:Y:S01]  /*116c0*/  MUFU.TANH R127, R111 ;  /* 0x0000006f007f7308 */ /* 0x000e620000002400 */
[----:B------:R-:W-:-:S02]  /*116d0*/  ISETP.GE.AND P2, PT, R18, R119, PT ;  /* 0x000000771200720c */ /* 0x000fc40003f46270 */
[C---:B------:R-:W-:Y:S02]  /*116e0*/  ISETP.GE.AND P4, PT, R16.reuse, R3, PT ;  /* 0x000000031000720c */ /* 0x040fe40003f86270 */
[----:B------:R-:W-:Y:S02]  /*116f0*/  ISETP.GE.AND P0, PT, R16, R119, PT ;  /* 0x000000771000720c */ /* 0x000fe40003f06270 */
[C---:B------:R-:W-:Y:S01]  /*11700*/  ISETP.GE.AND P6, PT, R10.reuse, R3, PT ;  /* 0x000000030a00720c */ /* 0x040fe20003fc6270 */
[----:B------:R-:W1:Y:S01]  /*11710*/  MUFU.TANH R126, R77 ;  /* 0x0000004d007e7308 */ /* 0x000e620000002400 */
[----:B------:R-:W-:Y:S01]  /*11720*/  ISETP.GE.AND P1, PT, R10, R119, PT ;  /* 0x000000770a00720c */ /* 0x000fe20003f26270 */
[-C--:B------:R-:W-:Y:S01]  /*11730*/  FMUL.FTZ R58, R68, R54.reuse ;  /* 0x00000036443a7220 */ /* 0x080fe20000410000 */
[----:B------:R-:W-:Y:S01]  /*11740*/  IADD3 R8, R42, 0x49, RZ ;  /* 0x000000492a087810 */ /* 0x000fe20007ffe0ff */
[-C--:B------:R-:W-:Y:S01]  /*11750*/  FMUL.FTZ R59, R70, R54.reuse ;  /* 0x00000036463b7220 */ /* 0x080fe20000410000 */
[----:B------:R-:W-:Y:S01]  /*11760*/  IADD3 R10, R42, 0x50, RZ ;  /* 0x000000502a0a7810 */ /* 0x000fe20007ffe0ff */
[-C--:B------:R-:W-:Y:S01]  /*11770*/  FMUL.FTZ R53, R71, R54.reuse ;  /* 0x0000003647357220 */ /* 0x080fe20000410000 */
[----:B------:R-:W-:Y:S01]  /*11780*/  FSEL R154, R154, -INF , !P5 ;  /* 0xff8000009a9a7808 */ /* 0x000fe20006800000 */
[----:B------:R-:W1:Y:S01]  /*11790*/  MUFU.TANH R58, R58 ;  /* 0x0000003a003a7308 */ /* 0x000e620000002400 */
[----:B------:R-:W-:Y:S01]  /*117a0*/  FSEL R131, R131, -INF , !P2 ;  /* 0xff80000083837808 */ /* 0x000fe20005000000 */
[-C--:B------:R-:W-:Y:S01]  /*117b0*/  FMUL.FTZ R62, R72, R54.reuse ;  /* 0x00000036483e7220 */ /* 0x080fe20000410000 */
[----:B------:R-:W-:Y:S01]  /*117c0*/  FSEL R138, R138, -INF , !P4 ;  /* 0xff8000008a8a7808 */ /* 0x000fe20006000000 */
[-C--:B------:R-:W-:Y:S01]  /*117d0*/  FMUL.FTZ R60, R73, R54.reuse ;  /* 0x00000036493c7220 */ /* 0x080fe20000410000 */
[----:B------:R-:W-:Y:S01]  /*117e0*/  FSEL R134, R134, -INF , !P0 ;  /* 0xff80000086867808 */ /* 0x000fe20004000000 */
[-C--:B------:R-:W-:Y:S01]  /*117f0*/  FMUL.FTZ R66, R74, R54.reuse ;  /* 0x000000364a427220 */ /* 0x080fe20000410000 */
[C---:B------:R-:W-:Y:S01]  /*11800*/  ISETP.GE.AND P5, PT, R8.reuse, R3, PT ;  /* 0x000000030800720c */ /* 0x040fe20003fa6270 */
[----:B------:R-:W-:Y:S01]  /*11810*/  FMUL.FTZ R61, R75, R54 ;  /* 0x000000364b3d7220 */ /* 0x000fe20000410000 */
[----:B------:R-:W-:Y:S01]  /*11820*/  ISETP.GE.AND P2, PT, R8, R119, PT ;  /* 0x000000770800720c */ /* 0x000fe20003f46270 */
[----:B------:R-:W1:Y:S01]  /*11830*/  MUFU.TANH R128, R76 ;  /* 0x0000004c00807308 */ /* 0x000e620000002400 */
        /* <DEDUP_REMOVED lines=9> */
[----:B------:R-:W1:Y:S01]  /*118d0*/  MUFU.TANH R123, R79 ;  /* 0x0000004f007b7308 */ /* 0x000e620000002400 */
[C---:B------:R-:W-:Y:S02]  /*118e0*/  ISETP.GE.AND P6, PT, R8.reuse, R3, PT ;  /* 0x000000030800720c */ /* 0x040fe40003fc6270 */
[----:B------:R-:W-:Y:S02]  /*118f0*/  ISETP.GE.AND P1, PT, R8, R119, PT ;  /* 0x000000770800720c */ /* 0x000fe40003f26270 */
[C---:B------:R-:W-:Y:S02]  /*11900*/  ISETP.GE.AND P5, PT, R10.reuse, R3, PT ;  /* 0x000000030a00720c */ /* 0x040fe40003fa6270 */
[----:B------:R-:W-:Y:S01]  /*11910*/  ISETP.GE.AND P2, PT, R10, R119, PT ;  /* 0x000000770a00720c */ /* 0x000fe20003f46270 */
[----:B------:R-:W1:Y:S01]  /*11920*/  MUFU.TANH R62, R62 ;  /* 0x0000003e003e7308 */ /* 0x000e620000002400 */
[----:B------:R-:W-:-:S02]  /*11930*/  IADD3 R6, R42, 0x60, RZ ;  /* 0x000000602a067810 */ /* 0x000fc40007ffe0ff */
[C---:B------:R-:W-:Y:S02]  /*11940*/  IADD3 R4, R42.reuse, 0x61, RZ ;  /* 0x000000612a047810 */ /* 0x040fe40007ffe0ff */
[----:B------:R-:W-:Y:S02]  /*11950*/  IADD3 R8, R42, 0x59, RZ ;  /* 0x000000592a087810 */ /* 0x000fe40007ffe0ff */
[----:B------:R-:W-:Y:S01]  /*11960*/  FSEL R148, R148, -INF , !P6 ;  /* 0xff80000094947808 */ /* 0x000fe20007000000 */
[----:B------:R-:W-:Y:S01]  /*11970*/  MUFU.TANH R60, R60 ;  /* 0x0000003c003c7308 */ /* 0x000fe20000002400 */
[----:B------:R-:W-:Y:S02]  /*11980*/  FSEL R145, R145, -INF , !P1 ;  /* 0xff80000091917808 */ /* 0x000fe40004800000 */
[----:B---3--:R-:W-:Y:S02]  /*11990*/  FSEL R146, R146, -INF , !P5 ;  /* 0xff80000092927808 */ /* 0x008fe40006800000 */
[----:B--2---:R-:W-:-:S02]  /*119a0*/  FSEL R143, R143, -INF , !P2 ;  /* 0xff8000008f8f7808 */ /* 0x004fc40005000000 */
[C---:B------:R-:W-:Y:S01]  /*119b0*/  ISETP.GE.AND P6, PT, R6.reuse, R3, PT ;  /* 0x000000030600720c */ /* 0x040fe20003fc6270 */
[----:B------:R-:W2:Y:S01]  /*119c0*/  MUFU.TANH R66, R66 ;  /* 0x0000004200427308 */ /* 0x000ea20000002400 */
[----:B------:R-:W-:Y:S02]  /*119d0*/  ISETP.GE.AND P1, PT, R6, R119, PT ;  /* 0x000000770600720c */ /* 0x000fe40003f26270 */
[C---:B------:R-:W-:Y:S02]  /*119e0*/  ISETP.GE.AND P5, PT, R4.reuse, R3, PT ;  /* 0x000000030400720c */ /* 0x040fe40003fa6270 */
[----:B------:R-:W-:Y:S02]  /*119f0*/  ISETP.GE.AND P2, PT, R4, R119, PT ;  /* 0x000000770400720c */ /* 0x000fe40003f46270 */
[----:B------:R-:W-:Y:S01]  /*11a00*/  IADD3 R4, R42, 0x69, RZ ;  /* 0x000000692a047810 */ /* 0x000fe20007ffe0ff */
[----:B------:R-:W3:Y:S01]  /*11a10*/  MUFU.TANH R61, R61 ;  /* 0x0000003d003d7308 */ /* 0x000ee20000002400 */
[----:B------:R-:W-:-:S02]  /*11a20*/  FSEL R150, R150, -INF , !P4 ;  /* 0xff80000096967808 */ /* 0x000fc40006000000 */
[----:B------:R-:W-:Y:S02]  /*11a30*/  FSEL R147, R147, -INF , !P0 ;  /* 0xff80000093937808 */ /* 0x000fe40004000000 */
[C---:B------:R-:W-:Y:S02]  /*11a40*/  ISETP.GE.AND P4, PT, R8.reuse, R3, PT ;  /* 0x000000030800720c */ /* 0x040fe40003f86270 */
[----:B------:R-:W-:Y:S01]  /*11a50*/  ISETP.GE.AND P0, PT, R8, R119, PT ;  /* 0x000000770800720c */ /* 0x000fe20003f06270 */
[----:B------:R-:W1:Y:S01]  /*11a60*/  MUFU.TANH R59, R59 ;  /* 0x0000003b003b7308 */ /* 0x000e620000002400 */
[----:B------:R-:W-:Y:S02]  /*11a70*/  IADD3 R6, R42, 0x68, RZ ;  /* 0x000000682a067810 */ /* 0x000fe40007ffe0ff */
[----:B----4-:R-:W-:Y:S02]  /*11a80*/  FSEL R132, R132, -INF , !P6 ;  /* 0xff80000084847808 */ /* 0x010fe40007000000 */
[----:B------:R-:W-:-:S02]  /*11a90*/  FSEL R129, R129, -INF , !P1 ;  /* 0xff80000081817808 */ /* 0x000fc40004800000 */
[C---:B------:R-:W-:Y:S01]  /*11aa0*/  ISETP.GE.AND P6, PT, R4.reuse, R3, PT ;  /* 0x000000030400720c */ /* 0x040fe20003fc6270 */
[----:B------:R-:W-:Y:S01]  /*11ab0*/  MUFU.TANH R53, R53 ;  /* 0x0000003500357308 */ /* 0x000fe20000002400 */
[----:B------:R-:W-:Y:S01]  /*11ac0*/  BAR.SYNC.DEFER_BLOCKING 0x0 ;  /* 0x0000000000007b1d */ /* 0x000fe20000010000 */
[----:B------:R-:W-:Y:S02]  /*11ad0*/  ISETP.GE.AND P1, PT, R4, R119, PT ;  /* 0x000000770400720c */ /* 0x000fe40003f26270 */
[----:B------:R-:W-:Y:S02]  /*11ae0*/  IADD3 R4, R42, 0x70, RZ ;  /* 0x000000702a047810 */ /* 0x000fe40007ffe0ff */
[----:B------:R-:W-:Y:S02]  /*11af0*/  FSEL R144, R144, -INF , !P4 ;  /* 0xff80000090907808 */ /* 0x000fe40006000000 */
[----:B------:R-:W-:Y:S02]  /*11b00*/  FSEL R141, R141, -INF , !P0 ;  /* 0xff8000008d8d7808 */ /* 0x000fe40004000000 */
[----:B------:R-:W-:-:S02]  /*11b10*/  ISETP.GE.AND P4, PT, R6, R3, PT ;  /* 0x000000030600720c */ /* 0x000fc40003f86270 */
[----:B------:R-:W-:Y:S02]  /*11b20*/  ISETP.GE.AND P0, PT, R6, R119, PT ;  /* 0x000000770600720c */ /* 0x000fe40003f06270 */
[----:B-1----:R-:W-:Y:S02]  /*11b30*/  FSEL R130, R130, -INF , !P5 ;  /* 0xff80000082827808 */ /* 0x002fe40006800000 */
[----:B------:R-:W-:Y:S02]  /*11b40*/  FSEL R127, R127, -INF , !P2 ;  /* 0xff8000007f7f7808 */ /* 0x000fe40005000000 */
[----:B------:R-:W-:Y:S02]  /*11b50*/  IADD3 R6, R42, 0x78, RZ ;  /* 0x000000782a067810 */ /* 0x000fe40007ffe0ff */
[C---:B------:R-:W-:Y:S02]  /*11b60*/  ISETP.GE.AND P5, PT, R4.reuse, R3, PT ;  /* 0x000000030400720c */ /* 0x040fe40003fa6270 */
[----:B------:R-:W-:Y:S01]  /*11b70*/  ISETP.GE.AND P2, PT, R4, R119, PT ;  /* 0x000000770400720c */ /* 0x000fe20003f46270 */
[----:B------:R-:W-:Y:S01]  /*11b80*/  FMUL.FTZ R4, R69, R54 ;  /* 0x0000003645047220 */ /* 0x000fe20000410000 */
[----:B------:R-:W-:-:S02]  /*11b90*/  FSEL R126, R126, -INF , !P6 ;  /* 0xff8000007e7e7808 */ /* 0x000fc40007000000 */
[----:B------:R-:W-:Y:S02]  /*11ba0*/  ISETP.GE.AND P6, PT, R6, R3, PT ;  /* 0x000000030600720c */ /* 0x000fe40003fc6270 */
[----:B------:R-:W-:Y:S01]  /*11bb0*/  IADD3 R8, R42, 0x71, RZ ;  /* 0x000000712a087810 */ /* 0x000fe20007ffe0ff */
[----:B------:R-:W1:Y:S01]  /*11bc0*/  MUFU.TANH R4, R4 ;  /* 0x0000000400047308 */ /* 0x000e620000002400 */
[----:B------:R-:W-:Y:S02]  /*11bd0*/  FSEL R58, R58, -INF , !P6 ;  /* 0xff8000003a3a7808 */ /* 0x000fe40007000000 */
[----:B------:R-:W-:Y:S02]  /*11be0*/  ISETP.GT.AND P6, PT, R204, R193, PT ;  /* 0x000000c1cc00720c */ /* 0x000fe40003fc4270 */
[----:B------:R-:W-:Y:S02]  /*11bf0*/  FSEL R128, R128, -INF , !P4 ;  /* 0xff80000080807808 */ /* 0x000fe40006000000 */
[----:B------:R-:W-:-:S02]  /*11c00*/  FSEL R125, R125, -INF , !P0 ;  /* 0xff8000007d7d7808 */ /* 0x000fc40004000000 */
[----:B------:R-:W-:Y:S02]  /*11c10*/  FSEL R123, R123, -INF , !P1 ;  /* 0xff8000007b7b7808 */ /* 0x000fe40004800000 */
[C---:B------:R-:W-:Y:S02]  /*11c20*/  ISETP.GE.AND P4, PT, R8.reuse, R3, PT ;  /* 0x000000030800720c */ /* 0x040fe40003f86270 */
[-C--:B------:R-:W-:Y:S02]  /*11c30*/  ISETP.GE.AND P0, PT, R8, R119.reuse, PT ;  /* 0x000000770800720c */ /* 0x080fe40003f06270 */
[----:B------:R-:W-:Y:S02]  /*11c40*/  ISETP.GE.AND P1, PT, R6, R119, PT ;  /* 0x000000770600720c */ /* 0x000fe40003f26270 */
[----:B------:R-:W-:Y:S02]  /*11c50*/  IADD3 R6, R42, 0x79, RZ ;  /* 0x000000792a067810 */ /* 0x000fe40007ffe0ff */
[----:B------:R-:W-:-:S02]  /*11c60*/  FSEL R62, R62, -INF , !P5 ;  /* 0xff8000003e3e7808 */ /* 0x000fc40006800000 */
[----:B--2---:R-:W-:Y:S02]  /*11c70*/  FSEL R66, R66, -INF , !P2 ;  /* 0xff80000042427808 */ /* 0x004fe40005000000 */
[----:B------:R-:W-:Y:S02]  /*11c80*/  FSEL R60, R60, -INF , !P4 ;  /* 0xff8000003c3c7808 */ /* 0x000fe40006000000 */
[----:B---3--:R-:W-:Y:S02]  /*11c90*/  FSEL R61, R61, -INF , !P0 ;  /* 0xff8000003d3d7808 */ /* 0x008fe40004000000 */
[C---:B------:R-:W-:Y:S02]  /*11ca0*/  ISETP.GE.AND P5, PT, R42.reuse, R3, PT ;  /* 0x000000032a00720c */ /* 0x040fe40003fa6270 */
[----:B------:R-:W-:Y:S02]  /*11cb0*/  ISETP.GE.AND P2, PT, R42, R119, PT ;  /* 0x000000772a00720c */ /* 0x000fe40003f46270 */
[----:B------:R-:W-:-:S02]  /*11cc0*/  ISETP.GE.AND P4, PT, R6, R3, PT ;  /* 0x000000030600720c */ /* 0x000fc40003f86270 */
[----:B------:R-:W-:Y:S02]  /*11cd0*/  ISETP.GE.AND P0, PT, R6, R119, PT ;  /* 0x000000770600720c */ /* 0x000fe40003f06270 */
[----:B------:R-:W-:Y:S02]  /*11ce0*/  FSEL R59, R59, -INF , !P1 ;  /* 0xff8000003b3b7808 */ /* 0x000fe40004800000 */
[----:B------:R-:W-:Y:S02]  /*11cf0*/  FSEL R6, R0, -INF , !P5 ;  /* 0xff80000000067808 */ /* 0x000fe40006800000 */
[----:B------:R-:W-:Y:S02]  /*11d00*/  FSEL R8, R63, -INF , !P2 ;  /* 0xff8000003f087808 */ /* 0x000fe40005000000 */
[----:B-1----:R-:W-:Y:S02]  /*11d10*/  FSEL R54, R4, -INF , !P4 ;  /* 0xff80000004367808 */ /* 0x002fe40006000000 */
[----:B------:R-:W-:Y:S01]  /*11d20*/  FSEL R53, R53, -INF , !P0 ;  /* 0xff80000035357808 */ /* 0x000fe20004000000 */
[----:B------:R-:W-:Y:S05]  /*11d30*/  @!P6 BRA `(.L_x_1764) ;  /* 0x00000a000000e947 */ /* 0x000fea0003800000 */
[----:B------:R-:W-:Y:S01]  /*11d40*/  BSSY B0, `(.L_x_1765) ;  /* 0x0000041000007945 */ /* 0x000fe20003800000 */
[----:B------:R-:W-:Y:S05]  /*11d50*/  @!P3 BRA `(.L_x_1766) ;  /* 0x000003c00000b947 */ /* 0x000fea0003800000 */
[----:B------:R-:W2:Y:S01]  /*11d60*/  LD.E R13, [R116.64+0x170] ;  /* 0x00017004740d7980 */ /* 0x000ea2000c101900 */
[----:B------:R-:W-:-:S02]  /*11d70*/  IADD3 R10, R2, -0x80, RZ ;  /* 0xffffff80020a7810 */ /* 0x000fc40007ffe0ff */
[----:B------:R-:W-:Y:S02]  /*11d80*/  IABS R4, R2 ;  /* 0x0000000200047213 */ /* 0x000fe40000000000 */
[-C--:B--2---:R-:W-:Y:S02]  /*11d90*/  IABS R7, R13.reuse ;  /* 0x0000000d00077213 */ /* 0x084fe40000000000 */
[-C--:B------:R-:W-:Y:S02]  /*11da0*/  IABS R5, R13.reuse ;  /* 0x0000000d00057213 */ /* 0x080fe40000000000 */
[----:B------:R-:W1:Y:S01]  /*11db0*/  I2F.RP R11, R7 ;  /* 0x00000007000b7306 */ /* 0x000e620000209400 */
[----:B------:R-:W-:Y:S02]  /*11dc0*/  LOP3.LUT R2, R2, R13, RZ, 0x3c, !PT ;  /* 0x0000000d02027212 */ /* 0x000fe400078e3cff */
[----:B------:R-:W-:Y:S02]  /*11dd0*/  IMAD.MOV R5, RZ, RZ, -R5 ;  /* 0x000000ffff057224 */ /* 0x000fe400078e0a05 */
[----:B------:R-:W-:-:S02]  /*11de0*/  ISETP.GE.AND P2, PT, R2, RZ, PT ;  /* 0x000000ff0200720c */ /* 0x000fc40003f46270 */
        /* <DEDUP_REMOVED lines=24> */
[----:B------:R-:W-:-:S05]  /*11f70*/  ISETP.NE.AND P1, PT, R13, RZ, PT ;  /* 0x000000ff0d00720c */ /* 0x000fca0003f25270 */
[----:B------:R-:W-:Y:S02]  /*11f80*/  @P5 IADD3 R11, R11, 0x1, RZ ;  /* 0x000000010b0b5810 */ /* 0x000fe40007ffe0ff */
[----:B------:R-:W-:-:S03]  /*11f90*/  @P4 IADD3 R9, R9, 0x1, RZ ;  /* 0x0000000109094810 */ /* 0x000fc60007ffe0ff */
[----:B------:R-:W-:Y:S02]  /*11fa0*/  @!P2 IMAD.MOV R11, RZ, RZ, -R11 ;  /* 0x000000ffff0ba224 */ /* 0x000fe400078e0a0b */
[----:B------:R-:W-:-:S03]  /*11fb0*/  @!P0 IMAD.MOV R9, RZ, RZ, -R9 ;  /* 0x000000ffff098224 */ /* 0x000fc600078e0a09 */
[C---:B------:R-:W-:Y:S02]  /*11fc0*/  SEL R7, R2.reuse, R11, !P1 ;  /* 0x0000000b02077207 */ /* 0x040fe40004800000 */
[----:B------:R-:W-:Y:S01]  /*11fd0*/  SEL R2, R2, R9, !P1 ;  /* 0x0000000902027207 */ /* 0x000fe20004800000 */
[----:B------:R-:W3:Y:S02]  /*11fe0*/  LD.E.64 R10, [R116.64+0x38] ;  /* 0x00003804740a7980 */ /* 0x000ee4000c101b00 */
        /* <DEDUP_REMOVED lines=19> */
.L_x_1766:
[----:B------:R-:W2:Y:S02]  /*12120*/  LD.E R2, [R116.64+0x38] ;  /* 0x0000380474027980 */ /* 0x000ea4000c101900 */
[----:B--2---:R-:W-:-:S04]  /*12130*/  LEA R2, -R2, RZ, 0x7 ;  /* 0x000000ff02027211 */ /* 0x004fc800078e39ff */
[----:B------:R-:W-:Y:S02]  /*12140*/  SHF.R.S32.HI R0, RZ, 0x1f, R2 ;  /* 0x0000001fff007819 */ /* 0x000fe40000011402 */
.L_x_1767:
[----:B------:R-:W-:Y:S05]  /*12150*/  BSYNC B0 ;  /* 0x0000000000007941 */ /* 0x000fea0003800000 */
.L_x_1765:
        /* <DEDUP_REMOVED lines=19> */
[-C--:B------:R-:W-:Y:S01]  /*12290*/  @P2 LEA.HI.X R11, R7, R195.reuse, R2, 0x1, P0 ;  /* 0x000000c3070b2211 */ /* 0x080fe200000f0c02 */
[----:B------:R1:W-:Y:S01]  /*122a0*/  @!P5 STS.64 [R200+0x3008], RZ ;  /* 0x003008ffc800d388 */ /* 0x0003e20000000a00 */
[CC--:B------:R-:W-:Y:S01]  /*122b0*/  @P5 LEA R20, P0, R5.reuse, R194.reuse, 0x1 ;  /* 0x000000c205145211 */ /* 0x0c0fe200078008ff */
[----:B------:R-:W-:Y:S01]  /*122c0*/  IMAD.X R2, R2, 0x1, R192, P1 ;  /* 0x0000000102027824 */ /* 0x000fe200008e06c0 */
[C---:B------:R-:W-:Y:S01]  /*122d0*/  @P4 LEA R18, P1, R5.reuse, R194, 0x1 ;  /* 0x000000c205124211 */ /* 0x040fe200078208ff */
[----:B------:R-:W-:Y:S01]  /*122e0*/  @!PT LDS RZ, [RZ] ;  /* 0x00000000fffff984 */ /* 0x000fe20000000800 */
[----:B------:R-:W-:Y:S01]  /*122f0*/  @!PT LDS RZ, [RZ] ;  /* 0x00000000fffff984 */ /* 0x000fe20000000800 */
[----:B------:R-:W-:Y:S01]  /*12300*/  @!PT LDS RZ, [RZ] ;  /* 0x00000000fffff984 */ /* 0x000fe20000000800 */
[----:B------:R1:W-:Y:S03]  /*12310*/  @P4 LDGSTS.E.BYPASS.LTC128B.128 [R200+0x5000], [R16.64+0x40] ;  /* 0x0500004010c84fae */ /* 0x0003e6000b901d44 */
[CCC-:B------:R-:W-:Y:S01]  /*12320*/  @P5 LEA.HI.X R21, R5.reuse, R195.reuse, R2.reuse, 0x1, P0 ;  /* 0x000000c305155211 */ /* 0x1c0fe200000f0c02 */
[----:B------:R1:W-:Y:S01]  /*12330*/  @!P4 STS.128 [R200+0x5000], RZ ;  /* 0x005000ffc800c388 */ /* 0x0003e20000000c00 */
[----:B------:R-:W-:-:S02]  /*12340*/  @P4 LEA.HI.X R19, R5, R195, R2, 0x1, P1 ;  /* 0x000000c305134211 */ /* 0x000fc400008f0c02 */
[CC--:B------:R-:W-:Y:S01]  /*12350*/  @P2 LEA R4, P0, R5.reuse, R194.reuse, 0x1 ;  /* 0x000000c205042211 */ /* 0x0c0fe200078008ff */
[----:B------:R-:W-:Y:S01]  /*12360*/  @!PT LDS RZ, [RZ] ;  /* 0x00000000fffff984 */ /* 0x000fe20000000800 */
[----:B------:R-:W-:Y:S01]  /*12370*/  @!PT LDS RZ, [RZ] ;  /* 0x00000000fffff984 */ /* 0x000fe20000000800 */
[----:B------:R-:W-:Y:S01]  /*12380*/  @!PT LDS RZ, [RZ] ;  /* 0x00000000fffff984 */ /* 0x000fe20000000800 */
[----:B------:R1:W-:Y:S01]  /*12390*/  @P2 LDGSTS.E.BYPASS.LTC128B.128 [R200+0x7000], [R16.64+0x80] ;  /* 0x0700008010c82fae */ /* 0x0003e2000b901d44 */
[C---:B------:R-:W-:Y:S02]  /*123a0*/  IADD3 R0, P1, R5.reuse, R191, RZ ;  /* 0x000000bf05007210 */ /* 0x040fe40007f3e0ff */
[-C--:B------:R-:W-:Y:S01]  /*123b0*/  @P2 LEA.HI.X R5, R5, R195.reuse, R2, 0x1, P0 ;  /* 0x000000c305052211 */ /* 0x080fe200000f0c02 */
[----:B------:R1:W-:Y:S01]  /*123c0*/  @!P2 STS.128 [R200+0x7000], RZ ;  /* 0x007000ffc800a388 */ /* 0x0003e20000000c00 */
[-C--:B------:R-:W-:Y:S01]  /*123d0*/  @P5 LEA R26, P0, R0, R194.reuse, 0x1 ;  /* 0x000000c2001a5211 */ /* 0x080fe200078008ff */
[----:B------:R-:W-:Y:S01]  /*123e0*/  IMAD.X R2, R2, 0x1, R192, P1 ;  /* 0x0000000102027824 */ /* 0x000fe200008e06c0 */
[CC--:B------:R-:W-:Y:S01]  /*123f0*/  @P4 LEA R22, P1, R0.reuse, R194.reuse, 0x1 ;  /* 0x000000c200164211 */ /* 0x0c0fe200078208ff */
[----:B------:R-:W-:Y:S01]  /*12400*/  @!PT LDS RZ, [RZ] ;  /* 0x00000000fffff984 */ /* 0x000fe20000000800 */
[----:B------:R-:W-:Y:S01]  /*12410*/  @!PT LDS RZ, [RZ] ;  /* 0x00000000fffff984 */ /* 0x000fe20000000800 */
[----:B------:R-:W-:Y:S01]  /*12420*/  @!PT LDS RZ, [RZ] ;  /* 0x00000000fffff984 */ /* 0x000fe20000000800 */
[----:B------:R1:W-:Y:S03]  /*12430*/  @P5 LDGSTS.E.BYPASS.LTC128B.128 [R200+0x3800], [R14.64] ;  /* 0x038000000ec85fae */ /* 0x0003e6000b901d44 */
[CC--:B------:R-:W-:Y:S01]  /*12440*/  @P5 LEA.HI.X R27, R0.reuse, R195.reuse, R2, 0x1, P0 ;  /* 0x000000c3001b5211 */ /* 0x0c0fe200000f0c02 */
[----:B------:R1:W-:Y:S01]  /*12450*/  @!P5 STS.128 [R200+0x3800], RZ ;  /* 0x003800ffc800d388 */ /* 0x0003e20000000c00 */
[C---:B------:R-:W-:Y:S01]  /*12460*/  @P2 LEA R40, P0, R0.reuse, R194, 0x1 ;  /* 0x000000c200282211 */ /* 0x040fe200078008ff */
[----:B------:R-:W-:Y:S01]  /*12470*/  IMAD.MOV.U32 R194, RZ, RZ, R16 ;  /* 0x000000ffffc27224 */ /* 0x000fe200078e0010 */
[CCC-:B------:R-:W-:Y:S01]  /*12480*/  @P4 LEA.HI.X R23, R0.reuse, R195.reuse, R2.reuse, 0x1, P1 ;  /* 0x000000c300174211 */ /* 0x1c0fe200008f0c02 */
[----:B------:R-:W-:Y:S01]  /*12490*/  @!PT LDS RZ, [RZ] ;  /* 0x00000000fffff984 */ /* 0x000fe20000000800 */
[----:B------:R-:W-:Y:S01]  /*124a0*/  @!PT LDS RZ, [RZ] ;  /* 0x00000000fffff984 */ /* 0x000fe20000000800 */
[----:B------:R-:W-:Y:S01]  /*124b0*/  @!PT LDS RZ, [RZ] ;  /* 0x00000000fffff984 */ /* 0x000fe20000000800 */
[----:B------:R1:W-:Y:S01]  /*124c0*/  @P4 LDGSTS.E.BYPASS.LTC128B.128 [R200+0x5800], [R12.64+0x40] ;  /* 0x058000400cc84fae */ /* 0x0003e2000b901d44 */
[----:B------:R-:W-:Y:S01]  /*124d0*/  @P2 LEA.HI.X R41, R0, R195, R2, 0x1, P0 ;  /* 0x000000c300292211 */ /* 0x000fe200000f0c02 */
[----:B------:R-:W-:-:S02]  /*124e0*/  IMAD.MOV.U32 R195, RZ, RZ, R17 ;  /* 0x000000ffffc37224 */ /* 0x000fc400078e0011 */
        /* <DEDUP_REMOVED lines=37> */
.L_x_1764:
[----:B------:R-:W-:Y:S05]  /*12740*/  BSYNC B1 ;  /* 0x0000000000017941 */ /* 0x000fea0003800000 */
.L_x_1763:
[----:B------:R-:W2:Y:S01]  /*12750*/  LD.E R57, [R116.64+0xdc] ;  /* 0x0000dc0474397980 */ /* 0x000ea2000c101900 */
[----:B------:R-:W-:-:S02]  /*12760*/  FMNMX.FTZ R0, R8, R93, !PT ;  /* 0x0000005d08007209 */ /* 0x000fc40007810000 */
[----:B-1----:R-:W-:Y:S02]  /*12770*/  FMNMX.FTZ R5, R6, R92, !PT ;  /* 0x0000005c06057209 */ /* 0x002fe40007810000 */
        /* <DEDUP_REMOVED lines=60> */
[----:B------:R-:W-:Y:S01]  /*12b40*/  SHF.L.U32 R185, R185, 0x1, RZ ;  /* 0x00000001b9b97819 */ /* 0x000fe200000006ff */
[----:B------:R-:W1:Y:S03]  /*12b50*/  SHFL.BFLY PT, R7, R2, 0x2, 0x1f ;  /* 0x0c401f0002077f89 */ /* 0x000e6600000e0000 */
[----:B------:R-:W-:Y:S01]  /*12b60*/  LEA R118, R52, R185, 0x1 ;  /* 0x000000b934767211 */ /* 0x000fe200078e08ff */
[----:B------:R-:W3:Y:S04]  /*12b70*/  SHFL.BFLY PT, R5, R4, 0x2, 0x1f ;  /* 0x0c401f0004057f89 */ /* 0x000ee800000e0000 */
[----:B------:R-:W-:Y:S04]  /*12b80*/  LDSM.16.MT88.4 R100, [R118+0x9000] ;  /* 0x009000007664783b */ /* 0x000fe80000004200 */
[----:B------:R-:W-:Y:S04]  /*12b90*/  LDSM.16.MT88.4 R108, [R185+0x9000] ;  /* 0x00900000b96c783b */ /* 0x000fe80000004200 */
[----:B------:R-:W-:Y:S04]  /*12ba0*/  LDSM.16.MT88.4 R84, [R118+0xb000] ;  /* 0x00b000007654783b */ /* 0x000fe80000004200 */
[----:B------:R-:W-:Y:S01]  /*12bb0*/  LDSM.16.MT88.4 R76, [R185+0xd000] ;  /* 0x00d00000b94c783b */ /* 0x000fe20000004200 */
[----:B-1----:R-:W-:-:S03]  /*12bc0*/  FMNMX.FTZ R7, R2, R7, !PT ;  /* 0x0000000702077209 */ /* 0x002fc60007810000 */
[----:B------:R-:W-:Y:S01]  /*12bd0*/  LDSM.16.MT88.4 R12, [R118+0x9400] ;  /* 0x00940000760c783b */ /* 0x000fe20000004200 */
[----:B---3--:R-:W-:-:S03]  /*12be0*/  FMNMX.FTZ R5, R4, R5, !PT ;  /* 0x0000000504057209 */ /* 0x008fc60007810000 */
[----:B------:R-:W1:Y:S04]  /*12bf0*/  SHFL.BFLY PT, R0, R7, 0x1, 0x1f ;  /* 0x0c201f0007007f89 */ /* 0x000e6800000e0000 */
[----:B------:R-:W3:Y:S04]  /*12c00*/  SHFL.BFLY PT, R2, R5, 0x1, 0x1f ;  /* 0x0c201f0005027f89 */ /* 0x000ee800000e0000 */
[----:B------:R-:W-:Y:S04]  /*12c10*/  LDSM.16.MT88.4 R16, [R185+0x9400] ;  /* 0x00940000b910783b */ /* 0x000fe80000004200 */
[----:B------:R-:W-:Y:S01]  /*12c20*/  LDSM.16.MT88.4 R20, [R118+0xd400] ;  /* 0x00d400007614783b */ /* 0x000fe20000004200 */
[----:B-1----:R-:W-:-:S02]  /*12c30*/  FMNMX.FTZ R0, R7, R0, !PT ;  /* 0x0000000007007209 */ /* 0x002fc40007810000 */
[----:B---3--:R-:W-:Y:S02]  /*12c40*/  FMNMX.FTZ R2, R5, R2, !PT ;  /* 0x0000000205027209 */ /* 0x008fe40007810000 */
[----:B------:R-:W-:Y:S01]  /*12c50*/  FSETP.NEU.FTZ.AND P0, PT, R0, -INF , PT ;  /* 0xff8000000000780b */ /* 0x000fe20003f1d000 */
[C---:B--2---:R-:W-:Y:S02]  /*12c60*/  FMUL.FTZ R56, R57.reuse, R0 ;  /* 0x0000000039387220 */ /* 0x044fe40000410000 */
[----:B------:R-:W-:-:S03]  /*12c70*/  FMUL.FTZ R55, R57, R2 ;  /* 0x0000000239377220 */ /* 0x000fc60000410000 */
[----:B------:R-:W-:Y:S02]  /*12c80*/  FSEL R56, R56, RZ, P0 ;  /* 0x000000ff38387208 */ /* 0x000fe40000000000 */
[----:B------:R-:W-:-:S03]  /*12c90*/  FSETP.NEU.FTZ.AND P0, PT, R2, -INF , PT ;  /* 0xff8000000200780b */ /* 0x000fc60003f1d000 */
[-CC-:B------:R-:W-:Y:S01]  /*12ca0*/  FFMA.FTZ R50, R93, R57.reuse, -R56.reuse ;  /* 0x000000395d327223 */ /* 0x180fe20000010838 */
[----:B------:R-:W-:Y:S01]  /*12cb0*/  FSEL R55, R55, RZ, P0 ;  /* 0x000000ff37377208 */ /* 0x000fe20000000000 */
[-CC-:B------:R-:W-:Y:S02]  /*12cc0*/  FFMA.FTZ R51, R8, R57.reuse, -R56.reuse ;  /* 0x0000003908337223 */ /* 0x180fe40000010838 */
[-CC-:B------:R-:W-:Y:S01]  /*12cd0*/  FFMA.FTZ R46, R83, R57.reuse, -R56.reuse ;  /* 0x00000039532e7223 */ /* 0x180fe20000010838 */
[----:B------:R-:W-:Y:S01]  /*12ce0*/  LDSM.16.MT88.4 R8, [R185+0xb400] ;  /* 0x00b40000b908783b */ /* 0x000fe20000004200 */
[-CC-:B------:R-:W-:Y:S01]  /*12cf0*/  FFMA.FTZ R47, R92, R57.reuse, -R55.reuse ;  /* 0x000000395c2f7223 */ /* 0x180fe20000010837 */
[----:B------:R-:W-:Y:S01]  /*12d00*/  MUFU.EX2 R50, R50 ;  /* 0x0000003200327308 */ /* 0x000fe20000000800 */
[-C--:B------:R-:W-:Y:S02]  /*12d10*/  FFMA.FTZ R49, R94, R57.reuse, -R55 ;  /* 0x000000395e317223 */ /* 0x080fe40000010837 */
[----:B------:R-:W1:Y:S01]  /*12d20*/  LDSM.16.MT88.4 R92, [R185+0xb000] ;  /* 0x00b00000b95c783b */ /* 0x000e620000004200 */
[----:B------:R-:W-:-:S02]  /*12d30*/  FFMA.FTZ R45, R81, R57, -R56 ;  /* 0x00000039512d7223 */ /* 0x000fc40000010838 */
[-CC-:B------:R-:W-:Y:S02]  /*12d40*/  FFMA.FTZ R48, R6, R57.reuse, -R55.reuse ;  /* 0x0000003906307223 */ /* 0x180fe40000010837 */
[-CC-:B------:R-:W-:Y:S01]  /*12d50*/  FFMA.FTZ R44, R38, R57.reuse, -R55.reuse ;  /* 0x00000039262c7223 */ /* 0x180fe20000010837 */
[----:B------:R-:W2:Y:S01]  /*12d60*/  LDSM.16.MT88.4 R4, [R118+0xd000] ;  /* 0x00d000007604783b */ /* 0x000ea20000004200 */
[----:B------:R-:W3:Y:S01]  /*12d70*/  MUFU.EX2 R51, R51 ;  /* 0x0000003300337308 */ /* 0x000ee20000000800 */
[-CC-:B------:R-:W-:Y:S02]  /*12d80*/  FFMA.FTZ R38, R37, R57.reuse, -R56.reuse ;  /* 0x0000003925267223 */ /* 0x180fe40000010838 */
[-CC-:B------:R-:W-:Y:S02]  /*12d90*/  FFMA.FTZ R42, R34, R57.reuse, -R55.reuse ;  /* 0x00000039222a7223 */ /* 0x180fe40000010837 */
[-CC-:B------:R-:W-:Y:S02]  /*12da0*/  FFMA.FTZ R43, R35, R57.reuse, -R56.reuse ;  /* 0x00000039232b7223 */ /* 0x180fe40000010838 */
[-C--:B------:R-:W-:Y:S01]  /*12db0*/  FFMA.FTZ R39, R25, R57.reuse, -R56 ;  /* 0x0000003919277223 */ /* 0x080fe20000010838 */
[----:B------:R-:W-:Y:S01]  /*12dc0*/  MUFU.EX2 R46, R46 ;  /* 0x0000002e002e7308 */ /* 0x000fe20000000800 */
[----:B------:R-:W-:-:S02]  /*12dd0*/  FFMA.FTZ R41, R80, R57, -R55 ;  /* 0x0000003950297223 */ /* 0x000fc40000010837 */
[-CC-:B------:R-:W-:Y:S02]  /*12de0*/  FFMA.FTZ R40, R82, R57.reuse, -R55.reuse ;  /* 0x0000003952287223 */ /* 0x180fe40000010837 */
[-C--:B------:R-:W-:Y:S02]  /*12df0*/  FFMA.FTZ R37, R88, R57.reuse, -R55 ;  /* 0x0000003958257223 */ /* 0x080fe40000010837 */
[--C-:B------:R-:W-:Y:S01]  /*12e00*/  FFMA.FTZ R34, R24, R57, -R56.reuse ;  /* 0x0000003918227223 */ /* 0x100fe20000010838 */
[----:B------:R-:W4:Y:S01]  /*12e10*/  MUFU.EX2 R45, R45 ;  /* 0x0000002d002d7308 */ /* 0x000f220000000800 */
[----:B---3--:R-:W-:Y:S01]  /*12e20*/  F2FP.BF16.PACK_AB R69, R50, R51 ;  /* 0x000000333245723e */ /* 0x008fe200000010ff */
[----:B------:R-:W3:Y:S01]  /*12e30*/  LDSM.16.MT88.4 R24, [R118+0xb400] ;  /* 0x00b400007618783b */ /* 0x000ee20000004200 */
[-CC-:B------:R-:W-:Y:S02]  /*12e40*/  FFMA.FTZ R35, R29, R57.reuse, -R56.reuse ;  /* 0x000000391d237223 */ /* 0x180fe40000010838 */
[----:B------:R-:W-:-:S02]  /*12e50*/  FFMA.FTZ R30, R30, R57, -R56 ;  /* 0x000000391e1e7223 */ /* 0x000fc40000010838 */
[-CC-:B------:R-:W-:Y:S01]  /*12e60*/  FFMA.FTZ R31, R31, R57.reuse, -R56.reuse ;  /* 0x000000391f1f7223 */ /* 0x180fe20000010838 */
[----:B------:R-:W-:Y:S01]  /*12e70*/  MUFU.EX2 R48, R48 ;  /* 0x0000003000307308 */ /* 0x000fe20000000800 */
[-CC-:B------:R-:W-:Y:S02]  /*12e80*/  FFMA.FTZ R36, R36, R57.reuse, -R55.reuse ;  /* 0x0000003924247223 */ /* 0x180fe40000010837 */
[-CC-:B------:R-:W-:Y:S02]  /*12e90*/  FFMA.FTZ R33, R162, R57.reuse, -R55.reuse ;  /* 0x00000039a2217223 */ /* 0x180fe40000010837 */
[-CC-:B------:R-:W-:Y:S02]  /*12ea0*/  FFMA.FTZ R32, R32, R57.reuse, -R55.reuse ;  /* 0x0000003920207223 */ /* 0x180fe40000010837 */
[-C--:B------:R-:W-:Y:S01]  /*12eb0*/  FFMA.FTZ R29, R160, R57.reuse, -R55 ;  /* 0x00000039a01d7223 */ /* 0x080fe20000010837 */
[----:B------:R-:W5:Y:S01]  /*12ec0*/  MUFU.EX2 R47, R47 ;  /* 0x0000002f002f7308 */ /* 0x000f620000000800 */
[----:B----4-:R-:W-:Y:S01]  /*12ed0*/  F2FP.BF16.PACK_AB R71, R45, R46 ;  /* 0x0000002e2d47723e */ /* 0x010fe200000010ff */
        /* <DEDUP_REMOVED lines=8> */
[----:B------:R-:W4:Y:S01]  /*12f60*/  MUFU.EX2 R44, R44 ;  /* 0x0000002c002c7308 */ /* 0x000f220000000800 */
[----:B-----5:R-:W-:Y:S01]  /*12f70*/  F2FP.BF16.PACK_AB R68, R47, R48 ;  /* 0x000000302f44723e */ /* 0x020fe200000010ff */
[----:B------:R-:W-:-:S02]  /*12f80*/  FFMA.FTZ R122, R122, R57, -R55 ;  /* 0x000000397a7a7223 */ /* 0x000fc40000010837 */
[-CC-:B------:R-:W-:Y:S02]  /*12f90*/  FFMA.FTZ R124, R124, R57.reuse, -R56.reuse ;  /* 0x000000397c7c7223 */ /* 0x180fe40000010838 */
[-CC-:B------:R-:W-:Y:S02]  /*12fa0*/  FFMA.FTZ R131, R131, R57.reuse, -R56.reuse ;  /* 0x0000003983837223 */ /* 0x180fe40000010838 */
[----:B------:R-:W-:Y:S01]  /*12fb0*/  MUFU.EX2 R43, R43 ;  /* 0x0000002b002b7308 */ /* 0x000fe20000000800 */
[-CC-:B------:R-:W-:Y:S02]  /*12fc0*/  FFMA.FTZ R134, R134, R57.reuse, -R56.reuse ;  /* 0x0000003986867223 */ /* 0x180fe40000010838 */
[-C--:B------:R-:W-:Y:S02]  /*12fd0*/  FFMA.FTZ R133, R133, R57.reuse, -R56 ;  /* 0x0000003985857223 */ /* 0x080fe40000010838 */
[-CC-:B------:R-:W-:Y:S02]  /*12fe0*/  FFMA.FTZ R135, R154, R57.reuse, -R55.reuse ;  /* 0x000000399a877223 */ /* 0x180fe40000010837 */
[--C-:B------:R-:W-:Y:S01]  /*12ff0*/  FFMA.FTZ R138, R138, R57, -R55.reuse ;  /* 0x000000398a8a7223 */ /* 0x100fe20000010837 */
[----:B----4-:R-:W-:Y:S01]  /*13000*/  F2FP.BF16.PACK_AB R70, R44, R49 ;  /* 0x000000312c46723e */ /* 0x010fe200000010ff */
        /* <DEDUP_REMOVED lines=15> */
[-CC-:B------:R-:W-:Y:S01]  /*13100*/  FFMA.FTZ R144, R141, R57.reuse, -R56.reuse ;  /* 0x000000398d907223 */ /* 0x180fe20000010838 */
[C---:B-1----:R-:W-:Y:S01]  /*13110*/  HMMA.16816.F32.BF16 R96, R68.reuse, R92, RZ ;  /* 0x0000005c4460723c */ /* 0x042fe200000418ff */
[-CC-:B------:R-:W-:Y:S01]  /*13120*/  FFMA.FTZ R150, R127, R57.reuse, -R56.reuse ;  /* 0x000000397f967223 */ /* 0x180fe20000010838 */
[----:B------:R-:W1:Y:S01]  /*13130*/  MUFU.EX2 R41, R41 ;  /* 0x0000002900297308 */ /* 0x000e620000000800 */
[-CC-:B------:R-:W-:Y:S02]  /*13140*/  FFMA.FTZ R141, R126, R57.reuse, -R55.reuse ;  /* 0x000000397e8d7223 */ /* 0x180fe40000010837 */
[-CC-:B------:R-:W-:Y:S02]  /*13150*/  FFMA.FTZ R129, R129, R57.reuse, -R56.reuse ;  /* 0x0000003981817223 */ /* 0x180fe40000010838 */
[-C--:B------:R-:W-:Y:S01]  /*13160*/  FFMA.FTZ R125, R125, R57.reuse, -R56 ;  /* 0x000000397d7d7223 */ /* 0x080fe20000010838 */
[----:B------:R-:W-:Y:S01]  /*13170*/  HMMA.16816.F32.BF16 R92, R68, R94, RZ ;  /* 0x0000005e445c723c */ /* 0x000fe200000418ff */
[-CC-:B------:R-:W-:Y:S01]  /*13180*/  FFMA.FTZ R127, R132, R57.reuse, -R55.reuse ;  /* 0x00000039847f7223 */ /* 0x180fe20000010837 */
[----:B------:R-:W-:Y:S01]  /*13190*/  MUFU.EX2 R40, R40 ;  /* 0x0000002800287308 */ /* 0x000fe20000000800 */
[----:B------:R-:W-:-:S02]  /*131a0*/  FFMA.FTZ R130, R130, R57, -R55 ;  /* 0x0000003982827223 */ /* 0x000fc40000010837 */
[-C--:B------:R-:W-:Y:S02]  /*131b0*/  FFMA.FTZ R128, R128, R57.reuse, -R55 ;  /* 0x0000003980807223 */ /* 0x080fe40000010837 */
[-C--:B------:R-:W-:Y:S01]  /*131c0*/  FFMA.FTZ R126, R123, R57.reuse, -R56 ;  /* 0x000000397b7e7223 */ /* 0x080fe20000010838 */
[C---:B------:R-:W-:Y:S01]  /*131d0*/  HMMA.16816.F32.BF16 R112, R68.reuse, R108, RZ ;  /* 0x0000006c4470723c */ /* 0x040fe200000418ff */
[----:B------:R-:W-:Y:S01]  /*131e0*/  FADD.FTZ R51, R51, R50 ;  /* 0x0000003233337221 */ /* 0x000fe20000010000 */
[----:B------:R-:W4:Y:S01]  /*131f0*/  MUFU.EX2 R37, R37 ;  /* 0x0000002500257308 */ /* 0x000f220000000800 */
[----:B------:R-:W-:Y:S02]  /*13200*/  FADD.FTZ R48, R48, R47 ;  /* 0x0000002f30307221 */ /* 0x000fe40000010000 */
[-C--:B------:R-:W-:Y:S02]  /*13210*/  FFMA.FTZ R208, R54, R57.reuse, -R55 ;  /* 0x0000003936d07223 */ /* 0x080fe40000010837 */
[----:B------:R-:W-:Y:S01]  /*13220*/  FADD.FTZ R49, R49, R48 ;  /* 0x0000003031317221 */ /* 0x000fe20000010000 */
[----:B------:R-:W-:Y:S01]  /*13230*/  HMMA.16816.F32.BF16 R88, R68, R84, RZ ;  /* 0x000000544458723c */ /* 0x000fe200000418ff */
[----:B------:R-:W-:Y:S01]  /*13240*/  FFMA.FTZ R209, R53, R57, -R56 ;  /* 0x0000003935d17223 */ /* 0x000fe20000010838 */
[----:B------:R-:W5:Y:S01]  /*13250*/  MUFU.EX2 R34, R34 ;  /* 0x0000002200227308 */ /* 0x000f620000000800 */
[----:B------:R-:W-:-:S05]  /*13260*/  FADD.FTZ R49, R44, R49 ;  /* 0x000000312c317221 */ /* 0x000fca0000010000 */
        /* <DEDUP_REMOVED lines=8> */
[C---:B--2---:R-:W-:Y:S02]  /*132f0*/  HMMA.16816.F32.BF16 R72, R68.reuse, R4, RZ ;  /* 0x000000044448723c */ /* 0x044fe400000418ff */
[----:B------:R-:W2:Y:S05]  /*13300*/  MUFU.EX2 R33, R33 ;  /* 0x0000002100217308 */ /* 0x000eaa0000000800 */
[----:B-1----:R-:W-:Y:S01]  /*13310*/  F2FP.BF16.PACK_AB R4, R41, R42 ;  /* 0x0000002a2904723e */ /* 0x002fe200000010ff */
[----:B------:R-:W-:Y:S01]  /*13320*/  HMMA.16816.F32.BF16 R68, R68, R6, RZ ;  /* 0x000000064444723c */ /* 0x000fe200000418ff */
[----:B------:R-:W-:Y:S01]  /*13330*/  F2FP.BF16.PACK_AB R5, R38, R43 ;  /* 0x0000002b2605723e */ /* 0x000fe200000010ff */
[----:B------:R-:W-:Y:S01]  /*13340*/  MUFU.EX2 R32, R32 ;  /* 0x0000002000207308 */ /* 0x000fe20000000800 */
[----:B------:R-:W-:-:S04]  /*13350*/  FADD.FTZ R42, R42, R49 ;  /* 0x000000312a2a7221 */ /* 0x000fc80000010000 */
[----:B----4-:R-:W-:Y:S01]  /*13360*/  F2FP.BF16.PACK_AB R6, R37, R40 ;  /* 0x000000282506723e */ /* 0x010fe200000010ff */
[----:B------:R-:W-:Y:S01]  /*13370*/  FADD.FTZ R41, R41, R42 ;  /* 0x0000002a29297221 */ /* 0x000fe20000010000 */
[----:B-----5:R-:W-:Y:S01]  /*13380*/  F2FP.BF16.PACK_AB R7, R34, R39 ;  /* 0x000000272207723e */ /* 0x020fe200000010ff */
[----:B------:R-:W1:Y:S02]  /*13390*/  MUFU.EX2 R29, R29 ;  /* 0x0000001d001d7308 */ /* 0x000e640000000800 */
[----:B------:R-:W-:-:S04]  /*133a0*/  FADD.FTZ R40, R40, R41 ;  /* 0x0000002928287221 */ /* 0x000fc80000010000 */
[C---:B------:R-:W-:Y:S01]  /*133b0*/  HMMA.16816.F32.BF16 R104, R4.reuse, R12, R104 ;  /* 0x0000000c0468723c */ /* 0x040fe20000041868 */
[----:B------:R-:W-:Y:S01]  /*133c0*/  FADD.FTZ R37, R37, R40 ;  /* 0x0000002825257221 */ /* 0x000fe20000010000 */
[----:B------:R-:W4:Y:S06]  /*133d0*/  MUFU.EX2 R28, R28 ;  /* 0x0000001c001c7308 */ /* 0x000f2c0000000800 */
[C---:B------:R-:W-:Y:S01]  /*133e0*/  HMMA.16816.F32.BF16 R100, R4.reuse, R14, R100 ;  /* 0x0000000e0464723c */ /* 0x040fe20000041864 */
[----:B------:R-:W5:Y:S01]  /*133f0*/  LDSM.16.MT88.4 R12, [R185+0xd400] ;  /* 0x00d40000b90c783b */ /* 0x000f620000004200 */
[----:B------:R-:W-:Y:S06]  /*13400*/  MUFU.EX2 R52, R52 ;  /* 0x0000003400347308 */ /* 0x000fec0000000800 */
[C---:B------:R-:W-:Y:S02]  /*13410*/  HMMA.16816.F32.BF16 R96, R4.reuse, R8, R96 ;  /* 0x000000080460723c */ /* 0x040fe40000041860 */
[----:B------:R-:W-:Y:S06]  /*13420*/  MUFU.EX2 R63, R63 ;  /* 0x0000003f003f7308 */ /* 0x000fec0000000800 */
[C---:B------:R-:W-:Y:S01]  /*13430*/  HMMA.16816.F32.BF16 R92, R4.reuse, R10, R92 ;  /* 0x0000000a045c723c */ /* 0x040fe2000004185c */
[----:B------:R-:W1:Y:S01]  /*13440*/  LDSM.16.MT88.4 R8, [R118+0x9800] ;  /* 0x009800007608783b */ /* 0x000e620000004200 */
[----:B------:R-:W-:Y:S06]  /*13450*/  MUFU.EX2 R65, R65 ;  /* 0x0000004100417308 */ /* 0x000fec0000000800 */
[C---:B------:R-:W-:Y:S02]  /*13460*/  HMMA.16816.F32.BF16 R112, R4.reuse, R16, R112 ;  /* 0x000000100470723c */ /* 0x040fe40000041870 */
[----:B------:R-:W-:Y:S06]  /*13470*/  MUFU.EX2 R67, R67 ;  /* 0x0000004300437308 */ /* 0x000fec0000000800 */
[C---:B------:R-:W-:Y:S01]  /*13480*/  HMMA.16816.F32.BF16 R108, R4.reuse, R18, R108 ;  /* 0x00000012046c723c */ /* 0x040fe2000004186c */
[----:B------:R-:W-:Y:S01]  /*13490*/  LDSM.16.MT88.4 R16, [R185+0x9800] ;  /* 0x00980000b910783b */ /* 0x000fe20000004200 */
[----:B------:R-:W1:Y:S06]  /*134a0*/  MUFU.EX2 R120, R120 ;  /* 0x0000007800787308 */ /* 0x000e6c0000000800 */
[C---:B---3--:R-:W-:Y:S02]  /*134b0*/  HMMA.16816.F32.BF16 R88, R4.reuse, R24, R88 ;  /* 0x000000180458723c */ /* 0x048fe40000041858 */
[----:B------:R-:W-:Y:S06]  /*134c0*/  MUFU.EX2 R121, R121 ;  /* 0x0000007900797308 */ /* 0x000fec0000000800 */
[C---:B------:R-:W-:Y:S01]  /*134d0*/  HMMA.16816.F32.BF16 R84, R4.reuse, R26, R84 ;  /* 0x0000001a0454723c */ /* 0x040fe20000041854 */
[----:B------:R-:W-:Y:S01]  /*134e0*/  LDSM.16.MT88.4 R24, [R118+0xb800] ;  /* 0x00b800007618783b */ /* 0x000fe20000004200 */
[----:B------:R-:W3:Y:S06]  /*134f0*/  MUFU.EX2 R122, R122 ;  /* 0x0000007a007a7308 */ /* 0x000eec0000000800 */
[C---:B-----5:R-:W-:Y:S02]  /*13500*/  HMMA.16816.F32.BF16 R80, R4.reuse, R12, R80 ;  /* 0x0000000c0450723c */ /* 0x060fe40000041850 */
[----:B------:R-:W5:Y:S06]  /*13510*/  MUFU.EX2 R124, R124 ;  /* 0x0000007c007c7308 */ /* 0x000f6c0000000800 */
        /* <DEDUP_REMOVED lines=8> */
[----:B--2---:R-:W-:Y:S01]  /*135a0*/  F2FP.BF16.PACK_AB R4, R33, R36 ;  /* 0x000000242104723e */ /* 0x004fe200000010ff */
[----:B------:R-:W-:Y:S01]  /*135b0*/  FADD.FTZ R36, R36, R37 ;  /* 0x0000002524247221 */ /* 0x000fe20000010000 */
[----:B------:R-:W-:Y:S01]  /*135c0*/  F2FP.BF16.PACK_AB R5, R30, R35 ;  /* 0x000000231e05723e */ /* 0x000fe200000010ff */
[----:B------:R-:W-:Y:S01]  /*135d0*/  MUFU.EX2 R135, R135 ;  /* 0x0000008700877308 */ /* 0x000fe20000000800 */
[----:B-1----:R-:W-:Y:S01]  /*135e0*/  F2FP.BF16.PACK_AB R6, R29, R32 ;  /* 0x000000201d06723e */ /* 0x002fe200000010ff */
[----:B------:R-:W-:Y:S01]  /*135f0*/  FADD.FTZ R33, R33, R36 ;  /* 0x0000002421217221 */ /* 0x000fe20000010000 */
[----:B----4-:R-:W-:-:S03]  /*13600*/  F2FP.BF16.PACK_AB R7, R28, R31 ;  /* 0x0000001f1c07723e */ /* 0x010fc600000010ff */
[----:B------:R-:W-:Y:S02]  /*13610*/  FADD.FTZ R32, R32, R33 ;  /* 0x0000002120207221 */ /* 0x000fe40000010000 */
[----:B------:R-:W1:Y:S02]  /*13620*/  MUFU.EX2 R138, R138 ;  /* 0x0000008a008a7308 */ /* 0x000e640000000800 */
[----:B------:R-:W-:Y:S01]  /*13630*/  HMMA.16816.F32.BF16 R104, R4, R8, R104 ;  /* 0x000000080468723c */ /* 0x000fe20000041868 */
        /* <DEDUP_REMOVED lines=8> */
[----:B------:R-:W1:Y:S05]  /*136c0*/  LDSM.16.MT88.4 R12, [R118+0x9c00] ;  /* 0x009c0000760c783b */ /* 0x000e6a0000004200 */
        /* <DEDUP_REMOVED lines=14> */
[----:B------:R-:W2:Y:S05]  /*137b0*/  LDSM.16.MT88.4 R24, [R118+0xbc00] ;  /* 0x00bc00007618783b */ /* 0x000eaa0000004200 */
        /* <DEDUP_REMOVED lines=11> */
[----:B-----5:R-:W-:Y:S01]  /*13870*/  F2FP.BF16.PACK_AB R7, R124, R65 ;  /* 0x000000417c07723e */ /* 0x020fe200000010ff */
[----:B------:R-:W-:Y:S02]  /*13880*/  MUFU.EX2 R150, R150 ;  /* 0x0000009600967308 */ /* 0x000fe40000000800 */
[----:B------:R-:W-:-:S04]  /*13890*/  FADD.FTZ R121, R121, R120 ;  /* 0x0000007879797221 */ /* 0x000fc80000010000 */
[C---:B-1----:R-:W-:Y:S01]  /*138a0*/  HMMA.16816.F32.BF16 R104, R4.reuse, R12, R104 ;  /* 0x0000000c0468723c */ /* 0x042fe20000041868 */
[----:B------:R-:W-:Y:S01]  /*138b0*/  FADD.FTZ R122, R122, R121 ;  /* 0x000000797a7a7221 */ /* 0x000fe20000010000 */
[----:B------:R-:W-:Y:S06]  /*138c0*/  MUFU.EX2 R125, R125 ;  /* 0x0000007d007d7308 */ /* 0x000fec0000000800 */
[C---:B------:R-:W-:Y:S01]  /*138d0*/  HMMA.16816.F32.BF16 R100, R4.reuse, R14, R100 ;  /* 0x0000000e0464723c */ /* 0x040fe20000041864 */
[----:B------:R-:W1:Y:S01]  /*138e0*/  LDSM.16.MT88.4 R12, [R185+0xdc00] ;  /* 0x00dc0000b90c783b */ /* 0x000e620000004200 */
[----:B------:R-:W-:Y:S06]  /*138f0*/  MUFU.EX2 R127, R127 ;  /* 0x0000007f007f7308 */ /* 0x000fec0000000800 */
[C---:B------:R-:W-:Y:S02]  /*13900*/  HMMA.16816.F32.BF16 R96, R4.reuse, R8, R96 ;  /* 0x000000080460723c */ /* 0x040fe40000041860 */
[----:B------:R-:W5:Y:S06]  /*13910*/  MUFU.EX2 R130, R130 ;  /* 0x0000008200827308 */ /* 0x000f6c0000000800 */
[C---:B------:R-:W-:Y:S01]  /*13920*/  HMMA.16816.F32.BF16 R92, R4.reuse, R10, R92 ;  /* 0x0000000a045c723c */ /* 0x040fe2000004185c */
[----:B------:R-:W3:Y:S01]  /*13930*/  LDSM.16.MT88.4 R8, [R118+0xa000] ;  /* 0x00a000007608783b */ /* 0x000ee20000004200 */
[----:B------:R-:W-:Y:S06]  /*13940*/  MUFU.EX2 R128, R128 ;  /* 0x0000008000807308 */ /* 0x000fec0000000800 */
[C---:B------:R-:W-:Y:S02]  /*13950*/  HMMA.16816.F32.BF16 R112, R4.reuse, R16, R112 ;  /* 0x000000100470723c */ /* 0x040fe40000041870 */
[----:B------:R-:W1:Y:S06]  /*13960*/  MUFU.EX2 R141, R141 ;  /* 0x0000008d008d7308 */ /* 0x000e6c0000000800 */
[C---:B------:R-:W-:Y:S01]  /*13970*/  HMMA.16816.F32.BF16 R108, R4.reuse, R18, R108 ;  /* 0x00000012046c723c */ /* 0x040fe2000004186c */
[----:B------:R-:W3:Y:S01]  /*13980*/  LDSM.16.MT88.4 R16, [R185+0xa000] ;  /* 0x00a00000b910783b */ /* 0x000ee20000004200 */
[----:B------:R-:W1:Y:S06]  /*13990*/  MUFU.EX2 R126, R126 ;  /* 0x0000007e007e7308 */ /* 0x000e6c0000000800 */
[C---:B--2---:R-:W-:Y:S02]  /*139a0*/  HMMA.16816.F32.BF16 R88, R4.reuse, R24, R88 ;  /* 0x000000180458723c */ /* 0x044fe40000041858 */
        /* <DEDUP_REMOVED lines=17> */
[----:B------:R-:W-:Y:S01]  /*13ac0*/  HMMA.16816.F32.BF16 R104, R4, R8, R104 ;  /* 0x000000080468723c */ /* 0x000fe20000041868 */
[----:B------:R-:W-:-:S07]  /*13ad0*/  FADD.FTZ R140, R140, R139 ;  /* 0x0000008b8c8c7221 */ /* 0x000fce0000010000 */
        /* <DEDUP_REMOVED lines=16> */
[----:B------:R-:W4:Y:S06]  /*13be0*/  LDSM.16.MT88.4 R20, [R118+0xc400] ;  /* 0x00c400007614783b */ /* 0x000f2c0000004200 */
[----:B------:R-:W-:Y:S01]  /*13bf0*/  F2FP.BF16.PACK_AB R4, R148, R145 ;  /* 0x000000919404723e */ /* 0x000fe200000010ff */
        /* <DEDUP_REMOVED lines=16> */
[C---:B----4-:R-:W-:Y:S08]  /*13d00*/  HMMA.16816.F32.BF16 R88, R4.reuse, R20, R88 ;  /* 0x000000140458723c */ /* 0x050ff00000041858 */
        /* <DEDUP_REMOVED lines=8> */
[C---:B---3--:R-:W-:Y:S03]  /*13d90*/  HMMA.16816.F32.BF16 R72, R4.reuse, R16, R72 ;  /* 0x000000100448723c */ /* 0x048fe60000041848 */
[----:B------:R-:W-:Y:S02]  /*13da0*/  FADD.FTZ R26, R45, R26 ;  /* 0x0000001a2d1a7221 */ /* 0x000fe40000010000 */
[----:B------:R-:W3:Y:S02]  /*13db0*/  MUFU.EX2 R25, R25 ;  /* 0x0000001900197308 */ /* 0x000ee40000000800 */
[----:B------:R-:W-:Y:S01]  /*13dc0*/  FADD.FTZ R43, R43, R26 ;  /* 0x0000001a2b2b7221 */ /* 0x000fe20000010000 */
[----:B------:R-:W-:Y:S01]  /*13dd0*/  HMMA.16816.F32.BF16 R68, R4, R18, R68 ;  /* 0x000000120444723c */ /* 0x000fe20000041844 */
[----:B------:R-:W4:Y:S02]  /*13de0*/  LDSM.16.MT88.4 R16, [R118+0xc800] ;  /* 0x00c800007610783b */ /* 0x000f240000004200 */
[----:B------:R-:W-:-:S04]  /*13df0*/  FADD.FTZ R38, R38, R43 ;  /* 0x0000002b26267221 */ /* 0x000fc80000010000 */
[----:B-----5:R-:W-:Y:S01]  /*13e00*/  F2FP.BF16.PACK_AB R4, R130, R127 ;  /* 0x0000007f8204723e */ /* 0x020fe200000010ff */
        /* <DEDUP_REMOVED lines=13> */
[----:B------:R-:W-:Y:S01]  /*13ee0*/  HMMA.16816.F32.BF16 R108, R4, R14, R108 ;  /* 0x0000000e046c723c */ /* 0x000fe2000004186c */
[----:B------:R-:W1:Y:S01]  /*13ef0*/  LDSM.16.MT88.4 R12, [R185+0xe800] ;  /* 0x00e80000b90c783b */ /* 0x000e620000004200 */
[----:B------:R-:W-:-:S04]  /*13f00*/  FADD.FTZ R31, R28, R31 ;  /* 0x0000001f1c1f7221 */ /* 0x000fc80000010000 */
        /* <DEDUP_REMOVED lines=18> */
[C---:B-1----:R-:W-:Y:S01]  /*14030*/  HMMA.16816.F32.BF16 R80, R4.reuse, R12, R80 ;  /* 0x0000000c0450723c */ /* 0x042fe20000041850 */
[-C--:B------:R-:W-:Y:S02]  /*14040*/  FFMA.FTZ R20, R59, R57.reuse, -R56 ;  /* 0x000000393b147223 */ /* 0x080fe40000010838 */
[----:B------:R-:W-:Y:S02]  /*14050*/  FFMA.FTZ R21, R62, R57, -R55 ;  /* 0x000000393e157223 */ /* 0x000fe40000010837 */
[----:B------:R-:W-:Y:S02]  /*14060*/  FADD.FTZ R144, R144, R143 ;  /* 0x0000008f90907221 */ /* 0x000fe40000010000 */
[----:B------:R-:W1:Y:S01]  /*14070*/  MUFU.EX2 R20, R20 ;  /* 0x0000001400147308 */ /* 0x000e620000000800 */
[----:B------:R-:W-:Y:S01]  /*14080*/  HMMA.16816.F32.BF16 R76, R4, R14, R76 ;  /* 0x0000000e044c723c */ /* 0x000fe2000004184c */
[----:B------:R-:W5:Y:S01]  /*14090*/  LDSM.16.MT88.4 R12, [R118+0xac00] ;  /* 0x00ac0000760c783b */ /* 0x000f620000004200 */
[----:B------:R-:W-:-:S04]  /*140a0*/  FADD.FTZ R129, R129, R144 ;  /* 0x0000009081817221 */ /* 0x000fc80000010000 */
[----:B------:R-:W-:Y:S01]  /*140b0*/  FADD.FTZ R150, R150, R129 ;  /* 0x0000008196967221 */ /* 0x000fe20000010000 */
[----:B------:R-:W-:Y:S01]  /*140c0*/  MUFU.EX2 R21, R21 ;  /* 0x0000001500157308 */ /* 0x000fe20000000800 */
[----:B--2---:R-:W-:Y:S02]  /*140d0*/  HMMA.16816.F32.BF16 R72, R4, R8, R72 ;  /* 0x000000080448723c */ /* 0x004fe40000041848 */
[----:B------:R-:W-:-:S04]  /*140e0*/  FADD.FTZ R125, R125, R150 ;  /* 0x000000967d7d7221 */ /* 0x000fc80000010000 */
[----:B------:R-:W-:Y:S02]  /*140f0*/  FADD.FTZ R125, R126, R125 ;  /* 0x0000007d7e7d7221 */ /* 0x000fe40000010000 */
        /* <DEDUP_REMOVED lines=62> */
[----:B------:R-:W-:Y:S02]  /*144e0*/  ISETP.GE.AND P2, PT, R12, RZ, PT ;  /* 0x000000ff0c00720c */ /* 0x000fe40003f46270 */
[----:B------:R-:W2:Y:S01]  /*144f0*/  LD.E.64 R12, [R116.64+0x28] ;  /* 0x00002804740c7980 */ /* 0x000ea2000c101b00 */
[----:B------:R-:W-:-:S04]  /*14500*/  IMAD.HI.U32 R9, R10, R5, RZ ;  /* 0x000000050a097227 */ /* 0x000fc800078e00ff */
[----:B------:R-:W-:-:S04]  /*14510*/  IMAD.HI.U32 R10, R10, R7, RZ ;  /* 0x000000070a0a7227 */ /* 0x000fc800078e00ff */
[-C--:B------:R-:W-:Y:S02]  /*14520*/  IMAD R5, R9, R6.reuse, R5 ;  /* 0x0000000609057224 */ /* 0x080fe400078e0205 */
        /* <DEDUP_REMOVED lines=12> */
[----:B------:R-:W-:Y:S01]  /*145f0*/  @!P0 IMAD.MOV R9, RZ, RZ, -R9 ;  /* 0x000000ffff098224 */ /* 0x000fe200078e0a09 */
[----:B------:R-:W-:-:S04]  /*14600*/  @!P2 IADD3 R10, -R10, RZ, RZ ;  /* 0x000000ff0a0aa210 */ /* 0x000fc80007ffe1ff */
[C---:B------:R-:W-:Y:S02]  /*14610*/  SEL R6, R4.reuse, R9, !P1 ;  /* 0x0000000904067207 */ /* 0x040fe40004800000 */
[----:B------:R-:W-:Y:S01]  /*14620*/  SEL R7, R4, R10, !P1 ;  /* 0x0000000a04077207 */ /* 0x000fe20004800000 */
[----:B------:R-:W3:Y:S02]  /*14630*/  LD.E.64 R8, [R116.64+0x40] ;  /* 0x0000400474087980 */ /* 0x000ee4000c101b00 */
[----:B------:R-:W-:-:S04]  /*14640*/  IMAD.WIDE R16, R6, 0x4, R202 ;  /* 0x0000000406107825 */ /* 0x000fc800078e02ca */
[C---:B------:R-:W-:Y:S01]  /*14650*/  IMAD.WIDE R14, R7.reuse, 0x4, R202 ;  /* 0x00000004070e7825 */ /* 0x040fe200078e02ca */
[----:B------:R-:W4:Y:S04]  /*14660*/  LD.E R4, [R16.64] ;  /* 0x0000000410047980 */ /* 0x000f28000c101900 */
[----:B------:R-:W4:Y:S01]  /*14670*/  LD.E R5, [R14.64] ;  /* 0x000000040e057980 */ /* 0x000f22000c101900 */
[----:B------:R-:W-:-:S04]  /*14680*/  IMAD.IADD R6, R7, 0x1, -R6 ;  /* 0x0000000107067824 */ /* 0x000fc800078e0a06 */
[----:B------:R-:W-:-:S05]  /*14690*/  IMAD R11, R11, R6, -0x80 ;  /* 0xffffff800b0b7424 */ /* 0x000fca00078e0206 */
[----:B------:R-:W-:Y:S01]  /*146a0*/  SHF.R.S32.HI R7, RZ, 0x1f, R11 ;  /* 0x0000001fff077819 */ /* 0x000fe2000001140b */
[-C--:B---3--:R-:W-:Y:S02]  /*146b0*/  IMAD R6, R9, R11.reuse, RZ ;  /* 0x0000000b09067224 */ /* 0x088fe400078e02ff */
[----:B------:R-:W-:-:S04]  /*146c0*/  IMAD.WIDE.U32 R10, R8, R11, RZ ;  /* 0x0000000b080a7225 */ /* 0x000fc800078e00ff */
[----:B------:R-:W-:Y:S02]  /*146d0*/  IMAD R6, R8, R7, R6 ;  /* 0x0000000708067224 */ /* 0x000fe400078e0206 */
[----:B----4-:R-:W-:-:S03]  /*146e0*/  IMAD.IADD R5, R4, 0x1, -R5 ;  /* 0x0000000104057824 */ /* 0x010fc600078e0a05 */
[----:B------:R-:W-:Y:S01]  /*146f0*/  IADD3 R11, R11, R6, RZ ;  /* 0x000000060b0b7210 */ /* 0x000fe20007ffe0ff */
[----:B--2---:R-:W-:Y:S01]  /*14700*/  IMAD R7, R13, R5, RZ ;  /* 0x000000050d077224 */ /* 0x004fe200078e02ff */
[----:B------:R-:W-:-:S03]  /*14710*/  SHF.R.S32.HI R4, RZ, 0x1f, R5 ;  /* 0x0000001fff047819 */ /* 0x000fc60000011405 */
[----:B------:R-:W-:-:S04]  /*14720*/  IMAD.WIDE.U32 R8, R5, R12, R10 ;  /* 0x0000000c05087225 */ /* 0x000fc800078e000a */
[----:B------:R-:W-:-:S04]  /*14730*/  IMAD R4, R12, R4, R7 ;  /* 0x000000040c047224 */ /* 0x000fc800078e0207 */
[----:B------:R-:W-:Y:S01]  /*14740*/  IMAD.IADD R4, R9, 0x1, R4 ;  /* 0x0000000109047824 */ /* 0x000fe200078e0204 */
[----:B------:R-:W-:Y:S05]  /*14750*/  BRA `(.L_x_1771) ;  /* 0x0000003000007947 */ /* 0x000fea0003800000 */
.L_x_1770:
[----:B------:R-:W2:Y:S02]  /*14760*/  LD.E R8, [R116.64+0x40] ;  /* 0x0000400474087980 */ /* 0x000ea4000c101900 */
[----:B--2---:R-:W-:-:S04]  /*14770*/  LEA R8, -R8, RZ, 0x7 ;  /* 0x000000ff08087211 */ /* 0x004fc800078e39ff */
[----:B------:R-:W-:Y:S02]  /*14780*/  SHF.R.S32.HI R4, RZ, 0x1f, R8 ;  /* 0x0000001fff047819 */ /* 0x000fe40000011408 */
.L_x_1771:
[----:B------:R-:W-:Y:S05]  /*14790*/  BSYNC B0 ;  /* 0x0000000000007941 */ /* 0x000fea0003800000 */
.L_x_1769:
[C---:B------:R-:W-:Y:S02]  /*147a0*/  LOP3.LUT P5, RZ, R205.reuse, 0x2, RZ, 0xc0, !PT ;  /* 0x00000002cdff7812 */ /* 0x040fe400078ac0ff */
[C---:B------:R-:W-:Y:S02]  /*147b0*/  LOP3.LUT R5, R205.reuse, 0x1, RZ, 0xc0, !PT ;  /* 0x00000001cd057812 */ /* 0x040fe400078ec0ff */
[----:B------:R-:W-:Y:S02]  /*147c0*/  LOP3.LUT P4, RZ, R205, 0x4, RZ, 0xc0, !PT ;  /* 0x00000004cdff7812 */ /* 0x000fe4000788c0ff */
[----:B------:R-:W-:Y:S02]  /*147d0*/  ISETP.NE.AND P6, PT, R5, RZ, PT ;  /* 0x000000ff0500720c */ /* 0x000fe40003fc5270 */
[C---:B------:R-:W-:Y:S02]  /*147e0*/  IADD3 R7, P0, R8.reuse, R189, RZ ;  /* 0x000000bd08077210 */ /* 0x040fe40007f1e0ff */
[----:B------:R-:W-:-:S02]  /*147f0*/  LEA R174, P1, R8, R136, 0x1 ;  /* 0x0000008808ae7211 */ /* 0x000fc400078208ff */
[C---:B------:R-:W-:Y:S01]  /*14800*/  IADD3 R5, P2, R7.reuse, R189, RZ ;  /* 0x000000bd07057210 */ /* 0x040fe20007f5e0ff */
[----:B------:R-:W-:Y:S01]  /*14810*/  IMAD.X R6, R4, 0x1, R190, P0 ;  /* 0x0000000104067824 */ /* 0x000fe200000e06be */
[CC--:B------:R-:W-:Y:S02]  /*14820*/  @P5 LEA R10, P0, R7.reuse, R136.reuse, 0x1 ;  /* 0x00000088070a5211 */ /* 0x0c0fe400078008ff */
[-C--:B------:R-:W-:Y:S01]  /*14830*/  LEA.HI.X R175, R8, R137.reuse, R4, 0x1, P1 ;  /* 0x0000008908af7211 */ /* 0x080fe200008f0c04 */
[----:B------:R-:W-:Y:S01]  /*14840*/  IMAD.X R4, R6, 0x1, R190, P2 ;  /* 0x0000000106047824 */ /* 0x000fe200010e06be */
[C---:B------:R-:W-:Y:S02]  /*14850*/  @P5 LEA.HI.X R11, R7.reuse, R137, R6, 0x1, P0 ;  /* 0x00000089070b5211 */ /* 0x040fe400000f0c06 */
[CC--:B------:R-:W-:Y:S01]  /*14860*/  @P4 LEA R8, P1, R7.reuse, R136.reuse, 0x1 ;  /* 0x0000008807084211 */ /* 0x0c0fe200078208ff */
[----:B------:R-:W-:Y:S01]  /*14870*/  @!PT LDS RZ, [RZ] ;  /* 0x00000000fffff984 */ /* 0x000fe20000000800 */
[----:B------:R-:W-:Y:S01]  /*14880*/  @!PT LDS RZ, [RZ] ;  /* 0x00000000fffff984 */ /* 0x000fe20000000800 */
[----:B------:R-:W-:Y:S01]  /*14890*/  @!PT LDS RZ, [RZ] ;  /* 0x00000000fffff984 */ /* 0x000fe20000000800 */
[----:B------:R1:W-:Y:S01]  /*148a0*/  @P6 LDGSTS.E.BYPASS.LTC128B.128 [R200+0x9000], [R174.64] ;  /* 0x09000000aec86fae */ /* 0x0003e2000b901d44 */
[----:B------:R-:W-:-:S02]  /*148b0*/  @P6 LEA R14, P0, R7, R136, 0x1 ;  /* 0x00000088070e6211 */ /* 0x000fc400078008ff */
[-C--:B------:R-:W-:Y:S01]  /*148c0*/  @P6 LEA R12, P2, R5, R136.reuse, 0x1 ;  /* 0x00000088050c6211 */ /* 0x080fe200078408ff */
[----:B------:R-:W-:Y:S01]  /*148d0*/  @!P6 STS [R200+0x9000], RZ ;  /* 0x009000ffc800e388 */ /* 0x000fe20000000800 */
[CCC-:B------:R-:W-:Y:S02]  /*148e0*/  @P4 LEA.HI.X R9, R7.reuse, R137.reuse, R6.reuse, 0x1, P1 ;  /* 0x0000008907094211 */ /* 0x1c0fe400008f0c06 */
[-C--:B------:R-:W-:Y:S01]  /*148f0*/  @P6 LEA.HI.X R15, R7, R137.reuse, R6, 0x1, P0 ;  /* 0x00000089070f6211 */ /* 0x080fe200000f0c06 */
[----:B------:R-:W-:Y:S01]  /*14900*/  @!P6 STS [R200+0x9004], RZ ;  /* 0x009004ffc800e388 */ /* 0x000fe20000000800 */
[C---:B------:R-:W-:Y:S02]  /*14910*/  @P6 LEA.HI.X R13, R5.reuse, R137, R4, 0x1, P2 ;  /* 0x00000089050d6211 */ /* 0x040fe400010f0c04 */
[CC--:B------:R-:W-:Y:S01]  /*14920*/  @P5 LEA R18, P1, R5.reuse, R136.reuse, 0x1 ;  /* 0x0000008805125211 */ /* 0x0c0fe200078208ff */
[----:B------:R-:W-:Y:S01]  /*14930*/  @!P6 STS.64 [R200+0x9008], RZ ;  /* 0x009008ffc800e388 */ /* 0x000fe20000000a00 */
[----:B------:R-:W-:-:S02]  /*14940*/  @P4 LEA R16, P0, R5, R136, 0x1 ;  /* 0x0000008805104211 */ /* 0x000fc400078008ff */
[C---:B------:R-:W-:Y:S02]  /*14950*/  IADD3 R6, P2, R5.reuse, R189, RZ ;  /* 0x000000bd05067210 */ /* 0x040fe40007f5e0ff */
[CCC-:B------:R-:W-:Y:S02]  /*14960*/  @P5 LEA.HI.X R19, R5.reuse, R137.reuse, R4.reuse, 0x1, P1 ;  /* 0x0000008905135211 */ /* 0x1c0fe400008f0c04 */
[----:B------:R-:W-:Y:S01]  /*14970*/  @P4 LEA.HI.X R17, R5, R137, R4, 0x1, P0 ;  /* 0x0000008905114211 */ /* 0x000fe200000f0c04 */
[----:B------:R-:W-:Y:S01]  /*14980*/  IMAD.X R4, R4, 0x1, R190, P2 ;  /* 0x0000000104047824 */ /* 0x000fe200010e06be */
[CC--:B------:R-:W-:Y:S01]  /*14990*/  @P6 LEA R22, P2, R6.reuse, R136.reuse, 0x1 ;  /* 0x0000008806166211 */ /* 0x0c0fe200078408ff */
[----:B------:R-:W-:Y:S01]  /*149a0*/  @P5 IMAD.MOV.U32 R5, RZ, RZ, R175 ;  /* 0x000000ffff055224 */ /* 0x000fe200078e00af */
[CC--:B------:R-:W-:Y:S02]  /*149b0*/  @P5 LEA R20, P1, R6.reuse, R136.reuse, 0x1 ;  /* 0x0000008806145211 */ /* 0x0c0fe400078208ff */
[----:B------:R-:W-:-:S02]  /*149c0*/  @P4 LEA R24, P0, R6, R136, 0x1 ;  /* 0x0000008806184211 */ /* 0x000fc400078008ff */
[CCC-:B------:R-:W-:Y:S02]  /*149d0*/  @P6 LEA.HI.X R23, R6.reuse, R137.reuse, R4.reuse, 0x1, P2 ;  /* 0x0000008906176211 */ /* 0x1c0fe400010f0c04 */
[CCC-:B------:R-:W-:Y:S02]  /*149e0*/  @P5 LEA.HI.X R21, R6.reuse, R137.reuse, R4.reuse, 0x1, P1 ;  /* 0x0000008906155211 */ /* 0x1c0fe400008f0c04 */
[----:B------:R-:W-:Y:S01]  /*149f0*/  @P4 LEA.HI.X R25, R6, R137, R4, 0x1, P0 ;  /* 0x0000008906194211 */ /* 0x000fe200000f0c04 */
        /* <DEDUP_REMOVED lines=59> */
[----:B------:R-:W-:Y:S03]  /*14db0*/  BSSY B1, `(.L_x_1772) ;  /* 0x0000268000017945 */ /* 0x000fe60003800000 */
[----:B------:R-:W-:Y:S04]  /*14dc0*/  LDSM.16.M88.4 R64, [R188] ;  /* 0x00000000bc40783b */ /* 0x000fe80000000200 */
[----:B------:R-:W2:Y:S04]  /*14dd0*/  LDSM.16.M88.4 R36, [R187+0x3800] ;  /* 0x00380000bb24783b */ /* 0x000ea80000000200 */
[----:B---3--:R-:W3:Y:S04]  /*14de0*/  LDSM.16.M88.4 R12, [R187+0x3000] ;  /* 0x00300000bb0c783b */ /* 0x008ee80000000200 */
[----:B------:R-:W3:Y:S04]  /*14df0*/  LDSM.16.M88.4 R44, [R187+0x3400] ;  /* 0x00340000bb2c783b */ /* 0x000ee80000000200 */
[----:B------:R-:W3:Y:S04]  /*14e00*/  LDSM.16.M88.4 R28, [R187+0x3c00] ;  /* 0x003c0000bb1c783b */ /* 0x000ee80000000200 */
[----:B-1----:R-:W-:Y:S04]  /*14e10*/  LDSM.16.M88.4 R24, [R186] ;  /* 0x00000000ba18783b */ /* 0x002fe80000000200 */
[----:B------:R-:W1:Y:S04]  /*14e20*/  LDSM.16.M88.4 R52, [R184+0x3800] ;  /* 0x00380000b834783b */ /* 0x000e680000000200 */
[----:B----4-:R-:W4:Y:S04]  /*14e30*/  LDSM.16.M88.4 R8, [R184+0x3000] ;  /* 0x00300000b808783b */ /* 0x010f280000000200 */
[----:B--2---:R-:W2:Y:S04]  /*14e40*/  LDSM.16.M88.4 R4, [R184+0x3400] ;  /* 0x00340000b804783b */ /* 0x004ea80000000200 */
[----:B------:R-:W1:Y:S04]  /*14e50*/  LDSM.16.M88.4 R140, [R187+0x4000] ;  /* 0x00400000bb8c783b */ /* 0x000e680000000200 */
[----:B------:R-:W1:Y:S04]  /*14e60*/  LDSM.16.M88.4 R132, [R187+0x4400] ;  /* 0x00440000bb84783b */ /* 0x000e680000000200 */
[----:B------:R-:W1:Y:S01]  /*14e70*/  LDSM.16.M88.4 R124, [R187+0x4800] ;  /* 0x00480000bb7c783b */ /* 0x000e620000000200 */
        /* <DEDUP_REMOVED lines=15> */
[C---:B------:R-:W-:Y:S08]  /*14f70*/  HMMA.16816.F32.BF16 R44, R64.reuse, R46, RZ ;  /* 0x0000002e402c723c */ /* 0x040ff000000418ff */
[C---:B------:R-:W-:Y:S08]  /*14f80*/  HMMA.16816.F32.BF16 R32, R64.reuse, R28, RZ ;  /* 0x0000001c4020723c */ /* 0x040ff000000418ff */
[----:B------:R-:W-:Y:S08]  /*14f90*/  HMMA.16816.F32.BF16 R28, R64, R30, RZ ;  /* 0x0000001e401c723c */ /* 0x000ff000000418ff */
[C---:B-1----:R-:W-:Y:S08]  /*14fa0*/  HMMA.16816.F32.BF16 R40, R24.reuse, R52, R40 ;  /* 0x000000341828723c */ /* 0x042ff00000041828 */
[C---:B------:R-:W-:Y:S01]  /*14fb0*/  HMMA.16816.F32.BF16 R36, R24.reuse, R54, R36 ;  /* 0x000000361824723c */ /* 0x040fe20000041824 */
[----:B------:R-:W-:Y:S07]  /*14fc0*/  LDSM.16.M88.4 R52, [R184+0x4c00] ;  /* 0x004c0000b834783b */ /* 0x000fee0000000200 */
[C---:B----4-:R-:W-:Y:S08]  /*14fd0*/  HMMA.16816.F32.BF16 R16, R24.reuse, R8, R16 ;  /* 0x000000081810723c */ /* 0x050ff00000041810 */
[C---:B------:R-:W-:Y:S01]  /*14fe0*/  HMMA.16816.F32.BF16 R12, R24.reuse, R10, R12 ;  /* 0x0000000a180c723c */ /* 0x040fe2000004180c */
[----:B------:R-:W1:Y:S07]  /*14ff0*/  LDSM.16.M88.4 R8, [R184+0x4000] ;  /* 0x00400000b808783b */ /* 0x000e6e0000000200 */
[C---:B--2---:R-:W-:Y:S08]  /*15000*/  HMMA.16816.F32.BF16 R48, R24.reuse, R4, R48 ;  /* 0x000000041830723c */ /* 0x044ff00000041830 */
[----:B------:R-:W-:Y:S01]  /*15010*/  HMMA.16816.F32.BF16 R44, R24, R6, R44 ;  /* 0x00000006182c723c */ /* 0x000fe2000004182c */
[----:B------:R-:W2:Y:S07]  /*15020*/  LDSM.16.M88.4 R4, [R184+0x4400] ;  /* 0x00440000b804783b */ /* 0x000eae0000000200 */
[C---:B------:R-:W-:Y:S08]  /*15030*/  HMMA.16816.F32.BF16 R144, R64.reuse, R140, RZ ;  /* 0x0000008c4090723c */ /* 0x040ff000000418ff */
[C---:B------:R-:W-:Y:S08]  /*15040*/  HMMA.16816.F32.BF16 R136, R64.reuse, R132, RZ ;  /* 0x000000844088723c */ /* 0x040ff000000418ff */
[----:B------:R-:W-:Y:S08]  /*15050*/  HMMA.16816.F32.BF16 R128, R64, R124, RZ ;  /* 0x0000007c4080723c */ /* 0x000ff000000418ff */
[C---:B------:R-:W-:Y:S08]  /*15060*/  HMMA.16816.F32.BF16 R32, R24.reuse, R20, R32 ;  /* 0x000000141820723c */ /* 0x040ff00000041820 */
[----:B------:R-:W-:Y:S01]  /*15070*/  HMMA.16816.F32.BF16 R28, R24, R22, R28 ;  /* 0x00000016181c723c */ /* 0x000fe2000004181c */
[----:B------:R-:W3:Y:S07]  /*15080*/  LDSM.16.M88.4 R20, [R187+0x5000] ;  /* 0x00500000bb14783b */ /* 0x000eee0000000200 */
[C---:B------:R-:W-:Y:S08]  /*15090*/  HMMA.16816.F32.BF16 R140, R64.reuse, R142, RZ ;  /* 0x0000008e408c723c */ /* 0x040ff000000418ff */
[C---:B------:R-:W-:Y:S08]  /*150a0*/  HMMA.16816.F32.BF16 R132, R64.reuse, R134, RZ ;  /* 0x000000864084723c */ /* 0x040ff000000418ff */
[C---:B------:R-:W-:Y:S08]  /*150b0*/  HMMA.16816.F32.BF16 R124, R64.reuse, R126, RZ ;  /* 0x0000007e407c723c */ /* 0x040ff000000418ff */
[C---:B------:R-:W-:Y:S08]  /*150c0*/  HMMA.16816.F32.BF16 R120, R64.reuse, R56, RZ ;  /* 0x000000384078723c */ /* 0x040ff000000418ff */
[----:B------:R-:W-:Y:S01]  /*150d0*/  HMMA.16816.F32.BF16 R64, R64, R58, RZ ;  /* 0x0000003a4040723c */ /* 0x000fe200000418ff */
[----:B------:R-:W4:Y:S07]  /*150e0*/  LDSM.16.M88.4 R56, [R184+0x4800] ;  /* 0x00480000b838783b */ /* 0x000f2e0000000200 */
[C---:B-1----:R-:W-:Y:S08]  /*150f0*/  HMMA.16816.F32.BF16 R144, R24.reuse, R8, R144 ;  /* 0x000000081890723c */ /* 0x042ff00000041890 */
[C---:B------:R-:W-:Y:S08]  /*15100*/  HMMA.16816.F32.BF16 R120, R24.reuse, R52, R120 ;  /* 0x000000341878723c */ /* 0x040ff00000041878 */
[C---:B------:R-:W-:Y:S01]  /*15110*/  HMMA.16816.F32.BF16 R64, R24.reuse, R54, R64 ;  /* 0x000000361840723c */ /* 0x040fe20000041840 */
[----:B------:R-:W1:Y:S07]  /*15120*/  LDSM.16.M88.4 R52, [R187+0x5c00] ;  /* 0x005c0000bb34783b */ /* 0x000e6e0000000200 */
[C---:B------:R-:W-:Y:S01]  /*15130*/  HMMA.16816.F32.BF16 R140, R24.reuse, R10, R140 ;  /* 0x0000000a188c723c */ /* 0x040fe2000004188c */
[----:B------:R-:W1:Y:S07]  /*15140*/  LDSM.16.M88.4 R8, [R187+0x5400] ;  /* 0x00540000bb08783b */ /* 0x000e6e0000000200 */
[C---:B--2---:R-:W-:Y:S08]  /*15150*/  HMMA.16816.F32.BF16 R136, R24.reuse, R4, R136 ;  /* 0x000000041888723c */ /* 0x044ff00000041888 */
[----:B------:R-:W-:Y:S01]  /*15160*/  HMMA.16816.F32.BF16 R132, R24, R6, R132 ;  /* 0x000000061884723c */ /* 0x000fe20000041884 */
[----:B------:R-:W2:Y:S07]  /*15170*/  LDSM.16.M88.4 R4, [R187+0x5800] ;  /* 0x00580000bb04783b */ /* 0x000eae0000000200 */
[----:B---3--:R-:W-:Y:S08]  /*15180*/  HMMA.16816.F32.BF16 R16, R164, R20, R16 ;  /* 0x00000014a410723c */ /* 0x008ff00000041810 */
[C---:B----4-:R-:W-:Y:S08]  /*15190*/  HMMA.16816.F32.BF16 R128, R24.reuse, R56, R128 ;  /* 0x000000381880723c */ /* 0x050ff00000041880 */
[----:B------:R-:W-:Y:S01]  /*151a0*/  HMMA.16816.F32.BF16 R124, R24, R58, R124 ;  /* 0x0000003a187c723c */ /* 0x000fe2000004187c */
[----:B------:R-:W-:Y:S04]  /*151b0*/  LDSM.16.M88.4 R24, [R188+0x2000] ;  /* 0x00200000bc18783b */ /* 0x000fe80000000200 */
[----:B------:R-:W-:Y:S03]  /*151c0*/  LDSM.16.M88.4 R56, [R184+0x5400] ;  /* 0x00540000b838783b */ /* 0x000fe60000000200 */
[----:B------:R-:W-:Y:S01]  /*151d0*/  HMMA.16816.F32.BF16 R12, R164, R22, R12 ;  /* 0x00000016a40c723c */ /* 0x000fe2000004180c */
[----:B------:R-:W3:Y:S07]  /*151e0*/  LDSM.16.M88.4 R20, [R187+0x7000] ;  /* 0x00700000bb14783b */ /* 0x000eee0000000200 */
[----:B------:R-:W-:Y:S08]  /*151f0*/  HMMA.16816.F32.BF16 R16, R60, R168, R16 ;  /* 0x000000a83c10723c */ /* 0x000ff00000041810 */
        /* <DEDUP_REMOVED lines=9> */
[C---:B------:R-:W-:Y:S08]  /*15290*/  HMMA.16816.F32.BF16 R136, R164.reuse, R156, R136 ;  /* 0x0000009ca488723c */ /* 0x040ff00000041888 */
[----:B------:R-:W-:Y:S08]  /*152a0*/  HMMA.16816.F32.BF16 R132, R164, R158, R132 ;  /* 0x0000009ea484723c */ /* 0x000ff00000041884 */
[----:B------:R-:W-:Y:S08]  /*152b0*/  HMMA.16816.F32.BF16 R12, R60, R170, R12 ;  /* 0x000000aa3c0c723c */ /* 0x000ff0000004180c */
[----:B------:R-:W-:Y:S01]  /*152c0*/  HMMA.16816.F32.BF16 R156, R164, R152, R128 ;  /* 0x00000098a49c723c */ /* 0x000fe20000041880 */
[----:B------:R-:W4:Y:S07]  /*152d0*/  LDSM.16.M88.4 R128, [R187+0x7400] ;  /* 0x00740000bb80783b */ /* 0x000f2e0000000200 */
[----:B---3--:R-:W-:Y:S08]  /*152e0*/  HMMA.16816.F32.BF16 R16, R24, R20, R16 ;  /* 0x000000141810723c */ /* 0x008ff00000041810 */
[C---:B------:R-:W-:Y:S08]  /*152f0*/  HMMA.16816.F32.BF16 R48, R60.reuse, R56, R48 ;  /* 0x000000383c30723c */ /* 0x040ff00000041830 */
[----:B------:R-:W-:Y:S08]  /*15300*/  HMMA.16816.F32.BF16 R44, R60, R58, R44 ;  /* 0x0000003a3c2c723c */ /* 0x000ff0000004182c */
[----:B------:R-:W-:Y:S01]  /*15310*/  HMMA.16816.F32.BF16 R12, R24, R22, R12 ;  /* 0x00000016180c723c */ /* 0x000fe2000004180c */
[----:B------:R-:W-:Y:S07]  /*15320*/  LDSM.16.M88.4 R20, [R184+0x5c00] ;  /* 0x005c0000b814783b */ /* 0x000fee0000000200 */
[----:B-1----:R-:W-:Y:S01]  /*15330*/  HMMA.16816.F32.BF16 R56, R60, R52, R40 ;  /* 0x000000343c38723c */ /* 0x002fe20000041828 */
[----:B------:R-:W1:Y:S07]  /*15340*/  LDSM.16.M88.4 R40, [R184+0x7400] ;  /* 0x00740000b828783b */ /* 0x000e6e0000000200 */
[----:B--2---:R-:W-:Y:S08]  /*15350*/  HMMA.16816.F32.BF16 R16, R8, R4, R16 ;  /* 0x000000040810723c */ /* 0x004ff00000041810 */
[C---:B----4-:R-:W-:Y:S08]  /*15360*/  HMMA.16816.F32.BF16 R48, R24.reuse, R128, R48 ;  /* 0x000000801830723c */ /* 0x050ff00000041830 */
[----:B------:R-:W-:Y:S08]  /*15370*/  HMMA.16816.F32.BF16 R44, R24, R130, R44 ;  /* 0x00000082182c723c */ /* 0x000ff0000004182c */
[----:B------:R-:W-:Y:S01]  /*15380*/  HMMA.16816.F32.BF16 R12, R8, R6, R12 ;  /* 0x00000006080c723c */ /* 0x000fe2000004180c */
[----:B------:R-:W2:Y:S01]  /*15390*/  LDSM.16.M88.4 R4, [R187+0x7800] ;  /* 0x00780000bb04783b */ /* 0x000ea20000000200 */
[----:B-----5:R-:W-:-:S02]  /*153a0*/  FMUL.FTZ R52, R16, R172 ;  /* 0x000000ac10347220 */ /* 0x020fc40000410000 */
[-C--:B------:R-:W-:Y:S02]  /*153b0*/  FMUL.FTZ R128, R17, R172.reuse ;  /* 0x000000ac11807220 */ /* 0x080fe40000410000 */
[-C--:B------:R-:W-:Y:S02]  /*153c0*/  FMUL.FTZ R53, R18, R172.reuse ;  /* 0x000000ac12357220 */ /* 0x080fe40000410000 */
[----:B------:R-:W-:Y:S01]  /*153d0*/  HMMA.16816.F32.BF16 R36, R60, R54, R36 ;  /* 0x000000363c24723c */ /* 0x000fe20000041824 */
[----:B------:R-:W-:Y:S06]  /*153e0*/  MUFU.TANH R52, R52 ;  /* 0x0000003400347308 */ /* 0x000fec0000002400 */
[-C--:B------:R-:W-:Y:S01]  /*153f0*/  FMUL.FTZ R54, R19, R172.reuse ;  /* 0x000000ac13367220 */ /* 0x080fe20000410000 */
[C---:B-1----:R-:W-:Y:S01]  /*15400*/  HMMA.16816.F32.BF16 R48, R8.reuse, R40, R48 ;  /* 0x000000280830723c */ /* 0x042fe20000041830 */
[----:B------:R-:W1:Y:S01]  /*15410*/  LDSM.16.M88.4 R16, [R184+0x6000] ;  /* 0x00600000b810783b */ /* 0x000e620000000200 */
[----:B------:R-:W-:Y:S06]  /*15420*/  MUFU.TANH R128, R128 ;  /* 0x0000008000807308 */ /* 0x000fec0000002400 */
[----:B------:R-:W-:Y:S01]  /*15430*/  HMMA.16816.F32.BF16 R44, R8, R42, R44 ;  /* 0x0000002a082c723c */ /* 0x000fe2000004182c */
[----:B------:R-:W3:Y:S01]  /*15440*/  LDSM.16.M88.4 R40, [R187+0x7c00] ;  /* 0x007c0000bb28783b */ /* 0x000ee20000000200 */
[-C--:B------:R-:W-:Y:S01]  /*15450*/  FMUL.FTZ R130, R12, R172.reuse ;  /* 0x000000ac0c827220 */ /* 0x080fe20000410000 */
[----:B------:R-:W-:Y:S01]  /*15460*/  MUFU.TANH R54, R54 ;  /* 0x0000003600367308 */ /* 0x000fe20000002400 */
[----:B------:R-:W-:-:S02]  /*15470*/  FMUL.FTZ R55, R13, R172 ;  /* 0x000000ac0d377220 */ /* 0x000fc40000410000 */
[-C--:B------:R-:W-:Y:S02]  /*15480*/  FMUL.FTZ R131, R14, R172.reuse ;  /* 0x000000ac0e837220 */ /* 0x080fe40000410000 */
[C---:B------:R-:W-:Y:S01]  /*15490*/  HMMA.16816.F32.BF16 R144, R164.reuse, R160, R144 ;  /* 0x000000a0a490723c */ /* 0x040fe20000041890 */
[-C--:B------:R-:W-:Y:S02]  /*154a0*/  FMUL.FTZ R129, R15, R172.reuse ;  /* 0x000000ac0f817220 */ /* 0x080fe40000410000 */
[----:B------:R-:W-:Y:S01]  /*154b0*/  LDSM.16.M88.4 R12, [R184+0x6400] ;  /* 0x00640000b80c783b */ /* 0x000fe20000000200 */
[----:B------:R-:W-:Y:S04]  /*154c0*/  MUFU.TANH R130, R130 ;  /* 0x0000008200827308 */ /* 0x000fe80000002400 */
[----:B------:R-:W-:Y:S01]  /*154d0*/  HMMA.16816.F32.BF16 R140, R164, R162, R140 ;  /* 0x000000a2a48c723c */ /* 0x000fe2000004188c */
[----:B------:R-:W-:-:S03]  /*154e0*/  FMUL.FTZ R50, R50, R172 ;  /* 0x000000ac32327220 */ /* 0x000fc60000410000 */
[----:B------:R-:W4:Y:S04]  /*154f0*/  MUFU.TANH R131, R131 ;  /* 0x0000008300837308 */ /* 0x000f280000002400 */
[----:B------:R-:W-:Y:S01]  /*15500*/  HMMA.16816.F32.BF16 R32, R60, R20, R32 ;  /* 0x000000143c20723c */ /* 0x000fe20000041820 */
[----:B------:R-:W-:-:S03]  /*15510*/  FMUL.FTZ R46, R46, R172 ;  /* 0x000000ac2e2e7220 */ /* 0x000fc60000410000 */
[----:B------:R-:W-:Y:S04]  /*15520*/  MUFU.TANH R50, R50 ;  /* 0x0000003200327308 */ /* 0x000fe80000002400 */
[----:B------:R-:W-:Y:S01]  /*15530*/  HMMA.16816.F32.BF16 R28, R60, R22, R28 ;  /* 0x000000163c1c723c */ /* 0x000fe2000004181c */
[----:B------:R-:W5:Y:S03]  /*15540*/  LDSM.16.M88.4 R20, [R184+0x7800] ;  /* 0x00780000b814783b */ /* 0x000f660000000200 */
[----:B------:R-:W1:Y:S04]  /*15550*/  MUFU.TANH R46, R46 ;  /* 0x0000002e002e7308 */ /* 0x000e680000002400 */
[C---:B--2---:R-:W-:Y:S04]  /*15560*/  HMMA.16816.F32.BF16 R56, R24.reuse, R4, R56 ;  /* 0x000000041838723c */ /* 0x044fe80000041838 */
[----:B------:R-:W-:Y:S04]  /*15570*/  MUFU.TANH R55, R55 ;  /* 0x0000003700377308 */ /* 0x000fe80000002400 */
[----:B------:R-:W-:Y:S01]  /*15580*/  HMMA.16816.F32.BF16 R36, R24, R6, R36 ;  /* 0x000000061824723c */ /* 0x000fe20000041824 */
[----:B------:R-:W2:Y:S03]  /*15590*/  LDSM.16.M88.4 R4, [R184+0x7c00] ;  /* 0x007c0000b804783b */ /* 0x000ea60000000200 */
[----:B------:R-:W-:Y:S04]  /*155a0*/  MUFU.TANH R129, R129 ;  /* 0x0000008100817308 */ /* 0x000fe80000002400 */
[C---:B-1----:R-:W-:Y:S04]  /*155b0*/  HMMA.16816.F32.BF16 R144, R60.reuse, R16, R144 ;  /* 0x000000103c90723c */ /* 0x042fe80000041890 */
[----:B------:R-:W-:Y:S04]  /*155c0*/  MUFU.TANH R53, R53 ;  /* 0x0000003500357308 */ /* 0x000fe80000002400 */
[----:B------:R-:W-:Y:S01]  /*155d0*/  HMMA.16816.F32.BF16 R140, R60, R18, R140 ;  /* 0x000000123c8c723c */ /* 0x000fe2000004188c */
[----:B------:R-:W1:Y:S07]  /*155e0*/  LDSM.16.M88.4 R16, [R184+0x6800] ;  /* 0x00680000b810783b */ /* 0x000e6e0000000200 */
[C---:B---3--:R-:W-:Y:S08]  /*155f0*/  HMMA.16816.F32.BF16 R32, R24.reuse, R40, R32 ;  /* 0x000000281820723c */ /* 0x048ff00000041820 */
[----:B------:R-:W-:Y:S01]  /*15600*/  HMMA.16816.F32.BF16 R28, R24, R42, R28 ;  /* 0x0000002a181c723c */ /* 0x000fe2000004181c */
[----:B------:R-:W-:Y:S07]  /*15610*/  LDSM.16.M88.4 R40, [R184+0x8000] ;  /* 0x00800000b828783b */ /* 0x000fee0000000200 */
[----:B------:R-:W-:Y:S08]  /*15620*/  HMMA.16816.F32.BF16 R124, R164, R154, R124 ;  /* 0x0000009aa47c723c */ /* 0x000ff0000004187c */
[C---:B-----5:R-:W-:Y:S08]  /*15630*/  HMMA.16816.F32.BF16 R56, R8.reuse, R20, R56 ;  /* 0x000000140838723c */ /* 0x060ff00000041838 */
[C---:B------:R-:W-:Y:S01]  /*15640*/  HMMA.16816.F32.BF16 R36, R8.reuse, R22, R36 ;  /* 0x000000160824723c */ /* 0x040fe20000041824 */
[----:B------:R-:W3:Y:S07]  /*15650*/  LDSM.16.M88.4 R20, [R187+0x8000] ;  /* 0x00800000bb14783b */ /* 0x000eee0000000200 */
[C---:B--2---:R-:W-:Y:S08]  /*15660*/  HMMA.16816.F32.BF16 R32, R8.reuse, R4, R32 ;  /* 0x000000040820723c */ /* 0x044ff00000041820 */
[----:B------:R-:W-:Y:S01]  /*15670*/  HMMA.16816.F32.BF16 R28, R8, R6, R28 ;  /* 0x00000006081c723c */ /* 0x000fe2000004181c */
[----:B------:R-:W2:Y:S01]  /*15680*/  LDSM.16.M88.4 R4, [R187+0x8800] ;  /* 0x00880000bb04783b */ /* 0x000ea20000000200 */
[----:B------:R-:W-:-:S02]  /*15690*/  FMUL.FTZ R56, R56, R172 ;  /* 0x000000ac38387220 */ /* 0x000fc40000410000 */
[-C--:B------:R-:W-:Y:S02]  /*156a0*/  FMUL.FTZ R58, R58, R172.reuse ;  /* 0x000000ac3a3a7220 */ /* 0x080fe40000410000 */
[----:B------:R-:W-:Y:S01]  /*156b0*/  MUFU.TANH R177, R56 ;  /* 0x0000003800b17308 */ /* 0x000fe20000002400 */
[-C--:B------:R-:W-:Y:S01]  /*156c0*/  FMUL.FTZ R57, R57, R172.reuse ;  /* 0x000000ac39397220 */ /* 0x080fe20000410000 */
[C---:B-1----:R-:W-:Y:S01]  /*156d0*/  HMMA.16816.F32.BF16 R156, R60.reuse, R16, R156 ;  /* 0x000000103c9c723c */ /* 0x042fe2000004189c */
[-C--:B------:R-:W-:Y:S02]  /*156e0*/  FMUL.FTZ R36, R36, R172.reuse ;  /* 0x000000ac24247220 */ /* 0x080fe40000410000 */
[-C--:B------:R-:W-:Y:S02]  /*156f0*/  FMUL.FTZ R38, R38, R172.reuse ;  /* 0x000000ac26267220 */ /* 0x080fe40000410000 */
[-C--:B------:R-:W-:Y:S01]  /*15700*/  FMUL.FTZ R59, R59, R172.reuse ;  /* 0x000000ac3b3b7220 */ /* 0x080fe20000410000 */
[----:B------:R-:W-:Y:S01]  /*15710*/  MUFU.TANH R180, R58 ;  /* 0x0000003a00b47308 */ /* 0x000fe20000002400 */
[-C--:B------:R-:W-:Y:S01]  /*15720*/  FMUL.FTZ R37, R37, R172.reuse ;  /* 0x000000ac25257220 */ /* 0x080fe20000410000 */
[----:B------:R-:W-:Y:S01]  /*15730*/  HMMA.16816.F32.BF16 R124, R60, R18, R124 ;  /* 0x000000123c7c723c */ /* 0x000fe2000004187c */
[----:B------:R-:W1:Y:S01]  /*15740*/  LDSM.16.M88.4 R16, [R187+0x8400] ;  /* 0x00840000bb10783b */ /* 0x000e620000000200 */
[----:B------:R-:W-:-:S02]  /*15750*/  FMUL.FTZ R168, R32, R172 ;  /* 0x000000ac20a87220 */ /* 0x000fc40000410000 */
[-C--:B------:R-:W-:Y:S02]  /*15760*/  FMUL.FTZ R34, R34, R172.reuse ;  /* 0x000000ac22227220 */ /* 0x080fe40000410000 */
[-C--:B------:R-:W-:Y:S01]  /*15770*/  FMUL.FTZ R32, R33, R172.reuse ;  /* 0x000000ac21207220 */ /* 0x080fe20000410000 */
[----:B------:R-:W-:Y:S01]  /*15780*/  MUFU.TANH R176, R36 ;  /* 0x0000002400b07308 */ /* 0x000fe20000002400 */
[C---:B------:R-:W-:Y:S01]  /*15790*/  HMMA.16816.F32.BF16 R136, R60.reuse, R12, R136 ;  /* 0x0000000c3c88723c */ /* 0x040fe20000041888 */
[-C--:B------:R-:W-:Y:S02]  /*157a0*/  FMUL.FTZ R33, R28, R172.reuse ;  /* 0x000000ac1c217220 */ /* 0x080fe40000410000 */
[-C--:B------:R-:W-:Y:S02]  /*157b0*/  FMUL.FTZ R30, R30, R172.reuse ;  /* 0x000000ac1e1e7220 */ /* 0x080fe40000410000 */
[-C--:B------:R-:W-:Y:S02]  /*157c0*/  FMUL.FTZ R39, R39, R172.reuse ;  /* 0x000000ac27277220 */ /* 0x080fe40000410000 */
[----:B------:R-:W-:Y:S01]  /*157d0*/  MUFU.TANH R181, R38 ;  /* 0x0000002600b57308 */ /* 0x000fe20000002400 */
[----:B------:R-:W-:Y:S01]  /*157e0*/  HMMA.16816.F32.BF16 R132, R60, R14, R132 ;  /* 0x0000000e3c84723c */ /* 0x000fe20000041884 */
[----:B------:R-:W5:Y:S01]  /*157f0*/  LDSM.16.M88.4 R12, [R184+0x6c00] ;  /* 0x006c0000b80c783b */ /* 0x000f620000000200 */
[----:B------:R-:W-:-:S02]  /*15800*/  FMUL.FTZ R28, R31, R172 ;  /* 0x000000ac1f1c7220 */ /* 0x000fc40000410000 */
[-C--:B------:R-:W-:Y:S02]  /*15810*/  FMUL.FTZ R35, R35, R172.reuse ;  /* 0x000000ac23237220 */ /* 0x080fe40000410000 */
[-C--:B------:R-:W-:Y:S01]  /*15820*/  FMUL.FTZ R29, R29, R172.reuse ;  /* 0x000000ac1d1d7220 */ /* 0x080fe20000410000 */
[----:B------:R-:W-:Y:S01]  /*15830*/  MUFU.TANH R168, R168 ;  /* 0x000000a800a87308 */ /* 0x000fe20000002400 */
[C---:B------:R-:W-:Y:S07]  /*15840*/  HMMA.16816.F32.BF16 R120, R164.reuse, R148, R120 ;  /* 0x00000094a478723c */ /* 0x040fee0000041878 */
[-C--:B------:R-:W-:Y:S01]  /*15850*/  FMUL.FTZ R148, R48, R172.reuse ;  /* 0x000000ac30947220 */ /* 0x080fe20000410000 */
[----:B------:R-:W-:Y:S01]  /*15860*/  HMMA.16816.F32.BF16 R64, R164, R150, R64 ;  /* 0x00000096a440723c */ /* 0x000fe20000041840 */
[-C--:B------:R-:W-:Y:S01]  /*15870*/  FMUL.FTZ R48, R49, R172.reuse ;  /* 0x000000ac31307220 */ /* 0x080fe20000410000 */
[----:B------:R-:W-:Y:S01]  /*15880*/  MUFU.TANH R170, R34 ;  /* 0x0000002200aa7308 */ /* 0x000fe20000002400 */
[----:B------:R-:W-:-:S02]  /*15890*/  FMUL.FTZ R49, R51, R172 ;  /* 0x000000ac33317220 */ /* 0x000fc40000410000 */
[-C--:B------:R-:W-:Y:S02]  /*158a0*/  FMUL.FTZ R51, R44, R172.reuse ;  /* 0x000000ac2c337220 */ /* 0x080fe40000410000 */
[-C--:B------:R-:W-:Y:S01]  /*158b0*/  FMUL.FTZ R44, R45, R172.reuse ;  /* 0x000000ac2d2c7220 */ /* 0x080fe20000410000 */
[C---:B---3--:R-:W-:Y:S01]  /*158c0*/  HMMA.16816.F32.BF16 R144, R24.reuse, R20, R144 ;  /* 0x000000141890723c */ /* 0x048fe20000041890 */
[----:B------:R-:W-:Y:S01]  /*158d0*/  FMUL.FTZ R45, R47, R172 ;  /* 0x000000ac2f2d7220 */ /* 0x000fe20000410000 */
[----:B------:R-:W3:Y:S06]  /*158e0*/  MUFU.TANH R148, R148 ;  /* 0x0000009400947308 */ /* 0x000eec0000002400 */
[C---:B------:R-:W-:Y:S01]  /*158f0*/  HMMA.16816.F32.BF16 R140, R24.reuse, R22, R140 ;  /* 0x00000016188c723c */ /* 0x040fe2000004188c */
[----:B------:R-:W3:Y:S01]  /*15900*/  LDSM.16.M88.4 R20, [R184+0x8400] ;  /* 0x00840000b814783b */ /* 0x000ee20000000200 */
[----:B------:R-:W3:Y:S06]  /*15910*/  MUFU.TANH R51, R51 ;  /* 0x0000003300337308 */ /* 0x000eec0000002400 */
[C---:B--2---:R-:W-:Y:S01]  /*15920*/  HMMA.16816.F32.BF16 R156, R24.reuse, R4, R156 ;  /* 0x00000004189c723c */ /* 0x044fe2000004189c */
[----:B------:R-:W2:Y:S01]  /*15930*/  S2R R4, SR_TID.X ;  /* 0x0000000000047919 */ /* 0x000ea20000002100 */
[----:B------:R-:W2:Y:S06]  /*15940*/  MUFU.TANH R33, R33 ;  /* 0x0000002100217308 */ /* 0x000eac0000002400 */
[----:B-1----:R-:W-:Y:S02]  /*15950*/  HMMA.16816.F32.BF16 R136, R24, R16, R136 ;  /* 0x000000101888723c */ /* 0x002fe40000041888 */
[----:B------:R-:W1:Y:S06]  /*15960*/  MUFU.TANH R171, R30 ;  /* 0x0000001e00ab7308 */ /* 0x000e6c0000002400 */
[C---:B-----5:R-:W-:Y:S02]  /*15970*/  HMMA.16816.F32.BF16 R120, R60.reuse, R12, R120 ;  /* 0x0000000c3c78723c */ /* 0x060fe40000041878 */
[----:B------:R-:W-:Y:S06]  /*15980*/  MUFU.TANH R48, R48 ;  /* 0x0000003000307308 */ /* 0x000fec0000002400 */
[----:B------:R-:W-:Y:S01]  /*15990*/  HMMA.16816.F32.BF16 R64, R60, R14, R64 ;  /* 0x0000000e3c40723c */ /* 0x000fe20000041840 */
[----:B------:R-:W5:Y:S01]  /*159a0*/  LDSM.16.M88.4 R12, [R187+0x8c00] ;  /* 0x008c0000bb0c783b */ /* 0x000f620000000200 */
[----:B--2---:R-:W-:Y:S01]  /*159b0*/  IMAD.SHL.U32 R4, R4, 0x2, RZ ;  /* 0x0000000204047824 */ /* 0x004fe200078e00ff */
[----:B------:R-:W-:Y:S05]  /*159c0*/  MUFU.TANH R49, R49 ;  /* 0x0000003100317308 */ /* 0x000fea0000002400 */
[----:B------:R-:W-:Y:S01]  /*159d0*/  HMMA.16816.F32.BF16 R132, R24, R18, R132 ;  /* 0x000000121884723c */ /* 0x000fe20000041884 */
[----:B------:R-:W2:Y:S02]  /*159e0*/  LDSM.16.M88.4 R16, [R184+0x8800] ;  /* 0x00880000b810783b */ /* 0x000ea40000000200 */
[----:B------:R-:W-:Y:S05]  /*159f0*/  MUFU.TANH R44, R44 ;  /* 0x0000002c002c7308 */ /* 0x000fea0000002400 */
[----:B---3--:R-:W-:Y:S03]  /*15a00*/  HMMA.16816.F32.BF16 R136, R8, R20, R136 ;  /* 0x000000140888723c */ /* 0x008fe60000041888 */
[----:B------:R-:W-:Y:S04]  /*15a10*/  MUFU.TANH R45, R45 ;  /* 0x0000002d002d7308 */ /* 0x000fe80000002400 */
[----:B------:R-:W-:Y:S01]  /*15a20*/  LOP3.LUT R21, R4, 0x6, RZ, 0xc0, !PT ;  /* 0x0000000604157812 */ /* 0x000fe200078ec0ff */
[----:B------:R-:W-:Y:S01]  /*15a30*/  HMMA.16816.F32.BF16 R124, R24, R6, R124 ;  /* 0x00000006187c723c */ /* 0x000fe2000004187c */
[----:B------:R-:W3:Y:S01]  /*15a40*/  LDSM.16.M88.4 R4, [R184+0x8c00] ;  /* 0x008c0000b804783b */ /* 0x000ee20000000200 */
[----:B------:R-:W-:Y:S01]  /*15a50*/  IMAD.SHL.U32 R20, R204, 0x80, RZ ;  /* 0x00000080cc147824 */ /* 0x000fe200078e00ff */
[----:B------:R-:W-:Y:S01]  /*15a60*/  MUFU.TANH R182, R57 ;  /* 0x0000003900b67308 */ /* 0x000fe20000002400 */
[----:B------:R-:W-:-:S04]  /*15a70*/  DEPBAR.LE SB0, 0x0 ;  /* 0x000080000000791a */ /* 0x000fc80000000000 */
[C---:B------:R-:W-:Y:S03]  /*15a80*/  HMMA.16816.F32.BF16 R144, R8.reuse, R40, R144 ;  /* 0x000000280890723c */ /* 0x040fe60000041890 */
[----:B------:R-:W-:Y:S05]  /*15a90*/  MUFU.TANH R183, R59 ;  /* 0x0000003b00b77308 */ /* 0x000fea0000002400 */
[----:B------:R-:W-:Y:S01]  /*15aa0*/  HMMA.16816.F32.BF16 R140, R8, R42, R140 ;  /* 0x0000002a088c723c */ /* 0x000fe2000004188c */
[-C--:B------:R-:W-:Y:S02]  /*15ab0*/  FMUL.FTZ R136, R136, R172.reuse ;  /* 0x000000ac88887220 */ /* 0x080fe40000410000 */
[-C--:B------:R-:W-:Y:S01]  /*15ac0*/  FMUL.FTZ R138, R138, R172.reuse ;  /* 0x000000ac8a8a7220 */ /* 0x080fe20000410000 */
[----:B------:R-:W-:Y:S01]  /*15ad0*/  MUFU.TANH R179, R37 ;  /* 0x0000002500b37308 */ /* 0x000fe20000002400 */
[----:B------:R-:W-:-:S02]  /*15ae0*/  FMUL.FTZ R137, R137, R172 ;  /* 0x000000ac89897220 */ /* 0x000fc40000410000 */
[-C--:B------:R-:W-:Y:S01]  /*15af0*/  FMUL.FTZ R139, R139, R172.reuse ;  /* 0x000000ac8b8b7220 */ /* 0x080fe20000410000 */
[C---:B-----5:R-:W-:Y:S04]  /*15b00*/  HMMA.16816.F32.BF16 R120, R24.reuse, R12, R120 ;  /* 0x0000000c1878723c */ /* 0x060fe80000041878 */
[----:B------:R5:W-:Y:S03]  /*15b10*/  MUFU.TANH R152, R136 ;  /* 0x0000008800987308 */ /* 0x000be60000002400 */
[----:B------:R-:W-:Y:S01]  /*15b20*/  LOP3.LUT R12, R20, 0x8, R21, 0xfe, !PT ;  /* 0x00000008140c7812 */ /* 0x000fe200078efe15 */
[----:B------:R-:W-:Y:S01]  /*15b30*/  HMMA.16816.F32.BF16 R64, R24, R14, R64 ;  /* 0x0000000e1840723c */ /* 0x000fe20000041840 */
[----:B------:R-:W-:-:S02]  /*15b40*/  FMUL.FTZ R144, R144, R172 ;  /* 0x000000ac90907220 */ /* 0x000fc40000410000 */
[----:B------:R-:W-:Y:S01]  /*15b50*/  ISETP.GE.AND P6, PT, R12, R3, PT ;  /* 0x000000030c00720c */ /* 0x000fe20003fc6270 */
[-C--:B------:R-:W-:Y:S01]  /*15b60*/  FMUL.FTZ R146, R146, R172.reuse ;  /* 0x000000ac92927220 */ /* 0x080fe20000410000 */
[-C--:B------:R-:W-:Y:S01]  /*15b70*/  ISETP.GE.AND P1, PT, R12, R119.reuse, PT ;  /* 0x000000770c00720c */ /* 0x080fe20003f26270 */
[-C--:B------:R-:W-:Y:S01]  /*15b80*/  FMUL.FTZ R145, R145, R172.reuse ;  /* 0x000000ac91917220 */ /* 0x080fe20000410000 */
[C-C-:B------:R-:W-:Y:S01]  /*15b90*/  LOP3.LUT R14, R20.reuse, 0x18, R21.reuse, 0xfe, !PT ;  /* 0x00000018140e7812 */ /* 0x140fe200078efe15 */
[C---:B--2---:R-:W-:Y:S01]  /*15ba0*/  HMMA.16816.F32.BF16 R156, R8.reuse, R16, R156 ;  /* 0x00000010089c723c */ /* 0x044fe2000004189c */
[--C-:B------:R-:W-:Y:S01]  /*15bb0*/  LOP3.LUT R12, R20, 0x20, R21.reuse, 0xfe, !PT ;  /* 0x00000020140c7812 */ /* 0x100fe200078efe15 */
[----:B------:R-:W2:Y:S01]  /*15bc0*/  MUFU.TANH R164, R144 ;  /* 0x0000009000a47308 */ /* 0x000ea20000002400 */
[----:B----4-:R-:W-:Y:S01]  /*15bd0*/  FSEL R131, R131, -INF , !P1 ;  /* 0xff80000083837808 */ /* 0x010fe20004800000 */
[-C--:B------:R-:W-:Y:S01]  /*15be0*/  FMUL.FTZ R140, R140, R172.reuse ;  /* 0x000000ac8c8c7220 */ /* 0x080fe20000410000 */
[----:B------:R-:W-:Y:S01]  /*15bf0*/  ISETP.GE.AND P1, PT, R14, R119, PT ;  /* 0x000000770e00720c */ /* 0x000fe20003f26270 */
[-C--:B------:R-:W-:Y:S01]  /*15c00*/  FMUL.FTZ R142, R142, R172.reuse ;  /* 0x000000ac8e8e7220 */ /* 0x080fe20000410000 */
[--C-:B------:R-:W-:Y:S01]  /*15c10*/  LOP3.LUT R16, R20, 0x10, R21.reuse, 0xfe, !PT ;  /* 0x0000001014107812 */ /* 0x100fe200078efe15 */
[C---:B------:R-:W-:Y:S01]  /*15c20*/  HMMA.16816.F32.BF16 R132, R8.reuse, R22, R132 ;  /* 0x000000160884723c */ /* 0x040fe20000041884 */
[----:B------:R-:W-:Y:S01]  /*15c30*/  FSEL R41, R46, -INF , !P1 ;  /* 0xff8000002e297808 */ /* 0x000fe20004800000 */
[----:B------:R-:W4:Y:S01]  /*15c40*/  MUFU.TANH R163, R146 ;  /* 0x0000009200a37308 */ /* 0x000f220000002400 */
[C---:B------:R-:W-:Y:S01]  /*15c50*/  ISETP.GE.AND P2, PT, R16.reuse, R3, PT ;  /* 0x000000031000720c */ /* 0x040fe20003f46270 */
[-C--:B------:R-:W-:Y:S01]  /*15c60*/  FMUL.FTZ R147, R147, R172.reuse ;  /* 0x000000ac93937220 */ /* 0x080fe20000410000 */
[----:B------:R-:W-:Y:S01]  /*15c70*/  ISETP.GE.AND P0, PT, R16, R119, PT ;  /* 0x000000771000720c */ /* 0x000fe20003f06270 */
[-C--:B------:R-:W-:Y:S01]  /*15c80*/  FMUL.FTZ R141, R141, R172.reuse ;  /* 0x000000ac8d8d7220 */ /* 0x080fe20000410000 */
[----:B------:R-:W-:Y:S01]  /*15c90*/  FSEL R16, R130, -INF , !P6 ;  /* 0xff80000082107808 */ /* 0x000fe20007000000 */
[C---:B------:R-:W-:Y:S01]  /*15ca0*/  HMMA.16816.F32.BF16 R124, R8.reuse, R18, R124 ;  /* 0x00000012087c723c */ /* 0x040fe2000004187c */
[----:B------:R-:W-:Y:S01]  /*15cb0*/  FSEL R40, R148, -INF , !P2 ;  /* 0xff80000094287808 */ /* 0x000fe20005000000 */
[----:B------:R1:W-:Y:S01]  /*15cc0*/  MUFU.TANH R167, R145 ;  /* 0x0000009100a77308 */ /* 0x0003e20000002400 */
[----:B------:R-:W-:Y:S01]  /*15cd0*/  FSEL R50, R50, -INF , !P0 ;  /* 0xff80000032327808 */ /* 0x000fe20004000000 */
[-C--:B------:R-:W-:Y:S01]  /*15ce0*/  FMUL.FTZ R143, R143, R172.reuse ;  /* 0x000000ac8f8f7220 */ /* 0x080fe20000410000 */
[-C--:B------:R-:W-:Y:S01]  /*15cf0*/  ISETP.GE.AND P6, PT, R14, R3.reuse, PT ;  /* 0x000000030e00720c */ /* 0x080fe20003fc6270 */
[----:B-----5:R-:W-:Y:S01]  /*15d00*/  IMAD.MOV.U32 R136, RZ, RZ, R174 ;  /* 0x000000ffff887224 */ /* 0x020fe200078e00ae */
[C---:B------:R-:W-:Y:S01]  /*15d10*/  ISETP.GE.AND P2, PT, R12.reuse, R3, PT ;  /* 0x000000030c00720c */ /* 0x040fe20003f46270 */
[----:B---3--:R-:W-:Y:S01]  /*15d20*/  HMMA.16816.F32.BF16 R64, R8, R6, R64 ;  /* 0x000000060840723c */ /* 0x008fe20000041840 */
[----:B------:R-:W-:Y:S01]  /*15d30*/  ISETP.GE.AND P0, PT, R12, R119, PT ;  /* 0x000000770c00720c */ /* 0x000fe20003f06270 */
[----:B------:R-:W-:Y:S01]  /*15d40*/  FMUL.FTZ R148, R158, R172 ;  /* 0x000000ac9e947220 */ /* 0x000fe20000410000 */
[C-C-:B------:R-:W-:Y:S01]  /*15d50*/  LOP3.LUT R14, R20.reuse, 0x28, R21.reuse, 0xfe, !PT ;  /* 0x00000028140e7812 */ /* 0x140fe200078efe15 */
[----:B------:R-:W3:Y:S01]  /*15d60*/  MUFU.TANH R161, R140 ;  /* 0x0000008c00a17308 */ /* 0x000ee20000002400 */
[----:B------:R-:W-:-:S02]  /*15d70*/  LOP3.LUT R12, R20, 0x30, R21, 0xfe, !PT ;  /* 0x00000030140c7812 */ /* 0x000fc400078efe15 */
[----:B------:R-:W-:Y:S01]  /*15d80*/  FSEL R51, R51, -INF , !P6 ;  /* 0xff80000033337808 */ /* 0x000fe20007000000 */
[-C--:B------:R-:W-:Y:S01]  /*15d90*/  FMUL.FTZ R132, R132, R172.reuse ;  /* 0x000000ac84847220 */ /* 0x080fe20000410000 */
[----:B------:R-:W-:Y:S01]  /*15da0*/  FSEL R177, R177, -INF , !P2 ;  /* 0xff800000b1b17808 */ /* 0x000fe20005000000 */
[-C--:B-1----:R-:W-:Y:S01]  /*15db0*/  FMUL.FTZ R145, R156, R172.reuse ;  /* 0x000000ac9c917220 */ /* 0x082fe20000410000 */
[----:B------:R-:W-:Y:S01]  /*15dc0*/  FSEL R180, R180, -INF , !P0 ;  /* 0xff800000b4b47808 */ /* 0x000fe20004000000 */
[----:B------:R-:W1:Y:S01]  /*15dd0*/  MUFU.TANH R165, R142 ;  /* 0x0000008e00a57308 */ /* 0x000e620000002400 */
[----:B------:R-:W-:Y:S01]  /*15de0*/  ISETP.GE.AND P6, PT, R14, R3, PT ;  /* 0x000000030e00720c */ /* 0x000fe20003fc6270 */
[-C--:B------:R-:W-:Y:S01]  /*15df0*/  FMUL.FTZ R134, R134, R172.reuse ;  /* 0x000000ac86867220 */ /* 0x080fe20000410000 */
[----:B------:R-:W-:Y:S01]  /*15e00*/  ISETP.GE.AND P1, PT, R14, R119, PT ;  /* 0x000000770e00720c */ /* 0x000fe20003f26270 */
[-C--:B------:R-:W-:Y:S01]  /*15e10*/  FMUL.FTZ R124, R124, R172.reuse ;  /* 0x000000ac7c7c7220 */ /* 0x080fe20000410000 */
[----:B------:R-:W-:Y:S01]  /*15e20*/  ISETP.GE.AND P2, PT, R12, R3, PT ;  /* 0x000000030c00720c */ /* 0x000fe20003f46270 */
[-C--:B------:R-:W-:Y:S01]  /*15e30*/  FMUL.FTZ R126, R126, R172.reuse ;  /* 0x000000ac7e7e7220 */ /* 0x080fe20000410000 */
[----:B------:R-:W-:Y:S01]  /*15e40*/  ISETP.GE.AND P0, PT, R12, R119, PT ;  /* 0x000000770c00720c */ /* 0x000fe20003f06270 */
[----:B------:R-:W5:Y:S01]  /*15e50*/  MUFU.TANH R155, R138 ;  /* 0x0000008a009b7308 */ /* 0x000f620000002400 */
[----:B------:R-:W-:Y:S01]  /*15e60*/  HMMA.16816.F32.BF16 R12, R8, R4, R120 ;  /* 0x00000004080c723c */ /* 0x000fe20000041878 */
[--C-:B------:R-:W-:Y:S01]  /*15e70*/  LOP3.LUT R18, R20, 0x38, R21.reuse, 0xfe, !PT ;  /* 0x0000003814127812 */ /* 0x100fe200078efe15 */
[-C--:B------:R-:W-:Y:S01]  /*15e80*/  FMUL.FTZ R133, R133, R172.reuse ;  /* 0x000000ac85857220 */ /* 0x080fe20000410000 */
[----:B------:R-:W-:Y:S01]  /*15e90*/  FSEL R176, R176, -INF , !P6 ;  /* 0xff800000b0b07808 */ /* 0x000fe20007000000 */
[-C--:B------:R-:W-:Y:S01]  /*15ea0*/  FMUL.FTZ R64, R64, R172.reuse ;  /* 0x000000ac40407220 */ /* 0x080fe20000410000 */
[----:B------:R-:W-:Y:S01]  /*15eb0*/  FSEL R181, R181, -INF , !P1 ;  /* 0xff800000b5b57808 */ /* 0x000fe20004800000 */
[-C--:B------:R-:W-:Y:S01]  /*15ec0*/  FMUL.FTZ R66, R66, R172.reuse ;  /* 0x000000ac42427220 */ /* 0x080fe20000410000 */
[--C-:B------:R-:W-:Y:S01]  /*15ed0*/  LOP3.LUT R4, R20, 0x40, R21.reuse, 0xfe, !PT ;  /* 0x0000004014047812 */ /* 0x100fe200078efe15 */
[----:B------:R-:W1:Y:S01]  /*15ee0*/  MUFU.TANH R150, R132 ;  /* 0x0000008400967308 */ /* 0x000e620000002400 */
[----:B------:R-:W-:Y:S01]  /*15ef0*/  FSEL R168, R168, -INF , !P2 ;  /* 0xff800000a8a87808 */ /* 0x000fe20005000000 */
[-C--:B------:R-:W-:Y:S01]  /*15f00*/  FMUL.FTZ R125, R125, R172.reuse ;  /* 0x000000ac7d7d7220 */ /* 0x080fe20000410000 */
[----:B------:R-:W-:Y:S01]  /*15f10*/  FSEL R170, R170, -INF , !P0 ;  /* 0xff800000aaaa7808 */ /* 0x000fe20004000000 */
[-C--:B------:R-:W-:Y:S01]  /*15f20*/  FMUL.FTZ R135, R135, R172.reuse ;  /* 0x000000ac87877220 */ /* 0x080fe20000410000 */
[C---:B------:R-:W-:Y:S01]  /*15f30*/  ISETP.GE.AND P6, PT, R18.reuse, R3, PT ;  /* 0x000000031200720c */ /* 0x040fe20003fc6270 */
[-C--:B------:R-:W-:Y:S01]  /*15f40*/  FMUL.FTZ R127, R127, R172.reuse ;  /* 0x000000ac7f7f7220 */ /* 0x080fe20000410000 */
[----:B------:R-:W-:Y:S01]  /*15f50*/  ISETP.GE.AND P1, PT, R18, R119, PT ;  /* 0x000000771200720c */ /* 0x000fe20003f26270 */
[----:B------:R-:W1:Y:S01]  /*15f60*/  MUFU.TANH R154, R134 ;  /* 0x00000086009a7308 */ /* 0x000e620000002400 */
[C---:B------:R-:W-:Y:S01]  /*15f70*/  ISETP.GE.AND P2, PT, R4.reuse, R3, PT ;  /* 0x000000030400720c */ /* 0x040fe20003f46270 */
[-C--:B------:R-:W-:Y:S01]  /*15f80*/  FMUL.FTZ R9, R67, R172.reuse ;  /* 0x000000ac43097220 */ /* 0x080fe20000410000 */
[----:B------:R-:W-:Y:S01]  /*15f90*/  ISETP.GE.AND P0, PT, R4, R119, PT ;  /* 0x000000770400720c */ /* 0x000fe20003f06270 */
[----:B------:R-:W-:Y:S01]  /*15fa0*/  FMUL.FTZ R65, R65, R172 ;  /* 0x000000ac41417220 */ /* 0x000fe20000410000 */
[----:B------:R-:W-:-:S02]  /*15fb0*/  LOP3.LUT R6, R20, 0x48, R21, 0xfe, !PT ;  /* 0x0000004814067812 */ /* 0x000fc400078efe15 */
[----:B------:R-:W-:Y:S01]  /*15fc0*/  LOP3.LUT R4, R20, 0x50, R21, 0xfe, !PT ;  /* 0x0000005014047812 */ /* 0x000fe200078efe15 */
[----:B------:R-:W1:Y:S01]  /*15fd0*/  MUFU.TANH R145, R145 ;  /* 0x0000009100917308 */ /* 0x000e620000002400 */
[----:B------:R-:W-:Y:S01]  /*15fe0*/  FSEL R158, R33, -INF , !P6 ;  /* 0xff800000219e7808 */ /* 0x000fe20007000000 */
[-C--:B------:R-:W-:Y:S01]  /*15ff0*/  FMUL.FTZ R12, R12, R172.reuse ;  /* 0x000000ac0c0c7220 */ /* 0x080fe20000410000 */
[----:B------:R-:W-:Y:S01]  /*16000*/  FSEL R171, R171, -INF , !P1 ;  /* 0xff800000abab7808 */ /* 0x000fe20004800000 */
[-C--:B------:R-:W-:Y:S01]  /*16010*/  FMUL.FTZ R14, R14, R172.reuse ;  /* 0x000000ac0e0e7220 */ /* 0x080fe20000410000 */
[----:B--2---:R-:W-:Y:S01]  /*16020*/  FSEL R164, R164, -INF , !P2 ;  /* 0xff800000a4a47808 */ /* 0x004fe20005000000 */
[-C--:B------:R-:W-:Y:S01]  /*16030*/  FMUL.FTZ R13, R13, R172.reuse ;  /* 0x000000ac0d0d7220 */ /* 0x080fe20000410000 */
[----:B----4-:R-:W-:Y:S01]  /*16040*/  FSEL R163, R163, -INF , !P0 ;  /* 0xff800000a3a37808 */ /* 0x010fe20004000000 */
[----:B------:R-:W2:Y:S01]  /*16050*/  MUFU.TANH R148, R148 ;  /* 0x0000009400947308 */ /* 0x000ea20000002400 */
[C---:B------:R-:W-:Y:S01]  /*16060*/  ISETP.GE.AND P6, PT, R6.reuse, R3, PT ;  /* 0x000000030600720c */ /* 0x040fe20003fc6270 */
[----:B------:R-:W-:Y:S01]  /*16070*/  FMUL.FTZ R7, R15, R172 ;  /* 0x000000ac0f077220 */ /* 0x000fe20000410000 */
[----:B------:R-:W-:-:S02]  /*16080*/  ISETP.GE.AND P1, PT, R6, R119, PT ;  /* 0x000000770600720c */ /* 0x000fc40003f26270 */
[C---:B------:R-:W-:Y:S02]  /*16090*/  ISETP.GE.AND P2, PT, R4.reuse, R3, PT ;  /* 0x000000030400720c */ /* 0x040fe40003f46270 */
[----:B------:R-:W-:Y:S01]  /*160a0*/  ISETP.GE.AND P0, PT, R4, R119, PT ;  /* 0x000000770400720c */ /* 0x000fe20003f06270 */
[----:B------:R-:W4:Y:S01]  /*160b0*/  MUFU.TANH R144, R124 ;  /* 0x0000007c00907308 */ /* 0x000f220000002400 */
[C-C-:B------:R-:W-:Y:S02]  /*160c0*/  LOP3.LUT R6, R20.reuse, 0x58, R21.reuse, 0xfe, !PT ;  /* 0x0000005814067812 */ /* 0x140fe400078efe15 */
[----:B------:R-:W-:Y:S02]  /*160d0*/  LOP3.LUT R4, R20, 0x60, R21, 0xfe, !PT ;  /* 0x0000006014047812 */ /* 0x000fe400078efe15 */
[----:B---3--:R-:W-:Y:S02]  /*160e0*/  FSEL R161, R161, -INF , !P6 ;  /* 0xff800000a1a17808 */ /* 0x008fe40007000000 */
[----:B-1----:R-:W-:Y:S01]  /*160f0*/  FSEL R165, R165, -INF , !P1 ;  /* 0xff800000a5a57808 */ /* 0x002fe20004800000 */
[----:B------:R-:W1:Y:S01]  /*16100*/  MUFU.TANH R146, R126 ;  /* 0x0000007e00927308 */ /* 0x000e620000002400 */
[----:B------:R-:W-:-:S02]  /*16110*/  FSEL R152, R152, -INF , !P2 ;  /* 0xff80000098987808 */ /* 0x000fc40005000000 */
[----:B-----5:R-:W-:Y:S02]  /*16120*/  FSEL R155, R155, -INF , !P0 ;  /* 0xff8000009b9b7808 */ /* 0x020fe40004000000 */
[C---:B------:R-:W-:Y:S02]  /*16130*/  ISETP.GE.AND P6, PT, R6.reuse, R3, PT ;  /* 0x000000030600720c */ /* 0x040fe40003fc6270 */
[----:B------:R-:W-:Y:S01]  /*16140*/  ISETP.GE.AND P1, PT, R6, R119, PT ;  /* 0x000000770600720c */ /* 0x000fe20003f26270 */
[----:B------:R-:W3:Y:S01]  /*16150*/  MUFU.TANH R123, R12 ;  /* 0x0000000c007b7308 */ /* 0x000ee20000002400 */
[C---:B------:R-:W-:Y:S02]  /*16160*/  ISETP.GE.AND P2, PT, R4.reuse, R3, PT ;  /* 0x000000030400720c */ /* 0x040fe40003f46270 */
[----:B------:R-:W-:Y:S02]  /*16170*/  ISETP.GE.AND P0, PT, R4, R119, PT ;  /* 0x000000770400720c */ /* 0x000fe40003f06270 */
[----:B------:R-:W-:-:S02]  /*16180*/  LOP3.LUT R6, R20, 0x68, R21, 0xfe, !PT ;  /* 0x0000006814067812 */ /* 0x000fc400078efe15 */
[----:B------:R-:W-:Y:S01]  /*16190*/  LOP3.LUT R4, R20, 0x70, R21, 0xfe, !PT ;  /* 0x0000007014047812 */ /* 0x000fe200078efe15 */
[----:B------:R-:W5:Y:S01]  /*161a0*/  MUFU.TANH R121, R14 ;  /* 0x0000000e00797308 */ /* 0x000f620000002400 */
[----:B------:R-:W-:Y:S02]  /*161b0*/  FSEL R150, R150, -INF , !P6 ;  /* 0xff80000096967808 */ /* 0x000fe40007000000 */
[----:B------:R-:W-:Y:S02]  /*161c0*/  FSEL R154, R154, -INF , !P1 ;  /* 0xff8000009a9a7808 */ /* 0x000fe40004800000 */
[----:B------:R-:W-:Y:S02]  /*161d0*/  FSEL R145, R145, -INF , !P2 ;  /* 0xff80000091917808 */ /* 0x000fe40005000000 */
[----:B--2---:R-:W-:Y:S01]  /*161e0*/  FSEL R148, R148, -INF , !P0 ;  /* 0xff80000094947808 */ /* 0x004fe20004000000 */
[----:B------:R-:W2:Y:S01]  /*161f0*/  MUFU.TANH R122, R64 ;  /* 0x00000040007a7308 */ /* 0x000ea20000002400 */
[----:B------:R-:W-:-:S02]  /*16200*/  ISETP.GE.AND P6, PT, R6, R3, PT ;  /* 0x000000030600720c */ /* 0x000fc40003fc6270 */
[----:B------:R-:W-:Y:S02]  /*16210*/  ISETP.GE.AND P1, PT, R6, R119, PT ;  /* 0x000000770600720c */ /* 0x000fe40003f26270 */
[C---:B------:R-:W-:Y:S02]  /*16220*/  ISETP.GE.AND P2, PT, R4.reuse, R3, PT ;  /* 0x000000030400720c */ /* 0x040fe40003f46270 */
[----:B------:R-:W-:Y:S01]  /*16230*/  ISETP.GE.AND P0, PT, R4, R119, PT ;  /* 0x000000770400720c */ /* 0x000fe20003f06270 */
[----:B------:R-:W2:Y:S01]  /*16240*/  MUFU.TANH R120, R66 ;  /* 0x0000004200787308 */ /* 0x000ea20000002400 */
[C---:B------:R-:W-:Y:S02]  /*16250*/  LOP3.LUT R4, R20.reuse, 0x78, R21, 0xfe, !PT ;  /* 0x0000007814047812 */ /* 0x040fe400078efe15 */
[----:B------:R-:W-:Y:S02]  /*16260*/  LOP3.LUT R8, R20, R21, RZ, 0xfc, !PT ;  /* 0x0000001514087212 */ /* 0x000fe400078efcff */
[----:B----4-:R-:W-:-:S02]  /*16270*/  FSEL R144, R144, -INF , !P6 ;  /* 0xff80000090907808 */ /* 0x010fc40007000000 */
[----:B-1----:R-:W-:Y:S01]  /*16280*/  FSEL R146, R146, -INF , !P1 ;  /* 0xff80000092927808 */ /* 0x002fe20004800000 */
[----:B------:R-:W1:Y:S01]  /*16290*/  MUFU.TANH R178, R39 ;  /* 0x0000002700b27308 */ /* 0x000e620000002400 */
[C---:B------:R-:W-:Y:S02]  /*162a0*/  ISETP.GE.AND P6, PT, R4.reuse, R3, PT ;  /* 0x000000030400720c */ /* 0x040fe40003fc6270 */
[----:B------:R-:W-:Y:S02]  /*162b0*/  ISETP.GE.AND P1, PT, R4, R119, PT ;  /* 0x000000770400720c */ /* 0x000fe40003f26270 */
[----:B------:R-:W-:Y:S02]  /*162c0*/  IADD3 R4, R8, 0x1, RZ ;  /* 0x0000000108047810 */ /* 0x000fe40007ffe0ff */
[----:B---3--:R-:W-:Y:S01]  /*162d0*/  FSEL R123, R123, -INF , !P2 ;  /* 0xff8000007b7b7808 */ /* 0x008fe20005000000 */
[----:B------:R-:W3:Y:S01]  /*162e0*/  MUFU.TANH R32, R32 ;  /* 0x0000002000207308 */ /* 0x000ee20000002400 */
[----:B-----5:R-:W-:-:S02]  /*162f0*/  FSEL R121, R121, -INF , !P0 ;  /* 0xff80000079797808 */ /* 0x020fc40004000000 */
[C---:B------:R-:W-:Y:S02]  /*16300*/  ISETP.GE.AND P2, PT, R4.reuse, R3, PT ;  /* 0x000000030400720c */ /* 0x040fe40003f46270 */
[----:B------:R-:W-:Y:S02]  /*16310*/  ISETP.GE.AND P0, PT, R4, R119, PT ;  /* 0x000000770400720c */ /* 0x000fe40003f06270 */
[C---:B------:R-:W-:Y:S01]  /*16320*/  IADD3 R4, R8.reuse, 0x9, RZ ;  /* 0x0000000908047810 */ /* 0x040fe20007ffe0ff */
[----:B------:R-:W4:Y:S01]  /*16330*/  MUFU.TANH R173, R35 ;  /* 0x0000002300ad7308 */ /* 0x000f220000002400 */
[----:B------:R-:W-:Y:S02]  /*16340*/  IADD3 R10, R8, 0x11, RZ ;  /* 0x00000011080a7810 */ /* 0x000fe40007ffe0ff */
[----:B--2---:R-:W-:Y:S02]  /*16350*/  FSEL R122, R122, -INF , !P6 ;  /* 0xff8000007a7a7808 */ /* 0x004fe40007000000 */
[----:B------:R-:W-:-:S02]  /*16360*/  FSEL R120, R120, -INF , !P1 ;  /* 0xff80000078787808 */ /* 0x000fc40004800000 */
[C---:B------:R-:W-:Y:S01]  /*16370*/  ISETP.GE.AND P6, PT, R4.reuse, R3, PT ;  /* 0x000000030400720c */ /* 0x040fe20003fc6270 */
[----:B------:R-:W2:Y:S01]  /*16380*/  MUFU.TANH R169, R29 ;  /* 0x0000001d00a97308 */ /* 0x000ea20000002400 */
[----:B------:R-:W-:Y:S02]  /*16390*/  ISETP.GE.AND P1, PT, R4, R119, PT ;  /* 0x000000770400720c */ /* 0x000fe40003f26270 */
[----:B------:R-:W-:Y:S02]  /*163a0*/  FSEL R4, R128, -INF , !P2 ;  /* 0xff80000080047808 */ /* 0x000fe40005000000 */
[----:B------:R-:W-:Y:S02]  /*163b0*/  FSEL R6, R54, -INF , !P0 ;  /* 0xff80000036067808 */ /* 0x000fe40004000000 */
[C---:B------:R-:W-:Y:S01]  /*163c0*/  ISETP.GE.AND P2, PT, R10.reuse, R3, PT ;  /* 0x000000030a00720c */ /* 0x040fe20003f46270 */
[----:B------:R-:W5:Y:S01]  /*163d0*/  MUFU.TANH R28, R28 ;  /* 0x0000001c001c7308 */ /* 0x000f620000002400 */
[----:B------:R-:W-:-:S02]  /*163e0*/  ISETP.GE.AND P0, PT, R10, R119, PT ;  /* 0x000000770a00720c */ /* 0x000fc40003f06270 */
[C---:B------:R-:W-:Y:S02]  /*163f0*/  IADD3 R12, R8.reuse, 0x19, RZ ;  /* 0x00000019080c7810 */ /* 0x040fe40007ffe0ff */
[----:B------:R-:W-:Y:S02]  /*16400*/  IADD3 R10, R8, 0x21, RZ ;  /* 0x00000021080a7810 */ /* 0x000fe40007ffe0ff */
[----:B------:R-:W-:Y:S01]  /*16410*/  FSEL R55, R55, -INF , !P6 ;  /* 0xff80000037377808 */ /* 0x000fe20007000000 */
[----:B------:R1:W1:Y:S01]  /*16420*/  MUFU.TANH R166, R147 ;  /* 0x0000009300a67308 */ /* 0x0002620000002400 */
[----:B------:R-:W-:Y:S02]  /*16430*/  FSEL R5, R129, -INF , !P1 ;  /* 0xff80000081057808 */ /* 0x000fe40004800000 */
[----:B------:R-:W-:Y:S02]  /*16440*/  FSEL R48, R48, -INF , !P2 ;  /* 0xff80000030307808 */ /* 0x000fe40005000000 */
[----:B------:R-:W-:-:S02]  /*16450*/  FSEL R49, R49, -INF , !P0 ;  /* 0xff80000031317808 */ /* 0x000fc40004000000 */
[C---:B------:R-:W-:Y:S01]  /*16460*/  ISETP.GE.AND P6, PT, R12.reuse, R3, PT ;  /* 0x000000030c00720c */ /* 0x040fe20003fc6270 */
[----:B------:R-:W2:Y:S01]  /*16470*/  MUFU.TANH R162, R141 ;  /* 0x0000008d00a27308 */ /* 0x000ea20000002400 */
[----:B------:R-:W-:Y:S02]  /*16480*/  ISETP.GE.AND P1, PT, R12, R119, PT ;  /* 0x000000770c00720c */ /* 0x000fe40003f26270 */
[C---:B------:R-:W-:Y:S02]  /*16490*/  ISETP.GE.AND P2, PT, R10.reuse, R3, PT ;  /* 0x000000030a00720c */ /* 0x040fe40003f46270 */
[----:B------:R-:W-:Y:S02]  /*164a0*/  ISETP.GE.AND P0, PT, R10, R119, PT ;  /* 0x000000770a00720c */ /* 0x000fe40003f06270 */
[----:B------:R-:W-:Y:S01]  /*164b0*/  IADD3 R10, R8, 0x29, RZ ;  /* 0x00000029080a7810 */ /* 0x000fe20007ffe0ff */
[----:B------:R2:W2:Y:S01]  /*164c0*/  MUFU.TANH R160, R143 ;  /* 0x0000008f00a07308 */ /* 0x0004a20000002400 */
[----:B------:R-:W-:Y:S01]  /*164d0*/  FSEL R54, R44, -INF , !P6 ;  /* 0xff8000002c367808 */ /* 0x000fe20007000000 */
[----:B-1----:R-:W-:Y:S01]  /*164e0*/  FMUL.FTZ R147, R159, R172 ;  /* 0x000000ac9f937220 */ /* 0x002fe20000410000 */
[----:B------:R-:W-:-:S02]  /*164f0*/  FSEL R56, R45, -INF , !P1 ;  /* 0xff8000002d387808 */ /* 0x000fc40004800000 */
[C---:B------:R-:W-:Y:S02]  /*16500*/  ISETP.GE.AND P6, PT, R10.reuse, R3, PT ;  /* 0x000000030a00720c */ /* 0x040fe40003fc6270 */
[----:B------:R-:W-:Y:S01]  /*16510*/  ISETP.GE.AND P1, PT, R10, R119, PT ;  /* 0x000000770a00720c */ /* 0x000fe20003f26270 */
[----:B------:R1:W1:Y:S01]  /*16520*/  MUFU.TANH R153, R137 ;  /* 0x0000008900997308 */ /* 0x0002620000002400 */
[C---:B------:R-:W-:Y:S02]  /*16530*/  IADD3 R12, R8.reuse, 0x31, RZ ;  /* 0x00000031080c7810 */ /* 0x040fe40007ffe0ff */
[----:B------:R-:W-:Y:S02]  /*16540*/  IADD3 R10, R8, 0x39, RZ ;  /* 0x00000039080a7810 */ /* 0x000fe40007ffe0ff */
[----:B------:R-:W-:Y:S02]  /*16550*/  FSEL R182, R182, -INF , !P2 ;  /* 0xff800000b6b67808 */ /* 0x000fe40005000000 */
[----:B------:R-:W-:Y:S01]  /*16560*/  FSEL R183, R183, -INF , !P0 ;  /* 0xff800000b7b77808 */ /* 0x000fe20004000000 */
[----:B--2---:R-:W-:Y:S01]  /*16570*/  FMUL.FTZ R143, R157, R172 ;  /* 0x000000ac9d8f7220 */ /* 0x004fe20000410000 */
[----:B------:R-:W2:Y:S01]  /*16580*/  MUFU.TANH R156, R139 ;  /* 0x0000008b009c7308 */ /* 0x000ea20000002400 */
[----:B------:R-:W-:-:S02]  /*16590*/  FSEL R179, R179, -INF , !P6 ;  /* 0xff800000b3b37808 */ /* 0x000fc40007000000 */
[----:B------:R-:W-:Y:S02]  /*165a0*/  FSEL R178, R178, -INF , !P1 ;  /* 0xff800000b2b27808 */ /* 0x000fe40004800000 */
[C---:B------:R-:W-:Y:S02]  /*165b0*/  ISETP.GE.AND P2, PT, R12.reuse, R3, PT ;  /* 0x000000030c00720c */ /* 0x040fe40003f46270 */
[----:B------:R-:W-:Y:S01]  /*165c0*/  ISETP.GE.AND P0, PT, R12, R119, PT ;  /* 0x000000770c00720c */ /* 0x000fe20003f06270 */
[----:B------:R-:W2:Y:S01]  /*165d0*/  MUFU.TANH R151, R133 ;  /* 0x0000008500977308 */ /* 0x000ea20000002400 */
[C---:B------:R-:W-:Y:S01]  /*165e0*/  ISETP.GE.AND P6, PT, R10.reuse, R3, PT ;  /* 0x000000030a00720c */ /* 0x040fe20003fc6270 */
[----:B-1----:R-:W-:Y:S01]  /*165f0*/  IMAD.MOV.U32 R137, RZ, RZ, R175 ;  /* 0x000000ffff897224 */ /* 0x002fe200078e00af */
[----:B------:R-:W-:Y:S02]  /*16600*/  ISETP.GE.AND P1, PT, R10, R119, PT ;  /* 0x000000770a00720c */ /* 0x000fe40003f26270 */
[----:B------:R-:W-:-:S02]  /*16610*/  IADD3 R12, R8, 0x41, RZ ;  /* 0x00000041080c7810 */ /* 0x000fc40007ffe0ff */
[----:B------:R-:W-:Y:S01]  /*16620*/  IADD3 R10, R8, 0x49, RZ ;  /* 0x00000049080a7810 */ /* 0x000fe20007ffe0ff */
[----:B------:R-:W1:Y:S01]  /*16630*/  MUFU.TANH R143, R143 ;  /* 0x0000008f008f7308 */ /* 0x000e620000002400 */
[----:B---3--:R-:W-:Y:S02]  /*16640*/  FSEL R157, R32, -INF , !P2 ;  /* 0xff800000209d7808 */ /* 0x008fe40005000000 */
[----:B----4-:R-:W-:Y:S02]  /*16650*/  FSEL R173, R173, -INF , !P0 ;  /* 0xff800000adad7808 */ /* 0x010fe40004000000 */
[----:B------:R-:W-:Y:S02]  /*16660*/  FSEL R169, R169, -INF , !P6 ;  /* 0xff800000a9a97808 */ /* 0x000fe40007000000 */
[----:B-----5:R-:W-:Y:S01]  /*16670*/  FSEL R159, R28, -INF , !P1 ;  /* 0xff8000001c9f7808 */ /* 0x020fe20004800000 */
[----:B------:R-:W3:Y:S01]  /*16680*/  MUFU.TANH R147, R147 ;  /* 0x0000009300937308 */ /* 0x000ee20000002400 */
[----:B------:R-:W-:-:S02]  /*16690*/  ISETP.GE.AND P2, PT, R12, R3, PT ;  /* 0x000000030c00720c */ /* 0x000fc40003f46270 */
[----:B------:R-:W-:Y:S02]  /*166a0*/  ISETP.GE.AND P0, PT, R12, R119, PT ;  /* 0x000000770c00720c */ /* 0x000fe40003f06270 */
[C---:B------:R-:W-:Y:S02]  /*166b0*/  ISETP.GE.AND P6, PT, R10.reuse, R3, PT ;  /* 0x000000030a00720c */ /* 0x040fe40003fc6270 */
[----:B------:R-:W-:Y:S01]  /*166c0*/  ISETP.GE.AND P1, PT, R10, R119, PT ;  /* 0x000000770a00720c */ /* 0x000fe20003f26270 */
[----:B------:R-:W4:Y:S01]  /*166d0*/  MUFU.TANH R142, R125 ;  /* 0x0000007d008e7308 */ /* 0x000f220000002400 */
[C---:B------:R-:W-:Y:S02]  /*166e0*/  IADD3 R12, R8.reuse, 0x51, RZ ;  /* 0x00000051080c7810 */ /* 0x040fe40007ffe0ff */
[----:B------:R-:W-:Y:S02]  /*166f0*/  IADD3 R10, R8, 0x59, RZ ;  /* 0x00000059080a7810 */ /* 0x000fe40007ffe0ff */
[----:B------:R-:W-:-:S02]  /*16700*/  FSEL R167, R167, -INF , !P2 ;  /* 0xff800000a7a77808 */ /* 0x000fc40005000000 */
[----:B------:R-:W-:Y:S01]  /*16710*/  FSEL R166, R166, -INF , !P0 ;  /* 0xff800000a6a67808 */ /* 0x000fe20004000000 */
[----:B------:R-:W5:Y:S01]  /*16720*/  MUFU.TANH R124, R13 ;  /* 0x0000000d007c7308 */ /* 0x000f620000002400 */
[----:B------:R-:W-:Y:S02]  /*16730*/  FSEL R162, R162, -INF , !P6 ;  /* 0xff800000a2a27808 */ /* 0x000fe40007000000 */
[----:B------:R-:W-:Y:S02]  /*16740*/  FSEL R160, R160, -INF , !P1 ;  /* 0xff800000a0a07808 */ /* 0x000fe40004800000 */
[C---:B------:R-:W-:Y:S02]  /*16750*/  ISETP.GE.AND P2, PT, R12.reuse, R3, PT ;  /* 0x000000030c00720c */ /* 0x040fe40003f46270 */
[----:B------:R-:W-:Y:S01]  /*16760*/  ISETP.GE.AND P0, PT, R12, R119, PT ;  /* 0x000000770c00720c */ /* 0x000fe20003f06270 */
[----:B------:R-:W1:Y:S01]  /*16770*/  MUFU.TANH R7, R7 ;  /* 0x0000000700077308 */ /* 0x000e620000002400 */
[----:B------:R-:W-:-:S02]  /*16780*/  ISETP.GE.AND P6, PT, R10, R3, PT ;  /* 0x000000030a00720c */ /* 0x000fc40003fc6270 */
[----:B------:R-:W-:Y:S02]  /*16790*/  ISETP.GE.AND P1, PT, R10, R119, PT ;  /* 0x000000770a00720c */ /* 0x000fe40003f26270 */
[----:B------:R-:W-:Y:S02]  /*167a0*/  IADD3 R10, R8, 0x61, RZ ;  /* 0x00000061080a7810 */ /* 0x000fe40007ffe0ff */
[----:B------:R-:W-:Y:S01]  /*167b0*/  FSEL R153, R153, -INF , !P2 ;  /* 0xff80000099997808 */ /* 0x000fe20005000000 */
[----:B------:R-:W3:Y:S01]  /*167c0*/  MUFU.TANH R149, R135 ;  /* 0x0000008700957308 */ /* 0x000ee20000002400 */
[----:B--2---:R-:W-:Y:S02]  /*167d0*/  FSEL R156, R156, -INF , !P0 ;  /* 0xff8000009c9c7808 */ /* 0x004fe40004000000 */
[----:B------:R-:W-:Y:S01]  /*167e0*/  IADD3 R12, R8, 0x69, RZ ;  /* 0x00000069080c7810 */ /* 0x000fe20007ffe0ff */
[----:B------:R-:W-:Y:S01]  /*167f0*/  BAR.SYNC.DEFER_BLOCKING 0x0 ;  /* 0x0000000000007b1d */ /* 0x000fe20000010000 */
[----:B------:R-:W-:-:S02]  /*16800*/  ISETP.GE.AND P2, PT, R10, R3, PT ;  /* 0x000000030a00720c */ /* 0x000fc40003f46270 */
[----:B------:R-:W-:Y:S02]  /*16810*/  ISETP.GE.AND P0, PT, R10, R119, PT ;  /* 0x000000770a00720c */ /* 0x000fe40003f06270 */
[----:B------:R-:W-:Y:S01]  /*16820*/  IADD3 R10, R8, 0x71, RZ ;  /* 0x00000071080a7810 */ /* 0x000fe20007ffe0ff */
[----:B------:R-:W2:Y:S01]  /*16830*/  MUFU.TANH R141, R127 ;  /* 0x0000007f008d7308 */ /* 0x000ea20000002400 */
[----:B------:R-:W-:Y:S02]  /*16840*/  FSEL R151, R151, -INF , !P6 ;  /* 0xff80000097977808 */ /* 0x000fe40007000000 */
[-C--:B------:R-:W-:Y:S02]  /*16850*/  ISETP.GE.AND P6, PT, R12, R3.reuse, PT ;  /* 0x000000030c00720c */ /* 0x080fe40003fc6270 */
[----:B-1----:R-:W-:Y:S02]  /*16860*/  FSEL R143, R143, -INF , !P2 ;  /* 0xff8000008f8f7808 */ /* 0x002fe40005000000 */
[----:B---3--:R-:W-:Y:S01]  /*16870*/  FSEL R147, R147, -INF , !P0 ;  /* 0xff80000093937808 */ /* 0x008fe20004000000 */
[----:B------:R-:W1:Y:S01]  /*16880*/  MUFU.TANH R125, R65 ;  /* 0x00000041007d7308 */ /* 0x000e620000002400 */
[----:B------:R-:W-:-:S02]  /*16890*/  ISETP.GE.AND P2, PT, R10, R3, PT ;  /* 0x000000030a00720c */ /* 0x000fc40003f46270 */
[----:B------:R-:W-:Y:S02]  /*168a0*/  ISETP.GE.AND P0, PT, R10, R119, PT ;  /* 0x000000770a00720c */ /* 0x000fe40003f06270 */
[----:B------:R-:W-:Y:S02]  /*168b0*/  IADD3 R10, R8, 0x79, RZ ;  /* 0x00000079080a7810 */ /* 0x000fe40007ffe0ff */
[----:B----4-:R-:W-:Y:S01]  /*168c0*/  FSEL R142, R142, -INF , !P6 ;  /* 0xff8000008e8e7808 */ /* 0x010fe20007000000 */
[----:B------:R-:W3:Y:S01]  /*168d0*/  MUFU.TANH R9, R9 ;  /* 0x0000000900097308 */ /* 0x000ee20000002400 */
[-C--:B------:R-:W-:Y:S02]  /*168e0*/  ISETP.GE.AND P6, PT, R8, R3.reuse, PT ;  /* 0x000000030800720c */ /* 0x080fe40003fc6270 */
[----:B-----5:R-:W-:Y:S02]  /*168f0*/  FSEL R124, R124, -INF , !P2 ;  /* 0xff8000007c7c7808 */ /* 0x020fe40005000000 */
[----:B------:R-:W-:-:S02]  /*16900*/  ISETP.GE.AND P2, PT, R10, R3, PT ;  /* 0x000000030a00720c */ /* 0x000fc40003f46270 */
[----:B------:R-:W-:Y:S02]  /*16910*/  FSEL R3, R7, -INF , !P0 ;  /* 0xff80000007037808 */ /* 0x000fe40004000000 */
[----:B------:R-:W-:Y:S02]  /*16920*/  FSEL R7, R52, -INF , !P6 ;  /* 0xff80000034077808 */ /* 0x000fe40007000000 */
[----:B------:R-:W-:Y:S02]  /*16930*/  ISETP.GT.AND P6, PT, R204, R193, PT ;  /* 0x000000c1cc00720c */ /* 0x000fe40003fc4270 */
[----:B------:R-:W-:Y:S02]  /*16940*/  FSEL R149, R149, -INF , !P1 ;  /* 0xff80000095957808 */ /* 0x000fe40004800000 */
[-C--:B------:R-:W-:Y:S02]  /*16950*/  ISETP.GE.AND P1, PT, R12, R119.reuse, PT ;  /* 0x000000770c00720c */ /* 0x080fe40003f26270 */
[----:B------:R-:W-:-:S02]  /*16960*/  ISETP.GE.AND P0, PT, R10, R119, PT ;  /* 0x000000770a00720c */ /* 0x000fc40003f06270 */
[----:B--2---:R-:W-:Y:S02]  /*16970*/  FSEL R141, R141, -INF , !P1 ;  /* 0xff8000008d8d7808 */ /* 0x004fe40004800000 */
[----:B------:R-:W-:Y:S02]  /*16980*/  ISETP.GE.AND P1, PT, R8, R119, PT ;  /* 0x000000770800720c */ /* 0x000fe40003f26270 */
[----:B-1----:R-:W-:Y:S02]  /*16990*/  FSEL R125, R125, -INF , !P2 ;  /* 0xff8000007d7d7808 */ /* 0x002fe40005000000 */
[----:B------:R-:W-:Y:S02]  /*169a0*/  FSEL R53, R53, -INF , !P1 ;  /* 0xff80000035357808 */ /* 0x000fe40004800000 */
[----:B---3--:R-:W-:Y:S01]  /*169b0*/  FSEL R119, R9, -INF , !P0 ;  /* 0xff80000009777808 */ /* 0x008fe20004000000 */
[----:B------:R-:W-:Y:S05]  /*169c0*/  @!P6 BRA `(.L_x_1773) ;  /* 0x00000a600000e947 */ /* 0x000fea0003800000 */
[----:B------:R-:W-:Y:S01]  /*169d0*/  BSSY B0, `(.L_x_1774) ;  /* 0x0000040000007945 */ /* 0x000fe20003800000 */
[----:B------:R-:W-:Y:S05]  /*169e0*/  @!P3 BRA `(.L_x_1775) ;  /* 0x000003b00000b947 */ /* 0x000fea0003800000 */
[----:B------:R-:W2:Y:S01]  /*169f0*/  LD.E R17, [R116.64+0x170] ;  /* 0x0001700474117980 */ /* 0x000ea2000c101900 */
[----:B------:R-:W-:Y:S01]  /*16a00*/  IMAD.MOV.U32 R12, RZ, RZ, RZ ;  /* 0x000000ffff0c7224 */ /* 0x000fe200078e00ff */
[----:B------:R-:W-:-:S02]  /*16a10*/  IABS R10, R20 ;  /* 0x00000014000a7213 */ /* 0x000fc40000000000 */
        /* <DEDUP_REMOVED lines=11> */
[-C--:B------:R-:W-:Y:S02]  /*16ad0*/  LOP3.LUT R20, R20, R17.reuse, RZ, 0x3c, !PT ;  /* 0x0000001114147212 */ /* 0x080fe400078e3cff */
[----:B------:R-:W-:Y:S01]  /*16ae0*/  IABS R8, R12 ;  /* 0x0000000c00087213 */ /* 0x000fe20000000000 */
[----:B------:R-:W-:Y:S01]  /*16af0*/  IMAD.HI.U32 R13, R15, R10, RZ ;  /* 0x0000000a0f0d7227 */ /* 0x000fe200078e00ff */
[----:B------:R-:W-:-:S03]  /*16b00*/  LOP3.LUT R12, R12, R17, RZ, 0x3c, !PT ;  /* 0x000000110c0c7212 */ /* 0x000fc600078e3cff */
[----:B------:R-:W-:Y:S02]  /*16b10*/  IMAD R10, R13, R9, R10 ;  /* 0x000000090d0a7224 */ /* 0x000fe400078e020a */
[----:B------:R-:W-:-:S03]  /*16b20*/  IMAD.HI.U32 R15, R15, R8, RZ ;  /* 0x000000080f0f7227 */ /* 0x000fc600078e00ff */
[----:B------:R-:W-:Y:S01]  /*16b30*/  ISETP.GT.U32.AND P2, PT, R11, R10, PT ;  /* 0x0000000a0b00720c */ /* 0x000fe20003f44070 */
        /* <DEDUP_REMOVED lines=9> */
[----:B------:R-:W-:-:S05]  /*16bd0*/  LOP3.LUT R10, RZ, R17, RZ, 0x33, !PT ;  /* 0x00000011ff0a7212 */ /* 0x000fca00078e33ff */
[----:B------:R-:W-:Y:S02]  /*16be0*/  @P1 IADD3 R13, R13, 0x1, RZ ;  /* 0x000000010d0d1810 */ /* 0x000fe40007ffe0ff */
[----:B------:R-:W-:-:S04]  /*16bf0*/  ISETP.GE.AND P1, PT, R20, RZ, PT ;  /* 0x000000ff1400720c */ /* 0x000fc80003f26270 */
[----:B------:R-:W-:Y:S02]  /*16c00*/  @P2 IADD3 R15, R15, 0x1, RZ ;  /* 0x000000010f0f2810 */ /* 0x000fe40007ffe0ff */
[----:B------:R-:W-:-:S03]  /*16c10*/  ISETP.NE.AND P2, PT, R17, RZ, PT ;  /* 0x000000ff1100720c */ /* 0x000fc60003f45270 */
[----:B------:R-:W-:-:S04]  /*16c20*/  @!P0 IMAD.MOV R15, RZ, RZ, -R15 ;  /* 0x000000ffff0f8224 */ /* 0x000fc800078e0a0f */
[----:B------:R-:W-:-:S04]  /*16c30*/  @!P1 IADD3 R13, -R13, RZ, RZ ;  /* 0x000000ff0d0d9210 */ /* 0x000fc80007ffe1ff */
[C---:B------:R-:W-:Y:S02]  /*16c40*/  SEL R11, R10.reuse, R13, !P2 ;  /* 0x0000000d0a0b7207 */ /* 0x040fe40005000000 */
[----:B------:R-:W-:Y:S01]  /*16c50*/  SEL R10, R10, R15, !P2 ;  /* 0x0000000f0a0a7207 */ /* 0x000fe20005000000 */
[----:B------:R-:W2:Y:S02]  /*16c60*/  LD.E.64 R12, [R116.64+0x38] ;  /* 0x00003804740c7980 */ /* 0x000ea4000c101b00 */
[C-C-:B------:R-:W-:Y:S02]  /*16c70*/  IMAD.WIDE R22, R11.reuse, 0x4, R202.reuse ;  /* 0x000000040b167825 */ /* 0x140fe400078e02ca */
[----:B------:R-:W3:Y:S02]  /*16c80*/  LD.E.64 R14, [R116.64+0x20] ;  /* 0x00002004740e7980 */ /* 0x000ee4000c101b00 */
[----:B------:R-:W-:Y:S02]  /*16c90*/  IMAD.WIDE R20, R10, 0x4, R202 ;  /* 0x000000040a147825 */ /* 0x000fe400078e02ca */
[----:B------:R-:W4:Y:S04]  /*16ca0*/  LD.E R9, [R22.64] ;  /* 0x0000000416097980 */ /* 0x000f28000c101900 */
[----:B------:R-:W4:Y:S01]  /*16cb0*/  LD.E R8, [R20.64] ;  /* 0x0000000414087980 */ /* 0x000f22000c101900 */
[----:B------:R-:W-:-:S04]  /*16cc0*/  IMAD.IADD R10, R11, 0x1, -R10 ;  /* 0x000000010b0a7824 */ /* 0x000fc800078e0a0a */
[----:B------:R-:W-:-:S05]  /*16cd0*/  IMAD R17, R17, R10, -0x80 ;  /* 0xffffff8011117424 */ /* 0x000fca00078e020a */
[----:B------:R-:W-:Y:S01]  /*16ce0*/  SHF.R.S32.HI R11, RZ, 0x1f, R17 ;  /* 0x0000001fff0b7819 */ /* 0x000fe20000011411 */
[-C--:B--2---:R-:W-:Y:S02]  /*16cf0*/  IMAD R10, R13, R17.reuse, RZ ;  /* 0x000000110d0a7224 */ /* 0x084fe400078e02ff */
[----:B------:R-:W-:-:S04]  /*16d00*/  IMAD.WIDE.U32 R18, R12, R17, RZ ;  /* 0x000000110c127225 */ /* 0x000fc800078e00ff */
[----:B------:R-:W-:Y:S02]  /*16d10*/  IMAD R10, R12, R11, R10 ;  /* 0x0000000b0c0a7224 */ /* 0x000fe400078e020a */
[----:B----4-:R-:W-:-:S03]  /*16d20*/  IMAD.IADD R9, R8, 0x1, -R9 ;  /* 0x0000000108097824 */ /* 0x010fc600078e0a09 */
[----:B------:R-:W-:Y:S01]  /*16d30*/  IADD3 R19, R19, R10, RZ ;  /* 0x0000000a13137210 */ /* 0x000fe20007ffe0ff */
[----:B---3--:R-:W-:Y:S01]  /*16d40*/  IMAD R11, R15, R9, RZ ;  /* 0x000000090f0b7224 */ /* 0x008fe200078e02ff */
[----:B------:R-:W-:-:S03]  /*16d50*/  SHF.R.S32.HI R8, RZ, 0x1f, R9 ;  /* 0x0000001fff087819 */ /* 0x000fc60000011409 */
[----:B------:R-:W-:-:S04]  /*16d60*/  IMAD.WIDE.U32 R12, R9, R14, R18 ;  /* 0x0000000e090c7225 */ /* 0x000fc800078e0012 */
[----:B------:R-:W-:-:S04]  /*16d70*/  IMAD R8, R14, R8, R11 ;  /* 0x000000080e087224 */ /* 0x000fc800078e020b */
[----:B------:R-:W-:Y:S01]  /*16d80*/  IMAD.IADD R13, R13, 0x1, R8 ;  /* 0x000000010d0d7824 */ /* 0x000fe200078e0208 */
[----:B------:R-:W-:Y:S05]  /*16d90*/  BRA `(.L_x_1776) ;  /* 0x0000003000007947 */ /* 0x000fea0003800000 */
.L_x_1775:
[----:B------:R-:W2:Y:S02]  /*16da0*/  LD.E R12, [R116.64+0x38] ;  /* 0x00003804740c7980 */ /* 0x000ea4000c101900 */
[----:B--2---:R-:W-:-:S04]  /*16db0*/  LEA R12, -R12, RZ, 0x7 ;  /* 0x000000ff0c0c7211 */ /* 0x004fc800078e39ff */
[----:B------:R-:W-:Y:S02]  /*16dc0*/  SHF.R.S32.HI R13, RZ, 0x1f, R12 ;  /* 0x0000001fff0d7819 */ /* 0x000fe4000001140c */
.L_x_1776:
[----:B------:R-:W-:Y:S05]  /*16dd0*/  BSYNC B0 ;  /* 0x0000000000007941 */ /* 0x000fea0003800000 */
.L_x_1774:
[----:B------:R-:W-:Y:S02]  /*16de0*/  LOP3.LUT R8, R205, 0x1, RZ, 0xc0, !PT ;  /* 0x00000001cd087812 */ /* 0x000fe400078ec0ff */
[C---:B------:R-:W-:Y:S02]  /*16df0*/  @P5 IADD3 R11, P0, R12.reuse, R191, RZ ;  /* 0x000000bf0c0b5210 */ /* 0x040fe40007f1e0ff */
[-C--:B------:R-:W-:Y:S02]  /*16e00*/  LEA R22, P1, R12, R194.reuse, 0x1 ;  /* 0x000000c20c167211 */ /* 0x080fe400078208ff */
        /* <DEDUP_REMOVED lines=19> */
[C---:B------:R-:W-:Y:S01]  /*16f40*/  @!P2 LEA.HI.X R21, R11.reuse, R195, R10, 0x1, P0 ;  /* 0x000000c30b15a211 */ /* 0x040fe200000f0c0a */
[----:B------:R1:W-:Y:S01]  /*16f50*/  @P2 STS.64 [R200+0x3008], RZ ;  /* 0x003008ffc8002388 */ /* 0x0003e20000000a00 */
[----:B------:R-:W-:-:S02]  /*16f60*/  @P5 LEA R26, P1, R11, R194, 0x1 ;  /* 0x000000c20b1a5211 */ /* 0x000fc400078208ff */
[C---:B------:R-:W-:Y:S02]  /*16f70*/  @P4 LEA R24, P0, R11.reuse, R194, 0x1 ;  /* 0x000000c20b184211 */ /* 0x040fe400078008ff */
[CCC-:B------:R-:W-:Y:S02]  /*16f80*/  @P5 LEA.HI.X R27, R11.reuse, R195.reuse, R10.reuse, 0x1, P1 ;  /* 0x000000c30b1b5211 */ /* 0x1c0fe400008f0c0a */
[C---:B------:R-:W-:Y:S02]  /*16f90*/  @P4 LEA.HI.X R25, R11.reuse, R195, R10, 0x1, P0 ;  /* 0x000000c30b194211 */ /* 0x040fe400000f0c0a */
[-C--:B------:R-:W-:Y:S02]  /*16fa0*/  IADD3 R8, P1, R11, R191.reuse, RZ ;  /* 0x000000bf0b087210 */ /* 0x080fe40007f3e0ff */
[----:B------:R-:W-:-:S03]  /*16fb0*/  @!P2 IADD3 R12, P0, R12, R191, RZ ;  /* 0x000000bf0c0ca210 */ /* 0x000fc60007f1e0ff */
[--C-:B------:R-:W-:Y:S01]  /*16fc0*/  IMAD.X R10, R10, 0x1, R192.reuse, P1 ;  /* 0x000000010a0a7824 */ /* 0x100fe200008e06c0 */
[CC--:B------:R-:W-:Y:S01]  /*16fd0*/  @P5 LEA R30, P1, R8.reuse, R194.reuse, 0x1 ;  /* 0x000000c2081e5211 */ /* 0x0c0fe200078208ff */
[----:B------:R-:W-:Y:S01]  /*16fe0*/  @!P2 IMAD.X R13, R13, 0x1, R192, P0 ;  /* 0x000000010d0da824 */ /* 0x000fe200000e06c0 */
[CC--:B------:R-:W-:Y:S02]  /*16ff0*/  @!P2 LEA R32, P0, R8.reuse, R194.reuse, 0x1 ;  /* 0x000000c20820a211 */ /* 0x0c0fe400078008ff */
[CCC-:B------:R-:W-:Y:S02]  /*17000*/  @P5 LEA.HI.X R31, R8.reuse, R195.reuse, R10.reuse, 0x1, P1 ;  /* 0x000000c3081f5211 */ /* 0x1c0fe400008f0c0a */
[CC--:B------:R-:W-:Y:S02]  /*17010*/  @!P2 LEA.HI.X R33, R8.reuse, R195.reuse, R10, 0x1, P0 ;  /* 0x000000c30821a211 */ /* 0x0c0fe400000f0c0a */
[-C--:B------:R-:W-:Y:S02]  /*17020*/  @P4 LEA R28, P0, R8, R194.reuse, 0x1 ;  /* 0x000000c2081c4211 */ /* 0x080fe400078008ff */
[----:B------:R-:W-:Y:S01]  /*17030*/  @!P2 LEA R34, P1, R12, R194, 0x1 ;  /* 0x000000c20c22a211 */ /* 0x000fe200078208ff */
[----:B------:R-:W-:Y:S01]  /*17040*/  IMAD.MOV.U32 R194, RZ, RZ, R22 ;  /* 0x000000ffffc27224 */ /* 0x000fe200078e0016 */
[-C--:B------:R-:W-:Y:S01]  /*17050*/  @P4 LEA.HI.X R29, R8, R195.reuse, R10, 0x1, P0 ;  /* 0x000000c3081d4211 */ /* 0x080fe200000f0c0a */
[----:B------:R-:W-:Y:S01]  /*17060*/  @P5 IMAD.MOV.U32 R8, RZ, RZ, R22 ;  /* 0x000000ffff085224 */ /* 0x000fe200078e0016 */
[----:B------:R-:W-:Y:S01]  /*17070*/  @!P2 LEA.HI.X R35, R12, R195, R13, 0x1, P1 ;  /* 0x000000c30c23a211 */ /* 0x000fe200008f0c0d */
        /* <DEDUP_REMOVED lines=59> */
.L_x_1773:
[----:B------:R-:W-:Y:S05]  /*17430*/  BSYNC B1 ;  /* 0x0000000000017941 */ /* 0x000fea0003800000 */
.L_x_1772:
[----:B------:R-:W2:Y:S01]  /*17440*/  LD.E R139, [R116.64+0xdc] ;  /* 0x0000dc04748b7980 */ /* 0x000ea2000c101900 */
[----:B-1----:R-:W-:-:S03]  /*17450*/  FMNMX.FTZ R9, R0, R53, !PT ;  /* 0x0000003500097209 */ /* 0x002fc60007810000 */
[----:B------:R-:W-:Y:S01]  /*17460*/  LDSM.16.MT88.4 R28, [R185+0xb000] ;  /* 0x00b00000b91c783b */ /* 0x000fe20000004200 */
[----:B------:R-:W-:-:S03]  /*17470*/  FMNMX.FTZ R8, R6, R9, !PT ;  /* 0x0000000906087209 */ /* 0x000fc60007810000 */
[----:B------:R-:W-:Y:S01]  /*17480*/  LDSM.16.MT88.4 R36, [R118+0xb000] ;  /* 0x00b000007624783b */ /* 0x000fe20000004200 */
        /* <DEDUP_REMOVED lines=81> */
[-C--:B------:R-:W-:Y:S01]  /*179a0*/  FFMA.FTZ R126, R5, R139.reuse, -R130 ;  /* 0x0000008b057e7223 */ /* 0x080fe20000010882 */
[----:B------:R-:W-:Y:S01]  /*179b0*/  FSEL R5, R135, RZ, P0 ;  /* 0x000000ff87057208 */ /* 0x000fe20000000000 */
[-C--:B------:R-:W-:Y:S02]  /*179c0*/  FFMA.FTZ R132, R4, R139.reuse, -R134 ;  /* 0x0000008b04847223 */ /* 0x080fe40000010886 */
[-CC-:B------:R-:W-:Y:S02]  /*179d0*/  FFMA.FTZ R127, R131, R139.reuse, -R130.reuse ;  /* 0x0000008b837f7223 */ /* 0x180fe40000010882 */
[----:B------:R-:W-:Y:S01]  /*179e0*/  FADD.FTZ R4, R0, -R5 ;  /* 0x8000000500047221 */ /* 0x000fe20000010000 */
[----:B------:R-:W-:Y:S01]  /*179f0*/  FSEL R5, R138, RZ, P1 ;  /* 0x000000ff8a057208 */ /* 0x000fe20000800000 */
[----:B------:R-:W-:Y:S01]  /*17a00*/  FFMA.FTZ R129, R53, R139, -R130 ;  /* 0x0000008b35817223 */ /* 0x000fe20000010882 */
[----:B------:R-:W-:Y:S01]  /*17a10*/  MUFU.EX2 R126, R126 ;  /* 0x0000007e007e7308 */ /* 0x000fe20000000800 */
[----:B------:R-:W-:-:S02]  /*17a20*/  FMUL.FTZ R9, R139, R4 ;  /* 0x000000048b097220 */ /* 0x000fc40000410000 */
[----:B------:R-:W-:Y:S02]  /*17a30*/  FADD.FTZ R4, R2, -R5 ;  /* 0x8000000502047221 */ /* 0x000fe40000010000 */
[-C--:B------:R-:W-:Y:S02]  /*17a40*/  FFMA.FTZ R128, R6, R139.reuse, -R130 ;  /* 0x0000008b06807223 */ /* 0x080fe40000010882 */
[-CC-:B------:R-:W-:Y:S01]  /*17a50*/  FFMA.FTZ R133, R7, R139.reuse, -R134.reuse ;  /* 0x0000008b07857223 */ /* 0x180fe20000010886 */
[----:B------:R-:W-:Y:S01]  /*17a60*/  MUFU.EX2 R129, R129 ;  /* 0x0000008100817308 */ /* 0x000fe20000000800 */
[-CC-:B------:R-:W-:Y:S02]  /*17a70*/  FFMA.FTZ R131, R16, R139.reuse, -R134.reuse ;  /* 0x0000008b10837223 */ /* 0x180fe40000010886 */
[----:B------:R-:W-:Y:S02]  /*17a80*/  FFMA.FTZ R0, R55, R139, -R134 ;  /* 0x0000008b37007223 */ /* 0x000fe40000010886 */
[----:B------:R-:W-:-:S02]  /*17a90*/  FMUL.FTZ R140, R139, R4 ;  /* 0x000000048b8c7220 */ /* 0x000fc40000410000 */
[-C--:B------:R-:W-:Y:S01]  /*17aa0*/  FFMA.FTZ R49, R49, R139.reuse, -R130 ;  /* 0x0000008b31317223 */ /* 0x080fe20000010882 */
[----:B------:R-:W1:Y:S01]  /*17ab0*/  MUFU.EX2 R128, R128 ;  /* 0x0000008000807308 */ /* 0x000e620000000800 */
[-C--:B------:R-:W-:Y:S02]  /*17ac0*/  FFMA.FTZ R57, R51, R139.reuse, -R134 ;  /* 0x0000008b33397223 */ /* 0x080fe40000010886 */
[-CC-:B------:R-:W-:Y:S02]  /*17ad0*/  FFMA.FTZ R159, R159, R139.reuse, -R130.reuse ;  /* 0x0000008b9f9f7223 */ /* 0x180fe40000010882 */
[-CC-:B------:R-:W-:Y:S02]  /*17ae0*/  FFMA.FTZ R163, R163, R139.reuse, -R130.reuse ;  /* 0x0000008ba3a37223 */ /* 0x180fe40000010882 */
[-CC-:B------:R-:W-:Y:S01]  /*17af0*/  FFMA.FTZ R166, R166, R139.reuse, -R130.reuse ;  /* 0x0000008ba6a67223 */ /* 0x180fe20000010882 */
[----:B------:R-:W2:Y:S01]  /*17b00*/  MUFU.EX2 R127, R127 ;  /* 0x0000007f007f7308 */ /* 0x000ea20000000800 */
[----:B------:R-:W-:-:S02]  /*17b10*/  FFMA.FTZ R165, R165, R139, -R130 ;  /* 0x0000008ba5a57223 */ /* 0x000fc40000010882 */
[-CC-:B------:R-:W-:Y:S02]  /*17b20*/  FFMA.FTZ R164, R164, R139.reuse, -R134.reuse ;  /* 0x0000008ba4a47223 */ /* 0x180fe40000010886 */
[-CC-:B------:R-:W-:Y:S02]  /*17b30*/  FFMA.FTZ R167, R167, R139.reuse, -R134.reuse ;  /* 0x0000008ba7a77223 */ /* 0x180fe40000010886 */
[--C-:B------:R-:W-:Y:S01]  /*17b40*/  FFMA.FTZ R161, R161, R139, -R134.reuse ;  /* 0x0000008ba1a17223 */ /* 0x100fe20000010886 */
[----:B------:R-:W-:Y:S01]  /*17b50*/  MUFU.EX2 R133, R133 ;  /* 0x0000008500857308 */ /* 0x000fe20000000800 */
[----:B-1----:R-:W-:Y:S01]  /*17b60*/  F2FP.BF16.PACK_AB R5, R128, R129 ;  /* 0x000000818005723e */ /* 0x002fe200000010ff */
[-C--:B------:R-:W-:Y:S02]  /*17b70*/  FFMA.FTZ R162, R162, R139.reuse, -R134 ;  /* 0x0000008ba2a27223 */ /* 0x080fe40000010886 */
[-CC-:B------:R-:W-:Y:S02]  /*17b80*/  FFMA.FTZ R160, R160, R139.reuse, -R130.reuse ;  /* 0x0000008ba0a07223 */ /* 0x180fe40000010882 */
[----:B------:R-:W-:-:S02]  /*17b90*/  FFMA.FTZ R155, R155, R139, -R130 ;  /* 0x0000008b9b9b7223 */ /* 0x000fc40000010882 */
[----:B------:R-:W1:Y:S01]  /*17ba0*/  MUFU.EX2 R132, R132 ;  /* 0x0000008400847308 */ /* 0x000e620000000800 */
[----:B--2---:R-:W-:Y:S01]  /*17bb0*/  F2FP.BF16.PACK_AB R7, R126, R127 ;  /* 0x0000007f7e07723e */ /* 0x004fe200000010ff */
[-CC-:B------:R-:W-:Y:S02]  /*17bc0*/  FFMA.FTZ R156, R156, R139.reuse, -R130.reuse ;  /* 0x0000008b9c9c7223 */ /* 0x180fe40000010882 */
[-C--:B------:R-:W-:Y:S02]  /*17bd0*/  FFMA.FTZ R154, R154, R139.reuse, -R130 ;  /* 0x0000008b9a9a7223 */ /* 0x080fe40000010882 */
[-CC-:B------:R-:W-:Y:S02]  /*17be0*/  FFMA.FTZ R152, R152, R139.reuse, -R134.reuse ;  /* 0x0000008b98987223 */ /* 0x180fe40000010886 */
[----:B------:R-:W-:Y:S01]  /*17bf0*/  MUFU.EX2 R131, R131 ;  /* 0x0000008300837308 */ /* 0x000fe20000000800 */
[-CC-:B------:R-:W-:Y:S02]  /*17c00*/  FFMA.FTZ R153, R153, R139.reuse, -R134.reuse ;  /* 0x0000008b99997223 */ /* 0x180fe40000010886 */
[----:B------:R-:W-:-:S02]  /*17c10*/  FFMA.FTZ R150, R150, R139, -R134 ;  /* 0x0000008b96967223 */ /* 0x000fc40000010886 */
[-C--:B------:R-:W-:Y:S02]  /*17c20*/  FFMA.FTZ R151, R151, R139.reuse, -R134 ;  /* 0x0000008b97977223 */ /* 0x080fe40000010886 */
[--C-:B------:R-:W-:Y:S01]  /*17c30*/  FFMA.FTZ R149, R149, R139, -R130.reuse ;  /* 0x0000008b95957223 */ /* 0x100fe20000010882 */
[----:B------:R-:W2:Y:S01]  /*17c40*/  MUFU.EX2 R0, R0 ;  /* 0x0000000000007308 */ /* 0x000ea20000000800 */
[----:B-1----:R-:W-:Y:S01]  /*17c50*/  F2FP.BF16.PACK_AB R4, R132, R133 ;  /* 0x000000858404723e */ /* 0x002fe200000010ff */
[-CC-:B------:R-:W-:Y:S02]  /*17c60*/  FFMA.FTZ R148, R148, R139.reuse, -R130.reuse ;  /* 0x0000008b94947223 */ /* 0x180fe40000010882 */
[-CC-:B------:R-:W-:Y:S02]  /*17c70*/  FFMA.FTZ R147, R147, R139.reuse, -R130.reuse ;  /* 0x0000008b93937223 */ /* 0x180fe40000010882 */
[-C--:B------:R-:W-:Y:S02]  /*17c80*/  FFMA.FTZ R146, R146, R139.reuse, -R130 ;  /* 0x0000008b92927223 */ /* 0x080fe40000010882 */
[----:B------:R-:W1:Y:S01]  /*17c90*/  MUFU.EX2 R2, R9 ;  /* 0x0000000900027308 */ /* 0x000e620000000800 */
[----:B------:R-:W-:-:S02]  /*17ca0*/  FFMA.FTZ R145, R145, R139, -R134 ;  /* 0x0000008b91917223 */ /* 0x000fc40000010886 */
[-C--:B------:R-:W-:Y:S02]  /*17cb0*/  FFMA.FTZ R142, R142, R139.reuse, -R134 ;  /* 0x0000008b8e8e7223 */ /* 0x080fe40000010886 */
[-CC-:B------:R-:W-:Y:S02]  /*17cc0*/  FFMA.FTZ R141, R141, R139.reuse, -R130.reuse ;  /* 0x0000008b8d8d7223 */ /* 0x180fe40000010882 */
[----:B------:R-:W-:Y:S01]  /*17cd0*/  FFMA.FTZ R121, R121, R139, -R130 ;  /* 0x0000008b79797223 */ /* 0x000fe20000010882 */
[----:B------:R-:W3:Y:S01]  /*17ce0*/  MUFU.EX2 R140, R140 ;  /* 0x0000008c008c7308 */ /* 0x000ee20000000800 */
[----:B--2---:R-:W-:Y:S01]  /*17cf0*/  F2FP.BF16.PACK_AB R6, R0, R131 ;  /* 0x000000830006723e */ /* 0x004fe200000010ff */
[----:B-1----:R-:W-:-:S06]  /*17d00*/  FMUL.FTZ R26, R98, R2 ;  /* 0x00000002621a7220 */ /* 0x002fcc0000410000 */
[----:B------:R-:W-:Y:S01]  /*17d10*/  MUFU.EX2 R159, R159 ;  /* 0x0000009f009f7308 */ /* 0x000fe20000000800 */
[-C--:B------:R-:W-:Y:S02]  /*17d20*/  FMUL.FTZ R27, R99, R2.reuse ;  /* 0x00000002631b7220 */ /* 0x080fe40000410000 */
[-C--:B------:R-:W-:Y:S02]  /*17d30*/  FMUL.FTZ R94, R94, R2.reuse ;  /* 0x000000025e5e7220 */ /* 0x080fe40000410000 */
[----:B------:R-:W-:Y:S02]  /*17d40*/  FMUL.FTZ R95, R95, R2 ;  /* 0x000000025f5f7220 */ /* 0x000fe40000410000 */
[-C--:B---3--:R-:W-:Y:S01]  /*17d50*/  FMUL.FTZ R24, R96, R140.reuse ;  /* 0x0000008c60187220 */ /* 0x088fe20000410000 */
[----:B------:R-:W-:Y:S01]  /*17d60*/  MUFU.EX2 R163, R163 ;  /* 0x000000a300a37308 */ /* 0x000fe20000000800 */
[-C--:B------:R-:W-:Y:S02]  /*17d70*/  FMUL.FTZ R25, R97, R140.reuse ;  /* 0x0000008c61197220 */ /* 0x080fe40000410000 */
[----:B------:R-:W-:-:S02]  /*17d80*/  FMUL.FTZ R92, R92, R140 ;  /* 0x0000008c5c5c7220 */ /* 0x000fc40000410000 */
[----:B------:R-:W-:Y:S02]  /*17d90*/  FMUL.FTZ R93, R93, R140 ;  /* 0x0000008c5d5d7220 */ /* 0x000fe40000410000 */
[-C--:B------:R-:W-:Y:S01]  /*17da0*/  FMUL.FTZ R34, R90, R2.reuse ;  /* 0x000000025a227220 */ /* 0x080fe20000410000 */
[C---:B------:R-:W-:Y:S01]  /*17db0*/  HMMA.16816.F32.BF16 R24, R4.reuse, R28, R24 ;  /* 0x0000001c0418723c */ /* 0x040fe20000041818 */
[----:B------:R-:W-:Y:S01]  /*17dc0*/  FMUL.FTZ R35, R91, R2 ;  /* 0x000000025b237220 */ /* 0x000fe20000410000 */
[----:B------:R-:W-:Y:S01]  /*17dd0*/  MUFU.EX2 R166, R166 ;  /* 0x000000a600a67308 */ /* 0x000fe20000000800 */
[-C--:B------:R-:W-:Y:S02]  /*17de0*/  FMUL.FTZ R32, R88, R140.reuse ;  /* 0x0000008c58207220 */ /* 0x080fe40000410000 */
[----:B------:R-:W-:Y:S02]  /*17df0*/  FMUL.FTZ R33, R89, R140 ;  /* 0x0000008c59217220 */ /* 0x000fe40000410000 */
[-C--:B------:R-:W-:Y:S01]  /*17e00*/  FMUL.FTZ R86, R86, R2.reuse ;  /* 0x0000000256567220 */ /* 0x080fe20000410000 */
[----:B------:R-:W-:Y:S01]  /*17e10*/  HMMA.16816.F32.BF16 R28, R4, R30, R92 ;  /* 0x0000001e041c723c */ /* 0x000fe2000004185c */
[----:B------:R-:W-:Y:S01]  /*17e20*/  FMUL.FTZ R87, R87, R2 ;  /* 0x0000000257577220 */ /* 0x000fe20000410000 */
[----:B------:R1:W-:Y:S01]  /*17e30*/  MUFU.EX2 R93, R49 ;  /* 0x00000031005d7308 */ /* 0x0003e20000000800 */
[----:B------:R-:W-:-:S02]  /*17e40*/  FMUL.FTZ R84, R84, R140 ;  /* 0x0000008c54547220 */ /* 0x000fc40000410000 */
[-C--:B------:R-:W-:Y:S02]  /*17e50*/  FMUL.FTZ R85, R85, R140.reuse ;  /* 0x0000008c55557220 */ /* 0x080fe40000410000 */
[-CC-:B------:R-:W-:Y:S01]  /*17e60*/  FFMA.FTZ R88, R41, R139.reuse, -R130.reuse ;  /* 0x0000008b29587223 */ /* 0x180fe20000010882 */
[C---:B------:R-:W-:Y:S01]  /*17e70*/  HMMA.16816.F32.BF16 R32, R4.reuse, R36, R32 ;  /* 0x000000240420723c */ /* 0x040fe20000041820 */
[----:B------:R-:W-:Y:S01]  /*17e80*/  FMUL.FTZ R41, R81, R140 ;  /* 0x0000008c51297220 */ /* 0x000fe20000410000 */
[----:B------:R-:W-:Y:S01]  /*17e90*/  MUFU.EX2 R165, R165 ;  /* 0x000000a500a57308 */ /* 0x000fe20000000800 */
[-C--:B------:R-:W-:Y:S02]  /*17ea0*/  FFMA.FTZ R96, R50, R139.reuse, -R130 ;  /* 0x0000008b32607223 */ /* 0x080fe40000010882 */
[-C--:B------:R-:W-:Y:S02]  /*17eb0*/  FMUL.FTZ R42, R82, R2.reuse ;  /* 0x00000002522a7220 */ /* 0x080fe40000410000 */
[----:B------:R-:W-:Y:S01]  /*17ec0*/  FMUL.FTZ R43, R83, R2 ;  /* 0x00000002532b7220 */ /* 0x000fe20000410000 */
[----:B------:R-:W-:Y:S01]  /*17ed0*/  HMMA.16816.F32.BF16 R36, R4, R38, R84 ;  /* 0x000000260424723c */ /* 0x000fe20000041854 */
[-CC-:B------:R-:W-:Y:S01]  /*17ee0*/  FFMA.FTZ R81, R48, R139.reuse, -R134.reuse ;  /* 0x0000008b30517223 */ /* 0x180fe20000010886 */
[----:B------:R-:W-:Y:S01]  /*17ef0*/  MUFU.EX2 R96, R96 ;  /* 0x0000006000607308 */ /* 0x000fe20000000800 */
[----:B-1----:R-:W-:-:S02]  /*17f00*/  FFMA.FTZ R49, R40, R139, -R134 ;  /* 0x0000008b28317223 */ /* 0x002fc40000010886 */
[----:B------:R-:W-:Y:S02]  /*17f10*/  FMUL.FTZ R40, R80, R140 ;  /* 0x0000008c50287220 */ /* 0x000fe40000410000 */
[-C--:B------:R-:W-:Y:S02]  /*17f20*/  FMUL.FTZ R50, R78, R2.reuse ;  /* 0x000000024e327220 */ /* 0x080fe40000410000 */
[----:B------:R-:W-:Y:S01]  /*17f30*/  FMUL.FTZ R51, R79, R2 ;  /* 0x000000024f337220 */ /* 0x000fe20000410000 */
[----:B------:R1:W-:Y:S01]  /*17f40*/  MUFU.EX2 R84, R49 ;  /* 0x0000003100547308 */ /* 0x0003e20000000800 */
[----:B------:R-:W-:Y:S01]  /*17f50*/  FMUL.FTZ R48, R76, R140 ;  /* 0x0000008c4c307220 */ /* 0x000fe20000410000 */
[----:B------:R-:W-:Y:S01]  /*17f60*/  HMMA.16816.F32.BF16 R40, R4, R44, R40 ;  /* 0x0000002c0428723c */ /* 0x000fe20000041828 */
[----:B------:R-:W-:Y:S02]  /*17f70*/  FFMA.FTZ R79, R56, R139, -R130 ;  /* 0x0000008b384f7223 */ /* 0x000fe40000010882 */
[----:B------:R-:W-:-:S02]  /*17f80*/  FMUL.FTZ R10, R114, R2 ;  /* 0x00000002720a7220 */ /* 0x000fc40000410000 */
[----:B------:R-:W-:Y:S01]  /*17f90*/  FMUL.FTZ R11, R115, R2 ;  /* 0x00000002730b7220 */ /* 0x000fe20000410000 */
[----:B------:R-:W-:Y:S01]  /*17fa0*/  MUFU.EX2 R88, R88 ;  /* 0x0000005800587308 */ /* 0x000fe20000000800 */
[-C--:B------:R-:W-:Y:S02]  /*17fb0*/  FMUL.FTZ R8, R112, R140.reuse ;  /* 0x0000008c70087220 */ /* 0x080fe40000410000 */
[----:B------:R-:W-:Y:S02]  /*17fc0*/  FMUL.FTZ R9, R113, R140 ;  /* 0x0000008c71097220 */ /* 0x000fe40000410000 */
[-C--:B------:R-:W-:Y:S02]  /*17fd0*/  FMUL.FTZ R18, R106, R2.reuse ;  /* 0x000000026a127220 */ /* 0x080fe40000410000 */
[----:B------:R-:W-:Y:S01]  /*17fe0*/  FMUL.FTZ R19, R107, R2 ;  /* 0x000000026b137220 */ /* 0x000fe20000410000 */
[----:B------:R-:W2:Y:S01]  /*17ff0*/  MUFU.EX2 R81, R81 ;  /* 0x0000005100517308 */ /* 0x000ea20000000800 */
[-C--:B-1----:R-:W-:Y:S01]  /*18000*/  FMUL.FTZ R49, R77, R140.reuse ;  /* 0x0000008c4d317220 */ /* 0x082fe20000410000 */
[----:B------:R-:W-:Y:S01]  /*18010*/  HMMA.16816.F32.BF16 R8, R4, R12, R8 ;  /* 0x0000000c0408723c */ /* 0x000fe20000041808 */
[----:B------:R-:W-:-:S02]  /*18020*/  FMUL.FTZ R16, R104, R140 ;  /* 0x0000008c68107220 */ /* 0x000fc40000410000 */
[----:B------:R-:W-:Y:S02]  /*18030*/  FMUL.FTZ R17, R105, R140 ;  /* 0x0000008c69117220 */ /* 0x000fe40000410000 */
[-C--:B------:R-:W-:Y:S01]  /*18040*/  FMUL.FTZ R110, R110, R2.reuse ;  /* 0x000000026e6e7220 */ /* 0x080fe20000410000 */
[----:B------:R1:W-:Y:S01]  /*18050*/  MUFU.EX2 R77, R57 ;  /* 0x00000039004d7308 */ /* 0x0003e20000000800 */
[----:B------:R-:W-:Y:S01]  /*18060*/  FMUL.FTZ R111, R111, R2 ;  /* 0x000000026f6f7220 */ /* 0x000fe20000410000 */
[C---:B------:R-:W-:Y:S01]  /*18070*/  HMMA.16816.F32.BF16 R44, R4.reuse, R46, R48 ;  /* 0x0000002e042c723c */ /* 0x040fe20000041830 */
[----:B------:R-:W3:Y:S01]  /*18080*/  LDSM.16.MT88.4 R48, [R118+0x9400] ;  /* 0x009400007630783b */ /* 0x000ee20000004200 */
[-C--:B------:R-:W-:Y:S02]  /*18090*/  FMUL.FTZ R108, R108, R140.reuse ;  /* 0x0000008c6c6c7220 */ /* 0x080fe40000410000 */
[----:B------:R-:W-:Y:S02]  /*180a0*/  FMUL.FTZ R109, R109, R140 ;  /* 0x0000008c6d6d7220 */ /* 0x000fe40000410000 */
[-C--:B------:R-:W-:Y:S01]  /*180b0*/  FMUL.FTZ R102, R102, R2.reuse ;  /* 0x0000000266667220 */ /* 0x080fe20000410000 */
[----:B------:R-:W-:Y:S01]  /*180c0*/  MUFU.EX2 R79, R79 ;  /* 0x0000004f004f7308 */ /* 0x000fe20000000800 */
[----:B------:R-:W-:Y:S01]  /*180d0*/  FMUL.FTZ R103, R103, R2 ;  /* 0x0000000267677220 */ /* 0x000fe20000410000 */
[----:B------:R-:W-:Y:S01]  /*180e0*/  HMMA.16816.F32.BF16 R16, R4, R20, R16 ;  /* 0x000000140410723c */ /* 0x000fe20000041810 */
[----:B------:R-:W-:-:S02]  /*180f0*/  FMUL.FTZ R100, R100, R140 ;  /* 0x0000008c64647220 */ /* 0x000fc40000410000 */
[----:B------:R-:W-:Y:S01]  /*18100*/  FMUL.FTZ R101, R101, R140 ;  /* 0x0000008c65657220 */ /* 0x000fe20000410000 */
[----:B-1----:R-:W1:Y:S01]  /*18110*/  LDSM.16.MT88.4 R56, [R185+0xb400] ;  /* 0x00b40000b938783b */ /* 0x002e620000004200 */
[----:B------:R-:W-:Y:S01]  /*18120*/  FFMA.FTZ R76, R54, R139, -R134 ;  /* 0x0000008b364c7223 */ /* 0x000fe20000010886 */
[----:B------:R-:W-:Y:S02]  /*18130*/  MUFU.EX2 R164, R164 ;  /* 0x000000a400a47308 */ /* 0x000fe40000000800 */
[C---:B------:R-:W-:Y:S01]  /*18140*/  HMMA.16816.F32.BF16 R12, R4.reuse, R14, R108 ;  /* 0x0000000e040c723c */ /* 0x040fe2000004186c */
[-C--:B------:R-:W-:Y:S01]  /*18150*/  FMUL.FTZ R54, R74, R2.reuse ;  /* 0x000000024a367220 */ /* 0x080fe20000410000 */
[----:B------:R-:W-:Y:S01]  /*18160*/  LDSM.16.MT88.4 R108, [R185+0xac00] ;  /* 0x00ac0000b96c783b */ /* 0x000fe20000004200 */
[----:B------:R-:W-:Y:S02]  /*18170*/  FMUL.FTZ R55, R75, R2 ;  /* 0x000000024b377220 */ /* 0x000fe40000410000 */
[-C--:B------:R-:W-:Y:S01]  /*18180*/  FMUL.FTZ R52, R72, R140.reuse ;  /* 0x0000008c48347220 */ /* 0x080fe20000410000 */
[----:B------:R-:W4:Y:S02]  /*18190*/  MUFU.EX2 R76, R76 ;  /* 0x0000004c004c7308 */ /* 0x000f240000000800 */
[----:B------:R-:W-:Y:S01]  /*181a0*/  HMMA.16816.F32.BF16 R20, R4, R22, R100 ;  /* 0x000000160414723c */ /* 0x000fe20000041864 */
[----:B------:R-:W-:Y:S01]  /*181b0*/  FMUL.FTZ R53, R73, R140 ;  /* 0x0000008c49357220 */ /* 0x000fe20000410000 */
[----:B------:R-:W-:Y:S01]  /*181c0*/  LDSM.16.MT88.4 R100, [R118+0xac00] ;  /* 0x00ac00007664783b */ /* 0x000fe20000004200 */
[----:B------:R-:W-:-:S02]  /*181d0*/  FMUL.FTZ R70, R70, R2 ;  /* 0x0000000246467220 */ /* 0x000fc40000410000 */
[----:B------:R-:W-:Y:S01]  /*181e0*/  FMUL.FTZ R71, R71, R2 ;  /* 0x0000000247477220 */ /* 0x000fe20000410000 */
[----:B------:R-:W-:Y:S01]  /*181f0*/  LDSM.16.MT88.4 R72, [R118+0x9800] ;  /* 0x009800007648783b */ /* 0x000fe20000004200 */
[-C--:B------:R-:W-:Y:S01]  /*18200*/  FMUL.FTZ R68, R68, R140.reuse ;  /* 0x0000008c44447220 */ /* 0x080fe20000410000 */
[C---:B------:R-:W-:Y:S01]  /*18210*/  HMMA.16816.F32.BF16 R52, R4.reuse, R60, R52 ;  /* 0x0000003c0434723c */ /* 0x040fe20000041834 */
[----:B------:R-:W-:Y:S01]  /*18220*/  FMUL.FTZ R69, R69, R140 ;  /* 0x0000008c45457220 */ /* 0x000fe20000410000 */
[----:B------:R-:W-:Y:S01]  /*18230*/  MUFU.EX2 R167, R167 ;  /* 0x000000a700a77308 */ /* 0x000fe20000000800 */
[-CC-:B------:R-:W-:Y:S02]  /*18240*/  FFMA.FTZ R78, R180, R139.reuse, -R130.reuse ;  /* 0x0000008bb44e7223 */ /* 0x180fe40000010882 */
[-CC-:B------:R-:W-:Y:S02]  /*18250*/  FFMA.FTZ R83, R183, R139.reuse, -R130.reuse ;  /* 0x0000008bb7537223 */ /* 0x180fe40000010882 */
[----:B--2---:R-:W-:Y:S01]  /*18260*/  F2FP.BF16.PACK_AB R60, R81, R84 ;  /* 0x00000054513c723e */ /* 0x004fe200000010ff */
[----:B------:R-:W-:Y:S01]  /*18270*/  HMMA.16816.F32.BF16 R4, R4, R62, R68 ;  /* 0x0000003e0404723c */ /* 0x000fe20000041844 */
[----:B------:R-:W-:Y:S01]  /*18280*/  F2FP.BF16.PACK_AB R61, R93, R96 ;  /* 0x000000605d3d723e */ /* 0x000fe200000010ff */
[-C--:B------:R-:W-:Y:S01]  /*18290*/  FFMA.FTZ R80, R181, R139.reuse, -R130 ;  /* 0x0000008bb5507223 */ /* 0x080fe20000010882 */
[----:B------:R-:W-:Y:S01]  /*182a0*/  MUFU.EX2 R78, R78 ;  /* 0x0000004e004e7308 */ /* 0x000fe20000000800 */
[-CC-:B------:R-:W-:Y:S01]  /*182b0*/  FFMA.FTZ R82, R177, R139.reuse, -R134.reuse ;  /* 0x0000008bb1527223 */ /* 0x180fe20000010886 */
[----:B------:R-:W2:Y:S01]  /*182c0*/  LDSM.16.MT88.4 R68, [R185+0xd400] ;  /* 0x00d40000b944783b */ /* 0x000ea20000004200 */
[--C-:B------:R-:W-:Y:S01]  /*182d0*/  FFMA.FTZ R85, R182, R139, -R134.reuse ;  /* 0x0000008bb6557223 */ /* 0x100fe20000010886 */
[----:B----4-:R-:W-:Y:S01]  /*182e0*/  F2FP.BF16.PACK_AB R62, R76, R77 ;  /* 0x0000004d4c3e723e */ /* 0x010fe200000010ff */
[-CC-:B------:R-:W-:Y:S01]  /*182f0*/  FFMA.FTZ R86, R176, R139.reuse, -R134.reuse ;  /* 0x0000008bb0567223 */ /* 0x180fe20000010886 */
[----:B------:R-:W-:Y:S01]  /*18300*/  F2FP.BF16.PACK_AB R63, R79, R88 ;  /* 0x000000584f3f723e */ /* 0x000fe200000010ff */
[-C--:B------:R-:W-:Y:S01]  /*18310*/  FFMA.FTZ R87, R179, R139.reuse, -R134 ;  /* 0x0000008bb3577223 */ /* 0x080fe20000010886 */
[----:B------:R-:W-:Y:S01]  /*18320*/  MUFU.EX2 R83, R83 ;  /* 0x0000005300537308 */ /* 0x000fe20000000800 */
[----:B------:R-:W-:-:S02]  /*18330*/  FFMA.FTZ R89, R178, R139, -R130 ;  /* 0x0000008bb2597223 */ /* 0x000fc40000010882 */
[-CC-:B------:R-:W-:Y:S02]  /*18340*/  FFMA.FTZ R95, R157, R139.reuse, -R134.reuse ;  /* 0x0000008b9d5f7223 */ /* 0x180fe40000010886 */
[C---:B------:R-:W-:Y:S01]  /*18350*/  HMMA.16816.F32.BF16 R8, R60.reuse, R64, R8 ;  /* 0x000000403c08723c */ /* 0x040fe20000041808 */
[-C--:B------:R-:W-:Y:S02]  /*18360*/  FFMA.FTZ R157, R158, R139.reuse, -R134 ;  /* 0x0000008b9e9d7223 */ /* 0x080fe40000010886 */
[----:B------:R-:W-:Y:S01]  /*18370*/  MUFU.EX2 R80, R80 ;  /* 0x0000005000507308 */ /* 0x000fe20000000800 */
[-CC-:B------:R-:W-:Y:S02]  /*18380*/  FFMA.FTZ R90, R170, R139.reuse, -R130.reuse ;  /* 0x0000008baa5a7223 */ /* 0x180fe40000010882 */
[-CC-:B------:R-:W-:Y:S02]  /*18390*/  FFMA.FTZ R91, R173, R139.reuse, -R130.reuse ;  /* 0x0000008bad5b7223 */ /* 0x180fe40000010882 */
[----:B------:R-:W-:Y:S01]  /*183a0*/  HMMA.16816.F32.BF16 R12, R60, R66, R12 ;  /* 0x000000423c0c723c */ /* 0x000fe2000004180c */
[----:B------:R-:W4:Y:S01]  /*183b0*/  LDSM.16.MT88.4 R64, [R118+0xb400] ;  /* 0x00b400007640783b */ /* 0x000f220000004200 */
[-C--:B------:R-:W-:Y:S01]  /*183c0*/  FFMA.FTZ R92, R171, R139.reuse, -R130 ;  /* 0x0000008bab5c7223 */ /* 0x080fe20000010882 */
[----:B------:R-:W-:Y:S01]  /*183d0*/  MUFU.EX2 R82, R82 ;  /* 0x0000005200527308 */ /* 0x000fe20000000800 */
[----:B------:R-:W-:-:S02]  /*183e0*/  FFMA.FTZ R94, R168, R139, -R134 ;  /* 0x0000008ba85e7223 */ /* 0x000fc40000010886 */
[-CC-:B------:R-:W-:Y:S02]  /*183f0*/  FFMA.FTZ R158, R169, R139.reuse, -R134.reuse ;  /* 0x0000008ba99e7223 */ /* 0x180fe40000010886 */
[C---:B---3--:R-:W-:Y:S01]  /*18400*/  HMMA.16816.F32.BF16 R16, R60.reuse, R48, R16 ;  /* 0x000000303c10723c */ /* 0x048fe20000041810 */
[-CC-:B------:R-:W-:Y:S02]  /*18410*/  FFMA.FTZ R168, R143, R139.reuse, -R134.reuse ;  /* 0x0000008b8fa87223 */ /* 0x180fe40000010886 */
[----:B------:R-:W3:Y:S01]  /*18420*/  MUFU.EX2 R85, R85 ;  /* 0x0000005500557308 */ /* 0x000ee20000000800 */
[-C--:B------:R-:W-:Y:S02]  /*18430*/  FFMA.FTZ R143, R144, R139.reuse, -R134 ;  /* 0x0000008b908f7223 */ /* 0x080fe40000010886 */
[----:B------:R-:W-:Y:S02]  /*18440*/  FFMA.FTZ R129, R209, R2, R129 ;  /* 0x00000002d1817223 */ /* 0x000fe40000010081 */
[----:B------:R-:W-:Y:S01]  /*18450*/  HMMA.16816.F32.BF16 R20, R60, R50, R20 ;  /* 0x000000323c14723c */ /* 0x000fe20000041814 */
[----:B------:R-:W5:Y:S01]  /*18460*/  LDSM.16.MT88.4 R48, [R118+0xd400] ;  /* 0x00d400007630783b */ /* 0x000f620000004200 */
[----:B------:R-:W-:Y:S01]  /*18470*/  FFMA.FTZ R144, R3, R139, -R130 ;  /* 0x0000008b03907223 */ /* 0x000fe20000010882 */
[----:B------:R-:W-:Y:S01]  /*18480*/  MUFU.EX2 R86, R86 ;  /* 0x0000005600567308 */ /* 0x000fe20000000800 */
[----:B------:R-:W-:-:S02]  /*18490*/  FFMA.FTZ R133, R208, R140, R133 ;  /* 0x0000008cd0857223 */ /* 0x000fc40000010085 */
[-CC-:B------:R-:W-:Y:S02]  /*184a0*/  FFMA.FTZ R3, R120, R139.reuse, -R130.reuse ;  /* 0x0000008b78037223 */ /* 0x180fe40000010882 */
[C---:B-1----:R-:W-:Y:S01]  /*184b0*/  HMMA.16816.F32.BF16 R24, R60.reuse, R56, R24 ;  /* 0x000000383c18723c */ /* 0x042fe20000041818 */
[----:B------:R-:W-:Y:S02]  /*184c0*/  FFMA.FTZ R2, R119, R139, -R130 ;  /* 0x0000008b77027223 */ /* 0x000fe40000010882 */
[----:B------:R-:W1:Y:S01]  /*184d0*/  MUFU.EX2 R87, R87 ;  /* 0x0000005700577308 */ /* 0x000e620000000800 */
[----:B------:R-:W-:Y:S02]  /*184e0*/  FADD.FTZ R128, R128, R129 ;  /* 0x0000008180807221 */ /* 0x000fe40000010000 */
[----:B------:R-:W-:Y:S02]  /*184f0*/  FADD.FTZ R132, R132, R133 ;  /* 0x0000008584847221 */ /* 0x000fe40000010000 */
[----:B------:R-:W-:Y:S01]  /*18500*/  HMMA.16816.F32.BF16 R28, R60, R58, R28 ;  /* 0x0000003a3c1c723c */ /* 0x000fe2000004181c */
[----:B------:R-:W1:Y:S01]  /*18510*/  LDSM.16.MT88.4 R56, [R185+0x9800] ;  /* 0x00980000b938783b */ /* 0x000e620000004200 */
[----:B------:R-:W-:Y:S01]  /*18520*/  FADD.FTZ R127, R127, R128 ;  /* 0x000000807f7f7221 */ /* 0x000fe20000010000 */
[----:B------:R-:W1:Y:S03]  /*18530*/  MUFU.EX2 R89, R89 ;  /* 0x0000005900597308 */ /* 0x000e660000000800 */
[----:B------:R-:W-:-:S02]  /*18540*/  FADD.FTZ R127, R126, R127 ;  /* 0x0000007f7e7f7221 */ /* 0x000fc40000010000 */
[C---:B--2---:R-:W-:Y:S02]  /*18550*/  HMMA.16816.F32.BF16 R40, R60.reuse, R68, R40 ;  /* 0x000000443c28723c */ /* 0x044fe40000041828 */
[----:B------:R-:W-:Y:S01]  /*18560*/  FADD.FTZ R96, R96, R127 ;  /* 0x0000007f60607221 */ /* 0x000fe20000010000 */
[----:B------:R-:W-:Y:S03]  /*18570*/  MUFU.EX2 R90, R90 ;  /* 0x0000005a005a7308 */ /* 0x000fe60000000800 */
[----:B------:R-:W-:Y:S02]  /*18580*/  FADD.FTZ R93, R93, R96 ;  /* 0x000000605d5d7221 */ /* 0x000fe40000010000 */
[----:B----4-:R-:W-:Y:S02]  /*18590*/  HMMA.16816.F32.BF16 R32, R60, R64, R32 ;  /* 0x000000403c20723c */ /* 0x010fe40000041820 */
[----:B------:R-:W-:Y:S01]  /*185a0*/  FADD.FTZ R88, R88, R93 ;  /* 0x0000005d58587221 */ /* 0x000fe20000010000 */
[----:B------:R-:W-:Y:S03]  /*185b0*/  MUFU.EX2 R91, R91 ;  /* 0x0000005b005b7308 */ /* 0x000fe60000000800 */
[----:B------:R-:W-:-:S02]  /*185c0*/  FADD.FTZ R79, R79, R88 ;  /* 0x000000584f4f7221 */ /* 0x000fc40000010000 */
[C---:B------:R-:W-:Y:S01]  /*185d0*/  HMMA.16816.F32.BF16 R36, R60.reuse, R66, R36 ;  /* 0x000000423c24723c */ /* 0x040fe20000041824 */
[----:B------:R-:W2:Y:S02]  /*185e0*/  LDSM.16.MT88.4 R64, [R185+0xb800] ;  /* 0x00b80000b940783b */ /* 0x000ea40000004200 */
[----:B------:R-:W-:Y:S05]  /*185f0*/  MUFU.EX2 R92, R92 ;  /* 0x0000005c005c7308 */ /* 0x000fea0000000800 */
[C---:B-----5:R-:W-:Y:S03]  /*18600*/  HMMA.16816.F32.BF16 R52, R60.reuse, R48, R52 ;  /* 0x000000303c34723c */ /* 0x060fe60000041834 */
[----:B------:R-:W-:Y:S04]  /*18610*/  MUFU.EX2 R94, R94 ;  /* 0x0000005e005e7308 */ /* 0x000fe80000000800 */
[----:B---3--:R-:W-:Y:S01]  /*18620*/  F2FP.BF16.PACK_AB R48, R85, R82 ;  /* 0x000000525530723e */ /* 0x008fe200000010ff */
[C---:B------:R-:W-:Y:S01]  /*18630*/  HMMA.16816.F32.BF16 R4, R60.reuse, R50, R4 ;  /* 0x000000323c04723c */ /* 0x040fe20000041804 */
[C---:B------:R-:W-:Y:S01]  /*18640*/  F2FP.BF16.PACK_AB R49, R83.reuse, R78 ;  /* 0x0000004e5331723e */ /* 0x040fe200000010ff */
[----:B------:R-:W-:Y:S01]  /*18650*/  FADD.FTZ R78, R78, R79 ;  /* 0x0000004f4e4e7221 */ /* 0x000fe20000010000 */
[----:B------:R-:W3:Y:S03]  /*18660*/  MUFU.EX2 R95, R95 ;  /* 0x0000005f005f7308 */ /* 0x000ee60000000800 */
[----:B------:R-:W-:Y:S01]  /*18670*/  FADD.FTZ R83, R83, R78 ;  /* 0x0000004e53537221 */ /* 0x000fe20000010000 */
[----:B-1----:R-:W-:Y:S01]  /*18680*/  F2FP.BF16.PACK_AB R50, R87, R86 ;  /* 0x000000565732723e */ /* 0x002fe200000010ff */
[----:B------:R-:W-:Y:S01]  /*18690*/  HMMA.16816.F32.BF16 R44, R60, R70, R44 ;  /* 0x000000463c2c723c */ /* 0x000fe2000004182c */
[----:B------:R-:W-:Y:S01]  /*186a0*/  F2FP.BF16.PACK_AB R51, R89, R80 ;  /* 0x000000505933723e */ /* 0x000fe200000010ff */
[----:B------:R-:W1:Y:S01]  /*186b0*/  LDSM.16.MT88.4 R68, [R185+0xd800] ;  /* 0x00d80000b944783b */ /* 0x000e620000004200 */
[----:B------:R-:W-:Y:S01]  /*186c0*/  MUFU.EX2 R157, R157 ;  /* 0x0000009d009d7308 */ /* 0x000fe20000000800 */
[----:B------:R-:W-:-:S02]  /*186d0*/  FADD.FTZ R80, R80, R83 ;  /* 0x0000005350507221 */ /* 0x000fc40000010000 */
[----:B------:R-:W-:Y:S02]  /*186e0*/  LDSM.16.MT88.4 R60, [R118+0xd800] ;  /* 0x00d80000763c783b */ /* 0x000fe40000004200 */
[C---:B------:R-:W-:Y:S01]  /*186f0*/  HMMA.16816.F32.BF16 R8, R48.reuse, R56, R8 ;  /* 0x000000383008723c */ /* 0x040fe20000041808 */
[----:B------:R-:W-:Y:S02]  /*18700*/  FADD.FTZ R89, R89, R80 ;  /* 0x0000005059597221 */ /* 0x000fe40000010000 */
[----:B------:R-:W4:Y:S05]  /*18710*/  MUFU.EX2 R158, R158 ;  /* 0x0000009e009e7308 */ /* 0x000f2a0000000800 */
[C---:B------:R-:W-:Y:S01]  /*18720*/  HMMA.16816.F32.BF16 R12, R48.reuse, R58, R12 ;  /* 0x0000003a300c723c */ /* 0x040fe2000004180c */
[----:B------:R-:W5:Y:S02]  /*18730*/  LDSM.16.MT88.4 R56, [R118+0xb800] ;  /* 0x00b800007638783b */ /* 0x000f640000004200 */
[----:B------:R-:W-:Y:S05]  /*18740*/  MUFU.EX2 R161, R161 ;  /* 0x000000a100a17308 */ /* 0x000fea0000000800 */
[C---:B--2---:R-:W-:Y:S03]  /*18750*/  HMMA.16816.F32.BF16 R24, R48.reuse, R64, R24 ;  /* 0x000000403018723c */ /* 0x044fe60000041818 */
[----:B------:R-:W2:Y:S05]  /*18760*/  MUFU.EX2 R162, R162 ;  /* 0x000000a200a27308 */ /* 0x000eaa0000000800 */
[C---:B------:R-:W-:Y:S01]  /*18770*/  HMMA.16816.F32.BF16 R28, R48.reuse, R66, R28 ;  /* 0x00000042301c723c */ /* 0x040fe2000004181c */
[----:B------:R-:W2:Y:S02]  /*18780*/  LDSM.16.MT88.4 R64, [R185+0x9c00] ;  /* 0x009c0000b940783b */ /* 0x000ea40000004200 */
[----:B------:R-:W1:Y:S05]  /*18790*/  MUFU.EX2 R160, R160 ;  /* 0x000000a000a07308 */ /* 0x000e6a0000000800 */
        /* <DEDUP_REMOVED lines=8> */
[----:B------:R-:W-:Y:S05]  /*18820*/  MUFU.EX2 R152, R152 ;  /* 0x0000009800987308 */ /* 0x000fea0000000800 */
[C---:B------:R-:W-:Y:S01]  /*18830*/  HMMA.16816.F32.BF16 R36, R48.reuse, R58, R36 ;  /* 0x0000003a3024723c */ /* 0x040fe20000041824 */
[----:B------:R-:W1:Y:S02]  /*18840*/  LDSM.16.MT88.4 R56, [R185+0xbc00] ;  /* 0x00bc0000b938783b */ /* 0x000e640000004200 */
[----:B------:R-:W5:Y:S05]  /*18850*/  MUFU.EX2 R153, R153 ;  /* 0x0000009900997308 */ /* 0x000f6a0000000800 */
[C---:B------:R-:W-:Y:S01]  /*18860*/  HMMA.16816.F32.BF16 R44, R48.reuse, R70, R44 ;  /* 0x00000046302c723c */ /* 0x040fe2000004182c */
[----:B------:R-:W-:Y:S02]  /*18870*/  LDSM.16.MT88.4 R68, [R185+0xdc00] ;  /* 0x00dc0000b944783b */ /* 0x000fe40000004200 */
[----:B------:R-:W-:Y:S05]  /*18880*/  MUFU.EX2 R150, R150 ;  /* 0x0000009600967308 */ /* 0x000fea0000000800 */
[C---:B------:R-:W-:Y:S03]  /*18890*/  HMMA.16816.F32.BF16 R52, R48.reuse, R60, R52 ;  /* 0x0000003c3034723c */ /* 0x040fe60000041834 */
[----:B------:R-:W1:Y:S05]  /*188a0*/  MUFU.EX2 R151, R151 ;  /* 0x0000009700977308 */ /* 0x000e6a0000000800 */
[----:B------:R-:W-:Y:S01]  /*188b0*/  HMMA.16816.F32.BF16 R4, R48, R62, R4 ;  /* 0x0000003e3004723c */ /* 0x000fe20000041804 */
[----:B------:R-:W5:Y:S02]  /*188c0*/  LDSM.16.MT88.4 R60, [R118+0xbc00] ;  /* 0x00bc0000763c783b */ /* 0x000f640000004200 */
[----:B------:R-:W1:Y:S04]  /*188d0*/  MUFU.EX2 R149, R149 ;  /* 0x0000009500957308 */ /* 0x000e680000000800 */
[----:B---3--:R-:W-:-:S02]  /*188e0*/  F2FP.BF16.PACK_AB R48, R95, R94 ;  /* 0x0000005e5f30723e */ /* 0x008fc400000010ff */
        /* <DEDUP_REMOVED lines=16> */
[----:B------:R-:W3:Y:S06]  /*189f0*/  MUFU.EX2 R168, R168 ;  /* 0x000000a800a87308 */ /* 0x000eec0000000800 */
[C---:B------:R-:W-:Y:S02]  /*18a00*/  HMMA.16816.F32.BF16 R16, R48.reuse, R72, R16 ;  /* 0x000000483010723c */ /* 0x040fe40000041810 */
[----:B------:R-:W-:Y:S06]  /*18a10*/  MUFU.EX2 R143, R143 ;  /* 0x0000008f008f7308 */ /* 0x000fec0000000800 */
[C---:B------:R-:W-:Y:S01]  /*18a20*/  HMMA.16816.F32.BF16 R20, R48.reuse, R74, R20 ;  /* 0x0000004a3014723c */ /* 0x040fe20000041814 */
[----:B------:R-:W-:Y:S01]  /*18a30*/  LDSM.16.MT88.4 R72, [R118+0xa000] ;  /* 0x00a000007648783b */ /* 0x000fe20000004200 */
[----:B------:R-:W4:Y:S06]  /*18a40*/  MUFU.EX2 R142, R142 ;  /* 0x0000008e008e7308 */ /* 0x000f2c0000000800 */
[C---:B-----5:R-:W-:Y:S02]  /*18a50*/  HMMA.16816.F32.BF16 R32, R48.reuse, R60, R32 ;  /* 0x0000003c3020723c */ /* 0x060fe40000041820 */
[----:B------:R-:W5:Y:S06]  /*18a60*/  MUFU.EX2 R141, R141 ;  /* 0x0000008d008d7308 */ /* 0x000f6c0000000800 */
[C---:B------:R-:W-:Y:S01]  /*18a70*/  HMMA.16816.F32.BF16 R36, R48.reuse, R62, R36 ;  /* 0x0000003e3024723c */ /* 0x040fe20000041824 */
[----:B------:R-:W1:Y:S01]  /*18a80*/  LDSM.16.MT88.4 R60, [R185+0xc000] ;  /* 0x00c00000b93c783b */ /* 0x000e620000004200 */
[----:B------:R-:W-:Y:S06]  /*18a90*/  MUFU.EX2 R121, R121 ;  /* 0x0000007900797308 */ /* 0x000fec0000000800 */
[C---:B------:R-:W-:Y:S02]  /*18aa0*/  HMMA.16816.F32.BF16 R40, R48.reuse, R68, R40 ;  /* 0x000000443028723c */ /* 0x040fe40000041828 */
[----:B------:R-:W-:Y:S06]  /*18ab0*/  MUFU.EX2 R144, R144 ;  /* 0x0000009000907308 */ /* 0x000fec0000000800 */
[C---:B------:R-:W-:Y:S01]  /*18ac0*/  HMMA.16816.F32.BF16 R44, R48.reuse, R70, R44 ;  /* 0x00000046302c723c */ /* 0x040fe2000004182c */
[----:B------:R-:W3:Y:S01]  /*18ad0*/  LDSM.16.MT88.4 R68, [R185+0xe000] ;  /* 0x00e00000b944783b */ /* 0x000ee20000004200 */
[----:B------:R-:W-:Y:S06]  /*18ae0*/  MUFU.EX2 R3, R3 ;  /* 0x0000000300037308 */ /* 0x000fec0000000800 */
[C---:B--2---:R-:W-:Y:S02]  /*18af0*/  HMMA.16816.F32.BF16 R52, R48.reuse, R64, R52 ;  /* 0x000000403034723c */ /* 0x044fe40000041834 */
[----:B------:R-:W-:Y:S06]  /*18b00*/  MUFU.EX2 R2, R2 ;  /* 0x0000000200027308 */ /* 0x000fec0000000800 */
[----:B------:R-:W-:Y:S01]  /*18b10*/  HMMA.16816.F32.BF16 R4, R48, R66, R4 ;  /* 0x000000423004723c */ /* 0x000fe20000041804 */
[----:B------:R-:W-:Y:S06]  /*18b20*/  LDSM.16.MT88.4 R64, [R118+0xe000] ;  /* 0x00e000007640783b */ /* 0x000fec0000004200 */
[----:B------:R-:W-:-:S02]  /*18b30*/  F2FP.BF16.PACK_AB R48, R167, R164 ;  /* 0x000000a4a730723e */ /* 0x000fc400000010ff */
[----:B------:R-:W-:Y:S02]  /*18b40*/  F2FP.BF16.PACK_AB R49, R166, R163 ;  /* 0x000000a3a631723e */ /* 0x000fe400000010ff */
[----:B------:R-:W-:Y:S02]  /*18b50*/  F2FP.BF16.PACK_AB R50, R162, R161 ;  /* 0x000000a1a232723e */ /* 0x000fe400000010ff */
[----:B------:R-:W-:-:S07]  /*18b60*/  F2FP.BF16.PACK_AB R51, R160, R165 ;  /* 0x000000a5a033723e */ /* 0x000fce00000010ff */
[C---:B-1----:R-:W-:Y:S08]  /*18b70*/  HMMA.16816.F32.BF16 R8, R48.reuse, R56, R8 ;  /* 0x000000383008723c */ /* 0x042ff00000041808 */
[C---:B------:R-:W-:Y:S01]  /*18b80*/  HMMA.16816.F32.BF16 R12, R48.reuse, R58, R12 ;  /* 0x0000003a300c723c */ /* 0x040fe2000004180c */
[----:B------:R-:W1:Y:S07]  /*18b90*/  LDSM.16.MT88.4 R56, [R118+0xc000] ;  /* 0x00c000007638783b */ /* 0x000e6e0000004200 */
[C---:B------:R-:W-:Y:S08]  /*18ba0*/  HMMA.16816.F32.BF16 R24, R48.reuse, R60, R24 ;  /* 0x0000003c3018723c */ /* 0x040ff00000041818 */
[C---:B------:R-:W-:Y:S01]  /*18bb0*/  HMMA.16816.F32.BF16 R28, R48.reuse, R62, R28 ;  /* 0x0000003e301c723c */ /* 0x040fe2000004181c */
[----:B------:R-:W2:Y:S07]  /*18bc0*/  LDSM.16.MT88.4 R60, [R185+0xa400] ;  /* 0x00a40000b93c783b */ /* 0x000eae0000004200 */
[C---:B------:R-:W-:Y:S08]  /*18bd0*/  HMMA.16816.F32.BF16 R16, R48.reuse, R72, R16 ;  /* 0x000000483010723c */ /* 0x040ff00000041810 */
[C---:B------:R-:W-:Y:S01]  /*18be0*/  HMMA.16816.F32.BF16 R20, R48.reuse, R74, R20 ;  /* 0x0000004a3014723c */ /* 0x040fe20000041814 */
[----:B------:R-:W-:Y:S07]  /*18bf0*/  LDSM.16.MT88.4 R72, [R118+0xa400] ;  /* 0x00a400007648783b */ /* 0x000fee0000004200 */
[C---:B---3--:R-:W-:Y:S08]  /*18c00*/  HMMA.16816.F32.BF16 R40, R48.reuse, R68, R40 ;  /* 0x000000443028723c */ /* 0x048ff00000041828 */
[C---:B-1----:R-:W-:Y:S08]  /*18c10*/  HMMA.16816.F32.BF16 R32, R48.reuse, R56, R32 ;  /* 0x000000383020723c */ /* 0x042ff00000041820 */
[C---:B------:R-:W-:Y:S01]  /*18c20*/  HMMA.16816.F32.BF16 R36, R48.reuse, R58, R36 ;  /* 0x0000003a3024723c */ /* 0x040fe20000041824 */
[----:B------:R-:W1:Y:S07]  /*18c30*/  LDSM.16.MT88.4 R56, [R185+0xc400] ;  /* 0x00c40000b938783b */ /* 0x000e6e0000004200 */
        /* <DEDUP_REMOVED lines=9> */
[C---:B--2---:R-:W-:Y:S08]  /*18cd0*/  HMMA.16816.F32.BF16 R8, R48.reuse, R60, R8 ;  /* 0x0000003c3008723c */ /* 0x044ff00000041808 */
[C---:B------:R-:W-:Y:S01]  /*18ce0*/  HMMA.16816.F32.BF16 R12, R48.reuse, R62, R12 ;  /* 0x0000003e300c723c */ /* 0x040fe2000004180c */
[----:B------:R-:W2:Y:S07]  /*18cf0*/  LDSM.16.MT88.4 R60, [R118+0xc400] ;  /* 0x00c40000763c783b */ /* 0x000eae0000004200 */
[C---:B-1----:R-:W-:Y:S08]  /*18d00*/  HMMA.16816.F32.BF16 R24, R48.reuse, R56, R24 ;  /* 0x000000383018723c */ /* 0x042ff00000041818 */
[C---:B------:R-:W-:Y:S01]  /*18d10*/  HMMA.16816.F32.BF16 R28, R48.reuse, R58, R28 ;  /* 0x0000003a301c723c */ /* 0x040fe2000004181c */
[----:B------:R-:W1:Y:S07]  /*18d20*/  LDSM.16.MT88.4 R56, [R118+0xa800] ;  /* 0x00a800007638783b */ /* 0x000e6e0000004200 */
[C---:B------:R-:W-:Y:S08]  /*18d30*/  HMMA.16816.F32.BF16 R16, R48.reuse, R72, R16 ;  /* 0x000000483010723c */ /* 0x040ff00000041810 */
[C---:B------:R-:W-:Y:S01]  /*18d40*/  HMMA.16816.F32.BF16 R20, R48.reuse, R74, R20 ;  /* 0x0000004a3014723c */ /* 0x040fe20000041814 */
[----:B------:R-:W1:Y:S07]  /*18d50*/  LDSM.16.MT88.4 R72, [R185+0xa800] ;  /* 0x00a80000b948783b */ /* 0x000e6e0000004200 */
[C---:B---3--:R-:W-:Y:S07]  /*18d60*/  HMMA.16816.F32.BF16 R52, R48.reuse, R64, R52 ;  /* 0x000000403034723c */ /* 0x048fee0000041834 */
[----:B------:R-:W-:Y:S01]  /*18d70*/  F2FP.BF16.PACK_AB R64, R168, R145 ;  /* 0x00000091a840723e */ /* 0x000fe200000010ff */
[----:B------:R-:W-:Y:S01]  /*18d80*/  HMMA.16816.F32.BF16 R4, R48, R66, R4 ;  /* 0x000000423004723c */ /* 0x000fe20000041804 */
[----:B------:R-:W-:-:S06]  /*18d90*/  F2FP.BF16.PACK_AB R65, R147, R148 ;  /* 0x000000949341723e */ /* 0x000fcc00000010ff */
[----:B----4-:R-:W-:Y:S01]  /*18da0*/  F2FP.BF16.PACK_AB R66, R142, R143 ;  /* 0x0000008f8e42723e */ /* 0x010fe200000010ff */
[----:B--2---:R-:W-:Y:S01]  /*18db0*/  HMMA.16816.F32.BF16 R32, R48, R60, R32 ;  /* 0x0000003c3020723c */ /* 0x004fe20000041820 */
[----:B-----5:R-:W-:-:S07]  /*18dc0*/  F2FP.BF16.PACK_AB R67, R141, R146 ;  /* 0x000000928d43723e */ /* 0x020fce00000010ff */
[----:B------:R-:W-:Y:S01]  /*18dd0*/  HMMA.16816.F32.BF16 R36, R48, R62, R36 ;  /* 0x0000003e3024723c */ /* 0x000fe20000041824 */
[----:B------:R-:W2:Y:S07]  /*18de0*/  LDSM.16.MT88.4 R60, [R185+0xc800] ;  /* 0x00c80000b93c783b */ /* 0x000eae0000004200 */
[C---:B-1----:R-:W-:Y:S08]  /*18df0*/  HMMA.16816.F32.BF16 R16, R64.reuse, R56, R16 ;  /* 0x000000384010723c */ /* 0x042ff00000041810 */
[----:B------:R-:W-:Y:S01]  /*18e00*/  HMMA.16816.F32.BF16 R20, R64, R58, R20 ;  /* 0x0000003a4014723c */ /* 0x000fe20000041814 */
[----:B------:R-:W1:Y:S07]  /*18e10*/  LDSM.16.MT88.4 R56, [R118+0xe800] ;  /* 0x00e800007638783b */ /* 0x000e6e0000004200 */
[C---:B------:R-:W-:Y:S08]  /*18e20*/  HMMA.16816.F32.BF16 R40, R48.reuse, R68, R40 ;  /* 0x000000443028723c */ /* 0x040ff00000041828 */
[----:B------:R-:W-:Y:S01]  /*18e30*/  HMMA.16816.F32.BF16 R44, R48, R70, R44 ;  /* 0x00000046302c723c */ /* 0x000fe2000004182c */
[----:B------:R-:W3:Y:S04]  /*18e40*/  LDSM.16.MT88.4 R68, [R185+0xe800] ;  /* 0x00e80000b944783b */ /* 0x000ee80000004200 */
[----:B------:R-:W4:Y:S03]  /*18e50*/  LDSM.16.MT88.4 R48, [R118+0xc800] ;  /* 0x00c800007630783b */ /* 0x000f260000004200 */
[C---:B------:R-:W-:Y:S08]  /*18e60*/  HMMA.16816.F32.BF16 R8, R64.reuse, R72, R8 ;  /* 0x000000484008723c */ /* 0x040ff00000041808 */
[C---:B--2---:R-:W-:Y:S07]  /*18e70*/  HMMA.16816.F32.BF16 R24, R64.reuse, R60, R24 ;  /* 0x0000003c4018723c */ /* 0x044fee0000041818 */
[-CC-:B------:R-:W-:Y:S01]  /*18e80*/  FFMA.FTZ R60, R123, R139.reuse, -R134.reuse ;  /* 0x0000008b7b3c7223 */ /* 0x180fe20000010886 */
[----:B------:R-:W-:Y:S01]  /*18e90*/  HMMA.16816.F32.BF16 R28, R64, R62, R28 ;  /* 0x0000003e401c723c */ /* 0x000fe2000004181c */
[----:B------:R-:W-:-:S04]  /*18ea0*/  FFMA.FTZ R61, R124, R139, -R134 ;  /* 0x0000008b7c3d7223 */ /* 0x000fc80000010886 */
[----:B------:R-:W-:Y:S02]  /*18eb0*/  MUFU.EX2 R60, R60 ;  /* 0x0000003c003c7308 */ /* 0x000fe40000000800 */
[-CC-:B------:R-:W-:Y:S01]  /*18ec0*/  FFMA.FTZ R62, R122, R139.reuse, -R134.reuse ;  /* 0x0000008b7a3e7223 */ /* 0x180fe20000010886 */
[----:B-1----:R-:W-:Y:S01]  /*18ed0*/  HMMA.16816.F32.BF16 R52, R64, R56, R52 ;  /* 0x000000384034723c */ /* 0x002fe20000041834 */
[----:B------:R-:W-:-:S04]  /*18ee0*/  FFMA.FTZ R63, R125, R139, -R134 ;  /* 0x0000008b7d3f7223 */ /* 0x000fc80000010886 */
[----:B------:R-:W1:Y:S02]  /*18ef0*/  MUFU.EX2 R61, R61 ;  /* 0x0000003d003d7308 */ /* 0x000e640000000800 */
[----:B------:R-:W-:Y:S01]  /*18f00*/  FADD.FTZ R57, R131, R132 ;  /* 0x0000008483397221 */ /* 0x000fe20000010000 */
[C---:B------:R-:W-:Y:S03]  /*18f10*/  HMMA.16816.F32.BF16 R12, R64.reuse, R74, R12 ;  /* 0x0000004a400c723c */ /* 0x040fe6000004180c */
[----:B------:R-:W-:Y:S02]  /*18f20*/  FADD.FTZ R57, R0, R57 ;  /* 0x0000003900397221 */ /* 0x000fe40000010000 */
[----:B------:R-:W-:Y:S02]  /*18f30*/  MUFU.EX2 R62, R62 ;  /* 0x0000003e003e7308 */ /* 0x000fe40000000800 */
[----:B------:R-:W-:Y:S01]  /*18f40*/  FADD.FTZ R0, R84, R57 ;  /* 0x0000003954007221 */ /* 0x000fe20000010000 */
[----:B---3--:R-:W-:Y:S03]  /*18f50*/  HMMA.16816.F32.BF16 R40, R64, R68, R40 ;  /* 0x000000444028723c */ /* 0x008fe60000041828 */
[----:B------:R-:W-:-:S02]  /*18f60*/  FADD.FTZ R0, R81, R0 ;  /* 0x0000000051007221 */ /* 0x000fc40000010000 */
[----:B------:R-:W2:Y:S02]  /*18f70*/  MUFU.EX2 R63, R63 ;  /* 0x0000003f003f7308 */ /* 0x000ea40000000800 */
[----:B-1----:R-:W-:Y:S01]  /*18f80*/  F2FP.BF16.PACK_AB R68, R61, R60 ;  /* 0x0000003c3d44723e */ /* 0x002fe200000010ff */
[----:B------:R-:W-:Y:S01]  /*18f90*/  HMMA.16816.F32.BF16 R44, R64, R70, R44 ;  /* 0x00000046402c723c */ /* 0x000fe2000004182c */
[----:B------:R-:W-:Y:S01]  /*18fa0*/  F2FP.BF16.PACK_AB R69, R144, R121 ;  /* 0x000000799045723e */ /* 0x000fe200000010ff */
[----:B------:R-:W-:-:S04]  /*18fb0*/  FADD.FTZ R57, R77, R0 ;  /* 0x000000004d397221 */ /* 0x000fc80000010000 */
[----:B------:R-:W-:Y:S01]  /*18fc0*/  FADD.FTZ R57, R76, R57 ;  /* 0x000000394c397221 */ /* 0x000fe20000010000 */
[----:B------:R-:W-:Y:S01]  /*18fd0*/  F2FP.BF16.PACK_AB R71, R2, R3 ;  /* 0x000000030247723e */ /* 0x000fe200000010ff */
[----:B----4-:R-:W-:Y:S01]  /*18fe0*/  HMMA.16816.F32.BF16 R32, R64, R48, R32 ;  /* 0x000000304020723c */ /* 0x010fe20000041820 */
[----:B------:R-:W1:Y:S01]  /*18ff0*/  LDSM.16.MT88.4 R76, [R185+0xec00] ;  /* 0x00ec0000b94c783b */ /* 0x000e620000004200 */
[----:B------:R-:W-:Y:S01]  /*19000*/  FADD.FTZ R82, R82, R57 ;  /* 0x0000003952527221 */ /* 0x000fe20000010000 */
[----:B--2---:R-:W-:-:S03]  /*19010*/  F2FP.BF16.PACK_AB R70, R63, R62 ;  /* 0x0000003e3f46723e */ /* 0x004fc600000010ff */
[----:B------:R-:W-:Y:S02]  /*19020*/  FADD.FTZ R85, R85, R82 ;  /* 0x0000005255557221 */ /* 0x000fe40000010000 */
[----:B------:R-:W-:Y:S01]  /*19030*/  HMMA.16816.F32.BF16 R36, R64, R50, R36 ;  /* 0x000000324024723c */ /* 0x000fe20000041824 */
[----:B------:R-:W-:Y:S01]  /*19040*/  LDSM.16.MT88.4 R48, [R185+0xcc00] ;  /* 0x00cc0000b930783b */ /* 0x000fe20000004200 */
[----:B------:R-:W-:-:S04]  /*19050*/  FADD.FTZ R86, R86, R85 ;  /* 0x0000005556567221 */ /* 0x000fc80000010000 */
[----:B------:R-:W-:Y:S02]  /*19060*/  FADD.FTZ R87, R87, R86 ;  /* 0x0000005657577221 */ /* 0x000fe40000010000 */
[----:B------:R-:W-:Y:S01]  /*19070*/  HMMA.16816.F32.BF16 R112, R68, R108, R8 ;  /* 0x0000006c4470723c */ /* 0x000fe20000041808 */
[----:B------:R-:W2:Y:S01]  /*19080*/  LDSM.16.MT88.4 R8, [R118+0xcc00] ;  /* 0x00cc00007608783b */ /* 0x000ea20000004200 */
[----:B------:R-:W-:-:S04]  /*19090*/  FADD.FTZ R0, R94, R87 ;  /* 0x000000575e007221 */ /* 0x000fc80000010000 */
[----:B------:R-:W-:Y:S02]  /*190a0*/  FADD.FTZ R0, R95, R0 ;  /* 0x000000005f007221 */ /* 0x000fe40000010000 */
        /* <DEDUP_REMOVED lines=8> */
[----:B------:R-:W-:Y:S01]  /*19130*/  HMMA.16816.F32.BF16 R4, R64, R58, R4 ;  /* 0x0000003a4004723c */ /* 0x000fe20000041804 */
[----:B------:R-:W-:Y:S02]  /*19140*/  FADD.FTZ R166, R166, R163 ;  /* 0x000000a3a6a67221 */ /* 0x000fe40000010000 */
[----:B------:R-:W-:Y:S02]  /*19150*/  FADD.FTZ R0, R167, R0 ;  /* 0x00000000a7007221 */ /* 0x000fe40000010000 */
[----:B------:R-:W-:-:S03]  /*19160*/  FADD.FTZ R165, R165, R166 ;  /* 0x000000a6a5a57221 */ /* 0x000fc60000010000 */
[----:B-1----:R-:W-:Y:S01]  /*19170*/  HMMA.16816.F32.BF16 R80, R68, R76, R40 ;  /* 0x0000004c4450723c */ /* 0x002fe20000041828 */
[----:B------:R-:W-:-:S04]  /*19180*/  FADD.FTZ R160, R160, R165 ;  /* 0x000000a5a0a07221 */ /* 0x000fc80000010000 */
[----:B------:R-:W-:-:S03]  /*19190*/  FADD.FTZ R155, R155, R160 ;  /* 0x000000a09b9b7221 */ /* 0x000fc60000010000 */
[C---:B------:R-:W-:Y:S08]  /*191a0*/  HMMA.16816.F32.BF16 R100, R68.reuse, R102, R20 ;  /* 0x000000664464723c */ /* 0x040ff00000041814 */
[C---:B--2---:R-:W-:Y:S07]  /*191b0*/  HMMA.16816.F32.BF16 R88, R68.reuse, R8, R32 ;  /* 0x000000084458723c */ /* 0x044fee0000041820 */
        /* <DEDUP_REMOVED lines=22> */
[----:B------:R-:W-:Y:S01]  /*19320*/  FADD.FTZ R121, R121, R0 ;  /* 0x0000000079797221 */ /* 0x000fe20000010000 */
[----:B------:R-:W-:Y:S01]  /*19330*/  MOV R0, R135 ;  /* 0x0000008700007202 */ /* 0x000fe20000000f00 */
[----:B------:R-:W-:Y:S01]  /*19340*/  FADD.FTZ R60, R60, R9 ;  /* 0x000000093c3c7221 */ /* 0x000fe20000010000 */
[----:B------:R-:W-:Y:S01]  /*19350*/  HMMA.16816.F32.BF16 R68, R68, R14, R4 ;  /* 0x0000000e4444723c */ /* 0x000fe20000041804 */
[----:B------:R-:W-:-:S02]  /*19360*/  FADD.FTZ R144, R144, R121 ;  /* 0x0000007990907221 */ /* 0x000fc40000010000 */
[----:B------:R-:W-:Y:S02]  /*19370*/  FADD.FTZ R61, R61, R60 ;  /* 0x0000003c3d3d7221 */ /* 0x000fe40000010000 */
[----:B------:R-:W-:Y:S02]  /*19380*/  FADD.FTZ R3, R3, R144 ;  /* 0x0000009003037221 */ /* 0x000fe40000010000 */
[----:B------:R-:W-:Y:S02]  /*19390*/  FADD.FTZ R62, R62, R61 ;  /* 0x0000003d3e3e7221 */ /* 0x000fe40000010000 */
[----:B------:R-:W-:Y:S01]  /*193a0*/  FADD.FTZ R209, R2, R3 ;  /* 0x0000000302d17221 */ /* 0x000fe20000010000 */
[----:B------:R-:W-:Y:S01]  /*193b0*/  MOV R2, R138 ;  /* 0x0000008a00027202 */ /* 0x000fe20000000f00 */
[----:B------:R-:W-:-:S08]  /*193c0*/  FADD.FTZ R208, R63, R62 ;  /* 0x0000003e3fd07221 */ /* 0x000fd00000010000 */
.L_x_1768:
[----:B------:R-:W-:Y:S05]  /*193d0*/  @!P6 BRA `(.L_x_1777) ;  /* 0x000045f00000e947 */ /* 0x000fea0003800000 */
[----:B------:R-:W-:Y:S02]  /*193e0*/  MOV R119, R0 ;  /* 0x0000000000777202 */ /* 0x000fe40000000f00 */
[----:B------:R-:W-:-:S02]  /*193f0*/  MOV R3, R2 ;  /* 0x0000000200037202 */ /* 0x000fc40000000f00 */
.L_x_1786:
        /* <DEDUP_REMOVED lines=69> */
.L_x_1779:
[----:B------:R-:W2:Y:S02]  /*19850*/  LD.E R4, [R116.64+0x40] ;  /* 0x0000400474047980 */ /* 0x000ea4000c101900 */
[----:B--2---:R-:W-:Y:S04]  /*19860*/  LEA R4, -R4, RZ, 0x7 ;  /* 0x000000ff04047211 */ /* 0x004fe800078e39ff */
[----:B------:R-:W-:Y:S02]  /*19870*/  SHF.R.S32.HI R0, RZ, 0x1f, R4 ;  /* 0x0000001fff007819 */ /* 0x000fe40000011404 */
.L_x_1780:
[----:B------:R-:W-:Y:S05]  /*19880*/  BSYNC B0 ;  /* 0x0000000000007941 */ /* 0x000fea0003800000 */
.L_x_1778:
        /* <DEDUP_REMOVED lines=47> */
[----:B------:R-:W-:Y:S03]  /*19b80*/  ISETP.GT.AND P0, PT, R204, R193, PT ;  /* 0x000000c1cc00720c */ /* 0x000fe60003f04270 */
        /* <DEDUP_REMOVED lines=339> */
[----:B------:R-:W2:Y:S01]  /*1b0c0*/  I2F.RP R6, R7 ;  /* 0x0000000700067306 */ /* 0x000ea20000209400 */
[----:B------:R-:W-:Y:S02]  /*1b0d0*/  LOP3.LUT R8, R8, R11, RZ, 0x3c, !PT ;  /* 0x0000000b08087212 */ /* 0x000fe400078e3cff */
[----:B------:R-:W-:Y:S07]  /*1b0e0*/  IMAD.MOV R5, RZ, RZ, -R5 ;  /* 0x000000ffff057224 */ /* 0x000fee00078e0a05 */
[----:B--2---:R-:W2:Y:S02]  /*1b0f0*/  MUFU.RCP R0, R6 ;  /* 0x0000000600007308 */ /* 0x004ea40000001000 */
[----:B--2---:R-:W-:Y:S08]  /*1b100*/  IADD3 R12, R0, 0xffffffe, RZ ;  /* 0x0ffffffe000c7810 */ /* 0x004ff00007ffe0ff */
[----:B------:R-:W2:Y:S02]  /*1b110*/  F2I.FTZ.U32.TRUNC.NTZ R13, R12 ;  /* 0x0000000c000d7305 */ /* 0x000ea4000021f000 */
[--C-:B--2---:R-:W-:Y:S02]  /*1b120*/  IMAD.MOV R0, RZ, RZ, -R13.reuse ;  /* 0x000000ffff007224 */ /* 0x104fe400078e0a0d */
        /* <DEDUP_REMOVED lines=49> */
.L_x_1784:
[----:B------:R-:W2:Y:S02]  /*1b440*/  LD.E R4, [R116.64+0x38] ;  /* 0x0000380474047980 */ /* 0x000ea4000c101900 */
[----:B--2---:R-:W-:Y:S04]  /*1b450*/  LEA R4, -R4, RZ, 0x7 ;  /* 0x000000ff04047211 */ /* 0x004fe800078e39ff */
[----:B------:R-:W-:Y:S02]  /*1b460*/  SHF.R.S32.HI R0, RZ, 0x1f, R4 ;  /* 0x0000001fff007819 */ /* 0x000fe40000011404 */
.L_x_1785:
[----:B------:R-:W-:Y:S05]  /*1b470*/  BSYNC B0 ;  /* 0x0000000000007941 */ /* 0x000fea0003800000 */
.L_x_1783:
        /* <DEDUP_REMOVED lines=91> */
.L_x_1782:
[----:B--234-:R-:W-:Y:S05]  /*1ba30*/  BSYNC B1 ;  /* 0x0000000000017941 */ /* 0x01cfea0003800000 */
.L_x_1781:
        /* <DEDUP_REMOVED lines=91> */
[----:B------:R-:W-:Y:S01]  /*1bff0*/  FFMA.FTZ R59, R227, R53, -R128 ;  /* 0x00000035e33b7223 */ /* 0x000fe20000010880 */
[----:B------:R-:W-:Y:S01]  /*1c000*/  ISETP.GT.AND P0, PT, R204, R193, PT ;  /* 0x000000c1cc00720c */ /* 0x000fe20003f04270 */
[-CC-:B------:R-:W-:Y:S02]  /*1c010*/  FFMA.FTZ R124, R226, R53.reuse, -R126.reuse ;  /* 0x00000035e27c7223 */ /* 0x180fe4000001087e */
[-C--:B------:R-:W-:Y:S02]  /*1c020*/  FFMA.FTZ R119, R225, R53.reuse, -R126 ;  /* 0x00000035e1777223 */ /* 0x080fe4000001087e */
[-CC-:B------:R-:W-:Y:S02]  /*1c030*/  FFMA.FTZ R58, R224, R53.reuse, -R128.reuse ;  /* 0x00000035e03a7223 */ /* 0x180fe40000010880 */
[-C--:B------:R-:W-:Y:S01]  /*1c040*/  FFMA.FTZ R57, R231, R53.reuse, -R128 ;  /* 0x00000035e7397223 */ /* 0x080fe20000010880 */
[----:B------:R-:W2:Y:S01]  /*1c050*/  MUFU.EX2 R3, R3 ;  /* 0x0000000300037308 */ /* 0x000ea20000000800 */
[-CC-:B------:R-:W-:Y:S02]  /*1c060*/  FFMA.FTZ R120, R230, R53.reuse, -R126.reuse ;  /* 0x00000035e6787223 */ /* 0x180fe4000001087e */
[-CC-:B------:R-:W-:Y:S02]  /*1c070*/  FFMA.FTZ R55, R229, R53.reuse, -R126.reuse ;  /* 0x00000035e5377223 */ /* 0x180fe4000001087e */
[-C--:B------:R-:W-:Y:S02]  /*1c080*/  FFMA.FTZ R221, R221, R53.reuse, -R126 ;  /* 0x00000035dddd7223 */ /* 0x080fe4000001087e */
[-CC-:B------:R-:W-:Y:S02]  /*1c090*/  FFMA.FTZ R121, R183, R53.reuse, -R128.reuse ;  /* 0x00000035b7797223 */ /* 0x180fe40000010880 */
[-C--:B------:R-:W-:Y:S01]  /*1c0a0*/  FFMA.FTZ R130, R182, R53.reuse, -R128 ;  /* 0x00000035b6827223 */ /* 0x080fe20000010880 */
[----:B------:R-:W-:Y:S01]  /*1c0b0*/  MUFU.EX2 R122, R122 ;  /* 0x0000007a007a7308 */ /* 0x000fe20000000800 */
[-CC-:B------:R-:W-:Y:S02]  /*1c0c0*/  FFMA.FTZ R123, R181, R53.reuse, -R126.reuse ;  /* 0x00000035b57b7223 */ /* 0x180fe4000001087e */
[----:B------:R-:W-:Y:S02]  /*1c0d0*/  FFMA.FTZ R132, R180, R53, -R126 ;  /* 0x00000035b4847223 */ /* 0x000fe4000001087e */
        /* <DEDUP_REMOVED lines=30> */
[C---:B------:R-:W-:Y:S01]  /*1c2c0*/  FMUL.FTZ R40, R3.reuse, R76 ;  /* 0x0000004c03287220 */ /* 0x040fe20000410000 */
[----:B------:R-:W1:Y:S01]  /*1c2d0*/  MUFU.EX2 R57, R57 ;  /* 0x0000003900397308 */ /* 0x000e620000000800 */
[----:B------:R-:W-:Y:S02]  /*1c2e0*/  FMUL.FTZ R41, R3, R77 ;  /* 0x0000004d03297220 */ /* 0x000fe40000410000 */
        /* <DEDUP_REMOVED lines=12> */
[-C--:B------:R-:W-:Y:S02]  /*1c3b0*/  FFMA.FTZ R87, R216, R53.reuse, -R126 ;  /* 0x00000035d8577223 */ /* 0x080fe4000001087e */
        /* <DEDUP_REMOVED lines=20> */
[--C-:B------:R-:W-:Y:S02]  /*1c500*/  FFMA.FTZ R161, R161, R53, -R126.reuse ;  /* 0x00000035a1a17223 */ /* 0x100fe4000001087e */
[C---:B------:R-:W-:Y:S01]  /*1c510*/  FMUL.FTZ R12, R3.reuse, R104 ;  /* 0x00000068030c7220 */ /* 0x040fe20000410000 */
[C---:B------:R-:W-:Y:S01]  /*1c520*/  HMMA.16816.F32.BF16 R8, R60.reuse, R14, R8 ;  /* 0x0000000e3c08723c */ /* 0x040fe20000041808 */
[----:B------:R-:W2:Y:S03]  /*1c530*/  MUFU.EX2 R87, R87 ;  /* 0x0000005700577308 */ /* 0x000ea60000000800 */
[----:B------:R-:W-:Y:S02]  /*1c540*/  FMUL.FTZ R13, R3, R105 ;  /* 0x00000069030d7220 */ /* 0x000fe40000410000 */
[----:B------:R-:W-:Y:S02]  /*1c550*/  FFMA.FTZ R160, R160, R53, -R126 ;  /* 0x00000035a0a07223 */ /* 0x000fe4000001087e */
[C---:B------:R-:W-:Y:S03]  /*1c560*/  FMUL.FTZ R14, R52.reuse, R106 ;  /* 0x0000006a340e7220 */ /* 0x040fe60000410000 */
[----:B------:R-:W-:Y:S01]  /*1c570*/  MUFU.EX2 R121, R121 ;  /* 0x0000007900797308 */ /* 0x000fe20000000800 */
[----:B------:R-:W-:Y:S02]  /*1c580*/  FMUL.FTZ R15, R52, R107 ;  /* 0x0000006b340f7220 */ /* 0x000fe40000410000 */
[-CC-:B------:R-:W-:Y:S02]  /*1c590*/  FFMA.FTZ R159, R159, R53.reuse, -R128.reuse ;  /* 0x000000359f9f7223 */ /* 0x180fe40000010880 */
        /* <DEDUP_REMOVED lines=10> */
[----:B------:R-:W-:Y:S02]  /*1c640*/  FFMA.FTZ R96, R223, R53, -R128 ;  /* 0x00000035df607223 */ /* 0x000fe40000010880 */
[C---:B------:R-:W-:Y:S04]  /*1c650*/  FMUL.FTZ R22, R52.reuse, R98 ;  /* 0x0000006234167220 */ /* 0x040fe80000410000 */
[----:B------:R-:W-:Y:S02]  /*1c660*/  FMUL.FTZ R23, R52, R99 ;  /* 0x0000006334177220 */ /* 0x000fe40000410000 */
[-C--:B------:R-:W-:Y:S01]  /*1c670*/  FFMA.FTZ R99, R213, R53.reuse, -R126 ;  /* 0x00000035d5637223 */ /* 0x080fe2000001087e */
[----:B------:R-:W-:Y:S01]  /*1c680*/  MUFU.EX2 R96, R96 ;  /* 0x0000006000607308 */ /* 0x000fe20000000800 */
[-C--:B------:R-:W-:Y:S02]  /*1c690*/  FFMA.FTZ R97, R222, R53.reuse, -R128 ;  /* 0x00000035de617223 */ /* 0x080fe40000010880 */
[-C--:B------:R-:W-:Y:S01]  /*1c6a0*/  FFMA.FTZ R98, R212, R53.reuse, -R126 ;  /* 0x00000035d4627223 */ /* 0x080fe2000001087e */
[C---:B------:R-:W-:Y:S03]  /*1c6b0*/  HMMA.16816.F32.BF16 R20, R60.reuse, R28, R20 ;  /* 0x0000001c3c14723c */ /* 0x040fe60000041814 */
[-C--:B------:R-:W-:Y:S02]  /*1c6c0*/  FFMA.FTZ R154, R154, R53.reuse, -R128 ;  /* 0x000000359a9a7223 */ /* 0x080fe40000010880 */
[--C-:B------:R-:W-:Y:S01]  /*1c6d0*/  FFMA.FTZ R153, R153, R53, -R126.reuse ;  /* 0x0000003599997223 */ /* 0x100fe2000001087e */
[----:B------:R-:W-:Y:S01]  /*1c6e0*/  MUFU.EX2 R99, R99 ;  /* 0x0000006300637308 */ /* 0x000fe20000000800 */
[C---:B------:R-:W-:Y:S01]  /*1c6f0*/  FMUL.FTZ R28, R3.reuse, R88 ;  /* 0x00000058031c7220 */ /* 0x040fe20000410000 */
[C---:B------:R-:W-:Y:S04]  /*1c700*/  HMMA.16816.F32.BF16 R24, R60.reuse, R30, R24 ;  /* 0x0000001e3c18723c */ /* 0x040fe80000041818 */
[----:B------:R-:W-:Y:S02]  /*1c710*/  FMUL.FTZ R29, R3, R89 ;  /* 0x00000059031d7220 */ /* 0x000fe40000410000 */
[----:B------:R-:W-:Y:S02]  /*1c720*/  FFMA.FTZ R88, R220, R53, -R126 ;  /* 0x00000035dc587223 */ /* 0x000fe4000001087e */
[C---:B------:R-:W-:Y:S01]  /*1c730*/  FMUL.FTZ R30, R52.reuse, R90 ;  /* 0x0000005a341e7220 */ /* 0x040fe20000410000 */
[----:B------:R-:W4:Y:S03]  /*1c740*/  MUFU.EX2 R97, R97 ;  /* 0x0000006100617308 */ /* 0x000f260000000800 */
        /* <DEDUP_REMOVED lines=10> */
[----:B------:R-:W-:Y:S01]  /*1c7f0*/  MUFU.EX2 R91, R221 ;  /* 0x000000dd005b7308 */ /* 0x000fe20000000800 */
[----:B------:R-:W-:Y:S02]  /*1c800*/  FMUL.FTZ R37, R3, R81 ;  /* 0x0000005103257220 */ /* 0x000fe40000410000 */
[--C-:B------:R-:W-:Y:S02]  /*1c810*/  FFMA.FTZ R149, R149, R53, -R126.reuse ;  /* 0x0000003595957223 */ /* 0x100fe4000001087e */
[C---:B------:R-:W-:Y:S04]  /*1c820*/  FMUL.FTZ R38, R52.reuse, R82 ;  /* 0x0000005234267220 */ /* 0x040fe80000410000 */
[----:B------:R-:W-:Y:S01]  /*1c830*/  FMUL.FTZ R39, R52, R83 ;  /* 0x0000005334277220 */ /* 0x000fe20000410000 */
[----:B------:R-:W5:Y:S01]  /*1c840*/  MUFU.EX2 R88, R88 ;  /* 0x0000005800587308 */ /* 0x000f620000000800 */
        /* <DEDUP_REMOVED lines=10> */
[----:B------:R-:W1:Y:S01]  /*1c8f0*/  MUFU.EX2 R98, R98 ;  /* 0x0000006200627308 */ /* 0x000e620000000800 */
        /* <DEDUP_REMOVED lines=46> */
[----:B------:R-:W-:Y:S05]  /*1cbe0*/  MUFU.EX2 R131, R131 ;  /* 0x0000008300837308 */ /* 0x000fea0000000800 */
[C---:B------:R-:W-:Y:S05]  /*1cbf0*/  HMMA.16816.F32.BF16 R28, R60.reuse, R68, R28 ;  /* 0x000000443c1c723c */ /* 0x040fea000004181c */
        /* <DEDUP_REMOVED lines=15> */
[----:B------:R-:W-:Y:S02]  /*1ccf0*/  F2FP.BF16.PACK_AB R62, R130, R121 ;  /* 0x00000079823e723e */ /* 0x000fe400000010ff */
[----:B------:R-:W-:Y:S02]  /*1cd00*/  F2FP.BF16.PACK_AB R63, R132, R123 ;  /* 0x0000007b843f723e */ /* 0x000fe400000010ff */
[----:B------:R-:W-:Y:S05]  /*1cd10*/  MUFU.EX2 R164, R164 ;  /* 0x000000a400a47308 */ /* 0x000fea0000000800 */
        /* <DEDUP_REMOVED lines=139> */
[----:B------:R-:W-:Y:S02]  /*1d5d0*/  FADD.FTZ R4, R87, R4 ;  /* 0x0000000457047221 */ /* 0x000fe40000010000 */
[----:B------:R-:W-:Y:S01]  /*1d5e0*/  FADD.FTZ R6, R85, R6 ;  /* 0x0000000655067221 */ /* 0x000fe20000010000 */
[C---:B------:R-:W-:Y:S01]  /*1d5f0*/  HMMA.16816.F32.BF16 R104, R68.reuse, R100, R12 ;  /* 0x000000644468723c */ /* 0x040fe2000004180c */
[----:B------:R-:W1:Y:S02]  /*1d600*/  LDSM.16.MT88.4 R84, [R118+0xcc00] ;  /* 0x00cc00007654783b */ /* 0x000e640000004200 */
[----:B------:R-:W-:Y:S02]  /*1d610*/  FADD.FTZ R99, R99, R4 ;  /* 0x0000000463637221 */ /* 0x000fe40000010000 */
[----:B------:R-:W-:Y:S02]  /*1d620*/  FADD.FTZ R89, R89, R6 ;  /* 0x0000000659597221 */ /* 0x000fe40000010000 */
[----:B------:R-:W-:Y:S01]  /*1d630*/  FADD.FTZ R98, R98, R99 ;  /* 0x0000006362627221 */ /* 0x000fe20000010000 */
[C---:B------:R-:W-:Y:S01]  /*1d640*/  HMMA.16816.F32.BF16 R100, R68.reuse, R102, R16 ;  /* 0x000000664464723c */ /* 0x040fe20000041810 */
[----:B------:R-:W2:Y:S03]  /*1d650*/  LDSM.16.MT88.4 R4, [R118+0xec00] ;  /* 0x00ec00007604783b */ /* 0x000ea60000004200 */
        /* <DEDUP_REMOVED lines=10> */
[----:B------:R-:W-:Y:S04]  /*1d700*/  FADD.FTZ R134, R134, R125 ;  /* 0x0000007d86867221 */ /* 0x000fe80000010000 */
        /* <DEDUP_REMOVED lines=36> */
[----:B------:R-:W-:Y:S01]  /*1d950*/  MOV R3, R2 ;  /* 0x0000000200037202 */ /* 0x000fe20000000f00 */
[----:B------:R-:W-:Y:S02]  /*1d960*/  FADD.FTZ R141, R148, R141 ;  /* 0x0000008d948d7221 */ /* 0x000fe40000010000 */
[----:B------:R-:W-:Y:S02]  /*1d970*/  FADD.FTZ R143, R143, R142 ;  /* 0x0000008e8f8f7221 */ /* 0x000fe40000010000 */
[----:B------:R-:W-:Y:S02]  /*1d980*/  FADD.FTZ R56, R56, R141 ;  /* 0x0000008d38387221 */ /* 0x000fe40000010000 */
[----:B------:R-:W-:Y:S02]  /*1d990*/  FADD.FTZ R64, R64, R143 ;  /* 0x0000008f40407221 */ /* 0x000fe40000010000 */
[----:B------:R-:W-:Y:S02]  /*1d9a0*/  FADD.FTZ R209, R67, R56 ;  /* 0x0000003843d17221 */ /* 0x000fe40000010000 */
[----:B------:R-:W-:Y:S01]  /*1d9b0*/  FADD.FTZ R208, R65, R64 ;  /* 0x0000004041d07221 */ /* 0x000fe20000010000 */
[----:B------:R-:W-:-:S05]  /*1d9c0*/  @P0 BRA `(.L_x_1786) ;  /* 0xffffba3000000947 */ /* 0x000fca000383ffff */
.L_x_1777:
[----:B------:R1:W5:Y:S01]  /*1d9d0*/  LD.E R3, [R116.64+0xd8] ;  /* 0x0000d80474037980 */ /* 0x000362000c101900 */
[----:B------:R-:W-:-:S02]  /*1d9e0*/  MOV R8, 0x1f ;  /* 0x0000001f00087802 */ /* 0x000fc40000000f00 */
[----:B------:R-:W-:Y:S01]  /*1d9f0*/  MOV R5, 0xffffffff ;  /* 0xffffffff00057802 */ /* 0x000fe20000000f00 */
[----:B------:R-:W-:Y:S05]  /*1da00*/  BRA.DIV ~URZ, `(.L_x_1787) ;  /* 0x000010027f007947 */ /* 0x000fea000b800000 */
[----:B------:R2:W3:Y:S02]  /*1da10*/  SHFL.BFLY PT, R10, R208, 0x2, 0x1f ;  /* 0x0c401f00d00a7f89 */ /* 0x0004e400000e0000 */
.L_x_1797:
[----:B---3--:R-:W-:Y:S01]  /*1da20*/  FADD.FTZ R9, R10, R208 ;  /* 0x000000d00a097221 */ /* 0x008fe20000010000 */
[----:B------:R-:W-:Y:S05]  /*1da30*/  BRA.DIV ~URZ, `(.L_x_1788) ;  /* 0x000010127f007947 */ /* 0x000fea000b800000 */
[----:B------:R-:W3:Y:S04]  /*1da40*/  SHFL.BFLY PT, R6, R209, 0x2, 0x1f ;  /* 0x0c401f00d1067f89 */ /* 0x000ee800000e0000 */
[----:B------:R-:W4:Y:S01]  /*1da50*/  SHFL.BFLY PT, R4, R9, 0x1, 0x1f ;  /* 0x0c201f0009047f89 */ /* 0x000f2200000e0000 */
[----:B---3--:R-:W-:Y:S02]  /*1da60*/  FADD.FTZ R11, R6, R209 ;  /* 0x000000d1060b7221 */ /* 0x008fe40000010000 */
[----:B----4-:R-:W-:-:S03]  /*1da70*/  FADD.FTZ R4, R9, R4 ;  /* 0x0000000409047221 */ /* 0x010fc60000010000 */
[----:B------:R3:W4:Y:S04]  /*1da80*/  SHFL.BFLY PT, R10, R11, 0x1, 0x1f ;  /* 0x0c201f000b0a7f89 */ /* 0x00072800000e0000 */
.L_x_1798:
        /* <DEDUP_REMOVED lines=128> */
[----:B------:R-:W-:Y:S01]  /*1e290*/  SHF.L.U32 R16, R16, 0x2, RZ ;  /* 0x0000000210107819 */ /* 0x000fe200000006ff */
[----:B------:R-:W-:Y:S01]  /*1e2a0*/  IMAD.SHL.U32 R15, R15, 0x40, RZ ;  /* 0x000000400f0f7824 */ /* 0x000fe200078e00ff */
[----:B---3--:R-:W-:-:S02]  /*1e2b0*/  LEA.HI R14, R10, R10, RZ, 0x1 ;  /* 0x0000000a0a0e7211 */ /* 0x008fc400078f08ff */
[----:B------:R-:W-:Y:S01]  /*1e2c0*/  LOP3.LUT R18, R18, 0xfffffffe, RZ, 0xc0, !PT ;  /* 0xfffffffe12127812 */ /* 0x000fe200078ec0ff */
[----:B------:R-:W3:Y:S01]  /*1e2d0*/  @P2 MUFU.LG2 R6, R6 ;  /* 0x0000000600062308 */ /* 0x000ee20000000c00 */
[----:B------:R-:W-:Y:S02]  /*1e2e0*/  SHF.R.S32.HI R12, RZ, 0x1, R14 ;  /* 0x00000001ff0c7819 */ /* 0x000fe4000001140e */
[----:B------:R-:W-:Y:S02]  /*1e2f0*/  LOP3.LUT R17, R14, 0xfffffffe, RZ, 0xc0, !PT ;  /* 0xfffffffe0e117812 */ /* 0x000fe400078ec0ff */
[----:B------:R-:W-:Y:S02]  /*1e300*/  LOP3.LUT R15, R15, 0xc0, RZ, 0xc0, !PT ;  /* 0x000000c00f0f7812 */ /* 0x000fe400078ec0ff */
[----:B------:R-:W-:Y:S01]  /*1e310*/  SHF.L.U32 R12, R12, 0x3, RZ ;  /* 0x000000030c0c7819 */ /* 0x000fe200000006ff */
[----:B------:R-:W-:Y:S01]  /*1e320*/  IMAD.IADD R14, R10, 0x1, -R17 ;  /* 0x000000010a0e7824 */ /* 0x000fe200078e0a11 */
[----:B------:R-:W-:Y:S01]  /*1e330*/  LOP3.LUT R16, R16, 0x3fffff00, RZ, 0xc0, !PT ;  /* 0x3fffff0010107812 */ /* 0x000fe200078ec0ff */
[----:B--2---:R-:W-:Y:S01]  /*1e340*/  @P3 FMUL.FTZ R4, R4, 0.69314718246459960938 ;  /* 0x3f31721804043820 */ /* 0x004fe20000410000 */
[----:B------:R-:W-:-:S02]  /*1e350*/  IADD3 R13, R7, -R18, RZ ;  /* 0x80000012070d7210 */ /* 0x000fc40007ffe0ff */
[----:B------:R-:W-:Y:S02]  /*1e360*/  LOP3.LUT R12, R15, 0x18, R12, 0xf8, !PT ;  /* 0x000000180f0c7812 */ /* 0x000fe400078ef80c */
[----:B------:R-:W-:Y:S01]  /*1e370*/  LEA R13, R13, R16, 0x5 ;  /* 0x000000100d0d7211 */ /* 0x000fe200078e28ff */
[----:B---3--:R-:W-:Y:S01]  /*1e380*/  @P2 FMUL.FTZ R6, R6, 0.69314718246459960938 ;  /* 0x3f31721806062820 */ /* 0x008fe20000410000 */
[----:B------:R-:W-:Y:S02]  /*1e390*/  SHF.R.U32.HI R15, RZ, 0x3, R15 ;  /* 0x00000003ff0f7819 */ /* 0x000fe4000001160f */
[----:B------:R-:W-:Y:S02]  /*1e3a0*/  LEA R13, R14, R13, 0x2 ;  /* 0x0000000d0e0d7211 */ /* 0x000fe400078e10ff */
[----:B------:R-:W-:Y:S02]  /*1e3b0*/  LOP3.LUT R12, R12, R15, RZ, 0x3c, !PT ;  /* 0x0000000f0c0c7212 */ /* 0x000fe400078e3cff */
[----:B------:R-:W-:-:S02]  /*1e3c0*/  LOP3.LUT R64, R11, 0xffffffe0, RZ, 0xc0, !PT ;  /* 0xffffffe00b407812 */ /* 0x000fc400078ec0ff */
[----:B------:R-:W-:Y:S01]  /*1e3d0*/  IADD3 R61, R13, R12, RZ ;  /* 0x0000000c0d3d7210 */ /* 0x000fe20007ffe0ff */
[----:B------:R-:W-:Y:S01]  /*1e3e0*/  BAR.SYNC.DEFER_BLOCKING 0x0 ;  /* 0x0000000000007b1d */ /* 0x000fe20000010000 */
[----:B------:R-:W-:Y:S01]  /*1e3f0*/  IADD3 R64, -R64, R5, RZ ;  /* 0x0000000540407210 */ /* 0x000fe20007ffe1ff */
[----:B------:R-:W-:Y:S01]  /*1e400*/  IMAD.MOV.U32 R5, RZ, RZ, -0x800000 ;  /* 0xff800000ff057424 */ /* 0x000fe200078e00ff */
[----:B------:R-:W-:Y:S01]  /*1e410*/  MOV R11, 0xff800000 ;  /* 0xff800000000b7802 */ /* 0x000fe20000000f00 */
[-C--:B-----5:R-:W-:Y:S01]  /*1e420*/  @P3 FFMA.FTZ R5, R2, R3.reuse, R4 ;  /* 0x0000000302053223 */ /* 0x0a0fe20000010004 */
[----:B------:R-:W-:Y:S01]  /*1e430*/  LOP3.LUT P0, RZ, R64, 0x3, RZ, 0xc0, !PT ;  /* 0x0000000340ff7812 */ /* 0x000fe2000780c0ff */
[----:B------:R-:W-:Y:S01]  /*1e440*/  @P2 FFMA.FTZ R11, R0, R3, R6 ;  /* 0x00000003000b2223 */ /* 0x000fe20000010006 */
[----:B------:R-:W-:Y:S01]  /*1e450*/  LEA R207, R207, R206, 0x4 ;  /* 0x000000cecfcf7211 */ /* 0x000fe200078e20ff */
[----:B------:R1:W2:Y:S04]  /*1e460*/  LDS.128 R56, [R61.X4] ;  /* 0x000000003d387984 */ /* 0x0002a80000004c00 */
[----:B------:R1:W3:Y:S04]  /*1e470*/  LDS.128 R52, [R61.X4+0x800] ;  /* 0x000800003d347984 */ /* 0x0002e80000004c00 */
[----:B------:R1:W1:Y:S04]  /*1e480*/  LDS.128 R48, [R61.X4+0x1000] ;  /* 0x001000003d307984 */ /* 0x0002680000004c00 */
        /* <DEDUP_REMOVED lines=8> */
[----:B------:R1:W1:Y:S01]  /*1e510*/  LDS.128 R12, [R61.X4+0x5800] ;  /* 0x005800003d0c7984 */ /* 0x0002620000004c00 */
[----:B----4-:R-:W-:-:S04]  /*1e520*/  IMAD R8, R8, UR6, R201 ;  /* 0x0000000608087c24 */ /* 0x010fc8000f8e02c9 */
[----:B------:R-:W-:Y:S01]  /*1e530*/  IMAD R8, R8, R62, R199 ;  /* 0x0000003e08087224 */ /* 0x000fe200078e02c7 */
[----:B------:R-:W-:Y:S02]  /*1e540*/  SHF.L.U32 R62, R10, 0x2, RZ ;  /* 0x000000020a3e7819 */ /* 0x000fe400000006ff */
[----:B------:R-:W-:Y:S02]  /*1e550*/  SHF.L.U32 R10, R197, 0x6, RZ ;  /* 0x00000006c50a7819 */ /* 0x000fe400000006ff */
[----:B------:R-:W-:-:S03]  /*1e560*/  SHF.R.S32.HI R63, RZ, 0x1f, R62 ;  /* 0x0000001fff3f7819 */ /* 0x000fc6000001143e */
[----:B------:R-:W-:Y:S01]  /*1e570*/  IMAD R8, R9, R8, R10 ;  /* 0x0000000809087224 */ /* 0x000fe200078e020a */
[----:B------:R-:W-:Y:S05]  /*1e580*/  @P0 BRA `(.L_x_1790) ;  /* 0x000000b000000947 */ /* 0x000fea0003800000 */
[----:B-123--:R-:W-:Y:S01]  /*1e590*/  IMAD R0, R197, -0x40, R198 ;  /* 0xffffffc0c5007824 */ /* 0x00efe200078e02c6 */
        /* <DEDUP_REMOVED lines=10> */
.L_x_1790:
[----:B-123--:R-:W-:Y:S05]  /*1e640*/  BSYNC B0 ;  /* 0x0000000000007941 */ /* 0x00efea0003800000 */
.L_x_1789:
[----:B------:R1:W5:Y:S01]  /*1e650*/  LD.E R116, [R116.64+0xc0] ;  /* 0x0000c00474747980 */ /* 0x000362000c101900 */
[----:B------:R-:W-:Y:S01]  /*1e660*/  IMAD R198, R197, -0x40, R198 ;  /* 0xffffffc0c5c67824 */ /* 0x000fe200078e02c6 */
[----:B------:R-:W-:Y:S01]  /*1e670*/  BSSY B0, `(.L_x_1791) ;  /* 0x0000012000007945 */ /* 0x000fe20003800000 */
[----:B------:R-:W-:Y:S02]  /*1e680*/  IMAD R60, R8, R60, RZ ;  /* 0x0000003c083c7224 */ /* 0x000fe400078e02ff */
[C---:B------:R-:W-:Y:S01]  /*1e690*/  IMAD.WIDE R4, R7.reuse, 0x60, R62 ;  /* 0x0000006007047825 */ /* 0x040fe200078e023e */
        /* <DEDUP_REMOVED lines=15> */
.L_x_1792:
[----:B------:R-:W-:Y:S05]  /*1e790*/  BSYNC B0 ;  /* 0x0000000000007941 */ /* 0x000fea0003800000 */
.L_x_1791:
        /* <DEDUP_REMOVED lines=11> */
.L_x_1794:
[----:B------:R-:W-:Y:S05]  /*1e850*/  BSYNC B0 ;  /* 0x0000000000007941 */ /* 0x000fea0003800000 */
.L_x_1793:
        /* <DEDUP_REMOVED lines=11> */
.L_x_1796:
[----:B------:R-:W-:Y:S05]  /*1e910*/  BSYNC B0 ;  /* 0x0000000000007941 */ /* 0x000fea0003800000 */
.L_x_1795:
[----:B------:R-:W-:Y:S01]  /*1e920*/  IADD3 R7, R7, 0x30, RZ ;  /* 0x0000003007077810 */ /* 0x000fe20007ffe0ff */
[----:B------:R-:W-:-:S03]  /*1e930*/  IMAD.MOV.U32 R197, RZ, RZ, 0x0 ;  /* 0x00000000ffc57424 */ /* 0x000fc600078e00ff */
[----:B------:R-:W-:-:S13]  /*1e940*/  ISETP.GE.AND P0, PT, R7, R198, PT ;  /* 0x000000c60700720c */ /* 0x000fda0003f06270 */
[----:B------:R-:W-:Y:S05]  /*1e950*/  @P0 RET.REL.NODEC R196 `(_ZN5flash24flash_fwd_splitkv_kernelI23Flash_fwd_kernel_traitsILi96ELi64ELi128ELi4ELb0ELb0EN7cutlass10bfloat16_tE19Flash_kernel_traitsILi96ELi64ELi128ELi4ES3_EELb1ELb0ELb0ELb0ELb0ELb1ELb1ELb1EEEvNS_16Flash_fwd_paramsE) ;  /* 0xfffe16a0c4000950 */ /* 0x000fea0003c3ffff */
[CC--:B-----5:R-:W-:Y:S01]  /*1e960*/  ISETP.GE.AND P0, PT, R3.reuse, R116.reuse, PT ;  /* 0x000000740300720c */ /* 0x0e0fe20003f06270 */
[----:B------:R-:W-:Y:S01]  /*1e970*/  IMAD.MOV.U32 R197, RZ, RZ, 0x0 ;  /* 0x00000000ffc57424 */ /* 0x000fe200078e00ff */
[----:B------:R-:W-:Y:S02]  /*1e980*/  IADD3 R3, R3, 0x20, RZ ;  /* 0x0000002003037810 */ /* 0x000fe40007ffe0ff */
[----:B------:R-:W-:-:S09]  /*1e990*/  ISETP.GE.AND P1, PT, R62, R116, PT ;  /* 0x000000743e00720c */ /* 0x000fd20003f26270 */
[----:B------:R1:W-:Y:S01]  /*1e9a0*/  @!P0 ST.E.128 [R8.64+0x4880], R28 ;  /* 0x0048801c08008985 */ /* 0x0003e2000c101d04 */
[----:B------:R-:W-:-:S03]  /*1e9b0*/  ISETP.GE.AND P0, PT, R3, R116, PT ;  /* 0x000000740300720c */ /* 0x000fc60003f06270 */
[----:B------:R1:W-:Y:S10]  /*1e9c0*/  @!P1 ST.E.128 [R8.64+0x4800], R44 ;  /* 0x0048002c08009985 */ /* 0x0003f4000c101d04 */
[----:B------:R-:W-:Y:S05]  /*1e9d0*/  @P0 RET.REL.NODEC R196 `(_ZN5flash24flash_fwd_splitkv_kernelI23Flash_fwd_kernel_traitsILi96ELi64ELi128ELi4ELb0ELb0EN7cutlass10bfloat16_tE19Flash_kernel_traitsILi96ELi64ELi128ELi4ES3_EELb1ELb0ELb0ELb0ELb0ELb1ELb1ELb1EEEvNS_16Flash_fwd_paramsE) ;  /* 0xfffe1620c4000950 */ /* 0x000fea0003c3ffff */
[----:B------:R-:W-:Y:S01]  /*1e9e0*/  MOV R197, 0x0 ;  /* 0x0000000000c57802 */ /* 0x000fe20000000f00 */
[----:B------:R1:W-:Y:S03]  /*1e9f0*/  ST.E.128 [R8.64+0x4900], R12 ;  /* 0x0049000c08007985 */ /* 0x0003e6000c101d04 */
[----:B------:R-:W-:Y:S05]  /*1ea00*/  RET.REL.NODEC R196 `(_ZN5flash24flash_fwd_splitkv_kernelI23Flash_fwd_kernel_traitsILi96ELi64ELi128ELi4ELb0ELb0EN7cutlass10bfloat16_tE19Flash_kernel_traitsILi96ELi64ELi128ELi4ES3_EELb1ELb0ELb0ELb0ELb0ELb1ELb1ELb1EEEvNS_16Flash_fwd_paramsE) ;  /* 0xfffe15f0c4007950 */ /* 0x000fea0003c3ffff */
.L_x_1787:
[----:B------:R-:W-:Y:S02]  /*1ea10*/  MOV R7, 0x2 ;  /* 0x0000000200077802 */ /* 0x000fe40000000f00 */
[----:B------:R-:W-:-:S02]  /*1ea20*/  MOV R6, 0x1ea40 ;  /* 0x0001ea4000067802 */ /* 0x000fc40000000f00 */
[----:B-1---5:R-:W-:Y:S05]  /*1ea30*/  CALL.REL.NOINC `($__internal_17_$__cuda_sm70_shflsync_bfly_p) ;  /* 0x0000010000007944 */ /* 0x022fea0003c00000 */
[----:B-12---:R-:W-:Y:S05]  /*1ea40*/  BRA `(.L_x_1797) ;  /* 0xffffefd000007947 */ /* 0x006fea000383ffff */
.L_x_1788:
[----:B--2---:R-:W-:Y:S01]  /*1ea50*/  IMAD.MOV.U32 R208, RZ, RZ, R9 ;  /* 0x000000ffffd07224 */ /* 0x004fe200078e0009 */
[----:B------:R-:W-:-:S02]  /*1ea60*/  MOV R7, 0x1 ;  /* 0x0000000100077802 */ /* 0x000fc40000000f00 */
[----:B------:R-:W-:Y:S02]  /*1ea70*/  MOV R6, 0x1ea90 ;  /* 0x0001ea9000067802 */ /* 0x000fe40000000f00 */
[----:B-1---5:R-:W-:Y:S05]  /*1ea80*/  CALL.REL.NOINC `($__internal_17_$__cuda_sm70_shflsync_bfly_p) ;  /* 0x000000b000007944 */ /* 0x022fea0003c00000 */
[----:B--2---:R-:W-:Y:S01]  /*1ea90*/  FADD.FTZ R4, R9, R10 ;  /* 0x0000000a09047221 */ /* 0x004fe20000010000 */
[----:B-1----:R-:W-:Y:S02]  /*1eaa0*/  MOV R208, R209 ;  /* 0x000000d100d07202 */ /* 0x002fe40000000f00 */
[----:B------:R-:W-:Y:S02]  /*1eab0*/  MOV R7, 0x2 ;  /* 0x0000000200077802 */ /* 0x000fe40000000f00 */
[----:B------:R-:W-:Y:S02]  /*1eac0*/  MOV R6, 0x1eae0 ;  /* 0x0001eae000067802 */ /* 0x000fe40000000f00 */
[----:B------:R-:W-:Y:S05]  /*1ead0*/  CALL.REL.NOINC `($__internal_17_$__cuda_sm70_shflsync_bfly_p) ;  /* 0x0000006000007944 */ /* 0x000fea0003c00000 */
[----:B--2---:R-:W-:Y:S01]  /*1eae0*/  FADD.FTZ R11, R209, R10 ;  /* 0x0000000ad10b7221 */ /* 0x004fe20000010000 */
[----:B-1----:R-:W-:Y:S02]  /*1eaf0*/  MOV R7, 0x1 ;  /* 0x0000000100077802 */ /* 0x002fe40000000f00 */
[----:B------:R-:W-:Y:S02]  /*1eb00*/  MOV R6, 0x1eb30 ;  /* 0x0001eb3000067802 */ /* 0x000fe40000000f00 */
[----:B------:R-:W-:-:S02]  /*1eb10*/  MOV R208, R11 ;  /* 0x0000000b00d07202 */ /* 0x000fc40000000f00 */
[----:B------:R-:W-:Y:S05]  /*1eb20*/  CALL.REL.NOINC `($__internal_17_$__cuda_sm70_shflsync_bfly_p) ;  /* 0x0000001000007944 */ /* 0x000fea0003c00000 */
[----:B-12---:R-:W-:Y:S05]  /*1eb30*/  BRA `(.L_x_1798) ;  /* 0xffffef5000007947 */ /* 0x006fea000383ffff */
        .weak           $__internal_17_$__cuda_sm70_shflsync_bfly_p
        .type           $__internal_17_$__cuda_sm70_shflsync_bfly_p,@function
        .size           $__internal_17_$__cuda_sm70_shflsync_bfly_p,(.L_x_6281 - $__internal_17_$__cuda_sm70_shflsync_bfly_p)
$__internal_17_$__cuda_sm70_shflsync_bfly_p:
[----:B------:R-:W-:Y:S01]  /*1eb40*/  MOV R12, R6 ;  /* 0x00000006000c7202 */ /* 0x000fe20000000f00 */
[----:B------:R-:W-:Y:S04]  /*1eb50*/  WARPSYNC R5 ;  /* 0x0000000500007348 */ /* 0x000fe80003800000 */
[----:B------:R-:W-:Y:S01]  /*1eb60*/  MOV R13, 0x0 ;  /* 0x00000000000d7802 */ /* 0x000fe20000000f00 */
[----:B------:R1:W2:Y:S03]  /*1eb70*/  SHFL.BFLY PT, R10, R208, R7, R8 ;  /* 0x0c000007d00a7389 */ /* 0x0002a600000e0008 */
[----:B------:R-:W-:Y:S05]  /*1eb80*/  RET.REL.NODEC R12 `(_ZN5flash24flash_fwd_splitkv_kernelI23Flash_fwd_kernel_traitsILi96ELi64ELi128ELi4ELb0ELb0EN7cutlass10bfloat16_tE19Flash_kernel_traitsILi96ELi64ELi128ELi4ES3_EELb1ELb0ELb0ELb0ELb0ELb1ELb1ELb1EEEvNS_16Flash_fwd_paramsE) ;  /* 0xfffe14700c007950 */ /* 0x000fea0003c3ffff */
.L_x_1799:
        /* <DEDUP_REMOVED lines=15> */
.L_x_6281:


//--------------------- .text._ZN5flash24flash_fwd_splitkv_kernelI23Flash_fwd_kernel_traitsILi96ELi64ELi128ELi4ELb0ELb0EN7cutlass10bfloat16_tE19Flash_kernel_traitsILi96ELi64ELi128ELi4ES3_EELb1ELb0ELb0ELb1ELb1ELb0ELb0ELb0EEEvNS_16Flash_fwd_paramsE --------------------------
	.section	.text._ZN5flash24flash_fwd_splitkv_kernelI23Flash_fwd_kernel_traitsILi96ELi64ELi128ELi4ELb0ELb0EN7cutlass10bfloat16_tE19Flash_kernel_traitsILi96ELi64ELi128ELi4ES3_EELb1ELb0ELb0ELb1ELb1ELb0ELb0ELb0EEEvNS_16Flash_fwd_paramsE,"ax",@progbits
	.sectioninfo	@"SHI_REGISTERS=204"
	.align	128
        .global         _ZN5flash24flash_fwd_splitkv_kernelI23Flash_fwd_kernel_traitsILi96ELi64ELi128ELi4ELb0ELb0EN7cutlass10bfloat16_tE19Flash_kernel_traitsILi96ELi64ELi128ELi4ES3_EELb1ELb0ELb0ELb1ELb1ELb0ELb0ELb0EEEvNS_16Flash_fwd_paramsE
        .type           _ZN5flash24flash_fwd_splitkv_kernelI23Flash_fwd_kernel_traitsILi96ELi64ELi128ELi4ELb0ELb0EN7cutlass10bfloat16_tE19Flash_kernel_traitsILi96ELi64ELi128ELi4ES3_EELb1ELb0ELb0ELb1ELb1ELb0ELb0ELb0EEEvNS_16Flash_fwd_paramsE,@function
        .size           _ZN5flash24flash_fwd_splitkv_kernelI23Flash_fwd_kernel_traitsILi96ELi64ELi128ELi4ELb0ELb0EN7cutlass10bfloat16_tE19Flash_kernel_traitsILi96ELi64ELi128ELi4ES3_EELb1ELb0ELb0ELb1ELb1ELb0ELb0ELb0EEEvNS_16Flash_fwd_paramsE,(.L_x_6326 - _ZN5flash24flash_fwd_splitkv_kernelI23Flash_fwd_kernel_traitsILi96ELi64ELi128ELi4ELb0ELb0EN7cutlass10bfloat16_tE19Flash_kernel_traitsILi96ELi64ELi128ELi4ES3_EELb1ELb0ELb0ELb1ELb1ELb0ELb0ELb0EEEvNS_16Flash_fwd_paramsE)
        .other          _ZN5flash24flash_fwd_splitkv_kernelI23Flash_fwd_kernel_traitsILi96ELi64ELi128ELi4ELb0ELb0EN7cutlass10bfloat16_tE19Flash_kernel_traitsILi96ELi64ELi128ELi4ES3_EELb1ELb0ELb0ELb1ELb1ELb0ELb0ELb0EEEvNS_16Flash_fwd_paramsE,@"STO_CUDA_ENTRY STV_DEFAULT"
_ZN5flash24flash_fwd_splitkv_kernelI23Flash_fwd_kernel_traitsILi96ELi64ELi128ELi4ELb0ELb0EN7cutlass10bfloat16_tE19Flash_kernel_traitsILi96ELi64ELi128ELi4ES3_EELb1ELb0ELb0ELb1ELb1ELb0ELb0ELb0EEEvNS_16Flash_fwd_paramsE:
.text._ZN5flash24flash_fwd_splitkv_kernelI23Flash_fwd_kernel_traitsILi96ELi64ELi128ELi4ELb0ELb0EN7cutlass10bfloat16_tE19Flash_kernel_traitsILi96ELi64ELi128ELi4ES3_EELb1ELb0ELb0ELb1ELb1ELb0ELb0ELb0EEEvNS_16Flash_fwd_paramsE:
[----:B------:R-:W-:Y:S02]  /*0000*/  MOV R1, c[0x0][0x28] ;  /* 0x00000a0000017a02 */ /* 0x000fe40000000f00 */
[----:B------:R-:W1:Y:S01]  /*0010*/  S2R R27, SR_CTAID.Y ;  /* 0x00000000001b7919 */ /* 0x000e620000002600 */
[----:B------:R-:W-:Y:S01]  /*0020*/  ISETP.NE.U32.AND P0, PT, RZ, c[0x0][0x250], PT ;  /* 0x00009400ff007a0c */ /* 0x000fe20003f05070 */
[----:B------:R-:W-:Y:S01]  /*0030*/  IMAD.MOV.U32 R20, RZ, RZ, RZ ;  /* 0x000000ffff147224 */ /* 0x000fe200078e00ff */
[----:B------:R-:W-:Y:S01]  /*0040*/  ISETP.NE.U32.AND P2, PT, RZ, c[0x0][0x258], PT ;  /* 0x00009600ff007a0c */ /* 0x000fe20003f45070 */
[----:B------:R-:W-:Y:S01]  /*0050*/  ULDC.64 UR12, c[0x0][0x118] ;  /* 0x00004600000c7ab9 */ /* 0x000fe20000000a00 */
[----:B------:R-:W-:Y:S02]  /*0060*/  ISETP.NE.AND.EX P0, PT, RZ, c[0x0][0x254], PT, P0 ;  /* 0x00009500ff007a0c */ /* 0x000fe40003f05300 */
[----:B------:R-:W-:-:S11]  /*0070*/  ISETP.NE.AND.EX P2, PT, RZ, c[0x0][0x25c], PT, P2 ;  /* 0x00009700ff007a0c */ /* 0x000fd60003f45320 */
[----:B------:R-:W-:Y:S02]  /*0080*/  @P0 IMAD.MOV.U32 R2, RZ, RZ, 0x4 ;  /* 0x00000004ff020424 */ /* 0x000fe400078e00ff */
[----:B------:R-:W-:Y:S02]  /*0090*/  @P2 IMAD.MOV.U32 R0, RZ, RZ, 0x4 ;  /* 0x00000004ff002424 */ /* 0x000fe400078e00ff */
[----:B-1----:R-:W-:-:S04]  /*00a0*/  @P0 IMAD.WIDE R4, R27, R2, c[0x0][0x250] ;  /* 0x000094001b040625 */ /* 0x002fc800078e0202 */
[----:B------:R-:W-:Y:S01]  /*00b0*/  @P2 IMAD.WIDE R6, R27, R0, c[0x0][0x258] ;  /* 0x000096001b062625 */ /* 0x000fe200078e0200 */
[----:B------:R-:W2:Y:S04]  /*00c0*/  @P0 LDG.E R20, [R4.64] ;  /* 0x0000000c04140981 */ /* 0x000ea8000c1e1900 */
[----:B------:R-:W2:Y:S01]  /*00d0*/  @P2 LDG.E R121, [R6.64] ;  /* 0x0000000c06792981 */ /* 0x000ea2000c1e1900 */
[----:B------:R-:W-:-:S03]  /*00e0*/  @!P2 ISETP.NE.U32.AND P1, PT, RZ, c[0x0][0x268], PT ;  /* 0x00009a00ff00aa0c */ /* 0x000fc60003f25070 */
[----:B------:R-:W1:Y:S01]  /*00f0*/  S2R R23, SR_CTAID.X ;  /* 0x0000000000177919 */ /* 0x000e620000002500 */
[----:B------:R-:W-:-:S04]  /*0100*/  @!P2 ISETP.NE.AND.EX P1, PT, RZ, c[0x0][0x26c], PT, P1 ;  /* 0x00009b00ff00aa0c */ /* 0x000fc80003f25310 */
[----:B------:R-:W-:Y:S01]  /*0110*/  @!P2 SEL R3, RZ, c[0x0][0x21c], !P1 ;  /* 0x00008700ff03aa07 */ /* 0x000fe20004800000 */
[----:B-1----:R-:W-:-:S05]  /*0120*/  IMAD.SHL.U32 R125, R23, 0x40, RZ ;  /* 0x00000040177d7824 */ /* 0x002fca00078e00ff */
[----:B------:R-:W-:Y:S01]  /*0130*/  ISETP.GE.AND P0, PT, R125, c[0x0][0x214], PT ;  /* 0x000085007d007a0c */ /* 0x000fe20003f06270 */
[--C-:B--2---:R-:W-:Y:S01]  /*0140*/  @P2 IMAD.IADD R121, R121, 0x1, -R20.reuse ;  /* 0x0000000179792824 */ /* 0x104fe200078e0a14 */
[----:B------:R-:W-:-:S11]  /*0150*/  @!P2 IADD3 R121, R3, c[0x0][0x218], -R20 ;  /* 0x000086000379aa10 */ /* 0x000fd60007ffe814 */
[----:B------:R-:W-:Y:S05]  /*0160*/  @P0 EXIT ;  /* 0x000000000000094d */ /* 0x000fea0003800000 */
[----:B------:R-:W-:Y:S01]  /*0170*/  UMOV UR5, 0x7f ;  /* 0x0000007f00057882 */ /* 0x000fe20000000000 */
[----:B------:R-:W-:Y:S01]  /*0180*/  IADD3 R2, R125, 0xbf, RZ ;  /* 0x000000bf7d027810 */ /* 0x000fe20007ffe0ff */
[----:B------:R-:W-:Y:S01]  /*0190*/  ULDC UR4, c[0x0][0x218] ;  /* 0x0000860000047ab9 */ /* 0x000fe20000000800 */
[C---:B------:R-:W-:Y:S01]  /*01a0*/  IADD3 R3, R121.reuse, 0x7f, RZ ;  /* 0x0000007f79037810 */ /* 0x040fe20007ffe0ff */
[----:B------:R-:W-:Y:S01]  /*01b0*/  UIADD3 UR5, UR5, UR4, URZ ;  /* 0x0000000405057290 */ /* 0x000fe2000fffe03f */
[----:B------:R-:W-:Y:S01]  /*01c0*/  IADD3 R2, R121, -c[0x0][0x214], R2 ;  /* 0x8000850079027a10 */ /* 0x000fe20007ffe002 */
[----:B------:R-:W1:Y:S01]  /*01d0*/  S2R R18, SR_CTAID.Z ;  /* 0x0000000000127919 */ /* 0x000e620000002700 */
[----:B------:R-:W-:Y:S01]  /*01e0*/  SHF.R.S32.HI R0, RZ, 0x1f, R3 ;  /* 0x0000001fff007819 */ /* 0x000fe20000011403 */
[----:B------:R-:W-:Y:S01]  /*01f0*/  USHF.R.S32.HI UR4, URZ, 0x1f, UR5 ;  /* 0x0000001f3f047899 */ /* 0x000fe20008011405 */
[----:B------:R-:W-:Y:S01]  /*0200*/  IADD3 R2, R2, c[0x0][0x2e8], RZ ;  /* 0x0000ba0002027a10 */ /* 0x000fe20007ffe0ff */
[----:B------:R-:W2:Y:S01]  /*0210*/  S2R R122, SR_TID.X ;  /* 0x00000000007a7919 */ /* 0x000ea20000002100 */
[----:B------:R-:W-:Y:S01]  /*0220*/  LEA.HI R0, R0, R3, RZ, 0x7 ;  /* 0x0000000300007211 */ /* 0x000fe200078f38ff */
[----:B------:R-:W-:Y:S01]  /*0230*/  ULEA.HI UR4, UR4, UR5, URZ, 0x7 ;  /* 0x0000000504047291 */ /* 0x000fe2000f8f383f */
[----:B------:R-:W-:-:S02]  /*0240*/  SHF.R.S32.HI R5, RZ, 0x1f, R2 ;  /* 0x0000001fff057819 */ /* 0x000fc40000011402 */
[----:B------:R-:W-:Y:S01]  /*0250*/  SHF.R.S32.HI R0, RZ, 0x7, R0 ;  /* 0x00000007ff007819 */ /* 0x000fe20000011400 */
[----:B------:R-:W-:Y:S01]  /*0260*/  USHF.R.S32.HI UR4, URZ, 0x7, UR4 ;  /* 0x000000073f047899 */ /* 0x000fe20008011404 */
[----:B------:R-:W-:-:S04]  /*0270*/  LEA.HI R5, R5, R2, RZ, 0x7 ;  /* 0x0000000205057211 */ /* 0x000fc800078f38ff */
[----:B------:R-:W-:Y:S02]  /*0280*/  SHF.R.S32.HI R5, RZ, 0x7, R5 ;  /* 0x00000007ff057819 */ /* 0x000fe40000011405 */
[----:B------:R-:W-:-:S04]  /*0290*/  IMNMX R0, R0, UR4, PT ;  /* 0x0000000400007c17 */ /* 0x000fc8000b800200 */
[----:B------:R-:W-:-:S04]  /*02a0*/  IMNMX R5, R0, R5, PT ;  /* 0x0000000500057217 */ /* 0x000fc80003800200 */
[----:B------:R-:W-:-:S13]  /*02b0*/  ISETP.GT.AND P0, PT, R5, RZ, PT ;  /* 0x000000ff0500720c */ /* 0x000fda0003f04270 */
[----:B------:R-:W-:Y:S05]  /*02c0*/  @P0 BRA `(.L_x_1800) ;  /* 0x000003a000000947 */ /* 0x000fea0003800000 */
[----:B-12---:R-:W-:Y:S02]  /*02d0*/  SHF.R.S32.HI R3, RZ, 0x1f, R122 ;  /* 0x0000001fff037819 */ /* 0x006fe4000001147a */
[----:B------:R-:W-:Y:S02]  /*02e0*/  SHF.R.S32.HI R6, RZ, 0x1f, R125 ;  /* 0x0000001fff067819 */ /* 0x000fe4000001147d */
[----:B------:R-:W-:Y:S02]  /*02f0*/  LEA.HI R2, R3, R122, RZ, 0x2 ;  /* 0x0000007a03027211 */ /* 0x000fe400078f10ff */
[----:B------:R-:W-:Y:S01]  /*0300*/  SHF.R.S32.HI R0, RZ, 0x1f, R27 ;  /* 0x0000001fff007819 */ /* 0x000fe2000001141b */
[----:B------:R-:W-:Y:S01]  /*0310*/  IMAD R6, R6, c[0x0][0x1e8], RZ ;  /* 0x00007a0006067a24 */ /* 0x000fe200078e02ff */
[----:B------:R-:W-:Y:S02]  /*0320*/  LOP3.LUT R3, R2, 0x1ffffffc, RZ, 0xc0, !PT ;  /* 0x1ffffffc02037812 */ /* 0x000fe400078ec0ff */
[----:B------:R-:W-:Y:S01]  /*0330*/  SHF.R.S32.HI R2, RZ, 0x2, R2 ;  /* 0x00000002ff027819 */ /* 0x000fe20000011402 */
[----:B------:R-:W-:Y:S01]  /*0340*/  IMAD R0, R0, c[0x0][0x1e0], RZ ;  /* 0x0000780000007a24 */ /* 0x000fe200078e02ff */
[C---:B------:R-:W-:Y:S01]  /*0350*/  LOP3.LUT P3, RZ, R122.reuse, 0x3, RZ, 0xc0, !PT ;  /* 0x000000037aff7812 */ /* 0x040fe2000786c0ff */
[----:B------:R-:W-:-:S02]  /*0360*/  IMAD.IADD R4, R122, 0x1, -R3 ;  /* 0x000000017a047824 */ /* 0x000fc400078e0a03 */
[----:B------:R-:W-:Y:S02]  /*0370*/  IMAD R3, R125, c[0x0][0x1ec], R6 ;  /* 0x00007b007d037a24 */ /* 0x000fe400078e0206 */
[----:B------:R-:W-:Y:S02]  /*0380*/  IMAD.SHL.U32 R4, R4, 0x8, RZ ;  /* 0x0000000804047824 */ /* 0x000fe400078e00ff */
[----:B------:R-:W-:Y:S01]  /*0390*/  IMAD R7, R27, c[0x0][0x1e4], R0 ;  /* 0x000079001b077a24 */ /* 0x000fe200078e0200 */
[----:B------:R-:W-:Y:S02]  /*03a0*/  SHF.R.S32.HI R0, RZ, 0x1f, R2 ;  /* 0x0000001fff007819 */ /* 0x000fe40000011402 */
[----:B------:R-:W-:-:S05]  /*03b0*/  SHF.R.S32.HI R5, RZ, 0x1f, R4 ;  /* 0x0000001fff057819 */ /* 0x000fca0000011404 */
[----:B------:R-:W-:-:S04]  /*03c0*/  IMAD.WIDE.U32 R4, R125, c[0x0][0x1e8], R4 ;  /* 0x00007a007d047a25 */ /* 0x000fc800078e0004 */
[----:B------:R-:W-:Y:S01]  /*03d0*/  IMAD.IADD R5, R5, 0x1, R3 ;  /* 0x0000000105057824 */ /* 0x000fe200078e0203 */
[----:B------:R-:W-:-:S03]  /*03e0*/  SHF.R.S32.HI R3, RZ, 0x1f, R18 ;  /* 0x0000001fff037819 */ /* 0x000fc60000011412 */
[----:B------:R-:W-:-:S04]  /*03f0*/  IMAD.WIDE.U32 R4, R27, c[0x0][0x1e0], R4 ;  /* 0x000078001b047a25 */ /* 0x000fc800078e0004 */
[----:B------:R-:W-:Y:S01]  /*0400*/  IMAD R3, R3, c[0x0][0x1f0], RZ ;  /* 0x00007c0003037a24 */ /* 0x000fe200078e02ff */
[----:B------:R-:W-:Y:S01]  /*0410*/  IADD3 R5, R5, R7, RZ ;  /* 0x0000000705057210 */ /* 0x000fe20007ffe0ff */
[----:B------:R-:W-:Y:S02]  /*0420*/  IMAD R7, R0, c[0x0][0x1e8], RZ ;  /* 0x00007a0000077a24 */ /* 0x000fe400078e02ff */
[C---:B------:R-:W-:Y:S02]  /*0430*/  IMAD R3, R18.reuse, c[0x0][0x1f4], R3 ;  /* 0x00007d0012037a24 */ /* 0x040fe400078e0203 */
[----:B------:R-:W-:-:S04]  /*0440*/  IMAD.WIDE.U32 R4, R18, c[0x0][0x1f0], R4 ;  /* 0x00007c0012047a25 */ /* 0x000fc800078e0004 */
[----:B------:R-:W-:Y:S02]  /*0450*/  IMAD R18, R27, c[0x0][0x1c0], R18 ;  /* 0x000070001b127a24 */ /* 0x000fe400078e0212 */
[----:B------:R-:W-:Y:S02]  /*0460*/  IMAD.IADD R9, R5, 0x1, R3 ;  /* 0x0000000105097824 */ /* 0x000fe400078e0203 */
[----:B------:R-:W-:Y:S01]  /*0470*/  IMAD.MOV.U32 R8, RZ, RZ, R4 ;  /* 0x000000ffff087224 */ /* 0x000fe200078e0004 */
[----:B------:R-:W-:Y:S01]  /*0480*/  MOV R4, 0x40 ;  /* 0x0000004000047802 */ /* 0x000fe20000000f00 */
[----:B------:R-:W-:Y:S01]  /*0490*/  IMAD R5, R18, c[0x0][0x214], R125 ;  /* 0x0000850012057a24 */ /* 0x000fe200078e027d */
[----:B------:R-:W-:Y:S01]  /*04a0*/  IADD3 R125, -R125, c[0x0][0x214], RZ ;  /* 0x000085007d7d7a10 */ /* 0x000fe20007ffe1ff */
[C---:B------:R-:W-:Y:S02]  /*04b0*/  IMAD R3, R2.reuse, c[0x0][0x1ec], R7 ;  /* 0x00007b0002037a24 */ /* 0x040fe400078e0207 */
[C---:B------:R-:W-:Y:S01]  /*04c0*/  IMAD.WIDE.U32 R6, R2.reuse, c[0x0][0x1e8], R8 ;  /* 0x00007a0002067a25 */ /* 0x040fe200078e0008 */
[----:B------:R-:W-:-:S02]  /*04d0*/  ISETP.GE.OR P2, PT, R2, R125, P3 ;  /* 0x0000007d0200720c */ /* 0x000fc40001f46670 */
[----:B------:R-:W-:Y:S01]  /*04e0*/  IADD3 R8, P1, R5, R2, RZ ;  /* 0x0000000205087210 */ /* 0x000fe20007f3e0ff */
[----:B------:R-:W-:Y:S01]  /*04f0*/  IMAD.IADD R3, R7, 0x1, R3 ;  /* 0x0000000107037824 */ /* 0x000fe200078e0203 */
[----:B------:R-:W-:Y:S01]  /*0500*/  LEA R10, P0, R6, c[0x0][0x1d0], 0x1 ;  /* 0x00007400060a7a11 */ /* 0x000fe200078008ff */
[----:B------:R-:W-:Y:S01]  /*0510*/  IMAD.WIDE.U32 R12, R4, c[0x0][0x1e8], RZ ;  /* 0x00007a00040c7a25 */ /* 0x000fe200078e00ff */
[----:B------:R-:W-:Y:S02]  /*0520*/  IADD3 R2, R2, 0x20, RZ ;  /* 0x0000002002027810 */ /* 0x000fe40007ffe0ff */
[----:B------:R-:W-:Y:S01]  /*0530*/  LEA.HI.X R11, R6, c[0x0][0x1d4], R3, 0x1, P0 ;  /* 0x00007500060b7a11 */ /* 0x000fe200000f0c03 */
[----:B------:R-:W-:Y:S01]  /*0540*/  IMAD R3, R4, c[0x0][0x1ec], RZ ;  /* 0x00007b0004037a24 */ /* 0x000fe200078e02ff */
[----:B------:R-:W-:Y:S02]  /*0550*/  ISETP.GE.OR P3, PT, R2, R125, P3 ;  /* 0x0000007d0200720c */ /* 0x000fe40001f66670 */
[----:B------:R-:W-:Y:S01]  /*0560*/  LEA.HI.X.SX32 R5, R5, R0, 0x1, P1 ;  /* 0x0000000005057211 */ /* 0x000fe200008f0eff */
[----:B------:R1:W-:Y:S01]  /*0570*/  STG.E.128 [R10.64], RZ ;  /* 0x000000ff0a007986 */ /* 0x0003e2000c101d0c */
[----:B------:R-:W-:-:S02]  /*0580*/  IADD3 R6, P1, R12, R10, RZ ;  /* 0x0000000a0c067210 */ /* 0x000fc40007f3e0ff */
[C---:B------:R-:W-:Y:S01]  /*0590*/  LEA R4, P0, R8.reuse, c[0x0][0x200], 0x2 ;  /* 0x0000800008047a11 */ /* 0x040fe200078010ff */
[----:B------:R1:W-:Y:S01]  /*05a0*/  STG.E.128 [R10.64+0x40], RZ ;  /* 0x000040ff0a007986 */ /* 0x0003e2000c101d0c */
[----:B------:R-:W-:Y:S02]  /*05b0*/  IADD3.X R7, R11, R13, R3, P1, !PT ;  /* 0x0000000d0b077210 */ /* 0x000fe40000ffe403 */
[----:B------:R-:W-:Y:S01]  /*05c0*/  LEA.HI.X R5, R8, c[0x0][0x204], R5, 0x2, P0 ;  /* 0x0000810008057a11 */ /* 0x000fe200000f1405 */
[----:B------:R1:W-:Y:S01]  /*05d0*/  STG.E.128 [R10.64+0x80], RZ ;  /* 0x000080ff0a007986 */ /* 0x0003e2000c101d0c */
[----:B------:R-:W-:-:S03]  /*05e0*/  @!P2 MOV R3, 0x7f800000 ;  /* 0x7f8000000003a802 */ /* 0x000fc60000000f00 */
[----:B------:R1:W-:Y:S04]  /*05f0*/  STG.E.128 [R6.64], RZ ;  /* 0x000000ff06007986 */ /* 0x0003e8000c101d0c */
[----:B------:R1:W-:Y:S04]  /*0600*/  STG.E.128 [R6.64+0x40], RZ ;  /* 0x000040ff06007986 */ /* 0x0003e8000c101d0c */
[----:B------:R1:W-:Y:S04]  /*0610*/  STG.E.128 [R6.64+0x80], RZ ;  /* 0x000080ff06007986 */ /* 0x0003e8000c101d0c */
[----:B------:R1:W-:Y:S01]  /*0620*/  @!P2 STG.E [R4.64], R3 ;  /* 0x000000030400a986 */ /* 0x0003e2000c10190c */
[----:B------:R-:W-:Y:S05]  /*0630*/  @P3 EXIT ;  /* 0x000000000000394d */ /* 0x000fea0003800000 */
[----:B-1----:R-:W-:-:S05]  /*0640*/  MOV R3, 0x7f800000 ;  /* 0x7f80000000037802 */ /* 0x002fca0000000f00 */
[----:B------:R-:W-:Y:S01]  /*0650*/  STG.E [R4.64+0x80], R3 ;  /* 0x0000800304007986 */ /* 0x000fe2000c10190c */
[----:B------:R-:W-:Y:S05]  /*0660*/  EXIT ;  /* 0x000000000000794d */ /* 0x000fea0003800000 */
.L_x_1800:
[----:B-12---:R-:W-:Y:S01]  /*0670*/  ISETP.NE.U32.AND P0, PT, RZ, c[0x0][0x2b8], PT ;  /* 0x0000ae00ff007a0c */ /* 0x006fe20003f05070 */
[----:B------:R-:W-:-:S03]  /*0680*/  IMAD.MOV.U32 R0, RZ, RZ, R27 ;  /* 0x000000ffff007224 */ /* 0x000fc600078e001b */
[----:B------:R-:W-:-:S13]  /*0690*/  ISETP.NE.AND.EX P0, PT, RZ, c[0x0][0x2bc], PT, P0 ;  /* 0x0000af00ff007a0c */ /* 0x000fda0003f05300 */
[----:B------:R-:W-:-:S04]  /*06a0*/  @P0 IMAD.MOV.U32 R2, RZ, RZ, 0x4 ;  /* 0x00000004ff020424 */ /* 0x000fc800078e00ff */
[----:B------:R-:W-:-:S05]  /*06b0*/  @P0 IMAD.WIDE R2, R27, R2, c[0x0][0x2b8] ;  /* 0x0000ae001b020625 */ /* 0x000fca00078e0202 */
[----:B------:R1:W5:Y:S01]  /*06c0*/  @P0 LDG.E R0, [R2.64] ;  /* 0x0000000c02000981 */ /* 0x000362000c1e1900 */
[----:B------:R-:W-:Y:S01]  /*06d0*/  ISETP.NE.U32.AND P0, PT, RZ, c[0x0][0x2c0], PT ;  /* 0x0000b000ff007a0c */ /* 0x000fe20003f05070 */
[----:B------:R-:W-:Y:S01]  /*06e0*/  CS2R R184, SRZ ;  /* 0x0000000000b87805 */ /* 0x000fe2000001ff00 */
[----:B------:R-:W-:Y:S02]  /*06f0*/  PLOP3.LUT P6, PT, PT, PT, PT, 0x80, 0x0 ;  /* 0x000000000000781c */ /* 0x000fe40003fcf070 */
[----:B------:R-:W-:-:S13]  /*0700*/  ISETP.NE.AND.EX P0, PT, RZ, c[0x0][0x2c4], PT, P0 ;  /* 0x0000b100ff007a0c */ /* 0x000fda0003f05300 */
[----:B------:R-:W-:Y:S05]  /*0710*/  @!P0 BRA `(.L_x_1801) ;  /* 0x0000008000008947 */ /* 0x000fea0003800000 */
[----:B-1----:R-:W-:Y:S01]  /*0720*/  SHF.R.S32.HI R2, RZ, 0x1f, R27 ;  /* 0x0000001fff027819 */ /* 0x002fe2000001141b */
[----:B------:R-:W-:Y:S01]  /*0730*/  IMAD.WIDE.U32 R6, R27, c[0x0][0x2c8], RZ ;  /* 0x0000b2001b067a25 */ /* 0x000fe200078e00ff */
[----:B------:R-:W-:-:S03]  /*0740*/  PLOP3.LUT P6, PT, PT, PT, PT, 0x8, 0x0 ;  /* 0x000000000000781c */ /* 0x000fc60003fce170 */
[----:B------:R-:W-:Y:S01]  /*0750*/  IMAD R2, R2, c[0x0][0x2c8], RZ ;  /* 0x0000b20002027a24 */ /* 0x000fe200078e02ff */
[----:B------:R-:W-:-:S03]  /*0760*/  LEA R184, P0, R6, c[0x0][0x2c0], 0x2 ;  /* 0x0000b00006b87a11 */ /* 0x000fc600078010ff */
[----:B------:R-:W-:-:S05]  /*0770*/  IMAD R2, R27, c[0x0][0x2cc], R2 ;  /* 0x0000b3001b027a24 */ /* 0x000fca00078e0202 */
[----:B------:R-:W-:-:S04]  /*0780*/  IADD3 R3, R7, R2, RZ ;  /* 0x0000000207037210 */ /* 0x000fc80007ffe0ff */
[----:B------:R-:W-:Y:S02]  /*0790*/  LEA.HI.X R185, R6, c[0x0][0x2c4], R3, 0x2, P0 ;  /* 0x0000b10006b97a11 */ /* 0x000fe400000f1403 */
.L_x_1801:
[----:B-1----:R-:W-:Y:S01]  /*07a0*/  IABS R2, c[0x0][0x2d0] ;  /* 0x0000b40000027a13 */ /* 0x002fe20000000000 */
[----:B------:R-:W-:Y:S05]  /*07b0*/  @P6 BRA `(.L_x_1802) ;  /* 0x0000048000006947 */ /* 0x000fea0003800000 */
[----:B------:R-:W1:Y:S01]  /*07c0*/  I2F.RP R4, R2 ;  /* 0x0000000200047306 */ /* 0x000e620000209400 */
        /* <DEDUP_REMOVED lines=60> */
[C---:B------:R-:W-:Y:S02]  /*0b90*/  IMAD R15, R16.reuse, c[0x0][0x18c], R15 ;  /* 0x00006300100f7a24 */ /* 0x040fe400078e020f */
[----:B------:R-:W-:Y:S01]  /*0ba0*/  IMAD.WIDE.U32 R16, R16, c[0x0][0x188], RZ ;  /* 0x0000620010107a25 */ /* 0x000fe200078e00ff */
[----:B------:R-:W-:-:S03]  /*0bb0*/  IADD3 R7, R7, R3, RZ ;  /* 0x0000000307077210 */ /* 0x000fc60007ffe0ff */
[----:B------:R-:W-:Y:S01]  /*0bc0*/  IMAD R3, R11, c[0x0][0x19c], R0 ;  /* 0x000067000b037a24 */ /* 0x000fe200078e0200 */
[----:B------:R-:W-:Y:S01]  /*0bd0*/  IADD3 R15, R17, R15, RZ ;  /* 0x0000000f110f7210 */ /* 0x000fe20007ffe0ff */
[----:B------:R-:W-:-:S04]  /*0be0*/  IMAD.WIDE.U32 R6, R11, c[0x0][0x198], R6 ;  /* 0x000066000b067a25 */ /* 0x000fc800078e0006 */
[----:B------:R-:W-:-:S04]  /*0bf0*/  IMAD.IADD R7, R7, 0x1, R3 ;  /* 0x0000000107077824 */ /* 0x000fc800078e0203 */
[----:B------:R-:W-:-:S04]  /*0c00*/  IMAD.WIDE.U32 R6, R12, c[0x0][0x1b0], R6 ;  /* 0x00006c000c067a25 */ /* 0x000fc800078e0006 */
[----:B------:R-:W-:Y:S01]  /*0c10*/  IMAD.IADD R13, R7, 0x1, R13 ;  /* 0x00000001070d7824 */ /* 0x000fe200078e020d */
[----:B------:R-:W-:Y:S01]  /*0c20*/  MOV R14, R6 ;  /* 0x00000006000e7202 */ /* 0x000fe20000000f00 */
[----:B------:R-:W-:Y:S05]  /*0c30*/  BRA `(.L_x_1803) ;  /* 0x0000036000007947 */ /* 0x000fea0003800000 */
.L_x_1802:
[----:B------:R-:W-:Y:S02]  /*0c40*/  IABS R6, c[0x0][0x1c8] ;  /* 0x0000720000067a13 */ /* 0x000fe40000000000 */
[----:B------:R-:W-:Y:S02]  /*0c50*/  LEA R11, R5, 0xffffff80, 0x7 ;  /* 0xffffff80050b7811 */ /* 0x000fe400078e38ff */
[----:B------:R-:W1:Y:S01]  /*0c60*/  I2F.RP R7, R6 ;  /* 0x0000000600077306 */ /* 0x000e620000209400 */
[----:B-----5:R-:W-:Y:S02]  /*0c70*/  SHF.R.S32.HI R15, RZ, 0x1f, R0 ;  /* 0x0000001fff0f7819 */ /* 0x020fe40000011400 */
[----:B------:R-:W-:-:S05]  /*0c80*/  IADD3 R16, P1, R20, R11, RZ ;  /* 0x0000000b14107210 */ /* 0x000fca0007f3e0ff */
[----:B-1----:R-:W1:Y:S02]  /*0c90*/  MUFU.RCP R8, R7 ;  /* 0x0000000700087308 */ /* 0x002e640000001000 */
[----:B-1----:R-:W-:-:S06]  /*0ca0*/  IADD3 R8, R8, 0xffffffe, RZ ;  /* 0x0ffffffe08087810 */ /* 0x002fcc0007ffe0ff */
[----:B------:R-:W1:Y:S02]  /*0cb0*/  F2I.FTZ.U32.TRUNC.NTZ R9, R8 ;  /* 0x0000000800097305 */ /* 0x000e64000021f000 */
[----:B-1----:R-:W-:Y:S01]  /*0cc0*/  IADD3 R3, RZ, -R9, RZ ;  /* 0x80000009ff037210 */ /* 0x002fe20007ffe0ff */
[----:B------:R-:W-:-:S04]  /*0cd0*/  IMAD.MOV.U32 R8, RZ, RZ, RZ ;  /* 0x000000ffff087224 */ /* 0x000fc800078e00ff */
[----:B------:R-:W-:Y:S01]  /*0ce0*/  IMAD R4, R3, R6, RZ ;  /* 0x0000000603047224 */ /* 0x000fe200078e02ff */
[----:B------:R-:W-:-:S03]  /*0cf0*/  IABS R3, R18 ;  /* 0x0000001200037213 */ /* 0x000fc60000000000 */
[----:B------:R-:W-:Y:S01]  /*0d00*/  IMAD.HI.U32 R9, R9, R4, R8 ;  /* 0x0000000409097227 */ /* 0x000fe200078e0008 */
[----:B------:R-:W-:-:S05]  /*0d10*/  MOV R4, R3 ;  /* 0x0000000300047202 */ /* 0x000fca0000000f00 */
[----:B------:R-:W-:Y:S01]  /*0d20*/  IMAD.HI.U32 R12, R9, R4, RZ ;  /* 0x00000004090c7227 */ /* 0x000fe200078e00ff */
[----:B------:R-:W-:-:S03]  /*0d30*/  SHF.R.S32.HI R9, RZ, 0x1f, R11 ;  /* 0x0000001fff097819 */ /* 0x000fc6000001140b */
[----:B------:R-:W-:-:S04]  /*0d40*/  IMAD.MOV R3, RZ, RZ, -R12 ;  /* 0x000000ffff037224 */ /* 0x000fc800078e0a0c */
[----:B------:R-:W-:Y:S01]  /*0d50*/  IMAD R3, R6, R3, R4 ;  /* 0x0000000306037224 */ /* 0x000fe200078e0204 */
[----:B------:R-:W-:-:S04]  /*0d60*/  SHF.R.S32.HI R4, RZ, 0x1f, R20 ;  /* 0x0000001fff047819 */ /* 0x000fc80000011414 */
[----:B------:R-:W-:Y:S01]  /*0d70*/  ISETP.GT.U32.AND P0, PT, R6, R3, PT ;  /* 0x000000030600720c */ /* 0x000fe20003f04070 */
[----:B------:R-:W-:-:S04]  /*0d80*/  IMAD.X R7, R4, 0x1, R9, P1 ;  /* 0x0000000104077824 */ /* 0x000fc800008e0609 */
[----:B------:R-:W-:-:S08]  /*0d90*/  IMAD R7, R7, c[0x0][0x198], RZ ;  /* 0x0000660007077a24 */ /* 0x000fd000078e02ff */
[-C--:B------:R-:W-:Y:S02]  /*0da0*/  @!P0 IADD3 R3, R3, -R6.reuse, RZ ;  /* 0x8000000603038210 */ /* 0x080fe40007ffe0ff */
[----:B------:R-:W-:Y:S02]  /*0db0*/  @!P0 IADD3 R12, R12, 0x1, RZ ;  /* 0x000000010c0c8810 */ /* 0x000fe40007ffe0ff */
[----:B------:R-:W-:Y:S02]  /*0dc0*/  ISETP.GE.U32.AND P2, PT, R3, R6, PT ;  /* 0x000000060300720c */ /* 0x000fe40003f46070 */
[----:B------:R-:W-:Y:S02]  /*0dd0*/  LOP3.LUT R3, R18, c[0x0][0x1c8], RZ, 0x3c, !PT ;  /* 0x0000720012037a12 */ /* 0x000fe400078e3cff */
[----:B------:R-:W-:Y:S02]  /*0de0*/  ISETP.NE.AND P0, PT, RZ, c[0x0][0x1c8], PT ;  /* 0x00007200ff007a0c */ /* 0x000fe40003f05270 */
[----:B------:R-:W-:Y:S01]  /*0df0*/  ISETP.GE.AND P1, PT, R3, RZ, PT ;  /* 0x000000ff0300720c */ /* 0x000fe20003f26270 */
[----:B------:R-:W-:-:S02]  /*0e00*/  IMAD R3, R16, c[0x0][0x19c], R7 ;  /* 0x0000670010037a24 */ /* 0x000fc400078e0207 */
[----:B------:R-:W-:-:S04]  /*0e10*/  IMAD.WIDE.U32 R16, R16, c[0x0][0x198], RZ ;  /* 0x0000660010107a25 */ /* 0x000fc800078e00ff */
[----:B------:R-:W-:Y:S01]  /*0e20*/  @P2 IADD3 R12, R12, 0x1, RZ ;  /* 0x000000010c0c2810 */ /* 0x000fe20007ffe0ff */
[----:B------:R-:W-:Y:S01]  /*0e30*/  IMAD R7, R4, c[0x0][0x1a0], RZ ;  /* 0x0000680004077a24 */ /* 0x000fe200078e02ff */
[----:B------:R-:W-:Y:S01]  /*0e40*/  IADD3 R17, R17, R3, RZ ;  /* 0x0000000311117210 */ /* 0x000fe20007ffe0ff */
[----:B------:R-:W-:Y:S02]  /*0e50*/  IMAD R3, R15, c[0x0][0x180], RZ ;  /* 0x000060000f037a24 */ /* 0x000fe400078e02ff */
[C---:B------:R-:W-:Y:S02]  /*0e60*/  IMAD R6, R20.reuse, c[0x0][0x1a4], R7 ;  /* 0x0000690014067a24 */ /* 0x040fe400078e0207 */
[----:B------:R-:W-:Y:S01]  /*0e70*/  @!P1 IMAD.MOV R12, RZ, RZ, -R12 ;  /* 0x000000ffff0c9224 */ /* 0x000fe200078e0a0c */
[----:B------:R-:W-:Y:S01]  /*0e80*/  @!P0 LOP3.LUT R12, RZ, c[0x0][0x1c8], RZ, 0x33, !PT ;  /* 0x00007200ff0c8a12 */ /* 0x000fe200078e33ff */
[----:B------:R-:W-:-:S03]  /*0e90*/  IMAD.WIDE.U32 R20, R20, c[0x0][0x1a0], RZ ;  /* 0x0000680014147a25 */ /* 0x000fc600078e00ff */
[----:B------:R-:W-:Y:S01]  /*0ea0*/  SHF.R.S32.HI R10, RZ, 0x1f, R12 ;  /* 0x0000001fff0a7819 */ /* 0x000fe2000001140c */
[C---:B------:R-:W-:Y:S01]  /*0eb0*/  IMAD R3, R0.reuse, c[0x0][0x184], R3 ;  /* 0x0000610000037a24 */ /* 0x040fe200078e0203 */
[----:B------:R-:W-:Y:S01]  /*0ec0*/  IADD3 R7, R21, R6, RZ ;  /* 0x0000000615077210 */ /* 0x000fe20007ffe0ff */
[----:B------:R-:W-:Y:S01]  /*0ed0*/  IMAD.WIDE.U32 R16, R0, c[0x0][0x180], R16 ;  /* 0x0000600000107a25 */ /* 0x000fe200078e0010 */
[----:B------:R-:W-:-:S03]  /*0ee0*/  MOV R6, R20 ;  /* 0x0000001400067202 */ /* 0x000fc60000000f00 */
[----:B------:R-:W-:Y:S02]  /*0ef0*/  IMAD.IADD R17, R17, 0x1, R3 ;  /* 0x0000000111117824 */ /* 0x000fe400078e0203 */
[----:B------:R-:W-:Y:S02]  /*0f00*/  IMAD R15, R15, c[0x0][0x188], RZ ;  /* 0x000062000f0f7a24 */ /* 0x000fe400078e02ff */
[----:B------:R-:W-:Y:S02]  /*0f10*/  IMAD R3, R10, c[0x0][0x1b0], RZ ;  /* 0x00006c000a037a24 */ /* 0x000fe400078e02ff */
[----:B------:R-:W-:-:S04]  /*0f20*/  IMAD.WIDE.U32 R20, R0, c[0x0][0x188], R6 ;  /* 0x0000620000147a25 */ /* 0x000fc800078e0006 */
[----:B------:R-:W-:Y:S02]  /*0f30*/  IMAD R15, R0, c[0x0][0x18c], R15 ;  /* 0x00006300000f7a24 */ /* 0x000fe400078e020f */
[----:B------:R-:W-:-:S03]  /*0f40*/  IMAD.WIDE.U32 R6, R12, c[0x0][0x1b0], R16 ;  /* 0x00006c000c067a25 */ /* 0x000fc600078e0010 */
[----:B------:R-:W-:Y:S01]  /*0f50*/  IADD3 R15, R21, R15, RZ ;  /* 0x0000000f150f7210 */ /* 0x000fe20007ffe0ff */
[----:B------:R-:W-:Y:S01]  /*0f60*/  IMAD R3, R12, c[0x0][0x1b4], R3 ;  /* 0x00006d000c037a24 */ /* 0x000fe200078e0203 */
[----:B------:R-:W-:Y:S01]  /*0f70*/  MOV R14, R6 ;  /* 0x00000006000e7202 */ /* 0x000fe20000000f00 */
[----:B------:R-:W-:-:S03]  /*0f80*/  IMAD.MOV.U32 R16, RZ, RZ, R20 ;  /* 0x000000ffff107224 */ /* 0x000fc600078e0014 */
[----:B------:R-:W-:Y:S02]  /*0f90*/  IADD3 R13, R7, R3, RZ ;  /* 0x00000003070d7210 */ /* 0x000fe40007ffe0ff */
.L_x_1803:
[----:B------:R-:W-:Y:S01]  /*0fa0*/  SHF.R.S32.HI R123, RZ, 0x1f, R122 ;  /* 0x0000001fff7b7819 */ /* 0x000fe2000001147a */
[----:B------:R-:W-:Y:S01]  /*0fb0*/  ULDC.64 UR6, c[0x0][0x198] ;  /* 0x0000660000067ab9 */ /* 0x000fe20000000a00 */
[----:B------:R-:W-:Y:S01]  /*0fc0*/  SHF.R.S32.HI R0, RZ, 0x1f, R27 ;  /* 0x0000001fff007819 */ /* 0x000fe2000001141b */
[----:B------:R-:W-:Y:S01]  /*0fd0*/  USHF.L.U32 UR9, UR6, 0x6, URZ ;  /* 0x0000000606097899 */ /* 0x000fe2000800063f */
[CC--:B------:R-:W-:Y:S01]  /*0fe0*/  LEA.HI R17, R123.reuse, R122.reuse, RZ, 0x2 ;  /* 0x0000007a7b117211 */ /* 0x0c0fe200078f10ff */
[----:B------:R-:W-:Y:S01]  /*0ff0*/  UMOV UR8, 0x6 ;  /* 0x0000000600087882 */ /* 0x000fe20000000000 */
[CC--:B------:R-:W-:Y:S01]  /*1000*/  LEA.HI R8, R123.reuse, R122.reuse, RZ, 0x3 ;  /* 0x0000007a7b087211 */ /* 0x0c0fe200078f18ff */
[----:B------:R-:W-:Y:S01]  /*1010*/  IMAD R0, R0, c[0x0][0x178], RZ ;  /* 0x00005e0000007a24 */ /* 0x000fe200078e02ff */
[----:B------:R-:W-:Y:S01]  /*1020*/  LEA.HI R25, R123, R122, RZ, 0x4 ;  /* 0x0000007a7b197211 */ /* 0x000fe200078f20ff */
[----:B------:R-:W-:Y:S01]  /*1030*/  USHF.L.U64.HI UR7, UR6, UR8, UR7 ;  /* 0x0000000806077299 */ /* 0x000fe20008010207 */
[----:B------:R-:W-:Y:S01]  /*1040*/  LOP3.LUT R3, R17, 0xfffffffc, RZ, 0xc0, !PT ;  /* 0xfffffffc11037812 */ /* 0x000fe200078ec0ff */
[----:B------:R-:W-:Y:S01]  /*1050*/  ULDC.64 UR4, c[0x0][0x1a0] ;  /* 0x0000680000047ab9 */ /* 0x000fe20000000a00 */
[----:B------:R-:W-:Y:S01]  /*1060*/  SHF.R.S32.HI R19, RZ, 0x3, R8 ;  /* 0x00000003ff137819 */ /* 0x000fe20000011408 */
[----:B------:R-:W-:Y:S01]  /*1070*/  USHF.L.U32 UR10, UR4, 0x6, URZ ;  /* 0x00000006040a7899 */ /* 0x000fe2000800063f */
[----:B------:R-:W-:Y:S01]  /*1080*/  SHF.R.S32.HI R4, RZ, 0x4, R25 ;  /* 0x00000004ff047819 */ /* 0x000fe20000011419 */
[----:B------:R-:W-:Y:S01]  /*1090*/  IMAD.IADD R180, R122, 0x1, -R3 ;  /* 0x000000017ab47824 */ /* 0x000fe200078e0a03 */
[----:B------:R-:W-:Y:S01]  /*10a0*/  LOP3.LUT R21, R8, 0xfffffff8, RZ, 0xc0, !PT ;  /* 0xfffffff808157812 */ /* 0x000fe200078ec0ff */
[----:B------:R-:W-:Y:S01]  /*10b0*/  IMAD.SHL.U32 R19, R19, 0x40, RZ ;  /* 0x0000004013137824 */ /* 0x000fe200078e00ff */
[C---:B------:R-:W-:Y:S01]  /*10c0*/  LEA.HI R7, R25.reuse, R4, RZ, 0x1 ;  /* 0x0000000419077211 */ /* 0x040fe200078f08ff */
[----:B------:R-:W-:Y:S01]  /*10d0*/  IMAD.SHL.U32 R180, R180, 0x8, RZ ;  /* 0x00000008b4b47824 */ /* 0x000fe200078e00ff */
[----:B------:R-:W-:Y:S01]  /*10e0*/  LOP3.LUT R25, R25, 0xfffffff0, RZ, 0xc0, !PT ;  /* 0xfffffff019197812 */ /* 0x000fe200078ec0ff */
[C---:B------:R-:W-:Y:S01]  /*10f0*/  IMAD.IADD R21, R122.reuse, 0x1, -R21 ;  /* 0x000000017a157824 */ /* 0x040fe200078e0a15 */
[----:B------:R-:W-:Y:S01]  /*1100*/  LOP3.LUT R19, R19, 0xc0, RZ, 0xc0, !PT ;  /* 0x000000c013137812 */ /* 0x000fe200078ec0ff */
[----:B------:R-:W-:Y:S01]  /*1110*/  USHF.L.U64.HI UR5, UR4, UR8, UR5 ;  /* 0x0000000804057299 */ /* 0x000fe20008010205 */
[--C-:B------:R-:W-:Y:S01]  /*1120*/  SHF.R.S32.HI R181, RZ, 0x1f, R180.reuse ;  /* 0x0000001fffb57819 */ /* 0x100fe200000114b4 */
[----:B------:R-:W-:Y:S01]  /*1130*/  IMAD.IADD R25, R122, 0x1, -R25 ;  /* 0x000000017a197824 */ /* 0x000fe200078e0a19 */
[----:B------:R-:W-:-:S02]  /*1140*/  LOP3.LUT R3, R19, 0x18, R180, 0xf8, !PT ;  /* 0x0000001813037812 */ /* 0x000fc400078ef8b4 */
[----:B------:R-:W-:Y:S02]  /*1150*/  SHF.R.U32.HI R20, RZ, 0x3, R19 ;  /* 0x00000003ff147819 */ /* 0x000fe40000011613 */
[----:B------:R-:W-:Y:S02]  /*1160*/  LEA.HI R19, R25, R25, RZ, 0x1 ;  /* 0x0000001919137211 */ /* 0x000fe400078f08ff */
[----:B------:R-:W-:Y:S02]  /*1170*/  LOP3.LUT R7, R7, 0xfffffffe, RZ, 0xc0, !PT ;  /* 0xfffffffe07077812 */ /* 0x000fe400078ec0ff */
[----:B------:R-:W-:Y:S01]  /*1180*/  LOP3.LUT R20, R3, R20, RZ, 0x3c, !PT ;  /* 0x0000001403147212 */ /* 0x000fe200078e3cff */
[----:B------:R-:W-:Y:S01]  /*1190*/  IMAD R3, R27, c[0x0][0x17c], R0 ;  /* 0x00005f001b037a24 */ /* 0x000fe200078e0200 */
[----:B------:R-:W-:Y:S01]  /*11a0*/  LOP3.LUT R120, R19, 0x7fffffe, RZ, 0xc0, !PT ;  /* 0x07fffffe13787812 */ /* 0x000fe200078ec0ff */
[----:B------:R-:W-:Y:S01]  /*11b0*/  IMAD.WIDE.U32 R26, R27, c[0x0][0x178], R180 ;  /* 0x00005e001b1a7a25 */ /* 0x000fe200078e00b4 */
[----:B------:R-:W-:-:S02]  /*11c0*/  SHF.R.S32.HI R6, RZ, 0x1f, R25 ;  /* 0x0000001fff067819 */ /* 0x000fc40000011419 */
[----:B------:R-:W-:Y:S01]  /*11d0*/  IADD3 R24, P0, R180, R16, RZ ;  /* 0x00000010b4187210 */ /* 0x000fe20007f1e0ff */
[----:B------:R-:W-:Y:S01]  /*11e0*/  IMAD.IADD R7, R4, 0x1, -R7 ;  /* 0x0000000104077824 */ /* 0x000fe200078e0a07 */
[----:B------:R-:W-:Y:S01]  /*11f0*/  SHF.R.S32.HI R182, RZ, 0x2, R17 ;  /* 0x00000002ffb67819 */ /* 0x000fe20000011411 */
[----:B------:R-:W-:Y:S01]  /*1200*/  IMAD.IADD R27, R27, 0x1, R3 ;  /* 0x000000011b1b7824 */ /* 0x000fe200078e0203 */
[----:B------:R-:W-:Y:S01]  /*1210*/  LEA.HI R4, R21, R21, RZ, 0x1 ;  /* 0x0000001515047211 */ /* 0x000fe200078f08ff */
[----:B------:R-:W-:Y:S01]  /*1220*/  IMAD.IADD R120, R25, 0x1, -R120 ;  /* 0x0000000119787824 */ /* 0x000fe200078e0a78 */
[----:B------:R-:W-:Y:S01]  /*1230*/  LEA.HI R6, R6, R25, RZ, 0x3 ;  /* 0x0000001906067211 */ /* 0x000fe200078f18ff */
[----:B------:R-:W-:Y:S01]  /*1240*/  IMAD.X R25, R181, 0x1, R15, P0 ;  /* 0x00000001b5197824 */ /* 0x000fe200000e060f */
[----:B------:R-:W-:Y:S01]  /*1250*/  SHF.R.S32.HI R3, RZ, 0x1f, R18 ;  /* 0x0000001fff037819 */ /* 0x000fe20000011412 */
[----:B------:R-:W-:Y:S01]  /*1260*/  IMAD.WIDE.U32 R26, R18, c[0x0][0x1a8], R26 ;  /* 0x00006a00121a7a25 */ /* 0x000fe200078e001a */
[----:B------:R-:W-:-:S02]  /*1270*/  SHF.R.S32.HI R183, RZ, 0x1f, R182 ;  /* 0x0000001fffb77819 */ /* 0x000fc400000114b6 */
[----:B------:R-:W-:Y:S01]  /*1280*/  IADD3 R28, P0, R180, R14, RZ ;  /* 0x0000000eb41c7210 */ /* 0x000fe20007f1e0ff */
[----:B------:R-:W-:Y:S01]  /*1290*/  IMAD R3, R3, c[0x0][0x1a8], RZ ;  /* 0x00006a0003037a24 */ /* 0x000fe200078e02ff */
[----:B------:R-:W-:Y:S01]  /*12a0*/  LOP3.LUT R0, R4, 0x3fffffe, RZ, 0xc0, !PT ;  /* 0x03fffffe04007812 */ /* 0x000fe200078ec0ff */
[----:B------:R-:W-:Y:S01]  /*12b0*/  IMAD R15, R183, c[0x0][0x198], RZ ;  /* 0x00006600b70f7a24 */ /* 0x000fe200078e02ff */
[----:B------:R-:W-:Y:S01]  /*12c0*/  LEA.HI R17, R17, R182, RZ, 0x1 ;  /* 0x000000b611117211 */ /* 0x000fe200078f08ff */
[----:B------:R-:W-:Y:S01]  /*12d0*/  IMAD.X R29, R181, 0x1, R13, P0 ;  /* 0x00000001b51d7824 */ /* 0x000fe200000e060d */
[----:B------:R-:W-:Y:S01]  /*12e0*/  IADD3 R11, P2, R182, R11, RZ ;  /* 0x0000000bb60b7210 */ /* 0x000fe20007f5e0ff */
[----:B------:R-:W-:Y:S01]  /*12f0*/  IMAD.WIDE R22, R23, 0x40, R182 ;  /* 0x0000004017167825 */ /* 0x000fe200078e02b6 */
[----:B------:R-:W-:Y:S02]  /*1300*/  LEA.HI R123, R123, R122, RZ, 0x5 ;  /* 0x0000007a7b7b7211 */ /* 0x000fe400078f28ff */
[----:B------:R-:W-:Y:S01]  /*1310*/  LOP3.LUT R17, R17, 0x7fffffe, RZ, 0xc0, !PT ;  /* 0x07fffffe11117812 */ /* 0x000fe200078ec0ff */
[----:B------:R-:W-:Y:S01]  /*1320*/  IMAD.IADD R0, R21, 0x1, -R0 ;  /* 0x0000000115007824 */ /* 0x000fe200078e0a00 */
[----:B------:R-:W-:Y:S01]  /*1330*/  SHF.R.S32.HI R124, RZ, 0x5, R123 ;  /* 0x00000005ff7c7819 */ /* 0x000fe2000001147b */
[----:B------:R-:W-:Y:S01]  /*1340*/  IMAD R21, R10, c[0x0][0x1b8], RZ ;  /* 0x00006e000a157a24 */ /* 0x000fe200078e02ff */
[----:B------:R-:W-:Y:S01]  /*1350*/  SHF.R.S32.HI R10, RZ, 0x1, R19 ;  /* 0x00000001ff0a7819 */ /* 0x000fe20000011413 */
[----:B------:R-:W-:Y:S01]  /*1360*/  IMAD R3, R18, c[0x0][0x1ac], R3 ;  /* 0x00006b0012037a24 */ /* 0x000fe200078e0203 */
[----:B------:R-:W-:Y:S01]  /*1370*/  SHF.R.S32.HI R19, RZ, 0x1f, R19 ;  /* 0x0000001fff137819 */ /* 0x000fe20000011413 */
[C---:B------:R-:W-:Y:S01]  /*1380*/  IMAD R15, R182.reuse, c[0x0][0x19c], R15 ;  /* 0x00006700b60f7a24 */ /* 0x040fe200078e020f */
[----:B------:R-:W-:Y:S01]  /*1390*/  SHF.R.S32.HI R4, RZ, 0x1, R4 ;  /* 0x00000001ff047819 */ /* 0x000fe20000011404 */
[----:B------:R-:W-:Y:S01]  /*13a0*/  IMAD.WIDE.U32 R28, R182, c[0x0][0x198], R28 ;  /* 0x00006600b61c7a25 */ /* 0x000fe200078e001c */
[----:B------:R-:W-:-:S02]  /*13b0*/  LEA.HI R19, R19, R10, RZ, 0x2 ;  /* 0x0000000a13137211 */ /* 0x000fc400078f10ff */
[----:B------:R-:W-:Y:S01]  /*13c0*/  SHF.R.S32.HI R189, RZ, 0x1f, R123 ;  /* 0x0000001fffbd7819 */ /* 0x000fe2000001147b */
[----:B------:R-:W-:Y:S01]  /*13d0*/  IMAD R13, R23, c[0x0][0x190], RZ ;  /* 0x00006400170d7a24 */ /* 0x000fe200078e02ff */
[----:B------:R-:W-:Y:S01]  /*13e0*/  LEA R190, P0, R28, c[0x0][0x168], 0x1 ;  /* 0x00005a001cbe7a11 */ /* 0x000fe200078008ff */
[----:B------:R-:W-:Y:S01]  /*13f0*/  IMAD.IADD R27, R27, 0x1, R3 ;  /* 0x000000011b1b7824 */ /* 0x000fe200078e0203 */
[----:B------:R-:W-:Y:S01]  /*1400*/  LOP3.LUT R19, R19, 0xfffffffc, RZ, 0xc0, !PT ;  /* 0xfffffffc13137812 */ /* 0x000fe200078ec0ff */
[----:B------:R-:W-:Y:S01]  /*1410*/  IMAD.IADD R15, R29, 0x1, R15 ;  /* 0x000000011d0f7824 */ /* 0x000fe200078e020f */
[----:B------:R-:W-:Y:S01]  /*1420*/  LEA.HI R189, R189, R124, RZ, 0x2 ;  /* 0x0000007cbdbd7211 */ /* 0x000fe200078f10ff */
[C---:B------:R-:W-:Y:S02]  /*1430*/  IMAD R13, R22.reuse, c[0x0][0x194], R13 ;  /* 0x00006500160d7a24 */ /* 0x040fe400078e020d */
[----:B------:R-:W-:Y:S01]  /*1440*/  IMAD.WIDE.U32 R22, R22, c[0x0][0x190], R26 ;  /* 0x0000640016167a25 */ /* 0x000fe200078e001a */
[----:B------:R-:W-:-:S02]  /*1450*/  LEA.HI.X R191, R28, c[0x0][0x16c], R15, 0x1, P0 ;  /* 0x00005b001cbf7a11 */ /* 0x000fc400000f0c0f */
[----:B------:R-:W-:Y:S01]  /*1460*/  LOP3.LUT R189, R189, 0xfffffffc, RZ, 0xc0, !PT ;  /* 0xfffffffcbdbd7812 */ /* 0x000fe200078ec0ff */
[----:B------:R-:W-:Y:S02]  /*1470*/  IMAD.X R9, R183, 0x1, R9, P2 ;  /* 0x00000001b7097824 */ /* 0x000fe400010e0609 */
[----:B------:R-:W-:Y:S02]  /*1480*/  IMAD.IADD R17, R182, 0x1, -R17 ;  /* 0x00000001b6117824 */ /* 0x000fe400078e0a11 */
[C---:B------:R-:W-:Y:S02]  /*1490*/  IMAD R21, R12.reuse, c[0x0][0x1bc], R21 ;  /* 0x00006f000c157a24 */ /* 0x040fe400078e0215 */
[----:B------:R-:W-:Y:S01]  /*14a0*/  IMAD.WIDE.U32 R24, R12, c[0x0][0x1b8], R24 ;  /* 0x00006e000c187a25 */ /* 0x000fe200078e0018 */
[----:B------:R-:W-:-:S03]  /*14b0*/  LEA R12, P1, R22, c[0x0][0x160], 0x1 ;  /* 0x00005800160c7a11 */ /* 0x000fc600078208ff */
[----:B------:R-:W-:Y:S02]  /*14c0*/  IMAD.IADD R13, R23, 0x1, R13 ;  /* 0x00000001170d7824 */ /* 0x000fe400078e020d */
[----:B------:R-:W-:Y:S02]  /*14d0*/  IMAD.MOV.U32 R15, RZ, RZ, c[0x0][0x190] ;  /* 0x00006400ff0f7624 */ /* 0x000fe400078e00ff */
[----:B------:R-:W-:Y:S01]  /*14e0*/  IMAD R14, R9, c[0x0][0x1a0], RZ ;  /* 0x00006800090e7a24 */ /* 0x000fe200078e02ff */
[----:B------:R-:W-:Y:S01]  /*14f0*/  LEA.HI.X R13, R22, c[0x0][0x164], R13, 0x1, P1 ;  /* 0x00005900160d7a11 */ /* 0x000fe200008f0c0d */
[----:B------:R-:W-:Y:S02]  /*1500*/  IMAD R17, R124, 0x8, R17 ;  /* 0x000000087c117824 */ /* 0x000fe400078e0211 */
[----:B------:R-:W-:Y:S02]  /*1510*/  IMAD.IADD R3, R10, 0x1, -R19 ;  /* 0x000000010a037824 */ /* 0x000fe400078e0a13 */
[----:B------:R-:W-:-:S02]  /*1520*/  IMAD.MOV.U32 R10, RZ, RZ, c[0x0][0x194] ;  /* 0x00006500ff0a7624 */ /* 0x000fc400078e00ff */
[----:B------:R-:W-:Y:S01]  /*1530*/  IMAD R9, R11, c[0x0][0x1a4], R14 ;  /* 0x000069000b097a24 */ /* 0x000fe200078e020e */
[----:B------:R-:W-:Y:S01]  /*1540*/  LEA R14, P0, R15, R12, 0x6 ;  /* 0x0000000c0f0e7211 */ /* 0x000fe200078030ff */
[----:B------:R-:W-:Y:S01]  /*1550*/  IMAD.U32 R17, R17, 0x20, R20 ;  /* 0x0000002011117824 */ /* 0x000fe200078e0014 */
[----:B------:R-:W-:Y:S01]  /*1560*/  LOP3.LUT P1, RZ, R3, 0x2, RZ, 0xc0, !PT ;  /* 0x0000000203ff7812 */ /* 0x000fe2000782c0ff */
[----:B------:R-:W-:Y:S01]  /*1570*/  IMAD.IADD R25, R25, 0x1, R21 ;  /* 0x0000000119197824 */ /* 0x000fe200078e0215 */
[----:B------:R-:W-:Y:S01]  /*1580*/  LEA.HI.X R15, R15, R13, R10, 0x6, P0 ;  /* 0x0000000d0f0f7211 */ /* 0x000fe200000f340a */
[----:B------:R-:W-:Y:S01]  /*1590*/  IMAD.SHL.U32 R178, R17, 0x2, RZ ;  /* 0x0000000211b27824 */ /* 0x000fe200078e00ff */
[----:B------:R-:W-:Y:S01]  /*15a0*/  IADD3 R16, P0, R190, UR9, RZ ;  /* 0x00000009be107c10 */ /* 0x000fe2000ff1e0ff */
[----:B------:R-:W-:Y:S02]  /*15b0*/  IMAD.SHL.U32 R10, R4, 0x40, RZ ;  /* 0x00000040040a7824 */ /* 0x000fe400078e00ff */
[----:B------:R-:W-:Y:S01]  /*15c0*/  IMAD.WIDE.U32 R24, R11, c[0x0][0x1a0], R24 ;  /* 0x000068000b187a25 */ /* 0x000fe200078e0018 */
[----:B------:R-:W-:Y:S01]  /*15d0*/  @!PT LDS RZ, [RZ] ;  /* 0x00000000fffff984 */ /* 0x000fe20000000800 */
[----:B------:R-:W-:Y:S01]  /*15e0*/  @!PT LDS RZ, [RZ] ;  /* 0x00000000fffff984 */ /* 0x000fe20000000800 */
[----:B------:R-:W-:Y:S01]  /*15f0*/  @!PT LDS RZ, [RZ] ;  /* 0x00000000fffff984 */ /* 0x000fe20000000800 */
[----:B------:R1:W-:Y:S01]  /*1600*/  LDGSTS.E.BYPASS.LTC128B.128 [R178], [R12.64] ;  /* 0x000000000cb27fae */ /* 0x0003e2000b901d4c */
[----:B------:R-:W-:-:S02]  /*1610*/  IADD3.X R17, R191, UR7, RZ, P0, !PT ;  /* 0x00000007bf117c10 */ /* 0x000fc400087fe4ff */
[----:B------:R-:W-:Y:S01]  /*1620*/  IADD3 R18, P0, R16, UR9, RZ ;  /* 0x0000000910127c10 */ /* 0x000fe2000ff1e0ff */
[----:B------:R1:W-:Y:S01]  /*1630*/  LDGSTS.E.BYPASS.LTC128B.128 [R178+0x1000], [R12.64+0x40] ;  /* 0x010000400cb27fae */ /* 0x0003e2000b901d4c */
[----:B------:R-:W-:Y:S02]  /*1640*/  IMAD.IADD R9, R25, 0x1, R9 ;  /* 0x0000000119097824 */ /* 0x000fe400078e0209 */
[----:B------:R-:W-:Y:S01]  /*1650*/  IADD3.X R19, R17, UR7, RZ, P0, !PT ;  /* 0x0000000711137c10 */ /* 0x000fe200087fe4ff */
[----:B------:R1:W-:Y:S01]  /*1660*/  LDGSTS.E.BYPASS.LTC128B.128 [R178+0x2000], [R12.64+0x80] ;  /* 0x020000800cb27fae */ /* 0x0003e2000b901d4c */
[C---:B------:R-:W-:Y:S02]  /*1670*/  IMAD R125, R124.reuse, 0x10, R125 ;  /* 0x000000107c7d7824 */ /* 0x040fe400078e027d */
[----:B------:R-:W-:Y:S01]  /*1680*/  IMAD.IADD R189, R124, 0x1, -R189 ;  /* 0x000000017cbd7824 */ /* 0x000fe200078e0abd */
[----:B------:R2:W-:Y:S04]  /*1690*/  LDGSTS.E.BYPASS.LTC128B.128 [R178+0x800], [R14.64] ;  /* 0x008000000eb27fae */ /* 0x0005e8000b901d4c */
[----:B------:R2:W-:Y:S04]  /*16a0*/  LDGSTS.E.BYPASS.LTC128B.128 [R178+0x1800], [R14.64+0x40] ;  /* 0x018000400eb27fae */ /* 0x0005e8000b901d4c */
[----:B------:R2:W-:Y:S04]  /*16b0*/  LDGSTS.E.BYPASS.LTC128B.128 [R178+0x2800], [R14.64+0x80] ;  /* 0x028000800eb27fae */ /* 0x0005e8000b901d4c */
[----:B------:R3:W-:Y:S04]  /*16c0*/  LDGSTS.E.BYPASS.LTC128B.128 [R178+0x3000], [R190.64] ;  /* 0x03000000beb27fae */ /* 0x0007e8000b901d4c */
[----:B------:R3:W-:Y:S04]  /*16d0*/  LDGSTS.E.BYPASS.LTC128B.128 [R178+0x5000], [R190.64+0x40] ;  /* 0x05000040beb27fae */ /* 0x0007e8000b901d4c */
[----:B------:R3:W-:Y:S01]  /*16e0*/  LDGSTS.E.BYPASS.LTC128B.128 [R178+0x7000], [R190.64+0x80] ;  /* 0x07000080beb27fae */ /* 0x0007e2000b901d4c */
[----:B-1----:R-:W-:-:S03]  /*16f0*/  LOP3.LUT R13, R10, 0xc0, RZ, 0xc0, !PT ;  /* 0x000000c00a0d7812 */ /* 0x002fc600078ec0ff */
[----:B------:R1:W-:Y:S01]  /*1700*/  LDGSTS.E.BYPASS.LTC128B.128 [R178+0x3800], [R16.64] ;  /* 0x0380000010b27fae */ /* 0x0003e2000b901d4c */
[----:B------:R-:W-:Y:S01]  /*1710*/  IMAD.SHL.U32 R10, R3, 0x40, RZ ;  /* 0x00000040030a7824 */ /* 0x000fe200078e00ff */
[----:B------:R-:W-:Y:S02]  /*1720*/  LOP3.LUT R11, R13, 0x8, R8, 0xf8, !PT ;  /* 0x000000080d0b7812 */ /* 0x000fe400078ef808 */
[----:B------:R1:W-:Y:S01]  /*1730*/  LDGSTS.E.BYPASS.LTC128B.128 [R178+0x5800], [R16.64+0x40] ;  /* 0x0580004010b27fae */ /* 0x0003e2000b901d4c */
[----:B------:R-:W-:-:S03]  /*1740*/  SHF.R.U32.HI R8, RZ, 0x3, R13 ;  /* 0x00000003ff087819 */ /* 0x000fc6000001160d */
[----:B------:R1:W-:Y:S01]  /*1750*/  LDGSTS.E.BYPASS.LTC128B.128 [R178+0x7800], [R16.64+0x80] ;  /* 0x0780008010b27fae */ /* 0x0003e2000b901d4c */
[----:B------:R-:W-:Y:S01]  /*1760*/  LOP3.LUT R8, R11, R8, RZ, 0x3c, !PT ;  /* 0x000000080b087212 */ /* 0x000fe200078e3cff */
[----:B------:R-:W-:Y:S01]  /*1770*/  IMAD.SHL.U32 R11, R7, 0x8, RZ ;  /* 0x00000008070b7824 */ /* 0x000fe200078e00ff */
[----:B--2---:R-:W-:Y:S01]  /*1780*/  IADD3 R14, P0, R18, UR9, RZ ;  /* 0x00000009120e7c10 */ /* 0x004fe2000ff1e0ff */
[----:B------:R1:W-:Y:S03]  /*1790*/  LDGSTS.E.BYPASS.LTC128B.128 [R178+0x4000], [R18.64] ;  /* 0x0400000012b27fae */ /* 0x0003e6000b901d4c */
[----:B------:R-:W-:Y:S01]  /*17a0*/  IADD3.X R15, R19, UR7, RZ, P0, !PT ;  /* 0x00000007130f7c10 */ /* 0x000fe200087fe4ff */
[----:B------:R1:W-:Y:S01]  /*17b0*/  LDGSTS.E.BYPASS.LTC128B.128 [R178+0x6000], [R18.64+0x40] ;  /* 0x0600004012b27fae */ /* 0x0003e2000b901d4c */
[----:B------:R-:W-:-:S03]  /*17c0*/  LEA R186, P0, R24, c[0x0][0x170], 0x1 ;  /* 0x00005c0018ba7a11 */ /* 0x000fc600078008ff */
[----:B------:R1:W-:Y:S01]  /*17d0*/  LDGSTS.E.BYPASS.LTC128B.128 [R178+0x8000], [R18.64+0x80] ;  /* 0x0800008012b27fae */ /* 0x0003e2000b901d4c */
[----:B------:R-:W-:Y:S01]  /*17e0*/  LEA.HI.X R187, R24, c[0x0][0x174], R9, 0x1, P0 ;  /* 0x00005d0018bb7a11 */ /* 0x000fe200000f0c09 */
[----:B------:R-:W-:Y:S01]  /*17f0*/  IMAD R9, R7, 0x8, R0 ;  /* 0x0000000807097824 */ /* 0x000fe200078e0200 */
[----:B------:R-:W-:Y:S01]  /*1800*/  LOP3.LUT R0, R10, 0xc0, RZ, 0xc0, !PT ;  /* 0x000000c00a007812 */ /* 0x000fe200078ec0ff */
[----:B------:R2:W-:Y:S01]  /*1810*/  LDGSTS.E.BYPASS.LTC128B.128 [R178+0x4800], [R14.64] ;  /* 0x048000000eb27fae */ /* 0x0005e2000b901d4c */
[----:B------:R-:W-:Y:S01]  /*1820*/  IMAD.SHL.U32 R7, R6, 0x20, RZ ;  /* 0x0000002006077824 */ /* 0x000fe200078e00ff */
[----:B------:R-:W-:Y:S01]  /*1830*/  IADD3 R10, P0, R186, UR10, RZ ;  /* 0x0000000aba0a7c10 */ /* 0x000fe2000ff1e0ff */
[----:B------:R-:W-:Y:S01]  /*1840*/  IMAD.MOV.U32 R179, RZ, RZ, R187 ;  /* 0x000000ffffb37224 */ /* 0x000fe200078e00bb */
[----:B------:R2:W-:Y:S01]  /*1850*/  LDGSTS.E.BYPASS.LTC128B.128 [R178+0x6800], [R14.64+0x40] ;  /* 0x068000400eb27fae */ /* 0x0005e2000b901d4c */
[----:B------:R-:W-:Y:S02]  /*1860*/  LOP3.LUT R11, R0, 0x8, R11, 0xf8, !PT ;  /* 0x00000008000b7812 */ /* 0x000fe400078ef80b */
[----:B------:R-:W-:Y:S01]  /*1870*/  SHF.R.U32.HI R6, RZ, 0x3, R0 ;  /* 0x00000003ff067819 */ /* 0x000fe20000011600 */
[----:B------:R2:W-:Y:S01]  /*1880*/  LDGSTS.E.BYPASS.LTC128B.128 [R178+0x8800], [R14.64+0x80] ;  /* 0x088000800eb27fae */ /* 0x0005e2000b901d4c */
[----:B------:R-:W-:Y:S01]  /*1890*/  LOP3.LUT R7, R7, 0xffffff00, RZ, 0xc0, !PT ;  /* 0xffffff0007077812 */ /* 0x000fe200078ec0ff */
[----:B------:R-:W-:Y:S01]  /*18a0*/  IMAD.U32 R0, R9, 0x20, R8 ;  /* 0x0000002009007824 */ /* 0x000fe200078e0008 */
[----:B------:R-:W-:Y:S01]  /*18b0*/  LOP3.LUT R6, R11, R6, RZ, 0x3c, !PT ;  /* 0x000000060b067212 */ /* 0x000fe200078e3cff */
[----:B------:R-:W0:Y:S01]  /*18c0*/  LDGDEPBAR ;  /* 0x00000000000079af */ /* 0x000e220000000000 */
[----:B------:R-:W-:Y:S01]  /*18d0*/  IADD3.X R11, R187, UR5, RZ, P0, !PT ;  /* 0x00000005bb0b7c10 */ /* 0x000fe200087fe4ff */
[----:B------:R-:W-:Y:S01]  /*18e0*/  IMAD R177, R124, 0x200, R7 ;  /* 0x000002007cb17824 */ /* 0x000fe200078e0207 */
[----:B------:R-:W-:Y:S01]  /*18f0*/  IADD3 R8, P0, R10, UR10, RZ ;  /* 0x0000000a0a087c10 */ /* 0x000fe2000ff1e0ff */
[C---:B------:R-:W-:Y:S01]  /*1900*/  IMAD.SHL.U32 R126, R0.reuse, 0x2, RZ ;  /* 0x00000002007e7824 */ /* 0x040fe200078e00ff */
[----:B------:R-:W-:Y:S01]  /*1910*/  LEA R176, R0, 0x3000, 0x1 ;  /* 0x0000300000b07811 */ /* 0x000fe200078e08ff */
[----:B------:R-:W-:Y:S01]  /*1920*/  IMAD R177, R120, 0x20, R177 ;  /* 0x0000002078b17824 */ /* 0x000fe200078e02b1 */
[----:B------:R-:W-:-:S02]  /*1930*/  IADD3.X R9, R11, UR5, RZ, P0, !PT ;  /* 0x000000050b097c10 */ /* 0x000fc400087fe4ff */
[----:B------:R-:W-:Y:S01]  /*1940*/  IADD3 R12, P0, R8, UR10, RZ ;  /* 0x0000000a080c7c10 */ /* 0x000fe2000ff1e0ff */
[----:B------:R-:W-:-:S03]  /*1950*/  IMAD.IADD R177, R6, 0x1, R177 ;  /* 0x0000000106b17824 */ /* 0x000fc600078e02b1 */
[----:B------:R-:W-:Y:S01]  /*1960*/  IADD3.X R13, R9, UR5, RZ, P0, !PT ;  /* 0x00000005090d7c10 */ /* 0x000fe200087fe4ff */
[----:B------:R-:W-:Y:S01]  /*1970*/  IMAD.SHL.U32 R177, R177, 0x2, RZ ;  /* 0x00000002b1b17824 */ /* 0x000fe200078e00ff */
[----:B------:R-:W-:Y:S01]  /*1980*/  LOP3.LUT P0, RZ, R4, 0x2, RZ, 0xc0, !PT ;  /* 0x0000000204ff7812 */ /* 0x000fe2000780c0ff */
[----:B------:R-:W-:-:S05]  /*1990*/  IMAD.MOV.U32 R4, RZ, RZ, 0x20 ;  /* 0x00000020ff047424 */ /* 0x000fca00078e00ff */
[C---:B------:R-:W-:Y:S02]  /*19a0*/  SEL R3, R4.reuse, 0xffffffe0, !P0 ;  /* 0xffffffe004037807 */ /* 0x040fe40004000000 */
[----:B------:R-:W-:Y:S01]  /*19b0*/  SEL R4, R4, 0xffffffe0, !P1 ;  /* 0xffffffe004047807 */ /* 0x000fe20004800000 */
[----:B------:R-:W-:-:S04]  /*19c0*/  DEPBAR.LE SB0, 0x0 ;  /* 0x000080000000791a */ /* 0x000fc80000000000 */
[----:B------:R-:W-:Y:S01]  /*19d0*/  BAR.SYNC.DEFER_BLOCKING 0x0 ;  /* 0x0000000000007b1d */ /* 0x000fe20000010000 */
[----:B------:R-:W-:Y:S02]  /*19e0*/  IMAD.IADD R175, R177, 0x1, R4 ;  /* 0x00000001b1af7824 */ /* 0x000fe400078e0204 */
[----:B------:R-:W-:Y:S01]  /*19f0*/  IMAD.IADD R174, R176, 0x1, R3 ;  /* 0x00000001b0ae7824 */ /* 0x000fe200078e0203 */
[----:B------:R-:W-:-:S05]  /*1a00*/  LOP3.LUT R3, R123, 0xffffffe0, RZ, 0xc0, !PT ;  /* 0xffffffe07b037812 */ /* 0x000fca00078ec0ff */
[----:B------:R-:W-:-:S05]  /*1a10*/  IMAD.IADD R0, R122, 0x1, -R3 ;  /* 0x000000017a007824 */ /* 0x000fca00078e0a03 */
[----:B------:R-:W-:-:S04]  /*1a20*/  SHF.R.S32.HI R3, RZ, 0x1f, R0 ;  /* 0x0000001fff037819 */ /* 0x000fc80000011400 */
[----:B------:R-:W-:-:S04]  /*1a30*/  LEA.HI R188, R3, R0, RZ, 0x2 ;  /* 0x0000000003bc7211 */ /* 0x000fc800078f10ff */
[----:B------:R-:W-:Y:S01]  /*1a40*/  SHF.R.S32.HI R188, RZ, 0x2, R188 ;  /* 0x00000002ffbc7819 */ /* 0x000fe200000114bc */
[----:B------:R-:W-:Y:S01]  /*1a50*/  @!PT LDS RZ, [RZ] ;  /* 0x00000000fffff984 */ /* 0x000fe20000000800 */
[----:B------:R-:W-:Y:S01]  /*1a60*/  @!PT LDS RZ, [RZ] ;  /* 0x00000000fffff984 */ /* 0x000fe20000000800 */
[----:B------:R-:W-:Y:S01]  /*1a70*/  @!PT LDS RZ, [RZ] ;  /* 0x00000000fffff984 */ /* 0x000fe20000000800 */
[----:B------:R3:W-:Y:S03]  /*1a80*/  LDGSTS.E.BYPASS.LTC128B.128 [R178+0x9000], [R186.64] ;  /* 0x09000000bab27fae */ /* 0x0007e6000b901d4c */
[----:B------:R-:W-:Y:S01]  /*1a90*/  IADD3 R0, R125, 0x1, R188 ;  /* 0x000000017d007810 */ /* 0x000fe20007ffe0bc */
[----:B------:R3:W-:Y:S03]  /*1aa0*/  LDGSTS.E.BYPASS.LTC128B.128 [R178+0xb000], [R186.64+0x40] ;  /* 0x0b000040bab27fae */ /* 0x0007e6000b901d4c */
[----:B------:R-:W-:Y:S01]  /*1ab0*/  IADD3 R0, R121, -c[0x0][0x214], R0 ;  /* 0x8000850079007a10 */ /* 0x000fe20007ffe000 */
[----:B------:R3:W-:Y:S04]  /*1ac0*/  LDGSTS.E.BYPASS.LTC128B.128 [R178+0xd000], [R186.64+0x80] ;  /* 0x0d000080bab27fae */ /* 0x0007e8000b901d4c */
[----:B------:R4:W-:Y:S04]  /*1ad0*/  LDGSTS.E.BYPASS.LTC128B.128 [R178+0x9800], [R10.64] ;  /* 0x098000000ab27fae */ /* 0x0009e8000b901d4c */
[----:B------:R4:W-:Y:S04]  /*1ae0*/  LDGSTS.E.BYPASS.LTC128B.128 [R178+0xb800], [R10.64+0x40] ;  /* 0x0b8000400ab27fae */ /* 0x0009e8000b901d4c */
[----:B------:R4:W-:Y:S04]  /*1af0*/  LDGSTS.E.BYPASS.LTC128B.128 [R178+0xd800], [R10.64+0x80] ;  /* 0x0d8000800ab27fae */ /* 0x0009e8000b901d4c */
[----:B------:R4:W-:Y:S04]  /*1b00*/  LDGSTS.E.BYPASS.LTC128B.128 [R178+0xa000], [R8.64] ;  /* 0x0a00000008b27fae */ /* 0x0009e8000b901d4c */
[----:B------:R4:W-:Y:S04]  /*1b10*/  LDGSTS.E.BYPASS.LTC128B.128 [R178+0xc000], [R8.64+0x40] ;  /* 0x0c00004008b27fae */ /* 0x0009e8000b901d4c */
[----:B------:R4:W-:Y:S04]  /*1b20*/  LDGSTS.E.BYPASS.LTC128B.128 [R178+0xe000], [R8.64+0x80] ;  /* 0x0e00008008b27fae */ /* 0x0009e8000b901d4c */
[----:B------:R2:W-:Y:S04]  /*1b30*/  LDGSTS.E.BYPASS.LTC128B.128 [R178+0xa800], [R12.64] ;  /* 0x0a8000000cb27fae */ /* 0x0005e8000b901d4c */
[----:B------:R2:W-:Y:S04]  /*1b40*/  LDGSTS.E.BYPASS.LTC128B.128 [R178+0xc800], [R12.64+0x40] ;  /* 0x0c8000400cb27fae */ /* 0x0005e8000b901d4c */
[----:B------:R2:W-:Y:S04]  /*1b50*/  LDGSTS.E.BYPASS.LTC128B.128 [R178+0xe800], [R12.64+0x80] ;  /* 0x0e8000800cb27fae */ /* 0x0005e8000b901d4c */
[----:B------:R-:W-:Y:S04]  /*1b60*/  LDSM.16.M88.4 R92, [R177] ;  /* 0x00000000b15c783b */ /* 0x000fe80000000200 */
[----:B------:R-:W5:Y:S04]  /*1b70*/  LDSM.16.M88.4 R48, [R126+0x3000] ;  /* 0x003000007e30783b */ /* 0x000f680000000200 */
[----:B------:R-:W2:Y:S04]  /*1b80*/  LDSM.16.M88.4 R40, [R126+0x3400] ;  /* 0x003400007e28783b */ /* 0x000ea80000000200 */
[----:B------:R-:W2:Y:S04]  /*1b90*/  LDSM.16.M88.4 R32, [R126+0x3800] ;  /* 0x003800007e20783b */ /* 0x000ea80000000200 */
[----:B------:R-:W3:Y:S04]  /*1ba0*/  LDSM.16.M88.4 R24, [R126+0x3c00] ;  /* 0x003c00007e18783b */ /* 0x000ee80000000200 */
[----:B-1----:R-:W1:Y:S04]  /*1bb0*/  LDSM.16.M88.4 R16, [R126+0x4000] ;  /* 0x004000007e10783b */ /* 0x002e680000000200 */
[----:B----4-:R-:W4:Y:S04]  /*1bc0*/  LDSM.16.M88.4 R8, [R126+0x4400] ;  /* 0x004400007e08783b */ /* 0x010f280000000200 */
[----:B------:R-:W1:Y:S04]  /*1bd0*/  LDSM.16.M88.4 R100, [R126+0x4800] ;  /* 0x004800007e64783b */ /* 0x000e680000000200 */
[----:B------:R-:W1:Y:S04]  /*1be0*/  LDSM.16.M88.4 R60, [R126+0x4c00] ;  /* 0x004c00007e3c783b */ /* 0x000e680000000200 */
[----:B------:R-:W-:Y:S04]  /*1bf0*/  LDSM.16.M88.4 R56, [R175] ;  /* 0x00000000af38783b */ /* 0x000fe80000000200 */
[----:B------:R-:W4:Y:S01]  /*1c00*/  LDSM.16.M88.4 R72, [R174] ;  /* 0x00000000ae48783b */ /* 0x000f220000000200 */
[C---:B-----5:R-:W-:Y:S03]  /*1c10*/  HMMA.16816.F32.BF16 R52, R92.reuse, R48, RZ ;  /* 0x000000305c34723c */ /* 0x060fe600000418ff */
[----:B------:R-:W5:Y:S04]  /*1c20*/  LDSM.16.M88.4 R68, [R174+0x400] ;  /* 0x00040000ae44783b */ /* 0x000f680000000200 */
[----:B------:R-:W5:Y:S01]  /*1c30*/  LDSM.16.M88.4 R64, [R174+0x800] ;  /* 0x00080000ae40783b */ /* 0x000f620000000200 */
[C---:B--2---:R-:W-:Y:S03]  /*1c40*/  HMMA.16816.F32.BF16 R44, R92.reuse, R40, RZ ;  /* 0x000000285c2c723c */ /* 0x044fe600000418ff */
        /* <DEDUP_REMOVED lines=8> */
[C---:B-1----:R-:W-:Y:S03]  /*1cd0*/  HMMA.16816.F32.BF16 R20, R92.reuse, R16, RZ ;  /* 0x000000105c14723c */ /* 0x042fe600000418ff */
[----:B------:R-:W-:Y:S04]  /*1ce0*/  LDSM.16.M88.4 R116, [R175+0x1000] ;  /* 0x00100000af74783b */ /* 0x000fe80000000200 */
[----:B------:R-:W0:Y:S01]  /*1cf0*/  LDGDEPBAR ;  /* 0x00000000000079af */ /* 0x000e220000000000 */
        /* <DEDUP_REMOVED lines=15> */
[C---:B-----5:R-:W-:Y:S08]  /*1df0*/  HMMA.16816.F32.BF16 R44, R56.reuse, R68, R44 ;  /* 0x00000044382c723c */ /* 0x060ff0000004182c */
[C---:B------:R-:W-:Y:S01]  /*1e00*/  HMMA.16816.F32.BF16 R40, R56.reuse, R70, R40 ;  /* 0x000000463828723c */ /* 0x040fe20000041828 */
[----:B------:R-:W-:Y:S07]  /*1e10*/  LDSM.16.M88.4 R68, [R126+0x5800] ;  /* 0x005800007e44783b */ /* 0x000fee0000000200 */
[C---:B------:R-:W-:Y:S08]  /*1e20*/  HMMA.16816.F32.BF16 R36, R56.reuse, R64, R36 ;  /* 0x000000403824723c */ /* 0x040ff00000041824 */
[C---:B-1----:R-:W-:Y:S08]  /*1e30*/  HMMA.16816.F32.BF16 R104, R56.reuse, R60, R104 ;  /* 0x0000003c3868723c */ /* 0x042ff00000041868 */
[C---:B------:R-:W-:Y:S01]  /*1e40*/  HMMA.16816.F32.BF16 R100, R56.reuse, R62, R100 ;  /* 0x0000003e3864723c */ /* 0x040fe20000041864 */
[----:B------:R-:W1:Y:S07]  /*1e50*/  LDSM.16.M88.4 R60, [R126+0x6000] ;  /* 0x006000007e3c783b */ /* 0x000e6e0000000200 */
        /* <DEDUP_REMOVED lines=14> */
[----:B------:R-:W5:Y:S03]  /*1f40*/  LDSM.16.M88.4 R84, [R126+0x6c00] ;  /* 0x006c00007e54783b */ /* 0x000f660000000200 */
        /* <DEDUP_REMOVED lines=20> */
[----:B------:R-:W-:Y:S07]  /*2090*/  LDSM.16.M88.4 R88, [R177+0x2000] ;  /* 0x00200000b158783b */ /* 0x000fee0000000200 */
[C---:B-----5:R-:W-:Y:S08]  /*20a0*/  HMMA.16816.F32.BF16 R96, R80.reuse, R84, R96 ;  /* 0x000000545060723c */ /* 0x060ff00000041860 */
[----:B------:R-:W-:Y:S01]  /*20b0*/  HMMA.16816.F32.BF16 R92, R80, R86, R92 ;  /* 0x00000056505c723c */ /* 0x000fe2000004185c */
[----:B------:R-:W5:Y:S04]  /*20c0*/  LDSM.16.M88.4 R84, [R126+0x7000] ;  /* 0x007000007e54783b */ /* 0x000f680000000200 */
[----:B------:R-:W3:Y:S03]  /*20d0*/  LDSM.16.M88.4 R80, [R126+0x7400] ;  /* 0x007400007e50783b */ /* 0x000ee60000000200 */
[C---:B------:R-:W-:Y:S08]  /*20e0*/  HMMA.16816.F32.BF16 R52, R116.reuse, R76, R52 ;  /* 0x0000004c7434723c */ /* 0x040ff00000041834 */
[C---:B------:R-:W-:Y:S01]  /*20f0*/  HMMA.16816.F32.BF16 R48, R116.reuse, R78, R48 ;  /* 0x0000004e7430723c */ /* 0x040fe20000041830 */
[----:B------:R-:W-:Y:S07]  /*2100*/  LDSM.16.M88.4 R76, [R126+0x7800] ;  /* 0x007800007e4c783b */ /* 0x000fee0000000200 */
[C---:B--2---:R-:W-:Y:S08]  /*2110*/  HMMA.16816.F32.BF16 R44, R116.reuse, R72, R44 ;  /* 0x00000048742c723c */ /* 0x044ff0000004182c */
[C---:B------:R-:W-:Y:S01]  /*2120*/  HMMA.16816.F32.BF16 R40, R116.reuse, R74, R40 ;  /* 0x0000004a7428723c */ /* 0x040fe20000041828 */
[----:B------:R-:W-:Y:S07]  /*2130*/  LDSM.16.M88.4 R72, [R126+0x7c00] ;  /* 0x007c00007e48783b */ /* 0x000fee0000000200 */
[C---:B-1----:R-:W-:Y:S08]  /*2140*/  HMMA.16816.F32.BF16 R20, R116.reuse, R60, R20 ;  /* 0x0000003c7414723c */ /* 0x042ff00000041814 */
[C---:B------:R-:W-:Y:S01]  /*2150*/  HMMA.16816.F32.BF16 R16, R116.reuse, R62, R16 ;  /* 0x0000003e7410723c */ /* 0x040fe20000041810 */
[----:B------:R-:W1:Y:S07]  /*2160*/  LDSM.16.M88.4 R60, [R126+0x8800] ;  /* 0x008800007e3c783b */ /* 0x000e6e0000000200 */
[C---:B------:R-:W-:Y:S08]  /*2170*/  HMMA.16816.F32.BF16 R36, R116.reuse, R68, R36 ;  /* 0x000000447424723c */ /* 0x040ff00000041824 */
[C---:B------:R-:W-:Y:S01]  /*2180*/  HMMA.16816.F32.BF16 R32, R116.reuse, R70, R32 ;  /* 0x000000467420723c */ /* 0x040fe20000041820 */
[----:B------:R-:W2:Y:S07]  /*2190*/  LDSM.16.M88.4 R68, [R126+0x8000] ;  /* 0x008000007e44783b */ /* 0x000eae0000000200 */
[C---:B---3--:R-:W-:Y:S08]  /*21a0*/  HMMA.16816.F32.BF16 R28, R116.reuse, R64, R28 ;  /* 0x00000040741c723c */ /* 0x048ff0000004181c */
[C---:B------:R-:W-:Y:S01]  /*21b0*/  HMMA.16816.F32.BF16 R24, R116.reuse, R66, R24 ;  /* 0x000000427418723c */ /* 0x040fe20000041818 */
[----:B------:R-:W3:Y:S07]  /*21c0*/  LDSM.16.M88.4 R64, [R126+0x8400] ;  /* 0x008400007e40783b */ /* 0x000eee0000000200 */
[C---:B------:R-:W-:Y:S08]  /*21d0*/  HMMA.16816.F32.BF16 R104, R116.reuse, R112, R104 ;  /* 0x000000707468723c */ /* 0x040ff00000041868 */
[C---:B------:R-:W-:Y:S08]  /*21e0*/  HMMA.16816.F32.BF16 R100, R116.reuse, R114, R100 ;  /* 0x000000727464723c */ /* 0x040ff00000041864 */
[C---:B----4-:R-:W-:Y:S08]  /*21f0*/  HMMA.16816.F32.BF16 R12, R116.reuse, R56, R12 ;  /* 0x00000038740c723c */ /* 0x050ff0000004180c */
[----:B------:R-:W-:Y:S01]  /*2200*/  HMMA.16816.F32.BF16 R8, R116, R58, R8 ;  /* 0x0000003a7408723c */ /* 0x000fe20000041808 */
[----:B------:R-:W4:Y:S07]  /*2210*/  LDSM.16.M88.4 R56, [R126+0x8c00] ;  /* 0x008c00007e38783b */ /* 0x000f2e0000000200 */
[C---:B-----5:R-:W-:Y:S08]  /*2220*/  HMMA.16816.F32.BF16 R52, R88.reuse, R84, R52 ;  /* 0x000000545834723c */ /* 0x060ff00000041834 */
[C---:B------:R-:W-:Y:S01]  /*2230*/  HMMA.16816.F32.BF16 R48, R88.reuse, R86, R48 ;  /* 0x000000565830723c */ /* 0x040fe20000041830 */
[----:B------:R-:W-:Y:S07]  /*2240*/  LDSM.16.M88.4 R84, [R174+0x4000] ;  /* 0x00400000ae54783b */ /* 0x000fee0000000200 */
[C---:B------:R-:W-:Y:S08]  /*2250*/  HMMA.16816.F32.BF16 R44, R88.reuse, R80, R44 ;  /* 0x00000050582c723c */ /* 0x040ff0000004182c */
[----:B------:R-:W-:Y:S01]  /*2260*/  HMMA.16816.F32.BF16 R40, R88, R82, R40 ;  /* 0x000000525828723c */ /* 0x000fe20000041828 */
[----:B------:R-:W5:Y:S07]  /*2270*/  LDSM.16.M88.4 R80, [R175+0x2000] ;  /* 0x00200000af50783b */ /* 0x000f6e0000000200 */
[C---:B------:R-:W-:Y:S08]  /*2280*/  HMMA.16816.F32.BF16 R96, R116.reuse, R108, R96 ;  /* 0x0000006c7460723c */ /* 0x040ff00000041860 */
[----:B------:R-:W-:Y:S08]  /*2290*/  HMMA.16816.F32.BF16 R92, R116, R110, R92 ;  /* 0x0000006e745c723c */ /* 0x000ff0000004185c */
[C---:B-1----:R-:W-:Y:S08]  /*22a0*/  HMMA.16816.F32.BF16 R104, R88.reuse, R60, R104 ;  /* 0x0000003c5868723c */ /* 0x042ff00000041868 */
[C---:B------:R-:W-:Y:S01]  /*22b0*/  HMMA.16816.F32.BF16 R100, R88.reuse, R62, R100 ;  /* 0x0000003e5864723c */ /* 0x040fe20000041864 */
[----:B------:R-:W1:Y:S07]  /*22c0*/  LDSM.16.M88.4 R60, [R174+0x4400] ;  /* 0x00440000ae3c783b */ /* 0x000e6e0000000200 */
[C---:B--2---:R-:W-:Y:S07]  /*22d0*/  HMMA.16816.F32.BF16 R16, R88.reuse, R70, R16 ;  /* 0x000000465810723c */ /* 0x044fee0000041810 */
[----:B------:R-:W-:Y:S01]  /*22e0*/  IADD3 R70, R0, c[0x0][0x2e8], RZ ;  /* 0x0000ba0000467a10 */ /* 0x000fe20007ffe0ff */
[----:B------:R-:W-:Y:S01]  /*22f0*/  IMAD.SHL.U32 R71, R122, 0x2, RZ ;  /* 0x000000027a477824 */ /* 0x000fe200078e00ff */
[----:B---3--:R-:W-:Y:S01]  /*2300*/  HMMA.16816.F32.BF16 R12, R88, R64, R12 ;  /* 0x00000040580c723c */ /* 0x008fe2000004180c */
[----:B------:R-:W-:-:S05]  /*2310*/  IMAD.SHL.U32 R0, R5, 0x80, RZ ;  /* 0x0000008005007824 */ /* 0x000fca00078e00ff */
[----:B------:R-:W-:Y:S02]  /*2320*/  LOP3.LUT R71, R0, 0x6, R71, 0xf8, !PT ;  /* 0x0000000600477812 */ /* 0x000fe400078ef847 */
[----:B------:R-:W-:Y:S01]  /*2330*/  IADD3 R64, R70, 0x8, RZ ;  /* 0x0000000846407810 */ /* 0x000fe20007ffe0ff */
[C---:B------:R-:W-:Y:S01]  /*2340*/  HMMA.16816.F32.BF16 R8, R88.reuse, R66, R8 ;  /* 0x000000425808723c */ /* 0x040fe20000041808 */
[C---:B------:R-:W-:Y:S02]  /*2350*/  IADD3 R65, R71.reuse, -0x7f, RZ ;  /* 0xffffff8147417810 */ /* 0x040fe40007ffe0ff */
[-C--:B------:R-:W-:Y:S02]  /*2360*/  IMNMX R3, R64, R121.reuse, PT ;  /* 0x0000007940037217 */ /* 0x080fe40003800200 */
[----:B------:R-:W-:Y:S02]  /*2370*/  IADD3 R64, R71, -0x80, RZ ;  /* 0xffffff8047407810 */ /* 0x000fe40007ffe0ff */
[----:B------:R-:W-:Y:S01]  /*2380*/  IMNMX R70, R70, R121, PT ;  /* 0x0000007946467217 */ /* 0x000fe20003800200 */
[----:B----4-:R-:W-:Y:S01]  /*2390*/  HMMA.16816.F32.BF16 R96, R88, R56, R96 ;  /* 0x000000385860723c */ /* 0x010fe20000041860 */
[----:B------:R-:W-:-:S02]  /*23a0*/  ISETP.GE.AND P2, PT, R64, R3, PT ;  /* 0x000000034000720c */ /* 0x000fc40003f46270 */
[-C--:B------:R-:W-:Y:S02]  /*23b0*/  ISETP.GE.AND P5, PT, R64, R70.reuse, PT ;  /* 0x000000464000720c */ /* 0x080fe40003fa6270 */
[C---:B------:R-:W-:Y:S02]  /*23c0*/  ISETP.GE.AND P4, PT, R65.reuse, R70, PT ;  /* 0x000000464100720c */ /* 0x040fe40003f86270 */
[----:B------:R-:W-:Y:S01]  /*23d0*/  ISETP.GE.AND P1, PT, R65, R3, PT ;  /* 0x000000034100720c */ /* 0x000fe20003f26270 */
[----:B------:R-:W-:Y:S01]  /*23e0*/  HMMA.16816.F32.BF16 R92, R88, R58, R92 ;  /* 0x0000003a585c723c */ /* 0x000fe2000004185c */
[----:B------:R-:W2:Y:S04]  /*23f0*/  LDSM.16.M88.4 R64, [R174+0x4c00] ;  /* 0x004c0000ae40783b */ /* 0x000ea80000000200 */
[----:B------:R-:W3:Y:S03]  /*2400*/  LDSM.16.M88.4 R56, [R174+0x4800] ;  /* 0x00480000ae38783b */ /* 0x000ee60000000200 */
[C---:B-----5:R-:W-:Y:S08]  /*2410*/  HMMA.16816.F32.BF16 R52, R80.reuse, R84, R52 ;  /* 0x000000545034723c */ /* 0x060ff00000041834 */
[----:B------:R-:W-:Y:S08]  /*2420*/  HMMA.16816.F32.BF16 R48, R80, R86, R48 ;  /* 0x000000565030723c */ /* 0x000ff00000041830 */
[C---:B------:R-:W-:Y:S08]  /*2430*/  HMMA.16816.F32.BF16 R28, R88.reuse, R72, R28 ;  /* 0x00000048581c723c */ /* 0x040ff0000004181c */
[----:B------:R-:W-:Y:S01]  /*2440*/  HMMA.16816.F32.BF16 R36, R88, R76, R36 ;  /* 0x0000004c5824723c */ /* 0x000fe20000041824 */
[----:B------:R-:W-:-:S06]  /*2450*/  FSEL R73, R55, -INF , !P1 ;  /* 0xff80000037497808 */ /* 0x000fcc0004800000 */
[----:B------:R-:W-:Y:S01]  /*2460*/  FSEL R76, R53, -INF , !P4 ;  /* 0xff800000354c7808 */ /* 0x000fe20006000000 */
[----:B------:R-:W-:Y:S07]  /*2470*/  HMMA.16816.F32.BF16 R32, R88, R78, R32 ;  /* 0x0000004e5820723c */ /* 0x000fee0000041820 */
[----:B------:R-:W-:Y:S01]  /*2480*/  IMAD R79, R120, 0x20, R7 ;  /* 0x00000020784f7824 */ /* 0x000fe200078e0207 */
[----:B-1----:R-:W-:Y:S01]  /*2490*/  HMMA.16816.F32.BF16 R44, R80, R60, R44 ;  /* 0x0000003c502c723c */ /* 0x002fe2000004182c */
[----:B------:R-:W-:-:S04]  /*24a0*/  IADD3 R7, R71, -0x78, RZ ;  /* 0xffffff8847077810 */ /* 0x000fc80007ffe0ff */
[----:B------:R-:W-:Y:S02]  /*24b0*/  ISETP.GE.AND P3, PT, R7, R70, PT ;  /* 0x000000460700720c */ /* 0x000fe40003f66270 */
[----:B------:R-:W-:Y:S01]  /*24c0*/  IADD3 R60, R71, -0x77, RZ ;  /* 0xffffff89473c7810 */ /* 0x000fe20007ffe0ff */
[----:B------:R-:W-:Y:S01]  /*24d0*/  HMMA.16816.F32.BF16 R20, R88, R68, R20 ;  /* 0x000000445814723c */ /* 0x000fe20000041814 */
[----:B------:R-:W-:Y:S02]  /*24e0*/  ISETP.GE.AND P0, PT, R7, R3, PT ;  /* 0x000000030700720c */ /* 0x000fe40003f06270 */
[----:B------:R-:W-:-:S04]  /*24f0*/  IADD3 R7, R71, -0x6f, RZ ;  /* 0xffffff9147077810 */ /* 0x000fc80007ffe0ff */
[----:B------:R-:W-:Y:S01]  /*2500*/  FSEL R68, R52, -INF , !P5 ;  /* 0xff80000034447808 */ /* 0x000fe20006800000 */
[----:B------:R-:W-:Y:S01]  /*2510*/  HMMA.16816.F32.BF16 R24, R88, R74, R24 ;  /* 0x0000004a5818723c */ /* 0x000fe20000041818 */
[----:B------:R-:W-:Y:S02]  /*2520*/  FSEL R69, R54, -INF , !P2 ;  /* 0xff80000036457808 */ /* 0x000fe40005000000 */
[C---:B------:R-:W-:Y:S02]  /*2530*/  ISETP.GE.AND P5, PT, R60.reuse, R70, PT ;  /* 0x000000463c00720c */ /* 0x040fe40003fa6270 */
[----:B------:R-:W-:Y:S02]  /*2540*/  ISETP.GE.AND P2, PT, R60, R3, PT ;  /* 0x000000033c00720c */ /* 0x000fe40003f46270 */
[----:B------:R-:W-:Y:S01]  /*2550*/  FSEL R74, R48, -INF , !P3 ;  /* 0xff800000304a7808 */ /* 0x000fe20005800000 */
[----:B------:R-:W-:Y:S01]  /*2560*/  HMMA.16816.F32.BF16 R40, R80, R62, R40 ;  /* 0x0000003e5028723c */ /* 0x000fe20000041828 */
[----:B------:R-:W-:-:S02]  /*2570*/  FSEL R75, R50, -INF , !P0 ;  /* 0xff800000324b7808 */ /* 0x000fc40004000000 */
[----:B------:R-:W-:Y:S02]  /*2580*/  FSEL R78, R49, -INF , !P5 ;  /* 0xff800000314e7808 */ /* 0x000fe40006800000 */
[----:B------:R-:W-:Y:S02]  /*2590*/  FSEL R77, R51, -INF , !P2 ;  /* 0xff800000334d7808 */ /* 0x000fe40005000000 */
[----:B------:R-:W1:Y:S01]  /*25a0*/  LDSM.16.M88.4 R48, [R174+0x5000] ;  /* 0x00500000ae30783b */ /* 0x000e620000000200 */
[----:B--2---:R-:W-:Y:S01]  /*25b0*/  HMMA.16816.F32.BF16 R128, R80, R64, R28 ;  /* 0x000000405080723c */ /* 0x004fe2000004181c */
[----:B------:R-:W-:Y:S02]  /*25c0*/  IADD3 R52, R71, -0x70, RZ ;  /* 0xffffff9047347810 */ /* 0x000fe40007ffe0ff */
[----:B------:R-:W2:Y:S01]  /*25d0*/  LDSM.16.M88.4 R28, [R174+0x5400] ;  /* 0x00540000ae1c783b */ /* 0x000ea20000000200 */
[-C--:B------:R-:W-:Y:S02]  /*25e0*/  ISETP.GE.AND P3, PT, R7, R70.reuse, PT ;  /* 0x000000460700720c */ /* 0x080fe40003f66270 */
[----:B------:R-:W-:-:S02]  /*25f0*/  ISETP.GE.AND P4, PT, R52, R70, PT ;  /* 0x000000463400720c */ /* 0x000fc40003f86270 */
[C---:B---3--:R-:W-:Y:S01]  /*2600*/  HMMA.16816.F32.BF16 R36, R80.reuse, R56, R36 ;  /* 0x000000385024723c */ /* 0x048fe20000041824 */
[-C--:B------:R-:W-:Y:S02]  /*2610*/  ISETP.GE.AND P1, PT, R52, R3.reuse, PT ;  /* 0x000000033400720c */ /* 0x080fe40003f26270 */
[----:B------:R-:W-:Y:S02]  /*2620*/  ISETP.GE.AND P0, PT, R7, R3, PT ;  /* 0x000000030700720c */ /* 0x000fe40003f06270 */
[C---:B------:R-:W-:Y:S02]  /*2630*/  IADD3 R52, R71.reuse, -0x68, RZ ;  /* 0xffffff9847347810 */ /* 0x040fe40007ffe0ff */
[----:B------:R-:W-:Y:S01]  /*2640*/  IADD3 R7, R71, -0x67, RZ ;  /* 0xffffff9947077810 */ /* 0x000fe20007ffe0ff */
[----:B------:R-:W-:Y:S01]  /*2650*/  HMMA.16816.F32.BF16 R32, R80, R58, R32 ;  /* 0x0000003a5020723c */ /* 0x000fe20000041820 */
[----:B------:R-:W-:Y:S02]  /*2660*/  FSEL R72, R44, -INF , !P4 ;  /* 0xff8000002c487808 */ /* 0x000fe40006000000 */
[----:B------:R-:W-:-:S02]  /*2670*/  FSEL R89, R46, -INF , !P1 ;  /* 0xff8000002e597808 */ /* 0x000fc40004800000 */
[CC--:B------:R-:W-:Y:S02]  /*2680*/  ISETP.GE.AND P5, PT, R52.reuse, R70.reuse, PT ;  /* 0x000000463400720c */ /* 0x0c0fe40003fa6270 */
[-C--:B------:R-:W-:Y:S01]  /*2690*/  ISETP.GE.AND P2, PT, R52, R3.reuse, PT ;  /* 0x000000033400720c */ /* 0x080fe20003f46270 */
[----:B------:R-:W-:Y:S01]  /*26a0*/  HMMA.16816.F32.BF16 R24, R80, R66, R24 ;  /* 0x000000425018723c */ /* 0x000fe20000041818 */
[C---:B------:R-:W-:Y:S02]  /*26b0*/  ISETP.GE.AND P4, PT, R7.reuse, R70, PT ;  /* 0x000000460700720c */ /* 0x040fe40003f86270 */
[----:B------:R-:W-:Y:S02]  /*26c0*/  ISETP.GE.AND P1, PT, R7, R3, PT ;  /* 0x000000030700720c */ /* 0x000fe40003f26270 */
[C---:B------:R-:W-:Y:S02]  /*26d0*/  IADD3 R7, R71.reuse, -0x5f, RZ ;  /* 0xffffffa147077810 */ /* 0x040fe40007ffe0ff */
[----:B------:R-:W-:-:S02]  /*26e0*/  IADD3 R44, R71, -0x60, RZ ;  /* 0xffffffa0472c7810 */ /* 0x000fc40007ffe0ff */
[----:B------:R-:W-:Y:S02]  /*26f0*/  FSEL R90, R40, -INF , !P5 ;  /* 0xff800000285a7808 */ /* 0x000fe40006800000 */
[----:B------:R-:W-:Y:S02]  /*2700*/  FSEL R143, R42, -INF , !P2 ;  /* 0xff8000002a8f7808 */ /* 0x000fe40005000000 */
[C---:B------:R-:W-:Y:S02]  /*2710*/  ISETP.GE.AND P5, PT, R7.reuse, R70, PT ;  /* 0x000000460700720c */ /* 0x040fe40003fa6270 */
[----:B------:R-:W-:Y:S01]  /*2720*/  ISETP.GE.AND P2, PT, R7, R3, PT ;  /* 0x000000030700720c */ /* 0x000fe20003f46270 */
[----:B-1----:R-:W-:Y:S01]  /*2730*/  HMMA.16816.F32.BF16 R136, R80, R48, R20 ;  /* 0x000000305088723c */ /* 0x002fe20000041814 */
[----:B------:R-:W-:Y:S01]  /*2740*/  FSEL R147, R47, -INF , !P0 ;  /* 0xff8000002f937808 */ /* 0x000fe20004000000 */
[----:B------:R-:W1:Y:S01]  /*2750*/  LDSM.16.M88.4 R20, [R174+0x5800] ;  /* 0x00580000ae14783b */ /* 0x000e620000000200 */
[----:B------:R-:W-:-:S02]  /*2760*/  IADD3 R7, R71, -0x58, RZ ;  /* 0xffffffa847077810 */ /* 0x000fc40007ffe0ff */
[CC--:B------:R-:W-:Y:S02]  /*2770*/  ISETP.GE.AND P0, PT, R44.reuse, R3.reuse, PT ;  /* 0x000000032c00720c */ /* 0x0c0fe40003f06270 */
[----:B------:R-:W-:Y:S01]  /*2780*/  FSEL R88, R41, -INF , !P4 ;  /* 0xff80000029587808 */ /* 0x000fe20006000000 */
[C---:B------:R-:W-:Y:S01]  /*2790*/  HMMA.16816.F32.BF16 R16, R80.reuse, R50, R16 ;  /* 0x000000325010723c */ /* 0x040fe20000041810 */
[----:B------:R-:W-:Y:S02]  /*27a0*/  FSEL R145, R43, -INF , !P1 ;  /* 0xff8000002b917808 */ /* 0x000fe40004800000 */
[----:B------:R-:W-:Y:S02]  /*27b0*/  FSEL R148, R45, -INF , !P3 ;  /* 0xff8000002d947808 */ /* 0x000fe40005800000 */
[CC--:B------:R-:W-:Y:S02]  /*27c0*/  ISETP.GE.AND P4, PT, R7.reuse, R70.reuse, PT ;  /* 0x000000460700720c */ /* 0x0c0fe40003f86270 */
[----:B------:R-:W-:Y:S01]  /*27d0*/  ISETP.GE.AND P1, PT, R7, R3, PT ;  /* 0x000000030700720c */ /* 0x000fe20003f26270 */
[----:B--2---:R-:W-:Y:S01]  /*27e0*/  HMMA.16816.F32.BF16 R8, R80, R30, R8 ;  /* 0x0000001e5008723c */ /* 0x004fe20000041808 */
[----:B------:R-:W-:-:S02]  /*27f0*/  ISETP.GE.AND P3, PT, R44, R70, PT ;  /* 0x000000462c00720c */ /* 0x000fc40003f66270 */
[----:B------:R-:W-:Y:S02]  /*2800*/  FSEL R7, R38, -INF , !P0 ;  /* 0xff80000026077808 */ /* 0x000fe40004000000 */
[C---:B------:R-:W-:Y:S02]  /*2810*/  IADD3 R40, R71.reuse, -0x57, RZ ;  /* 0xffffffa947287810 */ /* 0x040fe40007ffe0ff */
[----:B------:R-:W-:Y:S02]  /*2820*/  IADD3 R38, R71, -0x50, RZ ;  /* 0xffffffb047267810 */ /* 0x000fe40007ffe0ff */
[----:B------:R-:W-:Y:S02]  /*2830*/  FSEL R140, R36, -INF , !P3 ;  /* 0xff800000248c7808 */ /* 0x000fe40005800000 */
[----:B------:R-:W-:Y:S02]  /*2840*/  FSEL R142, R37, -INF , !P5 ;  /* 0xff800000258e7808 */ /* 0x000fe40006800000 */
[----:B------:R-:W-:-:S02]  /*2850*/  FSEL R141, R39, -INF , !P2 ;  /* 0xff800000278d7808 */ /* 0x000fc40005000000 */
[CC--:B------:R-:W-:Y:S02]  /*2860*/  ISETP.GE.AND P3, PT, R40.reuse, R70.reuse, PT ;  /* 0x000000462800720c */ /* 0x0c0fe40003f66270 */
[-C--:B------:R-:W-:Y:S02]  /*2870*/  ISETP.GE.AND P0, PT, R40, R3.reuse, PT ;  /* 0x000000032800720c */ /* 0x080fe40003f06270 */
[C---:B------:R-:W-:Y:S02]  /*2880*/  ISETP.GE.AND P5, PT, R38.reuse, R70, PT ;  /* 0x000000462600720c */ /* 0x040fe40003fa6270 */
[----:B------:R-:W-:Y:S02]  /*2890*/  ISETP.GE.AND P2, PT, R38, R3, PT ;  /* 0x000000032600720c */ /* 0x000fe40003f46270 */
[----:B------:R-:W-:Y:S02]  /*28a0*/  FSEL R144, R32, -INF , !P4 ;  /* 0xff80000020907808 */ /* 0x000fe40006000000 */
[----:B------:R-:W-:Y:S01]  /*28b0*/  FSEL R57, R34, -INF , !P1 ;  /* 0xff80000022397808 */ /* 0x000fe20004800000 */
[----:B-1----:R-:W-:Y:S01]  /*28c0*/  HMMA.16816.F32.BF16 R100, R80, R22, R100 ;  /* 0x000000165064723c */ /* 0x002fe20000041864 */
[----:B------:R-:W-:-:S02]  /*28d0*/  IADD3 R36, R71, -0x4f, RZ ;  /* 0xffffffb147247810 */ /* 0x000fc40007ffe0ff */
[C---:B------:R-:W-:Y:S02]  /*28e0*/  IADD3 R34, R71.reuse, -0x48, RZ ;  /* 0xffffffb847227810 */ /* 0x040fe40007ffe0ff */
[----:B------:R-:W-:Y:S02]  /*28f0*/  IADD3 R32, R71, -0x47, RZ ;  /* 0xffffffb947207810 */ /* 0x000fe40007ffe0ff */
[----:B------:R-:W-:Y:S01]  /*2900*/  FSEL R146, R33, -INF , !P3 ;  /* 0xff80000021927808 */ /* 0x000fe20005800000 */
[----:B------:R-:W-:Y:S01]  /*2910*/  HMMA.16816.F32.BF16 R104, R80, R20, R104 ;  /* 0x000000145068723c */ /* 0x000fe20000041868 */
[----:B------:R-:W-:Y:S02]  /*2920*/  FSEL R67, R35, -INF , !P0 ;  /* 0xff80000023437808 */ /* 0x000fe40004000000 */
[----:B------:R-:W-:Y:S02]  /*2930*/  FSEL R56, R128, -INF , !P5 ;  /* 0xff80000080387808 */ /* 0x000fe40006800000 */
[----:B------:R-:W-:-:S02]  /*2940*/  FSEL R117, R130, -INF , !P2 ;  /* 0xff80000082757808 */ /* 0x000fc40005000000 */
[CC--:B------:R-:W-:Y:S02]  /*2950*/  ISETP.GE.AND P4, PT, R36.reuse, R70.reuse, PT ;  /* 0x000000462400720c */ /* 0x0c0fe40003f86270 */
[-C--:B------:R-:W-:Y:S02]  /*2960*/  ISETP.GE.AND P1, PT, R36, R3.reuse, PT ;  /* 0x000000032400720c */ /* 0x080fe40003f26270 */
[CC--:B------:R-:W-:Y:S02]  /*2970*/  ISETP.GE.AND P3, PT, R34.reuse, R70.reuse, PT ;  /* 0x000000462200720c */ /* 0x0c0fe40003f66270 */
[-C--:B------:R-:W-:Y:S02]  /*2980*/  ISETP.GE.AND P0, PT, R34, R3.reuse, PT ;  /* 0x000000032200720c */ /* 0x080fe40003f06270 */
[C---:B------:R-:W-:Y:S02]  /*2990*/  ISETP.GE.AND P5, PT, R32.reuse, R70, PT ;  /* 0x000000462000720c */ /* 0x040fe40003fa6270 */
[----:B------:R-:W-:-:S02]  /*29a0*/  ISETP.GE.AND P2, PT, R32, R3, PT ;  /* 0x000000032000720c */ /* 0x000fc40003f46270 */
[C---:B------:R-:W-:Y:S02]  /*29b0*/  IADD3 R33, R71.reuse, -0x40, RZ ;  /* 0xffffffc047217810 */ /* 0x040fe40007ffe0ff */
[----:B------:R-:W-:Y:S02]  /*29c0*/  IADD3 R32, R71, -0x3f, RZ ;  /* 0xffffffc147207810 */ /* 0x000fe40007ffe0ff */
        /* <DEDUP_REMOVED lines=8> */
[----:B------:R-:W-:Y:S01]  /*2a50*/  HMMA.16816.F32.BF16 R32, R80, R28, R12 ;  /* 0x0000001c5020723c */ /* 0x000fe2000004180c */
[----:B------:R-:W1:Y:S01]  /*2a60*/  LDSM.16.M88.4 R12, [R174+0x5c00] ;  /* 0x005c0000ae0c783b */ /* 0x000e620000000200 */
[----:B------:R-:W-:Y:S01]  /*2a70*/  IADD3 R26, R71, -0x38, RZ ;  /* 0xffffffc8471a7810 */ /* 0x000fe20007ffe0ff */
[----:B------:R-:W-:-:S04]  /*2a80*/  DEPBAR.LE SB0, 0x0 ;  /* 0x000080000000791a */ /* 0x000fc80000000000 */
[----:B------:R-:W-:Y:S02]  /*2a90*/  FSEL R129, R27, -INF , !P2 ;  /* 0xff8000001b817808 */ /* 0x000fe40005000000 */
[----:B------:R-:W-:Y:S02]  /*2aa0*/  IADD3 R24, R71, -0x37, RZ ;  /* 0xffffffc947187810 */ /* 0x000fe40007ffe0ff */
[----:B------:R-:W-:Y:S02]  /*2ab0*/  ISETP.GE.AND P2, PT, R26, R3, PT ;  /* 0x000000031a00720c */ /* 0x000fe40003f46270 */
[----:B------:R-:W-:Y:S02]  /*2ac0*/  FSEL R120, R25, -INF , !P5 ;  /* 0xff80000019787808 */ /* 0x000fe40006800000 */
[----:B------:R-:W-:Y:S02]  /*2ad0*/  FSEL R136, R136, -INF , !P4 ;  /* 0xff80000088887808 */ /* 0x000fe40006000000 */
[----:B------:R-:W-:-:S02]  /*2ae0*/  ISETP.GE.AND P5, PT, R26, R70, PT ;  /* 0x000000461a00720c */ /* 0x000fc40003fa6270 */
[----:B------:R-:W-:Y:S02]  /*2af0*/  ISETP.GE.AND P4, PT, R24, R70, PT ;  /* 0x000000461800720c */ /* 0x000fe40003f86270 */
[C---:B------:R-:W-:Y:S02]  /*2b00*/  IADD3 R25, R71.reuse, -0x30, RZ ;  /* 0xffffffd047197810 */ /* 0x040fe40007ffe0ff */
[----:B------:R-:W-:Y:S02]  /*2b10*/  FSEL R135, R18, -INF , !P2 ;  /* 0xff80000012877808 */ /* 0x000fe40005000000 */
[----:B------:R-:W-:Y:S02]  /*2b20*/  IADD3 R18, R71, -0x28, RZ ;  /* 0xffffffd847127810 */ /* 0x000fe40007ffe0ff */
[----:B------:R-:W-:Y:S02]  /*2b30*/  FSEL R133, R138, -INF , !P1 ;  /* 0xff8000008a857808 */ /* 0x000fe40004800000 */
[----:B------:R-:W-:Y:S01]  /*2b40*/  FSEL R139, R139, -INF , !P0 ;  /* 0xff8000008b8b7808 */ /* 0x000fe20004000000 */
[----:B------:R-:W-:Y:S01]  /*2b50*/  BAR.SYNC.DEFER_BLOCKING 0x0 ;  /* 0x0000000000007b1d */ /* 0x000fe20000010000 */
[----:B------:R-:W-:-:S02]  /*2b60*/  ISETP.GE.AND P0, PT, R25, R3, PT ;  /* 0x000000031900720c */ /* 0x000fc40003f06270 */
[----:B------:R-:W-:Y:S02]  /*2b70*/  FSEL R138, R16, -INF , !P5 ;  /* 0xff800000108a7808 */ /* 0x000fe40006800000 */
[----:B------:R-:W-:Y:S02]  /*2b80*/  FSEL R132, R17, -INF , !P4 ;  /* 0xff80000011847808 */ /* 0x000fe40006000000 */
[----:B------:R-:W-:Y:S02]  /*2b90*/  IADD3 R16, R71, -0x27, RZ ;  /* 0xffffffd947107810 */ /* 0x000fe40007ffe0ff */
[----:B------:R-:W-:Y:S01]  /*2ba0*/  ISETP.GE.AND P4, PT, R18, R70, PT ;  /* 0x000000461200720c */ /* 0x000fe20003f86270 */
[----:B-1----:R-:W-:Y:S01]  /*2bb0*/  HMMA.16816.F32.BF16 R96, R80, R12, R96 ;  /* 0x0000000c5060723c */ /* 0x002fe20000041860 */
[----:B------:R-:W-:Y:S02]  /*2bc0*/  FSEL R127, R34, -INF , !P0 ;  /* 0xff800000227f7808 */ /* 0x000fe40004000000 */
[----:B------:R-:W-:-:S02]  /*2bd0*/  FSEL R130, R137, -INF , !P3 ;  /* 0xff80000089827808 */ /* 0x000fc40005800000 */
[----:B------:R-:W-:Y:S02]  /*2be0*/  ISETP.GE.AND P0, PT, R16, R3, PT ;  /* 0x000000031000720c */ /* 0x000fe40003f06270 */
[----:B------:R-:W-:Y:S01]  /*2bf0*/  FSEL R134, R8, -INF , !P4 ;  /* 0xff80000008867808 */ /* 0x000fe20006000000 */
[----:B------:R-:W-:Y:S01]  /*2c00*/  HMMA.16816.F32.BF16 R92, R80, R14, R92 ;  /* 0x0000000e505c723c */ /* 0x000fe2000004185c */
[----:B------:R-:W-:Y:S02]  /*2c10*/  ISETP.GE.AND P3, PT, R25, R70, PT ;  /* 0x000000461900720c */ /* 0x000fe40003f66270 */
[----:B------:R-:W-:Y:S02]  /*2c20*/  IADD3 R8, R71, -0x18, RZ ;  /* 0xffffffe847087810 */ /* 0x000fe40007ffe0ff */
[----:B------:R-:W-:Y:S02]  /*2c30*/  FSEL R121, R11, -INF , !P0 ;  /* 0xff8000000b797808 */ /* 0x000fe40004000000 */
[----:B------:R-:W-:-:S02]  /*2c40*/  FSEL R128, R32, -INF , !P3 ;  /* 0xff80000020807808 */ /* 0x000fc40005800000 */
[-C--:B------:R-:W-:Y:S02]  /*2c50*/  ISETP.GE.AND P0, PT, R8, R3.reuse, PT ;  /* 0x000000030800720c */ /* 0x080fe40003f06270 */
[----:B------:R-:W-:Y:S02]  /*2c60*/  ISETP.GE.AND P1, PT, R24, R3, PT ;  /* 0x000000031800720c */ /* 0x000fe40003f26270 */
[----:B------:R-:W-:Y:S02]  /*2c70*/  ISETP.GE.AND P3, PT, R16, R70, PT ;  /* 0x000000461000720c */ /* 0x000fe40003f66270 */
[----:B------:R-:W-:Y:S02]  /*2c80*/  IADD3 R11, R71, -0x17, RZ ;  /* 0xffffffe9470b7810 */ /* 0x000fe40007ffe0ff */
[----:B------:R-:W-:Y:S02]  /*2c90*/  FSEL R61, R102, -INF , !P0 ;  /* 0xff800000663d7808 */ /* 0x000fe40004000000 */
[----:B------:R-:W-:-:S02]  /*2ca0*/  FSEL R137, R19, -INF , !P1 ;  /* 0xff80000013897808 */ /* 0x000fc40004800000 */
[----:B------:R-:W-:Y:S02]  /*2cb0*/  FSEL R124, R9, -INF , !P3 ;  /* 0xff800000097c7808 */ /* 0x000fe40005800000 */
[-C--:B------:R-:W-:Y:S02]  /*2cc0*/  ISETP.GE.AND P0, PT, R11, R3.reuse, PT ;  /* 0x000000030b00720c */ /* 0x080fe40003f06270 */
[----:B------:R-:W-:Y:S02]  /*2cd0*/  ISETP.GE.AND P1, PT, R18, R3, PT ;  /* 0x000000031200720c */ /* 0x000fe40003f26270 */
[C---:B------:R-:W-:Y:S02]  /*2ce0*/  IADD3 R9, R71.reuse, -0xf, RZ ;  /* 0xfffffff147097810 */ /* 0x040fe40007ffe0ff */
[C---:B------:R-:W-:Y:S02]  /*2cf0*/  IADD3 R24, R71.reuse, -0x2f, RZ ;  /* 0xffffffd147187810 */ /* 0x040fe40007ffe0ff */
[----:B------:R-:W-:-:S02]  /*2d00*/  IADD3 R16, R71, -0x1f, RZ ;  /* 0xffffffe147107810 */ /* 0x000fc40007ffe0ff */
[----:B------:R-:W-:Y:S02]  /*2d10*/  FSEL R59, R103, -INF , !P0 ;  /* 0xff800000673b7808 */ /* 0x000fe40004000000 */
[----:B------:R-:W-:Y:S02]  /*2d20*/  FSEL R123, R10, -INF , !P1 ;  /* 0xff8000000a7b7808 */ /* 0x000fe40004800000 */
[-C--:B------:R-:W-:Y:S02]  /*2d30*/  ISETP.GE.AND P0, PT, R9, R3.reuse, PT ;  /* 0x000000030900720c */ /* 0x080fe40003f06270 */
[-C--:B------:R-:W-:Y:S02]  /*2d40*/  ISETP.GE.AND P2, PT, R24, R3.reuse, PT ;  /* 0x000000031800720c */ /* 0x080fe40003f46270 */
[----:B------:R-:W-:Y:S02]  /*2d50*/  ISETP.GE.AND P1, PT, R16, R3, PT ;  /* 0x000000031000720c */ /* 0x000fe40003f26270 */
[----:B------:R-:W-:-:S02]  /*2d60*/  IADD3 R17, R71, -0x20, RZ ;  /* 0xffffffe047117810 */ /* 0x000fc40007ffe0ff */
[----:B------:R-:W-:Y:S02]  /*2d70*/  FSEL R51, R99, -INF , !P0 ;  /* 0xff80000063337808 */ /* 0x000fe40004000000 */
[----:B------:R-:W-:Y:S02]  /*2d80*/  FSEL R125, R35, -INF , !P2 ;  /* 0xff800000237d7808 */ /* 0x000fe40005000000 */
[----:B------:R-:W-:Y:S02]  /*2d90*/  FSEL R63, R107, -INF , !P1 ;  /* 0xff8000006b3f7808 */ /* 0x000fe40004800000 */
[----:B------:R-:W-:Y:S02]  /*2da0*/  ISETP.GE.AND P0, PT, R5, 0x2, PT ;  /* 0x000000020500780c */ /* 0x000fe40003f06270 */
[----:B------:R-:W-:Y:S02]  /*2db0*/  ISETP.GE.AND P5, PT, R24, R70, PT ;  /* 0x000000461800720c */ /* 0x000fe40003fa6270 */
[----:B------:R-:W-:-:S02]  /*2dc0*/  ISETP.GE.AND P2, PT, R17, R3, PT ;  /* 0x000000031100720c */ /* 0x000fc40003f46270 */
[-C--:B------:R-:W-:Y:S02]  /*2dd0*/  ISETP.GE.AND P1, PT, R11, R70.reuse, PT ;  /* 0x000000460b00720c */ /* 0x080fe40003f26270 */
[----:B------:R-:W-:Y:S02]  /*2de0*/  IADD3 R10, R71, -0x10, RZ ;  /* 0xfffffff0470a7810 */ /* 0x000fe40007ffe0ff */
[----:B------:R-:W-:Y:S02]  /*2df0*/  FSEL R126, R33, -INF , !P5 ;  /* 0xff800000217e7808 */ /* 0x000fe40006800000 */
[----:B------:R-:W-:Y:S02]  /*2e00*/  ISETP.GE.AND P3, PT, R8, R70, PT ;  /* 0x000000460800720c */ /* 0x000fe40003f66270 */
[----:B------:R-:W-:Y:S02]  /*2e10*/  FSEL R65, R106, -INF , !P2 ;  /* 0xff8000006a417808 */ /* 0x000fe40005000000 */
[----:B------:R-:W-:-:S02]  /*2e20*/  FSEL R62, R101, -INF , !P1 ;  /* 0xff800000653e7808 */ /* 0x000fc40004800000 */
[-C--:B------:R-:W-:Y:S02]  /*2e30*/  ISETP.GE.AND P5, PT, R17, R70.reuse, PT ;  /* 0x000000461100720c */ /* 0x080fe40003fa6270 */
[-C--:B------:R-:W-:Y:S02]  /*2e40*/  ISETP.GE.AND P4, PT, R16, R70.reuse, PT ;  /* 0x000000461000720c */ /* 0x080fe40003f86270 */
[C---:B------:R-:W-:Y:S02]  /*2e50*/  IADD3 R8, R71.reuse, -0x8, RZ ;  /* 0xfffffff847087810 */ /* 0x040fe40007ffe0ff */
[C---:B------:R-:W-:Y:S02]  /*2e60*/  ISETP.GE.AND P2, PT, R10.reuse, R70, PT ;  /* 0x000000460a00720c */ /* 0x040fe40003f46270 */
[----:B------:R-:W-:Y:S02]  /*2e70*/  ISETP.GE.AND P1, PT, R10, R3, PT ;  /* 0x000000030a00720c */ /* 0x000fe40003f26270 */
[----:B------:R-:W-:-:S02]  /*2e80*/  IADD3 R71, R71, -0x7, RZ ;  /* 0xfffffff947477810 */ /* 0x000fc40007ffe0ff */
[----:B------:R-:W-:Y:S02]  /*2e90*/  FSEL R116, R104, -INF , !P5 ;  /* 0xff80000068747808 */ /* 0x000fe40006800000 */
[----:B------:R-:W-:Y:S02]  /*2ea0*/  FSEL R66, R105, -INF , !P4 ;  /* 0xff80000069427808 */ /* 0x000fe40006000000 */
[----:B------:R-:W-:Y:S02]  /*2eb0*/  FSEL R64, R100, -INF , !P3 ;  /* 0xff80000064407808 */ /* 0x000fe40005800000 */
[----:B------:R-:W-:Y:S02]  /*2ec0*/  FSEL R60, R96, -INF , !P2 ;  /* 0xff800000603c7808 */ /* 0x000fe40005000000 */
[----:B------:R-:W-:Y:S02]  /*2ed0*/  FSEL R53, R98, -INF , !P1 ;  /* 0xff80000062357808 */ /* 0x000fe40004800000 */
[----:B------:R-:W-:-:S02]  /*2ee0*/  ISETP.GE.AND P5, PT, R9, R70, PT ;  /* 0x000000460900720c */ /* 0x000fc40003fa6270 */
[CC--:B------:R-:W-:Y:S02]  /*2ef0*/  ISETP.GE.AND P4, PT, R8.reuse, R70.reuse, PT ;  /* 0x000000460800720c */ /* 0x0c0fe40003f86270 */
[C---:B------:R-:W-:Y:S02]  /*2f00*/  ISETP.GE.AND P3, PT, R71.reuse, R70, PT ;  /* 0x000000464700720c */ /* 0x040fe40003f66270 */
[-C--:B------:R-:W-:Y:S02]  /*2f10*/  ISETP.GE.AND P2, PT, R8, R3.reuse, PT ;  /* 0x000000030800720c */ /* 0x080fe40003f46270 */
[----:B------:R-:W-:Y:S01]  /*2f20*/  ISETP.GE.AND P1, PT, R71, R3, PT ;  /* 0x000000034700720c */ /* 0x000fe20003f26270 */
[----:B------:R-:W-:Y:S01]  /*2f30*/  IMAD.IADD R3, R6, 0x1, R79 ;  /* 0x0000000106037824 */ /* 0x000fe200078e024f */
[----:B------:R-:W-:Y:S02]  /*2f40*/  FSEL R58, R97, -INF , !P5 ;  /* 0xff800000613a7808 */ /* 0x000fe40006800000 */
[----:B------:R-:W-:-:S02]  /*2f50*/  FSEL R54, R92, -INF , !P4 ;  /* 0xff8000005c367808 */ /* 0x000fc40006000000 */
[----:B------:R-:W-:Y:S02]  /*2f60*/  FSEL R52, R93, -INF , !P3 ;  /* 0xff8000005d347808 */ /* 0x000fe40005800000 */
[----:B------:R-:W-:Y:S02]  /*2f70*/  FSEL R49, R94, -INF , !P2 ;  /* 0xff8000005e317808 */ /* 0x000fe40005000000 */
[----:B------:R-:W-:Y:S01]  /*2f80*/  FSEL R48, R95, -INF , !P1 ;  /* 0xff8000005f307808 */ /* 0x000fe20004800000 */
[----:B------:R-:W-:Y:S05]  /*2f90*/  @!P0 BRA `(.L_x_1804) ;  /* 0x0000057000008947 */ /* 0x000fea0003800000 */
[----:B------:R-:W-:Y:S05]  /*2fa0*/  @P6 BRA `(.L_x_1805) ;  /* 0x000003a000006947 */ /* 0x000fea0003800000 */
[----:B------:R-:W1:Y:S01]  /*2fb0*/  I2F.RP R13, R2 ;  /* 0x00000002000d7306 */ /* 0x000e620000209400 */
[C---:B------:R-:W-:Y:S02]  /*2fc0*/  IADD3 R12, R0.reuse, -0x100, RZ ;  /* 0xffffff00000c7810 */ /* 0x040fe40007ffe0ff */
        /* <DEDUP_REMOVED lines=17> */
[C---:B------:R-:W-:Y:S01]  /*30e0*/  IMAD R9, R2.reuse, R9, R0 ;  /* 0x0000000902097224 */ /* 0x040fe200078e0200 */
[----:B------:R-:W-:Y:S01]  /*30f0*/  LOP3.LUT R0, RZ, c[0x0][0x2d0], RZ, 0x33, !PT ;  /* 0x0000b400ff007a12 */ /* 0x000fe200078e33ff */
[----:B------:R-:W-:-:S03]  /*3100*/  IMAD R11, R2, R11, R8 ;  /* 0x0000000b020b7224 */ /* 0x000fc600078e0208 */
[C---:B------:R-:W-:Y:S02]  /*3110*/  ISETP.GT.U32.AND P2, PT, R2.reuse, R9, PT ;  /* 0x000000090200720c */ /* 0x040fe40003f44070 */
[----:B------:R-:W-:-:S11]  /*3120*/  ISETP.GT.U32.AND P1, PT, R2, R11, PT ;  /* 0x0000000b0200720c */ /* 0x000fd60003f24070 */
[--C-:B------:R-:W-:Y:S01]  /*3130*/  @!P2 IMAD.IADD R9, R9, 0x1, -R2.reuse ;  /* 0x000000010909a824 */ /* 0x100fe200078e0a02 */
[----:B------:R-:W-:Y:S01]  /*3140*/  @!P2 IADD3 R10, R10, 0x1, RZ ;  /* 0x000000010a0aa810 */ /* 0x000fe20007ffe0ff */
[----:B------:R-:W-:Y:S01]  /*3150*/  @!P1 IMAD.IADD R11, R11, 0x1, -R2 ;  /* 0x000000010b0b9824 */ /* 0x000fe200078e0a02 */
[----:B------:R-:W-:Y:S02]  /*3160*/  @!P1 IADD3 R13, R13, 0x1, RZ ;  /* 0x000000010d0d9810 */ /* 0x000fe40007ffe0ff */
[-C--:B------:R-:W-:Y:S02]  /*3170*/  ISETP.GE.U32.AND P4, PT, R9, R2.reuse, PT ;  /* 0x000000020900720c */ /* 0x080fe40003f86070 */
[----:B------:R-:W-:Y:S02]  /*3180*/  ISETP.GE.U32.AND P5, PT, R11, R2, PT ;  /* 0x000000020b00720c */ /* 0x000fe40003fa6070 */
[----:B------:R-:W-:Y:S02]  /*3190*/  ISETP.GE.AND P1, PT, R12, RZ, PT ;  /* 0x000000ff0c00720c */ /* 0x000fe40003f26270 */
[----:B------:R-:W-:-:S07]  /*31a0*/  ISETP.NE.AND P2, PT, RZ, c[0x0][0x2d0], PT ;  /* 0x0000b400ff007a0c */ /* 0x000fce0003f45270 */
        /* <DEDUP_REMOVED lines=10> */
[----:B------:R-:W-:Y:S01]  /*3250*/  IMAD.IADD R0, R9, 0x1, -R0 ;  /* 0x0000000109007824 */ /* 0x000fe200078e0a00 */
[----:B------:R-:W-:-:S05]  /*3260*/  MOV R9, c[0x0][0x2d0] ;  /* 0x0000b40000097a02 */ /* 0x000fca0000000f00 */
[----:B------:R-:W-:-:S05]  /*3270*/  IMAD R9, R0, R9, -0x80 ;  /* 0xffffff8000097424 */ /* 0x000fca00078e0209 */
[----:B------:R-:W-:-:S05]  /*3280*/  SHF.R.S32.HI R0, RZ, 0x1f, R9 ;  /* 0x0000001fff007819 */ /* 0x000fca0000011409 */
[----:B------:R-:W-:-:S04]  /*3290*/  IMAD R0, R0, c[0x0][0x198], RZ ;  /* 0x0000660000007a24 */ /* 0x000fc800078e02ff */
[C---:B------:R-:W-:Y:S02]  /*32a0*/  IMAD R0, R9.reuse, c[0x0][0x19c], R0 ;  /* 0x0000670009007a24 */ /* 0x040fe400078e0200 */
[----:B--2---:R-:W-:Y:S02]  /*32b0*/  IMAD.IADD R6, R6, 0x1, -R11 ;  /* 0x0000000106067824 */ /* 0x004fe400078e0a0b */
[----:B------:R-:W-:-:S03]  /*32c0*/  IMAD.WIDE.U32 R10, R9, c[0x0][0x198], RZ ;  /* 0x00006600090a7a25 */ /* 0x000fc600078e00ff */
[----:B------:R-:W-:Y:S01]  /*32d0*/  SHF.R.S32.HI R2, RZ, 0x1f, R6 ;  /* 0x0000001fff027819 */ /* 0x000fe20000011406 */
[----:B------:R-:W-:-:S04]  /*32e0*/  IMAD.IADD R11, R11, 0x1, R0 ;  /* 0x000000010b0b7824 */ /* 0x000fc800078e0200 */
[----:B------:R-:W-:Y:S02]  /*32f0*/  IMAD R9, R2, c[0x0][0x180], RZ ;  /* 0x0000600002097a24 */ /* 0x000fe400078e02ff */
[----:B------:R-:W-:-:S04]  /*3300*/  IMAD.WIDE.U32 R10, R6, c[0x0][0x180], R10 ;  /* 0x00006000060a7a25 */ /* 0x000fc800078e000a */
[----:B------:R-:W-:Y:S02]  /*3310*/  IMAD R9, R6, c[0x0][0x184], R9 ;  /* 0x0000610006097a24 */ /* 0x000fe400078e0209 */
[----:B------:R-:W-:-:S03]  /*3320*/  IMAD.MOV.U32 R0, RZ, RZ, R10 ;  /* 0x000000ffff007224 */ /* 0x000fc600078e000a */
[----:B------:R-:W-:Y:S01]  /*3330*/  IADD3 R9, R11, R9, RZ ;  /* 0x000000090b097210 */ /* 0x000fe20007ffe0ff */
[----:B------:R-:W-:Y:S05]  /*3340*/  BRA `(.L_x_1806) ;  /* 0x0000004000007947 */ /* 0x000fea0003800000 */
.L_x_1805:
[----:B------:R-:W-:-:S04]  /*3350*/  ULEA UR6, -UR6, URZ, 0x7 ;  /* 0x0000003f06067291 */ /* 0x000fc8000f8e393f */
[----:B------:R-:W-:Y:S02]  /*3360*/  USHF.R.S32.HI UR4, URZ, 0x1f, UR6 ;  /* 0x0000001f3f047899 */ /* 0x000fe40008011406 */
[----:B------:R-:W-:-:S04]  /*3370*/  MOV R0, UR6 ;  /* 0x0000000600007c02 */ /* 0x000fc80008000f00 */
[----:B------:R-:W-:Y:S02]  /*3380*/  MOV R9, UR4 ;  /* 0x0000000400097c02 */ /* 0x000fe40008000f00 */
.L_x_1806:
[----:B------:R-:W-:-:S04]  /*3390*/  LEA R190, P1, R0, R190, 0x1 ;  /* 0x000000be00be7211 */ /* 0x000fc800078208ff */
[----:B------:R-:W-:Y:S02]  /*33a0*/  LEA.HI.X R191, R0, R191, R9, 0x1, P1 ;  /* 0x000000bf00bf7211 */ /* 0x000fe400008f0c09 */
[----:B------:R-:W-:-:S03]  /*33b0*/  IADD3 R12, P1, R190, UR9, RZ ;  /* 0x00000009be0c7c10 */ /* 0x000fc6000ff3e0ff */
[----:B------:R-:W-:Y:S01]  /*33c0*/  @!PT LDS RZ, [RZ] ;  /* 0x00000000fffff984 */ /* 0x000fe20000000800 */
[----:B------:R-:W-:Y:S01]  /*33d0*/  @!PT LDS RZ, [RZ] ;  /* 0x00000000fffff984 */ /* 0x000fe20000000800 */
[----:B------:R-:W-:Y:S01]  /*33e0*/  @!PT LDS RZ, [RZ] ;  /* 0x00000000fffff984 */ /* 0x000fe20000000800 */
[----:B------:R1:W-:Y:S01]  /*33f0*/  LDGSTS.E.BYPASS.LTC128B.128 [R178+0x3000], [R190.64] ;  /* 0x03000000beb27fae */ /* 0x0003e2000b901d4c */
[----:B------:R-:W-:Y:S02]  /*3400*/  IADD3.X R13, R191, UR7, RZ, P1, !PT ;  /* 0x00000007bf0d7c10 */ /* 0x000fe40008ffe4ff */
[----:B------:R-:W-:Y:S01]  /*3410*/  IADD3 R10, P1, R12, UR9, RZ ;  /* 0x000000090c0a7c10 */ /* 0x000fe2000ff3e0ff */
[----:B------:R1:W-:Y:S03]  /*3420*/  LDGSTS.E.BYPASS.LTC128B.128 [R178+0x5000], [R190.64+0x40] ;  /* 0x05000040beb27fae */ /* 0x0003e6000b901d4c */
[----:B------:R-:W-:Y:S01]  /*3430*/  IADD3.X R11, R13, UR7, RZ, P1, !PT ;  /* 0x000000070d0b7c10 */ /* 0x000fe20008ffe4ff */
[----:B------:R1:W-:Y:S01]  /*3440*/  LDGSTS.E.BYPASS.LTC128B.128 [R178+0x7000], [R190.64+0x80] ;  /* 0x07000080beb27fae */ /* 0x0003e2000b901d4c */
[----:B------:R-:W-:-:S03]  /*3450*/  IADD3 R8, P1, R10, UR9, RZ ;  /* 0x000000090a087c10 */ /* 0x000fc6000ff3e0ff */
[----:B------:R1:W-:Y:S01]  /*3460*/  LDGSTS.E.BYPASS.LTC128B.128 [R178+0x3800], [R12.64] ;  /* 0x038000000cb27fae */ /* 0x0003e2000b901d4c */
[----:B------:R-:W-:-:S03]  /*3470*/  IADD3.X R9, R11, UR7, RZ, P1, !PT ;  /* 0x000000070b097c10 */ /* 0x000fc60008ffe4ff */
        /* <DEDUP_REMOVED lines=8> */
[----:B------:R-:W0:Y:S02]  /*3500*/  LDGDEPBAR ;  /* 0x00000000000079af */ /* 0x000e240000000000 */
.L_x_1804:
[----:B-1----:R-:W-:Y:S02]  /*3510*/  FMNMX.FTZ R9, R68, R76, !PT ;  /* 0x0000004c44097209 */ /* 0x002fe40007810000 */
        /* <DEDUP_REMOVED lines=60> */
[----:B------:R-:W-:Y:S01]  /*38e0*/  FMNMX.FTZ R9, R49, R2, !PT ;  /* 0x0000000231097209 */ /* 0x000fe20007810000 */
[----:B------:R-:W-:Y:S01]  /*38f0*/  LDSM.16.MT88.4 R84, [R173+0xb000] ;  /* 0x00b00000ad54783b */ /* 0x000fe20000004200 */
[----:B------:R-:W-:-:S02]  /*3900*/  IADD3 R172, R4, R173, RZ ;  /* 0x000000ad04ac7210 */ /* 0x000fc40007ffe0ff */
[----:B------:R-:W-:Y:S01]  /*3910*/  FMNMX.FTZ R6, R48, R9, !PT ;  /* 0x0000000930067209 */ /* 0x000fe20007810000 */
[----:B------:R-:W1:Y:S04]  /*3920*/  SHFL.BFLY PT, R11, R0, 0x2, 0x1f ;  /* 0x0c401f00000b7f89 */ /* 0x000e6800000e0000 */
[----:B------:R-:W2:Y:S04]  /*3930*/  SHFL.BFLY PT, R9, R6, 0x2, 0x1f ;  /* 0x0c401f0006097f89 */ /* 0x000ea800000e0000 */
[----:B------:R-:W-:Y:S04]  /*3940*/  LDSM.16.MT88.4 R108, [R172+0xb000] ;  /* 0x00b00000ac6c783b */ /* 0x000fe80000004200 */
[----:B------:R-:W-:Y:S04]  /*3950*/  LDSM.16.MT88.4 R96, [R173+0xd000] ;  /* 0x00d00000ad60783b */ /* 0x000fe80000004200 */
[----:B------:R-:W-:Y:S04]  /*3960*/  LDSM.16.MT88.4 R12, [R172+0x9400] ;  /* 0x00940000ac0c783b */ /* 0x000fe80000004200 */
[----:B------:R-:W-:Y:S01]  /*3970*/  LDSM.16.MT88.4 R24, [R173+0x9400] ;  /* 0x00940000ad18783b */ /* 0x000fe20000004200 */
[----:B-1----:R-:W-:-:S03]  /*3980*/  FMNMX.FTZ R11, R0, R11, !PT ;  /* 0x0000000b000b7209 */ /* 0x002fc60007810000 */
[----:B------:R-:W-:Y:S01]  /*3990*/  LDSM.16.MT88.4 R20, [R173+0xb400] ;  /* 0x00b40000ad14783b */ /* 0x000fe20000004200 */
[----:B--2---:R-:W-:-:S03]  /*39a0*/  FMNMX.FTZ R9, R6, R9, !PT ;  /* 0x0000000906097209 */ /* 0x004fc60007810000 */
[----:B------:R-:W1:Y:S04]  /*39b0*/  SHFL.BFLY PT, R2, R11, 0x1, 0x1f ;  /* 0x0c201f000b027f89 */ /* 0x000e6800000e0000 */
[----:B------:R-:W2:Y:S04]  /*39c0*/  SHFL.BFLY PT, R0, R9, 0x1, 0x1f ;  /* 0x0c201f0009007f89 */ /* 0x000ea800000e0000 */
[----:B------:R-:W-:Y:S01]  /*39d0*/  LDSM.16.MT88.4 R16, [R172+0xb400] ;  /* 0x00b40000ac10783b */ /* 0x000fe20000004200 */
[----:B-1----:R-:W-:Y:S02]  /*39e0*/  FMNMX.FTZ R2, R11, R2, !PT ;  /* 0x000000020b027209 */ /* 0x002fe40007810000 */
[----:B--2---:R-:W-:-:S03]  /*39f0*/  FMNMX.FTZ R0, R9, R0, !PT ;  /* 0x0000000009007209 */ /* 0x004fc60007810000 */
[C---:B------:R-:W-:Y:S01]  /*3a00*/  FMUL.FTZ R55, R2.reuse, c[0x0][0x23c] ;  /* 0x00008f0002377a20 */ /* 0x040fe20000410000 */
[----:B------:R-:W-:Y:S01]  /*3a10*/  FSETP.NEU.FTZ.AND P1, PT, R2, -INF , PT ;  /* 0xff8000000200780b */ /* 0x000fe20003f3d000 */
[----:B------:R-:W-:Y:S01]  /*3a20*/  LDSM.16.MT88.4 R8, [R172+0xd000] ;  /* 0x00d00000ac08783b */ /* 0x000fe20000004200 */
[C---:B------:R-:W-:Y:S02]  /*3a30*/  FMUL.FTZ R50, R0.reuse, c[0x0][0x23c] ;  /* 0x00008f0000327a20 */ /* 0x040fe40000410000 */
[----:B------:R-:W-:Y:S02]  /*3a40*/  FSEL R55, R55, RZ, P1 ;  /* 0x000000ff37377208 */ /* 0x000fe40000800000 */
[----:B------:R-:W-:-:S03]  /*3a50*/  FSETP.NEU.FTZ.AND P1, PT, R0, -INF , PT ;  /* 0xff8000000000780b */ /* 0x000fc60003f3d000 */
[--C-:B------:R-:W-:Y:S01]  /*3a60*/  FFMA.FTZ R46, R76, c[0x0][0x23c], -R55.reuse ;  /* 0x00008f004c2e7a23 */ /* 0x100fe20000010837 */
[----:B------:R-:W-:Y:S01]  /*3a70*/  FSEL R50, R50, RZ, P1 ;  /* 0x000000ff32327208 */ /* 0x000fe20000800000 */
[--C-:B------:R-:W-:Y:S02]  /*3a80*/  FFMA.FTZ R40, R78, c[0x0][0x23c], -R55.reuse ;  /* 0x00008f004e287a23 */ /* 0x100fe40000010837 */
[--C-:B------:R-:W-:Y:S02]  /*3a90*/  FFMA.FTZ R47, R68, c[0x0][0x23c], -R55.reuse ;  /* 0x00008f00442f7a23 */ /* 0x100fe40000010837 */
[--C-:B------:R-:W-:Y:S01]  /*3aa0*/  FFMA.FTZ R43, R77, c[0x0][0x23c], -R50.reuse ;  /* 0x00008f004d2b7a23 */ /* 0x100fe20000010832 */
[----:B------:R-:W-:Y:S01]  /*3ab0*/  MUFU.EX2 R46, R46 ;  /* 0x0000002e002e7308 */ /* 0x000fe20000000800 */
[----:B------:R-:W1:Y:S01]  /*3ac0*/  LDSM.16.MT88.4 R76, [R172+0x9000] ;  /* 0x00900000ac4c783b */ /* 0x000e620000004200 */
[----:B------:R-:W-:Y:S02]  /*3ad0*/  FFMA.FTZ R41, R74, c[0x0][0x23c], -R55 ;  /* 0x00008f004a297a23 */ /* 0x000fe40000010837 */
[----:B------:R-:W-:-:S02]  /*3ae0*/  FFMA.FTZ R45, R69, c[0x0][0x23c], -R50 ;  /* 0x00008f00452d7a23 */ /* 0x000fc40000010832 */
[--C-:B------:R-:W-:Y:S01]  /*3af0*/  FFMA.FTZ R44, R73, c[0x0][0x23c], -R50.reuse ;  /* 0x00008f00492c7a23 */ /* 0x100fe20000010832 */
[----:B------:R-:W2:Y:S01]  /*3b00*/  LDSM.16.MT88.4 R68, [R173+0x9000] ;  /* 0x00900000ad44783b */ /* 0x000ea20000004200 */
[--C-:B------:R-:W-:Y:S01]  /*3b10*/  FFMA.FTZ R42, R75, c[0x0][0x23c], -R50.reuse ;  /* 0x00008f004b2a7a23 */ /* 0x100fe20000010832 */
[----:B------:R-:W3:Y:S01]  /*3b20*/  MUFU.EX2 R47, R47 ;  /* 0x0000002f002f7308 */ /* 0x000ee20000000800 */
[--C-:B------:R-:W-:Y:S02]  /*3b30*/  FFMA.FTZ R39, R72, c[0x0][0x23c], -R55.reuse ;  /* 0x00008f0048277a23 */ /* 0x100fe40000010837 */
[--C-:B------:R-:W-:Y:S02]  /*3b40*/  FFMA.FTZ R36, R148, c[0x0][0x23c], -R55.reuse ;  /* 0x00008f0094247a23 */ /* 0x100fe40000010837 */
[--C-:B------:R-:W-:Y:S02]  /*3b50*/  FFMA.FTZ R37, R90, c[0x0][0x23c], -R55.reuse ;  /* 0x00008f005a257a23 */ /* 0x100fe40000010837 */
[----:B------:R-:W-:Y:S01]  /*3b60*/  FFMA.FTZ R32, R88, c[0x0][0x23c], -R55 ;  /* 0x00008f0058207a23 */ /* 0x000fe20000010837 */
[----:B------:R-:W-:Y:S01]  /*3b70*/  MUFU.EX2 R41, R41 ;  /* 0x0000002900297308 */ /* 0x000fe20000000800 */
[----:B------:R-:W-:-:S02]  /*3b80*/  FFMA.FTZ R38, R89, c[0x0][0x23c], -R50 ;  /* 0x00008f0059267a23 */ /* 0x000fc40000010832 */
[--C-:B------:R-:W-:Y:S02]  /*3b90*/  FFMA.FTZ R35, R147, c[0x0][0x23c], -R50.reuse ;  /* 0x00008f0093237a23 */ /* 0x100fe40000010832 */
[--C-:B------:R-:W-:Y:S02]  /*3ba0*/  FFMA.FTZ R34, R143, c[0x0][0x23c], -R50.reuse ;  /* 0x00008f008f227a23 */ /* 0x100fe40000010832 */
[--C-:B------:R-:W-:Y:S01]  /*3bb0*/  FFMA.FTZ R31, R145, c[0x0][0x23c], -R50.reuse ;  /* 0x00008f00911f7a23 */ /* 0x100fe20000010832 */
[----:B------:R-:W4:Y:S01]  /*3bc0*/  MUFU.EX2 R40, R40 ;  /* 0x0000002800287308 */ /* 0x000f220000000800 */
[----:B---3--:R-:W-:Y:S01]  /*3bd0*/  F2FP.BF16.PACK_AB R100, R46, R47 ;  /* 0x0000002f2e64723e */ /* 0x008fe200000010ff */
        /* <DEDUP_REMOVED lines=8> */
[----:B------:R-:W3:Y:S01]  /*3c60*/  MUFU.EX2 R44, R44 ;  /* 0x0000002c002c7308 */ /* 0x000ee20000000800 */
[----:B----4-:R-:W-:Y:S01]  /*3c70*/  F2FP.BF16.PACK_AB R102, R40, R41 ;  /* 0x000000292866723e */ /* 0x010fe200000010ff */
[----:B------:R-:W-:-:S02]  /*3c80*/  FFMA.FTZ R3, R67, c[0x0][0x23c], -R50 ;  /* 0x00008f0043037a23 */ /* 0x000fc40000010832 */
[--C-:B------:R-:W-:Y:S02]  /*3c90*/  FFMA.FTZ R67, R118, c[0x0][0x23c], -R55.reuse ;  /* 0x00008f0076437a23 */ /* 0x100fe40000010837 */
[--C-:B------:R-:W-:Y:S02]  /*3ca0*/  FFMA.FTZ R57, R56, c[0x0][0x23c], -R55.reuse ;  /* 0x00008f0038397a23 */ /* 0x100fe40000010837 */
[----:B------:R-:W-:Y:S01]  /*3cb0*/  MUFU.EX2 R42, R42 ;  /* 0x0000002a002a7308 */ /* 0x000fe20000000800 */
[--C-:B------:R-:W-:Y:S02]  /*3cc0*/  FFMA.FTZ R118, R120, c[0x0][0x23c], -R55.reuse ;  /* 0x00008f0078767a23 */ /* 0x100fe40000010837 */
[----:B------:R-:W-:Y:S02]  /*3cd0*/  FFMA.FTZ R56, R122, c[0x0][0x23c], -R55 ;  /* 0x00008f007a387a23 */ /* 0x000fe40000010837 */
[--C-:B------:R-:W-:Y:S02]  /*3ce0*/  FFMA.FTZ R120, R119, c[0x0][0x23c], -R50.reuse ;  /* 0x00008f0077787a23 */ /* 0x100fe40000010832 */
[--C-:B------:R-:W-:Y:S01]  /*3cf0*/  FFMA.FTZ R117, R117, c[0x0][0x23c], -R50.reuse ;  /* 0x00008f0075757a23 */ /* 0x100fe20000010832 */
[----:B------:R-:W4:Y:S01]  /*3d00*/  MUFU.EX2 R43, R43 ;  /* 0x0000002b002b7308 */ /* 0x000f220000000800 */
[----:B---3--:R-:W-:Y:S01]  /*3d10*/  F2FP.BF16.PACK_AB R101, R44, R45 ;  /* 0x0000002d2c65723e */ /* 0x008fe200000010ff */
[----:B------:R-:W-:-:S02]  /*3d20*/  FFMA.FTZ R122, R131, c[0x0][0x23c], -R50 ;  /* 0x00008f00837a7a23 */ /* 0x000fc40000010832 */
[--C-:B------:R-:W-:Y:S02]  /*3d30*/  FFMA.FTZ R119, R129, c[0x0][0x23c], -R50.reuse ;  /* 0x00008f0081777a23 */ /* 0x100fe40000010832 */
[--C-:B------:R-:W-:Y:S02]  /*3d40*/  FFMA.FTZ R131, R136, c[0x0][0x23c], -R55.reuse ;  /* 0x00008f0088837a23 */ /* 0x100fe40000010837 */
[----:B------:R-:W-:Y:S01]  /*3d50*/  MUFU.EX2 R39, R39 ;  /* 0x0000002700277308 */ /* 0x000fe20000000800 */
[--C-:B------:R-:W-:Y:S02]  /*3d60*/  FFMA.FTZ R129, R138, c[0x0][0x23c], -R55.reuse ;  /* 0x00008f008a817a23 */ /* 0x100fe40000010837 */
[--C-:B------:R-:W-:Y:S02]  /*3d70*/  FFMA.FTZ R130, R130, c[0x0][0x23c], -R55.reuse ;  /* 0x00008f0082827a23 */ /* 0x100fe40000010837 */
[----:B------:R-:W-:Y:S02]  /*3d80*/  FFMA.FTZ R132, R132, c[0x0][0x23c], -R55 ;  /* 0x00008f0084847a23 */ /* 0x000fe40000010837 */
[--C-:B------:R-:W-:Y:S01]  /*3d90*/  FFMA.FTZ R133, R133, c[0x0][0x23c], -R50.reuse ;  /* 0x00008f0085857a23 */ /* 0x100fe20000010832 */
[----:B----4-:R-:W-:Y:S01]  /*3da0*/  F2FP.BF16.PACK_AB R103, R43, R42 ;  /* 0x0000002a2b67723e */ /* 0x010fe200000010ff */
[----:B------:R-:W3:Y:S01]  /*3db0*/  MUFU.EX2 R36, R36 ;  /* 0x0000002400247308 */ /* 0x000ee20000000800 */
[----:B------:R-:W-:-:S02]  /*3dc0*/  FFMA.FTZ R136, R139, c[0x0][0x23c], -R50 ;  /* 0x00008f008b887a23 */ /* 0x000fc40000010832 */
[--C-:B------:R-:W-:Y:S02]  /*3dd0*/  FFMA.FTZ R135, R135, c[0x0][0x23c], -R50.reuse ;  /* 0x00008f0087877a23 */ /* 0x100fe40000010832 */
[--C-:B------:R-:W-:Y:S01]  /*3de0*/  FFMA.FTZ R138, R137, c[0x0][0x23c], -R50.reuse ;  /* 0x00008f00898a7a23 */ /* 0x100fe20000010832 */
[C---:B-1----:R-:W-:Y:S01]  /*3df0*/  HMMA.16816.F32.BF16 R72, R100.reuse, R76, RZ ;  /* 0x0000004c6448723c */ /* 0x042fe200000418ff */
[--C-:B------:R-:W-:Y:S01]  /*3e00*/  FFMA.FTZ R137, R128, c[0x0][0x23c], -R55.reuse ;  /* 0x00008f0080897a23 */ /* 0x100fe20000010837 */
[----:B------:R-:W-:Y:S01]  /*3e10*/  MUFU.EX2 R37, R37 ;  /* 0x0000002500257308 */ /* 0x000fe20000000800 */
[--C-:B------:R-:W-:Y:S02]  /*3e20*/  FFMA.FTZ R139, R134, c[0x0][0x23c], -R55.reuse ;  /* 0x00008f00868b7a23 */ /* 0x100fe40000010837 */
[--C-:B------:R-:W-:Y:S02]  /*3e30*/  FFMA.FTZ R126, R126, c[0x0][0x23c], -R55.reuse ;  /* 0x00008f007e7e7a23 */ /* 0x100fe40000010837 */
[----:B------:R-:W-:Y:S01]  /*3e40*/  FFMA.FTZ R124, R124, c[0x0][0x23c], -R55 ;  /* 0x00008f007c7c7a23 */ /* 0x000fe20000010837 */
[----:B------:R-:W-:Y:S01]  /*3e50*/  HMMA.16816.F32.BF16 R76, R100, R78, RZ ;  /* 0x0000004e644c723c */ /* 0x000fe200000418ff */
[--C-:B------:R-:W-:Y:S01]  /*3e60*/  FFMA.FTZ R127, R127, c[0x0][0x23c], -R50.reuse ;  /* 0x00008f007f7f7a23 */ /* 0x100fe20000010832 */
[----:B------:R-:W-:Y:S01]  /*3e70*/  MUFU.EX2 R32, R32 ;  /* 0x0000002000207308 */ /* 0x000fe20000000800 */
[----:B------:R-:W-:-:S02]  /*3e80*/  FFMA.FTZ R128, R125, c[0x0][0x23c], -R50 ;  /* 0x00008f007d807a23 */ /* 0x000fc40000010832 */
[--C-:B------:R-:W-:Y:S02]  /*3e90*/  FFMA.FTZ R134, R123, c[0x0][0x23c], -R50.reuse ;  /* 0x00008f007b867a23 */ /* 0x100fe40000010832 */
[--C-:B------:R-:W-:Y:S01]  /*3ea0*/  FFMA.FTZ R121, R121, c[0x0][0x23c], -R50.reuse ;  /* 0x00008f0079797a23 */ /* 0x100fe20000010832 */
[C---:B--2---:R-:W-:Y:S01]  /*3eb0*/  HMMA.16816.F32.BF16 R112, R100.reuse, R68, RZ ;  /* 0x000000446470723c */ /* 0x044fe200000418ff */
[--C-:B------:R-:W-:Y:S01]  /*3ec0*/  FFMA.FTZ R123, R116, c[0x0][0x23c], -R55.reuse ;  /* 0x00008f00747b7a23 */ /* 0x100fe20000010837 */
[----:B------:R-:W-:Y:S01]  /*3ed0*/  MUFU.EX2 R38, R38 ;  /* 0x0000002600267308 */ /* 0x000fe20000000800 */
[--C-:B------:R-:W-:Y:S02]  /*3ee0*/  FFMA.FTZ R125, R62, c[0x0][0x23c], -R55.reuse ;  /* 0x00008f003e7d7a23 */ /* 0x100fe40000010837 */
[--C-:B------:R-:W-:Y:S02]  /*3ef0*/  FFMA.FTZ R66, R66, c[0x0][0x23c], -R55.reuse ;  /* 0x00008f0042427a23 */ /* 0x100fe40000010837 */
[----:B------:R-:W-:Y:S01]  /*3f00*/  FFMA.FTZ R64, R64, c[0x0][0x23c], -R55 ;  /* 0x00008f0040407a23 */ /* 0x000fe20000010837 */
[----:B------:R-:W-:Y:S01]  /*3f10*/  HMMA.16816.F32.BF16 R80, R100, R84, RZ ;  /* 0x000000546450723c */ /* 0x000fe200000418ff */
[--C-:B------:R-:W-:Y:S01]  /*3f20*/  FFMA.FTZ R62, R65, c[0x0][0x23c], -R50.reuse ;  /* 0x00008f00413e7a23 */ /* 0x100fe20000010832 */
[----:B------:R-:W1:Y:S01]  /*3f30*/  MUFU.EX2 R35, R35 ;  /* 0x0000002300237308 */ /* 0x000e620000000800 */
[----:B------:R-:W-:-:S02]  /*3f40*/  FFMA.FTZ R63, R63, c[0x0][0x23c], -R50 ;  /* 0x00008f003f3f7a23 */ /* 0x000fc40000010832 */
[--C-:B------:R-:W-:Y:S02]  /*3f50*/  FFMA.FTZ R116, R61, c[0x0][0x23c], -R50.reuse ;  /* 0x00008f003d747a23 */ /* 0x100fe40000010832 */
[----:B------:R-:W-:Y:S01]  /*3f60*/  FFMA.FTZ R59, R59, c[0x0][0x23c], -R50 ;  /* 0x00008f003b3b7a23 */ /* 0x000fe20000010832 */
        /* <DEDUP_REMOVED lines=8> */
[----:B------:R-:W2:Y:S01]  /*3ff0*/  MUFU.EX2 R31, R31 ;  /* 0x0000001f001f7308 */ /* 0x000ea20000000800 */
[----:B------:R-:W-:-:S02]  /*4000*/  FADD.FTZ R43, R43, R42 ;  /* 0x0000002a2b2b7221 */ /* 0x000fc40000010000 */
[----:B------:R-:W-:Y:S02]  /*4010*/  FFMA.FTZ R195, R52, c[0x0][0x23c], -R55 ;  /* 0x00008f0034c37a23 */ /* 0x000fe40000010837 */
[--C-:B------:R-:W-:Y:S01]  /*4020*/  FFMA.FTZ R52, R51, c[0x0][0x23c], -R50.reuse ;  /* 0x00008f0033347a23 */ /* 0x100fe20000010832 */
[----:B------:R-:W-:Y:S01]  /*4030*/  HMMA.16816.F32.BF16 R68, R100, R70, RZ ;  /* 0x000000466444723c */ /* 0x000fe200000418ff */
[--C-:B------:R-:W-:Y:S01]  /*4040*/  FFMA.FTZ R49, R49, c[0x0][0x23c], -R50.reuse ;  /* 0x00008f0031317a23 */ /* 0x100fe20000010832 */
[----:B------:R-:W-:Y:S01]  /*4050*/  MUFU.EX2 R33, R33 ;  /* 0x0000002100217308 */ /* 0x000fe20000000800 */
[----:B------:R-:W-:-:S05]  /*4060*/  FFMA.FTZ R196, R48, c[0x0][0x23c], -R50 ;  /* 0x00008f0030c47a23 */ /* 0x000fca0000010832 */
[C---:B------:R-:W-:Y:S02]  /*4070*/  HMMA.16816.F32.BF16 R84, R100.reuse, R86, RZ ;  /* 0x000000566454723c */ /* 0x040fe400000418ff */
[----:B------:R-:W4:Y:S06]  /*4080*/  MUFU.EX2 R28, R28 ;  /* 0x0000001c001c7308 */ /* 0x000f2c0000000800 */
[C---:B------:R-:W-:Y:S02]  /*4090*/  HMMA.16816.F32.BF16 R108, R100.reuse, R110, RZ ;  /* 0x0000006e646c723c */ /* 0x040fe400000418ff */
[----:B------:R-:W-:Y:S06]  /*40a0*/  MUFU.EX2 R29, R29 ;  /* 0x0000001d001d7308 */ /* 0x000fec0000000800 */
[C---:B------:R-:W-:Y:S02]  /*40b0*/  HMMA.16816.F32.BF16 R96, R100.reuse, R98, RZ ;  /* 0x000000626460723c */ /* 0x040fe400000418ff */
[----:B------:R-:W-:Y:S06]  /*40c0*/  MUFU.EX2 R4, R4 ;  /* 0x0000000400047308 */ /* 0x000fec0000000800 */
[C---:B------:R-:W-:Y:S02]  /*40d0*/  HMMA.16816.F32.BF16 R104, R100.reuse, R8, RZ ;  /* 0x000000086468723c */ /* 0x040fe400000418ff */
[----:B------:R-:W-:Y:S05]  /*40e0*/  MUFU.EX2 R30, R30 ;  /* 0x0000001e001e7308 */ /* 0x000fea0000000800 */
[----:B---3--:R-:W-:Y:S01]  /*40f0*/  F2FP.BF16.PACK_AB R8, R36, R39 ;  /* 0x000000272408723e */ /* 0x008fe200000010ff */
[----:B------:R-:W-:Y:S01]  /*4100*/  HMMA.16816.F32.BF16 R100, R100, R10, RZ ;  /* 0x0000000a6464723c */ /* 0x000fe200000418ff */
[----:B-1----:R-:W-:Y:S01]  /*4110*/  F2FP.BF16.PACK_AB R9, R35, R38 ;  /* 0x000000262309723e */ /* 0x002fe200000010ff */
[----:B------:R-:W1:Y:S01]  /*4120*/  MUFU.EX2 R7, R7 ;  /* 0x0000000700077308 */ /* 0x000e620000000800 */
[----:B------:R-:W-:-:S02]  /*4130*/  FADD.FTZ R39, R39, R40 ;  /* 0x0000002827277221 */ /* 0x000fc40000010000 */
[----:B------:R-:W-:Y:S02]  /*4140*/  FADD.FTZ R38, R38, R43 ;  /* 0x0000002b26267221 */ /* 0x000fe40000010000 */
[----:B------:R-:W-:Y:S01]  /*4150*/  F2FP.BF16.PACK_AB R10, R32, R37 ;  /* 0x00000025200a723e */ /* 0x000fe200000010ff */
[----:B------:R-:W-:Y:S01]  /*4160*/  FADD.FTZ R36, R36, R39 ;  /* 0x0000002724247221 */ /* 0x000fe20000010000 */
[----:B--2---:R-:W-:Y:S01]  /*4170*/  F2FP.BF16.PACK_AB R11, R31, R34 ;  /* 0x000000221f0b723e */ /* 0x004fe200000010ff */
[----:B------:R-:W-:Y:S01]  /*4180*/  MUFU.EX2 R6, R6 ;  /* 0x0000000600067308 */ /* 0x000fe20000000800 */
[----:B------:R-:W-:Y:S02]  /*4190*/  FADD.FTZ R35, R35, R38 ;  /* 0x0000002623237221 */ /* 0x000fe40000010000 */
[----:B------:R-:W-:Y:S02]  /*41a0*/  FADD.FTZ R37, R37, R36 ;  /* 0x0000002425257221 */ /* 0x000fe40000010000 */
[----:B------:R-:W-:Y:S01]  /*41b0*/  FADD.FTZ R34, R34, R35 ;  /* 0x0000002322227221 */ /* 0x000fe20000010000 */
[----:B------:R-:W-:Y:S01]  /*41c0*/  HMMA.16816.F32.BF16 R72, R8, R12, R72 ;  /* 0x0000000c0848723c */ /* 0x000fe20000041848 */
        /* <DEDUP_REMOVED lines=11> */
[C---:B------:R-:W-:Y:S02]  /*4280*/  HMMA.16816.F32.BF16 R80, R8.reuse, R20, R80 ;  /* 0x000000140850723c */ /* 0x040fe40000041850 */
[----:B------:R-:W-:Y:S06]  /*4290*/  MUFU.EX2 R118, R118 ;  /* 0x0000007600767308 */ /* 0x000fec0000000800 */
[C---:B------:R-:W-:Y:S01]  /*42a0*/  HMMA.16816.F32.BF16 R84, R8.reuse, R22, R84 ;  /* 0x000000160854723c */ /* 0x040fe20000041854 */
[----:B------:R-:W-:Y:S01]  /*42b0*/  LDSM.16.MT88.4 R20, [R173+0x9800] ;  /* 0x00980000ad14783b */ /* 0x000fe20000004200 */
[----:B------:R-:W-:Y:S06]  /*42c0*/  MUFU.EX2 R117, R117 ;  /* 0x0000007500757308 */ /* 0x000fec0000000800 */
[C---:B------:R-:W-:Y:S02]  /*42d0*/  HMMA.16816.F32.BF16 R88, R8.reuse, R16, R88 ;  /* 0x000000100858723c */ /* 0x040fe40000041858 */
[----:B------:R-:W1:Y:S06]  /*42e0*/  MUFU.EX2 R122, R122 ;  /* 0x0000007a007a7308 */ /* 0x000e6c0000000800 */
[C---:B---3--:R-:W-:Y:S02]  /*42f0*/  HMMA.16816.F32.BF16 R92, R8.reuse, R12, R92 ;  /* 0x0000000c085c723c */ /* 0x048fe4000004185c */
[----:B------:R-:W-:Y:S06]  /*4300*/  MUFU.EX2 R120, R120 ;  /* 0x0000007800787308 */ /* 0x000fec0000000800 */
[C---:B------:R-:W-:Y:S01]  /*4310*/  HMMA.16816.F32.BF16 R96, R8.reuse, R14, R96 ;  /* 0x0000000e0860723c */ /* 0x040fe20000041860 */
[----:B------:R-:W3:Y:S01]  /*4320*/  LDSM.16.MT88.4 R12, [R173+0xb800] ;  /* 0x00b80000ad0c783b */ /* 0x000ee20000004200 */
[----:B------:R-:W2:Y:S06]  /*4330*/  MUFU.EX2 R119, R119 ;  /* 0x0000007700777308 */ /* 0x000eac0000000800 */
[C---:B------:R-:W-:Y:S01]  /*4340*/  HMMA.16816.F32.BF16 R108, R8.reuse, R18, R108 ;  /* 0x00000012086c723c */ /* 0x040fe2000004186c */
[----:B------:R-:W5:Y:S01]  /*4350*/  LDSM.16.MT88.4 R16, [R172+0x9800] ;  /* 0x00980000ac10783b */ /* 0x000f620000004200 */
[----:B------:R-:W-:Y:S06]  /*4360*/  MUFU.EX2 R131, R131 ;  /* 0x0000008300837308 */ /* 0x000fec0000000800 */
[C---:B-1----:R-:W-:Y:S02]  /*4370*/  HMMA.16816.F32.BF16 R104, R8.reuse, R24, R104 ;  /* 0x000000180868723c */ /* 0x042fe40000041868 */
[----:B------:R-:W1:Y:S06]  /*4380*/  MUFU.EX2 R130, R130 ;  /* 0x0000008200827308 */ /* 0x000e6c0000000800 */
[----:B------:R-:W-:Y:S01]  /*4390*/  HMMA.16816.F32.BF16 R100, R8, R26, R100 ;  /* 0x0000001a0864723c */ /* 0x000fe20000041864 */
[----:B------:R-:W-:Y:S01]  /*43a0*/  LDSM.16.MT88.4 R24, [R173+0x9c00] ;  /* 0x009c0000ad18783b */ /* 0x000fe20000004200 */
[----:B------:R-:W-:Y:S05]  /*43b0*/  MUFU.EX2 R129, R129 ;  /* 0x0000008100817308 */ /* 0x000fea0000000800 */
[----:B----4-:R-:W-:Y:S01]  /*43c0*/  F2FP.BF16.PACK_AB R8, R28, R33 ;  /* 0x000000211c08723e */ /* 0x010fe200000010ff */
[----:B------:R-:W-:Y:S01]  /*43d0*/  FADD.FTZ R33, R33, R32 ;  /* 0x0000002021217221 */ /* 0x000fe20000010000 */
[----:B------:R-:W-:Y:S01]  /*43e0*/  F2FP.BF16.PACK_AB R9, R7, R30 ;  /* 0x0000001e0709723e */ /* 0x000fe200000010ff */
[----:B------:R-:W-:Y:S01]  /*43f0*/  MUFU.EX2 R132, R132 ;  /* 0x0000008400847308 */ /* 0x000fe20000000800 */
[----:B------:R-:W-:Y:S01]  /*4400*/  F2FP.BF16.PACK_AB R10, R4, R29 ;  /* 0x0000001d040a723e */ /* 0x000fe200000010ff */
[----:B------:R-:W-:Y:S01]  /*4410*/  FADD.FTZ R30, R30, R31 ;  /* 0x0000001f1e1e7221 */ /* 0x000fe20000010000 */
[----:B--2---:R-:W-:Y:S01]  /*4420*/  F2FP.BF16.PACK_AB R11, R3, R6 ;  /* 0x00000006030b723e */ /* 0x004fe200000010ff */
[----:B------:R-:W-:-:S02]  /*4430*/  FADD.FTZ R28, R28, R33 ;  /* 0x000000211c1c7221 */ /* 0x000fc40000010000 */
[----:B------:R-:W-:Y:S02]  /*4440*/  FADD.FTZ R7, R7, R30 ;  /* 0x0000001e07077221 */ /* 0x000fe40000010000 */
[----:B------:R-:W-:Y:S01]  /*4450*/  MUFU.EX2 R133, R133 ;  /* 0x0000008500857308 */ /* 0x000fe20000000800 */
[----:B------:R-:W-:Y:S01]  /*4460*/  FADD.FTZ R29, R29, R28 ;  /* 0x0000001c1d1d7221 */ /* 0x000fe20000010000 */
[C---:B---3--:R-:W-:Y:S01]  /*4470*/  HMMA.16816.F32.BF16 R80, R8.reuse, R12, R80 ;  /* 0x0000000c0850723c */ /* 0x048fe20000041850 */
[----:B------:R-:W-:Y:S02]  /*4480*/  FADD.FTZ R6, R6, R7 ;  /* 0x0000000706067221 */ /* 0x000fe40000010000 */
[----:B------:R-:W-:Y:S02]  /*4490*/  FADD.FTZ R4, R4, R29 ;  /* 0x0000001d04047221 */ /* 0x000fe40000010000 */
[----:B------:R-:W-:Y:S01]  /*44a0*/  FADD.FTZ R6, R3, R6 ;  /* 0x0000000603067221 */ /* 0x000fe20000010000 */
[----:B------:R-:W2:Y:S02]  /*44b0*/  MUFU.EX2 R136, R136 ;  /* 0x0000008800887308 */ /* 0x000ea40000000800 */
[C---:B------:R-:W-:Y:S01]  /*44c0*/  HMMA.16816.F32.BF16 R84, R8.reuse, R14, R84 ;  /* 0x0000000e0854723c */ /* 0x040fe20000041854 */
[----:B------:R-:W3:Y:S05]  /*44d0*/  LDSM.16.MT88.4 R12, [R172+0xd800] ;  /* 0x00d80000ac0c783b */ /* 0x000eea0000004200 */
[----:B------:R-:W-:Y:S02]  /*44e0*/  MUFU.EX2 R135, R135 ;  /* 0x0000008700877308 */ /* 0x000fe40000000800 */
[C---:B------:R-:W-:Y:S06]  /*44f0*/  HMMA.16816.F32.BF16 R112, R8.reuse, R20, R112 ;  /* 0x000000140870723c */ /* 0x040fec0000041870 */
[----:B------:R-:W4:Y:S02]  /*4500*/  MUFU.EX2 R138, R138 ;  /* 0x0000008a008a7308 */ /* 0x000f240000000800 */
[C---:B------:R-:W-:Y:S01]  /*4510*/  HMMA.16816.F32.BF16 R68, R8.reuse, R22, R68 ;  /* 0x000000160844723c */ /* 0x040fe20000041844 */
[----:B------:R-:W1:Y:S05]  /*4520*/  LDSM.16.MT88.4 R20, [R172+0xb800] ;  /* 0x00b80000ac14783b */ /* 0x000e6a0000004200 */
[----:B------:R-:W-:Y:S02]  /*4530*/  MUFU.EX2 R137, R137 ;  /* 0x0000008900897308 */ /* 0x000fe40000000800 */
[C---:B-----5:R-:W-:Y:S06]  /*4540*/  HMMA.16816.F32.BF16 R72, R8.reuse, R16, R72 ;  /* 0x000000100848723c */ /* 0x060fec0000041848 */
[----:B------:R-:W5:Y:S02]  /*4550*/  MUFU.EX2 R126, R126 ;  /* 0x0000007e007e7308 */ /* 0x000f640000000800 */
[C---:B------:R-:W-:Y:S01]  /*4560*/  HMMA.16816.F32.BF16 R76, R8.reuse, R18, R76 ;  /* 0x00000012084c723c */ /* 0x040fe2000004184c */
[----:B------:R-:W2:Y:S05]  /*4570*/  LDSM.16.MT88.4 R16, [R173+0xd800] ;  /* 0x00d80000ad10783b */ /* 0x000eaa0000004200 */
[----:B------:R-:W-:Y:S02]  /*4580*/  MUFU.EX2 R139, R139 ;  /* 0x0000008b008b7308 */ /* 0x000fe40000000800 */
[C---:B---3--:R-:W-:Y:S06]  /*4590*/  HMMA.16816.F32.BF16 R104, R8.reuse, R12, R104 ;  /* 0x0000000c0868723c */ /* 0x048fec0000041868 */
[----:B------:R-:W-:Y:S02]  /*45a0*/  MUFU.EX2 R124, R124 ;  /* 0x0000007c007c7308 */ /* 0x000fe40000000800 */
[C---:B------:R-:W-:Y:S01]  /*45b0*/  HMMA.16816.F32.BF16 R100, R8.reuse, R14, R100 ;  /* 0x0000000e0864723c */ /* 0x040fe20000041864 */
[----:B------:R-:W3:Y:S05]  /*45c0*/  LDSM.16.MT88.4 R12, [R173+0xbc00] ;  /* 0x00bc0000ad0c783b */ /* 0x000eea0000004200 */
[----:B------:R-:W-:Y:S02]  /*45d0*/  MUFU.EX2 R127, R127 ;  /* 0x0000007f007f7308 */ /* 0x000fe40000000800 */
[C---:B-1----:R-:W-:Y:S06]  /*45e0*/  HMMA.16816.F32.BF16 R88, R8.reuse, R20, R88 ;  /* 0x000000140858723c */ /* 0x042fec0000041858 */
[----:B------:R-:W1:Y:S02]  /*45f0*/  MUFU.EX2 R128, R128 ;  /* 0x0000008000807308 */ /* 0x000e640000000800 */
[C---:B------:R-:W-:Y:S01]  /*4600*/  HMMA.16816.F32.BF16 R108, R8.reuse, R22, R108 ;  /* 0x00000016086c723c */ /* 0x040fe2000004186c */
[----:B------:R-:W-:Y:S05]  /*4610*/  LDSM.16.MT88.4 R20, [R172+0xbc00] ;  /* 0x00bc0000ac14783b */ /* 0x000fea0000004200 */
[----:B------:R-:W-:Y:S02]  /*4620*/  MUFU.EX2 R134, R134 ;  /* 0x0000008600867308 */ /* 0x000fe40000000800 */
[C---:B--2---:R-:W-:Y:S06]  /*4630*/  HMMA.16816.F32.BF16 R92, R8.reuse, R16, R92 ;  /* 0x00000010085c723c */ /* 0x044fec000004185c */
[----:B------:R-:W2:Y:S02]  /*4640*/  MUFU.EX2 R121, R121 ;  /* 0x0000007900797308 */ /* 0x000ea40000000800 */
[----:B------:R-:W-:Y:S01]  /*4650*/  HMMA.16816.F32.BF16 R96, R8, R18, R96 ;  /* 0x000000120860723c */ /* 0x000fe20000041860 */
[----:B------:R-:W1:Y:S05]  /*4660*/  LDSM.16.MT88.4 R16, [R172+0x9c00] ;  /* 0x009c0000ac10783b */ /* 0x000e6a0000004200 */
[----:B------:R-:W-:Y:S01]  /*4670*/  MUFU.EX2 R123, R123 ;  /* 0x0000007b007b7308 */ /* 0x000fe20000000800 */
[----:B------:R-:W-:Y:S01]  /*4680*/  F2FP.BF16.PACK_AB R8, R56, R57 ;  /* 0x000000393808723e */ /* 0x000fe200000010ff */
[----:B------:R-:W-:Y:S01]  /*4690*/  FADD.FTZ R57, R57, R4 ;  /* 0x0000000439397221 */ /* 0x000fe20000010000 */
[----:B------:R-:W-:Y:S01]  /*46a0*/  F2FP.BF16.PACK_AB R9, R122, R117 ;  /* 0x000000757a09723e */ /* 0x000fe200000010ff */
[----:B------:R-:W-:Y:S01]  /*46b0*/  FADD.FTZ R117, R117, R6 ;  /* 0x0000000675757221 */ /* 0x000fe20000010000 */
[----:B------:R-:W-:Y:S01]  /*46c0*/  F2FP.BF16.PACK_AB R10, R118, R67 ;  /* 0x00000043760a723e */ /* 0x000fe200000010ff */
[----:B------:R-:W-:Y:S01]  /*46d0*/  FADD.FTZ R56, R56, R57 ;  /* 0x0000003938387221 */ /* 0x000fe20000010000 */
[----:B------:R-:W-:Y:S01]  /*46e0*/  F2FP.BF16.PACK_AB R11, R119, R120 ;  /* 0x00000078770b723e */ /* 0x000fe200000010ff */
[----:B------:R-:W1:Y:S01]  /*46f0*/  MUFU.EX2 R66, R66 ;  /* 0x0000004200427308 */ /* 0x000e620000000800 */
[----:B------:R-:W-:-:S02]  /*4700*/  FADD.FTZ R117, R122, R117 ;  /* 0x000000757a757221 */ /* 0x000fc40000010000 */
[----:B------:R-:W-:Y:S02]  /*4710*/  FADD.FTZ R67, R67, R56 ;  /* 0x0000003843437221 */ /* 0x000fe40000010000 */
[----:B------:R-:W-:Y:S01]  /*4720*/  FADD.FTZ R120, R120, R117 ;  /* 0x0000007578787221 */ /* 0x000fe20000010000 */
[----:B---3--:R-:W-:Y:S01]  /*4730*/  HMMA.16816.F32.BF16 R80, R8, R12, R80 ;  /* 0x0000000c0850723c */ /* 0x008fe20000041850 */
[----:B------:R-:W-:Y:S01]  /*4740*/  FADD.FTZ R118, R118, R67 ;  /* 0x0000004376767221 */ /* 0x000fe20000010000 */
[----:B------:R-:W-:Y:S01]  /*4750*/  MUFU.EX2 R64, R64 ;  /* 0x0000004000407308 */ /* 0x000fe20000000800 */
[----:B------:R-:W-:-:S05]  /*4760*/  FADD.FTZ R120, R119, R120 ;  /* 0x0000007877787221 */ /* 0x000fca0000010000 */
[C---:B------:R-:W-:Y:S01]  /*4770*/  HMMA.16816.F32.BF16 R84, R8.reuse, R14, R84 ;  /* 0x0000000e0854723c */ /* 0x040fe20000041854 */
[----:B------:R-:W3:Y:S01]  /*4780*/  LDSM.16.MT88.4 R12, [R172+0xdc00] ;  /* 0x00dc0000ac0c783b */ /* 0x000ee20000004200 */
[----:B------:R-:W-:Y:S06]  /*4790*/  MUFU.EX2 R125, R125 ;  /* 0x0000007d007d7308 */ /* 0x000fec0000000800 */
[C---:B------:R-:W-:Y:S02]  /*47a0*/  HMMA.16816.F32.BF16 R112, R8.reuse, R24, R112 ;  /* 0x000000180870723c */ /* 0x040fe40000041870 */
[----:B------:R-:W-:Y:S06]  /*47b0*/  MUFU.EX2 R62, R62 ;  /* 0x0000003e003e7308 */ /* 0x000fec0000000800 */
[C---:B-1----:R-:W-:Y:S02]  /*47c0*/  HMMA.16816.F32.BF16 R72, R8.reuse, R16, R72 ;  /* 0x000000100848723c */ /* 0x042fe40000041848 */
[----:B------:R-:W1:Y:S06]  /*47d0*/  MUFU.EX2 R63, R63 ;  /* 0x0000003f003f7308 */ /* 0x000e6c0000000800 */
[C---:B------:R-:W-:Y:S01]  /*47e0*/  HMMA.16816.F32.BF16 R76, R8.reuse, R18, R76 ;  /* 0x00000012084c723c */ /* 0x040fe2000004184c */
[----:B------:R-:W1:Y:S01]  /*47f0*/  LDSM.16.MT88.4 R16, [R173+0xdc00] ;  /* 0x00dc0000ad10783b */ /* 0x000e620000004200 */
[----:B------:R-:W-:Y:S06]  /*4800*/  MUFU.EX2 R116, R116 ;  /* 0x0000007400747308 */ /* 0x000fec0000000800 */
[C---:B------:R-:W-:Y:S01]  /*4810*/  HMMA.16816.F32.BF16 R68, R8.reuse, R26, R68 ;  /* 0x0000001a0844723c */ /* 0x040fe20000041844 */
[----:B------:R-:W-:Y:S01]  /*4820*/  LDSM.16.MT88.4 R24, [R173+0xa000] ;  /* 0x00a00000ad18783b */ /* 0x000fe20000004200 */
[----:B------:R-:W1:Y:S06]  /*4830*/  MUFU.EX2 R59, R59 ;  /* 0x0000003b003b7308 */ /* 0x000e6c0000000800 */
[C---:B------:R-:W-:Y:S02]  /*4840*/  HMMA.16816.F32.BF16 R88, R8.reuse, R20, R88 ;  /* 0x000000140858723c */ /* 0x040fe40000041858 */
[----:B------:R-:W-:Y:S06]  /*4850*/  MUFU.EX2 R195, R195 ;  /* 0x000000c300c37308 */ /* 0x000fec0000000800 */
[C---:B---3--:R-:W-:Y:S02]  /*4860*/  HMMA.16816.F32.BF16 R104, R8.reuse, R12, R104 ;  /* 0x0000000c0868723c */ /* 0x048fe40000041868 */
[----:B------:R-:W-:Y:S06]  /*4870*/  MUFU.EX2 R52, R52 ;  /* 0x0000003400347308 */ /* 0x000fec0000000800 */
[C---:B------:R-:W-:Y:S01]  /*4880*/  HMMA.16816.F32.BF16 R100, R8.reuse, R14, R100 ;  /* 0x0000000e0864723c */ /* 0x040fe20000041864 */
[----:B------:R-:W3:Y:S01]  /*4890*/  LDSM.16.MT88.4 R12, [R172+0xa000] ;  /* 0x00a00000ac0c783b */ /* 0x000ee20000004200 */
[----:B------:R-:W-:Y:S06]  /*48a0*/  MUFU.EX2 R49, R49 ;  /* 0x0000003100317308 */ /* 0x000fec0000000800 */
[C---:B------:R-:W-:Y:S01]  /*48b0*/  HMMA.16816.F32.BF16 R108, R8.reuse, R22, R108 ;  /* 0x00000016086c723c */ /* 0x040fe2000004186c */
[----:B------:R-:W-:Y:S01]  /*48c0*/  LDSM.16.MT88.4 R20, [R173+0xc000] ;  /* 0x00c00000ad14783b */ /* 0x000fe20000004200 */
[----:B------:R-:W-:Y:S06]  /*48d0*/  MUFU.EX2 R196, R196 ;  /* 0x000000c400c47308 */ /* 0x000fec0000000800 */
[C---:B-1----:R-:W-:Y:S08]  /*48e0*/  HMMA.16816.F32.BF16 R92, R8.reuse, R16, R92 ;  /* 0x00000010085c723c */ /* 0x042ff0000004185c */
[----:B------:R-:W-:Y:S01]  /*48f0*/  HMMA.16816.F32.BF16 R96, R8, R18, R96 ;  /* 0x000000120860723c */ /* 0x000fe20000041860 */
[----:B------:R-:W1:Y:S06]  /*4900*/  LDSM.16.MT88.4 R16, [R172+0xc000] ;  /* 0x00c00000ac10783b */ /* 0x000e6c0000004200 */
[----:B------:R-:W-:Y:S01]  /*4910*/  F2FP.BF16.PACK_AB R8, R130, R131 ;  /* 0x000000838208723e */ /* 0x000fe200000010ff */
[----:B------:R-:W-:Y:S01]  /*4920*/  FADD.FTZ R131, R131, R118 ;  /* 0x0000007683837221 */ /* 0x000fe20000010000 */
[----:B------:R-:W-:Y:S01]  /*4930*/  F2FP.BF16.PACK_AB R9, R136, R133 ;  /* 0x000000858809723e */ /* 0x000fe200000010ff */
[----:B------:R-:W-:Y:S01]  /*4940*/  FADD.FTZ R133, R133, R120 ;  /* 0x0000007885857221 */ /* 0x000fe20000010000 */
[----:B------:R-:W-:Y:S01]  /*4950*/  F2FP.BF16.PACK_AB R10, R132, R129 ;  /* 0x00000081840a723e */ /* 0x000fe200000010ff */
[----:B------:R-:W-:Y:S01]  /*4960*/  FADD.FTZ R130, R130, R131 ;  /* 0x0000008382827221 */ /* 0x000fe20000010000 */
[----:B----4-:R-:W-:Y:S01]  /*4970*/  F2FP.BF16.PACK_AB R11, R138, R135 ;  /* 0x000000878a0b723e */ /* 0x010fe200000010ff */
[----:B------:R-:W-:-:S02]  /*4980*/  FADD.FTZ R136, R136, R133 ;  /* 0x0000008588887221 */ /* 0x000fc40000010000 */
[----:B------:R-:W-:Y:S02]  /*4990*/  FADD.FTZ R129, R129, R130 ;  /* 0x0000008281817221 */ /* 0x000fe40000010000 */
[----:B------:R-:W-:Y:S02]  /*49a0*/  FADD.FTZ R135, R135, R136 ;  /* 0x0000008887877221 */ /* 0x000fe40000010000 */
[----:B---3--:R-:W-:Y:S01]  /*49b0*/  HMMA.16816.F32.BF16 R72, R8, R12, R72 ;  /* 0x0000000c0848723c */ /* 0x008fe20000041848 */
[----:B------:R-:W-:Y:S02]  /*49c0*/  FADD.FTZ R132, R132, R129 ;  /* 0x0000008184847221 */ /* 0x000fe40000010000 */
[----:B------:R-:W-:-:S05]  /*49d0*/  FADD.FTZ R138, R138, R135 ;  /* 0x000000878a8a7221 */ /* 0x000fca0000010000 */
[C---:B------:R-:W-:Y:S01]  /*49e0*/  HMMA.16816.F32.BF16 R76, R8.reuse, R14, R76 ;  /* 0x0000000e084c723c */ /* 0x040fe2000004184c */
[----:B------:R-:W3:Y:S07]  /*49f0*/  LDSM.16.MT88.4 R12, [R173+0xe000] ;  /* 0x00e00000ad0c783b */ /* 0x000eee0000004200 */
[C---:B------:R-:W-:Y:S08]  /*4a00*/  HMMA.16816.F32.BF16 R112, R8.reuse, R24, R112 ;  /* 0x000000180870723c */ /* 0x040ff00000041870 */
[C---:B------:R-:W-:Y:S01]  /*4a10*/  HMMA.16816.F32.BF16 R68, R8.reuse, R26, R68 ;  /* 0x0000001a0844723c */ /* 0x040fe20000041844 */
[----:B------:R-:W4:Y:S07]  /*4a20*/  LDSM.16.MT88.4 R24, [R172+0xe000] ;  /* 0x00e00000ac18783b */ /* 0x000f2e0000004200 */
[C---:B-1----:R-:W-:Y:S08]  /*4a30*/  HMMA.16816.F32.BF16 R88, R8.reuse, R16, R88 ;  /* 0x000000100858723c */ /* 0x042ff00000041858 */
[C---:B------:R-:W-:Y:S01]  /*4a40*/  HMMA.16816.F32.BF16 R108, R8.reuse, R18, R108 ;  /* 0x00000012086c723c */ /* 0x040fe2000004186c */
[----:B------:R-:W1:Y:S07]  /*4a50*/  LDSM.16.MT88.4 R16, [R172+0xa400] ;  /* 0x00a40000ac10783b */ /* 0x000e6e0000004200 */
[C---:B------:R-:W-:Y:S08]  /*4a60*/  HMMA.16816.F32.BF16 R80, R8.reuse, R20, R80 ;  /* 0x000000140850723c */ /* 0x040ff00000041850 */
[C---:B---3--:R-:W-:Y:S08]  /*4a70*/  HMMA.16816.F32.BF16 R92, R8.reuse, R12, R92 ;  /* 0x0000000c085c723c */ /* 0x048ff0000004185c */
[C---:B------:R-:W-:Y:S01]  /*4a80*/  HMMA.16816.F32.BF16 R96, R8.reuse, R14, R96 ;  /* 0x0000000e0860723c */ /* 0x040fe20000041860 */
[----:B------:R-:W3:Y:S07]  /*4a90*/  LDSM.16.MT88.4 R12, [R173+0xc400] ;  /* 0x00c40000ad0c783b */ /* 0x000eee0000004200 */
[C---:B------:R-:W-:Y:S01]  /*4aa0*/  HMMA.16816.F32.BF16 R84, R8.reuse, R22, R84 ;  /* 0x000000160854723c */ /* 0x040fe20000041854 */
[----:B------:R-:W3:Y:S07]  /*4ab0*/  LDSM.16.MT88.4 R20, [R173+0xa400] ;  /* 0x00a40000ad14783b */ /* 0x000eee0000004200 */
[C---:B----4-:R-:W-:Y:S08]  /*4ac0*/  HMMA.16816.F32.BF16 R104, R8.reuse, R24, R104 ;  /* 0x000000180868723c */ /* 0x050ff00000041868 */
[----:B------:R-:W-:Y:S01]  /*4ad0*/  HMMA.16816.F32.BF16 R100, R8, R26, R100 ;  /* 0x0000001a0864723c */ /* 0x000fe20000041864 */
[----:B------:R-:W-:Y:S06]  /*4ae0*/  LDSM.16.MT88.4 R24, [R173+0xa800] ;  /* 0x00a80000ad18783b */ /* 0x000fec0000004200 */
[----:B-----5:R-:W-:Y:S01]  /*4af0*/  F2FP.BF16.PACK_AB R8, R126, R137 ;  /* 0x000000897e08723e */ /* 0x020fe200000010ff */
[----:B------:R-:W-:Y:S01]  /*4b00*/  FADD.FTZ R137, R137, R132 ;  /* 0x0000008489897221 */ /* 0x000fe20000010000 */
[----:B------:R-:W-:Y:S01]  /*4b10*/  F2FP.BF16.PACK_AB R9, R128, R127 ;  /* 0x0000007f8009723e */ /* 0x000fe200000010ff */
[----:B------:R-:W-:Y:S01]  /*4b20*/  FADD.FTZ R127, R127, R138 ;  /* 0x0000008a7f7f7221 */ /* 0x000fe20000010000 */
[----:B------:R-:W-:Y:S01]  /*4b30*/  F2FP.BF16.PACK_AB R10, R124, R139 ;  /* 0x0000008b7c0a723e */ /* 0x000fe200000010ff */
[----:B------:R-:W-:Y:S01]  /*4b40*/  FADD.FTZ R126, R126, R137 ;  /* 0x000000897e7e7221 */ /* 0x000fe20000010000 */
[----:B--2---:R-:W-:Y:S01]  /*4b50*/  F2FP.BF16.PACK_AB R11, R121, R134 ;  /* 0x00000086790b723e */ /* 0x004fe200000010ff */
        /* <DEDUP_REMOVED lines=8> */
[C---:B---3--:R-:W-:Y:S08]  /*4be0*/  HMMA.16816.F32.BF16 R80, R8.reuse, R12, R80 ;  /* 0x0000000c0850723c */ /* 0x048ff00000041850 */
        /* <DEDUP_REMOVED lines=36> */
[--C-:B------:R-:W-:Y:S01]  /*4e30*/  FFMA.FTZ R24, R60, c[0x0][0x23c], -R55.reuse ;  /* 0x00008f003c187a23 */ /* 0x100fe20000010837 */
[----:B-1----:R-:W-:Y:S01]  /*4e40*/  HMMA.16816.F32.BF16 R92, R8, R16, R92 ;  /* 0x00000010085c723c */ /* 0x002fe2000004185c */
[----:B------:R-:W-:-:S04]  /*4e50*/  FFMA.FTZ R25, R58, c[0x0][0x23c], -R55 ;  /* 0x00008f003a197a23 */ /* 0x000fc80000010837 */
[----:B------:R-:W-:Y:S03]  /*4e60*/  MUFU.EX2 R24, R24 ;  /* 0x0000001800187308 */ /* 0x000fe60000000800 */
[C---:B------:R-:W-:Y:S01]  /*4e70*/  HMMA.16816.F32.BF16 R96, R8.reuse, R18, R96 ;  /* 0x000000120860723c */ /* 0x040fe20000041860 */
[----:B------:R-:W1:Y:S04]  /*4e80*/  LDSM.16.MT88.4 R16, [R172+0xac00] ;  /* 0x00ac0000ac10783b */ /* 0x000e680000004200 */
[----:B------:R-:W4:Y:S03]  /*4e90*/  MUFU.EX2 R25, R25 ;  /* 0x0000001900197308 */ /* 0x000f260000000800 */
[C---:B--2---:R-:W-:Y:S08]  /*4ea0*/  HMMA.16816.F32.BF16 R104, R8.reuse, R12, R104 ;  /* 0x0000000c0868723c */ /* 0x044ff00000041868 */
[C---:B------:R-:W-:Y:S01]  /*4eb0*/  HMMA.16816.F32.BF16 R100, R8.reuse, R14, R100 ;  /* 0x0000000e0864723c */ /* 0x040fe20000041864 */
[----:B------:R-:W2:Y:S07]  /*4ec0*/  LDSM.16.MT88.4 R12, [R173+0xcc00] ;  /* 0x00cc0000ad0c783b */ /* 0x000eae0000004200 */
[----:B------:R-:W-:Y:S07]  /*4ed0*/  HMMA.16816.F32.BF16 R68, R8, R26, R68 ;  /* 0x0000001a0844723c */ /* 0x000fee0000041844 */
[----:B------:R-:W-:Y:S01]  /*4ee0*/  FFMA.FTZ R26, R54, c[0x0][0x23c], -R55 ;  /* 0x00008f00361a7a23 */ /* 0x000fe20000010837 */
[----:B----4-:R-:W-:Y:S01]  /*4ef0*/  F2FP.BF16.PACK_AB R8, R25, R24 ;  /* 0x000000181908723e */ /* 0x010fe200000010ff */
[----:B------:R-:W-:Y:S01]  /*4f00*/  FFMA.FTZ R27, R53, c[0x0][0x23c], -R50 ;  /* 0x00008f00351b7a23 */ /* 0x000fe20000010832 */
[----:B------:R-:W-:Y:S01]  /*4f10*/  F2FP.BF16.PACK_AB R11, R196, R49 ;  /* 0x00000031c40b723e */ /* 0x000fe200000010ff */
[----:B------:R-:W-:-:S02]  /*4f20*/  FADD.FTZ R24, R24, R125 ;  /* 0x0000007d18187221 */ /* 0x000fc40000010000 */
[----:B------:R-:W4:Y:S02]  /*4f30*/  MUFU.EX2 R26, R26 ;  /* 0x0000001a001a7308 */ /* 0x000f240000000800 */
[----:B------:R-:W-:-:S06]  /*4f40*/  FADD.FTZ R25, R25, R24 ;  /* 0x0000001819197221 */ /* 0x000fcc0000010000 */
[----:B------:R-:W5:Y:S01]  /*4f50*/  MUFU.EX2 R27, R27 ;  /* 0x0000001b001b7308 */ /* 0x000f620000000800 */
[----:B----4-:R-:W-:Y:S01]  /*4f60*/  F2FP.BF16.PACK_AB R10, R195, R26 ;  /* 0x0000001ac30a723e */ /* 0x010fe200000010ff */
[----:B------:R-:W-:-:S04]  /*4f70*/  FADD.FTZ R26, R26, R25 ;  /* 0x000000191a1a7221 */ /* 0x000fc80000010000 */
[----:B------:R-:W-:Y:S01]  /*4f80*/  FADD.FTZ R195, R195, R26 ;  /* 0x0000001ac3c37221 */ /* 0x000fe20000010000 */
[----:B-----5:R-:W-:Y:S01]  /*4f90*/  F2FP.BF16.PACK_AB R9, R52, R27 ;  /* 0x0000001b3409723e */ /* 0x020fe200000010ff */
[----:B------:R-:W-:-:S04]  /*4fa0*/  FADD.FTZ R27, R27, R116 ;  /* 0x000000741b1b7221 */ /* 0x000fc80000010000 */
[----:B------:R-:W-:Y:S02]  /*4fb0*/  FADD.FTZ R52, R52, R27 ;  /* 0x0000001b34347221 */ /* 0x000fe40000010000 */
[----:B---3--:R-:W-:Y:S02]  /*4fc0*/  HMMA.16816.F32.BF16 R112, R8, R20, R112 ;  /* 0x000000140870723c */ /* 0x008fe40000041870 */
[----:B------:R-:W-:-:S04]  /*4fd0*/  FADD.FTZ R49, R49, R52 ;  /* 0x0000003431317221 */ /* 0x000fc80000010000 */
[----:B------:R-:W-:Y:S02]  /*4fe0*/  FADD.FTZ R196, R196, R49 ;  /* 0x00000031c4c47221 */ /* 0x000fe40000010000 */
        /* <DEDUP_REMOVED lines=9> */
[C---:B------:R-:W-:Y:S08]  /*5080*/  HMMA.16816.F32.BF16 R108, R8.reuse, R22, R108 ;  /* 0x00000016086c723c */ /* 0x040ff0000004186c */
[C---:B-1----:R-:W-:Y:S08]  /*5090*/  HMMA.16816.F32.BF16 R92, R8.reuse, R16, R92 ;  /* 0x00000010085c723c */ /* 0x042ff0000004185c */
[C---:B------:R-:W-:Y:S08]  /*50a0*/  HMMA.16816.F32.BF16 R96, R8.reuse, R18, R96 ;  /* 0x000000120860723c */ /* 0x040ff00000041860 */
[C---:B--2---:R-:W-:Y:S08]  /*50b0*/  HMMA.16816.F32.BF16 R104, R8.reuse, R12, R104 ;  /* 0x0000000c0868723c */ /* 0x044ff00000041868 */
[----:B------:R-:W-:Y:S01]  /*50c0*/  HMMA.16816.F32.BF16 R100, R8, R14, R100 ;  /* 0x0000000e0864723c */ /* 0x000fe20000041864 */
[----:B------:R-:W-:Y:S07]  /*50d0*/  @!P0 BRA `(.L_x_1807) ;  /* 0x000034e000008947 */ /* 0x000fee0003800000 */
[----:B------:R-:W-:Y:S01]  /*50e0*/  ULDC UR4, c[0x0][0x1a0] ;  /* 0x0000680000047ab9 */ /* 0x000fe20000000800 */
[----:B------:R-:W-:Y:S01]  /*50f0*/  IADD3 R194, R5, -0x2, RZ ;  /* 0xfffffffe05c27810 */ /* 0x000fe20007ffe0ff */
[----:B------:R-:W-:Y:S01]  /*5100*/  ULEA UR4, -UR4, URZ, 0x7 ;  /* 0x0000003f04047291 */ /* 0x000fe2000f8e393f */
[----:B------:R-:W-:-:S02]  /*5110*/  IMAD.MOV.U32 R3, RZ, RZ, R0 ;  /* 0x000000ffff037224 */ /* 0x000fc400078e0000 */
[----:B------:R-:W-:Y:S01]  /*5120*/  IMAD.MOV.U32 R117, RZ, RZ, R2 ;  /* 0x000000ffff757224 */ /* 0x000fe200078e0002 */
[----:B------:R-:W-:Y:S02]  /*5130*/  USHF.R.S32.HI UR6, URZ, 0x1f, UR4 ;  /* 0x0000001f3f067899 */ /* 0x000fe40008011404 */
[----:B------:R-:W-:-:S04]  /*5140*/  MOV R193, UR4 ;  /* 0x0000000400c17c02 */ /* 0x000fc80008000f00 */
[----:B------:R-:W-:-:S04]  /*5150*/  MOV R192, UR6 ;  /* 0x0000000600c07c02 */ /* 0x000fc80008000f00 */
.L_x_1811:
[----:B------:R-:W-:Y:S01]  /*5160*/  MOV R8, R193 ;  /* 0x000000c100087202 */ /* 0x000fe20000000f00 */
[----:B------:R-:W-:Y:S04]  /*5170*/  DEPBAR.LE SB0, 0x0 ;  /* 0x000080000000791a */ /* 0x000fe80000000000 */
[----:B------:R-:W-:Y:S01]  /*5180*/  BAR.SYNC.DEFER_BLOCKING 0x0 ;  /* 0x0000000000007b1d */ /* 0x000fe20000010000 */
[----:B------:R-:W-:Y:S05]  /*5190*/  MOV R0, R192 ;  /* 0x000000c000007202 */ /* 0x000fea0000000f00 */
[----:B------:R-:W-:-:S05]  /*51a0*/  @P6 BRA `(.L_x_1808) ;  /* 0x000003b000006947 */ /* 0x000fca0003800000 */
        /* <DEDUP_REMOVED lines=31> */
[----:B------:R-:W-:Y:S02]  /*53a0*/  ISETP.NE.AND P1, PT, RZ, c[0x0][0x2d0], PT ;  /* 0x0000b400ff007a0c */ /* 0x000fe40003f25270 */
[----:B------:R-:W-:Y:S07]  /*53b0*/  LOP3.LUT R0, RZ, c[0x0][0x2d0], RZ, 0x33, !PT ;  /* 0x0000b400ff007a12 */ /* 0x000fee00078e33ff */
[----:B------:R-:W-:Y:S02]  /*53c0*/  @P5 IADD3 R9, R9, 0x1, RZ ;  /* 0x0000000109095810 */ /* 0x000fe40007ffe0ff */
[----:B------:R-:W-:Y:S03]  /*53d0*/  @P4 IADD3 R8, R8, 0x1, RZ ;  /* 0x0000000108084810 */ /* 0x000fe60007ffe0ff */
[----:B------:R-:W-:Y:S02]  /*53e0*/  @!P2 IMAD.MOV R9, RZ, RZ, -R9 ;  /* 0x000000ffff09a224 */ /* 0x000fe400078e0a09 */
[----:B------:R-:W-:Y:S03]  /*53f0*/  @!P0 IMAD.MOV R8, RZ, RZ, -R8 ;  /* 0x000000ffff088224 */ /* 0x000fe600078e0a08 */
        /* <DEDUP_REMOVED lines=14> */
[----:B------:R-:W-:Y:S04]  /*54e0*/  IMAD R0, R5, c[0x0][0x1a4], R0 ;  /* 0x0000690005007a24 */ /* 0x000fe800078e0200 */
[----:B------:R-:W-:Y:S02]  /*54f0*/  IMAD.IADD R9, R9, 0x1, R0 ;  /* 0x0000000109097824 */ /* 0x000fe400078e0200 */
[----:B--2---:R-:W-:Y:S04]  /*5500*/  IMAD.IADD R2, R2, 0x1, -R7 ;  /* 0x0000000102027824 */ /* 0x004fe800078e0a07 */
[----:B------:R-:W-:Y:S01]  /*5510*/  IMAD.WIDE.U32 R8, R2, c[0x0][0x188], R8 ;  /* 0x0000620002087a25 */ /* 0x000fe200078e0008 */
[----:B------:R-:W-:Y:S05]  /*5520*/  SHF.R.S32.HI R4, RZ, 0x1f, R2 ;  /* 0x0000001fff047819 */ /* 0x000fea0000011402 */
[----:B------:R-:W-:Y:S04]  /*5530*/  IMAD R5, R4, c[0x0][0x188], RZ ;  /* 0x0000620004057a24 */ /* 0x000fe800078e02ff */
[----:B------:R-:W-:Y:S04]  /*5540*/  IMAD R5, R2, c[0x0][0x18c], R5 ;  /* 0x0000630002057a24 */ /* 0x000fe800078e0205 */
[----:B------:R-:W-:Y:S02]  /*5550*/  IMAD.IADD R0, R9, 0x1, R5 ;  /* 0x0000000109007824 */ /* 0x000fe400078e0205 */
.L_x_1808:
[C---:B------:R-:W-:Y:S04]  /*5560*/  LEA R186, P0, R8.reuse, R186, 0x1 ;  /* 0x000000ba08ba7211 */ /* 0x040fe800078008ff */
[----:B------:R-:W-:Y:S02]  /*5570*/  LEA.HI.X R179, R8, R179, R0, 0x1, P0 ;  /* 0x000000b308b37211 */ /* 0x000fe400000f0c00 */
[----:B------:R-:W-:Y:S03]  /*5580*/  IADD3 R200, P0, R186, UR10, RZ ;  /* 0x0000000abac87c10 */ /* 0x000fe6000ff1e0ff */
[----:B------:R-:W-:Y:S01]  /*5590*/  IMAD.MOV.U32 R187, RZ, RZ, R179 ;  /* 0x000000ffffbb7224 */ /* 0x000fe200078e00b3 */
[----:B------:R-:W-:Y:S02]  /*55a0*/  IADD3.X R201, R179, UR5, RZ, P0, !PT ;  /* 0x00000005b3c97c10 */ /* 0x000fe400087fe4ff */
[----:B------:R-:W-:Y:S02]  /*55b0*/  IADD3 R198, P0, R200, UR10, RZ ;  /* 0x0000000ac8c67c10 */ /* 0x000fe4000ff1e0ff */
[----:B------:R-:W-:Y:S01]  /*55c0*/  @!PT LDS RZ, [RZ] ;  /* 0x00000000fffff984 */ /* 0x000fe20000000800 */
[----:B------:R-:W-:Y:S01]  /*55d0*/  @!PT LDS RZ, [RZ] ;  /* 0x00000000fffff984 */ /* 0x000fe20000000800 */
[----:B------:R-:W-:Y:S01]  /*55e0*/  @!PT LDS RZ, [RZ] ;  /* 0x00000000fffff984 */ /* 0x000fe20000000800 */
[----:B------:R1:W-:Y:S02]  /*55f0*/  LDGSTS.E.BYPASS.LTC128B.128 [R178+0x9000], [R186.64] ;  /* 0x09000000bab27fae */ /* 0x0003e4000b901d4c */
[----:B------:R-:W-:Y:S02]  /*5600*/  IADD3.X R199, R201, UR5, RZ, P0, !PT ;  /* 0x00000005c9c77c10 */ /* 0x000fe400087fe4ff */
[----:B------:R1:W-:Y:S01]  /*5610*/  LDGSTS.E.BYPASS.LTC128B.128 [R178+0xb000], [R186.64+0x40] ;  /* 0x0b000040bab27fae */ /* 0x0003e2000b901d4c */
[----:B------:R-:W-:Y:S03]  /*5620*/  IADD3 R118, P0, R198, UR10, RZ ;  /* 0x0000000ac6767c10 */ /* 0x000fe6000ff1e0ff */
[----:B------:R1:W-:Y:S01]  /*5630*/  LDGSTS.E.BYPASS.LTC128B.128 [R178+0xd000], [R186.64+0x80] ;  /* 0x0d000080bab27fae */ /* 0x0003e2000b901d4c */
[----:B------:R-:W-:Y:S02]  /*5640*/  IADD3.X R119, R199, UR5, RZ, P0, !PT ;  /* 0x00000005c7777c10 */ /* 0x000fe400087fe4ff */
[----:B------:R-:W-:Y:S01]  /*5650*/  ISETP.GE.AND P0, PT, R194, 0x1, PT ;  /* 0x00000001c200780c */ /* 0x000fe20003f06270 */
        /* <DEDUP_REMOVED lines=10> */
[----:B------:R-:W2:Y:S04]  /*5700*/  LDSM.16.M88.4 R124, [R176] ;  /* 0x00000000b07c783b */ /* 0x000ea80000000200 */
[----:B------:R-:W3:Y:S04]  /*5710*/  LDSM.16.M88.4 R128, [R176+0x400] ;  /* 0x00040000b080783b */ /* 0x000ee80000000200 */
[----:B------:R-:W4:Y:S04]  /*5720*/  LDSM.16.M88.4 R132, [R176+0x800] ;  /* 0x00080000b084783b */ /* 0x000f280000000200 */
[----:B------:R-:W0:Y:S04]  /*5730*/  LDGDEPBAR ;  /* 0x00000000000079af */ /* 0x000e280000000000 */
[----:B------:R-:W5:Y:S04]  /*5740*/  LDSM.16.M88.4 R136, [R176+0xc00] ;  /* 0x000c0000b088783b */ /* 0x000f680000000200 */
[----:B------:R-:W1:Y:S04]  /*5750*/  LDSM.16.M88.4 R140, [R176+0x1000] ;  /* 0x00100000b08c783b */ /* 0x000e680000000200 */
[----:B------:R-:W1:Y:S04]  /*5760*/  LDSM.16.M88.4 R144, [R176+0x1400] ;  /* 0x00140000b090783b */ /* 0x000e680000000200 */
[----:B------:R-:W1:Y:S04]  /*5770*/  LDSM.16.M88.4 R148, [R176+0x1800] ;  /* 0x00180000b094783b */ /* 0x000e680000000200 */
[----:B------:R-:W1:Y:S04]  /*5780*/  LDSM.16.M88.4 R152, [R176+0x1c00] ;  /* 0x001c0000b098783b */ /* 0x000e680000000200 */
[----:B------:R-:W-:Y:S01]  /*5790*/  LDSM.16.M88.4 R156, [R175] ;  /* 0x00000000af9c783b */ /* 0x000fe20000000200 */
[C---:B--2---:R-:W-:Y:S03]  /*57a0*/  HMMA.16816.F32.BF16 R4, R120.reuse, R124, RZ ;  /* 0x0000007c7804723c */ /* 0x044fe600000418ff */
[----:B------:R-:W2:Y:S04]  /*57b0*/  LDSM.16.M88.4 R160, [R174] ;  /* 0x00000000aea0783b */ /* 0x000ea80000000200 */
[----:B------:R-:W1:Y:S01]  /*57c0*/  LDSM.16.M88.4 R164, [R174+0x400] ;  /* 0x00040000aea4783b */ /* 0x000e620000000200 */
[C---:B------:R-:W-:Y:S03]  /*57d0*/  HMMA.16816.F32.BF16 R8, R120.reuse, R126, RZ ;  /* 0x0000007e7808723c */ /* 0x040fe600000418ff */
[----:B------:R-:W1:Y:S04]  /*57e0*/  LDSM.16.M88.4 R168, [R174+0x800] ;  /* 0x00080000aea8783b */ /* 0x000e680000000200 */
[----:B------:R-:W1:Y:S01]  /*57f0*/  LDSM.16.M88.4 R124, [R174+0xc00] ;  /* 0x000c0000ae7c783b */ /* 0x000e620000000200 */
[C---:B---3--:R-:W-:Y:S08]  /*5800*/  HMMA.16816.F32.BF16 R12, R120.reuse, R128, RZ ;  /* 0x00000080780c723c */ /* 0x048ff000000418ff */
[C---:B------:R-:W-:Y:S01]  /*5810*/  HMMA.16816.F32.BF16 R16, R120.reuse, R130, RZ ;  /* 0x000000827810723c */ /* 0x040fe200000418ff */
[----:B------:R-:W-:Y:S07]  /*5820*/  LDSM.16.M88.4 R128, [R174+0x1400] ;  /* 0x00140000ae80783b */ /* 0x000fee0000000200 */
[C---:B----4-:R-:W-:Y:S08]  /*5830*/  HMMA.16816.F32.BF16 R20, R120.reuse, R132, RZ ;  /* 0x000000847814723c */ /* 0x050ff000000418ff */
[C---:B------:R-:W-:Y:S01]  /*5840*/  HMMA.16816.F32.BF16 R24, R120.reuse, R134, RZ ;  /* 0x000000867818723c */ /* 0x040fe200000418ff */
[----:B------:R-:W-:Y:S07]  /*5850*/  LDSM.16.M88.4 R132, [R174+0x1800] ;  /* 0x00180000ae84783b */ /* 0x000fee0000000200 */
[C---:B-----5:R-:W-:Y:S08]  /*5860*/  HMMA.16816.F32.BF16 R28, R120.reuse, R136, RZ ;  /* 0x00000088781c723c */ /* 0x060ff000000418ff */
[C---:B------:R-:W-:Y:S01]  /*5870*/  HMMA.16816.F32.BF16 R32, R120.reuse, R138, RZ ;  /* 0x0000008a7820723c */ /* 0x040fe200000418ff */
[----:B------:R-:W-:Y:S07]  /*5880*/  LDSM.16.M88.4 R136, [R174+0x1c00] ;  /* 0x001c0000ae88783b */ /* 0x000fee0000000200 */
[C---:B-1----:R-:W-:Y:S08]  /*5890*/  HMMA.16816.F32.BF16 R36, R120.reuse, R140, RZ ;  /* 0x0000008c7824723c */ /* 0x042ff000000418ff */
[C---:B------:R-:W-:Y:S01]  /*58a0*/  HMMA.16816.F32.BF16 R40, R120.reuse, R142, RZ ;  /* 0x0000008e7828723c */ /* 0x040fe200000418ff */
[----:B------:R-:W-:Y:S07]  /*58b0*/  LDSM.16.M88.4 R140, [R176+0x3c00] ;  /* 0x003c0000b08c783b */ /* 0x000fee0000000200 */
[C---:B------:R-:W-:Y:S08]  /*58c0*/  HMMA.16816.F32.BF16 R44, R120.reuse, R144, RZ ;  /* 0x00000090782c723c */ /* 0x040ff000000418ff */
[C---:B------:R-:W-:Y:S08]  /*58d0*/  HMMA.16816.F32.BF16 R48, R120.reuse, R146, RZ ;  /* 0x000000927830723c */ /* 0x040ff000000418ff */
[C---:B------:R-:W-:Y:S08]  /*58e0*/  HMMA.16816.F32.BF16 R52, R120.reuse, R148, RZ ;  /* 0x000000947834723c */ /* 0x040ff000000418ff */
[C---:B------:R-:W-:Y:S08]  /*58f0*/  HMMA.16816.F32.BF16 R56, R120.reuse, R150, RZ ;  /* 0x000000967838723c */ /* 0x040ff000000418ff */
[C---:B------:R-:W-:Y:S08]  /*5900*/  HMMA.16816.F32.BF16 R60, R120.reuse, R152, RZ ;  /* 0x00000098783c723c */ /* 0x040ff000000418ff */
[----:B------:R-:W-:Y:S01]  /*5910*/  HMMA.16816.F32.BF16 R64, R120, R154, RZ ;  /* 0x0000009a7840723c */ /* 0x000fe200000418ff */
[----:B------:R-:W1:Y:S07]  /*5920*/  LDSM.16.M88.4 R120, [R174+0x1000] ;  /* 0x00100000ae78783b */ /* 0x000e6e0000000200 */
[C---:B--2---:R-:W-:Y:S08]  /*5930*/  HMMA.16816.F32.BF16 R4, R156.reuse, R160, R4 ;  /* 0x000000a09c04723c */ /* 0x044ff00000041804 */
[C---:B------:R-:W-:Y:S08]  /*5940*/  HMMA.16816.F32.BF16 R8, R156.reuse, R162, R8 ;  /* 0x000000a29c08723c */ /* 0x040ff00000041808 */
[C---:B------:R-:W-:Y:S08]  /*5950*/  HMMA.16816.F32.BF16 R12, R156.reuse, R164, R12 ;  /* 0x000000a49c0c723c */ /* 0x040ff0000004180c */
[C---:B------:R-:W-:Y:S08]  /*5960*/  HMMA.16816.F32.BF16 R16, R156.reuse, R166, R16 ;  /* 0x000000a69c10723c */ /* 0x040ff00000041810 */
[C---:B------:R-:W-:Y:S08]  /*5970*/  HMMA.16816.F32.BF16 R20, R156.reuse, R168, R20 ;  /* 0x000000a89c14723c */ /* 0x040ff00000041814 */
[C---:B------:R-:W-:Y:S08]  /*5980*/  HMMA.16816.F32.BF16 R24, R156.reuse, R170, R24 ;  /* 0x000000aa9c18723c */ /* 0x040ff00000041818 */
        /* <DEDUP_REMOVED lines=12> */
[C---:B------:R-:W-:Y:S08]  /*5a50*/  HMMA.16816.F32.BF16 R60, R156.reuse, R136, R60 ;  /* 0x000000889c3c723c */ /* 0x040ff0000004183c */
[----:B------:R-:W-:Y:S01]  /*5a60*/  HMMA.16816.F32.BF16 R64, R156, R138, R64 ;  /* 0x0000008a9c40723c */ /* 0x000fe20000041840 */
        /* <DEDUP_REMOVED lines=11> */
[C---:B------:R-:W-:Y:S01]  /*5b20*/  HMMA.16816.F32.BF16 R32, R120.reuse, R138, R32 ;  /* 0x0000008a7820723c */ /* 0x040fe20000041820 */
[----:B------:R-:W-:Y:S07]  /*5b30*/  LDSM.16.M88.4 R136, [R174+0x2800] ;  /* 0x00280000ae88783b */ /* 0x000fee0000000200 */
[C---:B-1----:R-:W-:Y:S08]  /*5b40*/  HMMA.16816.F32.BF16 R36, R120.reuse, R124, R36 ;  /* 0x0000007c7824723c */ /* 0x042ff00000041824 */
[C---:B------:R-:W-:Y:S01]  /*5b50*/  HMMA.16816.F32.BF16 R40, R120.reuse, R126, R40 ;  /* 0x0000007e7828723c */ /* 0x040fe20000041828 */
[----:B------:R-:W-:Y:S07]  /*5b60*/  LDSM.16.M88.4 R124, [R175+0x1000] ;  /* 0x00100000af7c783b */ /* 0x000fee0000000200 */
[C---:B--2---:R-:W-:Y:S08]  /*5b70*/  HMMA.16816.F32.BF16 R44, R120.reuse, R128, R44 ;  /* 0x00000080782c723c */ /* 0x044ff0000004182c */
[C---:B------:R-:W-:Y:S01]  /*5b80*/  HMMA.16816.F32.BF16 R48, R120.reuse, R130, R48 ;  /* 0x000000827830723c */ /* 0x040fe20000041830 */
[----:B------:R-:W1:Y:S07]  /*5b90*/  LDSM.16.M88.4 R128, [R174+0x2000] ;  /* 0x00200000ae80783b */ /* 0x000e6e0000000200 */
[C---:B---3--:R-:W-:Y:S08]  /*5ba0*/  HMMA.16816.F32.BF16 R52, R120.reuse, R132, R52 ;  /* 0x000000847834723c */ /* 0x048ff00000041834 */
[C---:B------:R-:W-:Y:S01]  /*5bb0*/  HMMA.16816.F32.BF16 R56, R120.reuse, R134, R56 ;  /* 0x000000867838723c */ /* 0x040fe20000041838 */
[----:B------:R-:W2:Y:S07]  /*5bc0*/  LDSM.16.M88.4 R132, [R174+0x2400] ;  /* 0x00240000ae84783b */ /* 0x000eae0000000200 */
[C---:B------:R-:W-:Y:S08]  /*5bd0*/  HMMA.16816.F32.BF16 R60, R120.reuse, R140, R60 ;  /* 0x0000008c783c723c */ /* 0x040ff0000004183c */
[----:B------:R-:W-:Y:S01]  /*5be0*/  HMMA.16816.F32.BF16 R64, R120, R142, R64 ;  /* 0x0000008e7840723c */ /* 0x000fe20000041840 */
[----:B------:R-:W3:Y:S04]  /*5bf0*/  LDSM.16.M88.4 R120, [R174+0x2c00] ;  /* 0x002c0000ae78783b */ /* 0x000ee80000000200 */
[----:B------:R-:W-:Y:S03]  /*5c00*/  LDSM.16.M88.4 R140, [R174+0x3c00] ;  /* 0x003c0000ae8c783b */ /* 0x000fe60000000200 */
        /* <DEDUP_REMOVED lines=8> */
[----:B------:R-:W4:Y:S07]  /*5c90*/  LDSM.16.M88.4 R136, [R174+0x3800] ;  /* 0x00380000ae88783b */ /* 0x000f2e0000000200 */
[C---:B---3--:R-:W-:Y:S08]  /*5ca0*/  HMMA.16816.F32.BF16 R28, R124.reuse, R120, R28 ;  /* 0x000000787c1c723c */ /* 0x048ff0000004181c */
        /* <DEDUP_REMOVED lines=12> */
[----:B------:R-:W-:Y:S01]  /*5d70*/  HMMA.16816.F32.BF16 R64, R124, R142, R64 ;  /* 0x0000008e7c40723c */ /* 0x000fe20000041840 */
[----:B------:R-:W4:Y:S04]  /*5d80*/  LDSM.16.M88.4 R124, [R176+0x4c00] ;  /* 0x004c0000b07c783b */ /* 0x000f280000000200 */
        /* <DEDUP_REMOVED lines=34> */
[----:B------:R-:W3:Y:S01]  /*5fb0*/  LDSM.16.M88.4 R136, [R174+0x5800] ;  /* 0x00580000ae88783b */ /* 0x000ee20000000200 */
[----:B------:R-:W-:Y:S04]  /*5fc0*/  DEPBAR.LE SB0, 0x0 ;  /* 0x000080000000791a */ /* 0x000fe80000000000 */
[----:B------:R-:W-:Y:S02]  /*5fd0*/  BAR.SYNC.DEFER_BLOCKING 0x0 ;  /* 0x0000000000007b1d */ /* 0x000fe40000010000 */
[C---:B----4-:R-:W-:Y:S08]  /*5fe0*/  HMMA.16816.F32.BF16 R28, R124.reuse, R120, R28 ;  /* 0x000000787c1c723c */ /* 0x050ff0000004181c */
[C---:B------:R-:W-:Y:S08]  /*5ff0*/  HMMA.16816.F32.BF16 R32, R124.reuse, R122, R32 ;  /* 0x0000007a7c20723c */ /* 0x040ff00000041820 */
[C---:B-1----:R-:W-:Y:S08]  /*6000*/  HMMA.16816.F32.BF16 R36, R124.reuse, R128, R36 ;  /* 0x000000807c24723c */ /* 0x042ff00000041824 */
[C---:B------:R-:W-:Y:S08]  /*6010*/  HMMA.16816.F32.BF16 R40, R124.reuse, R130, R40 ;  /* 0x000000827c28723c */ /* 0x040ff00000041828 */
[C---:B--2---:R-:W-:Y:S08]  /*6020*/  HMMA.16816.F32.BF16 R44, R124.reuse, R132, R44 ;  /* 0x000000847c2c723c */ /* 0x044ff0000004182c */
[C---:B------:R-:W-:Y:S08]  /*6030*/  HMMA.16816.F32.BF16 R48, R124.reuse, R134, R48 ;  /* 0x000000867c30723c */ /* 0x040ff00000041830 */
[C---:B---3--:R-:W-:Y:S08]  /*6040*/  HMMA.16816.F32.BF16 R52, R124.reuse, R136, R52 ;  /* 0x000000887c34723c */ /* 0x048ff00000041834 */
[C---:B------:R-:W-:Y:S08]  /*6050*/  HMMA.16816.F32.BF16 R56, R124.reuse, R138, R56 ;  /* 0x0000008a7c38723c */ /* 0x040ff00000041838 */
[C---:B------:R-:W-:Y:S08]  /*6060*/  HMMA.16816.F32.BF16 R60, R124.reuse, R140, R60 ;  /* 0x0000008c7c3c723c */ /* 0x040ff0000004183c */
[----:B------:R-:W-:Y:S01]  /*6070*/  HMMA.16816.F32.BF16 R64, R124, R142, R64 ;  /* 0x0000008e7c40723c */ /* 0x000fe20000041840 */
[----:B------:R-:W-:-:S07]  /*6080*/  @!P0 BRA `(.L_x_1809) ;  /* 0x0000059000008947 */ /* 0x000fce0003800000 */
[----:B------:R-:W-:Y:S02]  /*6090*/  ULDC UR6, c[0x0][0x198] ;  /* 0x0000660000067ab9 */ /* 0x000fe40000000800 */
[----:B------:R-:W-:Y:S04]  /*60a0*/  ULEA UR6, -UR6, URZ, 0x7 ;  /* 0x0000003f06067291 */ /* 0x000fe8000f8e393f */
[----:B------:R-:W-:Y:S02]  /*60b0*/  USHF.R.S32.HI UR4, URZ, 0x1f, UR6 ;  /* 0x0000001f3f047899 */ /* 0x000fe40008011406 */
[----:B------:R-:W-:Y:S04]  /*60c0*/  MOV R122, UR6 ;  /* 0x00000006007a7c02 */ /* 0x000fe80008000f00 */
[----:B------:R-:W-:Y:S01]  /*60d0*/  MOV R119, UR4 ;  /* 0x0000000400777c02 */ /* 0x000fe20008000f00 */
[----:B------:R-:W-:-:S05]  /*60e0*/  @P6 BRA `(.L_x_1810) ;  /* 0x000003b000006947 */ /* 0x000fca0003800000 */
[----:B------:R-:W-:Y:S04]  /*60f0*/  IABS R0, c[0x0][0x2d0] ;  /* 0x0000b40000007a13 */ /* 0x000fe80000000000 */
[----:B------:R-:W1:Y:S10]  /*6100*/  I2F.RP R119, R0 ;  /* 0x0000000000777306 */ /* 0x000e740000209400 */
[----:B-1----:R-:W1:Y:S02]  /*6110*/  MUFU.RCP R2, R119 ;  /* 0x0000007700027308 */ /* 0x002e640000001000 */
[----:B-1----:R-:W-:Y:S01]  /*6120*/  IADD3 R120, R2, 0xffffffe, RZ ;  /* 0x0ffffffe02787810 */ /* 0x002fe20007ffe0ff */
[----:B------:R-:W-:Y:S07]  /*6130*/  IMAD.SHL.U32 R2, R194, 0x80, RZ ;  /* 0x00000080c2027824 */ /* 0x000fee00078e00ff */
[----:B------:R-:W1:Y:S01]  /*6140*/  F2I.FTZ.U32.TRUNC.NTZ R121, R120 ;  /* 0x0000007800797305 */ /* 0x000e62000021f000 */
[C---:B------:R-:W-:Y:S02]  /*6150*/  IADD3 R122, R2.reuse, -0x80, RZ ;  /* 0xffffff80027a7810 */ /* 0x040fe40007ffe0ff */
        /* <DEDUP_REMOVED lines=52> */
.L_x_1810:
[C---:B------:R-:W-:Y:S04]  /*64a0*/  LEA R190, P0, R122.reuse, R190, 0x1 ;  /* 0x000000be7abe7211 */ /* 0x040fe800078008ff */
[----:B------:R-:W-:Y:S02]  /*64b0*/  LEA.HI.X R191, R122, R191, R119, 0x1, P0 ;  /* 0x000000bf7abf7211 */ /* 0x000fe400000f0c77 */
[----:B------:R-:W-:Y:S03]  /*64c0*/  IADD3 R122, P0, R190, UR9, RZ ;  /* 0x00000009be7a7c10 */ /* 0x000fe6000ff1e0ff */
        /* <DEDUP_REMOVED lines=9> */
[----:B------:R-:W-:Y:S03]  /*6560*/  IADD3 R118, P0, R120, UR9, RZ ;  /* 0x0000000978767c10 */ /* 0x000fe6000ff1e0ff */
[----:B------:R1:W-:Y:S01]  /*6570*/  LDGSTS.E.BYPASS.LTC128B.128 [R178+0x3800], [R122.64] ;  /* 0x038000007ab27fae */ /* 0x0003e2000b901d4c */
[----:B------:R-:W-:Y:S03]  /*6580*/  IADD3.X R119, R121, UR7, RZ, P0, !PT ;  /* 0x0000000779777c10 */ /* 0x000fe600087fe4ff */
        /* <DEDUP_REMOVED lines=9> */
.L_x_1809:
[----:B------:R-:W-:Y:S01]  /*6620*/  FMNMX.FTZ R0, R4, R117, !PT ;  /* 0x0000007504007209 */ /* 0x000fe20007810000 */
[----:B------:R-:W-:Y:S01]  /*6630*/  LDSM.16.MT88.4 R128, [R173+0xb000] ;  /* 0x00b00000ad80783b */ /* 0x000fe20000004200 */
        /* <DEDUP_REMOVED lines=80> */
[----:B------:R-:W-:Y:S01]  /*6b40*/  FADD.FTZ R117, -R0, R3 ;  /* 0x0000000300757221 */ /* 0x000fe20000010100 */
[----:B------:R-:W2:Y:S01]  /*6b50*/  MUFU.EX2 R116, R118 ;  /* 0x0000007600747308 */ /* 0x000ea20000000800 */
[--C-:B------:R-:W-:Y:S01]  /*6b60*/  FFMA.FTZ R146, R4, c[0x0][0x23c], -R140.reuse ;  /* 0x00008f0004927a23 */ /* 0x100fe2000001088c */
[----:B------:R-:W-:Y:S01]  /*6b70*/  FSEL R119, R119, RZ, P0 ;  /* 0x000000ff77777208 */ /* 0x000fe20000000000 */
[----:B------:R-:W-:Y:S01]  /*6b80*/  FMUL.FTZ R3, R117, c[0x0][0x23c] ;  /* 0x00008f0075037a20 */ /* 0x000fe20000410000 */
[----:B------:R-:W-:Y:S01]  /*6b90*/  ISETP.GT.AND P0, PT, R194, RZ, PT ;  /* 0x000000ffc200720c */ /* 0x000fe20003f04270 */
[--C-:B------:R-:W-:Y:S01]  /*6ba0*/  FFMA.FTZ R141, R5, c[0x0][0x23c], -R140.reuse ;  /* 0x00008f00058d7a23 */ /* 0x100fe2000001088c */
[----:B------:R-:W-:Y:S01]  /*6bb0*/  MOV R117, R2 ;  /* 0x0000000200757202 */ /* 0x000fe20000000f00 */
[--C-:B------:R-:W-:Y:S02]  /*6bc0*/  FFMA.FTZ R143, R6, c[0x0][0x23c], -R119.reuse ;  /* 0x00008f00068f7a23 */ /* 0x100fe40000010877 */
[--C-:B------:R-:W-:Y:S01]  /*6bd0*/  FFMA.FTZ R132, R7, c[0x0][0x23c], -R119.reuse ;  /* 0x00008f0007847a23 */ /* 0x100fe20000010877 */
[----:B------:R-:W3:Y:S01]  /*6be0*/  MUFU.EX2 R3, R3 ;  /* 0x0000000300037308 */ /* 0x000ee20000000800 */
        /* <DEDUP_REMOVED lines=38> */
[----:B------:R-:W-:Y:S01]  /*6e50*/  FMUL.FTZ R12, R116, R108 ;  /* 0x0000006c740c7220 */ /* 0x000fe20000410000 */
[----:B---3--:R-:W-:Y:S01]  /*6e60*/  F2FP.BF16.PACK_AB R113, R132, R143 ;  /* 0x0000008f8471723e */ /* 0x008fe200000010ff */
[--C-:B------:R-:W-:Y:S02]  /*6e70*/  FFMA.FTZ R118, R13, c[0x0][0x23c], -R140.reuse ;  /* 0x00008f000d767a23 */ /* 0x100fe4000001088c */
        /* <DEDUP_REMOVED lines=8> */
[----:B------:R-:W3:Y:S01]  /*6f00*/  MUFU.EX2 R5, R5 ;  /* 0x0000000500057308 */ /* 0x000ee20000000800 */
[C---:B------:R-:W-:Y:S02]  /*6f10*/  FMUL.FTZ R94, R3.reuse, R94 ;  /* 0x0000005e035e7220 */ /* 0x040fe40000410000 */
[----:B------:R-:W-:Y:S01]  /*6f20*/  FMUL.FTZ R95, R3, R95 ;  /* 0x0000005f035f7220 */ /* 0x000fe20000410000 */
[----:B--2---:R-:W-:Y:S01]  /*6f30*/  F2FP.BF16.PACK_AB R114, R6, R133 ;  /* 0x000000850672723e */ /* 0x004fe200000010ff */
[--C-:B------:R-:W-:Y:S02]  /*6f40*/  FFMA.FTZ R138, R20, c[0x0][0x23c], -R140.reuse ;  /* 0x00008f00148a7a23 */ /* 0x100fe4000001088c */
        /* <DEDUP_REMOVED lines=8> */
[----:B------:R-:W-:Y:S01]  /*6fd0*/  MUFU.EX2 R118, R118 ;  /* 0x0000007600767308 */ /* 0x000fe20000000800 */
[----:B------:R-:W-:Y:S01]  /*6fe0*/  LDSM.16.MT88.4 R32, [R172+0x9c00] ;  /* 0x009c0000ac20783b */ /* 0x000fe20000004200 */
[--C-:B------:R-:W-:Y:S01]  /*6ff0*/  FFMA.FTZ R152, R36, c[0x0][0x23c], -R140.reuse ;  /* 0x00008f0024987a23 */ /* 0x100fe2000001088c */
[----:B---3--:R-:W-:Y:S01]  /*7000*/  F2FP.BF16.PACK_AB R115, R5, R134 ;  /* 0x000000860573723e */ /* 0x008fe200000010ff */
[--C-:B------:R-:W-:Y:S02]  /*7010*/  FFMA.FTZ R149, R37, c[0x0][0x23c], -R140.reuse ;  /* 0x00008f0025957a23 */ /* 0x100fe4000001088c */
[--C-:B------:R-:W-:Y:S02]  /*7020*/  FFMA.FTZ R150, R38, c[0x0][0x23c], -R119.reuse ;  /* 0x00008f0026967a23 */ /* 0x100fe40000010877 */
[--C-:B------:R-:W-:Y:S02]  /*7030*/  FFMA.FTZ R151, R39, c[0x0][0x23c], -R119.reuse ;  /* 0x00008f0027977a23 */ /* 0x100fe40000010877 */
[----:B------:R-:W-:Y:S01]  /*7040*/  MUFU.EX2 R136, R136 ;  /* 0x0000008800887308 */ /* 0x000fe20000000800 */
[C---:B------:R-:W-:Y:S01]  /*7050*/  HMMA.16816.F32.BF16 R8, R112.reuse, R120, R8 ;  /* 0x000000787008723c */ /* 0x040fe20000041808 */
[----:B------:R-:W-:Y:S04]  /*7060*/  LDSM.16.MT88.4 R36, [R172+0xa000] ;  /* 0x00a00000ac24783b */ /* 0x000fe80000004200 */
[--C-:B------:R-:W-:Y:S02]  /*7070*/  FFMA.FTZ R153, R40, c[0x0][0x23c], -R140.reuse ;  /* 0x00008f0028997a23 */ /* 0x100fe4000001088c */
[--C-:B------:R-:W-:Y:S01]  /*7080*/  FFMA.FTZ R155, R47, c[0x0][0x23c], -R119.reuse ;  /* 0x00008f002f9b7a23 */ /* 0x100fe20000010877 */
[C---:B------:R-:W-:Y:S01]  /*7090*/  HMMA.16816.F32.BF16 R68, R112.reuse, R122, R68 ;  /* 0x0000007a7044723c */ /* 0x040fe20000041844 */
[----:B------:R-:W2:Y:S01]  /*70a0*/  LDSM.16.MT88.4 R120, [R172+0xb000] ;  /* 0x00b00000ac78783b */ /* 0x000ea20000004200 */
[----:B------:R-:W3:Y:S02]  /*70b0*/  MUFU.EX2 R135, R135 ;  /* 0x0000008700877308 */ /* 0x000ee40000000800 */
[C---:B------:R-:W-:Y:S02]  /*70c0*/  FMUL.FTZ R96, R116.reuse, R96 ;  /* 0x0000006074607220 */ /* 0x040fe40000410000 */
[C---:B------:R-:W-:Y:S02]  /*70d0*/  FMUL.FTZ R97, R116.reuse, R97 ;  /* 0x0000006174617220 */ /* 0x040fe40000410000 */
[C---:B-1----:R-:W-:Y:S04]  /*70e0*/  HMMA.16816.F32.BF16 R72, R112.reuse, R124, R72 ;  /* 0x0000007c7048723c */ /* 0x042fe80000041848 */
[C---:B------:R-:W-:Y:S01]  /*70f0*/  FMUL.FTZ R98, R3.reuse, R98 ;  /* 0x0000006203627220 */ /* 0x040fe20000410000 */
[----:B------:R-:W-:Y:S01]  /*7100*/  MUFU.EX2 R138, R138 ;  /* 0x0000008a008a7308 */ /* 0x000fe20000000800 */
[C---:B------:R-:W-:Y:S02]  /*7110*/  FMUL.FTZ R99, R3.reuse, R99 ;  /* 0x0000006303637220 */ /* 0x040fe40000410000 */
[C---:B------:R-:W-:Y:S01]  /*7120*/  HMMA.16816.F32.BF16 R76, R112.reuse, R126, R76 ;  /* 0x0000007e704c723c */ /* 0x040fe2000004184c */
[----:B------:R-:W1:Y:S03]  /*7130*/  LDSM.16.MT88.4 R124, [R173+0xd000] ;  /* 0x00d00000ad7c783b */ /* 0x000e660000004200 */
[C---:B------:R-:W-:Y:S02]  /*7140*/  FMUL.FTZ R18, R3.reuse, R106 ;  /* 0x0000006a03127220 */ /* 0x040fe40000410000 */
[----:B------:R-:W-:Y:S01]  /*7150*/  FMUL.FTZ R19, R3, R107 ;  /* 0x0000006b03137220 */ /* 0x000fe20000410000 */
[----:B------:R-:W-:Y:S01]  /*7160*/  MUFU.EX2 R137, R137 ;  /* 0x0000008900897308 */ /* 0x000fe20000000800 */
[C---:B------:R-:W-:Y:S04]  /*7170*/  HMMA.16816.F32.BF16 R80, R112.reuse, R128, R80 ;  /* 0x000000807050723c */ /* 0x040fe80000041850 */
[----:B---3--:R-:W-:Y:S01]  /*7180*/  F2FP.BF16.PACK_AB R107, R135, R136 ;  /* 0x00000088876b723e */ /* 0x008fe200000010ff */
[----:B------:R-:W-:Y:S02]  /*7190*/  FMUL.FTZ R100, R116, R100 ;  /* 0x0000006474647220 */ /* 0x000fe40000410000 */
[--C-:B------:R-:W-:Y:S01]  /*71a0*/  FFMA.FTZ R128, R14, c[0x0][0x23c], -R119.reuse ;  /* 0x00008f000e807a23 */ /* 0x100fe20000010877 */
[C---:B------:R-:W-:Y:S01]  /*71b0*/  HMMA.16816.F32.BF16 R84, R112.reuse, R130, R84 ;  /* 0x000000827054723c */ /* 0x040fe20000041854 */
[----:B------:R-:W-:Y:S03]  /*71c0*/  MUFU.EX2 R139, R139 ;  /* 0x0000008b008b7308 */ /* 0x000fe60000000800 */
[----:B------:R-:W-:Y:S02]  /*71d0*/  FMUL.FTZ R14, R3, R110 ;  /* 0x0000006e030e7220 */ /* 0x000fe40000410000 */
[----:B------:R-:W-:Y:S02]  /*71e0*/  FMUL.FTZ R101, R116, R101 ;  /* 0x0000006574657220 */ /* 0x000fe40000410000 */
[--C-:B------:R-:W-:Y:S01]  /*71f0*/  FFMA.FTZ R131, R15, c[0x0][0x23c], -R119.reuse ;  /* 0x00008f000f837a23 */ /* 0x100fe20000010877 */
[C---:B--2---:R-:W-:Y:S02]  /*7200*/  HMMA.16816.F32.BF16 R88, R112.reuse, R120, R88 ;  /* 0x000000787058723c */ /* 0x044fe40000041858 */
[----:B------:R-:W-:Y:S01]  /*7210*/  MUFU.EX2 R128, R128 ;  /* 0x0000008000807308 */ /* 0x000fe20000000800 */
[C---:B------:R-:W-:Y:S02]  /*7220*/  FMUL.FTZ R15, R3.reuse, R111 ;  /* 0x0000006f030f7220 */ /* 0x040fe40000410000 */
[----:B------:R-:W2:Y:S01]  /*7230*/  LDSM.16.MT88.4 R108, [R172+0xd000] ;  /* 0x00d00000ac6c783b */ /* 0x000ea20000004200 */
[C---:B------:R-:W-:Y:S02]  /*7240*/  FMUL.FTZ R102, R3.reuse, R102 ;  /* 0x0000006603667220 */ /* 0x040fe40000410000 */
[----:B------:R-:W-:Y:S02]  /*7250*/  FMUL.FTZ R103, R3, R103 ;  /* 0x0000006703677220 */ /* 0x000fe40000410000 */
[C---:B------:R-:W-:Y:S02]  /*7260*/  HMMA.16816.F32.BF16 R12, R112.reuse, R122, R12 ;  /* 0x0000007a700c723c */ /* 0x040fe4000004180c */
[----:B------:R-:W3:Y:S01]  /*7270*/  MUFU.EX2 R131, R131 ;  /* 0x0000008300837308 */ /* 0x000ee20000000800 */
[----:B------:R-:W4:Y:S01]  /*7280*/  LDSM.16.MT88.4 R120, [R173+0x9400] ;  /* 0x00940000ad78783b */ /* 0x000f220000004200 */
[--C-:B------:R-:W-:Y:S02]  /*7290*/  FFMA.FTZ R130, R16, c[0x0][0x23c], -R140.reuse ;  /* 0x00008f0010827a23 */ /* 0x100fe4000001088c */
[--C-:B------:R-:W-:Y:S02]  /*72a0*/  FFMA.FTZ R129, R17, c[0x0][0x23c], -R140.reuse ;  /* 0x00008f0011817a23 */ /* 0x100fe4000001088c */
[C---:B-1----:R-:W-:Y:S04]  /*72b0*/  HMMA.16816.F32.BF16 R92, R112.reuse, R124, R92 ;  /* 0x0000007c705c723c */ /* 0x042fe8000004185c */
[----:B------:R-:W-:Y:S01]  /*72c0*/  MUFU.EX2 R130, R130 ;  /* 0x0000008200827308 */ /* 0x000fe20000000800 */
[----:B------:R-:W-:Y:S01]  /*72d0*/  FMUL.FTZ R16, R116, R104 ;  /* 0x0000006874107220 */ /* 0x000fe20000410000 */
[----:B------:R-:W-:Y:S01]  /*72e0*/  F2FP.BF16.PACK_AB R104, R118, R7 ;  /* 0x000000077668723e */ /* 0x000fe200000010ff */
[----:B------:R-:W-:Y:S01]  /*72f0*/  FMUL.FTZ R17, R116, R105 ;  /* 0x0000006974117220 */ /* 0x000fe20000410000 */
[C---:B------:R-:W-:Y:S01]  /*7300*/  HMMA.16816.F32.BF16 R96, R112.reuse, R126, R96 ;  /* 0x0000007e7060723c */ /* 0x040fe20000041860 */
[----:B------:R-:W1:Y:S03]  /*7310*/  LDSM.16.MT88.4 R124, [R172+0x9400] ;  /* 0x00940000ac7c783b */ /* 0x000e660000004200 */
[----:B------:R-:W-:Y:S02]  /*7320*/  FFMA.FTZ R154, R46, c[0x0][0x23c], -R119 ;  /* 0x00008f002e9a7a23 */ /* 0x000fe40000010877 */
[----:B------:R-:W5:Y:S01]  /*7330*/  MUFU.EX2 R129, R129 ;  /* 0x0000008100817308 */ /* 0x000f620000000800 */
[----:B------:R-:W-:Y:S02]  /*7340*/  FFMA.FTZ R46, R52, c[0x0][0x23c], -R140 ;  /* 0x00008f00342e7a23 */ /* 0x000fe4000001088c */
[----:B------:R-:W-:Y:S03]  /*7350*/  FFMA.FTZ R143, R3, R196, R143 ;  /* 0x000000c4038f7223 */ /* 0x000fe6000001008f */
[----:B---3--:R-:W-:Y:S01]  /*7360*/  F2FP.BF16.PACK_AB R105, R131, R128 ;  /* 0x000000808369723e */ /* 0x008fe200000010ff */
[----:B------:R-:W-:Y:S02]  /*7370*/  FFMA.FTZ R146, R116, R195, R146 ;  /* 0x000000c374927223 */ /* 0x000fe40000010092 */
[--C-:B------:R-:W-:Y:S01]  /*7380*/  FFMA.FTZ R116, R45, c[0x0][0x23c], -R140.reuse ;  /* 0x00008f002d747a23 */ /* 0x100fe2000001088c */
[----:B------:R-:W-:Y:S01]  /*7390*/  MUFU.EX2 R3, R46 ;  /* 0x0000002e00037308 */ /* 0x000fe20000000800 */
[--C-:B------:R-:W-:Y:S01]  /*73a0*/  FFMA.FTZ R45, R56, c[0x0][0x23c], -R140.reuse ;  /* 0x00008f00382d7a23 */ /* 0x100fe2000001088c */
[C---:B--2---:R-:W-:Y:S03]  /*73b0*/  HMMA.16816.F32.BF16 R16, R112.reuse, R108, R16 ;  /* 0x0000006c7010723c */ /* 0x044fe60000041810 */
[--C-:B------:R-:W-:Y:S02]  /*73c0*/  FFMA.FTZ R48, R48, c[0x0][0x23c], -R140.reuse ;  /* 0x00008f0030307a23 */ /* 0x100fe4000001088c */
[--C-:B------:R-:W-:Y:S03]  /*73d0*/  FFMA.FTZ R49, R49, c[0x0][0x23c], -R140.reuse ;  /* 0x00008f0031317a23 */ /* 0x100fe6000001088c */
[----:B------:R-:W-:Y:S01]  /*73e0*/  MUFU.EX2 R142, R142 ;  /* 0x0000008e008e7308 */ /* 0x000fe20000000800 */
[----:B------:R-:W-:Y:S01]  /*73f0*/  HMMA.16816.F32.BF16 R100, R112, R110, R100 ;  /* 0x0000006e7064723c */ /* 0x000fe20000041864 */
[----:B------:R-:W2:Y:S02]  /*7400*/  LDSM.16.MT88.4 R108, [R173+0xb400] ;  /* 0x00b40000ad6c783b */ /* 0x000ea40000004200 */
[----:B-----5:R-:W-:Y:S01]  /*7410*/  F2FP.BF16.PACK_AB R106, R129, R130 ;  /* 0x00000082816a723e */ /* 0x020fe200000010ff */
[--C-:B------:R-:W-:Y:S02]  /*7420*/  FFMA.FTZ R50, R50, c[0x0][0x23c], -R119.reuse ;  /* 0x00008f0032327a23 */ /* 0x100fe40000010877 */
[--C-:B------:R-:W-:Y:S03]  /*7430*/  FFMA.FTZ R51, R51, c[0x0][0x23c], -R119.reuse ;  /* 0x00008f0033337a23 */ /* 0x100fe60000010877 */
[----:B------:R-:W3:Y:S01]  /*7440*/  LDSM.16.MT88.4 R112, [R172+0xb400] ;  /* 0x00b40000ac70783b */ /* 0x000ee20000004200 */
[----:B------:R-:W-:Y:S01]  /*7450*/  MUFU.EX2 R144, R144 ;  /* 0x0000009000907308 */ /* 0x000fe20000000800 */
[C---:B----4-:R-:W-:Y:S05]  /*7460*/  HMMA.16816.F32.BF16 R8, R104.reuse, R120, R8 ;  /* 0x000000786808723c */ /* 0x050fea0000041808 */
[--C-:B------:R-:W-:Y:S02]  /*7470*/  FFMA.FTZ R52, R53, c[0x0][0x23c], -R140.reuse ;  /* 0x00008f0035347a23 */ /* 0x100fe4000001088c */
[--C-:B------:R-:W-:Y:S01]  /*7480*/  FFMA.FTZ R53, R54, c[0x0][0x23c], -R119.reuse ;  /* 0x00008f0036357a23 */ /* 0x100fe20000010877 */
[C---:B------:R-:W-:Y:S01]  /*7490*/  HMMA.16816.F32.BF16 R68, R104.reuse, R122, R68 ;  /* 0x0000007a6844723c */ /* 0x040fe20000041844 */
[----:B------:R-:W4:Y:S01]  /*74a0*/  LDSM.16.MT88.4 R120, [R173+0xd400] ;  /* 0x00d40000ad78783b */ /* 0x000f220000004200 */
[----:B------:R-:W-:Y:S02]  /*74b0*/  MUFU.EX2 R145, R145 ;  /* 0x0000009100917308 */ /* 0x000fe40000000800 */
[--C-:B------:R-:W-:Y:S02]  /*74c0*/  FFMA.FTZ R54, R55, c[0x0][0x23c], -R119.reuse ;  /* 0x00008f0037367a23 */ /* 0x100fe40000010877 */
[--C-:B------:R-:W-:Y:S02]  /*74d0*/  FFMA.FTZ R56, R57, c[0x0][0x23c], -R140.reuse ;  /* 0x00008f0039387a23 */ /* 0x100fe4000001088c */
[C---:B-1----:R-:W-:Y:S04]  /*74e0*/  HMMA.16816.F32.BF16 R72, R104.reuse, R124, R72 ;  /* 0x0000007c6848723c */ /* 0x042fe80000041848 */
[----:B------:R-:W-:Y:S01]  /*74f0*/  MUFU.EX2 R55, R45 ;  /* 0x0000002d00377308 */ /* 0x000fe20000000800 */
[--C-:B------:R-:W-:Y:S02]  /*7500*/  FFMA.FTZ R57, R58, c[0x0][0x23c], -R119.reuse ;  /* 0x00008f003a397a23 */ /* 0x100fe40000010877 */
[--C-:B------:R-:W-:Y:S01]  /*7510*/  FFMA.FTZ R124, R23, c[0x0][0x23c], -R119.reuse ;  /* 0x00008f00177c7a23 */ /* 0x100fe20000010877 */
[C---:B------:R-:W-:Y:S01]  /*7520*/  HMMA.16816.F32.BF16 R76, R104.reuse, R126, R76 ;  /* 0x0000007e684c723c */ /* 0x040fe2000004184c */
[----:B------:R-:W1:Y:S03]  /*7530*/  LDSM.16.MT88.4 R20, [R172+0xd400] ;  /* 0x00d40000ac14783b */ /* 0x000e660000004200 */
[--C-:B------:R-:W-:Y:S02]  /*7540*/  FFMA.FTZ R125, R24, c[0x0][0x23c], -R140.reuse ;  /* 0x00008f00187d7a23 */ /* 0x100fe4000001088c */
[--C-:B------:R-:W-:Y:S01]  /*7550*/  FFMA.FTZ R58, R59, c[0x0][0x23c], -R119.reuse ;  /* 0x00008f003b3a7a23 */ /* 0x100fe20000010877 */
[----:B------:R-:W5:Y:S01]  /*7560*/  MUFU.EX2 R124, R124 ;  /* 0x0000007c007c7308 */ /* 0x000f620000000800 */
[C---:B--2---:R-:W-:Y:S04]  /*7570*/  HMMA.16816.F32.BF16 R80, R104.reuse, R108, R80 ;  /* 0x0000006c6850723c */ /* 0x044fe80000041850 */
[--C-:B------:R-:W-:Y:S02]  /*7580*/  FFMA.FTZ R126, R25, c[0x0][0x23c], -R140.reuse ;  /* 0x00008f00197e7a23 */ /* 0x100fe4000001088c */
[--C-:B------:R-:W-:Y:S02]  /*7590*/  FFMA.FTZ R127, R26, c[0x0][0x23c], -R119.reuse ;  /* 0x00008f001a7f7a23 */ /* 0x100fe40000010877 */
[C---:B------:R-:W-:Y:S01]  /*75a0*/  HMMA.16816.F32.BF16 R84, R104.reuse, R110, R84 ;  /* 0x0000006e6854723c */ /* 0x040fe20000041854 */
[----:B------:R-:W2:Y:S01]  /*75b0*/  LDSM.16.MT88.4 R108, [R173+0x9800] ;  /* 0x00980000ad6c783b */ /* 0x000ea20000004200 */
[----:B------:R-:W-:Y:S02]  /*75c0*/  MUFU.EX2 R125, R125 ;  /* 0x0000007d007d7308 */ /* 0x000fe40000000800 */
[----:B------:R-:W-:Y:S02]  /*75d0*/  FFMA.FTZ R64, R64, c[0x0][0x23c], -R140 ;  /* 0x00008f0040407a23 */ /* 0x000fe4000001088c */
[----:B------:R-:W-:Y:S02]  /*75e0*/  FFMA.FTZ R66, R66, c[0x0][0x23c], -R119 ;  /* 0x00008f0042427a23 */ /* 0x000fe40000010877 */
[C---:B---3--:R-:W-:Y:S01]  /*75f0*/  HMMA.16816.F32.BF16 R88, R104.reuse, R112, R88 ;  /* 0x000000706858723c */ /* 0x048fe20000041858 */
[----:B------:R-:W3:Y:S03]  /*7600*/  LDSM.16.MT88.4 R24, [R172+0x9800] ;  /* 0x00980000ac18783b */ /* 0x000ee60000004200 */
[----:B------:R-:W1:Y:S01]  /*7610*/  MUFU.EX2 R126, R126 ;  /* 0x0000007e007e7308 */ /* 0x000e620000000800 */
[----:B------:R-:W-:Y:S02]  /*7620*/  FADD.FTZ R146, R141, R146 ;  /* 0x000000928d927221 */ /* 0x000fe40000010000 */
[----:B------:R-:W-:Y:S01]  /*7630*/  FADD.FTZ R143, R132, R143 ;  /* 0x0000008f848f7221 */ /* 0x000fe20000010000 */
[C---:B------:R-:W-:Y:S01]  /*7640*/  HMMA.16816.F32.BF16 R12, R104.reuse, R114, R12 ;  /* 0x00000072680c723c */ /* 0x040fe2000004180c */
[----:B------:R-:W-:Y:S03]  /*7650*/  LDSM.16.MT88.4 R112, [R172+0xb800] ;  /* 0x00b80000ac70783b */ /* 0x000fe60000004200 */
[----:B------:R-:W-:Y:S02]  /*7660*/  FADD.FTZ R133, R133, R146 ;  /* 0x0000009285857221 */ /* 0x000fe40000010000 */
[----:B------:R-:W2:Y:S01]  /*7670*/  MUFU.EX2 R127, R127 ;  /* 0x0000007f007f7308 */ /* 0x000ea20000000800 */
[----:B------:R-:W-:Y:S01]  /*7680*/  FADD.FTZ R134, R134, R143 ;  /* 0x0000008f86867221 */ /* 0x000fe20000010000 */
[C---:B----4-:R-:W-:Y:S04]  /*7690*/  HMMA.16816.F32.BF16 R92, R104.reuse, R120, R92 ;  /* 0x00000078685c723c */ /* 0x050fe8000004185c */
[----:B------:R-:W-:Y:S02]  /*76a0*/  FADD.FTZ R6, R6, R133 ;  /* 0x0000008506067221 */ /* 0x000fe40000010000 */
[----:B------:R-:W-:Y:S02]  /*76b0*/  FADD.FTZ R5, R5, R134 ;  /* 0x0000008605057221 */ /* 0x000fe40000010000 */
[C---:B------:R-:W-:Y:S01]  /*76c0*/  HMMA.16816.F32.BF16 R96, R104.reuse, R122, R96 ;  /* 0x0000007a6860723c */ /* 0x040fe20000041860 */
[----:B------:R-:W-:Y:S03]  /*76d0*/  MUFU.EX2 R147, R147 ;  /* 0x0000009300937308 */ /* 0x000fe60000000800 */
[--C-:B------:R-:W-:Y:S02]  /*76e0*/  FFMA.FTZ R121, R28, c[0x0][0x23c], -R140.reuse ;  /* 0x00008f001c797a23 */ /* 0x100fe4000001088c */
[----:B------:R-:W-:Y:S02]  /*76f0*/  FFMA.FTZ R120, R29, c[0x0][0x23c], -R140 ;  /* 0x00008f001d787a23 */ /* 0x000fe4000001088c */
[C---:B-1----:R-:W-:Y:S03]  /*7700*/  HMMA.16816.F32.BF16 R16, R104.reuse, R20, R16 ;  /* 0x000000146810723c */ /* 0x042fe60000041810 */
[----:B------:R-:W-:Y:S01]  /*7710*/  MUFU.EX2 R121, R121 ;  /* 0x0000007900797308 */ /* 0x000fe20000000800 */
[--C-:B------:R-:W-:Y:S02]  /*7720*/  FFMA.FTZ R122, R30, c[0x0][0x23c], -R119.reuse ;  /* 0x00008f001e7a7a23 */ /* 0x100fe40000010877 */
[----:B------:R-:W-:Y:S01]  /*7730*/  FFMA.FTZ R123, R31, c[0x0][0x23c], -R119 ;  /* 0x00008f001f7b7a23 */ /* 0x000fe20000010877 */
[----:B------:R-:W-:Y:S01]  /*7740*/  F2FP.BF16.PACK_AB R20, R137, R138 ;  /* 0x0000008a8914723e */ /* 0x000fe200000010ff */
[----:B------:R-:W-:Y:S01]  /*7750*/  HMMA.16816.F32.BF16 R100, R104, R22, R100 ;  /* 0x000000166864723c */ /* 0x000fe20000041864 */
[----:B------:R-:W1:Y:S03]  /*7760*/  LDSM.16.MT88.4 R104, [R173+0xb800] ;  /* 0x00b80000ad68783b */ /* 0x000e660000004200 */
[----:B-----5:R-:W-:Y:S01]  /*7770*/  F2FP.BF16.PACK_AB R21, R124, R139 ;  /* 0x0000008b7c15723e */ /* 0x020fe200000010ff */
[----:B------:R-:W-:Y:S01]  /*7780*/  MUFU.EX2 R120, R120 ;  /* 0x0000007800787308 */ /* 0x000fe20000000800 */
[----:B------:R-:W-:Y:S01]  /*7790*/  FADD.FTZ R7, R7, R6 ;  /* 0x0000000607077221 */ /* 0x000fe20000010000 */
[----:B------:R-:W-:Y:S01]  /*77a0*/  F2FP.BF16.PACK_AB R22, R126, R125 ;  /* 0x0000007d7e16723e */ /* 0x000fe200000010ff */
[----:B------:R-:W-:Y:S01]  /*77b0*/  FADD.FTZ R128, R128, R5 ;  /* 0x0000000580807221 */ /* 0x000fe20000010000 */
[----:B--2---:R-:W-:Y:S01]  /*77c0*/  F2FP.BF16.PACK_AB R23, R142, R127 ;  /* 0x0000007f8e17723e */ /* 0x004fe200000010ff */
[----:B------:R-:W-:Y:S02]  /*77d0*/  LDSM.16.MT88.4 R28, [R173+0x9c00] ;  /* 0x009c0000ad1c783b */ /* 0x000fe40000004200 */
[----:B------:R-:W-:Y:S02]  /*77e0*/  FADD.FTZ R7, R118, R7 ;  /* 0x0000000776077221 */ /* 0x000fe40000010000 */
[----:B------:R-:W-:Y:S01]  /*77f0*/  FADD.FTZ R131, R131, R128 ;  /* 0x0000008083837221 */ /* 0x000fe20000010000 */
[----:B------:R-:W2:Y:S01]  /*7800*/  MUFU.EX2 R122, R122 ;  /* 0x0000007a007a7308 */ /* 0x000ea20000000800 */
[C---:B------:R-:W-:Y:S05]  /*7810*/  HMMA.16816.F32.BF16 R8, R20.reuse, R108, R8 ;  /* 0x0000006c1408723c */ /* 0x040fea0000041808 */
[----:B------:R-:W-:Y:S02]  /*7820*/  FADD.FTZ R130, R130, R7 ;  /* 0x0000000782827221 */ /* 0x000fe40000010000 */
[----:B------:R-:W-:Y:S01]  /*7830*/  FADD.FTZ R136, R136, R131 ;  /* 0x0000008388887221 */ /* 0x000fe20000010000 */
[C---:B------:R-:W-:Y:S01]  /*7840*/  HMMA.16816.F32.BF16 R68, R20.reuse, R110, R68 ;  /* 0x0000006e1444723c */ /* 0x040fe20000041844 */
[----:B------:R-:W4:Y:S01]  /*7850*/  LDSM.16.MT88.4 R108, [R173+0xd800] ;  /* 0x00d80000ad6c783b */ /* 0x000f220000004200 */
[----:B------:R-:W5:Y:S02]  /*7860*/  MUFU.EX2 R123, R123 ;  /* 0x0000007b007b7308 */ /* 0x000f640000000800 */
[----:B------:R-:W-:Y:S02]  /*7870*/  FADD.FTZ R129, R129, R130 ;  /* 0x0000008281817221 */ /* 0x000fe40000010000 */
[----:B------:R-:W-:Y:S02]  /*7880*/  FADD.FTZ R136, R135, R136 ;  /* 0x0000008887887221 */ /* 0x000fe40000010000 */
[C---:B---3--:R-:W-:Y:S04]  /*7890*/  HMMA.16816.F32.BF16 R72, R20.reuse, R24, R72 ;  /* 0x000000181448723c */ /* 0x048fe80000041848 */
[----:B------:R-:W3:Y:S01]  /*78a0*/  MUFU.EX2 R148, R148 ;  /* 0x0000009400947308 */ /* 0x000ee20000000800 */
[----:B------:R-:W-:Y:S02]  /*78b0*/  FADD.FTZ R138, R138, R129 ;  /* 0x000000818a8a7221 */ /* 0x000fe40000010000 */
[----:B------:R-:W-:Y:S01]  /*78c0*/  FADD.FTZ R139, R139, R136 ;  /* 0x000000888b8b7221 */ /* 0x000fe20000010000 */
[C---:B------:R-:W-:Y:S01]  /*78d0*/  HMMA.16816.F32.BF16 R76, R20.reuse, R26, R76 ;  /* 0x0000001a144c723c */ /* 0x040fe2000004184c */
[----:B------:R-:W3:Y:S03]  /*78e0*/  LDSM.16.MT88.4 R24, [R172+0xd800] ;  /* 0x00d80000ac18783b */ /* 0x000ee60000004200 */
[----:B------:R-:W-:Y:S02]  /*78f0*/  FADD.FTZ R138, R137, R138 ;  /* 0x0000008a898a7221 */ /* 0x000fe40000010000 */
[----:B------:R-:W-:Y:S01]  /*7900*/  MUFU.EX2 R152, R152 ;  /* 0x0000009800987308 */ /* 0x000fe20000000800 */
[----:B------:R-:W-:Y:S01]  /*7910*/  FADD.FTZ R124, R124, R139 ;  /* 0x0000008b7c7c7221 */ /* 0x000fe20000010000 */
[C---:B-1----:R-:W-:Y:S04]  /*7920*/  HMMA.16816.F32.BF16 R80, R20.reuse, R104, R80 ;  /* 0x000000681450723c */ /* 0x042fe80000041850 */
[----:B------:R-:W-:Y:S02]  /*7930*/  FADD.FTZ R125, R125, R138 ;  /* 0x0000008a7d7d7221 */ /* 0x000fe40000010000 */
[----:B------:R-:W-:Y:S02]  /*7940*/  FADD.FTZ R5, R127, R124 ;  /* 0x0000007c7f057221 */ /* 0x000fe40000010000 */
[C---:B------:R-:W-:Y:S01]  /*7950*/  HMMA.16816.F32.BF16 R84, R20.reuse, R106, R84 ;  /* 0x0000006a1454723c */ /* 0x040fe20000041854 */
[----:B------:R-:W-:Y:S01]  /*7960*/  LDSM.16.MT88.4 R104, [R172+0xbc00] ;  /* 0x00bc0000ac68783b */ /* 0x000fe20000004200 */
[----:B------:R-:W-:Y:S02]  /*7970*/  MUFU.EX2 R149, R149 ;  /* 0x0000009500957308 */ /* 0x000fe40000000800 */
[----:B------:R-:W-:Y:S02]  /*7980*/  FADD.FTZ R126, R126, R125 ;  /* 0x0000007d7e7e7221 */ /* 0x000fe40000010000 */
[----:B------:R-:W-:Y:S02]  /*7990*/  FADD.FTZ R5, R142, R5 ;  /* 0x000000058e057221 */ /* 0x000fe40000010000 */
[C---:B------:R-:W-:Y:S04]  /*79a0*/  HMMA.16816.F32.BF16 R88, R20.reuse, R112, R88 ;  /* 0x000000701458723c */ /* 0x040fe80000041858 */
[----:B------:R-:W1:Y:S01]  /*79b0*/  MUFU.EX2 R150, R150 ;  /* 0x0000009600967308 */ /* 0x000e620000000800 */
[----:B--2---:R-:W-:Y:S03]  /*79c0*/  FADD.FTZ R6, R122, R5 ;  /* 0x000000057a067221 */ /* 0x004fe60000010000 */
[C---:B------:R-:W-:Y:S04]  /*79d0*/  HMMA.16816.F32.BF16 R12, R20.reuse, R114, R12 ;  /* 0x00000072140c723c */ /* 0x040fe8000004180c */
[----:B-----5:R-:W-:Y:S02]  /*79e0*/  FADD.FTZ R6, R123, R6 ;  /* 0x000000067b067221 */ /* 0x020fe40000010000 */
[----:B------:R-:W2:Y:S02]  /*79f0*/  MUFU.EX2 R151, R151 ;  /* 0x0000009700977308 */ /* 0x000ea40000000800 */
[C---:B----4-:R-:W-:Y:S04]  /*7a00*/  HMMA.16816.F32.BF16 R92, R20.reuse, R108, R92 ;  /* 0x0000006c145c723c */ /* 0x050fe8000004185c */
[----:B------:R-:W-:Y:S04]  /*7a10*/  FADD.FTZ R5, R147, R6 ;  /* 0x0000000693057221 */ /* 0x000fe80000010000 */
[C---:B------:R-:W-:Y:S01]  /*7a20*/  HMMA.16816.F32.BF16 R96, R20.reuse, R110, R96 ;  /* 0x0000006e1460723c */ /* 0x040fe20000041860 */
[----:B------:R-:W-:Y:S01]  /*7a30*/  LDSM.16.MT88.4 R108, [R172+0xcc00] ;  /* 0x00cc0000ac6c783b */ /* 0x000fe20000004200 */
[----:B------:R-:W-:Y:S02]  /*7a40*/  MUFU.EX2 R153, R153 ;  /* 0x0000009900997308 */ /* 0x000fe40000000800 */
[----:B---3--:R-:W-:Y:S04]  /*7a50*/  FADD.FTZ R5, R148, R5 ;  /* 0x0000000594057221 */ /* 0x008fe80000010000 */
[C---:B------:R-:W-:Y:S04]  /*7a60*/  HMMA.16816.F32.BF16 R16, R20.reuse, R24, R16 ;  /* 0x000000181410723c */ /* 0x040fe80000041810 */
[----:B------:R-:W-:Y:S01]  /*7a70*/  MUFU.EX2 R116, R116 ;  /* 0x0000007400747308 */ /* 0x000fe20000000800 */
[----:B-1----:R-:W-:Y:S03]  /*7a80*/  FADD.FTZ R6, R150, R5 ;  /* 0x0000000596067221 */ /* 0x002fe60000010000 */
[----:B------:R-:W-:Y:S01]  /*7a90*/  HMMA.16816.F32.BF16 R100, R20, R26, R100 ;  /* 0x0000001a1464723c */ /* 0x000fe20000041864 */
[----:B------:R-:W1:Y:S03]  /*7aa0*/  LDSM.16.MT88.4 R24, [R173+0xbc00] ;  /* 0x00bc0000ad18783b */ /* 0x000e660000004200 */
[----:B--2---:R-:W-:Y:S02]  /*7ab0*/  FADD.FTZ R6, R151, R6 ;  /* 0x0000000697067221 */ /* 0x004fe40000010000 */
[----:B------:R-:W-:Y:S01]  /*7ac0*/  MUFU.EX2 R154, R154 ;  /* 0x0000009a009a7308 */ /* 0x000fe20000000800 */
[C---:B------:R-:W-:Y:S01]  /*7ad0*/  F2FP.BF16.PACK_AB R20, R120.reuse, R121 ;  /* 0x000000797814723e */ /* 0x040fe200000010ff */
[----:B------:R-:W-:Y:S01]  /*7ae0*/  FADD.FTZ R121, R121, R126 ;  /* 0x0000007e79797221 */ /* 0x000fe20000010000 */
[----:B------:R-:W-:Y:S03]  /*7af0*/  F2FP.BF16.PACK_AB R21, R123, R122 ;  /* 0x0000007a7b15723e */ /* 0x000fe600000010ff */
[C---:B------:R-:W-:Y:S01]  /*7b00*/  F2FP.BF16.PACK_AB R22, R145.reuse, R144 ;  /* 0x000000909116723e */ /* 0x040fe200000010ff */
[----:B------:R-:W-:Y:S01]  /*7b10*/  FADD.FTZ R121, R120, R121 ;  /* 0x0000007978797221 */ /* 0x000fe20000010000 */
[----:B------:R-:W-:Y:S02]  /*7b20*/  F2FP.BF16.PACK_AB R23, R148, R147 ;  /* 0x000000939417723e */ /* 0x000fe400000010ff */
[----:B------:R-:W-:Y:S01]  /*7b30*/  MUFU.EX2 R155, R155 ;  /* 0x0000009b009b7308 */ /* 0x000fe20000000800 */
[----:B------:R-:W-:Y:S04]  /*7b40*/  FADD.FTZ R144, R144, R121 ;  /* 0x0000007990907221 */ /* 0x000fe80000010000 */
[C---:B------:R-:W-:Y:S03]  /*7b50*/  HMMA.16816.F32.BF16 R8, R20.reuse, R28, R8 ;  /* 0x0000001c1408723c */ /* 0x040fe60000041808 */
[----:B------:R-:W-:Y:S02]  /*7b60*/  FADD.FTZ R145, R145, R144 ;  /* 0x0000009091917221 */ /* 0x000fe40000010000 */
        /* <DEDUP_REMOVED lines=8> */
[C---:B-1----:R-:W-:Y:S04]  /*7bf0*/  HMMA.16816.F32.BF16 R80, R20.reuse, R24, R80 ;  /* 0x000000181450723c */ /* 0x042fe80000041850 */
[----:B------:R-:W-:Y:S04]  /*7c00*/  MUFU.EX2 R51, R51 ;  /* 0x0000003300337308 */ /* 0x000fe80000000800 */
[C---:B------:R-:W-:Y:S01]  /*7c10*/  HMMA.16816.F32.BF16 R84, R20.reuse, R26, R84 ;  /* 0x0000001a1454723c */ /* 0x040fe20000041854 */
[----:B------:R-:W1:Y:S05]  /*7c20*/  LDSM.16.MT88.4 R24, [R173+0xa000] ;  /* 0x00a00000ad18783b */ /* 0x000e6a0000004200 */
[----:B------:R-:W-:Y:S02]  /*7c30*/  MUFU.EX2 R52, R52 ;  /* 0x0000003400347308 */ /* 0x000fe40000000800 */
[C---:B------:R-:W-:Y:S07]  /*7c40*/  HMMA.16816.F32.BF16 R88, R20.reuse, R104, R88 ;  /* 0x000000681458723c */ /* 0x040fee0000041858 */
[--C-:B------:R-:W-:Y:S01]  /*7c50*/  FFMA.FTZ R104, R41, c[0x0][0x23c], -R140.reuse ;  /* 0x00008f0029687a23 */ /* 0x100fe2000001088c */
[C---:B------:R-:W-:Y:S01]  /*7c60*/  HMMA.16816.F32.BF16 R12, R20.reuse, R106, R12 ;  /* 0x0000006a140c723c */ /* 0x040fe2000004180c */
[----:B------:R-:W-:Y:S03]  /*7c70*/  MUFU.EX2 R53, R53 ;  /* 0x0000003500357308 */ /* 0x000fe60000000800 */
[--C-:B------:R-:W-:Y:S03]  /*7c80*/  FFMA.FTZ R105, R42, c[0x0][0x23c], -R119.reuse ;  /* 0x00008f002a697a23 */ /* 0x100fe60000010877 */
[--C-:B------:R-:W-:Y:S01]  /*7c90*/  FFMA.FTZ R106, R43, c[0x0][0x23c], -R119.reuse ;  /* 0x00008f002b6a7a23 */ /* 0x100fe20000010877 */
[C---:B--2---:R-:W-:Y:S01]  /*7ca0*/  HMMA.16816.F32.BF16 R92, R20.reuse, R28, R92 ;  /* 0x0000001c145c723c */ /* 0x044fe2000004185c */
[----:B------:R-:W-:Y:S02]  /*7cb0*/  LDSM.16.MT88.4 R40, [R173+0xe400] ;  /* 0x00e40000ad28783b */ /* 0x000fe40000004200 */
[----:B------:R-:W2:Y:S01]  /*7cc0*/  MUFU.EX2 R104, R104 ;  /* 0x0000006800687308 */ /* 0x000ea20000000800 */
[--C-:B------:R-:W-:Y:S02]  /*7cd0*/  FFMA.FTZ R107, R44, c[0x0][0x23c], -R140.reuse ;  /* 0x00008f002c6b7a23 */ /* 0x100fe4000001088c */
[--C-:B------:R-:W-:Y:S02]  /*7ce0*/  FFMA.FTZ R44, R60, c[0x0][0x23c], -R140.reuse ;  /* 0x00008f003c2c7a23 */ /* 0x100fe4000001088c */
[C---:B------:R-:W-:Y:S01]  /*7cf0*/  HMMA.16816.F32.BF16 R96, R20.reuse, R30, R96 ;  /* 0x0000001e1460723c */ /* 0x040fe20000041860 */
[----:B------:R-:W4:Y:S03]  /*7d00*/  LDSM.16.MT88.4 R28, [R173+0xc000] ;  /* 0x00c00000ad1c783b */ /* 0x000f260000004200 */
[--C-:B------:R-:W-:Y:S01]  /*7d10*/  FFMA.FTZ R60, R61, c[0x0][0x23c], -R140.reuse ;  /* 0x00008f003d3c7a23 */ /* 0x100fe2000001088c */
[----:B------:R-:W5:Y:S01]  /*7d20*/  MUFU.EX2 R105, R105 ;  /* 0x0000006900697308 */ /* 0x000f620000000800 */
[--C-:B------:R-:W-:Y:S02]  /*7d30*/  FFMA.FTZ R61, R62, c[0x0][0x23c], -R119.reuse ;  /* 0x00008f003e3d7a23 */ /* 0x100fe40000010877 */
[C---:B---3--:R-:W-:Y:S04]  /*7d40*/  HMMA.16816.F32.BF16 R16, R20.reuse, R32, R16 ;  /* 0x000000201410723c */ /* 0x048fe80000041810 */
[--C-:B------:R-:W-:Y:S02]  /*7d50*/  FFMA.FTZ R62, R63, c[0x0][0x23c], -R119.reuse ;  /* 0x00008f003f3e7a23 */ /* 0x100fe40000010877 */
[----:B------:R-:W-:Y:S01]  /*7d60*/  FFMA.FTZ R119, R67, c[0x0][0x23c], -R119 ;  /* 0x00008f0043777a23 */ /* 0x000fe20000010877 */
[----:B------:R-:W3:Y:S01]  /*7d70*/  MUFU.EX2 R106, R106 ;  /* 0x0000006a006a7308 */ /* 0x000ee20000000800 */
[----:B------:R-:W-:Y:S01]  /*7d80*/  HMMA.16816.F32.BF16 R100, R20, R34, R100 ;  /* 0x000000221464723c */ /* 0x000fe20000041864 */
[----:B------:R-:W4:Y:S03]  /*7d90*/  LDSM.16.MT88.4 R32, [R172+0xc000] ;  /* 0x00c00000ac20783b */ /* 0x000f260000004200 */
[----:B------:R-:W-:Y:S03]  /*7da0*/  FFMA.FTZ R140, R65, c[0x0][0x23c], -R140 ;  /* 0x00008f00418c7a23 */ /* 0x000fe6000001088c */
[----:B------:R-:W-:Y:S01]  /*7db0*/  F2FP.BF16.PACK_AB R20, R149, R152 ;  /* 0x000000989514723e */ /* 0x000fe200000010ff */
[----:B------:R-:W-:Y:S01]  /*7dc0*/  FADD.FTZ R152, R152, R145 ;  /* 0x0000009198987221 */ /* 0x000fe20000010000 */
[----:B------:R-:W-:Y:S01]  /*7dd0*/  F2FP.BF16.PACK_AB R21, R151, R150 ;  /* 0x000000969715723e */ /* 0x000fe200000010ff */
[----:B------:R1:W-:Y:S02]  /*7de0*/  MUFU.EX2 R59, R44 ;  /* 0x0000002c003b7308 */ /* 0x0003e40000000800 */
[C---:B--2---:R-:W-:Y:S01]  /*7df0*/  F2FP.BF16.PACK_AB R22, R104.reuse, R153 ;  /* 0x000000996816723e */ /* 0x044fe200000010ff */
[----:B------:R-:W-:Y:S02]  /*7e00*/  FADD.FTZ R152, R149, R152 ;  /* 0x0000009895987221 */ /* 0x000fe40000010000 */
[----:B-----5:R-:W-:Y:S02]  /*7e10*/  FADD.FTZ R5, R105, R6 ;  /* 0x0000000669057221 */ /* 0x020fe40000010000 */
[----:B------:R-:W-:Y:S03]  /*7e20*/  FADD.FTZ R153, R153, R152 ;  /* 0x0000009899997221 */ /* 0x000fe60000010000 */
[----:B------:R-:W2:Y:S01]  /*7e30*/  MUFU.EX2 R107, R107 ;  /* 0x0000006b006b7308 */ /* 0x000ea20000000800 */
[----:B------:R-:W-:Y:S01]  /*7e40*/  FADD.FTZ R104, R104, R153 ;  /* 0x0000009968687221 */ /* 0x000fe20000010000 */
[C---:B---3--:R-:W-:Y:S01]  /*7e50*/  F2FP.BF16.PACK_AB R23, R106.reuse, R105 ;  /* 0x000000696a17723e */ /* 0x048fe200000010ff */
[----:B------:R-:W-:Y:S06]  /*7e60*/  FADD.FTZ R5, R106, R5 ;  /* 0x000000056a057221 */ /* 0x000fec0000010000 */
[C---:B-1----:R-:W-:Y:S01]  /*7e70*/  HMMA.16816.F32.BF16 R8, R20.reuse, R24, R8 ;  /* 0x000000181408723c */ /* 0x042fe20000041808 */
[----:B------:R-:W1:Y:S01]  /*7e80*/  MUFU.EX2 R54, R54 ;  /* 0x0000003600367308 */ /* 0x000e620000000800 */
[----:B------:R-:W-:Y:S06]  /*7e90*/  LDSM.16.MT88.4 R44, [R172+0xe800] ;  /* 0x00e80000ac2c783b */ /* 0x000fec0000004200 */
[C---:B------:R-:W-:Y:S03]  /*7ea0*/  HMMA.16816.F32.BF16 R68, R20.reuse, R26, R68 ;  /* 0x0000001a1444723c */ /* 0x040fe60000041844 */
[----:B------:R-:W3:Y:S01]  /*7eb0*/  MUFU.EX2 R56, R56 ;  /* 0x0000003800387308 */ /* 0x000ee20000000800 */
[----:B------:R-:W5:Y:S04]  /*7ec0*/  LDSM.16.MT88.4 R24, [R173+0xe000] ;  /* 0x00e00000ad18783b */ /* 0x000f680000004200 */
[C---:B------:R-:W-:Y:S05]  /*7ed0*/  HMMA.16816.F32.BF16 R72, R20.reuse, R36, R72 ;  /* 0x000000241448723c */ /* 0x040fea0000041848 */
[----:B------:R-:W-:Y:S03]  /*7ee0*/  MUFU.EX2 R57, R57 ;  /* 0x0000003900397308 */ /* 0x000fe60000000800 */
[C---:B------:R-:W-:Y:S01]  /*7ef0*/  HMMA.16816.F32.BF16 R76, R20.reuse, R38, R76 ;  /* 0x00000026144c723c */ /* 0x040fe2000004184c */
[----:B------:R-:W1:Y:S06]  /*7f00*/  LDSM.16.MT88.4 R36, [R172+0xe000] ;  /* 0x00e00000ac24783b */ /* 0x000e6c0000004200 */
[----:B------:R-:W1:Y:S01]  /*7f10*/  MUFU.EX2 R58, R58 ;  /* 0x0000003a003a7308 */ /* 0x000e620000000800 */
[C---:B----4-:R-:W-:Y:S08]  /*7f20*/  HMMA.16816.F32.BF16 R80, R20.reuse, R28, R80 ;  /* 0x0000001c1450723c */ /* 0x050ff00000041850 */
[C---:B------:R-:W-:Y:S01]  /*7f30*/  HMMA.16816.F32.BF16 R84, R20.reuse, R30, R84 ;  /* 0x0000001e1454723c */ /* 0x040fe20000041854 */
[----:B------:R-:W-:Y:S01]  /*7f40*/  LDSM.16.MT88.4 R28, [R172+0xa400] ;  /* 0x00a40000ac1c783b */ /* 0x000fe20000004200 */
[----:B------:R-:W4:Y:S06]  /*7f50*/  MUFU.EX2 R60, R60 ;  /* 0x0000003c003c7308 */ /* 0x000f2c0000000800 */
[C---:B------:R-:W-:Y:S04]  /*7f60*/  HMMA.16816.F32.BF16 R88, R20.reuse, R32, R88 ;  /* 0x000000201458723c */ /* 0x040fe80000041858 */
[----:B------:R-:W-:Y:S04]  /*7f70*/  MUFU.EX2 R61, R61 ;  /* 0x0000003d003d7308 */ /* 0x000fe80000000800 */
[C---:B------:R-:W-:Y:S01]  /*7f80*/  HMMA.16816.F32.BF16 R12, R20.reuse, R34, R12 ;  /* 0x00000022140c723c */ /* 0x040fe2000004180c */
[----:B------:R-:W-:Y:S05]  /*7f90*/  LDSM.16.MT88.4 R32, [R173+0xc400] ;  /* 0x00c40000ad20783b */ /* 0x000fea0000004200 */
[----:B------:R-:W2:Y:S02]  /*7fa0*/  MUFU.EX2 R62, R62 ;  /* 0x0000003e003e7308 */ /* 0x000ea40000000800 */
[C---:B-----5:R-:W-:Y:S08]  /*7fb0*/  HMMA.16816.F32.BF16 R92, R20.reuse, R24, R92 ;  /* 0x00000018145c723c */ /* 0x060ff0000004185c */
[C---:B------:R-:W-:Y:S01]  /*7fc0*/  HMMA.16816.F32.BF16 R96, R20.reuse, R26, R96 ;  /* 0x0000001a1460723c */ /* 0x040fe20000041860 */
[----:B------:R-:W5:Y:S01]  /*7fd0*/  LDSM.16.MT88.4 R24, [R173+0xa400] ;  /* 0x00a40000ad18783b */ /* 0x000f620000004200 */
[----:B------:R-:W-:Y:S06]  /*7fe0*/  MUFU.EX2 R64, R64 ;  /* 0x0000004000407308 */ /* 0x000fec0000000800 */
[C---:B-1----:R-:W-:Y:S04]  /*7ff0*/  HMMA.16816.F32.BF16 R16, R20.reuse, R36, R16 ;  /* 0x000000241410723c */ /* 0x042fe80000041810 */
[----:B------:R-:W1:Y:S04]  /*8000*/  MUFU.EX2 R195, R140 ;  /* 0x0000008c00c37308 */ /* 0x000e680000000800 */
[----:B------:R-:W-:Y:S01]  /*8010*/  HMMA.16816.F32.BF16 R100, R20, R38, R100 ;  /* 0x000000261464723c */ /* 0x000fe20000041864 */
[----:B------:R-:W1:Y:S05]  /*8020*/  LDSM.16.MT88.4 R36, [R172+0xc400] ;  /* 0x00c40000ac24783b */ /* 0x000e6a0000004200 */
[----:B------:R-:W-:Y:S01]  /*8030*/  MUFU.EX2 R119, R119 ;  /* 0x0000007700777308 */ /* 0x000fe20000000800 */
[----:B--2---:R-:W-:Y:S01]  /*8040*/  F2FP.BF16.PACK_AB R20, R116, R107 ;  /* 0x0000006b7414723e */ /* 0x004fe200000010ff */
        /* <DEDUP_REMOVED lines=8> */
[----:B------:R-:W-:Y:S02]  /*80d0*/  FADD.FTZ R6, R50, R155 ;  /* 0x0000009b32067221 */ /* 0x000fe40000010000 */
[----:B------:R-:W-:Y:S01]  /*80e0*/  FADD.FTZ R48, R49, R48 ;  /* 0x0000003031307221 */ /* 0x000fe20000010000 */
[C---:B-----5:R-:W-:Y:S03]  /*80f0*/  HMMA.16816.F32.BF16 R8, R20.reuse, R24, R8 ;  /* 0x000000181408723c */ /* 0x060fe60000041808 */
[----:B------:R-:W-:Y:S05]  /*8100*/  FADD.FTZ R6, R51, R6 ;  /* 0x0000000633067221 */ /* 0x000fea0000010000 */
[C---:B------:R-:W-:Y:S01]  /*8110*/  HMMA.16816.F32.BF16 R68, R20.reuse, R26, R68 ;  /* 0x0000001a1444723c */ /* 0x040fe20000041844 */
[----:B------:R-:W2:Y:S07]  /*8120*/  LDSM.16.MT88.4 R24, [R172+0xe400] ;  /* 0x00e40000ac18783b */ /* 0x000eae0000004200 */
[C---:B------:R-:W-:Y:S08]  /*8130*/  HMMA.16816.F32.BF16 R72, R20.reuse, R28, R72 ;  /* 0x0000001c1448723c */ /* 0x040ff00000041848 */
[C---:B------:R-:W-:Y:S01]  /*8140*/  HMMA.16816.F32.BF16 R76, R20.reuse, R30, R76 ;  /* 0x0000001e144c723c */ /* 0x040fe2000004184c */
[----:B------:R-:W5:Y:S07]  /*8150*/  LDSM.16.MT88.4 R28, [R173+0xa800] ;  /* 0x00a80000ad1c783b */ /* 0x000f6e0000004200 */
[C---:B------:R-:W-:Y:S08]  /*8160*/  HMMA.16816.F32.BF16 R80, R20.reuse, R32, R80 ;  /* 0x000000201450723c */ /* 0x040ff00000041850 */
        /* <DEDUP_REMOVED lines=8> */
[C---:B--2---:R-:W-:Y:S08]  /*81f0*/  HMMA.16816.F32.BF16 R16, R20.reuse, R24, R16 ;  /* 0x000000181410723c */ /* 0x044ff00000041810 */
[----:B------:R-:W-:Y:S01]  /*8200*/  HMMA.16816.F32.BF16 R100, R20, R26, R100 ;  /* 0x0000001a1464723c */ /* 0x000fe20000041864 */
[----:B------:R-:W2:Y:S06]  /*8210*/  LDSM.16.MT88.4 R24, [R173+0xe800] ;  /* 0x00e80000ad18783b */ /* 0x000eac0000004200 */
[----:B------:R-:W-:Y:S01]  /*8220*/  F2FP.BF16.PACK_AB R20, R52, R3 ;  /* 0x000000033414723e */ /* 0x000fe200000010ff */
[----:B------:R-:W-:Y:S01]  /*8230*/  FADD.FTZ R3, R3, R48 ;  /* 0x0000003003037221 */ /* 0x000fe20000010000 */
[----:B------:R-:W-:Y:S03]  /*8240*/  F2FP.BF16.PACK_AB R21, R54, R53 ;  /* 0x000000353615723e */ /* 0x000fe600000010ff */
[----:B---3--:R-:W-:Y:S01]  /*8250*/  F2FP.BF16.PACK_AB R22, R56, R55 ;  /* 0x000000373816723e */ /* 0x008fe200000010ff */
[----:B------:R-:W-:Y:S01]  /*8260*/  FADD.FTZ R53, R53, R6 ;  /* 0x0000000635357221 */ /* 0x000fe20000010000 */
[----:B------:R-:W-:Y:S01]  /*8270*/  F2FP.BF16.PACK_AB R23, R58, R57 ;  /* 0x000000393a17723e */ /* 0x000fe200000010ff */
[----:B------:R-:W-:Y:S01]  /*8280*/  FADD.FTZ R52, R52, R3 ;  /* 0x0000000334347221 */ /* 0x000fe20000010000 */
[----:B------:R-:W-:Y:S01]  /*8290*/  IADD3 R3, R194, -0x1, RZ ;  /* 0xffffffffc2037810 */ /* 0x000fe20007ffe0ff */
[----:B------:R-:W-:Y:S02]  /*82a0*/  FADD.FTZ R54, R54, R53 ;  /* 0x0000003536367221 */ /* 0x000fe40000010000 */
[----:B------:R-:W-:Y:S01]  /*82b0*/  FADD.FTZ R55, R55, R52 ;  /* 0x0000003437377221 */ /* 0x000fe20000010000 */
[----:B------:R-:W-:Y:S01]  /*82c0*/  MOV R194, R3 ;  /* 0x0000000300c27202 */ /* 0x000fe20000000f00 */
[C---:B-----5:R-:W-:Y:S03]  /*82d0*/  HMMA.16816.F32.BF16 R8, R20.reuse, R28, R8 ;  /* 0x0000001c1408723c */ /* 0x060fe60000041808 */
[----:B------:R-:W-:Y:S01]  /*82e0*/  FADD.FTZ R57, R57, R54 ;  /* 0x0000003639397221 */ /* 0x000fe20000010000 */
[----:B------:R-:W-:Y:S01]  /*82f0*/  MOV R3, R0 ;  /* 0x0000000000037202 */ /* 0x000fe20000000f00 */
[----:B------:R-:W-:Y:S02]  /*8300*/  FADD.FTZ R56, R56, R55 ;  /* 0x0000003738387221 */ /* 0x000fe40000010000 */
[----:B------:R-:W-:Y:S01]  /*8310*/  FADD.FTZ R58, R58, R57 ;  /* 0x000000393a3a7221 */ /* 0x000fe20000010000 */
[C---:B------:R-:W-:Y:S01]  /*8320*/  HMMA.16816.F32.BF16 R68, R20.reuse, R30, R68 ;  /* 0x0000001e1444723c */ /* 0x040fe20000041844 */
[----:B------:R-:W3:Y:S07]  /*8330*/  LDSM.16.MT88.4 R28, [R173+0xac00] ;  /* 0x00ac0000ad1c783b */ /* 0x000eee0000004200 */
[C---:B------:R-:W-:Y:S08]  /*8340*/  HMMA.16816.F32.BF16 R72, R20.reuse, R32, R72 ;  /* 0x000000201448723c */ /* 0x040ff00000041848 */
[C---:B------:R-:W-:Y:S01]  /*8350*/  HMMA.16816.F32.BF16 R76, R20.reuse, R34, R76 ;  /* 0x00000022144c723c */ /* 0x040fe2000004184c */
[----:B------:R-:W-:Y:S07]  /*8360*/  LDSM.16.MT88.4 R32, [R173+0xcc00] ;  /* 0x00cc0000ad20783b */ /* 0x000fee0000004200 */
[C---:B-1----:R-:W-:Y:S01]  /*8370*/  HMMA.16816.F32.BF16 R80, R20.reuse, R36, R80 ;  /* 0x000000241450723c */ /* 0x042fe20000041850 */
[----:B------:R-:W1:Y:S07]  /*8380*/  MUFU.EX2 R36, R66 ;  /* 0x0000004200247308 */ /* 0x000e6e0000000800 */
[C---:B------:R-:W-:Y:S08]  /*8390*/  HMMA.16816.F32.BF16 R84, R20.reuse, R38, R84 ;  /* 0x000000261454723c */ /* 0x040ff00000041854 */
[C---:B------:R-:W-:Y:S08]  /*83a0*/  HMMA.16816.F32.BF16 R88, R20.reuse, R40, R88 ;  /* 0x000000281458723c */ /* 0x040ff00000041858 */
[C---:B------:R-:W-:Y:S08]  /*83b0*/  HMMA.16816.F32.BF16 R12, R20.reuse, R42, R12 ;  /* 0x0000002a140c723c */ /* 0x040ff0000004180c */
[C---:B--2---:R-:W-:Y:S08]  /*83c0*/  HMMA.16816.F32.BF16 R92, R20.reuse, R24, R92 ;  /* 0x00000018145c723c */ /* 0x044ff0000004185c */
[C---:B------:R-:W-:Y:S01]  /*83d0*/  HMMA.16816.F32.BF16 R96, R20.reuse, R26, R96 ;  /* 0x0000001a1460723c */ /* 0x040fe20000041860 */
[----:B------:R-:W2:Y:S07]  /*83e0*/  LDSM.16.MT88.4 R24, [R172+0xac00] ;  /* 0x00ac0000ac18783b */ /* 0x000eae0000004200 */
[C---:B------:R-:W-:Y:S08]  /*83f0*/  HMMA.16816.F32.BF16 R16, R20.reuse, R44, R16 ;  /* 0x0000002c1410723c */ /* 0x040ff00000041810 */
[----:B------:R-:W-:Y:S07]  /*8400*/  HMMA.16816.F32.BF16 R100, R20, R46, R100 ;  /* 0x0000002e1464723c */ /* 0x000fee0000041864 */
[----:B----4-:R-:W-:Y:S01]  /*8410*/  F2FP.BF16.PACK_AB R20, R60, R59 ;  /* 0x0000003b3c14723e */ /* 0x010fe200000010ff */
[----:B------:R-:W-:Y:S01]  /*8420*/  FADD.FTZ R59, R59, R56 ;  /* 0x000000383b3b7221 */ /* 0x000fe20000010000 */
[----:B------:R-:W-:Y:S03]  /*8430*/  F2FP.BF16.PACK_AB R21, R62, R61 ;  /* 0x0000003d3e15723e */ /* 0x000fe600000010ff */
[----:B------:R-:W-:Y:S01]  /*8440*/  F2FP.BF16.PACK_AB R22, R195, R64 ;  /* 0x00000040c316723e */ /* 0x000fe200000010ff */
[----:B------:R-:W-:Y:S01]  /*8450*/  FADD.FTZ R61, R61, R58 ;  /* 0x0000003a3d3d7221 */ /* 0x000fe20000010000 */
[----:B-1----:R-:W-:Y:S01]  /*8460*/  F2FP.BF16.PACK_AB R23, R119, R36 ;  /* 0x000000247717723e */ /* 0x002fe200000010ff */
[----:B------:R-:W-:Y:S02]  /*8470*/  FADD.FTZ R59, R60, R59 ;  /* 0x0000003b3c3b7221 */ /* 0x000fe40000010000 */
[----:B------:R-:W-:Y:S02]  /*8480*/  FADD.FTZ R61, R62, R61 ;  /* 0x0000003d3e3d7221 */ /* 0x000fe40000010000 */
[----:B------:R-:W-:Y:S02]  /*8490*/  FADD.FTZ R64, R64, R59 ;  /* 0x0000003b40407221 */ /* 0x000fe40000010000 */
[C---:B---3--:R-:W-:Y:S01]  /*84a0*/  HMMA.16816.F32.BF16 R112, R20.reuse, R28, R8 ;  /* 0x0000001c1470723c */ /* 0x048fe20000041808 */
[----:B------:R-:W1:Y:S02]  /*84b0*/  LDSM.16.MT88.4 R8, [R173+0xec00] ;  /* 0x00ec0000ad08783b */ /* 0x000e640000004200 */
[----:B------:R-:W-:Y:S02]  /*84c0*/  FADD.FTZ R36, R36, R61 ;  /* 0x0000003d24247221 */ /* 0x000fe40000010000 */
[----:B------:R-:W-:Y:S02]  /*84d0*/  FADD.FTZ R195, R195, R64 ;  /* 0x00000040c3c37221 */ /* 0x000fe40000010000 */
[----:B------:R-:W-:Y:S01]  /*84e0*/  FADD.FTZ R196, R119, R36 ;  /* 0x0000002477c47221 */ /* 0x000fe20000010000 */
[C---:B------:R-:W-:Y:S08]  /*84f0*/  HMMA.16816.F32.BF16 R68, R20.reuse, R30, R68 ;  /* 0x0000001e1444723c */ /* 0x040ff00000041844 */
[C---:B--2---:R-:W-:Y:S08]  /*8500*/  HMMA.16816.F32.BF16 R72, R20.reuse, R24, R72 ;  /* 0x000000181448723c */ /* 0x044ff00000041848 */
        /* <DEDUP_REMOVED lines=10> */
[----:B------:R-:W-:-:S07]  /*85b0*/  @P0 BRA `(.L_x_1811) ;  /* 0xffffcba000000947 */ /* 0x000fce000383ffff */
.L_x_1807:
[----:B------:R-:W1:Y:S01]  /*85c0*/  SHFL.BFLY PT, R4, R195, 0x2, 0x1f ;  /* 0x0c401f00c3047f89 */ /* 0x000e6200000e0000 */
[----:B------:R-:W-:Y:S01]  /*85d0*/  MOV R8, 0x3f800000 ;  /* 0x3f80000000087802 */ /* 0x000fe20000000f00 */
[----:B------:R-:W-:Y:S01]  /*85e0*/  ULDC.U8 UR4, c[0x0][0x328] ;  /* 0x0000ca0000047ab9 */ /* 0x000fe20000000000 */
[----:B------:R-:W-:Y:S01]  /*85f0*/  SHF.R.S32.HI R11, RZ, 0x1f, R182 ;  /* 0x0000001fff0b7819 */ /* 0x000fe200000114b6 */
[----:B------:R-:W2:Y:S01]  /*8600*/  SHFL.BFLY PT, R3, R196, 0x2, 0x1f ;  /* 0x0c401f00c4037f89 */ /* 0x000ea200000e0000 */
[----:B------:R-:W-:Y:S01]  /*8610*/  BSSY B0, `(.L_x_1812) ;  /* 0x00000b3000007945 */ /* 0x000fe20003800000 */
[----:B------:R-:W-:-:S02]  /*8620*/  LEA R189, R189, R188, 0x4 ;  /* 0x000000bcbdbd7211 */ /* 0x000fc400078e20ff */
[----:B------:R-:W-:Y:S01]  /*8630*/  LEA.HI R11, R11, R182, RZ, 0x3 ;  /* 0x000000b60b0b7211 */ /* 0x000fe200078f18ff */
[----:B------:R-:W3:Y:S03]  /*8640*/  S2R R32, SR_CTAID.Z ;  /* 0x0000000000207919 */ /* 0x000ee60000002700 */
[----:B------:R-:W-:Y:S01]  /*8650*/  LOP3.LUT R11, R11, 0xfffffff8, RZ, 0xc0, !PT ;  /* 0xfffffff80b0b7812 */ /* 0x000fe200078ec0ff */
[----:B------:R-:W4:Y:S03]  /*8660*/  S2R R34, SR_CTAID.Y ;  /* 0x0000000000227919 */ /* 0x000f260000002600 */
[----:B------:R-:W-:Y:S01]  /*8670*/  IADD3 R11, R182, -R11, RZ ;  /* 0x8000000bb60b7210 */ /* 0x000fe20007ffe0ff */
[----:B-1----:R-:W-:Y:S02]  /*8680*/  FADD.FTZ R7, R4, R195 ;  /* 0x000000c304077221 */ /* 0x002fe40000010000 */
[----:B------:R-:W1:Y:S01]  /*8690*/  S2R R4, SR_TID.X ;  /* 0x0000000000047919 */ /* 0x000e620000002100 */
[----:B--2---:R-:W-:-:S03]  /*86a0*/  FADD.FTZ R10, R3, R196 ;  /* 0x000000c4030a7221 */ /* 0x004fc60000010000 */
[----:B------:R-:W2:Y:S04]  /*86b0*/  SHFL.BFLY PT, R6, R7, 0x1, 0x1f ;  /* 0x0c201f0007067f89 */ /* 0x000ea800000e0000 */
[----:B------:R-:W5:Y:S01]  /*86c0*/  SHFL.BFLY PT, R5, R10, 0x1, 0x1f ;  /* 0x0c201f000a057f89 */ /* 0x000f6200000e0000 */
[----:B-1----:R-:W-:Y:S01]  /*86d0*/  SHF.R.S32.HI R3, RZ, 0x1f, R4 ;  /* 0x0000001fff037819 */ /* 0x002fe20000011404 */
[----:B--2---:R-:W-:-:S03]  /*86e0*/  FADD.FTZ R6, R7, R6 ;  /* 0x0000000607067221 */ /* 0x004fc60000010000 */
[CC--:B------:R-:W-:Y:S02]  /*86f0*/  LEA.HI R9, R3.reuse, R4.reuse, RZ, 0x2 ;  /* 0x0000000403097211 */ /* 0x0c0fe400078f10ff */
[-C--:B------:R-:W-:Y:S01]  /*8700*/  LEA.HI R3, R3, R4.reuse, RZ, 0x5 ;  /* 0x0000000403037211 */ /* 0x080fe200078f28ff */
[----:B-----5:R-:W-:Y:S01]  /*8710*/  FADD.FTZ R5, R10, R5 ;  /* 0x000000050a057221 */ /* 0x020fe20000010000 */
[----:B------:R-:W-:Y:S02]  /*8720*/  FSETP.NE.FTZ.AND P3, PT, R6, RZ, PT ;  /* 0x000000ff0600720b */ /* 0x000fe40003f75000 */
[----:B------:R-:W-:Y:S02]  /*8730*/  LOP3.LUT R9, R9, 0xfffffffc, RZ, 0xc0, !PT ;  /* 0xfffffffc09097812 */ /* 0x000fe400078ec0ff */
[----:B------:R-:W-:Y:S02]  /*8740*/  FSETP.NE.FTZ.AND P2, PT, R5, RZ, PT ;  /* 0x000000ff0500720b */ /* 0x000fe40003f55000 */
[----:B------:R-:W-:-:S02]  /*8750*/  IADD3 R10, -R9, R4, RZ ;  /* 0x00000004090a7210 */ /* 0x000fc40007ffe1ff */
[----:B------:R-:W-:Y:S02]  /*8760*/  MOV R9, 0x3f800000 ;  /* 0x3f80000000097802 */ /* 0x000fe40000000f00 */
[----:B------:R-:W-:Y:S02]  /*8770*/  SHF.R.S32.HI R7, RZ, 0x5, R3 ;  /* 0x00000005ff077819 */ /* 0x000fe40000011403 */
[----:B------:R-:W-:Y:S01]  /*8780*/  LOP3.LUT R3, R3, 0xffffffe0, RZ, 0xc0, !PT ;  /* 0xffffffe003037812 */ /* 0x000fe200078ec0ff */
[----:B------:R-:W1:Y:S01]  /*8790*/  @P3 MUFU.RCP R8, R6 ;  /* 0x0000000600083308 */ /* 0x000e620000001000 */
[----:B------:R-:W-:Y:S02]  /*87a0*/  LEA R7, R7, R10, 0x8 ;  /* 0x0000000a07077211 */ /* 0x000fe400078e40ff */
[----:B------:R-:W-:-:S05]  /*87b0*/  IADD3 R4, -R3, R4, RZ ;  /* 0x0000000403047210 */ /* 0x000fca0007ffe1ff */
        /* <DEDUP_REMOVED lines=8> */
[----:B------:R-:W5:Y:S01]  /*8840*/  @P3 MUFU.LG2 R6, R6 ;  /* 0x0000000600063308 */ /* 0x000f620000000c00 */
        /* <DEDUP_REMOVED lines=28> */
[----:B------:R-:W-:Y:S01]  /*8a10*/  LEA.HI R8, R11, R11, RZ, 0x1 ;  /* 0x0000000b0b087211 */ /* 0x000fe200078f08ff */
[----:B--2---:R-:W-:Y:S01]  /*8a20*/  FMUL.FTZ R115, R9, R115 ;  /* 0x0000007309737220 */ /* 0x004fe20000410000 */
[----:B------:R-:W-:Y:S01]  /*8a30*/  F2FP.BF16.PACK_AB R104, R105, R104 ;  /* 0x000000686968723e */ /* 0x000fe200000010ff */
[C---:B------:R-:W-:Y:S01]  /*8a40*/  FMUL.FTZ R114, R9.reuse, R114 ;  /* 0x0000007209727220 */ /* 0x040fe20000410000 */
[----:B------:R-:W-:Y:S01]  /*8a50*/  LOP3.LUT R10, R8, 0x3fffffe, RZ, 0xc0, !PT ;  /* 0x03fffffe080a7812 */ /* 0x000fe200078ec0ff */
[C---:B------:R-:W-:Y:S01]  /*8a60*/  FMUL.FTZ R71, R9.reuse, R71 ;  /* 0x0000004709477220 */ /* 0x040fe20000410000 */
[----:B------:R-:W-:Y:S01]  /*8a70*/  SHF.R.S32.HI R8, RZ, 0x1, R8 ;  /* 0x00000001ff087819 */ /* 0x000fe20000011408 */
[----:B------:R-:W-:Y:S01]  /*8a80*/  FMUL.FTZ R70, R9, R70 ;  /* 0x0000004609467220 */ /* 0x000fe20000410000 */
[----:B------:R-:W-:Y:S01]  /*8a90*/  IADD3 R10, R11, -R10, RZ ;  /* 0x8000000a0b0a7210 */ /* 0x000fe20007ffe0ff */
[C---:B------:R-:W-:Y:S01]  /*8aa0*/  FMUL.FTZ R75, R9.reuse, R75 ;  /* 0x0000004b094b7220 */ /* 0x040fe20000410000 */
[----:B------:R-:W-:Y:S01]  /*8ab0*/  LOP3.LUT P0, RZ, R8, 0x2, RZ, 0xc0, !PT ;  /* 0x0000000208ff7812 */ /* 0x000fe2000780c0ff */
        /* <DEDUP_REMOVED lines=30> */
[----:B------:R-:W-:Y:S01]  /*8ca0*/  SHF.L.U32 R9, R8, 0x6, RZ ;  /* 0x0000000608097819 */ /* 0x000fe200000006ff */
[----:B------:R-:W-:Y:S01]  /*8cb0*/  IMAD R7, R10, 0x10, R7 ;  /* 0x000000100a077824 */ /* 0x000fe200078e0207 */
[----:B------:R-:W-:Y:S01]  /*8cc0*/  LOP3.LUT R8, R8, 0x1, RZ, 0xc0, !PT ;  /* 0x0000000108087812 */ /* 0x000fe200078ec0ff */
[----:B-1----:R-:W-:Y:S01]  /*8cd0*/  @P2 FMUL.FTZ R35, R5, 0.69314718246459960938 ;  /* 0x3f31721805232820 */ /* 0x002fe20000410000 */
[----:B------:R-:W-:Y:S02]  /*8ce0*/  LOP3.LUT R9, R9, 0xc0, RZ, 0xc0, !PT ;  /* 0x000000c009097812 */ /* 0x000fe400078ec0ff */
[----:B------:R-:W-:Y:S02]  /*8cf0*/  ISETP.NE.U32.AND P1, PT, R8, 0x1, PT ;  /* 0x000000010800780c */ /* 0x000fe40003f25070 */
[----:B------:R-:W-:Y:S02]  /*8d00*/  LEA.HI R10, R9, R9, RZ, 0x1d ;  /* 0x00000009090a7211 */ /* 0x000fe400078fe8ff */
[----:B------:R-:W-:-:S02]  /*8d10*/  MOV R8, 0x20 ;  /* 0x0000002000087802 */ /* 0x000fc40000000f00 */
[----:B------:R-:W-:Y:S02]  /*8d20*/  LEA R7, R7, R10, 0x1 ;  /* 0x0000000a07077211 */ /* 0x000fe400078e08ff */
[----:B------:R-:W-:Y:S02]  /*8d30*/  SEL R8, R8, 0xffffffe0, !P0 ;  /* 0xffffffe008087807 */ /* 0x000fe40004000000 */
[----:B------:R-:W-:Y:S02]  /*8d40*/  SHF.L.U32 R7, R7, 0x1, RZ ;  /* 0x0000000107077819 */ /* 0x000fe400000006ff */
[----:B------:R-:W-:Y:S02]  /*8d50*/  F2FP.BF16.PACK_AB R106, R107, R106 ;  /* 0x0000006a6b6a723e */ /* 0x000fe400000010ff */
[C---:B------:R-:W-:Y:S01]  /*8d60*/  IADD3 R9, R7.reuse, -0x10, RZ ;  /* 0xfffffff007097810 */ /* 0x040fe20007ffe0ff */
[----:B------:R-:W-:Y:S01]  /*8d70*/  STS [R7], R112 ;  /* 0x0000007007007388 */ /* 0x000fe20000000800 */
[----:B------:R-:W-:-:S02]  /*8d80*/  @P1 IADD3 R9, R7, 0x10, RZ ;  /* 0x0000001007091810 */ /* 0x000fc40007ffe0ff */
[----:B------:R-:W-:Y:S01]  /*8d90*/  IADD3 R11, R7, R8, RZ ;  /* 0x00000008070b7210 */ /* 0x000fe20007ffe0ff */
[----:B------:R-:W-:Y:S01]  /*8da0*/  STS [R7+0x200], R114 ;  /* 0x0002007207007388 */ /* 0x000fe20000000800 */
[----:B------:R-:W-:Y:S01]  /*8db0*/  F2FP.BF16.PACK_AB R102, R103, R102 ;  /* 0x000000666766723e */ /* 0x000fe200000010ff */
[----:B------:R-:W-:Y:S01]  /*8dc0*/  IMAD.IADD R33, R8, 0x1, R9 ;  /* 0x0000000108217824 */ /* 0x000fe200078e0209 */
[----:B------:R-:W-:Y:S01]  /*8dd0*/  ISETP.NE.AND P0, PT, RZ, UR4, PT ;  /* 0x00000004ff007c0c */ /* 0x000fe2000bf05270 */
[----:B------:R-:W-:Y:S01]  /*8de0*/  STS [R9], R68 ;  /* 0x0000004409007388 */ /* 0x000fe20000000800 */
[----:B------:R-:W-:Y:S02]  /*8df0*/  LOP3.LUT P1, RZ, R4, 0x3, RZ, 0xc0, !PT ;  /* 0x0000000304ff7812 */ /* 0x000fe4000782c0ff */
[----:B------:R-:W-:Y:S01]  /*8e00*/  MOV R4, 0x7f800000 ;  /* 0x7f80000000047802 */ /* 0x000fe20000000f00 */
[----:B------:R-:W-:Y:S04]  /*8e10*/  STS [R9+0x200], R70 ;  /* 0x0002004609007388 */ /* 0x000fe80000000800 */
[----:B------:R-:W-:Y:S04]  /*8e20*/  STS [R11], R72 ;  /* 0x000000480b007388 */ /* 0x000fe80000000800 */
[----:B------:R-:W-:Y:S01]  /*8e30*/  STS [R11+0x200], R74 ;  /* 0x0002004a0b007388 */ /* 0x000fe20000000800 */
[----:B---3--:R-:W-:-:S02]  /*8e40*/  @P0 IMAD R3, R32, c[0x0][0x234], RZ ;  /* 0x00008d0020030a24 */ /* 0x008fc400078e02ff */
[C---:B----4-:R-:W-:Y:S01]  /*8e50*/  @!P0 IMAD R5, R34.reuse, c[0x0][0x1c0], R32 ;  /* 0x0000700022058a24 */ /* 0x050fe200078e0220 */
[----:B------:R-:W-:Y:S01]  /*8e60*/  STS [R33], R76 ;  /* 0x0000004c21007388 */ /* 0x000fe20000000800 */
[----:B------:R-:W-:Y:S02]  /*8e70*/  @P0 IMAD R3, R34, c[0x0][0x214], R3 ;  /* 0x0000850022030a24 */ /* 0x000fe400078e0203 */
[----:B------:R-:W-:Y:S01]  /*8e80*/  @!P0 IMAD R3, R5, c[0x0][0x214], RZ ;  /* 0x0000850005038a24 */ /* 0x000fe200078e02ff */
        /* <DEDUP_REMOVED lines=12> */
[----:B------:R-:W-:Y:S04]  /*8f50*/  STS [R9+0x2200], R98 ;  /* 0x0022006209007388 */ /* 0x000fe80000000800 */
[----:B------:R-:W-:Y:S04]  /*8f60*/  STS [R11+0x2000], R104 ;  /* 0x002000680b007388 */ /* 0x000fe80000000800 */
[----:B------:R-:W-:Y:S04]  /*8f70*/  STS [R11+0x2200], R106 ;  /* 0x0022006a0b007388 */ /* 0x000fe80000000800 */
[----:B------:R-:W-:Y:S04]  /*8f80*/  STS [R33+0x2000], R100 ;  /* 0x0020006421007388 */ /* 0x000fe80000000800 */
[----:B------:R5:W-:Y:S01]  /*8f90*/  STS [R33+0x2200], R102 ;  /* 0x0022006621007388 */ /* 0x000be20000000800 */
[----:B-1----:R-:W-:Y:S01]  /*8fa0*/  MOV R7, 0x7f800000 ;  /* 0x7f80000000077802 */ /* 0x002fe20000000f00 */
[----:B------:R-:W-:-:S02]  /*8fb0*/  @P2 FFMA.FTZ R7, R0, c[0x0][0x238], R35 ;  /* 0x00008e0000072a23 */ /* 0x000fc40000010023 */
[----:B------:R-:W-:Y:S01]  /*8fc0*/  BAR.SYNC.DEFER_BLOCKING 0x0 ;  /* 0x0000000000007b1d */ /* 0x000fe20000010000 */
[----:B-----5:R-:W-:-:S05]  /*8fd0*/  @P3 FMUL.FTZ R33, R6, 0.69314718246459960938 ;  /* 0x3f31721806213820 */ /* 0x020fca0000410000 */
[----:B------:R1:W2:Y:S01]  /*8fe0*/  LDS.128 R24, [R178] ;  /* 0x00000000b2187984 */ /* 0x0002a20000000c00 */
[----:B------:R-:W-:-:S03]  /*8ff0*/  @P3 FFMA.FTZ R4, R2, c[0x0][0x238], R33 ;  /* 0x00008e0002043a23 */ /* 0x000fc60000010021 */
[----:B------:R1:W3:Y:S04]  /*9000*/  LDS.128 R20, [R178+0x800] ;  /* 0x00080000b2147984 */ /* 0x0002e80000000c00 */
[----:B------:R1:W4:Y:S04]  /*9010*/  LDS.128 R16, [R178+0x1000] ;  /* 0x00100000b2107984 */ /* 0x0003280000000c00 */
[----:B------:R1:W1:Y:S04]  /*9020*/  LDS.128 R12, [R178+0x1800] ;  /* 0x00180000b20c7984 */ /* 0x0002680000000c00 */
[----:B------:R1:W1:Y:S04]  /*9030*/  LDS.128 R8, [R178+0x2000] ;  /* 0x00200000b2087984 */ /* 0x0002680000000c00 */
[----:B------:R1:W1:Y:S01]  /*9040*/  LDS.128 R28, [R178+0x2800] ;  /* 0x00280000b21c7984 */ /* 0x0002620000000c00 */
[----:B------:R-:W-:Y:S05]  /*9050*/  @P1 BRA `(.L_x_1813) ;  /* 0x000000e000001947 */ /* 0x000fea0003800000 */
[----:B------:R-:W5:Y:S01]  /*9060*/  S2R R0, SR_CTAID.X ;  /* 0x0000000000007919 */ /* 0x000f620000002500 */
[----:B------:R-:W-:-:S02]  /*9070*/  IMAD.MOV.U32 R5, RZ, RZ, -0x40 ;  /* 0xffffffc0ff057424 */ /* 0x000fc400078e00ff */
[C---:B-----5:R-:W-:Y:S01]  /*9080*/  IMAD R2, R0.reuse, 0x40, R3 ;  /* 0x0000004000027824 */ /* 0x060fe200078e0203 */
[----:B------:R-:W-:Y:S01]  /*9090*/  IADD3 R3, R189, 0x8, RZ ;  /* 0x00000008bd037810 */ /* 0x000fe20007ffe0ff */
[----:B------:R-:W-:-:S03]  /*90a0*/  IMAD R6, R0, R5, c[0x0][0x214] ;  /* 0x0000850000067624 */ /* 0x000fc600078e0205 */
        /* <DEDUP_REMOVED lines=9> */
.L_x_1813:
[----:B------:R-:W-:Y:S05]  /*9140*/  BSYNC B0 ;  /* 0x0000000000007941 */ /* 0x000fea0003800000 */
.L_x_1812:
[----:B------:R-:W5:Y:S01]  /*9150*/  S2R R3, SR_CTAID.X ;  /* 0x0000000000037919 */ /* 0x000f620000002500 */
[----:B----4-:R-:W-:Y:S02]  /*9160*/  MOV R4, R180 ;  /* 0x000000b400047202 */ /* 0x010fe40000000f00 */
[----:B------:R-:W-:Y:S02]  /*9170*/  MOV R5, R181 ;  /* 0x000000b500057202 */ /* 0x000fe40000000f00 */
[----:B------:R-:W-:Y:S02]  /*9180*/  SHF.R.S32.HI R2, RZ, 0x1f, R34 ;  /* 0x0000001fff027819 */ /* 0x000fe40000011422 */
[----:B-----5:R-:W-:-:S04]  /*9190*/  SHF.L.U32 R3, R3, 0x6, RZ ;  /* 0x0000000603037819 */ /* 0x020fc800000006ff */
[----:B------:R-:W-:Y:S01]  /*91a0*/  SHF.R.S32.HI R0, RZ, 0x1f, R3 ;  /* 0x0000001fff007819 */ /* 0x000fe20000011403 */
[----:B------:R-:W-:-:S04]  /*91b0*/  IMAD.WIDE.U32 R4, R3, c[0x0][0x1e8], R4 ;  /* 0x00007a0003047a25 */ /* 0x000fc800078e0004 */
[----:B------:R-:W-:-:S04]  /*91c0*/  IMAD R0, R0, c[0x0][0x1e8], RZ ;  /* 0x00007a0000007a24 */ /* 0x000fc800078e02ff */
[----:B------:R-:W-:Y:S02]  /*91d0*/  IMAD R0, R3, c[0x0][0x1ec], R0 ;  /* 0x00007b0003007a24 */ /* 0x000fe400078e0200 */
[----:B------:R-:W-:Y:S02]  /*91e0*/  IMAD R3, R2, c[0x0][0x1e0], RZ ;  /* 0x0000780002037a24 */ /* 0x000fe400078e02ff */
[----:B------:R-:W-:Y:S01]  /*91f0*/  IMAD.IADD R5, R0, 0x1, R5 ;  /* 0x0000000100057824 */ /* 0x000fe200078e0205 */
[----:B------:R-:W-:Y:S01]  /*9200*/  SHF.R.S32.HI R0, RZ, 0x1f, R32 ;  /* 0x0000001fff007819 */ /* 0x000fe20000011420 */
[C---:B------:R-:W-:Y:S02]  /*9210*/  IMAD R3, R34.reuse, c[0x0][0x1e4], R3 ;  /* 0x0000790022037a24 */ /* 0x040fe400078e0203 */
[----:B------:R-:W-:-:S04]  /*9220*/  IMAD.WIDE.U32 R34, R34, c[0x0][0x1e0], R4 ;  /* 0x0000780022227a25 */ /* 0x000fc800078e0004 */
[----:B------:R-:W-:Y:S01]  /*9230*/  IMAD R5, R0, c[0x0][0x1f0], RZ ;  /* 0x00007c0000057a24 */ /* 0x000fe200078e02ff */
[----:B------:R-:W-:Y:S01]  /*9240*/  IADD3 R35, R3, R35, RZ ;  /* 0x0000002303237210 */ /* 0x000fe20007ffe0ff */
[----:B------:R-:W-:Y:S01]  /*9250*/  IMAD R3, R183, c[0x0][0x1e8], RZ ;  /* 0x00007a00b7037a24 */ /* 0x000fe200078e02ff */
[----:B------:R-:W-:Y:S01]  /*9260*/  MOV R0, c[0x0][0x1ec] ;  /* 0x00007b0000007a02 */ /* 0x000fe20000000f00 */
[C---:B------:R-:W-:Y:S02]  /*9270*/  IMAD R5, R32.reuse, c[0x0][0x1f4], R5 ;  /* 0x00007d0020057a24 */ /* 0x040fe400078e0205 */
[----:B------:R-:W-:-:S04]  /*9280*/  IMAD.WIDE.U32 R32, R32, c[0x0][0x1f0], R34 ;  /* 0x00007c0020207a25 */ /* 0x000fc800078e0022 */
[----:B------:R-:W-:Y:S01]  /*9290*/  IMAD R3, R182, c[0x0][0x1ec], R3 ;  /* 0x00007b00b6037a24 */ /* 0x000fe200078e0203 */
[----:B------:R-:W-:-:S05]  /*92a0*/  IADD3 R33, R5, R33, RZ ;  /* 0x0000002105217210 */ /* 0x000fca0007ffe0ff */
[----:B------:R-:W-:-:S04]  /*92b0*/  IMAD.WIDE.U32 R182, R182, c[0x0][0x1e8], R32 ;  /* 0x00007a00b6b67a25 */ /* 0x000fc800078e0020 */
[----:B------:R-:W-:Y:S01]  /*92c0*/  IMAD.IADD R2, R3, 0x1, R183 ;  /* 0x0000000103027824 */ /* 0x000fe200078e02b7 */
[C---:B------:R-:W-:Y:S02]  /*92d0*/  LEA R4, P0, R182.reuse, c[0x0][0x1d0], 0x1 ;  /* 0x00007400b6047a11 */ /* 0x040fe400078008ff */
[----:B------:R-:W-:Y:S02]  /*92e0*/  MOV R3, c[0x0][0x1e8] ;  /* 0x00007a0000037a02 */ /* 0x000fe40000000f00 */
[----:B------:R-:W-:Y:S02]  /*92f0*/  LEA.HI.X R5, R182, c[0x0][0x1d4], R2, 0x1, P0 ;  /* 0x00007500b6057a11 */ /* 0x000fe400000f0c02 */
[----:B------:R-:W-:-:S03]  /*9300*/  LEA R2, P0, R3, R4, 0x6 ;  /* 0x0000000403027211 */ /* 0x000fc600078030ff */
[----:B--2---:R-:W-:Y:S01]  /*9310*/  STG.E.128 [R4.64], R24 ;  /* 0x0000001804007986 */ /* 0x004fe2000c101d0c */
[----:B------:R-:W-:-:S03]  /*9320*/  LEA.HI.X R3, R3, R5, R0, 0x6, P0 ;  /* 0x0000000503037211 */ /* 0x000fc600000f3400 */
[----:B------:R-:W-:Y:S04]  /*9330*/  STG.E.128 [R4.64+0x40], R16 ;  /* 0x0000401004007986 */ /* 0x000fe8000c101d0c */
[----:B-1----:R-:W-:Y:S04]  /*9340*/  STG.E.128 [R4.64+0x80], R8 ;  /* 0x0000800804007986 */ /* 0x002fe8000c101d0c */
[----:B---3--:R-:W-:Y:S04]  /*9350*/  STG.E.128 [R2.64], R20 ;  /* 0x0000001402007986 */ /* 0x008fe8000c101d0c */
[----:B------:R-:W-:Y:S04]  /*9360*/  STG.E.128 [R2.64+0x40], R12 ;  /* 0x0000400c02007986 */ /* 0x000fe8000c101d0c */
[----:B------:R-:W-:Y:S01]  /*9370*/  STG.E.128 [R2.64+0x80], R28 ;  /* 0x0000801c02007986 */ /* 0x000fe2000c101d0c */
[----:B------:R-:W-:Y:S05]  /*9380*/  EXIT ;  /* 0x000000000000794d */ /* 0x000fea0003800000 */
.L_x_1814:
        /* <DEDUP_REMOVED lines=15> */
.L_x_6326:


//--------------------- .text._ZN5flash24flash_fwd_splitkv_kernelI23Flash_fwd_kernel_traitsILi96ELi64ELi128ELi4ELb0ELb0EN7cutlass10bfloat16_tE19Flash_kernel_traitsILi96ELi64ELi128ELi4ES3_EELb1ELb0ELb0ELb1ELb1ELb1ELb0ELb0EEEvNS_16Flash_fwd_paramsE --------------------------
	.section	.text._ZN5flash24flash_fwd_splitkv_kernelI23Flash_fwd_kernel_traitsILi96ELi64ELi128ELi4ELb0ELb0EN7cutlass10bfloat16_tE19Flash_kernel_traitsILi96ELi64ELi128ELi4ES3_EELb1ELb0ELb0ELb1ELb1ELb1ELb0ELb0EEEvNS_16Flash_fwd_paramsE,"ax",@progbits
	.sectioninfo	@"SHI_REGISTERS=255"
	.align	128
        .global         _ZN5flash24flash_fwd_splitkv_kernelI23Flash_fwd_kernel_traitsILi96ELi64ELi128ELi4ELb0ELb0EN7cutlass10bfloat16_tE19Flash_kernel_traitsILi96ELi64ELi128ELi4ES3_EELb1ELb0ELb0ELb1ELb1ELb1ELb0ELb0EEEvNS_16Flash_fwd_paramsE
        .type           _ZN5flash24flash_fwd_splitkv_kernelI23Flash_fwd_kernel_traitsILi96ELi64ELi128ELi4ELb0ELb0EN7cutlass10bfloat16_tE19Flash_kernel_traitsILi96ELi64ELi128ELi4ES3_EELb1ELb0ELb0ELb1ELb1ELb1ELb0ELb0EEEvNS_16Flash_fwd_paramsE,@function
        .size           _ZN5flash24flash_fwd_splitkv_kernelI23Flash_fwd_kernel_traitsILi96ELi64ELi128ELi4ELb0ELb0EN7cutlass10bfloat16_tE19Flash_kernel_traitsILi96ELi64ELi128ELi4ES3_EELb1ELb0ELb0ELb1ELb1ELb1ELb0ELb0EEEvNS_16Flash_fwd_paramsE,(.L_x_6327 - _ZN5flash24flash_fwd_splitkv_kernelI23Flash_fwd_kernel_traitsILi96ELi64ELi128ELi4ELb0ELb0EN7cutlass10bfloat16_tE19Flash_kernel_traitsILi96ELi64ELi128ELi4ES3_EELb1ELb0ELb0ELb1ELb1ELb1ELb0ELb0EEEvNS_16Flash_fwd_paramsE)
        .other          _ZN5flash24flash_fwd_splitkv_kernelI23Flash_fwd_kernel_traitsILi96ELi64ELi128ELi4ELb0ELb0EN7cutlass10bfloat16_tE19Flash_kernel_traitsILi96ELi64ELi128ELi4ES3_EELb1ELb0ELb0ELb1ELb1ELb1ELb0ELb0EEEvNS_16Flash_fwd_paramsE,@"STO_CUDA_ENTRY STV_DEFAULT"
_ZN5flash24flash_fwd_splitkv_kernelI23Flash_fwd_kernel_traitsILi96ELi64ELi128ELi4ELb0ELb0EN7cutlass10bfloat16_tE19Flash_kernel_traitsILi96ELi64ELi128ELi4ES3_EELb1ELb0ELb0ELb1ELb1ELb1ELb0ELb0EEEvNS_16Flash_fwd_paramsE:
.text._ZN5flash24flash_fwd_splitkv_kernelI23Flash_fwd_kernel_traitsILi96ELi64ELi128ELi4ELb0ELb0EN7cutlass10bfloat16_tE19Flash_kernel_traitsILi96ELi64ELi128ELi4ES3_EELb1ELb0ELb0ELb1ELb1ELb1ELb0ELb0EEEvNS_16Flash_fwd_paramsE:
        /* <DEDUP_REMOVED lines=48> */
[----:B------:R-:W-:Y:S01]  /*0300*/  LOP3.LUT P3, RZ, R126, 0x3, RZ, 0xc0, !PT ;  /* 0x000000037eff7812 */ /* 0x000fe2000786c0ff */
[----:B------:R-:W-:Y:S01]  /*0310*/  IMAD R0, R0, c[0x0][0x1e8], RZ ;  /* 0x00007a0000007a24 */ /* 0x000fe200078e02ff */
[----:B------:R-:W-:Y:S02]  /*0320*/  LOP3.LUT R3, R2, 0x1ffffffc, RZ, 0xc0, !PT ;  /* 0x1ffffffc02037812 */ /* 0x000fe400078ec0ff */
[----:B------:R-:W-:Y:S01]  /*0330*/  SHF.R.S32.HI R2, RZ, 0x2, R2 ;  /* 0x00000002ff027819 */ /* 0x000fe20000011402 */
[----:B------:R-:W-:Y:S01]  /*0340*/  IMAD R7, R129, c[0x0][0x1ec], R0 ;  /* 0x00007b0081077a24 */ /* 0x000fe200078e0200 */
[----:B------:R-:W-:Y:S01]  /*0350*/  SHF.R.S32.HI R0, RZ, 0x1f, R17 ;  /* 0x0000001fff007819 */ /* 0x000fe20000011411 */
[----:B------:R-:W-:Y:S01]  /*0360*/  IMAD.IADD R4, R126, 0x1, -R3 ;  /* 0x000000017e047824 */ /* 0x000fe200078e0a03 */
[----:B------:R-:W-:-:S03]  /*0370*/  SHF.R.S32.HI R3, RZ, 0x1f, R28 ;  /* 0x0000001fff037819 */ /* 0x000fc6000001141c */
[----:B------:R-:W-:Y:S02]  /*0380*/  IMAD.SHL.U32 R4, R4, 0x8, RZ ;  /* 0x0000000804047824 */ /* 0x000fe400078e00ff */
[----:B------:R-:W-:Y:S02]  /*0390*/  IMAD R3, R3, c[0x0][0x1e0], RZ ;  /* 0x0000780003037a24 */ /* 0x000fe400078e02ff */
[----:B------:R-:W-:Y:S01]  /*03a0*/  IMAD R0, R0, c[0x0][0x1f0], RZ ;  /* 0x00007c0000007a24 */ /* 0x000fe200078e02ff */
[----:B------:R-:W-:Y:S01]  /*03b0*/  SHF.R.S32.HI R5, RZ, 0x1f, R4 ;  /* 0x0000001fff057819 */ /* 0x000fe20000011404 */
[----:B------:R-:W-:-:S04]  /*03c0*/  IMAD R3, R28, c[0x0][0x1e4], R3 ;  /* 0x000079001c037a24 */ /* 0x000fc800078e0203 */
[----:B------:R-:W-:-:S04]  /*03d0*/  IMAD.WIDE.U32 R4, R129, c[0x0][0x1e8], R4 ;  /* 0x00007a0081047a25 */ /* 0x000fc800078e0004 */
[----:B------:R-:W-:-:S04]  /*03e0*/  IMAD.IADD R5, R5, 0x1, R7 ;  /* 0x0000000105057824 */ /* 0x000fc800078e0207 */
[----:B------:R-:W-:-:S04]  /*03f0*/  IMAD.WIDE.U32 R4, R28, c[0x0][0x1e0], R4 ;  /* 0x000078001c047a25 */ /* 0x000fc800078e0004 */
[----:B------:R-:W-:Y:S01]  /*0400*/  IMAD R28, R28, c[0x0][0x1c0], R17 ;  /* 0x000070001c1c7a24 */ /* 0x000fe200078e0211 */
[----:B------:R-:W-:Y:S01]  /*0410*/  IADD3 R5, R5, R3, RZ ;  /* 0x0000000305057210 */ /* 0x000fe20007ffe0ff */
[----:B------:R-:W-:Y:S01]  /*0420*/  IMAD R3, R17, c[0x0][0x1f4], R0 ;  /* 0x00007d0011037a24 */ /* 0x000fe200078e0200 */
[----:B------:R-:W-:-:S03]  /*0430*/  SHF.R.S32.HI R0, RZ, 0x1f, R2 ;  /* 0x0000001fff007819 */ /* 0x000fc60000011402 */
[----:B------:R-:W-:-:S04]  /*0440*/  IMAD.WIDE.U32 R4, R17, c[0x0][0x1f0], R4 ;  /* 0x00007c0011047a25 */ /* 0x000fc800078e0004 */
[----:B------:R-:W-:Y:S02]  /*0450*/  IMAD R7, R0, c[0x0][0x1e8], RZ ;  /* 0x00007a0000077a24 */ /* 0x000fe400078e02ff */
        /* <DEDUP_REMOVED lines=33> */
.L_x_1815:
        /* <DEDUP_REMOVED lines=19> */
.L_x_1816:
[----:B-1----:R-:W-:Y:S01]  /*07a0*/  IABS R2, c[0x0][0x2d0] ;  /* 0x0000b40000027a13 */ /* 0x002fe20000000000 */
[----:B------:R-:W-:Y:S05]  /*07b0*/  @P6 BRA `(.L_x_1817) ;  /* 0x0000049000006947 */ /* 0x000fea0003800000 */
[----:B------:R-:W1:Y:S01]  /*07c0*/  I2F.RP R6, R2 ;  /* 0x0000000200067306 */ /* 0x000e620000209400 */
[----:B------:R-:W-:Y:S01]  /*07d0*/  IMAD.MOV.U32 R4, RZ, RZ, RZ ;  /* 0x000000ffff047224 */ /* 0x000fe200078e00ff */
[----:B------:R-:W-:-:S04]  /*07e0*/  LEA R11, R120, 0xffffff80, 0x7 ;  /* 0xffffff80780b7811 */ /* 0x000fc800078e38ff */
[----:B-----5:R-:W-:Y:S02]  /*07f0*/  IABS R0, R11 ;  /* 0x0000000b00007213 */ /* 0x020fe40000000000 */
        /* <DEDUP_REMOVED lines=20> */
[----:B------:R-:W-:-:S05]  /*0940*/  IMAD.WIDE R12, R3, 0x4, R182 ;  /* 0x00000004030c7825 */ /* 0x000fca00078e02b6 */
[----:B------:R1:W2:Y:S01]  /*0950*/  LDG.E R6, [R12.64] ;  /* 0x0000000c0c067981 */ /* 0x0002a2000c1e1900 */
        /* <DEDUP_REMOVED lines=28> */
[----:B-1----:R-:W-:-:S04]  /*0b20*/  IMAD R13, R8, c[0x0][0x1b0], RZ ;  /* 0x00006c00080d7a24 */ /* 0x002fc800078e02ff */
        /* <DEDUP_REMOVED lines=9> */
[C---:B------:R-:W-:Y:S01]  /*0bc0*/  IMAD R3, R11.reuse, c[0x0][0x19c], R0 ;  /* 0x000067000b037a24 */ /* 0x040fe200078e0200 */
[----:B------:R-:W-:Y:S01]  /*0bd0*/  MOV R14, R6 ;  /* 0x00000006000e7202 */ /* 0x000fe20000000f00 */
[----:B------:R-:W-:-:S04]  /*0be0*/  IMAD.WIDE.U32 R4, R11, c[0x0][0x198], R4 ;  /* 0x000066000b047a25 */ /* 0x000fc800078e0004 */
[----:B------:R-:W-:Y:S02]  /*0bf0*/  IMAD.IADD R5, R5, 0x1, R3 ;  /* 0x0000000105057824 */ /* 0x000fe400078e0203 */
[----:B------:R-:W-:Y:S02]  /*0c00*/  IMAD.IADD R15, R7, 0x1, R15 ;  /* 0x00000001070f7824 */ /* 0x000fe400078e020f */
[----:B------:R-:W-:-:S04]  /*0c10*/  IMAD.WIDE.U32 R4, R10, c[0x0][0x1b0], R4 ;  /* 0x00006c000a047a25 */ /* 0x000fc800078e0004 */
[----:B------:R-:W-:Y:S01]  /*0c20*/  IMAD.MOV.U32 R12, RZ, RZ, R4 ;  /* 0x000000ffff0c7224 */ /* 0x000fe200078e0004 */
[----:B------:R-:W-:Y:S01]  /*0c30*/  IADD3 R13, R5, R13, RZ ;  /* 0x0000000d050d7210 */ /* 0x000fe20007ffe0ff */
[----:B------:R-:W-:Y:S05]  /*0c40*/  BRA `(.L_x_1818) ;  /* 0x0000035000007947 */ /* 0x000fea0003800000 */
.L_x_1817:
[----:B------:R-:W-:Y:S02]  /*0c50*/  IABS R8, c[0x0][0x1c8] ;  /* 0x0000720000087a13 */ /* 0x000fe40000000000 */
[----:B------:R-:W-:Y:S02]  /*0c60*/  LEA R11, R120, 0xffffff80, 0x7 ;  /* 0xffffff80780b7811 */ /* 0x000fe400078e38ff */
[----:B------:R-:W1:Y:S01]  /*0c70*/  I2F.RP R5, R8 ;  /* 0x0000000800057306 */ /* 0x000e620000209400 */
[----:B-----5:R-:W-:Y:S02]  /*0c80*/  SHF.R.S32.HI R15, RZ, 0x1f, R0 ;  /* 0x0000001fff0f7819 */ /* 0x020fe40000011400 */
[----:B------:R-:W-:-:S05]  /*0c90*/  SHF.R.S32.HI R9, RZ, 0x1f, R11 ;  /* 0x0000001fff097819 */ /* 0x000fca000001140b */
        /* <DEDUP_REMOVED lines=8> */
[----:B------:R-:W-:Y:S02]  /*0d20*/  MOV R4, R3 ;  /* 0x0000000300047202 */ /* 0x000fe40000000f00 */
[----:B------:R-:W-:-:S03]  /*0d30*/  IADD3 R6, P1, R12, R11, RZ ;  /* 0x0000000b0c067210 */ /* 0x000fc60007f3e0ff */
[----:B------:R-:W-:-:S04]  /*0d40*/  IMAD.HI.U32 R10, R7, R4, RZ ;  /* 0x00000004070a7227 */ /* 0x000fc800078e00ff */
        /* <DEDUP_REMOVED lines=31> */
[----:B------:R-:W-:Y:S01]  /*0f40*/  IMAD.WIDE.U32 R12, R10, c[0x0][0x1b0], R6 ;  /* 0x00006c000a0c7a25 */ /* 0x000fe200078e0006 */
[----:B------:R-:W-:-:S03]  /*0f50*/  MOV R14, R4 ;  /* 0x00000004000e7202 */ /* 0x000fc60000000f00 */
[----:B------:R-:W-:Y:S02]  /*0f60*/  IMAD R3, R10, c[0x0][0x1b4], R3 ;  /* 0x00006d000a037a24 */ /* 0x000fe400078e0203 */
[----:B------:R-:W-:-:S03]  /*0f70*/  IMAD R15, R0, c[0x0][0x18c], R15 ;  /* 0x00006300000f7a24 */ /* 0x000fc600078e020f */
[----:B------:R-:W-:Y:S01]  /*0f80*/  IADD3 R13, R13, R3, RZ ;  /* 0x000000030d0d7210 */ /* 0x000fe20007ffe0ff */
[----:B------:R-:W-:Y:S02]  /*0f90*/  IMAD.IADD R15, R5, 0x1, R15 ;  /* 0x00000001050f7824 */ /* 0x000fe400078e020f */
.L_x_1818:
[----:B------:R-:W-:Y:S01]  /*0fa0*/  SHF.R.S32.HI R127, RZ, 0x1f, R126 ;  /* 0x0000001fff7f7819 */ /* 0x000fe2000001147e */
[----:B------:R-:W-:Y:S01]  /*0fb0*/  ULDC.64 UR6, c[0x0][0x198] ;  /* 0x0000660000067ab9 */ /* 0x000fe20000000a00 */
[----:B------:R-:W-:Y:S01]  /*0fc0*/  SHF.R.S32.HI R3, RZ, 0x1f, R28 ;  /* 0x0000001fff037819 */ /* 0x000fe2000001141c */
[----:B------:R-:W-:Y:S01]  /*0fd0*/  USHF.L.U32 UR9, UR6, 0x6, URZ ;  /* 0x0000000606097899 */ /* 0x000fe2000800063f */
[CC--:B------:R-:W-:Y:S01]  /*0fe0*/  LEA.HI R27, R127.reuse, R126.reuse, RZ, 0x2 ;  /* 0x0000007e7f1b7211 */ /* 0x0c0fe200078f10ff */
[----:B------:R-:W-:Y:S01]  /*0ff0*/  UMOV UR8, 0x6 ;  /* 0x0000000600087882 */ /* 0x000fe20000000000 */
[-C--:B------:R-:W-:Y:S01]  /*1000*/  LEA.HI R6, R127, R126.reuse, RZ, 0x3 ;  /* 0x0000007e7f067211 */ /* 0x080fe200078f18ff */
[----:B------:R-:W-:Y:S01]  /*1010*/  IMAD R3, R3, c[0x0][0x178], RZ ;  /* 0x00005e0003037a24 */ /* 0x000fe200078e02ff */
[----:B------:R-:W-:Y:S01]  /*1020*/  LOP3.LUT R5, R27, 0xfffffffc, RZ, 0xc0, !PT ;  /* 0xfffffffc1b057812 */ /* 0x000fe200078ec0ff */
[----:B------:R-:W-:Y:S01]  /*1030*/  USHF.L.U64.HI UR7, UR6, UR8, UR7 ;  /* 0x0000000806077299 */ /* 0x000fe20008010207 */
[----:B------:R-:W-:Y:S01]  /*1040*/  SHF.R.S32.HI R19, RZ, 0x3, R6 ;  /* 0x00000003ff137819 */ /* 0x000fe20000011406 */
[----:B------:R-:W-:Y:S01]  /*1050*/  IMAD R3, R28, c[0x0][0x17c], R3 ;  /* 0x00005f001c037a24 */ /* 0x000fe200078e0203 */
[----:B------:R-:W-:Y:S01]  /*1060*/  LEA.HI R25, R127, R126, RZ, 0x4 ;  /* 0x0000007e7f197211 */ /* 0x000fe200078f20ff */
[----:B------:R-:W-:Y:S01]  /*1070*/  IMAD.IADD R178, R126, 0x1, -R5 ;  /* 0x000000017eb27824 */ /* 0x000fe200078e0a05 */
[----:B------:R-:W-:Y:S01]  /*1080*/  SHF.R.S32.HI R180, RZ, 0x2, R27 ;  /* 0x00000002ffb47819 */ /* 0x000fe2000001141b */
[----:B------:R-:W-:Y:S01]  /*1090*/  IMAD.SHL.U32 R19, R19, 0x40, RZ ;  /* 0x0000004013137824 */ /* 0x000fe200078e00ff */
[----:B------:R-:W-:Y:S01]  /*10a0*/  SHF.R.S32.HI R4, RZ, 0x4, R25 ;  /* 0x00000004ff047819 */ /* 0x000fe20000011419 */
[----:B------:R-:W-:Y:S01]  /*10b0*/  IMAD.SHL.U32 R178, R178, 0x8, RZ ;  /* 0x00000008b2b27824 */ /* 0x000fe200078e00ff */
[----:B------:R-:W-:Y:S01]  /*10c0*/  LEA.HI R27, R27, R180, RZ, 0x1 ;  /* 0x000000b41b1b7211 */ /* 0x000fe200078f08ff */
[----:B------:R-:W-:Y:S01]  /*10d0*/  ULDC.64 UR4, c[0x0][0x1a0] ;  /* 0x0000680000047ab9 */ /* 0x000fe20000000a00 */
[----:B------:R-:W-:Y:S01]  /*10e0*/  LEA.HI R7, R25, R4, RZ, 0x1 ;  /* 0x0000000419077211 */ /* 0x000fe200078f08ff */
[----:B------:R-:W-:Y:S01]  /*10f0*/  USHF.L.U32 UR10, UR4, 0x6, URZ ;  /* 0x00000006040a7899 */ /* 0x000fe2000800063f */
[----:B------:R-:W-:Y:S01]  /*1100*/  LOP3.LUT R19, R19, 0xc0, RZ, 0xc0, !PT ;  /* 0x000000c013137812 */ /* 0x000fe200078ec0ff */
[----:B------:R-:W-:Y:S01]  /*1110*/  USHF.L.U64.HI UR5, UR4, UR8, UR5 ;  /* 0x0000000804057299 */ /* 0x000fe20008010205 */
[----:B------:R-:W-:-:S02]  /*1120*/  SHF.R.S32.HI R179, RZ, 0x1f, R178 ;  /* 0x0000001fffb37819 */ /* 0x000fc400000114b2 */
[----:B------:R-:W-:Y:S02]  /*1130*/  LOP3.LUT R25, R25, 0xfffffff0, RZ, 0xc0, !PT ;  /* 0xfffffff019197812 */ /* 0x000fe400078ec0ff */
[----:B------:R-:W-:Y:S01]  /*1140*/  LEA.HI R127, R127, R126, RZ, 0x5 ;  /* 0x0000007e7f7f7211 */ /* 0x000fe200078f28ff */
[----:B------:R-:W-:Y:S01]  /*1150*/  IMAD.WIDE.U32 R28, R28, c[0x0][0x178], R178 ;  /* 0x00005e001c1c7a25 */ /* 0x000fe200078e00b2 */
[----:B------:R-:W-:Y:S02]  /*1160*/  LOP3.LUT R27, R27, 0x7fffffe, RZ, 0xc0, !PT ;  /* 0x07fffffe1b1b7812 */ /* 0x000fe400078ec0ff */
[----:B------:R-:W-:Y:S01]  /*1170*/  LOP3.LUT R21, R6, 0xfffffff8, RZ, 0xc0, !PT ;  /* 0xfffffff806157812 */ /* 0x000fe200078ec0ff */
[----:B------:R-:W-:Y:S01]  /*1180*/  IMAD.IADD R25, R126, 0x1, -R25 ;  /* 0x000000017e197824 */ /* 0x000fe200078e0a19 */
[----:B------:R-:W-:Y:S01]  /*1190*/  LOP3.LUT R0, R19, 0x18, R178, 0xf8, !PT ;  /* 0x0000001813007812 */ /* 0x000fe200078ef8b2 */
[----:B------:R-:W-:Y:S01]  /*11a0*/  IMAD.IADD R27, R180, 0x1, -R27 ;  /* 0x00000001b41b7824 */ /* 0x000fe200078e0a1b */
[----:B------:R-:W-:Y:S01]  /*11b0*/  SHF.R.U32.HI R19, RZ, 0x3, R19 ;  /* 0x00000003ff137819 */ /* 0x000fe20000011613 */
[----:B------:R-:W-:Y:S01]  /*11c0*/  IMAD.IADD R21, R126, 0x1, -R21 ;  /* 0x000000017e157824 */ /* 0x000fe200078e0a15 */
[----:B------:R-:W-:Y:S01]  /*11d0*/  SHF.R.S32.HI R128, RZ, 0x5, R127 ;  /* 0x00000005ff807819 */ /* 0x000fe2000001147f */
[----:B------:R-:W-:Y:S01]  /*11e0*/  IMAD.IADD R29, R29, 0x1, R3 ;  /* 0x000000011d1d7824 */ /* 0x000fe200078e0203 */
[----:B------:R-:W-:-:S02]  /*11f0*/  LOP3.LUT R7, R7, 0xfffffffe, RZ, 0xc0, !PT ;  /* 0xfffffffe07077812 */ /* 0x000fc400078ec0ff */
[----:B------:R-:W-:Y:S01]  /*1200*/  LOP3.LUT R19, R0, R19, RZ, 0x3c, !PT ;  /* 0x0000001300137212 */ /* 0x000fe200078e3cff */
[----:B------:R-:W-:Y:S01]  /*1210*/  IMAD R16, R128, 0x8, R27 ;  /* 0x0000000880107824 */ /* 0x000fe200078e021b */
[----:B------:R-:W-:Y:S01]  /*1220*/  SHF.R.S32.HI R0, RZ, 0x1f, R25 ;  /* 0x0000001fff007819 */ /* 0x000fe20000011419 */
[----:B------:R-:W-:Y:S01]  /*1230*/  IMAD.IADD R7, R4, 0x1, -R7 ;  /* 0x0000000104077824 */ /* 0x000fe200078e0a07 */
[----:B------:R-:W-:Y:S01]  /*1240*/  SHF.R.S32.HI R3, RZ, 0x1f, R17 ;  /* 0x0000001fff037819 */ /* 0x000fe20000011411 */
[----:B------:R-:W-:Y:S01]  /*1250*/  IMAD.U32 R16, R16, 0x20, R19 ;  /* 0x0000002010107824 */ /* 0x000fe200078e0013 */
[----:B------:R-:W-:Y:S01]  /*1260*/  LEA.HI R4, R21, R21, RZ, 0x1 ;  /* 0x0000001515047211 */ /* 0x000fe200078f08ff */
[----:B------:R-:W-:Y:S01]  /*1270*/  IMAD R19, R8, c[0x0][0x1b8], RZ ;  /* 0x00006e0008137a24 */ /* 0x000fe200078e02ff */
[----:B------:R-:W-:Y:S01]  /*1280*/  IADD3 R14, P0, R178, R14, RZ ;  /* 0x0000000eb20e7210 */ /* 0x000fe20007f1e0ff */
[----:B------:R-:W-:Y:S01]  /*1290*/  IMAD R8, R3, c[0x0][0x1a8], RZ ;  /* 0x00006a0003087a24 */ /* 0x000fe200078e02ff */
[----:B------:R-:W-:Y:S01]  /*12a0*/  SHF.R.S32.HI R181, RZ, 0x1f, R180 ;  /* 0x0000001fffb57819 */ /* 0x000fe200000114b4 */
[----:B------:R-:W-:Y:S01]  /*12b0*/  IMAD.WIDE.U32 R28, R17, c[0x0][0x1a8], R28 ;  /* 0x00006a00111c7a25 */ /* 0x000fe200078e001c */
[----:B------:R-:W-:-:S02]  /*12c0*/  LEA.HI R5, R0, R25, RZ, 0x3 ;  /* 0x0000001900057211 */ /* 0x000fc400078f18ff */
[----:B------:R-:W-:Y:S01]  /*12d0*/  LOP3.LUT R0, R4, 0x3fffffe, RZ, 0xc0, !PT ;  /* 0x03fffffe04007812 */ /* 0x000fe200078ec0ff */
[----:B------:R-:W-:Y:S01]  /*12e0*/  IMAD.X R15, R179, 0x1, R15, P0 ;  /* 0x00000001b30f7824 */ /* 0x000fe200000e060f */
[----:B------:R-:W-:Y:S01]  /*12f0*/  IADD3 R12, P0, R178, R12, RZ ;  /* 0x0000000cb20c7210 */ /* 0x000fe20007f1e0ff */
[----:B------:R-:W-:Y:S01]  /*1300*/  IMAD.WIDE R22, R23, 0x40, R180 ;  /* 0x0000004017167825 */ /* 0x000fe200078e02b4 */
[----:B------:R-:W-:Y:S02]  /*1310*/  IADD3 R11, P2, R180, R11, RZ ;  /* 0x0000000bb40b7210 */ /* 0x000fe40007f5e0ff */
[----:B------:R-:W-:Y:S01]  /*1320*/  LEA.HI R18, R25, R25, RZ, 0x1 ;  /* 0x0000001919127211 */ /* 0x000fe200078f08ff */
[----:B------:R-:W-:Y:S01]  /*1330*/  IMAD R8, R17, c[0x0][0x1ac], R8 ;  /* 0x00006b0011087a24 */ /* 0x000fe200078e0208 */
[----:B------:R-:W-:Y:S01]  /*1340*/  SHF.R.S32.HI R4, RZ, 0x1, R4 ;  /* 0x00000001ff047819 */ /* 0x000fe20000011404 */
[----:B------:R-:W-:Y:S01]  /*1350*/  IMAD.IADD R0, R21, 0x1, -R0 ;  /* 0x0000000115007824 */ /* 0x000fe200078e0a00 */
[----:B------:R-:W-:Y:S01]  /*1360*/  LOP3.LUT R124, R18, 0x7fffffe, RZ, 0xc0, !PT ;  /* 0x07fffffe127c7812 */ /* 0x000fe200078ec0ff */
[----:B------:R-:W-:Y:S01]  /*1370*/  IMAD.WIDE.U32 R20, R10, c[0x0][0x1b8], R14 ;  /* 0x00006e000a147a25 */ /* 0x000fe200078e000e */
[----:B------:R-:W-:-:S02]  /*1380*/  SHF.R.S32.HI R3, RZ, 0x1, R18 ;  /* 0x00000001ff037819 */ /* 0x000fc40000011412 */
[----:B------:R-:W-:Y:S01]  /*1390*/  SHF.R.S32.HI R18, RZ, 0x1f, R18 ;  /* 0x0000001fff127819 */ /* 0x000fe20000011412 */
[----:B------:R-:W-:Y:S02]  /*13a0*/  IMAD R15, R181, c[0x0][0x198], RZ ;  /* 0x00006600b50f7a24 */ /* 0x000fe400078e02ff */
[----:B------:R-:W-:Y:S01]  /*13b0*/  IMAD.X R13, R179, 0x1, R13, P0 ;  /* 0x00000001b30d7824 */ /* 0x000fe200000e060d */
[----:B------:R-:W-:Y:S01]  /*13c0*/  LEA.HI R18, R18, R3, RZ, 0x2 ;  /* 0x0000000312127211 */ /* 0x000fe200078f10ff */
[----:B------:R-:W-:Y:S02]  /*13d0*/  IMAD R17, R23, c[0x0][0x190], RZ ;  /* 0x0000640017117a24 */ /* 0x000fe400078e02ff */
[----:B------:R-:W-:Y:S01]  /*13e0*/  IMAD.IADD R29, R29, 0x1, R8 ;  /* 0x000000011d1d7824 */ /* 0x000fe200078e0208 */
[----:B------:R-:W-:Y:S01]  /*13f0*/  LOP3.LUT R18, R18, 0xfffffffc, RZ, 0xc0, !PT ;  /* 0xfffffffc12127812 */ /* 0x000fe200078ec0ff */
[C---:B------:R-:W-:Y:S02]  /*1400*/  IMAD R15, R180.reuse, c[0x0][0x19c], R15 ;  /* 0x00006700b40f7a24 */ /* 0x040fe400078e020f */
[----:B------:R-:W-:-:S04]  /*1410*/  IMAD.WIDE.U32 R12, R180, c[0x0][0x198], R12 ;  /* 0x00006600b40c7a25 */ /* 0x000fc800078e000c */
[----:B------:R-:W-:Y:S01]  /*1420*/  IMAD R17, R22, c[0x0][0x194], R17 ;  /* 0x0000650016117a24 */ /* 0x000fe200078e0211 */
[----:B------:R-:W-:Y:S01]  /*1430*/  LEA R188, P0, R12, c[0x0][0x168], 0x1 ;  /* 0x00005a000cbc7a11 */ /* 0x000fe200078008ff */
[----:B------:R-:W-:-:S04]  /*1440*/  IMAD.WIDE.U32 R22, R22, c[0x0][0x190], R28 ;  /* 0x0000640016167a25 */ /* 0x000fc800078e001c */
[----:B------:R-:W-:Y:S01]  /*1450*/  IMAD.IADD R15, R13, 0x1, R15 ;  /* 0x000000010d0f7824 */ /* 0x000fe200078e020f */
[----:B------:R-:W-:Y:S01]  /*1460*/  LEA R14, P1, R22, c[0x0][0x160], 0x1 ;  /* 0x00005800160e7a11 */ /* 0x000fe200078208ff */
[----:B------:R-:W-:Y:S02]  /*1470*/  IMAD.X R9, R181, 0x1, R9, P2 ;  /* 0x00000001b5097824 */ /* 0x000fe400010e0609 */
[----:B------:R-:W-:Y:S01]  /*1480*/  IMAD R19, R10, c[0x0][0x1bc], R19 ;  /* 0x00006f000a137a24 */ /* 0x000fe200078e0213 */
[----:B------:R-:W-:Y:S01]  /*1490*/  LEA.HI.X R189, R12, c[0x0][0x16c], R15, 0x1, P0 ;  /* 0x00005b000cbd7a11 */ /* 0x000fe200000f0c0f */
[----:B------:R-:W-:Y:S02]  /*14a0*/  IMAD.IADD R17, R23, 0x1, R17 ;  /* 0x0000000117117824 */ /* 0x000fe400078e0211 */
[----:B------:R-:W-:Y:S02]  /*14b0*/  IMAD.MOV.U32 R13, RZ, RZ, c[0x0][0x190] ;  /* 0x00006400ff0d7624 */ /* 0x000fe400078e00ff */
[----:B------:R-:W-:Y:S01]  /*14c0*/  IMAD R8, R9, c[0x0][0x1a0], RZ ;  /* 0x0000680009087a24 */ /* 0x000fe200078e02ff */
[----:B------:R-:W-:Y:S01]  /*14d0*/  LEA.HI.X R15, R22, c[0x0][0x164], R17, 0x1, P1 ;  /* 0x00005900160f7a11 */ /* 0x000fe200008f0c11 */
[----:B------:R-:W-:Y:S01]  /*14e0*/  IMAD.IADD R21, R21, 0x1, R19 ;  /* 0x0000000115157824 */ /* 0x000fe200078e0213 */
[----:B------:R-:W-:Y:S01]  /*14f0*/  LEA R10, P0, R13, R14, 0x6 ;  /* 0x0000000e0d0a7211 */ /* 0x000fe200078030ff */
[----:B------:R-:W-:-:S02]  /*1500*/  IMAD.MOV.U32 R9, RZ, RZ, c[0x0][0x194] ;  /* 0x00006500ff097624 */ /* 0x000fc400078e00ff */
[C---:B------:R-:W-:Y:S02]  /*1510*/  IMAD R8, R11.reuse, c[0x0][0x1a4], R8 ;  /* 0x000069000b087a24 */ /* 0x040fe400078e0208 */
[----:B------:R-:W-:Y:S01]  /*1520*/  IMAD.WIDE.U32 R20, R11, c[0x0][0x1a0], R20 ;  /* 0x000068000b147a25 */ /* 0x000fe200078e0014 */
[----:B------:R-:W-:Y:S02]  /*1530*/  LEA.HI.X R11, R13, R15, R9, 0x6, P0 ;  /* 0x0000000f0d0b7211 */ /* 0x000fe400000f3409 */
[----:B------:R-:W-:Y:S01]  /*1540*/  IADD3 R12, P0, R188, UR9, RZ ;  /* 0x00000009bc0c7c10 */ /* 0x000fe2000ff1e0ff */
[----:B------:R-:W-:Y:S02]  /*1550*/  IMAD.SHL.U32 R176, R16, 0x2, RZ ;  /* 0x0000000210b07824 */ /* 0x000fe400078e00ff */
[----:B------:R-:W-:Y:S01]  /*1560*/  IMAD.SHL.U32 R9, R4, 0x40, RZ ;  /* 0x0000004004097824 */ /* 0x000fe200078e00ff */
[----:B------:R-:W-:Y:S01]  /*1570*/  IADD3.X R13, R189, UR7, RZ, P0, !PT ;  /* 0x00000007bd0d7c10 */ /* 0x000fe200087fe4ff */
[----:B------:R-:W-:Y:S01]  /*1580*/  IMAD.IADD R3, R3, 0x1, -R18 ;  /* 0x0000000103037824 */ /* 0x000fe200078e0a12 */
[----:B------:R-:W-:Y:S01]  /*1590*/  @!PT LDS RZ, [RZ] ;  /* 0x00000000fffff984 */ /* 0x000fe20000000800 */
[----:B------:R-:W-:Y:S01]  /*15a0*/  @!PT LDS RZ, [RZ] ;  /* 0x00000000fffff984 */ /* 0x000fe20000000800 */
[----:B------:R-:W-:Y:S01]  /*15b0*/  @!PT LDS RZ, [RZ] ;  /* 0x00000000fffff984 */ /* 0x000fe20000000800 */
[----:B------:R1:W-:Y:S01]  /*15c0*/  LDGSTS.E.BYPASS.LTC128B.128 [R176], [R14.64] ;  /* 0x000000000eb07fae */ /* 0x0003e2000b901d4c */
[----:B------:R-:W-:Y:S01]  /*15d0*/  IADD3 R16, P0, R12, UR9, RZ ;  /* 0x000000090c107c10 */ /* 0x000fe2000ff1e0ff */
[----:B------:R-:W-:-:S02]  /*15e0*/  IMAD.SHL.U32 R5, R5, 0x20, RZ ;  /* 0x0000002005057824 */ /* 0x000fc400078e00ff */
[----:B------:R1:W-:Y:S01]  /*15f0*/  LDGSTS.E.BYPASS.LTC128B.128 [R176+0x1000], [R14.64+0x40] ;  /* 0x010000400eb07fae */ /* 0x0003e2000b901d4c */
[----:B------:R-:W-:Y:S01]  /*1600*/  IADD3.X R17, R13, UR7, RZ, P0, !PT ;  /* 0x000000070d117c10 */ /* 0x000fe200087fe4ff */
[----:B------:R-:W-:Y:S01]  /*1610*/  IMAD.SHL.U32 R121, R3, 0x40, RZ ;  /* 0x0000004003797824 */ /* 0x000fe200078e00ff */
[----:B------:R-:W-:Y:S01]  /*1620*/  LOP3.LUT R123, R5, 0xffffff00, RZ, 0xc0, !PT ;  /* 0xffffff00057b7812 */ /* 0x000fe200078ec0ff */
[----:B------:R1:W-:Y:S01]  /*1630*/  LDGSTS.E.BYPASS.LTC128B.128 [R176+0x2000], [R14.64+0x80] ;  /* 0x020000800eb07fae */ /* 0x0003e2000b901d4c */
[----:B------:R-:W-:Y:S01]  /*1640*/  IMAD.IADD R124, R25, 0x1, -R124 ;  /* 0x00000001197c7824 */ /* 0x000fe200078e0a7c */
[----:B------:R-:W-:Y:S01]  /*1650*/  LOP3.LUT P1, RZ, R3, 0x2, RZ, 0xc0, !PT ;  /* 0x0000000203ff7812 */ /* 0x000fe2000782c0ff */
[----:B------:R-:W-:Y:S01]  /*1660*/  IMAD.MOV.U32 R3, RZ, RZ, 0x20 ;  /* 0x00000020ff037424 */ /* 0x000fe200078e00ff */
[----:B------:R2:W-:Y:S01]  /*1670*/  LDGSTS.E.BYPASS.LTC128B.128 [R176+0x800], [R10.64] ;  /* 0x008000000ab07fae */ /* 0x0005e2000b901d4c */
[----:B------:R-:W-:Y:S01]  /*1680*/  LOP3.LUT R121, R121, 0xc0, RZ, 0xc0, !PT ;  /* 0x000000c079797812 */ /* 0x000fe200078ec0ff */
[----:B------:R-:W-:-:S02]  /*1690*/  IMAD R5, R128, 0x200, R123 ;  /* 0x0000020080057824 */ /* 0x000fc400078e027b */
[----:B------:R2:W-:Y:S01]  /*16a0*/  LDGSTS.E.BYPASS.LTC128B.128 [R176+0x1800], [R10.64+0x40] ;  /* 0x018000400ab07fae */ /* 0x0005e2000b901d4c */
[----:B------:R-:W-:-:S03]  /*16b0*/  IMAD R129, R128, 0x10, R129 ;  /* 0x0000001080817824 */ /* 0x000fc600078e0281 */
[----:B------:R2:W-:Y:S04]  /*16c0*/  LDGSTS.E.BYPASS.LTC128B.128 [R176+0x2800], [R10.64+0x80] ;  /* 0x028000800ab07fae */ /* 0x0005e8000b901d4c */
[----:B------:R3:W-:Y:S04]  /*16d0*/  LDGSTS.E.BYPASS.LTC128B.128 [R176+0x3000], [R188.64] ;  /* 0x03000000bcb07fae */ /* 0x0007e8000b901d4c */
[----:B------:R3:W-:Y:S04]  /*16e0*/  LDGSTS.E.BYPASS.LTC128B.128 [R176+0x5000], [R188.64+0x40] ;  /* 0x05000040bcb07fae */ /* 0x0007e8000b901d4c */
[----:B------:R3:W-:Y:S01]  /*16f0*/  LDGSTS.E.BYPASS.LTC128B.128 [R176+0x7000], [R188.64+0x80] ;  /* 0x07000080bcb07fae */ /* 0x0007e2000b901d4c */
[----:B-1----:R-:W-:-:S03]  /*1700*/  IADD3 R14, P0, R16, UR9, RZ ;  /* 0x00000009100e7c10 */ /* 0x002fc6000ff1e0ff */
[----:B------:R1:W-:Y:S01]  /*1710*/  LDGSTS.E.BYPASS.LTC128B.128 [R176+0x3800], [R12.64] ;  /* 0x038000000cb07fae */ /* 0x0003e2000b901d4c */
[----:B------:R-:W-:-:S03]  /*1720*/  IADD3.X R15, R17, UR7, RZ, P0, !PT ;  /* 0x00000007110f7c10 */ /* 0x000fc600087fe4ff */
[----:B------:R1:W-:Y:S01]  /*1730*/  LDGSTS.E.BYPASS.LTC128B.128 [R176+0x5800], [R12.64+0x40] ;  /* 0x058000400cb07fae */ /* 0x0003e2000b901d4c */
[----:B------:R-:W-:-:S03]  /*1740*/  LEA R184, P0, R20, c[0x0][0x170], 0x1 ;  /* 0x00005c0014b87a11 */ /* 0x000fc600078008ff */
[----:B------:R1:W-:Y:S01]  /*1750*/  LDGSTS.E.BYPASS.LTC128B.128 [R176+0x7800], [R12.64+0x80] ;  /* 0x078000800cb07fae */ /* 0x0003e2000b901d4c */
[----:B--2---:R-:W-:-:S03]  /*1760*/  LOP3.LUT R11, R9, 0xc0, RZ, 0xc0, !PT ;  /* 0x000000c0090b7812 */ /* 0x004fc600078ec0ff */
[----:B------:R2:W-:Y:S01]  /*1770*/  LDGSTS.E.BYPASS.LTC128B.128 [R176+0x4000], [R16.64] ;  /* 0x0400000010b07fae */ /* 0x0005e2000b901d4c */
[----:B------:R-:W-:-:S03]  /*1780*/  LOP3.LUT R9, R11, 0x8, R6, 0xf8, !PT ;  /* 0x000000080b097812 */ /* 0x000fc600078ef806 */
[----:B------:R2:W-:Y:S01]  /*1790*/  LDGSTS.E.BYPASS.LTC128B.128 [R176+0x6000], [R16.64+0x40] ;  /* 0x0600004010b07fae */ /* 0x0005e2000b901d4c */
[----:B------:R-:W-:Y:S01]  /*17a0*/  SHF.R.U32.HI R6, RZ, 0x3, R11 ;  /* 0x00000003ff067819 */ /* 0x000fe2000001160b */
[----:B------:R-:W-:Y:S02]  /*17b0*/  IMAD.IADD R11, R21, 0x1, R8 ;  /* 0x00000001150b7824 */ /* 0x000fe400078e0208 */
[----:B------:R2:W-:Y:S01]  /*17c0*/  LDGSTS.E.BYPASS.LTC128B.128 [R176+0x8000], [R16.64+0x80] ;  /* 0x0800008010b07fae */ /* 0x0005e2000b901d4c */
[----:B------:R-:W-:Y:S01]  /*17d0*/  IMAD.SHL.U32 R8, R7, 0x8, RZ ;  /* 0x0000000807087824 */ /* 0x000fe200078e00ff */
[----:B------:R-:W-:Y:S01]  /*17e0*/  LOP3.LUT R6, R9, R6, RZ, 0x3c, !PT ;  /* 0x0000000609067212 */ /* 0x000fe200078e3cff */
[----:B------:R-:W-:Y:S01]  /*17f0*/  IMAD R9, R7, 0x8, R0 ;  /* 0x0000000807097824 */ /* 0x000fe200078e0200 */
[----:B------:R4:W-:Y:S01]  /*1800*/  LDGSTS.E.BYPASS.LTC128B.128 [R176+0x4800], [R14.64] ;  /* 0x048000000eb07fae */ /* 0x0009e2000b901d4c */
[----:B------:R-:W-:Y:S02]  /*1810*/  LEA.HI.X R185, R20, c[0x0][0x174], R11, 0x1, P0 ;  /* 0x00005d0014b97a11 */ /* 0x000fe400000f0c0b */
[----:B------:R-:W-:Y:S01]  /*1820*/  IADD3 R10, P0, R184, UR10, RZ ;  /* 0x0000000ab80a7c10 */ /* 0x000fe2000ff1e0ff */
[----:B------:R4:W-:Y:S01]  /*1830*/  LDGSTS.E.BYPASS.LTC128B.128 [R176+0x6800], [R14.64+0x40] ;  /* 0x068000400eb07fae */ /* 0x0009e2000b901d4c */
[----:B------:R-:W-:Y:S01]  /*1840*/  LOP3.LUT R8, R121, 0x8, R8, 0xf8, !PT ;  /* 0x0000000879087812 */ /* 0x000fe200078ef808 */
[----:B------:R-:W-:Y:S01]  /*1850*/  IMAD.U32 R0, R9, 0x20, R6 ;  /* 0x0000002009007824 */ /* 0x000fe200078e0006 */
[----:B------:R-:W-:Y:S01]  /*1860*/  SHF.R.U32.HI R121, RZ, 0x3, R121 ;  /* 0x00000003ff797819 */ /* 0x000fe20000011679 */
[----:B------:R4:W-:Y:S01]  /*1870*/  LDGSTS.E.BYPASS.LTC128B.128 [R176+0x8800], [R14.64+0x80] ;  /* 0x088000800eb07fae */ /* 0x0009e2000b901d4c */
[----:B------:R-:W-:Y:S01]  /*1880*/  IADD3.X R11, R185, UR5, RZ, P0, !PT ;  /* 0x00000005b90b7c10 */ /* 0x000fe200087fe4ff */
[----:B------:R-:W-:Y:S01]  /*1890*/  IMAD R6, R124, 0x20, R5 ;  /* 0x000000207c067824 */ /* 0x000fe200078e0205 */
[----:B-1----:R-:W-:Y:S01]  /*18a0*/  IADD3 R12, P0, R10, UR10, RZ ;  /* 0x0000000a0a0c7c10 */ /* 0x002fe2000ff1e0ff */
[----:B------:R-:W0:Y:S01]  /*18b0*/  LDGDEPBAR ;  /* 0x00000000000079af */ /* 0x000e220000000000 */
[----:B------:R-:W-:Y:S01]  /*18c0*/  LOP3.LUT R121, R8, R121, RZ, 0x3c, !PT ;  /* 0x0000007908797212 */ /* 0x000fe200078e3cff */
[----:B------:R-:W-:Y:S01]  /*18d0*/  IMAD.SHL.U32 R122, R0, 0x2, RZ ;  /* 0x00000002007a7824 */ /* 0x000fe200078e00ff */
[----:B------:R-:W-:Y:S01]  /*18e0*/  IADD3.X R13, R11, UR5, RZ, P0, !PT ;  /* 0x000000050b0d7c10 */ /* 0x000fe200087fe4ff */
[----:B------:R-:W-:Y:S01]  /*18f0*/  IMAD.MOV.U32 R177, RZ, RZ, R185 ;  /* 0x000000ffffb17224 */ /* 0x000fe200078e00b9 */
[----:B------:R-:W-:Y:S01]  /*1900*/  IADD3 R8, P0, R12, UR10, RZ ;  /* 0x0000000a0c087c10 */ /* 0x000fe2000ff1e0ff */
[----:B------:R-:W-:Y:S01]  /*1910*/  IMAD.IADD R175, R121, 0x1, R6 ;  /* 0x0000000179af7824 */ /* 0x000fe200078e0206 */
[----:B------:R-:W-:-:S02]  /*1920*/  LEA R174, R0, 0x3000, 0x1 ;  /* 0x0000300000ae7811 */ /* 0x000fc400078e08ff */
[----:B------:R-:W-:Y:S01]  /*1930*/  IADD3.X R9, R13, UR5, RZ, P0, !PT ;  /* 0x000000050d097c10 */ /* 0x000fe200087fe4ff */
[----:B------:R-:W-:Y:S01]  /*1940*/  IMAD.SHL.U32 R175, R175, 0x2, RZ ;  /* 0x00000002afaf7824 */ /* 0x000fe200078e00ff */
[----:B------:R-:W-:-:S04]  /*1950*/  LOP3.LUT P0, RZ, R4, 0x2, RZ, 0xc0, !PT ;  /* 0x0000000204ff7812 */ /* 0x000fc8000780c0ff */
[C---:B------:R-:W-:Y:S02]  /*1960*/  SEL R5, R3.reuse, 0xffffffe0, !P0 ;  /* 0xffffffe003057807 */ /* 0x040fe40004000000 */
[----:B------:R-:W-:-:S03]  /*1970*/  SEL R3, R3, 0xffffffe0, !P1 ;  /* 0xffffffe003037807 */ /* 0x000fc60004800000 */
[----:B------:R-:W-:Y:S02]  /*1980*/  IMAD.IADD R172, R174, 0x1, R5 ;  /* 0x00000001aeac7824 */ /* 0x000fe400078e0205 */
[----:B------:R-:W-:Y:S01]  /*1990*/  IMAD.IADD R173, R175, 0x1, R3 ;  /* 0x00000001afad7824 */ /* 0x000fe200078e0203 */
[----:B------:R-:W-:-:S04]  /*19a0*/  DEPBAR.LE SB0, 0x0 ;  /* 0x000080000000791a */ /* 0x000fc80000000000 */
[----:B------:R-:W-:Y:S06]  /*19b0*/  BAR.SYNC.DEFER_BLOCKING 0x0 ;  /* 0x0000000000007b1d */ /* 0x000fec0000010000 */
[----:B------:R-:W-:Y:S01]  /*19c0*/  @!PT LDS RZ, [RZ] ;  /* 0x00000000fffff984 */ /* 0x000fe20000000800 */
[----:B------:R-:W-:Y:S01]  /*19d0*/  @!PT LDS RZ, [RZ] ;  /* 0x00000000fffff984 */ /* 0x000fe20000000800 */
[----:B------:R-:W-:Y:S01]  /*19e0*/  @!PT LDS RZ, [RZ] ;  /* 0x00000000fffff984 */ /* 0x000fe20000000800 */
        /* <DEDUP_REMOVED lines=16> */
[----:B------:R-:W2:Y:S04]  /*1af0*/  LDSM.16.M88.4 R64, [R122+0x3c00] ;  /* 0x003c00007a40783b */ /* 0x000ea80000000200 */
[----:B------:R-:W3:Y:S04]  /*1b00*/  LDSM.16.M88.4 R56, [R122+0x4000] ;  /* 0x004000007a38783b */ /* 0x000ee80000000200 */
[----:B------:R-:W3:Y:S04]  /*1b10*/  LDSM.16.M88.4 R48, [R122+0x4400] ;  /* 0x004400007a30783b */ /* 0x000ee80000000200 */
[----:B------:R-:W3:Y:S04]  /*1b20*/  LDSM.16.M88.4 R40, [R122+0x4800] ;  /* 0x004800007a28783b */ /* 0x000ee80000000200 */
[----:B-1----:R-:W1:Y:S04]  /*1b30*/  LDSM.16.M88.4 R8, [R122+0x4c00] ;  /* 0x004c00007a08783b */ /* 0x002e680000000200 */
[----:B------:R-:W-:Y:S04]  /*1b40*/  LDSM.16.M88.4 R108, [R173] ;  /* 0x00000000ad6c783b */ /* 0x000fe80000000200 */
[----:B------:R-:W1:Y:S04]  /*1b50*/  LDSM.16.M88.4 R88, [R172] ;  /* 0x00000000ac58783b */ /* 0x000e680000000200 */
[----:B----4-:R-:W4:Y:S01]  /*1b60*/  LDSM.16.M88.4 R12, [R172+0x800] ;  /* 0x00080000ac0c783b */ /* 0x010f220000000200 */
[C---:B-----5:R-:W-:Y:S03]  /*1b70*/  HMMA.16816.F32.BF16 R20, R104.reuse, R28, RZ ;  /* 0x0000001c6814723c */ /* 0x060fe600000418ff */
[----:B------:R-:W5:Y:S04]  /*1b80*/  LDSM.16.M88.4 R4, [R172+0xc00] ;  /* 0x000c0000ac04783b */ /* 0x000f680000000200 */
[----:B------:R-:W-:Y:S01]  /*1b90*/  LDSM.16.M88.4 R100, [R175+0x1000] ;  /* 0x00100000af64783b */ /* 0x000fe20000000200 */
[C---:B------:R-:W-:Y:S03]  /*1ba0*/  HMMA.16816.F32.BF16 R28, R104.reuse, R30, RZ ;  /* 0x0000001e681c723c */ /* 0x040fe600000418ff */
[----:B--2---:R-:W2:Y:S04]  /*1bb0*/  LDSM.16.M88.4 R16, [R122+0x5000] ;  /* 0x005000007a10783b */ /* 0x004ea80000000200 */
[----:B------:R-:W1:Y:S01]  /*1bc0*/  LDSM.16.M88.4 R24, [R172+0x1000] ;  /* 0x00100000ac18783b */ /* 0x000e620000000200 */
        /* <DEDUP_REMOVED lines=21> */
[C---:B------:R-:W-:Y:S08]  /*1d20*/  HMMA.16816.F32.BF16 R20, R108.reuse, R88, R20 ;  /* 0x000000586c14723c */ /* 0x040ff00000041814 */
[C---:B------:R-:W-:Y:S01]  /*1d30*/  HMMA.16816.F32.BF16 R28, R108.reuse, R90, R28 ;  /* 0x0000005a6c1c723c */ /* 0x040fe2000004181c */
[----:B------:R-:W-:Y:S07]  /*1d40*/  LDSM.16.M88.4 R88, [R122+0x5c00] ;  /* 0x005c00007a58783b */ /* 0x000fee0000000200 */
[C---:B----4-:R-:W-:Y:S08]  /*1d50*/  HMMA.16816.F32.BF16 R76, R108.reuse, R12, R76 ;  /* 0x0000000c6c4c723c */ /* 0x050ff0000004184c */
[C---:B------:R-:W-:Y:S01]  /*1d60*/  HMMA.16816.F32.BF16 R72, R108.reuse, R14, R72 ;  /* 0x0000000e6c48723c */ /* 0x040fe20000041848 */
[----:B------:R-:W3:Y:S07]  /*1d70*/  LDSM.16.M88.4 R12, [R173+0x1000] ;  /* 0x00100000ad0c783b */ /* 0x000eee0000000200 */
[C---:B-----5:R-:W-:Y:S08]  /*1d80*/  HMMA.16816.F32.BF16 R68, R108.reuse, R4, R68 ;  /* 0x000000046c44723c */ /* 0x060ff00000041844 */
[----:B------:R-:W-:Y:S01]  /*1d90*/  HMMA.16816.F32.BF16 R64, R108, R6, R64 ;  /* 0x000000066c40723c */ /* 0x000fe20000041840 */
[----:B------:R-:W4:Y:S07]  /*1da0*/  LDSM.16.M88.4 R4, [R172+0x1800] ;  /* 0x00180000ac04783b */ /* 0x000f2e0000000200 */
[C---:B--2---:R-:W-:Y:S08]  /*1db0*/  HMMA.16816.F32.BF16 R20, R100.reuse, R16, R20 ;  /* 0x000000106414723c */ /* 0x044ff00000041814 */
[----:B------:R-:W-:Y:S01]  /*1dc0*/  HMMA.16816.F32.BF16 R28, R100, R18, R28 ;  /* 0x00000012641c723c */ /* 0x000fe2000004181c */
[----:B------:R-:W-:Y:S07]  /*1dd0*/  LDSM.16.M88.4 R16, [R172+0x4000] ;  /* 0x00400000ac10783b */ /* 0x000fee0000000200 */
[C---:B------:R-:W-:Y:S08]  /*1de0*/  HMMA.16816.F32.BF16 R60, R108.reuse, R24, R60 ;  /* 0x000000186c3c723c */ /* 0x040ff0000004183c */
[C---:B------:R-:W-:Y:S01]  /*1df0*/  HMMA.16816.F32.BF16 R56, R108.reuse, R26, R56 ;  /* 0x0000001a6c38723c */ /* 0x040fe20000041838 */
[----:B------:R-:W-:Y:S07]  /*1e00*/  LDSM.16.M88.4 R24, [R122+0x7000] ;  /* 0x007000007a18783b */ /* 0x000fee0000000200 */
[C---:B-1----:R-:W-:Y:S08]  /*1e10*/  HMMA.16816.F32.BF16 R52, R108.reuse, R8, R52 ;  /* 0x000000086c34723c */ /* 0x042ff00000041834 */
[C---:B------:R-:W-:Y:S01]  /*1e20*/  HMMA.16816.F32.BF16 R48, R108.reuse, R10, R48 ;  /* 0x0000000a6c30723c */ /* 0x040fe20000041830 */
[----:B------:R-:W1:Y:S07]  /*1e30*/  LDSM.16.M88.4 R8, [R175+0x2000] ;  /* 0x00200000af08783b */ /* 0x000e6e0000000200 */
[C---:B------:R-:W-:Y:S08]  /*1e40*/  HMMA.16816.F32.BF16 R84, R108.reuse, R32, R84 ;  /* 0x000000206c54723c */ /* 0x040ff00000041854 */
[----:B------:R-:W-:Y:S01]  /*1e50*/  HMMA.16816.F32.BF16 R80, R108, R34, R80 ;  /* 0x000000226c50723c */ /* 0x000fe20000041850 */
[----:B------:R-:W2:Y:S07]  /*1e60*/  LDSM.16.M88.4 R32, [R172+0x2400] ;  /* 0x00240000ac20783b */ /* 0x000eae0000000200 */
[C---:B---3--:R-:W-:Y:S08]  /*1e70*/  HMMA.16816.F32.BF16 R20, R12.reuse, R116, R20 ;  /* 0x000000740c14723c */ /* 0x048ff00000041814 */
[----:B------:R-:W-:Y:S07]  /*1e80*/  HMMA.16816.F32.BF16 R28, R12, R118, R28 ;  /* 0x000000760c1c723c */ /* 0x000fee000004181c */
[----:B------:R-:W-:Y:S01]  /*1e90*/  IMAD R118, R124, 0x20, R123 ;  /* 0x000000207c767824 */ /* 0x000fe200078e027b */
[----:B----4-:R-:W-:Y:S03]  /*1ea0*/  HMMA.16816.F32.BF16 R44, R108, R4, R44 ;  /* 0x000000046c2c723c */ /* 0x010fe6000004182c */
[----:B------:R-:W-:-:S05]  /*1eb0*/  IMAD.IADD R118, R121, 0x1, R118 ;  /* 0x0000000179767824 */ /* 0x000fca00078e0276 */
[----:B------:R-:W-:Y:S01]  /*1ec0*/  HMMA.16816.F32.BF16 R40, R108, R6, R40 ;  /* 0x000000066c28723c */ /* 0x000fe20000041828 */
[----:B------:R-:W3:Y:S07]  /*1ed0*/  LDSM.16.M88.4 R4, [R173+0x2000] ;  /* 0x00200000ad04783b */ /* 0x000eee0000000200 */
        /* <DEDUP_REMOVED lines=8> */
[----:B------:R-:W-:Y:S07]  /*1f60*/  LDSM.16.M88.4 R92, [R122+0x6400] ;  /* 0x006400007a5c783b */ /* 0x000fee0000000200 */
[C---:B------:R-:W-:Y:S08]  /*1f70*/  HMMA.16816.F32.BF16 R36, R108.reuse, R112, R36 ;  /* 0x000000706c24723c */ /* 0x040ff00000041824 */
[----:B------:R-:W-:Y:S01]  /*1f80*/  HMMA.16816.F32.BF16 R104, R108, R114, R104 ;  /* 0x000000726c68723c */ /* 0x000fe20000041868 */
[----:B------:R-:W4:Y:S07]  /*1f90*/  LDSM.16.M88.4 R108, [R122+0x6000] ;  /* 0x006000007a6c783b */ /* 0x000f2e0000000200 */
[C---:B--2---:R-:W-:Y:S08]  /*1fa0*/  HMMA.16816.F32.BF16 R84, R12.reuse, R32, R84 ;  /* 0x000000200c54723c */ /* 0x044ff00000041854 */
[----:B------:R-:W-:Y:S01]  /*1fb0*/  HMMA.16816.F32.BF16 R96, R12, R34, R96 ;  /* 0x000000220c60723c */ /* 0x000fe20000041860 */
[----:B------:R-:W-:Y:S07]  /*1fc0*/  LDSM.16.M88.4 R32, [R172+0x4800] ;  /* 0x00480000ac20783b */ /* 0x000fee0000000200 */
[C---:B---3--:R-:W-:Y:S08]  /*1fd0*/  HMMA.16816.F32.BF16 R20, R4.reuse, R16, R20 ;  /* 0x000000100414723c */ /* 0x048ff00000041814 */
[----:B------:R-:W-:Y:S01]  /*1fe0*/  HMMA.16816.F32.BF16 R28, R4, R18, R28 ;  /* 0x00000012041c723c */ /* 0x000fe2000004181c */
[----:B------:R-:W-:Y:S07]  /*1ff0*/  LDSM.16.M88.4 R16, [R122+0x7800] ;  /* 0x007800007a10783b */ /* 0x000fee0000000200 */
[C---:B-1----:R-:W-:Y:S08]  /*2000*/  HMMA.16816.F32.BF16 R76, R12.reuse, R24, R76 ;  /* 0x000000180c4c723c */ /* 0x042ff0000004184c */
[----:B------:R-:W-:Y:S01]  /*2010*/  HMMA.16816.F32.BF16 R72, R12, R26, R72 ;  /* 0x0000001a0c48723c */ /* 0x000fe20000041848 */
[----:B------:R-:W1:Y:S01]  /*2020*/  LDSM.16.M88.4 R24, [R172+0x2c00] ;  /* 0x002c0000ac18783b */ /* 0x000e620000000200 */
[----:B------:R-:W-:-:S06]  /*2030*/  FMUL.FTZ R0, R20, c[0x0][0x2ec] ;  /* 0x0000bb0014007a20 */ /* 0x000fcc0000410000 */
[----:B------:R-:W-:Y:S01]  /*2040*/  HMMA.16816.F32.BF16 R68, R100, R88, R68 ;  /* 0x000000586444723c */ /* 0x000fe20000041844 */
[----:B------:R-:W-:Y:S01]  /*2050*/  FMUL.FTZ R28, R28, c[0x0][0x2ec] ;  /* 0x0000bb001c1c7a20 */ /* 0x000fe20000410000 */
[----:B------:R-:W-:Y:S01]  /*2060*/  MUFU.TANH R0, R0 ;  /* 0x0000000000007308 */ /* 0x000fe20000002400 */
[----:B------:R-:W-:Y:S02]  /*2070*/  FMUL.FTZ R29, R29, c[0x0][0x2ec] ;  /* 0x0000bb001d1d7a20 */ /* 0x000fe40000410000 */
[----:B------:R-:W-:-:S03]  /*2080*/  FMUL.FTZ R30, R30, c[0x0][0x2ec] ;  /* 0x0000bb001e1e7a20 */ /* 0x000fc60000410000 */
[----:B------:R-:W-:Y:S01]  /*2090*/  HMMA.16816.F32.BF16 R88, R100, R90, R64 ;  /* 0x0000005a6458723c */ /* 0x000fe20000041840 */
[----:B------:R-:W2:Y:S07]  /*20a0*/  LDSM.16.M88.4 R64, [R172+0x4400] ;  /* 0x00440000ac40783b */ /* 0x000eae0000000200 */
[C---:B------:R-:W-:Y:S07]  /*20b0*/  HMMA.16816.F32.BF16 R84, R8.reuse, R80, R84 ;  /* 0x000000500854723c */ /* 0x040fee0000041854 */
[----:B------:R-:W-:Y:S01]  /*20c0*/  FMUL.FTZ R80, R21, c[0x0][0x2ec] ;  /* 0x0000bb0015507a20 */ /* 0x000fe20000410000 */
[----:B------:R-:W-:Y:S01]  /*20d0*/  HMMA.16816.F32.BF16 R96, R8, R82, R96 ;  /* 0x000000520860723c */ /* 0x000fe20000041860 */
[----:B------:R-:W-:Y:S01]  /*20e0*/  FMUL.FTZ R81, R22, c[0x0][0x2ec] ;  /* 0x0000bb0016517a20 */ /* 0x000fe20000410000 */
[----:B------:R-:W-:Y:S05]  /*20f0*/  MUFU.TANH R83, R28 ;  /* 0x0000001c00537308 */ /* 0x000fea0000002400 */
[----:B------:R-:W-:Y:S01]  /*2100*/  FMUL.FTZ R82, R23, c[0x0][0x2ec] ;  /* 0x0000bb0017527a20 */ /* 0x000fe20000410000 */
[C---:B----4-:R-:W-:Y:S01]  /*2110*/  HMMA.16816.F32.BF16 R60, R100.reuse, R108, R60 ;  /* 0x0000006c643c723c */ /* 0x050fe2000004183c */
[----:B------:R-:W3:Y:S01]  /*2120*/  LDSM.16.M88.4 R20, [R122+0x6800] ;  /* 0x006800007a14783b */ /* 0x000ee20000000200 */
[----:B------:R-:W4:Y:S05]  /*2130*/  MUFU.TANH R80, R80 ;  /* 0x0000005000507308 */ /* 0x000f2a0000002400 */
[----:B------:R-:W-:Y:S01]  /*2140*/  FMUL.FTZ R108, R31, c[0x0][0x2ec] ;  /* 0x0000bb001f6c7a20 */ /* 0x000fe20000410000 */
[----:B------:R-:W-:Y:S02]  /*2150*/  HMMA.16816.F32.BF16 R52, R100, R92, R52 ;  /* 0x0000005c6434723c */ /* 0x000fe40000041834 */
[----:B------:R-:W-:Y:S06]  /*2160*/  MUFU.TANH R92, R29 ;  /* 0x0000001d005c7308 */ /* 0x000fec0000002400 */
[C---:B-1----:R-:W-:Y:S02]  /*2170*/  HMMA.16816.F32.BF16 R68, R12.reuse, R24, R68 ;  /* 0x000000180c44723c */ /* 0x042fe40000041844 */
[----:B------:R1:W-:Y:S06]  /*2180*/  MUFU.TANH R93, R30 ;  /* 0x0000001e005d7308 */ /* 0x0003ec0000002400 */
[----:B------:R-:W-:Y:S01]  /*2190*/  HMMA.16816.F32.BF16 R88, R12, R26, R88 ;  /* 0x0000001a0c58723c */ /* 0x000fe20000041858 */
[----:B------:R-:W-:Y:S01]  /*21a0*/  LDSM.16.M88.4 R24, [R122+0x8000] ;  /* 0x008000007a18783b */ /* 0x000fe20000000200 */
[----:B------:R-:W5:Y:S06]  /*21b0*/  MUFU.TANH R82, R82 ;  /* 0x0000005200527308 */ /* 0x000f6c0000002400 */
[C---:B--2---:R-:W-:Y:S01]  /*21c0*/  HMMA.16816.F32.BF16 R84, R4.reuse, R64, R84 ;  /* 0x000000400454723c */ /* 0x044fe20000041854 */
[----:B-1----:R-:W1:Y:S01]  /*21d0*/  LDSM.16.M88.4 R28, [R122+0x7c00] ;  /* 0x007c00007a1c783b */ /* 0x002e620000000200 */
[----:B------:R-:W2:Y:S06]  /*21e0*/  MUFU.TANH R81, R81 ;  /* 0x0000005100517308 */ /* 0x000eac0000002400 */
[----:B------:R-:W-:Y:S01]  /*21f0*/  HMMA.16816.F32.BF16 R96, R4, R66, R96 ;  /* 0x000000420460723c */ /* 0x000fe20000041860 */
[----:B------:R-:W1:Y:S01]  /*2200*/  LDSM.16.M88.4 R64, [R172+0x3000] ;  /* 0x00300000ac40783b */ /* 0x000e620000000200 */
[----:B------:R-:W1:Y:S06]  /*2210*/  MUFU.TANH R108, R108 ;  /* 0x0000006c006c7308 */ /* 0x000e6c0000002400 */
[C---:B---3--:R-:W-:Y:S08]  /*2220*/  HMMA.16816.F32.BF16 R44, R100.reuse, R20, R44 ;  /* 0x00000014642c723c */ /* 0x048ff0000004182c */
[----:B------:R-:W-:Y:S01]  /*2230*/  HMMA.16816.F32.BF16 R40, R100, R22, R40 ;  /* 0x000000166428723c */ /* 0x000fe20000041828 */
[----:B------:R-:W3:Y:S01]  /*2240*/  LDSM.16.M88.4 R20, [R172+0x4c00] ;  /* 0x004c0000ac14783b */ /* 0x000ee20000000200 */
[----:B------:R-:W-:-:S02]  /*2250*/  FMUL.FTZ R84, R84, c[0x0][0x2ec] ;  /* 0x0000bb0054547a20 */ /* 0x000fc40000410000 */
[----:B------:R-:W-:Y:S02]  /*2260*/  FMUL.FTZ R86, R86, c[0x0][0x2ec] ;  /* 0x0000bb0056567a20 */ /* 0x000fe40000410000 */
[----:B------:R-:W-:Y:S02]  /*2270*/  FMUL.FTZ R85, R85, c[0x0][0x2ec] ;  /* 0x0000bb0055557a20 */ /* 0x000fe40000410000 */
[C---:B------:R-:W-:Y:S01]  /*2280*/  HMMA.16816.F32.BF16 R76, R8.reuse, R16, R76 ;  /* 0x00000010084c723c */ /* 0x040fe2000004184c */
[----:B------:R-:W-:Y:S01]  /*2290*/  FMUL.FTZ R87, R87, c[0x0][0x2ec] ;  /* 0x0000bb0057577a20 */ /* 0x000fe20000410000 */
[----:B------:R-:W1:Y:S06]  /*22a0*/  MUFU.TANH R84, R84 ;  /* 0x0000005400547308 */ /* 0x000e6c0000002400 */
[----:B------:R-:W-:Y:S01]  /*22b0*/  HMMA.16816.F32.BF16 R72, R8, R18, R72 ;  /* 0x000000120848723c */ /* 0x000fe20000041848 */
[----:B------:R-:W2:Y:S01]  /*22c0*/  LDSM.16.M88.4 R16, [R122+0x6c00] ;  /* 0x006c00007a10783b */ /* 0x000ea20000000200 */
[----:B------:R-:W2:Y:S06]  /*22d0*/  MUFU.TANH R86, R86 ;  /* 0x0000005600567308 */ /* 0x000eac0000002400 */
[----:B------:R-:W-:Y:S02]  /*22e0*/  HMMA.16816.F32.BF16 R56, R100, R110, R56 ;  /* 0x0000006e6438723c */ /* 0x000fe40000041838 */
[----:B------:R-:W2:Y:S06]  /*22f0*/  MUFU.TANH R85, R85 ;  /* 0x0000005500557308 */ /* 0x000eac0000002400 */
[C---:B-1----:R-:W-:Y:S02]  /*2300*/  HMMA.16816.F32.BF16 R68, R8.reuse, R28, R68 ;  /* 0x0000001c0844723c */ /* 0x042fe40000041844 */
[----:B------:R-:W1:Y:S06]  /*2310*/  MUFU.TANH R87, R87 ;  /* 0x0000005700577308 */ /* 0x000e6c0000002400 */
[----:B------:R-:W-:Y:S01]  /*2320*/  HMMA.16816.F32.BF16 R88, R8, R30, R88 ;  /* 0x0000001e0858723c */ /* 0x000fe20000041858 */
[----:B------:R-:W1:Y:S07]  /*2330*/  LDSM.16.M88.4 R28, [R172+0x3400] ;  /* 0x00340000ac1c783b */ /* 0x000e6e0000000200 */
[C---:B------:R-:W-:Y:S08]  /*2340*/  HMMA.16816.F32.BF16 R60, R12.reuse, R64, R60 ;  /* 0x000000400c3c723c */ /* 0x040ff0000004183c */
[----:B------:R-:W-:Y:S08]  /*2350*/  HMMA.16816.F32.BF16 R56, R12, R66, R56 ;  /* 0x000000420c38723c */ /* 0x000ff00000041838 */
[C---:B---3--:R-:W-:Y:S08]  /*2360*/  HMMA.16816.F32.BF16 R68, R4.reuse, R20, R68 ;  /* 0x000000140444723c */ /* 0x048ff00000041844 */
[----:B------:R-:W-:Y:S01]  /*2370*/  HMMA.16816.F32.BF16 R88, R4, R22, R88 ;  /* 0x000000160458723c */ /* 0x000fe20000041858 */
[----:B------:R-:W3:Y:S07]  /*2380*/  LDSM.16.M88.4 R20, [R172+0x3800] ;  /* 0x00380000ac14783b */ /* 0x000eee0000000200 */
[C---:B--2---:R-:W-:Y:S08]  /*2390*/  HMMA.16816.F32.BF16 R36, R100.reuse, R16, R36 ;  /* 0x000000106424723c */ /* 0x044ff00000041824 */
[----:B------:R-:W-:Y:S01]  /*23a0*/  HMMA.16816.F32.BF16 R104, R100, R18, R104 ;  /* 0x000000126468723c */ /* 0x000fe20000041868 */
[----:B------:R-:W2:Y:S01]  /*23b0*/  LDSM.16.M88.4 R16, [R172+0x5000] ;  /* 0x00500000ac10783b */ /* 0x000ea20000000200 */
[----:B------:R-:W-:-:S02]  /*23c0*/  FMUL.FTZ R70, R70, c[0x0][0x2ec] ;  /* 0x0000bb0046467a20 */ /* 0x000fc40000410000 */
[----:B------:R-:W-:Y:S02]  /*23d0*/  FMUL.FTZ R139, R68, c[0x0][0x2ec] ;  /* 0x0000bb00448b7a20 */ /* 0x000fe40000410000 */
[----:B------:R1:W-:Y:S01]  /*23e0*/  MUFU.TANH R132, R70 ;  /* 0x0000004600847308 */ /* 0x0003e20000002400 */
[----:B------:R-:W-:Y:S01]  /*23f0*/  FMUL.FTZ R68, R71, c[0x0][0x2ec] ;  /* 0x0000bb0047447a20 */ /* 0x000fe20000410000 */
[C---:B------:R-:W-:Y:S01]  /*2400*/  HMMA.16816.F32.BF16 R76, R4.reuse, R32, R76 ;  /* 0x00000020044c723c */ /* 0x040fe2000004184c */
[----:B------:R-:W-:Y:S02]  /*2410*/  FMUL.FTZ R67, R69, c[0x0][0x2ec] ;  /* 0x0000bb0045437a20 */ /* 0x000fe40000410000 */
[----:B------:R-:W-:Y:S02]  /*2420*/  FMUL.FTZ R69, R90, c[0x0][0x2ec] ;  /* 0x0000bb005a457a20 */ /* 0x000fe40000410000 */
[----:B------:R-:W-:Y:S01]  /*2430*/  FMUL.FTZ R88, R88, c[0x0][0x2ec] ;  /* 0x0000bb0058587a20 */ /* 0x000fe20000410000 */
[----:B------:R-:W-:Y:S01]  /*2440*/  MUFU.TANH R68, R68 ;  /* 0x0000004400447308 */ /* 0x000fe20000002400 */
[----:B------:R-:W-:Y:S01]  /*2450*/  FMUL.FTZ R89, R89, c[0x0][0x2ec] ;  /* 0x0000bb0059597a20 */ /* 0x000fe20000410000 */
[----:B------:R-:W-:Y:S01]  /*2460*/  HMMA.16816.F32.BF16 R72, R4, R34, R72 ;  /* 0x000000220448723c */ /* 0x000fe20000041848 */
[----:B------:R-:W2:Y:S01]  /*2470*/  LDSM.16.M88.4 R32, [R122+0x8400] ;  /* 0x008400007a20783b */ /* 0x000ea20000000200 */
[----:B------:R-:W-:-:S04]  /*2480*/  FMUL.FTZ R91, R91, c[0x0][0x2ec] ;  /* 0x0000bb005b5b7a20 */ /* 0x000fc80000410000 */
[----:B------:R-:W-:Y:S02]  /*2490*/  MUFU.TANH R67, R67 ;  /* 0x0000004300437308 */ /* 0x000fe40000002400 */
[C---:B------:R-:W-:Y:S06]  /*24a0*/  HMMA.16816.F32.BF16 R60, R8.reuse, R24, R60 ;  /* 0x00000018083c723c */ /* 0x040fec000004183c */
[----:B------:R-:W-:Y:S02]  /*24b0*/  MUFU.TANH R119, R88 ;  /* 0x0000005800777308 */ /* 0x000fe40000002400 */
[----:B------:R-:W-:Y:S01]  /*24c0*/  HMMA.16816.F32.BF16 R56, R8, R26, R56 ;  /* 0x0000001a0838723c */ /* 0x000fe20000041838 */
[----:B------:R-:W4:Y:S01]  /*24d0*/  LDSM.16.M88.4 R24, [R172+0x5400] ;  /* 0x00540000ac18783b */ /* 0x000f220000000200 */
[----:B------:R-:W-:-:S02]  /*24e0*/  FMUL.FTZ R76, R76, c[0x0][0x2ec] ;  /* 0x0000bb004c4c7a20 */ /* 0x000fc40000410000 */
[----:B------:R-:W-:Y:S02]  /*24f0*/  FMUL.FTZ R78, R78, c[0x0][0x2ec] ;  /* 0x0000bb004e4e7a20 */ /* 0x000fe40000410000 */
[----:B------:R-:W-:Y:S01]  /*2500*/  FMUL.FTZ R77, R77, c[0x0][0x2ec] ;  /* 0x0000bb004d4d7a20 */ /* 0x000fe20000410000 */
[----:B------:R-:W-:Y:S01]  /*2510*/  MUFU.TANH R69, R69 ;  /* 0x0000004500457308 */ /* 0x000fe20000002400 */
[----:B-1----:R-:W-:Y:S01]  /*2520*/  HMMA.16816.F32.BF16 R52, R12, R28, R52 ;  /* 0x0000001c0c34723c */ /* 0x002fe20000041834 */
[----:B------:R-:W-:Y:S02]  /*2530*/  FMUL.FTZ R73, R73, c[0x0][0x2ec] ;  /* 0x0000bb0049497a20 */ /* 0x000fe40000410000 */
[----:B------:R-:W-:Y:S02]  /*2540*/  FMUL.FTZ R143, R72, c[0x0][0x2ec] ;  /* 0x0000bb00488f7a20 */ /* 0x000fe40000410000 */
[----:B------:R-:W-:Y:S02]  /*2550*/  FMUL.FTZ R65, R74, c[0x0][0x2ec] ;  /* 0x0000bb004a417a20 */ /* 0x000fe40000410000 */
[----:B------:R-:W-:Y:S01]  /*2560*/  MUFU.TANH R141, R73 ;  /* 0x00000049008d7308 */ /* 0x000fe20000002400 */
[----:B------:R-:W-:Y:S01]  /*2570*/  HMMA.16816.F32.BF16 R48, R100, R94, R48 ;  /* 0x0000005e6430723c */ /* 0x000fe20000041830 */
[----:B------:R-:W-:-:S02]  /*2580*/  FMUL.FTZ R72, R75, c[0x0][0x2ec] ;  /* 0x0000bb004b487a20 */ /* 0x000fc40000410000 */
[----:B------:R-:W-:-:S04]  /*2590*/  FMUL.FTZ R64, R79, c[0x0][0x2ec] ;  /* 0x0000bb004f407a20 */ /* 0x000fc80000410000 */
[----:B------:R-:W1:Y:S01]  /*25a0*/  MUFU.TANH R76, R76 ;  /* 0x0000004c004c7308 */ /* 0x000e620000002400 */
[----:B---3--:R-:W-:Y:S01]  /*25b0*/  HMMA.16816.F32.BF16 R44, R12, R20, R44 ;  /* 0x000000140c2c723c */ /* 0x008fe2000004182c */
[----:B------:R-:W-:Y:S02]  /*25c0*/  FMUL.FTZ R94, R96, c[0x0][0x2ec] ;  /* 0x0000bb00605e7a20 */ /* 0x000fe40000410000 */
[----:B------:R-:W-:Y:S02]  /*25d0*/  FMUL.FTZ R96, R98, c[0x0][0x2ec] ;  /* 0x0000bb0062607a20 */ /* 0x000fe40000410000 */
[----:B------:R-:W-:Y:S02]  /*25e0*/  FMUL.FTZ R95, R97, c[0x0][0x2ec] ;  /* 0x0000bb00615f7a20 */ /* 0x000fe40000410000 */
[----:B------:R-:W-:Y:S01]  /*25f0*/  LOP3.LUT R21, R127, 0xffffffe0, RZ, 0xc0, !PT ;  /* 0xffffffe07f157812 */ /* 0x000fe200078ec0ff */
[----:B--2---:R-:W-:Y:S01]  /*2600*/  HMMA.16816.F32.BF16 R60, R4, R16, R60 ;  /* 0x00000010043c723c */ /* 0x004fe2000004183c */
[----:B------:R-:W2:Y:S01]  /*2610*/  MUFU.TANH R146, R78 ;  /* 0x0000004e00927308 */ /* 0x000ea20000002400 */
[----:B------:R-:W-:Y:S01]  /*2620*/  FMUL.FTZ R97, R99, c[0x0][0x2ec] ;  /* 0x0000bb0063617a20 */ /* 0x000fe20000410000 */
[----:B------:R-:W-:Y:S01]  /*2630*/  SHF.R.S32.HI R127, RZ, 0x1f, R127 ;  /* 0x0000001fff7f7819 */ /* 0x000fe2000001147f */
[----:B------:R-:W-:-:S03]  /*2640*/  IMAD.IADD R28, R126, 0x1, -R21 ;  /* 0x000000017e1c7824 */ /* 0x000fc600078e0a15 */
[----:B------:R-:W-:Y:S01]  /*2650*/  LEA.HI R127, R127, R128, RZ, 0x2 ;  /* 0x000000807f7f7211 */ /* 0x000fe200078f10ff */
[----:B------:R-:W-:Y:S01]  /*2660*/  HMMA.16816.F32.BF16 R56, R4, R18, R56 ;  /* 0x000000120438723c */ /* 0x000fe20000041838 */
[----:B------:R-:W3:Y:S01]  /*2670*/  LDSM.16.M88.4 R16, [R172+0x3c00] ;  /* 0x003c0000ac10783b */ /* 0x000ee20000000200 */
[----:B------:R-:W-:Y:S01]  /*2680*/  SHF.R.S32.HI R29, RZ, 0x1f, R28 ;  /* 0x0000001fff1d7819 */ /* 0x000fe2000001141c */
[----:B------:R-:W1:Y:S01]  /*2690*/  MUFU.TANH R94, R94 ;  /* 0x0000005e005e7308 */ /* 0x000e620000002400 */
[----:B------:R-:W-:Y:S02]  /*26a0*/  LOP3.LUT R187, R127, 0xfffffffc, RZ, 0xc0, !PT ;  /* 0xfffffffc7fbb7812 */ /* 0x000fe400078ec0ff */
[----:B------:R-:W-:Y:S02]  /*26b0*/  LEA.HI R29, R29, R28, RZ, 0x2 ;  /* 0x0000001c1d1d7211 */ /* 0x000fe400078f10ff */
[----:B------:R-:W-:Y:S01]  /*26c0*/  HMMA.16816.F32.BF16 R40, R12, R22, R40 ;  /* 0x000000160c28723c */ /* 0x000fe20000041828 */
[----:B------:R-:W1:Y:S01]  /*26d0*/  LDSM.16.M88.4 R20, [R122+0x8800] ;  /* 0x008800007a14783b */ /* 0x000e620000000200 */
[----:B------:R-:W-:Y:S01]  /*26e0*/  SHF.R.S32.HI R186, RZ, 0x2, R29 ;  /* 0x00000002ffba7819 */ /* 0x000fe2000001141d */
[----:B------:R-:W-:Y:S01]  /*26f0*/  IMAD.SHL.U32 R29, R126, 0x2, RZ ;  /* 0x000000027e1d7824 */ /* 0x000fe200078e00ff */
[----:B------:R-:W1:Y:S01]  /*2700*/  MUFU.TANH R96, R96 ;  /* 0x0000006000607308 */ /* 0x000e620000002400 */
[----:B------:R-:W-:Y:S01]  /*2710*/  IMAD.IADD R187, R128, 0x1, -R187 ;  /* 0x0000000180bb7824 */ /* 0x000fe200078e0abb */
[----:B------:R-:W-:-:S02]  /*2720*/  IADD3 R28, R129, 0x1, R186 ;  /* 0x00000001811c7810 */ /* 0x000fc40007ffe0ba */
[----:B------:R-:W-:Y:S01]  /*2730*/  HMMA.16816.F32.BF16 R52, R8, R32, R52 ;  /* 0x000000200834723c */ /* 0x000fe20000041834 */
[----:B------:R-:W-:Y:S01]  /*2740*/  FMUL.FTZ R60, R60, c[0x0][0x2ec] ;  /* 0x0000bb003c3c7a20 */ /* 0x000fe20000410000 */
[----:B------:R-:W-:Y:S01]  /*2750*/  IADD3 R28, R125, -c[0x0][0x214], R28 ;  /* 0x800085007d1c7a10 */ /* 0x000fe20007ffe01c */
[----:B------:R-:W-:Y:S01]  /*2760*/  FMUL.FTZ R61, R61, c[0x0][0x2ec] ;  /* 0x0000bb003d3d7a20 */ /* 0x000fe20000410000 */
[----:B------:R-:W1:Y:S01]  /*2770*/  MUFU.TANH R95, R95 ;  /* 0x0000005f005f7308 */ /* 0x000e620000002400 */
[----:B------:R-:W-:Y:S01]  /*2780*/  FMUL.FTZ R62, R62, c[0x0][0x2ec] ;  /* 0x0000bb003e3e7a20 */ /* 0x000fe20000410000 */
[----:B------:R-:W-:Y:S01]  /*2790*/  IADD3 R28, R28, c[0x0][0x2e8], RZ ;  /* 0x0000ba001c1c7a10 */ /* 0x000fe20007ffe0ff */
[----:B------:R-:W-:Y:S01]  /*27a0*/  IMAD.SHL.U32 R32, R120, 0x80, RZ ;  /* 0x0000008078207824 */ /* 0x000fe200078e00ff */
[----:B------:R-:W-:Y:S01]  /*27b0*/  HMMA.16816.F32.BF16 R48, R12, R30, R48 ;  /* 0x0000001e0c30723c */ /* 0x000fe20000041830 */
[----:B------:R-:W-:Y:S01]  /*27c0*/  FMUL.FTZ R63, R63, c[0x0][0x2ec] ;  /* 0x0000bb003f3f7a20 */ /* 0x000fe20000410000 */
[----:B------:R-:W-:Y:S01]  /*27d0*/  IADD3 R70, R28, 0x8, RZ ;  /* 0x000000081c467810 */ /* 0x000fe20007ffe0ff */
[----:B------:R-:W-:Y:S01]  /*27e0*/  FMUL.FTZ R56, R56, c[0x0][0x2ec] ;  /* 0x0000bb0038387a20 */ /* 0x000fe20000410000 */
[----:B------:R2:W-:Y:S01]  /*27f0*/  MUFU.TANH R137, R60 ;  /* 0x0000003c00897308 */ /* 0x0005e20000002400 */
[----:B------:R-:W-:Y:S01]  /*2800*/  FMUL.FTZ R57, R57, c[0x0][0x2ec] ;  /* 0x0000bb0039397a20 */ /* 0x000fe20000410000 */
[----:B------:R-:W-:Y:S01]  /*2810*/  IMNMX R70, R70, R125, PT ;  /* 0x0000007d46467217 */ /* 0x000fe20003800200 */
[----:B------:R-:W-:-:S02]  /*2820*/  FMUL.FTZ R58, R58, c[0x0][0x2ec] ;  /* 0x0000bb003a3a7a20 */ /* 0x000fc40000410000 */
[----:B------:R-:W-:-:S03]  /*2830*/  FMUL.FTZ R59, R59, c[0x0][0x2ec] ;  /* 0x0000bb003b3b7a20 */ /* 0x000fc60000410000 */
[----:B------:R1:W-:Y:S04]  /*2840*/  MUFU.TANH R73, R61 ;  /* 0x0000003d00497308 */ /* 0x0003e80000002400 */
[----:B----4-:R-:W-:Y:S01]  /*2850*/  HMMA.16816.F32.BF16 R52, R4, R24, R52 ;  /* 0x000000180434723c */ /* 0x010fe20000041834 */
[----:B--2---:R-:W-:-:S03]  /*2860*/  LOP3.LUT R60, R32, 0x6, R29, 0xf8, !PT ;  /* 0x00000006203c7812 */ /* 0x004fc600078ef81d */
[----:B------:R-:W2:Y:S03]  /*2870*/  MUFU.TANH R97, R97 ;  /* 0x0000006100617308 */ /* 0x000ea60000002400 */
[----:B------:R-:W-:Y:S01]  /*2880*/  IADD3 R24, R60, -0x80, RZ ;  /* 0xffffff803c187810 */ /* 0x000fe20007ffe0ff */
[----:B---3--:R-:W-:Y:S01]  /*2890*/  HMMA.16816.F32.BF16 R36, R12, R16, R36 ;  /* 0x000000100c24723c */ /* 0x008fe20000041824 */
[----:B-1----:R-:W-:-:S03]  /*28a0*/  IMNMX R61, R28, R125, PT ;  /* 0x0000007d1c3d7217 */ /* 0x002fc60003800200 */
[----:B------:R-:W1:Y:S01]  /*28b0*/  MUFU.TANH R143, R143 ;  /* 0x0000008f008f7308 */ /* 0x000e620000002400 */
[CC--:B------:R-:W-:Y:S01]  /*28c0*/  ISETP.GE.AND P2, PT, R24.reuse, R70.reuse, PT ;  /* 0x000000461800720c */ /* 0x0c0fe20003f46270 */
[----:B------:R-:W3:Y:S01]  /*28d0*/  LDSM.16.M88.4 R28, [R172+0x5800] ;  /* 0x00580000ac1c783b */ /* 0x000ee20000000200 */
[-C--:B------:R-:W-:Y:S01]  /*28e0*/  ISETP.GE.AND P1, PT, R24, R61.reuse, PT ;  /* 0x0000003d1800720c */ /* 0x080fe20003f26270 */
[C---:B------:R-:W-:Y:S01]  /*28f0*/  HMMA.16816.F32.BF16 R48, R8.reuse, R34, R48 ;  /* 0x000000220830723c */ /* 0x040fe20000041830 */
[C---:B------:R-:W-:Y:S02]  /*2900*/  IADD3 R24, R60.reuse, -0x7f, RZ ;  /* 0xffffff813c187810 */ /* 0x040fe40007ffe0ff */
[----:B------:R-:W-:Y:S01]  /*2910*/  IADD3 R16, R60, -0x78, RZ ;  /* 0xffffff883c107810 */ /* 0x000fe20007ffe0ff */
[----:B------:R-:W4:Y:S01]  /*2920*/  MUFU.TANH R65, R65 ;  /* 0x0000004100417308 */ /* 0x000f220000002400 */
[CC--:B------:R-:W-:Y:S02]  /*2930*/  ISETP.GE.AND P0, PT, R24.reuse, R61.reuse, PT ;  /* 0x0000003d1800720c */ /* 0x0c0fe40003f06270 */
[-C--:B------:R-:W-:Y:S01]  /*2940*/  ISETP.GE.AND P5, PT, R24, R70.reuse, PT ;  /* 0x000000461800720c */ /* 0x080fe20003fa6270 */
[C---:B------:R-:W-:Y:S01]  /*2950*/  HMMA.16816.F32.BF16 R44, R8.reuse, R20, R44 ;  /* 0x00000014082c723c */ /* 0x040fe2000004182c */
[-C--:B------:R-:W-:Y:S01]  /*2960*/  ISETP.GE.AND P4, PT, R16, R61.reuse, PT ;  /* 0x0000003d1000720c */ /* 0x080fe20003f86270 */
[----:B------:R-:W-:Y:S01]  /*2970*/  FMUL.FTZ R52, R52, c[0x0][0x2ec] ;  /* 0x0000bb0034347a20 */ /* 0x000fe20000410000 */
[-C--:B------:R-:W-:Y:S01]  /*2980*/  ISETP.GE.AND P3, PT, R16, R70.reuse, PT ;  /* 0x000000461000720c */ /* 0x080fe20003f66270 */
[----:B------:R-:W1:Y:S01]  /*2990*/  MUFU.TANH R72, R72 ;  /* 0x0000004800487308 */ /* 0x000e620000002400 */
[----:B------:R-:W-:Y:S01]  /*29a0*/  IADD3 R16, R60, -0x70, RZ ;  /* 0xffffff903c107810 */ /* 0x000fe20007ffe0ff */
[----:B------:R-:W-:Y:S01]  /*29b0*/  FMUL.FTZ R54, R54, c[0x0][0x2ec] ;  /* 0x0000bb0036367a20 */ /* 0x000fe20000410000 */
[----:B------:R-:W-:Y:S01]  /*29c0*/  IADD3 R17, R60, -0x77, RZ ;  /* 0xffffff893c117810 */ /* 0x000fe20007ffe0ff */
[----:B------:R-:W-:Y:S01]  /*29d0*/  HMMA.16816.F32.BF16 R40, R8, R22, R40 ;  /* 0x000000160828723c */ /* 0x000fe20000041828 */
[----:B------:R-:W1:Y:S01]  /*29e0*/  LDSM.16.M88.4 R20, [R122+0x8c00] ;  /* 0x008c00007a14783b */ /* 0x000e620000000200 */
[----:B------:R-:W-:Y:S01]  /*29f0*/  FSEL R80, R80, -INF , !P0 ;  /* 0xff80000050507808 */ /* 0x000fe20004000000 */
[----:B------:R-:W-:Y:S01]  /*2a00*/  FMUL.FTZ R55, R55, c[0x0][0x2ec] ;  /* 0x0000bb0037377a20 */ /* 0x000fe20000410000 */
[----:B-----5:R-:W-:Y:S01]  /*2a10*/  FSEL R82, R82, -INF , !P5 ;  /* 0xff80000052527808 */ /* 0x020fe20006800000 */
[----:B------:R-:W5:Y:S01]  /*2a20*/  MUFU.TANH R77, R77 ;  /* 0x0000004d004d7308 */ /* 0x000f620000002400 */
[C---:B------:R-:W-:Y:S01]  /*2a30*/  ISETP.GE.AND P0, PT, R16.reuse, R61, PT ;  /* 0x0000003d1000720c */ /* 0x040fe20003f06270 */
[----:B------:R-:W-:Y:S01]  /*2a40*/  FMUL.FTZ R53, R53, c[0x0][0x2ec] ;  /* 0x0000bb0035357a20 */ /* 0x000fe20000410000 */
[----:B------:R-:W-:Y:S01]  /*2a50*/  ISETP.GE.AND P5, PT, R16, R70, PT ;  /* 0x000000461000720c */ /* 0x000fe20003fa6270 */
[----:B------:R-:W-:Y:S01]  /*2a60*/  HMMA.16816.F32.BF16 R104, R12, R18, R104 ;  /* 0x000000120c68723c */ /* 0x000fe20000041868 */
[----:B------:R-:W-:-:S02]  /*2a70*/  FSEL R71, R0, -INF , !P1 ;  /* 0xff80000000477808 */ /* 0x000fc40004800000 */
[----:B------:R-:W-:Y:S01]  /*2a80*/  FSEL R81, R81, -INF , !P2 ;  /* 0xff80000051517808 */ /* 0x000fe20005000000 */
[----:B------:R-:W1:Y:S01]  /*2a90*/  MUFU.TANH R64, R64 ;  /* 0x0000004000407308 */ /* 0x000e620000002400 */
[C---:B------:R-:W-:Y:S02]  /*2aa0*/  IADD3 R16, R60.reuse, -0x6f, RZ ;  /* 0xffffff913c107810 */ /* 0x040fe40007ffe0ff */
[C---:B------:R-:W-:Y:S01]  /*2ab0*/  ISETP.GE.AND P1, PT, R17.reuse, R61, PT ;  /* 0x0000003d1100720c */ /* 0x040fe20003f26270 */
[----:B------:R-:W-:Y:S01]  /*2ac0*/  HMMA.16816.F32.BF16 R48, R4, R26, R48 ;  /* 0x0000001a0430723c */ /* 0x000fe20000041830 */
[----:B------:R-:W-:Y:S02]  /*2ad0*/  ISETP.GE.AND P2, PT, R17, R70, PT ;  /* 0x000000461100720c */ /* 0x000fe40003f46270 */
[----:B------:R-:W-:Y:S01]  /*2ae0*/  IADD3 R0, R60, -0x68, RZ ;  /* 0xffffff983c007810 */ /* 0x000fe20007ffe0ff */
[----:B------:R-:W1:Y:S01]  /*2af0*/  MUFU.TANH R139, R139 ;  /* 0x0000008b008b7308 */ /* 0x000e620000002400 */
[----:B------:R-:W-:-:S02]  /*2b00*/  FSEL R83, R83, -INF , !P4 ;  /* 0xff80000053537808 */ /* 0x000fc40006000000 */
[----:B------:R-:W-:Y:S01]  /*2b10*/  FSEL R78, R93, -INF , !P3 ;  /* 0xff8000005d4e7808 */ /* 0x000fe20005800000 */
[C---:B---3--:R-:W-:Y:S01]  /*2b20*/  HMMA.16816.F32.BF16 R44, R4.reuse, R28, R44 ;  /* 0x0000001c042c723c */ /* 0x048fe2000004182c */
[C---:B------:R-:W-:Y:S02]  /*2b30*/  ISETP.GE.AND P4, PT, R16.reuse, R61, PT ;  /* 0x0000003d1000720c */ /* 0x040fe40003f86270 */
[----:B------:R-:W-:Y:S01]  /*2b40*/  ISETP.GE.AND P3, PT, R16, R70, PT ;  /* 0x000000461000720c */ /* 0x000fe20003f66270 */
[----:B------:R-:W3:Y:S01]  /*2b50*/  MUFU.TANH R144, R62 ;  /* 0x0000003e00907308 */ /* 0x000ee20000002400 */
[----:B------:R-:W-:Y:S02]  /*2b60*/  FSEL R75, R92, -INF , !P1 ;  /* 0xff8000005c4b7808 */ /* 0x000fe40004800000 */
[----:B------:R-:W-:Y:S01]  /*2b70*/  FSEL R74, R108, -INF , !P2 ;  /* 0xff8000006c4a7808 */ /* 0x000fe20005000000 */
[----:B------:R-:W-:Y:S01]  /*2b80*/  HMMA.16816.F32.BF16 R40, R4, R30, R40 ;  /* 0x0000001e0428723c */ /* 0x000fe20000041828 */
[----:B------:R-:W-:-:S02]  /*2b90*/  IADD3 R16, R60, -0x67, RZ ;  /* 0xffffff993c107810 */ /* 0x000fc40007ffe0ff */
[CC--:B------:R-:W-:Y:S01]  /*2ba0*/  ISETP.GE.AND P1, PT, R0.reuse, R61.reuse, PT ;  /* 0x0000003d0000720c */ /* 0x0c0fe20003f26270 */
[----:B------:R-:W2:Y:S01]  /*2bb0*/  MUFU.TANH R138, R63 ;  /* 0x0000003f008a7308 */ /* 0x000ea20000002400 */
[-C--:B------:R-:W-:Y:S02]  /*2bc0*/  ISETP.GE.AND P2, PT, R0, R70.reuse, PT ;  /* 0x000000460000720c */ /* 0x080fe40003f46270 */
[----:B------:R-:W-:Y:S01]  /*2bd0*/  IADD3 R0, R60, -0x60, RZ ;  /* 0xffffffa03c007810 */ /* 0x000fe20007ffe0ff */
[C---:B-1----:R-:W-:Y:S01]  /*2be0*/  HMMA.16816.F32.BF16 R36, R8.reuse, R20, R36 ;  /* 0x000000140824723c */ /* 0x042fe20000041824 */
[----:B------:R-:W-:Y:S01]  /*2bf0*/  FSEL R35, R84, -INF , !P0 ;  /* 0xff80000054237808 */ /* 0x000fe20004000000 */
[----:B------:R-:W-:Y:S01]  /*2c00*/  FMUL.FTZ R48, R48, c[0x0][0x2ec] ;  /* 0x0000bb0030307a20 */ /* 0x000fe20000410000 */
[----:B------:R-:W-:Y:S01]  /*2c10*/  FSEL R34, R86, -INF , !P5 ;  /* 0xff80000056227808 */ /* 0x000fe20006800000 */
[----:B------:R-:W1:Y:S01]  /*2c20*/  MUFU.TANH R117, R89 ;  /* 0x0000005900757308 */ /* 0x000e620000002400 */
[CC--:B------:R-:W-:Y:S01]  /*2c30*/  ISETP.GE.AND P0, PT, R16.reuse, R61.reuse, PT ;  /* 0x0000003d1000720c */ /* 0x0c0fe20003f06270 */
[----:B------:R-:W-:Y:S01]  /*2c40*/  FMUL.FTZ R49, R49, c[0x0][0x2ec] ;  /* 0x0000bb0031317a20 */ /* 0x000fe20000410000 */
[-C--:B------:R-:W-:Y:S01]  /*2c50*/  ISETP.GE.AND P5, PT, R16, R70.reuse, PT ;  /* 0x000000461000720c */ /* 0x080fe20003fa6270 */
[----:B------:R-:W-:Y:S01]  /*2c60*/  HMMA.16816.F32.BF16 R104, R8, R22, R104 ;  /* 0x000000160868723c */ /* 0x000fe20000041868 */
[----:B------:R-:W-:Y:S01]  /*2c70*/  FSEL R33, R85, -INF , !P4 ;  /* 0xff80000055217808 */ /* 0x000fe20006000000 */
[----:B------:R-:W-:Y:S01]  /*2c80*/  FMUL.FTZ R45, R45, c[0x0][0x2ec] ;  /* 0x0000bb002d2d7a20 */ /* 0x000fe20000410000 */
[----:B------:R-:W-:Y:S01]  /*2c90*/  FSEL R16, R87, -INF , !P3 ;  /* 0xff80000057107808 */ /* 0x000fe20005800000 */
[----:B------:R-:W1:Y:S01]  /*2ca0*/  MUFU.TANH R130, R91 ;  /* 0x0000005b00827308 */ /* 0x000e620000002400 */
[-C--:B------:R-:W-:Y:S01]  /*2cb0*/  ISETP.GE.AND P4, PT, R0, R61.reuse, PT ;  /* 0x0000003d0000720c */ /* 0x080fe20003f86270 */
[----:B------:R-:W-:Y:S01]  /*2cc0*/  FMUL.FTZ R50, R50, c[0x0][0x2ec] ;  /* 0x0000bb0032327a20 */ /* 0x000fe20000410000 */
[-C--:B------:R-:W-:Y:S01]  /*2cd0*/  ISETP.GE.AND P3, PT, R0, R70.reuse, PT ;  /* 0x000000460000720c */ /* 0x080fe20003f66270 */
[----:B------:R-:W-:Y:S01]  /*2ce0*/  FMUL.FTZ R51, R51, c[0x0][0x2ec] ;  /* 0x0000bb0033337a20 */ /* 0x000fe20000410000 */
[----:B------:R-:W-:Y:S01]  /*2cf0*/  IADD3 R12, R60, -0x57, RZ ;  /* 0xffffffa93c0c7810 */ /* 0x000fe20007ffe0ff */
[----:B------:R-:W-:Y:S01]  /*2d00*/  FMUL.FTZ R46, R46, c[0x0][0x2ec] ;  /* 0x0000bb002e2e7a20 */ /* 0x000fe20000410000 */
[----:B------:R-:W-:Y:S01]  /*2d10*/  FSEL R27, R76, -INF , !P4 ;  /* 0xff8000004c1b7808 */ /* 0x000fe20006000000 */
[----:B------:R1:W-:Y:S01]  /*2d20*/  MUFU.TANH R62, R56 ;  /* 0x00000038003e7308 */ /* 0x0003e20000002400 */
[----:B------:R-:W-:Y:S01]  /*2d30*/  FSEL R146, R146, -INF , !P3 ;  /* 0xff80000092927808 */ /* 0x000fe20005800000 */
[----:B------:R-:W-:Y:S01]  /*2d40*/  FMUL.FTZ R47, R47, c[0x0][0x2ec] ;  /* 0x0000bb002f2f7a20 */ /* 0x000fe20000410000 */
[----:B------:R-:W-:Y:S01]  /*2d50*/  ISETP.GE.AND P4, PT, R12, R61, PT ;  /* 0x0000003d0c00720c */ /* 0x000fe20003f86270 */
[----:B------:R-:W-:Y:S01]  /*2d60*/  FMUL.FTZ R40, R40, c[0x0][0x2ec] ;  /* 0x0000bb0028287a20 */ /* 0x000fe20000410000 */
[----:B------:R-:W-:Y:S01]  /*2d70*/  ISETP.GE.AND P3, PT, R12, R70, PT ;  /* 0x000000460c00720c */ /* 0x000fe20003f66270 */
[----:B------:R-:W-:Y:S01]  /*2d80*/  FMUL.FTZ R42, R42, c[0x0][0x2ec] ;  /* 0x0000bb002a2a7a20 */ /* 0x000fe20000410000 */
[----:B------:R-:W3:Y:S01]  /*2d90*/  LDSM.16.M88.4 R12, [R172+0x5c00] ;  /* 0x005c0000ac0c783b */ /* 0x000ee20000000200 */
[C---:B------:R-:W-:Y:S01]  /*2da0*/  IADD3 R17, R60.reuse, -0x5f, RZ ;  /* 0xffffffa13c117810 */ /* 0x040fe20007ffe0ff */
[----:B------:R-:W1:Y:S01]  /*2db0*/  MUFU.TANH R135, R57 ;  /* 0x0000003900877308 */ /* 0x000e620000002400 */
[----:B------:R-:W-:Y:S01]  /*2dc0*/  IADD3 R0, R60, -0x58, RZ ;  /* 0xffffffa83c007810 */ /* 0x000fe20007ffe0ff */
[----:B------:R-:W-:Y:S01]  /*2dd0*/  FMUL.FTZ R43, R43, c[0x0][0x2ec] ;  /* 0x0000bb002b2b7a20 */ /* 0x000fe20000410000 */
[----:B------:R-:W-:Y:S01]  /*2de0*/  FSEL R29, R94, -INF , !P1 ;  /* 0xff8000005e1d7808 */ /* 0x000fe20004800000 */
[----:B------:R-:W-:-:S04]  /*2df0*/  DEPBAR.LE SB0, 0x0 ;  /* 0x000080000000791a */ /* 0x000fc80000000000 */
[----:B------:R-:W-:Y:S01]  /*2e00*/  FSEL R28, R96, -INF , !P2 ;  /* 0xff800000601c7808 */ /* 0x000fe20005000000 */
[----:B------:R-:W1:Y:S01]  /*2e10*/  MUFU.TANH R133, R52 ;  /* 0x0000003400857308 */ /* 0x000e620000002400 */
[CC--:B------:R-:W-:Y:S02]  /*2e20*/  ISETP.GE.AND P1, PT, R17.reuse, R61.reuse, PT ;  /* 0x0000003d1100720c */ /* 0x0c0fe40003f26270 */
[----:B------:R-:W-:Y:S02]  /*2e30*/  ISETP.GE.AND P2, PT, R17, R70, PT ;  /* 0x000000461100720c */ /* 0x000fe40003f46270 */
[----:B------:R-:W-:Y:S02]  /*2e40*/  FSEL R17, R95, -INF , !P0 ;  /* 0xff8000005f117808 */ /* 0x000fe40004000000 */
[----:B--2---:R-:W-:Y:S01]  /*2e50*/  FSEL R24, R97, -INF , !P5 ;  /* 0xff80000061187808 */ /* 0x004fe20006800000 */
[----:B------:R-:W2:Y:S01]  /*2e60*/  MUFU.TANH R136, R54 ;  /* 0x0000003600887308 */ /* 0x000ea20000002400 */
[----:B------:R-:W-:-:S02]  /*2e70*/  ISETP.GE.AND P0, PT, R0, R61, PT ;  /* 0x0000003d0000720c */ /* 0x000fc40003f06270 */
[----:B------:R-:W-:Y:S02]  /*2e80*/  ISETP.GE.AND P5, PT, R0, R70, PT ;  /* 0x000000460000720c */ /* 0x000fe40003fa6270 */
[C---:B------:R-:W-:Y:S02]  /*2e90*/  IADD3 R19, R60.reuse, -0x4f, RZ ;  /* 0xffffffb13c137810 */ /* 0x040fe40007ffe0ff */
[C---:B------:R-:W-:Y:S01]  /*2ea0*/  IADD3 R18, R60.reuse, -0x48, RZ ;  /* 0xffffffb83c127810 */ /* 0x040fe20007ffe0ff */
[----:B------:R-:W2:Y:S01]  /*2eb0*/  MUFU.TANH R142, R58 ;  /* 0x0000003a008e7308 */ /* 0x000ea20000002400 */
[----:B------:R-:W-:Y:S02]  /*2ec0*/  IADD3 R0, R60, -0x50, RZ ;  /* 0xffffffb03c007810 */ /* 0x000fe40007ffe0ff */
[----:B------:R-:W-:Y:S02]  /*2ed0*/  FSEL R143, R143, -INF , !P0 ;  /* 0xff8000008f8f7808 */ /* 0x000fe40004000000 */
[----:B----4-:R-:W-:-:S02]  /*2ee0*/  FSEL R26, R65, -INF , !P5 ;  /* 0xff800000411a7808 */ /* 0x010fc40006800000 */
[----:B------:R-:W-:Y:S01]  /*2ef0*/  FSEL R141, R141, -INF , !P4 ;  /* 0xff8000008d8d7808 */ /* 0x000fe20006000000 */
[----:B------:R4:W-:Y:S01]  /*2f00*/  MUFU.TANH R134, R55 ;  /* 0x0000003700867308 */ /* 0x0009e20000002400 */
[----:B-1----:R-:W-:Y:S02]  /*2f10*/  FSEL R56, R72, -INF , !P3 ;  /* 0xff80000048387808 */ /* 0x002fe40005800000 */
[CC--:B------:R-:W-:Y:S01]  /*2f20*/  ISETP.GE.AND P0, PT, R19.reuse, R61.reuse, PT ;  /* 0x0000003d1300720c */ /* 0x0c0fe20003f06270 */
[----:B---3--:R-:W-:Y:S01]  /*2f30*/  HMMA.16816.F32.BF16 R36, R4, R12, R36 ;  /* 0x0000000c0424723c */ /* 0x008fe20000041824 */
[-C--:B------:R-:W-:Y:S02]  /*2f40*/  ISETP.GE.AND P5, PT, R19, R70.reuse, PT ;  /* 0x000000461300720c */ /* 0x080fe40003fa6270 */
[C---:B------:R-:W-:Y:S01]  /*2f50*/  ISETP.GE.AND P4, PT, R18.reuse, R61, PT ;  /* 0x0000003d1200720c */ /* 0x040fe20003f86270 */
[----:B------:R1:W3:Y:S01]  /*2f60*/  MUFU.TANH R129, R48 ;  /* 0x0000003000817308 */ /* 0x0002e20000002400 */
[----:B------:R-:W-:-:S02]  /*2f70*/  ISETP.GE.AND P3, PT, R18, R70, PT ;  /* 0x000000461200720c */ /* 0x000fc40003f66270 */
[----:B-----5:R-:W-:Y:S01]  /*2f80*/  FSEL R25, R77, -INF , !P1 ;  /* 0xff8000004d197808 */ /* 0x020fe20004800000 */
[----:B------:R-:W-:Y:S01]  /*2f90*/  HMMA.16816.F32.BF16 R104, R4, R14, R104 ;  /* 0x0000000e0468723c */ /* 0x000fe20000041868 */
[----:B------:R-:W-:Y:S02]  /*2fa0*/  FSEL R66, R64, -INF , !P2 ;  /* 0xff80000040427808 */ /* 0x000fe40005000000 */
[C---:B------:R-:W-:Y:S01]  /*2fb0*/  IADD3 R18, R60.reuse, -0x40, RZ ;  /* 0xffffffc03c127810 */ /* 0x040fe20007ffe0ff */
[----:B------:R-:W5:Y:S01]  /*2fc0*/  MUFU.TANH R140, R59 ;  /* 0x0000003b008c7308 */ /* 0x000f620000002400 */
[----:B------:R-:W-:Y:S02]  /*2fd0*/  IADD3 R10, R60, -0x3f, RZ ;  /* 0xffffffc13c0a7810 */ /* 0x000fe40007ffe0ff */
[C---:B------:R-:W-:Y:S02]  /*2fe0*/  ISETP.GE.AND P1, PT, R0.reuse, R61, PT ;  /* 0x0000003d0000720c */ /* 0x040fe40003f26270 */
[----:B------:R-:W-:Y:S01]  /*2ff0*/  ISETP.GE.AND P2, PT, R0, R70, PT ;  /* 0x000000460000720c */ /* 0x000fe20003f46270 */
[----:B------:R-:W-:Y:S01]  /*3000*/  FMUL.FTZ R0, R44, c[0x0][0x2ec] ;  /* 0x0000bb002c007a20 */ /* 0x000fe20000410000 */
[----:B------:R-:W-:Y:S01]  /*3010*/  IADD3 R19, R60, -0x47, RZ ;  /* 0xffffffb93c137810 */ /* 0x000fe20007ffe0ff */
[----:B------:R2:W2:Y:S01]  /*3020*/  MUFU.TANH R131, R53 ;  /* 0x0000003500837308 */ /* 0x0004a20000002400 */
[----:B----4-:R-:W-:-:S02]  /*3030*/  FSEL R55, R67, -INF , !P0 ;  /* 0xff80000043377808 */ /* 0x010fc40004000000 */
[----:B------:R-:W-:Y:S01]  /*3040*/  FSEL R124, R68, -INF , !P5 ;  /* 0xff800000447c7808 */ /* 0x000fe20006800000 */
[----:B------:R-:W-:Y:S01]  /*3050*/  FMUL.FTZ R37, R37, c[0x0][0x2ec] ;  /* 0x0000bb0025257a20 */ /* 0x000fe20000410000 */
[----:B------:R-:W-:Y:S01]  /*3060*/  FSEL R119, R119, -INF , !P4 ;  /* 0xff80000077777808 */ /* 0x000fe20006000000 */
[----:B------:R-:W-:Y:S01]  /*3070*/  FMUL.FTZ R36, R36, c[0x0][0x2ec] ;  /* 0x0000bb0024247a20 */ /* 0x000fe20000410000 */
[----:B------:R-:W-:Y:S01]  /*3080*/  FSEL R122, R69, -INF , !P3 ;  /* 0xff800000457a7808 */ /* 0x000fe20005800000 */
[----:B------:R-:W4:Y:S01]  /*3090*/  MUFU.TANH R65, R45 ;  /* 0x0000002d00417308 */ /* 0x000f220000002400 */
[-C--:B------:R-:W-:Y:S01]  /*30a0*/  ISETP.GE.AND P0, PT, R18, R61.reuse, PT ;  /* 0x0000003d1200720c */ /* 0x080fe20003f06270 */
[----:B------:R-:W-:Y:S01]  /*30b0*/  FMUL.FTZ R38, R38, c[0x0][0x2ec] ;  /* 0x0000bb0026267a20 */ /* 0x000fe20000410000 */
[-C--:B------:R-:W-:Y:S01]  /*30c0*/  ISETP.GE.AND P5, PT, R18, R70.reuse, PT ;  /* 0x000000461200720c */ /* 0x080fe20003fa6270 */
[----:B-1----:R-:W-:Y:S01]  /*30d0*/  FMUL.FTZ R48, R106, c[0x0][0x2ec] ;  /* 0x0000bb006a307a20 */ /* 0x002fe20000410000 */
[C---:B------:R-:W-:Y:S01]  /*30e0*/  ISETP.GE.AND P4, PT, R10.reuse, R61, PT ;  /* 0x0000003d0a00720c */ /* 0x040fe20003f86270 */
[----:B------:R-:W-:Y:S01]  /*30f0*/  FMUL.FTZ R39, R39, c[0x0][0x2ec] ;  /* 0x0000bb0027277a20 */ /* 0x000fe20000410000 */
[----:B------:R-:W-:Y:S01]  /*3100*/  ISETP.GE.AND P3, PT, R10, R70, PT ;  /* 0x000000460a00720c */ /* 0x000fe20003f66270 */
[----:B------:R-:W-:Y:S01]  /*3110*/  MUFU.TANH R127, R49 ;  /* 0x00000031007f7308 */ /* 0x000fe20000002400 */
[----:B------:R-:W-:Y:S01]  /*3120*/  FSEL R139, R139, -INF , !P1 ;  /* 0xff8000008b8b7808 */ /* 0x000fe20004800000 */
[----:B--2---:R-:W-:Y:S01]  /*3130*/  FMUL.FTZ R53, R104, c[0x0][0x2ec] ;  /* 0x0000bb0068357a20 */ /* 0x004fe20000410000 */
[----:B------:R-:W-:-:S02]  /*3140*/  FSEL R132, R132, -INF , !P2 ;  /* 0xff80000084847808 */ /* 0x000fc40005000000 */
[C---:B------:R-:W-:Y:S02]  /*3150*/  IADD3 R11, R60.reuse, -0x37, RZ ;  /* 0xffffffc93c0b7810 */ /* 0x040fe40007ffe0ff */
[C---:B------:R-:W-:Y:S01]  /*3160*/  IADD3 R10, R60.reuse, -0x30, RZ ;  /* 0xffffffd03c0a7810 */ /* 0x040fe20007ffe0ff */
[----:B------:R-:W1:Y:S01]  /*3170*/  MUFU.TANH R128, R50 ;  /* 0x0000003200807308 */ /* 0x000e620000002400 */
[C---:B------:R-:W-:Y:S02]  /*3180*/  ISETP.GE.AND P1, PT, R19.reuse, R61, PT ;  /* 0x0000003d1300720c */ /* 0x040fe40003f26270 */
[----:B------:R-:W-:Y:S02]  /*3190*/  ISETP.GE.AND P2, PT, R19, R70, PT ;  /* 0x000000461300720c */ /* 0x000fe40003f46270 */
[----:B------:R-:W-:Y:S02]  /*31a0*/  IADD3 R9, R60, -0x38, RZ ;  /* 0xffffffc83c097810 */ /* 0x000fe40007ffe0ff */
[----:B------:R-:W-:Y:S01]  /*31b0*/  FSEL R137, R137, -INF , !P0 ;  /* 0xff80000089897808 */ /* 0x000fe20004000000 */
[----:B------:R2:W1:Y:S01]  /*31c0*/  MUFU.TANH R126, R51 ;  /* 0x00000033007e7308 */ /* 0x0004620000002400 */
[----:B------:R-:W-:-:S02]  /*31d0*/  FSEL R144, R144, -INF , !P5 ;  /* 0xff80000090907808 */ /* 0x000fc40006800000 */
[----:B------:R-:W-:Y:S02]  /*31e0*/  FSEL R125, R73, -INF , !P4 ;  /* 0xff800000497d7808 */ /* 0x000fe40006000000 */
[----:B------:R-:W-:Y:S02]  /*31f0*/  FSEL R138, R138, -INF , !P3 ;  /* 0xff8000008a8a7808 */ /* 0x000fe40005800000 */
[CC--:B------:R-:W-:Y:S01]  /*3200*/  ISETP.GE.AND P0, PT, R11.reuse, R61.reuse, PT ;  /* 0x0000003d0b00720c */ /* 0x0c0fe20003f06270 */
[----:B------:R-:W1:Y:S01]  /*3210*/  MUFU.TANH R57, R37 ;  /* 0x0000002500397308 */ /* 0x000e620000002400 */
[-C--:B------:R-:W-:Y:S02]  /*3220*/  ISETP.GE.AND P5, PT, R11, R70.reuse, PT ;  /* 0x000000460b00720c */ /* 0x080fe40003fa6270 */
[C---:B------:R-:W-:Y:S02]  /*3230*/  ISETP.GE.AND P4, PT, R10.reuse, R61, PT ;  /* 0x0000003d0a00720c */ /* 0x040fe40003f86270 */
[----:B------:R-:W-:-:S02]  /*3240*/  ISETP.GE.AND P3, PT, R10, R70, PT ;  /* 0x000000460a00720c */ /* 0x000fc40003f66270 */
[----:B------:R-:W-:Y:S01]  /*3250*/  FSEL R117, R117, -INF , !P1 ;  /* 0xff80000075757808 */ /* 0x000fe20004800000 */
[----:B------:R-:W1:Y:S01]  /*3260*/  MUFU.TANH R0, R0 ;  /* 0x0000000000007308 */ /* 0x000e620000002400 */
[----:B------:R-:W-:Y:S01]  /*3270*/  FSEL R130, R130, -INF , !P2 ;  /* 0xff80000082827808 */ /* 0x000fe20005000000 */
[----:B--2---:R-:W-:Y:S01]  /*3280*/  FMUL.FTZ R51, R105, c[0x0][0x2ec] ;  /* 0x0000bb0069337a20 */ /* 0x004fe20000410000 */
[C---:B------:R-:W-:Y:S02]  /*3290*/  IADD3 R11, R60.reuse, -0x28, RZ ;  /* 0xffffffd83c0b7810 */ /* 0x040fe40007ffe0ff */
[----:B------:R-:W-:Y:S02]  /*32a0*/  IADD3 R5, R60, -0x27, RZ ;  /* 0xffffffd93c057810 */ /* 0x000fe40007ffe0ff */
[C---:B------:R-:W-:Y:S01]  /*32b0*/  ISETP.GE.AND P1, PT, R9.reuse, R61, PT ;  /* 0x0000003d0900720c */ /* 0x040fe20003f26270 */
[----:B------:R-:W2:Y:S01]  /*32c0*/  MUFU.TANH R64, R46 ;  /* 0x0000002e00407308 */ /* 0x000ea20000002400 */
[----:B------:R-:W-:Y:S01]  /*32d0*/  ISETP.GE.AND P2, PT, R9, R70, PT ;  /* 0x000000460900720c */ /* 0x000fe20003f46270 */
[----:B------:R-:W-:Y:S01]  /*32e0*/  FMUL.FTZ R9, R41, c[0x0][0x2ec] ;  /* 0x0000bb0029097a20 */ /* 0x000fe20000410000 */
[----:B------:R-:W-:-:S02]  /*32f0*/  FSEL R135, R135, -INF , !P0 ;  /* 0xff80000087877808 */ /* 0x000fc40004000000 */
[----:B------:R-:W-:Y:S02]  /*3300*/  FSEL R133, R133, -INF , !P4 ;  /* 0xff80000085857808 */ /* 0x000fe40006000000 */
[----:B------:R-:W-:Y:S01]  /*3310*/  FSEL R136, R136, -INF , !P3 ;  /* 0xff80000088887808 */ /* 0x000fe20005800000 */
[----:B------:R1:W1:Y:S01]  /*3320*/  MUFU.TANH R8, R47 ;  /* 0x0000002f00087308 */ /* 0x0002620000002400 */
[C---:B------:R-:W-:Y:S02]  /*3330*/  IADD3 R12, R60.reuse, -0x2f, RZ ;  /* 0xffffffd13c0c7810 */ /* 0x040fe40007ffe0ff */
[-C--:B------:R-:W-:Y:S02]  /*3340*/  ISETP.GE.AND P0, PT, R11, R61.reuse, PT ;  /* 0x0000003d0b00720c */ /* 0x080fe40003f06270 */
[C---:B------:R-:W-:Y:S02]  /*3350*/  ISETP.GE.AND P4, PT, R5.reuse, R61, PT ;  /* 0x0000003d0500720c */ /* 0x040fe40003f86270 */
[----:B------:R-:W-:Y:S01]  /*3360*/  ISETP.GE.AND P3, PT, R5, R70, PT ;  /* 0x000000460500720c */ /* 0x000fe20003f66270 */
[----:B------:R-:W2:Y:S01]  /*3370*/  MUFU.TANH R63, R40 ;  /* 0x00000028003f7308 */ /* 0x000ea20000002400 */
[----:B------:R-:W-:-:S02]  /*3380*/  IADD3 R5, R60, -0x1f, RZ ;  /* 0xffffffe13c057810 */ /* 0x000fc40007ffe0ff */
[----:B------:R-:W-:Y:S02]  /*3390*/  FSEL R123, R62, -INF , !P1 ;  /* 0xff8000003e7b7808 */ /* 0x000fe40004800000 */
[----:B------:R-:W-:Y:S02]  /*33a0*/  FSEL R142, R142, -INF , !P2 ;  /* 0xff8000008e8e7808 */ /* 0x000fe40005000000 */
[C---:B------:R-:W-:Y:S01]  /*33b0*/  ISETP.GE.AND P1, PT, R12.reuse, R61, PT ;  /* 0x0000003d0c00720c */ /* 0x040fe20003f26270 */
[----:B------:R-:W-:Y:S01]  /*33c0*/  MUFU.TANH R9, R9 ;  /* 0x0000000900097308 */ /* 0x000fe20000002400 */
[----:B------:R-:W-:Y:S01]  /*33d0*/  ISETP.GE.AND P2, PT, R12, R70, PT ;  /* 0x000000460c00720c */ /* 0x000fe20003f46270 */
[----:B-1----:R-:W-:Y:S01]  /*33e0*/  FMUL.FTZ R47, R107, c[0x0][0x2ec] ;  /* 0x0000bb006b2f7a20 */ /* 0x002fe20000410000 */
[----:B---3--:R-:W-:Y:S02]  /*33f0*/  FSEL R129, R129, -INF , !P0 ;  /* 0xff80000081817808 */ /* 0x008fe40004000000 */
[----:B------:R-:W-:-:S02]  /*3400*/  IADD3 R4, R60, -0x20, RZ ;  /* 0xffffffe03c047810 */ /* 0x000fc40007ffe0ff */
[----:B------:R-:W-:Y:S01]  /*3410*/  ISETP.GE.AND P0, PT, R5, R61, PT ;  /* 0x0000003d0500720c */ /* 0x000fe20003f06270 */
[----:B------:R-:W1:Y:S01]  /*3420*/  MUFU.TANH R10, R42 ;  /* 0x0000002a000a7308 */ /* 0x000e620000002400 */
[----:B------:R-:W-:Y:S02]  /*3430*/  IADD3 R6, R60, -0xf, RZ ;  /* 0xfffffff13c067810 */ /* 0x000fe40007ffe0ff */
[----:B-----5:R-:W-:Y:S02]  /*3440*/  FSEL R140, R140, -INF , !P5 ;  /* 0xff8000008c8c7808 */ /* 0x020fe40006800000 */
[----:B------:R-:W-:Y:S02]  /*3450*/  FSEL R131, R131, -INF , !P1 ;  /* 0xff80000083837808 */ /* 0x000fe40004800000 */
[----:B------:R-:W-:Y:S01]  /*3460*/  FSEL R134, R134, -INF , !P2 ;  /* 0xff80000086867808 */ /* 0x000fe20005000000 */
[----:B------:R-:W3:Y:S01]  /*3470*/  MUFU.TANH R58, R43 ;  /* 0x0000002b003a7308 */ /* 0x000ee20000002400 */
[----:B------:R-:W-:-:S02]  /*3480*/  ISETP.GE.AND P5, PT, R11, R70, PT ;  /* 0x000000460b00720c */ /* 0x000fc40003fa6270 */
[CC--:B------:R-:W-:Y:S02]  /*3490*/  ISETP.GE.AND P1, PT, R4.reuse, R61.reuse, PT ;  /* 0x0000003d0400720c */ /* 0x0c0fe40003f26270 */
[----:B------:R-:W-:Y:S02]  /*34a0*/  ISETP.GE.AND P2, PT, R4, R70, PT ;  /* 0x000000460400720c */ /* 0x000fe40003f46270 */
[----:B----4-:R-:W-:Y:S01]  /*34b0*/  FSEL R65, R65, -INF , !P0 ;  /* 0xff80000041417808 */ /* 0x010fe20004000000 */
[----:B------:R-:W4:Y:S01]  /*34c0*/  MUFU.TANH R59, R36 ;  /* 0x00000024003b7308 */ /* 0x000f220000002400 */
[----:B------:R-:W-:Y:S02]  /*34d0*/  IADD3 R4, R60, -0x18, RZ ;  /* 0xffffffe83c047810 */ /* 0x000fe40007ffe0ff */
[----:B------:R-:W-:Y:S02]  /*34e0*/  ISETP.GE.AND P0, PT, R6, R61, PT ;  /* 0x0000003d0600720c */ /* 0x000fe40003f06270 */
[----:B------:R-:W-:-:S02]  /*34f0*/  IADD3 R11, R60, -0x17, RZ ;  /* 0xffffffe93c0b7810 */ /* 0x000fc40007ffe0ff */
[----:B------:R-:W-:Y:S01]  /*3500*/  FSEL R128, R128, -INF , !P5 ;  /* 0xff80000080807808 */ /* 0x000fe20006800000 */
[----:B------:R-:W5:Y:S01]  /*3510*/  MUFU.TANH R52, R38 ;  /* 0x0000002600347308 */ /* 0x000f620000002400 */
[----:B------:R-:W-:Y:S02]  /*3520*/  FSEL R127, R127, -INF , !P4 ;  /* 0xff8000007f7f7808 */ /* 0x000fe40006000000 */
[----:B------:R-:W-:Y:S02]  /*3530*/  FSEL R126, R126, -INF , !P3 ;  /* 0xff8000007e7e7808 */ /* 0x000fe40005800000 */
[-C--:B------:R-:W-:Y:S02]  /*3540*/  ISETP.GE.AND P5, PT, R5, R70.reuse, PT ;  /* 0x000000460500720c */ /* 0x080fe40003fa6270 */
[C---:B------:R-:W-:Y:S01]  /*3550*/  ISETP.GE.AND P4, PT, R4.reuse, R61, PT ;  /* 0x0000003d0400720c */ /* 0x040fe20003f86270 */
[----:B------:R-:W1:Y:S01]  /*3560*/  MUFU.TANH R50, R39 ;  /* 0x0000002700327308 */ /* 0x000e620000002400 */
[----:B------:R-:W-:-:S02]  /*3570*/  ISETP.GE.AND P3, PT, R4, R70, PT ;  /* 0x000000460400720c */ /* 0x000fc40003f66270 */
[----:B------:R-:W-:Y:S02]  /*3580*/  FSEL R57, R57, -INF , !P0 ;  /* 0xff80000039397808 */ /* 0x000fe40004000000 */
[C---:B------:R-:W-:Y:S02]  /*3590*/  IADD3 R7, R60.reuse, -0x10, RZ ;  /* 0xfffffff03c077810 */ /* 0x040fe40007ffe0ff */
[C---:B------:R-:W-:Y:S01]  /*35a0*/  IADD3 R5, R60.reuse, -0x8, RZ ;  /* 0xfffffff83c057810 */ /* 0x040fe20007ffe0ff */
[----:B------:R-:W1:Y:S01]  /*35b0*/  MUFU.TANH R53, R53 ;  /* 0x0000003500357308 */ /* 0x000e620000002400 */
[----:B------:R-:W-:Y:S02]  /*35c0*/  IADD3 R4, R60, -0x7, RZ ;  /* 0xfffffff93c047810 */ /* 0x000fe40007ffe0ff */
[----:B------:R-:W-:Y:S02]  /*35d0*/  FSEL R67, R0, -INF , !P1 ;  /* 0xff80000000437808 */ /* 0x000fe40004800000 */
[----:B------:R-:W-:-:S02]  /*35e0*/  ISETP.GE.AND P0, PT, R120, 0x2, PT ;  /* 0x000000027800780c */ /* 0x000fc40003f06270 */
[-C--:B------:R-:W-:Y:S01]  /*35f0*/  ISETP.GE.AND P1, PT, R11, R61.reuse, PT ;  /* 0x0000003d0b00720c */ /* 0x080fe20003f26270 */
[----:B------:R-:W3:Y:S01]  /*3600*/  MUFU.TANH R51, R51 ;  /* 0x0000003300337308 */ /* 0x000ee20000002400 */
[----:B--2---:R-:W-:Y:S02]  /*3610*/  FSEL R64, R64, -INF , !P2 ;  /* 0xff80000040407808 */ /* 0x004fe40005000000 */
[----:B------:R-:W-:Y:S02]  /*3620*/  FSEL R62, R8, -INF , !P5 ;  /* 0xff800000083e7808 */ /* 0x000fe40006800000 */
[----:B------:R-:W-:Y:S01]  /*3630*/  FSEL R63, R63, -INF , !P4 ;  /* 0xff8000003f3f7808 */ /* 0x000fe20006000000 */
[----:B------:R-:W-:Y:S01]  /*3640*/  BAR.SYNC.DEFER_BLOCKING 0x0 ;  /* 0x0000000000007b1d */ /* 0x000fe20000010000 */
[-C--:B------:R-:W-:Y:S02]  /*3650*/  ISETP.GE.AND P2, PT, R7, R61.reuse, PT ;  /* 0x0000003d0700720c */ /* 0x080fe40003f46270 */
[----:B------:R-:W-:-:S02]  /*3660*/  ISETP.GE.AND P5, PT, R5, R61, PT ;  /* 0x0000003d0500720c */ /* 0x000fc40003fa6270 */
[----:B------:R-:W-:Y:S01]  /*3670*/  ISETP.GE.AND P4, PT, R4, R61, PT ;  /* 0x0000003d0400720c */ /* 0x000fe20003f86270 */
[----:B------:R-:W2:Y:S01]  /*3680*/  MUFU.TANH R48, R48 ;  /* 0x0000003000307308 */ /* 0x000ea20000002400 */
[----:B-1----:R-:W-:Y:S02]  /*3690*/  FSEL R60, R10, -INF , !P3 ;  /* 0xff8000000a3c7808 */ /* 0x002fe40005800000 */
[----:B------:R-:W-:Y:S02]  /*36a0*/  FSEL R61, R9, -INF , !P1 ;  /* 0xff800000093d7808 */ /* 0x000fe40004800000 */
[-C--:B------:R-:W-:Y:S02]  /*36b0*/  ISETP.GE.AND P3, PT, R11, R70.reuse, PT ;  /* 0x000000460b00720c */ /* 0x080fe40003f66270 */
[----:B------:R-:W-:Y:S01]  /*36c0*/  ISETP.GE.AND P1, PT, R7, R70, PT ;  /* 0x000000460700720c */ /* 0x000fe20003f26270 */
[----:B------:R-:W1:Y:S01]  /*36d0*/  MUFU.TANH R47, R47 ;  /* 0x0000002f002f7308 */ /* 0x000e620000002400 */
[----:B---3--:R-:W-:-:S02]  /*36e0*/  FSEL R58, R58, -INF , !P3 ;  /* 0xff8000003a3a7808 */ /* 0x008fc40005800000 */
[----:B----4-:R-:W-:Y:S02]  /*36f0*/  FSEL R59, R59, -INF , !P2 ;  /* 0xff8000003b3b7808 */ /* 0x010fe40005000000 */
[----:B-----5:R-:W-:Y:S02]  /*3700*/  FSEL R52, R52, -INF , !P1 ;  /* 0xff80000034347808 */ /* 0x020fe40004800000 */
[-C--:B------:R-:W-:Y:S02]  /*3710*/  ISETP.GE.AND P3, PT, R6, R70.reuse, PT ;  /* 0x000000460600720c */ /* 0x080fe40003f66270 */
[-C--:B------:R-:W-:Y:S02]  /*3720*/  ISETP.GE.AND P2, PT, R5, R70.reuse, PT ;  /* 0x000000460500720c */ /* 0x080fe40003f46270 */
[----:B------:R-:W-:Y:S02]  /*3730*/  ISETP.GE.AND P1, PT, R4, R70, PT ;  /* 0x000000460400720c */ /* 0x000fe40003f26270 */
[----:B------:R-:W-:-:S02]  /*3740*/  FSEL R50, R50, -INF , !P3 ;  /* 0xff80000032327808 */ /* 0x000fc40005800000 */
[----:B------:R-:W-:Y:S02]  /*3750*/  FSEL R53, R53, -INF , !P5 ;  /* 0xff80000035357808 */ /* 0x000fe40006800000 */
[----:B------:R-:W-:Y:S02]  /*3760*/  FSEL R51, R51, -INF , !P4 ;  /* 0xff80000033337808 */ /* 0x000fe40006000000 */
[----:B--2---:R-:W-:Y:S02]  /*3770*/  FSEL R48, R48, -INF , !P2 ;  /* 0xff80000030307808 */ /* 0x004fe40005000000 */
[----:B-1----:R-:W-:Y:S01]  /*3780*/  FSEL R47, R47, -INF , !P1 ;  /* 0xff8000002f2f7808 */ /* 0x002fe20004800000 */
[----:B------:R-:W-:Y:S05]  /*3790*/  @!P0 BRA `(.L_x_1819) ;  /* 0x0000057000008947 */ /* 0x000fea0003800000 */
[----:B------:R-:W-:Y:S05]  /*37a0*/  @P6 BRA `(.L_x_1820) ;  /* 0x000003a000006947 */ /* 0x000fea0003800000 */
[----:B------:R-:W1:Y:S01]  /*37b0*/  I2F.RP R7, R2 ;  /* 0x0000000200077306 */ /* 0x000e620000209400 */
[C---:B------:R-:W-:Y:S02]  /*37c0*/  IADD3 R0, R32.reuse, -0x80, RZ ;  /* 0xffffff8020007810 */ /* 0x040fe40007ffe0ff */
[----:B------:R-:W-:-:S02]  /*37d0*/  IADD3 R32, R32, -0x100, RZ ;  /* 0xffffff0020207810 */ /* 0x000fc40007ffe0ff */
[----:B------:R-:W-:Y:S02]  /*37e0*/  IABS R6, R0 ;  /* 0x0000000000067213 */ /* 0x000fe40000000000 */
[----:B------:R-:W-:Y:S02]  /*37f0*/  IABS R4, R32 ;  /* 0x0000002000047213 */ /* 0x000fe40000000000 */
[----:B------:R-:W-:Y:S02]  /*3800*/  LOP3.LUT R0, R0, c[0x0][0x2d0], RZ, 0x3c, !PT ;  /* 0x0000b40000007a12 */ /* 0x000fe400078e3cff */
[----:B------:R-:W-:Y:S02]  /*3810*/  LOP3.LUT R32, R32, c[0x0][0x2d0], RZ, 0x3c, !PT ;  /* 0x0000b40020207a12 */ /* 0x000fe400078e3cff */
[----:B------:R-:W-:Y:S02]  /*3820*/  ISETP.GE.AND P3, PT, R0, RZ, PT ;  /* 0x000000ff0000720c */ /* 0x000fe40003f66270 */
[----:B------:R-:W-:Y:S01]  /*3830*/  LOP3.LUT R0, RZ, c[0x0][0x2d0], RZ, 0x33, !PT ;  /* 0x0000b400ff007a12 */ /* 0x000fe200078e33ff */
        /* <DEDUP_REMOVED lines=49> */
.L_x_1820:
[----:B------:R-:W-:-:S04]  /*3b50*/  ULEA UR6, -UR6, URZ, 0x7 ;  /* 0x0000003f06067291 */ /* 0x000fc8000f8e393f */
[----:B------:R-:W-:Y:S02]  /*3b60*/  USHF.R.S32.HI UR4, URZ, 0x1f, UR6 ;  /* 0x0000001f3f047899 */ /* 0x000fe40008011406 */
[----:B------:R-:W-:-:S04]  /*3b70*/  MOV R0, UR6 ;  /* 0x0000000600007c02 */ /* 0x000fc80008000f00 */
[----:B------:R-:W-:Y:S02]  /*3b80*/  MOV R5, UR4 ;  /* 0x0000000400057c02 */ /* 0x000fe40008000f00 */
.L_x_1821:
        /* <DEDUP_REMOVED lines=24> */
.L_x_1819:
[----:B------:R-:W-:Y:S02]  /*3d10*/  FMNMX.FTZ R0, R71, R80, !PT ;  /* 0x0000005047007209 */ /* 0x000fe40007810000 */
[----:B-1----:R-:W-:-:S02]  /*3d20*/  FMNMX.FTZ R5, R81, R82, !PT ;  /* 0x0000005251057209 */ /* 0x002fc40007810000 */
        /* <DEDUP_REMOVED lines=60> */
[----:B------:R-:W-:Y:S01]  /*40f0*/  SHF.L.U32 R118, R118, 0x1, RZ ;  /* 0x0000000176767819 */ /* 0x000fe200000006ff */
[----:B------:R-:W1:Y:S03]  /*4100*/  SHFL.BFLY PT, R7, R0, 0x2, 0x1f ;  /* 0x0c401f0000077f89 */ /* 0x000e6600000e0000 */
[----:B------:R-:W-:Y:S01]  /*4110*/  IADD3 R116, R3, R118, RZ ;  /* 0x0000007603747210 */ /* 0x000fe20007ffe0ff */
        /* <DEDUP_REMOVED lines=10> */
[----:B------:R-:W-:Y:S04]  /*41c0*/  LDSM.16.MT88.4 R20, [R118+0x9400] ;  /* 0x009400007614783b */ /* 0x000fe80000004200 */
[----:B------:R-:W-:Y:S01]  /*41d0*/  LDSM.16.MT88.4 R12, [R116+0xb400] ;  /* 0x00b40000740c783b */ /* 0x000fe20000004200 */
[----:B-1----:R-:W-:-:S02]  /*41e0*/  FMNMX.FTZ R2, R7, R2, !PT ;  /* 0x0000000207027209 */ /* 0x002fc40007810000 */
[----:B--2---:R-:W-:-:S03]  /*41f0*/  FMNMX.FTZ R0, R5, R0, !PT ;  /* 0x0000000005007209 */ /* 0x004fc60007810000 */
[C---:B------:R-:W-:Y:S01]  /*4200*/  FMUL.FTZ R54, R2.reuse, c[0x0][0x23c] ;  /* 0x00008f0002367a20 */ /* 0x040fe20000410000 */
[----:B------:R-:W-:Y:S01]  /*4210*/  FSETP.NEU.FTZ.AND P1, PT, R2, -INF , PT ;  /* 0xff8000000200780b */ /* 0x000fe20003f3d000 */
[----:B------:R-:W-:Y:S01]  /*4220*/  LDSM.16.MT88.4 R4, [R116+0xd000] ;  /* 0x00d000007404783b */ /* 0x000fe20000004200 */
[----:B------:R-:W-:Y:S02]  /*4230*/  FMUL.FTZ R49, R0, c[0x0][0x23c] ;  /* 0x00008f0000317a20 */ /* 0x000fe40000410000 */
[----:B------:R-:W-:Y:S02]  /*4240*/  FSEL R54, R54, RZ, P1 ;  /* 0x000000ff36367208 */ /* 0x000fe40000800000 */
[----:B------:R-:W-:-:S03]  /*4250*/  FSETP.NEU.FTZ.AND P1, PT, R0, -INF , PT ;  /* 0xff8000000000780b */ /* 0x000fc60003f3d000 */
[--C-:B------:R-:W-:Y:S01]  /*4260*/  FFMA.FTZ R46, R71, c[0x0][0x23c], -R54.reuse ;  /* 0x00008f00472e7a23 */ /* 0x100fe20000010836 */
[----:B------:R-:W-:Y:S01]  /*4270*/  FSEL R49, R49, RZ, P1 ;  /* 0x000000ff31317208 */ /* 0x000fe20000800000 */
[--C-:B------:R-:W-:Y:S02]  /*4280*/  FFMA.FTZ R45, R80, c[0x0][0x23c], -R54.reuse ;  /* 0x00008f00502d7a23 */ /* 0x100fe40000010836 */
[--C-:B------:R-:W-:Y:S02]  /*4290*/  FFMA.FTZ R40, R83, c[0x0][0x23c], -R54.reuse ;  /* 0x00008f0053287a23 */ /* 0x100fe40000010836 */
[----:B------:R-:W-:Y:S01]  /*42a0*/  FFMA.FTZ R39, R75, c[0x0][0x23c], -R54 ;  /* 0x00008f004b277a23 */ /* 0x000fe20000010836 */
[----:B------:R-:W-:Y:S01]  /*42b0*/  MUFU.EX2 R46, R46 ;  /* 0x0000002e002e7308 */ /* 0x000fe20000000800 */
[--C-:B------:R-:W-:Y:S02]  /*42c0*/  FFMA.FTZ R44, R81, c[0x0][0x23c], -R49.reuse ;  /* 0x00008f00512c7a23 */ /* 0x100fe40000010831 */
[----:B------:R-:W-:-:S02]  /*42d0*/  FFMA.FTZ R43, R82, c[0x0][0x23c], -R49 ;  /* 0x00008f00522b7a23 */ /* 0x000fc40000010831 */
[--C-:B------:R-:W-:Y:S02]  /*42e0*/  FFMA.FTZ R41, R78, c[0x0][0x23c], -R49.reuse ;  /* 0x00008f004e297a23 */ /* 0x100fe40000010831 */
[--C-:B------:R-:W-:Y:S01]  /*42f0*/  FFMA.FTZ R42, R74, c[0x0][0x23c], -R49.reuse ;  /* 0x00008f004a2a7a23 */ /* 0x100fe20000010831 */
[----:B------:R-:W1:Y:S01]  /*4300*/  LDSM.16.MT88.4 R76, [R118+0xd000] ;  /* 0x00d00000764c783b */ /* 0x000e620000004200 */
[----:B------:R-:W2:Y:S01]  /*4310*/  MUFU.EX2 R45, R45 ;  /* 0x0000002d002d7308 */ /* 0x000ea20000000800 */
[--C-:B------:R-:W-:Y:S02]  /*4320*/  FFMA.FTZ R37, R35, c[0x0][0x23c], -R54.reuse ;  /* 0x00008f0023257a23 */ /* 0x100fe40000010836 */
[--C-:B------:R-:W-:Y:S02]  /*4330*/  FFMA.FTZ R36, R33, c[0x0][0x23c], -R54.reuse ;  /* 0x00008f0021247a23 */ /* 0x100fe40000010836 */
[--C-:B------:R-:W-:Y:S02]  /*4340*/  FFMA.FTZ R35, R29, c[0x0][0x23c], -R54.reuse ;  /* 0x00008f001d237a23 */ /* 0x100fe40000010836 */
[----:B------:R-:W-:Y:S01]  /*4350*/  FFMA.FTZ R38, R34, c[0x0][0x23c], -R49 ;  /* 0x00008f0022267a23 */ /* 0x000fe20000010831 */
[----:B------:R-:W-:Y:S01]  /*4360*/  MUFU.EX2 R40, R40 ;  /* 0x0000002800287308 */ /* 0x000fe20000000800 */
[----:B------:R-:W-:-:S02]  /*4370*/  FFMA.FTZ R32, R17, c[0x0][0x23c], -R54 ;  /* 0x00008f0011207a23 */ /* 0x000fc40000010836 */
[--C-:B------:R-:W-:Y:S02]  /*4380*/  FFMA.FTZ R33, R16, c[0x0][0x23c], -R49.reuse ;  /* 0x00008f0010217a23 */ /* 0x100fe40000010831 */
[--C-:B------:R-:W-:Y:S01]  /*4390*/  FFMA.FTZ R34, R28, c[0x0][0x23c], -R49.reuse ;  /* 0x00008f001c227a23 */ /* 0x100fe20000010831 */
[----:B------:R-:W3:Y:S01]  /*43a0*/  LDSM.16.MT88.4 R16, [R118+0xb400] ;  /* 0x00b400007610783b */ /* 0x000ee20000004200 */
[----:B------:R-:W-:Y:S01]  /*43b0*/  FFMA.FTZ R29, R24, c[0x0][0x23c], -R49 ;  /* 0x00008f00181d7a23 */ /* 0x000fe20000010831 */
[----:B------:R-:W4:Y:S01]  /*43c0*/  MUFU.EX2 R39, R39 ;  /* 0x0000002700277308 */ /* 0x000f220000000800 */
[----:B--2---:R-:W-:Y:S01]  /*43d0*/  F2FP.BF16.PACK_AB R68, R45, R46 ;  /* 0x0000002e2d44723e */ /* 0x004fe200000010ff */
[--C-:B------:R-:W-:Y:S02]  /*43e0*/  FFMA.FTZ R31, R27, c[0x0][0x23c], -R54.reuse ;  /* 0x00008f001b1f7a23 */ /* 0x100fe40000010836 */
[--C-:B------:R-:W-:Y:S02]  /*43f0*/  FFMA.FTZ R28, R25, c[0x0][0x23c], -R54.reuse ;  /* 0x00008f00191c7a23 */ /* 0x100fe40000010836 */
[----:B------:R-:W-:-:S02]  /*4400*/  FFMA.FTZ R27, R143, c[0x0][0x23c], -R54 ;  /* 0x00008f008f1b7a23 */ /* 0x000fc40000010836 */
[----:B------:R-:W-:Y:S01]  /*4410*/  MUFU.EX2 R44, R44 ;  /* 0x0000002c002c7308 */ /* 0x000fe20000000800 */
[----:B------:R-:W-:Y:S02]  /*4420*/  FFMA.FTZ R24, R141, c[0x0][0x23c], -R54 ;  /* 0x00008f008d187a23 */ /* 0x000fe40000010836 */
[--C-:B------:R-:W-:Y:S02]  /*4430*/  FFMA.FTZ R30, R146, c[0x0][0x23c], -R49.reuse ;  /* 0x00008f00921e7a23 */ /* 0x100fe40000010831 */
[--C-:B------:R-:W-:Y:S02]  /*4440*/  FFMA.FTZ R25, R66, c[0x0][0x23c], -R49.reuse ;  /* 0x00008f0042197a23 */ /* 0x100fe40000010831 */
[--C-:B------:R-:W-:Y:S01]  /*4450*/  FFMA.FTZ R26, R26, c[0x0][0x23c], -R49.reuse ;  /* 0x00008f001a1a7a23 */ /* 0x100fe20000010831 */
[----:B------:R-:W2:Y:S01]  /*4460*/  MUFU.EX2 R43, R43 ;  /* 0x0000002b002b7308 */ /* 0x000ea20000000800 */
        /* <DEDUP_REMOVED lines=20> */
[----:B------:R-:W2:Y:S01]  /*45b0*/  MUFU.EX2 R36, R36 ;  /* 0x0000002400247308 */ /* 0x000ea20000000800 */
[----:B------:R-:W-:-:S02]  /*45c0*/  FFMA.FTZ R138, R138, c[0x0][0x23c], -R49 ;  /* 0x00008f008a8a7a23 */ /* 0x000fc40000010831 */
[--C-:B------:R-:W-:Y:S02]  /*45d0*/  FFMA.FTZ R137, R142, c[0x0][0x23c], -R49.reuse ;  /* 0x00008f008e897a23 */ /* 0x100fe40000010831 */
[--C-:B------:R-:W-:Y:S01]  /*45e0*/  FFMA.FTZ R140, R140, c[0x0][0x23c], -R49.reuse ;  /* 0x00008f008c8c7a23 */ /* 0x100fe20000010831 */
[C---:B------:R-:W-:Y:S01]  /*45f0*/  HMMA.16816.F32.BF16 R104, R68.reuse, R100, RZ ;  /* 0x000000644468723c */ /* 0x040fe200000418ff */
        /* <DEDUP_REMOVED lines=19> */
[----:B------:R-:W4:Y:S01]  /*4730*/  MUFU.EX2 R33, R33 ;  /* 0x0000002100217308 */ /* 0x000f220000000800 */
[----:B------:R-:W-:-:S02]  /*4740*/  FFMA.FTZ R62, R62, c[0x0][0x23c], -R49 ;  /* 0x00008f003e3e7a23 */ /* 0x000fc40000010831 */
[--C-:B------:R-:W-:Y:S02]  /*4750*/  FFMA.FTZ R67, R60, c[0x0][0x23c], -R49.reuse ;  /* 0x00008f003c437a23 */ /* 0x100fe40000010831 */
[--C-:B------:R-:W-:Y:S01]  /*4760*/  FFMA.FTZ R58, R58, c[0x0][0x23c], -R49.reuse ;  /* 0x00008f003a3a7a23 */ /* 0x100fe20000010831 */
[C---:B------:R-:W-:Y:S01]  /*4770*/  HMMA.16816.F32.BF16 R88, R68.reuse, R84, RZ ;  /* 0x000000544458723c */ /* 0x040fe200000418ff */
[--C-:B------:R-:W-:Y:S01]  /*4780*/  FFMA.FTZ R50, R50, c[0x0][0x23c], -R49.reuse ;  /* 0x00008f0032327a23 */ /* 0x100fe20000010831 */
[----:B------:R-:W-:Y:S01]  /*4790*/  MUFU.EX2 R34, R34 ;  /* 0x0000002200227308 */ /* 0x000fe20000000800 */
[--C-:B------:R-:W-:Y:S02]  /*47a0*/  FFMA.FTZ R48, R48, c[0x0][0x23c], -R49.reuse ;  /* 0x00008f0030307a23 */ /* 0x100fe40000010831 */
[----:B------:R-:W-:Y:S02]  /*47b0*/  FFMA.FTZ R47, R47, c[0x0][0x23c], -R49 ;  /* 0x00008f002f2f7a23 */ /* 0x000fe40000010831 */
[----:B------:R-:W-:Y:S01]  /*47c0*/  FADD.FTZ R44, R44, R43 ;  /* 0x0000002b2c2c7221 */ /* 0x000fe20000010000 */
[----:B-1----:R-:W-:Y:S01]  /*47d0*/  HMMA.16816.F32.BF16 R80, R68, R76, RZ ;  /* 0x0000004c4450723c */ /* 0x002fe200000418ff */
[----:B------:R-:W-:Y:S01]  /*47e0*/  FFMA.FTZ R193, R51, c[0x0][0x23c], -R54 ;  /* 0x00008f0033c17a23 */ /* 0x000fe20000010836 */
[----:B------:R-:W1:Y:S01]  /*47f0*/  MUFU.EX2 R29, R29 ;  /* 0x0000001d001d7308 */ /* 0x000e620000000800 */
[----:B------:R-:W-:-:S05]  /*4800*/  FADD.FTZ R41, R41, R44 ;  /* 0x0000002c29297221 */ /* 0x000fca0000010000 */
[C---:B------:R-:W-:Y:S02]  /*4810*/  HMMA.16816.F32.BF16 R108, R68.reuse, R110, RZ ;  /* 0x0000006e446c723c */ /* 0x040fe400000418ff */
[----:B------:R-:W-:Y:S06]  /*4820*/  MUFU.EX2 R31, R31 ;  /* 0x0000001f001f7308 */ /* 0x000fec0000000800 */
[C---:B------:R-:W-:Y:S02]  /*4830*/  HMMA.16816.F32.BF16 R92, R68.reuse, R94, RZ ;  /* 0x0000005e445c723c */ /* 0x040fe400000418ff */
[----:B------:R-:W5:Y:S06]  /*4840*/  MUFU.EX2 R28, R28 ;  /* 0x0000001c001c7308 */ /* 0x000f6c0000000800 */
[C---:B------:R-:W-:Y:S02]  /*4850*/  HMMA.16816.F32.BF16 R84, R68.reuse, R86, RZ ;  /* 0x000000564454723c */ /* 0x040fe400000418ff */
[----:B------:R-:W-:Y:S06]  /*4860*/  MUFU.EX2 R27, R27 ;  /* 0x0000001b001b7308 */ /* 0x000fec0000000800 */
[C---:B------:R-:W-:Y:S02]  /*4870*/  HMMA.16816.F32.BF16 R76, R68.reuse, R78, RZ ;  /* 0x0000004e444c723c */ /* 0x040fe400000418ff */
[----:B------:R-:W-:Y:S06]  /*4880*/  MUFU.EX2 R24, R24 ;  /* 0x0000001800187308 */ /* 0x000fec0000000800 */
[C---:B------:R-:W-:Y:S02]  /*4890*/  HMMA.16816.F32.BF16 R72, R68.reuse, R4, RZ ;  /* 0x000000044448723c */ /* 0x040fe400000418ff */
[----:B------:R-:W-:Y:S05]  /*48a0*/  MUFU.EX2 R30, R30 ;  /* 0x0000001e001e7308 */ /* 0x000fea0000000800 */
[----:B--2---:R-:W-:Y:S01]  /*48b0*/  F2FP.BF16.PACK_AB R4, R36, R37 ;  /* 0x000000252404723e */ /* 0x004fe200000010ff */
[----:B------:R-:W-:Y:S01]  /*48c0*/  HMMA.16816.F32.BF16 R68, R68, R6, RZ ;  /* 0x000000064444723c */ /* 0x000fe200000418ff */
[----:B----4-:R-:W-:Y:S01]  /*48d0*/  F2FP.BF16.PACK_AB R5, R33, R38 ;  /* 0x000000262105723e */ /* 0x010fe200000010ff */
[----:B------:R-:W2:Y:S05]  /*48e0*/  MUFU.EX2 R25, R25 ;  /* 0x0000001900197308 */ /* 0x000eaa0000000800 */
[----:B------:R-:W-:-:S02]  /*48f0*/  F2FP.BF16.PACK_AB R6, R32, R35 ;  /* 0x000000232006723e */ /* 0x000fc400000010ff */
[----:B-1----:R-:W-:Y:S01]  /*4900*/  F2FP.BF16.PACK_AB R7, R29, R34 ;  /* 0x000000221d07723e */ /* 0x002fe200000010ff */
[----:B------:R-:W-:Y:S06]  /*4910*/  MUFU.EX2 R26, R26 ;  /* 0x0000001a001a7308 */ /* 0x000fec0000000800 */
[C---:B------:R-:W-:Y:S02]  /*4920*/  HMMA.16816.F32.BF16 R104, R4.reuse, R8, R104 ;  /* 0x000000080468723c */ /* 0x040fe40000041868 */
[----:B------:R-:W1:Y:S06]  /*4930*/  MUFU.EX2 R3, R3 ;  /* 0x0000000300037308 */ /* 0x000e6c0000000800 */
[C---:B------:R-:W-:Y:S01]  /*4940*/  HMMA.16816.F32.BF16 R100, R4.reuse, R10, R100 ;  /* 0x0000000a0464723c */ /* 0x040fe20000041864 */
[----:B------:R-:W4:Y:S01]  /*4950*/  LDSM.16.MT88.4 R8, [R118+0xd400] ;  /* 0x00d400007608783b */ /* 0x000f220000004200 */
[----:B------:R-:W-:Y:S06]  /*4960*/  MUFU.EX2 R56, R56 ;  /* 0x0000003800387308 */ /* 0x000fec0000000800 */
[C---:B------:R-:W-:Y:S02]  /*4970*/  HMMA.16816.F32.BF16 R112, R4.reuse, R20, R112 ;  /* 0x000000140470723c */ /* 0x040fe40000041870 */
[----:B------:R-:W1:Y:S06]  /*4980*/  MUFU.EX2 R55, R55 ;  /* 0x0000003700377308 */ /* 0x000e6c0000000800 */
[C---:B------:R-:W-:Y:S01]  /*4990*/  HMMA.16816.F32.BF16 R108, R4.reuse, R22, R108 ;  /* 0x00000016046c723c */ /* 0x040fe2000004186c */
[----:B------:R-:W1:Y:S01]  /*49a0*/  LDSM.16.MT88.4 R20, [R116+0xd400] ;  /* 0x00d400007414783b */ /* 0x000e620000004200 */
[----:B------:R-:W-:Y:S06]  /*49b0*/  MUFU.EX2 R66, R66 ;  /* 0x0000004200427308 */ /* 0x000fec0000000800 */
[C---:B---3--:R-:W-:Y:S02]  /*49c0*/  HMMA.16816.F32.BF16 R96, R4.reuse, R16, R96 ;  /* 0x000000100460723c */ /* 0x048fe40000041860 */
[----:B------:R-:W-:Y:S06]  /*49d0*/  MUFU.EX2 R117, R117 ;  /* 0x0000007500757308 */ /* 0x000fec0000000800 */
[C---:B------:R-:W-:Y:S01]  /*49e0*/  HMMA.16816.F32.BF16 R92, R4.reuse, R18, R92 ;  /* 0x00000012045c723c */ /* 0x040fe2000004185c */
[----:B------:R-:W-:Y:S01]  /*49f0*/  LDSM.16.MT88.4 R16, [R118+0x9800] ;  /* 0x009800007610783b */ /* 0x000fe20000004200 */
[----:B------:R-:W-:Y:S06]  /*4a00*/  MUFU.EX2 R119, R119 ;  /* 0x0000007700777308 */ /* 0x000fec0000000800 */
[C---:B------:R-:W-:Y:S02]  /*4a10*/  HMMA.16816.F32.BF16 R88, R4.reuse, R12, R88 ;  /* 0x0000000c0458723c */ /* 0x040fe40000041858 */
[----:B------:R-:W3:Y:S06]  /*4a20*/  MUFU.EX2 R124, R124 ;  /* 0x0000007c007c7308 */ /* 0x000eec0000000800 */
[C---:B----4-:R-:W-:Y:S02]  /*4a30*/  HMMA.16816.F32.BF16 R80, R4.reuse, R8, R80 ;  /* 0x000000080450723c */ /* 0x050fe40000041850 */
[----:B------:R-:W-:Y:S06]  /*4a40*/  MUFU.EX2 R122, R122 ;  /* 0x0000007a007a7308 */ /* 0x000fec0000000800 */
[C---:B------:R-:W-:Y:S01]  /*4a50*/  HMMA.16816.F32.BF16 R76, R4.reuse, R10, R76 ;  /* 0x0000000a044c723c */ /* 0x040fe2000004184c */
[----:B------:R-:W4:Y:S01]  /*4a60*/  LDSM.16.MT88.4 R8, [R118+0xb800] ;  /* 0x00b800007608783b */ /* 0x000f220000004200 */
[----:B------:R-:W2:Y:S06]  /*4a70*/  MUFU.EX2 R121, R121 ;  /* 0x0000007900797308 */ /* 0x000eac0000000800 */
[C---:B------:R-:W-:Y:S01]  /*4a80*/  HMMA.16816.F32.BF16 R84, R4.reuse, R14, R84 ;  /* 0x0000000e0454723c */ /* 0x040fe20000041854 */
[----:B------:R-:W3:Y:S01]  /*4a90*/  LDSM.16.MT88.4 R12, [R116+0x9800] ;  /* 0x00980000740c783b */ /* 0x000ee20000004200 */
[----:B------:R-:W-:Y:S06]  /*4aa0*/  MUFU.EX2 R132, R132 ;  /* 0x0000008400847308 */ /* 0x000fec0000000800 */
[C---:B-1----:R-:W-:Y:S02]  /*4ab0*/  HMMA.16816.F32.BF16 R72, R4.reuse, R20, R72 ;  /* 0x000000140448723c */ /* 0x042fe40000041848 */
[----:B------:R-:W1:Y:S06]  /*4ac0*/  MUFU.EX2 R125, R125 ;  /* 0x0000007d007d7308 */ /* 0x000e6c0000000800 */
[----:B------:R-:W-:Y:S01]  /*4ad0*/  HMMA.16816.F32.BF16 R68, R4, R22, R68 ;  /* 0x000000160444723c */ /* 0x000fe20000041844 */
[----:B------:R-:W-:Y:S01]  /*4ae0*/  LDSM.16.MT88.4 R20, [R118+0x9c00] ;  /* 0x009c00007614783b */ /* 0x000fe20000004200 */
[----:B------:R-:W-:Y:S05]  /*4af0*/  MUFU.EX2 R123, R123 ;  /* 0x0000007b007b7308 */ /* 0x000fea0000000800 */
[----:B-----5:R-:W-:-:S02]  /*4b00*/  F2FP.BF16.PACK_AB R4, R28, R31 ;  /* 0x0000001f1c04723e */ /* 0x020fc400000010ff */
[----:B--2---:R-:W-:Y:S01]  /*4b10*/  F2FP.BF16.PACK_AB R5, R25, R30 ;  /* 0x0000001e1905723e */ /* 0x004fe200000010ff */
[----:B------:R-:W-:Y:S01]  /*4b20*/  MUFU.EX2 R130, R130 ;  /* 0x0000008200827308 */ /* 0x000fe20000000800 */
[----:B------:R-:W-:Y:S02]  /*4b30*/  F2FP.BF16.PACK_AB R6, R24, R27 ;  /* 0x0000001b1806723e */ /* 0x000fe400000010ff */
[----:B------:R-:W-:-:S05]  /*4b40*/  F2FP.BF16.PACK_AB R7, R3, R26 ;  /* 0x0000001a0307723e */ /* 0x000fca00000010ff */
[----:B------:R-:W-:Y:S02]  /*4b50*/  MUFU.EX2 R135, R135 ;  /* 0x0000008700877308 */ /* 0x000fe40000000800 */
[C---:B----4-:R-:W-:Y:S06]  /*4b60*/  HMMA.16816.F32.BF16 R96, R4.reuse, R8, R96 ;  /* 0x000000080460723c */ /* 0x050fec0000041860 */
[----:B------:R-:W2:Y:S02]  /*4b70*/  MUFU.EX2 R138, R138 ;  /* 0x0000008a008a7308 */ /* 0x000ea40000000800 */
[C---:B------:R-:W-:Y:S01]  /*4b80*/  HMMA.16816.F32.BF16 R92, R4.reuse, R10, R92 ;  /* 0x0000000a045c723c */ /* 0x040fe2000004185c */
[----:B------:R-:W4:Y:S05]  /*4b90*/  LDSM.16.MT88.4 R8, [R116+0xd800] ;  /* 0x00d800007408783b */ /* 0x000f2a0000004200 */
[----:B------:R-:W-:Y:S02]  /*4ba0*/  MUFU.EX2 R137, R137 ;  /* 0x0000008900897308 */ /* 0x000fe40000000800 */
[C---:B------:R-:W-:Y:S06]  /*4bb0*/  HMMA.16816.F32.BF16 R112, R4.reuse, R16, R112 ;  /* 0x000000100470723c */ /* 0x040fec0000041870 */
[----:B------:R-:W5:Y:S02]  /*4bc0*/  MUFU.EX2 R140, R140 ;  /* 0x0000008c008c7308 */ /* 0x000f640000000800 */
[C---:B------:R-:W-:Y:S01]  /*4bd0*/  HMMA.16816.F32.BF16 R108, R4.reuse, R18, R108 ;  /* 0x00000012046c723c */ /* 0x040fe2000004186c */
[----:B------:R-:W1:Y:S05]  /*4be0*/  LDSM.16.MT88.4 R16, [R116+0xb800] ;  /* 0x00b800007410783b */ /* 0x000e6a0000004200 */
[----:B------:R-:W-:Y:S02]  /*4bf0*/  MUFU.EX2 R142, R142 ;  /* 0x0000008e008e7308 */ /* 0x000fe40000000800 */
[C---:B---3--:R-:W-:Y:S06]  /*4c00*/  HMMA.16816.F32.BF16 R104, R4.reuse, R12, R104 ;  /* 0x0000000c0468723c */ /* 0x048fec0000041868 */
[----:B------:R-:W3:Y:S02]  /*4c10*/  MUFU.EX2 R131, R131 ;  /* 0x0000008300837308 */ /* 0x000ee40000000800 */
[C---:B------:R-:W-:Y:S01]  /*4c20*/  HMMA.16816.F32.BF16 R100, R4.reuse, R14, R100 ;  /* 0x0000000e0464723c */ /* 0x040fe20000041864 */
[----:B------:R-:W2:Y:S05]  /*4c30*/  LDSM.16.MT88.4 R12, [R118+0xd800] ;  /* 0x00d80000760c783b */ /* 0x000eaa0000004200 */
[----:B------:R-:W-:Y:S02]  /*4c40*/  MUFU.EX2 R144, R144 ;  /* 0x0000009000907308 */ /* 0x000fe40000000800 */
[C---:B----4-:R-:W-:Y:S06]  /*4c50*/  HMMA.16816.F32.BF16 R72, R4.reuse, R8, R72 ;  /* 0x000000080448723c */ /* 0x050fec0000041848 */
[----:B------:R-:W-:Y:S02]  /*4c60*/  MUFU.EX2 R127, R127 ;  /* 0x0000007f007f7308 */ /* 0x000fe40000000800 */
[C---:B------:R-:W-:Y:S01]  /*4c70*/  HMMA.16816.F32.BF16 R68, R4.reuse, R10, R68 ;  /* 0x0000000a0444723c */ /* 0x040fe20000041844 */
[----:B------:R-:W4:Y:S05]  /*4c80*/  LDSM.16.MT88.4 R8, [R118+0xbc00] ;  /* 0x00bc00007608783b */ /* 0x000f2a0000004200 */
        /* <DEDUP_REMOVED lines=11> */
[----:B------:R-:W-:-:S02]  /*4d40*/  F2FP.BF16.PACK_AB R4, R55, R56 ;  /* 0x000000383704723e */ /* 0x000fc400000010ff */
[----:B------:R-:W-:Y:S02]  /*4d50*/  F2FP.BF16.PACK_AB R5, R124, R119 ;  /* 0x000000777c05723e */ /* 0x000fe400000010ff */
[----:B------:R-:W-:Y:S02]  /*4d60*/  F2FP.BF16.PACK_AB R6, R117, R66 ;  /* 0x000000427506723e */ /* 0x000fe400000010ff */
[----:B------:R-:W-:Y:S01]  /*4d70*/  F2FP.BF16.PACK_AB R7, R121, R122 ;  /* 0x0000007a7907723e */ /* 0x000fe200000010ff */
[----:B------:R-:W1:Y:S06]  /*4d80*/  MUFU.EX2 R65, R65 ;  /* 0x0000004100417308 */ /* 0x000e6c0000000800 */
[C---:B----4-:R-:W-:Y:S02]  /*4d90*/  HMMA.16816.F32.BF16 R96, R4.reuse, R8, R96 ;  /* 0x000000080460723c */ /* 0x050fe40000041860 */
[----:B------:R-:W-:Y:S06]  /*4da0*/  MUFU.EX2 R63, R63 ;  /* 0x0000003f003f7308 */ /* 0x000fec0000000800 */
[C---:B------:R-:W-:Y:S01]  /*4db0*/  HMMA.16816.F32.BF16 R92, R4.reuse, R10, R92 ;  /* 0x0000000a045c723c */ /* 0x040fe2000004185c */
[----:B------:R-:W4:Y:S01]  /*4dc0*/  LDSM.16.MT88.4 R8, [R116+0xdc00] ;  /* 0x00dc00007408783b */ /* 0x000f220000004200 */
        /* <DEDUP_REMOVED lines=13> */
[C---:B----4-:R-:W-:Y:S02]  /*4ea0*/  HMMA.16816.F32.BF16 R72, R4.reuse, R8, R72 ;  /* 0x000000080448723c */ /* 0x050fe40000041848 */
[----:B------:R-:W-:Y:S06]  /*4eb0*/  MUFU.EX2 R50, R50 ;  /* 0x0000003200327308 */ /* 0x000fec0000000800 */
[C---:B------:R-:W-:Y:S01]  /*4ec0*/  HMMA.16816.F32.BF16 R68, R4.reuse, R10, R68 ;  /* 0x0000000a0444723c */ /* 0x040fe20000041844 */
[----:B------:R-:W4:Y:S01]  /*4ed0*/  LDSM.16.MT88.4 R8, [R116+0xa000] ;  /* 0x00a000007408783b */ /* 0x000f220000004200 */
[----:B------:R-:W-:Y:S06]  /*4ee0*/  MUFU.EX2 R48, R48 ;  /* 0x0000003000307308 */ /* 0x000fec0000000800 */
[C---:B------:R-:W-:Y:S01]  /*4ef0*/  HMMA.16816.F32.BF16 R84, R4.reuse, R18, R84 ;  /* 0x000000120454723c */ /* 0x040fe20000041854 */
[----:B------:R-:W-:Y:S07]  /*4f00*/  LDSM.16.MT88.4 R16, [R118+0xc000] ;  /* 0x00c000007610783b */ /* 0x000fee0000004200 */
[C---:B-1----:R-:W-:Y:S08]  /*4f10*/  HMMA.16816.F32.BF16 R80, R4.reuse, R12, R80 ;  /* 0x0000000c0450723c */ /* 0x042ff00000041850 */
[----:B------:R-:W-:Y:S01]  /*4f20*/  HMMA.16816.F32.BF16 R76, R4, R14, R76 ;  /* 0x0000000e044c723c */ /* 0x000fe2000004184c */
[----:B------:R-:W1:Y:S06]  /*4f30*/  LDSM.16.MT88.4 R12, [R116+0xc000] ;  /* 0x00c00000740c783b */ /* 0x000e6c0000004200 */
[----:B------:R-:W-:-:S02]  /*4f40*/  F2FP.BF16.PACK_AB R4, R125, R132 ;  /* 0x000000847d04723e */ /* 0x000fc400000010ff */
[----:B------:R-:W-:Y:S02]  /*4f50*/  F2FP.BF16.PACK_AB R5, R138, R135 ;  /* 0x000000878a05723e */ /* 0x000fe400000010ff */
[----:B------:R-:W-:Y:S02]  /*4f60*/  F2FP.BF16.PACK_AB R6, R130, R123 ;  /* 0x0000007b8206723e */ /* 0x000fe400000010ff */
[----:B-----5:R-:W-:-:S07]  /*4f70*/  F2FP.BF16.PACK_AB R7, R140, R137 ;  /* 0x000000898c07723e */ /* 0x020fce00000010ff */
[C---:B----4-:R-:W-:Y:S08]  /*4f80*/  HMMA.16816.F32.BF16 R104, R4.reuse, R8, R104 ;  /* 0x000000080468723c */ /* 0x050ff00000041868 */
[C---:B------:R-:W-:Y:S01]  /*4f90*/  HMMA.16816.F32.BF16 R100, R4.reuse, R10, R100 ;  /* 0x0000000a0464723c */ /* 0x040fe20000041864 */
[----:B------:R-:W4:Y:S07]  /*4fa0*/  LDSM.16.MT88.4 R8, [R118+0xe000] ;  /* 0x00e000007608783b */ /* 0x000f2e0000004200 */
[C---:B------:R-:W-:Y:S08]  /*4fb0*/  HMMA.16816.F32.BF16 R112, R4.reuse, R20, R112 ;  /* 0x000000140470723c */ /* 0x040ff00000041870 */
[C---:B------:R-:W-:Y:S01]  /*4fc0*/  HMMA.16816.F32.BF16 R108, R4.reuse, R22, R108 ;  /* 0x00000016046c723c */ /* 0x040fe2000004186c */
[----:B------:R-:W5:Y:S07]  /*4fd0*/  LDSM.16.MT88.4 R20, [R116+0xe000] ;  /* 0x00e000007414783b */ /* 0x000f6e0000004200 */
[C---:B-1----:R-:W-:Y:S08]  /*4fe0*/  HMMA.16816.F32.BF16 R88, R4.reuse, R12, R88 ;  /* 0x0000000c0458723c */ /* 0x042ff00000041858 */
[C---:B------:R-:W-:Y:S01]  /*4ff0*/  HMMA.16816.F32.BF16 R84, R4.reuse, R14, R84 ;  /* 0x0000000e0454723c */ /* 0x040fe20000041854 */
[----:B------:R-:W1:Y:S07]  /*5000*/  LDSM.16.MT88.4 R12, [R116+0xa400] ;  /* 0x00a40000740c783b */ /* 0x000e6e0000004200 */
[C---:B------:R-:W-:Y:S08]  /*5010*/  HMMA.16816.F32.BF16 R96, R4.reuse, R16, R96 ;  /* 0x000000100460723c */ /* 0x040ff00000041860 */
[C---:B----4-:R-:W-:Y:S08]  /*5020*/  HMMA.16816.F32.BF16 R80, R4.reuse, R8, R80 ;  /* 0x000000080450723c */ /* 0x050ff00000041850 */
[C---:B------:R-:W-:Y:S01]  /*5030*/  HMMA.16816.F32.BF16 R76, R4.reuse, R10, R76 ;  /* 0x0000000a044c723c */ /* 0x040fe2000004184c */
[----:B------:R-:W4:Y:S07]  /*5040*/  LDSM.16.MT88.4 R8, [R118+0xc400] ;  /* 0x00c400007608783b */ /* 0x000f2e0000004200 */
[C---:B------:R-:W-:Y:S01]  /*5050*/  HMMA.16816.F32.BF16 R92, R4.reuse, R18, R92 ;  /* 0x00000012045c723c */ /* 0x040fe2000004185c */
[----:B------:R-:W4:Y:S07]  /*5060*/  LDSM.16.MT88.4 R16, [R118+0xa400] ;  /* 0x00a400007610783b */ /* 0x000f2e0000004200 */
[C---:B-----5:R-:W-:Y:S08]  /*5070*/  HMMA.16816.F32.BF16 R72, R4.reuse, R20, R72 ;  /* 0x000000140448723c */ /* 0x060ff00000041848 */
[----:B------:R-:W-:Y:S01]  /*5080*/  HMMA.16816.F32.BF16 R68, R4, R22, R68 ;  /* 0x000000160444723c */ /* 0x000fe20000041844 */
[----:B------:R-:W-:Y:S06]  /*5090*/  LDSM.16.MT88.4 R20, [R118+0xa800] ;  /* 0x00a800007614783b */ /* 0x000fec0000004200 */
[----:B---3--:R-:W-:-:S02]  /*50a0*/  F2FP.BF16.PACK_AB R4, R131, R142 ;  /* 0x0000008e8304723e */ /* 0x008fc400000010ff */
[----:B------:R-:W-:Y:S02]  /*50b0*/  F2FP.BF16.PACK_AB R5, R134, R129 ;  /* 0x000000818605723e */ /* 0x000fe400000010ff */
[----:B------:R-:W-:Y:S02]  /*50c0*/  F2FP.BF16.PACK_AB R6, R127, R144 ;  /* 0x000000907f06723e */ /* 0x000fe400000010ff */
[----:B--2---:R-:W-:-:S07]  /*50d0*/  F2FP.BF16.PACK_AB R7, R126, R133 ;  /* 0x000000857e07723e */ /* 0x004fce00000010ff */
[C---:B-1----:R-:W-:Y:S08]  /*50e0*/  HMMA.16816.F32.BF16 R104, R4.reuse, R12, R104 ;  /* 0x0000000c0468723c */ /* 0x042ff00000041868 */
[C---:B------:R-:W-:Y:S01]  /*50f0*/  HMMA.16816.F32.BF16 R100, R4.reuse, R14, R100 ;  /* 0x0000000e0464723c */ /* 0x040fe20000041864 */
[----:B------:R-:W1:Y:S07]  /*5100*/  LDSM.16.MT88.4 R12, [R118+0xe400] ;  /* 0x00e40000760c783b */ /* 0x000e6e0000004200 */
[C---:B----4-:R-:W-:Y:S08]  /*5110*/  HMMA.16816.F32.BF16 R96, R4.reuse, R8, R96 ;  /* 0x000000080460723c */ /* 0x050ff00000041860 */
        /* <DEDUP_REMOVED lines=24> */
[C---:B------:R-:W-:Y:S07]  /*52a0*/  HMMA.16816.F32.BF16 R108, R4.reuse, R22, R108 ;  /* 0x00000016046c723c */ /* 0x040fee000004186c */
[----:B------:R-:W-:Y:S01]  /*52b0*/  FFMA.FTZ R23, R52, c[0x0][0x23c], -R49 ;  /* 0x00008f0034177a23 */ /* 0x000fe20000010831 */
[----:B---3--:R-:W-:Y:S01]  /*52c0*/  HMMA.16816.F32.BF16 R88, R4, R16, R88 ;  /* 0x000000100458723c */ /* 0x008fe20000041858 */
[----:B------:R-:W-:-:S02]  /*52d0*/  FADD.FTZ R49, R46, R45 ;  /* 0x0000002d2e317221 */ /* 0x000fc40000010000 */
[----:B------:R-:W-:Y:S01]  /*52e0*/  FFMA.FTZ R22, R53, c[0x0][0x23c], -R54 ;  /* 0x00008f0035167a23 */ /* 0x000fe20000010836 */
[----:B------:R-:W-:Y:S01]  /*52f0*/  MUFU.EX2 R45, R47 ;  /* 0x0000002f002d7308 */ /* 0x000fe20000000800 */
[----:B------:R-:W-:-:S03]  /*5300*/  FADD.FTZ R40, R40, R49 ;  /* 0x0000003128287221 */ /* 0x000fc60000010000 */
[C---:B------:R-:W-:Y:S01]  /*5310*/  HMMA.16816.F32.BF16 R84, R4.reuse, R18, R84 ;  /* 0x000000120454723c */ /* 0x040fe20000041854 */
[----:B------:R-:W-:Y:S01]  /*5320*/  FADD.FTZ R40, R39, R40 ;  /* 0x0000002827287221 */ /* 0x000fe20000010000 */
[----:B------:R-:W3:Y:S01]  /*5330*/  LDSM.16.MT88.4 R16, [R118+0xac00] ;  /* 0x00ac00007610783b */ /* 0x000ee20000004200 */
[----:B------:R-:W-:Y:S01]  /*5340*/  FADD.FTZ R39, R42, R41 ;  /* 0x000000292a277221 */ /* 0x000fe20000010000 */
[----:B------:R-:W-:Y:S01]  /*5350*/  MUFU.EX2 R22, R22 ;  /* 0x0000001600167308 */ /* 0x000fe20000000800 */
[----:B------:R-:W-:Y:S02]  /*5360*/  FADD.FTZ R37, R37, R40 ;  /* 0x0000002825257221 */ /* 0x000fe40000010000 */
[----:B------:R-:W-:Y:S01]  /*5370*/  FADD.FTZ R38, R38, R39 ;  /* 0x0000002726267221 */ /* 0x000fe20000010000 */
[----:B-1----:R-:W-:Y:S01]  /*5380*/  HMMA.16816.F32.BF16 R80, R4, R12, R80 ;  /* 0x0000000c0450723c */ /* 0x002fe20000041850 */
[----:B------:R-:W-:Y:S02]  /*5390*/  FADD.FTZ R36, R36, R37 ;  /* 0x0000002524247221 */ /* 0x000fe40000010000 */
[----:B------:R-:W-:Y:S01]  /*53a0*/  FADD.FTZ R33, R33, R38 ;  /* 0x0000002621217221 */ /* 0x000fe20000010000 */
[----:B------:R-:W1:Y:S01]  /*53b0*/  MUFU.EX2 R23, R23 ;  /* 0x0000001700177308 */ /* 0x000e620000000800 */
[----:B------:R-:W-:-:S02]  /*53c0*/  FADD.FTZ R35, R35, R36 ;  /* 0x0000002423237221 */ /* 0x000fc40000010000 */
[----:B------:R-:W-:Y:S01]  /*53d0*/  FADD.FTZ R34, R34, R33 ;  /* 0x0000002122227221 */ /* 0x000fe20000010000 */
[C---:B------:R-:W-:Y:S01]  /*53e0*/  HMMA.16816.F32.BF16 R76, R4.reuse, R14, R76 ;  /* 0x0000000e044c723c */ /* 0x040fe2000004184c */
[----:B------:R-:W-:Y:S01]  /*53f0*/  FADD.FTZ R32, R32, R35 ;  /* 0x0000002320207221 */ /* 0x000fe20000010000 */
[----:B------:R-:W4:Y:S01]  /*5400*/  LDSM.16.MT88.4 R12, [R116+0xac00] ;  /* 0x00ac0000740c783b */ /* 0x000f220000004200 */
        /* <DEDUP_REMOVED lines=9> */
[----:B------:R-:W2:Y:S01]  /*54a0*/  LDSM.16.MT88.4 R8, [R118+0xcc00] ;  /* 0x00cc00007608783b */ /* 0x000ea20000004200 */
[----:B------:R-:W-:Y:S02]  /*54b0*/  FADD.FTZ R27, R24, R27 ;  /* 0x0000001b181b7221 */ /* 0x000fe40000010000 */
[----:B------:R-:W-:Y:S02]  /*54c0*/  FADD.FTZ R26, R3, R26 ;  /* 0x0000001a031a7221 */ /* 0x000fe40000010000 */
[----:B------:R-:W-:-:S02]  /*54d0*/  FADD.FTZ R56, R56, R27 ;  /* 0x0000001b38387221 */ /* 0x000fc40000010000 */
[----:B------:R-:W-:Y:S01]  /*54e0*/  FADD.FTZ R119, R119, R26 ;  /* 0x0000001a77777221 */ /* 0x000fe20000010000 */
[----:B------:R-:W-:Y:S01]  /*54f0*/  HMMA.16816.F32.BF16 R112, R4, R20, R112 ;  /* 0x000000140470723c */ /* 0x000fe20000041870 */
[----:B------:R-:W-:Y:S02]  /*5500*/  FADD.FTZ R55, R55, R56 ;  /* 0x0000003837377221 */ /* 0x000fe40000010000 */
[----:B------:R-:W-:Y:S02]  /*5510*/  FADD.FTZ R119, R124, R119 ;  /* 0x000000777c777221 */ /* 0x000fe40000010000 */
[----:B------:R-:W-:Y:S02]  /*5520*/  FADD.FTZ R66, R66, R55 ;  /* 0x0000003742427221 */ /* 0x000fe40000010000 */
[--C-:B------:R-:W-:Y:S01]  /*5530*/  FFMA.FTZ R20, R59, c[0x0][0x23c], -R54.reuse ;  /* 0x00008f003b147a23 */ /* 0x100fe20000010836 */
[----:B-1----:R-:W-:Y:S01]  /*5540*/  F2FP.BF16.PACK_AB R5, R50, R23 ;  /* 0x000000173205723e */ /* 0x002fe200000010ff */
[----:B------:R-:W-:Y:S01]  /*5550*/  FFMA.FTZ R21, R57, c[0x0][0x23c], -R54 ;  /* 0x00008f0039157a23 */ /* 0x000fe20000010836 */
[----:B------:R-:W-:Y:S01]  /*5560*/  F2FP.BF16.PACK_AB R6, R193, R22 ;  /* 0x00000016c106723e */ /* 0x000fe200000010ff */
[----:B------:R-:W-:Y:S01]  /*5570*/  FADD.FTZ R122, R122, R119 ;  /* 0x000000777a7a7221 */ /* 0x000fe20000010000 */
[----:B------:R-:W-:Y:S01]  /*5580*/  F2FP.BF16.PACK_AB R7, R45, R48 ;  /* 0x000000302d07723e */ /* 0x000fe200000010ff */
[----:B------:R-:W-:Y:S01]  /*5590*/  MUFU.EX2 R20, R20 ;  /* 0x0000001400147308 */ /* 0x000fe20000000800 */
[----:B------:R-:W-:-:S02]  /*55a0*/  FADD.FTZ R117, R117, R66 ;  /* 0x0000004275757221 */ /* 0x000fc40000010000 */
[----:B------:R-:W-:Y:S02]  /*55b0*/  FADD.FTZ R122, R121, R122 ;  /* 0x0000007a797a7221 */ /* 0x000fe40000010000 */
[----:B------:R-:W-:Y:S02]  /*55c0*/  FADD.FTZ R132, R132, R117 ;  /* 0x0000007584847221 */ /* 0x000fe40000010000 */
[----:B------:R-:W-:Y:S01]  /*55d0*/  FADD.FTZ R135, R135, R122 ;  /* 0x0000007a87877221 */ /* 0x000fe20000010000 */
[----:B------:R-:W1:Y:S01]  /*55e0*/  MUFU.EX2 R21, R21 ;  /* 0x0000001500157308 */ /* 0x000e620000000800 */
[----:B------:R-:W-:Y:S02]  /*55f0*/  FADD.FTZ R132, R125, R132 ;  /* 0x000000847d847221 */ /* 0x000fe40000010000 */
[----:B------:R-:W-:Y:S02]  /*5600*/  FADD.FTZ R138, R138, R135 ;  /* 0x000000878a8a7221 */ /* 0x000fe40000010000 */
[----:B------:R-:W-:-:S02]  /*5610*/  FADD.FTZ R123, R123, R132 ;  /* 0x000000847b7b7221 */ /* 0x000fc40000010000 */
[----:B------:R-:W-:Y:S02]  /*5620*/  FADD.FTZ R137, R137, R138 ;  /* 0x0000008a89897221 */ /* 0x000fe40000010000 */
[----:B------:R-:W-:Y:S02]  /*5630*/  FADD.FTZ R123, R130, R123 ;  /* 0x0000007b827b7221 */ /* 0x000fe40000010000 */
[----:B------:R-:W-:Y:S02]  /*5640*/  FADD.FTZ R140, R140, R137 ;  /* 0x000000898c8c7221 */ /* 0x000fe40000010000 */
[----:B------:R-:W-:Y:S02]  /*5650*/  FADD.FTZ R142, R142, R123 ;  /* 0x0000007b8e8e7221 */ /* 0x000fe40000010000 */
[----:B------:R-:W-:Y:S01]  /*5660*/  FADD.FTZ R129, R129, R140 ;  /* 0x0000008c81817221 */ /* 0x000fe20000010000 */
[----:B-1----:R-:W-:Y:S01]  /*5670*/  F2FP.BF16.PACK_AB R4, R21, R20 ;  /* 0x000000141504723e */ /* 0x002fe200000010ff */
[----:B------:R-:W-:-:S02]  /*5680*/  FADD.FTZ R131, R131, R142 ;  /* 0x0000008e83837221 */ /* 0x000fc40000010000 */
[----:B------:R-:W-:Y:S02]  /*5690*/  FADD.FTZ R134, R134, R129 ;  /* 0x0000008186867221 */ /* 0x000fe40000010000 */
[----:B------:R-:W-:Y:S02]  /*56a0*/  FADD.FTZ R144, R144, R131 ;  /* 0x0000008390907221 */ /* 0x000fe40000010000 */
[C---:B---3--:R-:W-:Y:S01]  /*56b0*/  HMMA.16816.F32.BF16 R112, R4.reuse, R16, R112 ;  /* 0x000000100470723c */ /* 0x048fe20000041870 */
        /* <DEDUP_REMOVED lines=19> */
[C---:B--2---:R-:W-:Y:S01]  /*57f0*/  HMMA.16816.F32.BF16 R96, R4.reuse, R8, R96 ;  /* 0x000000080460723c */ /* 0x044fe20000041860 */
[----:B------:R-:W-:Y:S02]  /*5800*/  FADD.FTZ R23, R50, R23 ;  /* 0x0000001732177221 */ /* 0x000fe40000010000 */
[----:B------:R-:W-:Y:S02]  /*5810*/  FADD.FTZ R22, R22, R21 ;  /* 0x0000001516167221 */ /* 0x000fe40000010000 */
[----:B------:R-:W-:Y:S02]  /*5820*/  FADD.FTZ R48, R48, R23 ;  /* 0x0000001730307221 */ /* 0x000fe40000010000 */
[----:B------:R-:W-:Y:S01]  /*5830*/  FADD.FTZ R193, R193, R22 ;  /* 0x00000016c1c17221 */ /* 0x000fe20000010000 */
[----:B------:R-:W-:Y:S01]  /*5840*/  HMMA.16816.F32.BF16 R92, R4, R10, R92 ;  /* 0x0000000a045c723c */ /* 0x000fe2000004185c */
[----:B------:R-:W2:Y:S01]  /*5850*/  LDSM.16.MT88.4 R8, [R116+0xec00] ;  /* 0x00ec00007408783b */ /* 0x000ea20000004200 */
[----:B------:R-:W-:-:S06]  /*5860*/  FADD.FTZ R194, R45, R48 ;  /* 0x000000302dc27221 */ /* 0x000fcc0000010000 */
[C---:B-1----:R-:W-:Y:S08]  /*5870*/  HMMA.16816.F32.BF16 R88, R4.reuse, R16, R88 ;  /* 0x000000100458723c */ /* 0x042ff00000041858 */
[C---:B------:R-:W-:Y:S08]  /*5880*/  HMMA.16816.F32.BF16 R84, R4.reuse, R18, R84 ;  /* 0x000000120454723c */ /* 0x040ff00000041854 */
[C---:B---3--:R-:W-:Y:S08]  /*5890*/  HMMA.16816.F32.BF16 R80, R4.reuse, R12, R80 ;  /* 0x0000000c0450723c */ /* 0x048ff00000041850 */
        /* <DEDUP_REMOVED lines=12> */
.L_x_1826:
        /* <DEDUP_REMOVED lines=64> */
.L_x_1823:
[C---:B------:R-:W-:Y:S04]  /*5d60*/  LEA R184, P0, R6.reuse, R184, 0x1 ;  /* 0x000000b806b87211 */ /* 0x040fe800078008ff */
[----:B------:R-:W-:Y:S02]  /*5d70*/  LEA.HI.X R177, R6, R177, R3, 0x1, P0 ;  /* 0x000000b106b17211 */ /* 0x000fe400000f0c03 */
[----:B------:R-:W-:Y:S02]  /*5d80*/  IADD3 R62, P0, R184, UR10, RZ ;  /* 0x0000000ab83e7c10 */ /* 0x000fe4000ff1e0ff */
[----:B------:R-:W-:Y:S02]  /*5d90*/  MOV R185, R177 ;  /* 0x000000b100b97202 */ /* 0x000fe40000000f00 */
[----:B------:R-:W-:Y:S02]  /*5da0*/  IADD3.X R63, R177, UR5, RZ, P0, !PT ;  /* 0x00000005b13f7c10 */ /* 0x000fe400087fe4ff */
[----:B------:R-:W-:Y:S01]  /*5db0*/  IADD3 R60, P0, R62, UR10, RZ ;  /* 0x0000000a3e3c7c10 */ /* 0x000fe2000ff1e0ff */
[----:B------:R-:W-:Y:S01]  /*5dc0*/  @!PT LDS RZ, [RZ] ;  /* 0x00000000fffff984 */ /* 0x000fe20000000800 */
[----:B------:R-:W-:Y:S01]  /*5dd0*/  @!PT LDS RZ, [RZ] ;  /* 0x00000000fffff984 */ /* 0x000fe20000000800 */
[----:B------:R-:W-:Y:S01]  /*5de0*/  @!PT LDS RZ, [RZ] ;  /* 0x00000000fffff984 */ /* 0x000fe20000000800 */
[----:B------:R1:W-:Y:S03]  /*5df0*/  LDGSTS.E.BYPASS.LTC128B.128 [R176+0x9000], [R184.64] ;  /* 0x09000000b8b07fae */ /* 0x0003e6000b901d4c */
[----:B------:R-:W-:Y:S02]  /*5e00*/  IADD3.X R61, R63, UR5, RZ, P0, !PT ;  /* 0x000000053f3d7c10 */ /* 0x000fe400087fe4ff */
[----:B------:R-:W-:Y:S03]  /*5e10*/  IADD3 R2, P0, R60, UR10, RZ ;  /* 0x0000000a3c027c10 */ /* 0x000fe6000ff1e0ff */
[----:B------:R1:W-:Y:S01]  /*5e20*/  LDGSTS.E.BYPASS.LTC128B.128 [R176+0xb000], [R184.64+0x40] ;  /* 0x0b000040b8b07fae */ /* 0x0003e2000b901d4c */
[----:B------:R-:W-:Y:S02]  /*5e30*/  IADD3.X R3, R61, UR5, RZ, P0, !PT ;  /* 0x000000053d037c10 */ /* 0x000fe400087fe4ff */
[----:B------:R-:W-:Y:S05]  /*5e40*/  ISETP.GE.AND P0, PT, R192, 0x1, PT ;  /* 0x00000001c000780c */ /* 0x000fea0003f06270 */
[----:B------:R1:W-:Y:S08]  /*5e50*/  LDGSTS.E.BYPASS.LTC128B.128 [R176+0xd000], [R184.64+0x80] ;  /* 0x0d000080b8b07fae */ /* 0x0003f0000b901d4c */
[----:B------:R2:W-:Y:S08]  /*5e60*/  LDGSTS.E.BYPASS.LTC128B.128 [R176+0x9800], [R62.64] ;  /* 0x098000003eb07fae */ /* 0x0005f0000b901d4c */
[----:B------:R2:W-:Y:S08]  /*5e70*/  LDGSTS.E.BYPASS.LTC128B.128 [R176+0xb800], [R62.64+0x40] ;  /* 0x0b8000403eb07fae */ /* 0x0005f0000b901d4c */
[----:B------:R2:W-:Y:S08]  /*5e80*/  LDGSTS.E.BYPASS.LTC128B.128 [R176+0xd800], [R62.64+0x80] ;  /* 0x0d8000803eb07fae */ /* 0x0005f0000b901d4c */
[----:B------:R2:W-:Y:S08]  /*5e90*/  LDGSTS.E.BYPASS.LTC128B.128 [R176+0xa000], [R60.64] ;  /* 0x0a0000003cb07fae */ /* 0x0005f0000b901d4c */
[----:B------:R2:W-:Y:S08]  /*5ea0*/  LDGSTS.E.BYPASS.LTC128B.128 [R176+0xc000], [R60.64+0x40] ;  /* 0x0c0000403cb07fae */ /* 0x0005f0000b901d4c */
[----:B------:R2:W-:Y:S08]  /*5eb0*/  LDGSTS.E.BYPASS.LTC128B.128 [R176+0xe000], [R60.64+0x80] ;  /* 0x0e0000803cb07fae */ /* 0x0005f0000b901d4c */
[----:B------:R3:W-:Y:S08]  /*5ec0*/  LDGSTS.E.BYPASS.LTC128B.128 [R176+0xa800], [R2.64] ;  /* 0x0a80000002b07fae */ /* 0x0007f0000b901d4c */
[----:B------:R3:W-:Y:S08]  /*5ed0*/  LDGSTS.E.BYPASS.LTC128B.128 [R176+0xc800], [R2.64+0x40] ;  /* 0x0c80004002b07fae */ /* 0x0007f0000b901d4c */
[----:B------:R3:W-:Y:S08]  /*5ee0*/  LDGSTS.E.BYPASS.LTC128B.128 [R176+0xe800], [R2.64+0x80] ;  /* 0x0e80008002b07fae */ /* 0x0007f0000b901d4c */
[----:B------:R-:W-:Y:S08]  /*5ef0*/  LDSM.16.M88.4 R120, [R175] ;  /* 0x00000000af78783b */ /* 0x000ff00000000200 */
[----:B------:R-:W4:Y:S08]  /*5f00*/  LDSM.16.M88.4 R124, [R174] ;  /* 0x00000000ae7c783b */ /* 0x000f300000000200 */
[----:B------:R-:W5:Y:S08]  /*5f10*/  LDSM.16.M88.4 R128, [R174+0x400] ;  /* 0x00040000ae80783b */ /* 0x000f700000000200 */
[----:B------:R-:W1:Y:S08]  /*5f20*/  LDSM.16.M88.4 R132, [R174+0x800] ;  /* 0x00080000ae84783b */ /* 0x000e700000000200 */
[----:B------:R-:W0:Y:S08]  /*5f30*/  LDGDEPBAR ;  /* 0x00000000000079af */ /* 0x000e300000000000 */
[----:B------:R-:W1:Y:S01]  /*5f40*/  LDSM.16.M88.4 R136, [R174+0xc00] ;  /* 0x000c0000ae88783b */ /* 0x000e620000000200 */
[C---:B----4-:R-:W-:Y:S07]  /*5f50*/  HMMA.16816.F32.BF16 R4, R120.reuse, R124, RZ ;  /* 0x0000007c7804723c */ /* 0x050fee00000418ff */
[----:B------:R-:W4:Y:S01]  /*5f60*/  LDSM.16.M88.4 R140, [R174+0x1000] ;  /* 0x00100000ae8c783b */ /* 0x000f220000000200 */
[C---:B------:R-:W-:Y:S07]  /*5f70*/  HMMA.16816.F32.BF16 R8, R120.reuse, R126, RZ ;  /* 0x0000007e7808723c */ /* 0x040fee00000418ff */
[----:B------:R-:W2:Y:S01]  /*5f80*/  LDSM.16.M88.4 R144, [R174+0x1400] ;  /* 0x00140000ae90783b */ /* 0x000ea20000000200 */
[C---:B-----5:R-:W-:Y:S07]  /*5f90*/  HMMA.16816.F32.BF16 R12, R120.reuse, R128, RZ ;  /* 0x00000080780c723c */ /* 0x060fee00000418ff */
[----:B------:R-:W5:Y:S01]  /*5fa0*/  LDSM.16.M88.4 R148, [R174+0x1800] ;  /* 0x00180000ae94783b */ /* 0x000f620000000200 */
[C---:B------:R-:W-:Y:S07]  /*5fb0*/  HMMA.16816.F32.BF16 R16, R120.reuse, R130, RZ ;  /* 0x000000827810723c */ /* 0x040fee00000418ff */
[----:B------:R-:W2:Y:S01]  /*5fc0*/  LDSM.16.M88.4 R152, [R174+0x1c00] ;  /* 0x001c0000ae98783b */ /* 0x000ea20000000200 */
[C---:B-1----:R-:W-:Y:S07]  /*5fd0*/  HMMA.16816.F32.BF16 R20, R120.reuse, R132, RZ ;  /* 0x000000847814723c */ /* 0x042fee00000418ff */
[----:B------:R-:W-:Y:S01]  /*5fe0*/  LDSM.16.M88.4 R156, [R173] ;  /* 0x00000000ad9c783b */ /* 0x000fe20000000200 */
[C---:B------:R-:W-:Y:S07]  /*5ff0*/  HMMA.16816.F32.BF16 R24, R120.reuse, R134, RZ ;  /* 0x000000867818723c */ /* 0x040fee00000418ff */
[----:B------:R-:W1:Y:S01]  /*6000*/  LDSM.16.M88.4 R160, [R172] ;  /* 0x00000000aca0783b */ /* 0x000e620000000200 */
[C---:B------:R-:W-:Y:S07]  /*6010*/  HMMA.16816.F32.BF16 R28, R120.reuse, R136, RZ ;  /* 0x00000088781c723c */ /* 0x040fee00000418ff */
[----:B------:R-:W1:Y:S01]  /*6020*/  LDSM.16.M88.4 R164, [R172+0x400] ;  /* 0x00040000aca4783b */ /* 0x000e620000000200 */
[C---:B------:R-:W-:Y:S07]  /*6030*/  HMMA.16816.F32.BF16 R32, R120.reuse, R138, RZ ;  /* 0x0000008a7820723c */ /* 0x040fee00000418ff */
[----:B------:R-:W1:Y:S01]  /*6040*/  LDSM.16.M88.4 R168, [R172+0x800] ;  /* 0x00080000aca8783b */ /* 0x000e620000000200 */
[C---:B----4-:R-:W-:Y:S07]  /*6050*/  HMMA.16816.F32.BF16 R36, R120.reuse, R140, RZ ;  /* 0x0000008c7824723c */ /* 0x050fee00000418ff */
[----:B------:R-:W4:Y:S01]  /*6060*/  LDSM.16.M88.4 R124, [R172+0xc00] ;  /* 0x000c0000ac7c783b */ /* 0x000f220000000200 */
[C---:B------:R-:W-:Y:S07]  /*6070*/  HMMA.16816.F32.BF16 R40, R120.reuse, R142, RZ ;  /* 0x0000008e7828723c */ /* 0x040fee00000418ff */
[----:B------:R-:W-:Y:S01]  /*6080*/  LDSM.16.M88.4 R128, [R172+0x1400] ;  /* 0x00140000ac80783b */ /* 0x000fe20000000200 */
[C---:B--2---:R-:W-:Y:S07]  /*6090*/  HMMA.16816.F32.BF16 R44, R120.reuse, R144, RZ ;  /* 0x00000090782c723c */ /* 0x044fee00000418ff */
[----:B------:R-:W-:Y:S01]  /*60a0*/  LDSM.16.M88.4 R132, [R172+0x1800] ;  /* 0x00180000ac84783b */ /* 0x000fe20000000200 */
[C---:B------:R-:W-:Y:S07]  /*60b0*/  HMMA.16816.F32.BF16 R48, R120.reuse, R146, RZ ;  /* 0x000000927830723c */ /* 0x040fee00000418ff */
[----:B------:R-:W-:Y:S01]  /*60c0*/  LDSM.16.M88.4 R136, [R172+0x1c00] ;  /* 0x001c0000ac88783b */ /* 0x000fe20000000200 */
[C---:B-----5:R-:W-:Y:S07]  /*60d0*/  HMMA.16816.F32.BF16 R52, R120.reuse, R148, RZ ;  /* 0x000000947834723c */ /* 0x060fee00000418ff */
[----:B------:R-:W-:Y:S01]  /*60e0*/  LDSM.16.M88.4 R140, [R174+0x3800] ;  /* 0x00380000ae8c783b */ /* 0x000fe20000000200 */
[C---:B------:R-:W-:Y:S08]  /*60f0*/  HMMA.16816.F32.BF16 R56, R120.reuse, R150, RZ ;  /* 0x000000967838723c */ /* 0x040ff000000418ff */
[C---:B------:R-:W-:Y:S08]  /*6100*/  HMMA.16816.F32.BF16 R60, R120.reuse, R152, RZ ;  /* 0x00000098783c723c */ /* 0x040ff000000418ff */
[----:B------:R-:W-:Y:S01]  /*6110*/  HMMA.16816.F32.BF16 R64, R120, R154, RZ ;  /* 0x0000009a7840723c */ /* 0x000fe200000418ff */
[----:B------:R-:W2:Y:S07]  /*6120*/  LDSM.16.M88.4 R120, [R172+0x1000] ;  /* 0x00100000ac78783b */ /* 0x000eae0000000200 */
[C---:B-1----:R-:W-:Y:S08]  /*6130*/  HMMA.16816.F32.BF16 R4, R156.reuse, R160, R4 ;  /* 0x000000a09c04723c */ /* 0x042ff00000041804 */
[C---:B------:R-:W-:Y:S08]  /*6140*/  HMMA.16816.F32.BF16 R8, R156.reuse, R162, R8 ;  /* 0x000000a29c08723c */ /* 0x040ff00000041808 */
[C---:B------:R-:W-:Y:S08]  /*6150*/  HMMA.16816.F32.BF16 R12, R156.reuse, R164, R12 ;  /* 0x000000a49c0c723c */ /* 0x040ff0000004180c */
[C---:B------:R-:W-:Y:S08]  /*6160*/  HMMA.16816.F32.BF16 R16, R156.reuse, R166, R16 ;  /* 0x000000a69c10723c */ /* 0x040ff00000041810 */
[C---:B------:R-:W-:Y:S08]  /*6170*/  HMMA.16816.F32.BF16 R20, R156.reuse, R168, R20 ;  /* 0x000000a89c14723c */ /* 0x040ff00000041814 */
[C---:B------:R-:W-:Y:S08]  /*6180*/  HMMA.16816.F32.BF16 R24, R156.reuse, R170, R24 ;  /* 0x000000aa9c18723c */ /* 0x040ff00000041818 */
[C---:B----4-:R-:W-:Y:S08]  /*6190*/  HMMA.16816.F32.BF16 R28, R156.reuse, R124, R28 ;  /* 0x0000007c9c1c723c */ /* 0x050ff0000004181c */
[C---:B------:R-:W-:Y:S01]  /*61a0*/  HMMA.16816.F32.BF16 R32, R156.reuse, R126, R32 ;  /* 0x0000007e9c20723c */ /* 0x040fe20000041820 */
[----:B------:R-:W-:Y:S07]  /*61b0*/  LDSM.16.M88.4 R124, [R174+0x2000] ;  /* 0x00200000ae7c783b */ /* 0x000fee0000000200 */
        /* <DEDUP_REMOVED lines=8> */
[----:B------:R-:W4:Y:S07]  /*6240*/  LDSM.16.M88.4 R132, [R174+0x2800] ;  /* 0x00280000ae84783b */ /* 0x000f2e0000000200 */
[C---:B------:R-:W-:Y:S08]  /*6250*/  HMMA.16816.F32.BF16 R60, R156.reuse, R136, R60 ;  /* 0x000000889c3c723c */ /* 0x040ff0000004183c */
[----:B------:R-:W-:Y:S01]  /*6260*/  HMMA.16816.F32.BF16 R64, R156, R138, R64 ;  /* 0x0000008a9c40723c */ /* 0x000fe20000041840 */
[----:B------:R-:W5:Y:S07]  /*6270*/  LDSM.16.M88.4 R136, [R174+0x2c00] ;  /* 0x002c0000ae88783b */ /* 0x000f6e0000000200 */
        /* <DEDUP_REMOVED lines=8> */
[----:B------:R-:W4:Y:S07]  /*6300*/  LDSM.16.M88.4 R132, [R174+0x3c00] ;  /* 0x003c0000ae84783b */ /* 0x000f2e0000000200 */
[C---:B-----5:R-:W-:Y:S08]  /*6310*/  HMMA.16816.F32.BF16 R28, R120.reuse, R136, R28 ;  /* 0x00000088781c723c */ /* 0x060ff0000004181c */
        /* <DEDUP_REMOVED lines=11> */
[C---:B----4-:R-:W-:Y:S08]  /*63d0*/  HMMA.16816.F32.BF16 R60, R120.reuse, R132, R60 ;  /* 0x00000084783c723c */ /* 0x050ff0000004183c */
[----:B------:R-:W-:Y:S01]  /*63e0*/  HMMA.16816.F32.BF16 R64, R120, R134, R64 ;  /* 0x000000867840723c */ /* 0x000fe20000041840 */
[----:B------:R-:W4:Y:S08]  /*63f0*/  LDSM.16.M88.4 R120, [R172+0x2c00] ;  /* 0x002c0000ac78783b */ /* 0x000f300000000200 */
[----:B------:R-:W-:Y:S01]  /*6400*/  LDSM.16.M88.4 R132, [R172+0x3400] ;  /* 0x00340000ac84783b */ /* 0x000fe20000000200 */
[C---:B-1----:R-:W-:Y:S08]  /*6410*/  HMMA.16816.F32.BF16 R4, R124.reuse, R128, R4 ;  /* 0x000000807c04723c */ /* 0x042ff00000041804 */
[C---:B------:R-:W-:Y:S01]  /*6420*/  HMMA.16816.F32.BF16 R8, R124.reuse, R130, R8 ;  /* 0x000000827c08723c */ /* 0x040fe20000041808 */
[----:B------:R-:W1:Y:S07]  /*6430*/  LDSM.16.M88.4 R128, [R172+0x3000] ;  /* 0x00300000ac80783b */ /* 0x000e6e0000000200 */
[C---:B------:R-:W-:Y:S08]  /*6440*/  HMMA.16816.F32.BF16 R12, R124.reuse, R136, R12 ;  /* 0x000000887c0c723c */ /* 0x040ff0000004180c */
[C---:B------:R-:W-:Y:S01]  /*6450*/  HMMA.16816.F32.BF16 R16, R124.reuse, R138, R16 ;  /* 0x0000008a7c10723c */ /* 0x040fe20000041810 */
[----:B------:R-:W5:Y:S07]  /*6460*/  LDSM.16.M88.4 R136, [R172+0x3800] ;  /* 0x00380000ac88783b */ /* 0x000f6e0000000200 */
[C---:B--2---:R-:W-:Y:S08]  /*6470*/  HMMA.16816.F32.BF16 R20, R124.reuse, R140, R20 ;  /* 0x0000008c7c14723c */ /* 0x044ff00000041814 */
[C---:B------:R-:W-:Y:S01]  /*6480*/  HMMA.16816.F32.BF16 R24, R124.reuse, R142, R24 ;  /* 0x0000008e7c18723c */ /* 0x040fe20000041818 */
[----:B------:R-:W-:Y:S07]  /*6490*/  LDSM.16.M88.4 R140, [R174+0x4400] ;  /* 0x00440000ae8c783b */ /* 0x000fee0000000200 */
[C---:B----4-:R-:W-:Y:S08]  /*64a0*/  HMMA.16816.F32.BF16 R28, R124.reuse, R120, R28 ;  /* 0x000000787c1c723c */ /* 0x050ff0000004181c */
[C---:B------:R-:W-:Y:S01]  /*64b0*/  HMMA.16816.F32.BF16 R32, R124.reuse, R122, R32 ;  /* 0x0000007a7c20723c */ /* 0x040fe20000041820 */
[----:B------:R-:W2:Y:S07]  /*64c0*/  LDSM.16.M88.4 R120, [R172+0x3c00] ;  /* 0x003c0000ac78783b */ /* 0x000eae0000000200 */
[C---:B-1----:R-:W-:Y:S08]  /*64d0*/  HMMA.16816.F32.BF16 R36, R124.reuse, R128, R36 ;  /* 0x000000807c24723c */ /* 0x042ff00000041824 */
[C---:B------:R-:W-:Y:S01]  /*64e0*/  HMMA.16816.F32.BF16 R40, R124.reuse, R130, R40 ;  /* 0x000000827c28723c */ /* 0x040fe20000041828 */
[----:B------:R-:W-:Y:S07]  /*64f0*/  LDSM.16.M88.4 R128, [R175+0x2000] ;  /* 0x00200000af80783b */ /* 0x000fee0000000200 */
[C---:B------:R-:W-:Y:S08]  /*6500*/  HMMA.16816.F32.BF16 R44, R124.reuse, R132, R44 ;  /* 0x000000847c2c723c */ /* 0x040ff0000004182c */
[C---:B------:R-:W-:Y:S01]  /*6510*/  HMMA.16816.F32.BF16 R48, R124.reuse, R134, R48 ;  /* 0x000000867c30723c */ /* 0x040fe20000041830 */
[----:B------:R-:W1:Y:S07]  /*6520*/  LDSM.16.M88.4 R132, [R174+0x4000] ;  /* 0x00400000ae84783b */ /* 0x000e6e0000000200 */
[C---:B-----5:R-:W-:Y:S08]  /*6530*/  HMMA.16816.F32.BF16 R52, R124.reuse, R136, R52 ;  /* 0x000000887c34723c */ /* 0x060ff00000041834 */
[C---:B------:R-:W-:Y:S01]  /*6540*/  HMMA.16816.F32.BF16 R56, R124.reuse, R138, R56 ;  /* 0x0000008a7c38723c */ /* 0x040fe20000041838 */
[----:B------:R-:W-:Y:S07]  /*6550*/  LDSM.16.M88.4 R136, [R174+0x5400] ;  /* 0x00540000ae88783b */ /* 0x000fee0000000200 */
[C---:B--2---:R-:W-:Y:S08]  /*6560*/  HMMA.16816.F32.BF16 R60, R124.reuse, R120, R60 ;  /* 0x000000787c3c723c */ /* 0x044ff0000004183c */
[----:B------:R-:W-:Y:S01]  /*6570*/  HMMA.16816.F32.BF16 R64, R124, R122, R64 ;  /* 0x0000007a7c40723c */ /* 0x000fe20000041840 */
[----:B------:R-:W2:Y:S08]  /*6580*/  LDSM.16.M88.4 R120, [R174+0x4800] ;  /* 0x00480000ae78783b */ /* 0x000eb00000000200 */
[----:B------:R-:W4:Y:S01]  /*6590*/  LDSM.16.M88.4 R124, [R174+0x4c00] ;  /* 0x004c0000ae7c783b */ /* 0x000f220000000200 */
        /* <DEDUP_REMOVED lines=9> */
[C---:B----4-:R-:W-:Y:S08]  /*6630*/  HMMA.16816.F32.BF16 R28, R128.reuse, R124, R28 ;  /* 0x0000007c801c723c */ /* 0x050ff0000004181c */
[C---:B------:R-:W-:Y:S01]  /*6640*/  HMMA.16816.F32.BF16 R32, R128.reuse, R126, R32 ;  /* 0x0000007e8020723c */ /* 0x040fe20000041820 */
[----:B------:R-:W4:Y:S07]  /*6650*/  LDSM.16.M88.4 R124, [R174+0x5c00] ;  /* 0x005c0000ae7c783b */ /* 0x000f2e0000000200 */
[C---:B-1----:R-:W-:Y:S08]  /*6660*/  HMMA.16816.F32.BF16 R36, R128.reuse, R132, R36 ;  /* 0x000000848024723c */ /* 0x042ff00000041824 */
[C---:B------:R-:W-:Y:S01]  /*6670*/  HMMA.16816.F32.BF16 R40, R128.reuse, R134, R40 ;  /* 0x000000868028723c */ /* 0x040fe20000041828 */
[----:B------:R-:W1:Y:S07]  /*6680*/  LDSM.16.M88.4 R132, [R173+0x2000] ;  /* 0x00200000ad84783b */ /* 0x000e6e0000000200 */
[C---:B------:R-:W-:Y:S08]  /*6690*/  HMMA.16816.F32.BF16 R44, R128.reuse, R136, R44 ;  /* 0x00000088802c723c */ /* 0x040ff0000004182c */
[C---:B------:R-:W-:Y:S08]  /*66a0*/  HMMA.16816.F32.BF16 R48, R128.reuse, R138, R48 ;  /* 0x0000008a8030723c */ /* 0x040ff00000041830 */
[C---:B--2---:R-:W-:Y:S08]  /*66b0*/  HMMA.16816.F32.BF16 R52, R128.reuse, R120, R52 ;  /* 0x000000788034723c */ /* 0x044ff00000041834 */
[C---:B------:R-:W-:Y:S01]  /*66c0*/  HMMA.16816.F32.BF16 R56, R128.reuse, R122, R56 ;  /* 0x0000007a8038723c */ /* 0x040fe20000041838 */
[----:B------:R-:W2:Y:S07]  /*66d0*/  LDSM.16.M88.4 R120, [R172+0x4400] ;  /* 0x00440000ac78783b */ /* 0x000eae0000000200 */
[C---:B----4-:R-:W-:Y:S08]  /*66e0*/  HMMA.16816.F32.BF16 R60, R128.reuse, R124, R60 ;  /* 0x0000007c803c723c */ /* 0x050ff0000004183c */
[----:B------:R-:W-:Y:S01]  /*66f0*/  HMMA.16816.F32.BF16 R64, R128, R126, R64 ;  /* 0x0000007e8040723c */ /* 0x000fe20000041840 */
[----:B------:R-:W4:Y:S07]  /*6700*/  LDSM.16.M88.4 R124, [R172+0x4800] ;  /* 0x00480000ac7c783b */ /* 0x000f2e0000000200 */
[C---:B-1----:R-:W-:Y:S08]  /*6710*/  HMMA.16816.F32.BF16 R4, R132.reuse, R140, R4 ;  /* 0x0000008c8404723c */ /* 0x042ff00000041804 */
[C---:B------:R-:W-:Y:S08]  /*6720*/  HMMA.16816.F32.BF16 R8, R132.reuse, R142, R8 ;  /* 0x0000008e8408723c */ /* 0x040ff00000041808 */
[C---:B--2---:R-:W-:Y:S08]  /*6730*/  HMMA.16816.F32.BF16 R12, R132.reuse, R120, R12 ;  /* 0x00000078840c723c */ /* 0x044ff0000004180c */
[----:B------:R-:W-:Y:S01]  /*6740*/  FMUL.FTZ R0, R4, c[0x0][0x2ec] ;  /* 0x0000bb0004007a20 */ /* 0x000fe20000410000 */
[C---:B------:R-:W-:Y:S01]  /*6750*/  HMMA.16816.F32.BF16 R16, R132.reuse, R122, R16 ;  /* 0x0000007a8410723c */ /* 0x040fe20000041810 */
[----:B------:R-:W1:Y:S02]  /*6760*/  LDSM.16.M88.4 R120, [R172+0x4c00] ;  /* 0x004c0000ac78783b */ /* 0x000e640000000200 */
[----:B------:R2:W1:Y:S01]  /*6770*/  MUFU.TANH R154, R0 ;  /* 0x00000000009a7308 */ /* 0x0004620000002400 */
[----:B------:R-:W-:Y:S02]  /*6780*/  FMUL.FTZ R252, R5, c[0x0][0x2ec] ;  /* 0x0000bb0005fc7a20 */ /* 0x000fe40000410000 */
[----:B------:R-:W-:Y:S02]  /*6790*/  FMUL.FTZ R250, R6, c[0x0][0x2ec] ;  /* 0x0000bb0006fa7a20 */ /* 0x000fe40000410000 */
[C---:B----4-:R-:W-:Y:S04]  /*67a0*/  HMMA.16816.F32.BF16 R20, R132.reuse, R124, R20 ;  /* 0x0000007c8414723c */ /* 0x050fe80000041814 */
[----:B------:R-:W-:Y:S01]  /*67b0*/  FMUL.FTZ R249, R7, c[0x0][0x2ec] ;  /* 0x0000bb0007f97a20 */ /* 0x000fe20000410000 */
[----:B------:R-:W4:Y:S01]  /*67c0*/  MUFU.TANH R252, R252 ;  /* 0x000000fc00fc7308 */ /* 0x000f220000002400 */
[----:B------:R-:W-:Y:S02]  /*67d0*/  FMUL.FTZ R248, R8, c[0x0][0x2ec] ;  /* 0x0000bb0008f87a20 */ /* 0x000fe40000410000 */
[C---:B------:R-:W-:Y:S01]  /*67e0*/  HMMA.16816.F32.BF16 R24, R132.reuse, R126, R24 ;  /* 0x0000007e8418723c */ /* 0x040fe20000041818 */
[----:B------:R-:W5:Y:S03]  /*67f0*/  LDSM.16.M88.4 R124, [R172+0x5000] ;  /* 0x00500000ac7c783b */ /* 0x000f660000000200 */
[----:B------:R-:W-:Y:S02]  /*6800*/  FMUL.FTZ R251, R11, c[0x0][0x2ec] ;  /* 0x0000bb000bfb7a20 */ /* 0x000fe40000410000 */
[----:B------:R-:W-:Y:S01]  /*6810*/  FMUL.FTZ R246, R12, c[0x0][0x2ec] ;  /* 0x0000bb000cf67a20 */ /* 0x000fe20000410000 */
[----:B------:R-:W2:Y:S01]  /*6820*/  MUFU.TANH R250, R250 ;  /* 0x000000fa00fa7308 */ /* 0x000ea20000002400 */
[----:B------:R-:W-:Y:S04]  /*6830*/  FMUL.FTZ R244, R13, c[0x0][0x2ec] ;  /* 0x0000bb000df47a20 */ /* 0x000fe80000410000 */
[----:B------:R-:W-:Y:S02]  /*6840*/  FMUL.FTZ R247, R14, c[0x0][0x2ec] ;  /* 0x0000bb000ef77a20 */ /* 0x000fe40000410000 */
[----:B------:R-:W-:Y:S02]  /*6850*/  FMUL.FTZ R245, R15, c[0x0][0x2ec] ;  /* 0x0000bb000ff57a20 */ /* 0x000fe40000410000 */
[----:B------:R-:W-:Y:S01]  /*6860*/  FMUL.FTZ R242, R16, c[0x0][0x2ec] ;  /* 0x0000bb0010f27a20 */ /* 0x000fe20000410000 */
[----:B------:R-:W2:Y:S01]  /*6870*/  MUFU.TANH R249, R249 ;  /* 0x000000f900f97308 */ /* 0x000ea20000002400 */
        /* <DEDUP_REMOVED lines=14> */
[C---:B-----5:R-:W-:Y:S04]  /*6960*/  HMMA.16816.F32.BF16 R36, R132.reuse, R124, R36 ;  /* 0x0000007c8424723c */ /* 0x060fe80000041824 */
[----:B------:R-:W-:Y:S02]  /*6970*/  FMUL.FTZ R235, R26, c[0x0][0x2ec] ;  /* 0x0000bb001aeb7a20 */ /* 0x000fe40000410000 */
[----:B------:R-:W1:Y:S01]  /*6980*/  MUFU.TANH R246, R246 ;  /* 0x000000f600f67308 */ /* 0x000e620000002400 */
[----:B------:R-:W-:Y:S01]  /*6990*/  FMUL.FTZ R233, R27, c[0x0][0x2ec] ;  /* 0x0000bb001be97a20 */ /* 0x000fe20000410000 */
[C---:B------:R-:W-:Y:S01]  /*69a0*/  HMMA.16816.F32.BF16 R40, R132.reuse, R126, R40 ;  /* 0x0000007e8428723c */ /* 0x040fe20000041828 */
[----:B------:R-:W5:Y:S03]  /*69b0*/  LDSM.16.M88.4 R124, [R172+0x5800] ;  /* 0x00580000ac7c783b */ /* 0x000f660000000200 */
[----:B------:R-:W-:Y:S02]  /*69c0*/  FMUL.FTZ R230, R28, c[0x0][0x2ec] ;  /* 0x0000bb001ce67a20 */ /* 0x000fe40000410000 */
[----:B------:R-:W-:Y:S02]  /*69d0*/  FMUL.FTZ R228, R29, c[0x0][0x2ec] ;  /* 0x0000bb001de47a20 */ /* 0x000fe40000410000 */
[----:B------:R-:W2:Y:S01]  /*69e0*/  MUFU.TANH R244, R244 ;  /* 0x000000f400f47308 */ /* 0x000ea20000002400 */
[----:B------:R-:W-:Y:S03]  /*69f0*/  FMUL.FTZ R231, R30, c[0x0][0x2ec] ;  /* 0x0000bb001ee77a20 */ /* 0x000fe60000410000 */
[----:B------:R-:W-:Y:S02]  /*6a00*/  FMUL.FTZ R229, R31, c[0x0][0x2ec] ;  /* 0x0000bb001fe57a20 */ /* 0x000fe40000410000 */
[----:B------:R-:W-:Y:S02]  /*6a10*/  FMUL.FTZ R226, R32, c[0x0][0x2ec] ;  /* 0x0000bb0020e27a20 */ /* 0x000fe40000410000 */
[----:B------:R-:W-:Y:S02]  /*6a20*/  FMUL.FTZ R224, R33, c[0x0][0x2ec] ;  /* 0x0000bb0021e07a20 */ /* 0x000fe40000410000 */
[----:B------:R-:W2:Y:S01]  /*6a30*/  MUFU.TANH R247, R247 ;  /* 0x000000f700f77308 */ /* 0x000ea20000002400 */
        /* <DEDUP_REMOVED lines=12> */
[C---:B-----5:R-:W-:Y:S01]  /*6b00*/  HMMA.16816.F32.BF16 R52, R132.reuse, R124, R52 ;  /* 0x0000007c8434723c */ /* 0x060fe20000041834 */
[----:B------:R-:W-:Y:S04]  /*6b10*/  BAR.SYNC.DEFER_BLOCKING 0x0 ;  /* 0x0000000000007b1d */ /* 0x000fe80000010000 */
[----:B------:R-:W-:Y:S02]  /*6b20*/  FMUL.FTZ R216, R40, c[0x0][0x2ec] ;  /* 0x0000bb0028d87a20 */ /* 0x000fe40000410000 */
[----:B------:R-:W-:Y:S01]  /*6b30*/  FMUL.FTZ R218, R41, c[0x0][0x2ec] ;  /* 0x0000bb0029da7a20 */ /* 0x000fe20000410000 */
[----:B------:R-:W1:Y:S01]  /*6b40*/  MUFU.TANH R240, R240 ;  /* 0x000000f000f07308 */ /* 0x000e620000002400 */
        /* <DEDUP_REMOVED lines=26> */
[----:B------:R-:W-:Y:S02]  /*6cf0*/  FMUL.FTZ R204, R60, c[0x0][0x2ec] ;  /* 0x0000bb003ccc7a20 */ /* 0x000fe40000410000 */
[----:B---3--:R-:W-:Y:S02]  /*6d00*/  FMUL.FTZ R2, R9, c[0x0][0x2ec] ;  /* 0x0000bb0009027a20 */ /* 0x008fe40000410000 */
[----:B------:R-:W-:Y:S02]  /*6d10*/  FMUL.FTZ R210, R64, c[0x0][0x2ec] ;  /* 0x0000bb0040d27a20 */ /* 0x000fe40000410000 */
[----:B------:R-:W-:Y:S01]  /*6d20*/  FMUL.FTZ R3, R67, c[0x0][0x2ec] ;  /* 0x0000bb0043037a20 */ /* 0x000fe20000410000 */
[----:B------:R3:W1:Y:S01]  /*6d30*/  MUFU.TANH R6, R2 ;  /* 0x0000000200067308 */ /* 0x0006620000002400 */
[----:B--2---:R-:W-:Y:S02]  /*6d40*/  FMUL.FTZ R0, R10, c[0x0][0x2ec] ;  /* 0x0000bb000a007a20 */ /* 0x004fe40000410000 */
[----:B------:R-:W-:Y:S02]  /*6d50*/  FMUL.FTZ R61, R61, c[0x0][0x2ec] ;  /* 0x0000bb003d3d7a20 */ /* 0x000fe40000410000 */
[----:B------:R-:W-:Y:S02]  /*6d60*/  FMUL.FTZ R62, R62, c[0x0][0x2ec] ;  /* 0x0000bb003e3e7a20 */ /* 0x000fe40000410000 */
[----:B------:R-:W-:Y:S02]  /*6d70*/  FMUL.FTZ R63, R63, c[0x0][0x2ec] ;  /* 0x0000bb003f3f7a20 */ /* 0x000fe40000410000 */
[----:B------:R-:W-:Y:S01]  /*6d80*/  FMUL.FTZ R65, R65, c[0x0][0x2ec] ;  /* 0x0000bb0041417a20 */ /* 0x000fe20000410000 */
[----:B------:R3:W2:Y:S01]  /*6d90*/  MUFU.TANH R153, R0 ;  /* 0x0000000000997308 */ /* 0x0006a20000002400 */
[----:B------:R-:W-:Y:S09]  /*6da0*/  FMUL.FTZ R66, R66, c[0x0][0x2ec] ;  /* 0x0000bb0042427a20 */ /* 0x000ff20000410000 */
        /* <DEDUP_REMOVED lines=39> */
[----:B------:R3:W1:Y:S10]  /*7020*/  MUFU.TANH R185, R62 ;  /* 0x0000003e00b97308 */ /* 0x0006740000002400 */
[----:B------:R3:W1:Y:S10]  /*7030*/  MUFU.TANH R195, R63 ;  /* 0x0000003f00c37308 */ /* 0x0006740000002400 */
[----:B------:R-:W1:Y:S10]  /*7040*/  MUFU.TANH R210, R210 ;  /* 0x000000d200d27308 */ /* 0x000e740000002400 */
[----:B------:R3:W1:Y:S10]  /*7050*/  MUFU.TANH R212, R65 ;  /* 0x0000004100d47308 */ /* 0x0006740000002400 */
[----:B------:R3:W1:Y:S10]  /*7060*/  MUFU.TANH R52, R66 ;  /* 0x0000004200347308 */ /* 0x0006740000002400 */
[----:B------:R-:W1:Y:S01]  /*7070*/  MUFU.TANH R3, R3 ;  /* 0x0000000300037308 */ /* 0x000e620000002400 */
[----:B------:R-:W-:-:S05]  /*7080*/  @!P0 BRA `(.L_x_1824) ;  /* 0x0000059000008947 */ /* 0x000fca0003800000 */
[----:B--2-4-:R-:W-:Y:S02]  /*7090*/  ULDC UR6, c[0x0][0x198] ;  /* 0x0000660000067ab9 */ /* 0x014fe40000000800 */
[----:B------:R-:W-:Y:S04]  /*70a0*/  ULEA UR6, -UR6, URZ, 0x7 ;  /* 0x0000003f06067291 */ /* 0x000fe8000f8e393f */
[----:B------:R-:W-:Y:S02]  /*70b0*/  USHF.R.S32.HI UR4, URZ, 0x1f, UR6 ;  /* 0x0000001f3f047899 */ /* 0x000fe40008011406 */
[----:B------:R-:W-:Y:S04]  /*70c0*/  MOV R8, UR6 ;  /* 0x0000000600087c02 */ /* 0x000fe80008000f00 */
[----:B------:R-:W-:Y:S01]  /*70d0*/  MOV R5, UR4 ;  /* 0x0000000400057c02 */ /* 0x000fe20008000f00 */
[----:B------:R-:W-:-:S05]  /*70e0*/  @P6 BRA `(.L_x_1825) ;  /* 0x000003b000006947 */ /* 0x000fca0003800000 */
[----:B---3--:R-:W-:Y:S04]  /*70f0*/  IABS R0, c[0x0][0x2d0] ;  /* 0x0000b40000007a13 */ /* 0x008fe80000000000 */
[----:B------:R-:W2:Y:S10]  /*7100*/  I2F.RP R5, R0 ;  /* 0x0000000000057306 */ /* 0x000eb40000209400 */
[----:B--2---:R-:W2:Y:S02]  /*7110*/  MUFU.RCP R2, R5 ;  /* 0x0000000500027308 */ /* 0x004ea40000001000 */
[----:B--2---:R-:W-:Y:S01]  /*7120*/  IADD3 R12, R2, 0xffffffe, RZ ;  /* 0x0ffffffe020c7810 */ /* 0x004fe20007ffe0ff */
[----:B------:R-:W-:Y:S07]  /*7130*/  IMAD.SHL.U32 R2, R192, 0x80, RZ ;  /* 0x00000080c0027824 */ /* 0x000fee00078e00ff */
[----:B------:R-:W2:Y:S01]  /*7140*/  F2I.FTZ.U32.TRUNC.NTZ R13, R12 ;  /* 0x0000000c000d7305 */ /* 0x000ea2000021f000 */
[C---:B------:R-:W-:Y:S02]  /*7150*/  IADD3 R10, R2.reuse, -0x80, RZ ;  /* 0xffffff80020a7810 */ /* 0x040fe40007ffe0ff */
[----:B------:R-:W-:Y:S02]  /*7160*/  IABS R8, R2 ;  /* 0x0000000200087213 */ /* 0x000fe40000000000 */
[----:B------:R-:W-:Y:S02]  /*7170*/  LOP3.LUT R2, R2, c[0x0][0x2d0], RZ, 0x3c, !PT ;  /* 0x0000b40002027a12 */ /* 0x000fe400078e3cff */
[----:B------:R-:W-:Y:S02]  /*7180*/  IABS R4, R10 ;  /* 0x0000000a00047213 */ /* 0x000fe40000000000 */
[----:B------:R-:W-:Y:S02]  /*7190*/  ISETP.GE.AND P2, PT, R2, RZ, PT ;  /* 0x000000ff0200720c */ /* 0x000fe40003f46270 */
[----:B------:R-:W-:Y:S04]  /*71a0*/  LOP3.LUT R10, R10, c[0x0][0x2d0], RZ, 0x3c, !PT ;  /* 0x0000b4000a0a7a12 */ /* 0x000fe800078e3cff */
[----:B------:R-:W-:Y:S01]  /*71b0*/  ISETP.GE.AND P0, PT, R10, RZ, PT ;  /* 0x000000ff0a00720c */ /* 0x000fe20003f06270 */
[--C-:B--2---:R-:W-:Y:S02]  /*71c0*/  IMAD.MOV R11, RZ, RZ, -R13.reuse ;  /* 0x000000ffff0b7224 */ /* 0x104fe400078e0a0d */
        /* <DEDUP_REMOVED lines=8> */
[C---:B------:R-:W-:Y:S02]  /*7250*/  IMAD R8, R0.reuse, R7, R8 ;  /* 0x0000000700087224 */ /* 0x040fe400078e0208 */
[----:B------:R-:W-:Y:S01]  /*7260*/  IMAD.MOV.U32 R5, RZ, RZ, c[0x0][0x2d0] ;  /* 0x0000b400ff057624 */ /* 0x000fe200078e00ff */
        /* <DEDUP_REMOVED lines=22> */
[----:B------:R-:W2:Y:S02]  /*73d0*/  LDG.E R2, [R14.64] ;  /* 0x0000000c0e027981 */ /* 0x000ea4000c1e1900 */
[C---:B------:R-:W-:Y:S01]  /*73e0*/  IMAD.WIDE.U32 R8, R5.reuse, c[0x0][0x198], RZ ;  /* 0x0000660005087a25 */ /* 0x040fe200078e00ff */
[----:B------:R-:W-:Y:S01]  /*73f0*/  SHF.R.S32.HI R0, RZ, 0x1f, R5 ;  /* 0x0000001fff007819 */ /* 0x000fe20000011405 */
[----:B------:R-:W2:Y:S04]  /*7400*/  LDG.E R7, [R12.64] ;  /* 0x0000000c0c077981 */ /* 0x000ea8000c1e1900 */
        /* <DEDUP_REMOVED lines=9> */
.L_x_1825:
        /* <DEDUP_REMOVED lines=24> */
.L_x_1824:
[----:B--2-4-:R-:W-:Y:S01]  /*7620*/  FMNMX.FTZ R5, R154, R119, !PT ;  /* 0x000000779a057209 */ /* 0x014fe20007810000 */
[----:B------:R-:W-:Y:S01]  /*7630*/  LDSM.16.MT88.4 R20, [R116+0x9000] ;  /* 0x009000007414783b */ /* 0x000fe20000004200 */
[----:B---3--:R-:W-:Y:S02]  /*7640*/  FMNMX.FTZ R0, R250, R117, !PT ;  /* 0x00000075fa007209 */ /* 0x008fe40007810000 */
[----:B------:R-:W-:Y:S02]  /*7650*/  FMNMX.FTZ R5, R252, R5, !PT ;  /* 0x00000005fc057209 */ /* 0x000fe40007810000 */
[----:B------:R-:W-:Y:S02]  /*7660*/  FMNMX.FTZ R0, R249, R0, !PT ;  /* 0x00000000f9007209 */ /* 0x000fe40007810000 */
[----:B------:R-:W-:Y:S01]  /*7670*/  FMNMX.FTZ R5, R248, R5, !PT ;  /* 0x00000005f8057209 */ /* 0x000fe20007810000 */
[----:B------:R-:W-:Y:S01]  /*7680*/  LDSM.16.MT88.4 R28, [R118+0xb000] ;  /* 0x00b00000761c783b */ /* 0x000fe20000004200 */
[----:B------:R-:W-:Y:S02]  /*7690*/  FMNMX.FTZ R0, R153, R0, !PT ;  /* 0x0000000099007209 */ /* 0x000fe40007810000 */
[----:B-1----:R-:W-:Y:S02]  /*76a0*/  FMNMX.FTZ R5, R6, R5, !PT ;  /* 0x0000000506057209 */ /* 0x002fe40007810000 */
        /* <DEDUP_REMOVED lines=84> */
[----:B------:R-:W-:Y:S01]  /*7bf0*/  ISETP.GT.AND P0, PT, R192, RZ, PT ;  /* 0x000000ffc000720c */ /* 0x000fe20003f04270 */
        /* <DEDUP_REMOVED lines=43> */
[----:B------:R-:W1:Y:S01]  /*7eb0*/  MUFU.EX2 R55, R55 ;  /* 0x0000003700377308 */ /* 0x000e620000000800 */
[----:B------:R-:W-:Y:S02]  /*7ec0*/  FMUL.FTZ R43, R53, R79 ;  /* 0x0000004f352b7220 */ /* 0x000fe40000410000 */
[----:B------:R-:W-:Y:S01]  /*7ed0*/  LDSM.16.MT88.4 R76, [R118+0xe400] ;  /* 0x00e40000764c783b */ /* 0x000fe20000004200 */
[----:B--2---:R-:W-:Y:S01]  /*7ee0*/  F2FP.BF16.PACK_AB R56, R123, R138 ;  /* 0x0000008a7b38723e */ /* 0x004fe200000010ff */
[C---:B------:R-:W-:Y:S02]  /*7ef0*/  FMUL.FTZ R48, R54.reuse, R68 ;  /* 0x0000004436307220 */ /* 0x040fe40000410000 */
[----:B------:R-:W-:Y:S02]  /*7f00*/  FMUL.FTZ R49, R54, R69 ;  /* 0x0000004536317220 */ /* 0x000fe40000410000 */
[C---:B------:R-:W-:Y:S01]  /*7f10*/  FMUL.FTZ R50, R53.reuse, R70 ;  /* 0x0000004635327220 */ /* 0x040fe20000410000 */
[----:B------:R-:W-:Y:S01]  /*7f20*/  MUFU.EX2 R121, R121 ;  /* 0x0000007900797308 */ /* 0x000fe20000000800 */
[----:B------:R-:W-:Y:S02]  /*7f30*/  FMUL.FTZ R51, R53, R71 ;  /* 0x0000004735337220 */ /* 0x000fe40000410000 */
[----:B------:R-:W-:Y:S01]  /*7f40*/  LDSM.16.MT88.4 R68, [R116+0xb400] ;  /* 0x00b400007444783b */ /* 0x000fe20000004200 */
[--C-:B------:R-:W-:Y:S02]  /*7f50*/  FFMA.FTZ R92, R52, c[0x0][0x23c], -R124.reuse ;  /* 0x00008f00345c7a23 */ /* 0x100fe4000001087c */
[--C-:B------:R-:W-:Y:S02]  /*7f60*/  FFMA.FTZ R93, R244, c[0x0][0x23c], -R125.reuse ;  /* 0x00008f00f45d7a23 */ /* 0x100fe4000001087d */
[--C-:B------:R-:W-:Y:S02]  /*7f70*/  FFMA.FTZ R84, R238, c[0x0][0x23c], -R125.reuse ;  /* 0x00008f00ee547a23 */ /* 0x100fe4000001087d */
[----:B------:R-:W2:Y:S01]  /*7f80*/  MUFU.EX2 R120, R120 ;  /* 0x0000007800787308 */ /* 0x000ea20000000800 */
[--C-:B------:R-:W-:Y:S02]  /*7f90*/  FFMA.FTZ R145, R206, c[0x0][0x23c], -R125.reuse ;  /* 0x00008f00ce917a23 */ /* 0x100fe4000001087d */
[--C-:B------:R-:W-:Y:S01]  /*7fa0*/  FFMA.FTZ R152, R209, c[0x0][0x23c], -R125.reuse ;  /* 0x00008f00d1987a23 */ /* 0x100fe2000001087d */
[----:B-1----:R-:W-:Y:S01]  /*7fb0*/  F2FP.BF16.PACK_AB R57, R55, R126 ;  /* 0x0000007e3739723e */ /* 0x002fe200000010ff */
[--C-:B------:R-:W-:Y:S02]  /*7fc0*/  FFMA.FTZ R147, R207, c[0x0][0x23c], -R124.reuse ;  /* 0x00008f00cf937a23 */ /* 0x100fe4000001087c */
[----:B------:R-:W-:Y:S02]  /*7fd0*/  FFMA.FTZ R154, R205, c[0x0][0x23c], -R124 ;  /* 0x00008f00cd9a7a23 */ /* 0x000fe4000001087c */
[----:B------:R-:W-:Y:S01]  /*7fe0*/  FFMA.FTZ R126, R53, R194, R126 ;  /* 0x000000c2357e7223 */ /* 0x000fe2000001007e */
[----:B------:R-:W-:Y:S01]  /*7ff0*/  MUFU.EX2 R93, R93 ;  /* 0x0000005d005d7308 */ /* 0x000fe20000000800 */
[----:B------:R-:W-:Y:S02]  /*8000*/  FFMA.FTZ R87, R242, c[0x0][0x23c], -R125 ;  /* 0x00008f00f2577a23 */ /* 0x000fe4000001087d */
[----:B------:R-:W-:Y:S02]  /*8010*/  FADD.FTZ R55, R55, R126 ;  /* 0x0000007e37377221 */ /* 0x000fe40000010000 */
[----:B------:R-:W-:Y:S02]  /*8020*/  FFMA.FTZ R128, R233, c[0x0][0x23c], -R124 ;  /* 0x00008f00e9807a23 */ /* 0x000fe4000001087c */
[----:B------:R-:W-:Y:S02]  /*8030*/  FADD.FTZ R86, R122, R55 ;  /* 0x000000377a567221 */ /* 0x000fe40000010000 */
[--C-:B------:R-:W-:Y:S01]  /*8040*/  FFMA.FTZ R130, R230, c[0x0][0x23c], -R125.reuse ;  /* 0x00008f00e6827a23 */ /* 0x100fe2000001087d */
[----:B------:R-:W-:Y:S01]  /*8050*/  MUFU.EX2 R84, R84 ;  /* 0x0000005400547308 */ /* 0x000fe20000000800 */
[----:B------:R-:W-:Y:S02]  /*8060*/  FADD.FTZ R117, R117, R86 ;  /* 0x0000005675757221 */ /* 0x000fe40000010000 */
        /* <DEDUP_REMOVED lines=31> */
[----:B------:R-:W1:Y:S01]  /*8260*/  MUFU.EX2 R96, R96 ;  /* 0x0000006000607308 */ /* 0x000e620000000800 */
        /* <DEDUP_REMOVED lines=18> */
[----:B------:R-:W-:Y:S02]  /*8390*/  FFMA.FTZ R146, R217, c[0x0][0x23c], -R124 ;  /* 0x00008f00d9927a23 */ /* 0x000fe4000001087c */
[C---:B------:R-:W-:Y:S02]  /*83a0*/  FFMA.FTZ R138, R54.reuse, R193, R138 ;  /* 0x000000c1368a7223 */ /* 0x040fe4000001008a */
[C---:B------:R-:W-:Y:S01]  /*83b0*/  FMUL.FTZ R36, R54.reuse, R80 ;  /* 0x0000005036247220 */ /* 0x040fe20000410000 */
[C---:B------:R-:W-:Y:S03]  /*83c0*/  HMMA.16816.F32.BF16 R32, R56.reuse, R38, R32 ;  /* 0x000000263820723c */ /* 0x040fe60000041820 */
[----:B------:R-:W2:Y:S01]  /*83d0*/  MUFU.EX2 R88, R88 ;  /* 0x0000005800587308 */ /* 0x000ea20000000800 */
[----:B------:R-:W-:Y:S02]  /*83e0*/  FMUL.FTZ R37, R54, R81 ;  /* 0x0000005136257220 */ /* 0x000fe40000410000 */
[--C-:B------:R-:W-:Y:S02]  /*83f0*/  FFMA.FTZ R80, R240, c[0x0][0x23c], -R125.reuse ;  /* 0x00008f00f0507a23 */ /* 0x100fe4000001087d */
[C---:B------:R-:W-:Y:S04]  /*8400*/  FMUL.FTZ R38, R53.reuse, R82 ;  /* 0x0000005235267220 */ /* 0x040fe80000410000 */
[----:B------:R-:W-:Y:S01]  /*8410*/  FMUL.FTZ R39, R53, R83 ;  /* 0x0000005335277220 */ /* 0x000fe20000410000 */
[----:B------:R-:W3:Y:S01]  /*8420*/  MUFU.EX2 R80, R80 ;  /* 0x0000005000507308 */ /* 0x000ee20000000800 */
[--C-:B------:R-:W-:Y:S02]  /*8430*/  FFMA.FTZ R82, R243, c[0x0][0x23c], -R124.reuse ;  /* 0x00008f00f3527a23 */ /* 0x100fe4000001087c */
[--C-:B------:R-:W-:Y:S02]  /*8440*/  FFMA.FTZ R83, R236, c[0x0][0x23c], -R125.reuse ;  /* 0x00008f00ec537a23 */ /* 0x100fe4000001087d */
[----:B------:R-:W-:Y:S01]  /*8450*/  FFMA.FTZ R81, R241, c[0x0][0x23c], -R124 ;  /* 0x00008f00f1517a23 */ /* 0x000fe2000001087c */
[C---:B------:R-:W-:Y:S03]  /*8460*/  HMMA.16816.F32.BF16 R36, R56.reuse, R44, R36 ;  /* 0x0000002c3824723c */ /* 0x040fe60000041824 */
[--C-:B------:R-:W-:Y:S01]  /*8470*/  FFMA.FTZ R151, R202, c[0x0][0x23c], -R125.reuse ;  /* 0x00008f00ca977a23 */ /* 0x100fe2000001087d */
[----:B------:R-:W-:Y:S01]  /*8480*/  MUFU.EX2 R82, R82 ;  /* 0x0000005200527308 */ /* 0x000fe20000000800 */
[----:B------:R-:W-:Y:S02]  /*8490*/  FFMA.FTZ R158, R203, c[0x0][0x23c], -R125 ;  /* 0x00008f00cb9e7a23 */ /* 0x000fe4000001087d */
[C---:B------:R-:W-:Y:S01]  /*84a0*/  FMUL.FTZ R44, R54.reuse, R72 ;  /* 0x00000048362c7220 */ /* 0x040fe20000410000 */
[C---:B------:R-:W-:Y:S04]  /*84b0*/  HMMA.16816.F32.BF16 R40, R56.reuse, R46, R40 ;  /* 0x0000002e3828723c */ /* 0x040fe80000041828 */
[----:B------:R-:W-:Y:S02]  /*84c0*/  FMUL.FTZ R45, R54, R73 ;  /* 0x00000049362d7220 */ /* 0x000fe40000410000 */
[----:B------:R-:W4:Y:S01]  /*84d0*/  MUFU.EX2 R81, R81 ;  /* 0x0000005100517308 */ /* 0x000f220000000800 */
[C---:B------:R-:W-:Y:S02]  /*84e0*/  FMUL.FTZ R46, R53.reuse, R74 ;  /* 0x0000004a352e7220 */ /* 0x040fe40000410000 */
[----:B------:R-:W-:Y:S02]  /*84f0*/  FMUL.FTZ R47, R53, R75 ;  /* 0x0000004b352f7220 */ /* 0x000fe40000410000 */
[----:B------:R-:W5:Y:S01]  /*8500*/  LDSM.16.MT88.4 R72, [R116+0x9400] ;  /* 0x009400007448783b */ /* 0x000f620000004200 */
[----:B------:R-:W-:Y:S02]  /*8510*/  FADD.FTZ R54, R123, R138 ;  /* 0x0000008a7b367221 */ /* 0x000fe40000010000 */
[----:B------:R-:W-:Y:S02]  /*8520*/  FFMA.FTZ R149, R201, c[0x0][0x23c], -R124 ;  /* 0x00008f00c9957a23 */ /* 0x000fe4000001087c */
[C---:B------:R-:W-:Y:S01]  /*8530*/  HMMA.16816.F32.BF16 R44, R56.reuse, R60, R44 ;  /* 0x0000003c382c723c */ /* 0x040fe2000004182c */
[----:B------:R-:W5:Y:S02]  /*8540*/  MUFU.EX2 R83, R83 ;  /* 0x0000005300537308 */ /* 0x000f640000000800 */
[----:B------:R-:W-:Y:S02]  /*8550*/  FADD.FTZ R121, R121, R54 ;  /* 0x0000003679797221 */ /* 0x000fe40000010000 */
[--C-:B------:R-:W-:Y:S02]  /*8560*/  FFMA.FTZ R156, R199, c[0x0][0x23c], -R124.reuse ;  /* 0x00008f00c79c7a23 */ /* 0x100fe4000001087c */
[----:B------:R-:W-:Y:S01]  /*8570*/  FADD.FTZ R121, R120, R121 ;  /* 0x0000007978797221 */ /* 0x000fe20000010000 */
[----:B------:R-:W-:Y:S01]  /*8580*/  HMMA.16816.F32.BF16 R48, R56, R62, R48 ;  /* 0x0000003e3830723c */ /* 0x000fe20000041830 */
[----:B------:R-:W5:Y:S02]  /*8590*/  LDSM.16.MT88.4 R60, [R118+0xb400] ;  /* 0x00b40000763c783b */ /* 0x000f640000004200 */
[----:B------:R-:W-:Y:S01]  /*85a0*/  MUFU.EX2 R152, R152 ;  /* 0x0000009800987308 */ /* 0x000fe20000000800 */
[--C-:B------:R-:W-:Y:S02]  /*85b0*/  FFMA.FTZ R153, R197, c[0x0][0x23c], -R124.reuse ;  /* 0x00008f00c5997a23 */ /* 0x100fe4000001087c */
[----:B------:R-:W-:Y:S01]  /*85c0*/  FFMA.FTZ R160, R196, c[0x0][0x23c], -R124 ;  /* 0x00008f00c4a07a23 */ /* 0x000fe2000001087c */
[----:B-1----:R-:W-:Y:S01]  /*85d0*/  F2FP.BF16.PACK_AB R56, R93, R96 ;  /* 0x000000605d38723e */ /* 0x002fe200000010ff */
[----:B------:R-:W-:Y:S01]  /*85e0*/  FADD.FTZ R96, R96, R121 ;  /* 0x0000007960607221 */ /* 0x000fe20000010000 */
[----:B--2---:R-:W-:Y:S03]  /*85f0*/  F2FP.BF16.PACK_AB R57, R85, R88 ;  /* 0x000000585539723e */ /* 0x004fe600000010ff */
[----:B---3--:R-:W-:Y:S01]  /*8600*/  F2FP.BF16.PACK_AB R58, R80, R87 ;  /* 0x00000057503a723e */ /* 0x008fe200000010ff */
[----:B------:R-:W-:Y:S01]  /*8610*/  FADD.FTZ R96, R93, R96 ;  /* 0x000000605d607221 */ /* 0x000fe20000010000 */
[----:B----4-:R-:W-:Y:S01]  /*8620*/  F2FP.BF16.PACK_AB R59, R81, R82 ;  /* 0x00000052513b723e */ /* 0x010fe200000010ff */
[----:B------:R-:W-:Y:S01]  /*8630*/  MUFU.EX2 R147, R147 ;  /* 0x0000009300937308 */ /* 0x000fe20000000800 */
[----:B------:R-:W-:Y:S01]  /*8640*/  FADD.FTZ R88, R88, R117 ;  /* 0x0000007558587221 */ /* 0x000fe20000010000 */
[----:B------:R-:W-:Y:S01]  /*8650*/  MOV R117, R0 ;  /* 0x0000000000757202 */ /* 0x000fe20000000f00 */
[----:B------:R-:W-:Y:S02]  /*8660*/  FADD.FTZ R87, R87, R96 ;  /* 0x0000006057577221 */ /* 0x000fe40000010000 */
[----:B------:R-:W-:Y:S01]  /*8670*/  FADD.FTZ R85, R85, R88 ;  /* 0x0000005855557221 */ /* 0x000fe20000010000 */
[C---:B------:R-:W-:Y:S03]  /*8680*/  HMMA.16816.F32.BF16 R4, R56.reuse, R64, R4 ;  /* 0x000000403804723c */ /* 0x040fe60000041804 */
[----:B------:R-:W-:Y:S01]  /*8690*/  FADD.FTZ R87, R80, R87 ;  /* 0x0000005750577221 */ /* 0x000fe20000010000 */
[----:B------:R-:W-:Y:S01]  /*86a0*/  MUFU.EX2 R154, R154 ;  /* 0x0000009a009a7308 */ /* 0x000fe20000000800 */
[----:B------:R-:W-:Y:S02]  /*86b0*/  FADD.FTZ R82, R82, R85 ;  /* 0x0000005552527221 */ /* 0x000fe40000010000 */
[--C-:B------:R-:W-:Y:S01]  /*86c0*/  FFMA.FTZ R198, R198, c[0x0][0x23c], -R125.reuse ;  /* 0x00008f00c6c67a23 */ /* 0x100fe2000001087d */
[C---:B------:R-:W-:Y:S01]  /*86d0*/  HMMA.16816.F32.BF16 R8, R56.reuse, R66, R8 ;  /* 0x000000423808723c */ /* 0x040fe20000041808 */
[----:B------:R-:W1:Y:S03]  /*86e0*/  LDSM.16.MT88.4 R64, [R118+0xd400] ;  /* 0x00d400007640783b */ /* 0x000e660000004200 */
[--C-:B------:R-:W-:Y:S02]  /*86f0*/  FFMA.FTZ R200, R200, c[0x0][0x23c], -R125.reuse ;  /* 0x00008f00c8c87a23 */ /* 0x100fe4000001087d */
[----:B------:R-:W-:Y:S01]  /*8700*/  MUFU.EX2 R89, R89 ;  /* 0x0000005900597308 */ /* 0x000fe20000000800 */
[--C-:B------:R-:W-:Y:S01]  /*8710*/  FFMA.FTZ R155, R204, c[0x0][0x23c], -R125.reuse ;  /* 0x00008f00cc9b7a23 */ /* 0x100fe2000001087d */
[C---:B-----5:R-:W-:Y:S04]  /*8720*/  HMMA.16816.F32.BF16 R12, R56.reuse, R72, R12 ;  /* 0x00000048380c723c */ /* 0x060fe8000004180c */
[--C-:B------:R-:W-:Y:S02]  /*8730*/  FFMA.FTZ R208, R208, c[0x0][0x23c], -R125.reuse ;  /* 0x00008f00d0d07a23 */ /* 0x100fe4000001087d */
[--C-:B------:R-:W-:Y:S02]  /*8740*/  FFMA.FTZ R210, R210, c[0x0][0x23c], -R125.reuse ;  /* 0x00008f00d2d27a23 */ /* 0x100fe4000001087d */
[C---:B------:R-:W-:Y:S01]  /*8750*/  HMMA.16816.F32.BF16 R16, R56.reuse, R74, R16 ;  /* 0x0000004a3810723c */ /* 0x040fe20000041810 */
[----:B------:R-:W2:Y:S01]  /*8760*/  LDSM.16.MT88.4 R72, [R116+0xd400] ;  /* 0x00d400007448783b */ /* 0x000ea20000004200 */
[----:B------:R-:W3:Y:S02]  /*8770*/  MUFU.EX2 R90, R90 ;  /* 0x0000005a005a7308 */ /* 0x000ee40000000800 */
[----:B------:R-:W-:Y:S02]  /*8780*/  FFMA.FTZ R125, R212, c[0x0][0x23c], -R125 ;  /* 0x00008f00d47d7a23 */ /* 0x000fe4000001087d */
[--C-:B------:R-:W-:Y:S02]  /*8790*/  FFMA.FTZ R185, R185, c[0x0][0x23c], -R124.reuse ;  /* 0x00008f00b9b97a23 */ /* 0x100fe4000001087c */
[C---:B------:R-:W-:Y:S04]  /*87a0*/  HMMA.16816.F32.BF16 R20, R56.reuse, R60, R20 ;  /* 0x0000003c3814723c */ /* 0x040fe80000041814 */
[----:B------:R-:W4:Y:S01]  /*87b0*/  MUFU.EX2 R98, R98 ;  /* 0x0000006200627308 */ /* 0x000f220000000800 */
[--C-:B------:R-:W-:Y:S02]  /*87c0*/  FFMA.FTZ R195, R195, c[0x0][0x23c], -R124.reuse ;  /* 0x00008f00c3c37a23 */ /* 0x100fe4000001087c */
[----:B------:R-:W-:Y:S01]  /*87d0*/  FFMA.FTZ R124, R3, c[0x0][0x23c], -R124 ;  /* 0x00008f00037c7a23 */ /* 0x000fe2000001087c */
[C---:B------:R-:W-:Y:S01]  /*87e0*/  HMMA.16816.F32.BF16 R24, R56.reuse, R62, R24 ;  /* 0x0000003e3818723c */ /* 0x040fe20000041818 */
[----:B------:R-:W5:Y:S03]  /*87f0*/  LDSM.16.MT88.4 R60, [R118+0x9800] ;  /* 0x00980000763c783b */ /* 0x000f660000004200 */
[----:B------:R-:W-:Y:S02]  /*8800*/  FADD.FTZ R82, R81, R82 ;  /* 0x0000005251527221 */ /* 0x000fe40000010000 */
[----:B------:R-:W-:Y:S02]  /*8810*/  MUFU.EX2 R97, R97 ;  /* 0x0000006100617308 */ /* 0x000fe40000000800 */
[C---:B------:R-:W-:Y:S08]  /*8820*/  HMMA.16816.F32.BF16 R28, R56.reuse, R68, R28 ;  /* 0x00000044381c723c */ /* 0x040ff0000004181c */
[C---:B------:R-:W-:Y:S01]  /*8830*/  HMMA.16816.F32.BF16 R32, R56.reuse, R70, R32 ;  /* 0x000000463820723c */ /* 0x040fe20000041820 */
[----:B------:R-:W3:Y:S01]  /*8840*/  LDSM.16.MT88.4 R68, [R116+0x9800] ;  /* 0x009800007444783b */ /* 0x000ee20000004200 */
[----:B------:R-:W3:Y:S06]  /*8850*/  MUFU.EX2 R128, R128 ;  /* 0x0000008000807308 */ /* 0x000eec0000000800 */
[C---:B-1----:R-:W-:Y:S04]  /*8860*/  HMMA.16816.F32.BF16 R36, R56.reuse, R64, R36 ;  /* 0x000000403824723c */ /* 0x042fe80000041824 */
[----:B------:R-:W-:Y:S04]  /*8870*/  MUFU.EX2 R130, R130 ;  /* 0x0000008200827308 */ /* 0x000fe80000000800 */
[C---:B------:R-:W-:Y:S01]  /*8880*/  HMMA.16816.F32.BF16 R40, R56.reuse, R66, R40 ;  /* 0x000000423828723c */ /* 0x040fe20000041828 */
[----:B------:R-:W1:Y:S05]  /*8890*/  LDSM.16.MT88.4 R64, [R118+0xb800] ;  /* 0x00b800007640783b */ /* 0x000e6a0000004200 */
[----:B------:R-:W1:Y:S02]  /*88a0*/  MUFU.EX2 R99, R99 ;  /* 0x0000006300637308 */ /* 0x000e640000000800 */
[C---:B--2---:R-:W-:Y:S08]  /*88b0*/  HMMA.16816.F32.BF16 R44, R56.reuse, R72, R44 ;  /* 0x00000048382c723c */ /* 0x044ff0000004182c */
[----:B------:R-:W-:Y:S01]  /*88c0*/  HMMA.16816.F32.BF16 R48, R56, R74, R48 ;  /* 0x0000004a3830723c */ /* 0x000fe20000041830 */
[----:B------:R-:W2:Y:S01]  /*88d0*/  LDSM.16.MT88.4 R72, [R116+0xb800] ;  /* 0x00b800007448783b */ /* 0x000ea20000004200 */
[----:B------:R-:W-:Y:S05]  /*88e0*/  MUFU.EX2 R127, R127 ;  /* 0x0000007f007f7308 */ /* 0x000fea0000000800 */
[----:B------:R-:W-:Y:S02]  /*88f0*/  F2FP.BF16.PACK_AB R56, R83, R84 ;  /* 0x000000545338723e */ /* 0x000fe400000010ff */
[----:B---3--:R-:W-:Y:S03]  /*8900*/  F2FP.BF16.PACK_AB R57, R90, R89 ;  /* 0x000000595a39723e */ /* 0x008fe600000010ff */
[----:B----4-:R-:W-:Y:S01]  /*8910*/  F2FP.BF16.PACK_AB R58, R98, R91 ;  /* 0x0000005b623a723e */ /* 0x010fe200000010ff */
[----:B------:R-:W3:Y:S01]  /*8920*/  MUFU.EX2 R132, R132 ;  /* 0x0000008400847308 */ /* 0x000ee20000000800 */
[----:B------:R-:W-:Y:S01]  /*8930*/  F2FP.BF16.PACK_AB R59, R128, R97 ;  /* 0x00000061803b723e */ /* 0x000fe200000010ff */
[----:B------:R-:W-:Y:S04]  /*8940*/  FADD.FTZ R89, R89, R82 ;  /* 0x0000005259597221 */ /* 0x000fe80000010000 */
[----:B------:R-:W-:Y:S02]  /*8950*/  FADD.FTZ R90, R90, R89 ;  /* 0x000000595a5a7221 */ /* 0x000fe40000010000 */
[C---:B-----5:R-:W-:Y:S02]  /*8960*/  HMMA.16816.F32.BF16 R4, R56.reuse, R60, R4 ;  /* 0x0000003c3804723c */ /* 0x060fe40000041804 */
[----:B------:R-:W-:Y:S01]  /*8970*/  MUFU.EX2 R129, R129 ;  /* 0x0000008100817308 */ /* 0x000fe20000000800 */
[----:B------:R-:W-:Y:S04]  /*8980*/  FADD.FTZ R97, R97, R90 ;  /* 0x0000005a61617221 */ /* 0x000fe80000010000 */
[----:B------:R-:W-:Y:S01]  /*8990*/  FADD.FTZ R128, R128, R97 ;  /* 0x0000006180807221 */ /* 0x000fe20000010000 */
[C---:B------:R-:W-:Y:S01]  /*89a0*/  HMMA.16816.F32.BF16 R8, R56.reuse, R62, R8 ;  /* 0x0000003e3808723c */ /* 0x040fe20000041808 */
[----:B------:R-:W4:Y:S03]  /*89b0*/  LDSM.16.MT88.4 R60, [R118+0xd800] ;  /* 0x00d80000763c783b */ /* 0x000f260000004200 */
[----:B------:R-:W5:Y:S04]  /*89c0*/  MUFU.EX2 R134, R134 ;  /* 0x0000008600867308 */ /* 0x000f680000000800 */
[C---:B------:R-:W-:Y:S06]  /*89d0*/  HMMA.16816.F32.BF16 R12, R56.reuse, R68, R12 ;  /* 0x00000044380c723c */ /* 0x040fec000004180c */
[----:B------:R-:W-:Y:S02]  /*89e0*/  MUFU.EX2 R131, R131 ;  /* 0x0000008300837308 */ /* 0x000fe40000000800 */
[C---:B------:R-:W-:Y:S01]  /*89f0*/  HMMA.16816.F32.BF16 R16, R56.reuse, R70, R16 ;  /* 0x000000463810723c */ /* 0x040fe20000041810 */
[----:B------:R-:W3:Y:S07]  /*8a00*/  LDSM.16.MT88.4 R68, [R116+0xd800] ;  /* 0x00d800007444783b */ /* 0x000eee0000004200 */
[C---:B-1----:R-:W-:Y:S01]  /*8a10*/  HMMA.16816.F32.BF16 R20, R56.reuse, R64, R20 ;  /* 0x000000403814723c */ /* 0x042fe20000041814 */
[----:B------:R-:W1:Y:S07]  /*8a20*/  MUFU.EX2 R136, R136 ;  /* 0x0000008800887308 */ /* 0x000e6e0000000800 */
[C---:B------:R-:W-:Y:S01]  /*8a30*/  HMMA.16816.F32.BF16 R24, R56.reuse, R66, R24 ;  /* 0x000000423818723c */ /* 0x040fe20000041818 */
[----:B------:R-:W1:Y:S02]  /*8a40*/  LDSM.16.MT88.4 R64, [R118+0x9c00] ;  /* 0x009c00007640783b */ /* 0x000e640000004200 */
[----:B------:R-:W-:Y:S05]  /*8a50*/  MUFU.EX2 R140, R140 ;  /* 0x0000008c008c7308 */ /* 0x000fea0000000800 */
[C---:B--2---:R-:W-:Y:S05]  /*8a60*/  HMMA.16816.F32.BF16 R28, R56.reuse, R72, R28 ;  /* 0x00000048381c723c */ /* 0x044fea000004181c */
[----:B------:R-:W-:Y:S03]  /*8a70*/  MUFU.EX2 R133, R133 ;  /* 0x0000008500857308 */ /* 0x000fe60000000800 */
[C---:B------:R-:W-:Y:S01]  /*8a80*/  HMMA.16816.F32.BF16 R32, R56.reuse, R74, R32 ;  /* 0x0000004a3820723c */ /* 0x040fe20000041820 */
[----:B------:R-:W2:Y:S06]  /*8a90*/  LDSM.16.MT88.4 R72, [R116+0x9c00] ;  /* 0x009c00007448783b */ /* 0x000eac0000004200 */
[----:B------:R-:W-:Y:S01]  /*8aa0*/  MUFU.EX2 R135, R135 ;  /* 0x0000008700877308 */ /* 0x000fe20000000800 */
[C---:B----4-:R-:W-:Y:S08]  /*8ab0*/  HMMA.16816.F32.BF16 R36, R56.reuse, R60, R36 ;  /* 0x0000003c3824723c */ /* 0x050ff00000041824 */
[C---:B------:R-:W-:Y:S01]  /*8ac0*/  HMMA.16816.F32.BF16 R40, R56.reuse, R62, R40 ;  /* 0x0000003e3828723c */ /* 0x040fe20000041828 */
[----:B------:R-:W4:Y:S01]  /*8ad0*/  LDSM.16.MT88.4 R60, [R118+0xbc00] ;  /* 0x00bc0000763c783b */ /* 0x000f220000004200 */
[----:B------:R-:W-:Y:S06]  /*8ae0*/  MUFU.EX2 R142, R142 ;  /* 0x0000008e008e7308 */ /* 0x000fec0000000800 */
[C---:B---3--:R-:W-:Y:S04]  /*8af0*/  HMMA.16816.F32.BF16 R44, R56.reuse, R68, R44 ;  /* 0x00000044382c723c */ /* 0x048fe8000004182c */
[----:B------:R-:W-:Y:S04]  /*8b00*/  MUFU.EX2 R137, R137 ;  /* 0x0000008900897308 */ /* 0x000fe80000000800 */
[----:B------:R-:W-:Y:S01]  /*8b10*/  HMMA.16816.F32.BF16 R48, R56, R70, R48 ;  /* 0x000000463830723c */ /* 0x000fe20000041830 */
[----:B------:R-:W3:Y:S05]  /*8b20*/  LDSM.16.MT88.4 R68, [R116+0xbc00] ;  /* 0x00bc00007444783b */ /* 0x000eea0000004200 */
[----:B------:R-:W-:Y:S01]  /*8b30*/  MUFU.EX2 R144, R144 ;  /* 0x0000009000907308 */ /* 0x000fe20000000800 */
[----:B------:R-:W-:Y:S02]  /*8b40*/  F2FP.BF16.PACK_AB R56, R99, R130 ;  /* 0x000000826338723e */ /* 0x000fe400000010ff */
[----:B------:R-:W-:Y:S03]  /*8b50*/  F2FP.BF16.PACK_AB R57, R132, R127 ;  /* 0x0000007f8439723e */ /* 0x000fe600000010ff */
[----:B-----5:R-:W-:Y:S01]  /*8b60*/  F2FP.BF16.PACK_AB R58, R134, R129 ;  /* 0x00000081863a723e */ /* 0x020fe200000010ff */
[----:B------:R-:W-:Y:S01]  /*8b70*/  FADD.FTZ R127, R127, R128 ;  /* 0x000000807f7f7221 */ /* 0x000fe20000010000 */
[----:B-1----:R-:W-:Y:S02]  /*8b80*/  F2FP.BF16.PACK_AB R59, R136, R131 ;  /* 0x00000083883b723e */ /* 0x002fe400000010ff */
[----:B------:R-:W-:Y:S01]  /*8b90*/  MUFU.EX2 R139, R139 ;  /* 0x0000008b008b7308 */ /* 0x000fe20000000800 */
[----:B------:R-:W-:Y:S04]  /*8ba0*/  FADD.FTZ R132, R132, R127 ;  /* 0x0000007f84847221 */ /* 0x000fe80000010000 */
[C---:B------:R-:W-:Y:S03]  /*8bb0*/  HMMA.16816.F32.BF16 R4, R56.reuse, R64, R4 ;  /* 0x000000403804723c */ /* 0x040fe60000041804 */
[----:B------:R-:W-:Y:S02]  /*8bc0*/  FADD.FTZ R131, R131, R132 ;  /* 0x0000008483837221 */ /* 0x000fe40000010000 */
[----:B------:R-:W-:Y:S02]  /*8bd0*/  MUFU.EX2 R146, R146 ;  /* 0x0000009200927308 */ /* 0x000fe40000000800 */
[----:B------:R-:W-:Y:S01]  /*8be0*/  FADD.FTZ R136, R136, R131 ;  /* 0x0000008388887221 */ /* 0x000fe20000010000 */
[C---:B------:R-:W-:Y:S01]  /*8bf0*/  HMMA.16816.F32.BF16 R8, R56.reuse, R66, R8 ;  /* 0x000000423808723c */ /* 0x040fe20000041808 */
[----:B------:R-:W1:Y:S06]  /*8c00*/  LDSM.16.MT88.4 R64, [R118+0xdc00] ;  /* 0x00dc00007640783b */ /* 0x000e6c0000004200 */
[----:B------:R-:W-:Y:S01]  /*8c10*/  MUFU.EX2 R123, R198 ;  /* 0x000000c6007b7308 */ /* 0x000fe20000000800 */
[C---:B--2---:R-:W-:Y:S08]  /*8c20*/  HMMA.16816.F32.BF16 R12, R56.reuse, R72, R12 ;  /* 0x00000048380c723c */ /* 0x044ff0000004180c */
[C---:B------:R-:W-:Y:S01]  /*8c30*/  HMMA.16816.F32.BF16 R16, R56.reuse, R74, R16 ;  /* 0x0000004a3810723c */ /* 0x040fe20000041810 */
[----:B------:R-:W2:Y:S01]  /*8c40*/  LDSM.16.MT88.4 R72, [R116+0xdc00] ;  /* 0x00dc00007448783b */ /* 0x000ea20000004200 */
[----:B------:R-:W5:Y:S06]  /*8c50*/  MUFU.EX2 R138, R200 ;  /* 0x000000c8008a7308 */ /* 0x000f6c0000000800 */
[C---:B----4-:R-:W-:Y:S04]  /*8c60*/  HMMA.16816.F32.BF16 R20, R56.reuse, R60, R20 ;  /* 0x0000003c3814723c */ /* 0x050fe80000041814 */
[----:B------:R-:W-:Y:S04]  /*8c70*/  MUFU.EX2 R149, R149 ;  /* 0x0000009500957308 */ /* 0x000fe80000000800 */
[C---:B------:R-:W-:Y:S01]  /*8c80*/  HMMA.16816.F32.BF16 R24, R56.reuse, R62, R24 ;  /* 0x0000003e3818723c */ /* 0x040fe20000041818 */
[----:B------:R-:W4:Y:S05]  /*8c90*/  LDSM.16.MT88.4 R60, [R118+0xa000] ;  /* 0x00a00000763c783b */ /* 0x000f2a0000004200 */
[----:B------:R-:W2:Y:S02]  /*8ca0*/  MUFU.EX2 R156, R156 ;  /* 0x0000009c009c7308 */ /* 0x000ea40000000800 */
[C---:B---3--:R-:W-:Y:S04]  /*8cb0*/  HMMA.16816.F32.BF16 R28, R56.reuse, R68, R28 ;  /* 0x00000044381c723c */ /* 0x048fe8000004181c */
[----:B-----5:R-:W-:Y:S04]  /*8cc0*/  F2FP.BF16.PACK_AB R52, R138, R123 ;  /* 0x0000007b8a34723e */ /* 0x020fe800000010ff */
[C---:B------:R-:W-:Y:S01]  /*8cd0*/  HMMA.16816.F32.BF16 R32, R56.reuse, R70, R32 ;  /* 0x000000463820723c */ /* 0x040fe20000041820 */
[----:B------:R-:W3:Y:S01]  /*8ce0*/  LDSM.16.MT88.4 R68, [R116+0xa000] ;  /* 0x00a000007444783b */ /* 0x000ee20000004200 */
[----:B------:R-:W-:Y:S06]  /*8cf0*/  MUFU.EX2 R151, R151 ;  /* 0x0000009700977308 */ /* 0x000fec0000000800 */
[C---:B-1----:R-:W-:Y:S04]  /*8d00*/  HMMA.16816.F32.BF16 R36, R56.reuse, R64, R36 ;  /* 0x000000403824723c */ /* 0x042fe80000041824 */
[----:B------:R-:W1:Y:S01]  /*8d10*/  MUFU.EX2 R158, R158 ;  /* 0x0000009e009e7308 */ /* 0x000e620000000800 */
[----:B--2---:R-:W-:Y:S03]  /*8d20*/  F2FP.BF16.PACK_AB R53, R156, R149 ;  /* 0x000000959c35723e */ /* 0x004fe600000010ff */
[C---:B------:R-:W-:Y:S01]  /*8d30*/  HMMA.16816.F32.BF16 R40, R56.reuse, R66, R40 ;  /* 0x000000423828723c */ /* 0x040fe20000041828 */
[----:B------:R-:W2:Y:S05]  /*8d40*/  LDSM.16.MT88.4 R64, [R118+0xc000] ;  /* 0x00c000007640783b */ /* 0x000eaa0000004200 */
[----:B------:R-:W-:Y:S02]  /*8d50*/  MUFU.EX2 R153, R153 ;  /* 0x0000009900997308 */ /* 0x000fe40000000800 */
[C---:B------:R-:W-:Y:S08]  /*8d60*/  HMMA.16816.F32.BF16 R44, R56.reuse, R72, R44 ;  /* 0x00000048382c723c */ /* 0x040ff0000004182c */
[----:B------:R-:W-:Y:S01]  /*8d70*/  HMMA.16816.F32.BF16 R48, R56, R74, R48 ;  /* 0x0000004a3830723c */ /* 0x000fe20000041830 */
[----:B------:R-:W5:Y:S01]  /*8d80*/  LDSM.16.MT88.4 R72, [R116+0xc000] ;  /* 0x00c000007448783b */ /* 0x000f620000004200 */
[----:B------:R-:W2:Y:S02]  /*8d90*/  MUFU.EX2 R160, R160 ;  /* 0x000000a000a07308 */ /* 0x000ea40000000800 */
[----:B-1----:R-:W-:Y:S03]  /*8da0*/  F2FP.BF16.PACK_AB R54, R158, R151 ;  /* 0x000000979e36723e */ /* 0x002fe600000010ff */
[----:B------:R-:W-:Y:S02]  /*8db0*/  F2FP.BF16.PACK_AB R56, R133, R140 ;  /* 0x0000008c8538723e */ /* 0x000fe400000010ff */
[----:B------:R-:W-:Y:S03]  /*8dc0*/  F2FP.BF16.PACK_AB R57, R142, R135 ;  /* 0x000000878e39723e */ /* 0x000fe600000010ff */
[----:B------:R-:W-:Y:S01]  /*8dd0*/  F2FP.BF16.PACK_AB R58, R144, R137 ;  /* 0x00000089903a723e */ /* 0x000fe200000010ff */
[----:B------:R-:W-:Y:S01]  /*8de0*/  MUFU.EX2 R155, R155 ;  /* 0x0000009b009b7308 */ /* 0x000fe20000000800 */
[----:B------:R-:W-:Y:S01]  /*8df0*/  F2FP.BF16.PACK_AB R59, R146, R139 ;  /* 0x0000008b923b723e */ /* 0x000fe200000010ff */
[----:B------:R-:W-:Y:S04]  /*8e00*/  FADD.FTZ R135, R135, R136 ;  /* 0x0000008887877221 */ /* 0x000fe80000010000 */
[----:B------:R-:W-:Y:S02]  /*8e10*/  FADD.FTZ R142, R142, R135 ;  /* 0x000000878e8e7221 */ /* 0x000fe40000010000 */
[C---:B----4-:R-:W-:Y:S02]  /*8e20*/  HMMA.16816.F32.BF16 R4, R56.reuse, R60, R4 ;  /* 0x0000003c3804723c */ /* 0x050fe40000041804 */
[----:B------:R-:W1:Y:S01]  /*8e30*/  MUFU.EX2 R122, R208 ;  /* 0x000000d0007a7308 */ /* 0x000e620000000800 */
[----:B------:R-:W-:Y:S01]  /*8e40*/  FADD.FTZ R139, R139, R142 ;  /* 0x0000008e8b8b7221 */ /* 0x000fe20000010000 */
[----:B--2---:R-:W-:Y:S03]  /*8e50*/  F2FP.BF16.PACK_AB R55, R160, R153 ;  /* 0x00000099a037723e */ /* 0x004fe600000010ff */
[----:B------:R-:W-:Y:S01]  /*8e60*/  FADD.FTZ R146, R146, R139 ;  /* 0x0000008b92927221 */ /* 0x000fe20000010000 */
[C---:B------:R-:W-:Y:S01]  /*8e70*/  HMMA.16816.F32.BF16 R8, R56.reuse, R62, R8 ;  /* 0x0000003e3808723c */ /* 0x040fe20000041808 */
[----:B------:R-:W2:Y:S03]  /*8e80*/  LDSM.16.MT88.4 R60, [R118+0xe000] ;  /* 0x00e00000763c783b */ /* 0x000ea60000004200 */
[----:B------:R-:W-:Y:S04]  /*8e90*/  MUFU.EX2 R3, R185 ;  /* 0x000000b900037308 */ /* 0x000fe80000000800 */
[C---:B---3--:R-:W-:Y:S06]  /*8ea0*/  HMMA.16816.F32.BF16 R12, R56.reuse, R68, R12 ;  /* 0x00000044380c723c */ /* 0x048fec000004180c */
[----:B------:R-:W-:Y:S02]  /*8eb0*/  MUFU.EX2 R210, R210 ;  /* 0x000000d200d27308 */ /* 0x000fe40000000800 */
[C---:B------:R-:W-:Y:S01]  /*8ec0*/  HMMA.16816.F32.BF16 R16, R56.reuse, R70, R16 ;  /* 0x000000463810723c */ /* 0x040fe20000041810 */
[----:B------:R-:W3:Y:S07]  /*8ed0*/  LDSM.16.MT88.4 R68, [R116+0xe000] ;  /* 0x00e000007444783b */ /* 0x000eee0000004200 */
[C---:B------:R-:W-:Y:S01]  /*8ee0*/  HMMA.16816.F32.BF16 R20, R56.reuse, R64, R20 ;  /* 0x000000403814723c */ /* 0x040fe20000041814 */
[----:B------:R-:W4:Y:S07]  /*8ef0*/  MUFU.EX2 R125, R125 ;  /* 0x0000007d007d7308 */ /* 0x000f2e0000000800 */
[C---:B------:R-:W-:Y:S01]  /*8f00*/  HMMA.16816.F32.BF16 R24, R56.reuse, R66, R24 ;  /* 0x000000423818723c */ /* 0x040fe20000041818 */
[----:B------:R-:W-:Y:S02]  /*8f10*/  LDSM.16.MT88.4 R64, [R116+0xa400] ;  /* 0x00a400007440783b */ /* 0x000fe40000004200 */
[----:B------:R-:W-:Y:S05]  /*8f20*/  MUFU.EX2 R124, R124 ;  /* 0x0000007c007c7308 */ /* 0x000fea0000000800 */
[C---:B-----5:R-:W-:Y:S08]  /*8f30*/  HMMA.16816.F32.BF16 R28, R56.reuse, R72, R28 ;  /* 0x00000048381c723c */ /* 0x060ff0000004181c */
        /* <DEDUP_REMOVED lines=14> */
[----:B------:R-:W-:Y:S01]  /*9020*/  FADD.FTZ R147, R147, R150 ;  /* 0x0000009693937221 */ /* 0x000fe20000010000 */
[C---:B--2---:R-:W-:Y:S03]  /*9030*/  HMMA.16816.F32.BF16 R4, R56.reuse, R60, R4 ;  /* 0x0000003c3804723c */ /* 0x044fe60000041804 */
[----:B------:R-:W-:Y:S04]  /*9040*/  FADD.FTZ R154, R154, R147 ;  /* 0x000000939a9a7221 */ /* 0x000fe80000010000 */
[----:B------:R-:W-:Y:S01]  /*9050*/  FADD.FTZ R149, R149, R154 ;  /* 0x0000009a95957221 */ /* 0x000fe20000010000 */
[C---:B------:R-:W-:Y:S01]  /*9060*/  HMMA.16816.F32.BF16 R8, R56.reuse, R62, R8 ;  /* 0x0000003e3808723c */ /* 0x040fe20000041808 */
[----:B------:R-:W2:Y:S03]  /*9070*/  LDSM.16.MT88.4 R60, [R116+0xe400] ;  /* 0x00e40000743c783b */ /* 0x000ea60000004200 */
[----:B------:R-:W-:Y:S04]  /*9080*/  FADD.FTZ R156, R156, R149 ;  /* 0x000000959c9c7221 */ /* 0x000fe80000010000 */
[C---:B------:R-:W-:Y:S04]  /*9090*/  HMMA.16816.F32.BF16 R12, R56.reuse, R64, R12 ;  /* 0x00000040380c723c */ /* 0x040fe8000004180c */
[----:B------:R-:W-:Y:S04]  /*90a0*/  FADD.FTZ R153, R153, R156 ;  /* 0x0000009c99997221 */ /* 0x000fe80000010000 */
[C---:B------:R-:W-:Y:S01]  /*90b0*/  HMMA.16816.F32.BF16 R16, R56.reuse, R66, R16 ;  /* 0x000000423810723c */ /* 0x040fe20000041810 */
[----:B------:R-:W5:Y:S03]  /*90c0*/  LDSM.16.MT88.4 R64, [R118+0xa800] ;  /* 0x00a800007640783b */ /* 0x000f660000004200 */
[----:B------:R-:W-:Y:S04]  /*90d0*/  FADD.FTZ R160, R160, R153 ;  /* 0x00000099a0a07221 */ /* 0x000fe80000010000 */
[C---:B---3--:R-:W-:Y:S08]  /*90e0*/  HMMA.16816.F32.BF16 R20, R56.reuse, R68, R20 ;  /* 0x000000443814723c */ /* 0x048ff00000041814 */
[C---:B------:R-:W-:Y:S01]  /*90f0*/  HMMA.16816.F32.BF16 R24, R56.reuse, R70, R24 ;  /* 0x000000463818723c */ /* 0x040fe20000041818 */
[----:B------:R-:W3:Y:S07]  /*9100*/  LDSM.16.MT88.4 R68, [R116+0xa800] ;  /* 0x00a800007444783b */ /* 0x000eee0000004200 */
[C---:B------:R-:W-:Y:S08]  /*9110*/  HMMA.16816.F32.BF16 R28, R56.reuse, R72, R28 ;  /* 0x00000048381c723c */ /* 0x040ff0000004181c */
[C---:B------:R-:W-:Y:S01]  /*9120*/  HMMA.16816.F32.BF16 R32, R56.reuse, R74, R32 ;  /* 0x0000004a3820723c */ /* 0x040fe20000041820 */
[----:B------:R-:W1:Y:S07]  /*9130*/  LDSM.16.MT88.4 R72, [R118+0xc800] ;  /* 0x00c800007648783b */ /* 0x000e6e0000004200 */
[C---:B------:R-:W-:Y:S08]  /*9140*/  HMMA.16816.F32.BF16 R36, R56.reuse, R76, R36 ;  /* 0x0000004c3824723c */ /* 0x040ff00000041824 */
[C---:B------:R-:W-:Y:S01]  /*9150*/  HMMA.16816.F32.BF16 R40, R56.reuse, R78, R40 ;  /* 0x0000004e3828723c */ /* 0x040fe20000041828 */
[----:B------:R-:W1:Y:S07]  /*9160*/  LDSM.16.MT88.4 R76, [R116+0xc800] ;  /* 0x00c80000744c783b */ /* 0x000e6e0000004200 */
[C---:B--2---:R-:W-:Y:S08]  /*9170*/  HMMA.16816.F32.BF16 R44, R56.reuse, R60, R44 ;  /* 0x0000003c382c723c */ /* 0x044ff0000004182c */
[----:B------:R-:W-:Y:S01]  /*9180*/  HMMA.16816.F32.BF16 R48, R56, R62, R48 ;  /* 0x0000003e3830723c */ /* 0x000fe20000041830 */
[----:B------:R-:W2:Y:S07]  /*9190*/  LDSM.16.MT88.4 R56, [R118+0xe800] ;  /* 0x00e800007638783b */ /* 0x000eae0000004200 */
[C---:B-----5:R-:W-:Y:S01]  /*91a0*/  HMMA.16816.F32.BF16 R4, R52.reuse, R64, R4 ;  /* 0x000000403404723c */ /* 0x060fe20000041804 */
[----:B------:R-:W5:Y:S01]  /*91b0*/  LDSM.16.MT88.4 R60, [R116+0xe800] ;  /* 0x00e80000743c783b */ /* 0x000f620000004200 */
[----:B------:R4:W-:Y:S06]  /*91c0*/  MUFU.EX2 R65, R92 ;  /* 0x0000005c00417308 */ /* 0x0009ec0000000800 */
[C---:B------:R-:W-:Y:S04]  /*91d0*/  HMMA.16816.F32.BF16 R8, R52.reuse, R66, R8 ;  /* 0x000000423408723c */ /* 0x040fe80000041808 */
[----:B------:R-:W2:Y:S04]  /*91e0*/  MUFU.EX2 R64, R195 ;  /* 0x000000c300407308 */ /* 0x000ea80000000800 */
[C---:B---3--:R-:W-:Y:S07]  /*91f0*/  HMMA.16816.F32.BF16 R12, R52.reuse, R68, R12 ;  /* 0x00000044340c723c */ /* 0x048fee000004180c */
[----:B-1----:R-:W-:Y:S01]  /*9200*/  F2FP.BF16.PACK_AB R68, R122, R155 ;  /* 0x0000009b7a44723e */ /* 0x002fe200000010ff */
[C---:B------:R-:W-:Y:S01]  /*9210*/  HMMA.16816.F32.BF16 R16, R52.reuse, R70, R16 ;  /* 0x000000463410723c */ /* 0x040fe20000041810 */
[----:B----4-:R-:W1:Y:S06]  /*9220*/  LDSM.16.MT88.4 R92, [R118+0xcc00] ;  /* 0x00cc0000765c783b */ /* 0x010e6c0000004200 */
[----:B------:R-:W-:Y:S01]  /*9230*/  F2FP.BF16.PACK_AB R70, R125, R210 ;  /* 0x000000d27d46723e */ /* 0x000fe200000010ff */
[C---:B------:R-:W-:Y:S04]  /*9240*/  HMMA.16816.F32.BF16 R20, R52.reuse, R72, R20 ;  /* 0x000000483414723c */ /* 0x040fe80000041814 */
[----:B--2---:R-:W-:Y:S01]  /*9250*/  F2FP.BF16.PACK_AB R69, R64, R3 ;  /* 0x000000034045723e */ /* 0x004fe200000010ff */
[----:B------:R-:W-:Y:S01]  /*9260*/  FADD.FTZ R3, R3, R160 ;  /* 0x000000a003037221 */ /* 0x000fe20000010000 */
[----:B------:R-:W-:Y:S02]  /*9270*/  F2FP.BF16.PACK_AB R71, R124, R65 ;  /* 0x000000417c47723e */ /* 0x000fe400000010ff */
[C---:B------:R-:W-:Y:S04]  /*9280*/  HMMA.16816.F32.BF16 R24, R52.reuse, R74, R24 ;  /* 0x0000004a3418723c */ /* 0x040fe80000041818 */
[----:B------:R-:W-:Y:S01]  /*9290*/  FADD.FTZ R64, R64, R3 ;  /* 0x0000000340407221 */ /* 0x000fe20000010000 */
[----:B------:R-:W-:Y:S03]  /*92a0*/  IADD3 R3, R192, -0x1, RZ ;  /* 0xffffffffc0037810 */ /* 0x000fe60007ffe0ff */
[C---:B------:R-:W-:Y:S04]  /*92b0*/  HMMA.16816.F32.BF16 R28, R52.reuse, R76, R28 ;  /* 0x0000004c341c723c */ /* 0x040fe8000004181c */
[----:B------:R-:W-:Y:S01]  /*92c0*/  FADD.FTZ R65, R65, R64 ;  /* 0x0000004041417221 */ /* 0x000fe20000010000 */
[----:B------:R-:W-:Y:S03]  /*92d0*/  MOV R192, R3 ;  /* 0x0000000300c07202 */ /* 0x000fe60000000f00 */
[C---:B------:R-:W-:Y:S01]  /*92e0*/  HMMA.16816.F32.BF16 R32, R52.reuse, R78, R32 ;  /* 0x0000004e3420723c */ /* 0x040fe20000041820 */
[----:B------:R-:W-:Y:S03]  /*92f0*/  LDSM.16.MT88.4 R76, [R118+0xec00] ;  /* 0x00ec0000764c783b */ /* 0x000fe60000004200 */
[----:B------:R-:W-:Y:S04]  /*9300*/  FADD.FTZ R194, R124, R65 ;  /* 0x000000417cc27221 */ /* 0x000fe80000010000 */
[C---:B------:R-:W-:Y:S08]  /*9310*/  HMMA.16816.F32.BF16 R36, R52.reuse, R56, R36 ;  /* 0x000000383424723c */ /* 0x040ff00000041824 */
[C---:B------:R-:W-:Y:S08]  /*9320*/  HMMA.16816.F32.BF16 R40, R52.reuse, R58, R40 ;  /* 0x0000003a3428723c */ /* 0x040ff00000041828 */
[C---:B-----5:R-:W-:Y:S08]  /*9330*/  HMMA.16816.F32.BF16 R44, R52.reuse, R60, R44 ;  /* 0x0000003c342c723c */ /* 0x060ff0000004182c */
[----:B------:R-:W-:Y:S08]  /*9340*/  HMMA.16816.F32.BF16 R48, R52, R62, R48 ;  /* 0x0000003e3430723c */ /* 0x000ff00000041830 */
[C---:B------:R-:W-:Y:S07]  /*9350*/  HMMA.16816.F32.BF16 R112, R68.reuse, R108, R4 ;  /* 0x0000006c4470723c */ /* 0x040fee0000041804 */
[----:B------:R-:W-:Y:S01]  /*9360*/  FADD.FTZ R4, R84, R87 ;  /* 0x0000005754047221 */ /* 0x000fe20000010000 */
[C---:B------:R-:W-:Y:S01]  /*9370*/  HMMA.16816.F32.BF16 R108, R68.reuse, R110, R8 ;  /* 0x0000006e446c723c */ /* 0x040fe20000041808 */
[----:B------:R-:W2:Y:S03]  /*9380*/  LDSM.16.MT88.4 R84, [R116+0xcc00] ;  /* 0x00cc00007454783b */ /* 0x000ea60000004200 */
[----:B------:R-:W-:Y:S04]  /*9390*/  FADD.FTZ R4, R83, R4 ;  /* 0x0000000453047221 */ /* 0x000fe80000010000 */
[C---:B------:R-:W-:Y:S04]  /*93a0*/  HMMA.16816.F32.BF16 R104, R68.reuse, R100, R12 ;  /* 0x000000644468723c */ /* 0x040fe8000004180c */
[----:B------:R-:W-:Y:S02]  /*93b0*/  FADD.FTZ R91, R91, R4 ;  /* 0x000000045b5b7221 */ /* 0x000fe40000010000 */
[----:B------:R-:W3:Y:S02]  /*93c0*/  LDSM.16.MT88.4 R4, [R116+0xec00] ;  /* 0x00ec00007404783b */ /* 0x000ee40000004200 */
[C---:B------:R-:W-:Y:S04]  /*93d0*/  HMMA.16816.F32.BF16 R100, R68.reuse, R102, R16 ;  /* 0x000000664464723c */ /* 0x040fe80000041810 */
[----:B------:R-:W-:Y:S04]  /*93e0*/  FADD.FTZ R91, R98, R91 ;  /* 0x0000005b625b7221 */ /* 0x000fe80000010000 */
[----:B------:R-:W-:Y:S04]  /*93f0*/  FADD.FTZ R130, R130, R91 ;  /* 0x0000005b82827221 */ /* 0x000fe80000010000 */
[----:B------:R-:W-:Y:S02]  /*9400*/  FADD.FTZ R130, R99, R130 ;  /* 0x0000008263827221 */ /* 0x000fe40000010000 */
[C---:B-1----:R-:W-:Y:S03]  /*9410*/  HMMA.16816.F32.BF16 R96, R68.reuse, R92, R20 ;  /* 0x0000005c4460723c */ /* 0x042fe60000041814 */
[----:B------:R-:W-:Y:S04]  /*9420*/  FADD.FTZ R129, R129, R130 ;  /* 0x0000008281817221 */ /* 0x000fe80000010000 */
[----:B------:R-:W-:Y:S01]  /*9430*/  FADD.FTZ R129, R134, R129 ;  /* 0x0000008186817221 */ /* 0x000fe20000010000 */
[C---:B------:R-:W-:Y:S04]  /*9440*/  HMMA.16816.F32.BF16 R92, R68.reuse, R94, R24 ;  /* 0x0000005e445c723c */ /* 0x040fe80000041818 */
[----:B------:R-:W-:Y:S04]  /*9450*/  FADD.FTZ R140, R140, R129 ;  /* 0x000000818c8c7221 */ /* 0x000fe80000010000 */
[C---:B--2---:R-:W-:Y:S04]  /*9460*/  HMMA.16816.F32.BF16 R88, R68.reuse, R84, R28 ;  /* 0x000000544458723c */ /* 0x044fe8000004181c */
[----:B------:R-:W-:Y:S04]  /*9470*/  FADD.FTZ R140, R133, R140 ;  /* 0x0000008c858c7221 */ /* 0x000fe80000010000 */
[C---:B------:R-:W-:Y:S04]  /*9480*/  HMMA.16816.F32.BF16 R84, R68.reuse, R86, R32 ;  /* 0x000000564454723c */ /* 0x040fe80000041820 */
[----:B------:R-:W-:Y:S04]  /*9490*/  FADD.FTZ R137, R137, R140 ;  /* 0x0000008c89897221 */ /* 0x000fe80000010000 */
[C---:B------:R-:W-:Y:S04]  /*94a0*/  HMMA.16816.F32.BF16 R80, R68.reuse, R76, R36 ;  /* 0x0000004c4450723c */ /* 0x040fe80000041824 */
[----:B------:R-:W-:Y:S04]  /*94b0*/  FADD.FTZ R144, R144, R137 ;  /* 0x0000008990907221 */ /* 0x000fe80000010000 */
[C---:B------:R-:W-:Y:S04]  /*94c0*/  HMMA.16816.F32.BF16 R76, R68.reuse, R78, R40 ;  /* 0x0000004e444c723c */ /* 0x040fe80000041828 */
[----:B------:R-:W-:Y:S04]  /*94d0*/  FADD.FTZ R141, R141, R144 ;  /* 0x000000908d8d7221 */ /* 0x000fe80000010000 */
[----:B------:R-:W-:Y:S01]  /*94e0*/  FADD.FTZ R148, R148, R141 ;  /* 0x0000008d94947221 */ /* 0x000fe20000010000 */
[C---:B---3--:R-:W-:Y:S03]  /*94f0*/  HMMA.16816.F32.BF16 R72, R68.reuse, R4, R44 ;  /* 0x000000044448723c */ /* 0x048fe6000004182c */
        /* <DEDUP_REMOVED lines=12> */
.L_x_1822:
        /* <DEDUP_REMOVED lines=184> */
.L_x_1828:
[----:B------:R-:W-:Y:S05]  /*a140*/  BSYNC B0 ;  /* 0x0000000000007941 */ /* 0x000fea0003800000 */
.L_x_1827:
        /* <DEDUP_REMOVED lines=36> */
.L_x_1829:
        /* <DEDUP_REMOVED lines=15> */
.L_x_6327:


//--------------------- .text._ZN5flash24flash_fwd_splitkv_kernelI23Flash_fwd_kernel_traitsILi96ELi64ELi128ELi4ELb0ELb0EN7cutlass10bfloat16_tE19Flash_kernel_traitsILi96ELi64ELi128ELi4ES3_EELb1ELb0ELb0ELb1ELb1ELb0ELb1ELb0EEEvNS_16Flash_fwd_paramsE --------------------------
	.section	.text._ZN5flash24flash_fwd_splitkv_kernelI23Flash_fwd_kernel_traitsILi96ELi64ELi128ELi4ELb0ELb0EN7cutlass10bfloat16_tE19Flash_kernel_traitsILi96ELi64ELi128ELi4ES3_EELb1ELb0ELb0ELb1ELb1ELb0ELb1ELb0EEEvNS_16Flash_fwd_paramsE,"ax",@progbits
	.sectioninfo	@"SHI_REGISTERS=188"
	.align	128
        .global         _ZN5flash24flash_fwd_splitkv_kernelI23Flash_fwd_kernel_traitsILi96ELi64ELi128ELi4ELb0ELb0EN7cutlass10bfloat16_tE19Flash_kernel_traitsILi96ELi64ELi128ELi4ES3_EELb1ELb0ELb0ELb1ELb1ELb0ELb1ELb0EEEvNS_16Flash_fwd_paramsE
        .type           _ZN5flash24flash_fwd_splitkv_kernelI23Flash_fwd_kernel_traitsILi96ELi64ELi128ELi4ELb0ELb0EN7cutlass10bfloat16_tE19Flash_kernel_traitsILi96ELi64ELi128ELi4ES3_EELb1ELb0ELb0ELb1ELb1ELb0ELb1ELb0EEEvNS_16Flash_fwd_paramsE,@function
        .size           _ZN5flash24flash_fwd_splitkv_kernelI23Flash_fwd_kernel_traitsILi96ELi64ELi128ELi4ELb0ELb0EN7cutlass10bfloat16_tE19Flash_kernel_traitsILi96ELi64ELi128ELi4ES3_EELb1ELb0ELb0ELb1ELb1ELb0ELb1ELb0EEEvNS_16Flash_fwd_paramsE,(.L_x_6328 - _ZN5flash24flash_fwd_splitkv_kernelI23Flash_fwd_kernel_traitsILi96ELi64ELi128ELi4ELb0ELb0EN7cutlass10bfloat16_tE19Flash_kernel_traitsILi96ELi64ELi128ELi4ES3_EELb1ELb0ELb0ELb1ELb1ELb0ELb1ELb0EEEvNS_16Flash_fwd_paramsE)
        .other          _ZN5flash24flash_fwd_splitkv_kernelI23Flash_fwd_kernel_traitsILi96ELi64ELi128ELi4ELb0ELb0EN7cutlass10bfloat16_tE19Flash_kernel_traitsILi96ELi64ELi128ELi4ES3_EELb1ELb0ELb0ELb1ELb1ELb0ELb1ELb0EEEvNS_16Flash_fwd_paramsE,@"STO_CUDA_ENTRY STV_DEFAULT"
_ZN5flash24flash_fwd_splitkv_kernelI23Flash_fwd_kernel_traitsILi96ELi64ELi128ELi4ELb0ELb0EN7cutlass10bfloat16_tE19Flash_kernel_traitsILi96ELi64ELi128ELi4ES3_EELb1ELb0ELb0ELb1ELb1ELb0ELb1ELb0EEEvNS_16Flash_fwd_paramsE:
.text._ZN5flash24flash_fwd_splitkv_kernelI23Flash_fwd_kernel_traitsILi96ELi64ELi128ELi4ELb0ELb0EN7cutlass10bfloat16_tE19Flash_kernel_traitsILi96ELi64ELi128ELi4ES3_EELb1ELb0ELb0ELb1ELb1ELb0ELb1ELb0EEEvNS_16Flash_fwd_paramsE:
[----:B------:R-:W-:Y:S02]  /*0000*/  MOV R1, c[0x0][0x28] ;  /* 0x00000a0000017a02 */ /* 0x000fe40000000f00 */
[----:B------:R-:W1:Y:S01]  /*0010*/  I2F.U32.RP R2, c[0x0][0x1c0] ;  /* 0x0000700000027b06 */ /* 0x000e620000209000 */
[----:B------:R-:W2:Y:S01]  /*0020*/  S2R R3, SR_CTAID.Z ;  /* 0x0000000000037919 */ /* 0x000ea20000002700 */
[----:B------:R-:W-:Y:S01]  /*0030*/  IMAD.MOV.U32 R4, RZ, RZ, RZ ;  /* 0x000000ffff047224 */ /* 0x000fe200078e00ff */
[----:B------:R-:W-:Y:S01]  /*0040*/  ISETP.NE.U32.AND P1, PT, RZ, c[0x0][0x250], PT ;  /* 0x00009400ff007a0c */ /* 0x000fe20003f25070 */
[----:B------:R-:W-:Y:S01]  /*0050*/  IMAD.MOV.U32 R17, RZ, RZ, RZ ;  /* 0x000000ffff117224 */ /* 0x000fe200078e00ff */
[----:B------:R-:W-:Y:S01]  /*0060*/  ISETP.NE.U32.AND P0, PT, RZ, c[0x0][0x258], PT ;  /* 0x00009600ff007a0c */ /* 0x000fe20003f05070 */
[----:B------:R-:W-:Y:S01]  /*0070*/  ULDC.64 UR10, c[0x0][0x118] ;  /* 0x00004600000a7ab9 */ /* 0x000fe20000000a00 */
[----:B------:R-:W-:Y:S02]  /*0080*/  ISETP.NE.U32.AND P2, PT, RZ, c[0x0][0x1c0], PT ;  /* 0x00007000ff007a0c */ /* 0x000fe40003f45070 */
[----:B------:R-:W-:Y:S02]  /*0090*/  ISETP.NE.AND.EX P1, PT, RZ, c[0x0][0x254], PT, P1 ;  /* 0x00009500ff007a0c */ /* 0x000fe40003f25310 */
[----:B------:R-:W-:Y:S01]  /*00a0*/  ISETP.NE.AND.EX P0, PT, RZ, c[0x0][0x25c], PT, P0 ;  /* 0x00009700ff007a0c */ /* 0x000fe20003f05300 */
[----:B-1----:R-:W1:Y:S02]  /*00b0*/  MUFU.RCP R5, R2 ;  /* 0x0000000200057308 */ /* 0x002e640000001000 */
[----:B-1----:R-:W-:-:S08]  /*00c0*/  IADD3 R5, R5, 0xffffffe, RZ ;  /* 0x0ffffffe05057810 */ /* 0x002fd00007ffe0ff */
[----:B------:R-:W-:Y:S01]  /*00d0*/  @P1 IMAD.MOV.U32 R2, RZ, RZ, 0x4 ;  /* 0x00000004ff021424 */ /* 0x000fe200078e00ff */
        /* <DEDUP_REMOVED lines=10> */
[----:B------:R-:W-:Y:S01]  /*0180*/  ISETP.GE.U32.AND P3, PT, R0, c[0x0][0x1c0], PT ;  /* 0x0000700000007a0c */ /* 0x000fe20003f66070 */
[----:B------:R-:W-:-:S12]  /*0190*/  @P0 IMAD.MOV.U32 R0, RZ, RZ, 0x4 ;  /* 0x00000004ff000424 */ /* 0x000fd800078e00ff */
[----:B------:R-:W-:Y:S02]  /*01a0*/  @P3 IADD3 R167, R167, 0x1, RZ ;  /* 0x00000001a7a73810 */ /* 0x000fe40007ffe0ff */
[----:B------:R-:W-:-:S05]  /*01b0*/  @!P2 LOP3.LUT R167, RZ, c[0x0][0x1c0], RZ, 0x33, !PT ;  /* 0x00007000ffa7aa12 */ /* 0x000fca00078e33ff */
[----:B------:R-:W-:-:S04]  /*01c0*/  @P1 IMAD.WIDE R4, R167, R2, c[0x0][0x250] ;  /* 0x00009400a7041625 */ /* 0x000fc800078e0202 */
[----:B------:R-:W-:Y:S01]  /*01d0*/  @P0 IMAD.WIDE R6, R167, R0, c[0x0][0x258] ;  /* 0x00009600a7060625 */ /* 0x000fe200078e0200 */
[----:B------:R-:W2:Y:S04]  /*01e0*/  @P1 LDG.E R17, [R4.64] ;  /* 0x0000000a04111981 */ /* 0x000ea8000c1e1900 */
[----:B------:R-:W2:Y:S01]  /*01f0*/  @P0 LDG.E R2, [R6.64] ;  /* 0x0000000a06020981 */ /* 0x000ea2000c1e1900 */
[----:B------:R-:W-:Y:S01]  /*0200*/  @!P0 ISETP.NE.U32.AND P2, PT, RZ, c[0x0][0x268], PT ;  /* 0x00009a00ff008a0c */ /* 0x000fe20003f45070 */
[----:B------:R-:W-:Y:S02]  /*0210*/  IMAD.MOV R12, RZ, RZ, -R167 ;  /* 0x000000ffff0c7224 */ /* 0x000fe400078e0aa7 */
[----:B------:R-:W1:Y:S01]  /*0220*/  S2R R29, SR_CTAID.X ;  /* 0x00000000001d7919 */ /* 0x000e620000002500 */
[----:B------:R-:W-:Y:S01]  /*0230*/  @!P0 ISETP.NE.AND.EX P2, PT, RZ, c[0x0][0x26c], PT, P2 ;  /* 0x00009b00ff008a0c */ /* 0x000fe20003f45320 */
[----:B------:R-:W-:-:S03]  /*0240*/  IMAD R12, R12, c[0x0][0x1c0], R3 ;  /* 0x000070000c0c7a24 */ /* 0x000fc600078e0203 */
[----:B------:R-:W-:Y:S01]  /*0250*/  @!P0 SEL R0, RZ, c[0x0][0x21c], !P2 ;  /* 0x00008700ff008a07 */ /* 0x000fe20005000000 */
[----:B-1----:R-:W-:-:S05]  /*0260*/  IMAD.SHL.U32 R129, R29, 0x40, RZ ;  /* 0x000000401d817824 */ /* 0x002fca00078e00ff */
[----:B------:R-:W-:Y:S01]  /*0270*/  ISETP.GE.AND P1, PT, R129, c[0x0][0x214], PT ;  /* 0x0000850081007a0c */ /* 0x000fe20003f26270 */
[--C-:B--2---:R-:W-:Y:S01]  /*0280*/  @P0 IMAD.IADD R125, R2, 0x1, -R17.reuse ;  /* 0x00000001027d0824 */ /* 0x104fe200078e0a11 */
[----:B------:R-:W-:-:S11]  /*0290*/  @!P0 IADD3 R125, R0, c[0x0][0x218], -R17 ;  /* 0x00008600007d8a10 */ /* 0x000fd60007ffe811 */
[----:B------:R-:W-:Y:S05]  /*02a0*/  @P1 EXIT ;  /* 0x000000000000194d */ /* 0x000fea0003800000 */
[----:B------:R-:W-:Y:S01]  /*02b0*/  IABS R3, c[0x0][0x10] ;  /* 0x0000040000037a13 */ /* 0x000fe20000000000 */
[----:B------:R-:W-:Y:S01]  /*02c0*/  IMAD.MOV.U32 R5, RZ, RZ, c[0x0][0x218] ;  /* 0x00008600ff057624 */ /* 0x000fe200078e00ff */
[----:B------:R-:W1:Y:S02]  /*02d0*/  S2R R126, SR_TID.X ;  /* 0x00000000007e7919 */ /* 0x000e640000002100 */
[----:B------:R-:W2:Y:S02]  /*02e0*/  I2F.RP R0, R3 ;  /* 0x0000000300007306 */ /* 0x000ea40000209400 */
[----:B------:R-:W-:-:S04]  /*02f0*/  IADD3 R5, R5, 0x7f, RZ ;  /* 0x0000007f05057810 */ /* 0x000fc80007ffe0ff */
[----:B------:R-:W-:-:S04]  /*0300*/  SHF.R.S32.HI R4, RZ, 0x1f, R5 ;  /* 0x0000001fff047819 */ /* 0x000fc80000011405 */
[----:B------:R-:W-:-:S04]  /*0310*/  LEA.HI R4, R4, R5, RZ, 0x7 ;  /* 0x0000000504047211 */ /* 0x000fc800078f38ff */
[----:B------:R-:W-:Y:S01]  /*0320*/  LEA.HI.SX32 R4, R4, c[0x0][0x10], 0x19 ;  /* 0x0000040004047a11 */ /* 0x000fe200078fcaff */
[----:B--2---:R-:W2:Y:S03]  /*0330*/  MUFU.RCP R6, R0 ;  /* 0x0000000000067308 */ /* 0x004ea60000001000 */
[----:B------:R-:W-:Y:S02]  /*0340*/  IADD3 R4, R4, -0x1, RZ ;  /* 0xffffffff04047810 */ /* 0x000fe40007ffe0ff */
[----:B--2---:R-:W-:Y:S02]  /*0350*/  IADD3 R6, R6, 0xffffffe, RZ ;  /* 0x0ffffffe06067810 */ /* 0x004fe40007ffe0ff */
[----:B------:R-:W-:Y:S02]  /*0360*/  IABS R0, R4 ;  /* 0x0000000400007213 */ /* 0x000fe40000000000 */
[----:B------:R-:W2:Y:S01]  /*0370*/  F2I.FTZ.U32.TRUNC.NTZ R7, R6 ;  /* 0x0000000600077305 */ /* 0x000ea2000021f000 */
[----:B------:R-:W-:-:S04]  /*0380*/  LOP3.LUT R4, R4, c[0x0][0x10], RZ, 0x3c, !PT ;  /* 0x0000040004047a12 */ /* 0x000fc800078e3cff */
[----:B------:R-:W-:Y:S02]  /*0390*/  ISETP.GE.AND P0, PT, R4, RZ, PT ;  /* 0x000000ff0400720c */ /* 0x000fe40003f06270 */
[----:B------:R-:W-:Y:S01]  /*03a0*/  IADD3 R4, R125, 0x7f, RZ ;  /* 0x0000007f7d047810 */ /* 0x000fe20007ffe0ff */
[----:B--2---:R-:W-:Y:S02]  /*03b0*/  IMAD.MOV R2, RZ, RZ, -R7 ;  /* 0x000000ffff027224 */ /* 0x004fe400078e0a07 */
[----:B------:R-:W-:Y:S02]  /*03c0*/  IMAD.MOV.U32 R6, RZ, RZ, RZ ;  /* 0x000000ffff067224 */ /* 0x000fe400078e00ff */
[----:B------:R-:W-:-:S04]  /*03d0*/  IMAD R2, R2, R3, RZ ;  /* 0x0000000302027224 */ /* 0x000fc800078e02ff */
[----:B------:R-:W-:-:S04]  /*03e0*/  IMAD.HI.U32 R7, R7, R2, R6 ;  /* 0x0000000207077227 */ /* 0x000fc800078e0006 */
[----:B------:R-:W-:-:S04]  /*03f0*/  IMAD.MOV.U32 R2, RZ, RZ, R0 ;  /* 0x000000ffff027224 */ /* 0x000fc800078e0000 */
[----:B------:R-:W-:-:S04]  /*0400*/  IMAD.HI.U32 R7, R7, R2, RZ ;  /* 0x0000000207077227 */ /* 0x000fc800078e00ff */
[----:B------:R-:W-:-:S04]  /*0410*/  IMAD.MOV R0, RZ, RZ, -R7 ;  /* 0x000000ffff007224 */ /* 0x000fc800078e0a07 */
[----:B------:R-:W-:Y:S01]  /*0420*/  IMAD R0, R3, R0, R2 ;  /* 0x0000000003007224 */ /* 0x000fe200078e0202 */
[----:B------:R-:W-:-:S04]  /*0430*/  IADD3 R2, R129, 0xbf, RZ ;  /* 0x000000bf81027810 */ /* 0x000fc80007ffe0ff */
[----:B------:R-:W-:Y:S02]  /*0440*/  ISETP.GT.U32.AND P1, PT, R3, R0, PT ;  /* 0x000000000300720c */ /* 0x000fe40003f24070 */
[----:B------:R-:W-:-:S04]  /*0450*/  IADD3 R2, R125, -c[0x0][0x214], R2 ;  /* 0x800085007d027a10 */ /* 0x000fc80007ffe002 */
[----:B------:R-:W-:-:S04]  /*0460*/  IADD3 R2, R2, c[0x0][0x2e8], RZ ;  /* 0x0000ba0002027a10 */ /* 0x000fc80007ffe0ff */
[----:B------:R-:W-:-:S03]  /*0470*/  SHF.R.S32.HI R5, RZ, 0x1f, R2 ;  /* 0x0000001fff057819 */ /* 0x000fc60000011402 */
[----:B------:R-:W-:Y:S01]  /*0480*/  @!P1 IMAD.IADD R0, R0, 0x1, -R3 ;  /* 0x0000000100009824 */ /* 0x000fe200078e0a03 */
[----:B------:R-:W-:Y:S02]  /*0490*/  @!P1 IADD3 R7, R7, 0x1, RZ ;  /* 0x0000000107079810 */ /* 0x000fe40007ffe0ff */
[----:B------:R-:W-:Y:S02]  /*04a0*/  ISETP.NE.AND P1, PT, RZ, c[0x0][0x10], PT ;  /* 0x00000400ff007a0c */ /* 0x000fe40003f25270 */
[----:B------:R-:W-:Y:S02]  /*04b0*/  ISETP.GE.U32.AND P2, PT, R0, R3, PT ;  /* 0x000000030000720c */ /* 0x000fe40003f46070 */
[----:B------:R-:W2:Y:S01]  /*04c0*/  S2R R0, SR_CTAID.Y ;  /* 0x0000000000007919 */ /* 0x000ea20000002600 */
[----:B------:R-:W-:Y:S02]  /*04d0*/  SHF.R.S32.HI R3, RZ, 0x1f, R4 ;  /* 0x0000001fff037819 */ /* 0x000fe40000011404 */
[----:B------:R-:W-:-:S02]  /*04e0*/  LEA.HI R5, R5, R2, RZ, 0x7 ;  /* 0x0000000205057211 */ /* 0x000fc400078f38ff */
[----:B------:R-:W-:Y:S02]  /*04f0*/  LEA.HI R3, R3, R4, RZ, 0x7 ;  /* 0x0000000403037211 */ /* 0x000fe400078f38ff */
[----:B------:R-:W-:Y:S02]  /*0500*/  SHF.R.S32.HI R5, RZ, 0x7, R5 ;  /* 0x00000007ff057819 */ /* 0x000fe40000011405 */
[----:B------:R-:W-:Y:S02]  /*0510*/  SHF.R.S32.HI R3, RZ, 0x7, R3 ;  /* 0x00000007ff037819 */ /* 0x000fe40000011403 */
[----:B------:R-:W-:-:S05]  /*0520*/  @P2 IADD3 R7, R7, 0x1, RZ ;  /* 0x0000000107072810 */ /* 0x000fca0007ffe0ff */
[----:B------:R-:W-:Y:S01]  /*0530*/  @!P0 IMAD.MOV R7, RZ, RZ, -R7 ;  /* 0x000000ffff078224 */ /* 0x000fe200078e0a07 */
[----:B------:R-:W-:-:S05]  /*0540*/  @!P1 LOP3.LUT R7, RZ, c[0x0][0x10], RZ, 0x33, !PT ;  /* 0x00000400ff079a12 */ /* 0x000fca00078e33ff */
[----:B--2---:R-:W-:-:S04]  /*0550*/  IMAD R162, R7, R0, RZ ;  /* 0x0000000007a27224 */ /* 0x004fc800078e02ff */
[----:B------:R-:W-:-:S05]  /*0560*/  IMAD.IADD R2, R7, 0x1, R162 ;  /* 0x0000000107027824 */ /* 0x000fca00078e02a2 */
[----:B------:R-:W-:-:S04]  /*0570*/  IMNMX R2, R3, R2, PT ;  /* 0x0000000203027217 */ /* 0x000fc80003800200 */
[----:B------:R-:W-:-:S04]  /*0580*/  IMNMX R5, R2, R5, PT ;  /* 0x0000000502057217 */ /* 0x000fc80003800200 */
[----:B------:R-:W-:-:S13]  /*0590*/  ISETP.GE.AND P0, PT, R162, R5, PT ;  /* 0x00000005a200720c */ /* 0x000fda0003f06270 */
[----:B------:R-:W-:Y:S05]  /*05a0*/  @!P0 BRA `(.L_x_1830) ;  /* 0x0000034000008947 */ /* 0x000fea0003800000 */
[----:B-1----:R-:W-:Y:S01]  /*05b0*/  SHF.R.S32.HI R3, RZ, 0x1f, R126 ;  /* 0x0000001fff037819 */ /* 0x002fe2000001147e */
[----:B------:R-:W-:Y:S01]  /*05c0*/  IMAD R167, R0, c[0x0][0x210], R167 ;  /* 0x0000840000a77a24 */ /* 0x000fe200078e02a7 */
[----:B------:R-:W-:Y:S02]  /*05d0*/  LOP3.LUT P5, RZ, R126, 0x7, RZ, 0xc0, !PT ;  /* 0x000000077eff7812 */ /* 0x000fe400078ac0ff */
[----:B------:R-:W-:Y:S01]  /*05e0*/  LEA.HI R2, R3, R126, RZ, 0x3 ;  /* 0x0000007e03027211 */ /* 0x000fe200078f18ff */
[----:B------:R-:W-:-:S03]  /*05f0*/  IMAD R12, R167, c[0x0][0x1c0], R12 ;  /* 0x00007000a70c7a24 */ /* 0x000fc600078e020c */
[----:B------:R-:W-:Y:S01]  /*0600*/  LOP3.LUT R3, R2, 0x3ffffff8, RZ, 0xc0, !PT ;  /* 0x3ffffff802037812 */ /* 0x000fe200078ec0ff */
[----:B------:R-:W-:Y:S01]  /*0610*/  IMAD R5, R12, c[0x0][0x214], R129 ;  /* 0x000085000c057a24 */ /* 0x000fe200078e0281 */
[----:B------:R-:W-:Y:S02]  /*0620*/  SHF.R.S32.HI R0, RZ, 0x3, R2 ;  /* 0x00000003ff007819 */ /* 0x000fe40000011402 */
[----:B------:R-:W-:Y:S01]  /*0630*/  IADD3 R129, -R129, c[0x0][0x214], RZ ;  /* 0x0000850081817a10 */ /* 0x000fe20007ffe1ff */
[----:B------:R-:W-:Y:S01]  /*0640*/  IMAD.IADD R3, R126, 0x1, -R3 ;  /* 0x000000017e037824 */ /* 0x000fe200078e0a03 */
[C---:B------:R-:W-:Y:S01]  /*0650*/  IADD3 R6, R0.reuse, 0x10, RZ ;  /* 0x0000001000067810 */ /* 0x040fe20007ffe0ff */
[----:B------:R-:W-:Y:S01]  /*0660*/  IMAD R2, R5, c[0x0][0x22c], RZ ;  /* 0x00008b0005027a24 */ /* 0x000fe200078e02ff */
[----:B------:R-:W-:Y:S01]  /*0670*/  IADD3 R4, R0, 0x20, RZ ;  /* 0x0000002000047810 */ /* 0x000fe20007ffe0ff */
[----:B------:R-:W-:Y:S01]  /*0680*/  IMAD.SHL.U32 R8, R3, 0x4, RZ ;  /* 0x0000000403087824 */ /* 0x000fe200078e00ff */
[----:B------:R-:W-:-:S02]  /*0690*/  SHF.R.S32.HI R7, RZ, 0x1f, R5 ;  /* 0x0000001fff077819 */ /* 0x000fc40000011405 */
[----:B------:R-:W-:Y:S02]  /*06a0*/  IADD3 R5, P0, R5, R0, RZ ;  /* 0x0000000005057210 */ /* 0x000fe40007f1e0ff */
[--C-:B------:R-:W-:Y:S02]  /*06b0*/  SHF.R.S32.HI R9, RZ, 0x1f, R8.reuse ;  /* 0x0000001fff097819 */ /* 0x100fe40000011408 */
[-C--:B------:R-:W-:Y:S02]  /*06c0*/  ISETP.GE.OR P3, PT, R6, R129.reuse, P5 ;  /* 0x000000810600720c */ /* 0x080fe40002f66670 */
[-C--:B------:R-:W-:Y:S01]  /*06d0*/  ISETP.GE.OR P2, PT, R4, R129.reuse, P5 ;  /* 0x000000810400720c */ /* 0x080fe20002f46670 */
[C---:B------:R-:W-:Y:S01]  /*06e0*/  IMAD.WIDE R8, R0.reuse, 0x60, R8 ;  /* 0x0000006000087825 */ /* 0x040fe200078e0208 */
[C---:B------:R-:W-:Y:S02]  /*06f0*/  ISETP.GE.OR P4, PT, R0.reuse, R129, P5 ;  /* 0x000000810000720c */ /* 0x040fe40002f86670 */
[----:B------:R-:W-:-:S02]  /*0700*/  LEA.HI.X.SX32 R4, R0, R7, 0x1, P0 ;  /* 0x0000000700047211 */ /* 0x000fc400000f0eff */
[----:B------:R-:W-:Y:S02]  /*0710*/  IADD3 R0, R0, 0x30, RZ ;  /* 0x0000003000007810 */ /* 0x000fe40007ffe0ff */
[----:B------:R-:W-:Y:S02]  /*0720*/  IADD3 R3, P1, R2, R8, RZ ;  /* 0x0000000802037210 */ /* 0x000fe40007f3e0ff */
[----:B------:R-:W-:Y:S02]  /*0730*/  ISETP.GE.OR P5, PT, R0, R129, P5 ;  /* 0x000000810000720c */ /* 0x000fe40002fa6670 */
[----:B------:R-:W-:Y:S02]  /*0740*/  LEA.HI.X.SX32 R2, R2, R9, 0x1, P1 ;  /* 0x0000000902027211 */ /* 0x000fe400008f0eff */
[----:B------:R-:W-:Y:S01]  /*0750*/  LEA R8, P1, R3, c[0x0][0x1d8], 0x2 ;  /* 0x0000760003087a11 */ /* 0x000fe200078210ff */
[----:B------:R-:W-:Y:S01]  /*0760*/  @!P4 IMAD.MOV.U32 R11, RZ, RZ, -0x800000 ;  /* 0xff800000ff0bc424 */ /* 0x000fe200078e00ff */
[----:B------:R-:W-:-:S02]  /*0770*/  LEA R6, P0, R5, c[0x0][0x208], 0x2 ;  /* 0x0000820005067a11 */ /* 0x000fc400078010ff */
[----:B------:R-:W-:Y:S01]  /*0780*/  LEA.HI.X R9, R3, c[0x0][0x1dc], R2, 0x2, P1 ;  /* 0x0000770003097a11 */ /* 0x000fe200008f1402 */
[----:B------:R-:W-:Y:S01]  /*0790*/  @!P2 IMAD.MOV.U32 R3, RZ, RZ, -0x800000 ;  /* 0xff800000ff03a424 */ /* 0x000fe200078e00ff */
[----:B------:R-:W-:Y:S01]  /*07a0*/  LEA.HI.X R7, R5, c[0x0][0x20c], R4, 0x2, P0 ;  /* 0x0000830005077a11 */ /* 0x000fe200000f1404 */
[----:B------:R-:W-:Y:S02]  /*07b0*/  @!P3 IMAD.MOV.U32 R5, RZ, RZ, -0x800000 ;  /* 0xff800000ff05b424 */ /* 0x000fe400078e00ff */
[----:B------:R1:W-:Y:S04]  /*07c0*/  STG.E.128 [R8.64], RZ ;  /* 0x000000ff08007986 */ /* 0x0003e8000c101d0a */
[----:B------:R1:W-:Y:S04]  /*07d0*/  STG.E.128 [R8.64+0x80], RZ ;  /* 0x000080ff08007986 */ /* 0x0003e8000c101d0a */
        /* <DEDUP_REMOVED lines=10> */
[----:B------:R1:W-:Y:S04]  /*0880*/  @!P4 STG.E [R6.64], R11 ;  /* 0x0000000b0600c986 */ /* 0x0003e8000c10190a */
[----:B------:R1:W-:Y:S04]  /*0890*/  @!P3 STG.E [R6.64+0x40], R5 ;  /* 0x000040050600b986 */ /* 0x0003e8000c10190a */
[----:B------:R1:W-:Y:S01]  /*08a0*/  @!P2 STG.E [R6.64+0x80], R3 ;  /* 0x000080030600a986 */ /* 0x0003e2000c10190a */
[----:B------:R-:W-:Y:S05]  /*08b0*/  @P5 EXIT ;  /* 0x000000000000594d */ /* 0x000fea0003800000 */
[----:B-1----:R-:W-:-:S05]  /*08c0*/  MOV R3, 0xff800000 ;  /* 0xff80000000037802 */ /* 0x002fca0000000f00 */
[----:B------:R-:W-:Y:S01]  /*08d0*/  STG.E [R6.64+0xc0], R3 ;  /* 0x0000c00306007986 */ /* 0x000fe2000c10190a */
[----:B------:R-:W-:Y:S05]  /*08e0*/  EXIT ;  /* 0x000000000000794d */ /* 0x000fea0003800000 */
.L_x_1830:
[----:B-1----:R-:W-:Y:S01]  /*08f0*/  ISETP.NE.U32.AND P0, PT, RZ, c[0x0][0x2b8], PT ;  /* 0x0000ae00ff007a0c */ /* 0x002fe20003f05070 */
        /* <DEDUP_REMOVED lines=18> */
.L_x_1831:
        /* <DEDUP_REMOVED lines=28> */
[----:B------:R-:W-:Y:S01]  /*0be0*/  IABS R0, c[0x0][0x1c8] ;  /* 0x0000720000007a13 */ /* 0x000fe20000000000 */
[----:B------:R-:W-:Y:S01]  /*0bf0*/  IMAD.MOV.U32 R8, RZ, RZ, RZ ;  /* 0x000000ffff087224 */ /* 0x000fe200078e00ff */
[----:B------:R-:W-:Y:S02]  /*0c00*/  IADD3 R3, -R3, RZ, RZ ;  /* 0x000000ff03037210 */ /* 0x000fe40007ffe1ff */
[----:B------:R-:W1:Y:S03]  /*0c10*/  I2F.RP R10, R0 ;  /* 0x00000000000a7306 */ /* 0x000e660000209400 */
[----:B------:R-:W-:-:S05]  /*0c20*/  IMAD R4, R3, c[0x0][0x2d0], R4 ;  /* 0x0000b40003047a24 */ /* 0x000fca00078e0204 */
[----:B------:R-:W-:Y:S01]  /*0c30*/  SHF.R.S32.HI R3, RZ, 0x1f, R4 ;  /* 0x0000001fff037819 */ /* 0x000fe20000011404 */
[----:B-1----:R-:W1:Y:S02]  /*0c40*/  MUFU.RCP R9, R10 ;  /* 0x0000000a00097308 */ /* 0x002e640000001000 */
[----:B-1----:R-:W-:-:S06]  /*0c50*/  IADD3 R9, R9, 0xffffffe, RZ ;  /* 0x0ffffffe09097810 */ /* 0x002fcc0007ffe0ff */
[----:B------:R-:W1:Y:S02]  /*0c60*/  F2I.FTZ.U32.TRUNC.NTZ R9, R9 ;  /* 0x0000000900097305 */ /* 0x000e64000021f000 */
[----:B-1----:R-:W-:-:S05]  /*0c70*/  IADD3 R6, RZ, -R9, RZ ;  /* 0x80000009ff067210 */ /* 0x002fca0007ffe0ff */
[----:B------:R-:W-:Y:S01]  /*0c80*/  IMAD R7, R6, R0, RZ ;  /* 0x0000000006077224 */ /* 0x000fe200078e02ff */
[----:B------:R-:W-:-:S03]  /*0c90*/  IABS R6, R12 ;  /* 0x0000000c00067213 */ /* 0x000fc60000000000 */
[----:B------:R-:W-:-:S06]  /*0ca0*/  IMAD.HI.U32 R7, R9, R7, R8 ;  /* 0x0000000709077227 */ /* 0x000fcc00078e0008 */
[----:B------:R-:W-:-:S05]  /*0cb0*/  IMAD.HI.U32 R8, R7, R6, RZ ;  /* 0x0000000607087227 */ /* 0x000fca00078e00ff */
[----:B------:R-:W-:-:S05]  /*0cc0*/  IADD3 R7, -R8, RZ, RZ ;  /* 0x000000ff08077210 */ /* 0x000fca0007ffe1ff */
[----:B------:R-:W-:-:S05]  /*0cd0*/  IMAD R7, R0, R7, R6 ;  /* 0x0000000700077224 */ /* 0x000fca00078e0206 */
[----:B------:R-:W-:-:S13]  /*0ce0*/  ISETP.GT.U32.AND P0, PT, R0, R7, PT ;  /* 0x000000070000720c */ /* 0x000fda0003f04070 */
[----:B------:R-:W-:Y:S01]  /*0cf0*/  @!P0 IMAD.IADD R7, R7, 0x1, -R0 ;  /* 0x0000000107078824 */ /* 0x000fe200078e0a00 */
[----:B------:R-:W-:-:S04]  /*0d00*/  @!P0 IADD3 R8, R8, 0x1, RZ ;  /* 0x0000000108088810 */ /* 0x000fc80007ffe0ff */
[----:B------:R-:W-:Y:S02]  /*0d10*/  ISETP.GE.U32.AND P1, PT, R7, R0, PT ;  /* 0x000000000700720c */ /* 0x000fe40003f26070 */
[----:B------:R-:W-:-:S04]  /*0d20*/  LOP3.LUT R0, R12, c[0x0][0x1c8], RZ, 0x3c, !PT ;  /* 0x000072000c007a12 */ /* 0x000fc800078e3cff */
[----:B------:R-:W-:-:S07]  /*0d30*/  ISETP.GE.AND P0, PT, R0, RZ, PT ;  /* 0x000000ff0000720c */ /* 0x000fce0003f06270 */
[----:B------:R-:W-:Y:S02]  /*0d40*/  @P1 IADD3 R8, R8, 0x1, RZ ;  /* 0x0000000108081810 */ /* 0x000fe40007ffe0ff */
[----:B------:R-:W-:-:S04]  /*0d50*/  ISETP.NE.AND P1, PT, RZ, c[0x0][0x1c8], PT ;  /* 0x00007200ff007a0c */ /* 0x000fc80003f25270 */
[----:B------:R-:W-:-:S09]  /*0d60*/  @!P0 IMAD.MOV R8, RZ, RZ, -R8 ;  /* 0x000000ffff088224 */ /* 0x000fd200078e0a08 */
[----:B------:R-:W-:-:S04]  /*0d70*/  @!P1 LOP3.LUT R8, RZ, c[0x0][0x1c8], RZ, 0x33, !PT ;  /* 0x00007200ff089a12 */ /* 0x000fc800078e33ff */
[----:B------:R-:W-:Y:S02]  /*0d80*/  SHF.R.S32.HI R6, RZ, 0x1f, R8 ;  /* 0x0000001fff067819 */ /* 0x000fe40000011408 */
[----:B--2---:R-:W-:Y:S01]  /*0d90*/  SHF.R.S32.HI R9, RZ, 0x1f, R24 ;  /* 0x0000001fff097819 */ /* 0x004fe20000011418 */
[----:B------:R-:W-:-:S04]  /*0da0*/  IMAD.WIDE.U32 R10, R24, c[0x0][0x180], RZ ;  /* 0x00006000180a7a25 */ /* 0x000fc800078e00ff */
[C---:B------:R-:W-:Y:S02]  /*0db0*/  IMAD R7, R9.reuse, c[0x0][0x180], RZ ;  /* 0x0000600009077a24 */ /* 0x040fe400078e02ff */
[----:B------:R-:W-:Y:S02]  /*0dc0*/  IMAD R9, R9, c[0x0][0x188], RZ ;  /* 0x0000620009097a24 */ /* 0x000fe400078e02ff */
[C---:B------:R-:W-:Y:S02]  /*0dd0*/  IMAD R0, R24.reuse, c[0x0][0x184], R7 ;  /* 0x0000610018007a24 */ /* 0x040fe400078e0207 */
[----:B------:R-:W-:Y:S02]  /*0de0*/  IMAD R7, R3, c[0x0][0x198], RZ ;  /* 0x0000660003077a24 */ /* 0x000fe400078e02ff */
[----:B------:R-:W-:Y:S01]  /*0df0*/  IMAD R16, R24, c[0x0][0x18c], R9 ;  /* 0x0000630018107a24 */ /* 0x000fe200078e0209 */
[----:B------:R-:W-:Y:S01]  /*0e00*/  IADD3 R11, R11, R0, RZ ;  /* 0x000000000b0b7210 */ /* 0x000fe20007ffe0ff */
[----:B------:R-:W-:-:S02]  /*0e10*/  IMAD R7, R4, c[0x0][0x19c], R7 ;  /* 0x0000670004077a24 */ /* 0x000fc400078e0207 */
[----:B------:R-:W-:-:S04]  /*0e20*/  IMAD.WIDE.U32 R24, R24, c[0x0][0x188], RZ ;  /* 0x0000620018187a25 */ /* 0x000fc800078e00ff */
[----:B------:R-:W-:Y:S01]  /*0e30*/  IMAD.WIDE.U32 R26, R4, c[0x0][0x198], R10 ;  /* 0x00006600041a7a25 */ /* 0x000fe200078e000a */
[----:B------:R-:W-:-:S03]  /*0e40*/  IADD3 R16, R25, R16, RZ ;  /* 0x0000001019107210 */ /* 0x000fc60007ffe0ff */
[----:B------:R-:W-:Y:S02]  /*0e50*/  IMAD.IADD R27, R27, 0x1, R7 ;  /* 0x000000011b1b7824 */ /* 0x000fe400078e0207 */
[----:B------:R-:W-:Y:S02]  /*0e60*/  IMAD R7, R6, c[0x0][0x1b0], RZ ;  /* 0x00006c0006077a24 */ /* 0x000fe400078e02ff */
[----:B------:R-:W-:-:S04]  /*0e70*/  IMAD.WIDE.U32 R26, R8, c[0x0][0x1b0], R26 ;  /* 0x00006c00081a7a25 */ /* 0x000fc800078e001a */
[----:B------:R-:W-:-:S04]  /*0e80*/  IMAD R10, R8, c[0x0][0x1b4], R7 ;  /* 0x00006d00080a7a24 */ /* 0x000fc800078e0207 */
[----:B------:R-:W-:Y:S01]  /*0e90*/  IMAD.IADD R10, R27, 0x1, R10 ;  /* 0x000000011b0a7824 */ /* 0x000fe200078e020a */
[----:B------:R-:W-:Y:S05]  /*0ea0*/  BRA `(.L_x_1833) ;  /* 0x0000033000007947 */ /* 0x000fea0003800000 */
.L_x_1832:
[----:B------:R-:W-:Y:S01]  /*0eb0*/  IABS R7, c[0x0][0x1c8] ;  /* 0x0000720000077a13 */ /* 0x000fe20000000000 */
[----:B------:R-:W-:Y:S01]  /*0ec0*/  IMAD.MOV.U32 R8, RZ, RZ, RZ ;  /* 0x000000ffff087224 */ /* 0x000fe200078e00ff */
[----:B------:R-:W-:Y:S02]  /*0ed0*/  SHF.R.S32.HI R10, RZ, 0x1f, R17 ;  /* 0x0000001fff0a7819 */ /* 0x000fe40000011411 */
[----:B------:R-:W1:Y:S08]  /*0ee0*/  I2F.RP R6, R7 ;  /* 0x0000000700067306 */ /* 0x000e700000209400 */
[----:B-1----:R-:W1:Y:S02]  /*0ef0*/  MUFU.RCP R9, R6 ;  /* 0x0000000600097308 */ /* 0x002e640000001000 */
[----:B-1----:R-:W-:-:S06]  /*0f00*/  IADD3 R9, R9, 0xffffffe, RZ ;  /* 0x0ffffffe09097810 */ /* 0x002fcc0007ffe0ff */
[----:B------:R-:W1:Y:S02]  /*0f10*/  F2I.FTZ.U32.TRUNC.NTZ R9, R9 ;  /* 0x0000000900097305 */ /* 0x000e64000021f000 */
[----:B-1----:R-:W-:-:S05]  /*0f20*/  IADD3 R3, RZ, -R9, RZ ;  /* 0x80000009ff037210 */ /* 0x002fca0007ffe0ff */
[----:B------:R-:W-:Y:S01]  /*0f30*/  IMAD R4, R3, R7, RZ ;  /* 0x0000000703047224 */ /* 0x000fe200078e02ff */
[----:B------:R-:W-:-:S03]  /*0f40*/  IABS R3, R12 ;  /* 0x0000000c00037213 */ /* 0x000fc60000000000 */
[----:B------:R-:W-:-:S06]  /*0f50*/  IMAD.HI.U32 R4, R9, R4, R8 ;  /* 0x0000000409047227 */ /* 0x000fcc00078e0008 */
[----:B------:R-:W-:Y:S01]  /*0f60*/  IMAD.HI.U32 R8, R4, R3, RZ ;  /* 0x0000000304087227 */ /* 0x000fe200078e00ff */
[----:B------:R-:W-:-:S04]  /*0f70*/  LEA R4, R5, 0xffffff80, 0x7 ;  /* 0xffffff8005047811 */ /* 0x000fc800078e38ff */
[----:B------:R-:W-:Y:S02]  /*0f80*/  IADD3 R6, -R8, RZ, RZ ;  /* 0x000000ff08067210 */ /* 0x000fe40007ffe1ff */
[----:B------:R-:W-:-:S03]  /*0f90*/  IADD3 R14, P1, R17, R4, RZ ;  /* 0x00000004110e7210 */ /* 0x000fc60007f3e0ff */
[----:B------:R-:W-:Y:S01]  /*0fa0*/  IMAD R6, R7, R6, R3 ;  /* 0x0000000607067224 */ /* 0x000fe200078e0203 */
[----:B------:R-:W-:-:S04]  /*0fb0*/  SHF.R.S32.HI R3, RZ, 0x1f, R4 ;  /* 0x0000001fff037819 */ /* 0x000fc80000011404 */
[----:B------:R-:W-:Y:S02]  /*0fc0*/  ISETP.GT.U32.AND P0, PT, R7, R6, PT ;  /* 0x000000060700720c */ /* 0x000fe40003f04070 */
[C---:B------:R-:W-:Y:S01]  /*0fd0*/  IADD3.X R9, R10.reuse, R3, RZ, P1, !PT ;  /* 0x000000030a097210 */ /* 0x040fe20000ffe4ff */
[----:B------:R-:W-:-:S04]  /*0fe0*/  IMAD R10, R10, c[0x0][0x1a0], RZ ;  /* 0x000068000a0a7a24 */ /* 0x000fc800078e02ff */
[----:B------:R-:W-:Y:S02]  /*0ff0*/  IMAD R9, R9, c[0x0][0x198], RZ ;  /* 0x0000660009097a24 */ /* 0x000fe400078e02ff */
[----:B------:R-:W-:Y:S02]  /*1000*/  IMAD R10, R17, c[0x0][0x1a4], R10 ;  /* 0x00006900110a7a24 */ /* 0x000fe400078e020a */
[----:B------:R-:W-:Y:S02]  /*1010*/  IMAD R9, R14, c[0x0][0x19c], R9 ;  /* 0x000067000e097a24 */ /* 0x000fe400078e0209 */
[----:B------:R-:W-:Y:S01]  /*1020*/  @!P0 IMAD.IADD R6, R6, 0x1, -R7 ;  /* 0x0000000106068824 */ /* 0x000fe200078e0a07 */
[----:B------:R-:W-:Y:S01]  /*1030*/  @!P0 IADD3 R8, R8, 0x1, RZ ;  /* 0x0000000108088810 */ /* 0x000fe20007ffe0ff */
[----:B------:R-:W-:Y:S01]  /*1040*/  IMAD.WIDE.U32 R14, R14, c[0x0][0x198], RZ ;  /* 0x000066000e0e7a25 */ /* 0x000fe200078e00ff */
[----:B------:R-:W-:Y:S02]  /*1050*/  ISETP.NE.AND P0, PT, RZ, c[0x0][0x1c8], PT ;  /* 0x00007200ff007a0c */ /* 0x000fe40003f05270 */
[----:B------:R-:W-:Y:S01]  /*1060*/  ISETP.GE.U32.AND P2, PT, R6, R7, PT ;  /* 0x000000070600720c */ /* 0x000fe20003f46070 */
[----:B------:R-:W-:Y:S01]  /*1070*/  IMAD.IADD R15, R15, 0x1, R9 ;  /* 0x000000010f0f7824 */ /* 0x000fe200078e0209 */
[----:B------:R-:W-:Y:S01]  /*1080*/  LOP3.LUT R6, R12, c[0x0][0x1c8], RZ, 0x3c, !PT ;  /* 0x000072000c067a12 */ /* 0x000fe200078e3cff */
[----:B------:R-:W-:Y:S01]  /*1090*/  IMAD.WIDE.U32 R16, R17, c[0x0][0x1a0], RZ ;  /* 0x0000680011107a25 */ /* 0x000fe200078e00ff */
[----:B-----5:R-:W-:-:S02]  /*10a0*/  SHF.R.S32.HI R7, RZ, 0x1f, R0 ;  /* 0x0000001fff077819 */ /* 0x020fc40000011400 */
[----:B------:R-:W-:Y:S01]  /*10b0*/  ISETP.GE.AND P1, PT, R6, RZ, PT ;  /* 0x000000ff0600720c */ /* 0x000fe20003f26270 */
[----:B------:R-:W-:-:S04]  /*10c0*/  IMAD.WIDE.U32 R14, R0, c[0x0][0x180], R14 ;  /* 0x00006000000e7a25 */ /* 0x000fc800078e000e */
[C---:B------:R-:W-:Y:S02]  /*10d0*/  IMAD R9, R7.reuse, c[0x0][0x180], RZ ;  /* 0x0000600007097a24 */ /* 0x040fe400078e02ff */
[----:B------:R-:W-:Y:S01]  /*10e0*/  @P2 IADD3 R8, R8, 0x1, RZ ;  /* 0x0000000108082810 */ /* 0x000fe20007ffe0ff */
[----:B------:R-:W-:Y:S02]  /*10f0*/  IMAD R7, R7, c[0x0][0x188], RZ ;  /* 0x0000620007077a24 */ /* 0x000fe400078e02ff */
[----:B------:R-:W-:Y:S02]  /*1100*/  IMAD R9, R0, c[0x0][0x184], R9 ;  /* 0x0000610000097a24 */ /* 0x000fe400078e0209 */
[----:B------:R-:W-:Y:S01]  /*1110*/  IMAD.IADD R11, R17, 0x1, R10 ;  /* 0x00000001110b7824 */ /* 0x000fe200078e020a */
[----:B------:R-:W-:Y:S01]  /*1120*/  @!P1 IADD3 R8, -R8, RZ, RZ ;  /* 0x000000ff08089210 */ /* 0x000fe20007ffe1ff */
[----:B------:R-:W-:Y:S01]  /*1130*/  IMAD.MOV.U32 R10, RZ, RZ, R16 ;  /* 0x000000ffff0a7224 */ /* 0x000fe200078e0010 */
[----:B------:R-:W-:Y:S01]  /*1140*/  @!P0 LOP3.LUT R8, RZ, c[0x0][0x1c8], RZ, 0x33, !PT ;  /* 0x00007200ff088a12 */ /* 0x000fe200078e33ff */
[C---:B------:R-:W-:Y:S01]  /*1150*/  IMAD R16, R0.reuse, c[0x0][0x18c], R7 ;  /* 0x0000630000107a24 */ /* 0x040fe200078e0207 */
[----:B------:R-:W-:Y:S01]  /*1160*/  IADD3 R15, R15, R9, RZ ;  /* 0x000000090f0f7210 */ /* 0x000fe20007ffe0ff */
[----:B------:R-:W-:Y:S01]  /*1170*/  IMAD.WIDE.U32 R24, R0, c[0x0][0x188], R10 ;  /* 0x0000620000187a25 */ /* 0x000fe200078e000a */
[----:B------:R-:W-:-:S03]  /*1180*/  SHF.R.S32.HI R6, RZ, 0x1f, R8 ;  /* 0x0000001fff067819 */ /* 0x000fc60000011408 */
[----:B------:R-:W-:Y:S01]  /*1190*/  IMAD.WIDE.U32 R26, R8, c[0x0][0x1b0], R14 ;  /* 0x00006c00081a7a25 */ /* 0x000fe200078e000e */
[----:B------:R-:W-:-:S03]  /*11a0*/  IADD3 R16, R25, R16, RZ ;  /* 0x0000001019107210 */ /* 0x000fc60007ffe0ff */
[----:B------:R-:W-:-:S04]  /*11b0*/  IMAD R7, R6, c[0x0][0x1b0], RZ ;  /* 0x00006c0006077a24 */ /* 0x000fc800078e02ff */
[----:B------:R-:W-:-:S05]  /*11c0*/  IMAD R7, R8, c[0x0][0x1b4], R7 ;  /* 0x00006d0008077a24 */ /* 0x000fca00078e0207 */
[----:B------:R-:W-:Y:S02]  /*11d0*/  IADD3 R10, R27, R7, RZ ;  /* 0x000000071b0a7210 */ /* 0x000fe40007ffe0ff */
.L_x_1833:
        /* <DEDUP_REMOVED lines=12> */
[----:B------:R-:W-:Y:S01]  /*12a0*/  SHF.R.S32.HI R20, RZ, 0x2, R23 ;  /* 0x00000002ff147819 */ /* 0x000fe20000011417 */
[----:B------:R-:W-:Y:S01]  /*12b0*/  IMAD.IADD R30, R126, 0x1, -R7 ;  /* 0x000000017e1e7824 */ /* 0x000fe200078e0a07 */
[----:B------:R-:W-:Y:S01]  /*12c0*/  LEA.HI R19, R127, R126, RZ, 0x4 ;  /* 0x0000007e7f137211 */ /* 0x000fe200078f20ff */
[----:B------:R-:W-:Y:S01]  /*12d0*/  IMAD.SHL.U32 R13, R18, 0x40, RZ ;  /* 0x00000040120d7824 */ /* 0x000fe200078e00ff */
[----:B------:R-:W-:Y:S01]  /*12e0*/  LEA.HI R23, R23, R20, RZ, 0x1 ;  /* 0x0000001417177211 */ /* 0x000fe200078f08ff */
[----:B------:R-:W-:Y:S01]  /*12f0*/  IMAD.SHL.U32 R30, R30, 0x8, RZ ;  /* 0x000000081e1e7824 */ /* 0x000fe200078e00ff */
[----:B------:R-:W-:Y:S01]  /*1300*/  LEA.HI R127, R127, R126, RZ, 0x5 ;  /* 0x0000007e7f7f7211 */ /* 0x000fe200078f28ff */
[----:B------:R-:W-:Y:S01]  /*1310*/  ULDC.64 UR4, c[0x0][0x1a0] ;  /* 0x0000680000047ab9 */ /* 0x000fe20000000a00 */
[----:B------:R-:W-:Y:S01]  /*1320*/  LOP3.LUT R13, R13, 0xc0, RZ, 0xc0, !PT ;  /* 0x000000c00d0d7812 */ /* 0x000fe200078ec0ff */
[----:B------:R-:W-:Y:S01]  /*1330*/  USHF.L.U64.HI UR5, UR4, UR8, UR5 ;  /* 0x0000000804057299 */ /* 0x000fe20008010205 */
[----:B------:R-:W-:Y:S01]  /*1340*/  IADD3 R24, P0, R30, R24, RZ ;  /* 0x000000181e187210 */ /* 0x000fe20007f1e0ff */
[----:B------:R-:W-:Y:S01]  /*1350*/  USHF.L.U32 UR4, UR4, 0x6, URZ ;  /* 0x0000000604047899 */ /* 0x000fe2000800063f */
[----:B------:R-:W-:-:S02]  /*1360*/  SHF.R.S32.HI R31, RZ, 0x1f, R30 ;  /* 0x0000001fff1f7819 */ /* 0x000fc4000001141e */
[----:B------:R-:W-:Y:S02]  /*1370*/  LOP3.LUT R23, R23, 0x7fffffe, RZ, 0xc0, !PT ;  /* 0x07fffffe17177812 */ /* 0x000fe400078ec0ff */
[----:B------:R-:W-:Y:S01]  /*1380*/  SHF.R.S32.HI R22, RZ, 0x4, R19 ;  /* 0x00000004ff167819 */ /* 0x000fe20000011413 */
[----:B------:R-:W-:Y:S01]  /*1390*/  IMAD.X R25, R31, 0x1, R16, P0 ;  /* 0x000000011f197824 */ /* 0x000fe200000e0610 */
[----:B------:R-:W-:Y:S01]  /*13a0*/  SHF.R.S32.HI R9, RZ, 0x1f, R12 ;  /* 0x0000001fff097819 */ /* 0x000fe2000001140c */
[----:B------:R-:W-:Y:S01]  /*13b0*/  IMAD.WIDE.U32 R16, R167, c[0x0][0x178], R30 ;  /* 0x00005e00a7107a25 */ /* 0x000fe200078e001e */
[----:B------:R-:W-:Y:S02]  /*13c0*/  LOP3.LUT R0, R13, 0x18, R30, 0xf8, !PT ;  /* 0x000000180d007812 */ /* 0x000fe400078ef81e */
[----:B------:R-:W-:Y:S01]  /*13d0*/  IADD3 R26, P1, R30, R26, RZ ;  /* 0x0000001a1e1a7210 */ /* 0x000fe20007f3e0ff */
[----:B------:R-:W-:Y:S01]  /*13e0*/  IMAD.IADD R23, R20, 0x1, -R23 ;  /* 0x0000000114177824 */ /* 0x000fe200078e0a17 */
[----:B------:R-:W-:Y:S01]  /*13f0*/  SHF.R.U32.HI R13, RZ, 0x3, R13 ;  /* 0x00000003ff0d7819 */ /* 0x000fe2000001160d */
[----:B------:R-:W-:Y:S01]  /*1400*/  IMAD.IADD R17, R17, 0x1, R14 ;  /* 0x0000000111117824 */ /* 0x000fe200078e020e */
[----:B------:R-:W-:Y:S01]  /*1410*/  SHF.R.S32.HI R128, RZ, 0x5, R127 ;  /* 0x00000005ff807819 */ /* 0x000fe2000001147f */
[----:B------:R-:W-:Y:S01]  /*1420*/  IMAD R9, R9, c[0x0][0x1a8], RZ ;  /* 0x00006a0009097a24 */ /* 0x000fe200078e02ff */
[----:B------:R-:W-:Y:S01]  /*1430*/  LEA.HI R7, R19, R22, RZ, 0x1 ;  /* 0x0000001613077211 */ /* 0x000fe200078f08ff */
[----:B------:R-:W-:Y:S01]  /*1440*/  IMAD.X R27, R31, 0x1, R10, P1 ;  /* 0x000000011f1b7824 */ /* 0x000fe200008e060a */
[----:B------:R-:W-:Y:S01]  /*1450*/  LOP3.LUT R19, R19, 0xfffffff0, RZ, 0xc0, !PT ;  /* 0xfffffff013137812 */ /* 0x000fe200078ec0ff */
[----:B------:R-:W-:Y:S01]  /*1460*/  IMAD R10, R128, 0x8, R23 ;  /* 0x00000008800a7824 */ /* 0x000fe200078e0217 */
[----:B------:R-:W-:Y:S01]  /*1470*/  SHF.R.S32.HI R21, RZ, 0x1f, R20 ;  /* 0x0000001fff157819 */ /* 0x000fe20000011414 */
[----:B------:R-:W-:Y:S01]  /*1480*/  IMAD R9, R12, c[0x0][0x1ac], R9 ;  /* 0x00006b000c097a24 */ /* 0x000fe200078e0209 */
[----:B------:R-:W-:Y:S01]  /*1490*/  LOP3.LUT R13, R0, R13, RZ, 0x3c, !PT ;  /* 0x0000000d000d7212 */ /* 0x000fe200078e3cff */
[----:B------:R-:W-:Y:S01]  /*14a0*/  IMAD.IADD R19, R126, 0x1, -R19 ;  /* 0x000000017e137824 */ /* 0x000fe200078e0a13 */
[----:B------:R-:W-:Y:S01]  /*14b0*/  IADD3 R4, P0, R20, R4, RZ ;  /* 0x0000000414047210 */ /* 0x000fe20007f1e0ff */
[----:B------:R-:W-:Y:S01]  /*14c0*/  IMAD.WIDE.U32 R16, R12, c[0x0][0x1a8], R16 ;  /* 0x00006a000c107a25 */ /* 0x000fe200078e0010 */
[----:B------:R-:W-:-:S02]  /*14d0*/  LEA.HI R165, R15, R18, RZ, 0x1 ;  /* 0x000000120fa57211 */ /* 0x000fc400078f08ff */
[-C--:B------:R-:W-:Y:S01]  /*14e0*/  LEA.HI R11, R19, R19.reuse, RZ, 0x1 ;  /* 0x00000013130b7211 */ /* 0x080fe200078f08ff */
[----:B------:R-:W-:Y:S01]  /*14f0*/  IMAD.WIDE R28, R29, 0x40, R20 ;  /* 0x000000401d1c7825 */ /* 0x000fe200078e0214 */
[----:B------:R-:W-:Y:S02]  /*1500*/  LOP3.LUT R15, R15, 0xfffffff8, RZ, 0xc0, !PT ;  /* 0xfffffff80f0f7812 */ /* 0x000fe400078ec0ff */
[----:B------:R-:W-:Y:S01]  /*1510*/  LOP3.LUT R124, R11, 0x7fffffe, RZ, 0xc0, !PT ;  /* 0x07fffffe0b7c7812 */ /* 0x000fe200078ec0ff */
[----:B------:R-:W-:Y:S01]  /*1520*/  IMAD.U32 R10, R10, 0x20, R13 ;  /* 0x000000200a0a7824 */ /* 0x000fe200078e000d */
[----:B------:R-:W-:Y:S01]  /*1530*/  LOP3.LUT R165, R165, 0xfffffffe, RZ, 0xc0, !PT ;  /* 0xfffffffea5a57812 */ /* 0x000fe200078ec0ff */
[----:B------:R-:W-:Y:S01]  /*1540*/  IMAD R13, R6, c[0x0][0x1b8], RZ ;  /* 0x00006e00060d7a24 */ /* 0x000fe200078e02ff */
[----:B------:R-:W-:Y:S01]  /*1550*/  SHF.R.S32.HI R0, RZ, 0x1f, R19 ;  /* 0x0000001fff007819 */ /* 0x000fe20000011413 */
[----:B------:R-:W-:Y:S01]  /*1560*/  IMAD.X R6, R21, 0x1, R3, P0 ;  /* 0x0000000115067824 */ /* 0x000fe200000e0603 */
[----:B------:R-:W-:Y:S01]  /*1570*/  LOP3.LUT R7, R7, 0xfffffffe, RZ, 0xc0, !PT ;  /* 0xfffffffe07077812 */ /* 0x000fe200078ec0ff */
[----:B------:R-:W-:Y:S01]  /*1580*/  IMAD.IADD R17, R17, 0x1, R9 ;  /* 0x0000000111117824 */ /* 0x000fe200078e0209 */
[----:B------:R-:W-:Y:S01]  /*1590*/  LEA.HI R0, R0, R19, RZ, 0x3 ;  /* 0x0000001300007211 */ /* 0x000fe200078f18ff */
[----:B------:R-:W-:Y:S01]  /*15a0*/  IMAD R3, R21, c[0x0][0x198], RZ ;  /* 0x0000660015037a24 */ /* 0x000fe200078e02ff */
[----:B------:R-:W-:Y:S01]  /*15b0*/  SHF.R.S32.HI R175, RZ, 0x1f, R127 ;  /* 0x0000001fffaf7819 */ /* 0x000fe2000001147f */
[----:B------:R-:W-:-:S02]  /*15c0*/  IMAD R9, R29, c[0x0][0x190], RZ ;  /* 0x000064001d097a24 */ /* 0x000fc400078e02ff */
[C---:B------:R-:W-:Y:S01]  /*15d0*/  IMAD R13, R8.reuse, c[0x0][0x1bc], R13 ;  /* 0x00006f00080d7a24 */ /* 0x040fe200078e020d */
[----:B------:R-:W-:Y:S01]  /*15e0*/  LEA.HI R175, R175, R128, RZ, 0x2 ;  /* 0x00000080afaf7211 */ /* 0x000fe200078f10ff */
[----:B------:R-:W-:Y:S01]  /*15f0*/  IMAD.WIDE.U32 R24, R8, c[0x0][0x1b8], R24 ;  /* 0x00006e0008187a25 */ /* 0x000fe200078e0018 */
[--C-:B------:R-:W-:Y:S02]  /*1600*/  SHF.R.S32.HI R8, RZ, 0x1, R11.reuse ;  /* 0x00000001ff087819 */ /* 0x100fe4000001140b */
[----:B------:R-:W-:Y:S01]  /*1610*/  SHF.R.S32.HI R11, RZ, 0x1f, R11 ;  /* 0x0000001fff0b7819 */ /* 0x000fe2000001140b */
[C---:B------:R-:W-:Y:S01]  /*1620*/  IMAD R3, R20.reuse, c[0x0][0x19c], R3 ;  /* 0x0000670014037a24 */ /* 0x040fe200078e0203 */
[----:B------:R-:W-:Y:S01]  /*1630*/  LOP3.LUT R175, R175, 0xfffffffc, RZ, 0xc0, !PT ;  /* 0xfffffffcafaf7812 */ /* 0x000fe200078ec0ff */
[----:B------:R-:W-:Y:S01]  /*1640*/  IMAD.WIDE.U32 R26, R20, c[0x0][0x198], R26 ;  /* 0x00006600141a7a25 */ /* 0x000fe200078e001a */
[----:B------:R-:W-:-:S03]  /*1650*/  LEA.HI R11, R11, R8, RZ, 0x2 ;  /* 0x000000080b0b7211 */ /* 0x000fc600078f10ff */
[----:B------:R-:W-:Y:S01]  /*1660*/  IMAD R9, R28, c[0x0][0x194], R9 ;  /* 0x000065001c097a24 */ /* 0x000fe200078e0209 */
[----:B------:R-:W-:Y:S01]  /*1670*/  LEA R170, P0, R26, c[0x0][0x168], 0x1 ;  /* 0x00005a001aaa7a11 */ /* 0x000fe200078008ff */
[----:B------:R-:W-:Y:S01]  /*1680*/  IMAD.WIDE.U32 R28, R28, c[0x0][0x190], R16 ;  /* 0x000064001c1c7a25 */ /* 0x000fe200078e0010 */
[----:B------:R-:W-:-:S03]  /*1690*/  LOP3.LUT R11, R11, 0xfffffffc, RZ, 0xc0, !PT ;  /* 0xfffffffc0b0b7812 */ /* 0x000fc600078ec0ff */
[----:B------:R-:W-:Y:S01]  /*16a0*/  IMAD.IADD R25, R25, 0x1, R13 ;  /* 0x0000000119197824 */ /* 0x000fe200078e020d */
[----:B------:R-:W-:Y:S01]  /*16b0*/  LEA R12, P1, R28, c[0x0][0x160], 0x1 ;  /* 0x000058001c0c7a11 */ /* 0x000fe200078208ff */
[----:B------:R-:W-:Y:S02]  /*16c0*/  IMAD.IADD R13, R27, 0x1, R3 ;  /* 0x000000011b0d7824 */ /* 0x000fe400078e0203 */
[----:B------:R-:W-:Y:S02]  /*16d0*/  IMAD.IADD R15, R126, 0x1, -R15 ;  /* 0x000000017e0f7824 */ /* 0x000fe400078e0a0f */
[----:B------:R-:W-:Y:S01]  /*16e0*/  IMAD.IADD R9, R29, 0x1, R9 ;  /* 0x000000011d097824 */ /* 0x000fe200078e0209 */
[----:B------:R-:W-:Y:S01]  /*16f0*/  LEA.HI.X R171, R26, c[0x0][0x16c], R13, 0x1, P0 ;  /* 0x00005b001aab7a11 */ /* 0x000fe200000f0c0d */
[----:B------:R-:W-:Y:S01]  /*1700*/  IMAD.IADD R3, R8, 0x1, -R11 ;  /* 0x0000000108037824 */ /* 0x000fe200078e0a0b */
[----:B------:R-:W-:Y:S01]  /*1710*/  LEA.HI R166, R15, R15, RZ, 0x1 ;  /* 0x0000000f0fa67211 */ /* 0x000fe200078f08ff */
[----:B------:R-:W-:Y:S01]  /*1720*/  IMAD.MOV.U32 R8, RZ, RZ, c[0x0][0x194] ;  /* 0x00006500ff087624 */ /* 0x000fe200078e00ff */
[----:B------:R-:W-:Y:S01]  /*1730*/  LEA.HI.X R13, R28, c[0x0][0x164], R9, 0x1, P1 ;  /* 0x000059001c0d7a11 */ /* 0x000fe200008f0c09 */
[----:B------:R-:W-:Y:S01]  /*1740*/  IMAD.MOV.U32 R9, RZ, RZ, c[0x0][0x190] ;  /* 0x00006400ff097624 */ /* 0x000fe200078e00ff */
[----:B------:R-:W-:Y:S01]  /*1750*/  LOP3.LUT R164, R166, 0xfffffffe, RZ, 0xc0, !PT ;  /* 0xfffffffea6a47812 */ /* 0x000fe200078ec0ff */
[----:B------:R-:W-:Y:S01]  /*1760*/  IMAD.SHL.U32 R163, R10, 0x2, RZ ;  /* 0x000000020aa37824 */ /* 0x000fe200078e00ff */
[----:B------:R-:W-:Y:S01]  /*1770*/  SHF.R.S32.HI R166, RZ, 0x1, R166 ;  /* 0x00000001ffa67819 */ /* 0x000fe200000114a6 */
[----:B------:R-:W-:Y:S01]  /*1780*/  IMAD.IADD R165, R18, 0x1, -R165 ;  /* 0x0000000112a57824 */ /* 0x000fe200078e0aa5 */
[----:B------:R-:W-:Y:S01]  /*1790*/  LEA R14, P0, R9, R12, 0x6 ;  /* 0x0000000c090e7211 */ /* 0x000fe200078030ff */
[----:B------:R-:W-:Y:S01]  /*17a0*/  IMAD.IADD R164, R15, 0x1, -R164 ;  /* 0x000000010fa47824 */ /* 0x000fe200078e0aa4 */
[----:B------:R-:W-:Y:S01]  /*17b0*/  @!PT LDS RZ, [RZ] ;  /* 0x00000000fffff984 */ /* 0x000fe20000000800 */
[----:B------:R-:W-:Y:S01]  /*17c0*/  @!PT LDS RZ, [RZ] ;  /* 0x00000000fffff984 */ /* 0x000fe20000000800 */
[----:B------:R-:W-:Y:S01]  /*17d0*/  @!PT LDS RZ, [RZ] ;  /* 0x00000000fffff984 */ /* 0x000fe20000000800 */
[----:B------:R1:W-:Y:S01]  /*17e0*/  LDGSTS.E.BYPASS.LTC128B.128 [R163], [R12.64] ;  /* 0x000000000ca37fae */ /* 0x0003e2000b901d4a */
[----:B------:R-:W-:Y:S01]  /*17f0*/  IMAD.IADD R124, R19, 0x1, -R124 ;  /* 0x00000001137c7824 */ /* 0x000fe200078e0a7c */
[----:B------:R-:W-:Y:S01]  /*1800*/  LEA.HI.X R15, R9, R13, R8, 0x6, P0 ;  /* 0x0000000d090f7211 */ /* 0x000fe200000f3408 */
[----:B------:R-:W-:Y:S01]  /*1810*/  IMAD R11, R6, c[0x0][0x1a0], RZ ;  /* 0x00006800060b7a24 */ /* 0x000fe200078e02ff */
[----:B------:R-:W-:Y:S01]  /*1820*/  IADD3 R8, P0, R170, UR9, RZ ;  /* 0x00000009aa087c10 */ /* 0x000fe2000ff1e0ff */
[----:B------:R1:W-:Y:S01]  /*1830*/  LDGSTS.E.BYPASS.LTC128B.128 [R163+0x1000], [R12.64+0x40] ;  /* 0x010000400ca37fae */ /* 0x0003e2000b901d4a */
[----:B------:R-:W-:Y:S01]  /*1840*/  IMAD.WIDE.U32 R24, R4, c[0x0][0x1a0], R24 ;  /* 0x0000680004187a25 */ /* 0x000fe200078e0018 */
[----:B------:R-:W-:-:S02]  /*1850*/  LOP3.LUT P1, RZ, R3, 0x2, RZ, 0xc0, !PT ;  /* 0x0000000203ff7812 */ /* 0x000fc4000782c0ff */
[----:B------:R-:W-:Y:S01]  /*1860*/  IADD3.X R9, R171, UR7, RZ, P0, !PT ;  /* 0x00000007ab097c10 */ /* 0x000fe200087fe4ff */
[----:B------:R1:W-:Y:S01]  /*1870*/  LDGSTS.E.BYPASS.LTC128B.128 [R163+0x2000], [R12.64+0x80] ;  /* 0x020000800ca37fae */ /* 0x0003e2000b901d4a */
[----:B------:R-:W-:Y:S01]  /*1880*/  IADD3 R16, P0, R8, UR9, RZ ;  /* 0x0000000908107c10 */ /* 0x000fe2000ff1e0ff */
[----:B------:R-:W-:Y:S02]  /*1890*/  IMAD R6, R4, c[0x0][0x1a4], R11 ;  /* 0x0000690004067a24 */ /* 0x000fe400078e020b */
[----:B------:R2:W-:Y:S01]  /*18a0*/  LDGSTS.E.BYPASS.LTC128B.128 [R163+0x800], [R14.64] ;  /* 0x008000000ea37fae */ /* 0x0005e2000b901d4a */
[----:B------:R-:W-:Y:S01]  /*18b0*/  IADD3.X R17, R9, UR7, RZ, P0, !PT ;  /* 0x0000000709117c10 */ /* 0x000fe200087fe4ff */
[----:B------:R-:W-:Y:S01]  /*18c0*/  IMAD.SHL.U32 R4, R166, 0x40, RZ ;  /* 0x00000040a6047824 */ /* 0x000fe200078e00ff */
[----:B------:R-:W-:Y:S01]  /*18d0*/  IADD3 R18, P0, R16, UR9, RZ ;  /* 0x0000000910127c10 */ /* 0x000fe2000ff1e0ff */
[----:B------:R2:W-:Y:S01]  /*18e0*/  LDGSTS.E.BYPASS.LTC128B.128 [R163+0x1800], [R14.64+0x40] ;  /* 0x018000400ea37fae */ /* 0x0005e2000b901d4a */
[----:B------:R-:W-:-:S02]  /*18f0*/  IMAD.SHL.U32 R10, R165, 0x8, RZ ;  /* 0x00000008a50a7824 */ /* 0x000fc400078e00ff */
[----:B------:R-:W-:Y:S01]  /*1900*/  IADD3.X R19, R17, UR7, RZ, P0, !PT ;  /* 0x0000000711137c10 */ /* 0x000fe200087fe4ff */
[----:B------:R2:W-:Y:S01]  /*1910*/  LDGSTS.E.BYPASS.LTC128B.128 [R163+0x2800], [R14.64+0x80] ;  /* 0x028000800ea37fae */ /* 0x0005e2000b901d4a */
[----:B------:R-:W-:Y:S01]  /*1920*/  LOP3.LUT R11, R4, 0xc0, RZ, 0xc0, !PT ;  /* 0x000000c0040b7812 */ /* 0x000fe200078ec0ff */
[----:B------:R-:W-:Y:S01]  /*1930*/  IMAD.IADD R7, R22, 0x1, -R7 ;  /* 0x0000000116077824 */ /* 0x000fe200078e0a07 */
[----:B------:R-:W-:Y:S01]  /*1940*/  LEA R172, P0, R24, c[0x0][0x170], 0x1 ;  /* 0x00005c0018ac7a11 */ /* 0x000fe200078008ff */
[----:B------:R3:W-:Y:S01]  /*1950*/  LDGSTS.E.BYPASS.LTC128B.128 [R163+0x3000], [R170.64] ;  /* 0x03000000aaa37fae */ /* 0x0007e2000b901d4a */
[----:B------:R-:W-:Y:S01]  /*1960*/  SHF.R.U32.HI R4, RZ, 0x3, R11 ;  /* 0x00000003ff047819 */ /* 0x000fe2000001160b */
[----:B------:R-:W-:Y:S02]  /*1970*/  IMAD.SHL.U32 R0, R0, 0x20, RZ ;  /* 0x0000002000007824 */ /* 0x000fe400078e00ff */
[----:B------:R3:W-:Y:S01]  /*1980*/  LDGSTS.E.BYPASS.LTC128B.128 [R163+0x5000], [R170.64+0x40] ;  /* 0x05000040aaa37fae */ /* 0x0007e2000b901d4a */
[----:B------:R-:W-:-:S02]  /*1990*/  IMAD R129, R128, 0x10, R129 ;  /* 0x0000001080817824 */ /* 0x000fc400078e0281 */
[----:B------:R-:W-:Y:S01]  /*19a0*/  IMAD.IADD R175, R128, 0x1, -R175 ;  /* 0x0000000180af7824 */ /* 0x000fe200078e0aaf */
        /* <DEDUP_REMOVED lines=9> */
[----:B------:R5:W-:Y:S01]  /*1a40*/  LDGSTS.E.BYPASS.LTC128B.128 [R163+0x8800], [R18.64+0x80] ;  /* 0x0880008012a37fae */ /* 0x000be2000b901d4a */
[----:B----4-:R-:W-:-:S03]  /*1a50*/  LOP3.LUT R9, R11, 0x8, R10, 0xf8, !PT ;  /* 0x000000080b097812 */ /* 0x010fc600078ef80a */
[----:B------:R-:W0:Y:S01]  /*1a60*/  LDGDEPBAR ;  /* 0x00000000000079af */ /* 0x000e220000000000 */
[----:B------:R-:W-:Y:S02]  /*1a70*/  IMAD.IADD R11, R25, 0x1, R6 ;  /* 0x00000001190b7824 */ /* 0x000fe400078e0206 */
[----:B------:R-:W-:Y:S01]  /*1a80*/  IMAD.SHL.U32 R6, R3, 0x40, RZ ;  /* 0x0000004003067824 */ /* 0x000fe200078e00ff */
[----:B------:R-:W-:Y:S01]  /*1a90*/  LOP3.LUT R4, R9, R4, RZ, 0x3c, !PT ;  /* 0x0000000409047212 */ /* 0x000fe200078e3cff */
[C---:B------:R-:W-:Y:S01]  /*1aa0*/  IMAD.SHL.U32 R8, R7.reuse, 0x8, RZ ;  /* 0x0000000807087824 */ /* 0x040fe200078e00ff */
[----:B------:R-:W-:Y:S01]  /*1ab0*/  LEA.HI.X R173, R24, c[0x0][0x174], R11, 0x1, P0 ;  /* 0x00005d0018ad7a11 */ /* 0x000fe200000f0c0b */
[----:B------:R-:W-:Y:S01]  /*1ac0*/  IMAD R11, R7, 0x8, R164 ;  /* 0x00000008070b7824 */ /* 0x000fe200078e02a4 */
[----:B------:R-:W-:Y:S02]  /*1ad0*/  LOP3.LUT R9, R6, 0xc0, RZ, 0xc0, !PT ;  /* 0x000000c006097812 */ /* 0x000fe400078ec0ff */
[----:B------:R-:W-:Y:S01]  /*1ae0*/  LOP3.LUT R7, R0, 0xffffff00, RZ, 0xc0, !PT ;  /* 0xffffff0000077812 */ /* 0x000fe200078ec0ff */
[----:B------:R-:W-:Y:S01]  /*1af0*/  IMAD.U32 R0, R11, 0x20, R4 ;  /* 0x000000200b007824 */ /* 0x000fe200078e0004 */
[----:B------:R-:W-:Y:S01]  /*1b00*/  LOP3.LUT R6, R9, 0x8, R8, 0xf8, !PT ;  /* 0x0000000809067812 */ /* 0x000fe200078ef808 */
[----:B------:R-:W-:Y:S01]  /*1b10*/  IMAD.MOV.U32 R4, RZ, RZ, 0x20 ;  /* 0x00000020ff047424 */ /* 0x000fe200078e00ff */
[----:B------:R-:W-:Y:S01]  /*1b20*/  SHF.R.U32.HI R9, RZ, 0x3, R9 ;  /* 0x00000003ff097819 */ /* 0x000fe20000011609 */
[----:B------:R-:W-:Y:S01]  /*1b30*/  IMAD R161, R128, 0x200, R7 ;  /* 0x0000020080a17824 */ /* 0x000fe200078e0207 */
[----:B------:R-:W-:Y:S01]  /*1b40*/  IADD3 R8, P0, R172, UR4, RZ ;  /* 0x00000004ac087c10 */ /* 0x000fe2000ff1e0ff */
[----:B------:R-:W-:Y:S01]  /*1b50*/  IMAD.SHL.U32 R130, R0, 0x2, RZ ;  /* 0x0000000200827824 */ /* 0x000fe200078e00ff */
[----:B------:R-:W-:Y:S01]  /*1b60*/  LOP3.LUT R6, R6, R9, RZ, 0x3c, !PT ;  /* 0x0000000906067212 */ /* 0x000fe200078e3cff */
[----:B------:R-:W-:Y:S01]  /*1b70*/  IMAD R161, R124, 0x20, R161 ;  /* 0x000000207ca17824 */ /* 0x000fe200078e02a1 */
[----:B------:R-:W-:-:S02]  /*1b80*/  IADD3.X R9, R173, UR5, RZ, P0, !PT ;  /* 0x00000005ad097c10 */ /* 0x000fc400087fe4ff */
[----:B-1----:R-:W-:Y:S01]  /*1b90*/  IADD3 R12, P0, R8, UR4, RZ ;  /* 0x00000004080c7c10 */ /* 0x002fe2000ff1e0ff */
[----:B------:R-:W-:Y:S01]  /*1ba0*/  IMAD.IADD R161, R6, 0x1, R161 ;  /* 0x0000000106a17824 */ /* 0x000fe200078e02a1 */
[----:B------:R-:W-:-:S04]  /*1bb0*/  DEPBAR.LE SB0, 0x0 ;  /* 0x000080000000791a */ /* 0x000fc80000000000 */
[----:B------:R-:W-:Y:S01]  /*1bc0*/  BAR.SYNC.DEFER_BLOCKING 0x0 ;  /* 0x0000000000007b1d */ /* 0x000fe20000010000 */
[----:B------:R-:W-:Y:S01]  /*1bd0*/  IADD3.X R13, R9, UR5, RZ, P0, !PT ;  /* 0x00000005090d7c10 */ /* 0x000fe200087fe4ff */
[----:B------:R-:W-:Y:S01]  /*1be0*/  IMAD.SHL.U32 R161, R161, 0x2, RZ ;  /* 0x00000002a1a17824 */ /* 0x000fe200078e00ff */
[----:B------:R-:W-:Y:S02]  /*1bf0*/  IADD3 R10, P0, R12, UR4, RZ ;  /* 0x000000040c0a7c10 */ /* 0x000fe4000ff1e0ff */
[----:B------:R-:W-:Y:S02]  /*1c00*/  LEA R160, R0, 0x3000, 0x1 ;  /* 0x0000300000a07811 */ /* 0x000fe400078e08ff */
[----:B------:R-:W-:Y:S02]  /*1c10*/  IADD3.X R11, R13, UR5, RZ, P0, !PT ;  /* 0x000000050d0b7c10 */ /* 0x000fe400087fe4ff */
[----:B------:R-:W-:-:S04]  /*1c20*/  LOP3.LUT P0, RZ, R166, 0x2, RZ, 0xc0, !PT ;  /* 0x00000002a6ff7812 */ /* 0x000fc8000780c0ff */
[C---:B------:R-:W-:Y:S02]  /*1c30*/  SEL R3, R4.reuse, 0xffffffe0, !P0 ;  /* 0xffffffe004037807 */ /* 0x040fe40004000000 */
[----:B------:R-:W-:-:S03]  /*1c40*/  SEL R4, R4, 0xffffffe0, !P1 ;  /* 0xffffffe004047807 */ /* 0x000fc60004800000 */
[----:B------:R-:W-:Y:S01]  /*1c50*/  IMAD.IADD R158, R160, 0x1, R3 ;  /* 0x00000001a09e7824 */ /* 0x000fe200078e0203 */
[----:B------:R-:W-:Y:S01]  /*1c60*/  LOP3.LUT R3, R127, 0xffffffe0, RZ, 0xc0, !PT ;  /* 0xffffffe07f037812 */ /* 0x000fe200078ec0ff */
[----:B------:R-:W-:Y:S01]  /*1c70*/  IMAD.IADD R159, R161, 0x1, R4 ;  /* 0x00000001a19f7824 */ /* 0x000fe200078e0204 */
[----:B------:R-:W-:Y:S01]  /*1c80*/  @!PT LDS RZ, [RZ] ;  /* 0x00000000fffff984 */ /* 0x000fe20000000800 */
[----:B------:R-:W-:Y:S01]  /*1c90*/  @!PT LDS RZ, [RZ] ;  /* 0x00000000fffff984 */ /* 0x000fe20000000800 */
[----:B------:R-:W-:Y:S01]  /*1ca0*/  @!PT LDS RZ, [RZ] ;  /* 0x00000000fffff984 */ /* 0x000fe20000000800 */
[----:B------:R3:W-:Y:S03]  /*1cb0*/  LDGSTS.E.BYPASS.LTC128B.128 [R163+0x9000], [R172.64] ;  /* 0x09000000aca37fae */ /* 0x0007e6000b901d4a */
[----:B------:R-:W-:Y:S01]  /*1cc0*/  IMAD.IADD R3, R126, 0x1, -R3 ;  /* 0x000000017e037824 */ /* 0x000fe200078e0a03 */
[----:B------:R3:W-:Y:S04]  /*1cd0*/  LDGSTS.E.BYPASS.LTC128B.128 [R163+0xb000], [R172.64+0x40] ;  /* 0x0b000040aca37fae */ /* 0x0007e8000b901d4a */
[----:B------:R-:W-:Y:S01]  /*1ce0*/  SHF.R.S32.HI R0, RZ, 0x1f, R3 ;  /* 0x0000001fff007819 */ /* 0x000fe20000011403 */
[----:B------:R3:W-:Y:S03]  /*1cf0*/  LDGSTS.E.BYPASS.LTC128B.128 [R163+0xd000], [R172.64+0x80] ;  /* 0x0d000080aca37fae */ /* 0x0007e6000b901d4a */
[----:B------:R-:W-:Y:S01]  /*1d00*/  LEA.HI R0, R0, R3, RZ, 0x2 ;  /* 0x0000000300007211 */ /* 0x000fe200078f10ff */
[----:B------:R1:W-:Y:S01]  /*1d10*/  LDGSTS.E.BYPASS.LTC128B.128 [R163+0x9800], [R8.64] ;  /* 0x0980000008a37fae */ /* 0x0003e2000b901d4a */
[----:B------:R-:W-:-:S02]  /*1d20*/  IADD3 R3, R5, -0x1, RZ ;  /* 0xffffffff05037810 */ /* 0x000fc40007ffe0ff */
[----:B------:R-:W-:Y:S01]  /*1d30*/  SHF.R.S32.HI R174, RZ, 0x2, R0 ;  /* 0x00000002ffae7819 */ /* 0x000fe20000011400 */
[----:B------:R1:W-:Y:S01]  /*1d40*/  LDGSTS.E.BYPASS.LTC128B.128 [R163+0xb800], [R8.64+0x40] ;  /* 0x0b80004008a37fae */ /* 0x0003e2000b901d4a */
[C---:B------:R-:W-:Y:S01]  /*1d50*/  ISETP.GT.AND P0, PT, R3.reuse, R162, PT ;  /* 0x000000a20300720c */ /* 0x040fe20003f04270 */
[----:B------:R-:W-:Y:S02]  /*1d60*/  IMAD.SHL.U32 R0, R3, 0x80, RZ ;  /* 0x0000008003007824 */ /* 0x000fe400078e00ff */
        /* <DEDUP_REMOVED lines=8> */
[----:B------:R-:W4:Y:S04]  /*1df0*/  LDSM.16.M88.4 R72, [R130+0x3000] ;  /* 0x003000008248783b */ /* 0x000f280000000200 */
[----:B------:R-:W3:Y:S04]  /*1e00*/  LDSM.16.M88.4 R64, [R130+0x3400] ;  /* 0x003400008240783b */ /* 0x000ee80000000200 */
[----:B------:R-:W3:Y:S04]  /*1e10*/  LDSM.16.M88.4 R56, [R130+0x3800] ;  /* 0x003800008238783b */ /* 0x000ee80000000200 */
[----:B------:R-:W3:Y:S04]  /*1e20*/  LDSM.16.M88.4 R48, [R130+0x3c00] ;  /* 0x003c00008230783b */ /* 0x000ee80000000200 */
[----:B------:R-:W3:Y:S04]  /*1e30*/  LDSM.16.M88.4 R40, [R130+0x4000] ;  /* 0x004000008228783b */ /* 0x000ee80000000200 */
[----:B------:R-:W3:Y:S04]  /*1e40*/  LDSM.16.M88.4 R32, [R130+0x4400] ;  /* 0x004400008220783b */ /* 0x000ee80000000200 */
[----:B------:R-:W3:Y:S04]  /*1e50*/  LDSM.16.M88.4 R24, [R130+0x4800] ;  /* 0x004800008218783b */ /* 0x000ee80000000200 */
[----:B--2---:R-:W2:Y:S04]  /*1e60*/  LDSM.16.M88.4 R12, [R130+0x4c00] ;  /* 0x004c0000820c783b */ /* 0x004ea80000000200 */
[----:B------:R-:W-:Y:S04]  /*1e70*/  LDSM.16.M88.4 R80, [R159] ;  /* 0x000000009f50783b */ /* 0x000fe80000000200 */
[----:B-1----:R-:W1:Y:S01]  /*1e80*/  LDSM.16.M88.4 R8, [R158+0x800] ;  /* 0x000800009e08783b */ /* 0x002e620000000200 */
[C---:B----4-:R-:W-:Y:S03]  /*1e90*/  HMMA.16816.F32.BF16 R76, R108.reuse, R72, RZ ;  /* 0x000000486c4c723c */ /* 0x050fe600000418ff */
[----:B------:R-:W4:Y:S04]  /*1ea0*/  LDSM.16.M88.4 R20, [R158] ;  /* 0x000000009e14783b */ /* 0x000f280000000200 */
[----:B-----5:R-:W5:Y:S01]  /*1eb0*/  LDSM.16.M88.4 R16, [R158+0x400] ;  /* 0x000400009e10783b */ /* 0x020f620000000200 */
        /* <DEDUP_REMOVED lines=13> */
[----:B------:R-:W0:Y:S05]  /*1f90*/  LDGDEPBAR ;  /* 0x00000000000079af */ /* 0x000e2a0000000000 */
        /* <DEDUP_REMOVED lines=8> */
[C---:B--2---:R-:W-:Y:S08]  /*2020*/  HMMA.16816.F32.BF16 R112, R108.reuse, R12, RZ ;  /* 0x0000000c6c70723c */ /* 0x044ff000000418ff */
[----:B------:R-:W-:Y:S01]  /*2030*/  HMMA.16816.F32.BF16 R108, R108, R14, RZ ;  /* 0x0000000e6c6c723c */ /* 0x000fe200000418ff */
[----:B------:R-:W2:Y:S07]  /*2040*/  LDSM.16.M88.4 R12, [R158+0x1000] ;  /* 0x001000009e0c783b */ /* 0x000eae0000000200 */
[C---:B-1----:R-:W-:Y:S08]  /*2050*/  HMMA.16816.F32.BF16 R60, R80.reuse, R8, R60 ;  /* 0x00000008503c723c */ /* 0x042ff0000004183c */
[C---:B------:R-:W-:Y:S01]  /*2060*/  HMMA.16816.F32.BF16 R56, R80.reuse, R10, R56 ;  /* 0x0000000a5038723c */ /* 0x040fe20000041838 */
[----:B------:R-:W-:Y:S07]  /*2070*/  LDSM.16.M88.4 R8, [R161+0x1000] ;  /* 0x00100000a108783b */ /* 0x000fee0000000200 */
[C---:B----4-:R-:W-:Y:S08]  /*2080*/  HMMA.16816.F32.BF16 R76, R80.reuse, R20, R76 ;  /* 0x00000014504c723c */ /* 0x050ff0000004184c */
[C---:B------:R-:W-:Y:S01]  /*2090*/  HMMA.16816.F32.BF16 R72, R80.reuse, R22, R72 ;  /* 0x000000165048723c */ /* 0x040fe20000041848 */
[----:B------:R-:W-:Y:S07]  /*20a0*/  LDSM.16.M88.4 R20, [R130+0x5000] ;  /* 0x005000008214783b */ /* 0x000fee0000000200 */
[C---:B-----5:R-:W-:Y:S08]  /*20b0*/  HMMA.16816.F32.BF16 R68, R80.reuse, R16, R68 ;  /* 0x000000105044723c */ /* 0x060ff00000041844 */
[C---:B--2---:R-:W-:Y:S08]  /*20c0*/  HMMA.16816.F32.BF16 R44, R80.reuse, R12, R44 ;  /* 0x0000000c502c723c */ /* 0x044ff0000004182c */
[C---:B------:R-:W-:Y:S01]  /*20d0*/  HMMA.16816.F32.BF16 R40, R80.reuse, R14, R40 ;  /* 0x0000000e5028723c */ /* 0x040fe20000041828 */
[----:B------:R-:W1:Y:S07]  /*20e0*/  LDSM.16.M88.4 R12, [R130+0x5800] ;  /* 0x00580000820c783b */ /* 0x000e6e0000000200 */
[C---:B------:R-:W-:Y:S01]  /*20f0*/  HMMA.16816.F32.BF16 R64, R80.reuse, R18, R64 ;  /* 0x000000125040723c */ /* 0x040fe20000041840 */
[----:B------:R-:W2:Y:S07]  /*2100*/  LDSM.16.M88.4 R16, [R130+0x5400] ;  /* 0x005400008210783b */ /* 0x000eae0000000200 */
[C---:B------:R-:W-:Y:S08]  /*2110*/  HMMA.16816.F32.BF16 R52, R80.reuse, R96, R52 ;  /* 0x000000605034723c */ /* 0x040ff00000041834 */
[C---:B------:R-:W-:Y:S01]  /*2120*/  HMMA.16816.F32.BF16 R48, R80.reuse, R98, R48 ;  /* 0x000000625030723c */ /* 0x040fe20000041830 */
[----:B------:R-:W3:Y:S07]  /*2130*/  LDSM.16.M88.4 R96, [R130+0x6800] ;  /* 0x006800008260783b */ /* 0x000eee0000000200 */
[C---:B------:R-:W-:Y:S08]  /*2140*/  HMMA.16816.F32.BF16 R36, R80.reuse, R92, R36 ;  /* 0x0000005c5024723c */ /* 0x040ff00000041824 */
[C---:B------:R-:W-:Y:S01]  /*2150*/  HMMA.16816.F32.BF16 R32, R80.reuse, R94, R32 ;  /* 0x0000005e5020723c */ /* 0x040fe20000041820 */
[----:B------:R-:W4:Y:S07]  /*2160*/  LDSM.16.M88.4 R92, [R130+0x6c00] ;  /* 0x006c0000825c783b */ /* 0x000f2e0000000200 */
[C---:B------:R-:W-:Y:S08]  /*2170*/  HMMA.16816.F32.BF16 R28, R80.reuse, R88, R28 ;  /* 0x00000058501c723c */ /* 0x040ff0000004181c */
[C---:B------:R-:W-:Y:S01]  /*2180*/  HMMA.16816.F32.BF16 R24, R80.reuse, R90, R24 ;  /* 0x0000005a5018723c */ /* 0x040fe20000041818 */
[----:B------:R-:W-:Y:S07]  /*2190*/  LDSM.16.M88.4 R88, [R158+0x2000] ;  /* 0x002000009e58783b */ /* 0x000fee0000000200 */
[C---:B------:R-:W-:Y:S08]  /*21a0*/  HMMA.16816.F32.BF16 R112, R80.reuse, R84, R112 ;  /* 0x000000545070723c */ /* 0x040ff00000041870 */
[----:B------:R-:W-:Y:S01]  /*21b0*/  HMMA.16816.F32.BF16 R108, R80, R86, R108 ;  /* 0x00000056506c723c */ /* 0x000fe2000004186c */
[----:B------:R-:W-:Y:S04]  /*21c0*/  LDSM.16.M88.4 R80, [R158+0x2800] ;  /* 0x002800009e50783b */ /* 0x000fe80000000200 */
[----:B------:R-:W-:Y:S03]  /*21d0*/  LDSM.16.M88.4 R84, [R158+0x2400] ;  /* 0x002400009e54783b */ /* 0x000fe60000000200 */
        /* <DEDUP_REMOVED lines=8> */
[----:B------:R-:W5:Y:S07]  /*2260*/  LDSM.16.M88.4 R20, [R158+0x2c00] ;  /* 0x002c00009e14783b */ /* 0x000f6e0000000200 */
        /* <DEDUP_REMOVED lines=13> */
[----:B------:R-:W-:Y:S01]  /*2340*/  HMMA.16816.F32.BF16 R108, R8, R94, R108 ;  /* 0x0000005e086c723c */ /* 0x000fe2000004186c */
[----:B------:R-:W2:Y:S04]  /*2350*/  LDSM.16.M88.4 R8, [R158+0x3800] ;  /* 0x003800009e08783b */ /* 0x000ea80000000200 */
        /* <DEDUP_REMOVED lines=9> */
[----:B------:R-:W3:Y:S07]  /*23f0*/  LDSM.16.M88.4 R80, [R130+0x8800] ;  /* 0x008800008250783b */ /* 0x000eee0000000200 */
[C---:B-----5:R-:W-:Y:S08]  /*2400*/  HMMA.16816.F32.BF16 R52, R120.reuse, R20, R52 ;  /* 0x000000147834723c */ /* 0x060ff00000041834 */
[C---:B------:R-:W-:Y:S01]  /*2410*/  HMMA.16816.F32.BF16 R48, R120.reuse, R22, R48 ;  /* 0x000000167830723c */ /* 0x040fe20000041830 */
[----:B------:R-:W-:Y:S07]  /*2420*/  LDSM.16.M88.4 R20, [R158+0x4000] ;  /* 0x004000009e14783b */ /* 0x000fee0000000200 */
[C---:B--2---:R-:W-:Y:S08]  /*2430*/  HMMA.16816.F32.BF16 R28, R120.reuse, R8, R28 ;  /* 0x00000008781c723c */ /* 0x044ff0000004181c */
        /* <DEDUP_REMOVED lines=8> */
[----:B-1----:R-:W-:Y:S08]  /*24c0*/  HMMA.16816.F32.BF16 R76, R12, R104, R76 ;  /* 0x000000680c4c723c */ /* 0x002ff0000004184c */
[----:B------:R-:W-:Y:S08]  /*24d0*/  HMMA.16816.F32.BF16 R112, R120, R116, R112 ;  /* 0x000000747870723c */ /* 0x000ff00000041870 */
[----:B------:R-:W-:Y:S08]  /*24e0*/  HMMA.16816.F32.BF16 R72, R12, R106, R72 ;  /* 0x0000006a0c48723c */ /* 0x000ff00000041848 */
[----:B------:R-:W-:Y:S08]  /*24f0*/  HMMA.16816.F32.BF16 R108, R120, R118, R108 ;  /* 0x00000076786c723c */ /* 0x000ff0000004186c */
[C---:B------:R-:W-:Y:S07]  /*2500*/  HMMA.16816.F32.BF16 R52, R12.reuse, R92, R52 ;  /* 0x0000005c0c34723c */ /* 0x040fee0000041834 */
[----:B------:R-:W-:Y:S01]  /*2510*/  IADD3 R92, R129, 0x1, R174 ;  /* 0x00000001815c7810 */ /* 0x000fe20007ffe0ae */
[----:B---3--:R-:W-:Y:S03]  /*2520*/  HMMA.16816.F32.BF16 R28, R12, R80, R28 ;  /* 0x000000500c1c723c */ /* 0x008fe6000004181c */
[----:B------:R-:W-:-:S04]  /*2530*/  IADD3 R92, R125, -c[0x0][0x214], R92 ;  /* 0x800085007d5c7a10 */ /* 0x000fc80007ffe05c */
[----:B------:R-:W-:Y:S01]  /*2540*/  IADD3 R92, R92, c[0x0][0x2e8], RZ ;  /* 0x0000ba005c5c7a10 */ /* 0x000fe20007ffe0ff */
[----:B------:R-:W-:Y:S01]  /*2550*/  HMMA.16816.F32.BF16 R24, R12, R82, R24 ;  /* 0x000000520c18723c */ /* 0x000fe20000041818 */
[----:B------:R-:W1:Y:S07]  /*2560*/  LDSM.16.M88.4 R80, [R158+0x4400] ;  /* 0x004400009e50783b */ /* 0x000e6e0000000200 */
[----:B--2---:R-:W-:Y:S08]  /*2570*/  HMMA.16816.F32.BF16 R76, R8, R20, R76 ;  /* 0x00000014084c723c */ /* 0x004ff0000004184c */
[----:B----4-:R-:W-:Y:S07]  /*2580*/  HMMA.16816.F32.BF16 R112, R12, R16, R112 ;  /* 0x000000100c70723c */ /* 0x010fee0000041870 */
[----:B------:R-:W-:Y:S01]  /*2590*/  IMAD.SHL.U32 R17, R126, 0x2, RZ ;  /* 0x000000027e117824 */ /* 0x000fe200078e00ff */
[----:B------:R-:W-:Y:S01]  /*25a0*/  HMMA.16816.F32.BF16 R72, R8, R22, R72 ;  /* 0x000000160848723c */ /* 0x000fe20000041848 */
[----:B------:R-:W2:Y:S03]  /*25b0*/  LDSM.16.M88.4 R20, [R158+0x4800] ;  /* 0x004800009e14783b */ /* 0x000ea60000000200 */
[----:B------:R-:W-:-:S04]  /*25c0*/  LOP3.LUT R3, R0, 0x6, R17, 0xf8, !PT ;  /* 0x0000000600037812 */ /* 0x000fc800078ef811 */
[----:B------:R-:W-:Y:S01]  /*25d0*/  HMMA.16816.F32.BF16 R40, R12, R90, R40 ;  /* 0x0000005a0c28723c */ /* 0x000fe20000041828 */
[----:B------:R-:W-:-:S06]  /*25e0*/  LOP3.LUT R17, R3, 0x9, RZ, 0xfc, !PT ;  /* 0x0000000903117812 */ /* 0x000fcc00078efcff */
[C---:B------:R-:W-:Y:S01]  /*25f0*/  IADD3 R90, R92.reuse, 0x8, RZ ;  /* 0x000000085c5a7810 */ /* 0x040fe20007ffe0ff */
[----:B------:R-:W-:Y:S01]  /*2600*/  HMMA.16816.F32.BF16 R68, R12, R100, R68 ;  /* 0x000000640c44723c */ /* 0x000fe20000041844 */
[-C--:B------:R-:W-:Y:S02]  /*2610*/  IMNMX R92, R92, R125.reuse, PT ;  /* 0x0000007d5c5c7217 */ /* 0x080fe40003800200 */
[----:B------:R-:W-:Y:S02]  /*2620*/  IMNMX R90, R90, R125, PT ;  /* 0x0000007d5a5a7217 */ /* 0x000fe40003800200 */
[----:B------:R-:W-:-:S03]  /*2630*/  ISETP.GE.AND P1, PT, R17, R92, PT ;  /* 0x0000005c1100720c */ /* 0x000fc60003f26270 */
[C---:B------:R-:W-:Y:S08]  /*2640*/  HMMA.16816.F32.BF16 R64, R12.reuse, R102, R64 ;  /* 0x000000660c40723c */ /* 0x040ff00000041840 */
[C---:B------:R-:W-:Y:S08]  /*2650*/  HMMA.16816.F32.BF16 R60, R12.reuse, R96, R60 ;  /* 0x000000600c3c723c */ /* 0x040ff0000004183c */
[C---:B------:R-:W-:Y:S08]  /*2660*/  HMMA.16816.F32.BF16 R56, R12.reuse, R98, R56 ;  /* 0x000000620c38723c */ /* 0x040ff00000041838 */
[C---:B------:R-:W-:Y:S08]  /*2670*/  HMMA.16816.F32.BF16 R48, R12.reuse, R94, R48 ;  /* 0x0000005e0c30723c */ /* 0x040ff00000041830 */
[C---:B------:R-:W-:Y:S08]  /*2680*/  HMMA.16816.F32.BF16 R44, R12.reuse, R88, R44 ;  /* 0x000000580c2c723c */ /* 0x040ff0000004182c */
[C---:B-----5:R-:W-:Y:S07]  /*2690*/  HMMA.16816.F32.BF16 R36, R12.reuse, R84, R36 ;  /* 0x000000540c24723c */ /* 0x060fee0000041824 */
[----:B------:R-:W-:Y:S01]  /*26a0*/  IMAD R85, R124, 0x20, R7 ;  /* 0x000000207c557824 */ /* 0x000fe200078e0207 */
[----:B------:R-:W-:Y:S01]  /*26b0*/  HMMA.16816.F32.BF16 R32, R12, R86, R32 ;  /* 0x000000560c20723c */ /* 0x000fe20000041820 */
[----:B------:R-:W-:-:S04]  /*26c0*/  LOP3.LUT R7, R3, 0x8, RZ, 0xfc, !PT ;  /* 0x0000000803077812 */ /* 0x000fc800078efcff */
[----:B------:R-:W-:Y:S02]  /*26d0*/  ISETP.GE.AND P5, PT, R7, R90, PT ;  /* 0x0000005a0700720c */ /* 0x000fe40003fa6270 */
[----:B------:R-:W-:Y:S01]  /*26e0*/  FSEL R87, R73, -INF , !P1 ;  /* 0xff80000049577808 */ /* 0x000fe20004800000 */
[----:B------:R-:W-:Y:S01]  /*26f0*/  HMMA.16816.F32.BF16 R108, R12, R18, R108 ;  /* 0x000000120c6c723c */ /* 0x000fe2000004186c */
[----:B------:R-:W-:Y:S02]  /*2700*/  FSEL R74, R74, -INF , !P5 ;  /* 0xff8000004a4a7808 */ /* 0x000fe40006800000 */
[-C--:B------:R-:W-:Y:S02]  /*2710*/  ISETP.GE.AND P3, PT, R7, R92.reuse, PT ;  /* 0x0000005c0700720c */ /* 0x080fe40003f66270 */
[C---:B------:R-:W-:Y:S02]  /*2720*/  LOP3.LUT R7, R3.reuse, 0x10, RZ, 0xfc, !PT ;  /* 0x0000001003077812 */ /* 0x040fe400078efcff */
[----:B------:R-:W-:Y:S01]  /*2730*/  LOP3.LUT R13, R3, 0x1, RZ, 0xfc, !PT ;  /* 0x00000001030d7812 */ /* 0x000fe200078efcff */
[----:B-1----:R-:W-:Y:S03]  /*2740*/  HMMA.16816.F32.BF16 R68, R8, R80, R68 ;  /* 0x000000500844723c */ /* 0x002fe60000041844 */
[----:B------:R-:W-:-:S02]  /*2750*/  ISETP.GE.AND P4, PT, R13, R92, PT ;  /* 0x0000005c0d00720c */ /* 0x000fc40003f86270 */
[-C--:B------:R-:W-:Y:S02]  /*2760*/  ISETP.GE.AND P2, PT, R13, R90.reuse, PT ;  /* 0x0000005a0d00720c */ /* 0x080fe40003f46270 */
[----:B------:R-:W1:Y:S01]  /*2770*/  LDSM.16.M88.4 R12, [R158+0x4c00] ;  /* 0x004c00009e0c783b */ /* 0x000e620000000200 */
[----:B------:R-:W-:Y:S01]  /*2780*/  FSEL R77, R77, -INF , !P4 ;  /* 0xff8000004d4d7808 */ /* 0x000fe20006000000 */
[C---:B------:R-:W-:Y:S01]  /*2790*/  HMMA.16816.F32.BF16 R64, R8.reuse, R82, R64 ;  /* 0x000000520840723c */ /* 0x040fe20000041840 */
[----:B------:R-:W-:Y:S02]  /*27a0*/  ISETP.GE.AND P4, PT, R17, R90, PT ;  /* 0x0000005a1100720c */ /* 0x000fe40003f86270 */
[----:B------:R-:W-:Y:S02]  /*27b0*/  LOP3.LUT R17, R3, 0x11, RZ, 0xfc, !PT ;  /* 0x0000001103117812 */ /* 0x000fe400078efcff */
[----:B------:R-:W-:Y:S02]  /*27c0*/  FSEL R84, R79, -INF , !P2 ;  /* 0xff8000004f547808 */ /* 0x000fe40005000000 */
[C---:B------:R-:W-:Y:S01]  /*27d0*/  ISETP.GE.AND P5, PT, R17.reuse, R92, PT ;  /* 0x0000005c1100720c */ /* 0x040fe20003fa6270 */
[----:B--2---:R-:W-:Y:S01]  /*27e0*/  HMMA.16816.F32.BF16 R60, R8, R20, R60 ;  /* 0x00000014083c723c */ /* 0x004fe2000004183c */
[----:B------:R-:W-:-:S02]  /*27f0*/  ISETP.GE.AND P1, PT, R17, R90, PT ;  /* 0x0000005a1100720c */ /* 0x000fc40003f26270 */
[----:B------:R-:W2:Y:S01]  /*2800*/  LDSM.16.M88.4 R16, [R158+0x5000] ;  /* 0x005000009e10783b */ /* 0x000ea20000000200 */
[----:B------:R-:W-:Y:S02]  /*2810*/  FSEL R79, R72, -INF , !P3 ;  /* 0xff800000484f7808 */ /* 0x000fe40005800000 */
[C---:B------:R-:W-:Y:S02]  /*2820*/  ISETP.GE.AND P2, PT, R7.reuse, R92, PT ;  /* 0x0000005c0700720c */ /* 0x040fe40003f46270 */
[----:B------:R-:W-:Y:S01]  /*2830*/  HMMA.16816.F32.BF16 R56, R8, R22, R56 ;  /* 0x000000160838723c */ /* 0x000fe20000041838 */
[----:B------:R-:W-:Y:S02]  /*2840*/  ISETP.GE.AND P3, PT, R7, R90, PT ;  /* 0x0000005a0700720c */ /* 0x000fe40003f66270 */
[C---:B------:R-:W-:Y:S02]  /*2850*/  LOP3.LUT R7, R3.reuse, 0x18, RZ, 0xfc, !PT ;  /* 0x0000001803077812 */ /* 0x040fe400078efcff */
[----:B------:R-:W-:-:S02]  /*2860*/  LOP3.LUT R21, R3, 0x19, RZ, 0xfc, !PT ;  /* 0x0000001903157812 */ /* 0x000fc400078efcff */
[----:B------:R-:W-:Y:S02]  /*2870*/  FSEL R86, R75, -INF , !P4 ;  /* 0xff8000004b567808 */ /* 0x000fe40006000000 */
[----:B------:R-:W-:Y:S02]  /*2880*/  FSEL R83, R68, -INF , !P2 ;  /* 0xff80000044537808 */ /* 0x000fe40005000000 */
[----:B------:R-:W-:Y:S02]  /*2890*/  FSEL R72, R70, -INF , !P3 ;  /* 0xff80000046487808 */ /* 0x000fe40005800000 */
[----:B------:R-:W-:Y:S02]  /*28a0*/  FSEL R75, R69, -INF , !P5 ;  /* 0xff800000454b7808 */ /* 0x000fe40006800000 */
[C---:B------:R-:W-:Y:S02]  /*28b0*/  ISETP.GE.AND P4, PT, R7.reuse, R92, PT ;  /* 0x0000005c0700720c */ /* 0x040fe40003f86270 */
[----:B------:R-:W-:-:S02]  /*28c0*/  ISETP.GE.AND P2, PT, R7, R90, PT ;  /* 0x0000005a0700720c */ /* 0x000fc40003f46270 */
[C---:B------:R-:W-:Y:S02]  /*28d0*/  ISETP.GE.AND P3, PT, R21.reuse, R92, PT ;  /* 0x0000005c1500720c */ /* 0x040fe40003f66270 */
[----:B------:R-:W-:Y:S01]  /*28e0*/  ISETP.GE.AND P5, PT, R21, R90, PT ;  /* 0x0000005a1500720c */ /* 0x000fe20003fa6270 */
[C---:B-1----:R-:W-:Y:S01]  /*28f0*/  HMMA.16816.F32.BF16 R52, R8.reuse, R12, R52 ;  /* 0x0000000c0834723c */ /* 0x042fe20000041834 */
[C---:B------:R-:W-:Y:S02]  /*2900*/  LOP3.LUT R7, R3.reuse, 0x20, RZ, 0xfc, !PT ;  /* 0x0000002003077812 */ /* 0x040fe400078efcff */
[----:B------:R-:W-:Y:S02]  /*2910*/  LOP3.LUT R21, R3, 0x21, RZ, 0xfc, !PT ;  /* 0x0000002103157812 */ /* 0x000fe400078efcff */
[----:B------:R-:W-:Y:S02]  /*2920*/  FSEL R82, R71, -INF , !P1 ;  /* 0xff80000047527808 */ /* 0x000fe40004800000 */
[----:B------:R-:W-:Y:S01]  /*2930*/  FSEL R81, R64, -INF , !P4 ;  /* 0xff80000040517808 */ /* 0x000fe20006000000 */
[----:B------:R-:W-:Y:S01]  /*2940*/  HMMA.16816.F32.BF16 R48, R8, R14, R48 ;  /* 0x0000000e0830723c */ /* 0x000fe20000041830 */
[----:B------:R-:W-:-:S02]  /*2950*/  FSEL R80, R66, -INF , !P2 ;  /* 0xff80000042507808 */ /* 0x000fc40005000000 */
[C---:B------:R-:W-:Y:S02]  /*2960*/  ISETP.GE.AND P1, PT, R7.reuse, R92, PT ;  /* 0x0000005c0700720c */ /* 0x040fe40003f26270 */
[----:B------:R-:W-:Y:S02]  /*2970*/  ISETP.GE.AND P4, PT, R7, R90, PT ;  /* 0x0000005a0700720c */ /* 0x000fe40003f86270 */
[----:B------:R-:W-:Y:S01]  /*2980*/  ISETP.GE.AND P2, PT, R21, R92, PT ;  /* 0x0000005c1500720c */ /* 0x000fe20003f46270 */
[----:B--2---:R-:W-:Y:S01]  /*2990*/  HMMA.16816.F32.BF16 R44, R8, R16, R44 ;  /* 0x00000010082c723c */ /* 0x004fe2000004182c */
[C---:B------:R-:W-:Y:S02]  /*29a0*/  LOP3.LUT R7, R3.reuse, 0x28, RZ, 0xfc, !PT ;  /* 0x0000002803077812 */ /* 0x040fe400078efcff */
[----:B------:R-:W-:Y:S02]  /*29b0*/  LOP3.LUT R13, R3, 0x29, RZ, 0xfc, !PT ;  /* 0x00000029030d7812 */ /* 0x000fe400078efcff */
[----:B------:R-:W-:-:S02]  /*29c0*/  FSEL R73, R65, -INF , !P3 ;  /* 0xff80000041497808 */ /* 0x000fc40005800000 */
[----:B------:R-:W-:Y:S01]  /*29d0*/  FSEL R88, R67, -INF , !P5 ;  /* 0xff80000043587808 */ /* 0x000fe20006800000 */
[----:B------:R-:W-:Y:S01]  /*29e0*/  HMMA.16816.F32.BF16 R40, R8, R18, R40 ;  /* 0x000000120828723c */ /* 0x000fe20000041828 */
[----:B------:R-:W-:Y:S02]  /*29f0*/  FSEL R145, R60, -INF , !P1 ;  /* 0xff8000003c917808 */ /* 0x000fe40004800000 */
[----:B------:R-:W-:Y:S02]  /*2a00*/  FSEL R146, R62, -INF , !P4 ;  /* 0xff8000003e927808 */ /* 0x000fe40006000000 */
[----:B------:R-:W-:Y:S02]  /*2a10*/  FSEL R141, R61, -INF , !P2 ;  /* 0xff8000003d8d7808 */ /* 0x000fe40005000000 */
[----:B------:R-:W-:Y:S02]  /*2a20*/  ISETP.GE.AND P3, PT, R21, R90, PT ;  /* 0x0000005a1500720c */ /* 0x000fe40003f66270 */
[C---:B------:R-:W-:Y:S01]  /*2a30*/  ISETP.GE.AND P5, PT, R7.reuse, R92, PT ;  /* 0x0000005c0700720c */ /* 0x040fe20003fa6270 */
[----:B------:R-:W1:Y:S01]  /*2a40*/  LDSM.16.M88.4 R20, [R158+0x5400] ;  /* 0x005400009e14783b */ /* 0x000e620000000200 */
[----:B------:R-:W-:-:S02]  /*2a50*/  ISETP.GE.AND P1, PT, R7, R90, PT ;  /* 0x0000005a0700720c */ /* 0x000fc40003f26270 */
[C---:B------:R-:W-:Y:S02]  /*2a60*/  ISETP.GE.AND P4, PT, R13.reuse, R92, PT ;  /* 0x0000005c0d00720c */ /* 0x040fe40003f86270 */
[----:B------:R-:W-:Y:S02]  /*2a70*/  ISETP.GE.AND P2, PT, R13, R90, PT ;  /* 0x0000005a0d00720c */ /* 0x000fe40003f46270 */
[C---:B------:R-:W-:Y:S02]  /*2a80*/  LOP3.LUT R7, R3.reuse, 0x30, RZ, 0xfc, !PT ;  /* 0x0000003003077812 */ /* 0x040fe400078efcff */
[----:B------:R-:W-:Y:S02]  /*2a90*/  LOP3.LUT R13, R3, 0x31, RZ, 0xfc, !PT ;  /* 0x00000031030d7812 */ /* 0x000fe400078efcff */
[----:B------:R-:W-:Y:S02]  /*2aa0*/  FSEL R116, R63, -INF , !P3 ;  /* 0xff8000003f747808 */ /* 0x000fe40005800000 */
[----:B------:R-:W-:-:S02]  /*2ab0*/  FSEL R143, R56, -INF , !P5 ;  /* 0xff800000388f7808 */ /* 0x000fc40006800000 */
[----:B------:R-:W-:Y:S02]  /*2ac0*/  FSEL R144, R58, -INF , !P1 ;  /* 0xff8000003a907808 */ /* 0x000fe40004800000 */
[----:B------:R-:W-:Y:S02]  /*2ad0*/  FSEL R139, R57, -INF , !P4 ;  /* 0xff800000398b7808 */ /* 0x000fe40006000000 */
[C---:B------:R-:W-:Y:S02]  /*2ae0*/  ISETP.GE.AND P3, PT, R7.reuse, R92, PT ;  /* 0x0000005c0700720c */ /* 0x040fe40003f66270 */
[----:B------:R-:W-:Y:S02]  /*2af0*/  ISETP.GE.AND P5, PT, R7, R90, PT ;  /* 0x0000005a0700720c */ /* 0x000fe40003fa6270 */
[C---:B------:R-:W-:Y:S02]  /*2b00*/  ISETP.GE.AND P1, PT, R13.reuse, R92, PT ;  /* 0x0000005c0d00720c */ /* 0x040fe40003f26270 */
[----:B------:R-:W-:-:S02]  /*2b10*/  ISETP.GE.AND P4, PT, R13, R90, PT ;  /* 0x0000005a0d00720c */ /* 0x000fc40003f86270 */
[C---:B------:R-:W-:Y:S02]  /*2b20*/  LOP3.LUT R13, R3.reuse, 0x38, RZ, 0xfc, !PT ;  /* 0x00000038030d7812 */ /* 0x040fe400078efcff */
[----:B------:R-:W-:Y:S02]  /*2b30*/  LOP3.LUT R17, R3, 0x39, RZ, 0xfc, !PT ;  /* 0x0000003903117812 */ /* 0x000fe400078efcff */
[----:B------:R-:W-:Y:S02]  /*2b40*/  FSEL R148, R59, -INF , !P2 ;  /* 0xff8000003b947808 */ /* 0x000fe40005000000 */
[----:B------:R-:W-:Y:S02]  /*2b50*/  FSEL R7, R52, -INF , !P3 ;  /* 0xff80000034077808 */ /* 0x000fe40005800000 */
[----:B------:R-:W-:Y:S02]  /*2b60*/  FSEL R122, R54, -INF , !P5 ;  /* 0xff800000367a7808 */ /* 0x000fe40006800000 */
[----:B------:R-:W-:-:S02]  /*2b70*/  FSEL R61, R53, -INF , !P1 ;  /* 0xff800000353d7808 */ /* 0x000fc40004800000 */
[C---:B------:R-:W-:Y:S01]  /*2b80*/  ISETP.GE.AND P2, PT, R13.reuse, R92, PT ;  /* 0x0000005c0d00720c */ /* 0x040fe20003f46270 */
[C---:B-1----:R-:W-:Y:S01]  /*2b90*/  HMMA.16816.F32.BF16 R36, R8.reuse, R20, R36 ;  /* 0x000000140824723c */ /* 0x042fe20000041824 */
[----:B------:R-:W-:Y:S02]  /*2ba0*/  ISETP.GE.AND P3, PT, R13, R90, PT ;  /* 0x0000005a0d00720c */ /* 0x000fe40003f66270 */
[C---:B------:R-:W-:Y:S01]  /*2bb0*/  ISETP.GE.AND P5, PT, R17.reuse, R92, PT ;  /* 0x0000005c1100720c */ /* 0x040fe20003fa6270 */
[----:B------:R-:W1:Y:S01]  /*2bc0*/  LDSM.16.M88.4 R12, [R158+0x5800] ;  /* 0x005800009e0c783b */ /* 0x000e620000000200 */
[----:B------:R-:W-:Y:S02]  /*2bd0*/  ISETP.GE.AND P1, PT, R17, R90, PT ;  /* 0x0000005a1100720c */ /* 0x000fe40003f26270 */
[C---:B------:R-:W-:Y:S01]  /*2be0*/  LOP3.LUT R17, R3.reuse, 0x40, RZ, 0xfc, !PT ;  /* 0x0000004003117812 */ /* 0x040fe200078efcff */
[----:B------:R-:W-:Y:S01]  /*2bf0*/  HMMA.16816.F32.BF16 R32, R8, R22, R32 ;  /* 0x000000160820723c */ /* 0x000fe20000041820 */
        /* <DEDUP_REMOVED lines=17> */
[C---:B------:R-:W-:Y:S01]  /*2d10*/  ISETP.GE.AND P2, PT, R19.reuse, R92, PT ;  /* 0x0000005c1300720c */ /* 0x040fe20003f46270 */
[----:B-1----:R-:W-:Y:S01]  /*2d20*/  HMMA.16816.F32.BF16 R28, R8, R12, R28 ;  /* 0x0000000c081c723c */ /* 0x002fe2000004181c */
[----:B------:R-:W-:-:S02]  /*2d30*/  ISETP.GE.AND P3, PT, R19, R90, PT ;  /* 0x0000005a1300720c */ /* 0x000fc40003f66270 */
[----:B------:R-:W1:Y:S01]  /*2d40*/  LDSM.16.M88.4 R16, [R158+0x5c00] ;  /* 0x005c00009e10783b */ /* 0x000e620000000200 */
[----:B------:R-:W-:Y:S01]  /*2d50*/  LOP3.LUT R21, R3, 0x50, RZ, 0xfc, !PT ;  /* 0x0000005003157812 */ /* 0x000fe200078efcff */
[----:B------:R-:W-:-:S04]  /*2d60*/  DEPBAR.LE SB0, 0x0 ;  /* 0x000080000000791a */ /* 0x000fc80000000000 */
[----:B------:R-:W-:Y:S01]  /*2d70*/  LOP3.LUT R23, R3, 0x51, RZ, 0xfc, !PT ;  /* 0x0000005103177812 */ /* 0x000fe200078efcff */
[----:B------:R-:W-:Y:S01]  /*2d80*/  HMMA.16816.F32.BF16 R24, R8, R14, R24 ;  /* 0x0000000e0818723c */ /* 0x000fe20000041818 */
[----:B------:R-:W-:Y:S02]  /*2d90*/  FSEL R140, R47, -INF , !P5 ;  /* 0xff8000002f8c7808 */ /* 0x000fe40006800000 */
[----:B------:R-:W-:Y:S02]  /*2da0*/  FSEL R131, R40, -INF , !P1 ;  /* 0xff80000028837808 */ /* 0x000fe40004800000 */
[----:B------:R-:W-:Y:S02]  /*2db0*/  FSEL R136, R42, -INF , !P4 ;  /* 0xff8000002a887808 */ /* 0x000fe40006000000 */
[C---:B------:R-:W-:Y:S02]  /*2dc0*/  ISETP.GE.AND P5, PT, R21.reuse, R92, PT ;  /* 0x0000005c1500720c */ /* 0x040fe40003fa6270 */
[----:B------:R-:W-:-:S02]  /*2dd0*/  ISETP.GE.AND P1, PT, R21, R90, PT ;  /* 0x0000005a1500720c */ /* 0x000fc40003f26270 */
[----:B------:R-:W-:Y:S02]  /*2de0*/  ISETP.GE.AND P4, PT, R23, R92, PT ;  /* 0x0000005c1700720c */ /* 0x000fe40003f86270 */
[C---:B------:R-:W-:Y:S02]  /*2df0*/  LOP3.LUT R21, R3.reuse, 0x58, RZ, 0xfc, !PT ;  /* 0x0000005803157812 */ /* 0x040fe400078efcff */
[----:B------:R-:W-:Y:S02]  /*2e00*/  LOP3.LUT R13, R3, 0x59, RZ, 0xfc, !PT ;  /* 0x00000059030d7812 */ /* 0x000fe400078efcff */
[----:B------:R-:W-:Y:S02]  /*2e10*/  FSEL R133, R41, -INF , !P2 ;  /* 0xff80000029857808 */ /* 0x000fe40005000000 */
[----:B------:R-:W-:Y:S02]  /*2e20*/  FSEL R142, R43, -INF , !P3 ;  /* 0xff8000002b8e7808 */ /* 0x000fe40005800000 */
[----:B------:R-:W-:-:S02]  /*2e30*/  FSEL R130, R38, -INF , !P1 ;  /* 0xff80000026827808 */ /* 0x000fc40004800000 */
[----:B------:R-:W-:Y:S02]  /*2e40*/  FSEL R125, R37, -INF , !P4 ;  /* 0xff800000257d7808 */ /* 0x000fe40006000000 */
[----:B------:R-:W-:Y:S02]  /*2e50*/  ISETP.GE.AND P2, PT, R23, R90, PT ;  /* 0x0000005a1700720c */ /* 0x000fe40003f46270 */
[-C--:B------:R-:W-:Y:S02]  /*2e60*/  ISETP.GE.AND P3, PT, R21, R92.reuse, PT ;  /* 0x0000005c1500720c */ /* 0x080fe40003f66270 */
[C---:B------:R-:W-:Y:S02]  /*2e70*/  ISETP.GE.AND P1, PT, R13.reuse, R92, PT ;  /* 0x0000005c0d00720c */ /* 0x040fe40003f26270 */
[----:B------:R-:W-:Y:S01]  /*2e80*/  ISETP.GE.AND P4, PT, R13, R90, PT ;  /* 0x0000005a0d00720c */ /* 0x000fe20003f86270 */
[----:B-1----:R-:W-:Y:S01]  /*2e90*/  HMMA.16816.F32.BF16 R112, R8, R16, R112 ;  /* 0x000000100870723c */ /* 0x002fe20000041870 */
[----:B------:R-:W-:-:S02]  /*2ea0*/  LOP3.LUT R13, R3, 0x60, RZ, 0xfc, !PT ;  /* 0x00000060030d7812 */ /* 0x000fc400078efcff */
[----:B------:R-:W-:Y:S02]  /*2eb0*/  FSEL R127, R36, -INF , !P5 ;  /* 0xff800000247f7808 */ /* 0x000fe40006800000 */
[----:B------:R-:W-:Y:S02]  /*2ec0*/  FSEL R128, R39, -INF , !P2 ;  /* 0xff80000027807808 */ /* 0x000fe40005000000 */
[----:B------:R-:W-:Y:S01]  /*2ed0*/  FSEL R123, R32, -INF , !P3 ;  /* 0xff800000207b7808 */ /* 0x000fe20005800000 */
[----:B------:R-:W-:Y:S01]  /*2ee0*/  HMMA.16816.F32.BF16 R108, R8, R18, R108 ;  /* 0x00000012086c723c */ /* 0x000fe2000004186c */
        /* <DEDUP_REMOVED lines=8> */
[----:B------:R-:W-:Y:S01]  /*2f70*/  FSEL R119, R28, -INF , !P2 ;  /* 0xff8000001c777808 */ /* 0x000fe20005000000 */
[----:B------:R-:W-:Y:S01]  /*2f80*/  BAR.SYNC.DEFER_BLOCKING 0x0 ;  /* 0x0000000000007b1d */ /* 0x000fe20000010000 */
[----:B------:R-:W-:-:S02]  /*2f90*/  ISETP.GE.AND P5, PT, R15, R92, PT ;  /* 0x0000005c0f00720c */ /* 0x000fc40003fa6270 */
[----:B------:R-:W-:Y:S02]  /*2fa0*/  ISETP.GE.AND P1, PT, R15, R90, PT ;  /* 0x0000005a0f00720c */ /* 0x000fe40003f26270 */
[C---:B------:R-:W-:Y:S02]  /*2fb0*/  ISETP.GE.AND P4, PT, R13.reuse, R92, PT ;  /* 0x0000005c0d00720c */ /* 0x040fe40003f86270 */
[----:B------:R-:W-:Y:S02]  /*2fc0*/  ISETP.GE.AND P2, PT, R13, R90, PT ;  /* 0x0000005a0d00720c */ /* 0x000fe40003f46270 */
[C---:B------:R-:W-:Y:S02]  /*2fd0*/  LOP3.LUT R13, R3.reuse, 0x69, RZ, 0xfc, !PT ;  /* 0x00000069030d7812 */ /* 0x040fe400078efcff */
[----:B------:R-:W-:Y:S02]  /*2fe0*/  LOP3.LUT R15, R3, 0x70, RZ, 0xfc, !PT ;  /* 0x00000070030f7812 */ /* 0x000fe400078efcff */
[----:B------:R-:W-:-:S02]  /*2ff0*/  FSEL R118, R30, -INF , !P3 ;  /* 0xff8000001e767808 */ /* 0x000fc40005800000 */
[----:B------:R-:W-:Y:S02]  /*3000*/  FSEL R67, R29, -INF , !P5 ;  /* 0xff8000001d437808 */ /* 0x000fe40006800000 */
[----:B------:R-:W-:Y:S02]  /*3010*/  FSEL R62, R31, -INF , !P1 ;  /* 0xff8000001f3e7808 */ /* 0x000fe40004800000 */
[C---:B------:R-:W-:Y:S02]  /*3020*/  ISETP.GE.AND P3, PT, R13.reuse, R92, PT ;  /* 0x0000005c0d00720c */ /* 0x040fe40003f66270 */
[----:B------:R-:W-:Y:S02]  /*3030*/  ISETP.GE.AND P5, PT, R13, R90, PT ;  /* 0x0000005a0d00720c */ /* 0x000fe40003fa6270 */
[----:B------:R-:W-:Y:S02]  /*3040*/  ISETP.GE.AND P1, PT, R15, R92, PT ;  /* 0x0000005c0f00720c */ /* 0x000fe40003f26270 */
[----:B------:R-:W-:-:S02]  /*3050*/  LOP3.LUT R13, R3, 0x71, RZ, 0xfc, !PT ;  /* 0x00000071030d7812 */ /* 0x000fc400078efcff */
[----:B------:R-:W-:Y:S02]  /*3060*/  FSEL R65, R24, -INF , !P4 ;  /* 0xff80000018417808 */ /* 0x000fe40006000000 */
[----:B------:R-:W-:Y:S02]  /*3070*/  FSEL R66, R26, -INF , !P2 ;  /* 0xff8000001a427808 */ /* 0x000fe40005000000 */
[----:B------:R-:W-:Y:S02]  /*3080*/  FSEL R63, R25, -INF , !P3 ;  /* 0xff800000193f7808 */ /* 0x000fe40005800000 */
[----:B------:R-:W-:Y:S02]  /*3090*/  FSEL R59, R112, -INF , !P1 ;  /* 0xff800000703b7808 */ /* 0x000fe40004800000 */
[----:B------:R-:W-:Y:S02]  /*30a0*/  ISETP.GE.AND P4, PT, R15, R90, PT ;  /* 0x0000005a0f00720c */ /* 0x000fe40003f86270 */
[----:B------:R-:W-:-:S02]  /*30b0*/  ISETP.GE.AND P2, PT, R13, R92, PT ;  /* 0x0000005c0d00720c */ /* 0x000fc40003f46270 */
[----:B------:R-:W-:Y:S02]  /*30c0*/  ISETP.GE.AND P3, PT, R13, R90, PT ;  /* 0x0000005a0d00720c */ /* 0x000fe40003f66270 */
[C---:B------:R-:W-:Y:S02]  /*30d0*/  ISETP.GE.AND P1, PT, R3.reuse, R92, PT ;  /* 0x0000005c0300720c */ /* 0x040fe40003f26270 */
[C---:B------:R-:W-:Y:S02]  /*30e0*/  LOP3.LUT R9, R3.reuse, 0x78, RZ, 0xfc, !PT ;  /* 0x0000007803097812 */ /* 0x040fe400078efcff */
[----:B------:R-:W-:Y:S02]  /*30f0*/  LOP3.LUT R11, R3, 0x79, RZ, 0xfc, !PT ;  /* 0x00000079030b7812 */ /* 0x000fe400078efcff */
[----:B------:R-:W-:Y:S02]  /*3100*/  FSEL R64, R27, -INF , !P5 ;  /* 0xff8000001b407808 */ /* 0x000fe40006800000 */
[----:B------:R-:W-:-:S02]  /*3110*/  FSEL R54, R114, -INF , !P4 ;  /* 0xff80000072367808 */ /* 0x000fc40006000000 */
[----:B------:R-:W-:Y:S02]  /*3120*/  FSEL R58, R113, -INF , !P2 ;  /* 0xff800000713a7808 */ /* 0x000fe40005000000 */
[----:B------:R-:W-:Y:S02]  /*3130*/  FSEL R53, R115, -INF , !P3 ;  /* 0xff80000073357808 */ /* 0x000fe40005800000 */
[----:B------:R-:W-:Y:S02]  /*3140*/  FSEL R76, R76, -INF , !P1 ;  /* 0xff8000004c4c7808 */ /* 0x000fe40004800000 */
[-C--:B------:R-:W-:Y:S02]  /*3150*/  ISETP.GE.AND P5, PT, R9, R92.reuse, PT ;  /* 0x0000005c0900720c */ /* 0x080fe40003fa6270 */
[----:B------:R-:W-:Y:S02]  /*3160*/  ISETP.GE.AND P4, PT, R11, R92, PT ;  /* 0x0000005c0b00720c */ /* 0x000fe40003f86270 */
[----:B------:R-:W-:-:S02]  /*3170*/  ISETP.GE.AND P2, PT, R9, R90, PT ;  /* 0x0000005a0900720c */ /* 0x000fc40003f46270 */
[-C--:B------:R-:W-:Y:S01]  /*3180*/  ISETP.GE.AND P3, PT, R3, R90.reuse, PT ;  /* 0x0000005a0300720c */ /* 0x080fe20003f66270 */
[----:B------:R-:W-:Y:S01]  /*3190*/  IMAD.IADD R3, R6, 0x1, R85 ;  /* 0x0000000106037824 */ /* 0x000fe200078e0255 */
[----:B------:R-:W-:Y:S02]  /*31a0*/  ISETP.GE.AND P1, PT, R11, R90, PT ;  /* 0x0000005a0b00720c */ /* 0x000fe40003f26270 */
[----:B------:R-:W-:Y:S02]  /*31b0*/  FSEL R78, R78, -INF , !P3 ;  /* 0xff8000004e4e7808 */ /* 0x000fe40005800000 */
[----:B------:R-:W-:Y:S02]  /*31c0*/  FSEL R57, R108, -INF , !P5 ;  /* 0xff8000006c397808 */ /* 0x000fe40006800000 */
[----:B------:R-:W-:Y:S02]  /*31d0*/  FSEL R52, R110, -INF , !P2 ;  /* 0xff8000006e347808 */ /* 0x000fe40005000000 */
[----:B------:R-:W-:-:S02]  /*31e0*/  FSEL R56, R109, -INF , !P4 ;  /* 0xff8000006d387808 */ /* 0x000fc40006000000 */
[----:B------:R-:W-:Y:S01]  /*31f0*/  FSEL R50, R111, -INF , !P1 ;  /* 0xff8000006f327808 */ /* 0x000fe20004800000 */
[----:B------:R-:W-:Y:S05]  /*3200*/  @!P0 BRA `(.L_x_1834) ;  /* 0x0000056000008947 */ /* 0x000fea0003800000 */
[----:B------:R-:W-:Y:S05]  /*3210*/  @P6 BRA `(.L_x_1835) ;  /* 0x0000039000006947 */ /* 0x000fea0003800000 */
[----:B------:R-:W1:Y:S01]  /*3220*/  I2F.RP R13, R2 ;  /* 0x00000002000d7306 */ /* 0x000e620000209400 */
[C---:B------:R-:W-:Y:S02]  /*3230*/  IADD3 R12, R0.reuse, -0x80, RZ ;  /* 0xffffff80000c7810 */ /* 0x040fe40007ffe0ff */
[----:B------:R-:W-:Y:S02]  /*3240*/  IABS R8, R0 ;  /* 0x0000000000087213 */ /* 0x000fe40000000000 */
[----:B------:R-:W-:Y:S02]  /*3250*/  IABS R6, R12 ;  /* 0x0000000c00067213 */ /* 0x000fe40000000000 */
[----:B------:R-:W-:Y:S02]  /*3260*/  LOP3.LUT R0, R0, c[0x0][0x2d0], RZ, 0x3c, !PT ;  /* 0x0000b40000007a12 */ /* 0x000fe400078e3cff */
[----:B------:R-:W-:-:S02]  /*3270*/  LOP3.LUT R12, R12, c[0x0][0x2d0], RZ, 0x3c, !PT ;  /* 0x0000b4000c0c7a12 */ /* 0x000fc400078e3cff */
        /* <DEDUP_REMOVED lines=51> */
.L_x_1835:
[----:B------:R-:W-:-:S04]  /*35b0*/  ULEA UR6, -UR6, URZ, 0x7 ;  /* 0x0000003f06067291 */ /* 0x000fc8000f8e393f */
[----:B------:R-:W-:Y:S02]  /*35c0*/  USHF.R.S32.HI UR8, URZ, 0x1f, UR6 ;  /* 0x0000001f3f087899 */ /* 0x000fe40008011406 */
[----:B------:R-:W-:-:S04]  /*35d0*/  MOV R0, UR6 ;  /* 0x0000000600007c02 */ /* 0x000fc80008000f00 */
[----:B------:R-:W-:Y:S02]  /*35e0*/  MOV R9, UR8 ;  /* 0x0000000800097c02 */ /* 0x000fe40008000f00 */
.L_x_1836:
        /* <DEDUP_REMOVED lines=24> */
.L_x_1834:
        /* <DEDUP_REMOVED lines=92> */
[--C-:B------:R-:W-:Y:S01]  /*3d30*/  FFMA.FTZ R48, R84, c[0x0][0x23c], -R55.reuse ;  /* 0x00008f0054307a23 */ /* 0x100fe20000010837 */
[----:B------:R-:W1:Y:S01]  /*3d40*/  LDSM.16.MT88.4 R76, [R156+0x9000] ;  /* 0x009000009c4c783b */ /* 0x000e620000004200 */
[----:B------:R-:W-:-:S02]  /*3d50*/  FFMA.FTZ R44, R74, c[0x0][0x23c], -R55 ;  /* 0x00008f004a2c7a23 */ /* 0x000fc40000010837 */
[----:B------:R-:W-:Y:S01]  /*3d60*/  FFMA.FTZ R43, R86, c[0x0][0x23c], -R55 ;  /* 0x00008f00562b7a23 */ /* 0x000fe20000010837 */
[----:B------:R-:W2:Y:S01]  /*3d70*/  MUFU.EX2 R46, R46 ;  /* 0x0000002e002e7308 */ /* 0x000ea20000000800 */
[----:B------:R-:W3:Y:S01]  /*3d80*/  LDSM.16.MT88.4 R84, [R157+0xb000] ;  /* 0x00b000009d54783b */ /* 0x000ee20000004200 */
[--C-:B------:R-:W-:Y:S02]  /*3d90*/  FFMA.FTZ R45, R83, c[0x0][0x23c], -R60.reuse ;  /* 0x00008f00532d7a23 */ /* 0x100fe4000001083c */
[--C-:B------:R-:W-:Y:S02]  /*3da0*/  FFMA.FTZ R40, R75, c[0x0][0x23c], -R60.reuse ;  /* 0x00008f004b287a23 */ /* 0x100fe4000001083c */
[--C-:B------:R-:W-:Y:S02]  /*3db0*/  FFMA.FTZ R39, R81, c[0x0][0x23c], -R60.reuse ;  /* 0x00008f0051277a23 */ /* 0x100fe4000001083c */
[----:B------:R-:W-:Y:S01]  /*3dc0*/  MUFU.EX2 R47, R47 ;  /* 0x0000002f002f7308 */ /* 0x000fe20000000800 */
[----:B------:R-:W-:-:S02]  /*3dd0*/  FFMA.FTZ R36, R73, c[0x0][0x23c], -R60 ;  /* 0x00008f0049247a23 */ /* 0x000fc4000001083c */
[--C-:B------:R-:W-:Y:S02]  /*3de0*/  FFMA.FTZ R41, R72, c[0x0][0x23c], -R55.reuse ;  /* 0x00008f0048297a23 */ /* 0x100fe40000010837 */
[--C-:B------:R-:W-:Y:S02]  /*3df0*/  FFMA.FTZ R38, R82, c[0x0][0x23c], -R55.reuse ;  /* 0x00008f0052267a23 */ /* 0x100fe40000010837 */
        /* <DEDUP_REMOVED lines=41> */
[--C-:B------:R-:W-:Y:S01]  /*4090*/  FFMA.FTZ R127, R127, c[0x0][0x23c], -R60.reuse ;  /* 0x00008f007f7f7a23 */ /* 0x100fe2000001083c */
[----:B------:R-:W-:Y:S01]  /*40a0*/  HMMA.16816.F32.BF16 R68, R100, R70, RZ ;  /* 0x000000466444723c */ /* 0x000fe200000418ff */
[----:B------:R-:W-:Y:S01]  /*40b0*/  FFMA.FTZ R123, R123, c[0x0][0x23c], -R60 ;  /* 0x00008f007b7b7a23 */ /* 0x000fe2000001083c */
[----:B------:R-:W-:Y:S01]  /*40c0*/  MUFU.EX2 R36, R36 ;  /* 0x0000002400247308 */ /* 0x000fe20000000800 */
        /* <DEDUP_REMOVED lines=8> */
[--C-:B------:R-:W-:Y:S01]  /*4150*/  FFMA.FTZ R67, R67, c[0x0][0x23c], -R60.reuse ;  /* 0x00008f0043437a23 */ /* 0x100fe2000001083c */
[----:B---3--:R-:W-:Y:S01]  /*4160*/  HMMA.16816.F32.BF16 R80, R100, R84, RZ ;  /* 0x000000546450723c */ /* 0x008fe200000418ff */
[----:B------:R-:W-:Y:S01]  /*4170*/  FFMA.FTZ R65, R65, c[0x0][0x23c], -R60 ;  /* 0x00008f0041417a23 */ /* 0x000fe2000001083c */
[----:B------:R-:W1:Y:S01]  /*4180*/  MUFU.EX2 R38, R38 ;  /* 0x0000002600267308 */ /* 0x000e620000000800 */
[----:B------:R-:W-:-:S02]  /*4190*/  FFMA.FTZ R119, R118, c[0x0][0x23c], -R55 ;  /* 0x00008f0076777a23 */ /* 0x000fc40000010837 */
[--C-:B------:R-:W-:Y:S02]  /*41a0*/  FFMA.FTZ R62, R62, c[0x0][0x23c], -R55.reuse ;  /* 0x00008f003e3e7a23 */ /* 0x100fe40000010837 */
[--C-:B------:R-:W-:Y:S01]  /*41b0*/  FFMA.FTZ R63, R66, c[0x0][0x23c], -R55.reuse ;  /* 0x00008f00423f7a23 */ /* 0x100fe20000010837 */
[C---:B------:R-:W-:Y:S01]  /*41c0*/  HMMA.16816.F32.BF16 R88, R100.reuse, R108, RZ ;  /* 0x0000006c6458723c */ /* 0x040fe200000418ff */
[----:B------:R-:W-:Y:S01]  /*41d0*/  FFMA.FTZ R64, R64, c[0x0][0x23c], -R55 ;  /* 0x00008f0040407a23 */ /* 0x000fe20000010837 */
[----:B------:R-:W-:Y:S01]  /*41e0*/  MUFU.EX2 R37, R37 ;  /* 0x0000002500257308 */ /* 0x000fe20000000800 */
[----:B------:R-:W-:Y:S02]  /*41f0*/  FADD.FTZ R46, R49, R46 ;  /* 0x0000002e312e7221 */ /* 0x000fe40000010000 */
[----:B------:R-:W-:Y:S02]  /*4200*/  FADD.FTZ R51, R51, R48 ;  /* 0x0000003033337221 */ /* 0x000fe40000010000 */
[----:B------:R-:W-:Y:S01]  /*4210*/  FADD.FTZ R47, R47, R46 ;  /* 0x0000002e2f2f7221 */ /* 0x000fe20000010000 */
[----:B------:R-:W-:Y:S01]  /*4220*/  HMMA.16816.F32.BF16 R92, R100, R96, RZ ;  /* 0x00000060645c723c */ /* 0x000fe200000418ff */
[----:B------:R-:W-:Y:S01]  /*4230*/  FADD.FTZ R44, R44, R51 ;  /* 0x000000332c2c7221 */ /* 0x000fe20000010000 */
[----:B------:R-:W3:Y:S01]  /*4240*/  MUFU.EX2 R34, R34 ;  /* 0x0000002200227308 */ /* 0x000ee20000000800 */
[----:B------:R-:W-:-:S02]  /*4250*/  FFMA.FTZ R181, R56, c[0x0][0x23c], -R60 ;  /* 0x00008f0038b57a23 */ /* 0x000fc4000001083c */
[--C-:B------:R-:W-:Y:S02]  /*4260*/  FFMA.FTZ R52, R52, c[0x0][0x23c], -R55.reuse ;  /* 0x00008f0034347a23 */ /* 0x100fe40000010837 */
[--C-:B------:R-:W-:Y:S01]  /*4270*/  FFMA.FTZ R59, R59, c[0x0][0x23c], -R60.reuse ;  /* 0x00008f003b3b7a23 */ /* 0x100fe2000001083c */
[----:B------:R-:W-:Y:S01]  /*4280*/  HMMA.16816.F32.BF16 R76, R100, R78, RZ ;  /* 0x0000004e644c723c */ /* 0x000fe200000418ff */
[--C-:B------:R-:W-:Y:S01]  /*4290*/  FFMA.FTZ R58, R58, c[0x0][0x23c], -R60.reuse ;  /* 0x00008f003a3a7a23 */ /* 0x100fe2000001083c */
[----:B------:R-:W-:Y:S01]  /*42a0*/  MUFU.EX2 R35, R35 ;  /* 0x0000002300237308 */ /* 0x000fe20000000800 */
[----:B------:R-:W-:Y:S02]  /*42b0*/  FFMA.FTZ R57, R57, c[0x0][0x23c], -R60 ;  /* 0x00008f0039397a23 */ /* 0x000fe4000001083c */
[----:B------:R-:W-:-:S03]  /*42c0*/  FFMA.FTZ R50, R50, c[0x0][0x23c], -R55 ;  /* 0x00008f0032327a23 */ /* 0x000fc60000010837 */
        /* <DEDUP_REMOVED lines=10> */
[----:B-1----:R-:W-:Y:S01]  /*4370*/  F2FP.BF16.PACK_AB R9, R38, R41 ;  /* 0x000000292609723e */ /* 0x002fe200000010ff */
[----:B------:R-:W1:Y:S05]  /*4380*/  MUFU.EX2 R30, R30 ;  /* 0x0000001e001e7308 */ /* 0x000e6a0000000800 */
[----:B------:R-:W-:-:S02]  /*4390*/  F2FP.BF16.PACK_AB R10, R36, R39 ;  /* 0x00000027240a723e */ /* 0x000fc400000010ff */
[----:B---3--:R-:W-:Y:S01]  /*43a0*/  F2FP.BF16.PACK_AB R11, R34, R37 ;  /* 0x00000025220b723e */ /* 0x008fe200000010ff */
[----:B------:R-:W-:Y:S06]  /*43b0*/  MUFU.EX2 R29, R29 ;  /* 0x0000001d001d7308 */ /* 0x000fec0000000800 */
[C---:B------:R-:W-:Y:S02]  /*43c0*/  HMMA.16816.F32.BF16 R112, R8.reuse, R12, R112 ;  /* 0x0000000c0870723c */ /* 0x040fe40000041870 */
[----:B------:R-:W2:Y:S06]  /*43d0*/  MUFU.EX2 R6, R6 ;  /* 0x0000000600067308 */ /* 0x000eac0000000800 */
        /* <DEDUP_REMOVED lines=21> */
[----:B------:R-:W-:Y:S01]  /*4530*/  LDSM.16.MT88.4 R20, [R157+0xb800] ;  /* 0x00b800009d14783b */ /* 0x000fe20000004200 */
[----:B------:R-:W-:Y:S06]  /*4540*/  MUFU.EX2 R129, R129 ;  /* 0x0000008100817308 */ /* 0x000fec0000000800 */
[C---:B-1----:R-:W-:Y:S02]  /*4550*/  HMMA.16816.F32.BF16 R104, R8.reuse, R16, R104 ;  /* 0x000000100868723c */ /* 0x042fe40000041868 */
[----:B------:R-:W1:Y:S06]  /*4560*/  MUFU.EX2 R132, R132 ;  /* 0x0000008400847308 */ /* 0x000e6c0000000800 */
[----:B------:R-:W-:Y:S01]  /*4570*/  HMMA.16816.F32.BF16 R100, R8, R18, R100 ;  /* 0x000000120864723c */ /* 0x000fe20000041864 */
[----:B------:R-:W1:Y:S01]  /*4580*/  LDSM.16.MT88.4 R16, [R156+0xb800] ;  /* 0x00b800009c10783b */ /* 0x000e620000004200 */
[----:B------:R-:W-:Y:S05]  /*4590*/  MUFU.EX2 R131, R131 ;  /* 0x0000008300837308 */ /* 0x000fea0000000800 */
[----:B----4-:R-:W-:-:S02]  /*45a0*/  F2FP.BF16.PACK_AB R8, R32, R35 ;  /* 0x000000232008723e */ /* 0x010fc400000010ff */
[----:B------:R-:W-:Y:S01]  /*45b0*/  F2FP.BF16.PACK_AB R9, R30, R33 ;  /* 0x000000211e09723e */ /* 0x000fe200000010ff */
[----:B------:R-:W-:Y:S01]  /*45c0*/  MUFU.EX2 R134, R134 ;  /* 0x0000008600867308 */ /* 0x000fe20000000800 */
[----:B------:R-:W-:Y:S02]  /*45d0*/  F2FP.BF16.PACK_AB R10, R28, R31 ;  /* 0x0000001f1c0a723e */ /* 0x000fe400000010ff */
[----:B--2---:R-:W-:-:S05]  /*45e0*/  F2FP.BF16.PACK_AB R11, R6, R29 ;  /* 0x0000001d060b723e */ /* 0x004fca00000010ff */
[----:B------:R-:W-:Y:S02]  /*45f0*/  MUFU.EX2 R138, R138 ;  /* 0x0000008a008a7308 */ /* 0x000fe40000000800 */
[C---:B---3--:R-:W-:Y:S06]  /*4600*/  HMMA.16816.F32.BF16 R112, R8.reuse, R12, R112 ;  /* 0x0000000c0870723c */ /* 0x048fec0000041870 */
[----:B------:R-:W2:Y:S02]  /*4610*/  MUFU.EX2 R135, R135 ;  /* 0x0000008700877308 */ /* 0x000ea40000000800 */
[C---:B------:R-:W-:Y:S01]  /*4620*/  HMMA.16816.F32.BF16 R68, R8.reuse, R14, R68 ;  /* 0x0000000e0844723c */ /* 0x040fe20000041844 */
[----:B------:R-:W3:Y:S05]  /*4630*/  LDSM.16.MT88.4 R12, [R157+0xd800] ;  /* 0x00d800009d0c783b */ /* 0x000eea0000004200 */
[----:B------:R-:W-:Y:S02]  /*4640*/  MUFU.EX2 R136, R136 ;  /* 0x0000008800887308 */ /* 0x000fe40000000800 */
[C---:B------:R-:W-:Y:S06]  /*4650*/  HMMA.16816.F32.BF16 R72, R8.reuse, R24, R72 ;  /* 0x000000180848723c */ /* 0x040fec0000041848 */
[----:B------:R-:W4:Y:S02]  /*4660*/  MUFU.EX2 R133, R133 ;  /* 0x0000008500857308 */ /* 0x000f240000000800 */
[C---:B-1----:R-:W-:Y:S06]  /*4670*/  HMMA.16816.F32.BF16 R88, R8.reuse, R16, R88 ;  /* 0x000000100858723c */ /* 0x042fec0000041858 */
[----:B------:R-:W-:Y:S02]  /*4680*/  MUFU.EX2 R127, R127 ;  /* 0x0000007f007f7308 */ /* 0x000fe40000000800 */
[C---:B------:R-:W-:Y:S01]  /*4690*/  HMMA.16816.F32.BF16 R108, R8.reuse, R18, R108 ;  /* 0x00000012086c723c */ /* 0x040fe2000004186c */
[----:B------:R-:W1:Y:S05]  /*46a0*/  LDSM.16.MT88.4 R16, [R156+0xd800] ;  /* 0x00d800009c10783b */ /* 0x000e6a0000004200 */
[----:B------:R-:W1:Y:S02]  /*46b0*/  MUFU.EX2 R140, R140 ;  /* 0x0000008c008c7308 */ /* 0x000e640000000800 */
[C---:B------:R-:W-:Y:S01]  /*46c0*/  HMMA.16816.F32.BF16 R76, R8.reuse, R26, R76 ;  /* 0x0000001a084c723c */ /* 0x040fe2000004184c */
[----:B------:R-:W-:Y:S05]  /*46d0*/  LDSM.16.MT88.4 R24, [R156+0x9c00] ;  /* 0x009c00009c18783b */ /* 0x000fea0000004200 */
[----:B------:R-:W-:Y:S02]  /*46e0*/  MUFU.EX2 R123, R123 ;  /* 0x0000007b007b7308 */ /* 0x000fe40000000800 */
[C---:B------:R-:W-:Y:S06]  /*46f0*/  HMMA.16816.F32.BF16 R80, R8.reuse, R20, R80 ;  /* 0x000000140850723c */ /* 0x040fec0000041850 */
[----:B------:R-:W-:Y:S02]  /*4700*/  MUFU.EX2 R142, R142 ;  /* 0x0000008e008e7308 */ /* 0x000fe40000000800 */
[C---:B---3--:R-:W-:Y:S06]  /*4710*/  HMMA.16816.F32.BF16 R92, R8.reuse, R12, R92 ;  /* 0x0000000c085c723c */ /* 0x048fec000004185c */
[----:B------:R-:W-:Y:S02]  /*4720*/  MUFU.EX2 R130, R130 ;  /* 0x0000008200827308 */ /* 0x000fe40000000800 */
[C---:B------:R-:W-:Y:S01]  /*4730*/  HMMA.16816.F32.BF16 R96, R8.reuse, R14, R96 ;  /* 0x0000000e0860723c */ /* 0x040fe20000041860 */
[----:B------:R-:W3:Y:S05]  /*4740*/  LDSM.16.MT88.4 R12, [R157+0x9c00] ;  /* 0x009c00009d0c783b */ /* 0x000eea0000004200 */
[----:B------:R-:W2:Y:S02]  /*4750*/  MUFU.EX2 R125, R125 ;  /* 0x0000007d007d7308 */ /* 0x000ea40000000800 */
[C---:B------:R-:W-:Y:S01]  /*4760*/  HMMA.16816.F32.BF16 R84, R8.reuse, R22, R84 ;  /* 0x000000160854723c */ /* 0x040fe20000041854 */
[----:B------:R-:W-:Y:S05]  /*4770*/  LDSM.16.MT88.4 R20, [R157+0xbc00] ;  /* 0x00bc00009d14783b */ /* 0x000fea0000004200 */
[----:B------:R-:W-:Y:S02]  /*4780*/  MUFU.EX2 R126, R126 ;  /* 0x0000007e007e7308 */ /* 0x000fe40000000800 */
[C---:B-1----:R-:W-:Y:S06]  /*4790*/  HMMA.16816.F32.BF16 R104, R8.reuse, R16, R104 ;  /* 0x000000100868723c */ /* 0x042fec0000041868 */
[----:B------:R-:W1:Y:S02]  /*47a0*/  MUFU.EX2 R121, R121 ;  /* 0x0000007900797308 */ /* 0x000e640000000800 */
[----:B------:R-:W-:Y:S01]  /*47b0*/  HMMA.16816.F32.BF16 R100, R8, R18, R100 ;  /* 0x000000120864723c */ /* 0x000fe20000041864 */
[----:B------:R-:W1:Y:S05]  /*47c0*/  LDSM.16.MT88.4 R16, [R156+0xbc00] ;  /* 0x00bc00009c10783b */ /* 0x000e6a0000004200 */
[----:B------:R-:W-:Y:S01]  /*47d0*/  MUFU.EX2 R124, R124 ;  /* 0x0000007c007c7308 */ /* 0x000fe20000000800 */
[----:B-----5:R-:W-:-:S02]  /*47e0*/  F2FP.BF16.PACK_AB R8, R4, R7 ;  /* 0x000000070408723e */ /* 0x020fc400000010ff */
[----:B------:R-:W-:Y:S02]  /*47f0*/  F2FP.BF16.PACK_AB R9, R117, R122 ;  /* 0x0000007a7509723e */ /* 0x000fe400000010ff */
[----:B------:R-:W-:Y:S02]  /*4800*/  F2FP.BF16.PACK_AB R10, R116, R3 ;  /* 0x00000003740a723e */ /* 0x000fe400000010ff */
[----:B------:R-:W-:Y:S01]  /*4810*/  F2FP.BF16.PACK_AB R11, R61, R120 ;  /* 0x000000783d0b723e */ /* 0x000fe200000010ff */
[----:B------:R-:W5:Y:S06]  /*4820*/  MUFU.EX2 R67, R67 ;  /* 0x0000004300437308 */ /* 0x000f6c0000000800 */
[C---:B---3--:R-:W-:Y:S02]  /*4830*/  HMMA.16816.F32.BF16 R112, R8.reuse, R12, R112 ;  /* 0x0000000c0870723c */ /* 0x048fe40000041870 */
[----:B------:R-:W-:Y:S06]  /*4840*/  MUFU.EX2 R65, R65 ;  /* 0x0000004100417308 */ /* 0x000fec0000000800 */
        /* <DEDUP_REMOVED lines=21> */
[----:B------:R-:W5:Y:S07]  /*49a0*/  LDSM.16.MT88.4 R20, [R157+0xc000] ;  /* 0x00c000009d14783b */ /* 0x000f6e0000004200 */
[C---:B-1----:R-:W-:Y:S08]  /*49b0*/  HMMA.16816.F32.BF16 R104, R8.reuse, R16, R104 ;  /* 0x000000100868723c */ /* 0x042ff00000041868 */
[----:B------:R-:W-:Y:S01]  /*49c0*/  HMMA.16816.F32.BF16 R100, R8, R18, R100 ;  /* 0x000000120864723c */ /* 0x000fe20000041864 */
[----:B------:R-:W1:Y:S06]  /*49d0*/  LDSM.16.MT88.4 R16, [R156+0xc000] ;  /* 0x00c000009c10783b */ /* 0x000e6c0000004200 */
[----:B------:R-:W-:-:S02]  /*49e0*/  F2FP.BF16.PACK_AB R8, R132, R129 ;  /* 0x000000818408723e */ /* 0x000fc400000010ff */
[----:B--2---:R-:W-:Y:S02]  /*49f0*/  F2FP.BF16.PACK_AB R9, R135, R138 ;  /* 0x0000008a8709723e */ /* 0x004fe400000010ff */
[----:B------:R-:W-:Y:S02]  /*4a00*/  F2FP.BF16.PACK_AB R10, R134, R131 ;  /* 0x00000083860a723e */ /* 0x000fe400000010ff */
[----:B----4-:R-:W-:-:S07]  /*4a10*/  F2FP.BF16.PACK_AB R11, R133, R136 ;  /* 0x00000088850b723e */ /* 0x010fce00000010ff */
[C---:B---3--:R-:W-:Y:S08]  /*4a20*/  HMMA.16816.F32.BF16 R112, R8.reuse, R12, R112 ;  /* 0x0000000c0870723c */ /* 0x048ff00000041870 */
[C---:B------:R-:W-:Y:S01]  /*4a30*/  HMMA.16816.F32.BF16 R68, R8.reuse, R14, R68 ;  /* 0x0000000e0844723c */ /* 0x040fe20000041844 */
[----:B------:R-:W2:Y:S07]  /*4a40*/  LDSM.16.MT88.4 R12, [R157+0xe000] ;  /* 0x00e000009d0c783b */ /* 0x000eae0000004200 */
[C---:B-----5:R-:W-:Y:S08]  /*4a50*/  HMMA.16816.F32.BF16 R80, R8.reuse, R20, R80 ;  /* 0x000000140850723c */ /* 0x060ff00000041850 */
[C---:B------:R-:W-:Y:S01]  /*4a60*/  HMMA.16816.F32.BF16 R84, R8.reuse, R22, R84 ;  /* 0x000000160854723c */ /* 0x040fe20000041854 */
[----:B------:R-:W3:Y:S07]  /*4a70*/  LDSM.16.MT88.4 R20, [R156+0xe000] ;  /* 0x00e000009c14783b */ /* 0x000eee0000004200 */
[C---:B------:R-:W-:Y:S08]  /*4a80*/  HMMA.16816.F32.BF16 R72, R8.reuse, R24, R72 ;  /* 0x000000180848723c */ /* 0x040ff00000041848 */
[C---:B------:R-:W-:Y:S01]  /*4a90*/  HMMA.16816.F32.BF16 R76, R8.reuse, R26, R76 ;  /* 0x0000001a084c723c */ /* 0x040fe2000004184c */
[----:B------:R-:W-:Y:S07]  /*4aa0*/  LDSM.16.MT88.4 R24, [R156+0xa800] ;  /* 0x00a800009c18783b */ /* 0x000fee0000004200 */
[C---:B-1----:R-:W-:Y:S08]  /*4ab0*/  HMMA.16816.F32.BF16 R88, R8.reuse, R16, R88 ;  /* 0x000000100858723c */ /* 0x042ff00000041858 */
[C---:B--2---:R-:W-:Y:S08]  /*4ac0*/  HMMA.16816.F32.BF16 R92, R8.reuse, R12, R92 ;  /* 0x0000000c085c723c */ /* 0x044ff0000004185c */
[C---:B------:R-:W-:Y:S01]  /*4ad0*/  HMMA.16816.F32.BF16 R96, R8.reuse, R14, R96 ;  /* 0x0000000e0860723c */ /* 0x040fe20000041860 */
[----:B------:R-:W1:Y:S07]  /*4ae0*/  LDSM.16.MT88.4 R12, [R157+0xa400] ;  /* 0x00a400009d0c783b */ /* 0x000e6e0000004200 */
        /* <DEDUP_REMOVED lines=15> */
[C---:B---3--:R-:W-:Y:S08]  /*4be0*/  HMMA.16816.F32.BF16 R80, R8.reuse, R20, R80 ;  /* 0x000000140850723c */ /* 0x048ff00000041850 */
[C---:B------:R-:W-:Y:S01]  /*4bf0*/  HMMA.16816.F32.BF16 R84, R8.reuse, R22, R84 ;  /* 0x000000160854723c */ /* 0x040fe20000041854 */
[----:B------:R-:W-:Y:S07]  /*4c00*/  LDSM.16.MT88.4 R20, [R156+0xc800] ;  /* 0x00c800009c14783b */ /* 0x000fee0000004200 */
[C---:B-1----:R-:W-:Y:S08]  /*4c10*/  HMMA.16816.F32.BF16 R88, R8.reuse, R12, R88 ;  /* 0x0000000c0858723c */ /* 0x042ff00000041858 */
[C---:B------:R-:W-:Y:S01]  /*4c20*/  HMMA.16816.F32.BF16 R108, R8.reuse, R14, R108 ;  /* 0x0000000e086c723c */ /* 0x040fe2000004186c */
[----:B------:R-:W1:Y:S07]  /*4c30*/  LDSM.16.MT88.4 R12, [R156+0xe400] ;  /* 0x00e400009c0c783b */ /* 0x000e6e0000004200 */
[C---:B--2---:R-:W-:Y:S08]  /*4c40*/  HMMA.16816.F32.BF16 R92, R8.reuse, R16, R92 ;  /* 0x00000010085c723c */ /* 0x044ff0000004185c */
[C---:B------:R-:W-:Y:S01]  /*4c50*/  HMMA.16816.F32.BF16 R96, R8.reuse, R18, R96 ;  /* 0x000000120860723c */ /* 0x040fe20000041860 */
[----:B------:R-:W2:Y:S07]  /*4c60*/  LDSM.16.MT88.4 R16, [R157+0xa800] ;  /* 0x00a800009d10783b */ /* 0x000eae0000004200 */
[C---:B-1----:R-:W-:Y:S08]  /*4c70*/  HMMA.16816.F32.BF16 R104, R8.reuse, R12, R104 ;  /* 0x0000000c0868723c */ /* 0x042ff00000041868 */
[----:B------:R-:W-:Y:S01]  /*4c80*/  HMMA.16816.F32.BF16 R100, R8, R14, R100 ;  /* 0x0000000e0864723c */ /* 0x000fe20000041864 */
[----:B------:R-:W1:Y:S06]  /*4c90*/  LDSM.16.MT88.4 R12, [R157+0xc800] ;  /* 0x00c800009d0c783b */ /* 0x000e6c0000004200 */
[----:B------:R-:W-:-:S02]  /*4ca0*/  F2FP.BF16.PACK_AB R8, R67, R124 ;  /* 0x0000007c4308723e */ /* 0x000fc400000010ff */
[----:B------:R-:W-:Y:S02]  /*4cb0*/  F2FP.BF16.PACK_AB R9, R62, R119 ;  /* 0x000000773e09723e */ /* 0x000fe400000010ff */
[----:B------:R-:W-:Y:S02]  /*4cc0*/  F2FP.BF16.PACK_AB R10, R128, R65 ;  /* 0x00000041800a723e */ /* 0x000fe400000010ff */
[----:B------:R-:W-:-:S07]  /*4cd0*/  F2FP.BF16.PACK_AB R11, R64, R63 ;  /* 0x0000003f400b723e */ /* 0x000fce00000010ff */
[C---:B--2---:R-:W-:Y:S08]  /*4ce0*/  HMMA.16816.F32.BF16 R112, R8.reuse, R16, R112 ;  /* 0x000000100870723c */ /* 0x044ff00000041870 */
[C---:B------:R-:W-:Y:S01]  /*4cf0*/  HMMA.16816.F32.BF16 R68, R8.reuse, R18, R68 ;  /* 0x000000120844723c */ /* 0x040fe20000041844 */
[----:B------:R-:W2:Y:S07]  /*4d00*/  LDSM.16.MT88.4 R16, [R157+0xe800] ;  /* 0x00e800009d10783b */ /* 0x000eae0000004200 */
[C---:B------:R-:W-:Y:S08]  /*4d10*/  HMMA.16816.F32.BF16 R88, R8.reuse, R20, R88 ;  /* 0x000000140858723c */ /* 0x040ff00000041858 */
[C---:B-1----:R-:W-:Y:S08]  /*4d20*/  HMMA.16816.F32.BF16 R80, R8.reuse, R12, R80 ;  /* 0x0000000c0850723c */ /* 0x042ff00000041850 */
[C---:B------:R-:W-:Y:S01]  /*4d30*/  HMMA.16816.F32.BF16 R84, R8.reuse, R14, R84 ;  /* 0x0000000e0854723c */ /* 0x040fe20000041854 */
[----:B------:R-:W1:Y:S07]  /*4d40*/  LDSM.16.MT88.4 R12, [R156+0xe800] ;  /* 0x00e800009c0c783b */ /* 0x000e6e0000004200 */
[C---:B------:R-:W-:Y:S01]  /*4d50*/  HMMA.16816.F32.BF16 R108, R8.reuse, R22, R108 ;  /* 0x00000016086c723c */ /* 0x040fe2000004186c */
[----:B------:R-:W3:Y:S07]  /*4d60*/  LDSM.16.MT88.4 R20, [R157+0xac00] ;  /* 0x00ac00009d14783b */ /* 0x000eee0000004200 */
[C---:B------:R-:W-:Y:S01]  /*4d70*/  HMMA.16816.F32.BF16 R76, R8.reuse, R26, R76 ;  /* 0x0000001a084c723c */ /* 0x040fe2000004184c */
[----:B------:R-:W-:Y:S06]  /*4d80*/  MUFU.EX2 R26, R59 ;  /* 0x0000003b001a7308 */ /* 0x000fec0000000800 */
[--C-:B------:R-:W-:Y:S01]  /*4d90*/  FFMA.FTZ R27, R54, c[0x0][0x23c], -R55.reuse ;  /* 0x00008f00361b7a23 */ /* 0x100fe20000010837 */
[----:B--2---:R-:W-:Y:S01]  /*4da0*/  HMMA.16816.F32.BF16 R92, R8, R16, R92 ;  /* 0x00000010085c723c */ /* 0x004fe2000004185c */
[----:B------:R-:W-:-:S04]  /*4db0*/  FFMA.FTZ R54, R53, c[0x0][0x23c], -R55 ;  /* 0x00008f0035367a23 */ /* 0x000fc80000010837 */
[----:B------:R-:W-:Y:S03]  /*4dc0*/  MUFU.EX2 R27, R27 ;  /* 0x0000001b001b7308 */ /* 0x000fe60000000800 */
[C---:B------:R-:W-:Y:S01]  /*4dd0*/  HMMA.16816.F32.BF16 R96, R8.reuse, R18, R96 ;  /* 0x000000120860723c */ /* 0x040fe20000041860 */
[----:B------:R-:W2:Y:S04]  /*4de0*/  LDSM.16.MT88.4 R16, [R156+0xac00] ;  /* 0x00ac00009c10783b */ /* 0x000ea80000004200 */
[----:B------:R-:W-:Y:S03]  /*4df0*/  MUFU.EX2 R54, R54 ;  /* 0x0000003600367308 */ /* 0x000fe60000000800 */
[C---:B------:R-:W-:Y:S05]  /*4e00*/  HMMA.16816.F32.BF16 R72, R8.reuse, R24, R72 ;  /* 0x000000180848723c */ /* 0x040fea0000041848 */
[----:B------:R-:W4:Y:S03]  /*4e10*/  MUFU.EX2 R25, R58 ;  /* 0x0000003a00197308 */ /* 0x000f260000000800 */
[C---:B-1----:R-:W-:Y:S05]  /*4e20*/  HMMA.16816.F32.BF16 R104, R8.reuse, R12, R104 ;  /* 0x0000000c0868723c */ /* 0x042fea0000041868 */
[----:B------:R-:W1:Y:S02]  /*4e30*/  MUFU.EX2 R24, R57 ;  /* 0x0000003900187308 */ /* 0x000e640000000800 */
[----:B------:R-:W-:Y:S01]  /*4e40*/  FADD.FTZ R12, R42, R47 ;  /* 0x0000002f2a0c7221 */ /* 0x000fe20000010000 */
[----:B------:R-:W-:Y:S01]  /*4e50*/  HMMA.16816.F32.BF16 R100, R8, R14, R100 ;  /* 0x0000000e0864723c */ /* 0x000fe20000041864 */
[----:B------:R-:W-:-:S02]  /*4e60*/  FADD.FTZ R42, R43, R44 ;  /* 0x0000002c2b2a7221 */ /* 0x000fc40000010000 */
[----:B------:R-:W-:Y:S02]  /*4e70*/  FADD.FTZ R45, R45, R12 ;  /* 0x0000000c2d2d7221 */ /* 0x000fe40000010000 */
[----:B------:R-:W-:Y:S01]  /*4e80*/  FADD.FTZ R41, R41, R42 ;  /* 0x0000002a29297221 */ /* 0x000fe20000010000 */
[----:B------:R-:W5:Y:S01]  /*4e90*/  LDSM.16.MT88.4 R12, [R157+0xcc00] ;  /* 0x00cc00009d0c783b */ /* 0x000f620000004200 */
[----:B------:R-:W-:Y:S01]  /*4ea0*/  FADD.FTZ R40, R40, R45 ;  /* 0x0000002d28287221 */ /* 0x000fe20000010000 */
[----:B----4-:R-:W-:Y:S01]  /*4eb0*/  F2FP.BF16.PACK_AB R8, R25, R26 ;  /* 0x0000001a1908723e */ /* 0x010fe200000010ff */
[----:B------:R-:W-:Y:S01]  /*4ec0*/  FADD.FTZ R38, R38, R41 ;  /* 0x0000002926267221 */ /* 0x000fe20000010000 */
[----:B------:R-:W-:Y:S01]  /*4ed0*/  F2FP.BF16.PACK_AB R9, R54, R27 ;  /* 0x0000001b3609723e */ /* 0x000fe200000010ff */
[----:B------:R-:W-:Y:S01]  /*4ee0*/  FADD.FTZ R39, R39, R40 ;  /* 0x0000002827277221 */ /* 0x000fe20000010000 */
[----:B------:R-:W-:Y:S01]  /*4ef0*/  F2FP.BF16.PACK_AB R11, R49, R52 ;  /* 0x00000034310b723e */ /* 0x000fe200000010ff */
[----:B------:R-:W-:Y:S01]  /*4f00*/  FADD.FTZ R37, R37, R38 ;  /* 0x0000002625257221 */ /* 0x000fe20000010000 */
[----:B-1----:R-:W-:Y:S01]  /*4f10*/  F2FP.BF16.PACK_AB R10, R181, R24 ;  /* 0x00000018b50a723e */ /* 0x002fe200000010ff */
[----:B------:R-:W-:-:S02]  /*4f20*/  FADD.FTZ R36, R36, R39 ;  /* 0x0000002724247221 */ /* 0x000fc40000010000 */
[----:B------:R-:W-:Y:S02]  /*4f30*/  FADD.FTZ R34, R34, R37 ;  /* 0x0000002522227221 */ /* 0x000fe40000010000 */
[----:B------:R-:W-:Y:S02]  /*4f40*/  FADD.FTZ R35, R35, R36 ;  /* 0x0000002423237221 */ /* 0x000fe40000010000 */
[----:B------:R-:W-:Y:S01]  /*4f50*/  FADD.FTZ R33, R33, R34 ;  /* 0x0000002221217221 */ /* 0x000fe20000010000 */
[----:B---3--:R-:W-:Y:S01]  /*4f60*/  HMMA.16816.F32.BF16 R112, R8, R20, R112 ;  /* 0x000000140870723c */ /* 0x008fe20000041870 */
[----:B------:R-:W-:Y:S02]  /*4f70*/  FADD.FTZ R32, R32, R35 ;  /* 0x0000002320207221 */ /* 0x000fe40000010000 */
[----:B------:R-:W-:Y:S02]  /*4f80*/  FADD.FTZ R30, R30, R33 ;  /* 0x000000211e1e7221 */ /* 0x000fe40000010000 */
[----:B------:R-:W-:-:S02]  /*4f90*/  FADD.FTZ R31, R31, R32 ;  /* 0x000000201f1f7221 */ /* 0x000fc40000010000 */
[----:B------:R-:W-:Y:S01]  /*4fa0*/  FADD.FTZ R29, R29, R30 ;  /* 0x0000001e1d1d7221 */ /* 0x000fe20000010000 */
[C---:B------:R-:W-:Y:S01]  /*4fb0*/  HMMA.16816.F32.BF16 R68, R8.reuse, R22, R68 ;  /* 0x000000160844723c */ /* 0x040fe20000041844 */
[----:B------:R-:W-:Y:S01]  /*4fc0*/  FADD.FTZ R28, R28, R31 ;  /* 0x0000001f1c1c7221 */ /* 0x000fe20000010000 */
[----:B------:R-:W1:Y:S01]  /*4fd0*/  LDSM.16.MT88.4 R20, [R156+0xcc00] ;  /* 0x00cc00009c14783b */ /* 0x000e620000004200 */
        /* <DEDUP_REMOVED lines=10> */
[----:B------:R-:W2:Y:S01]  /*5080*/  LDSM.16.MT88.4 R16, [R157+0xec00] ;  /* 0x00ec00009d10783b */ /* 0x000ea20000004200 */
[----:B------:R-:W-:Y:S02]  /*5090*/  FADD.FTZ R61, R61, R120 ;  /* 0x000000783d3d7221 */ /* 0x000fe40000010000 */
[----:B------:R-:W-:-:S02]  /*50a0*/  FADD.FTZ R129, R129, R116 ;  /* 0x0000007481817221 */ /* 0x000fc40000010000 */
[----:B------:R-:W-:Y:S01]  /*50b0*/  FADD.FTZ R138, R138, R61 ;  /* 0x0000003d8a8a7221 */ /* 0x000fe20000010000 */
[C---:B-----5:R-:W-:Y:S01]  /*50c0*/  HMMA.16816.F32.BF16 R80, R8.reuse, R12, R80 ;  /* 0x0000000c0850723c */ /* 0x060fe20000041850 */
[----:B------:R-:W-:Y:S02]  /*50d0*/  FADD.FTZ R132, R132, R129 ;  /* 0x0000008184847221 */ /* 0x000fe40000010000 */
[----:B------:R-:W-:Y:S02]  /*50e0*/  FADD.FTZ R135, R135, R138 ;  /* 0x0000008a87877221 */ /* 0x000fe40000010000 */
[----:B------:R-:W-:Y:S02]  /*50f0*/  FADD.FTZ R131, R131, R132 ;  /* 0x0000008483837221 */ /* 0x000fe40000010000 */
[----:B------:R-:W-:Y:S01]  /*5100*/  FADD.FTZ R136, R136, R135 ;  /* 0x0000008788887221 */ /* 0x000fe20000010000 */
[----:B------:R-:W-:Y:S01]  /*5110*/  HMMA.16816.F32.BF16 R84, R8, R14, R84 ;  /* 0x0000000e0854723c */ /* 0x000fe20000041854 */
[----:B------:R-:W-:Y:S01]  /*5120*/  FADD.FTZ R134, R134, R131 ;  /* 0x0000008386867221 */ /* 0x000fe20000010000 */
[----:B------:R-:W3:Y:S01]  /*5130*/  LDSM.16.MT88.4 R12, [R156+0xec00] ;  /* 0x00ec00009c0c783b */ /* 0x000ee20000004200 */
        /* <DEDUP_REMOVED lines=30> */
[----:B------:R-:W-:Y:S01]  /*5320*/  FADD.FTZ R178, R49, R52 ;  /* 0x0000003431b27221 */ /* 0x000fe20000010000 */
[----:B------:R-:W-:Y:S06]  /*5330*/  @!P0 BRA `(.L_x_1837) ;  /* 0x000034d000008947 */ /* 0x000fec0003800000 */
        /* <DEDUP_REMOVED lines=8> */
.L_x_1841:
        /* <DEDUP_REMOVED lines=64> */
.L_x_1838:
        /* <DEDUP_REMOVED lines=14> */
[----:B------:R-:W-:Y:S02]  /*58a0*/  IADD3.X R119, R183, UR5, RZ, P0, !PT ;  /* 0x00000005b7777c10 */ /* 0x000fe400087fe4ff */
[----:B------:R-:W-:Y:S01]  /*58b0*/  ISETP.GT.AND P0, PT, R179, R162, PT ;  /* 0x000000a2b300720c */ /* 0x000fe20003f04270 */
        /* <DEDUP_REMOVED lines=17> */
[----:B------:R-:W1:Y:S01]  /*59d0*/  LDSM.16.M88.4 R152, [R160+0x1c00] ;  /* 0x001c0000a098783b */ /* 0x000e620000000200 */
[C---:B--2---:R-:W-:Y:S08]  /*59e0*/  HMMA.16816.F32.BF16 R4, R120.reuse, R124, RZ ;  /* 0x0000007c7804723c */ /* 0x044ff000000418ff */
[C---:B------:R-:W-:Y:S01]  /*59f0*/  HMMA.16816.F32.BF16 R8, R120.reuse, R126, RZ ;  /* 0x0000007e7808723c */ /* 0x040fe200000418ff */
[----:B------:R-:W-:Y:S07]  /*5a00*/  LDSM.16.M88.4 R124, [R159] ;  /* 0x000000009f7c783b */ /* 0x000fee0000000200 */
[C---:B---3--:R-:W-:Y:S08]  /*5a10*/  HMMA.16816.F32.BF16 R12, R120.reuse, R128, RZ ;  /* 0x00000080780c723c */ /* 0x048ff000000418ff */
[C---:B------:R-:W-:Y:S01]  /*5a20*/  HMMA.16816.F32.BF16 R16, R120.reuse, R130, RZ ;  /* 0x000000827810723c */ /* 0x040fe200000418ff */
[----:B------:R-:W2:Y:S07]  /*5a30*/  LDSM.16.M88.4 R128, [R158] ;  /* 0x000000009e80783b */ /* 0x000eae0000000200 */
[C---:B----4-:R-:W-:Y:S08]  /*5a40*/  HMMA.16816.F32.BF16 R20, R120.reuse, R132, RZ ;  /* 0x000000847814723c */ /* 0x050ff000000418ff */
[C---:B------:R-:W-:Y:S01]  /*5a50*/  HMMA.16816.F32.BF16 R24, R120.reuse, R134, RZ ;  /* 0x000000867818723c */ /* 0x040fe200000418ff */
[----:B------:R-:W3:Y:S07]  /*5a60*/  LDSM.16.M88.4 R132, [R158+0x400] ;  /* 0x000400009e84783b */ /* 0x000eee0000000200 */
[C---:B-----5:R-:W-:Y:S08]  /*5a70*/  HMMA.16816.F32.BF16 R28, R120.reuse, R136, RZ ;  /* 0x00000088781c723c */ /* 0x060ff000000418ff */
[C---:B------:R-:W-:Y:S01]  /*5a80*/  HMMA.16816.F32.BF16 R32, R120.reuse, R138, RZ ;  /* 0x0000008a7820723c */ /* 0x040fe200000418ff */
[----:B------:R-:W4:Y:S07]  /*5a90*/  LDSM.16.M88.4 R136, [R158+0x800] ;  /* 0x000800009e88783b */ /* 0x000f2e0000000200 */
[C---:B-1----:R-:W-:Y:S08]  /*5aa0*/  HMMA.16816.F32.BF16 R36, R120.reuse, R140, RZ ;  /* 0x0000008c7824723c */ /* 0x042ff000000418ff */
        /* <DEDUP_REMOVED lines=26> */
[C---:B----4-:R-:W-:Y:S08]  /*5c50*/  HMMA.16816.F32.BF16 R52, R124.reuse, R136, R52 ;  /* 0x000000887c34723c */ /* 0x050ff00000041834 */
[C---:B------:R-:W-:Y:S01]  /*5c60*/  HMMA.16816.F32.BF16 R56, R124.reuse, R138, R56 ;  /* 0x0000008a7c38723c */ /* 0x040fe20000041838 */
[----:B------:R-:W3:Y:S07]  /*5c70*/  LDSM.16.M88.4 R136, [R160+0x2400] ;  /* 0x00240000a088783b */ /* 0x000eee0000000200 */
[C---:B-1----:R-:W-:Y:S08]  /*5c80*/  HMMA.16816.F32.BF16 R60, R124.reuse, R120, R60 ;  /* 0x000000787c3c723c */ /* 0x042ff0000004183c */
[----:B------:R-:W-:Y:S01]  /*5c90*/  HMMA.16816.F32.BF16 R64, R124, R122, R64 ;  /* 0x0000007a7c40723c */ /* 0x000fe20000041840 */
[----:B------:R-:W1:Y:S04]  /*5ca0*/  LDSM.16.M88.4 R120, [R160+0x2800] ;  /* 0x00280000a078783b */ /* 0x000e680000000200 */
[----:B------:R-:W4:Y:S03]  /*5cb0*/  LDSM.16.M88.4 R124, [R160+0x2c00] ;  /* 0x002c0000a07c783b */ /* 0x000f260000000200 */
[C---:B--2---:R-:W-:Y:S08]  /*5cc0*/  HMMA.16816.F32.BF16 R4, R128.reuse, R132, R4 ;  /* 0x000000848004723c */ /* 0x044ff00000041804 */
[C---:B------:R-:W-:Y:S01]  /*5cd0*/  HMMA.16816.F32.BF16 R8, R128.reuse, R134, R8 ;  /* 0x000000868008723c */ /* 0x040fe20000041808 */
[----:B------:R-:W-:Y:S07]  /*5ce0*/  LDSM.16.M88.4 R132, [R160+0x3400] ;  /* 0x00340000a084783b */ /* 0x000fee0000000200 */
[C---:B---3--:R-:W-:Y:S08]  /*5cf0*/  HMMA.16816.F32.BF16 R12, R128.reuse, R136, R12 ;  /* 0x00000088800c723c */ /* 0x048ff0000004180c */
[C---:B------:R-:W-:Y:S01]  /*5d00*/  HMMA.16816.F32.BF16 R16, R128.reuse, R138, R16 ;  /* 0x0000008a8010723c */ /* 0x040fe20000041810 */
[----:B------:R-:W-:Y:S07]  /*5d10*/  LDSM.16.M88.4 R136, [R160+0x3800] ;  /* 0x00380000a088783b */ /* 0x000fee0000000200 */
[C---:B-1----:R-:W-:Y:S08]  /*5d20*/  HMMA.16816.F32.BF16 R20, R128.reuse, R120, R20 ;  /* 0x000000788014723c */ /* 0x042ff00000041814 */
[C---:B------:R-:W-:Y:S01]  /*5d30*/  HMMA.16816.F32.BF16 R24, R128.reuse, R122, R24 ;  /* 0x0000007a8018723c */ /* 0x040fe20000041818 */
[----:B------:R-:W1:Y:S07]  /*5d40*/  LDSM.16.M88.4 R120, [R160+0x3000] ;  /* 0x00300000a078783b */ /* 0x000e6e0000000200 */
        /* <DEDUP_REMOVED lines=9> */
[C---:B------:R-:W-:Y:S08]  /*5de0*/  HMMA.16816.F32.BF16 R52, R128.reuse, R136, R52 ;  /* 0x000000888034723c */ /* 0x040ff00000041834 */
[C---:B------:R-:W-:Y:S01]  /*5df0*/  HMMA.16816.F32.BF16 R56, R128.reuse, R138, R56 ;  /* 0x0000008a8038723c */ /* 0x040fe20000041838 */
[----:B------:R-:W3:Y:S07]  /*5e00*/  LDSM.16.M88.4 R136, [R158+0x2400] ;  /* 0x002400009e88783b */ /* 0x000eee0000000200 */
[C---:B--2---:R-:W-:Y:S08]  /*5e10*/  HMMA.16816.F32.BF16 R60, R128.reuse, R124, R60 ;  /* 0x0000007c803c723c */ /* 0x044ff0000004183c */
[----:B------:R-:W-:Y:S01]  /*5e20*/  HMMA.16816.F32.BF16 R64, R128, R126, R64 ;  /* 0x0000007e8040723c */ /* 0x000fe20000041840 */
[----:B------:R-:W2:Y:S04]  /*5e30*/  LDSM.16.M88.4 R124, [R158+0x2800] ;  /* 0x002800009e7c783b */ /* 0x000ea80000000200 */
[----:B------:R-:W4:Y:S03]  /*5e40*/  LDSM.16.M88.4 R128, [R158+0x2c00] ;  /* 0x002c00009e80783b */ /* 0x000f260000000200 */
[C---:B-1----:R-:W-:Y:S08]  /*5e50*/  HMMA.16816.F32.BF16 R4, R120.reuse, R132, R4 ;  /* 0x000000847804723c */ /* 0x042ff00000041804 */
[C---:B------:R-:W-:Y:S01]  /*5e60*/  HMMA.16816.F32.BF16 R8, R120.reuse, R134, R8 ;  /* 0x000000867808723c */ /* 0x040fe20000041808 */
[----:B------:R-:W-:Y:S07]  /*5e70*/  LDSM.16.M88.4 R132, [R158+0x3400] ;  /* 0x003400009e84783b */ /* 0x000fee0000000200 */
[C---:B---3--:R-:W-:Y:S08]  /*5e80*/  HMMA.16816.F32.BF16 R12, R120.reuse, R136, R12 ;  /* 0x00000088780c723c */ /* 0x048ff0000004180c */
[C---:B------:R-:W-:Y:S01]  /*5e90*/  HMMA.16816.F32.BF16 R16, R120.reuse, R138, R16 ;  /* 0x0000008a7810723c */ /* 0x040fe20000041810 */
[----:B------:R-:W-:Y:S07]  /*5ea0*/  LDSM.16.M88.4 R136, [R158+0x3800] ;  /* 0x003800009e88783b */ /* 0x000fee0000000200 */
[C---:B--2---:R-:W-:Y:S08]  /*5eb0*/  HMMA.16816.F32.BF16 R20, R120.reuse, R124, R20 ;  /* 0x0000007c7814723c */ /* 0x044ff00000041814 */
        /* <DEDUP_REMOVED lines=54> */
[----:B------:R-:W2:Y:S01]  /*6220*/  LDSM.16.M88.4 R128, [R158+0x5c00] ;  /* 0x005c00009e80783b */ /* 0x000ea20000000200 */
[----:B------:R-:W-:Y:S04]  /*6230*/  DEPBAR.LE SB0, 0x0 ;  /* 0x000080000000791a */ /* 0x000fe80000000000 */
[----:B------:R-:W-:Y:S02]  /*6240*/  BAR.SYNC.DEFER_BLOCKING 0x0 ;  /* 0x0000000000007b1d */ /* 0x000fe40000010000 */
[C---:B-1----:R-:W-:Y:S08]  /*6250*/  HMMA.16816.F32.BF16 R36, R120.reuse, R124, R36 ;  /* 0x0000007c7824723c */ /* 0x042ff00000041824 */
[C---:B------:R-:W-:Y:S08]  /*6260*/  HMMA.16816.F32.BF16 R40, R120.reuse, R126, R40 ;  /* 0x0000007e7828723c */ /* 0x040ff00000041828 */
[C---:B------:R-:W-:Y:S08]  /*6270*/  HMMA.16816.F32.BF16 R44, R120.reuse, R132, R44 ;  /* 0x00000084782c723c */ /* 0x040ff0000004182c */
[C---:B------:R-:W-:Y:S08]  /*6280*/  HMMA.16816.F32.BF16 R48, R120.reuse, R134, R48 ;  /* 0x000000867830723c */ /* 0x040ff00000041830 */
[C---:B------:R-:W-:Y:S08]  /*6290*/  HMMA.16816.F32.BF16 R52, R120.reuse, R136, R52 ;  /* 0x000000887834723c */ /* 0x040ff00000041834 */
        /* <DEDUP_REMOVED lines=69> */
.L_x_1840:
        /* <DEDUP_REMOVED lines=24> */
.L_x_1839:
        /* <DEDUP_REMOVED lines=75> */
[C---:B------:R-:W-:Y:S02]  /*6d20*/  FADD.FTZ R116, -R2.reuse, R117 ;  /* 0x0000007502747221 */ /* 0x040fe40000010100 */
[----:B------:R-:W-:Y:S01]  /*6d30*/  FMUL.FTZ R135, R2, c[0x0][0x23c] ;  /* 0x00008f0002877a20 */ /* 0x000fe20000410000 */
[----:B--2---:R-:W-:Y:S01]  /*6d40*/  FMNMX.FTZ R0, R119, R0, !PT ;  /* 0x0000000077007209 */ /* 0x004fe20007810000 */
[----:B------:R-:W-:Y:S03]  /*6d50*/  FMUL.FTZ R118, R116, c[0x0][0x23c] ;  /* 0x00008f0074767a20 */ /* 0x000fe60000410000 */
[----:B------:R-:W-:Y:S01]  /*6d60*/  FSEL R135, R135, RZ, P0 ;  /* 0x000000ff87877208 */ /* 0x000fe20000000000 */
[----:B------:R2:W3:Y:S01]  /*6d70*/  MUFU.EX2 R116, R118 ;  /* 0x0000007600747308 */ /* 0x0004e20000000800 */
[C---:B------:R-:W-:Y:S01]  /*6d80*/  FMUL.FTZ R119, R0.reuse, c[0x0][0x23c] ;  /* 0x00008f0000777a20 */ /* 0x040fe20000410000 */
[C---:B------:R-:W-:Y:S01]  /*6d90*/  FSETP.NEU.FTZ.AND P0, PT, R0.reuse, -INF , PT ;  /* 0xff8000000000780b */ /* 0x040fe20003f1d000 */
[----:B------:R-:W-:Y:S02]  /*6da0*/  FADD.FTZ R117, -R0, R3 ;  /* 0x0000000300757221 */ /* 0x000fe40000010100 */
[--C-:B------:R-:W-:Y:S02]  /*6db0*/  FFMA.FTZ R146, R4, c[0x0][0x23c], -R135.reuse ;  /* 0x00008f0004927a23 */ /* 0x100fe40000010887 */
        /* <DEDUP_REMOVED lines=10> */
[----:B------:R-:W4:Y:S01]  /*6e60*/  MUFU.EX2 R3, R3 ;  /* 0x0000000300037308 */ /* 0x000f220000000800 */
[--C-:B------:R-:W-:Y:S01]  /*6e70*/  FFMA.FTZ R144, R33, c[0x0][0x23c], -R135.reuse ;  /* 0x00008f0021907a23 */ /* 0x100fe20000010887 */
[----:B--2---:R-:W-:Y:S01]  /*6e80*/  FSEL R118, R119, RZ, P0 ;  /* 0x000000ff77767208 */ /* 0x004fe20000000000 */
[C---:B---3--:R-:W-:Y:S01]  /*6e90*/  FMUL.FTZ R9, R116.reuse, R113 ;  /* 0x0000007174097220 */ /* 0x048fe20000410000 */
[----:B------:R-:W-:Y:S01]  /*6ea0*/  ISETP.GT.AND P0, PT, R179, R162, PT ;  /* 0x000000a2b300720c */ /* 0x000fe20003f04270 */
[----:B------:R-:W-:Y:S02]  /*6eb0*/  FMUL.FTZ R68, R116, R68 ;  /* 0x0000004474447220 */ /* 0x000fe40000410000 */
[--C-:B------:R-:W-:Y:S02]  /*6ec0*/  FFMA.FTZ R145, R6, c[0x0][0x23c], -R118.reuse ;  /* 0x00008f0006917a23 */ /* 0x100fe40000010876 */
[--C-:B------:R-:W-:Y:S01]  /*6ed0*/  FFMA.FTZ R138, R7, c[0x0][0x23c], -R118.reuse ;  /* 0x00008f00078a7a23 */ /* 0x100fe20000010876 */
[----:B------:R-:W2:Y:S01]  /*6ee0*/  MUFU.EX2 R137, R137 ;  /* 0x0000008900897308 */ /* 0x000ea20000000800 */
[--C-:B------:R-:W-:Y:S02]  /*6ef0*/  FFMA.FTZ R134, R10, c[0x0][0x23c], -R118.reuse ;  /* 0x00008f000a867a23 */ /* 0x100fe40000010876 */
[--C-:B------:R-:W-:Y:S02]  /*6f00*/  FFMA.FTZ R5, R11, c[0x0][0x23c], -R118.reuse ;  /* 0x00008f000b057a23 */ /* 0x100fe40000010876 */
[--C-:B------:R-:W-:Y:S02]  /*6f10*/  FFMA.FTZ R6, R8, c[0x0][0x23c], -R135.reuse ;  /* 0x00008f0008067a23 */ /* 0x100fe40000010887 */
[C---:B------:R-:W-:Y:S02]  /*6f20*/  FMUL.FTZ R8, R116.reuse, R112 ;  /* 0x0000007074087220 */ /* 0x040fe40000410000 */
[C---:B------:R-:W-:Y:S01]  /*6f30*/  FMUL.FTZ R69, R116.reuse, R69 ;  /* 0x0000004574457220 */ /* 0x040fe20000410000 */
[----:B------:R-:W-:Y:S01]  /*6f40*/  MUFU.EX2 R145, R145 ;  /* 0x0000009100917308 */ /* 0x000fe20000000800 */
[C---:B------:R-:W-:Y:S02]  /*6f50*/  FMUL.FTZ R72, R116.reuse, R72 ;  /* 0x0000004874487220 */ /* 0x040fe40000410000 */
[C---:B------:R-:W-:Y:S02]  /*6f60*/  FMUL.FTZ R73, R116.reuse, R73 ;  /* 0x0000004974497220 */ /* 0x040fe40000410000 */
[C---:B----4-:R-:W-:Y:S02]  /*6f70*/  FMUL.FTZ R10, R3.reuse, R114 ;  /* 0x00000072030a7220 */ /* 0x050fe40000410000 */
        /* <DEDUP_REMOVED lines=9> */
[----:B------:R2:W-:Y:S01]  /*7010*/  MUFU.EX2 R119, R6 ;  /* 0x0000000600777308 */ /* 0x0005e20000000800 */
[C---:B------:R-:W-:Y:S02]  /*7020*/  FMUL.FTZ R78, R3.reuse, R78 ;  /* 0x0000004e034e7220 */ /* 0x040fe40000410000 */
[C---:B------:R-:W-:Y:S02]  /*7030*/  FMUL.FTZ R79, R3.reuse, R79 ;  /* 0x0000004f034f7220 */ /* 0x040fe40000410000 */
[C---:B------:R-:W-:Y:S02]  /*7040*/  FMUL.FTZ R80, R116.reuse, R80 ;  /* 0x0000005074507220 */ /* 0x040fe40000410000 */
[C---:B------:R-:W-:Y:S02]  /*7050*/  FMUL.FTZ R81, R116.reuse, R81 ;  /* 0x0000005174517220 */ /* 0x040fe40000410000 */
[C---:B------:R-:W-:Y:S01]  /*7060*/  FMUL.FTZ R82, R3.reuse, R82 ;  /* 0x0000005203527220 */ /* 0x040fe20000410000 */
[----:B------:R-:W4:Y:S01]  /*7070*/  MUFU.EX2 R132, R132 ;  /* 0x0000008400847308 */ /* 0x000f220000000800 */
[C---:B------:R-:W-:Y:S02]  /*7080*/  FMUL.FTZ R83, R3.reuse, R83 ;  /* 0x0000005303537220 */ /* 0x040fe40000410000 */
[----:B------:R-:W-:Y:S01]  /*7090*/  FMUL.FTZ R84, R116, R84 ;  /* 0x0000005474547220 */ /* 0x000fe20000410000 */
[----:B---3--:R-:W-:Y:S01]  /*70a0*/  F2FP.BF16.PACK_AB R113, R138, R145 ;  /* 0x000000918a71723e */ /* 0x008fe200000010ff */
[C---:B------:R-:W-:Y:S02]  /*70b0*/  FMUL.FTZ R85, R116.reuse, R85 ;  /* 0x0000005574557220 */ /* 0x040fe40000410000 */
[C---:B------:R-:W-:Y:S02]  /*70c0*/  FMUL.FTZ R86, R3.reuse, R86 ;  /* 0x0000005603567220 */ /* 0x040fe40000410000 */
[----:B------:R-:W-:Y:S01]  /*70d0*/  FMUL.FTZ R87, R3, R87 ;  /* 0x0000005703577220 */ /* 0x000fe20000410000 */
[----:B------:R-:W-:Y:S01]  /*70e0*/  MUFU.EX2 R134, R134 ;  /* 0x0000008600867308 */ /* 0x000fe20000000800 */
[--C-:B------:R-:W-:Y:S02]  /*70f0*/  FFMA.FTZ R7, R13, c[0x0][0x23c], -R135.reuse ;  /* 0x00008f000d077a23 */ /* 0x100fe40000010887 */
[----:B------:R-:W-:Y:S02]  /*7100*/  FMUL.FTZ R13, R116, R109 ;  /* 0x0000006d740d7220 */ /* 0x000fe40000410000 */
[--C-:B--2---:R-:W-:Y:S02]  /*7110*/  FFMA.FTZ R6, R12, c[0x0][0x23c], -R135.reuse ;  /* 0x00008f000c067a23 */ /* 0x104fe40000010887 */
[C---:B------:R-:W-:Y:S02]  /*7120*/  FMUL.FTZ R12, R116.reuse, R108 ;  /* 0x0000006c740c7220 */ /* 0x040fe40000410000 */
[C---:B------:R-:W-:Y:S01]  /*7130*/  FMUL.FTZ R88, R116.reuse, R88 ;  /* 0x0000005874587220 */ /* 0x040fe20000410000 */
[----:B------:R-:W2:Y:S01]  /*7140*/  MUFU.EX2 R5, R5 ;  /* 0x0000000500057308 */ /* 0x000ea20000000800 */
[----:B------:R-:W-:Y:S02]  /*7150*/  FMUL.FTZ R89, R116, R89 ;  /* 0x0000005974597220 */ /* 0x000fe40000410000 */
[C---:B------:R-:W-:Y:S01]  /*7160*/  FMUL.FTZ R90, R3.reuse, R90 ;  /* 0x0000005a035a7220 */ /* 0x040fe20000410000 */
[----:B----4-:R-:W-:Y:S01]  /*7170*/  F2FP.BF16.PACK_AB R114, R132, R119 ;  /* 0x000000778472723e */ /* 0x010fe200000010ff */
[C---:B------:R-:W-:Y:S02]  /*7180*/  FMUL.FTZ R91, R3.reuse, R91 ;  /* 0x0000005b035b7220 */ /* 0x040fe40000410000 */
[C---:B------:R-:W-:Y:S02]  /*7190*/  FMUL.FTZ R92, R116.reuse, R92 ;  /* 0x0000005c745c7220 */ /* 0x040fe40000410000 */
[----:B------:R-:W-:Y:S01]  /*71a0*/  FMUL.FTZ R93, R116, R93 ;  /* 0x0000005d745d7220 */ /* 0x000fe20000410000 */
[----:B------:R-:W-:Y:S01]  /*71b0*/  MUFU.EX2 R6, R6 ;  /* 0x0000000600067308 */ /* 0x000fe20000000800 */
[C---:B------:R-:W-:Y:S02]  /*71c0*/  FMUL.FTZ R94, R3.reuse, R94 ;  /* 0x0000005e035e7220 */ /* 0x040fe40000410000 */
[----:B------:R-:W-:Y:S02]  /*71d0*/  FMUL.FTZ R95, R3, R95 ;  /* 0x0000005f035f7220 */ /* 0x000fe40000410000 */
[--C-:B------:R-:W-:Y:S02]  /*71e0*/  FFMA.FTZ R142, R31, c[0x0][0x23c], -R118.reuse ;  /* 0x00008f001f8e7a23 */ /* 0x100fe40000010876 */
[--C-:B------:R-:W-:Y:S02]  /*71f0*/  FFMA.FTZ R147, R34, c[0x0][0x23c], -R118.reuse ;  /* 0x00008f0022937a23 */ /* 0x100fe40000010876 */
[--C-:B------:R-:W-:Y:S01]  /*7200*/  FFMA.FTZ R148, R35, c[0x0][0x23c], -R118.reuse ;  /* 0x00008f0023947a23 */ /* 0x100fe20000010876 */
[----:B------:R-:W3:Y:S01]  /*7210*/  MUFU.EX2 R7, R7 ;  /* 0x0000000700077308 */ /* 0x000ee20000000800 */
[----:B------:R-:W-:Y:S01]  /*7220*/  LDSM.16.MT88.4 R32, [R156+0xbc00] ;  /* 0x00bc00009c20783b */ /* 0x000fe20000004200 */
[--C-:B------:R-:W-:Y:S01]  /*7230*/  FFMA.FTZ R149, R40, c[0x0][0x23c], -R135.reuse ;  /* 0x00008f0028957a23 */ /* 0x100fe20000010887 */
[----:B--2---:R-:W-:Y:S01]  /*7240*/  F2FP.BF16.PACK_AB R115, R5, R134 ;  /* 0x000000860573723e */ /* 0x004fe200000010ff */
[----:B------:R-:W-:Y:S02]  /*7250*/  FFMA.FTZ R150, R41, c[0x0][0x23c], -R135 ;  /* 0x00008f0029967a23 */ /* 0x000fe40000010887 */
        /* <DEDUP_REMOVED lines=9> */
[----:B------:R-:W-:Y:S02]  /*72f0*/  MUFU.EX2 R140, R140 ;  /* 0x0000008c008c7308 */ /* 0x000fe40000000800 */
        /* <DEDUP_REMOVED lines=12> */
[C---:B------:R-:W-:Y:S02]  /*73c0*/  FMUL.FTZ R102, R3.reuse, R102 ;  /* 0x0000006603667220 */ /* 0x040fe40000410000 */
[C---:B------:R-:W-:Y:S02]  /*73d0*/  FMUL.FTZ R103, R3.reuse, R103 ;  /* 0x0000006703677220 */ /* 0x040fe40000410000 */
[C---:B------:R-:W-:Y:S01]  /*73e0*/  HMMA.16816.F32.BF16 R84, R112.reuse, R130, R84 ;  /* 0x000000827054723c */ /* 0x040fe20000041854 */
[----:B------:R-:W-:Y:S03]  /*73f0*/  MUFU.EX2 R143, R143 ;  /* 0x0000008f008f7308 */ /* 0x000fe60000000800 */
[--C-:B------:R-:W-:Y:S02]  /*7400*/  FFMA.FTZ R128, R14, c[0x0][0x23c], -R118.reuse ;  /* 0x00008f000e807a23 */ /* 0x100fe40000010876 */
[----:B------:R-:W-:Y:S02]  /*7410*/  FMUL.FTZ R14, R3, R110 ;  /* 0x0000006e030e7220 */ /* 0x000fe40000410000 */
[----:B------:R-:W-:Y:S01]  /*7420*/  FFMA.FTZ R129, R15, c[0x0][0x23c], -R118 ;  /* 0x00008f000f817a23 */ /* 0x000fe20000010876 */
[C---:B--2---:R-:W-:Y:S02]  /*7430*/  HMMA.16816.F32.BF16 R88, R112.reuse, R120, R88 ;  /* 0x000000787058723c */ /* 0x044fe40000041858 */
[----:B------:R-:W-:Y:S01]  /*7440*/  MUFU.EX2 R128, R128 ;  /* 0x0000008000807308 */ /* 0x000fe20000000800 */
[C---:B------:R-:W-:Y:S02]  /*7450*/  FMUL.FTZ R15, R3.reuse, R111 ;  /* 0x0000006f030f7220 */ /* 0x040fe40000410000 */
[----:B------:R-:W2:Y:S01]  /*7460*/  LDSM.16.MT88.4 R108, [R156+0xd000] ;  /* 0x00d000009c6c783b */ /* 0x000ea20000004200 */
[----:B------:R-:W-:Y:S02]  /*7470*/  FFMA.FTZ R146, R116, R181, R146 ;  /* 0x000000b574927223 */ /* 0x000fe40000010092 */
[----:B------:R-:W-:Y:S02]  /*7480*/  FFMA.FTZ R145, R3, R178, R145 ;  /* 0x000000b203917223 */ /* 0x000fe40000010091 */
[C---:B------:R-:W-:Y:S02]  /*7490*/  HMMA.16816.F32.BF16 R12, R112.reuse, R122, R12 ;  /* 0x0000007a700c723c */ /* 0x040fe4000004180c */
[----:B------:R-:W4:Y:S01]  /*74a0*/  MUFU.EX2 R129, R129 ;  /* 0x0000008100817308 */ /* 0x000f220000000800 */
[----:B------:R-:W5:Y:S01]  /*74b0*/  LDSM.16.MT88.4 R120, [R157+0x9400] ;  /* 0x009400009d78783b */ /* 0x000f620000004200 */
[--C-:B------:R-:W-:Y:S02]  /*74c0*/  FFMA.FTZ R130, R16, c[0x0][0x23c], -R135.reuse ;  /* 0x00008f0010827a23 */ /* 0x100fe40000010887 */
[--C-:B------:R-:W-:Y:S02]  /*74d0*/  FFMA.FTZ R131, R17, c[0x0][0x23c], -R135.reuse ;  /* 0x00008f0011837a23 */ /* 0x100fe40000010887 */
[C---:B-1----:R-:W-:Y:S04]  /*74e0*/  HMMA.16816.F32.BF16 R92, R112.reuse, R124, R92 ;  /* 0x0000007c705c723c */ /* 0x042fe8000004185c */
[--C-:B------:R-:W-:Y:S01]  /*74f0*/  FFMA.FTZ R136, R18, c[0x0][0x23c], -R118.reuse ;  /* 0x00008f0012887a23 */ /* 0x100fe20000010876 */
[----:B------:R-:W-:Y:S01]  /*7500*/  MUFU.EX2 R130, R130 ;  /* 0x0000008200827308 */ /* 0x000fe20000000800 */
[--C-:B------:R-:W-:Y:S02]  /*7510*/  FFMA.FTZ R133, R19, c[0x0][0x23c], -R118.reuse ;  /* 0x00008f0013857a23 */ /* 0x100fe40000010876 */
[C---:B------:R-:W-:Y:S01]  /*7520*/  HMMA.16816.F32.BF16 R96, R112.reuse, R126, R96 ;  /* 0x0000007e7060723c */ /* 0x040fe20000041860 */
[----:B------:R-:W1:Y:S03]  /*7530*/  LDSM.16.MT88.4 R124, [R156+0x9400] ;  /* 0x009400009c7c783b */ /* 0x000e660000004200 */
[C---:B------:R-:W-:Y:S01]  /*7540*/  FMUL.FTZ R16, R116.reuse, R104 ;  /* 0x0000006874107220 */ /* 0x040fe20000410000 */
[----:B---3--:R-:W-:Y:S01]  /*7550*/  F2FP.BF16.PACK_AB R104, R7, R6 ;  /* 0x000000060768723e */ /* 0x008fe200000010ff */
[----:B------:R-:W-:Y:S01]  /*7560*/  FMUL.FTZ R17, R116, R105 ;  /* 0x0000006974117220 */ /* 0x000fe20000410000 */
[----:B------:R-:W3:Y:S01]  /*7570*/  MUFU.EX2 R131, R131 ;  /* 0x0000008300837308 */ /* 0x000ee20000000800 */
[C---:B------:R-:W-:Y:S04]  /*7580*/  FMUL.FTZ R18, R3.reuse, R106 ;  /* 0x0000006a03127220 */ /* 0x040fe80000410000 */
[----:B------:R-:W-:Y:S01]  /*7590*/  FMUL.FTZ R19, R3, R107 ;  /* 0x0000006b03137220 */ /* 0x000fe20000410000 */
[----:B----4-:R-:W-:Y:S01]  /*75a0*/  F2FP.BF16.PACK_AB R105, R129, R128 ;  /* 0x000000808169723e */ /* 0x010fe200000010ff */
[--C-:B------:R-:W-:Y:S02]  /*75b0*/  FFMA.FTZ R3, R44, c[0x0][0x23c], -R135.reuse ;  /* 0x00008f002c037a23 */ /* 0x100fe40000010887 */
[--C-:B------:R-:W-:Y:S01]  /*75c0*/  FFMA.FTZ R116, R45, c[0x0][0x23c], -R135.reuse ;  /* 0x00008f002d747a23 */ /* 0x100fe20000010887 */
[----:B------:R-:W-:Y:S01]  /*75d0*/  MUFU.EX2 R136, R136 ;  /* 0x0000008800887308 */ /* 0x000fe20000000800 */
[----:B------:R-:W-:Y:S01]  /*75e0*/  LDSM.16.MT88.4 R44, [R156+0xe800] ;  /* 0x00e800009c2c783b */ /* 0x000fe20000004200 */
[C---:B--2---:R-:W-:Y:S03]  /*75f0*/  HMMA.16816.F32.BF16 R16, R112.reuse, R108, R16 ;  /* 0x0000006c7010723c */ /* 0x044fe60000041810 */
[--C-:B------:R-:W-:Y:S02]  /*7600*/  FFMA.FTZ R48, R48, c[0x0][0x23c], -R135.reuse ;  /* 0x00008f0030307a23 */ /* 0x100fe40000010887 */
[--C-:B------:R-:W-:Y:S02]  /*7610*/  FFMA.FTZ R49, R49, c[0x0][0x23c], -R135.reuse ;  /* 0x00008f0031317a23 */ /* 0x100fe40000010887 */
[--C-:B------:R-:W-:Y:S01]  /*7620*/  FFMA.FTZ R50, R50, c[0x0][0x23c], -R118.reuse ;  /* 0x00008f0032327a23 */ /* 0x100fe20000010876 */
[----:B------:R-:W-:Y:S01]  /*7630*/  HMMA.16816.F32.BF16 R100, R112, R110, R100 ;  /* 0x0000006e7064723c */ /* 0x000fe20000041864 */
[----:B------:R-:W2:Y:S01]  /*7640*/  MUFU.EX2 R133, R133 ;  /* 0x0000008500857308 */ /* 0x000ea20000000800 */
[----:B------:R-:W4:Y:S02]  /*7650*/  LDSM.16.MT88.4 R108, [R157+0xb400] ;  /* 0x00b400009d6c783b */ /* 0x000f240000004200 */
[----:B---3--:R-:W-:Y:S01]  /*7660*/  F2FP.BF16.PACK_AB R106, R131, R130 ;  /* 0x00000082836a723e */ /* 0x008fe200000010ff */
[--C-:B------:R-:W-:Y:S02]  /*7670*/  FFMA.FTZ R51, R51, c[0x0][0x23c], -R118.reuse ;  /* 0x00008f0033337a23 */ /* 0x100fe40000010876 */
[--C-:B------:R-:W-:Y:S02]  /*7680*/  FFMA.FTZ R52, R52, c[0x0][0x23c], -R135.reuse ;  /* 0x00008f0034347a23 */ /* 0x100fe40000010887 */
[--C-:B------:R-:W-:Y:S01]  /*7690*/  FFMA.FTZ R53, R53, c[0x0][0x23c], -R135.reuse ;  /* 0x00008f0035357a23 */ /* 0x100fe20000010887 */
[----:B------:R-:W3:Y:S01]  /*76a0*/  LDSM.16.MT88.4 R112, [R156+0xb400] ;  /* 0x00b400009c70783b */ /* 0x000ee20000004200 */
        /* <DEDUP_REMOVED lines=14> */
[C---:B-----5:R-:W-:Y:S05]  /*7790*/  HMMA.16816.F32.BF16 R8, R104.reuse, R120, R8 ;  /* 0x000000786808723c */ /* 0x060fea0000041808 */
[--C-:B------:R-:W-:Y:S02]  /*77a0*/  FFMA.FTZ R63, R63, c[0x0][0x23c], -R118.reuse ;  /* 0x00008f003f3f7a23 */ /* 0x100fe40000010876 */
[----:B------:R-:W-:Y:S01]  /*77b0*/  FFMA.FTZ R66, R66, c[0x0][0x23c], -R118 ;  /* 0x00008f0042427a23 */ /* 0x000fe20000010876 */
        /* <DEDUP_REMOVED lines=8> */
[----:B------:R-:W-:Y:S01]  /*7840*/  FFMA.FTZ R124, R21, c[0x0][0x23c], -R135 ;  /* 0x00008f00157c7a23 */ /* 0x000fe20000010887 */
[C---:B------:R-:W-:Y:S04]  /*7850*/  HMMA.16816.F32.BF16 R76, R104.reuse, R126, R76 ;  /* 0x0000007e684c723c */ /* 0x040fe8000004184c */
[--C-:B------:R-:W-:Y:S02]  /*7860*/  FFMA.FTZ R125, R22, c[0x0][0x23c], -R118.reuse ;  /* 0x00008f00167d7a23 */ /* 0x100fe40000010876 */
[----:B------:R1:W-:Y:S01]  /*7870*/  MUFU.EX2 R127, R20 ;  /* 0x00000014007f7308 */ /* 0x0003e20000000800 */
[----:B------:R-:W-:Y:S01]  /*7880*/  FFMA.FTZ R126, R23, c[0x0][0x23c], -R118 ;  /* 0x00008f00177e7a23 */ /* 0x000fe20000010876 */
[C---:B----4-:R-:W-:Y:S04]  /*7890*/  HMMA.16816.F32.BF16 R80, R104.reuse, R108, R80 ;  /* 0x0000006c6850723c */ /* 0x050fe80000041850 */
[----:B------:R-:W-:Y:S04]  /*78a0*/  FADD.FTZ R5, R5, R134 ;  /* 0x0000008605057221 */ /* 0x000fe80000010000 */
[C---:B------:R-:W-:Y:S01]  /*78b0*/  HMMA.16816.F32.BF16 R84, R104.reuse, R110, R84 ;  /* 0x0000006e6854723c */ /* 0x040fe20000041854 */
[----:B------:R-:W-:Y:S01]  /*78c0*/  LDSM.16.MT88.4 R108, [R157+0x9800] ;  /* 0x009800009d6c783b */ /* 0x000fe20000004200 */
[----:B------:R-:W-:Y:S02]  /*78d0*/  MUFU.EX2 R124, R124 ;  /* 0x0000007c007c7308 */ /* 0x000fe40000000800 */
[----:B------:R-:W-:Y:S04]  /*78e0*/  FADD.FTZ R128, R128, R5 ;  /* 0x0000000580807221 */ /* 0x000fe80000010000 */
[C---:B---3--:R-:W-:Y:S04]  /*78f0*/  HMMA.16816.F32.BF16 R88, R104.reuse, R112, R88 ;  /* 0x000000706858723c */ /* 0x048fe80000041858 */
[----:B------:R-:W3:Y:S01]  /*7900*/  MUFU.EX2 R125, R125 ;  /* 0x0000007d007d7308 */ /* 0x000ee20000000800 */
[----:B------:R-:W-:Y:S01]  /*7910*/  FADD.FTZ R129, R129, R128 ;  /* 0x0000008081817221 */ /* 0x000fe20000010000 */
[----:B-1----:R-:W1:Y:S01]  /*7920*/  LDSM.16.MT88.4 R20, [R156+0xd400] ;  /* 0x00d400009c14783b */ /* 0x002e620000004200 */
[----:B------:R-:W-:Y:S01]  /*7930*/  FFMA.FTZ R112, R26, c[0x0][0x23c], -R118 ;  /* 0x00008f001a707a23 */ /* 0x000fe20000010876 */
[C---:B------:R-:W-:Y:S04]  /*7940*/  HMMA.16816.F32.BF16 R12, R104.reuse, R114, R12 ;  /* 0x00000072680c723c */ /* 0x040fe8000004180c */
[----:B------:R-:W-:Y:S02]  /*7950*/  FADD.FTZ R136, R136, R129 ;  /* 0x0000008188887221 */ /* 0x000fe40000010000 */
[----:B------:R-:W4:Y:S02]  /*7960*/  MUFU.EX2 R126, R126 ;  /* 0x0000007e007e7308 */ /* 0x000f240000000800 */
[C---:B--2---:R-:W-:Y:S04]  /*7970*/  HMMA.16816.F32.BF16 R92, R104.reuse, R120, R92 ;  /* 0x00000078685c723c */ /* 0x044fe8000004185c */
[----:B------:R-:W-:Y:S03]  /*7980*/  FADD.FTZ R136, R133, R136 ;  /* 0x0000008885887221 */ /* 0x000fe60000010000 */
[----:B------:R-:W-:Y:S01]  /*7990*/  FFMA.FTZ R121, R27, c[0x0][0x23c], -R118 ;  /* 0x00008f001b797a23 */ /* 0x000fe20000010876 */
[C---:B------:R-:W-:Y:S01]  /*79a0*/  HMMA.16816.F32.BF16 R96, R104.reuse, R122, R96 ;  /* 0x0000007a6860723c */ /* 0x040fe20000041860 */
[----:B------:R-:W-:Y:S01]  /*79b0*/  MUFU.EX2 R120, R112 ;  /* 0x0000007000787308 */ /* 0x000fe20000000800 */
[----:B------:R-:W2:Y:S02]  /*79c0*/  LDSM.16.MT88.4 R24, [R156+0x9800] ;  /* 0x009800009c18783b */ /* 0x000ea40000004200 */
[----:B---3--:R-:W-:Y:S03]  /*79d0*/  FADD.FTZ R5, R125, R136 ;  /* 0x000000887d057221 */ /* 0x008fe60000010000 */
[----:B------:R-:W-:Y:S02]  /*79e0*/  FFMA.FTZ R122, R29, c[0x0][0x23c], -R135 ;  /* 0x00008f001d7a7a23 */ /* 0x000fe40000010887 */
[--C-:B------:R-:W-:Y:S02]  /*79f0*/  FFMA.FTZ R123, R30, c[0x0][0x23c], -R118.reuse ;  /* 0x00008f001e7b7a23 */ /* 0x100fe40000010876 */
[----:B------:R-:W3:Y:S01]  /*7a00*/  MUFU.EX2 R121, R121 ;  /* 0x0000007900797308 */ /* 0x000ee20000000800 */
[----:B------:R-:W-:Y:S01]  /*7a10*/  LDSM.16.MT88.4 R28, [R156+0xd800] ;  /* 0x00d800009c1c783b */ /* 0x000fe20000004200 */
[----:B----4-:R-:W-:Y:S08]  /*7a20*/  FADD.FTZ R5, R126, R5 ;  /* 0x000000057e057221 */ /* 0x010ff00000010000 */
[----:B------:R-:W4:Y:S01]  /*7a30*/  MUFU.EX2 R122, R122 ;  /* 0x0000007a007a7308 */ /* 0x000f220000000800 */
[C---:B-1----:R-:W-:Y:S07]  /*7a40*/  HMMA.16816.F32.BF16 R16, R104.reuse, R20, R16 ;  /* 0x000000146810723c */ /* 0x042fee0000041810 */
[----:B------:R-:W-:Y:S01]  /*7a50*/  F2FP.BF16.PACK_AB R20, R124, R127 ;  /* 0x0000007f7c14723e */ /* 0x000fe200000010ff */
[----:B------:R-:W-:Y:S01]  /*7a60*/  HMMA.16816.F32.BF16 R100, R104, R22, R100 ;  /* 0x000000166864723c */ /* 0x000fe20000041864 */
[----:B------:R-:W1:Y:S01]  /*7a70*/  LDSM.16.MT88.4 R104, [R157+0xb800] ;  /* 0x00b800009d68783b */ /* 0x000e620000004200 */
[----:B------:R-:W5:Y:S02]  /*7a80*/  MUFU.EX2 R123, R123 ;  /* 0x0000007b007b7308 */ /* 0x000f640000000800 */
[----:B------:R-:W-:Y:S03]  /*7a90*/  F2FP.BF16.PACK_AB R21, R126, R125 ;  /* 0x0000007d7e15723e */ /* 0x000fe600000010ff */
[----:B------:R-:W-:Y:S02]  /*7aa0*/  F2FP.BF16.PACK_AB R22, R140, R139 ;  /* 0x0000008b8c16723e */ /* 0x000fe400000010ff */
[----:B---3--:R-:W-:Y:S03]  /*7ab0*/  F2FP.BF16.PACK_AB R23, R121, R120 ;  /* 0x000000787917723e */ /* 0x008fe600000010ff */
[----:B------:R-:W-:Y:S04]  /*7ac0*/  MUFU.EX2 R151, R151 ;  /* 0x0000009700977308 */ /* 0x000fe80000000800 */
[C---:B------:R-:W-:Y:S06]  /*7ad0*/  HMMA.16816.F32.BF16 R8, R20.reuse, R108, R8 ;  /* 0x0000006c1408723c */ /* 0x040fec0000041808 */
[----:B------:R-:W-:Y:S02]  /*7ae0*/  MUFU.EX2 R152, R152 ;  /* 0x0000009800987308 */ /* 0x000fe40000000800 */
[C---:B------:R-:W-:Y:S01]  /*7af0*/  HMMA.16816.F32.BF16 R68, R20.reuse, R110, R68 ;  /* 0x0000006e1444723c */ /* 0x040fe20000041844 */
[----:B------:R-:W3:Y:S07]  /*7b00*/  LDSM.16.MT88.4 R108, [R156+0xb800] ;  /* 0x00b800009c6c783b */ /* 0x000eee0000004200 */
[C---:B--2---:R-:W-:Y:S01]  /*7b10*/  HMMA.16816.F32.BF16 R72, R20.reuse, R24, R72 ;  /* 0x000000181448723c */ /* 0x044fe20000041848 */
[----:B------:R-:W-:Y:S07]  /*7b20*/  MUFU.EX2 R3, R3 ;  /* 0x0000000300037308 */ /* 0x000fee0000000800 */
[C---:B------:R-:W-:Y:S01]  /*7b30*/  HMMA.16816.F32.BF16 R76, R20.reuse, R26, R76 ;  /* 0x0000001a144c723c */ /* 0x040fe2000004184c */
[----:B------:R-:W2:Y:S02]  /*7b40*/  LDSM.16.MT88.4 R24, [R157+0xd800] ;  /* 0x00d800009d18783b */ /* 0x000ea40000004200 */
[----:B------:R-:W-:Y:S05]  /*7b50*/  MUFU.EX2 R116, R116 ;  /* 0x0000007400747308 */ /* 0x000fea0000000800 */
[C---:B-1----:R-:W-:Y:S05]  /*7b60*/  HMMA.16816.F32.BF16 R80, R20.reuse, R104, R80 ;  /* 0x000000681450723c */ /* 0x042fea0000041850 */
[----:B------:R-:W-:Y:S03]  /*7b70*/  MUFU.EX2 R153, R153 ;  /* 0x0000009900997308 */ /* 0x000fe60000000800 */
[C---:B------:R-:W-:Y:S01]  /*7b80*/  HMMA.16816.F32.BF16 R84, R20.reuse, R106, R84 ;  /* 0x0000006a1454723c */ /* 0x040fe20000041854 */
[----:B------:R-:W1:Y:S06]  /*7b90*/  LDSM.16.MT88.4 R104, [R157+0x9c00] ;  /* 0x009c00009d68783b */ /* 0x000e6c0000004200 */
[----:B------:R-:W-:Y:S01]  /*7ba0*/  MUFU.EX2 R154, R154 ;  /* 0x0000009a009a7308 */ /* 0x000fe20000000800 */
[C---:B---3--:R-:W-:Y:S08]  /*7bb0*/  HMMA.16816.F32.BF16 R88, R20.reuse, R108, R88 ;  /* 0x0000006c1458723c */ /* 0x048ff00000041858 */
[C---:B------:R-:W-:Y:S01]  /*7bc0*/  HMMA.16816.F32.BF16 R12, R20.reuse, R110, R12 ;  /* 0x0000006e140c723c */ /* 0x040fe2000004180c */
[----:B------:R-:W-:Y:S01]  /*7bd0*/  LDSM.16.MT88.4 R108, [R156+0xcc00] ;  /* 0x00cc00009c6c783b */ /* 0x000fe20000004200 */
[----:B------:R-:W-:Y:S06]  /*7be0*/  MUFU.EX2 R48, R48 ;  /* 0x0000003000307308 */ /* 0x000fec0000000800 */
[C---:B--2---:R-:W-:Y:S04]  /*7bf0*/  HMMA.16816.F32.BF16 R92, R20.reuse, R24, R92 ;  /* 0x00000018145c723c */ /* 0x044fe8000004185c */
[----:B------:R-:W-:Y:S04]  /*7c00*/  MUFU.EX2 R49, R49 ;  /* 0x0000003100317308 */ /* 0x000fe80000000800 */
[C---:B------:R-:W-:Y:S01]  /*7c10*/  HMMA.16816.F32.BF16 R96, R20.reuse, R26, R96 ;  /* 0x0000001a1460723c */ /* 0x040fe20000041860 */
[----:B------:R-:W2:Y:S05]  /*7c20*/  LDSM.16.MT88.4 R24, [R156+0x9c00] ;  /* 0x009c00009c18783b */ /* 0x000eaa0000004200 */
[----:B------:R-:W-:Y:S02]  /*7c30*/  MUFU.EX2 R50, R50 ;  /* 0x0000003200327308 */ /* 0x000fe40000000800 */
[C---:B------:R-:W-:Y:S08]  /*7c40*/  HMMA.16816.F32.BF16 R16, R20.reuse, R28, R16 ;  /* 0x0000001c1410723c */ /* 0x040ff00000041810 */
[----:B------:R-:W-:Y:S01]  /*7c50*/  HMMA.16816.F32.BF16 R100, R20, R30, R100 ;  /* 0x0000001e1464723c */ /* 0x000fe20000041864 */
[----:B------:R-:W3:Y:S01]  /*7c60*/  LDSM.16.MT88.4 R28, [R157+0xbc00] ;  /* 0x00bc00009d1c783b */ /* 0x000ee20000004200 */
[----:B------:R-:W-:Y:S05]  /*7c70*/  MUFU.EX2 R51, R51 ;  /* 0x0000003300337308 */ /* 0x000fea0000000800 */
[----:B----4-:R-:W-:Y:S02]  /*7c80*/  F2FP.BF16.PACK_AB R20, R122, R141 ;  /* 0x0000008d7a14723e */ /* 0x010fe400000010ff */
[----:B-----5:R-:W-:Y:S03]  /*7c90*/  F2FP.BF16.PACK_AB R21, R142, R123 ;  /* 0x0000007b8e15723e */ /* 0x020fe600000010ff */
[----:B------:R-:W-:Y:S01]  /*7ca0*/  F2FP.BF16.PACK_AB R22, R144, R143 ;  /* 0x0000008f9016723e */ /* 0x000fe200000010ff */
[----:B------:R-:W-:Y:S01]  /*7cb0*/  MUFU.EX2 R52, R52 ;  /* 0x0000003400347308 */ /* 0x000fe20000000800 */
[----:B------:R-:W-:Y:S07]  /*7cc0*/  F2FP.BF16.PACK_AB R23, R148, R147 ;  /* 0x000000939417723e */ /* 0x000fee00000010ff */
[C---:B-1----:R-:W-:Y:S02]  /*7cd0*/  HMMA.16816.F32.BF16 R8, R20.reuse, R104, R8 ;  /* 0x000000681408723c */ /* 0x042fe40000041808 */
[----:B------:R-:W-:Y:S05]  /*7ce0*/  MUFU.EX2 R53, R53 ;  /* 0x0000003500357308 */ /* 0x000fea0000000800 */
[--C-:B------:R-:W-:Y:S01]  /*7cf0*/  FFMA.FTZ R104, R37, c[0x0][0x23c], -R135.reuse ;  /* 0x00008f0025687a23 */ /* 0x100fe20000010887 */
[C---:B------:R-:W-:Y:S04]  /*7d00*/  HMMA.16816.F32.BF16 R68, R20.reuse, R106, R68 ;  /* 0x0000006a1444723c */ /* 0x040fe80000041844 */
[--C-:B------:R-:W-:Y:S01]  /*7d10*/  FFMA.FTZ R105, R38, c[0x0][0x23c], -R118.reuse ;  /* 0x00008f0026697a23 */ /* 0x100fe20000010876 */
[----:B------:R-:W-:Y:S02]  /*7d20*/  MUFU.EX2 R104, R104 ;  /* 0x0000006800687308 */ /* 0x000fe40000000800 */
[--C-:B------:R-:W-:Y:S01]  /*7d30*/  FFMA.FTZ R107, R36, c[0x0][0x23c], -R135.reuse ;  /* 0x00008f00246b7a23 */ /* 0x100fe20000010887 */
[C---:B--2---:R-:W-:Y:S04]  /*7d40*/  HMMA.16816.F32.BF16 R72, R20.reuse, R24, R72 ;  /* 0x000000181448723c */ /* 0x044fe80000041848 */
[--C-:B------:R-:W-:Y:S02]  /*7d50*/  FFMA.FTZ R106, R39, c[0x0][0x23c], -R118.reuse ;  /* 0x00008f00276a7a23 */ /* 0x100fe40000010876 */
[----:B------:R-:W-:Y:S01]  /*7d60*/  LDSM.16.MT88.4 R36, [R157+0xc000] ;  /* 0x00c000009d24783b */ /* 0x000fe20000004200 */
[----:B------:R-:W1:Y:S01]  /*7d70*/  MUFU.EX2 R107, R107 ;  /* 0x0000006b006b7308 */ /* 0x000e620000000800 */
[C---:B------:R-:W-:Y:S04]  /*7d80*/  HMMA.16816.F32.BF16 R76, R20.reuse, R26, R76 ;  /* 0x0000001a144c723c */ /* 0x040fe8000004184c */
[----:B------:R-:W-:Y:S02]  /*7d90*/  FFMA.FTZ R135, R65, c[0x0][0x23c], -R135 ;  /* 0x00008f0041877a23 */ /* 0x000fe40000010887 */
[----:B------:R-:W2:Y:S01]  /*7da0*/  LDSM.16.MT88.4 R24, [R157+0xdc00] ;  /* 0x00dc00009d18783b */ /* 0x000ea20000004200 */
[----:B------:R-:W-:Y:S01]  /*7db0*/  FFMA.FTZ R118, R67, c[0x0][0x23c], -R118 ;  /* 0x00008f0043767a23 */ /* 0x000fe20000010876 */
[C---:B---3--:R-:W-:Y:S01]  /*7dc0*/  HMMA.16816.F32.BF16 R80, R20.reuse, R28, R80 ;  /* 0x0000001c1450723c */ /* 0x048fe20000041850 */
[----:B------:R-:W-:Y:S03]  /*7dd0*/  MUFU.EX2 R105, R105 ;  /* 0x0000006900697308 */ /* 0x000fe60000000800 */
[----:B------:R-:W-:Y:S04]  /*7de0*/  FADD.FTZ R65, R119, R146 ;  /* 0x0000009277417221 */ /* 0x000fe80000010000 */
[C---:B------:R-:W-:Y:S01]  /*7df0*/  HMMA.16816.F32.BF16 R84, R20.reuse, R30, R84 ;  /* 0x0000001e1454723c */ /* 0x040fe20000041854 */
[----:B------:R-:W3:Y:S02]  /*7e00*/  LDSM.16.MT88.4 R28, [R156+0xdc00] ;  /* 0x00dc00009c1c783b */ /* 0x000ee40000004200 */
[----:B------:R-:W4:Y:S01]  /*7e10*/  MUFU.EX2 R106, R106 ;  /* 0x0000006a006a7308 */ /* 0x000f220000000800 */
[----:B------:R-:W-:Y:S04]  /*7e20*/  FADD.FTZ R65, R132, R65 ;  /* 0x0000004184417221 */ /* 0x000fe80000010000 */
[C---:B------:R-:W-:Y:S04]  /*7e30*/  HMMA.16816.F32.BF16 R88, R20.reuse, R32, R88 ;  /* 0x000000201458723c */ /* 0x040fe80000041858 */
[----:B------:R-:W-:Y:S01]  /*7e40*/  FADD.FTZ R6, R6, R65 ;  /* 0x0000004106067221 */ /* 0x000fe20000010000 */
[----:B------:R-:W-:Y:S03]  /*7e50*/  MUFU.EX2 R54, R54 ;  /* 0x0000003600367308 */ /* 0x000fe60000000800 */
[C---:B------:R-:W-:Y:S01]  /*7e60*/  HMMA.16816.F32.BF16 R12, R20.reuse, R34, R12 ;  /* 0x00000022140c723c */ /* 0x040fe2000004180c */
[----:B------:R-:W5:Y:S03]  /*7e70*/  LDSM.16.MT88.4 R32, [R157+0xa000] ;  /* 0x00a000009d20783b */ /* 0x000f660000004200 */
[----:B------:R-:W-:Y:S03]  /*7e80*/  FADD.FTZ R7, R7, R6 ;  /* 0x0000000607077221 */ /* 0x000fe60000010000 */
[----:B------:R-:W1:Y:S01]  /*7e90*/  MUFU.EX2 R55, R55 ;  /* 0x0000003700377308 */ /* 0x000e620000000800 */
[----:B------:R-:W-:Y:S04]  /*7ea0*/  FADD.FTZ R6, R130, R7 ;  /* 0x0000000782067221 */ /* 0x000fe80000010000 */
[----:B------:R-:W-:Y:S01]  /*7eb0*/  FADD.FTZ R6, R131, R6 ;  /* 0x0000000683067221 */ /* 0x000fe20000010000 */
[C---:B--2---:R-:W-:Y:S04]  /*7ec0*/  HMMA.16816.F32.BF16 R92, R20.reuse, R24, R92 ;  /* 0x00000018145c723c */ /* 0x044fe8000004185c */
[----:B------:R-:W-:Y:S01]  /*7ed0*/  MUFU.EX2 R56, R56 ;  /* 0x0000003800387308 */ /* 0x000fe20000000800 */
[----:B------:R-:W-:Y:S02]  /*7ee0*/  FADD.FTZ R127, R127, R6 ;  /* 0x000000067f7f7221 */ /* 0x000fe40000010000 */
[----:B------:R-:W-:Y:S01]  /*7ef0*/  FADD.FTZ R6, R120, R5 ;  /* 0x0000000578067221 */ /* 0x000fe20000010000 */
[C---:B------:R-:W-:Y:S01]  /*7f00*/  HMMA.16816.F32.BF16 R96, R20.reuse, R26, R96 ;  /* 0x0000001a1460723c */ /* 0x040fe20000041860 */
[----:B------:R-:W2:Y:S03]  /*7f10*/  LDSM.16.MT88.4 R24, [R156+0xa000] ;  /* 0x00a000009c18783b */ /* 0x000ea60000004200 */
[----:B------:R-:W-:Y:S02]  /*7f20*/  FADD.FTZ R124, R124, R127 ;  /* 0x0000007f7c7c7221 */ /* 0x000fe40000010000 */
[----:B------:R-:W2:Y:S01]  /*7f30*/  MUFU.EX2 R57, R57 ;  /* 0x0000003900397308 */ /* 0x000ea20000000800 */
[----:B------:R-:W-:Y:S01]  /*7f40*/  FADD.FTZ R6, R121, R6 ;  /* 0x0000000679067221 */ /* 0x000fe20000010000 */
[C---:B---3--:R-:W-:Y:S04]  /*7f50*/  HMMA.16816.F32.BF16 R16, R20.reuse, R28, R16 ;  /* 0x0000001c1410723c */ /* 0x048fe80000041810 */
[----:B------:R-:W-:Y:S02]  /*7f60*/  FADD.FTZ R139, R139, R124 ;  /* 0x0000007c8b8b7221 */ /* 0x000fe40000010000 */
[----:B------:R-:W-:Y:S02]  /*7f70*/  FADD.FTZ R123, R123, R6 ;  /* 0x000000067b7b7221 */ /* 0x000fe40000010000 */
[----:B------:R-:W-:Y:S01]  /*7f80*/  MUFU.EX2 R58, R58 ;  /* 0x0000003a003a7308 */ /* 0x000fe20000000800 */
[----:B------:R-:W-:Y:S01]  /*7f90*/  HMMA.16816.F32.BF16 R100, R20, R30, R100 ;  /* 0x0000001e1464723c */ /* 0x000fe20000041864 */
[----:B------:R-:W3:Y:S02]  /*7fa0*/  LDSM.16.MT88.4 R28, [R156+0xc000] ;  /* 0x00c000009c1c783b */ /* 0x000ee40000004200 */
[----:B------:R-:W-:Y:S02]  /*7fb0*/  FADD.FTZ R140, R140, R139 ;  /* 0x0000008b8c8c7221 */ /* 0x000fe40000010000 */
[----:B------:R-:W-:Y:S02]  /*7fc0*/  FADD.FTZ R142, R142, R123 ;  /* 0x0000007b8e8e7221 */ /* 0x000fe40000010000 */
[----:B-1----:R-:W-:Y:S01]  /*7fd0*/  F2FP.BF16.PACK_AB R20, R104, R107 ;  /* 0x0000006b6814723e */ /* 0x002fe200000010ff */
[----:B------:R-:W-:Y:S01]  /*7fe0*/  FADD.FTZ R141, R141, R140 ;  /* 0x0000008c8d8d7221 */ /* 0x000fe20000010000 */
[----:B----4-:R-:W-:Y:S01]  /*7ff0*/  F2FP.BF16.PACK_AB R21, R106, R105 ;  /* 0x000000696a15723e */ /* 0x010fe200000010ff */
[----:B------:R-:W1:Y:S02]  /*8000*/  MUFU.EX2 R59, R59 ;  /* 0x0000003b003b7308 */ /* 0x000e640000000800 */
[----:B------:R-:W-:Y:S01]  /*8010*/  F2FP.BF16.PACK_AB R22, R150, R149 ;  /* 0x000000959616723e */ /* 0x000fe200000010ff */
[----:B------:R-:W-:Y:S01]  /*8020*/  FADD.FTZ R122, R122, R141 ;  /* 0x0000008d7a7a7221 */ /* 0x000fe20000010000 */
[----:B------:R-:W-:Y:S01]  /*8030*/  F2FP.BF16.PACK_AB R23, R152, R151 ;  /* 0x000000979817723e */ /* 0x000fe200000010ff */
[----:B------:R-:W-:Y:S02]  /*8040*/  FADD.FTZ R147, R147, R142 ;  /* 0x0000008e93937221 */ /* 0x000fe40000010000 */
[----:B------:R-:W-:Y:S02]  /*8050*/  FADD.FTZ R143, R143, R122 ;  /* 0x0000007a8f8f7221 */ /* 0x000fe40000010000 */
[----:B------:R-:W-:Y:S01]  /*8060*/  FADD.FTZ R148, R148, R147 ;  /* 0x0000009394947221 */ /* 0x000fe20000010000 */
[----:B------:R-:W-:Y:S01]  /*8070*/  MUFU.EX2 R60, R60 ;  /* 0x0000003c003c7308 */ /* 0x000fe20000000800 */
[C---:B-----5:R-:W-:Y:S03]  /*8080*/  HMMA.16816.F32.BF16 R8, R20.reuse, R32, R8 ;  /* 0x000000201408723c */ /* 0x060fe60000041808 */
[----:B------:R-:W-:Y:S02]  /*8090*/  FADD.FTZ R144, R144, R143 ;  /* 0x0000008f90907221 */ /* 0x000fe40000010000 */
[----:B------:R-:W-:Y:S02]  /*80a0*/  FADD.FTZ R105, R105, R148 ;  /* 0x0000009469697221 */ /* 0x000fe40000010000 */
[----:B------:R-:W-:Y:S01]  /*80b0*/  FADD.FTZ R107, R107, R144 ;  /* 0x000000906b6b7221 */ /* 0x000fe20000010000 */
[C---:B------:R-:W-:Y:S01]  /*80c0*/  HMMA.16816.F32.BF16 R68, R20.reuse, R34, R68 ;  /* 0x000000221444723c */ /* 0x040fe20000041844 */
[----:B------:R-:W4:Y:S01]  /*80d0*/  LDSM.16.MT88.4 R32, [R157+0xe000] ;  /* 0x00e000009d20783b */ /* 0x000f220000004200 */
[----:B------:R-:W5:Y:S02]  /*80e0*/  MUFU.EX2 R61, R61 ;  /* 0x0000003d003d7308 */ /* 0x000f640000000800 */
[----:B------:R-:W-:Y:S02]  /*80f0*/  FADD.FTZ R104, R104, R107 ;  /* 0x0000006b68687221 */ /* 0x000fe40000010000 */
[----:B------:R-:W-:Y:S02]  /*8100*/  FADD.FTZ R106, R106, R105 ;  /* 0x000000696a6a7221 */ /* 0x000fe40000010000 */
[C---:B--2---:R-:W-:Y:S04]  /*8110*/  HMMA.16816.F32.BF16 R72, R20.reuse, R24, R72 ;  /* 0x000000181448723c */ /* 0x044fe80000041848 */
[----:B------:R-:W-:Y:S01]  /*8120*/  MUFU.EX2 R62, R62 ;  /* 0x0000003e003e7308 */ /* 0x000fe20000000800 */
[----:B------:R-:W-:Y:S02]  /*8130*/  FADD.FTZ R149, R149, R104 ;  /* 0x0000006895957221 */ /* 0x000fe40000010000 */
[----:B------:R-:W-:Y:S01]  /*8140*/  FADD.FTZ R151, R151, R106 ;  /* 0x0000006a97977221 */ /* 0x000fe20000010000 */
[C---:B------:R-:W-:Y:S01]  /*8150*/  HMMA.16816.F32.BF16 R76, R20.reuse, R26, R76 ;  /* 0x0000001a144c723c */ /* 0x040fe2000004184c */
[----:B------:R-:W2:Y:S03]  /*8160*/  LDSM.16.MT88.4 R24, [R156+0xe000] ;  /* 0x00e000009c18783b */ /* 0x000ea60000004200 */
[----:B------:R-:W-:Y:S02]  /*8170*/  FADD.FTZ R150, R150, R149 ;  /* 0x0000009596967221 */ /* 0x000fe40000010000 */
[----:B------:R-:W1:Y:S01]  /*8180*/  MUFU.EX2 R63, R63 ;  /* 0x0000003f003f7308 */ /* 0x000e620000000800 */
[----:B------:R-:W-:Y:S01]  /*8190*/  FADD.FTZ R152, R152, R151 ;  /* 0x0000009798987221 */ /* 0x000fe20000010000 */
[C---:B------:R-:W-:Y:S08]  /*81a0*/  HMMA.16816.F32.BF16 R80, R20.reuse, R36, R80 ;  /* 0x000000241450723c */ /* 0x040ff00000041850 */
[C---:B------:R-:W-:Y:S01]  /*81b0*/  HMMA.16816.F32.BF16 R84, R20.reuse, R38, R84 ;  /* 0x000000261454723c */ /* 0x040fe20000041854 */
[----:B------:R-:W-:Y:S01]  /*81c0*/  LDSM.16.MT88.4 R36, [R156+0xc400] ;  /* 0x00c400009c24783b */ /* 0x000fe20000004200 */
[----:B------:R-:W-:Y:S06]  /*81d0*/  MUFU.EX2 R64, R64 ;  /* 0x0000004000407308 */ /* 0x000fec0000000800 */
[C---:B---3--:R-:W-:Y:S04]  /*81e0*/  HMMA.16816.F32.BF16 R88, R20.reuse, R28, R88 ;  /* 0x0000001c1458723c */ /* 0x048fe80000041858 */
[----:B------:R-:W3:Y:S04]  /*81f0*/  MUFU.EX2 R135, R135 ;  /* 0x0000008700877308 */ /* 0x000ee80000000800 */
[C---:B------:R-:W-:Y:S01]  /*8200*/  HMMA.16816.F32.BF16 R12, R20.reuse, R30, R12 ;  /* 0x0000001e140c723c */ /* 0x040fe2000004180c */
[----:B------:R-:W1:Y:S07]  /*8210*/  LDSM.16.MT88.4 R28, [R157+0xa400] ;  /* 0x00a400009d1c783b */ /* 0x000e6e0000004200 */
[C---:B----4-:R-:W-:Y:S08]  /*8220*/  HMMA.16816.F32.BF16 R92, R20.reuse, R32, R92 ;  /* 0x00000020145c723c */ /* 0x050ff0000004185c */
[C---:B------:R-:W-:Y:S01]  /*8230*/  HMMA.16816.F32.BF16 R96, R20.reuse, R34, R96 ;  /* 0x000000221460723c */ /* 0x040fe20000041860 */
[----:B------:R-:W4:Y:S07]  /*8240*/  LDSM.16.MT88.4 R32, [R156+0xa400] ;  /* 0x00a400009c20783b */ /* 0x000f2e0000004200 */
[C---:B--2---:R-:W-:Y:S08]  /*8250*/  HMMA.16816.F32.BF16 R16, R20.reuse, R24, R16 ;  /* 0x000000181410723c */ /* 0x044ff00000041810 */
[----:B------:R-:W-:Y:S01]  /*8260*/  HMMA.16816.F32.BF16 R100, R20, R26, R100 ;  /* 0x0000001a1464723c */ /* 0x000fe20000041864 */
[----:B------:R-:W2:Y:S06]  /*8270*/  LDSM.16.MT88.4 R24, [R157+0xc400] ;  /* 0x00c400009d18783b */ /* 0x000eac0000004200 */
        /* <DEDUP_REMOVED lines=10> */
[----:B------:R-:W-:Y:S01]  /*8320*/  FADD.FTZ R50, R50, R3 ;  /* 0x0000000332327221 */ /* 0x000fe20000010000 */
[----:B------:R-:W-:Y:S01]  /*8330*/  IADD3 R3, R179, -0x1, RZ ;  /* 0xffffffffb3037810 */ /* 0x000fe20007ffe0ff */
[----:B------:R-:W-:Y:S02]  /*8340*/  FADD.FTZ R49, R49, R48 ;  /* 0x0000003031317221 */ /* 0x000fe40000010000 */
[----:B------:R-:W-:Y:S01]  /*8350*/  FADD.FTZ R51, R51, R50 ;  /* 0x0000003233337221 */ /* 0x000fe20000010000 */
[C---:B------:R-:W-:Y:S01]  /*8360*/  HMMA.16816.F32.BF16 R68, R20.reuse, R30, R68 ;  /* 0x0000001e1444723c */ /* 0x040fe20000041844 */
[----:B------:R-:W1:Y:S03]  /*8370*/  LDSM.16.MT88.4 R28, [R156+0xe400] ;  /* 0x00e400009c1c783b */ /* 0x000e660000004200 */
[----:B------:R-:W-:Y:S02]  /*8380*/  MOV R179, R3 ;  /* 0x0000000300b37202 */ /* 0x000fe40000000f00 */
[----:B------:R-:W-:Y:S02]  /*8390*/  MOV R3, R0 ;  /* 0x0000000000037202 */ /* 0x000fe40000000f00 */
[C---:B----4-:R-:W-:Y:S08]  /*83a0*/  HMMA.16816.F32.BF16 R72, R20.reuse, R32, R72 ;  /* 0x000000201448723c */ /* 0x050ff00000041848 */
[C---:B------:R-:W-:Y:S01]  /*83b0*/  HMMA.16816.F32.BF16 R76, R20.reuse, R34, R76 ;  /* 0x00000022144c723c */ /* 0x040fe2000004184c */
[----:B------:R-:W-:Y:S07]  /*83c0*/  LDSM.16.MT88.4 R32, [R156+0xa800] ;  /* 0x00a800009c20783b */ /* 0x000fee0000004200 */
[C---:B--2---:R-:W-:Y:S08]  /*83d0*/  HMMA.16816.F32.BF16 R80, R20.reuse, R24, R80 ;  /* 0x000000181450723c */ /* 0x044ff00000041850 */
[C---:B------:R-:W-:Y:S01]  /*83e0*/  HMMA.16816.F32.BF16 R84, R20.reuse, R26, R84 ;  /* 0x0000001a1454723c */ /* 0x040fe20000041854 */
[----:B------:R-:W2:Y:S07]  /*83f0*/  LDSM.16.MT88.4 R24, [R157+0xa800] ;  /* 0x00a800009d18783b */ /* 0x000eae0000004200 */
[C---:B------:R-:W-:Y:S08]  /*8400*/  HMMA.16816.F32.BF16 R88, R20.reuse, R36, R88 ;  /* 0x000000241458723c */ /* 0x040ff00000041858 */
[C---:B------:R-:W-:Y:S01]  /*8410*/  HMMA.16816.F32.BF16 R12, R20.reuse, R38, R12 ;  /* 0x00000026140c723c */ /* 0x040fe2000004180c */
[----:B------:R-:W4:Y:S07]  /*8420*/  LDSM.16.MT88.4 R36, [R157+0xc800] ;  /* 0x00c800009d24783b */ /* 0x000f2e0000004200 */
[C---:B------:R-:W-:Y:S08]  /*8430*/  HMMA.16816.F32.BF16 R92, R20.reuse, R40, R92 ;  /* 0x00000028145c723c */ /* 0x040ff0000004185c */
[C---:B------:R-:W-:Y:S01]  /*8440*/  HMMA.16816.F32.BF16 R96, R20.reuse, R42, R96 ;  /* 0x0000002a1460723c */ /* 0x040fe20000041860 */
[----:B------:R-:W3:Y:S07]  /*8450*/  LDSM.16.MT88.4 R40, [R156+0xc800] ;  /* 0x00c800009c28783b */ /* 0x000eee0000004200 */
[C---:B-1----:R-:W-:Y:S08]  /*8460*/  HMMA.16816.F32.BF16 R16, R20.reuse, R28, R16 ;  /* 0x0000001c1410723c */ /* 0x042ff00000041810 */
[----:B------:R-:W-:Y:S01]  /*8470*/  HMMA.16816.F32.BF16 R100, R20, R30, R100 ;  /* 0x0000001e1464723c */ /* 0x000fe20000041864 */
[----:B------:R-:W1:Y:S06]  /*8480*/  LDSM.16.MT88.4 R28, [R157+0xe800] ;  /* 0x00e800009d1c783b */ /* 0x000e6c0000004200 */
        /* <DEDUP_REMOVED lines=9> */
[C---:B--2---:R-:W-:Y:S03]  /*8520*/  HMMA.16816.F32.BF16 R8, R20.reuse, R24, R8 ;  /* 0x000000181408723c */ /* 0x044fe60000041808 */
[----:B------:R-:W-:Y:S02]  /*8530*/  FADD.FTZ R58, R58, R55 ;  /* 0x000000373a3a7221 */ /* 0x000fe40000010000 */
[----:B------:R-:W-:Y:S02]  /*8540*/  FADD.FTZ R57, R57, R56 ;  /* 0x0000003839397221 */ /* 0x000fe40000010000 */
[----:B------:R-:W-:Y:S01]  /*8550*/  FADD.FTZ R59, R59, R58 ;  /* 0x0000003a3b3b7221 */ /* 0x000fe20000010000 */
[C---:B------:R-:W-:Y:S01]  /*8560*/  HMMA.16816.F32.BF16 R68, R20.reuse, R26, R68 ;  /* 0x0000001a1444723c */ /* 0x040fe20000041844 */
[----:B------:R-:W2:Y:S07]  /*8570*/  LDSM.16.MT88.4 R24, [R157+0xac00] ;  /* 0x00ac00009d18783b */ /* 0x000eae0000004200 */
[C---:B------:R-:W-:Y:S08]  /*8580*/  HMMA.16816.F32.BF16 R72, R20.reuse, R32, R72 ;  /* 0x000000201448723c */ /* 0x040ff00000041848 */
[C---:B------:R-:W-:Y:S01]  /*8590*/  HMMA.16816.F32.BF16 R76, R20.reuse, R34, R76 ;  /* 0x00000022144c723c */ /* 0x040fe2000004184c */
[----:B------:R-:W2:Y:S07]  /*85a0*/  LDSM.16.MT88.4 R32, [R156+0xac00] ;  /* 0x00ac00009c20783b */ /* 0x000eae0000004200 */
[C---:B----4-:R-:W-:Y:S01]  /*85b0*/  HMMA.16816.F32.BF16 R80, R20.reuse, R36, R80 ;  /* 0x000000241450723c */ /* 0x050fe20000041850 */
[----:B------:R-:W-:Y:S07]  /*85c0*/  MUFU.EX2 R36, R66 ;  /* 0x0000004200247308 */ /* 0x000fee0000000800 */
[C---:B------:R-:W-:Y:S03]  /*85d0*/  HMMA.16816.F32.BF16 R84, R20.reuse, R38, R84 ;  /* 0x000000261454723c */ /* 0x040fe60000041854 */
[----:B------:R-:W4:Y:S05]  /*85e0*/  MUFU.EX2 R37, R118 ;  /* 0x0000007600257308 */ /* 0x000f2a0000000800 */
[C---:B---3--:R-:W-:Y:S08]  /*85f0*/  HMMA.16816.F32.BF16 R88, R20.reuse, R40, R88 ;  /* 0x000000281458723c */ /* 0x048ff00000041858 */
[C---:B------:R-:W-:Y:S08]  /*8600*/  HMMA.16816.F32.BF16 R12, R20.reuse, R42, R12 ;  /* 0x0000002a140c723c */ /* 0x040ff0000004180c */
[C---:B-1----:R-:W-:Y:S08]  /*8610*/  HMMA.16816.F32.BF16 R92, R20.reuse, R28, R92 ;  /* 0x0000001c145c723c */ /* 0x042ff0000004185c */
[C---:B------:R-:W-:Y:S01]  /*8620*/  HMMA.16816.F32.BF16 R96, R20.reuse, R30, R96 ;  /* 0x0000001e1460723c */ /* 0x040fe20000041860 */
[----:B------:R-:W1:Y:S07]  /*8630*/  LDSM.16.MT88.4 R28, [R157+0xcc00] ;  /* 0x00cc00009d1c783b */ /* 0x000e6e0000004200 */
[C---:B------:R-:W-:Y:S08]  /*8640*/  HMMA.16816.F32.BF16 R16, R20.reuse, R44, R16 ;  /* 0x0000002c1410723c */ /* 0x040ff00000041810 */
[----:B------:R-:W-:Y:S07]  /*8650*/  HMMA.16816.F32.BF16 R100, R20, R46, R100 ;  /* 0x0000002e1464723c */ /* 0x000fee0000041864 */
[----:B-----5:R-:W-:Y:S01]  /*8660*/  F2FP.BF16.PACK_AB R20, R61, R60 ;  /* 0x0000003c3d14723e */ /* 0x020fe200000010ff */
[----:B------:R-:W-:Y:S01]  /*8670*/  FADD.FTZ R60, R60, R57 ;  /* 0x000000393c3c7221 */ /* 0x000fe20000010000 */
[----:B------:R-:W-:Y:S03]  /*8680*/  F2FP.BF16.PACK_AB R21, R63, R62 ;  /* 0x0000003e3f15723e */ /* 0x000fe600000010ff */
[----:B------:R-:W-:Y:S01]  /*8690*/  F2FP.BF16.PACK_AB R22, R135, R64 ;  /* 0x000000408716723e */ /* 0x000fe200000010ff */
[----:B------:R-:W-:Y:S01]  /*86a0*/  FADD.FTZ R62, R62, R59 ;  /* 0x0000003b3e3e7221 */ /* 0x000fe20000010000 */
[----:B----4-:R-:W-:Y:S01]  /*86b0*/  F2FP.BF16.PACK_AB R23, R37, R36 ;  /* 0x000000242517723e */ /* 0x010fe200000010ff */
[----:B------:R-:W-:Y:S02]  /*86c0*/  FADD.FTZ R61, R61, R60 ;  /* 0x0000003c3d3d7221 */ /* 0x000fe40000010000 */
[----:B------:R-:W-:Y:S02]  /*86d0*/  FADD.FTZ R63, R63, R62 ;  /* 0x0000003e3f3f7221 */ /* 0x000fe40000010000 */
[----:B------:R-:W-:Y:S02]  /*86e0*/  FADD.FTZ R64, R64, R61 ;  /* 0x0000003d40407221 */ /* 0x000fe40000010000 */
[C---:B--2---:R-:W-:Y:S01]  /*86f0*/  HMMA.16816.F32.BF16 R112, R20.reuse, R24, R8 ;  /* 0x000000181470723c */ /* 0x044fe20000041808 */
[----:B------:R-:W2:Y:S02]  /*8700*/  LDSM.16.MT88.4 R8, [R157+0xec00] ;  /* 0x00ec00009d08783b */ /* 0x000ea40000004200 */
[----:B------:R-:W-:Y:S02]  /*8710*/  FADD.FTZ R36, R36, R63 ;  /* 0x0000003f24247221 */ /* 0x000fe40000010000 */
[----:B------:R-:W-:Y:S02]  /*8720*/  FADD.FTZ R181, R135, R64 ;  /* 0x0000004087b57221 */ /* 0x000fe40000010000 */
[----:B------:R-:W-:Y:S01]  /*8730*/  FADD.FTZ R178, R37, R36 ;  /* 0x0000002425b27221 */ /* 0x000fe20000010000 */
[C---:B------:R-:W-:Y:S01]  /*8740*/  HMMA.16816.F32.BF16 R68, R20.reuse, R26, R68 ;  /* 0x0000001a1444723c */ /* 0x040fe20000041844 */
[----:B------:R-:W3:Y:S07]  /*8750*/  LDSM.16.MT88.4 R24, [R156+0xec00] ;  /* 0x00ec00009c18783b */ /* 0x000eee0000004200 */
[C---:B------:R-:W-:Y:S08]  /*8760*/  HMMA.16816.F32.BF16 R72, R20.reuse, R32, R72 ;  /* 0x000000201448723c */ /* 0x040ff00000041848 */
[C---:B------:R-:W-:Y:S08]  /*8770*/  HMMA.16816.F32.BF16 R76, R20.reuse, R34, R76 ;  /* 0x00000022144c723c */ /* 0x040ff0000004184c */
[C---:B-1----:R-:W-:Y:S08]  /*8780*/  HMMA.16816.F32.BF16 R80, R20.reuse, R28, R80 ;  /* 0x0000001c1450723c */ /* 0x042ff00000041850 */
[C---:B------:R-:W-:Y:S08]  /*8790*/  HMMA.16816.F32.BF16 R84, R20.reuse, R30, R84 ;  /* 0x0000001e1454723c */ /* 0x040ff00000041854 */
[C---:B------:R-:W-:Y:S08]  /*87a0*/  HMMA.16816.F32.BF16 R88, R20.reuse, R108, R88 ;  /* 0x0000006c1458723c */ /* 0x040ff00000041858 */
[C---:B------:R-:W-:Y:S08]  /*87b0*/  HMMA.16816.F32.BF16 R108, R20.reuse, R110, R12 ;  /* 0x0000006e146c723c */ /* 0x040ff0000004180c */
[C---:B--2---:R-:W-:Y:S08]  /*87c0*/  HMMA.16816.F32.BF16 R92, R20.reuse, R8, R92 ;  /* 0x00000008145c723c */ /* 0x044ff0000004185c */
[C---:B------:R-:W-:Y:S08]  /*87d0*/  HMMA.16816.F32.BF16 R96, R20.reuse, R10, R96 ;  /* 0x0000000a1460723c */ /* 0x040ff00000041860 */
[C---:B---3--:R-:W-:Y:S08]  /*87e0*/  HMMA.16816.F32.BF16 R104, R20.reuse, R24, R16 ;  /* 0x000000181468723c */ /* 0x048ff00000041810 */
[----:B------:R-:W-:Y:S01]  /*87f0*/  HMMA.16816.F32.BF16 R100, R20, R26, R100 ;  /* 0x0000001a1464723c */ /* 0x000fe20000041864 */
[----:B------:R-:W-:-:S07]  /*8800*/  @P0 BRA `(.L_x_1841) ;  /* 0xffffcbb000000947 */ /* 0x000fce000383ffff */
.L_x_1837:
[----:B------:R-:W1:Y:S01]  /*8810*/  SHFL.BFLY PT, R8, R181, 0x2, 0x1f ;  /* 0x0c401f00b5087f89 */ /* 0x000e6200000e0000 */
[----:B------:R-:W-:Y:S01]  /*8820*/  MOV R9, 0x3f800000 ;  /* 0x3f80000000097802 */ /* 0x000fe20000000f00 */
[----:B------:R-:W-:Y:S01]  /*8830*/  BSSY B0, `(.L_x_1842) ;  /* 0x00000b3000007945 */ /* 0x000fe20003800000 */
[----:B------:R-:W-:Y:S01]  /*8840*/  SHF.L.U32 R166, R166, 0x3, RZ ;  /* 0x00000003a6a67819 */ /* 0x000fe200000006ff */
[----:B------:R-:W2:Y:S01]  /*8850*/  S2R R5, SR_TID.X ;  /* 0x0000000000057919 */ /* 0x000ea20000002100 */
[----:B------:R-:W-:-:S02]  /*8860*/  IADD3 R62, -R167, RZ, RZ ;  /* 0x000000ffa73e7210 */ /* 0x000fc40007ffe1ff */
[----:B------:R-:W-:Y:S01]  /*8870*/  LEA R175, R175, R174, 0x4 ;  /* 0x000000aeafaf7211 */ /* 0x000fe200078e20ff */
[----:B------:R-:W3:Y:S04]  /*8880*/  SHFL.BFLY PT, R3, R178, 0x2, 0x1f ;  /* 0x0c401f00b2037f89 */ /* 0x000ee800000e0000 */
[----:B------:R-:W-:Y:S06]  /*8890*/  BAR.SYNC.DEFER_BLOCKING 0x0 ;  /* 0x0000000000007b1d */ /* 0x000fec0000010000 */
[----:B------:R-:W4:Y:S01]  /*88a0*/  S2R R60, SR_CTAID.Y ;  /* 0x00000000003c7919 */ /* 0x000f220000002600 */
[----:B-1----:R-:W-:Y:S01]  /*88b0*/  FADD.FTZ R8, R8, R181 ;  /* 0x000000b508087221 */ /* 0x002fe20000010000 */
[----:B--2---:R-:W-:-:S04]  /*88c0*/  SHF.R.S32.HI R4, RZ, 0x1f, R5 ;  /* 0x0000001fff047819 */ /* 0x004fc80000011405 */
[----:B------:R-:W1:Y:S01]  /*88d0*/  SHFL.BFLY PT, R7, R8, 0x1, 0x1f ;  /* 0x0c201f0008077f89 */ /* 0x000e6200000e0000 */
[----:B---3--:R-:W-:Y:S01]  /*88e0*/  FADD.FTZ R3, R3, R178 ;  /* 0x000000b203037221 */ /* 0x008fe20000010000 */
[CC--:B------:R-:W-:Y:S02]  /*88f0*/  LEA.HI R12, R4.reuse, R5.reuse, RZ, 0x6 ;  /* 0x00000005040c7211 */ /* 0x0c0fe400078f30ff */
[----:B------:R-:W-:Y:S02]  /*8900*/  LEA.HI R11, R4, R5, RZ, 0x2 ;  /* 0x00000005040b7211 */ /* 0x000fe400078f10ff */
[----:B------:R-:W2:Y:S01]  /*8910*/  SHFL.BFLY PT, R6, R3, 0x1, 0x1f ;  /* 0x0c201f0003067f89 */ /* 0x000ea200000e0000 */
[----:B------:R-:W-:Y:S02]  /*8920*/  SHF.L.U32 R12, R12, 0x2, RZ ;  /* 0x000000020c0c7819 */ /* 0x000fe400000006ff */
[----:B------:R-:W-:Y:S02]  /*8930*/  LOP3.LUT R10, R11, 0xfffffffc, RZ, 0xc0, !PT ;  /* 0xfffffffc0b0a7812 */ /* 0x000fe400078ec0ff */
[----:B------:R-:W-:Y:S01]  /*8940*/  LOP3.LUT R12, R12, 0x3fffff00, RZ, 0xc0, !PT ;  /* 0x3fffff000c0c7812 */ /* 0x000fe200078ec0ff */
[----:B----4-:R-:W-:Y:S01]  /*8950*/  IMAD R60, R60, c[0x0][0x210], R167 ;  /* 0x000084003c3c7a24 */ /* 0x010fe200078e02a7 */
[----:B------:R-:W-:-:S02]  /*8960*/  SHF.R.S32.HI R11, RZ, 0x2, R11 ;  /* 0x00000002ff0b7819 */ /* 0x000fc4000001140b */
[----:B------:R-:W-:Y:S02]  /*8970*/  LEA R165, R165, R12, 0x5 ;  /* 0x0000000ca5a57211 */ /* 0x000fe400078e28ff */
[----:B------:R-:W-:Y:S02]  /*8980*/  SHF.R.S32.HI R12, RZ, 0x1f, R11 ;  /* 0x0000001fff0c7819 */ /* 0x000fe4000001140b */
[----:B------:R-:W-:Y:S02]  /*8990*/  IADD3 R10, -R10, R5, RZ ;  /* 0x000000050a0a7210 */ /* 0x000fe40007ffe1ff */
[----:B------:R-:W-:Y:S01]  /*89a0*/  LEA.HI R12, R12, R11, RZ, 0x3 ;  /* 0x0000000b0c0c7211 */ /* 0x000fe200078f18ff */
[----:B-1----:R-:W-:Y:S01]  /*89b0*/  FADD.FTZ R7, R8, R7 ;  /* 0x0000000708077221 */ /* 0x002fe20000010000 */
[----:B------:R-:W-:Y:S02]  /*89c0*/  MOV R8, 0x3f800000 ;  /* 0x3f80000000087802 */ /* 0x000fe40000000f00 */
[----:B------:R-:W-:-:S02]  /*89d0*/  LOP3.LUT R12, R12, 0xfffffff8, RZ, 0xc0, !PT ;  /* 0xfffffff80c0c7812 */ /* 0x000fc400078ec0ff */
[----:B------:R-:W-:Y:S02]  /*89e0*/  FSETP.NE.FTZ.AND P3, PT, R7, RZ, PT ;  /* 0x000000ff0700720b */ /* 0x000fe40003f75000 */
[----:B------:R-:W-:Y:S01]  /*89f0*/  IADD3 R11, R11, -R12, RZ ;  /* 0x8000000c0b0b7210 */ /* 0x000fe20007ffe0ff */
[----:B--2---:R-:W-:Y:S01]  /*8a00*/  FADD.FTZ R6, R3, R6 ;  /* 0x0000000603067221 */ /* 0x004fe20000010000 */
[----:B------:R-:W-:Y:S02]  /*8a10*/  LEA.HI R3, R4, R5, RZ, 0x5 ;  /* 0x0000000504037211 */ /* 0x000fe400078f28ff */
[----:B------:R-:W-:Y:S02]  /*8a20*/  LEA.HI R12, R11, R11, RZ, 0x1 ;  /* 0x0000000b0b0c7211 */ /* 0x000fe400078f08ff */
[----:B------:R-:W-:Y:S02]  /*8a30*/  SHF.R.S32.HI R13, RZ, 0x5, R3 ;  /* 0x00000005ff0d7819 */ /* 0x000fe40000011403 */
[----:B------:R-:W-:-:S02]  /*8a40*/  LOP3.LUT R14, R12, 0x1fffffe, RZ, 0xc0, !PT ;  /* 0x01fffffe0c0e7812 */ /* 0x000fc400078ec0ff */
[----:B------:R-:W-:Y:S01]  /*8a50*/  FSETP.NE.FTZ.AND P2, PT, R6, RZ, PT ;  /* 0x000000ff0600720b */ /* 0x000fe20003f55000 */
[----:B------:R-:W1:Y:S01]  /*8a60*/  @P3 MUFU.RCP R9, R7 ;  /* 0x0000000700093308 */ /* 0x000e620000001000 */
[----:B------:R-:W-:Y:S02]  /*8a70*/  LEA R10, R13, R10, 0x8 ;  /* 0x0000000a0d0a7211 */ /* 0x000fe400078e40ff */
[----:B------:R-:W-:Y:S02]  /*8a80*/  IADD3 R11, R11, -R14, RZ ;  /* 0x8000000e0b0b7210 */ /* 0x000fe40007ffe0ff */
[----:B------:R-:W-:Y:S02]  /*8a90*/  SHF.R.S32.HI R12, RZ, 0x1, R12 ;  /* 0x00000001ff0c7819 */ /* 0x000fe4000001140c */
[----:B------:R-:W-:Y:S01]  /*8aa0*/  LEA.HI R13, R4, R5, RZ, 0x4 ;  /* 0x00000005040d7211 */ /* 0x000fe200078f20ff */
[----:B------:R-:W-:Y:S01]  /*8ab0*/  @P3 MUFU.LG2 R7, R7 ;  /* 0x0000000700073308 */ /* 0x000fe20000000c00 */
[----:B------:R-:W-:-:S02]  /*8ac0*/  LEA R10, R11, R10, 0x4 ;  /* 0x0000000a0b0a7211 */ /* 0x000fc400078e20ff */
[C---:B------:R-:W-:Y:S02]  /*8ad0*/  SHF.L.U32 R11, R12.reuse, 0x6, RZ ;  /* 0x000000060c0b7819 */ /* 0x040fe400000006ff */
[----:B------:R-:W-:Y:S02]  /*8ae0*/  SHF.R.S32.HI R13, RZ, 0x4, R13 ;  /* 0x00000004ff0d7819 */ /* 0x000fe4000001140d */
[----:B------:R-:W-:Y:S01]  /*8af0*/  LOP3.LUT R11, R11, 0xc0, RZ, 0xc0, !PT ;  /* 0x000000c00b0b7812 */ /* 0x000fe200078ec0ff */
[----:B------:R-:W2:Y:S01]  /*8b00*/  @P2 MUFU.RCP R8, R6 ;  /* 0x0000000600082308 */ /* 0x000ea20000001000 */
[----:B------:R-:W-:Y:S01]  /*8b10*/  LOP3.LUT R14, R12, 0x1, RZ, 0xc0, !PT ;  /* 0x000000010c0e7812 */ /* 0x000fe200078ec0ff */
[----:B-1----:R-:W-:Y:S01]  /*8b20*/  FMUL.FTZ R112, R9, R112 ;  /* 0x0000007009707220 */ /* 0x002fe20000410000 */
        /* <DEDUP_REMOVED lines=8> */
[----:B------:R-:W-:Y:S01]  /*8bb0*/  LEA R10, R10, R11, 0x1 ;  /* 0x0000000b0a0a7211 */ /* 0x000fe200078e08ff */
[----:B------:R-:W-:Y:S01]  /*8bc0*/  FMUL.FTZ R73, R9, R73 ;  /* 0x0000004909497220 */ /* 0x000fe20000410000 */
[----:B------:R-:W-:Y:S01]  /*8bd0*/  LOP3.LUT R166, R13, 0x18, R166, 0xf8, !PT ;  /* 0x000000180da67812 */ /* 0x000fe200078ef8a6 */
[C---:B------:R-:W-:Y:S01]  /*8be0*/  FMUL.FTZ R76, R9.reuse, R76 ;  /* 0x0000004c094c7220 */ /* 0x040fe20000410000 */
[----:B------:R-:W-:Y:S01]  /*8bf0*/  SHF.R.U32.HI R13, RZ, 0x3, R13 ;  /* 0x00000003ff0d7819 */ /* 0x000fe2000001160d */
[C---:B------:R-:W-:Y:S01]  /*8c00*/  FMUL.FTZ R77, R9.reuse, R77 ;  /* 0x0000004d094d7220 */ /* 0x040fe20000410000 */
[----:B------:R-:W-:Y:S01]  /*8c10*/  LOP3.LUT P0, RZ, R12, 0x2, RZ, 0xc0, !PT ;  /* 0x000000020cff7812 */ /* 0x000fe2000780c0ff */
[C---:B------:R-:W-:Y:S01]  /*8c20*/  FMUL.FTZ R80, R9.reuse, R80 ;  /* 0x0000005009507220 */ /* 0x040fe20000410000 */
[----:B------:R-:W-:Y:S01]  /*8c30*/  SHF.L.U32 R11, R10, 0x2, RZ ;  /* 0x000000020a0b7819 */ /* 0x000fe200000006ff */
[C---:B------:R-:W-:Y:S01]  /*8c40*/  FMUL.FTZ R81, R9.reuse, R81 ;  /* 0x0000005109517220 */ /* 0x040fe20000410000 */
[----:B------:R-:W-:Y:S01]  /*8c50*/  LEA R164, R164, R165, 0x2 ;  /* 0x000000a5a4a47211 */ /* 0x000fe200078e10ff */
[C---:B------:R-:W-:Y:S01]  /*8c60*/  FMUL.FTZ R84, R9.reuse, R84 ;  /* 0x0000005409547220 */ /* 0x040fe20000410000 */
[----:B------:R-:W-:Y:S01]  /*8c70*/  LOP3.LUT R13, R166, R13, RZ, 0x3c, !PT ;  /* 0x0000000da60d7212 */ /* 0x000fe200078e3cff */
[----:B------:R-:W-:Y:S01]  /*8c80*/  FMUL.FTZ R85, R9, R85 ;  /* 0x0000005509557220 */ /* 0x000fe20000410000 */
[----:B------:R-:W-:Y:S01]  /*8c90*/  IADD3 R12, R11, -0x20, RZ ;  /* 0xffffffe00b0c7810 */ /* 0x000fe20007ffe0ff */
[----:B------:R-:W-:Y:S01]  /*8ca0*/  FMUL.FTZ R88, R9, R88 ;  /* 0x0000005809587220 */ /* 0x000fe20000410000 */
[----:B------:R-:W-:Y:S01]  /*8cb0*/  @P1 IADD3 R12, R11, 0x20, RZ ;  /* 0x000000200b0c1810 */ /* 0x000fe20007ffe0ff */
[C---:B------:R-:W-:Y:S01]  /*8cc0*/  FMUL.FTZ R89, R9.reuse, R89 ;  /* 0x0000005909597220 */ /* 0x040fe20000410000 */
[----:B------:R-:W-:Y:S01]  /*8cd0*/  STS.64 [R10.X4], R112 ;  /* 0x000000700a007388 */ /* 0x000fe20000004a00 */
[----:B------:R-:W-:Y:S01]  /*8ce0*/  FMUL.FTZ R108, R9, R108 ;  /* 0x0000006c096c7220 */ /* 0x000fe20000410000 */
        /* <DEDUP_REMOVED lines=10> */
[C---:B------:R-:W-:Y:S02]  /*8d90*/  FMUL.FTZ R105, R9.reuse, R105 ;  /* 0x0000006909697220 */ /* 0x040fe40000410000 */
[C---:B------:R-:W-:Y:S02]  /*8da0*/  FMUL.FTZ R100, R9.reuse, R100 ;  /* 0x0000006409647220 */ /* 0x040fe40000410000 */
[----:B------:R-:W-:Y:S01]  /*8db0*/  FMUL.FTZ R101, R9, R101 ;  /* 0x0000006509657220 */ /* 0x000fe20000410000 */
[----:B------:R-:W-:Y:S01]  /*8dc0*/  MOV R9, 0x40 ;  /* 0x0000004000097802 */ /* 0x000fe20000000f00 */
[----:B--2---:R-:W-:-:S02]  /*8dd0*/  FMUL.FTZ R115, R8, R115 ;  /* 0x0000007308737220 */ /* 0x004fc40000410000 */
[C---:B------:R-:W-:Y:S01]  /*8de0*/  FMUL.FTZ R114, R8.reuse, R114 ;  /* 0x0000007208727220 */ /* 0x040fe20000410000 */
[----:B------:R-:W-:Y:S01]  /*8df0*/  SEL R9, R9, 0xffffffc0, !P0 ;  /* 0xffffffc009097807 */ /* 0x000fe20004000000 */
[----:B------:R-:W-:Y:S01]  /*8e00*/  FMUL.FTZ R71, R8, R71 ;  /* 0x0000004708477220 */ /* 0x000fe20000410000 */
[----:B------:R-:W-:Y:S01]  /*8e10*/  LOP3.LUT P0, RZ, R64, 0x3, RZ, 0xc0, !PT ;  /* 0x0000000340ff7812 */ /* 0x000fe2000780c0ff */
[C---:B------:R-:W-:Y:S01]  /*8e20*/  FMUL.FTZ R70, R8.reuse, R70 ;  /* 0x0000004608467220 */ /* 0x040fe20000410000 */
[----:B------:R-:W-:Y:S01]  /*8e30*/  IADD3 R11, R11, R9, RZ ;  /* 0x000000090b0b7210 */ /* 0x000fe20007ffe0ff */
[C---:B------:R-:W-:Y:S01]  /*8e40*/  FMUL.FTZ R75, R8.reuse, R75 ;  /* 0x0000004b084b7220 */ /* 0x040fe20000410000 */
[----:B------:R-:W-:Y:S01]  /*8e50*/  STS.64 [R10.X4+0x400], R114 ;  /* 0x000400720a007388 */ /* 0x000fe20000004a00 */
        /* <DEDUP_REMOVED lines=8> */
[----:B------:R-:W-:Y:S01]  /*8ee0*/  STS.64 [R11], R72 ;  /* 0x000000480b007388 */ /* 0x000fe20000000a00 */
[C---:B------:R-:W-:Y:S02]  /*8ef0*/  FMUL.FTZ R86, R8.reuse, R86 ;  /* 0x0000005608567220 */ /* 0x040fe40000410000 */
[C---:B------:R-:W-:Y:S01]  /*8f00*/  FMUL.FTZ R91, R8.reuse, R91 ;  /* 0x0000005b085b7220 */ /* 0x040fe20000410000 */
[----:B------:R-:W-:Y:S01]  /*8f10*/  STS.64 [R11+0x400], R74 ;  /* 0x0004004a0b007388 */ /* 0x000fe20000000a00 */
        /* <DEDUP_REMOVED lines=10> */
[----:B------:R-:W-:Y:S01]  /*8fc0*/  FMUL.FTZ R102, R8, R102 ;  /* 0x0000006608667220 */ /* 0x000fe20000410000 */
[----:B------:R-:W-:Y:S01]  /*8fd0*/  IADD3 R8, R164, R13, RZ ;  /* 0x0000000da4087210 */ /* 0x000fe20007ffe0ff */
[----:B------:R-:W-:Y:S01]  /*8fe0*/  @P3 FMUL.FTZ R7, R7, 0.69314718246459960938 ;  /* 0x3f31721807073820 */ /* 0x000fe20000410000 */
[----:B------:R-:W-:Y:S01]  /*8ff0*/  IADD3 R13, R9, R12, RZ ;  /* 0x0000000c090d7210 */ /* 0x000fe20007ffe0ff */
[----:B-1----:R-:W-:Y:S01]  /*9000*/  @P2 FMUL.FTZ R61, R6, 0.69314718246459960938 ;  /* 0x3f317218063d2820 */ /* 0x002fe20000410000 */
[----:B------:R-:W1:Y:S01]  /*9010*/  S2R R9, SR_CTAID.Z ;  /* 0x0000000000097919 */ /* 0x000e620000002700 */
[----:B------:R-:W-:-:S03]  /*9020*/  @P3 FFMA.FTZ R3, R2, c[0x0][0x238], R7 ;  /* 0x00008e0002033a23 */ /* 0x000fc60000010007 */
[----:B------:R-:W-:Y:S04]  /*9030*/  STS.64 [R13], R76 ;  /* 0x0000004c0d007388 */ /* 0x000fe80000000a00 */
[----:B------:R-:W-:Y:S04]  /*9040*/  STS.64 [R13+0x400], R78 ;  /* 0x0004004e0d007388 */ /* 0x000fe80000000a00 */
[----:B------:R-:W-:Y:S04]  /*9050*/  STS.64 [R10.X4+0x2000], R80 ;  /* 0x002000500a007388 */ /* 0x000fe80000004a00 */
[----:B------:R-:W-:Y:S04]  /*9060*/  STS.64 [R10.X4+0x2400], R82 ;  /* 0x002400520a007388 */ /* 0x000fe80000004a00 */
[----:B------:R-:W-:Y:S04]  /*9070*/  STS.64 [R12+0x2000], R84 ;  /* 0x002000540c007388 */ /* 0x000fe80000000a00 */
[----:B------:R-:W-:Y:S01]  /*9080*/  STS.64 [R12+0x2400], R86 ;  /* 0x002400560c007388 */ /* 0x000fe20000000a00 */
[----:B-1----:R-:W-:-:S03]  /*9090*/  IMAD R9, R62, c[0x0][0x1c0], R9 ;  /* 0x000070003e097a24 */ /* 0x002fc600078e0209 */
[----:B------:R-:W-:Y:S01]  /*90a0*/  STS.64 [R11+0x2000], R88 ;  /* 0x002000580b007388 */ /* 0x000fe20000000a00 */
[----:B------:R-:W-:-:S03]  /*90b0*/  IMAD R9, R60, c[0x0][0x1c0], R9 ;  /* 0x000070003c097a24 */ /* 0x000fc600078e0209 */
[----:B------:R-:W-:Y:S04]  /*90c0*/  STS.64 [R11+0x2400], R90 ;  /* 0x0024005a0b007388 */ /* 0x000fe80000000a00 */
[----:B------:R-:W-:Y:S04]  /*90d0*/  STS.64 [R13+0x2000], R108 ;  /* 0x0020006c0d007388 */ /* 0x000fe80000000a00 */
[----:B------:R-:W-:Y:S04]  /*90e0*/  STS.64 [R13+0x2400], R110 ;  /* 0x0024006e0d007388 */ /* 0x000fe80000000a00 */
[----:B------:R-:W-:Y:S04]  /*90f0*/  STS.64 [R10.X4+0x4000], R92 ;  /* 0x0040005c0a007388 */ /* 0x000fe80000004a00 */
[----:B------:R1:W-:Y:S04]  /*9100*/  STS.64 [R10.X4+0x4400], R94 ;  /* 0x0044005e0a007388 */ /* 0x0003e80000004a00 */
[----:B------:R-:W-:Y:S04]  /*9110*/  STS.64 [R12+0x4000], R96 ;  /* 0x004000600c007388 */ /* 0x000fe80000000a00 */
[----:B------:R-:W-:Y:S04]  /*9120*/  STS.64 [R12+0x4400], R98 ;  /* 0x004400620c007388 */ /* 0x000fe80000000a00 */
[----:B------:R-:W-:Y:S04]  /*9130*/  STS.64 [R11+0x4000], R104 ;  /* 0x004000680b007388 */ /* 0x000fe80000000a00 */
[----:B------:R2:W-:Y:S04]  /*9140*/  STS.64 [R11+0x4400], R106 ;  /* 0x0044006a0b007388 */ /* 0x0005e80000000a00 */
[----:B------:R-:W-:Y:S04]  /*9150*/  STS.64 [R13+0x4000], R100 ;  /* 0x004000640d007388 */ /* 0x000fe80000000a00 */
[----:B------:R-:W-:Y:S04]  /*9160*/  STS.64 [R13+0x4400], R102 ;  /* 0x004400660d007388 */ /* 0x000fe80000000a00 */
[----:B------:R-:W-:Y:S06]  /*9170*/  BAR.SYNC.DEFER_BLOCKING 0x0 ;  /* 0x0000000000007b1d */ /* 0x000fec0000010000 */
[----:B-1----:R-:W1:Y:S01]  /*9180*/  S2R R10, SR_CTAID.X ;  /* 0x00000000000a7919 */ /* 0x002e620000002500 */
[----:B--2---:R-:W-:Y:S01]  /*9190*/  MOV R11, 0xff800000 ;  /* 0xff800000000b7802 */ /* 0x004fe20000000f00 */
[----:B------:R-:W-:-:S02]  /*91a0*/  @P2 FFMA.FTZ R11, R0, c[0x0][0x238], R61 ;  /* 0x00008e00000b2a23 */ /* 0x000fc4000001003d */
[----:B------:R-:W2:Y:S04]  /*91b0*/  LDS.128 R52, [R8.X4] ;  /* 0x0000000008347984 */ /* 0x000ea80000004c00 */
[----:B------:R-:W3:Y:S04]  /*91c0*/  LDS.128 R48, [R8.X4+0x800] ;  /* 0x0008000008307984 */ /* 0x000ee80000004c00 */
[----:B------:R-:W4:Y:S04]  /*91d0*/  LDS.128 R44, [R8.X4+0x1000] ;  /* 0x00100000082c7984 */ /* 0x000f280000004c00 */
[----:B------:R-:W1:Y:S04]  /*91e0*/  LDS.128 R40, [R8.X4+0x1800] ;  /* 0x0018000008287984 */ /* 0x000e680000004c00 */
[----:B------:R-:W1:Y:S04]  /*91f0*/  LDS.128 R36, [R8.X4+0x2000] ;  /* 0x0020000008247984 */ /* 0x000e680000004c00 */
[----:B------:R-:W1:Y:S04]  /*9200*/  LDS.128 R32, [R8.X4+0x2800] ;  /* 0x0028000008207984 */ /* 0x000e680000004c00 */
[----:B------:R-:W1:Y:S04]  /*9210*/  LDS.128 R28, [R8.X4+0x3000] ;  /* 0x00300000081c7984 */ /* 0x000e680000004c00 */
[----:B------:R-:W2:Y:S04]  /*9220*/  LDS.128 R24, [R8.X4+0x3800] ;  /* 0x0038000008187984 */ /* 0x000ea80000004c00 */
[----:B------:R-:W2:Y:S04]  /*9230*/  LDS.128 R20, [R8.X4+0x4000] ;  /* 0x0040000008147984 */ /* 0x000ea80000004c00 */
[----:B------:R-:W2:Y:S04]  /*9240*/  LDS.128 R16, [R8.X4+0x4800] ;  /* 0x0048000008107984 */ /* 0x000ea80000004c00 */
[----:B------:R-:W2:Y:S04]  /*9250*/  LDS.128 R12, [R8.X4+0x5000] ;  /* 0x00500000080c7984 */ /* 0x000ea80000004c00 */
[----:B------:R1:W2:Y:S02]  /*9260*/  LDS.128 R56, [R8.X4+0x5800] ;  /* 0x0058000008387984 */ /* 0x0002a40000004c00 */
[----:B-1----:R-:W-:-:S05]  /*9270*/  SHF.L.U32 R8, R10, 0x6, RZ ;  /* 0x000000060a087819 */ /* 0x002fca00000006ff */
[----:B------:R-:W-:Y:S01]  /*9280*/  IMAD R8, R9, c[0x0][0x214], R8 ;  /* 0x0000850009087a24 */ /* 0x000fe200078e0208 */
[----:B------:R-:W-:Y:S05]  /*9290*/  @P0 BRA `(.L_x_1843) ;  /* 0x000000c000000947 */ /* 0x000fea0003800000 */
[----:B---34-:R-:W-:Y:S01]  /*92a0*/  IMAD.MOV.U32 R7, RZ, RZ, -0x40 ;  /* 0xffffffc0ff077424 */ /* 0x018fe200078e00ff */
[----:B------:R-:W-:Y:S02]  /*92b0*/  IADD3 R2, R175, 0x8, RZ ;  /* 0x00000008af027810 */ /* 0x000fe40007ffe0ff */
[----:B------:R-:W-:Y:S01]  /*92c0*/  IADD3 R0, P0, R8, R175, RZ ;  /* 0x000000af08007210 */ /* 0x000fe20007f1e0ff */
[----:B------:R-:W-:Y:S01]  /*92d0*/  IMAD R10, R10, R7, c[0x0][0x214] ;  /* 0x000085000a0a7624 */ /* 0x000fe200078e0207 */
[----:B------:R-:W-:-:S04]  /*92e0*/  SHF.R.S32.HI R7, RZ, 0x1f, R175 ;  /* 0x0000001fff077819 */ /* 0x000fc800000114af */
[-C--:B------:R-:W-:Y:S02]  /*92f0*/  ISETP.GE.AND P2, PT, R175, R10.reuse, PT ;  /* 0x0000000aaf00720c */ /* 0x080fe40003f46270 */
[----:B------:R-:W-:Y:S02]  /*9300*/  ISETP.GE.AND P1, PT, R2, R10, PT ;  /* 0x0000000a0200720c */ /* 0x000fe40003f26270 */
[----:B------:R-:W-:Y:S02]  /*9310*/  LEA.HI.X.SX32 R7, R8, R7, 0x1, P0 ;  /* 0x0000000708077211 */ /* 0x000fe400000f0eff */
[----:B------:R-:W-:-:S04]  /*9320*/  LEA R6, P0, R0, c[0x0][0x208], 0x2 ;  /* 0x0000820000067a11 */ /* 0x000fc800078010ff */
[----:B------:R-:W-:-:S05]  /*9330*/  LEA.HI.X R7, R0, c[0x0][0x20c], R7, 0x2, P0 ;  /* 0x0000830000077a11 */ /* 0x000fca00000f1407 */
[----:B------:R1:W-:Y:S04]  /*9340*/  @!P2 STG.E [R6.64], R3 ;  /* 0x000000030600a986 */ /* 0x0003e8000c10190a */
[----:B------:R1:W-:Y:S02]  /*9350*/  @!P1 STG.E [R6.64+0x20], R11 ;  /* 0x0000200b06009986 */ /* 0x0003e4000c10190a */
.L_x_1843:
[----:B---34-:R-:W-:Y:S05]  /*9360*/  BSYNC B0 ;  /* 0x0000000000007941 */ /* 0x018fea0003800000 */
.L_x_1842:
[----:B------:R-:W-:Y:S01]  /*9370*/  LEA.HI R4, R4, R5, RZ, 0x3 ;  /* 0x0000000504047211 */ /* 0x000fe200078f18ff */
[----:B------:R-:W-:-:S03]  /*9380*/  IMAD R8, R8, c[0x0][0x22c], RZ ;  /* 0x00008b0008087a24 */ /* 0x000fc600078e02ff */
[----:B------:R-:W-:Y:S02]  /*9390*/  LOP3.LUT R0, R4, 0xfffffff8, RZ, 0xc0, !PT ;  /* 0xfffffff804007812 */ /* 0x000fe400078ec0ff */
[----:B------:R-:W-:-:S03]  /*93a0*/  SHF.R.S32.HI R4, RZ, 0x3, R4 ;  /* 0x00000003ff047819 */ /* 0x000fc60000011404 */
[----:B------:R-:W-:-:S04]  /*93b0*/  IMAD.IADD R0, R5, 0x1, -R0 ;  /* 0x0000000105007824 */ /* 0x000fc800078e0a00 */
[----:B------:R-:W-:-:S05]  /*93c0*/  IMAD.SHL.U32 R2, R0, 0x4, RZ ;  /* 0x0000000400027824 */ /* 0x000fca00078e00ff */
[----:B-1----:R-:W-:-:S05]  /*93d0*/  SHF.R.S32.HI R3, RZ, 0x1f, R2 ;  /* 0x0000001fff037819 */ /* 0x002fca0000011402 */
[----:B------:R-:W-:-:S05]  /*93e0*/  IMAD.WIDE R4, R4, 0x60, R2 ;  /* 0x0000006004047825 */ /* 0x000fca00078e0202 */
[----:B------:R-:W-:-:S04]  /*93f0*/  IADD3 R0, P0, R8, R4, RZ ;  /* 0x0000000408007210 */ /* 0x000fc80007f1e0ff */
[----:B------:R-:W-:Y:S02]  /*9400*/  LEA.HI.X.SX32 R3, R8, R5, 0x1, P0 ;  /* 0x0000000508037211 */ /* 0x000fe400000f0eff */
[----:B------:R-:W-:-:S04]  /*9410*/  LEA R2, P0, R0, c[0x0][0x1d8], 0x2 ;  /* 0x0000760000027a11 */ /* 0x000fc800078010ff */
[----:B------:R-:W-:-:S05]  /*9420*/  LEA.HI.X R3, R0, c[0x0][0x1dc], R3, 0x2, P0 ;  /* 0x0000770000037a11 */ /* 0x000fca00000f1403 */
[----:B--2---:R-:W-:Y:S04]  /*9430*/  STG.E.128 [R2.64], R52 ;  /* 0x0000003402007986 */ /* 0x004fe8000c101d0a */
[----:B------:R-:W-:Y:S04]  /*9440*/  STG.E.128 [R2.64+0x80], R36 ;  /* 0x0000802402007986 */ /* 0x000fe8000c101d0a */
        /* <DEDUP_REMOVED lines=9> */
[----:B------:R-:W-:Y:S01]  /*94e0*/  STG.E.128 [R2.64+0x4900], R56 ;  /* 0x0049003802007986 */ /* 0x000fe2000c101d0a */
[----:B------:R-:W-:Y:S05]  /*94f0*/  EXIT ;  /* 0x000000000000794d */ /* 0x000fea0003800000 */
.L_x_1844:
        /* <DEDUP_REMOVED lines=16> */
.L_x_6328:


//--------------------- .text._ZN5flash24flash_fwd_splitkv_kernelI23Flash_fwd_kernel_traitsILi96ELi64ELi128ELi4ELb0ELb0EN7cutlass10bfloat16_tE19Flash_kernel_traitsILi96ELi64ELi128ELi4ES3_EELb1ELb0ELb0ELb1ELb1ELb1ELb1ELb0EEEvNS_16Flash_fwd_paramsE --------------------------
	.section	.text._ZN5flash24flash_fwd_splitkv_kernelI23Flash_fwd_kernel_traitsILi96ELi64ELi128ELi4ELb0ELb0EN7cutlass10bfloat16_tE19Flash_kernel_traitsILi96ELi64ELi128ELi4ES3_EELb1ELb0ELb0ELb1ELb1ELb1ELb1ELb0EEEvNS_16Flash_fwd_paramsE,"ax",@progbits
	.sectioninfo	@"SHI_REGISTERS=243"
	.align	128
        .global         _ZN5flash24flash_fwd_splitkv_kernelI23Flash_fwd_kernel_traitsILi96ELi64ELi128ELi4ELb0ELb0EN7cutlass10bfloat16_tE19Flash_kernel_traitsILi96ELi64ELi128ELi4ES3_EELb1ELb0ELb0ELb1ELb1ELb1ELb1ELb0EEEvNS_16Flash_fwd_paramsE
        .type           _ZN5flash24flash_fwd_splitkv_kernelI23Flash_fwd_kernel_traitsILi96ELi64ELi128ELi4ELb0ELb0EN7cutlass10bfloat16_tE19Flash_kernel_traitsILi96ELi64ELi128ELi4ES3_EELb1ELb0ELb0ELb1ELb1ELb1ELb1ELb0EEEvNS_16Flash_fwd_paramsE,@function
        .size           _ZN5flash24flash_fwd_splitkv_kernelI23Flash_fwd_kernel_traitsILi96ELi64ELi128ELi4ELb0ELb0EN7cutlass10bfloat16_tE19Flash_kernel_traitsILi96ELi64ELi128ELi4ES3_EELb1ELb0ELb0ELb1ELb1ELb1ELb1ELb0EEEvNS_16Flash_fwd_paramsE,(.L_x_6329 - _ZN5flash24flash_fwd_splitkv_kernelI23Flash_fwd_kernel_traitsILi96ELi64ELi128ELi4ELb0ELb0EN7cutlass10bfloat16_tE19Flash_kernel_traitsILi96ELi64ELi128ELi4ES3_EELb1ELb0ELb0ELb1ELb1ELb1ELb1ELb0EEEvNS_16Flash_fwd_paramsE)
        .other          _ZN5flash24flash_fwd_splitkv_kernelI23Flash_fwd_kernel_traitsILi96ELi64ELi128ELi4ELb0ELb0EN7cutlass10bfloat16_tE19Flash_kernel_traitsILi96ELi64ELi128ELi4ES3_EELb1ELb0ELb0ELb1ELb1ELb1ELb1ELb0EEEvNS_16Flash_fwd_paramsE,@"STO_CUDA_ENTRY STV_DEFAULT"
_ZN5flash24flash_fwd_splitkv_kernelI23Flash_fwd_kernel_traitsILi96ELi64ELi128ELi4ELb0ELb0EN7cutlass10bfloat16_tE19Flash_kernel_traitsILi96ELi64ELi128ELi4ES3_EELb1ELb0ELb0ELb1ELb1ELb1ELb1ELb0EEEvNS_16Flash_fwd_paramsE:
.text._ZN5flash24flash_fwd_splitkv_kernelI23Flash_fwd_kernel_traitsILi96ELi64ELi128ELi4ELb0ELb0EN7cutlass10bfloat16_tE19Flash_kernel_traitsILi96ELi64ELi128ELi4ES3_EELb1ELb0ELb0ELb1ELb1ELb1ELb1ELb0EEEvNS_16Flash_fwd_paramsE:
[----:B------:R-:W-:Y:S02]  /*0000*/  MOV R1, c[0x0][0x28] ;  /* 0x00000a0000017a02 */ /* 0x000fe40000000f00 */
[----:B------:R-:W1:Y:S01]  /*0010*/  I2F.U32.RP R6, c[0x0][0x1c0] ;  /* 0x0000700000067b06 */ /* 0x000e620000209000 */
[----:B------:R-:W2:Y:S01]  /*0020*/  S2R R2, SR_CTAID.Z ;  /* 0x0000000000027919 */ /* 0x000ea20000002700 */
        /* <DEDUP_REMOVED lines=8> */
[----:B-1----:R-:W-:-:S06]  /*00b0*/  IADD3 R4, R4, 0xffffffe, RZ ;  /* 0x0ffffffe04047810 */ /* 0x002fcc0007ffe0ff */
[----:B------:R-:W1:Y:S02]  /*00c0*/  F2I.FTZ.U32.TRUNC.NTZ R5, R4 ;  /* 0x0000000400057305 */ /* 0x000e64000021f000 */
[--C-:B-1----:R-:W-:Y:S02]  /*00d0*/  IMAD.MOV R0, RZ, RZ, -R5.reuse ;  /* 0x000000ffff007224 */ /* 0x102fe400078e0a05 */
[----:B------:R-:W-:Y:S02]  /*00e0*/  IMAD.MOV.U32 R4, RZ, RZ, RZ ;  /* 0x000000ffff047224 */ /* 0x000fe400078e00ff */
[----:B------:R-:W-:Y:S02]  /*00f0*/  IMAD R3, R0, c[0x0][0x1c0], RZ ;  /* 0x0000700000037a24 */ /* 0x000fe400078e02ff */
[----:B------:R-:W-:Y:S02]  /*0100*/  @P0 IMAD.MOV.U32 R0, RZ, RZ, 0x4 ;  /* 0x00000004ff000424 */ /* 0x000fe400078e00ff */
[----:B------:R-:W-:-:S04]  /*0110*/  IMAD.HI.U32 R3, R5, R3, R4 ;  /* 0x0000000305037227 */ /* 0x000fc800078e0004 */
[----:B------:R-:W-:Y:S02]  /*0120*/  @P1 IMAD.MOV.U32 R4, RZ, RZ, 0x4 ;  /* 0x00000004ff041424 */ /* 0x000fe400078e00ff */
        /* <DEDUP_REMOVED lines=9> */
[----:B------:R-:W-:-:S04]  /*01c0*/  @P1 IMAD.WIDE R6, R165, R4, c[0x0][0x250] ;  /* 0x00009400a5061625 */ /* 0x000fc800078e0204 */
[----:B------:R-:W-:Y:S01]  /*01d0*/  @P0 IMAD.WIDE R4, R165, R0, c[0x0][0x258] ;  /* 0x00009600a5040625 */ /* 0x000fe200078e0200 */
[----:B------:R-:W2:Y:S05]  /*01e0*/  @P1 LDG.E R15, [R6.64] ;  /* 0x0000000a060f1981 */ /* 0x000eaa000c1e1900 */
        /* <DEDUP_REMOVED lines=112> */
.L_x_1845:
        /* <DEDUP_REMOVED lines=11> */
[----:B------:R-:W-:Y:S01]  /*09a0*/  SHF.R.S32.HI R0, RZ, 0x1f, R165 ;  /* 0x0000001fff007819 */ /* 0x000fe200000114a5 */
[----:B-1----:R-:W-:Y:S01]  /*09b0*/  IMAD.WIDE.U32 R2, R165, c[0x0][0x2c8], RZ ;  /* 0x0000b200a5027a25 */ /* 0x002fe200078e00ff */
[----:B------:R-:W-:-:S03]  /*09c0*/  PLOP3.LUT P6, PT, PT, PT, PT, 0x8, 0x0 ;  /* 0x000000000000781c */ /* 0x000fc60003fce170 */
[----:B------:R-:W-:Y:S01]  /*09d0*/  IMAD R0, R0, c[0x0][0x2c8], RZ ;  /* 0x0000b20000007a24 */ /* 0x000fe200078e02ff */
[----:B------:R-:W-:-:S03]  /*09e0*/  LEA R166, P0, R2, c[0x0][0x2c0], 0x2 ;  /* 0x0000b00002a67a11 */ /* 0x000fc600078010ff */
[----:B------:R-:W-:-:S05]  /*09f0*/  IMAD R0, R165, c[0x0][0x2cc], R0 ;  /* 0x0000b300a5007a24 */ /* 0x000fca00078e0200 */
[----:B------:R-:W-:-:S04]  /*0a00*/  IADD3 R3, R3, R0, RZ ;  /* 0x0000000003037210 */ /* 0x000fc80007ffe0ff */
[----:B------:R-:W-:Y:S02]  /*0a10*/  LEA.HI.X R167, R2, c[0x0][0x2c4], R3, 0x2, P0 ;  /* 0x0000b10002a77a11 */ /* 0x000fe400000f1403 */
.L_x_1846:
[----:B-1----:R-:W-:Y:S01]  /*0a20*/  IABS R2, c[0x0][0x2d0] ;  /* 0x0000b40000027a13 */ /* 0x002fe20000000000 */
[----:B------:R-:W-:Y:S05]  /*0a30*/  @P6 BRA `(.L_x_1847) ;  /* 0x0000048000006947 */ /* 0x000fea0003800000 */
[----:B-----5:R-:W1:Y:S01]  /*0a40*/  I2F.RP R5, R2 ;  /* 0x0000000200057306 */ /* 0x020e620000209400 */
[----:B------:R-:W-:-:S04]  /*0a50*/  LEA R4, R117, 0xffffff80, 0x7 ;  /* 0xffffff8075047811 */ /* 0x000fc800078e38ff */
[----:B------:R-:W-:-:S03]  /*0a60*/  IABS R0, R4 ;  /* 0x0000000400007213 */ /* 0x000fc60000000000 */
        /* <DEDUP_REMOVED lines=24> */
[----:B------:R-:W-:-:S03]  /*0bf0*/  IMAD.MOV R3, RZ, RZ, -R3 ;  /* 0x000000ffff037224 */ /* 0x000fc600078e0a03 */
[----:B------:R-:W1:Y:S01]  /*0c00*/  I2F.RP R10, R0 ;  /* 0x00000000000a7306 */ /* 0x000e620000209400 */
[----:B------:R-:W-:-:S05]  /*0c10*/  IMAD R4, R3, c[0x0][0x2d0], R4 ;  /* 0x0000b40003047a24 */ /* 0x000fca00078e0204 */
[----:B------:R-:W-:Y:S02]  /*0c20*/  SHF.R.S32.HI R3, RZ, 0x1f, R4 ;  /* 0x0000001fff037819 */ /* 0x000fe40000011404 */
        /* <DEDUP_REMOVED lines=16> */
[----:B------:R-:W-:-:S04]  /*0d30*/  LOP3.LUT R0, R11, c[0x0][0x1c8], RZ, 0x3c, !PT ;  /* 0x000072000b007a12 */ /* 0x000fc800078e3cff */
[----:B------:R-:W-:-:S07]  /*0d40*/  ISETP.GE.AND P0, PT, R0, RZ, PT ;  /* 0x000000ff0000720c */ /* 0x000fce0003f06270 */
[----:B------:R-:W-:Y:S02]  /*0d50*/  @P1 IADD3 R7, R7, 0x1, RZ ;  /* 0x0000000107071810 */ /* 0x000fe40007ffe0ff */
[----:B------:R-:W-:-:S04]  /*0d60*/  ISETP.NE.AND P1, PT, RZ, c[0x0][0x1c8], PT ;  /* 0x00007200ff007a0c */ /* 0x000fc80003f25270 */
[----:B------:R-:W-:-:S09]  /*0d70*/  @!P0 IADD3 R7, -R7, RZ, RZ ;  /* 0x000000ff07078210 */ /* 0x000fd20007ffe1ff */
        /* <DEDUP_REMOVED lines=8> */
[----:B------:R-:W-:Y:S02]  /*0e00*/  IMAD R0, R20, c[0x0][0x184], R5 ;  /* 0x0000610014007a24 */ /* 0x000fe400078e0205 */
[----:B------:R-:W-:Y:S02]  /*0e10*/  IMAD R5, R3, c[0x0][0x198], RZ ;  /* 0x0000660003057a24 */ /* 0x000fe400078e02ff */
[----:B------:R-:W-:Y:S02]  /*0e20*/  IMAD.IADD R9, R9, 0x1, R0 ;  /* 0x0000000109097824 */ /* 0x000fe400078e0200 */
[----:B------:R-:W-:-:S02]  /*0e30*/  IMAD R5, R4, c[0x0][0x19c], R5 ;  /* 0x0000670004057a24 */ /* 0x000fc400078e0205 */
[----:B------:R-:W-:-:S04]  /*0e40*/  IMAD.WIDE.U32 R22, R4, c[0x0][0x198], R8 ;  /* 0x0000660004167a25 */ /* 0x000fc800078e0008 */
[C---:B------:R-:W-:Y:S01]  /*0e50*/  IMAD R17, R20.reuse, c[0x0][0x18c], R17 ;  /* 0x0000630014117a24 */ /* 0x040fe200078e0211 */
[----:B------:R-:W-:Y:S01]  /*0e60*/  IADD3 R23, R23, R5, RZ ;  /* 0x0000000517177210 */ /* 0x000fe20007ffe0ff */
[----:B------:R-:W-:-:S04]  /*0e70*/  IMAD.WIDE.U32 R20, R20, c[0x0][0x188], RZ ;  /* 0x0000620014147a25 */ /* 0x000fc800078e00ff */
[----:B------:R-:W-:-:S04]  /*0e80*/  IMAD.WIDE.U32 R22, R7, c[0x0][0x1b0], R22 ;  /* 0x00006c0007167a25 */ /* 0x000fc800078e0016 */
[----:B------:R-:W-:Y:S01]  /*0e90*/  IMAD.IADD R17, R21, 0x1, R17 ;  /* 0x0000000115117824 */ /* 0x000fe200078e0211 */
[----:B------:R-:W-:Y:S01]  /*0ea0*/  IADD3 R16, R23, R16, RZ ;  /* 0x0000001017107210 */ /* 0x000fe20007ffe0ff */
[----:B------:R-:W-:Y:S05]  /*0eb0*/  BRA `(.L_x_1848) ;  /* 0x0000034000007947 */ /* 0x000fea0003800000 */
.L_x_1847:
[----:B------:R-:W-:Y:S01]  /*0ec0*/  IABS R9, c[0x0][0x1c8] ;  /* 0x0000720000097a13 */ /* 0x000fe20000000000 */
[----:B------:R-:W-:-:S03]  /*0ed0*/  IMAD.MOV.U32 R6, RZ, RZ, RZ ;  /* 0x000000ffff067224 */ /* 0x000fc600078e00ff */
[----:B------:R-:W1:Y:S08]  /*0ee0*/  I2F.RP R8, R9 ;  /* 0x0000000900087306 */ /* 0x000e700000209400 */
[----:B-1----:R-:W1:Y:S02]  /*0ef0*/  MUFU.RCP R4, R8 ;  /* 0x0000000800047308 */ /* 0x002e640000001000 */
[----:B-1----:R-:W-:-:S06]  /*0f00*/  IADD3 R4, R4, 0xffffffe, RZ ;  /* 0x0ffffffe04047810 */ /* 0x002fcc0007ffe0ff */
[----:B------:R-:W1:Y:S02]  /*0f10*/  F2I.FTZ.U32.TRUNC.NTZ R7, R4 ;  /* 0x0000000400077305 */ /* 0x000e64000021f000 */
[----:B-1----:R-:W-:Y:S02]  /*0f20*/  IADD3 R0, RZ, -R7, RZ ;  /* 0x80000007ff007210 */ /* 0x002fe40007ffe0ff */
[----:B------:R-:W-:-:S03]  /*0f30*/  LEA R4, R117, 0xffffff80, 0x7 ;  /* 0xffffff8075047811 */ /* 0x000fc600078e38ff */
[----:B------:R-:W-:Y:S01]  /*0f40*/  IMAD R3, R0, R9, RZ ;  /* 0x0000000900037224 */ /* 0x000fe200078e02ff */
[----:B------:R-:W-:Y:S02]  /*0f50*/  IABS R0, R11 ;  /* 0x0000000b00007213 */ /* 0x000fe40000000000 */
[----:B------:R-:W-:Y:S01]  /*0f60*/  IADD3 R12, P1, R15, R4, RZ ;  /* 0x000000040f0c7210 */ /* 0x000fe20007f3e0ff */
[----:B------:R-:W-:Y:S01]  /*0f70*/  IMAD.HI.U32 R6, R7, R3, R6 ;  /* 0x0000000307067227 */ /* 0x000fe200078e0006 */
[----:B------:R-:W-:-:S05]  /*0f80*/  MOV R3, R0 ;  /* 0x0000000000037202 */ /* 0x000fca0000000f00 */
[----:B------:R-:W-:Y:S01]  /*0f90*/  IMAD.HI.U32 R7, R6, R3, RZ ;  /* 0x0000000306077227 */ /* 0x000fe200078e00ff */
[----:B------:R-:W-:-:S03]  /*0fa0*/  SHF.R.S32.HI R6, RZ, 0x1f, R15 ;  /* 0x0000001fff067819 */ /* 0x000fc6000001140f */
[----:B------:R-:W-:-:S04]  /*0fb0*/  IMAD.MOV R0, RZ, RZ, -R7 ;  /* 0x000000ffff007224 */ /* 0x000fc800078e0a07 */
[----:B------:R-:W-:Y:S01]  /*0fc0*/  IMAD R0, R9, R0, R3 ;  /* 0x0000000009007224 */ /* 0x000fe200078e0203 */
[----:B------:R-:W-:-:S04]  /*0fd0*/  SHF.R.S32.HI R3, RZ, 0x1f, R4 ;  /* 0x0000001fff037819 */ /* 0x000fc80000011404 */
[----:B------:R-:W-:-:S13]  /*0fe0*/  ISETP.GT.U32.AND P0, PT, R9, R0, PT ;  /* 0x000000000900720c */ /* 0x000fda0003f04070 */
[-C--:B------:R-:W-:Y:S02]  /*0ff0*/  @!P0 IADD3 R0, R0, -R9.reuse, RZ ;  /* 0x8000000900008210 */ /* 0x080fe40007ffe0ff */
[----:B------:R-:W-:Y:S02]  /*1000*/  @!P0 IADD3 R7, R7, 0x1, RZ ;  /* 0x0000000107078810 */ /* 0x000fe40007ffe0ff */
[----:B------:R-:W-:Y:S01]  /*1010*/  ISETP.GE.U32.AND P2, PT, R0, R9, PT ;  /* 0x000000090000720c */ /* 0x000fe20003f46070 */
[C---:B------:R-:W-:Y:S01]  /*1020*/  IMAD.X R9, R6.reuse, 0x1, R3, P1 ;  /* 0x0000000106097824 */ /* 0x040fe200008e0603 */
[----:B------:R-:W-:Y:S01]  /*1030*/  LOP3.LUT R0, R11, c[0x0][0x1c8], RZ, 0x3c, !PT ;  /* 0x000072000b007a12 */ /* 0x000fe200078e3cff */
[----:B------:R-:W-:Y:S01]  /*1040*/  IMAD R6, R6, c[0x0][0x1a0], RZ ;  /* 0x0000680006067a24 */ /* 0x000fe200078e02ff */
[----:B------:R-:W-:Y:S01]  /*1050*/  ISETP.NE.AND P0, PT, RZ, c[0x0][0x1c8], PT ;  /* 0x00007200ff007a0c */ /* 0x000fe20003f05270 */
[----:B------:R-:W-:Y:S01]  /*1060*/  IMAD R9, R9, c[0x0][0x198], RZ ;  /* 0x0000660009097a24 */ /* 0x000fe200078e02ff */
[----:B------:R-:W-:-:S02]  /*1070*/  ISETP.GE.AND P1, PT, R0, RZ, PT ;  /* 0x000000ff0000720c */ /* 0x000fc40003f26270 */
[----:B-----5:R-:W-:Y:S01]  /*1080*/  SHF.R.S32.HI R0, RZ, 0x1f, R5 ;  /* 0x0000001fff007819 */ /* 0x020fe20000011405 */
[C---:B------:R-:W-:Y:S02]  /*1090*/  IMAD R9, R12.reuse, c[0x0][0x19c], R9 ;  /* 0x000067000c097a24 */ /* 0x040fe400078e0209 */
[----:B------:R-:W-:Y:S02]  /*10a0*/  IMAD.WIDE.U32 R12, R12, c[0x0][0x198], RZ ;  /* 0x000066000c0c7a25 */ /* 0x000fe400078e00ff */
[----:B------:R-:W-:Y:S02]  /*10b0*/  @P2 IADD3 R7, R7, 0x1, RZ ;  /* 0x0000000107072810 */ /* 0x000fe40007ffe0ff */
[----:B------:R-:W-:Y:S01]  /*10c0*/  IMAD R8, R0, c[0x0][0x180], RZ ;  /* 0x0000600000087a24 */ /* 0x000fe200078e02ff */
[----:B------:R-:W-:Y:S01]  /*10d0*/  IADD3 R13, R13, R9, RZ ;  /* 0x000000090d0d7210 */ /* 0x000fe20007ffe0ff */
[C---:B------:R-:W-:Y:S02]  /*10e0*/  IMAD R9, R15.reuse, c[0x0][0x1a4], R6 ;  /* 0x000069000f097a24 */ /* 0x040fe400078e0206 */
[----:B------:R-:W-:Y:S01]  /*10f0*/  @!P1 IMAD.MOV R7, RZ, RZ, -R7 ;  /* 0x000000ffff079224 */ /* 0x000fe200078e0a07 */
[----:B------:R-:W-:Y:S01]  /*1100*/  @!P0 LOP3.LUT R7, RZ, c[0x0][0x1c8], RZ, 0x33, !PT ;  /* 0x00007200ff078a12 */ /* 0x000fe200078e33ff */
[----:B------:R-:W-:-:S03]  /*1110*/  IMAD.WIDE.U32 R14, R15, c[0x0][0x1a0], RZ ;  /* 0x000068000f0e7a25 */ /* 0x000fc600078e00ff */
[----:B------:R-:W-:Y:S01]  /*1120*/  SHF.R.S32.HI R6, RZ, 0x1f, R7 ;  /* 0x0000001fff067819 */ /* 0x000fe20000011407 */
[----:B------:R-:W-:Y:S01]  /*1130*/  IMAD R8, R5, c[0x0][0x184], R8 ;  /* 0x0000610005087a24 */ /* 0x000fe200078e0208 */
[----:B------:R-:W-:Y:S01]  /*1140*/  IADD3 R9, R15, R9, RZ ;  /* 0x000000090f097210 */ /* 0x000fe20007ffe0ff */
[----:B------:R-:W-:-:S04]  /*1150*/  IMAD.WIDE.U32 R12, R5, c[0x0][0x180], R12 ;  /* 0x00006000050c7a25 */ /* 0x000fc800078e000c */
[----:B------:R-:W-:Y:S01]  /*1160*/  IMAD R0, R0, c[0x0][0x188], RZ ;  /* 0x0000620000007a24 */ /* 0x000fe200078e02ff */
[----:B------:R-:W-:Y:S01]  /*1170*/  IADD3 R13, R13, R8, RZ ;  /* 0x000000080d0d7210 */ /* 0x000fe20007ffe0ff */
[----:B------:R-:W-:Y:S02]  /*1180*/  IMAD.MOV.U32 R8, RZ, RZ, R14 ;  /* 0x000000ffff087224 */ /* 0x000fe400078e000e */
[C---:B------:R-:W-:Y:S02]  /*1190*/  IMAD R17, R5.reuse, c[0x0][0x18c], R0 ;  /* 0x0000630005117a24 */ /* 0x040fe400078e0200 */
[----:B------:R-:W-:Y:S02]  /*11a0*/  IMAD R0, R6, c[0x0][0x1b0], RZ ;  /* 0x00006c0006007a24 */ /* 0x000fe400078e02ff */
[----:B------:R-:W-:-:S04]  /*11b0*/  IMAD.WIDE.U32 R20, R5, c[0x0][0x188], R8 ;  /* 0x0000620005147a25 */ /* 0x000fc800078e0008 */
[----:B------:R-:W-:Y:S01]  /*11c0*/  IMAD.WIDE.U32 R22, R7, c[0x0][0x1b0], R12 ;  /* 0x00006c0007167a25 */ /* 0x000fe200078e000c */
[----:B------:R-:W-:-:S03]  /*11d0*/  IADD3 R17, R21, R17, RZ ;  /* 0x0000001115117210 */ /* 0x000fc60007ffe0ff */
[----:B------:R-:W-:-:S05]  /*11e0*/  IMAD R0, R7, c[0x0][0x1b4], R0 ;  /* 0x00006d0007007a24 */ /* 0x000fca00078e0200 */
[----:B------:R-:W-:Y:S02]  /*11f0*/  IADD3 R16, R23, R0, RZ ;  /* 0x0000000017107210 */ /* 0x000fe40007ffe0ff */
.L_x_1848:
[----:B------:R-:W-:Y:S01]  /*1200*/  SHF.R.S32.HI R123, RZ, 0x1f, R122 ;  /* 0x0000001fff7b7819 */ /* 0x000fe2000001147a */
[----:B------:R-:W-:Y:S01]  /*1210*/  IMAD R6, R6, c[0x0][0x1b8], RZ ;  /* 0x00006e0006067a24 */ /* 0x000fe200078e02ff */
[----:B------:R-:W-:Y:S01]  /*1220*/  SHF.R.S32.HI R14, RZ, 0x1f, R165 ;  /* 0x0000001fff0e7819 */ /* 0x000fe200000114a5 */
[----:B------:R-:W-:Y:S01]  /*1230*/  ULDC.64 UR6, c[0x0][0x198] ;  /* 0x0000660000067ab9 */ /* 0x000fe20000000a00 */
[-C--:B------:R-:W-:Y:S01]  /*1240*/  LEA.HI R9, R123, R122.reuse, RZ, 0x2 ;  /* 0x0000007a7b097211 */ /* 0x080fe200078f10ff */
[----:B------:R-:W-:Y:S01]  /*1250*/  IMAD R6, R7, c[0x0][0x1bc], R6 ;  /* 0x00006f0007067a24 */ /* 0x000fe200078e0206 */
[-C--:B------:R-:W-:Y:S01]  /*1260*/  LEA.HI R13, R123, R122.reuse, RZ, 0x3 ;  /* 0x0000007a7b0d7211 */ /* 0x080fe200078f18ff */
[----:B------:R-:W-:Y:S01]  /*1270*/  IMAD R14, R14, c[0x0][0x178], RZ ;  /* 0x00005e000e0e7a24 */ /* 0x000fe200078e02ff */
[----:B------:R-:W-:Y:S01]  /*1280*/  LOP3.LUT R5, R9, 0xfffffffc, RZ, 0xc0, !PT ;  /* 0xfffffffc09057812 */ /* 0x000fe200078ec0ff */
[----:B------:R-:W-:Y:S01]  /*1290*/  USHF.L.U32 UR9, UR6, 0x6, URZ ;  /* 0x0000000606097899 */ /* 0x000fe2000800063f */
[----:B------:R-:W-:Y:S01]  /*12a0*/  SHF.R.S32.HI R0, RZ, 0x3, R13 ;  /* 0x00000003ff007819 */ /* 0x000fe2000001140d */
[----:B------:R-:W-:Y:S01]  /*12b0*/  IMAD R14, R165, c[0x0][0x17c], R14 ;  /* 0x00005f00a50e7a24 */ /* 0x000fe200078e020e */
[----:B------:R-:W-:Y:S01]  /*12c0*/  LEA.HI R15, R123, R122, RZ, 0x4 ;  /* 0x0000007a7b0f7211 */ /* 0x000fe200078f20ff */
[----:B------:R-:W-:Y:S01]  /*12d0*/  IMAD.IADD R26, R122, 0x1, -R5 ;  /* 0x000000017a1a7824 */ /* 0x000fe200078e0a05 */
[C---:B------:R-:W-:Y:S01]  /*12e0*/  LEA.HI R163, R13.reuse, R0, RZ, 0x1 ;  /* 0x000000000da37211 */ /* 0x040fe200078f08ff */
[----:B------:R-:W-:Y:S01]  /*12f0*/  IMAD.SHL.U32 R23, R0, 0x40, RZ ;  /* 0x0000004000177824 */ /* 0x000fe200078e00ff */
[----:B------:R-:W-:Y:S01]  /*1300*/  SHF.R.S32.HI R8, RZ, 0x4, R15 ;  /* 0x00000004ff087819 */ /* 0x000fe2000001140f */
[----:B------:R-:W-:Y:S01]  /*1310*/  IMAD.SHL.U32 R26, R26, 0x8, RZ ;  /* 0x000000081a1a7824 */ /* 0x000fe200078e00ff */
[----:B------:R-:W-:Y:S01]  /*1320*/  LOP3.LUT R13, R13, 0xfffffff8, RZ, 0xc0, !PT ;  /* 0xfffffff80d0d7812 */ /* 0x000fe200078ec0ff */
[----:B------:R-:W-:Y:S01]  /*1330*/  UMOV UR8, 0x6 ;  /* 0x0000000600087882 */ /* 0x000fe20000000000 */
[----:B------:R-:W-:Y:S01]  /*1340*/  LEA.HI R5, R15, R8, RZ, 0x1 ;  /* 0x000000080f057211 */ /* 0x000fe200078f08ff */
[----:B------:R-:W-:Y:S01]  /*1350*/  USHF.L.U64.HI UR7, UR6, UR8, UR7 ;  /* 0x0000000806077299 */ /* 0x000fe20008010207 */
[----:B------:R-:W-:Y:S01]  /*1360*/  LOP3.LUT R23, R23, 0xc0, RZ, 0xc0, !PT ;  /* 0x000000c017177812 */ /* 0x000fe200078ec0ff */
[----:B------:R-:W-:Y:S01]  /*1370*/  IMAD.IADD R13, R122, 0x1, -R13 ;  /* 0x000000017a0d7824 */ /* 0x000fe200078e0a0d */
[----:B------:R-:W-:Y:S01]  /*1380*/  LOP3.LUT R5, R5, 0xfffffffe, RZ, 0xc0, !PT ;  /* 0xfffffffe05057812 */ /* 0x000fe200078ec0ff */
[----:B------:R-:W-:Y:S01]  /*1390*/  ULDC.64 UR4, c[0x0][0x1a0] ;  /* 0x0000680000047ab9 */ /* 0x000fe20000000a00 */
[--C-:B------:R-:W-:Y:S01]  /*13a0*/  LOP3.LUT R21, R23, 0x18, R26.reuse, 0xf8, !PT ;  /* 0x0000001817157812 */ /* 0x100fe200078ef81a */
[----:B------:R-:W-:Y:S01]  /*13b0*/  USHF.L.U64.HI UR5, UR4, UR8, UR5 ;  /* 0x0000000804057299 */ /* 0x000fe20008010205 */
[----:B------:R-:W-:Y:S01]  /*13c0*/  SHF.R.U32.HI R12, RZ, 0x3, R23 ;  /* 0x00000003ff0c7819 */ /* 0x000fe20000011617 */
[----:B------:R-:W-:Y:S01]  /*13d0*/  IMAD.IADD R5, R8, 0x1, -R5 ;  /* 0x0000000108057824 */ /* 0x000fe200078e0a05 */
[----:B------:R-:W-:Y:S01]  /*13e0*/  IADD3 R20, P0, R26, R20, RZ ;  /* 0x000000141a147210 */ /* 0x000fe20007f1e0ff */
[----:B------:R-:W-:Y:S01]  /*13f0*/  USHF.L.U32 UR4, UR4, 0x6, URZ ;  /* 0x0000000604047899 */ /* 0x000fe2000800063f */
[----:B------:R-:W-:-:S02]  /*1400*/  SHF.R.S32.HI R27, RZ, 0x1f, R26 ;  /* 0x0000001fff1b7819 */ /* 0x000fc4000001141a */
[----:B------:R-:W-:Y:S02]  /*1410*/  IADD3 R22, P1, R26, R22, RZ ;  /* 0x000000161a167210 */ /* 0x000fe40007f3e0ff */
[----:B------:R-:W-:Y:S02]  /*1420*/  LOP3.LUT R15, R15, 0xfffffff0, RZ, 0xc0, !PT ;  /* 0xfffffff00f0f7812 */ /* 0x000fe400078ec0ff */
[----:B------:R-:W-:Y:S01]  /*1430*/  SHF.R.S32.HI R18, RZ, 0x2, R9 ;  /* 0x00000002ff127819 */ /* 0x000fe20000011409 */
[----:B------:R-:W-:Y:S01]  /*1440*/  IMAD.X R23, R27, 0x1, R16, P1 ;  /* 0x000000011b177824 */ /* 0x000fe200008e0610 */
[----:B------:R-:W-:Y:S01]  /*1450*/  LOP3.LUT R12, R21, R12, RZ, 0x3c, !PT ;  /* 0x0000000c150c7212 */ /* 0x000fe200078e3cff */
[----:B------:R-:W-:Y:S01]  /*1460*/  IMAD.X R21, R27, 0x1, R17, P0 ;  /* 0x000000011b157824 */ /* 0x000fe200000e0611 */
[----:B------:R-:W-:Y:S01]  /*1470*/  SHF.R.S32.HI R8, RZ, 0x1f, R11 ;  /* 0x0000001fff087819 */ /* 0x000fe2000001140b */
[----:B------:R-:W-:Y:S01]  /*1480*/  IMAD.WIDE.U32 R16, R165, c[0x0][0x178], R26 ;  /* 0x00005e00a5107a25 */ /* 0x000fe200078e001a */
[----:B------:R-:W-:-:S02]  /*1490*/  LEA.HI R164, R13, R13, RZ, 0x1 ;  /* 0x0000000d0da47211 */ /* 0x000fc400078f08ff */
[----:B------:R-:W-:Y:S01]  /*14a0*/  SHF.R.S32.HI R19, RZ, 0x1f, R18 ;  /* 0x0000001fff137819 */ /* 0x000fe20000011412 */
[----:B------:R-:W-:Y:S01]  /*14b0*/  IMAD.IADD R15, R122, 0x1, -R15 ;  /* 0x000000017a0f7824 */ /* 0x000fe200078e0a0f */
[----:B------:R-:W-:Y:S01]  /*14c0*/  LOP3.LUT R162, R164, 0xfffffffe, RZ, 0xc0, !PT ;  /* 0xfffffffea4a27812 */ /* 0x000fe200078ec0ff */
[----:B------:R-:W-:Y:S01]  /*14d0*/  IMAD.IADD R17, R17, 0x1, R14 ;  /* 0x0000000111117824 */ /* 0x000fe200078e020e */
[----:B------:R-:W-:Y:S01]  /*14e0*/  IADD3 R4, P0, R18, R4, RZ ;  /* 0x0000000412047210 */ /* 0x000fe20007f1e0ff */
[----:B------:R-:W-:Y:S01]  /*14f0*/  IMAD R8, R8, c[0x0][0x1a8], RZ ;  /* 0x00006a0008087a24 */ /* 0x000fe200078e02ff */
[----:B------:R-:W-:Y:S01]  /*1500*/  LEA.HI R10, R15, R15, RZ, 0x1 ;  /* 0x0000000f0f0a7211 */ /* 0x000fe200078f08ff */
[----:B------:R-:W-:Y:S01]  /*1510*/  IMAD.WIDE R24, R25, 0x40, R18 ;  /* 0x0000004019187825 */ /* 0x000fe200078e0212 */
[----:B------:R-:W-:Y:S02]  /*1520*/  LOP3.LUT R163, R163, 0xfffffffe, RZ, 0xc0, !PT ;  /* 0xfffffffea3a37812 */ /* 0x000fe400078ec0ff */
[----:B------:R-:W-:Y:S01]  /*1530*/  LOP3.LUT R120, R10, 0x7fffffe, RZ, 0xc0, !PT ;  /* 0x07fffffe0a787812 */ /* 0x000fe200078ec0ff */
[----:B------:R-:W-:Y:S01]  /*1540*/  IMAD R8, R11, c[0x0][0x1ac], R8 ;  /* 0x00006b000b087a24 */ /* 0x000fe200078e0208 */
[----:B------:R-:W-:Y:S01]  /*1550*/  LEA.HI R9, R9, R18, RZ, 0x1 ;  /* 0x0000001209097211 */ /* 0x000fe200078f08ff */
[----:B------:R-:W-:Y:S01]  /*1560*/  IMAD.WIDE.U32 R16, R11, c[0x0][0x1a8], R16 ;  /* 0x00006a000b107a25 */ /* 0x000fe200078e0010 */
[----:B------:R-:W-:-:S02]  /*1570*/  LEA.HI R123, R123, R122, RZ, 0x5 ;  /* 0x0000007a7b7b7211 */ /* 0x000fc400078f28ff */
[----:B------:R-:W-:Y:S01]  /*1580*/  LOP3.LUT R9, R9, 0x7fffffe, RZ, 0xc0, !PT ;  /* 0x07fffffe09097812 */ /* 0x000fe200078ec0ff */
[----:B------:R-:W-:Y:S01]  /*1590*/  IMAD.WIDE.U32 R20, R7, c[0x0][0x1b8], R20 ;  /* 0x00006e0007147a25 */ /* 0x000fe200078e0014 */
[--C-:B------:R-:W-:Y:S02]  /*15a0*/  SHF.R.S32.HI R7, RZ, 0x1, R10.reuse ;  /* 0x00000001ff077819 */ /* 0x100fe4000001140a */
[----:B------:R-:W-:Y:S01]  /*15b0*/  SHF.R.S32.HI R10, RZ, 0x1f, R10 ;  /* 0x0000001fff0a7819 */ /* 0x000fe2000001140a */
[----:B------:R-:W-:Y:S01]  /*15c0*/  IMAD.IADD R162, R13, 0x1, -R162 ;  /* 0x000000010da27824 */ /* 0x000fe200078e0aa2 */
[----:B------:R-:W-:Y:S01]  /*15d0*/  SHF.R.S32.HI R124, RZ, 0x5, R123 ;  /* 0x00000005ff7c7819 */ /* 0x000fe2000001147b */
[----:B------:R-:W-:Y:S01]  /*15e0*/  IMAD R13, R25, c[0x0][0x190], RZ ;  /* 0x00006400190d7a24 */ /* 0x000fe200078e02ff */
[----:B------:R-:W-:Y:S01]  /*15f0*/  LEA.HI R10, R10, R7, RZ, 0x2 ;  /* 0x000000070a0a7211 */ /* 0x000fe200078f10ff */
[----:B------:R-:W-:Y:S01]  /*1600*/  IMAD.IADD R17, R17, 0x1, R8 ;  /* 0x0000000111117824 */ /* 0x000fe200078e0208 */
[----:B------:R-:W-:Y:S01]  /*1610*/  SHF.R.S32.HI R164, RZ, 0x1, R164 ;  /* 0x00000001ffa47819 */ /* 0x000fe200000114a4 */
[C---:B------:R-:W-:Y:S01]  /*1620*/  IMAD.X R11, R19.reuse, 0x1, R3, P0 ;  /* 0x00000001130b7824 */ /* 0x040fe200000e0603 */
[----:B------:R-:W-:Y:S01]  /*1630*/  LOP3.LUT R10, R10, 0xfffffffc, RZ, 0xc0, !PT ;  /* 0xfffffffc0a0a7812 */ /* 0x000fe200078ec0ff */
[----:B------:R-:W-:-:S02]  /*1640*/  IMAD R3, R19, c[0x0][0x198], RZ ;  /* 0x0000660013037a24 */ /* 0x000fc400078e02ff */
[C---:B------:R-:W-:Y:S02]  /*1650*/  IMAD R13, R24.reuse, c[0x0][0x194], R13 ;  /* 0x00006500180d7a24 */ /* 0x040fe400078e020d */
[----:B------:R-:W-:-:S04]  /*1660*/  IMAD.WIDE.U32 R24, R24, c[0x0][0x190], R16 ;  /* 0x0000640018187a25 */ /* 0x000fc800078e0010 */
[----:B------:R-:W-:Y:S01]  /*1670*/  IMAD.IADD R163, R0, 0x1, -R163 ;  /* 0x0000000100a37824 */ /* 0x000fe200078e0aa3 */
[----:B------:R-:W-:Y:S01]  /*1680*/  SHF.R.S32.HI R0, RZ, 0x1f, R15 ;  /* 0x0000001fff007819 */ /* 0x000fe2000001140f */
[C---:B------:R-:W-:Y:S02]  /*1690*/  IMAD R3, R18.reuse, c[0x0][0x19c], R3 ;  /* 0x0000670012037a24 */ /* 0x040fe400078e0203 */
[----:B------:R-:W-:Y:S01]  /*16a0*/  IMAD.WIDE.U32 R22, R18, c[0x0][0x198], R22 ;  /* 0x0000660012167a25 */ /* 0x000fe200078e0016 */
[----:B------:R-:W-:-:S03]  /*16b0*/  LEA.HI R0, R0, R15, RZ, 0x3 ;  /* 0x0000000f00007211 */ /* 0x000fc600078f18ff */
[----:B------:R-:W-:Y:S01]  /*16c0*/  IMAD.IADD R21, R21, 0x1, R6 ;  /* 0x0000000115157824 */ /* 0x000fe200078e0206 */
[----:B------:R-:W-:Y:S01]  /*16d0*/  LEA R6, P1, R24, c[0x0][0x160], 0x1 ;  /* 0x0000580018067a11 */ /* 0x000fe200078208ff */
[----:B------:R-:W-:Y:S01]  /*16e0*/  IMAD.IADD R13, R25, 0x1, R13 ;  /* 0x00000001190d7824 */ /* 0x000fe200078e020d */
[----:B------:R-:W-:Y:S01]  /*16f0*/  LEA R168, P0, R22, c[0x0][0x168], 0x1 ;  /* 0x00005a0016a87a11 */ /* 0x000fe200078008ff */
[----:B------:R-:W-:Y:S02]  /*1700*/  IMAD.IADD R9, R18, 0x1, -R9 ;  /* 0x0000000112097824 */ /* 0x000fe400078e0a09 */
[----:B------:R-:W-:Y:S02]  /*1710*/  IMAD.IADD R120, R15, 0x1, -R120 ;  /* 0x000000010f787824 */ /* 0x000fe400078e0a78 */
[----:B------:R-:W-:Y:S02]  /*1720*/  IMAD.IADD R15, R23, 0x1, R3 ;  /* 0x00000001170f7824 */ /* 0x000fe400078e0203 */
[----:B------:R-:W-:Y:S01]  /*1730*/  IMAD.IADD R3, R7, 0x1, -R10 ;  /* 0x0000000107037824 */ /* 0x000fe200078e0a0a */
[----:B------:R-:W-:Y:S01]  /*1740*/  LEA.HI.X R7, R24, c[0x0][0x164], R13, 0x1, P1 ;  /* 0x0000590018077a11 */ /* 0x000fe200008f0c0d */
[----:B------:R-:W-:Y:S01]  /*1750*/  IMAD R9, R124, 0x8, R9 ;  /* 0x000000087c097824 */ /* 0x000fe200078e0209 */
[----:B------:R-:W-:Y:S01]  /*1760*/  LEA.HI.X R169, R22, c[0x0][0x16c], R15, 0x1, P0 ;  /* 0x00005b0016a97a11 */ /* 0x000fe200000f0c0f */
[----:B------:R-:W-:Y:S01]  /*1770*/  IMAD.MOV.U32 R13, RZ, RZ, c[0x0][0x190] ;  /* 0x00006400ff0d7624 */ /* 0x000fe200078e00ff */
[----:B------:R-:W-:Y:S01]  /*1780*/  LOP3.LUT P1, RZ, R3, 0x2, RZ, 0xc0, !PT ;  /* 0x0000000203ff7812 */ /* 0x000fe2000782c0ff */
[----:B------:R-:W-:-:S02]  /*1790*/  IMAD.U32 R9, R9, 0x20, R12 ;  /* 0x0000002009097824 */ /* 0x000fc400078e000c */
[----:B------:R-:W-:Y:S01]  /*17a0*/  IMAD.MOV.U32 R10, RZ, RZ, c[0x0][0x194] ;  /* 0x00006500ff0a7624 */ /* 0x000fe200078e00ff */
[----:B------:R-:W-:Y:S01]  /*17b0*/  LEA R12, P0, R13, R6, 0x6 ;  /* 0x000000060d0c7211 */ /* 0x000fe200078030ff */
[----:B------:R-:W-:Y:S02]  /*17c0*/  IMAD R11, R11, c[0x0][0x1a0], RZ ;  /* 0x000068000b0b7a24 */ /* 0x000fe400078e02ff */
[----:B------:R-:W-:Y:S01]  /*17d0*/  IMAD.SHL.U32 R161, R9, 0x2, RZ ;  /* 0x0000000209a17824 */ /* 0x000fe200078e00ff */
[----:B------:R-:W-:Y:S01]  /*17e0*/  LEA.HI.X R13, R13, R7, R10, 0x6, P0 ;  /* 0x000000070d0d7211 */ /* 0x000fe200000f340a */
[----:B------:R-:W-:Y:S01]  /*17f0*/  IMAD R8, R4, c[0x0][0x1a4], R11 ;  /* 0x0000690004087a24 */ /* 0x000fe200078e020b */
[----:B------:R-:W-:Y:S01]  /*1800*/  IADD3 R10, P0, R168, UR9, RZ ;  /* 0x00000009a80a7c10 */ /* 0x000fe2000ff1e0ff */
[----:B------:R-:W-:Y:S01]  /*1810*/  IMAD.WIDE.U32 R20, R4, c[0x0][0x1a0], R20 ;  /* 0x0000680004147a25 */ /* 0x000fe200078e0014 */
[----:B------:R-:W-:Y:S01]  /*1820*/  @!PT LDS RZ, [RZ] ;  /* 0x00000000fffff984 */ /* 0x000fe20000000800 */
[----:B------:R-:W-:Y:S01]  /*1830*/  @!PT LDS RZ, [RZ] ;  /* 0x00000000fffff984 */ /* 0x000fe20000000800 */
[----:B------:R-:W-:Y:S01]  /*1840*/  @!PT LDS RZ, [RZ] ;  /* 0x00000000fffff984 */ /* 0x000fe20000000800 */
[----:B------:R1:W-:Y:S02]  /*1850*/  LDGSTS.E.BYPASS.LTC128B.128 [R161], [R6.64] ;  /* 0x0000000006a17fae */ /* 0x0003e4000b901d4a */
[----:B------:R-:W-:Y:S01]  /*1860*/  IADD3.X R11, R169, UR7, RZ, P0, !PT ;  /* 0x00000007a90b7c10 */ /* 0x000fe200087fe4ff */
[----:B------:R-:W-:Y:S01]  /*1870*/  IMAD.SHL.U32 R4, R164, 0x40, RZ ;  /* 0x00000040a4047824 */ /* 0x000fe200078e00ff */
[----:B------:R1:W-:Y:S01]  /*1880*/  LDGSTS.E.BYPASS.LTC128B.128 [R161+0x1000], [R6.64+0x40] ;  /* 0x0100004006a17fae */ /* 0x0003e2000b901d4a */
[----:B------:R-:W-:Y:S01]  /*1890*/  IADD3 R14, P0, R10, UR9, RZ ;  /* 0x000000090a0e7c10 */ /* 0x000fe2000ff1e0ff */
[----:B------:R-:W-:-:S02]  /*18a0*/  IMAD.IADD R9, R21, 0x1, R8 ;  /* 0x0000000115097824 */ /* 0x000fc400078e0208 */
[----:B------:R1:W-:Y:S01]  /*18b0*/  LDGSTS.E.BYPASS.LTC128B.128 [R161+0x2000], [R6.64+0x80] ;  /* 0x0200008006a17fae */ /* 0x0003e2000b901d4a */
[----:B------:R-:W-:Y:S01]  /*18c0*/  IADD3.X R15, R11, UR7, RZ, P0, !PT ;  /* 0x000000070b0f7c10 */ /* 0x000fe200087fe4ff */
[----:B------:R-:W-:Y:S01]  /*18d0*/  IMAD.SHL.U32 R0, R0, 0x20, RZ ;  /* 0x0000002000007824 */ /* 0x000fe200078e00ff */
[----:B------:R-:W-:Y:S01]  /*18e0*/  IADD3 R16, P0, R14, UR9, RZ ;  /* 0x000000090e107c10 */ /* 0x000fe2000ff1e0ff */
[----:B------:R2:W-:Y:S01]  /*18f0*/  LDGSTS.E.BYPASS.LTC128B.128 [R161+0x800], [R12.64] ;  /* 0x008000000ca17fae */ /* 0x0005e2000b901d4a */
[----:B------:R-:W-:Y:S01]  /*1900*/  LOP3.LUT R4, R4, 0xc0, RZ, 0xc0, !PT ;  /* 0x000000c004047812 */ /* 0x000fe200078ec0ff */
[----:B------:R-:W-:Y:S01]  /*1910*/  IMAD R125, R124, 0x10, R125 ;  /* 0x000000107c7d7824 */ /* 0x000fe200078e027d */
[----:B------:R-:W-:Y:S01]  /*1920*/  IADD3.X R17, R15, UR7, RZ, P0, !PT ;  /* 0x000000070f117c10 */ /* 0x000fe200087fe4ff */
[----:B------:R2:W-:Y:S01]  /*1930*/  LDGSTS.E.BYPASS.LTC128B.128 [R161+0x1800], [R12.64+0x40] ;  /* 0x018000400ca17fae */ /* 0x0005e2000b901d4a */
[----:B------:R-:W-:Y:S02]  /*1940*/  LEA R170, P0, R20, c[0x0][0x170], 0x1 ;  /* 0x00005c0014aa7a11 */ /* 0x000fe400078008ff */
[----:B------:R-:W-:Y:S01]  /*1950*/  LOP3.LUT R119, R0, 0xffffff00, RZ, 0xc0, !PT ;  /* 0xffffff0000777812 */ /* 0x000fe200078ec0ff */
[----:B------:R2:W-:Y:S01]  /*1960*/  LDGSTS.E.BYPASS.LTC128B.128 [R161+0x2800], [R12.64+0x80] ;  /* 0x028000800ca17fae */ /* 0x0005e2000b901d4a */
[----:B------:R-:W-:-:S03]  /*1970*/  LEA.HI.X R171, R20, c[0x0][0x174], R9, 0x1, P0 ;  /* 0x00005d0014ab7a11 */ /* 0x000fc600000f0c09 */
[----:B------:R3:W-:Y:S01]  /*1980*/  LDGSTS.E.BYPASS.LTC128B.128 [R161+0x3000], [R168.64] ;  /* 0x03000000a8a17fae */ /* 0x0007e2000b901d4a */
[--C-:B------:R-:W-:Y:S02]  /*1990*/  IMAD R159, R124, 0x200, R119.reuse ;  /* 0x000002007c9f7824 */ /* 0x100fe400078e0277 */
[C---:B------:R-:W-:Y:S01]  /*19a0*/  IMAD R119, R120.reuse, 0x20, R119 ;  /* 0x0000002078777824 */ /* 0x040fe200078e0277 */
[----:B------:R3:W-:Y:S01]  /*19b0*/  LDGSTS.E.BYPASS.LTC128B.128 [R161+0x5000], [R168.64+0x40] ;  /* 0x05000040a8a17fae */ /* 0x0007e2000b901d4a */
[----:B------:R-:W-:-:S03]  /*19c0*/  IMAD R159, R120, 0x20, R159 ;  /* 0x00000020789f7824 */ /* 0x000fc600078e029f */
[----:B------:R3:W-:Y:S01]  /*19d0*/  LDGSTS.E.BYPASS.LTC128B.128 [R161+0x7000], [R168.64+0x80] ;  /* 0x07000080a8a17fae */ /* 0x0007e2000b901d4a */
[----:B-1----:R-:W-:-:S03]  /*19e0*/  IMAD.SHL.U32 R7, R163, 0x8, RZ ;  /* 0x00000008a3077824 */ /* 0x002fc600078e00ff */
[----:B------:R1:W-:Y:S01]  /*19f0*/  LDGSTS.E.BYPASS.LTC128B.128 [R161+0x3800], [R10.64] ;  /* 0x038000000aa17fae */ /* 0x0003e2000b901d4a */
[----:B------:R-:W-:-:S03]  /*1a00*/  IMAD.SHL.U32 R6, R3, 0x40, RZ ;  /* 0x0000004003067824 */ /* 0x000fc600078e00ff */
[----:B------:R1:W-:Y:S01]  /*1a10*/  LDGSTS.E.BYPASS.LTC128B.128 [R161+0x5800], [R10.64+0x40] ;  /* 0x058000400aa17fae */ /* 0x0003e2000b901d4a */
[----:B------:R-:W-:Y:S02]  /*1a20*/  LOP3.LUT R7, R4, 0x8, R7, 0xf8, !PT ;  /* 0x0000000804077812 */ /* 0x000fe400078ef807 */
[----:B------:R-:W-:Y:S01]  /*1a30*/  SHF.R.U32.HI R4, RZ, 0x3, R4 ;  /* 0x00000003ff047819 */ /* 0x000fe20000011604 */
[----:B------:R1:W-:Y:S01]  /*1a40*/  LDGSTS.E.BYPASS.LTC128B.128 [R161+0x7800], [R10.64+0x80] ;  /* 0x078000800aa17fae */ /* 0x0003e2000b901d4a */
[----:B------:R-:W-:Y:S02]  /*1a50*/  LOP3.LUT R6, R6, 0xc0, RZ, 0xc0, !PT ;  /* 0x000000c006067812 */ /* 0x000fe400078ec0ff */
[----:B------:R-:W-:Y:S01]  /*1a60*/  LOP3.LUT R4, R7, R4, RZ, 0x3c, !PT ;  /* 0x0000000407047212 */ /* 0x000fe200078e3cff */
[----:B------:R4:W-:Y:S01]  /*1a70*/  LDGSTS.E.BYPASS.LTC128B.128 [R161+0x4000], [R14.64] ;  /* 0x040000000ea17fae */ /* 0x0009e2000b901d4a */
[C---:B------:R-:W-:Y:S01]  /*1a80*/  IMAD.SHL.U32 R7, R5.reuse, 0x8, RZ ;  /* 0x0000000805077824 */ /* 0x040fe200078e00ff */
[----:B------:R-:W-:Y:S01]  /*1a90*/  SHF.R.U32.HI R118, RZ, 0x3, R6 ;  /* 0x00000003ff767819 */ /* 0x000fe20000011606 */
[----:B------:R-:W-:Y:S01]  /*1aa0*/  IMAD R5, R5, 0x8, R162 ;  /* 0x0000000805057824 */ /* 0x000fe200078e02a2 */
[----:B------:R4:W-:Y:S02]  /*1ab0*/  LDGSTS.E.BYPASS.LTC128B.128 [R161+0x6000], [R14.64+0x40] ;  /* 0x060000400ea17fae */ /* 0x0009e4000b901d4a */
[----:B------:R-:W-:Y:S01]  /*1ac0*/  LOP3.LUT R7, R6, 0x8, R7, 0xf8, !PT ;  /* 0x0000000806077812 */ /* 0x000fe200078ef807 */
[----:B------:R-:W-:Y:S01]  /*1ad0*/  IMAD.U32 R0, R5, 0x20, R4 ;  /* 0x0000002005007824 */ /* 0x000fe200078e0004 */
[----:B------:R4:W-:Y:S01]  /*1ae0*/  LDGSTS.E.BYPASS.LTC128B.128 [R161+0x8000], [R14.64+0x80] ;  /* 0x080000800ea17fae */ /* 0x0009e2000b901d4a */
[----:B------:R-:W-:-:S02]  /*1af0*/  IADD3 R6, P0, R170, UR4, RZ ;  /* 0x00000004aa067c10 */ /* 0x000fc4000ff1e0ff */
[----:B------:R-:W-:Y:S01]  /*1b00*/  LOP3.LUT R118, R7, R118, RZ, 0x3c, !PT ;  /* 0x0000007607767212 */ /* 0x000fe200078e3cff */
[----:B------:R5:W-:Y:S01]  /*1b10*/  LDGSTS.E.BYPASS.LTC128B.128 [R161+0x4800], [R16.64] ;  /* 0x0480000010a17fae */ /* 0x000be2000b901d4a */
[----:B------:R-:W-:Y:S01]  /*1b20*/  IADD3.X R7, R171, UR5, RZ, P0, !PT ;  /* 0x00000005ab077c10 */ /* 0x000fe200087fe4ff */
[----:B------:R-:W-:Y:S01]  /*1b30*/  IMAD.SHL.U32 R116, R0, 0x2, RZ ;  /* 0x0000000200747824 */ /* 0x000fe200078e00ff */
[----:B--2---:R-:W-:Y:S01]  /*1b40*/  IADD3 R12, P0, R6, UR4, RZ ;  /* 0x00000004060c7c10 */ /* 0x004fe2000ff1e0ff */
[----:B------:R5:W-:Y:S01]  /*1b50*/  LDGSTS.E.BYPASS.LTC128B.128 [R161+0x6800], [R16.64+0x40] ;  /* 0x0680004010a17fae */ /* 0x000be2000b901d4a */
[----:B------:R-:W-:Y:S01]  /*1b60*/  IMAD.IADD R159, R118, 0x1, R159 ;  /* 0x00000001769f7824 */ /* 0x000fe200078e029f */
[----:B------:R-:W-:Y:S01]  /*1b70*/  LEA R158, R0, 0x3000, 0x1 ;  /* 0x00003000009e7811 */ /* 0x000fe200078e08ff */
[----:B------:R-:W-:Y:S01]  /*1b80*/  IMAD.IADD R118, R118, 0x1, R119 ;  /* 0x0000000176767824 */ /* 0x000fe200078e0277 */
[----:B------:R5:W-:Y:S01]  /*1b90*/  LDGSTS.E.BYPASS.LTC128B.128 [R161+0x8800], [R16.64+0x80] ;  /* 0x0880008010a17fae */ /* 0x000be2000b901d4a */
[----:B------:R-:W-:Y:S01]  /*1ba0*/  IADD3.X R13, R7, UR5, RZ, P0, !PT ;  /* 0x00000005070d7c10 */ /* 0x000fe200087fe4ff */
[----:B------:R-:W-:Y:S01]  /*1bb0*/  IMAD.SHL.U32 R159, R159, 0x2, RZ ;  /* 0x000000029f9f7824 */ /* 0x000fe200078e00ff */
[----:B------:R-:W-:Y:S01]  /*1bc0*/  IADD3 R4, P0, R12, UR4, RZ ;  /* 0x000000040c047c10 */ /* 0x000fe2000ff1e0ff */
[----:B------:R-:W0:Y:S03]  /*1bd0*/  LDGDEPBAR ;  /* 0x00000000000079af */ /* 0x000e260000000000 */
[----:B------:R-:W-:-:S02]  /*1be0*/  IADD3.X R5, R13, UR5, RZ, P0, !PT ;  /* 0x000000050d057c10 */ /* 0x000fc400087fe4ff */
[----:B------:R-:W-:Y:S01]  /*1bf0*/  LOP3.LUT P0, RZ, R164, 0x2, RZ, 0xc0, !PT ;  /* 0x00000002a4ff7812 */ /* 0x000fe2000780c0ff */
        /* <DEDUP_REMOVED lines=18> */
[----:B------:R-:W2:Y:S04]  /*1d20*/  LDSM.16.M88.4 R72, [R116+0x3c00] ;  /* 0x003c00007448783b */ /* 0x000ea80000000200 */
[----:B------:R-:W3:Y:S04]  /*1d30*/  LDSM.16.M88.4 R24, [R116+0x3000] ;  /* 0x003000007418783b */ /* 0x000ee80000000200 */
[----:B-----5:R-:W5:Y:S04]  /*1d40*/  LDSM.16.M88.4 R16, [R116+0x3400] ;  /* 0x003400007410783b */ /* 0x020f680000000200 */
[----:B------:R-:W4:Y:S04]  /*1d50*/  LDSM.16.M88.4 R64, [R116+0x4000] ;  /* 0x004000007440783b */ /* 0x000f280000000200 */
[----:B------:R-:W4:Y:S01]  /*1d60*/  LDSM.16.M88.4 R56, [R116+0x4400] ;  /* 0x004400007438783b */ /* 0x000f220000000200 */
[----:B-1----:R-:W-:-:S03]  /*1d70*/  IMAD.MOV.U32 R5, RZ, RZ, 0x20 ;  /* 0x00000020ff057424 */ /* 0x002fc600078e00ff */
[----:B------:R-:W-:Y:S02]  /*1d80*/  LDSM.16.M88.4 R8, [R116+0x3800] ;  /* 0x003800007408783b */ /* 0x000fe40000000200 */
[C---:B------:R-:W-:Y:S02]  /*1d90*/  SEL R3, R5.reuse, 0xffffffe0, !P1 ;  /* 0xffffffe005037807 */ /* 0x040fe40004800000 */
[----:B------:R-:W-:Y:S01]  /*1da0*/  LDSM.16.M88.4 R48, [R116+0x4800] ;  /* 0x004800007430783b */ /* 0x000fe20000000200 */
[----:B------:R-:W-:Y:S02]  /*1db0*/  SEL R5, R5, 0xffffffe0, !P0 ;  /* 0xffffffe005057807 */ /* 0x000fe40004000000 */
[----:B------:R-:W-:Y:S01]  /*1dc0*/  IMAD.IADD R157, R159, 0x1, R3 ;  /* 0x000000019f9d7824 */ /* 0x000fe200078e0203 */
[----:B------:R-:W-:Y:S02]  /*1dd0*/  LDSM.16.M88.4 R112, [R116+0x4c00] ;  /* 0x004c00007470783b */ /* 0x000fe40000000200 */
[----:B------:R-:W-:-:S02]  /*1de0*/  IMAD.IADD R156, R158, 0x1, R5 ;  /* 0x000000019e9c7824 */ /* 0x000fc400078e0205 */
[----:B------:R-:W-:Y:S04]  /*1df0*/  LDSM.16.M88.4 R108, [R157] ;  /* 0x000000009d6c783b */ /* 0x000fe80000000200 */
[----:B------:R-:W1:Y:S01]  /*1e00*/  LDSM.16.M88.4 R92, [R156+0xc00] ;  /* 0x000c00009c5c783b */ /* 0x000e620000000200 */
[C---:B--2---:R-:W-:Y:S03]  /*1e10*/  HMMA.16816.F32.BF16 R36, R32.reuse, R72, RZ ;  /* 0x000000482024723c */ /* 0x044fe600000418ff */
[----:B------:R-:W2:Y:S04]  /*1e20*/  LDSM.16.M88.4 R104, [R156] ;  /* 0x000000009c68783b */ /* 0x000ea80000000200 */
[----:B------:R-:W1:Y:S01]  /*1e30*/  LDSM.16.M88.4 R100, [R156+0x400] ;  /* 0x000400009c64783b */ /* 0x000e620000000200 */
[C---:B---3--:R-:W-:Y:S03]  /*1e40*/  HMMA.16816.F32.BF16 R28, R32.reuse, R24, RZ ;  /* 0x00000018201c723c */ /* 0x048fe600000418ff */
[----:B------:R-:W3:Y:S04]  /*1e50*/  LDSM.16.M88.4 R88, [R156+0x1000] ;  /* 0x001000009c58783b */ /* 0x000ee80000000200 */
[----:B------:R-:W1:Y:S01]  /*1e60*/  LDSM.16.M88.4 R84, [R156+0x1400] ;  /* 0x001400009c54783b */ /* 0x000e620000000200 */
[C---:B------:R-:W-:Y:S03]  /*1e70*/  HMMA.16816.F32.BF16 R72, R32.reuse, R74, RZ ;  /* 0x0000004a2048723c */ /* 0x040fe600000418ff */
[----:B------:R-:W-:Y:S04]  /*1e80*/  LDSM.16.M88.4 R4, [R159+0x1000] ;  /* 0x001000009f04783b */ /* 0x000fe80000000200 */
[----:B------:R-:W1:Y:S01]  /*1e90*/  LDSM.16.M88.4 R40, [R116+0x5000] ;  /* 0x005000007428783b */ /* 0x000e620000000200 */
[C---:B------:R-:W-:Y:S03]  /*1ea0*/  HMMA.16816.F32.BF16 R24, R32.reuse, R26, RZ ;  /* 0x0000001a2018723c */ /* 0x040fe600000418ff */
[----:B------:R-:W1:Y:S04]  /*1eb0*/  LDSM.16.M88.4 R96, [R156+0x800] ;  /* 0x000800009c60783b */ /* 0x000e680000000200 */
[----:B------:R-:W1:Y:S01]  /*1ec0*/  LDSM.16.M88.4 R76, [R156+0x1c00] ;  /* 0x001c00009c4c783b */ /* 0x000e620000000200 */
[C---:B-----5:R-:W-:Y:S03]  /*1ed0*/  HMMA.16816.F32.BF16 R20, R32.reuse, R16, RZ ;  /* 0x000000102014723c */ /* 0x060fe600000418ff */
[----:B------:R-:W5:Y:S04]  /*1ee0*/  LDSM.16.M88.4 R80, [R156+0x1800] ;  /* 0x001800009c50783b */ /* 0x000f680000000200 */
[----:B------:R-:W0:Y:S01]  /*1ef0*/  LDGDEPBAR ;  /* 0x00000000000079af */ /* 0x000e220000000000 */
[C---:B------:R-:W-:Y:S08]  /*1f00*/  HMMA.16816.F32.BF16 R16, R32.reuse, R18, RZ ;  /* 0x000000122010723c */ /* 0x040ff000000418ff */
[C---:B----4-:R-:W-:Y:S08]  /*1f10*/  HMMA.16816.F32.BF16 R68, R32.reuse, R64, RZ ;  /* 0x000000402044723c */ /* 0x050ff000000418ff */
[C---:B------:R-:W-:Y:S08]  /*1f20*/  HMMA.16816.F32.BF16 R64, R32.reuse, R66, RZ ;  /* 0x000000422040723c */ /* 0x040ff000000418ff */
[C---:B------:R-:W-:Y:S08]  /*1f30*/  HMMA.16816.F32.BF16 R60, R32.reuse, R56, RZ ;  /* 0x00000038203c723c */ /* 0x040ff000000418ff */
[----:B------:R-:W-:Y:S08]  /*1f40*/  HMMA.16816.F32.BF16 R56, R32, R58, RZ ;  /* 0x0000003a2038723c */ /* 0x000ff000000418ff */
[C---:B-1----:R-:W-:Y:S08]  /*1f50*/  HMMA.16816.F32.BF16 R36, R108.reuse, R92, R36 ;  /* 0x0000005c6c24723c */ /* 0x042ff00000041824 */
[C---:B------:R-:W-:Y:S01]  /*1f60*/  HMMA.16816.F32.BF16 R72, R108.reuse, R94, R72 ;  /* 0x0000005e6c48723c */ /* 0x040fe20000041848 */
[----:B------:R-:W1:Y:S07]  /*1f70*/  LDSM.16.M88.4 R92, [R116+0x5400] ;  /* 0x00540000745c783b */ /* 0x000e6e0000000200 */
[C---:B--2---:R-:W-:Y:S08]  /*1f80*/  HMMA.16816.F32.BF16 R28, R108.reuse, R104, R28 ;  /* 0x000000686c1c723c */ /* 0x044ff0000004181c */
[----:B------:R-:W-:Y:S01]  /*1f90*/  HMMA.16816.F32.BF16 R24, R108, R106, R24 ;  /* 0x0000006a6c18723c */ /* 0x000fe20000041818 */
[----:B------:R-:W-:Y:S07]  /*1fa0*/  LDSM.16.M88.4 R104, [R156+0x4000] ;  /* 0x004000009c68783b */ /* 0x000fee0000000200 */
[C---:B------:R-:W-:Y:S08]  /*1fb0*/  HMMA.16816.F32.BF16 R12, R32.reuse, R8, RZ ;  /* 0x00000008200c723c */ /* 0x040ff000000418ff */
[C---:B------:R-:W-:Y:S08]  /*1fc0*/  HMMA.16816.F32.BF16 R8, R32.reuse, R10, RZ ;  /* 0x0000000a2008723c */ /* 0x040ff000000418ff */
[C---:B------:R-:W-:Y:S08]  /*1fd0*/  HMMA.16816.F32.BF16 R52, R32.reuse, R48, RZ ;  /* 0x000000302034723c */ /* 0x040ff000000418ff */
[C---:B------:R-:W-:Y:S08]  /*1fe0*/  HMMA.16816.F32.BF16 R48, R32.reuse, R50, RZ ;  /* 0x000000322030723c */ /* 0x040ff000000418ff */
[C---:B------:R-:W-:Y:S08]  /*1ff0*/  HMMA.16816.F32.BF16 R44, R32.reuse, R112, RZ ;  /* 0x00000070202c723c */ /* 0x040ff000000418ff */
[----:B------:R-:W-:Y:S08]  /*2000*/  HMMA.16816.F32.BF16 R32, R32, R114, RZ ;  /* 0x000000722020723c */ /* 0x000ff000000418ff */
[C---:B------:R-:W-:Y:S08]  /*2010*/  HMMA.16816.F32.BF16 R20, R108.reuse, R100, R20 ;  /* 0x000000646c14723c */ /* 0x040ff00000041814 */
[C---:B------:R-:W-:Y:S01]  /*2020*/  HMMA.16816.F32.BF16 R16, R108.reuse, R102, R16 ;  /* 0x000000666c10723c */ /* 0x040fe20000041810 */
[----:B------:R-:W-:Y:S07]  /*2030*/  LDSM.16.M88.4 R100, [R116+0x5800] ;  /* 0x005800007464783b */ /* 0x000fee0000000200 */
[C---:B---3--:R-:W-:Y:S08]  /*2040*/  HMMA.16816.F32.BF16 R68, R108.reuse, R88, R68 ;  /* 0x000000586c44723c */ /* 0x048ff00000041844 */
[C---:B------:R-:W-:Y:S08]  /*2050*/  HMMA.16816.F32.BF16 R64, R108.reuse, R90, R64 ;  /* 0x0000005a6c40723c */ /* 0x040ff00000041840 */
[C---:B------:R-:W-:Y:S08]  /*2060*/  HMMA.16816.F32.BF16 R60, R108.reuse, R84, R60 ;  /* 0x000000546c3c723c */ /* 0x040ff0000004183c */
[----:B------:R-:W-:Y:S01]  /*2070*/  HMMA.16816.F32.BF16 R88, R108, R86, R56 ;  /* 0x000000566c58723c */ /* 0x000fe20000041838 */
[----:B------:R-:W-:Y:S04]  /*2080*/  LDSM.16.M88.4 R56, [R157+0x1000] ;  /* 0x001000009d38783b */ /* 0x000fe80000000200 */
[----:B------:R-:W2:Y:S03]  /*2090*/  LDSM.16.M88.4 R84, [R156+0x2000] ;  /* 0x002000009c54783b */ /* 0x000ea60000000200 */
[C---:B------:R-:W-:Y:S08]  /*20a0*/  HMMA.16816.F32.BF16 R28, R4.reuse, R40, R28 ;  /* 0x00000028041c723c */ /* 0x040ff0000004181c */
[----:B------:R-:W-:Y:S01]  /*20b0*/  HMMA.16816.F32.BF16 R24, R4, R42, R24 ;  /* 0x0000002a0418723c */ /* 0x000fe20000041818 */
[----:B------:R-:W3:Y:S07]  /*20c0*/  LDSM.16.M88.4 R40, [R116+0x6000] ;  /* 0x006000007428783b */ /* 0x000eee0000000200 */
[C---:B------:R-:W-:Y:S08]  /*20d0*/  HMMA.16816.F32.BF16 R12, R108.reuse, R96, R12 ;  /* 0x000000606c0c723c */ /* 0x040ff0000004180c */
[C---:B------:R-:W-:Y:S01]  /*20e0*/  HMMA.16816.F32.BF16 R8, R108.reuse, R98, R8 ;  /* 0x000000626c08723c */ /* 0x040fe20000041808 */
[----:B------:R-:W4:Y:S07]  /*20f0*/  LDSM.16.M88.4 R96, [R116+0x5c00] ;  /* 0x005c00007460783b */ /* 0x000f2e0000000200 */
[C---:B------:R-:W-:Y:S08]  /*2100*/  HMMA.16816.F32.BF16 R44, R108.reuse, R76, R44 ;  /* 0x0000004c6c2c723c */ /* 0x040ff0000004182c */
[C---:B-----5:R-:W-:Y:S08]  /*2110*/  HMMA.16816.F32.BF16 R52, R108.reuse, R80, R52 ;  /* 0x000000506c34723c */ /* 0x060ff00000041834 */
[C---:B------:R-:W-:Y:S01]  /*2120*/  HMMA.16816.F32.BF16 R48, R108.reuse, R82, R48 ;  /* 0x000000526c30723c */ /* 0x040fe20000041830 */
[----:B------:R-:W-:Y:S07]  /*2130*/  LDSM.16.M88.4 R80, [R116+0x7000] ;  /* 0x007000007450783b */ /* 0x000fee0000000200 */
[----:B------:R-:W-:Y:S01]  /*2140*/  HMMA.16816.F32.BF16 R76, R108, R78, R32 ;  /* 0x0000004e6c4c723c */ /* 0x000fe20000041820 */
[----:B------:R-:W-:Y:S07]  /*2150*/  LDSM.16.M88.4 R32, [R159+0x2000] ;  /* 0x002000009f20783b */ /* 0x000fee0000000200 */
[C---:B-1----:R-:W-:Y:S01]  /*2160*/  HMMA.16816.F32.BF16 R108, R4.reuse, R92, R20 ;  /* 0x0000005c046c723c */ /* 0x042fe20000041814 */
[----:B------:R-:W-:Y:S07]  /*2170*/  LDSM.16.M88.4 R20, [R157+0x2000] ;  /* 0x002000009d14783b */ /* 0x000fee0000000200 */
[----:B------:R-:W-:Y:S01]  /*2180*/  HMMA.16816.F32.BF16 R16, R4, R94, R16 ;  /* 0x0000005e0410723c */ /* 0x000fe20000041810 */
[----:B------:R-:W1:Y:S07]  /*2190*/  LDSM.16.M88.4 R92, [R156+0x2400] ;  /* 0x002400009c5c783b */ /* 0x000e6e0000000200 */
[C---:B--2---:R-:W-:Y:S08]  /*21a0*/  HMMA.16816.F32.BF16 R28, R56.reuse, R84, R28 ;  /* 0x00000054381c723c */ /* 0x044ff0000004181c */
[----:B------:R-:W-:Y:S08]  /*21b0*/  HMMA.16816.F32.BF16 R24, R56, R86, R24 ;  /* 0x000000563818723c */ /* 0x000ff00000041818 */
[C---:B---3--:R-:W-:Y:S01]  /*21c0*/  HMMA.16816.F32.BF16 R84, R4.reuse, R40, R68 ;  /* 0x000000280454723c */ /* 0x048fe20000041844 */
[----:B------:R-:W2:Y:S07]  /*21d0*/  LDSM.16.M88.4 R68, [R116+0x7400] ;  /* 0x007400007444783b */ /* 0x000eae0000000200 */
[C---:B----4-:R-:W-:Y:S08]  /*21e0*/  HMMA.16816.F32.BF16 R36, R4.reuse, R96, R36 ;  /* 0x000000600424723c */ /* 0x050ff00000041824 */
[----:B------:R-:W-:Y:S01]  /*21f0*/  HMMA.16816.F32.BF16 R72, R4, R98, R72 ;  /* 0x000000620448723c */ /* 0x000fe20000041848 */
[----:B------:R-:W3:Y:S07]  /*2200*/  LDSM.16.M88.4 R96, [R156+0x2800] ;  /* 0x002800009c60783b */ /* 0x000eee0000000200 */
[C---:B-1----:R-:W-:Y:S08]  /*2210*/  HMMA.16816.F32.BF16 R108, R56.reuse, R92, R108 ;  /* 0x0000005c386c723c */ /* 0x042ff0000004186c */
[----:B------:R-:W-:Y:S01]  /*2220*/  HMMA.16816.F32.BF16 R92, R56, R94, R16 ;  /* 0x0000005e385c723c */ /* 0x000fe20000041810 */
[----:B------:R-:W1:Y:S07]  /*2230*/  LDSM.16.M88.4 R16, [R156+0x4400] ;  /* 0x004400009c10783b */ /* 0x000e6e0000000200 */
[C---:B------:R-:W-:Y:S08]  /*2240*/  HMMA.16816.F32.BF16 R12, R4.reuse, R100, R12 ;  /* 0x00000064040c723c */ /* 0x040ff0000004180c */
[C---:B------:R-:W-:Y:S08]  /*2250*/  HMMA.16816.F32.BF16 R8, R4.reuse, R102, R8 ;  /* 0x000000660408723c */ /* 0x040ff00000041808 */
[----:B------:R-:W-:Y:S01]  /*2260*/  HMMA.16816.F32.BF16 R64, R4, R42, R64 ;  /* 0x0000002a0440723c */ /* 0x000fe20000041840 */
[----:B------:R-:W4:Y:S07]  /*2270*/  LDSM.16.M88.4 R40, [R116+0x7800] ;  /* 0x007800007428783b */ /* 0x000f2e0000000200 */
[C---:B------:R-:W-:Y:S08]  /*2280*/  HMMA.16816.F32.BF16 R24, R32.reuse, R82, R24 ;  /* 0x000000522018723c */ /* 0x040ff00000041818 */
[C---:B--2---:R-:W-:Y:S08]  /*2290*/  HMMA.16816.F32.BF16 R108, R32.reuse, R68, R108 ;  /* 0x00000044206c723c */ /* 0x044ff0000004186c */
[----:B------:R-:W-:Y:S01]  /*22a0*/  HMMA.16816.F32.BF16 R92, R32, R70, R92 ;  /* 0x00000046205c723c */ /* 0x000fe2000004185c */
[----:B------:R-:W2:Y:S07]  /*22b0*/  LDSM.16.M88.4 R68, [R156+0x2c00] ;  /* 0x002c00009c44783b */ /* 0x000eae0000000200 */
[C---:B---3--:R-:W-:Y:S08]  /*22c0*/  HMMA.16816.F32.BF16 R12, R56.reuse, R96, R12 ;  /* 0x00000060380c723c */ /* 0x048ff0000004180c */
[----:B------:R-:W-:Y:S01]  /*22d0*/  HMMA.16816.F32.BF16 R96, R56, R98, R8 ;  /* 0x000000623860723c */ /* 0x000fe20000041808 */
[----:B------:R-:W3:Y:S07]  /*22e0*/  LDSM.16.M88.4 R8, [R156+0x4800] ;  /* 0x004800009c08783b */ /* 0x000eee0000000200 */
[----:B------:R-:W-:Y:S08]  /*22f0*/  HMMA.16816.F32.BF16 R24, R20, R106, R24 ;  /* 0x0000006a1418723c */ /* 0x000ff00000041818 */
[----:B------:R-:W-:Y:S01]  /*2300*/  HMMA.16816.F32.BF16 R28, R32, R80, R28 ;  /* 0x00000050201c723c */ /* 0x000fe2000004181c */
[----:B------:R-:W-:Y:S07]  /*2310*/  LDSM.16.M88.4 R80, [R116+0x6400] ;  /* 0x006400007450783b */ /* 0x000fee0000000200 */
[C---:B-1----:R-:W-:Y:S08]  /*2320*/  HMMA.16816.F32.BF16 R108, R20.reuse, R16, R108 ;  /* 0x00000010146c723c */ /* 0x042ff0000004186c */
[----:B------:R-:W-:Y:S01]  /*2330*/  HMMA.16816.F32.BF16 R92, R20, R18, R92 ;  /* 0x00000012145c723c */ /* 0x000fe2000004185c */
[----:B------:R-:W1:Y:S01]  /*2340*/  LDSM.16.M88.4 R16, [R116+0x7c00] ;  /* 0x007c00007410783b */ /* 0x000e620000000200 */
[----:B------:R-:W-:-:S02]  /*2350*/  FMUL.FTZ R24, R24, c[0x0][0x2ec] ;  /* 0x0000bb0018187a20 */ /* 0x000fc40000410000 */
[----:B------:R-:W-:Y:S02]  /*2360*/  FMUL.FTZ R25, R25, c[0x0][0x2ec] ;  /* 0x0000bb0019197a20 */ /* 0x000fe40000410000 */
[----:B------:R-:W-:Y:S01]  /*2370*/  FMUL.FTZ R26, R26, c[0x0][0x2ec] ;  /* 0x0000bb001a1a7a20 */ /* 0x000fe20000410000 */
[----:B------:R-:W5:Y:S01]  /*2380*/  MUFU.TANH R101, R24 ;  /* 0x0000001800657308 */ /* 0x000f620000002400 */
[----:B----4-:R-:W-:Y:S01]  /*2390*/  HMMA.16816.F32.BF16 R12, R32, R40, R12 ;  /* 0x00000028200c723c */ /* 0x010fe2000004180c */
[----:B------:R-:W-:-:S06]  /*23a0*/  FMUL.FTZ R27, R27, c[0x0][0x2ec] ;  /* 0x0000bb001b1b7a20 */ /* 0x000fcc0000410000 */
[----:B------:R-:W-:Y:S01]  /*23b0*/  MUFU.TANH R102, R25 ;  /* 0x0000001900667308 */ /* 0x000fe20000002400 */
[----:B--2---:R-:W-:Y:S01]  /*23c0*/  HMMA.16816.F32.BF16 R36, R56, R68, R36 ;  /* 0x000000443824723c */ /* 0x004fe20000041824 */
[----:B------:R-:W-:-:S06]  /*23d0*/  FMUL.FTZ R106, R110, c[0x0][0x2ec] ;  /* 0x0000bb006e6a7a20 */ /* 0x000fcc0000410000 */
[----:B------:R-:W-:Y:S01]  /*23e0*/  MUFU.TANH R103, R26 ;  /* 0x0000001a00677308 */ /* 0x000fe20000002400 */
[----:B------:R-:W-:Y:S01]  /*23f0*/  HMMA.16816.F32.BF16 R72, R56, R70, R72 ;  /* 0x000000463848723c */ /* 0x000fe20000041848 */
[----:B------:R-:W-:Y:S02]  /*2400*/  FMUL.FTZ R94, R94, c[0x0][0x2ec] ;  /* 0x0000bb005e5e7a20 */ /* 0x000fe40000410000 */
[----:B------:R-:W-:Y:S02]  /*2410*/  FMUL.FTZ R68, R93, c[0x0][0x2ec] ;  /* 0x0000bb005d447a20 */ /* 0x000fe40000410000 */
[----:B------:R-:W-:Y:S02]  /*2420*/  FMUL.FTZ R92, R92, c[0x0][0x2ec] ;  /* 0x0000bb005c5c7a20 */ /* 0x000fe40000410000 */
[----:B------:R-:W-:Y:S01]  /*2430*/  MUFU.TANH R70, R94 ;  /* 0x0000005e00467308 */ /* 0x000fe20000002400 */
[----:B------:R-:W-:Y:S01]  /*2440*/  HMMA.16816.F32.BF16 R28, R20, R104, R28 ;  /* 0x00000068141c723c */ /* 0x000fe2000004181c */
[----:B------:R-:W-:-:S06]  /*2450*/  FMUL.FTZ R69, R95, c[0x0][0x2ec] ;  /* 0x0000bb005f457a20 */ /* 0x000fcc0000410000 */
[----:B------:R2:W-:Y:S01]  /*2460*/  MUFU.TANH R104, R27 ;  /* 0x0000001b00687308 */ /* 0x0005e20000002400 */
[----:B------:R-:W-:Y:S01]  /*2470*/  HMMA.16816.F32.BF16 R96, R32, R42, R96 ;  /* 0x0000002a2060723c */ /* 0x000fe20000041860 */
[----:B------:R-:W4:Y:S01]  /*2480*/  LDSM.16.M88.4 R40, [R156+0x4c00] ;  /* 0x004c00009c28783b */ /* 0x000f220000000200 */
[----:B------:R-:W-:-:S05]  /*2490*/  FMUL.FTZ R105, R108, c[0x0][0x2ec] ;  /* 0x0000bb006c697a20 */ /* 0x000fca0000410000 */
[----:B------:R-:W-:Y:S01]  /*24a0*/  MUFU.TANH R106, R106 ;  /* 0x0000006a006a7308 */ /* 0x000fe20000002400 */
[----:B---3--:R-:W-:Y:S01]  /*24b0*/  HMMA.16816.F32.BF16 R12, R20, R8, R12 ;  /* 0x00000008140c723c */ /* 0x008fe2000004180c */
[----:B--2---:R-:W2:Y:S07]  /*24c0*/  LDSM.16.M88.4 R24, [R156+0x3000] ;  /* 0x003000009c18783b */ /* 0x004eae0000000200 */
[----:B-1----:R-:W-:Y:S01]  /*24d0*/  HMMA.16816.F32.BF16 R36, R32, R16, R36 ;  /* 0x000000102024723c */ /* 0x002fe20000041824 */
[----:B------:R-:W-:Y:S01]  /*24e0*/  FMUL.FTZ R0, R28, c[0x0][0x2ec] ;  /* 0x0000bb001c007a20 */ /* 0x000fe20000410000 */
[----:B------:R-:W-:Y:S01]  /*24f0*/  MUFU.TANH R105, R105 ;  /* 0x0000006900697308 */ /* 0x000fe20000002400 */
[----:B------:R-:W-:-:S05]  /*2500*/  FMUL.FTZ R100, R29, c[0x0][0x2ec] ;  /* 0x0000bb001d647a20 */ /* 0x000fca0000410000 */
[----:B------:R-:W-:Y:S01]  /*2510*/  HMMA.16816.F32.BF16 R72, R32, R18, R72 ;  /* 0x000000122048723c */ /* 0x000fe20000041848 */
[----:B------:R-:W1:Y:S01]  /*2520*/  LDSM.16.M88.4 R16, [R156+0x3400] ;  /* 0x003400009c10783b */ /* 0x000e620000000200 */
[----:B------:R-:W3:Y:S06]  /*2530*/  MUFU.TANH R100, R100 ;  /* 0x0000006400647308 */ /* 0x000eec0000002400 */
[----:B------:R-:W-:Y:S01]  /*2540*/  HMMA.16816.F32.BF16 R96, R20, R10, R96 ;  /* 0x0000000a1460723c */ /* 0x000fe20000041860 */
[----:B------:R-:W1:Y:S01]  /*2550*/  LDSM.16.M88.4 R8, [R116+0x8000] ;  /* 0x008000007408783b */ /* 0x000e620000000200 */
[----:B------:R-:W-:Y:S01]  /*2560*/  FMUL.FTZ R71, R12, c[0x0][0x2ec] ;  /* 0x0000bb000c477a20 */ /* 0x000fe20000410000 */
[----:B------:R-:W-:Y:S01]  /*2570*/  MUFU.TANH R92, R92 ;  /* 0x0000005c005c7308 */ /* 0x000fe20000002400 */
[----:B------:R-:W-:-:S02]  /*2580*/  FMUL.FTZ R93, R13, c[0x0][0x2ec] ;  /* 0x0000bb000d5d7a20 */ /* 0x000fc40000410000 */
[----:B------:R-:W-:Y:S02]  /*2590*/  FMUL.FTZ R192, R14, c[0x0][0x2ec] ;  /* 0x0000bb000ec07a20 */ /* 0x000fe40000410000 */
[----:B------:R-:W-:Y:S01]  /*25a0*/  FMUL.FTZ R94, R15, c[0x0][0x2ec] ;  /* 0x0000bb000f5e7a20 */ /* 0x000fe20000410000 */
[----:B------:R-:W-:Y:S01]  /*25b0*/  HMMA.16816.F32.BF16 R60, R4, R80, R60 ;  /* 0x00000050043c723c */ /* 0x000fe2000004183c */
[----:B------:R-:W1:Y:S01]  /*25c0*/  LDSM.16.M88.4 R12, [R116+0x6c00] ;  /* 0x006c0000740c783b */ /* 0x000e620000000200 */
[----:B------:R-:W-:Y:S05]  /*25d0*/  MUFU.TANH R68, R68 ;  /* 0x0000004400447308 */ /* 0x000fea0000002400 */
[----:B------:R-:W-:Y:S01]  /*25e0*/  FMUL.FTZ R80, R30, c[0x0][0x2ec] ;  /* 0x0000bb001e507a20 */ /* 0x000fe20000410000 */
[----:B----4-:R-:W-:Y:S01]  /*25f0*/  HMMA.16816.F32.BF16 R36, R20, R40, R36 ;  /* 0x000000281424723c */ /* 0x010fe20000041824 */
[----:B------:R-:W-:Y:S01]  /*2600*/  FMUL.FTZ R81, R31, c[0x0][0x2ec] ;  /* 0x0000bb001f517a20 */ /* 0x000fe20000410000 */
[----:B------:R-:W-:Y:S01]  /*2610*/  MUFU.TANH R69, R69 ;  /* 0x0000004500457308 */ /* 0x000fe20000002400 */
[----:B------:R-:W4:Y:S04]  /*2620*/  LDSM.16.M88.4 R28, [R116+0x6800] ;  /* 0x00680000741c783b */ /* 0x000f280000000200 */
[----:B------:R-:W-:Y:S01]  /*2630*/  FMUL.FTZ R96, R96, c[0x0][0x2ec] ;  /* 0x0000bb0060607a20 */ /* 0x000fe20000410000 */
[----:B--2---:R-:W-:Y:S01]  /*2640*/  HMMA.16816.F32.BF16 R84, R56, R24, R84 ;  /* 0x000000183854723c */ /* 0x004fe20000041854 */
[----:B------:R-:W-:Y:S01]  /*2650*/  FMUL.FTZ R98, R98, c[0x0][0x2ec] ;  /* 0x0000bb0062627a20 */ /* 0x000fe20000410000 */
[----:B------:R-:W2:Y:S01]  /*2660*/  MUFU.TANH R81, R81 ;  /* 0x0000005100517308 */ /* 0x000ea20000002400 */
[----:B------:R-:W-:-:S02]  /*2670*/  FMUL.FTZ R97, R97, c[0x0][0x2ec] ;  /* 0x0000bb0061617a20 */ /* 0x000fc40000410000 */
[----:B------:R-:W-:-:S03]  /*2680*/  FMUL.FTZ R99, R99, c[0x0][0x2ec] ;  /* 0x0000bb0063637a20 */ /* 0x000fc60000410000 */
[----:B------:R-:W-:Y:S01]  /*2690*/  HMMA.16816.F32.BF16 R64, R56, R26, R64 ;  /* 0x0000001a3840723c */ /* 0x000fe20000041840 */
[----:B------:R-:W-:Y:S01]  /*26a0*/  LDSM.16.M88.4 R24, [R156+0x5000] ;  /* 0x005000009c18783b */ /* 0x000fe20000000200 */
[----:B------:R-:W-:Y:S06]  /*26b0*/  MUFU.TANH R198, R96 ;  /* 0x0000006000c67308 */ /* 0x000fec0000002400 */
[----:B------:R-:W-:Y:S01]  /*26c0*/  HMMA.16816.F32.BF16 R72, R20, R42, R72 ;  /* 0x0000002a1448723c */ /* 0x000fe20000041848 */
[----:B------:R-:W2:Y:S01]  /*26d0*/  LDSM.16.M88.4 R40, [R116+0x8400] ;  /* 0x008400007428783b */ /* 0x000ea20000000200 */
[----:B------:R-:W-:Y:S01]  /*26e0*/  FMUL.FTZ R38, R38, c[0x0][0x2ec] ;  /* 0x0000bb0026267a20 */ /* 0x000fe20000410000 */
[----:B------:R-:W-:Y:S01]  /*26f0*/  MUFU.TANH R196, R98 ;  /* 0x0000006200c47308 */ /* 0x000fe20000002400 */
[----:B------:R-:W-:-:S02]  /*2700*/  FMUL.FTZ R190, R36, c[0x0][0x2ec] ;  /* 0x0000bb0024be7a20 */ /* 0x000fc40000410000 */
[----:B------:R-:W-:Y:S02]  /*2710*/  FMUL.FTZ R36, R37, c[0x0][0x2ec] ;  /* 0x0000bb0025247a20 */ /* 0x000fe40000410000 */
[----:B------:R-:W-:Y:S01]  /*2720*/  HMMA.16816.F32.BF16 R88, R4, R82, R88 ;  /* 0x000000520458723c */ /* 0x000fe20000041858 */
[----:B------:R-:W-:Y:S02]  /*2730*/  FMUL.FTZ R37, R39, c[0x0][0x2ec] ;  /* 0x0000bb0027257a20 */ /* 0x000fe40000410000 */
[----:B------:R2:W-:Y:S04]  /*2740*/  MUFU.TANH R130, R38 ;  /* 0x0000002600827308 */ /* 0x0005e80000002400 */
[----:B------:R-:W-:Y:S01]  /*2750*/  FMUL.FTZ R82, R109, c[0x0][0x2ec] ;  /* 0x0000bb006d527a20 */ /* 0x000fe20000410000 */
[----:B-1----:R-:W-:Y:S01]  /*2760*/  HMMA.16816.F32.BF16 R60, R56, R16, R60 ;  /* 0x00000010383c723c */ /* 0x002fe2000004183c */
[----:B------:R-:W-:-:S02]  /*2770*/  FMUL.FTZ R83, R111, c[0x0][0x2ec] ;  /* 0x0000bb006f537a20 */ /* 0x000fc40000410000 */
[----:B------:R-:W-:Y:S05]  /*2780*/  MUFU.TANH R93, R93 ;  /* 0x0000005d005d7308 */ /* 0x000fea0000002400 */
[----:B------:R-:W-:Y:S01]  /*2790*/  HMMA.16816.F32.BF16 R84, R32, R8, R84 ;  /* 0x000000082054723c */ /* 0x000fe20000041854 */
[----:B------:R-:W-:Y:S02]  /*27a0*/  FMUL.FTZ R74, R74, c[0x0][0x2ec] ;  /* 0x0000bb004a4a7a20 */ /* 0x000fe40000410000 */
[----:B------:R-:W1:Y:S01]  /*27b0*/  MUFU.TANH R82, R82 ;  /* 0x0000005200527308 */ /* 0x000e620000002400 */
[----:B------:R-:W-:Y:S02]  /*27c0*/  FMUL.FTZ R72, R72, c[0x0][0x2ec] ;  /* 0x0000bb0048487a20 */ /* 0x000fe40000410000 */
[----:B------:R-:W-:-:S02]  /*27d0*/  FMUL.FTZ R75, R75, c[0x0][0x2ec] ;  /* 0x0000bb004b4b7a20 */ /* 0x000fc40000410000 */
[----:B------:R-:W-:Y:S01]  /*27e0*/  HMMA.16816.F32.BF16 R64, R32, R10, R64 ;  /* 0x0000000a2040723c */ /* 0x000fe20000041840 */
[----:B------:R-:W1:Y:S01]  /*27f0*/  LDSM.16.M88.4 R8, [R156+0x5400] ;  /* 0x005400009c08783b */ /* 0x000e620000000200 */
[----:B------:R-:W-:Y:S01]  /*2800*/  FMUL.FTZ R39, R73, c[0x0][0x2ec] ;  /* 0x0000bb0049277a20 */ /* 0x000fe20000410000 */
[----:B------:R-:W1:Y:S05]  /*2810*/  MUFU.TANH R83, R83 ;  /* 0x0000005300537308 */ /* 0x000e6a0000002400 */
[----:B------:R-:W-:Y:S03]  /*2820*/  HMMA.16816.F32.BF16 R44, R4, R12, R44 ;  /* 0x0000000c042c723c */ /* 0x000fe6000004182c */
[----:B------:R-:W-:Y:S04]  /*2830*/  MUFU.TANH R186, R74 ;  /* 0x0000004a00ba7308 */ /* 0x000fe80000002400 */
[----:B------:R-:W-:Y:S01]  /*2840*/  LOP3.LUT R13, R123, 0xffffffe0, RZ, 0xc0, !PT ;  /* 0xffffffe07b0d7812 */ /* 0x000fe200078ec0ff */
[----:B------:R-:W-:Y:S01]  /*2850*/  HMMA.16816.F32.BF16 R88, R56, R18, R88 ;  /* 0x000000123858723c */ /* 0x000fe20000041858 */
[----:B------:R-:W-:Y:S01]  /*2860*/  LDSM.16.M88.4 R16, [R116+0x8800] ;  /* 0x008800007410783b */ /* 0x000fe20000000200 */
[----:B------:R-:W-:Y:S01]  /*2870*/  SHF.R.S32.HI R123, RZ, 0x1f, R123 ;  /* 0x0000001fff7b7819 */ /* 0x000fe2000001147b */
[----:B------:R-:W1:Y:S01]  /*2880*/  MUFU.TANH R192, R192 ;  /* 0x000000c000c07308 */ /* 0x000e620000002400 */
[----:B------:R-:W-:-:S02]  /*2890*/  IMAD.IADD R172, R122, 0x1, -R13 ;  /* 0x000000017aac7824 */ /* 0x000fc400078e0a0d */
[----:B------:R-:W-:Y:S01]  /*28a0*/  IMAD.SHL.U32 R122, R122, 0x2, RZ ;  /* 0x000000027a7a7824 */ /* 0x000fe200078e00ff */
[----:B------:R-:W-:Y:S01]  /*28b0*/  LEA.HI R123, R123, R124, RZ, 0x2 ;  /* 0x0000007c7b7b7211 */ /* 0x000fe200078f10ff */
[C---:B----4-:R-:W-:Y:S01]  /*28c0*/  HMMA.16816.F32.BF16 R52, R4.reuse, R28, R52 ;  /* 0x0000001c0434723c */ /* 0x050fe20000041834 */
[----:B------:R-:W-:Y:S02]  /*28d0*/  SHF.R.S32.HI R13, RZ, 0x1f, R172 ;  /* 0x0000001fff0d7819 */ /* 0x000fe400000114ac */
[----:B------:R-:W4:Y:S01]  /*28e0*/  MUFU.TANH R71, R71 ;  /* 0x0000004700477308 */ /* 0x000f220000002400 */
[----:B------:R-:W-:Y:S02]  /*28f0*/  LOP3.LUT R173, R123, 0xfffffffc, RZ, 0xc0, !PT ;  /* 0xfffffffc7bad7812 */ /* 0x000fe400078ec0ff */
[----:B------:R-:W-:Y:S02]  /*2900*/  LEA.HI R172, R13, R172, RZ, 0x2 ;  /* 0x000000ac0dac7211 */ /* 0x000fe400078f10ff */
[----:B------:R-:W-:Y:S01]  /*2910*/  HMMA.16816.F32.BF16 R48, R4, R30, R48 ;  /* 0x0000001e0430723c */ /* 0x000fe20000041830 */
[----:B------:R-:W1:Y:S01]  /*2920*/  LDSM.16.M88.4 R28, [R156+0x3800] ;  /* 0x003800009c1c783b */ /* 0x000e620000000200 */
[----:B------:R-:W-:Y:S01]  /*2930*/  SHF.R.S32.HI R172, RZ, 0x2, R172 ;  /* 0x00000002ffac7819 */ /* 0x000fe200000114ac */
[----:B------:R-:W1:Y:S01]  /*2940*/  MUFU.TANH R94, R94 ;  /* 0x0000005e005e7308 */ /* 0x000e620000002400 */
[----:B------:R-:W-:-:S04]  /*2950*/  IMAD.IADD R173, R124, 0x1, -R173 ;  /* 0x000000017cad7824 */ /* 0x000fc800078e0aad */
[----:B--2---:R-:W-:Y:S03]  /*2960*/  HMMA.16816.F32.BF16 R60, R32, R40, R60 ;  /* 0x00000028203c723c */ /* 0x004fe6000004183c */
[----:B------:R-:W2:Y:S04]  /*2970*/  MUFU.TANH R200, R97 ;  /* 0x0000006100c87308 */ /* 0x000ea80000002400 */
[----:B------:R-:W-:Y:S01]  /*2980*/  IADD3 R40, R125, 0x1, R172 ;  /* 0x000000017d287810 */ /* 0x000fe20007ffe0ac */
[----:B------:R-:W-:Y:S03]  /*2990*/  HMMA.16816.F32.BF16 R84, R20, R24, R84 ;  /* 0x000000181454723c */ /* 0x000fe60000041854 */
[----:B------:R-:W-:Y:S01]  /*29a0*/  IADD3 R40, R121, -c[0x0][0x214], R40 ;  /* 0x8000850079287a10 */ /* 0x000fe20007ffe028 */
[----:B------:R-:W1:Y:S03]  /*29b0*/  MUFU.TANH R194, R99 ;  /* 0x0000006300c27308 */ /* 0x000e660000002400 */
[----:B------:R-:W-:Y:S01]  /*29c0*/  IADD3 R25, R117, -0x1, RZ ;  /* 0xffffffff75197810 */ /* 0x000fe20007ffe0ff */
[----:B------:R-:W-:Y:S01]  /*29d0*/  HMMA.16816.F32.BF16 R88, R32, R42, R88 ;  /* 0x0000002a2058723c */ /* 0x000fe20000041858 */
[----:B------:R-:W-:-:S02]  /*29e0*/  IADD3 R40, R40, c[0x0][0x2e8], RZ ;  /* 0x0000ba0028287a10 */ /* 0x000fc40007ffe0ff */
[C---:B------:R-:W-:Y:S01]  /*29f0*/  ISETP.GT.AND P0, PT, R25.reuse, R160, PT ;  /* 0x000000a01900720c */ /* 0x040fe20003f04270 */
[----:B------:R-:W-:Y:S01]  /*2a00*/  IMAD.SHL.U32 R25, R25, 0x80, RZ ;  /* 0x0000008019197824 */ /* 0x000fe200078e00ff */
[C---:B------:R-:W-:Y:S01]  /*2a10*/  IADD3 R38, R40.reuse, 0x8, RZ ;  /* 0x0000000828267810 */ /* 0x040fe20007ffe0ff */
[----:B------:R-:W1:Y:S01]  /*2a20*/  MUFU.TANH R190, R190 ;  /* 0x000000be00be7308 */ /* 0x000e620000002400 */
[-C--:B------:R-:W-:Y:S01]  /*2a30*/  IMNMX R40, R40, R121.reuse, PT ;  /* 0x0000007928287217 */ /* 0x080fe20003800200 */
[----:B------:R-:W-:Y:S01]  /*2a40*/  HMMA.16816.F32.BF16 R64, R20, R26, R64 ;  /* 0x0000001a1440723c */ /* 0x000fe20000041840 */
[----:B------:R-:W-:-:S05]  /*2a50*/  IMNMX R38, R38, R121, PT ;  /* 0x0000007926267217 */ /* 0x000fca0003800200 */
[----:B------:R-:W-:Y:S01]  /*2a60*/  MUFU.TANH R188, R72 ;  /* 0x0000004800bc7308 */ /* 0x000fe20000002400 */
[----:B------:R-:W-:Y:S01]  /*2a70*/  LOP3.LUT R27, R25, 0x6, R122, 0xf8, !PT ;  /* 0x00000006191b7812 */ /* 0x000fe200078ef87a */
[----:B------:R-:W-:Y:S01]  /*2a80*/  HMMA.16816.F32.BF16 R76, R4, R14, R76 ;  /* 0x0000000e044c723c */ /* 0x000fe2000004184c */
[----:B------:R-:W2:Y:S01]  /*2a90*/  LDSM.16.M88.4 R4, [R156+0x3c00] ;  /* 0x003c00009c04783b */ /* 0x000ea20000000200 */
[----:B------:R-:W-:Y:S01]  /*2aa0*/  FMUL.FTZ R84, R84, c[0x0][0x2ec] ;  /* 0x0000bb0054547a20 */ /* 0x000fe20000410000 */
[----:B------:R-:W-:Y:S01]  /*2ab0*/  LOP3.LUT R13, R27, 0x8, RZ, 0xfc, !PT ;  /* 0x000000081b0d7812 */ /* 0x000fe200078efcff */
[----:B------:R-:W-:Y:S02]  /*2ac0*/  FMUL.FTZ R86, R86, c[0x0][0x2ec] ;  /* 0x0000bb0056567a20 */ /* 0x000fe40000410000 */
[----:B------:R-:W-:Y:S01]  /*2ad0*/  MUFU.TANH R182, R84 ;  /* 0x0000005400b67308 */ /* 0x000fe20000002400 */
[C---:B------:R-:W-:Y:S01]  /*2ae0*/  ISETP.GE.AND P3, PT, R13.reuse, R40, PT ;  /* 0x000000280d00720c */ /* 0x040fe20003f66270 */
[----:B-1----:R-:W-:Y:S01]  /*2af0*/  HMMA.16816.F32.BF16 R60, R20, R8, R60 ;  /* 0x00000008143c723c */ /* 0x002fe2000004183c */
[----:B------:R-:W-:Y:S01]  /*2b00*/  ISETP.GE.AND P1, PT, R13, R38, PT ;  /* 0x000000260d00720c */ /* 0x000fe20003f26270 */
[----:B------:R-:W-:Y:S01]  /*2b10*/  FMUL.FTZ R85, R85, c[0x0][0x2ec] ;  /* 0x0000bb0055557a20 */ /* 0x000fe20000410000 */
[----:B-----5:R-:W-:Y:S01]  /*2b20*/  FSEL R96, R101, -INF , !P3 ;  /* 0xff80000065607808 */ /* 0x020fe20005800000 */
[----:B------:R-:W1:Y:S01]  /*2b30*/  LDSM.16.M88.4 R12, [R156+0x5800] ;  /* 0x005800009c0c783b */ /* 0x000e620000000200 */
[----:B------:R-:W-:Y:S01]  /*2b40*/  FMUL.FTZ R87, R87, c[0x0][0x2ec] ;  /* 0x0000bb0057577a20 */ /* 0x000fe20000410000 */
[----:B------:R5:W-:Y:S01]  /*2b50*/  MUFU.TANH R174, R86 ;  /* 0x0000005600ae7308 */ /* 0x000be20000002400 */
[----:B------:R-:W-:Y:S01]  /*2b60*/  LOP3.LUT R9, R27, 0x1, RZ, 0xfc, !PT ;  /* 0x000000011b097812 */ /* 0x000fe200078efcff */
[----:B------:R-:W-:Y:S01]  /*2b70*/  HMMA.16816.F32.BF16 R52, R56, R28, R52 ;  /* 0x0000001c3834723c */ /* 0x000fe20000041834 */
[----:B------:R-:W-:-:S02]  /*2b80*/  FMUL.FTZ R64, R64, c[0x0][0x2ec] ;  /* 0x0000bb0040407a20 */ /* 0x000fc40000410000 */
[----:B------:R-:W-:Y:S01]  /*2b90*/  ISETP.GE.AND P4, PT, R9, R40, PT ;  /* 0x000000280900720c */ /* 0x000fe20003f86270 */
[----:B------:R-:W-:Y:S01]  /*2ba0*/  FMUL.FTZ R65, R65, c[0x0][0x2ec] ;  /* 0x0000bb0041417a20 */ /* 0x000fe20000410000 */
[----:B------:R-:W-:Y:S01]  /*2bb0*/  ISETP.GE.AND P2, PT, R9, R38, PT ;  /* 0x000000260900720c */ /* 0x000fe20003f46270 */
[----:B------:R-:W1:Y:S01]  /*2bc0*/  MUFU.TANH R36, R36 ;  /* 0x0000002400247308 */ /* 0x000e620000002400 */
[----:B------:R-:W-:Y:S01]  /*2bd0*/  LOP3.LUT R9, R27, 0x9, RZ, 0xfc, !PT ;  /* 0x000000091b097812 */ /* 0x000fe200078efcff */
[----:B------:R-:W-:Y:S01]  /*2be0*/  HMMA.16816.F32.BF16 R88, R20, R10, R88 ;  /* 0x0000000a1458723c */ /* 0x000fe20000041858 */
[----:B---3--:R-:W-:Y:S01]  /*2bf0*/  FSEL R100, R100, -INF , !P4 ;  /* 0xff80000064647808 */ /* 0x008fe20006000000 */
[----:B------:R-:W-:Y:S01]  /*2c00*/  FMUL.FTZ R66, R66, c[0x0][0x2ec] ;  /* 0x0000bb0042427a20 */ /* 0x000fe20000410000 */
[----:B------:R-:W-:Y:S01]  /*2c10*/  ISETP.GE.AND P5, PT, R9, R40, PT ;  /* 0x000000280900720c */ /* 0x000fe20003fa6270 */
[----:B------:R-:W-:Y:S01]  /*2c20*/  FMUL.FTZ R67, R67, c[0x0][0x2ec] ;  /* 0x0000bb0043437a20 */ /* 0x000fe20000410000 */
[----:B------:R-:W-:Y:S01]  /*2c30*/  ISETP.GE.AND P4, PT, R9, R38, PT ;  /* 0x000000260900720c */ /* 0x000fe20003f86270 */
[----:B------:R-:W3:Y:S01]  /*2c40*/  MUFU.TANH R37, R37 ;  /* 0x0000002500257308 */ /* 0x000ee20000002400 */
[----:B------:R-:W-:Y:S01]  /*2c50*/  LOP3.LUT R9, R27, 0x10, RZ, 0xfc, !PT ;  /* 0x000000101b097812 */ /* 0x000fe200078efcff */
[----:B------:R-:W-:Y:S01]  /*2c60*/  HMMA.16816.F32.BF16 R48, R56, R30, R48 ;  /* 0x0000001e3830723c */ /* 0x000fe20000041830 */
[----:B------:R-:W-:Y:S01]  /*2c70*/  FSEL R42, R81, -INF , !P2 ;  /* 0xff800000512a7808 */ /* 0x000fe20005000000 */
[----:B------:R-:W-:Y:S01]  /*2c80*/  FMUL.FTZ R60, R60, c[0x0][0x2ec] ;  /* 0x0000bb003c3c7a20 */ /* 0x000fe20000410000 */
[----:B------:R-:W-:Y:S01]  /*2c90*/  ISETP.GE.AND P2, PT, R9, R40, PT ;  /* 0x000000280900720c */ /* 0x000fe20003f46270 */
[----:B------:R-:W-:Y:S01]  /*2ca0*/  FMUL.FTZ R61, R61, c[0x0][0x2ec] ;  /* 0x0000bb003d3d7a20 */ /* 0x000fe20000410000 */
[----:B------:R-:W-:Y:S01]  /*2cb0*/  ISETP.GE.AND P3, PT, R9, R38, PT ;  /* 0x000000260900720c */ /* 0x000fe20003f66270 */
[----:B------:R-:W1:Y:S01]  /*2cc0*/  MUFU.TANH R184, R75 ;  /* 0x0000004b00b87308 */ /* 0x000e620000002400 */
[C---:B------:R-:W-:Y:S01]  /*2cd0*/  LOP3.LUT R11, R27.reuse, 0x11, RZ, 0xfc, !PT ;  /* 0x000000111b0b7812 */ /* 0x040fe200078efcff */
[----:B------:R-:W-:Y:S01]  /*2ce0*/  HMMA.16816.F32.BF16 R52, R32, R16, R52 ;  /* 0x000000102034723c */ /* 0x000fe20000041834 */
[----:B------:R-:W-:Y:S01]  /*2cf0*/  LOP3.LUT R9, R27, 0x18, RZ, 0xfc, !PT ;  /* 0x000000181b097812 */ /* 0x000fe200078efcff */
[----:B------:R-:W-:Y:S01]  /*2d00*/  FMUL.FTZ R62, R62, c[0x0][0x2ec] ;  /* 0x0000bb003e3e7a20 */ /* 0x000fe20000410000 */
[----:B-----5:R-:W-:Y:S01]  /*2d10*/  FSEL R86, R103, -INF , !P1 ;  /* 0xff80000067567808 */ /* 0x020fe20004800000 */
[----:B------:R-:W-:Y:S01]  /*2d20*/  FMUL.FTZ R63, R63, c[0x0][0x2ec] ;  /* 0x0000bb003f3f7a20 */ /* 0x000fe20000410000 */
[----:B------:R-:W-:Y:S01]  /*2d30*/  FSEL R102, R102, -INF , !P5 ;  /* 0xff80000066667808 */ /* 0x000fe20006800000 */
[----:B------:R-:W5:Y:S01]  /*2d40*/  MUFU.TANH R39, R39 ;  /* 0x0000002700277308 */ /* 0x000f620000002400 */
[----:B------:R-:W-:Y:S01]  /*2d50*/  FSEL R104, R104, -INF , !P4 ;  /* 0xff80000068687808 */ /* 0x000fe20006000000 */
[C---:B--2---:R-:W-:Y:S01]  /*2d60*/  HMMA.16816.F32.BF16 R44, R56.reuse, R4, R44 ;  /* 0x00000004382c723c */ /* 0x044fe2000004182c */
[----:B------:R-:W-:Y:S01]  /*2d70*/  FSEL R84, R105, -INF , !P2 ;  /* 0xff80000069547808 */ /* 0x000fe20005000000 */
[----:B------:R-:W-:Y:S01]  /*2d80*/  FMUL.FTZ R88, R88, c[0x0][0x2ec] ;  /* 0x0000bb0058587a20 */ /* 0x000fe20000410000 */
[----:B------:R-:W-:Y:S01]  /*2d90*/  ISETP.GE.AND P1, PT, R11, R40, PT ;  /* 0x000000280b00720c */ /* 0x000fe20003f26270 */
[----:B------:R-:W-:Y:S01]  /*2da0*/  FMUL.FTZ R89, R89, c[0x0][0x2ec] ;  /* 0x0000bb0059597a20 */ /* 0x000fe20000410000 */
[----:B------:R-:W-:Y:S01]  /*2db0*/  ISETP.GE.AND P5, PT, R11, R38, PT ;  /* 0x000000260b00720c */ /* 0x000fe20003fa6270 */
[----:B------:R-:W2:Y:S01]  /*2dc0*/  MUFU.TANH R140, R85 ;  /* 0x00000055008c7308 */ /* 0x000ea20000002400 */
[C---:B------:R-:W-:Y:S01]  /*2dd0*/  ISETP.GE.AND P4, PT, R9.reuse, R40, PT ;  /* 0x000000280900720c */ /* 0x040fe20003f86270 */
[----:B------:R-:W-:Y:S01]  /*2de0*/  HMMA.16816.F32.BF16 R76, R56, R6, R76 ;  /* 0x00000006384c723c */ /* 0x000fe2000004184c */
[----:B------:R-:W-:Y:S01]  /*2df0*/  ISETP.GE.AND P2, PT, R9, R38, PT ;  /* 0x000000260900720c */ /* 0x000fe20003f46270 */
[----:B------:R-:W-:Y:S01]  /*2e00*/  FMUL.FTZ R90, R90, c[0x0][0x2ec] ;  /* 0x0000bb005a5a7a20 */ /* 0x000fe20000410000 */
[----:B------:R-:W2:Y:S01]  /*2e10*/  LDSM.16.M88.4 R8, [R116+0x8c00] ;  /* 0x008c00007408783b */ /* 0x000ea20000000200 */
[----:B------:R-:W-:Y:S01]  /*2e20*/  LOP3.LUT R17, R27, 0x19, RZ, 0xfc, !PT ;  /* 0x000000191b117812 */ /* 0x000fe200078efcff */
[----:B------:R-:W-:Y:S01]  /*2e30*/  FMUL.FTZ R91, R91, c[0x0][0x2ec] ;  /* 0x0000bb005b5b7a20 */ /* 0x000fe20000410000 */
[----:B------:R-:W-:Y:S01]  /*2e40*/  FSEL R106, R106, -INF , !P3 ;  /* 0xff8000006a6a7808 */ /* 0x000fe20005800000 */
[----:B------:R-:W2:Y:S01]  /*2e50*/  MUFU.TANH R178, R87 ;  /* 0x0000005700b27308 */ /* 0x000ea20000002400 */
[----:B------:R-:W-:Y:S01]  /*2e60*/  FSEL R98, R82, -INF , !P1 ;  /* 0xff80000052627808 */ /* 0x000fe20004800000 */
[----:B------:R-:W-:Y:S01]  /*2e70*/  HMMA.16816.F32.BF16 R48, R32, R18, R48 ;  /* 0x000000122030723c */ /* 0x000fe20000041830 */
[----:B------:R-:W-:-:S02]  /*2e80*/  ISETP.GE.AND P3, PT, R17, R40, PT ;  /* 0x000000281100720c */ /* 0x000fc40003f66270 */
[----:B------:R-:W-:Y:S02]  /*2e90*/  ISETP.GE.AND P1, PT, R17, R38, PT ;  /* 0x000000261100720c */ /* 0x000fe40003f26270 */
[----:B------:R-:W-:Y:S01]  /*2ea0*/  LOP3.LUT R17, R27, 0x20, RZ, 0xfc, !PT ;  /* 0x000000201b117812 */ /* 0x000fe200078efcff */
[----:B------:R-:W2:Y:S01]  /*2eb0*/  MUFU.TANH R180, R64 ;  /* 0x0000004000b47308 */ /* 0x000ea20000002400 */
[----:B------:R-:W-:Y:S01]  /*2ec0*/  FSEL R74, R83, -INF , !P5 ;  /* 0xff800000534a7808 */ /* 0x000fe20006800000 */
[----:B-1----:R-:W-:Y:S01]  /*2ed0*/  HMMA.16816.F32.BF16 R52, R20, R12, R52 ;  /* 0x0000000c1434723c */ /* 0x002fe20000041834 */
[----:B------:R-:W-:Y:S02]  /*2ee0*/  FSEL R4, R92, -INF , !P4 ;  /* 0xff8000005c047808 */ /* 0x000fe40006000000 */
[C---:B------:R-:W-:Y:S02]  /*2ef0*/  ISETP.GE.AND P5, PT, R17.reuse, R40, PT ;  /* 0x000000281100720c */ /* 0x040fe40003fa6270 */
[----:B------:R-:W-:Y:S01]  /*2f00*/  ISETP.GE.AND P4, PT, R17, R38, PT ;  /* 0x000000261100720c */ /* 0x000fe20003f86270 */
[----:B------:R-:W-:Y:S01]  /*2f10*/  MUFU.TANH R144, R65 ;  /* 0x0000004100907308 */ /* 0x000fe20000002400 */
[----:B------:R-:W1:Y:S01]  /*2f20*/  LDSM.16.M88.4 R16, [R156+0x5c00] ;  /* 0x005c00009c10783b */ /* 0x000e620000000200 */
[----:B------:R-:W-:Y:S01]  /*2f30*/  LOP3.LUT R5, R27, 0x21, RZ, 0xfc, !PT ;  /* 0x000000211b057812 */ /* 0x000fe200078efcff */
[----:B------:R-:W-:-:S04]  /*2f40*/  DEPBAR.LE SB0, 0x0 ;  /* 0x000080000000791a */ /* 0x000fc80000000000 */
[----:B------:R-:W-:Y:S01]  /*2f50*/  FSEL R72, R70, -INF , !P2 ;  /* 0xff80000046487808 */ /* 0x000fe20005000000 */
[----:B------:R5:W1:Y:S01]  /*2f60*/  MUFU.TANH R154, R66 ;  /* 0x00000042009a7308 */ /* 0x000a620000002400 */
[----:B------:R-:W-:Y:S01]  /*2f70*/  FSEL R82, R68, -INF , !P3 ;  /* 0xff80000044527808 */ /* 0x000fe20005800000 */
[----:B------:R-:W-:Y:S01]  /*2f80*/  HMMA.16816.F32.BF16 R48, R20, R14, R48 ;  /* 0x0000000e1430723c */ /* 0x000fe20000041830 */
[C---:B------:R-:W-:Y:S02]  /*2f90*/  ISETP.GE.AND P2, PT, R5.reuse, R40, PT ;  /* 0x000000280500720c */ /* 0x040fe40003f46270 */
[----:B------:R-:W-:Y:S02]  /*2fa0*/  ISETP.GE.AND P3, PT, R5, R38, PT ;  /* 0x000000260500720c */ /* 0x000fe40003f66270 */
[C---:B------:R-:W-:Y:S01]  /*2fb0*/  LOP3.LUT R13, R27.reuse, 0x28, RZ, 0xfc, !PT ;  /* 0x000000281b0d7812 */ /* 0x040fe200078efcff */
[----:B------:R-:W1:Y:S01]  /*2fc0*/  MUFU.TANH R176, R67 ;  /* 0x0000004300b07308 */ /* 0x000e620000002400 */
[----:B------:R-:W-:Y:S01]  /*2fd0*/  LOP3.LUT R5, R27, 0x29, RZ, 0xfc, !PT ;  /* 0x000000291b057812 */ /* 0x000fe200078efcff */
[----:B------:R-:W-:Y:S01]  /*2fe0*/  FMUL.FTZ R52, R52, c[0x0][0x2ec] ;  /* 0x0000bb0034347a20 */ /* 0x000fe20000410000 */
[----:B------:R-:W-:Y:S01]  /*2ff0*/  FSEL R12, R69, -INF , !P1 ;  /* 0xff800000450c7808 */ /* 0x000fe20004800000 */
[C---:B--2---:R-:W-:Y:S01]  /*3000*/  HMMA.16816.F32.BF16 R44, R32.reuse, R8, R44 ;  /* 0x00000008202c723c */ /* 0x044fe2000004182c */
[----:B------:R-:W-:Y:S01]  /*3010*/  FSEL R192, R192, -INF , !P4 ;  /* 0xff800000c0c07808 */ /* 0x000fe20006000000 */
[----:B------:R-:W-:Y:S01]  /*3020*/  FMUL.FTZ R53, R53, c[0x0][0x2ec] ;  /* 0x0000bb0035357a20 */ /* 0x000fe20000410000 */
[----:B------:R-:W-:Y:S01]  /*3030*/  FSEL R26, R93, -INF , !P2 ;  /* 0xff8000005d1a7808 */ /* 0x000fe20005000000 */
[----:B------:R-:W2:Y:S01]  /*3040*/  MUFU.TANH R152, R60 ;  /* 0x0000003c00987308 */ /* 0x000ea20000002400 */
[-C--:B------:R-:W-:Y:S01]  /*3050*/  ISETP.GE.AND P1, PT, R13, R40.reuse, PT ;  /* 0x000000280d00720c */ /* 0x080fe20003f26270 */
[----:B------:R-:W-:Y:S01]  /*3060*/  FMUL.FTZ R54, R54, c[0x0][0x2ec] ;  /* 0x0000bb0036367a20 */ /* 0x000fe20000410000 */
[C---:B------:R-:W-:Y:S01]  /*3070*/  ISETP.GE.AND P4, PT, R5.reuse, R40, PT ;  /* 0x000000280500720c */ /* 0x040fe20003f86270 */
[----:B------:R-:W-:Y:S01]  /*3080*/  HMMA.16816.F32.BF16 R76, R32, R10, R76 ;  /* 0x0000000a204c723c */ /* 0x000fe2000004184c */
[-C--:B------:R-:W-:Y:S01]  /*3090*/  ISETP.GE.AND P2, PT, R5, R38.reuse, PT ;  /* 0x000000260500720c */ /* 0x080fe20003f46270 */
[----:B------:R-:W-:Y:S01]  /*30a0*/  FMUL.FTZ R55, R55, c[0x0][0x2ec] ;  /* 0x0000bb0037377a20 */ /* 0x000fe20000410000 */
[----:B------:R-:W-:Y:S01]  /*30b0*/  LOP3.LUT R5, R27, 0x30, RZ, 0xfc, !PT ;  /* 0x000000301b057812 */ /* 0x000fe200078efcff */
[----:B------:R-:W-:Y:S01]  /*30c0*/  MUFU.TANH R150, R61 ;  /* 0x0000003d00967308 */ /* 0x000fe20000002400 */
[----:B----4-:R-:W-:Y:S01]  /*30d0*/  FSEL R30, R71, -INF , !P5 ;  /* 0xff800000471e7808 */ /* 0x010fe20006800000 */
[----:B------:R-:W-:Y:S01]  /*30e0*/  FMUL.FTZ R48, R48, c[0x0][0x2ec] ;  /* 0x0000bb0030307a20 */ /* 0x000fe20000410000 */
[----:B------:R-:W-:Y:S01]  /*30f0*/  FSEL R28, R94, -INF , !P3 ;  /* 0xff8000005e1c7808 */ /* 0x000fe20005800000 */
[----:B------:R-:W-:Y:S01]  /*3100*/  FMUL.FTZ R49, R49, c[0x0][0x2ec] ;  /* 0x0000bb0031317a20 */ /* 0x000fe20000410000 */
[----:B------:R-:W-:Y:S01]  /*3110*/  FSEL R198, R198, -INF , !P1 ;  /* 0xff800000c6c67808 */ /* 0x000fe20004800000 */
[----:B------:R-:W-:Y:S01]  /*3120*/  FMUL.FTZ R50, R50, c[0x0][0x2ec] ;  /* 0x0000bb0032327a20 */ /* 0x000fe20000410000 */
[----:B------:R-:W-:Y:S01]  /*3130*/  ISETP.GE.AND P5, PT, R13, R38, PT ;  /* 0x000000260d00720c */ /* 0x000fe20003fa6270 */
[----:B------:R-:W4:Y:S01]  /*3140*/  MUFU.TANH R142, R62 ;  /* 0x0000003e008e7308 */ /* 0x000f220000002400 */
[----:B------:R-:W-:Y:S01]  /*3150*/  ISETP.GE.AND P3, PT, R5, R40, PT ;  /* 0x000000280500720c */ /* 0x000fe20003f66270 */
[----:B------:R-:W-:Y:S01]  /*3160*/  FMUL.FTZ R51, R51, c[0x0][0x2ec] ;  /* 0x0000bb0033337a20 */ /* 0x000fe20000410000 */
[----:B------:R-:W-:Y:S01]  /*3170*/  ISETP.GE.AND P1, PT, R5, R38, PT ;  /* 0x000000260500720c */ /* 0x000fe20003f26270 */
[----:B-1----:R-:W-:Y:S01]  /*3180*/  HMMA.16816.F32.BF16 R44, R20, R16, R44 ;  /* 0x00000010142c723c */ /* 0x002fe2000004182c */
[----:B------:R-:W-:-:S02]  /*3190*/  LOP3.LUT R9, R27, 0x31, RZ, 0xfc, !PT ;  /* 0x000000311b097812 */ /* 0x000fc400078efcff */
[----:B------:R-:W-:Y:S01]  /*31a0*/  LOP3.LUT R5, R27, 0x38, RZ, 0xfc, !PT ;  /* 0x000000381b057812 */ /* 0x000fe200078efcff */
[----:B------:R-:W1:Y:S01]  /*31b0*/  MUFU.TANH R138, R63 ;  /* 0x0000003f008a7308 */ /* 0x000e620000002400 */
[----:B------:R-:W-:Y:S02]  /*31c0*/  FSEL R196, R196, -INF , !P5 ;  /* 0xff800000c4c47808 */ /* 0x000fe40006800000 */
[----:B------:R-:W-:Y:S01]  /*31d0*/  FSEL R200, R200, -INF , !P4 ;  /* 0xff800000c8c87808 */ /* 0x000fe20006000000 */
[----:B------:R-:W-:Y:S01]  /*31e0*/  HMMA.16816.F32.BF16 R16, R20, R18, R76 ;  /* 0x000000121410723c */ /* 0x000fe2000004184c */
[----:B------:R-:W-:Y:S02]  /*31f0*/  FSEL R194, R194, -INF , !P2 ;  /* 0xff800000c2c27808 */ /* 0x000fe40005000000 */
[----:B------:R-:W-:Y:S01]  /*3200*/  FSEL R190, R190, -INF , !P3 ;  /* 0xff800000bebe7808 */ /* 0x000fe20005800000 */
[----:B------:R-:W1:Y:S01]  /*3210*/  MUFU.TANH R148, R88 ;  /* 0x0000005800947308 */ /* 0x000e620000002400 */
[----:B------:R-:W-:-:S02]  /*3220*/  ISETP.GE.AND P5, PT, R9, R40, PT ;  /* 0x000000280900720c */ /* 0x000fc40003fa6270 */
[----:B------:R-:W-:Y:S02]  /*3230*/  ISETP.GE.AND P4, PT, R9, R38, PT ;  /* 0x000000260900720c */ /* 0x000fe40003f86270 */
[C---:B------:R-:W-:Y:S02]  /*3240*/  ISETP.GE.AND P2, PT, R5.reuse, R40, PT ;  /* 0x000000280500720c */ /* 0x040fe40003f46270 */
[-C--:B------:R-:W-:Y:S01]  /*3250*/  ISETP.GE.AND P3, PT, R5, R38.reuse, PT ;  /* 0x000000260500720c */ /* 0x080fe20003f66270 */
[----:B------:R-:W-:Y:S01]  /*3260*/  MUFU.TANH R146, R89 ;  /* 0x0000005900927308 */ /* 0x000fe20000002400 */
[C---:B------:R-:W-:Y:S02]  /*3270*/  LOP3.LUT R9, R27.reuse, 0x39, RZ, 0xfc, !PT ;  /* 0x000000391b097812 */ /* 0x040fe400078efcff */
[----:B------:R-:W-:Y:S01]  /*3280*/  LOP3.LUT R5, R27, 0x40, RZ, 0xfc, !PT ;  /* 0x000000401b057812 */ /* 0x000fe200078efcff */
[----:B------:R-:W-:Y:S01]  /*3290*/  FMUL.FTZ R44, R44, c[0x0][0x2ec] ;  /* 0x0000bb002c2c7a20 */ /* 0x000fe20000410000 */
[----:B------:R-:W-:Y:S01]  /*32a0*/  FSEL R24, R36, -INF , !P5 ;  /* 0xff80000024187808 */ /* 0x000fe20006800000 */
[----:B------:R-:W-:Y:S01]  /*32b0*/  FMUL.FTZ R45, R45, c[0x0][0x2ec] ;  /* 0x0000bb002d2d7a20 */ /* 0x000fe20000410000 */
[----:B---3--:R-:W-:Y:S01]  /*32c0*/  FSEL R120, R37, -INF , !P4 ;  /* 0xff80000025787808 */ /* 0x008fe20006000000 */
[----:B------:R-:W3:Y:S01]  /*32d0*/  MUFU.TANH R136, R90 ;  /* 0x0000005a00887308 */ /* 0x000ee20000002400 */
[----:B------:R-:W-:Y:S01]  /*32e0*/  FSEL R188, R188, -INF , !P2 ;  /* 0xff800000bcbc7808 */ /* 0x000fe20005000000 */
[----:B------:R-:W-:Y:S01]  /*32f0*/  FMUL.FTZ R46, R46, c[0x0][0x2ec] ;  /* 0x0000bb002e2e7a20 */ /* 0x000fe20000410000 */
[----:B------:R-:W-:Y:S01]  /*3300*/  ISETP.GE.AND P5, PT, R9, R38, PT ;  /* 0x000000260900720c */ /* 0x000fe20003fa6270 */
[----:B------:R-:W-:Y:S01]  /*3310*/  FMUL.FTZ R47, R47, c[0x0][0x2ec] ;  /* 0x0000bb002f2f7a20 */ /* 0x000fe20000410000 */
[C---:B------:R-:W-:Y:S01]  /*3320*/  ISETP.GE.AND P4, PT, R5.reuse, R40, PT ;  /* 0x000000280500720c */ /* 0x040fe20003f86270 */
[----:B------:R-:W-:Y:S01]  /*3330*/  FMUL.FTZ R16, R16, c[0x0][0x2ec] ;  /* 0x0000bb0010107a20 */ /* 0x000fe20000410000 */
[----:B------:R-:W-:Y:S01]  /*3340*/  ISETP.GE.AND P2, PT, R5, R38, PT ;  /* 0x000000260500720c */ /* 0x000fe20003f46270 */
[----:B------:R-:W1:Y:S01]  /*3350*/  MUFU.TANH R134, R91 ;  /* 0x0000005b00867308 */ /* 0x000e620000002400 */
[----:B------:R-:W-:Y:S01]  /*3360*/  LOP3.LUT R7, R27, 0x41, RZ, 0xfc, !PT ;  /* 0x000000411b077812 */ /* 0x000fe200078efcff */
[----:B------:R-:W-:Y:S01]  /*3370*/  FMUL.FTZ R17, R17, c[0x0][0x2ec] ;  /* 0x0000bb0011117a20 */ /* 0x000fe20000410000 */
[----:B------:R-:W-:Y:S01]  /*3380*/  LOP3.LUT R5, R27, 0x48, RZ, 0xfc, !PT ;  /* 0x000000481b057812 */ /* 0x000fe200078efcff */
[----:B------:R-:W-:Y:S01]  /*3390*/  FMUL.FTZ R18, R18, c[0x0][0x2ec] ;  /* 0x0000bb0012127a20 */ /* 0x000fe20000410000 */
[----:B------:R-:W-:Y:S01]  /*33a0*/  FSEL R130, R130, -INF , !P1 ;  /* 0xff80000082827808 */ /* 0x000fe20004800000 */
[----:B------:R-:W-:Y:S01]  /*33b0*/  FMUL.FTZ R19, R19, c[0x0][0x2ec] ;  /* 0x0000bb0013137a20 */ /* 0x000fe20000410000 */
[----:B------:R-:W-:Y:S01]  /*33c0*/  FSEL R186, R186, -INF , !P3 ;  /* 0xff800000baba7808 */ /* 0x000fe20005800000 */
[----:B------:R-:W1:Y:S01]  /*33d0*/  MUFU.TANH R132, R52 ;  /* 0x0000003400847308 */ /* 0x000e620000002400 */
[----:B------:R-:W-:-:S02]  /*33e0*/  FSEL R184, R184, -INF , !P5 ;  /* 0xff800000b8b87808 */ /* 0x000fc40006800000 */
[----:B------:R-:W-:Y:S02]  /*33f0*/  FSEL R182, R182, -INF , !P4 ;  /* 0xff800000b6b67808 */ /* 0x000fe40006000000 */
[-C--:B------:R-:W-:Y:S02]  /*3400*/  ISETP.GE.AND P1, PT, R9, R40.reuse, PT ;  /* 0x000000280900720c */ /* 0x080fe40003f26270 */
[-C--:B------:R-:W-:Y:S01]  /*3410*/  ISETP.GE.AND P3, PT, R7, R40.reuse, PT ;  /* 0x000000280700720c */ /* 0x080fe20003f66270 */
[----:B------:R-:W-:Y:S01]  /*3420*/  MUFU.TANH R128, R53 ;  /* 0x0000003500807308 */ /* 0x000fe20000002400 */
[C---:B------:R-:W-:Y:S02]  /*3430*/  ISETP.GE.AND P5, PT, R5.reuse, R40, PT ;  /* 0x000000280500720c */ /* 0x040fe40003fa6270 */
[----:B------:R-:W-:Y:S02]  /*3440*/  ISETP.GE.AND P4, PT, R5, R38, PT ;  /* 0x000000260500720c */ /* 0x000fe40003f86270 */
[----:B------:R-:W-:-:S02]  /*3450*/  LOP3.LUT R5, R27, 0x49, RZ, 0xfc, !PT ;  /* 0x000000491b057812 */ /* 0x000fc400078efcff */
[----:B-----5:R-:W-:Y:S01]  /*3460*/  FSEL R66, R39, -INF , !P1 ;  /* 0xff80000027427808 */ /* 0x020fe20004800000 */
[----:B------:R-:W5:Y:S01]  /*3470*/  MUFU.TANH R122, R54 ;  /* 0x00000036007a7308 */ /* 0x000f620000002400 */
[----:B------:R-:W-:Y:S02]  /*3480*/  FSEL R174, R174, -INF , !P2 ;  /* 0xff800000aeae7808 */ /* 0x000fe40005000000 */
[----:B------:R-:W-:Y:S02]  /*3490*/  FSEL R140, R140, -INF , !P3 ;  /* 0xff8000008c8c7808 */ /* 0x000fe40005800000 */
[----:B------:R-:W-:Y:S02]  /*34a0*/  ISETP.GE.AND P1, PT, R7, R38, PT ;  /* 0x000000260700720c */ /* 0x000fe40003f26270 */
[C---:B------:R-:W-:Y:S01]  /*34b0*/  ISETP.GE.AND P2, PT, R5.reuse, R40, PT ;  /* 0x000000280500720c */ /* 0x040fe20003f46270 */
[----:B------:R-:W1:Y:S01]  /*34c0*/  MUFU.TANH R64, R55 ;  /* 0x0000003700407308 */ /* 0x000e620000002400 */
[----:B------:R-:W-:-:S02]  /*34d0*/  ISETP.GE.AND P3, PT, R5, R38, PT ;  /* 0x000000260500720c */ /* 0x000fc40003f66270 */
[----:B------:R-:W-:Y:S02]  /*34e0*/  LOP3.LUT R5, R27, 0x50, RZ, 0xfc, !PT ;  /* 0x000000501b057812 */ /* 0x000fe400078efcff */
[----:B------:R-:W-:Y:S02]  /*34f0*/  FSEL R178, R178, -INF , !P1 ;  /* 0xff800000b2b27808 */ /* 0x000fe40004800000 */
[----:B------:R-:W-:Y:S01]  /*3500*/  FSEL R180, R180, -INF , !P5 ;  /* 0xff800000b4b47808 */ /* 0x000fe20006800000 */
[----:B------:R-:W1:Y:S01]  /*3510*/  MUFU.TANH R126, R48 ;  /* 0x00000030007e7308 */ /* 0x000e620000002400 */
[C---:B------:R-:W-:Y:S02]  /*3520*/  ISETP.GE.AND P1, PT, R5.reuse, R40, PT ;  /* 0x000000280500720c */ /* 0x040fe40003f26270 */
[----:B------:R-:W-:Y:S02]  /*3530*/  ISETP.GE.AND P5, PT, R5, R38, PT ;  /* 0x000000260500720c */ /* 0x000fe40003fa6270 */
[----:B------:R-:W-:-:S02]  /*3540*/  LOP3.LUT R5, R27, 0x51, RZ, 0xfc, !PT ;  /* 0x000000511b057812 */ /* 0x000fc400078efcff */
[----:B------:R-:W-:Y:S01]  /*3550*/  LOP3.LUT R7, R27, 0x58, RZ, 0xfc, !PT ;  /* 0x000000581b077812 */ /* 0x000fe200078efcff */
[----:B------:R-:W-:Y:S01]  /*3560*/  MUFU.TANH R124, R49 ;  /* 0x00000031007c7308 */ /* 0x000fe20000002400 */
        /* <DEDUP_REMOVED lines=10> */
[C---:B------:R-:W-:Y:S02]  /*3610*/  LOP3.LUT R5, R27.reuse, 0x59, RZ, 0xfc, !PT ;  /* 0x000000591b057812 */ /* 0x040fe400078efcff */
[----:B------:R-:W-:Y:S02]  /*3620*/  LOP3.LUT R7, R27, 0x60, RZ, 0xfc, !PT ;  /* 0x000000601b077812 */ /* 0x000fe400078efcff */
[----:B----4-:R-:W-:-:S02]  /*3630*/  FSEL R142, R142, -INF , !P5 ;  /* 0xff8000008e8e7808 */ /* 0x010fc40006800000 */
[----:B------:R-:W-:Y:S01]  /*3640*/  FSEL R150, R150, -INF , !P4 ;  /* 0xff80000096967808 */ /* 0x000fe20006000000 */
[----:B------:R-:W4:Y:S01]  /*3650*/  MUFU.TANH R58, R44 ;  /* 0x0000002c003a7308 */ /* 0x000f220000002400 */
[----:B-1----:R-:W-:Y:S02]  /*3660*/  FSEL R138, R138, -INF , !P2 ;  /* 0xff8000008a8a7808 */ /* 0x002fe40005000000 */
[----:B------:R-:W-:Y:S02]  /*3670*/  FSEL R148, R148, -INF , !P3 ;  /* 0xff80000094947808 */ /* 0x000fe40005800000 */
[C---:B------:R-:W-:Y:S02]  /*3680*/  ISETP.GE.AND P5, PT, R5.reuse, R40, PT ;  /* 0x000000280500720c */ /* 0x040fe40003fa6270 */
[----:B------:R-:W-:Y:S01]  /*3690*/  ISETP.GE.AND P4, PT, R5, R38, PT ;  /* 0x000000260500720c */ /* 0x000fe20003f86270 */
[----:B------:R-:W-:Y:S01]  /*36a0*/  MUFU.TANH R57, R45 ;  /* 0x0000002d00397308 */ /* 0x000fe20000002400 */
[----:B------:R-:W-:-:S02]  /*36b0*/  ISETP.GE.AND P2, PT, R7, R40, PT ;  /* 0x000000280700720c */ /* 0x000fc40003f46270 */
[----:B------:R-:W-:Y:S02]  /*36c0*/  ISETP.GE.AND P3, PT, R7, R38, PT ;  /* 0x000000260700720c */ /* 0x000fe40003f66270 */
[C---:B------:R-:W-:Y:S02]  /*36d0*/  LOP3.LUT R5, R27.reuse, 0x61, RZ, 0xfc, !PT ;  /* 0x000000611b057812 */ /* 0x040fe400078efcff */
[----:B------:R-:W-:Y:S01]  /*36e0*/  LOP3.LUT R7, R27, 0x68, RZ, 0xfc, !PT ;  /* 0x000000681b077812 */ /* 0x000fe200078efcff */
[----:B------:R-:W1:Y:S01]  /*36f0*/  MUFU.TANH R54, R46 ;  /* 0x0000002e00367308 */ /* 0x000e620000002400 */
[----:B---3--:R-:W-:Y:S02]  /*3700*/  FSEL R136, R136, -INF , !P1 ;  /* 0xff80000088887808 */ /* 0x008fe40004800000 */
[----:B------:R-:W-:Y:S02]  /*3710*/  FSEL R146, R146, -INF , !P5 ;  /* 0xff80000092927808 */ /* 0x000fe40006800000 */
[----:B------:R-:W-:-:S02]  /*3720*/  FSEL R134, R134, -INF , !P4 ;  /* 0xff80000086867808 */ /* 0x000fc40006000000 */
[----:B------:R-:W-:Y:S01]  /*3730*/  FSEL R132, R132, -INF , !P2 ;  /* 0xff80000084847808 */ /* 0x000fe20005000000 */
[----:B------:R-:W3:Y:S01]  /*3740*/  MUFU.TANH R52, R47 ;  /* 0x0000002f00347308 */ /* 0x000ee20000002400 */
[C---:B------:R-:W-:Y:S02]  /*3750*/  ISETP.GE.AND P1, PT, R5.reuse, R40, PT ;  /* 0x000000280500720c */ /* 0x040fe40003f26270 */
[----:B------:R-:W-:Y:S02]  /*3760*/  ISETP.GE.AND P5, PT, R5, R38, PT ;  /* 0x000000260500720c */ /* 0x000fe40003fa6270 */
[C---:B------:R-:W-:Y:S02]  /*3770*/  ISETP.GE.AND P4, PT, R7.reuse, R40, PT ;  /* 0x000000280700720c */ /* 0x040fe40003f86270 */
[----:B------:R-:W-:Y:S01]  /*3780*/  ISETP.GE.AND P2, PT, R7, R38, PT ;  /* 0x000000260700720c */ /* 0x000fe20003f46270 */
[----:B------:R-:W1:Y:S01]  /*3790*/  MUFU.TANH R56, R16 ;  /* 0x0000001000387308 */ /* 0x000e620000002400 */
[----:B------:R-:W-:-:S02]  /*37a0*/  LOP3.LUT R5, R27, 0x69, RZ, 0xfc, !PT ;  /* 0x000000691b057812 */ /* 0x000fc400078efcff */
[----:B------:R-:W-:Y:S02]  /*37b0*/  LOP3.LUT R7, R27, 0x70, RZ, 0xfc, !PT ;  /* 0x000000701b077812 */ /* 0x000fe400078efcff */
[----:B-----5:R-:W-:Y:S02]  /*37c0*/  FSEL R122, R122, -INF , !P3 ;  /* 0xff8000007a7a7808 */ /* 0x020fe40005800000 */
[----:B------:R-:W-:Y:S01]  /*37d0*/  FSEL R128, R128, -INF , !P1 ;  /* 0xff80000080807808 */ /* 0x000fe20004800000 */
[----:B------:R-:W-:Y:S01]  /*37e0*/  MUFU.TANH R0, R0 ;  /* 0x0000000000007308 */ /* 0x000fe20000002400 */
[----:B------:R-:W-:Y:S02]  /*37f0*/  FSEL R64, R64, -INF , !P5 ;  /* 0xff80000040407808 */ /* 0x000fe40006800000 */
[----:B------:R-:W-:Y:S02]  /*3800*/  FSEL R126, R126, -INF , !P4 ;  /* 0xff8000007e7e7808 */ /* 0x000fe40006000000 */
[----:B------:R-:W-:-:S02]  /*3810*/  ISETP.GE.AND P3, PT, R5, R40, PT ;  /* 0x000000280500720c */ /* 0x000fc40003f66270 */
[----:B------:R-:W-:Y:S01]  /*3820*/  ISETP.GE.AND P1, PT, R5, R38, PT ;  /* 0x000000260500720c */ /* 0x000fe20003f26270 */
[----:B------:R-:W-:Y:S01]  /*3830*/  MUFU.TANH R80, R80 ;  /* 0x0000005000507308 */ /* 0x000fe20000002400 */
[C---:B------:R-:W-:Y:S02]  /*3840*/  ISETP.GE.AND P5, PT, R7.reuse, R40, PT ;  /* 0x000000280700720c */ /* 0x040fe40003fa6270 */
[----:B------:R-:W-:Y:S02]  /*3850*/  ISETP.GE.AND P4, PT, R7, R38, PT ;  /* 0x000000260700720c */ /* 0x000fe40003f86270 */
[C---:B------:R-:W-:Y:S02]  /*3860*/  LOP3.LUT R5, R27.reuse, 0x71, RZ, 0xfc, !PT ;  /* 0x000000711b057812 */ /* 0x040fe400078efcff */
[----:B------:R-:W-:Y:S01]  /*3870*/  LOP3.LUT R7, R27, 0x78, RZ, 0xfc, !PT ;  /* 0x000000781b077812 */ /* 0x000fe200078efcff */
[----:B------:R-:W-:Y:S01]  /*3880*/  MUFU.TANH R55, R17 ;  /* 0x0000001100377308 */ /* 0x000fe20000002400 */
[----:B--2---:R-:W-:-:S02]  /*3890*/  FSEL R62, R62, -INF , !P2 ;  /* 0xff8000003e3e7808 */ /* 0x004fc40005000000 */
[----:B------:R-:W-:Y:S02]  /*38a0*/  FSEL R124, R124, -INF , !P3 ;  /* 0xff8000007c7c7808 */ /* 0x000fe40005800000 */
[----:B------:R-:W-:Y:S01]  /*38b0*/  FSEL R60, R60, -INF , !P1 ;  /* 0xff8000003c3c7808 */ /* 0x000fe20004800000 */
[----:B------:R-:W-:Y:S01]  /*38c0*/  BAR.SYNC.DEFER_BLOCKING 0x0 ;  /* 0x0000000000007b1d */ /* 0x000fe20000010000 */
[C---:B------:R-:W-:Y:S02]  /*38d0*/  ISETP.GE.AND P2, PT, R5.reuse, R40, PT ;  /* 0x000000280500720c */ /* 0x040fe40003f46270 */
[----:B------:R-:W-:Y:S02]  /*38e0*/  ISETP.GE.AND P3, PT, R5, R38, PT ;  /* 0x000000260500720c */ /* 0x000fe40003f66270 */
[----:B------:R-:W-:Y:S01]  /*38f0*/  ISETP.GE.AND P1, PT, R7, R40, PT ;  /* 0x000000280700720c */ /* 0x000fe20003f26270 */
[----:B------:R-:W2:Y:S01]  /*3900*/  MUFU.TANH R51, R18 ;  /* 0x0000001200337308 */ /* 0x000ea20000002400 */
[----:B------:R-:W-:-:S02]  /*3910*/  LOP3.LUT R5, R27, 0x79, RZ, 0xfc, !PT ;  /* 0x000000791b057812 */ /* 0x000fc400078efcff */
[----:B----4-:R-:W-:Y:S02]  /*3920*/  FSEL R58, R58, -INF , !P5 ;  /* 0xff8000003a3a7808 */ /* 0x010fe40006800000 */
[----:B-1----:R-:W-:Y:S02]  /*3930*/  FSEL R54, R54, -INF , !P4 ;  /* 0xff80000036367808 */ /* 0x002fe40006000000 */
[----:B------:R-:W-:Y:S01]  /*3940*/  FSEL R57, R57, -INF , !P2 ;  /* 0xff80000039397808 */ /* 0x000fe20005000000 */
[----:B------:R-:W1:Y:S01]  /*3950*/  MUFU.TANH R50, R19 ;  /* 0x0000001300327308 */ /* 0x000e620000002400 */
[----:B---3--:R-:W-:Y:S02]  /*3960*/  FSEL R52, R52, -INF , !P3 ;  /* 0xff80000034347808 */ /* 0x008fe40005800000 */
[----:B------:R-:W-:Y:S02]  /*3970*/  FSEL R56, R56, -INF , !P1 ;  /* 0xff80000038387808 */ /* 0x000fe40004800000 */
[----:B------:R-:W-:-:S02]  /*3980*/  ISETP.GE.AND P5, PT, R27, R40, PT ;  /* 0x000000281b00720c */ /* 0x000fc40003fa6270 */
[----:B------:R-:W-:Y:S02]  /*3990*/  ISETP.GE.AND P4, PT, R5, R40, PT ;  /* 0x000000280500720c */ /* 0x000fe40003f86270 */
[-C--:B------:R-:W-:Y:S02]  /*39a0*/  ISETP.GE.AND P2, PT, R7, R38.reuse, PT ;  /* 0x000000260700720c */ /* 0x080fe40003f46270 */
[-C--:B------:R-:W-:Y:S02]  /*39b0*/  ISETP.GE.AND P3, PT, R27, R38.reuse, PT ;  /* 0x000000261b00720c */ /* 0x080fe40003f66270 */
[----:B------:R-:W-:Y:S02]  /*39c0*/  ISETP.GE.AND P1, PT, R5, R38, PT ;  /* 0x000000260500720c */ /* 0x000fe40003f26270 */
[----:B--2---:R-:W-:Y:S02]  /*39d0*/  FSEL R51, R51, -INF , !P2 ;  /* 0xff80000033337808 */ /* 0x004fe40005000000 */
[----:B------:R-:W-:-:S02]  /*39e0*/  FSEL R0, R0, -INF , !P5 ;  /* 0xff80000000007808 */ /* 0x000fc40006800000 */
[----:B------:R-:W-:Y:S02]  /*39f0*/  FSEL R55, R55, -INF , !P4 ;  /* 0xff80000037377808 */ /* 0x000fe40006000000 */
[----:B------:R-:W-:Y:S02]  /*3a00*/  FSEL R80, R80, -INF , !P3 ;  /* 0xff80000050507808 */ /* 0x000fe40005800000 */
[----:B-1----:R-:W-:Y:S01]  /*3a10*/  FSEL R50, R50, -INF , !P1 ;  /* 0xff80000032327808 */ /* 0x002fe20004800000 */
[----:B------:R-:W-:Y:S05]  /*3a20*/  @!P0 BRA `(.L_x_1849) ;  /* 0x0000056000008947 */ /* 0x000fea0003800000 */
[----:B------:R-:W-:Y:S05]  /*3a30*/  @P6 BRA `(.L_x_1850) ;  /* 0x0000039000006947 */ /* 0x000fea0003800000 */
[----:B------:R-:W1:Y:S01]  /*3a40*/  I2F.RP R5, R2 ;  /* 0x0000000200057306 */ /* 0x000e620000209400 */
[----:B------:R-:W-:Y:S02]  /*3a50*/  IADD3 R10, R25, -0x80, RZ ;  /* 0xffffff80190a7810 */ /* 0x000fe40007ffe0ff */
[----:B------:R-:W-:Y:S02]  /*3a60*/  IABS R8, R25 ;  /* 0x0000001900087213 */ /* 0x000fe40000000000 */
[----:B------:R-:W-:-:S02]  /*3a70*/  IABS R6, R10 ;  /* 0x0000000a00067213 */ /* 0x000fc40000000000 */
        /* <DEDUP_REMOVED lines=53> */
.L_x_1850:
[----:B------:R-:W-:-:S04]  /*3dd0*/  ULEA UR6, -UR6, URZ, 0x7 ;  /* 0x0000003f06067291 */ /* 0x000fc8000f8e393f */
[----:B------:R-:W-:Y:S02]  /*3de0*/  USHF.R.S32.HI UR8, URZ, 0x1f, UR6 ;  /* 0x0000001f3f087899 */ /* 0x000fe40008011406 */
[----:B------:R-:W-:-:S04]  /*3df0*/  MOV R2, UR6 ;  /* 0x0000000600027c02 */ /* 0x000fc80008000f00 */
[----:B------:R-:W-:Y:S02]  /*3e00*/  MOV R5, UR8 ;  /* 0x0000000800057c02 */ /* 0x000fe40008000f00 */
.L_x_1851:
        /* <DEDUP_REMOVED lines=24> */
.L_x_1849:
        /* <DEDUP_REMOVED lines=76> */
[----:B-1----:R-:W-:-:S04]  /*4450*/  FMNMX.FTZ R2, R7, R2, !PT ;  /* 0x0000000207027209 */ /* 0x002fc80007810000 */
[C---:B------:R-:W-:Y:S01]  /*4460*/  FSETP.NEU.FTZ.AND P1, PT, R2.reuse, -INF , PT ;  /* 0xff8000000200780b */ /* 0x040fe20003f3d000 */
[----:B------:R-:W-:-:S05]  /*4470*/  FMUL.FTZ R59, R2, c[0x0][0x23c] ;  /* 0x00008f00023b7a20 */ /* 0x000fca0000410000 */
[----:B------:R-:W-:-:S05]  /*4480*/  FSEL R59, R59, RZ, P1 ;  /* 0x000000ff3b3b7208 */ /* 0x000fca0000800000 */
[--C-:B------:R-:W-:Y:S01]  /*4490*/  FFMA.FTZ R47, R0, c[0x0][0x23c], -R59.reuse ;  /* 0x00008f00002f7a23 */ /* 0x100fe2000001083b */
[----:B--2---:R-:W-:Y:S01]  /*44a0*/  FMNMX.FTZ R0, R6, R5, !PT ;  /* 0x0000000506007209 */ /* 0x004fe20007810000 */
[--C-:B------:R-:W-:Y:S02]  /*44b0*/  FFMA.FTZ R46, R100, c[0x0][0x23c], -R59.reuse ;  /* 0x00008f00642e7a23 */ /* 0x100fe4000001083b */
[--C-:B------:R-:W-:Y:S01]  /*44c0*/  FFMA.FTZ R44, R96, c[0x0][0x23c], -R59.reuse ;  /* 0x00008f00602c7a23 */ /* 0x100fe2000001083b */
[C---:B------:R-:W-:Y:S01]  /*44d0*/  FSETP.NEU.FTZ.AND P1, PT, R0.reuse, -INF , PT ;  /* 0xff8000000000780b */ /* 0x040fe20003f3d000 */
[----:B------:R-:W-:Y:S01]  /*44e0*/  FMUL.FTZ R53, R0, c[0x0][0x23c] ;  /* 0x00008f0000357a20 */ /* 0x000fe20000410000 */
[----:B------:R-:W-:Y:S01]  /*44f0*/  MUFU.EX2 R47, R47 ;  /* 0x0000002f002f7308 */ /* 0x000fe20000000800 */
[--C-:B------:R-:W-:Y:S02]  /*4500*/  FFMA.FTZ R41, R102, c[0x0][0x23c], -R59.reuse ;  /* 0x00008f0066297a23 */ /* 0x100fe4000001083b */
[--C-:B------:R-:W-:Y:S01]  /*4510*/  FFMA.FTZ R45, R84, c[0x0][0x23c], -R59.reuse ;  /* 0x00008f00542d7a23 */ /* 0x100fe2000001083b */
[----:B------:R-:W-:Y:S01]  /*4520*/  FSEL R53, R53, RZ, P1 ;  /* 0x000000ff35357208 */ /* 0x000fe20000800000 */
[----:B------:R-:W1:Y:S01]  /*4530*/  LDSM.16.MT88.4 R100, [R116+0x9000] ;  /* 0x009000007464783b */ /* 0x000e620000004200 */
[----:B------:R-:W-:-:S02]  /*4540*/  FFMA.FTZ R39, R4, c[0x0][0x23c], -R59 ;  /* 0x00008f0004277a23 */ /* 0x000fc4000001083b */
[----:B------:R-:W2:Y:S01]  /*4550*/  MUFU.EX2 R46, R46 ;  /* 0x0000002e002e7308 */ /* 0x000ea20000000800 */
[--C-:B------:R-:W-:Y:S01]  /*4560*/  FFMA.FTZ R48, R42, c[0x0][0x23c], -R53.reuse ;  /* 0x00008f002a307a23 */ /* 0x100fe20000010835 */
[----:B------:R-:W-:Y:S01]  /*4570*/  LDSM.16.MT88.4 R4, [R116+0xd000] ;  /* 0x00d000007404783b */ /* 0x000fe20000004200 */
[--C-:B------:R-:W-:Y:S02]  /*4580*/  FFMA.FTZ R49, R80, c[0x0][0x23c], -R53.reuse ;  /* 0x00008f0050317a23 */ /* 0x100fe40000010835 */
[--C-:B------:R-:W-:Y:S02]  /*4590*/  FFMA.FTZ R43, R86, c[0x0][0x23c], -R53.reuse ;  /* 0x00008f00562b7a23 */ /* 0x100fe40000010835 */
[----:B------:R-:W-:Y:S01]  /*45a0*/  FFMA.FTZ R42, R104, c[0x0][0x23c], -R53 ;  /* 0x00008f00682a7a23 */ /* 0x000fe20000010835 */
[----:B------:R-:W3:Y:S01]  /*45b0*/  LDSM.16.MT88.4 R84, [R116+0xb000] ;  /* 0x00b000007454783b */ /* 0x000ee20000004200 */
[----:B------:R-:W-:Y:S01]  /*45c0*/  MUFU.EX2 R44, R44 ;  /* 0x0000002c002c7308 */ /* 0x000fe20000000800 */
[----:B------:R-:W-:-:S02]  /*45d0*/  FFMA.FTZ R38, R98, c[0x0][0x23c], -R59 ;  /* 0x00008f0062267a23 */ /* 0x000fc4000001083b */
[----:B------:R-:W-:Y:S02]  /*45e0*/  FFMA.FTZ R34, R82, c[0x0][0x23c], -R59 ;  /* 0x00008f0052227a23 */ /* 0x000fe4000001083b */
[--C-:B------:R-:W-:Y:S01]  /*45f0*/  FFMA.FTZ R40, R106, c[0x0][0x23c], -R53.reuse ;  /* 0x00008f006a287a23 */ /* 0x100fe20000010835 */
[----:B--2---:R-:W-:Y:S02]  /*4600*/  F2FP.BF16.PACK_AB R68, R46, R47 ;  /* 0x0000002f2e44723e */ /* 0x004fe400000010ff */
[----:B------:R-:W2:Y:S01]  /*4610*/  MUFU.EX2 R41, R41 ;  /* 0x0000002900297308 */ /* 0x000ea20000000800 */
[--C-:B------:R-:W-:Y:S02]  /*4620*/  FFMA.FTZ R37, R74, c[0x0][0x23c], -R53.reuse ;  /* 0x00008f004a257a23 */ /* 0x100fe40000010835 */
[--C-:B------:R-:W-:Y:S02]  /*4630*/  FFMA.FTZ R36, R72, c[0x0][0x23c], -R53.reuse ;  /* 0x00008f0048247a23 */ /* 0x100fe40000010835 */
[----:B------:R-:W-:-:S02]  /*4640*/  FFMA.FTZ R33, R12, c[0x0][0x23c], -R53 ;  /* 0x00008f000c217a23 */ /* 0x000fc40000010835 */
[----:B------:R-:W4:Y:S01]  /*4650*/  LDSM.16.MT88.4 R12, [R116+0xb400] ;  /* 0x00b40000740c783b */ /* 0x000f220000004200 */
[----:B------:R-:W-:Y:S01]  /*4660*/  MUFU.EX2 R49, R49 ;  /* 0x0000003100317308 */ /* 0x000fe20000000800 */
[--C-:B------:R-:W-:Y:S02]  /*4670*/  FFMA.FTZ R35, R30, c[0x0][0x23c], -R59.reuse ;  /* 0x00008f001e237a23 */ /* 0x100fe4000001083b */
[----:B------:R-:W-:Y:S02]  /*4680*/  FFMA.FTZ R30, R26, c[0x0][0x23c], -R59 ;  /* 0x00008f001a1e7a23 */ /* 0x000fe4000001083b */
[----:B------:R-:W-:Y:S02]  /*4690*/  FFMA.FTZ R29, R28, c[0x0][0x23c], -R53 ;  /* 0x00008f001c1d7a23 */ /* 0x000fe40000010835 */
[--C-:B------:R-:W-:Y:S01]  /*46a0*/  FFMA.FTZ R31, R198, c[0x0][0x23c], -R59.reuse ;  /* 0x00008f00c61f7a23 */ /* 0x100fe2000001083b */
[----:B------:R-:W5:Y:S01]  /*46b0*/  MUFU.EX2 R48, R48 ;  /* 0x0000003000307308 */ /* 0x000f620000000800 */
[----:B--2---:R-:W-:Y:S01]  /*46c0*/  F2FP.BF16.PACK_AB R70, R41, R44 ;  /* 0x0000002c2946723e */ /* 0x004fe200000010ff */
        /* <DEDUP_REMOVED lines=8> */
[----:B------:R-:W2:Y:S01]  /*4750*/  MUFU.EX2 R42, R42 ;  /* 0x0000002a002a7308 */ /* 0x000ea20000000800 */
[----:B-----5:R-:W-:Y:S01]  /*4760*/  F2FP.BF16.PACK_AB R69, R48, R49 ;  /* 0x000000313045723e */ /* 0x020fe200000010ff */
[----:B------:R-:W-:-:S02]  /*4770*/  FFMA.FTZ R3, R188, c[0x0][0x23c], -R59 ;  /* 0x00008f00bc037a23 */ /* 0x000fc4000001083b */
[----:B------:R-:W-:Y:S02]  /*4780*/  FFMA.FTZ R66, R66, c[0x0][0x23c], -R59 ;  /* 0x00008f0042427a23 */ /* 0x000fe4000001083b */
[--C-:B------:R-:W-:Y:S02]  /*4790*/  FFMA.FTZ R130, R130, c[0x0][0x23c], -R53.reuse ;  /* 0x00008f0082827a23 */ /* 0x100fe40000010835 */
[----:B------:R-:W-:Y:S01]  /*47a0*/  MUFU.EX2 R45, R45 ;  /* 0x0000002d002d7308 */ /* 0x000fe20000000800 */
[--C-:B------:R-:W-:Y:S02]  /*47b0*/  FFMA.FTZ R120, R186, c[0x0][0x23c], -R53.reuse ;  /* 0x00008f00ba787a23 */ /* 0x100fe40000010835 */
[----:B------:R-:W-:Y:S02]  /*47c0*/  FFMA.FTZ R61, R184, c[0x0][0x23c], -R53 ;  /* 0x00008f00b83d7a23 */ /* 0x000fe40000010835 */
[--C-:B------:R-:W-:Y:S02]  /*47d0*/  FFMA.FTZ R65, R182, c[0x0][0x23c], -R59.reuse ;  /* 0x00008f00b6417a23 */ /* 0x100fe4000001083b */
[--C-:B------:R-:W-:Y:S01]  /*47e0*/  FFMA.FTZ R140, R140, c[0x0][0x23c], -R59.reuse ;  /* 0x00008f008c8c7a23 */ /* 0x100fe2000001083b */
[----:B--2---:R-:W-:Y:S01]  /*47f0*/  F2FP.BF16.PACK_AB R71, R42, R43 ;  /* 0x0000002b2a47723e */ /* 0x004fe200000010ff */
[----:B------:R-:W2:Y:S01]  /*4800*/  MUFU.EX2 R38, R38 ;  /* 0x0000002600267308 */ /* 0x000ea20000000800 */
[----:B------:R-:W-:-:S02]  /*4810*/  FFMA.FTZ R67, R180, c[0x0][0x23c], -R59 ;  /* 0x00008f00b4437a23 */ /* 0x000fc4000001083b */
[----:B------:R-:W-:Y:S02]  /*4820*/  FFMA.FTZ R144, R144, c[0x0][0x23c], -R59 ;  /* 0x00008f0090907a23 */ /* 0x000fe4000001083b */
[--C-:B------:R-:W-:Y:S01]  /*4830*/  FFMA.FTZ R174, R174, c[0x0][0x23c], -R53.reuse ;  /* 0x00008f00aeae7a23 */ /* 0x100fe20000010835 */
[C---:B------:R-:W-:Y:S01]  /*4840*/  HMMA.16816.F32.BF16 R112, R68.reuse, R108, RZ ;  /* 0x0000006c4470723c */ /* 0x040fe200000418ff */
[--C-:B------:R-:W-:Y:S01]  /*4850*/  FFMA.FTZ R121, R178, c[0x0][0x23c], -R53.reuse ;  /* 0x00008f00b2797a23 */ /* 0x100fe20000010835 */
[----:B------:R-:W-:Y:S01]  /*4860*/  MUFU.EX2 R39, R39 ;  /* 0x0000002700277308 */ /* 0x000fe20000000800 */
[--C-:B------:R-:W-:Y:S02]  /*4870*/  FFMA.FTZ R154, R154, c[0x0][0x23c], -R53.reuse ;  /* 0x00008f009a9a7a23 */ /* 0x100fe40000010835 */
[----:B------:R-:W-:Y:S02]  /*4880*/  FFMA.FTZ R119, R176, c[0x0][0x23c], -R53 ;  /* 0x00008f00b0777a23 */ /* 0x000fe40000010835 */
[--C-:B------:R-:W-:Y:S01]  /*4890*/  FFMA.FTZ R123, R152, c[0x0][0x23c], -R59.reuse ;  /* 0x00008f00987b7a23 */ /* 0x100fe2000001083b */
[----:B------:R-:W-:Y:S01]  /*48a0*/  HMMA.16816.F32.BF16 R108, R68, R110, RZ ;  /* 0x0000006e446c723c */ /* 0x000fe200000418ff */
[--C-:B------:R-:W-:Y:S01]  /*48b0*/  FFMA.FTZ R150, R150, c[0x0][0x23c], -R59.reuse ;  /* 0x00008f0096967a23 */ /* 0x100fe2000001083b */
[----:B------:R-:W-:Y:S01]  /*48c0*/  MUFU.EX2 R34, R34 ;  /* 0x0000002200227308 */ /* 0x000fe20000000800 */
[----:B------:R-:W-:-:S02]  /*48d0*/  FFMA.FTZ R125, R148, c[0x0][0x23c], -R59 ;  /* 0x00008f00947d7a23 */ /* 0x000fc4000001083b */
[----:B------:R-:W-:Y:S02]  /*48e0*/  FFMA.FTZ R146, R146, c[0x0][0x23c], -R59 ;  /* 0x00008f0092927a23 */ /* 0x000fe4000001083b */
[--C-:B------:R-:W-:Y:S01]  /*48f0*/  FFMA.FTZ R142, R142, c[0x0][0x23c], -R53.reuse ;  /* 0x00008f008e8e7a23 */ /* 0x100fe20000010835 */
[C---:B-1----:R-:W-:Y:S01]  /*4900*/  HMMA.16816.F32.BF16 R104, R68.reuse, R100, RZ ;  /* 0x000000644468723c */ /* 0x042fe200000418ff */
[--C-:B------:R-:W-:Y:S01]  /*4910*/  FFMA.FTZ R129, R138, c[0x0][0x23c], -R53.reuse ;  /* 0x00008f008a817a23 */ /* 0x100fe20000010835 */
[----:B------:R-:W-:Y:S01]  /*4920*/  MUFU.EX2 R40, R40 ;  /* 0x0000002800287308 */ /* 0x000fe20000000800 */
[--C-:B------:R-:W-:Y:S02]  /*4930*/  FFMA.FTZ R136, R136, c[0x0][0x23c], -R53.reuse ;  /* 0x00008f0088887a23 */ /* 0x100fe40000010835 */
[----:B------:R-:W-:Y:S02]  /*4940*/  FFMA.FTZ R127, R134, c[0x0][0x23c], -R53 ;  /* 0x00008f00867f7a23 */ /* 0x000fe40000010835 */
[--C-:B------:R-:W-:Y:S01]  /*4950*/  FFMA.FTZ R131, R132, c[0x0][0x23c], -R59.reuse ;  /* 0x00008f0084837a23 */ /* 0x100fe2000001083b */
[----:B------:R-:W-:Y:S01]  /*4960*/  HMMA.16816.F32.BF16 R96, R68, R92, RZ ;  /* 0x0000005c4460723c */ /* 0x000fe200000418ff */
[--C-:B------:R-:W-:Y:S01]  /*4970*/  FFMA.FTZ R128, R128, c[0x0][0x23c], -R59.reuse ;  /* 0x00008f0080807a23 */ /* 0x100fe2000001083b */
[----:B------:R-:W1:Y:S01]  /*4980*/  MUFU.EX2 R37, R37 ;  /* 0x0000002500257308 */ /* 0x000e620000000800 */
[----:B------:R-:W-:-:S02]  /*4990*/  FFMA.FTZ R126, R126, c[0x0][0x23c], -R59 ;  /* 0x00008f007e7e7a23 */ /* 0x000fc4000001083b */
[----:B------:R-:W-:Y:S02]  /*49a0*/  FFMA.FTZ R133, R124, c[0x0][0x23c], -R59 ;  /* 0x00008f007c857a23 */ /* 0x000fe4000001083b */
[--C-:B------:R-:W-:Y:S01]  /*49b0*/  FFMA.FTZ R135, R122, c[0x0][0x23c], -R53.reuse ;  /* 0x00008f007a877a23 */ /* 0x100fe20000010835 */
[C---:B---3--:R-:W-:Y:S01]  /*49c0*/  HMMA.16816.F32.BF16 R88, R68.reuse, R84, RZ ;  /* 0x000000544458723c */ /* 0x048fe200000418ff */
[--C-:B------:R-:W-:Y:S01]  /*49d0*/  FFMA.FTZ R64, R64, c[0x0][0x23c], -R53.reuse ;  /* 0x00008f0040407a23 */ /* 0x100fe20000010835 */
[----:B------:R-:W-:Y:S01]  /*49e0*/  MUFU.EX2 R36, R36 ;  /* 0x0000002400247308 */ /* 0x000fe20000000800 */
[--C-:B------:R-:W-:Y:S02]  /*49f0*/  FFMA.FTZ R62, R62, c[0x0][0x23c], -R53.reuse ;  /* 0x00008f003e3e7a23 */ /* 0x100fe40000010835 */
[----:B------:R-:W-:Y:S02]  /*4a00*/  FFMA.FTZ R137, R60, c[0x0][0x23c], -R53 ;  /* 0x00008f003c897a23 */ /* 0x000fe40000010835 */
[----:B------:R-:W-:Y:S01]  /*4a10*/  FADD.FTZ R47, R47, R46 ;  /* 0x0000002e2f2f7221 */ /* 0x000fe20000010000 */
[----:B------:R-:W-:Y:S01]  /*4a20*/  HMMA.16816.F32.BF16 R80, R68, R76, RZ ;  /* 0x0000004c4450723c */ /* 0x000fe200000418ff */
[----:B------:R-:W-:Y:S01]  /*4a30*/  FADD.FTZ R48, R49, R48 ;  /* 0x0000003031307221 */ /* 0x000fe20000010000 */
[----:B------:R-:W3:Y:S01]  /*4a40*/  MUFU.EX2 R33, R33 ;  /* 0x0000002100217308 */ /* 0x000ee20000000800 */
[----:B------:R-:W-:-:S02]  /*4a50*/  FADD.FTZ R44, R44, R47 ;  /* 0x0000002f2c2c7221 */ /* 0x000fc40000010000 */
[----:B------:R-:W-:Y:S02]  /*4a60*/  FADD.FTZ R43, R43, R48 ;  /* 0x000000302b2b7221 */ /* 0x000fe40000010000 */
[----:B------:R-:W-:Y:S01]  /*4a70*/  FADD.FTZ R44, R41, R44 ;  /* 0x0000002c292c7221 */ /* 0x000fe20000010000 */
[C---:B------:R-:W-:Y:S01]  /*4a80*/  HMMA.16816.F32.BF16 R100, R68.reuse, R102, RZ ;  /* 0x000000664464723c */ /* 0x040fe200000418ff */
[----:B------:R-:W-:Y:S01]  /*4a90*/  FADD.FTZ R41, R42, R43 ;  /* 0x0000002b2a297221 */ /* 0x000fe20000010000 */
[----:B------:R-:W-:Y:S01]  /*4aa0*/  MUFU.EX2 R35, R35 ;  /* 0x0000002300237308 */ /* 0x000fe20000000800 */
[----:B------:R-:W-:Y:S02]  /*4ab0*/  FFMA.FTZ R179, R55, c[0x0][0x23c], -R59 ;  /* 0x00008f0037b37a23 */ /* 0x000fe4000001083b */
[--C-:B------:R-:W-:Y:S02]  /*4ac0*/  FFMA.FTZ R52, R52, c[0x0][0x23c], -R53.reuse ;  /* 0x00008f0034347a23 */ /* 0x100fe40000010835 */
[--C-:B------:R-:W-:Y:S01]  /*4ad0*/  FFMA.FTZ R51, R51, c[0x0][0x23c], -R53.reuse ;  /* 0x00008f0033337a23 */ /* 0x100fe20000010835 */
[----:B------:R-:W-:Y:S01]  /*4ae0*/  HMMA.16816.F32.BF16 R92, R68, R94, RZ ;  /* 0x0000005e445c723c */ /* 0x000fe200000418ff */
[----:B------:R-:W-:Y:S01]  /*4af0*/  FFMA.FTZ R176, R50, c[0x0][0x23c], -R53 ;  /* 0x00008f0032b07a23 */ /* 0x000fe20000010835 */
[----:B------:R-:W5:Y:S01]  /*4b00*/  MUFU.EX2 R30, R30 ;  /* 0x0000001e001e7308 */ /* 0x000f620000000800 */
[----:B------:R-:W-:-:S02]  /*4b10*/  FFMA.FTZ R58, R58, c[0x0][0x23c], -R59 ;  /* 0x00008f003a3a7a23 */ /* 0x000fc4000001083b */
[--C-:B------:R-:W-:Y:S02]  /*4b20*/  FFMA.FTZ R57, R57, c[0x0][0x23c], -R59.reuse ;  /* 0x00008f0039397a23 */ /* 0x100fe4000001083b */
[----:B------:R-:W-:Y:S01]  /*4b30*/  FFMA.FTZ R56, R56, c[0x0][0x23c], -R59 ;  /* 0x00008f0038387a23 */ /* 0x000fe2000001083b */
        /* <DEDUP_REMOVED lines=9> */
[----:B------:R-:W1:Y:S01]  /*4bd0*/  MUFU.EX2 R29, R29 ;  /* 0x0000001d001d7308 */ /* 0x000e620000000800 */
[----:B------:R-:W-:-:S02]  /*4be0*/  FADD.FTZ R45, R45, R44 ;  /* 0x0000002c2d2d7221 */ /* 0x000fc40000010000 */
[----:B------:R-:W-:Y:S02]  /*4bf0*/  FADD.FTZ R40, R40, R41 ;  /* 0x0000002928287221 */ /* 0x000fe40000010000 */
[----:B------:R-:W-:Y:S01]  /*4c00*/  F2FP.BF16.PACK_AB R6, R34, R39 ;  /* 0x000000272206723e */ /* 0x000fe200000010ff */
[----:B------:R-:W-:Y:S01]  /*4c10*/  FADD.FTZ R38, R38, R45 ;  /* 0x0000002d26267221 */ /* 0x000fe20000010000 */
[----:B---3--:R-:W-:Y:S01]  /*4c20*/  F2FP.BF16.PACK_AB R7, R33, R36 ;  /* 0x000000242107723e */ /* 0x008fe200000010ff */
        /* <DEDUP_REMOVED lines=11> */
[C---:B----4-:R-:W-:Y:S02]  /*4ce0*/  HMMA.16816.F32.BF16 R88, R4.reuse, R12, R88 ;  /* 0x0000000c0458723c */ /* 0x050fe40000041858 */
[----:B------:R-:W4:Y:S06]  /*4cf0*/  MUFU.EX2 R24, R24 ;  /* 0x0000001800187308 */ /* 0x000f2c0000000800 */
        /* <DEDUP_REMOVED lines=23> */
[----:B-----5:R-:W-:Y:S01]  /*4e70*/  F2FP.BF16.PACK_AB R4, R30, R35 ;  /* 0x000000231e04723e */ /* 0x020fe200000010ff */
        /* <DEDUP_REMOVED lines=19> */
[----:B------:R-:W5:Y:S02]  /*4fb0*/  MUFU.EX2 R119, R119 ;  /* 0x0000007700777308 */ /* 0x000f640000000800 */
        /* <DEDUP_REMOVED lines=23> */
[----:B----4-:R-:W-:Y:S01]  /*5130*/  F2FP.BF16.PACK_AB R4, R24, R27 ;  /* 0x0000001b1804723e */ /* 0x010fe200000010ff */
[----:B------:R-:W-:Y:S01]  /*5140*/  FADD.FTZ R27, R27, R26 ;  /* 0x0000001a1b1b7221 */ /* 0x000fe20000010000 */
[----:B------:R-:W-:Y:S01]  /*5150*/  F2FP.BF16.PACK_AB R5, R63, R130 ;  /* 0x000000823f05723e */ /* 0x000fe200000010ff */
[----:B------:R-:W-:Y:S01]  /*5160*/  FADD.FTZ R130, R130, R25 ;  /* 0x0000001982827221 */ /* 0x000fe20000010000 */
[----:B------:R-:W-:Y:S01]  /*5170*/  F2FP.BF16.PACK_AB R6, R66, R3 ;  /* 0x000000034206723e */ /* 0x000fe200000010ff */
[----:B------:R-:W-:Y:S01]  /*5180*/  FADD.FTZ R24, R24, R27 ;  /* 0x0000001b18187221 */ /* 0x000fe20000010000 */
[----:B------:R-:W-:Y:S01]  /*5190*/  F2FP.BF16.PACK_AB R7, R61, R120 ;  /* 0x000000783d07723e */ /* 0x000fe200000010ff */
[----:B------:R-:W4:Y:S01]  /*51a0*/  MUFU.EX2 R128, R128 ;  /* 0x0000008000807308 */ /* 0x000f220000000800 */
        /* <DEDUP_REMOVED lines=28> */
[----:B------:R-:W4:Y:S01]  /*5370*/  LDSM.16.MT88.4 R16, [R118+0xc000] ;  /* 0x00c000007610783b */ /* 0x000f220000004200 */
[----:B------:R-:W-:Y:S06]  /*5380*/  MUFU.EX2 R176, R176 ;  /* 0x000000b000b07308 */ /* 0x000fec0000000800 */
[C---:B-1----:R-:W-:Y:S08]  /*5390*/  HMMA.16816.F32.BF16 R72, R4.reuse, R12, R72 ;  /* 0x0000000c0448723c */ /* 0x042ff00000041848 */
[----:B------:R-:W-:Y:S01]  /*53a0*/  HMMA.16816.F32.BF16 R68, R4, R14, R68 ;  /* 0x0000000e0444723c */ /* 0x000fe20000041844 */
[----:B------:R-:W1:Y:S06]  /*53b0*/  LDSM.16.MT88.4 R12, [R116+0xc000] ;  /* 0x00c00000740c783b */ /* 0x000e6c0000004200 */
[----:B------:R-:W-:Y:S01]  /*53c0*/  F2FP.BF16.PACK_AB R4, R140, R65 ;  /* 0x000000418c04723e */ /* 0x000fe200000010ff */
[----:B------:R-:W-:Y:S01]  /*53d0*/  FADD.FTZ R65, R65, R66 ;  /* 0x0000004241417221 */ /* 0x000fe20000010000 */
[----:B--2---:R-:W-:Y:S01]  /*53e0*/  F2FP.BF16.PACK_AB R5, R121, R174 ;  /* 0x000000ae7905723e */ /* 0x004fe200000010ff */
[----:B------:R-:W-:Y:S01]  /*53f0*/  FADD.FTZ R174, R174, R61 ;  /* 0x0000003daeae7221 */ /* 0x000fe20000010000 */
[----:B------:R-:W-:Y:S01]  /*5400*/  F2FP.BF16.PACK_AB R6, R144, R67 ;  /* 0x000000439006723e */ /* 0x000fe200000010ff */
[----:B------:R-:W-:Y:S01]  /*5410*/  FADD.FTZ R140, R140, R65 ;  /* 0x000000418c8c7221 */ /* 0x000fe20000010000 */
[----:B-----5:R-:W-:Y:S01]  /*5420*/  F2FP.BF16.PACK_AB R7, R119, R154 ;  /* 0x0000009a7707723e */ /* 0x020fe200000010ff */
[----:B------:R-:W-:-:S02]  /*5430*/  FADD.FTZ R121, R121, R174 ;  /* 0x000000ae79797221 */ /* 0x000fc40000010000 */
[----:B------:R-:W-:Y:S02]  /*5440*/  FADD.FTZ R67, R67, R140 ;  /* 0x0000008c43437221 */ /* 0x000fe40000010000 */
[----:B------:R-:W-:Y:S02]  /*5450*/  FADD.FTZ R154, R154, R121 ;  /* 0x000000799a9a7221 */ /* 0x000fe40000010000 */
[----:B---3--:R-:W-:Y:S01]  /*5460*/  HMMA.16816.F32.BF16 R112, R4, R8, R112 ;  /* 0x000000080470723c */ /* 0x008fe20000041870 */
[----:B------:R-:W-:Y:S02]  /*5470*/  FADD.FTZ R144, R144, R67 ;  /* 0x0000004390907221 */ /* 0x000fe40000010000 */
[----:B------:R-:W-:-:S05]  /*5480*/  FADD.FTZ R119, R119, R154 ;  /* 0x0000009a77777221 */ /* 0x000fca0000010000 */
[C---:B------:R-:W-:Y:S01]  /*5490*/  HMMA.16816.F32.BF16 R108, R4.reuse, R10, R108 ;  /* 0x0000000a046c723c */ /* 0x040fe2000004186c */
[----:B------:R-:W2:Y:S07]  /*54a0*/  LDSM.16.MT88.4 R8, [R118+0xe000] ;  /* 0x00e000007608783b */ /* 0x000eae0000004200 */
[C---:B----4-:R-:W-:Y:S08]  /*54b0*/  HMMA.16816.F32.BF16 R96, R4.reuse, R16, R96 ;  /* 0x000000100460723c */ /* 0x050ff00000041860 */
        /* <DEDUP_REMOVED lines=54> */
[----:B--2---:R-:W-:Y:S01]  /*5820*/  HMMA.16816.F32.BF16 R112, R4, R12, R112 ;  /* 0x0000000c0470723c */ /* 0x004fe20000041870 */
[----:B------:R-:W-:Y:S02]  /*5830*/  FADD.FTZ R133, R133, R126 ;  /* 0x0000007e85857221 */ /* 0x000fe40000010000 */
[----:B------:R-:W-:-:S05]  /*5840*/  FADD.FTZ R62, R137, R62 ;  /* 0x0000003e893e7221 */ /* 0x000fca0000010000 */
        /* <DEDUP_REMOVED lines=10> */
[----:B------:R-:W-:Y:S01]  /*58f0*/  FFMA.FTZ R23, R54, c[0x0][0x23c], -R53 ;  /* 0x00008f0036177a23 */ /* 0x000fe20000010835 */
[C---:B--2---:R-:W-:Y:S05]  /*5900*/  HMMA.16816.F32.BF16 R80, R4.reuse, R12, R80 ;  /* 0x0000000c0450723c */ /* 0x044fea0000041850 */
[----:B------:R-:W-:Y:S03]  /*5910*/  MUFU.EX2 R23, R23 ;  /* 0x0000001700177308 */ /* 0x000fe60000000800 */
[C---:B------:R-:W-:Y:S01]  /*5920*/  HMMA.16816.F32.BF16 R76, R4.reuse, R14, R76 ;  /* 0x0000000e044c723c */ /* 0x040fe2000004184c */
[----:B------:R-:W2:Y:S07]  /*5930*/  LDSM.16.MT88.4 R12, [R116+0xac00] ;  /* 0x00ac0000740c783b */ /* 0x000eae0000004200 */
[C---:B------:R-:W-:Y:S01]  /*5940*/  HMMA.16816.F32.BF16 R104, R4.reuse, R20, R104 ;  /* 0x000000140468723c */ /* 0x040fe20000041868 */
[----:B------:R-:W4:Y:S07]  /*5950*/  MUFU.EX2 R21, R57 ;  /* 0x0000003900157308 */ /* 0x000f2e0000000800 */
[C---:B-1----:R-:W-:Y:S01]  /*5960*/  HMMA.16816.F32.BF16 R72, R4.reuse, R8, R72 ;  /* 0x000000080448723c */ /* 0x042fe20000041848 */
[----:B------:R-:W1:Y:S07]  /*5970*/  MUFU.EX2 R20, R56 ;  /* 0x0000003800147308 */ /* 0x000e6e0000000800 */
[----:B------:R-:W-:Y:S01]  /*5980*/  HMMA.16816.F32.BF16 R68, R4, R10, R68 ;  /* 0x0000000a0444723c */ /* 0x000fe20000041844 */
[----:B------:R-:W5:Y:S06]  /*5990*/  LDSM.16.MT88.4 R8, [R118+0xcc00] ;  /* 0x00cc00007608783b */ /* 0x000f6c0000004200 */
[----:B----4-:R-:W-:Y:S01]  /*59a0*/  F2FP.BF16.PACK_AB R4, R21, R22 ;  /* 0x000000161504723e */ /* 0x010fe200000010ff */
[----:B------:R-:W-:Y:S01]  /*59b0*/  FADD.FTZ R22, R22, R133 ;  /* 0x0000008516167221 */ /* 0x000fe20000010000 */
[----:B------:R-:W-:Y:S01]  /*59c0*/  F2FP.BF16.PACK_AB R5, R52, R23 ;  /* 0x000000173405723e */ /* 0x000fe200000010ff */
[----:B------:R-:W-:Y:S01]  /*59d0*/  FADD.FTZ R23, R23, R62 ;  /* 0x0000003e17177221 */ /* 0x000fe20000010000 */
[----:B-1----:R-:W-:Y:S01]  /*59e0*/  F2FP.BF16.PACK_AB R6, R179, R20 ;  /* 0x00000014b306723e */ /* 0x002fe200000010ff */
[----:B------:R-:W-:Y:S01]  /*59f0*/  FADD.FTZ R21, R21, R22 ;  /* 0x0000001615157221 */ /* 0x000fe20000010000 */
[----:B------:R-:W-:Y:S01]  /*5a00*/  F2FP.BF16.PACK_AB R7, R176, R51 ;  /* 0x00000033b007723e */ /* 0x000fe200000010ff */
[----:B------:R-:W-:-:S02]  /*5a10*/  FADD.FTZ R52, R52, R23 ;  /* 0x0000001734347221 */ /* 0x000fc40000010000 */
[----:B------:R-:W-:Y:S02]  /*5a20*/  FADD.FTZ R20, R20, R21 ;  /* 0x0000001514147221 */ /* 0x000fe40000010000 */
[----:B------:R-:W-:Y:S02]  /*5a30*/  FADD.FTZ R51, R51, R52 ;  /* 0x0000003433337221 */ /* 0x000fe40000010000 */
[----:B---3--:R-:W-:Y:S01]  /*5a40*/  HMMA.16816.F32.BF16 R112, R4, R16, R112 ;  /* 0x000000100470723c */ /* 0x008fe20000041870 */
[----:B------:R-:W-:Y:S02]  /*5a50*/  FADD.FTZ R179, R179, R20 ;  /* 0x00000014b3b37221 */ /* 0x000fe40000010000 */
[----:B------:R-:W-:-:S05]  /*5a60*/  FADD.FTZ R176, R176, R51 ;  /* 0x00000033b0b07221 */ /* 0x000fca0000010000 */
[C---:B------:R-:W-:Y:S01]  /*5a70*/  HMMA.16816.F32.BF16 R108, R4.reuse, R18, R108 ;  /* 0x00000012046c723c */ /* 0x040fe2000004186c */
[----:B------:R-:W1:Y:S07]  /*5a80*/  LDSM.16.MT88.4 R16, [R116+0xcc00] ;  /* 0x00cc00007410783b */ /* 0x000e6e0000004200 */
[C---:B--2---:R-:W-:Y:S08]  /*5a90*/  HMMA.16816.F32.BF16 R104, R4.reuse, R12, R104 ;  /* 0x0000000c0468723c */ /* 0x044ff00000041868 */
[C---:B------:R-:W-:Y:S01]  /*5aa0*/  HMMA.16816.F32.BF16 R100, R4.reuse, R14, R100 ;  /* 0x0000000e0464723c */ /* 0x040fe20000041864 */
[----:B------:R-:W2:Y:S07]  /*5ab0*/  LDSM.16.MT88.4 R12, [R118+0xec00] ;  /* 0x00ec0000760c783b */ /* 0x000eae0000004200 */
[C---:B-----5:R-:W-:Y:S08]  /*5ac0*/  HMMA.16816.F32.BF16 R96, R4.reuse, R8, R96 ;  /* 0x000000080460723c */ /* 0x060ff00000041860 */
[C---:B------:R-:W-:Y:S01]  /*5ad0*/  HMMA.16816.F32.BF16 R92, R4.reuse, R10, R92 ;  /* 0x0000000a045c723c */ /* 0x040fe2000004185c */
[----:B------:R-:W3:Y:S07]  /*5ae0*/  LDSM.16.MT88.4 R8, [R116+0xec00] ;  /* 0x00ec00007408783b */ /* 0x000eee0000004200 */
[C---:B-1----:R-:W-:Y:S08]  /*5af0*/  HMMA.16816.F32.BF16 R88, R4.reuse, R16, R88 ;  /* 0x000000100458723c */ /* 0x042ff00000041858 */
[C---:B------:R-:W-:Y:S08]  /*5b00*/  HMMA.16816.F32.BF16 R84, R4.reuse, R18, R84 ;  /* 0x000000120454723c */ /* 0x040ff00000041854 */
[C---:B--2---:R-:W-:Y:S08]  /*5b10*/  HMMA.16816.F32.BF16 R80, R4.reuse, R12, R80 ;  /* 0x0000000c0450723c */ /* 0x044ff00000041850 */
[C---:B------:R-:W-:Y:S08]  /*5b20*/  HMMA.16816.F32.BF16 R76, R4.reuse, R14, R76 ;  /* 0x0000000e044c723c */ /* 0x040ff0000004184c */
[C---:B---3--:R-:W-:Y:S08]  /*5b30*/  HMMA.16816.F32.BF16 R72, R4.reuse, R8, R72 ;  /* 0x000000080448723c */ /* 0x048ff00000041848 */
        /* <DEDUP_REMOVED lines=10> */
.L_x_1856:
        /* <DEDUP_REMOVED lines=64> */
.L_x_1853:
        /* <DEDUP_REMOVED lines=8> */
[----:B------:R-:W-:Y:S04]  /*6060*/  IADD3 R64, P0, R66, UR4, RZ ;  /* 0x0000000442407c10 */ /* 0x000fe8000ff1e0ff */
[----:B------:R-:W-:Y:S01]  /*6070*/  IADD3.X R65, R67, UR5, RZ, P0, !PT ;  /* 0x0000000543417c10 */ /* 0x000fe200087fe4ff */
[----:B------:R1:W-:Y:S01]  /*6080*/  LDGSTS.E.BYPASS.LTC128B.128 [R161+0xb000], [R170.64+0x40] ;  /* 0x0b000040aaa17fae */ /* 0x0003e2000b901d4a */
[----:B------:R-:W-:Y:S04]  /*6090*/  IADD3 R2, P0, R64, UR4, RZ ;  /* 0x0000000440027c10 */ /* 0x000fe8000ff1e0ff */
[----:B------:R-:W-:Y:S02]  /*60a0*/  IADD3.X R3, R65, UR5, RZ, P0, !PT ;  /* 0x0000000541037c10 */ /* 0x000fe400087fe4ff */
[----:B------:R-:W-:Y:S01]  /*60b0*/  ISETP.GT.AND P0, PT, R177, R160, PT ;  /* 0x000000a0b100720c */ /* 0x000fe20003f04270 */
        /* <DEDUP_REMOVED lines=32> */
[C---:B----4-:R-:W-:Y:S08]  /*62c0*/  HMMA.16816.F32.BF16 R36, R120.reuse, R140, RZ ;  /* 0x0000008c7824723c */ /* 0x050ff000000418ff */
[C---:B------:R-:W-:Y:S08]  /*62d0*/  HMMA.16816.F32.BF16 R40, R120.reuse, R142, RZ ;  /* 0x0000008e7828723c */ /* 0x040ff000000418ff */
[C---:B--2---:R-:W-:Y:S08]  /*62e0*/  HMMA.16816.F32.BF16 R44, R120.reuse, R144, RZ ;  /* 0x00000090782c723c */ /* 0x044ff000000418ff */
[C---:B------:R-:W-:Y:S08]  /*62f0*/  HMMA.16816.F32.BF16 R48, R120.reuse, R146, RZ ;  /* 0x000000927830723c */ /* 0x040ff000000418ff */
[C---:B-----5:R-:W-:Y:S08]  /*6300*/  HMMA.16816.F32.BF16 R52, R120.reuse, R148, RZ ;  /* 0x000000947834723c */ /* 0x060ff000000418ff */
[C---:B------:R-:W-:Y:S08]  /*6310*/  HMMA.16816.F32.BF16 R56, R120.reuse, R150, RZ ;  /* 0x000000967838723c */ /* 0x040ff000000418ff */
[C---:B------:R-:W-:Y:S08]  /*6320*/  HMMA.16816.F32.BF16 R60, R120.reuse, R152, RZ ;  /* 0x00000098783c723c */ /* 0x040ff000000418ff */
[----:B------:R-:W-:Y:S01]  /*6330*/  HMMA.16816.F32.BF16 R64, R120, R154, RZ ;  /* 0x0000009a7840723c */ /* 0x000fe200000418ff */
[----:B------:R-:W2:Y:S07]  /*6340*/  LDSM.16.M88.4 R120, [R156+0xc00] ;  /* 0x000c00009c78783b */ /* 0x000eae0000000200 */
[C---:B-1----:R-:W-:Y:S08]  /*6350*/  HMMA.16816.F32.BF16 R4, R124.reuse, R128, R4 ;  /* 0x000000807c04723c */ /* 0x042ff00000041804 */
[C---:B------:R-:W-:Y:S01]  /*6360*/  HMMA.16816.F32.BF16 R8, R124.reuse, R130, R8 ;  /* 0x000000827c08723c */ /* 0x040fe20000041808 */
[----:B------:R-:W1:Y:S07]  /*6370*/  LDSM.16.M88.4 R128, [R156+0x1000] ;  /* 0x001000009c80783b */ /* 0x000e6e0000000200 */
[C---:B------:R-:W-:Y:S08]  /*6380*/  HMMA.16816.F32.BF16 R12, R124.reuse, R132, R12 ;  /* 0x000000847c0c723c */ /* 0x040ff0000004180c */
        /* <DEDUP_REMOVED lines=8> */
[C---:B-1----:R-:W-:Y:S08]  /*6410*/  HMMA.16816.F32.BF16 R36, R124.reuse, R128, R36 ;  /* 0x000000807c24723c */ /* 0x042ff00000041824 */
[C---:B------:R-:W-:Y:S01]  /*6420*/  HMMA.16816.F32.BF16 R40, R124.reuse, R130, R40 ;  /* 0x000000827c28723c */ /* 0x040fe20000041828 */
[----:B------:R-:W-:Y:S07]  /*6430*/  LDSM.16.M88.4 R128, [R159+0x1000] ;  /* 0x001000009f80783b */ /* 0x000fee0000000200 */
[C---:B----4-:R-:W-:Y:S08]  /*6440*/  HMMA.16816.F32.BF16 R44, R124.reuse, R132, R44 ;  /* 0x000000847c2c723c */ /* 0x050ff0000004182c */
[C---:B------:R-:W-:Y:S01]  /*6450*/  HMMA.16816.F32.BF16 R48, R124.reuse, R134, R48 ;  /* 0x000000867c30723c */ /* 0x040fe20000041830 */
[----:B------:R-:W1:Y:S07]  /*6460*/  LDSM.16.M88.4 R132, [R158+0x2000] ;  /* 0x002000009e84783b */ /* 0x000e6e0000000200 */
[C---:B-----5:R-:W-:Y:S08]  /*6470*/  HMMA.16816.F32.BF16 R52, R124.reuse, R136, R52 ;  /* 0x000000887c34723c */ /* 0x060ff00000041834 */
[C---:B------:R-:W-:Y:S01]  /*6480*/  HMMA.16816.F32.BF16 R56, R124.reuse, R138, R56 ;  /* 0x0000008a7c38723c */ /* 0x040fe20000041838 */
[----:B------:R-:W4:Y:S07]  /*6490*/  LDSM.16.M88.4 R136, [R158+0x2400] ;  /* 0x002400009e88783b */ /* 0x000f2e0000000200 */
[C---:B--2---:R-:W-:Y:S08]  /*64a0*/  HMMA.16816.F32.BF16 R60, R124.reuse, R120, R60 ;  /* 0x000000787c3c723c */ /* 0x044ff0000004183c */
[----:B------:R-:W-:Y:S01]  /*64b0*/  HMMA.16816.F32.BF16 R64, R124, R122, R64 ;  /* 0x0000007a7c40723c */ /* 0x000fe20000041840 */
[----:B------:R-:W2:Y:S08]  /*64c0*/  LDSM.16.M88.4 R120, [R158+0x2800] ;  /* 0x002800009e78783b */ /* 0x000eb00000000200 */
[----:B------:R-:W5:Y:S01]  /*64d0*/  LDSM.16.M88.4 R124, [R158+0x2c00] ;  /* 0x002c00009e7c783b */ /* 0x000f620000000200 */
[C---:B-1----:R-:W-:Y:S08]  /*64e0*/  HMMA.16816.F32.BF16 R4, R128.reuse, R132, R4 ;  /* 0x000000848004723c */ /* 0x042ff00000041804 */
[C---:B------:R-:W-:Y:S01]  /*64f0*/  HMMA.16816.F32.BF16 R8, R128.reuse, R134, R8 ;  /* 0x000000868008723c */ /* 0x040fe20000041808 */
[----:B------:R-:W-:Y:S07]  /*6500*/  LDSM.16.M88.4 R132, [R158+0x3400] ;  /* 0x003400009e84783b */ /* 0x000fee0000000200 */
[C---:B----4-:R-:W-:Y:S08]  /*6510*/  HMMA.16816.F32.BF16 R12, R128.reuse, R136, R12 ;  /* 0x00000088800c723c */ /* 0x050ff0000004180c */
        /* <DEDUP_REMOVED lines=23> */
[----:B------:R-:W1:Y:S07]  /*6690*/  LDSM.16.M88.4 R132, [R156+0x3000] ;  /* 0x003000009c84783b */ /* 0x000e6e0000000200 */
[C---:B----4-:R-:W-:Y:S08]  /*66a0*/  HMMA.16816.F32.BF16 R12, R120.reuse, R136, R12 ;  /* 0x00000088780c723c */ /* 0x050ff0000004180c */
[C---:B------:R-:W-:Y:S01]  /*66b0*/  HMMA.16816.F32.BF16 R16, R120.reuse, R138, R16 ;  /* 0x0000008a7810723c */ /* 0x040fe20000041810 */
[----:B------:R-:W4:Y:S07]  /*66c0*/  LDSM.16.M88.4 R136, [R156+0x3400] ;  /* 0x003400009c88783b */ /* 0x000f2e0000000200 */
[C---:B--2---:R-:W-:Y:S08]  /*66d0*/  HMMA.16816.F32.BF16 R20, R120.reuse, R124, R20 ;  /* 0x0000007c7814723c */ /* 0x044ff00000041814 */
[C---:B------:R-:W-:Y:S01]  /*66e0*/  HMMA.16816.F32.BF16 R24, R120.reuse, R126, R24 ;  /* 0x0000007e7818723c */ /* 0x040fe20000041818 */
[----:B------:R-:W2:Y:S07]  /*66f0*/  LDSM.16.M88.4 R124, [R156+0x3800] ;  /* 0x003800009c7c783b */ /* 0x000eae0000000200 */
[C---:B-----5:R-:W-:Y:S08]  /*6700*/  HMMA.16816.F32.BF16 R28, R120.reuse, R128, R28 ;  /* 0x00000080781c723c */ /* 0x060ff0000004181c */
[C---:B------:R-:W-:Y:S01]  /*6710*/  HMMA.16816.F32.BF16 R32, R120.reuse, R130, R32 ;  /* 0x000000827820723c */ /* 0x040fe20000041820 */
[----:B------:R-:W5:Y:S07]  /*6720*/  LDSM.16.M88.4 R128, [R156+0x3c00] ;  /* 0x003c00009c80783b */ /* 0x000f6e0000000200 */
[C---:B-1----:R-:W-:Y:S08]  /*6730*/  HMMA.16816.F32.BF16 R36, R120.reuse, R132, R36 ;  /* 0x000000847824723c */ /* 0x042ff00000041824 */
[C---:B------:R-:W-:Y:S01]  /*6740*/  HMMA.16816.F32.BF16 R40, R120.reuse, R134, R40 ;  /* 0x000000867828723c */ /* 0x040fe20000041828 */
[----:B------:R-:W-:Y:S07]  /*6750*/  LDSM.16.M88.4 R132, [R159+0x2000] ;  /* 0x002000009f84783b */ /* 0x000fee0000000200 */
[C---:B----4-:R-:W-:Y:S08]  /*6760*/  HMMA.16816.F32.BF16 R44, R120.reuse, R136, R44 ;  /* 0x00000088782c723c */ /* 0x050ff0000004182c */
[C---:B------:R-:W-:Y:S01]  /*6770*/  HMMA.16816.F32.BF16 R48, R120.reuse, R138, R48 ;  /* 0x0000008a7830723c */ /* 0x040fe20000041830 */
[----:B------:R-:W1:Y:S07]  /*6780*/  LDSM.16.M88.4 R136, [R158+0x4000] ;  /* 0x004000009e88783b */ /* 0x000e6e0000000200 */
[C---:B--2---:R-:W-:Y:S08]  /*6790*/  HMMA.16816.F32.BF16 R52, R120.reuse, R124, R52 ;  /* 0x0000007c7834723c */ /* 0x044ff00000041834 */
[C---:B------:R-:W-:Y:S01]  /*67a0*/  HMMA.16816.F32.BF16 R56, R120.reuse, R126, R56 ;  /* 0x0000007e7838723c */ /* 0x040fe20000041838 */
[----:B------:R-:W2:Y:S07]  /*67b0*/  LDSM.16.M88.4 R124, [R158+0x4400] ;  /* 0x004400009e7c783b */ /* 0x000eae0000000200 */
[C---:B-----5:R-:W-:Y:S08]  /*67c0*/  HMMA.16816.F32.BF16 R60, R120.reuse, R128, R60 ;  /* 0x00000080783c723c */ /* 0x060ff0000004183c */
[----:B------:R-:W-:Y:S01]  /*67d0*/  HMMA.16816.F32.BF16 R64, R120, R130, R64 ;  /* 0x000000827840723c */ /* 0x000fe20000041840 */
[----:B------:R-:W4:Y:S08]  /*67e0*/  LDSM.16.M88.4 R120, [R158+0x4800] ;  /* 0x004800009e78783b */ /* 0x000f300000000200 */
[----:B------:R-:W5:Y:S01]  /*67f0*/  LDSM.16.M88.4 R128, [R158+0x4c00] ;  /* 0x004c00009e80783b */ /* 0x000f620000000200 */
        /* <DEDUP_REMOVED lines=11> */
[----:B------:R-:W5:Y:S07]  /*68b0*/  LDSM.16.M88.4 R128, [R158+0x5c00] ;  /* 0x005c00009e80783b */ /* 0x000f6e0000000200 */
[C---:B-1----:R-:W-:Y:S08]  /*68c0*/  HMMA.16816.F32.BF16 R36, R132.reuse, R136, R36 ;  /* 0x000000888424723c */ /* 0x042ff00000041824 */
        /* <DEDUP_REMOVED lines=8> */
[C---:B-----5:R-:W-:Y:S08]  /*6950*/  HMMA.16816.F32.BF16 R60, R132.reuse, R128, R60 ;  /* 0x00000080843c723c */ /* 0x060ff0000004183c */
[----:B------:R-:W-:Y:S01]  /*6960*/  HMMA.16816.F32.BF16 R64, R132, R130, R64 ;  /* 0x000000828440723c */ /* 0x000fe20000041840 */
[----:B------:R-:W4:Y:S07]  /*6970*/  LDSM.16.M88.4 R128, [R156+0x4800] ;  /* 0x004800009c80783b */ /* 0x000f2e0000000200 */
[C---:B-1----:R-:W-:Y:S08]  /*6980*/  HMMA.16816.F32.BF16 R4, R124.reuse, R136, R4 ;  /* 0x000000887c04723c */ /* 0x042ff00000041804 */
[C---:B------:R-:W-:Y:S08]  /*6990*/  HMMA.16816.F32.BF16 R8, R124.reuse, R138, R8 ;  /* 0x0000008a7c08723c */ /* 0x040ff00000041808 */
[C---:B--2---:R-:W-:Y:S08]  /*69a0*/  HMMA.16816.F32.BF16 R12, R124.reuse, R120, R12 ;  /* 0x000000787c0c723c */ /* 0x044ff0000004180c */
[C---:B------:R-:W-:Y:S01]  /*69b0*/  HMMA.16816.F32.BF16 R16, R124.reuse, R122, R16 ;  /* 0x0000007a7c10723c */ /* 0x040fe20000041810 */
[----:B------:R-:W1:Y:S03]  /*69c0*/  LDSM.16.M88.4 R120, [R156+0x4c00] ;  /* 0x004c00009c78783b */ /* 0x000e660000000200 */
[----:B------:R-:W-:Y:S02]  /*69d0*/  FMUL.FTZ R237, R4, c[0x0][0x2ec] ;  /* 0x0000bb0004ed7a20 */ /* 0x000fe40000410000 */
[----:B------:R-:W-:Y:S02]  /*69e0*/  FMUL.FTZ R235, R5, c[0x0][0x2ec] ;  /* 0x0000bb0005eb7a20 */ /* 0x000fe40000410000 */
[C---:B----4-:R-:W-:Y:S02]  /*69f0*/  HMMA.16816.F32.BF16 R20, R124.reuse, R128, R20 ;  /* 0x000000807c14723c */ /* 0x050fe40000041814 */
[----:B------:R-:W2:Y:S02]  /*6a00*/  MUFU.TANH R237, R237 ;  /* 0x000000ed00ed7308 */ /* 0x000ea40000002400 */
[----:B------:R-:W-:Y:S02]  /*6a10*/  FMUL.FTZ R236, R6, c[0x0][0x2ec] ;  /* 0x0000bb0006ec7a20 */ /* 0x000fe40000410000 */
[----:B------:R-:W-:Y:S02]  /*6a20*/  FMUL.FTZ R234, R7, c[0x0][0x2ec] ;  /* 0x0000bb0007ea7a20 */ /* 0x000fe40000410000 */
[C---:B------:R-:W-:Y:S01]  /*6a30*/  HMMA.16816.F32.BF16 R24, R124.reuse, R130, R24 ;  /* 0x000000827c18723c */ /* 0x040fe20000041818 */
[----:B------:R-:W4:Y:S03]  /*6a40*/  LDSM.16.M88.4 R128, [R156+0x5000] ;  /* 0x005000009c80783b */ /* 0x000f260000000200 */
[----:B------:R-:W2:Y:S01]  /*6a50*/  MUFU.TANH R235, R235 ;  /* 0x000000eb00eb7308 */ /* 0x000ea20000002400 */
[----:B------:R-:W-:Y:S02]  /*6a60*/  FMUL.FTZ R233, R8, c[0x0][0x2ec] ;  /* 0x0000bb0008e97a20 */ /* 0x000fe40000410000 */
[----:B------:R-:W-:Y:S02]  /*6a70*/  FMUL.FTZ R239, R9, c[0x0][0x2ec] ;  /* 0x0000bb0009ef7a20 */ /* 0x000fe40000410000 */
[----:B------:R-:W-:Y:S03]  /*6a80*/  FMUL.FTZ R240, R10, c[0x0][0x2ec] ;  /* 0x0000bb000af07a20 */ /* 0x000fe60000410000 */
[----:B------:R-:W-:Y:S02]  /*6a90*/  FMUL.FTZ R238, R11, c[0x0][0x2ec] ;  /* 0x0000bb000bee7a20 */ /* 0x000fe40000410000 */
[----:B------:R-:W2:Y:S01]  /*6aa0*/  MUFU.TANH R236, R236 ;  /* 0x000000ec00ec7308 */ /* 0x000ea20000002400 */
[----:B------:R-:W-:Y:S02]  /*6ab0*/  FMUL.FTZ R231, R12, c[0x0][0x2ec] ;  /* 0x0000bb000ce77a20 */ /* 0x000fe40000410000 */
[----:B------:R-:W-:Y:S02]  /*6ac0*/  FMUL.FTZ R229, R13, c[0x0][0x2ec] ;  /* 0x0000bb000de57a20 */ /* 0x000fe40000410000 */
[----:B------:R-:W-:Y:S02]  /*6ad0*/  FMUL.FTZ R232, R14, c[0x0][0x2ec] ;  /* 0x0000bb000ee87a20 */ /* 0x000fe40000410000 */
[----:B------:R-:W-:Y:S02]  /*6ae0*/  FMUL.FTZ R230, R15, c[0x0][0x2ec] ;  /* 0x0000bb000fe67a20 */ /* 0x000fe40000410000 */
[----:B------:R-:W-:Y:S01]  /*6af0*/  FMUL.FTZ R227, R16, c[0x0][0x2ec] ;  /* 0x0000bb0010e37a20 */ /* 0x000fe20000410000 */
[----:B------:R-:W2:Y:S01]  /*6b00*/  MUFU.TANH R234, R234 ;  /* 0x000000ea00ea7308 */ /* 0x000ea20000002400 */
[C---:B-1----:R-:W-:Y:S03]  /*6b10*/  HMMA.16816.F32.BF16 R28, R124.reuse, R120, R28 ;  /* 0x000000787c1c723c */ /* 0x042fe6000004181c */
[----:B------:R-:W-:Y:S02]  /*6b20*/  FMUL.FTZ R225, R17, c[0x0][0x2ec] ;  /* 0x0000bb0011e17a20 */ /* 0x000fe40000410000 */
[----:B------:R-:W-:Y:S02]  /*6b30*/  FMUL.FTZ R228, R18, c[0x0][0x2ec] ;  /* 0x0000bb0012e47a20 */ /* 0x000fe40000410000 */
[----:B------:R-:W-:Y:S01]  /*6b40*/  FMUL.FTZ R226, R19, c[0x0][0x2ec] ;  /* 0x0000bb0013e27a20 */ /* 0x000fe20000410000 */
[C---:B------:R-:W-:Y:S01]  /*6b50*/  HMMA.16816.F32.BF16 R32, R124.reuse, R122, R32 ;  /* 0x0000007a7c20723c */ /* 0x040fe20000041820 */
[----:B------:R-:W1:Y:S01]  /*6b60*/  MUFU.TANH R233, R233 ;  /* 0x000000e900e97308 */ /* 0x000e620000002400 */
[----:B------:R-:W5:Y:S02]  /*6b70*/  LDSM.16.M88.4 R120, [R156+0x5400] ;  /* 0x005400009c78783b */ /* 0x000f640000000200 */
[----:B------:R-:W-:Y:S02]  /*6b80*/  FMUL.FTZ R223, R20, c[0x0][0x2ec] ;  /* 0x0000bb0014df7a20 */ /* 0x000fe40000410000 */
[----:B------:R-:W-:Y:S02]  /*6b90*/  FMUL.FTZ R221, R21, c[0x0][0x2ec] ;  /* 0x0000bb0015dd7a20 */ /* 0x000fe40000410000 */
[C---:B----4-:R-:W-:Y:S03]  /*6ba0*/  HMMA.16816.F32.BF16 R36, R124.reuse, R128, R36 ;  /* 0x000000807c24723c */ /* 0x050fe60000041824 */
[----:B------:R-:W4:Y:S01]  /*6bb0*/  MUFU.TANH R239, R239 ;  /* 0x000000ef00ef7308 */ /* 0x000f220000002400 */
[----:B------:R-:W-:Y:S02]  /*6bc0*/  FMUL.FTZ R224, R22, c[0x0][0x2ec] ;  /* 0x0000bb0016e07a20 */ /* 0x000fe40000410000 */
[----:B------:R-:W-:Y:S02]  /*6bd0*/  FMUL.FTZ R222, R23, c[0x0][0x2ec] ;  /* 0x0000bb0017de7a20 */ /* 0x000fe40000410000 */
[C---:B------:R-:W-:Y:S01]  /*6be0*/  HMMA.16816.F32.BF16 R40, R124.reuse, R130, R40 ;  /* 0x000000827c28723c */ /* 0x040fe20000041828 */
[----:B------:R-:W1:Y:S03]  /*6bf0*/  LDSM.16.M88.4 R128, [R156+0x5800] ;  /* 0x005800009c80783b */ /* 0x000e660000000200 */
[----:B------:R-:W-:Y:S01]  /*6c00*/  FMUL.FTZ R219, R24, c[0x0][0x2ec] ;  /* 0x0000bb0018db7a20 */ /* 0x000fe20000410000 */
[----:B------:R-:W1:Y:S01]  /*6c10*/  MUFU.TANH R240, R240 ;  /* 0x000000f000f07308 */ /* 0x000e620000002400 */
[----:B------:R-:W-:Y:S02]  /*6c20*/  FMUL.FTZ R217, R25, c[0x0][0x2ec] ;  /* 0x0000bb0019d97a20 */ /* 0x000fe40000410000 */
[----:B------:R-:W-:Y:S04]  /*6c30*/  FMUL.FTZ R220, R26, c[0x0][0x2ec] ;  /* 0x0000bb001adc7a20 */ /* 0x000fe80000410000 */
[----:B------:R-:W-:Y:S02]  /*6c40*/  FMUL.FTZ R218, R27, c[0x0][0x2ec] ;  /* 0x0000bb001bda7a20 */ /* 0x000fe40000410000 */
[----:B------:R-:W-:Y:S01]  /*6c50*/  FMUL.FTZ R215, R28, c[0x0][0x2ec] ;  /* 0x0000bb001cd77a20 */ /* 0x000fe20000410000 */
[----:B------:R-:W1:Y:S01]  /*6c60*/  MUFU.TANH R238, R238 ;  /* 0x000000ee00ee7308 */ /* 0x000e620000002400 */
[----:B------:R-:W-:Y:S02]  /*6c70*/  FMUL.FTZ R213, R29, c[0x0][0x2ec] ;  /* 0x0000bb001dd57a20 */ /* 0x000fe40000410000 */
[----:B------:R-:W-:Y:S02]  /*6c80*/  FMUL.FTZ R216, R30, c[0x0][0x2ec] ;  /* 0x0000bb001ed87a20 */ /* 0x000fe40000410000 */
[----:B------:R-:W-:Y:S02]  /*6c90*/  FMUL.FTZ R214, R31, c[0x0][0x2ec] ;  /* 0x0000bb001fd67a20 */ /* 0x000fe40000410000 */
[----:B------:R-:W-:Y:S02]  /*6ca0*/  FMUL.FTZ R211, R32, c[0x0][0x2ec] ;  /* 0x0000bb0020d37a20 */ /* 0x000fe40000410000 */
[----:B------:R-:W-:Y:S01]  /*6cb0*/  FMUL.FTZ R209, R33, c[0x0][0x2ec] ;  /* 0x0000bb0021d17a20 */ /* 0x000fe20000410000 */
[----:B------:R-:W2:Y:S01]  /*6cc0*/  MUFU.TANH R231, R231 ;  /* 0x000000e700e77308 */ /* 0x000ea20000002400 */
[C---:B-----5:R-:W-:Y:S03]  /*6cd0*/  HMMA.16816.F32.BF16 R44, R124.reuse, R120, R44 ;  /* 0x000000787c2c723c */ /* 0x060fe6000004182c */
[----:B------:R-:W-:Y:S02]  /*6ce0*/  FMUL.FTZ R212, R34, c[0x0][0x2ec] ;  /* 0x0000bb0022d47a20 */ /* 0x000fe40000410000 */
[----:B------:R-:W-:Y:S02]  /*6cf0*/  FMUL.FTZ R210, R35, c[0x0][0x2ec] ;  /* 0x0000bb0023d27a20 */ /* 0x000fe40000410000 */
[----:B------:R-:W-:Y:S01]  /*6d00*/  FMUL.FTZ R205, R36, c[0x0][0x2ec] ;  /* 0x0000bb0024cd7a20 */ /* 0x000fe20000410000 */
[C---:B------:R-:W-:Y:S01]  /*6d10*/  HMMA.16816.F32.BF16 R48, R124.reuse, R122, R48 ;  /* 0x0000007a7c30723c */ /* 0x040fe20000041830 */
[----:B------:R-:W2:Y:S01]  /*6d20*/  MUFU.TANH R229, R229 ;  /* 0x000000e500e57308 */ /* 0x000ea20000002400 */
[----:B------:R-:W5:Y:S01]  /*6d30*/  LDSM.16.M88.4 R120, [R156+0x5c00] ;  /* 0x005c00009c78783b */ /* 0x000f620000000200 */
[----:B------:R-:W-:Y:S04]  /*6d40*/  DEPBAR.LE SB0, 0x0 ;  /* 0x000080000000791a */ /* 0x000fe80000000000 */
[----:B------:R-:W-:Y:S01]  /*6d50*/  FMUL.FTZ R207, R37, c[0x0][0x2ec] ;  /* 0x0000bb0025cf7a20 */ /* 0x000fe20000410000 */
[C---:B-1----:R-:W-:Y:S03]  /*6d60*/  HMMA.16816.F32.BF16 R52, R124.reuse, R128, R52 ;  /* 0x000000807c34723c */ /* 0x042fe60000041834 */
[----:B------:R-:W1:Y:S01]  /*6d70*/  MUFU.TANH R232, R232 ;  /* 0x000000e800e87308 */ /* 0x000e620000002400 */
[----:B------:R-:W-:Y:S01]  /*6d80*/  BAR.SYNC.DEFER_BLOCKING 0x0 ;  /* 0x0000000000007b1d */ /* 0x000fe20000010000 */
[----:B------:R-:W-:Y:S02]  /*6d90*/  FMUL.FTZ R208, R38, c[0x0][0x2ec] ;  /* 0x0000bb0026d07a20 */ /* 0x000fe40000410000 */
[----:B------:R-:W-:Y:S01]  /*6da0*/  FMUL.FTZ R206, R39, c[0x0][0x2ec] ;  /* 0x0000bb0027ce7a20 */ /* 0x000fe20000410000 */
[C---:B------:R-:W-:Y:S04]  /*6db0*/  HMMA.16816.F32.BF16 R56, R124.reuse, R130, R56 ;  /* 0x000000827c38723c */ /* 0x040fe80000041838 */
        /* <DEDUP_REMOVED lines=12> */
[----:B------:R-:W1:Y:S01]  /*6e80*/  MUFU.TANH R225, R225 ;  /* 0x000000e100e17308 */ /* 0x000e620000002400 */
[C---:B-----5:R-:W-:Y:S03]  /*6e90*/  HMMA.16816.F32.BF16 R60, R124.reuse, R120, R60 ;  /* 0x000000787c3c723c */ /* 0x060fe6000004183c */
[----:B------:R-:W-:Y:S02]  /*6ea0*/  FMUL.FTZ R192, R50, c[0x0][0x2ec] ;  /* 0x0000bb0032c07a20 */ /* 0x000fe40000410000 */
[----:B------:R-:W-:Y:S02]  /*6eb0*/  FMUL.FTZ R190, R51, c[0x0][0x2ec] ;  /* 0x0000bb0033be7a20 */ /* 0x000fe40000410000 */
[----:B------:R-:W-:Y:S01]  /*6ec0*/  FMUL.FTZ R183, R52, c[0x0][0x2ec] ;  /* 0x0000bb0034b77a20 */ /* 0x000fe20000410000 */
[----:B------:R-:W-:Y:S01]  /*6ed0*/  HMMA.16816.F32.BF16 R64, R124, R122, R64 ;  /* 0x0000007a7c40723c */ /* 0x000fe20000041840 */
[----:B------:R-:W1:Y:S03]  /*6ee0*/  MUFU.TANH R228, R228 ;  /* 0x000000e400e47308 */ /* 0x000e660000002400 */
[----:B------:R-:W-:Y:S02]  /*6ef0*/  FMUL.FTZ R185, R53, c[0x0][0x2ec] ;  /* 0x0000bb0035b97a20 */ /* 0x000fe40000410000 */
[----:B------:R-:W-:Y:S02]  /*6f00*/  FMUL.FTZ R186, R54, c[0x0][0x2ec] ;  /* 0x0000bb0036ba7a20 */ /* 0x000fe40000410000 */
[----:B------:R-:W-:Y:S03]  /*6f10*/  FMUL.FTZ R184, R55, c[0x0][0x2ec] ;  /* 0x0000bb0037b87a20 */ /* 0x000fe60000410000 */
[----:B------:R-:W1:Y:S01]  /*6f20*/  MUFU.TANH R226, R226 ;  /* 0x000000e200e27308 */ /* 0x000e620000002400 */
[----:B------:R-:W-:Y:S02]  /*6f30*/  FMUL.FTZ R187, R56, c[0x0][0x2ec] ;  /* 0x0000bb0038bb7a20 */ /* 0x000fe40000410000 */
[----:B------:R-:W-:Y:S02]  /*6f40*/  FMUL.FTZ R188, R57, c[0x0][0x2ec] ;  /* 0x0000bb0039bc7a20 */ /* 0x000fe40000410000 */
[----:B------:R-:W-:Y:S02]  /*6f50*/  FMUL.FTZ R182, R58, c[0x0][0x2ec] ;  /* 0x0000bb003ab67a20 */ /* 0x000fe40000410000 */
[----:B------:R-:W-:Y:S02]  /*6f60*/  FMUL.FTZ R181, R59, c[0x0][0x2ec] ;  /* 0x0000bb003bb57a20 */ /* 0x000fe40000410000 */
[----:B------:R-:W-:Y:S01]  /*6f70*/  FMUL.FTZ R189, R60, c[0x0][0x2ec] ;  /* 0x0000bb003cbd7a20 */ /* 0x000fe20000410000 */
[----:B------:R-:W1:Y:S01]  /*6f80*/  MUFU.TANH R223, R223 ;  /* 0x000000df00df7308 */ /* 0x000e620000002400 */
[----:B------:R-:W-:Y:S02]  /*6f90*/  FMUL.FTZ R193, R61, c[0x0][0x2ec] ;  /* 0x0000bb003dc17a20 */ /* 0x000fe40000410000 */
[----:B------:R-:W-:Y:S02]  /*6fa0*/  FMUL.FTZ R178, R62, c[0x0][0x2ec] ;  /* 0x0000bb003eb27a20 */ /* 0x000fe40000410000 */
[----:B------:R-:W-:Y:S02]  /*6fb0*/  FMUL.FTZ R180, R63, c[0x0][0x2ec] ;  /* 0x0000bb003fb47a20 */ /* 0x000fe40000410000 */
[----:B------:R-:W-:Y:S02]  /*6fc0*/  FMUL.FTZ R195, R64, c[0x0][0x2ec] ;  /* 0x0000bb0040c37a20 */ /* 0x000fe40000410000 */
[----:B---3--:R-:W-:Y:S01]  /*6fd0*/  FMUL.FTZ R3, R67, c[0x0][0x2ec] ;  /* 0x0000bb0043037a20 */ /* 0x008fe20000410000 */
[----:B------:R-:W3:Y:S01]  /*6fe0*/  MUFU.TANH R221, R221 ;  /* 0x000000dd00dd7308 */ /* 0x000ee20000002400 */
[----:B------:R-:W-:Y:S02]  /*6ff0*/  FMUL.FTZ R65, R65, c[0x0][0x2ec] ;  /* 0x0000bb0041417a20 */ /* 0x000fe40000410000 */
[----:B------:R-:W-:Y:S07]  /*7000*/  FMUL.FTZ R66, R66, c[0x0][0x2ec] ;  /* 0x0000bb0042427a20 */ /* 0x000fee0000410000 */
        /* <DEDUP_REMOVED lines=45> */
[----:B------:R-:W1:Y:S01]  /*72e0*/  MUFU.TANH R3, R3 ;  /* 0x0000000300037308 */ /* 0x000e620000002400 */
[----:B------:R-:W-:-:S05]  /*72f0*/  @!P0 BRA `(.L_x_1854) ;  /* 0x0000059000008947 */ /* 0x000fca0003800000 */
[----:B--234-:R-:W-:Y:S02]  /*7300*/  ULDC UR8, c[0x0][0x198] ;  /* 0x0000660000087ab9 */ /* 0x01cfe40000000800 */
[----:B------:R-:W-:Y:S04]  /*7310*/  ULEA UR8, -UR8, URZ, 0x7 ;  /* 0x0000003f08087291 */ /* 0x000fe8000f8e393f */
[----:B------:R-:W-:Y:S02]  /*7320*/  USHF.R.S32.HI UR6, URZ, 0x1f, UR8 ;  /* 0x0000001f3f067899 */ /* 0x000fe40008011408 */
[----:B------:R-:W-:Y:S04]  /*7330*/  MOV R8, UR8 ;  /* 0x0000000800087c02 */ /* 0x000fe80008000f00 */
[----:B------:R-:W-:Y:S01]  /*7340*/  MOV R5, UR6 ;  /* 0x0000000600057c02 */ /* 0x000fe20008000f00 */
[----:B------:R-:W-:-:S05]  /*7350*/  @P6 BRA `(.L_x_1855) ;  /* 0x000003b000006947 */ /* 0x000fca0003800000 */
[----:B------:R-:W-:Y:S04]  /*7360*/  IABS R0, c[0x0][0x2d0] ;  /* 0x0000b40000007a13 */ /* 0x000fe80000000000 */
        /* <DEDUP_REMOVED lines=58> */
.L_x_1855:
        /* <DEDUP_REMOVED lines=24> */
.L_x_1854:
[----:B--234-:R-:W-:Y:S01]  /*7890*/  FMNMX.FTZ R0, R237, R119, !PT ;  /* 0x00000077ed007209 */ /* 0x01cfe20007810000 */
        /* <DEDUP_REMOVED lines=11> */
[----:B-1----:R-:W-:Y:S02]  /*7950*/  FMNMX.FTZ R5, R232, R5, !PT ;  /* 0x00000005e8057209 */ /* 0x002fe40007810000 */
        /* <DEDUP_REMOVED lines=117> */
[----:B------:R-:W2:Y:S01]  /*80b0*/  MUFU.EX2 R124, R124 ;  /* 0x0000007c007c7308 */ /* 0x000ea20000000800 */
[C---:B------:R-:W-:Y:S02]  /*80c0*/  FMUL.FTZ R32, R54.reuse, R84 ;  /* 0x0000005436207220 */ /* 0x040fe40000410000 */
[----:B------:R-:W-:Y:S01]  /*80d0*/  FMUL.FTZ R35, R53, R87 ;  /* 0x0000005735237220 */ /* 0x000fe20000410000 */
[----:B-1----:R-:W-:Y:S01]  /*80e0*/  F2FP.BF16.PACK_AB R59, R117, R120 ;  /* 0x00000078753b723e */ /* 0x002fe200000010ff */
[C---:B------:R-:W-:Y:S02]  /*80f0*/  FMUL.FTZ R40, R54.reuse, R76 ;  /* 0x0000004c36287220 */ /* 0x040fe40000410000 */
[C---:B------:R-:W-:Y:S02]  /*8100*/  FMUL.FTZ R41, R54.reuse, R77 ;  /* 0x0000004d36297220 */ /* 0x040fe40000410000 */
[C---:B------:R-:W-:Y:S01]  /*8110*/  FMUL.FTZ R42, R53.reuse, R78 ;  /* 0x0000004e352a7220 */ /* 0x040fe20000410000 */
[----:B------:R-:W1:Y:S01]  /*8120*/  MUFU.EX2 R138, R138 ;  /* 0x0000008a008a7308 */ /* 0x000e620000000800 */
[C---:B------:R-:W-:Y:S02]  /*8130*/  FMUL.FTZ R43, R53.reuse, R79 ;  /* 0x0000004f352b7220 */ /* 0x040fe40000410000 */
[----:B------:R-:W-:Y:S01]  /*8140*/  LDSM.16.MT88.4 R76, [R118+0xe400] ;  /* 0x00e40000764c783b */ /* 0x000fe20000004200 */
[C---:B------:R-:W-:Y:S02]  /*8150*/  FMUL.FTZ R48, R54.reuse, R68 ;  /* 0x0000004436307220 */ /* 0x040fe40000410000 */
[----:B------:R-:W-:Y:S02]  /*8160*/  FMUL.FTZ R49, R54, R69 ;  /* 0x0000004536317220 */ /* 0x000fe40000410000 */
[C---:B------:R-:W-:Y:S02]  /*8170*/  FMUL.FTZ R50, R53.reuse, R70 ;  /* 0x0000004635327220 */ /* 0x040fe40000410000 */
[----:B------:R-:W-:Y:S01]  /*8180*/  MUFU.EX2 R122, R122 ;  /* 0x0000007a007a7308 */ /* 0x000fe20000000800 */
[----:B------:R-:W-:Y:S02]  /*8190*/  FMUL.FTZ R51, R53, R71 ;  /* 0x0000004735337220 */ /* 0x000fe40000410000 */
[----:B------:R-:W-:Y:S01]  /*81a0*/  LDSM.16.MT88.4 R68, [R118+0xd400] ;  /* 0x00d400007644783b */ /* 0x000fe20000004200 */
[----:B--2---:R-:W-:Y:S01]  /*81b0*/  F2FP.BF16.PACK_AB R56, R124, R131 ;  /* 0x000000837c38723e */ /* 0x004fe200000010ff */
[--C-:B------:R-:W-:Y:S02]  /*81c0*/  FFMA.FTZ R94, R52, c[0x0][0x23c], -R55.reuse ;  /* 0x00008f00345e7a23 */ /* 0x100fe40000010837 */
[--C-:B------:R-:W-:Y:S02]  /*81d0*/  FFMA.FTZ R92, R3, c[0x0][0x23c], -R55.reuse ;  /* 0x00008f00035c7a23 */ /* 0x100fe40000010837 */
[--C-:B------:R-:W-:Y:S01]  /*81e0*/  FFMA.FTZ R84, R227, c[0x0][0x23c], -R126.reuse ;  /* 0x00008f00e3547a23 */ /* 0x100fe2000001087e */
[----:B------:R-:W2:Y:S01]  /*81f0*/  MUFU.EX2 R121, R121 ;  /* 0x0000007900797308 */ /* 0x000ea20000000800 */
[--C-:B------:R-:W-:Y:S02]  /*8200*/  FFMA.FTZ R87, R223, c[0x0][0x23c], -R126.reuse ;  /* 0x00008f00df577a23 */ /* 0x100fe4000001087e */
[----:B------:R-:W-:Y:S01]  /*8210*/  FFMA.FTZ R93, R229, c[0x0][0x23c], -R126 ;  /* 0x00008f00e55d7a23 */ /* 0x000fe2000001087e */
[----:B-1----:R-:W-:Y:S01]  /*8220*/  F2FP.BF16.PACK_AB R57, R123, R138 ;  /* 0x0000008a7b39723e */ /* 0x002fe200000010ff */
[----:B------:R-:W-:Y:S02]  /*8230*/  FFMA.FTZ R138, R53, R176, R138 ;  /* 0x000000b0358a7223 */ /* 0x000fe4000001008a */
[--C-:B------:R-:W-:Y:S02]  /*8240*/  FFMA.FTZ R135, R208, c[0x0][0x23c], -R55.reuse ;  /* 0x00008f00d0877a23 */ /* 0x100fe40000010837 */
[----:B------:R-:W-:Y:S01]  /*8250*/  FADD.FTZ R95, R123, R138 ;  /* 0x0000008a7b5f7221 */ /* 0x000fe20000010000 */
[----:B------:R-:W-:Y:S01]  /*8260*/  MUFU.EX2 R85, R230 ;  /* 0x000000e600557308 */ /* 0x000fe20000000800 */
[----:B------:R-:W-:Y:S02]  /*8270*/  FFMA.FTZ R142, R206, c[0x0][0x23c], -R55 ;  /* 0x00008f00ce8e7a23 */ /* 0x000fe40000010837 */
[----:B------:R-:W-:Y:S02]  /*8280*/  FADD.FTZ R86, R120, R95 ;  /* 0x0000005f78567221 */ /* 0x000fe40000010000 */
[--C-:B------:R-:W-:Y:S02]  /*8290*/  FFMA.FTZ R139, R204, c[0x0][0x23c], -R55.reuse ;  /* 0x00008f00cc8b7a23 */ /* 0x100fe40000010837 */
[----:B------:R-:W-:Y:S02]  /*82a0*/  FADD.FTZ R117, R117, R86 ;  /* 0x0000005675757221 */ /* 0x000fe40000010000 */
        /* <DEDUP_REMOVED lines=19> */
[----:B------:R-:W-:Y:S02]  /*83e0*/  FFMA.FTZ R154, R190, c[0x0][0x23c], -R55 ;  /* 0x00008f00be9a7a23 */ /* 0x000fe40000010837 */
[----:B------:R-:W-:Y:S02]  /*83f0*/  FFMA.FTZ R131, R54, R179, R131 ;  /* 0x000000b336837223 */ /* 0x000fe40000010083 */
        /* <DEDUP_REMOVED lines=43> */
[----:B------:R-:W-:Y:S02]  /*86b0*/  FFMA.FTZ R80, R226, c[0x0][0x23c], -R55 ;  /* 0x00008f00e2507a23 */ /* 0x000fe40000010837 */
[--C-:B------:R-:W-:Y:S01]  /*86c0*/  FFMA.FTZ R82, R221, c[0x0][0x23c], -R126.reuse ;  /* 0x00008f00dd527a23 */ /* 0x100fe2000001087e */
[C---:B------:R-:W-:Y:S03]  /*86d0*/  HMMA.16816.F32.BF16 R36, R56.reuse, R44, R36 ;  /* 0x0000002c3824723c */ /* 0x040fe60000041824 */
[--C-:B------:R-:W-:Y:S01]  /*86e0*/  FFMA.FTZ R127, R211, c[0x0][0x23c], -R126.reuse ;  /* 0x00008f00d37f7a23 */ /* 0x100fe2000001087e */
[----:B------:R-:W-:Y:S01]  /*86f0*/  MUFU.EX2 R143, R143 ;  /* 0x0000008f008f7308 */ /* 0x000fe20000000800 */
[--C-:B------:R-:W-:Y:S02]  /*8700*/  FFMA.FTZ R134, R209, c[0x0][0x23c], -R126.reuse ;  /* 0x00008f00d1867a23 */ /* 0x100fe4000001087e */
[C---:B------:R-:W-:Y:S01]  /*8710*/  FMUL.FTZ R44, R54.reuse, R72 ;  /* 0x00000048362c7220 */ /* 0x040fe20000410000 */
[C---:B------:R-:W-:Y:S04]  /*8720*/  HMMA.16816.F32.BF16 R40, R56.reuse, R46, R40 ;  /* 0x0000002e3828723c */ /* 0x040fe80000041828 */
[----:B------:R-:W-:Y:S02]  /*8730*/  FMUL.FTZ R45, R54, R73 ;  /* 0x00000049362d7220 */ /* 0x000fe40000410000 */
[----:B------:R-:W-:Y:S01]  /*8740*/  MUFU.EX2 R83, R83 ;  /* 0x0000005300537308 */ /* 0x000fe20000000800 */
[C---:B------:R-:W-:Y:S02]  /*8750*/  FMUL.FTZ R46, R53.reuse, R74 ;  /* 0x0000004a352e7220 */ /* 0x040fe40000410000 */
[----:B------:R-:W-:Y:S02]  /*8760*/  FMUL.FTZ R47, R53, R75 ;  /* 0x0000004b352f7220 */ /* 0x000fe40000410000 */
[----:B------:R-:W3:Y:S01]  /*8770*/  LDSM.16.MT88.4 R72, [R116+0x9400] ;  /* 0x009400007448783b */ /* 0x000ee20000004200 */
[----:B------:R-:W-:Y:S02]  /*8780*/  FADD.FTZ R53, R124, R131 ;  /* 0x000000837c357221 */ /* 0x000fe40000010000 */
[----:B------:R-:W-:Y:S02]  /*8790*/  FFMA.FTZ R131, R186, c[0x0][0x23c], -R55 ;  /* 0x00008f00ba837a23 */ /* 0x000fe40000010837 */
[C---:B------:R-:W-:Y:S01]  /*87a0*/  HMMA.16816.F32.BF16 R44, R56.reuse, R60, R44 ;  /* 0x0000003c382c723c */ /* 0x040fe2000004182c */
[----:B------:R-:W4:Y:S02]  /*87b0*/  MUFU.EX2 R80, R80 ;  /* 0x0000005000507308 */ /* 0x000f240000000800 */
[----:B------:R-:W-:Y:S02]  /*87c0*/  FADD.FTZ R122, R122, R53 ;  /* 0x000000357a7a7221 */ /* 0x000fe40000010000 */
[----:B------:R-:W-:Y:S02]  /*87d0*/  FFMA.FTZ R140, R205, c[0x0][0x23c], -R126 ;  /* 0x00008f00cd8c7a23 */ /* 0x000fe4000001087e */
[----:B------:R-:W-:Y:S01]  /*87e0*/  FADD.FTZ R121, R121, R122 ;  /* 0x0000007a79797221 */ /* 0x000fe20000010000 */
[----:B------:R-:W-:Y:S01]  /*87f0*/  HMMA.16816.F32.BF16 R48, R56, R62, R48 ;  /* 0x0000003e3830723c */ /* 0x000fe20000041830 */
[----:B------:R-:W5:Y:S02]  /*8800*/  LDSM.16.MT88.4 R60, [R118+0xb400] ;  /* 0x00b40000763c783b */ /* 0x000f640000004200 */
[----:B------:R-:W3:Y:S01]  /*8810*/  MUFU.EX2 R82, R82 ;  /* 0x0000005200527308 */ /* 0x000ee20000000800 */
[--C-:B------:R-:W-:Y:S02]  /*8820*/  FFMA.FTZ R133, R207, c[0x0][0x23c], -R126.reuse ;  /* 0x00008f00cf857a23 */ /* 0x100fe4000001087e */
[----:B------:R-:W-:Y:S01]  /*8830*/  FFMA.FTZ R137, R201, c[0x0][0x23c], -R126 ;  /* 0x00008f00c9897a23 */ /* 0x000fe2000001087e */
[----:B-1----:R-:W-:Y:S01]  /*8840*/  F2FP.BF16.PACK_AB R57, R85, R88 ;  /* 0x000000585539723e */ /* 0x002fe200000010ff */
[----:B------:R-:W-:Y:S01]  /*8850*/  FADD.FTZ R88, R88, R117 ;  /* 0x0000007558587221 */ /* 0x000fe20000010000 */
[----:B--2---:R-:W-:Y:S03]  /*8860*/  F2FP.BF16.PACK_AB R58, R81, R84 ;  /* 0x00000054513a723e */ /* 0x004fe600000010ff */
[----:B------:R-:W-:Y:S01]  /*8870*/  F2FP.BF16.PACK_AB R56, R93, R96 ;  /* 0x000000605d38723e */ /* 0x000fe200000010ff */
[----:B------:R-:W-:Y:S01]  /*8880*/  FADD.FTZ R88, R85, R88 ;  /* 0x0000005855587221 */ /* 0x000fe20000010000 */
[----:B------:R-:W-:Y:S01]  /*8890*/  MUFU.EX2 R150, R150 ;  /* 0x0000009600967308 */ /* 0x000fe20000000800 */
[----:B------:R-:W-:Y:S01]  /*88a0*/  FADD.FTZ R96, R96, R121 ;  /* 0x0000007960607221 */ /* 0x000fe20000010000 */
[----:B------:R-:W-:Y:S01]  /*88b0*/  MOV R117, R0 ;  /* 0x0000000000757202 */ /* 0x000fe20000000f00 */
[----:B------:R-:W-:Y:S01]  /*88c0*/  FFMA.FTZ R144, R203, c[0x0][0x23c], -R126 ;  /* 0x00008f00cb907a23 */ /* 0x000fe2000001087e */
[----:B----4-:R-:W-:Y:S01]  /*88d0*/  F2FP.BF16.PACK_AB R59, R80, R83 ;  /* 0x00000053503b723e */ /* 0x010fe200000010ff */
[----:B------:R-:W-:Y:S02]  /*88e0*/  FADD.FTZ R93, R93, R96 ;  /* 0x000000605d5d7221 */ /* 0x000fe40000010000 */
[--C-:B------:R-:W-:Y:S02]  /*88f0*/  FFMA.FTZ R149, R187, c[0x0][0x23c], -R126.reuse ;  /* 0x00008f00bb957a23 */ /* 0x100fe4000001087e */
[--C-:B------:R-:W-:Y:S01]  /*8900*/  FFMA.FTZ R176, R188, c[0x0][0x23c], -R126.reuse ;  /* 0x00008f00bcb07a23 */ /* 0x100fe2000001087e */
[----:B------:R-:W-:Y:S01]  /*8910*/  MUFU.EX2 R145, R145 ;  /* 0x0000009100917308 */ /* 0x000fe20000000800 */
[C---:B------:R-:W-:Y:S03]  /*8920*/  HMMA.16816.F32.BF16 R4, R56.reuse, R64, R4 ;  /* 0x000000403804723c */ /* 0x040fe60000041804 */
[--C-:B------:R-:W-:Y:S02]  /*8930*/  FFMA.FTZ R183, R183, c[0x0][0x23c], -R126.reuse ;  /* 0x00008f00b7b77a23 */ /* 0x100fe4000001087e */
[--C-:B------:R-:W-:Y:S02]  /*8940*/  FFMA.FTZ R185, R185, c[0x0][0x23c], -R126.reuse ;  /* 0x00008f00b9b97a23 */ /* 0x100fe4000001087e */
[--C-:B------:R-:W-:Y:S01]  /*8950*/  FFMA.FTZ R153, R189, c[0x0][0x23c], -R126.reuse ;  /* 0x00008f00bd997a23 */ /* 0x100fe2000001087e */
[C---:B------:R-:W-:Y:S01]  /*8960*/  HMMA.16816.F32.BF16 R8, R56.reuse, R66, R8 ;  /* 0x000000423808723c */ /* 0x040fe20000041808 */
[----:B------:R-:W1:Y:S01]  /*8970*/  LDSM.16.MT88.4 R64, [R116+0xb400] ;  /* 0x00b400007440783b */ /* 0x000e620000004200 */
[----:B------:R-:W-:Y:S02]  /*8980*/  MUFU.EX2 R152, R152 ;  /* 0x0000009800987308 */ /* 0x000fe40000000800 */
[--C-:B------:R-:W-:Y:S02]  /*8990*/  FFMA.FTZ R193, R193, c[0x0][0x23c], -R126.reuse ;  /* 0x00008f00c1c17a23 */ /* 0x100fe4000001087e */
[--C-:B------:R-:W-:Y:S02]  /*89a0*/  FFMA.FTZ R195, R195, c[0x0][0x23c], -R126.reuse ;  /* 0x00008f00c3c37a23 */ /* 0x100fe4000001087e */
[C---:B---3--:R-:W-:Y:S04]  /*89b0*/  HMMA.16816.F32.BF16 R12, R56.reuse, R72, R12 ;  /* 0x00000048380c723c */ /* 0x048fe8000004180c */
[----:B------:R-:W-:Y:S01]  /*89c0*/  MUFU.EX2 R147, R147 ;  /* 0x0000009300937308 */ /* 0x000fe20000000800 */
[----:B------:R-:W-:Y:S02]  /*89d0*/  FFMA.FTZ R126, R197, c[0x0][0x23c], -R126 ;  /* 0x00008f00c57e7a23 */ /* 0x000fe4000001087e */
[----:B------:R-:W-:Y:S01]  /*89e0*/  FADD.FTZ R83, R83, R88 ;  /* 0x0000005853537221 */ /* 0x000fe20000010000 */
[C---:B------:R-:W-:Y:S01]  /*89f0*/  HMMA.16816.F32.BF16 R16, R56.reuse, R74, R16 ;  /* 0x0000004a3810723c */ /* 0x040fe20000041810 */
[----:B------:R-:W-:Y:S03]  /*8a00*/  LDSM.16.MT88.4 R72, [R118+0xc000] ;  /* 0x00c000007648783b */ /* 0x000fe60000004200 */
[----:B------:R-:W-:Y:S02]  /*8a10*/  FADD.FTZ R80, R80, R83 ;  /* 0x0000005350507221 */ /* 0x000fe40000010000 */
[----:B------:R-:W-:Y:S02]  /*8a20*/  MUFU.EX2 R154, R154 ;  /* 0x0000009a009a7308 */ /* 0x000fe40000000800 */
[C---:B-----5:R-:W-:Y:S08]  /*8a30*/  HMMA.16816.F32.BF16 R20, R56.reuse, R60, R20 ;  /* 0x0000003c3814723c */ /* 0x060ff00000041814 */
[C---:B------:R-:W-:Y:S01]  /*8a40*/  HMMA.16816.F32.BF16 R24, R56.reuse, R62, R24 ;  /* 0x0000003e3818723c */ /* 0x040fe20000041818 */
[----:B------:R-:W2:Y:S01]  /*8a50*/  LDSM.16.MT88.4 R60, [R116+0xd400] ;  /* 0x00d40000743c783b */ /* 0x000ea20000004200 */
[----:B------:R-:W-:Y:S06]  /*8a60*/  MUFU.EX2 R89, R89 ;  /* 0x0000005900597308 */ /* 0x000fec0000000800 */
[C---:B-1----:R-:W-:Y:S04]  /*8a70*/  HMMA.16816.F32.BF16 R28, R56.reuse, R64, R28 ;  /* 0x00000040381c723c */ /* 0x042fe8000004181c */
[----:B------:R-:W1:Y:S04]  /*8a80*/  MUFU.EX2 R90, R90 ;  /* 0x0000005a005a7308 */ /* 0x000e680000000800 */
[C---:B------:R-:W-:Y:S01]  /*8a90*/  HMMA.16816.F32.BF16 R32, R56.reuse, R66, R32 ;  /* 0x000000423820723c */ /* 0x040fe20000041820 */
[----:B------:R-:W3:Y:S05]  /*8aa0*/  LDSM.16.MT88.4 R64, [R118+0x9800] ;  /* 0x009800007640783b */ /* 0x000eea0000004200 */
[----:B------:R-:W-:Y:S02]  /*8ab0*/  MUFU.EX2 R91, R91 ;  /* 0x0000005b005b7308 */ /* 0x000fe40000000800 */
[C---:B------:R-:W-:Y:S08]  /*8ac0*/  HMMA.16816.F32.BF16 R36, R56.reuse, R68, R36 ;  /* 0x000000443824723c */ /* 0x040ff00000041824 */
[----:B------:R-:W4:Y:S01]  /*8ad0*/  MUFU.EX2 R98, R98 ;  /* 0x0000006200627308 */ /* 0x000f220000000800 */
[C---:B------:R-:W-:Y:S01]  /*8ae0*/  HMMA.16816.F32.BF16 R40, R56.reuse, R70, R40 ;  /* 0x000000463828723c */ /* 0x040fe20000041828 */
[----:B------:R-:W5:Y:S07]  /*8af0*/  LDSM.16.MT88.4 R68, [R116+0x9800] ;  /* 0x009800007444783b */ /* 0x000f6e0000004200 */
[C---:B--2---:R-:W-:Y:S01]  /*8b00*/  HMMA.16816.F32.BF16 R44, R56.reuse, R60, R44 ;  /* 0x0000003c382c723c */ /* 0x044fe2000004182c */
[----:B------:R-:W2:Y:S07]  /*8b10*/  MUFU.EX2 R97, R97 ;  /* 0x0000006100617308 */ /* 0x000eae0000000800 */
[----:B------:R-:W-:Y:S01]  /*8b20*/  HMMA.16816.F32.BF16 R48, R56, R62, R48 ;  /* 0x0000003e3830723c */ /* 0x000fe20000041830 */
[----:B------:R-:W5:Y:S02]  /*8b30*/  LDSM.16.MT88.4 R60, [R118+0xb800] ;  /* 0x00b80000763c783b */ /* 0x000f640000004200 */
[----:B------:R-:W-:Y:S04]  /*8b40*/  MUFU.EX2 R132, R132 ;  /* 0x0000008400847308 */ /* 0x000fe80000000800 */
[----:B------:R-:W-:Y:S02]  /*8b50*/  F2FP.BF16.PACK_AB R56, R82, R87 ;  /* 0x000000575238723e */ /* 0x000fe400000010ff */
[----:B-1----:R-:W-:Y:S03]  /*8b60*/  F2FP.BF16.PACK_AB R57, R90, R89 ;  /* 0x000000595a39723e */ /* 0x002fe600000010ff */
[----:B----4-:R-:W-:Y:S01]  /*8b70*/  F2FP.BF16.PACK_AB R58, R98, R91 ;  /* 0x0000005b623a723e */ /* 0x010fe200000010ff */
[----:B------:R-:W1:Y:S01]  /*8b80*/  MUFU.EX2 R125, R125 ;  /* 0x0000007d007d7308 */ /* 0x000e620000000800 */
[----:B------:R-:W-:Y:S01]  /*8b90*/  FADD.FTZ R89, R89, R80 ;  /* 0x0000005059597221 */ /* 0x000fe20000010000 */
[----:B--2---:R-:W-:Y:S03]  /*8ba0*/  F2FP.BF16.PACK_AB R59, R128, R97 ;  /* 0x00000061803b723e */ /* 0x004fe600000010ff */
[----:B------:R-:W-:Y:S05]  /*8bb0*/  FADD.FTZ R90, R90, R89 ;  /* 0x000000595a5a7221 */ /* 0x000fea0000010000 */
[----:B------:R-:W-:Y:S01]  /*8bc0*/  MUFU.EX2 R127, R127 ;  /* 0x0000007f007f7308 */ /* 0x000fe20000000800 */
[C---:B---3--:R-:W-:Y:S08]  /*8bd0*/  HMMA.16816.F32.BF16 R4, R56.reuse, R64, R4 ;  /* 0x000000403804723c */ /* 0x048ff00000041804 */
[C---:B------:R-:W-:Y:S01]  /*8be0*/  HMMA.16816.F32.BF16 R8, R56.reuse, R66, R8 ;  /* 0x000000423808723c */ /* 0x040fe20000041808 */
[----:B------:R-:W2:Y:S01]  /*8bf0*/  LDSM.16.MT88.4 R64, [R116+0xb800] ;  /* 0x00b800007440783b */ /* 0x000ea20000004200 */
[----:B------:R-:W3:Y:S06]  /*8c00*/  MUFU.EX2 R134, R134 ;  /* 0x0000008600867308 */ /* 0x000eec0000000800 */
[C---:B-----5:R-:W-:Y:S04]  /*8c10*/  HMMA.16816.F32.BF16 R12, R56.reuse, R68, R12 ;  /* 0x00000044380c723c */ /* 0x060fe8000004180c */
[----:B------:R-:W4:Y:S04]  /*8c20*/  MUFU.EX2 R136, R136 ;  /* 0x0000008800887308 */ /* 0x000f280000000800 */
[C---:B------:R-:W-:Y:S01]  /*8c30*/  HMMA.16816.F32.BF16 R16, R56.reuse, R70, R16 ;  /* 0x000000463810723c */ /* 0x040fe20000041810 */
[----:B------:R-:W5:Y:S05]  /*8c40*/  LDSM.16.MT88.4 R68, [R118+0xd800] ;  /* 0x00d800007644783b */ /* 0x000f6a0000004200 */
[----:B------:R-:W-:Y:S02]  /*8c50*/  MUFU.EX2 R140, R140 ;  /* 0x0000008c008c7308 */ /* 0x000fe40000000800 */
[C---:B------:R-:W-:Y:S08]  /*8c60*/  HMMA.16816.F32.BF16 R20, R56.reuse, R60, R20 ;  /* 0x0000003c3814723c */ /* 0x040ff00000041814 */
        /* <DEDUP_REMOVED lines=8> */
[C---:B-----5:R-:W-:Y:S08]  /*8cf0*/  HMMA.16816.F32.BF16 R36, R56.reuse, R68, R36 ;  /* 0x000000443824723c */ /* 0x060ff00000041824 */
[----:B------:R-:W-:Y:S01]  /*8d00*/  MUFU.EX2 R137, R137 ;  /* 0x0000008900897308 */ /* 0x000fe20000000800 */
[C---:B------:R-:W-:Y:S01]  /*8d10*/  HMMA.16816.F32.BF16 R40, R56.reuse, R70, R40 ;  /* 0x000000463828723c */ /* 0x040fe20000041828 */
[----:B------:R-:W5:Y:S07]  /*8d20*/  LDSM.16.MT88.4 R68, [R116+0x9c00] ;  /* 0x009c00007444783b */ /* 0x000f6e0000004200 */
[C---:B-1----:R-:W-:Y:S01]  /*8d30*/  HMMA.16816.F32.BF16 R44, R56.reuse, R60, R44 ;  /* 0x0000003c382c723c */ /* 0x042fe2000004182c */
[----:B------:R-:W-:Y:S07]  /*8d40*/  MUFU.EX2 R144, R144 ;  /* 0x0000009000907308 */ /* 0x000fee0000000800 */
[----:B------:R-:W-:Y:S01]  /*8d50*/  HMMA.16816.F32.BF16 R48, R56, R62, R48 ;  /* 0x0000003e3830723c */ /* 0x000fe20000041830 */
[----:B------:R-:W1:Y:S02]  /*8d60*/  LDSM.16.MT88.4 R60, [R118+0xbc00] ;  /* 0x00bc0000763c783b */ /* 0x000e640000004200 */
[----:B------:R-:W-:Y:S04]  /*8d70*/  MUFU.EX2 R139, R139 ;  /* 0x0000008b008b7308 */ /* 0x000fe80000000800 */
[----:B------:R-:W-:Y:S02]  /*8d80*/  F2FP.BF16.PACK_AB R56, R125, R132 ;  /* 0x000000847d38723e */ /* 0x000fe400000010ff */
[----:B------:R-:W-:Y:S03]  /*8d90*/  F2FP.BF16.PACK_AB R57, R99, R130 ;  /* 0x000000826339723e */ /* 0x000fe600000010ff */
[----:B---3--:R-:W-:Y:S01]  /*8da0*/  F2FP.BF16.PACK_AB R58, R134, R127 ;  /* 0x0000007f863a723e */ /* 0x008fe200000010ff */
[----:B------:R-:W-:Y:S01]  /*8db0*/  MUFU.EX2 R146, R146 ;  /* 0x0000009200927308 */ /* 0x000fe20000000800 */
[----:B----4-:R-:W-:Y:S07]  /*8dc0*/  F2FP.BF16.PACK_AB R59, R136, R129 ;  /* 0x00000081883b723e */ /* 0x010fee00000010ff */
[C---:B--2---:R-:W-:Y:S02]  /*8dd0*/  HMMA.16816.F32.BF16 R4, R56.reuse, R64, R4 ;  /* 0x000000403804723c */ /* 0x044fe40000041804 */
[----:B------:R-:W-:Y:S06]  /*8de0*/  MUFU.EX2 R123, R183 ;  /* 0x000000b7007b7308 */ /* 0x000fec0000000800 */
[C---:B------:R-:W-:Y:S01]  /*8df0*/  HMMA.16816.F32.BF16 R8, R56.reuse, R66, R8 ;  /* 0x000000423808723c */ /* 0x040fe20000041808 */
[----:B------:R-:W2:Y:S03]  /*8e00*/  LDSM.16.MT88.4 R64, [R116+0xbc00] ;  /* 0x00bc00007440783b */ /* 0x000ea60000004200 */
[----:B------:R-:W3:Y:S04]  /*8e10*/  MUFU.EX2 R124, R185 ;  /* 0x000000b9007c7308 */ /* 0x000ee80000000800 */
[C---:B-----5:R-:W-:Y:S06]  /*8e20*/  HMMA.16816.F32.BF16 R12, R56.reuse, R68, R12 ;  /* 0x00000044380c723c */ /* 0x060fec000004180c */
[----:B------:R-:W-:Y:S02]  /*8e30*/  MUFU.EX2 R131, R131 ;  /* 0x0000008300837308 */ /* 0x000fe40000000800 */
[C---:B------:R-:W-:Y:S01]  /*8e40*/  HMMA.16816.F32.BF16 R16, R56.reuse, R70, R16 ;  /* 0x000000463810723c */ /* 0x040fe20000041810 */
[----:B------:R-:W4:Y:S07]  /*8e50*/  LDSM.16.MT88.4 R68, [R118+0xdc00] ;  /* 0x00dc00007644783b */ /* 0x000f2e0000004200 */
[C---:B-1----:R-:W-:Y:S01]  /*8e60*/  HMMA.16816.F32.BF16 R20, R56.reuse, R60, R20 ;  /* 0x0000003c3814723c */ /* 0x042fe20000041814 */
[----:B------:R-:W1:Y:S03]  /*8e70*/  MUFU.EX2 R138, R138 ;  /* 0x0000008a008a7308 */ /* 0x000e660000000800 */
[----:B---3--:R-:W-:Y:S04]  /*8e80*/  F2FP.BF16.PACK_AB R52, R124, R123 ;  /* 0x0000007b7c34723e */ /* 0x008fe800000010ff */
[C---:B------:R-:W-:Y:S01]  /*8e90*/  HMMA.16816.F32.BF16 R24, R56.reuse, R62, R24 ;  /* 0x0000003e3818723c */ /* 0x040fe20000041818 */
[----:B------:R-:W3:Y:S02]  /*8ea0*/  LDSM.16.MT88.4 R60, [R116+0xdc00] ;  /* 0x00dc0000743c783b */ /* 0x000ee40000004200 */
[----:B------:R-:W-:Y:S05]  /*8eb0*/  MUFU.EX2 R149, R149 ;  /* 0x0000009500957308 */ /* 0x000fea0000000800 */
[C---:B--2---:R-:W-:Y:S05]  /*8ec0*/  HMMA.16816.F32.BF16 R28, R56.reuse, R64, R28 ;  /* 0x00000040381c723c */ /* 0x044fea000004181c */
[----:B------:R-:W2:Y:S03]  /*8ed0*/  MUFU.EX2 R176, R176 ;  /* 0x000000b000b07308 */ /* 0x000ea60000000800 */
[C---:B------:R-:W-:Y:S01]  /*8ee0*/  HMMA.16816.F32.BF16 R32, R56.reuse, R66, R32 ;  /* 0x000000423820723c */ /* 0x040fe20000041820 */
[----:B------:R-:W5:Y:S03]  /*8ef0*/  LDSM.16.MT88.4 R64, [R118+0xa000] ;  /* 0x00a000007640783b */ /* 0x000f660000004200 */
[----:B-1----:R-:W-:Y:S03]  /*8f00*/  F2FP.BF16.PACK_AB R53, R138, R131 ;  /* 0x000000838a35723e */ /* 0x002fe600000010ff */
[----:B------:R-:W-:Y:S01]  /*8f10*/  MUFU.EX2 R151, R151 ;  /* 0x0000009700977308 */ /* 0x000fe20000000800 */
[C---:B----4-:R-:W-:Y:S08]  /*8f20*/  HMMA.16816.F32.BF16 R36, R56.reuse, R68, R36 ;  /* 0x000000443824723c */ /* 0x050ff00000041824 */
[C---:B------:R-:W-:Y:S01]  /*8f30*/  HMMA.16816.F32.BF16 R40, R56.reuse, R70, R40 ;  /* 0x000000463828723c */ /* 0x040fe20000041828 */
[----:B------:R-:W1:Y:S01]  /*8f40*/  LDSM.16.MT88.4 R68, [R116+0xa000] ;  /* 0x00a000007444783b */ /* 0x000e620000004200 */
[----:B------:R-:W4:Y:S02]  /*8f50*/  MUFU.EX2 R182, R182 ;  /* 0x000000b600b67308 */ /* 0x000f240000000800 */
[----:B--2---:R-:W-:Y:S04]  /*8f60*/  F2FP.BF16.PACK_AB R54, R176, R149 ;  /* 0x00000095b036723e */ /* 0x004fe800000010ff */
[C---:B---3--:R-:W-:Y:S04]  /*8f70*/  HMMA.16816.F32.BF16 R44, R56.reuse, R60, R44 ;  /* 0x0000003c382c723c */ /* 0x048fe8000004182c */
[----:B------:R-:W-:Y:S04]  /*8f80*/  MUFU.EX2 R153, R153 ;  /* 0x0000009900997308 */ /* 0x000fe80000000800 */
[----:B------:R-:W-:Y:S01]  /*8f90*/  HMMA.16816.F32.BF16 R48, R56, R62, R48 ;  /* 0x0000003e3830723c */ /* 0x000fe20000041830 */
[----:B------:R-:W2:Y:S05]  /*8fa0*/  LDSM.16.MT88.4 R60, [R116+0xc000] ;  /* 0x00c00000743c783b */ /* 0x000eaa0000004200 */
[----:B------:R-:W3:Y:S01]  /*8fb0*/  MUFU.EX2 R120, R193 ;  /* 0x000000c100787308 */ /* 0x000ee20000000800 */
[----:B------:R-:W-:Y:S02]  /*8fc0*/  F2FP.BF16.PACK_AB R56, R133, R140 ;  /* 0x0000008c8538723e */ /* 0x000fe400000010ff */
[----:B------:R-:W-:Y:S03]  /*8fd0*/  F2FP.BF16.PACK_AB R57, R142, R135 ;  /* 0x000000878e39723e */ /* 0x000fe600000010ff */
[----:B------:R-:W-:Y:S02]  /*8fe0*/  F2FP.BF16.PACK_AB R58, R144, R137 ;  /* 0x00000089903a723e */ /* 0x000fe400000010ff */
[----:B------:R-:W-:Y:S02]  /*8ff0*/  F2FP.BF16.PACK_AB R59, R146, R139 ;  /* 0x0000008b923b723e */ /* 0x000fe400000010ff */
[----:B----4-:R-:W-:Y:S01]  /*9000*/  F2FP.BF16.PACK_AB R55, R182, R151 ;  /* 0x00000097b637723e */ /* 0x010fe200000010ff */
[----:B------:R-:W-:Y:S04]  /*9010*/  MUFU.EX2 R3, R178 ;  /* 0x000000b200037308 */ /* 0x000fe80000000800 */
[C---:B-----5:R-:W-:Y:S06]  /*9020*/  HMMA.16816.F32.BF16 R4, R56.reuse, R64, R4 ;  /* 0x000000403804723c */ /* 0x060fec0000041804 */
[----:B------:R-:W-:Y:S02]  /*9030*/  MUFU.EX2 R195, R195 ;  /* 0x000000c300c37308 */ /* 0x000fe40000000800 */
[C---:B------:R-:W-:Y:S01]  /*9040*/  HMMA.16816.F32.BF16 R8, R56.reuse, R66, R8 ;  /* 0x000000423808723c */ /* 0x040fe20000041808 */
[----:B------:R-:W4:Y:S07]  /*9050*/  LDSM.16.MT88.4 R64, [R118+0xe000] ;  /* 0x00e000007640783b */ /* 0x000f2e0000004200 */
[C---:B-1----:R-:W-:Y:S01]  /*9060*/  HMMA.16816.F32.BF16 R12, R56.reuse, R68, R12 ;  /* 0x00000044380c723c */ /* 0x042fe2000004180c */
[----:B------:R-:W1:Y:S07]  /*9070*/  MUFU.EX2 R126, R126 ;  /* 0x0000007e007e7308 */ /* 0x000e6e0000000800 */
[C---:B------:R-:W-:Y:S01]  /*9080*/  HMMA.16816.F32.BF16 R16, R56.reuse, R70, R16 ;  /* 0x000000463810723c */ /* 0x040fe20000041810 */
[----:B------:R-:W5:Y:S07]  /*9090*/  LDSM.16.MT88.4 R68, [R116+0xe000] ;  /* 0x00e000007444783b */ /* 0x000f6e0000004200 */
[C---:B------:R-:W-:Y:S08]  /*90a0*/  HMMA.16816.F32.BF16 R20, R56.reuse, R72, R20 ;  /* 0x000000483814723c */ /* 0x040ff00000041814 */
[C---:B------:R-:W-:Y:S01]  /*90b0*/  HMMA.16816.F32.BF16 R24, R56.reuse, R74, R24 ;  /* 0x0000004a3818723c */ /* 0x040fe20000041818 */
[----:B------:R-:W-:Y:S07]  /*90c0*/  LDSM.16.MT88.4 R72, [R116+0xc400] ;  /* 0x00c400007448783b */ /* 0x000fee0000004200 */
[C---:B--2---:R-:W-:Y:S08]  /*90d0*/  HMMA.16816.F32.BF16 R28, R56.reuse, R60, R28 ;  /* 0x0000003c381c723c */ /* 0x044ff0000004181c */
[C---:B------:R-:W-:Y:S01]  /*90e0*/  HMMA.16816.F32.BF16 R32, R56.reuse, R62, R32 ;  /* 0x0000003e3820723c */ /* 0x040fe20000041820 */
[----:B------:R-:W2:Y:S07]  /*90f0*/  LDSM.16.MT88.4 R60, [R118+0xa400] ;  /* 0x00a40000763c783b */ /* 0x000eae0000004200 */
[C---:B----4-:R-:W-:Y:S08]  /*9100*/  HMMA.16816.F32.BF16 R36, R56.reuse, R64, R36 ;  /* 0x000000403824723c */ /* 0x050ff00000041824 */
[C---:B------:R-:W-:Y:S01]  /*9110*/  HMMA.16816.F32.BF16 R40, R56.reuse, R66, R40 ;  /* 0x000000423828723c */ /* 0x040fe20000041828 */
[----:B------:R-:W4:Y:S07]  /*9120*/  LDSM.16.MT88.4 R64, [R116+0xa400] ;  /* 0x00a400007440783b */ /* 0x000f2e0000004200 */
[C---:B-----5:R-:W-:Y:S08]  /*9130*/  HMMA.16816.F32.BF16 R44, R56.reuse, R68, R44 ;  /* 0x00000044382c723c */ /* 0x060ff0000004182c */
[----:B------:R-:W-:Y:S01]  /*9140*/  HMMA.16816.F32.BF16 R48, R56, R70, R48 ;  /* 0x000000463830723c */ /* 0x000fe20000041830 */
[----:B------:R-:W5:Y:S06]  /*9150*/  LDSM.16.MT88.4 R68, [R118+0xc400] ;  /* 0x00c400007644783b */ /* 0x000f6c0000004200 */
        /* <DEDUP_REMOVED lines=10> */
[C---:B-----5:R-:W-:Y:S08]  /*9200*/  HMMA.16816.F32.BF16 R20, R56.reuse, R68, R20 ;  /* 0x000000443814723c */ /* 0x060ff00000041814 */
[C---:B------:R-:W-:Y:S01]  /*9210*/  HMMA.16816.F32.BF16 R24, R56.reuse, R70, R24 ;  /* 0x000000463818723c */ /* 0x040fe20000041818 */
[----:B------:R-:W5:Y:S07]  /*9220*/  LDSM.16.MT88.4 R68, [R116+0xa800] ;  /* 0x00a800007444783b */ /* 0x000f6e0000004200 */
        /* <DEDUP_REMOVED lines=9> */
[C---:B----4-:R-:W-:Y:S01]  /*92c0*/  HMMA.16816.F32.BF16 R4, R52.reuse, R64, R4 ;  /* 0x000000403404723c */ /* 0x050fe20000041804 */
[----:B------:R-:W4:Y:S01]  /*92d0*/  LDSM.16.MT88.4 R60, [R116+0xe800] ;  /* 0x00e80000743c783b */ /* 0x000f220000004200 */
[----:B------:R-:W-:Y:S06]  /*92e0*/  MUFU.EX2 R65, R94 ;  /* 0x0000005e00417308 */ /* 0x000fec0000000800 */
[C---:B------:R-:W-:Y:S04]  /*92f0*/  HMMA.16816.F32.BF16 R8, R52.reuse, R66, R8 ;  /* 0x000000423408723c */ /* 0x040fe80000041808 */
[----:B------:R-:W2:Y:S04]  /*9300*/  MUFU.EX2 R64, R180 ;  /* 0x000000b400407308 */ /* 0x000ea80000000800 */
[C---:B-----5:R-:W-:Y:S07]  /*9310*/  HMMA.16816.F32.BF16 R12, R52.reuse, R68, R12 ;  /* 0x00000044340c723c */ /* 0x060fee000004180c */
[----:B---3--:R-:W-:Y:S01]  /*9320*/  F2FP.BF16.PACK_AB R68, R120, R153 ;  /* 0x000000997844723e */ /* 0x008fe200000010ff */
[C---:B------:R-:W-:Y:S07]  /*9330*/  HMMA.16816.F32.BF16 R16, R52.reuse, R70, R16 ;  /* 0x000000463410723c */ /* 0x040fee0000041810 */
[----:B-1----:R-:W-:Y:S01]  /*9340*/  F2FP.BF16.PACK_AB R70, R126, R195 ;  /* 0x000000c37e46723e */ /* 0x002fe200000010ff */
[C---:B------:R-:W-:Y:S04]  /*9350*/  HMMA.16816.F32.BF16 R20, R52.reuse, R72, R20 ;  /* 0x000000483414723c */ /* 0x040fe80000041814 */
[----:B--2---:R-:W-:Y:S04]  /*9360*/  F2FP.BF16.PACK_AB R69, R64, R3 ;  /* 0x000000034045723e */ /* 0x004fe800000010ff */
[C---:B------:R-:W-:Y:S08]  /*9370*/  HMMA.16816.F32.BF16 R24, R52.reuse, R74, R24 ;  /* 0x0000004a3418723c */ /* 0x040ff00000041818 */
[C---:B------:R-:W-:Y:S08]  /*9380*/  HMMA.16816.F32.BF16 R28, R52.reuse, R76, R28 ;  /* 0x0000004c341c723c */ /* 0x040ff0000004181c */
[C---:B------:R-:W-:Y:S01]  /*9390*/  HMMA.16816.F32.BF16 R32, R52.reuse, R78, R32 ;  /* 0x0000004e3420723c */ /* 0x040fe20000041820 */
[----:B------:R-:W-:Y:S07]  /*93a0*/  LDSM.16.MT88.4 R76, [R118+0xec00] ;  /* 0x00ec0000764c783b */ /* 0x000fee0000004200 */
[C---:B------:R-:W-:Y:S01]  /*93b0*/  HMMA.16816.F32.BF16 R36, R52.reuse, R56, R36 ;  /* 0x000000383424723c */ /* 0x040fe20000041824 */
[----:B------:R1:W2:Y:S07]  /*93c0*/  MUFU.EX2 R56, R92 ;  /* 0x0000005c00387308 */ /* 0x0002ae0000000800 */
[C---:B------:R-:W-:Y:S07]  /*93d0*/  HMMA.16816.F32.BF16 R40, R52.reuse, R58, R40 ;  /* 0x0000003a3428723c */ /* 0x040fee0000041828 */
[----:B------:R-:W-:Y:S01]  /*93e0*/  FADD.FTZ R58, R84, R93 ;  /* 0x0000005d543a7221 */ /* 0x000fe20000010000 */
[C---:B----4-:R-:W-:Y:S04]  /*93f0*/  HMMA.16816.F32.BF16 R44, R52.reuse, R60, R44 ;  /* 0x0000003c342c723c */ /* 0x050fe8000004182c */
[----:B------:R-:W-:Y:S04]  /*9400*/  FADD.FTZ R58, R81, R58 ;  /* 0x0000003a513a7221 */ /* 0x000fe80000010000 */
[----:B------:R-:W-:Y:S01]  /*9410*/  HMMA.16816.F32.BF16 R48, R52, R62, R48 ;  /* 0x0000003e3430723c */ /* 0x000fe20000041830 */
[----:B-1----:R-:W1:Y:S03]  /*9420*/  LDSM.16.MT88.4 R92, [R118+0xcc00] ;  /* 0x00cc0000765c783b */ /* 0x002e660000004200 */
[----:B--2---:R-:W-:Y:S07]  /*9430*/  F2FP.BF16.PACK_AB R71, R56, R65 ;  /* 0x000000413847723e */ /* 0x004fee00000010ff */
[C---:B------:R-:W-:Y:S07]  /*9440*/  HMMA.16816.F32.BF16 R112, R68.reuse, R108, R4 ;  /* 0x0000006c4470723c */ /* 0x040fee0000041804 */
        /* <DEDUP_REMOVED lines=59> */
[----:B------:R-:W-:Y:S02]  /*9800*/  FADD.FTZ R179, R126, R179 ;  /* 0x000000b37eb37221 */ /* 0x000fe40000010000 */
[----:B------:R-:W-:Y:S01]  /*9810*/  FADD.FTZ R176, R56, R65 ;  /* 0x0000004138b07221 */ /* 0x000fe20000010000 */
[----:B------:R-:W-:-:S05]  /*9820*/  @P0 BRA `(.L_x_1856) ;  /* 0xffffc3b000000947 */ /* 0x000fca000383ffff */
.L_x_1852:
        /* <DEDUP_REMOVED lines=181> */
.L_x_1858:
[----:B---34-:R-:W-:Y:S05]  /*a380*/  BSYNC B0 ;  /* 0x0000000000007941 */ /* 0x018fea0003800000 */
.L_x_1857:
        /* <DEDUP_REMOVED lines=25> */
.L_x_1859:
        /* <DEDUP_REMOVED lines=14> */
.L_x_6329:


//--------------------- .text._ZN5flash24flash_fwd_splitkv_kernelI23Flash_fwd_kernel_traitsILi96ELi64ELi128ELi4ELb0ELb0EN7cutlass10bfloat16_tE19Flash_kernel_traitsILi96ELi64ELi128ELi4ES3_EELb1ELb0ELb0ELb0ELb1ELb0ELb0ELb0EEEvNS_16Flash_fwd_paramsE --------------------------
	.section	.text._ZN5flash24flash_fwd_splitkv_kernelI23Flash_fwd_kernel_traitsILi96ELi64ELi128ELi4ELb0ELb0EN7cutlass10bfloat16_tE19Flash_kernel_traitsILi96ELi64ELi128ELi4ES3_EELb1ELb0ELb0ELb0ELb1ELb0ELb0ELb0EEEvNS_16Flash_fwd_paramsE,"ax",@progbits
	.sectioninfo	@"SHI_REGISTERS=206"
	.align	128
        .global         _ZN5flash24flash_fwd_splitkv_kernelI23Flash_fwd_kernel_traitsILi96ELi64ELi128ELi4ELb0ELb0EN7cutlass10bfloat16_tE19Flash_kernel_traitsILi96ELi64ELi128ELi4ES3_EELb1ELb0ELb0ELb0ELb1ELb0ELb0ELb0EEEvNS_16Flash_fwd_paramsE
        .type           _ZN5flash24flash_fwd_splitkv_kernelI23Flash_fwd_kernel_traitsILi96ELi64ELi128ELi4ELb0ELb0EN7cutlass10bfloat16_tE19Flash_kernel_traitsILi96ELi64ELi128ELi4ES3_EELb1ELb0ELb0ELb0ELb1ELb0ELb0ELb0EEEvNS_16Flash_fwd_paramsE,@function
        .size           _ZN5flash24flash_fwd_splitkv_kernelI23Flash_fwd_kernel_traitsILi96ELi64ELi128ELi4ELb0ELb0EN7cutlass10bfloat16_tE19Flash_kernel_traitsILi96ELi64ELi128ELi4ES3_EELb1ELb0ELb0ELb0ELb1ELb0ELb0ELb0EEEvNS_16Flash_fwd_paramsE,(.L_x_6330 - _ZN5flash24flash_fwd_splitkv_kernelI23Flash_fwd_kernel_traitsILi96ELi64ELi128ELi4ELb0ELb0EN7cutlass10bfloat16_tE19Flash_kernel_traitsILi96ELi64ELi128ELi4ES3_EELb1ELb0ELb0ELb0ELb1ELb0ELb0ELb0EEEvNS_16Flash_fwd_paramsE)
        .other          _ZN5flash24flash_fwd_splitkv_kernelI23Flash_fwd_kernel_traitsILi96ELi64ELi128ELi4ELb0ELb0EN7cutlass10bfloat16_tE19Flash_kernel_traitsILi96ELi64ELi128ELi4ES3_EELb1ELb0ELb0ELb0ELb1ELb0ELb0ELb0EEEvNS_16Flash_fwd_paramsE,@"STO_CUDA_ENTRY STV_DEFAULT"
_ZN5flash24flash_fwd_splitkv_kernelI23Flash_fwd_kernel_traitsILi96ELi64ELi128ELi4ELb0ELb0EN7cutlass10bfloat16_tE19Flash_kernel_traitsILi96ELi64ELi128ELi4ES3_EELb1ELb0ELb0ELb0ELb1ELb0ELb0ELb0EEEvNS_16Flash_fwd_paramsE:
.text._ZN5flash24flash_fwd_splitkv_kernelI23Flash_fwd_kernel_traitsILi96ELi64ELi128ELi4ELb0ELb0EN7cutlass10bfloat16_tE19Flash_kernel_traitsILi96ELi64ELi128ELi4ES3_EELb1ELb0ELb0ELb0ELb1ELb0ELb0ELb0EEEvNS_16Flash_fwd_paramsE:
        /* <DEDUP_REMOVED lines=33> */
.L_x_1860:
[----:B-1-34-:R-:W-:Y:S02]  /*0210*/  MOV R0, c[0x0][0x218] ;  /* 0x0000860000007a02 */ /* 0x01afe40000000f00 */
.L_x_1861:
        /* <DEDUP_REMOVED lines=12> */
[----:B------:R-:W-:Y:S01]  /*02e0*/  ULDC UR5, c[0x0][0x218] ;  /* 0x0000860000057ab9 */ /* 0x000fe20000000800 */
[----:B------:R-:W-:Y:S01]  /*02f0*/  IADD3 R0, -R168, 0xbf, R131 ;  /* 0x000000bfa8007810 */ /* 0x000fe20007ffe183 */
[----:B------:R-:W-:Y:S01]  /*0300*/  UIADD3 UR5, UR5, 0x7f, URZ ;  /* 0x0000007f05057890 */ /* 0x000fe2000fffe03f */
[----:B------:R-:W-:Y:S01]  /*0310*/  IADD3 R7, R125, 0x7f, RZ ;  /* 0x0000007f7d077810 */ /* 0x000fe20007ffe0ff */
[----:B------:R-:W1:Y:S01]  /*0320*/  S2R R124, SR_TID.X ;  /* 0x00000000007c7919 */ /* 0x000e620000002100 */
        /* <DEDUP_REMOVED lines=9> */
[----:B------:R-:W-:-:S03]  /*03c0*/  SHF.R.S32.HI R0, RZ, 0x7, R0 ;  /* 0x00000007ff007819 */ /* 0x000fc60000011400 */
        /* <DEDUP_REMOVED lines=11> */
[----:B------:R-:W-:-:S02]  /*0480*/  IMAD R0, R0, c[0x0][0x1e8], RZ ;  /* 0x00007a0000007a24 */ /* 0x000fc400078e02ff */
[----:B------:R-:W-:Y:S02]  /*0490*/  IMAD.IADD R4, R124, 0x1, -R5 ;  /* 0x000000017c047824 */ /* 0x000fe400078e0a05 */
        /* <DEDUP_REMOVED lines=13> */
[--C-:B------:R-:W-:Y:S01]  /*0570*/  SHF.R.S32.HI R6, RZ, 0x1f, R24.reuse ;  /* 0x0000001fff067819 */ /* 0x100fe20000011418 */
[----:B------:R-:W-:-:S03]  /*0580*/  IMAD R0, R3, c[0x0][0x1c0], R24 ;  /* 0x0000700003007a24 */ /* 0x000fc600078e0218 */
[----:B------:R-:W-:Y:S01]  /*0590*/  IADD3.X R5, R166, R5, R7, P0, !PT ;  /* 0x00000005a6057210 */ /* 0x000fe200007fe407 */
[----:B------:R-:W-:Y:S01]  /*05a0*/  IMAD R9, R6, c[0x0][0x1f0], RZ ;  /* 0x00007c0006097a24 */ /* 0x000fe200078e02ff */
[----:B------:R-:W-:Y:S01]  /*05b0*/  SHF.R.S32.HI R7, RZ, 0x2, R2 ;  /* 0x00000002ff077819 */ /* 0x000fe20000011402 */
[----:B------:R-:W-:Y:S02]  /*05c0*/  IMAD R131, R0, c[0x0][0x214], R131 ;  /* 0x0000850000837a24 */ /* 0x000fe400078e0283 */
[C---:B------:R-:W-:Y:S01]  /*05d0*/  IMAD R9, R24.reuse, c[0x0][0x1f4], R9 ;  /* 0x00007d0018097a24 */ /* 0x040fe200078e0209 */
[----:B------:R-:W-:Y:S01]  /*05e0*/  ISETP.GE.AND P0, PT, R7, R168, PT ;  /* 0x000000a80700720c */ /* 0x000fe20003f06270 */
[----:B------:R-:W-:Y:S01]  /*05f0*/  IMAD.WIDE.U32 R4, R24, c[0x0][0x1f0], R4 ;  /* 0x00007c0018047a25 */ /* 0x000fe200078e0004 */
[----:B------:R-:W-:-:S04]  /*0600*/  SHF.R.S32.HI R0, RZ, 0x1f, R7 ;  /* 0x0000001fff007819 */ /* 0x000fc80000011407 */
[----:B------:R-:W-:-:S07]  /*0610*/  IADD3 R11, R5, R9, RZ ;  /* 0x00000009050b7210 */ /* 0x000fce0007ffe0ff */
[----:B------:R-:W-:Y:S05]  /*0620*/  @P0 BRA `(.L_x_1864) ;  /* 0x000000a000000947 */ /* 0x000fea0003800000 */
[----:B------:R-:W-:Y:S01]  /*0630*/  MOV R10, R4 ;  /* 0x00000004000a7202 */ /* 0x000fe20000000f00 */
[----:B------:R-:W-:-:S04]  /*0640*/  IMAD R2, R0, c[0x0][0x1e8], RZ ;  /* 0x00007a0000027a24 */ /* 0x000fc800078e02ff */
[----:B------:R-:W-:-:S04]  /*0650*/  IMAD.WIDE.U32 R8, R7, c[0x0][0x1e8], R10 ;  /* 0x00007a0007087a25 */ /* 0x000fc800078e000a */
[----:B------:R-:W-:Y:S01]  /*0660*/  IMAD R2, R7, c[0x0][0x1ec], R2 ;  /* 0x00007b0007027a24 */ /* 0x000fe200078e0202 */
[----:B------:R-:W-:-:S04]  /*0670*/  LEA R12, P0, R8, c[0x0][0x1d0], 0x1 ;  /* 0x00007400080c7a11 */ /* 0x000fc800078008ff */
[----:B------:R-:W-:-:S04]  /*0680*/  IADD3 R2, R9, R2, RZ ;  /* 0x0000000209027210 */ /* 0x000fc80007ffe0ff */
[----:B------:R-:W-:-:S05]  /*0690*/  LEA.HI.X R13, R8, c[0x0][0x1d4], R2, 0x1, P0 ;  /* 0x00007500080d7a11 */ /* 0x000fca00000f0c02 */
[----:B------:R1:W-:Y:S04]  /*06a0*/  STG.E.128 [R12.64], RZ ;  /* 0x000000ff0c007986 */ /* 0x0003e8000c101d0c */
[----:B------:R1:W-:Y:S04]  /*06b0*/  STG.E.128 [R12.64+0x40], RZ ;  /* 0x000040ff0c007986 */ /* 0x0003e8000c101d0c */
[----:B------:R1:W-:Y:S02]  /*06c0*/  STG.E.128 [R12.64+0x80], RZ ;  /* 0x000080ff0c007986 */ /* 0x0003e4000c101d0c */
.L_x_1864:
[----:B------:R-:W-:Y:S05]  /*06d0*/  BSYNC B0 ;  /* 0x0000000000007941 */ /* 0x000fea0003800000 */
.L_x_1863:
[----:B------:R-:W-:Y:S01]  /*06e0*/  IADD3 R9, R7, 0x20, RZ ;  /* 0x0000002007097810 */ /* 0x000fe20007ffe0ff */
[----:B------:R-:W-:Y:S03]  /*06f0*/  BSSY B0, `(.L_x_1865) ;  /* 0x000000f000007945 */ /* 0x000fe60003800000 */
[----:B------:R-:W-:-:S13]  /*0700*/  ISETP.GE.AND P0, PT, R9, R168, PT ;  /* 0x000000a80900720c */ /* 0x000fda0003f06270 */
[----:B------:R-:W-:Y:S05]  /*0710*/  @P0 BRA `(.L_x_1866) ;  /* 0x000000c000000947 */ /* 0x000fea0003800000 */
[----:B------:R-:W-:Y:S02]  /*0720*/  IADD3 R3, P0, R7, 0x20, RZ ;  /* 0x0000002007037810 */ /* 0x000fe40007f1e0ff */
[----:B------:R-:W-:Y:S02]  /*0730*/  MOV R5, R11 ;  /* 0x0000000b00057202 */ /* 0x000fe40000000f00 */
[----:B------:R-:W-:-:S03]  /*0740*/  IADD3.X R2, RZ, R0, RZ, P0, !PT ;  /* 0x00000000ff027210 */ /* 0x000fc600007fe4ff */
[----:B------:R-:W-:-:S04]  /*0750*/  IMAD.WIDE.U32 R4, R3, c[0x0][0x1e8], R4 ;  /* 0x00007a0003047a25 */ /* 0x000fc800078e0004 */
[----:B------:R-:W-:-:S04]  /*0760*/  IMAD R2, R2, c[0x0][0x1e8], RZ ;  /* 0x00007a0002027a24 */ /* 0x000fc800078e02ff */
[----:B------:R-:W-:Y:S01]  /*0770*/  IMAD R3, R3, c[0x0][0x1ec], R2 ;  /* 0x00007b0003037a24 */ /* 0x000fe200078e0202 */
[----:B------:R-:W-:-:S04]  /*0780*/  LEA R2, P0, R4, c[0x0][0x1d0], 0x1 ;  /* 0x0000740004027a11 */ /* 0x000fc800078008ff */
[----:B------:R-:W-:-:S04]  /*0790*/  IADD3 R3, R5, R3, RZ ;  /* 0x0000000305037210 */ /* 0x000fc80007ffe0ff */
[----:B------:R-:W-:-:S05]  /*07a0*/  LEA.HI.X R3, R4, c[0x0][0x1d4], R3, 0x1, P0 ;  /* 0x0000750004037a11 */ /* 0x000fca00000f0c03 */
[----:B------:R2:W-:Y:S04]  /*07b0*/  STG.E.128 [R2.64], RZ ;  /* 0x000000ff02007986 */ /* 0x0005e8000c101d0c */
[----:B------:R2:W-:Y:S04]  /*07c0*/  STG.E.128 [R2.64+0x40], RZ ;  /* 0x000040ff02007986 */ /* 0x0005e8000c101d0c */
[----:B------:R2:W-:Y:S02]  /*07d0*/  STG.E.128 [R2.64+0x80], RZ ;  /* 0x000080ff02007986 */ /* 0x0005e4000c101d0c */
.L_x_1866:
[----:B------:R-:W-:Y:S05]  /*07e0*/  BSYNC B0 ;  /* 0x0000000000007941 */ /* 0x000fea0003800000 */
.L_x_1865:
[----:B------:R-:W-:-:S04]  /*07f0*/  LOP3.LUT P2, RZ, R124, 0x3, RZ, 0xc0, !PT ;  /* 0x000000037cff7812 */ /* 0x000fc8000784c0ff */
[-C--:B------:R-:W-:Y:S02]  /*0800*/  ISETP.GE.OR P1, PT, R7, R168.reuse, P2 ;  /* 0x000000a80700720c */ /* 0x080fe40001726670 */
[----:B------:R-:W-:Y:S02]  /*0810*/  IADD3 R7, P0, R131, R7, RZ ;  /* 0x0000000783077210 */ /* 0x000fe40007f1e0ff */
[----:B------:R-:W-:Y:S02]  /*0820*/  ISETP.GE.OR P2, PT, R9, R168, P2 ;  /* 0x000000a80900720c */ /* 0x000fe40001746670 */
[----:B------:R-:W-:Y:S02]  /*0830*/  LEA.HI.X.SX32 R0, R131, R0, 0x1, P0 ;  /* 0x0000000083007211 */ /* 0x000fe400000f0eff */
[----:B--2---:R-:W-:-:S04]  /*0840*/  LEA R2, P0, R7, c[0x0][0x200], 0x2 ;  /* 0x0000800007027a11 */ /* 0x004fc800078010ff */
[----:B------:R-:W-:Y:S01]  /*0850*/  LEA.HI.X R3, R7, c[0x0][0x204], R0, 0x2, P0 ;  /* 0x0000810007037a11 */ /* 0x000fe200000f1400 */
[----:B------:R-:W-:-:S05]  /*0860*/  @!P1 IMAD.MOV.U32 R5, RZ, RZ, 0x7f800000 ;  /* 0x7f800000ff059424 */ /* 0x000fca00078e00ff */
[----:B------:R2:W-:Y:S01]  /*0870*/  @!P1 STG.E [R2.64], R5 ;  /* 0x0000000502009986 */ /* 0x0005e2000c10190c */
[----:B------:R-:W-:Y:S05]  /*0880*/  @P2 EXIT ;  /* 0x000000000000294d */ /* 0x000fea0003800000 */
[----:B--2---:R-:W-:-:S05]  /*0890*/  MOV R5, 0x7f800000 ;  /* 0x7f80000000057802 */ /* 0x004fca0000000f00 */
[----:B------:R-:W-:Y:S01]  /*08a0*/  STG.E [R2.64+0x80], R5 ;  /* 0x0000800502007986 */ /* 0x000fe2000c10190c */
[----:B------:R-:W-:Y:S05]  /*08b0*/  EXIT ;  /* 0x000000000000794d */ /* 0x000fea0003800000 */
.L_x_1862:
[----:B-1----:R-:W-:Y:S01]  /*08c0*/  ISETP.NE.U32.AND P0, PT, RZ, c[0x0][0x2b8], PT ;  /* 0x0000ae00ff007a0c */ /* 0x002fe20003f05070 */
[----:B------:R-:W-:Y:S01]  /*08d0*/  IMAD.MOV.U32 R0, RZ, RZ, R3 ;  /* 0x000000ffff007224 */ /* 0x000fe200078e0003 */
[----:B------:R-:W-:Y:S02]  /*08e0*/  ISETP.NE.U32.AND P1, PT, RZ, c[0x0][0x2c0], PT ;  /* 0x0000b000ff007a0c */ /* 0x000fe40003f25070 */
[----:B------:R-:W-:Y:S02]  /*08f0*/  ISETP.NE.AND.EX P0, PT, RZ, c[0x0][0x2bc], PT, P0 ;  /* 0x0000af00ff007a0c */ /* 0x000fe40003f05300 */
[----:B------:R-:W-:-:S11]  /*0900*/  ISETP.NE.AND.EX P1, PT, RZ, c[0x0][0x2c4], PT, P1 ;  /* 0x0000b100ff007a0c */ /* 0x000fd60003f25310 */
[C---:B------:R-:W-:Y:S02]  /*0910*/  @P0 IMAD.WIDE R8, R3.reuse, R4, c[0x0][0x2b8] ;  /* 0x0000ae0003080625 */ /* 0x040fe400078e0204 */
[----:B------:R-:W-:Y:S02]  /*0920*/  @P1 SHF.R.S32.HI R4, RZ, 0x1f, R3 ;  /* 0x0000001fff041819 */ /* 0x000fe40000011403 */
[C---:B------:R-:W-:Y:S01]  /*0930*/  @P1 IMAD.WIDE.U32 R6, R3.reuse, c[0x0][0x2c8], RZ ;  /* 0x0000b20003061a25 */ /* 0x040fe200078e00ff */
[----:B------:R-:W-:Y:S01]  /*0940*/  CS2R R174, SRZ ;  /* 0x0000000000ae7805 */ /* 0x000fe2000001ff00 */
[----:B------:R1:W5:Y:S01]  /*0950*/  @P0 LDG.E R0, [R8.64] ;  /* 0x0000000c08000981 */ /* 0x000362000c1e1900 */
[----:B------:R-:W-:Y:S01]  /*0960*/  PLOP3.LUT P6, PT, PT, PT, PT, 0x8, 0x0 ;  /* 0x000000000000781c */ /* 0x000fe20003fce170 */
[----:B------:R-:W-:Y:S01]  /*0970*/  @P1 IMAD R4, R4, c[0x0][0x2c8], RZ ;  /* 0x0000b20004041a24 */ /* 0x000fe200078e02ff */
[----:B------:R-:W-:Y:S02]  /*0980*/  @P1 LEA R174, P0, R6, c[0x0][0x2c0], 0x2 ;  /* 0x0000b00006ae1a11 */ /* 0x000fe400078010ff */
[----:B------:R-:W-:Y:S01]  /*0990*/  IABS R134, c[0x0][0x2d0] ;  /* 0x0000b40000867a13 */ /* 0x000fe20000000000 */
[----:B------:R-:W-:-:S04]  /*09a0*/  @P1 IMAD R4, R3, c[0x0][0x2cc], R4 ;  /* 0x0000b30003041a24 */ /* 0x000fc800078e0204 */
        /* <DEDUP_REMOVED lines=57> */
[----:B------:R-:W-:Y:S02]  /*0d40*/  @!P0 IMAD.MOV R4, RZ, RZ, -R4 ;  /* 0x000000ffff048224 */ /* 0x000fe400078e0a04 */
[----:B------:R-:W-:-:S08]  /*0d50*/  IMAD R7, R17, c[0x0][0x19c], R0 ;  /* 0x0000670011077a24 */ /* 0x000fd000078e0200 */
[----:B------:R-:W-:Y:S02]  /*0d60*/  @!P1 LOP3.LUT R4, RZ, c[0x0][0x1c8], RZ, 0x33, !PT ;  /* 0x00007200ff049a12 */ /* 0x000fe400078e33ff */
[----:B--2---:R-:W-:Y:S01]  /*0d70*/  SHF.R.S32.HI R11, RZ, 0x1f, R6 ;  /* 0x0000001fff0b7819 */ /* 0x004fe20000011406 */
[----:B------:R-:W-:-:S04]  /*0d80*/  IMAD.WIDE.U32 R8, R6, c[0x0][0x180], RZ ;  /* 0x0000600006087a25 */ /* 0x000fc800078e00ff */
[C---:B------:R-:W-:Y:S02]  /*0d90*/  IMAD R5, R11.reuse, c[0x0][0x180], RZ ;  /* 0x000060000b057a24 */ /* 0x040fe400078e02ff */
[----:B------:R-:W-:Y:S02]  /*0da0*/  IMAD R11, R11, c[0x0][0x188], RZ ;  /* 0x000062000b0b7a24 */ /* 0x000fe400078e02ff */
[C---:B------:R-:W-:Y:S01]  /*0db0*/  IMAD R2, R6.reuse, c[0x0][0x184], R5 ;  /* 0x0000610006027a24 */ /* 0x040fe200078e0205 */
[----:B------:R-:W-:Y:S01]  /*0dc0*/  SHF.R.S32.HI R5, RZ, 0x1f, R4 ;  /* 0x0000001fff057819 */ /* 0x000fe20000011404 */
[----:B------:R-:W-:-:S03]  /*0dd0*/  IMAD R11, R6, c[0x0][0x18c], R11 ;  /* 0x00006300060b7a24 */ /* 0x000fc600078e020b */
[----:B------:R-:W-:Y:S01]  /*0de0*/  IADD3 R9, R9, R2, RZ ;  /* 0x0000000209097210 */ /* 0x000fe20007ffe0ff */
[----:B------:R-:W-:-:S04]  /*0df0*/  IMAD R21, R5, c[0x0][0x1b0], RZ ;  /* 0x00006c0005157a24 */ /* 0x000fc800078e02ff */
[----:B------:R-:W-:-:S04]  /*0e00*/  IMAD.WIDE.U32 R136, R17, c[0x0][0x198], R8 ;  /* 0x0000660011887a25 */ /* 0x000fc800078e0008 */
[----:B------:R-:W-:Y:S02]  /*0e10*/  IMAD.IADD R137, R137, 0x1, R7 ;  /* 0x0000000189897824 */ /* 0x000fe400078e0207 */
[----:B------:R-:W-:-:S04]  /*0e20*/  IMAD.WIDE.U32 R6, R6, c[0x0][0x188], RZ ;  /* 0x0000620006067a25 */ /* 0x000fc800078e00ff */
[C---:B------:R-:W-:Y:S01]  /*0e30*/  IMAD R21, R4.reuse, c[0x0][0x1b4], R21 ;  /* 0x00006d0004157a24 */ /* 0x040fe200078e0215 */
[----:B------:R-:W-:Y:S01]  /*0e40*/  MOV R16, R6 ;  /* 0x0000000600107202 */ /* 0x000fe20000000f00 */
[----:B------:R-:W-:-:S04]  /*0e50*/  IMAD.WIDE.U32 R136, R4, c[0x0][0x1b0], R136 ;  /* 0x00006c0004887a25 */ /* 0x000fc800078e0088 */
[----:B------:R-:W-:Y:S01]  /*0e60*/  IMAD.IADD R11, R7, 0x1, R11 ;  /* 0x00000001070b7824 */ /* 0x000fe200078e020b */
[----:B------:R-:W-:Y:S01]  /*0e70*/  IADD3 R21, R137, R21, RZ ;  /* 0x0000001589157210 */ /* 0x000fe20007ffe0ff */
[----:B------:R-:W-:Y:S05]  /*0e80*/  BRA `(.L_x_1868) ;  /* 0x0000043000007947 */ /* 0x000fea0003800000 */
.L_x_1867:
[----:B-1----:R-:W-:-:S13]  /*0e90*/  ISETP.NE.AND P3, PT, R11, -0x1, PT ;  /* 0xffffffff0b00780c */ /* 0x002fda0003f65270 */
        /* <DEDUP_REMOVED lines=14> */
.L_x_1869:
[----:B------:R-:W-:Y:S02]  /*0f80*/  IABS R7, c[0x0][0x1c8] ;  /* 0x0000720000077a13 */ /* 0x000fe40000000000 */
[----:B------:R-:W-:Y:S02]  /*0f90*/  LEA R17, R132, 0xffffff80, 0x7 ;  /* 0xffffff8084117811 */ /* 0x000fe400078e38ff */
[----:B------:R-:W1:Y:S01]  /*0fa0*/  I2F.RP R10, R7 ;  /* 0x00000007000a7306 */ /* 0x000e620000209400 */
[----:B------:R-:W-:Y:S02]  /*0fb0*/  @P3 IADD3 R11, R2, R11, RZ ;  /* 0x0000000b020b3210 */ /* 0x000fe40007ffe0ff */
[----:B------:R-:W-:-:S05]  /*0fc0*/  SHF.R.S32.HI R19, RZ, 0x1f, R17 ;  /* 0x0000001fff137819 */ /* 0x000fca0000011411 */
[----:B-1----:R-:W1:Y:S02]  /*0fd0*/  MUFU.RCP R12, R10 ;  /* 0x0000000a000c7308 */ /* 0x002e640000001000 */
[----:B-1----:R-:W-:-:S06]  /*0fe0*/  IADD3 R12, R12, 0xffffffe, RZ ;  /* 0x0ffffffe0c0c7810 */ /* 0x002fcc0007ffe0ff */
[----:B------:R-:W1:Y:S02]  /*0ff0*/  F2I.FTZ.U32.TRUNC.NTZ R13, R12 ;  /* 0x0000000c000d7305 */ /* 0x000e64000021f000 */
[----:B-1----:R-:W-:Y:S01]  /*1000*/  IMAD.MOV R4, RZ, RZ, -R13 ;  /* 0x000000ffff047224 */ /* 0x002fe200078e0a0d */
[----:B------:R-:W-:-:S03]  /*1010*/  MOV R12, RZ ;  /* 0x000000ff000c7202 */ /* 0x000fc60000000f00 */
[----:B------:R-:W-:Y:S01]  /*1020*/  IMAD R6, R4, R7, RZ ;  /* 0x0000000704067224 */ /* 0x000fe200078e02ff */
[----:B------:R-:W-:-:S03]  /*1030*/  IABS R4, R24 ;  /* 0x0000001800047213 */ /* 0x000fc60000000000 */
[----:B------:R-:W-:-:S04]  /*1040*/  IMAD.HI.U32 R6, R13, R6, R12 ;  /* 0x000000060d067227 */ /* 0x000fc800078e000c */
[----:B------:R-:W-:-:S04]  /*1050*/  IMAD.MOV.U32 R9, RZ, RZ, R4 ;  /* 0x000000ffff097224 */ /* 0x000fc800078e0004 */
[----:B------:R-:W-:-:S05]  /*1060*/  IMAD.HI.U32 R4, R6, R9, RZ ;  /* 0x0000000906047227 */ /* 0x000fca00078e00ff */
[----:B------:R-:W-:-:S05]  /*1070*/  IADD3 R6, -R4, RZ, RZ ;  /* 0x000000ff04067210 */ /* 0x000fca0007ffe1ff */
[----:B------:R-:W-:Y:S02]  /*1080*/  IMAD R6, R7, R6, R9 ;  /* 0x0000000607067224 */ /* 0x000fe400078e0209 */
[----:B------:R-:W-:-:S03]  /*1090*/  IMAD.MOV.U32 R9, RZ, RZ, R5 ;  /* 0x000000ffff097224 */ /* 0x000fc600078e0005 */
[----:B------:R-:W-:Y:S01]  /*10a0*/  ISETP.GT.U32.AND P0, PT, R7, R6, PT ;  /* 0x000000060700720c */ /* 0x000fe20003f04070 */
[----:B------:R-:W-:-:S12]  /*10b0*/  IMAD.WIDE.U32 R8, R17, c[0x0][0x198], R8 ;  /* 0x0000660011087a25 */ /* 0x000fd800078e0008 */
[----:B------:R-:W-:Y:S01]  /*10c0*/  @!P0 IMAD.IADD R6, R6, 0x1, -R7 ;  /* 0x0000000106068824 */ /* 0x000fe200078e0a07 */
[----:B------:R-:W-:Y:S02]  /*10d0*/  @!P0 IADD3 R4, R4, 0x1, RZ ;  /* 0x0000000104048810 */ /* 0x000fe40007ffe0ff */
[----:B------:R-:W-:Y:S02]  /*10e0*/  ISETP.NE.AND P0, PT, RZ, c[0x0][0x1c8], PT ;  /* 0x00007200ff007a0c */ /* 0x000fe40003f05270 */
[----:B------:R-:W-:Y:S02]  /*10f0*/  ISETP.GE.U32.AND P2, PT, R6, R7, PT ;  /* 0x000000070600720c */ /* 0x000fe40003f46070 */
[----:B------:R-:W-:-:S04]  /*1100*/  LOP3.LUT R6, R24, c[0x0][0x1c8], RZ, 0x3c, !PT ;  /* 0x0000720018067a12 */ /* 0x000fc800078e3cff */
[----:B------:R-:W-:Y:S01]  /*1110*/  ISETP.GE.AND P1, PT, R6, RZ, PT ;  /* 0x000000ff0600720c */ /* 0x000fe20003f26270 */
[----:B------:R-:W-:-:S04]  /*1120*/  IMAD R6, R19, c[0x0][0x198], RZ ;  /* 0x0000660013067a24 */ /* 0x000fc800078e02ff */
[----:B------:R-:W-:Y:S02]  /*1130*/  IMAD R7, R17, c[0x0][0x19c], R6 ;  /* 0x0000670011077a24 */ /* 0x000fe400078e0206 */
[----:B------:R-:W-:Y:S02]  /*1140*/  @P2 IADD3 R4, R4, 0x1, RZ ;  /* 0x0000000104042810 */ /* 0x000fe40007ffe0ff */
[----:B------:R-:W-:Y:S02]  /*1150*/  IMAD.IADD R9, R9, 0x1, R7 ;  /* 0x0000000109097824 */ /* 0x000fe400078e0207 */
[C---:B------:R-:W-:Y:S02]  /*1160*/  @P3 IMAD.WIDE.U32 R6, R11.reuse, c[0x0][0x1a0], RZ ;  /* 0x000068000b063a25 */ /* 0x040fe400078e00ff */
[----:B------:R-:W-:Y:S02]  /*1170*/  @!P1 IADD3 R4, -R4, RZ, RZ ;  /* 0x000000ff04049210 */ /* 0x000fe40007ffe1ff */
[----:B------:R-:W-:Y:S01]  /*1180*/  @!P0 LOP3.LUT R4, RZ, c[0x0][0x1c8], RZ, 0x33, !PT ;  /* 0x00007200ff048a12 */ /* 0x000fe200078e33ff */
[----:B------:R-:W-:Y:S01]  /*1190*/  @P3 IMAD R11, R11, c[0x0][0x1a4], R7 ;  /* 0x000069000b0b3a24 */ /* 0x000fe200078e0207 */
[----:B------:R-:W-:-:S02]  /*11a0*/  @P3 MOV R16, R6 ;  /* 0x0000000600103202 */ /* 0x000fc40000000f00 */
        /* <DEDUP_REMOVED lines=17> */
.L_x_1868:
[----:B------:R-:W-:Y:S01]  /*12c0*/  ISETP.NE.AND P0, PT, R166, -0x1, PT ;  /* 0xffffffffa600780c */ /* 0x000fe20003f05270 */
[----:B------:R-:W-:Y:S01]  /*12d0*/  IMAD.IADD R162, R168, 0x1, -R131 ;  /* 0x00000001a8a27824 */ /* 0x000fe200078e0a83 */
[----:B------:R-:W-:Y:S01]  /*12e0*/  SHF.R.S32.HI R9, RZ, 0x1f, R124 ;  /* 0x0000001fff097819 */ /* 0x000fe2000001147c */
[----:B------:R-:W-:Y:S01]  /*12f0*/  IMAD.MOV.U32 R133, RZ, RZ, c[0x0][0x198] ;  /* 0x00006600ff857624 */ /* 0x000fe200078e00ff */
[----:B------:R-:W-:Y:S01]  /*1300*/  IADD3 R167, R132, -0x1, RZ ;  /* 0xffffffff84a77810 */ /* 0x000fe20007ffe0ff */
[----:B------:R-:W-:Y:S01]  /*1310*/  IMAD R5, R5, c[0x0][0x1b8], RZ ;  /* 0x00006e0005057a24 */ /* 0x000fe200078e02ff */
[CC--:B------:R-:W-:Y:S01]  /*1320*/  LEA.HI R13, R9.reuse, R124.reuse, RZ, 0x2 ;  /* 0x0000007c090d7211 */ /* 0x0c0fe200078f10ff */
[----:B------:R-:W-:Y:S01]  /*1330*/  IMAD.MOV.U32 R121, RZ, RZ, c[0x0][0x1a0] ;  /* 0x00006800ff797624 */ /* 0x000fe200078e00ff */
[----:B------:R-:W-:Y:S01]  /*1340*/  LEA.HI R128, R9, R124, RZ, 0x5 ;  /* 0x0000007c09807211 */ /* 0x000fe200078f28ff */
[----:B------:R-:W-:Y:S01]  /*1350*/  IMAD R5, R4, c[0x0][0x1bc], R5 ;  /* 0x00006f0004057a24 */ /* 0x000fe200078e0205 */
[----:B------:R-:W-:Y:S01]  /*1360*/  LOP3.LUT R7, R13, 0xfffffffc, RZ, 0xc0, !PT ;  /* 0xfffffffc0d077812 */ /* 0x000fe200078ec0ff */
[----:B------:R-:W-:Y:S01]  /*1370*/  IMAD.SHL.U32 R139, R124, 0x2, RZ ;  /* 0x000000027c8b7824 */ /* 0x000fe200078e00ff */
[----:B------:R-:W-:Y:S01]  /*1380*/  SHF.R.S32.HI R172, RZ, 0x2, R13 ;  /* 0x00000002ffac7819 */ /* 0x000fe2000001140d */
[----:B------:R-:W-:Y:S01]  /*1390*/  @!P0 IMAD.WIDE.U32 R14, R3, c[0x0][0x178], RZ ;  /* 0x00005e00030e8a25 */ /* 0x000fe200078e00ff */
[----:B-----5:R-:W-:-:S02]  /*13a0*/  @!P0 SHF.R.S32.HI R0, RZ, 0x1f, R3 ;  /* 0x0000001fff008819 */ /* 0x020fc40000011403 */
[----:B------:R-:W-:Y:S01]  /*13b0*/  IADD3 R6, R172, 0x20, RZ ;  /* 0x00000020ac067810 */ /* 0x000fe20007ffe0ff */
[----:B------:R-:W-:Y:S01]  /*13c0*/  IMAD.IADD R170, R124, 0x1, -R7 ;  /* 0x000000017caa7824 */ /* 0x000fe200078e0a07 */
[----:B------:R-:W-:Y:S01]  /*13d0*/  LEA.HI R13, R13, R172, RZ, 0x1 ;  /* 0x000000ac0d0d7211 */ /* 0x000fe200078f08ff */
[----:B------:R-:W-:Y:S01]  /*13e0*/  @!P0 IMAD R0, R0, c[0x0][0x178], RZ ;  /* 0x00005e0000008a24 */ /* 0x000fe200078e02ff */
[-C--:B------:R-:W-:Y:S01]  /*13f0*/  ISETP.GE.AND P2, PT, R6, R162.reuse, PT ;  /* 0x000000a20600720c */ /* 0x080fe20003f46270 */
[----:B------:R-:W-:Y:S01]  /*1400*/  @P0 IMAD.WIDE.U32 R28, R166, c[0x0][0x190], RZ ;  /* 0x00006400a61c0a25 */ /* 0x000fe200078e00ff */
[----:B------:R-:W-:Y:S02]  /*1410*/  SHF.R.S32.HI R173, RZ, 0x1f, R172 ;  /* 0x0000001fffad7819 */ /* 0x000fe400000114ac */
[----:B------:R-:W-:Y:S01]  /*1420*/  ISETP.GE.AND P1, PT, R172, R162, PT ;  /* 0x000000a2ac00720c */ /* 0x000fe20003f26270 */
[----:B------:R-:W-:Y:S01]  /*1430*/  @!P0 IMAD R0, R3, c[0x0][0x17c], R0 ;  /* 0x00005f0003008a24 */ /* 0x000fe200078e0200 */
[----:B------:R-:W-:Y:S01]  /*1440*/  SHF.R.S32.HI R3, RZ, 0x1f, R24 ;  /* 0x0000001fff037819 */ /* 0x000fe20000011418 */
[----:B------:R-:W-:Y:S01]  /*1450*/  @!P0 IMAD.MOV.U32 R28, RZ, RZ, R14 ;  /* 0x000000ffff1c8224 */ /* 0x000fe200078e000e */
[----:B------:R-:W-:Y:S01]  /*1460*/  LOP3.LUT R13, R13, 0x7fffffe, RZ, 0xc0, !PT ;  /* 0x07fffffe0d0d7812 */ /* 0x000fe200078ec0ff */
[----:B------:R-:W-:Y:S01]  /*1470*/  IMAD.SHL.U32 R170, R170, 0x8, RZ ;  /* 0x00000008aaaa7824 */ /* 0x000fe200078e00ff */
[----:B------:R-:W-:Y:S01]  /*1480*/  SHF.R.S32.HI R129, RZ, 0x5, R128 ;  /* 0x00000005ff817819 */ /* 0x000fe20000011480 */
[----:B------:R-:W-:Y:S01]  /*1490*/  @P0 IMAD R7, R166, c[0x0][0x194], R29 ;  /* 0x00006500a6070a24 */ /* 0x000fe200078e021d */
[----:B------:R-:W-:Y:S01]  /*14a0*/  IADD3 R10, R172, 0x40, RZ ;  /* 0x00000040ac0a7810 */ /* 0x000fe20007ffe0ff */
[----:B------:R-:W-:Y:S01]  /*14b0*/  @!P0 IMAD.IADD R7, R15, 0x1, R0 ;  /* 0x000000010f078824 */ /* 0x000fe200078e0200 */
[----:B------:R-:W-:Y:S01]  /*14c0*/  IADD3 R28, P0, R170, R28, RZ ;  /* 0x0000001caa1c7210 */ /* 0x000fe20007f1e0ff */
[----:B------:R-:W-:Y:S01]  /*14d0*/  IMAD R3, R3, c[0x0][0x1a8], RZ ;  /* 0x00006a0003037a24 */ /* 0x000fe200078e02ff */
[----:B------:R-:W-:Y:S01]  /*14e0*/  SHF.R.S32.HI R171, RZ, 0x1f, R170 ;  /* 0x0000001fffab7819 */ /* 0x000fe200000114aa */
[----:B------:R-:W-:Y:S01]  /*14f0*/  IMAD.WIDE R22, R23, 0x40, R172 ;  /* 0x0000004017167825 */ /* 0x000fe200078e02ac */
[----:B------:R-:W-:-:S02]  /*1500*/  LEA.HI R15, R9, R124, RZ, 0x3 ;  /* 0x0000007c090f7211 */ /* 0x000fc400078f18ff */
[----:B------:R-:W-:Y:S01]  /*1510*/  IADD3 R136, P3, R170, R136, RZ ;  /* 0x00000088aa887210 */ /* 0x000fe20007f7e0ff */
[----:B------:R-:W-:Y:S01]  /*1520*/  IMAD.X R29, R171, 0x1, R7, P0 ;  /* 0x00000001ab1d7824 */ /* 0x000fe200000e0607 */
[----:B------:R-:W-:Y:S01]  /*1530*/  SHF.R.S32.HI R7, RZ, 0x3, R15 ;  /* 0x00000003ff077819 */ /* 0x000fe2000001140f */
[----:B------:R-:W-:Y:S01]  /*1540*/  IMAD R26, R24, c[0x0][0x1ac], R3 ;  /* 0x00006b00181a7a24 */ /* 0x000fe200078e0203 */
[----:B------:R-:W-:Y:S01]  /*1550*/  @!P2 IADD3 R12, P0, R22, 0x20, RZ ;  /* 0x00000020160ca810 */ /* 0x000fe20007f1e0ff */
[C---:B------:R-:W-:Y:S01]  /*1560*/  IMAD.IADD R0, R172.reuse, 0x1, -R13 ;  /* 0x00000001ac007824 */ /* 0x040fe200078e0a0d */
[----:B------:R-:W-:Y:S01]  /*1570*/  LOP3.LUT R15, R15, 0xfffffff8, RZ, 0xc0, !PT ;  /* 0xfffffff80f0f7812 */ /* 0x000fe200078ec0ff */
[----:B------:R-:W-:Y:S01]  /*1580*/  IMAD.SHL.U32 R27, R7, 0x40, RZ ;  /* 0x00000040071b7824 */ /* 0x000fe200078e00ff */
[----:B------:R-:W-:Y:S01]  /*1590*/  IADD3 R14, R172, 0x60, RZ ;  /* 0x00000060ac0e7810 */ /* 0x000fe20007ffe0ff */
[----:B------:R-:W-:Y:S01]  /*15a0*/  IMAD.WIDE.U32 R24, R24, c[0x0][0x1a8], R28 ;  /* 0x00006a0018187a25 */ /* 0x000fe200078e001c */
[----:B------:R-:W-:-:S02]  /*15b0*/  LOP3.LUT R139, R139, 0x6, RZ, 0xc0, !PT ;  /* 0x000000068b8b7812 */ /* 0x000fc400078ec0ff */
[----:B------:R-:W-:Y:S01]  /*15c0*/  LOP3.LUT R27, R27, 0xc0, RZ, 0xc0, !PT ;  /* 0x000000c01b1b7812 */ /* 0x000fe200078ec0ff */
[----:B------:R-:W-:Y:S02]  /*15d0*/  IMAD R169, R129, 0x8, R0 ;  /* 0x0000000881a97824 */ /* 0x000fe400078e0200 */
[----:B------:R-:W-:Y:S01]  /*15e0*/  IMAD.SHL.U32 R0, R167, 0x80, RZ ;  /* 0x00000080a7007824 */ /* 0x000fe200078e00ff */
[----:B------:R-:W-:Y:S01]  /*15f0*/  LOP3.LUT R3, R27, 0x18, R170, 0xf8, !PT ;  /* 0x000000181b037812 */ /* 0x000fe200078ef8aa */
[----:B------:R-:W-:Y:S01]  /*1600*/  @!P1 IMAD R13, R23, c[0x0][0x190], RZ ;  /* 0x00006400170d9a24 */ /* 0x000fe200078e02ff */
[----:B------:R-:W-:Y:S01]  /*1610*/  SHF.R.U32.HI R2, RZ, 0x3, R27 ;  /* 0x00000003ff027819 */ /* 0x000fe2000001161b */
[----:B------:R-:W-:Y:S02]  /*1620*/  IMAD.IADD R27, R25, 0x1, R26 ;  /* 0x00000001191b7824 */ /* 0x000fe400078e021a */
[----:B------:R-:W-:Y:S01]  /*1630*/  @!P1 IMAD.MOV.U32 R26, RZ, RZ, R24 ;  /* 0x000000ffff1a9224 */ /* 0x000fe200078e0018 */
[----:B------:R-:W-:Y:S01]  /*1640*/  LOP3.LUT R2, R3, R2, RZ, 0x3c, !PT ;  /* 0x0000000203027212 */ /* 0x000fe200078e3cff */
[----:B------:R-:W-:-:S02]  /*1650*/  @!P2 IMAD.X R23, RZ, RZ, R23, P0 ;  /* 0x000000ffff17a224 */ /* 0x000fc400000e0617 */
[----:B------:R-:W-:Y:S02]  /*1660*/  IMAD.IADD R3, R125, 0x1, -R0 ;  /* 0x000000017d037824 */ /* 0x000fe400078e0a00 */
[----:B------:R-:W-:Y:S02]  /*1670*/  IMAD.X R137, R171, 0x1, R21, P3 ;  /* 0x00000001ab897824 */ /* 0x000fe400018e0615 */
[----:B------:R-:W-:Y:S01]  /*1680*/  @!P1 IMAD R13, R22, c[0x0][0x194], R13 ;  /* 0x00006500160d9a24 */ /* 0x000fe200078e020d */
[-C--:B------:R-:W-:Y:S01]  /*1690*/  ISETP.GE.AND P4, PT, R6, R3.reuse, PT ;  /* 0x000000030600720c */ /* 0x080fe20003f86270 */
[----:B------:R-:W-:Y:S01]  /*16a0*/  @!P1 IMAD.WIDE.U32 R20, R22, c[0x0][0x190], R26 ;  /* 0x0000640016149a25 */ /* 0x000fe200078e001a */
[----:B------:R-:W-:-:S03]  /*16b0*/  ISETP.GE.AND P5, PT, R172, R3, PT ;  /* 0x00000003ac00720c */ /* 0x000fc60003fa6270 */
[----:B------:R-:W-:Y:S01]  /*16c0*/  @!P2 IMAD R23, R23, c[0x0][0x190], RZ ;  /* 0x000064001717aa24 */ /* 0x000fe200078e02ff */
[----:B------:R-:W-:Y:S01]  /*16d0*/  @!P1 LEA R26, P0, R20, c[0x0][0x160], 0x1 ;  /* 0x00005800141a9a11 */ /* 0x000fe200078008ff */
[----:B------:R-:W-:Y:S02]  /*16e0*/  @!P2 IMAD.MOV.U32 R25, RZ, RZ, R27 ;  /* 0x000000ffff19a224 */ /* 0x000fe400078e001b */
[----:B------:R-:W-:Y:S02]  /*16f0*/  IMAD.U32 R169, R169, 0x20, R2 ;  /* 0x00000020a9a97824 */ /* 0x000fe400078e0002 */
[C---:B------:R-:W-:Y:S02]  /*1700*/  @!P2 IMAD R8, R12.reuse, c[0x0][0x194], R23 ;  /* 0x000065000c08aa24 */ /* 0x040fe400078e0217 */
[----:B------:R-:W-:Y:S02]  /*1710*/  @!P1 IMAD.IADD R2, R21, 0x1, R13 ;  /* 0x0000000115029824 */ /* 0x000fe400078e020d */
[----:B------:R-:W-:-:S03]  /*1720*/  @!P2 IMAD.WIDE.U32 R12, R12, c[0x0][0x190], R24 ;  /* 0x000064000c0caa25 */ /* 0x000fc600078e0018 */
[----:B------:R-:W-:Y:S01]  /*1730*/  @!P1 LEA.HI.X R27, R20, c[0x0][0x164], R2, 0x1, P0 ;  /* 0x00005900141b9a11 */ /* 0x000fe200000f0c02 */
[----:B------:R-:W-:Y:S01]  /*1740*/  IMAD R135, R173, c[0x0][0x198], RZ ;  /* 0x00006600ad877a24 */ /* 0x000fe200078e02ff */
[----:B------:R-:W-:Y:S01]  /*1750*/  @!P2 LEA R22, P0, R12, c[0x0][0x160], 0x1 ;  /* 0x000058000c16aa11 */ /* 0x000fe200078008ff */
[----:B------:R-:W-:Y:S02]  /*1760*/  @!P2 IMAD.IADD R8, R13, 0x1, R8 ;  /* 0x000000010d08a824 */ /* 0x000fe400078e0208 */
[C---:B------:R-:W-:Y:S02]  /*1770*/  IMAD R135, R172.reuse, c[0x0][0x19c], R135 ;  /* 0x00006700ac877a24 */ /* 0x040fe400078e0287 */
[----:B------:R-:W-:Y:S01]  /*1780*/  IMAD.WIDE.U32 R136, R172, c[0x0][0x198], R136 ;  /* 0x00006600ac887a25 */ /* 0x000fe200078e0088 */
[----:B------:R-:W-:Y:S02]  /*1790*/  @!P2 LEA.HI.X R23, R12, c[0x0][0x164], R8, 0x1, P0 ;  /* 0x000059000c17aa11 */ /* 0x000fe400000f0c08 */
[----:B------:R-:W-:Y:S01]  /*17a0*/  ISETP.GE.AND P0, PT, R10, R3, PT ;  /* 0x000000030a00720c */ /* 0x000fe20003f06270 */
[----:B------:R-:W-:Y:S01]  /*17b0*/  IMAD.IADD R135, R137, 0x1, R135 ;  /* 0x0000000189877824 */ /* 0x000fe200078e0287 */
[----:B------:R-:W-:Y:S01]  /*17c0*/  @!P4 LEA R13, P3, R133, R136, 0x5 ;  /* 0x00000088850dc211 */ /* 0x000fe200078628ff */
[----:B------:R-:W-:-:S02]  /*17d0*/  IMAD.MOV.U32 R2, RZ, RZ, c[0x0][0x19c] ;  /* 0x00006700ff027624 */ /* 0x000fc400078e00ff */
[----:B------:R-:W-:Y:S02]  /*17e0*/  IMAD.SHL.U32 R169, R169, 0x2, RZ ;  /* 0x00000002a9a97824 */ /* 0x000fe400078e00ff */
[C---:B------:R-:W-:Y:S01]  /*17f0*/  IMAD.WIDE.U32 R24, R133.reuse, 0x40, RZ ;  /* 0x0000004085187825 */ /* 0x040fe200078e00ff */
[----:B------:R-:W-:Y:S02]  /*1800*/  @!P4 LEA.HI.X R8, R133, R135, R2, 0x5, P3 ;  /* 0x000000878508c211 */ /* 0x000fe400018f2c02 */
[----:B------:R-:W-:Y:S01]  /*1810*/  @!P4 LEA R20, P3, R13, c[0x0][0x168], 0x1 ;  /* 0x00005a000d14ca11 */ /* 0x000fe200078608ff */
[----:B------:R-:W-:Y:S01]  /*1820*/  @!PT LDS RZ, [RZ] ;  /* 0x00000000fffff984 */ /* 0x000fe20000000800 */
[----:B------:R-:W-:Y:S01]  /*1830*/  @!PT LDS RZ, [RZ] ;  /* 0x00000000fffff984 */ /* 0x000fe20000000800 */
[----:B------:R-:W-:Y:S01]  /*1840*/  @!PT LDS RZ, [RZ] ;  /* 0x00000000fffff984 */ /* 0x000fe20000000800 */
[----:B------:R1:W-:Y:S01]  /*1850*/  @!P1 LDGSTS.E.BYPASS.LTC128B.128 [R169], [R26.64] ;  /* 0x000000001aa99fae */ /* 0x0003e2000b901d4c */
[----:B------:R-:W-:Y:S02]  /*1860*/  IMAD.SHL.U32 R7, R7, 0x8, RZ ;  /* 0x0000000807077824 */ /* 0x000fe400078e00ff */
[----:B------:R-:W-:Y:S01]  /*1870*/  @!P4 LEA.HI.X R21, R13, c[0x0][0x16c], R8, 0x1, P3 ;  /* 0x00005b000d15ca11 */ /* 0x000fe200018f0c08 */
[----:B------:R1:W-:Y:S01]  /*1880*/  @!P1 LDGSTS.E.BYPASS.LTC128B.128 [R169+0x1000], [R26.64+0x40] ;  /* 0x010000401aa99fae */ /* 0x0003e2000b901d4c */
[----:B------:R-:W-:-:S03]  /*1890*/  IMAD.SHL.U32 R8, R2, 0x40, RZ ;  /* 0x0000004002087824 */ /* 0x000fc600078e00ff */
[----:B------:R1:W-:Y:S01]  /*18a0*/  @!P1 LDGSTS.E.BYPASS.LTC128B.128 [R169+0x2000], [R26.64+0x80] ;  /* 0x020000801aa99fae */ /* 0x0003e2000b901d4c */
[C---:B------:R-:W-:Y:S02]  /*18b0*/  @!P0 IADD3 R13, P1, R136.reuse, R24, RZ ;  /* 0x00000018880d8210 */ /* 0x040fe40007f3e0ff */
[C---:B------:R-:W-:Y:S01]  /*18c0*/  @!P5 LEA R24, P3, R136.reuse, c[0x0][0x168], 0x1 ;  /* 0x00005a008818da11 */ /* 0x040fe200078608ff */
[----:B------:R2:W-:Y:S01]  /*18d0*/  @!P2 LDGSTS.E.BYPASS.LTC128B.128 [R169+0x800], [R22.64] ;  /* 0x0080000016a9afae */ /* 0x0005e2000b901d4c */
[----:B------:R-:W-:Y:S02]  /*18e0*/  @!P0 IADD3.X R8, R135, R25, R8, P1, !PT ;  /* 0x0000001987088210 */ /* 0x000fe40000ffe408 */
[C---:B------:R-:W-:Y:S01]  /*18f0*/  @!P0 LEA R12, P1, R13.reuse, c[0x0][0x168], 0x1 ;  /* 0x00005a000d0c8a11 */ /* 0x040fe200078208ff */
[----:B------:R2:W-:Y:S01]  /*1900*/  @!P2 LDGSTS.E.BYPASS.LTC128B.128 [R169+0x1800], [R22.64+0x40] ;  /* 0x0180004016a9afae */ /* 0x0005e2000b901d4c */
[----:B------:R-:W-:Y:S02]  /*1910*/  @!P5 LEA.HI.X R25, R136, c[0x0][0x16c], R135, 0x1, P3 ;  /* 0x00005b008819da11 */ /* 0x000fe400018f0c87 */
[----:B------:R-:W-:Y:S01]  /*1920*/  @!P0 LEA.HI.X R13, R13, c[0x0][0x16c], R8, 0x1, P1 ;  /* 0x00005b000d0d8a11 */ /* 0x000fe200008f0c08 */
[----:B------:R2:W-:Y:S01]  /*1930*/  @!P2 LDGSTS.E.BYPASS.LTC128B.128 [R169+0x2800], [R22.64+0x80] ;  /* 0x0280008016a9afae */ /* 0x0005e2000b901d4c */
[----:B------:R-:W-:-:S02]  /*1940*/  ISETP.GE.AND P2, PT, R10, R3, PT ;  /* 0x000000030a00720c */ /* 0x000fc40003f46270 */
[----:B------:R-:W-:Y:S01]  /*1950*/  LEA.HI R10, R9, R124, RZ, 0x4 ;  /* 0x0000007c090a7211 */ /* 0x000fe200078f20ff */
[----:B------:R1:W-:Y:S01]  /*1960*/  @!P5 LDGSTS.E.BYPASS.LTC128B.128 [R169+0x3000], [R24.64] ;  /* 0x0300000018a9dfae */ /* 0x0003e2000b901d4c */
[----:B------:R-:W-:Y:S02]  /*1970*/  IADD3 R122, P1, R172, R17, RZ ;  /* 0x00000011ac7a7210 */ /* 0x000fe40007f3e0ff */
[----:B------:R-:W-:Y:S01]  /*1980*/  LOP3.LUT R17, R10, 0xfffffff0, RZ, 0xc0, !PT ;  /* 0xfffffff00a117812 */ /* 0x000fe200078ec0ff */
[----:B------:R1:W-:Y:S01]  /*1990*/  @!P5 LDGSTS.E.BYPASS.LTC128B.128 [R169+0x5000], [R24.64+0x40] ;  /* 0x0500004018a9dfae */ /* 0x0003e2000b901d4c */
[----:B------:R-:W-:Y:S01]  /*19a0*/  ISETP.GE.AND P3, PT, R6, R3, PT ;  /* 0x000000030600720c */ /* 0x000fe20003f66270 */
[----:B------:R-:W-:Y:S01]  /*19b0*/  IMAD.X R6, R173, 0x1, R19, P1 ;  /* 0x00000001ad067824 */ /* 0x000fe200008e0613 */
[----:B------:R-:W-:Y:S01]  /*19c0*/  SHF.R.S32.HI R9, RZ, 0x4, R10 ;  /* 0x00000004ff097819 */ /* 0x000fe2000001140a */
[----:B------:R-:W-:Y:S01]  /*19d0*/  IMAD.IADD R8, R124, 0x1, -R17 ;  /* 0x000000017c087824 */ /* 0x000fe200078e0a11 */
[----:B------:R-:W-:Y:S01]  /*19e0*/  IADD3 R16, P1, R170, R16, RZ ;  /* 0x00000010aa107210 */ /* 0x000fe20007f3e0ff */
[----:B------:R1:W-:Y:S01]  /*19f0*/  @!P5 LDGSTS.E.BYPASS.LTC128B.128 [R169+0x7000], [R24.64+0x80] ;  /* 0x0700008018a9dfae */ /* 0x0003e2000b901d4c */
[----:B------:R-:W-:-:S02]  /*1a00*/  LEA.HI R10, R10, R9, RZ, 0x1 ;  /* 0x000000090a0a7211 */ /* 0x000fc400078f08ff */
[-C--:B------:R-:W-:Y:S01]  /*1a10*/  ISETP.GE.AND P5, PT, R14, R3.reuse, PT ;  /* 0x000000030e00720c */ /* 0x080fe20003fa6270 */
[----:B------:R-:W-:Y:S01]  /*1a20*/  IMAD.X R17, R171, 0x1, R11, P1 ;  /* 0x00000001ab117824 */ /* 0x000fe200008e060b */
[----:B------:R-:W-:Y:S01]  /*1a30*/  LOP3.LUT R10, R10, 0xfffffffe, RZ, 0xc0, !PT ;  /* 0xfffffffe0a0a7812 */ /* 0x000fe200078ec0ff */
[----:B------:R-:W-:Y:S01]  /*1a40*/  IMAD.IADD R11, R124, 0x1, -R15 ;  /* 0x000000017c0b7824 */ /* 0x000fe200078e0a0f */
[----:B------:R2:W-:Y:S01]  /*1a50*/  @!P4 LDGSTS.E.BYPASS.LTC128B.128 [R169+0x3800], [R20.64] ;  /* 0x0380000014a9cfae */ /* 0x0005e2000b901d4c */
[-C--:B------:R-:W-:Y:S01]  /*1a60*/  LEA.HI R15, R8, R8.reuse, RZ, 0x1 ;  /* 0x00000008080f7211 */ /* 0x080fe200078f08ff */
[----:B------:R-:W-:Y:S01]  /*1a70*/  IMAD.WIDE.U32 R16, R4, c[0x0][0x1b8], R16 ;  /* 0x00006e0004107a25 */ /* 0x000fe200078e0010 */
[-C--:B------:R-:W-:Y:S01]  /*1a80*/  ISETP.GE.AND P1, PT, R14, R3.reuse, PT ;  /* 0x000000030e00720c */ /* 0x080fe20003f26270 */
[----:B------:R2:W-:Y:S01]  /*1a90*/  @!P4 LDGSTS.E.BYPASS.LTC128B.128 [R169+0x5800], [R20.64+0x40] ;  /* 0x0580004014a9cfae */ /* 0x0005e2000b901d4c */
[----:B------:R-:W-:Y:S01]  /*1aa0*/  LOP3.LUT R127, R15, 0x7fffffe, RZ, 0xc0, !PT ;  /* 0x07fffffe0f7f7812 */ /* 0x000fe200078ec0ff */
[----:B------:R-:W-:Y:S01]  /*1ab0*/  IMAD.IADD R9, R9, 0x1, -R10 ;  /* 0x0000000109097824 */ /* 0x000fe200078e0a0a */
[----:B------:R-:W-:Y:S01]  /*1ac0*/  SHF.R.S32.HI R19, RZ, 0x1f, R8 ;  /* 0x0000001fff137819 */ /* 0x000fe20000011408 */
[----:B------:R2:W-:Y:S01]  /*1ad0*/  @!P4 LDGSTS.E.BYPASS.LTC128B.128 [R169+0x7800], [R20.64+0x80] ;  /* 0x0780008014a9cfae */ /* 0x0005e2000b901d4c */
[----:B------:R-:W-:Y:S01]  /*1ae0*/  ISETP.GE.AND P4, PT, R172, R3, PT ;  /* 0x00000003ac00720c */ /* 0x000fe20003f86270 */
[----:B------:R-:W-:Y:S01]  /*1af0*/  IMAD.IADD R127, R8, 0x1, -R127 ;  /* 0x00000001087f7824 */ /* 0x000fe200078e0a7f */
[----:B------:R-:W-:Y:S01]  /*1b00*/  LEA.HI R3, R11, R11, RZ, 0x1 ;  /* 0x0000000b0b037211 */ /* 0x000fe200078f08ff */
[----:B------:R-:W-:Y:S01]  /*1b10*/  @!P5 IMAD.MOV.U32 R137, RZ, RZ, R135 ;  /* 0x000000ffff89d224 */ /* 0x000fe200078e0087 */
[--C-:B------:R-:W-:Y:S01]  /*1b20*/  SHF.R.S32.HI R10, RZ, 0x1, R15.reuse ;  /* 0x00000001ff0a7819 */ /* 0x100fe2000001140f */
[----:B------:R-:W-:Y:S01]  /*1b30*/  @!P5 IMAD R2, R2, 0x60, RZ ;  /* 0x000000600202d824 */ /* 0x000fe200078e02ff */
[----:B------:R-:W-:Y:S01]  /*1b40*/  SHF.R.S32.HI R15, RZ, 0x1f, R15 ;  /* 0x0000001fff0f7819 */ /* 0x000fe2000001140f */
[----:B------:R3:W-:Y:S01]  /*1b50*/  @!P0 LDGSTS.E.BYPASS.LTC128B.128 [R169+0x4000], [R12.64] ;  /* 0x040000000ca98fae */ /* 0x0007e2000b901d4c */
[----:B------:R-:W-:Y:S01]  /*1b60*/  LOP3.LUT R160, R3, 0x7fffffe, RZ, 0xc0, !PT ;  /* 0x07fffffe03a07812 */ /* 0x000fe200078ec0ff */
[----:B------:R-:W-:Y:S01]  /*1b70*/  IMAD.IADD R17, R17, 0x1, R5 ;  /* 0x0000000111117824 */ /* 0x000fe200078e0205 */
[----:B------:R-:W-:Y:S01]  /*1b80*/  LEA.HI R126, R19, R8, RZ, 0x3 ;  /* 0x00000008137e7211 */ /* 0x000fe200078f18ff */
[----:B------:R3:W-:Y:S01]  /*1b90*/  @!P0 LDGSTS.E.BYPASS.LTC128B.128 [R169+0x6000], [R12.64+0x40] ;  /* 0x060000400ca98fae */ /* 0x0007e2000b901d4c */
[----:B------:R-:W-:Y:S01]  /*1ba0*/  LEA.HI R8, R15, R10, RZ, 0x2 ;  /* 0x0000000a0f087211 */ /* 0x000fe200078f10ff */
[----:B------:R-:W-:Y:S01]  /*1bb0*/  IMAD.IADD R160, R11, 0x1, -R160 ;  /* 0x000000010ba07824 */ /* 0x000fe200078e0aa0 */
[----:B------:R-:W-:Y:S01]  /*1bc0*/  SHF.R.S32.HI R3, RZ, 0x1, R3 ;  /* 0x00000001ff037819 */ /* 0x000fe20000011403 */
[----:B------:R3:W-:Y:S01]  /*1bd0*/  @!P0 LDGSTS.E.BYPASS.LTC128B.128 [R169+0x8000], [R12.64+0x80] ;  /* 0x080000800ca98fae */ /* 0x0007e2000b901d4c */
[----:B------:R-:W-:Y:S01]  /*1be0*/  LOP3.LUT R11, R8, 0xfffffffc, RZ, 0xc0, !PT ;  /* 0xfffffffc080b7812 */ /* 0x000fe200078ec0ff */
[----:B------:R-:W-:-:S02]  /*1bf0*/  IMAD R15, R6, c[0x0][0x1a0], RZ ;  /* 0x00006800060f7a24 */ /* 0x000fc400078e02ff */
[----:B------:R-:W-:Y:S02]  /*1c00*/  IMAD.SHL.U32 R8, R3, 0x40, RZ ;  /* 0x0000004003087824 */ /* 0x000fe400078e00ff */
[----:B------:R-:W-:Y:S02]  /*1c10*/  IMAD.IADD R4, R10, 0x1, -R11 ;  /* 0x000000010a047824 */ /* 0x000fe400078e0a0b */
[----:B------:R-:W-:Y:S01]  /*1c20*/  @!P5 IMAD.WIDE.U32 R10, R133, 0x60, R136 ;  /* 0x00000060850ad825 */ /* 0x000fe200078e0088 */
[----:B------:R-:W-:-:S03]  /*1c30*/  LOP3.LUT R8, R8, 0xc0, RZ, 0xc0, !PT ;  /* 0x000000c008087812 */ /* 0x000fc600078ec0ff */
[----:B------:R-:W-:Y:S01]  /*1c40*/  @!P5 IMAD.IADD R5, R11, 0x1, R2 ;  /* 0x000000010b05d824 */ /* 0x000fe200078e0202 */
[----:B------:R-:W-:Y:S01]  /*1c50*/  @!P5 LEA R18, P0, R10, c[0x0][0x168], 0x1 ;  /* 0x00005a000a12da11 */ /* 0x000fe200078008ff */
[----:B------:R-:W-:Y:S01]  /*1c60*/  IMAD R15, R122, c[0x0][0x1a4], R15 ;  /* 0x000069007a0f7a24 */ /* 0x000fe200078e020f */
[----:B------:R-:W-:Y:S01]  /*1c70*/  LOP3.LUT R7, R8, 0x8, R7, 0xf8, !PT ;  /* 0x0000000808077812 */ /* 0x000fe200078ef807 */
[----:B------:R-:W-:Y:S01]  /*1c80*/  IMAD.WIDE.U32 R122, R122, c[0x0][0x1a0], R16 ;  /* 0x000068007a7a7a25 */ /* 0x000fe200078e0010 */
[----:B------:R-:W-:Y:S02]  /*1c90*/  @!P5 LEA.HI.X R19, R10, c[0x0][0x16c], R5, 0x1, P0 ;  /* 0x00005b000a13da11 */ /* 0x000fe400000f0c05 */
[----:B------:R-:W-:Y:S01]  /*1ca0*/  SHF.R.U32.HI R8, RZ, 0x3, R8 ;  /* 0x00000003ff087819 */ /* 0x000fe20000011608 */
[----:B------:R-:W-:Y:S01]  /*1cb0*/  IMAD.IADD R120, R123, 0x1, R15 ;  /* 0x000000017b787824 */ /* 0x000fe200078e020f */
[----:B------:R-:W-:Y:S01]  /*1cc0*/  LEA R164, P0, R122, c[0x0][0x170], 0x1 ;  /* 0x00005c007aa47a11 */ /* 0x000fe200078008ff */
[----:B------:R4:W-:Y:S01]  /*1cd0*/  @!P5 LDGSTS.E.BYPASS.LTC128B.128 [R169+0x4800], [R18.64] ;  /* 0x0480000012a9dfae */ /* 0x0009e2000b901d4c */
[----:B------:R-:W-:Y:S01]  /*1ce0*/  IMAD.SHL.U32 R2, R4, 0x40, RZ ;  /* 0x0000004004027824 */ /* 0x000fe200078e00ff */
[----:B------:R-:W-:Y:S01]  /*1cf0*/  LOP3.LUT R11, R7, R8, RZ, 0x3c, !PT ;  /* 0x00000008070b7212 */ /* 0x000fe200078e3cff */
[C---:B------:R-:W-:Y:S01]  /*1d00*/  IMAD R160, R9.reuse, 0x8, R160 ;  /* 0x0000000809a07824 */ /* 0x040fe200078e02a0 */
[----:B------:R4:W-:Y:S01]  /*1d10*/  @!P5 LDGSTS.E.BYPASS.LTC128B.128 [R169+0x6800], [R18.64+0x40] ;  /* 0x0680004012a9dfae */ /* 0x0009e2000b901d4c */
[----:B------:R-:W-:Y:S01]  /*1d20*/  LEA.HI.X R163, R122, c[0x0][0x174], R120, 0x1, P0 ;  /* 0x00005d007aa37a11 */ /* 0x000fe200000f0c78 */
[----:B------:R-:W-:Y:S01]  /*1d30*/  IMAD.SHL.U32 R9, R9, 0x8, RZ ;  /* 0x0000000809097824 */ /* 0x000fe200078e00ff */
[----:B------:R-:W-:Y:S01]  /*1d40*/  LOP3.LUT R2, R2, 0xc0, RZ, 0xc0, !PT ;  /* 0x000000c002027812 */ /* 0x000fe200078ec0ff */
[----:B------:R4:W-:Y:S01]  /*1d50*/  @!P5 LDGSTS.E.BYPASS.LTC128B.128 [R169+0x8800], [R18.64+0x80] ;  /* 0x0880008012a9dfae */ /* 0x0009e2000b901d4c */
[----:B------:R-:W-:-:S02]  /*1d60*/  IMAD.MOV.U32 R6, RZ, RZ, 0x5 ;  /* 0x00000005ff067424 */ /* 0x000fc400078e00ff */
[C---:B------:R-:W-:Y:S01]  /*1d70*/  IMAD.SHL.U32 R5, R121.reuse, 0x20, RZ ;  /* 0x0000002079057824 */ /* 0x040fe200078e00ff */
[----:B------:R-:W0:Y:S01]  /*1d80*/  LDGDEPBAR ;  /* 0x00000000000079af */ /* 0x000e220000000000 */
[----:B------:R-:W-:Y:S01]  /*1d90*/  IMAD.SHL.U32 R126, R126, 0x20, RZ ;  /* 0x000000207e7e7824 */ /* 0x000fe200078e00ff */
[----:B------:R-:W-:Y:S01]  /*1da0*/  LOP3.LUT R9, R2, 0x8, R9, 0xf8, !PT ;  /* 0x0000000802097812 */ /* 0x000fe200078ef809 */
[----:B------:R-:W-:Y:S01]  /*1db0*/  @!P1 IMAD.MOV.U32 R165, RZ, RZ, R163 ;  /* 0x000000ffffa59224 */ /* 0x000fe200078e00a3 */
[----:B------:R-:W-:Y:S01]  /*1dc0*/  SHF.R.U32.HI R2, RZ, 0x3, R2 ;  /* 0x00000003ff027819 */ /* 0x000fe20000011602 */
[----:B------:R-:W-:Y:S01]  /*1dd0*/  @!P2 IMAD.MOV.U32 R10, RZ, RZ, c[0x0][0x1a4] ;  /* 0x00006900ff0aa624 */ /* 0x000fe200078e00ff */
[C---:B------:R-:W-:Y:S01]  /*1de0*/  SHF.L.U64.HI R6, R121.reuse, R6, c[0x0][0x1a4] ;  /* 0x0000690079067619 */ /* 0x040fe20000010206 */
[----:B---3--:R-:W-:Y:S01]  /*1df0*/  @!P1 IMAD.WIDE.U32 R12, R121, 0xc0, R164 ;  /* 0x000000c0790c9825 */ /* 0x008fe200078e00a4 */
[----:B------:R-:W-:Y:S02]  /*1e00*/  @!P3 LEA R8, P0, R5, R164, 0x1 ;  /* 0x000000a40508b211 */ /* 0x000fe400078008ff */
[----:B------:R-:W-:Y:S01]  /*1e10*/  LOP3.LUT R126, R126, 0xffffff00, RZ, 0xc0, !PT ;  /* 0xffffff007e7e7812 */ /* 0x000fe200078ec0ff */
[----:B------:R-:W-:Y:S01]  /*1e20*/  @!P4 IMAD.MOV.U32 R165, RZ, RZ, R163 ;  /* 0x000000ffffa5c224 */ /* 0x000fe200078e00a3 */
[----:B------:R-:W-:Y:S01]  /*1e30*/  LOP3.LUT R2, R9, R2, RZ, 0x3c, !PT ;  /* 0x0000000209027212 */ /* 0x000fe200078e3cff */
[----:B------:R-:W-:Y:S01]  /*1e40*/  @!P1 IMAD.MOV.U32 R7, RZ, RZ, c[0x0][0x1a4] ;  /* 0x00006900ff079624 */ /* 0x000fe200078e00ff */
[----:B------:R-:W-:Y:S01]  /*1e50*/  @!P3 LEA.HI.X R9, R5, R163, R6, 0x1, P0 ;  /* 0x000000a30509b211 */ /* 0x000fe200000f0c06 */
[----:B------:R-:W-:Y:S01]  /*1e60*/  @!P1 IMAD.MOV.U32 R6, RZ, RZ, R12 ;  /* 0x000000ffff069224 */ /* 0x000fe200078e000c */
[----:B------:R-:W-:Y:S01]  /*1e70*/  @!P2 LEA R14, P0, R121, R164, 0x7 ;  /* 0x000000a4790ea211 */ /* 0x000fe200078038ff */
[----:B------:R-:W-:-:S02]  /*1e80*/  IMAD R12, R129, 0x200, R126 ;  /* 0x00000200810c7824 */ /* 0x000fc400078e027e */
[----:B------:R-:W-:Y:S01]  /*1e90*/  @!P1 IMAD R7, R7, 0xc0, RZ ;  /* 0x000000c007079824 */ /* 0x000fe200078e02ff */
[----:B------:R-:W-:Y:S01]  /*1ea0*/  @!P2 LEA.HI.X R15, R121, R163, R10, 0x7, P0 ;  /* 0x000000a3790fa211 */ /* 0x000fe200000f3c0a */
[----:B------:R-:W-:Y:S01]  /*1eb0*/  IMAD R161, R127, 0x20, R12 ;  /* 0x000000207fa17824 */ /* 0x000fe200078e020c */
[----:B------:R-:W-:Y:S01]  /*1ec0*/  LOP3.LUT P0, RZ, R3, 0x2, RZ, 0xc0, !PT ;  /* 0x0000000203ff7812 */ /* 0x000fe2000780c0ff */
[----:B------:R-:W-:Y:S01]  /*1ed0*/  IMAD.U32 R160, R160, 0x20, R11 ;  /* 0x00000020a0a07824 */ /* 0x000fe200078e000b */
[----:B------:R-:W-:-:S04]  /*1ee0*/  DEPBAR.LE SB0, 0x0 ;  /* 0x000080000000791a */ /* 0x000fc80000000000 */
[----:B------:R-:W-:Y:S01]  /*1ef0*/  BAR.SYNC.DEFER_BLOCKING 0x0 ;  /* 0x0000000000007b1d */ /* 0x000fe20000010000 */
[----:B------:R-:W-:Y:S02]  /*1f00*/  IMAD.IADD R161, R2, 0x1, R161 ;  /* 0x0000000102a17824 */ /* 0x000fe400078e02a1 */
[----:B------:R-:W-:Y:S02]  /*1f10*/  @!P1 IMAD.IADD R7, R13, 0x1, R7 ;  /* 0x000000010d079824 */ /* 0x000fe400078e0207 */
[----:B------:R-:W-:Y:S02]  /*1f20*/  IMAD.SHL.U32 R160, R160, 0x2, RZ ;  /* 0x00000002a0a07824 */ /* 0x000fe400078e00ff */
[----:B------:R-:W-:Y:S02]  /*1f30*/  IMAD.SHL.U32 R161, R161, 0x2, RZ ;  /* 0x00000002a1a17824 */ /* 0x000fe400078e00ff */
[----:B------:R-:W-:Y:S02]  /*1f40*/  IMAD.MOV.U32 R5, RZ, RZ, 0x10 ;  /* 0x00000010ff057424 */ /* 0x000fe400078e00ff */
[----:B------:R-:W-:-:S02]  /*1f50*/  IMAD R129, R129, 0x10, R131 ;  /* 0x0000001081817824 */ /* 0x000fc400078e0283 */
[----:B------:R-:W-:Y:S01]  /*1f60*/  IMAD R127, R127, 0x20, R126 ;  /* 0x000000207f7f7824 */ /* 0x000fe200078e027e */
[----:B------:R-:W-:Y:S04]  /*1f70*/  @P4 STS [R169+0x9000], RZ ;  /* 0x009000ffa9004388 */ /* 0x000fe80000000800 */
[----:B------:R-:W-:Y:S04]  /*1f80*/  @P4 STS [R169+0x9004], RZ ;  /* 0x009004ffa9004388 */ /* 0x000fe80000000800 */
[----:B------:R-:W-:Y:S04]  /*1f90*/  @P4 STS.64 [R169+0x9008], RZ ;  /* 0x009008ffa9004388 */ /* 0x000fe80000000a00 */
[----:B------:R-:W-:Y:S04]  /*1fa0*/  @P4 STS.128 [R169+0xb000], RZ ;  /* 0x00b000ffa9004388 */ /* 0x000fe80000000c00 */
[----:B------:R-:W-:Y:S04]  /*1fb0*/  @P4 STS.128 [R169+0xd000], RZ ;  /* 0x00d000ffa9004388 */ /* 0x000fe80000000c00 */
[----:B------:R-:W-:Y:S01]  /*1fc0*/  @!PT LDS RZ, [RZ] ;  /* 0x00000000fffff984 */ /* 0x000fe20000000800 */
[----:B------:R-:W-:Y:S01]  /*1fd0*/  @!PT LDS RZ, [RZ] ;  /* 0x00000000fffff984 */ /* 0x000fe20000000800 */
[----:B------:R-:W-:Y:S01]  /*1fe0*/  @!PT LDS RZ, [RZ] ;  /* 0x00000000fffff984 */ /* 0x000fe20000000800 */
[----:B------:R3:W-:Y:S04]  /*1ff0*/  @!P4 LDGSTS.E.BYPASS.LTC128B.128 [R169+0x9000], [R164.64] ;  /* 0x09000000a4a9cfae */ /* 0x0007e8000b901d4c */
[----:B------:R3:W-:Y:S04]  /*2000*/  @!P4 LDGSTS.E.BYPASS.LTC128B.128 [R169+0xb000], [R164.64+0x40] ;  /* 0x0b000040a4a9cfae */ /* 0x0007e8000b901d4c */
[----:B------:R3:W-:Y:S04]  /*2010*/  @!P4 LDGSTS.E.BYPASS.LTC128B.128 [R169+0xd000], [R164.64+0x80] ;  /* 0x0d000080a4a9cfae */ /* 0x0007e8000b901d4c */
[----:B------:R-:W-:Y:S04]  /*2020*/  @P3 STS.128 [R169+0x9800], RZ ;  /* 0x009800ffa9003388 */ /* 0x000fe80000000c00 */
        /* <DEDUP_REMOVED lines=25> */
[----:B------:R2:W-:Y:S01]  /*21c0*/  @!P1 LDGSTS.E.BYPASS.LTC128B.128 [R169+0xe800], [R6.64+0x80] ;  /* 0x0e80008006a99fae */ /* 0x0005e2000b901d4c */
[----:B------:R-:W-:-:S03]  /*21d0*/  LOP3.LUT P1, RZ, R4, 0x2, RZ, 0xc0, !PT ;  /* 0x0000000204ff7812 */ /* 0x000fc6000782c0ff */
[----:B------:R-:W-:Y:S01]  /*21e0*/  LDSM.16.M88.4 R76, [R161] ;  /* 0x00000000a14c783b */ /* 0x000fe20000000200 */
[C---:B------:R-:W-:Y:S02]  /*21f0*/  SEL R3, R5.reuse, 0xfffffff0, !P1 ;  /* 0xfffffff005037807 */ /* 0x040fe40004800000 */
[----:B------:R-:W-:Y:S01]  /*2200*/  SEL R5, R5, 0xfffffff0, !P0 ;  /* 0xfffffff005057807 */ /* 0x000fe20004000000 */
[----:B------:R-:W3:Y:S01]  /*2210*/  LDSM.16.M88.4 R32, [R160+0x3400] ;  /* 0x00340000a020783b */ /* 0x000ee20000000200 */
[----:B------:R-:W-:Y:S01]  /*2220*/  ISETP.GT.AND P1, PT, R132, 0x1, PT ;  /* 0x000000018400780c */ /* 0x000fe20003f24270 */
[----:B------:R-:W-:Y:S02]  /*2230*/  IMAD R159, R3, 0x2, R161 ;  /* 0x00000002039f7824 */ /* 0x000fe400078e02a1 */
[----:B------:R-:W-:Y:S01]  /*2240*/  IMAD R157, R5, 0x2, R160 ;  /* 0x00000002059d7824 */ /* 0x000fe200078e02a0 */
[----:B------:R-:W3:Y:S04]  /*2250*/  LDSM.16.M88.4 R40, [R160+0x3000] ;  /* 0x00300000a028783b */ /* 0x000ee80000000200 */
[----:B------:R-:W-:Y:S04]  /*2260*/  LDSM.16.M88.4 R68, [R159] ;  /* 0x000000009f44783b */ /* 0x000fe80000000200 */
[----:B-1----:R-:W-:Y:S01]  /*2270*/  LDSM.16.M88.4 R24, [R160+0x3800] ;  /* 0x00380000a018783b */ /* 0x002fe20000000200 */
[----:B------:R-:W-:-:S03]  /*2280*/  @!P1 LEA R180, P0, R136, c[0x0][0x168], 0x1 ;  /* 0x00005a0088b49a11 */ /* 0x000fc600078008ff */
[----:B------:R-:W-:Y:S01]  /*2290*/  LDSM.16.M88.4 R8, [R160+0x4000] ;  /* 0x00400000a008783b */ /* 0x000fe20000000200 */
[----:B------:R-:W-:-:S03]  /*22a0*/  @!P1 LEA.HI.X R181, R136, c[0x0][0x16c], R135, 0x1, P0 ;  /* 0x00005b0088b59a11 */ /* 0x000fc600000f0c87 */
[----:B--2---:R-:W1:Y:S04]  /*22b0*/  LDSM.16.M88.4 R4, [R157+0x3400] ;  /* 0x003400009d04783b */ /* 0x004e680000000200 */
[----:B------:R-:W2:Y:S04]  /*22c0*/  LDSM.16.M88.4 R84, [R160+0x4800] ;  /* 0x00480000a054783b */ /* 0x000ea80000000200 */
[----:B----4-:R-:W4:Y:S04]  /*22d0*/  LDSM.16.M88.4 R16, [R160+0x3c00] ;  /* 0x003c0000a010783b */ /* 0x010f280000000200 */
[----:B------:R-:W2:Y:S04]  /*22e0*/  LDSM.16.M88.4 R92, [R160+0x4400] ;  /* 0x00440000a05c783b */ /* 0x000ea80000000200 */
[----:B------:R-:W2:Y:S01]  /*22f0*/  LDSM.16.M88.4 R60, [R157+0x3000] ;  /* 0x003000009d3c783b */ /* 0x000ea20000000200 */
[C---:B---3--:R-:W-:Y:S03]  /*2300*/  HMMA.16816.F32.BF16 R36, R76.reuse, R32, RZ ;  /* 0x000000204c24723c */ /* 0x048fe600000418ff */
[----:B------:R-:W3:Y:S04]  /*2310*/  LDSM.16.M88.4 R56, [R157+0x3800] ;  /* 0x003800009d38783b */ /* 0x000ee80000000200 */
[----:B------:R-:W2:Y:S01]  /*2320*/  LDSM.16.M88.4 R48, [R157+0x4000] ;  /* 0x004000009d30783b */ /* 0x000ea20000000200 */
[C---:B------:R-:W-:Y:S03]  /*2330*/  HMMA.16816.F32.BF16 R32, R76.reuse, R34, RZ ;  /* 0x000000224c20723c */ /* 0x040fe600000418ff */
[----:B------:R-:W-:Y:S04]  /*2340*/  LDSM.16.M88.4 R64, [R160+0x4c00] ;  /* 0x004c0000a040783b */ /* 0x000fe80000000200 */
[----:B------:R-:W-:Y:S01]  /*2350*/  LDSM.16.M88.4 R52, [R157+0x3c00] ;  /* 0x003c00009d34783b */ /* 0x000fe20000000200 */
[----:B------:R-:W-:Y:S03]  /*2360*/  HMMA.16816.F32.BF16 R44, R76, R40, RZ ;  /* 0x000000284c2c723c */ /* 0x000fe600000418ff */
[----:B------:R-:W-:Y:S04]  /*2370*/  LDSM.16.M88.4 R72, [R157+0x4400] ;  /* 0x004400009d48783b */ /* 0x000fe80000000200 */
[----:B------:R-:W-:Y:S01]  /*2380*/  LDSM.16.M88.4 R100, [R157+0x4c00] ;  /* 0x004c00009d64783b */ /* 0x000fe20000000200 */
[C---:B-1----:R-:W-:Y:S03]  /*2390*/  HMMA.16816.F32.BF16 R36, R68.reuse, R4, R36 ;  /* 0x000000044424723c */ /* 0x042fe60000041824 */
[----:B------:R-:W-:Y:S04]  /*23a0*/  LDSM.16.M88.4 R104, [R157+0x5c00] ;  /* 0x005c00009d68783b */ /* 0x000fe80000000200 */
[----:B------:R-:W-:Y:S01]  /*23b0*/  LDSM.16.M88.4 R112, [R161+0x2000] ;  /* 0x00200000a170783b */ /* 0x000fe20000000200 */
[----:B------:R-:W-:Y:S03]  /*23c0*/  HMMA.16816.F32.BF16 R32, R68, R6, R32 ;  /* 0x000000064420723c */ /* 0x000fe60000041820 */
[----:B------:R-:W1:Y:S04]  /*23d0*/  LDSM.16.M88.4 R4, [R157+0x4800] ;  /* 0x004800009d04783b */ /* 0x000e680000000200 */
[----:B------:R-:W-:Y:S01]  /*23e0*/  LDSM.16.M88.4 R108, [R160+0x8400] ;  /* 0x00840000a06c783b */ /* 0x000fe20000000200 */
[C---:B------:R-:W-:Y:S03]  /*23f0*/  HMMA.16816.F32.BF16 R28, R76.reuse, R24, RZ ;  /* 0x000000184c1c723c */ /* 0x040fe600000418ff */
[----:B------:R-:W-:Y:S04]  /*2400*/  LDSM.16.M88.4 R116, [R160+0x8000] ;  /* 0x00800000a074783b */ /* 0x000fe80000000200 */
[----:B------:R-:W0:Y:S01]  /*2410*/  LDGDEPBAR ;  /* 0x00000000000079af */ /* 0x000e220000000000 */
[C---:B------:R-:W-:Y:S08]  /*2420*/  HMMA.16816.F32.BF16 R12, R76.reuse, R8, RZ ;  /* 0x000000084c0c723c */ /* 0x040ff000000418ff */
[C---:B--2---:R-:W-:Y:S08]  /*2430*/  HMMA.16816.F32.BF16 R88, R76.reuse, R84, RZ ;  /* 0x000000544c58723c */ /* 0x044ff000000418ff */
[C---:B------:R-:W-:Y:S08]  /*2440*/  HMMA.16816.F32.BF16 R40, R76.reuse, R42, RZ ;  /* 0x0000002a4c28723c */ /* 0x040ff000000418ff */
[C---:B------:R-:W-:Y:S08]  /*2450*/  HMMA.16816.F32.BF16 R24, R76.reuse, R26, RZ ;  /* 0x0000001a4c18723c */ /* 0x040ff000000418ff */
[C---:B------:R-:W-:Y:S08]  /*2460*/  HMMA.16816.F32.BF16 R8, R76.reuse, R10, RZ ;  /* 0x0000000a4c08723c */ /* 0x040ff000000418ff */
[C---:B------:R-:W-:Y:S08]  /*2470*/  HMMA.16816.F32.BF16 R84, R76.reuse, R86, RZ ;  /* 0x000000564c54723c */ /* 0x040ff000000418ff */
[C---:B----4-:R-:W-:Y:S08]  /*2480*/  HMMA.16816.F32.BF16 R20, R76.reuse, R16, RZ ;  /* 0x000000104c14723c */ /* 0x050ff000000418ff */
[C---:B------:R-:W-:Y:S08]  /*2490*/  HMMA.16816.F32.BF16 R96, R76.reuse, R92, RZ ;  /* 0x0000005c4c60723c */ /* 0x040ff000000418ff */
[C---:B------:R-:W-:Y:S08]  /*24a0*/  HMMA.16816.F32.BF16 R16, R76.reuse, R18, RZ ;  /* 0x000000124c10723c */ /* 0x040ff000000418ff */
[----:B------:R-:W-:Y:S08]  /*24b0*/  HMMA.16816.F32.BF16 R92, R76, R94, RZ ;  /* 0x0000005e4c5c723c */ /* 0x000ff000000418ff */
[C---:B------:R-:W-:Y:S08]  /*24c0*/  HMMA.16816.F32.BF16 R44, R68.reuse, R60, R44 ;  /* 0x0000003c442c723c */ /* 0x040ff0000004182c */
[C---:B------:R-:W-:Y:S01]  /*24d0*/  HMMA.16816.F32.BF16 R40, R68.reuse, R62, R40 ;  /* 0x0000003e4428723c */ /* 0x040fe20000041828 */
[----:B------:R-:W-:Y:S07]  /*24e0*/  LDSM.16.M88.4 R60, [R160+0x5400] ;  /* 0x00540000a03c783b */ /* 0x000fee0000000200 */
[C---:B---3--:R-:W-:Y:S08]  /*24f0*/  HMMA.16816.F32.BF16 R28, R68.reuse, R56, R28 ;  /* 0x00000038441c723c */ /* 0x048ff0000004181c */
[C---:B------:R-:W-:Y:S01]  /*2500*/  HMMA.16816.F32.BF16 R24, R68.reuse, R58, R24 ;  /* 0x0000003a4418723c */ /* 0x040fe20000041818 */
[----:B------:R-:W2:Y:S07]  /*2510*/  LDSM.16.M88.4 R56, [R161+0x1000] ;  /* 0x00100000a138783b */ /* 0x000eae0000000200 */
[C---:B------:R-:W-:Y:S08]  /*2520*/  HMMA.16816.F32.BF16 R12, R68.reuse, R48, R12 ;  /* 0x00000030440c723c */ /* 0x040ff0000004180c */
[C---:B------:R-:W-:Y:S01]  /*2530*/  HMMA.16816.F32.BF16 R8, R68.reuse, R50, R8 ;  /* 0x000000324408723c */ /* 0x040fe20000041808 */
[----:B------:R-:W3:Y:S07]  /*2540*/  LDSM.16.M88.4 R48, [R160+0x5c00] ;  /* 0x005c0000a030783b */ /* 0x000eee0000000200 */
[C---:B-1----:R-:W-:Y:S08]  /*2550*/  HMMA.16816.F32.BF16 R88, R68.reuse, R4, R88 ;  /* 0x000000044458723c */ /* 0x042ff00000041858 */
[----:B------:R-:W-:Y:S01]  /*2560*/  HMMA.16816.F32.BF16 R84, R68, R6, R84 ;  /* 0x000000064454723c */ /* 0x000fe20000041854 */
[----:B------:R-:W1:Y:S07]  /*2570*/  LDSM.16.M88.4 R4, [R160+0x6400] ;  /* 0x00640000a004783b */ /* 0x000e6e0000000200 */
[C---:B------:R-:W-:Y:S08]  /*2580*/  HMMA.16816.F32.BF16 R80, R76.reuse, R64, RZ ;  /* 0x000000404c50723c */ /* 0x040ff000000418ff */
[----:B------:R-:W-:Y:S01]  /*2590*/  HMMA.16816.F32.BF16 R76, R76, R66, RZ ;  /* 0x000000424c4c723c */ /* 0x000fe200000418ff */
[----:B------:R-:W-:Y:S07]  /*25a0*/  LDSM.16.M88.4 R64, [R160+0x5000] ;  /* 0x00500000a040783b */ /* 0x000fee0000000200 */
[C---:B------:R-:W-:Y:S08]  /*25b0*/  HMMA.16816.F32.BF16 R20, R68.reuse, R52, R20 ;  /* 0x000000344414723c */ /* 0x040ff00000041814 */
[C---:B------:R-:W-:Y:S01]  /*25c0*/  HMMA.16816.F32.BF16 R16, R68.reuse, R54, R16 ;  /* 0x000000364410723c */ /* 0x040fe20000041810 */
[----:B------:R-:W4:Y:S07]  /*25d0*/  LDSM.16.M88.4 R52, [R160+0x5800] ;  /* 0x00580000a034783b */ /* 0x000f2e0000000200 */
[C---:B------:R-:W-:Y:S08]  /*25e0*/  HMMA.16816.F32.BF16 R96, R68.reuse, R72, R96 ;  /* 0x000000484460723c */ /* 0x040ff00000041860 */
[C---:B------:R-:W-:Y:S01]  /*25f0*/  HMMA.16816.F32.BF16 R92, R68.reuse, R74, R92 ;  /* 0x0000004a445c723c */ /* 0x040fe2000004185c */
[----:B------:R-:W1:Y:S07]  /*2600*/  LDSM.16.M88.4 R72, [R160+0x6000] ;  /* 0x00600000a048783b */ /* 0x000e6e0000000200 */
[C---:B------:R-:W-:Y:S08]  /*2610*/  HMMA.16816.F32.BF16 R80, R68.reuse, R100, R80 ;  /* 0x000000644450723c */ /* 0x040ff00000041850 */
[----:B------:R-:W-:Y:S01]  /*2620*/  HMMA.16816.F32.BF16 R76, R68, R102, R76 ;  /* 0x00000066444c723c */ /* 0x000fe2000004184c */
[----:B------:R-:W4:Y:S04]  /*2630*/  LDSM.16.M88.4 R68, [R160+0x6800] ;  /* 0x00680000a044783b */ /* 0x000f280000000200 */
[----:B------:R-:W-:Y:S03]  /*2640*/  LDSM.16.M88.4 R100, [R157+0x6000] ;  /* 0x006000009d64783b */ /* 0x000fe60000000200 */
[C---:B--2---:R-:W-:Y:S08]  /*2650*/  HMMA.16816.F32.BF16 R36, R56.reuse, R60, R36 ;  /* 0x0000003c3824723c */ /* 0x044ff00000041824 */
[C---:B------:R-:W-:Y:S01]  /*2660*/  HMMA.16816.F32.BF16 R32, R56.reuse, R62, R32 ;  /* 0x0000003e3820723c */ /* 0x040fe20000041820 */
[----:B------:R-:W-:Y:S07]  /*2670*/  LDSM.16.M88.4 R60, [R159+0x1000] ;  /* 0x001000009f3c783b */ /* 0x000fee0000000200 */
[C---:B---3--:R-:W-:Y:S08]  /*2680*/  HMMA.16816.F32.BF16 R20, R56.reuse, R48, R20 ;  /* 0x000000303814723c */ /* 0x048ff00000041814 */
[C---:B------:R-:W-:Y:S01]  /*2690*/  HMMA.16816.F32.BF16 R16, R56.reuse, R50, R16 ;  /* 0x000000323810723c */ /* 0x040fe20000041810 */
[----:B------:R-:W2:Y:S07]  /*26a0*/  LDSM.16.M88.4 R48, [R157+0x5400] ;  /* 0x005400009d30783b */ /* 0x000eae0000000200 */
[C---:B-1----:R-:W-:Y:S08]  /*26b0*/  HMMA.16816.F32.BF16 R96, R56.reuse, R4, R96 ;  /* 0x000000043860723c */ /* 0x042ff00000041860 */
[C---:B------:R-:W-:Y:S01]  /*26c0*/  HMMA.16816.F32.BF16 R92, R56.reuse, R6, R92 ;  /* 0x00000006385c723c */ /* 0x040fe2000004185c */
[----:B------:R-:W1:Y:S07]  /*26d0*/  LDSM.16.M88.4 R4, [R157+0x5800] ;  /* 0x005800009d04783b */ /* 0x000e6e0000000200 */
[C---:B----4-:R-:W-:Y:S08]  /*26e0*/  HMMA.16816.F32.BF16 R28, R56.reuse, R52, R28 ;  /* 0x00000034381c723c */ /* 0x050ff0000004181c */
[C---:B------:R-:W-:Y:S01]  /*26f0*/  HMMA.16816.F32.BF16 R24, R56.reuse, R54, R24 ;  /* 0x000000363818723c */ /* 0x040fe20000041818 */
[----:B------:R-:W-:Y:S07]  /*2700*/  LDSM.16.M88.4 R52, [R157+0x5000] ;  /* 0x005000009d34783b */ /* 0x000fee0000000200 */
[C---:B------:R-:W-:Y:S08]  /*2710*/  HMMA.16816.F32.BF16 R44, R56.reuse, R64, R44 ;  /* 0x00000040382c723c */ /* 0x040ff0000004182c */
[C---:B------:R-:W-:Y:S01]  /*2720*/  HMMA.16816.F32.BF16 R40, R56.reuse, R66, R40 ;  /* 0x000000423828723c */ /* 0x040fe20000041828 */
[----:B------:R-:W3:Y:S07]  /*2730*/  LDSM.16.M88.4 R64, [R160+0x6c00] ;  /* 0x006c0000a040783b */ /* 0x000eee0000000200 */
[C---:B------:R-:W-:Y:S08]  /*2740*/  HMMA.16816.F32.BF16 R12, R56.reuse, R72, R12 ;  /* 0x00000048380c723c */ /* 0x040ff0000004180c */
[C---:B------:R-:W-:Y:S01]  /*2750*/  HMMA.16816.F32.BF16 R8, R56.reuse, R74, R8 ;  /* 0x0000004a3808723c */ /* 0x040fe20000041808 */
[----:B------:R-:W4:Y:S07]  /*2760*/  LDSM.16.M88.4 R72, [R157+0x6400] ;  /* 0x006400009d48783b */ /* 0x000f2e0000000200 */
[C---:B------:R-:W-:Y:S08]  /*2770*/  HMMA.16816.F32.BF16 R88, R56.reuse, R68, R88 ;  /* 0x000000443858723c */ /* 0x040ff00000041858 */
[----:B------:R-:W-:Y:S01]  /*2780*/  HMMA.16816.F32.BF16 R84, R56, R70, R84 ;  /* 0x000000463854723c */ /* 0x000fe20000041854 */
[----:B------:R-:W3:Y:S07]  /*2790*/  LDSM.16.M88.4 R68, [R157+0x6800] ;  /* 0x006800009d44783b */ /* 0x000eee0000000200 */
[C---:B--2---:R-:W-:Y:S08]  /*27a0*/  HMMA.16816.F32.BF16 R36, R60.reuse, R48, R36 ;  /* 0x000000303c24723c */ /* 0x044ff00000041824 */
        /* <DEDUP_REMOVED lines=9> */
[----:B------:R-:W-:Y:S01]  /*2840*/  HMMA.16816.F32.BF16 R76, R56, R66, R76 ;  /* 0x00000042384c723c */ /* 0x000fe2000004184c */
[----:B------:R-:W3:Y:S04]  /*2850*/  LDSM.16.M88.4 R64, [R157+0x6c00] ;  /* 0x006c00009d40783b */ /* 0x000ee80000000200 */
[----:B------:R-:W1:Y:S03]  /*2860*/  LDSM.16.M88.4 R56, [R160+0x7000] ;  /* 0x00700000a038783b */ /* 0x000e660000000200 */
[C---:B----4-:R-:W-:Y:S08]  /*2870*/  HMMA.16816.F32.BF16 R96, R60.reuse, R72, R96 ;  /* 0x000000483c60723c */ /* 0x050ff00000041860 */
[C---:B------:R-:W-:Y:S01]  /*2880*/  HMMA.16816.F32.BF16 R92, R60.reuse, R74, R92 ;  /* 0x0000004a3c5c723c */ /* 0x040fe2000004185c */
[----:B------:R-:W-:Y:S07]  /*2890*/  LDSM.16.M88.4 R72, [R157+0x7000] ;  /* 0x007000009d48783b */ /* 0x000fee0000000200 */
[C---:B------:R-:W-:Y:S08]  /*28a0*/  HMMA.16816.F32.BF16 R44, R60.reuse, R52, R44 ;  /* 0x000000343c2c723c */ /* 0x040ff0000004182c */
[C---:B------:R-:W-:Y:S01]  /*28b0*/  HMMA.16816.F32.BF16 R40, R60.reuse, R54, R40 ;  /* 0x000000363c28723c */ /* 0x040fe20000041828 */
[----:B------:R-:W4:Y:S07]  /*28c0*/  LDSM.16.M88.4 R52, [R160+0x7400] ;  /* 0x00740000a034783b */ /* 0x000f2e0000000200 */
[----:B------:R-:W-:Y:S08]  /*28d0*/  HMMA.16816.F32.BF16 R88, R60, R68, R88 ;  /* 0x000000443c58723c */ /* 0x000ff00000041858 */
[C---:B-1----:R-:W-:Y:S08]  /*28e0*/  HMMA.16816.F32.BF16 R28, R112.reuse, R4, R28 ;  /* 0x00000004701c723c */ /* 0x042ff0000004181c */
[C---:B------:R-:W-:Y:S01]  /*28f0*/  HMMA.16816.F32.BF16 R24, R112.reuse, R6, R24 ;  /* 0x000000067018723c */ /* 0x040fe20000041818 */
[----:B------:R-:W-:Y:S07]  /*2900*/  LDSM.16.M88.4 R4, [R159+0x2000] ;  /* 0x002000009f04783b */ /* 0x000fee0000000200 */
[C---:B------:R-:W-:Y:S08]  /*2910*/  HMMA.16816.F32.BF16 R20, R112.reuse, R48, R20 ;  /* 0x000000307014723c */ /* 0x040ff00000041814 */
[----:B------:R-:W-:Y:S01]  /*2920*/  HMMA.16816.F32.BF16 R16, R112, R50, R16 ;  /* 0x000000327010723c */ /* 0x000fe20000041810 */
[----:B------:R-:W1:Y:S07]  /*2930*/  LDSM.16.M88.4 R48, [R157+0x8800] ;  /* 0x008800009d30783b */ /* 0x000e6e0000000200 */
[C---:B------:R-:W-:Y:S08]  /*2940*/  HMMA.16816.F32.BF16 R12, R60.reuse, R100, R12 ;  /* 0x000000643c0c723c */ /* 0x040ff0000004180c */
[----:B------:R-:W-:Y:S01]  /*2950*/  HMMA.16816.F32.BF16 R8, R60, R102, R8 ;  /* 0x000000663c08723c */ /* 0x000fe20000041808 */
[----:B------:R-:W1:Y:S07]  /*2960*/  LDSM.16.M88.4 R100, [R160+0x8c00] ;  /* 0x008c0000a064783b */ /* 0x000e6e0000000200 */
[C---:B------:R-:W-:Y:S08]  /*2970*/  HMMA.16816.F32.BF16 R96, R112.reuse, R108, R96 ;  /* 0x0000006c7060723c */ /* 0x040ff00000041860 */
[C---:B------:R-:W-:Y:S08]  /*2980*/  HMMA.16816.F32.BF16 R92, R112.reuse, R110, R92 ;  /* 0x0000006e705c723c */ /* 0x040ff0000004185c */
[----:B--2---:R-:W-:Y:S01]  /*2990*/  HMMA.16816.F32.BF16 R108, R112, R104, R88 ;  /* 0x00000068706c723c */ /* 0x004fe20000041858 */
[----:B------:R-:W-:Y:S07]  /*29a0*/  LDSM.16.M88.4 R88, [R157+0x8c00] ;  /* 0x008c00009d58783b */ /* 0x000fee0000000200 */
[C---:B------:R-:W-:Y:S01]  /*29b0*/  HMMA.16816.F32.BF16 R84, R60.reuse, R70, R84 ;  /* 0x000000463c54723c */ /* 0x040fe20000041854 */
[----:B------:R-:W2:Y:S07]  /*29c0*/  LDSM.16.M88.4 R68, [R157+0x7400] ;  /* 0x007400009d44783b */ /* 0x000eae0000000200 */
[C---:B---3--:R-:W-:Y:S08]  /*29d0*/  HMMA.16816.F32.BF16 R80, R60.reuse, R64, R80 ;  /* 0x000000403c50723c */ /* 0x048ff00000041850 */
[----:B------:R-:W-:Y:S01]  /*29e0*/  HMMA.16816.F32.BF16 R76, R60, R66, R76 ;  /* 0x000000423c4c723c */ /* 0x000fe2000004184c */
[----:B------:R-:W3:Y:S04]  /*29f0*/  LDSM.16.M88.4 R64, [R157+0x7800] ;  /* 0x007800009d40783b */ /* 0x000ee80000000200 */
[----:B------:R-:W2:Y:S03]  /*2a00*/  LDSM.16.M88.4 R60, [R157+0x7c00] ;  /* 0x007c00009d3c783b */ /* 0x000ea60000000200 */
[C---:B------:R-:W-:Y:S08]  /*2a10*/  HMMA.16816.F32.BF16 R44, R112.reuse, R56, R44 ;  /* 0x00000038702c723c */ /* 0x040ff0000004182c */
[C---:B------:R-:W-:Y:S01]  /*2a20*/  HMMA.16816.F32.BF16 R40, R112.reuse, R58, R40 ;  /* 0x0000003a7028723c */ /* 0x040fe20000041828 */
[----:B------:R-:W2:Y:S07]  /*2a30*/  LDSM.16.M88.4 R56, [R157+0x8000] ;  /* 0x008000009d38783b */ /* 0x000eae0000000200 */
[C---:B----4-:R-:W-:Y:S08]  /*2a40*/  HMMA.16816.F32.BF16 R36, R112.reuse, R52, R36 ;  /* 0x000000347024723c */ /* 0x050ff00000041824 */
[----:B------:R-:W-:Y:S01]  /*2a50*/  HMMA.16816.F32.BF16 R32, R112, R54, R32 ;  /* 0x000000367020723c */ /* 0x000fe20000041820 */
[----:B------:R-:W4:Y:S01]  /*2a60*/  LDSM.16.M88.4 R52, [R157+0x8400] ;  /* 0x008400009d34783b */ /* 0x000f220000000200 */
[----:B------:R-:W-:-:S06]  /*2a70*/  DEPBAR.LE SB0, 0x0 ;  /* 0x000080000000791a */ /* 0x000fcc0000000000 */
[----:B-1----:R-:W-:Y:S07]  /*2a80*/  HMMA.16816.F32.BF16 R108, R4, R48, R108 ;  /* 0x00000030046c723c */ /* 0x002fee000004186c */
[----:B------:R-:W-:Y:S01]  /*2a90*/  LOP3.LUT R49, R128, 0xffffffe0, RZ, 0xc0, !PT ;  /* 0xffffffe080317812 */ /* 0x000fe200078ec0ff */
[----:B------:R-:W-:Y:S04]  /*2aa0*/  HMMA.16816.F32.BF16 R12, R112, R116, R12 ;  /* 0x00000074700c723c */ /* 0x000fe8000004180c */
[----:B------:R-:W-:-:S04]  /*2ab0*/  IMAD.IADD R49, R124, 0x1, -R49 ;  /* 0x000000017c317824 */ /* 0x000fc800078e0a31 */
[----:B------:R-:W-:Y:S01]  /*2ac0*/  HMMA.16816.F32.BF16 R8, R112, R118, R8 ;  /* 0x000000767008723c */ /* 0x000fe20000041808 */
[----:B------:R-:W-:-:S04]  /*2ad0*/  SHF.R.S32.HI R48, RZ, 0x1f, R49 ;  /* 0x0000001fff307819 */ /* 0x000fc80000011431 */
[----:B------:R-:W-:-:S03]  /*2ae0*/  LEA.HI R48, R48, R49, RZ, 0x2 ;  /* 0x0000003130307211 */ /* 0x000fc600078f10ff */
[----:B------:R-:W-:Y:S01]  /*2af0*/  HMMA.16816.F32.BF16 R84, R112, R106, R84 ;  /* 0x0000006a7054723c */ /* 0x000fe20000041854 */
[----:B------:R-:W-:-:S04]  /*2b00*/  SHF.R.S32.HI R176, RZ, 0x2, R48 ;  /* 0x00000002ffb07819 */ /* 0x000fc80000011430 */
[----:B------:R-:W-:-:S03]  /*2b10*/  IADD3 R129, R129, 0x1, R176 ;  /* 0x0000000181817810 */ /* 0x000fc60007ffe0b0 */
[----:B------:R-:W-:Y:S01]  /*2b20*/  HMMA.16816.F32.BF16 R80, R112, R100, R80 ;  /* 0x000000647050723c */ /* 0x000fe20000041850 */
[----:B------:R-:W-:-:S04]  /*2b30*/  IADD3 R138, R125, R129, -R168 ;  /* 0x000000817d8a7210 */ /* 0x000fc80007ffe8a8 */
[----:B------:R-:W-:-:S03]  /*2b40*/  IADD3 R138, R138, c[0x0][0x2e8], RZ ;  /* 0x0000ba008a8a7a10 */ /* 0x000fc60007ffe0ff */
[----:B------:R-:W-:Y:S08]  /*2b50*/  HMMA.16816.F32.BF16 R76, R112, R102, R76 ;  /* 0x00000066704c723c */ /* 0x000ff0000004184c */
[C---:B------:R-:W-:Y:S08]  /*2b60*/  HMMA.16816.F32.BF16 R44, R4.reuse, R72, R44 ;  /* 0x00000048042c723c */ /* 0x040ff0000004182c */
[C---:B------:R-:W-:Y:S08]  /*2b70*/  HMMA.16816.F32.BF16 R40, R4.reuse, R74, R40 ;  /* 0x0000004a0428723c */ /* 0x040ff00000041828 */
[C---:B--2---:R-:W-:Y:S08]  /*2b80*/  HMMA.16816.F32.BF16 R36, R4.reuse, R68, R36 ;  /* 0x000000440424723c */ /* 0x044ff00000041824 */
[C---:B------:R-:W-:Y:S08]  /*2b90*/  HMMA.16816.F32.BF16 R32, R4.reuse, R70, R32 ;  /* 0x000000460420723c */ /* 0x040ff00000041820 */
[C---:B---3--:R-:W-:Y:S08]  /*2ba0*/  HMMA.16816.F32.BF16 R28, R4.reuse, R64, R28 ;  /* 0x00000040041c723c */ /* 0x048ff0000004181c */
[C---:B------:R-:W-:Y:S08]  /*2bb0*/  HMMA.16816.F32.BF16 R24, R4.reuse, R66, R24 ;  /* 0x000000420418723c */ /* 0x040ff00000041818 */
[C---:B------:R-:W-:Y:S08]  /*2bc0*/  HMMA.16816.F32.BF16 R20, R4.reuse, R60, R20 ;  /* 0x0000003c0414723c */ /* 0x040ff00000041814 */
[C---:B------:R-:W-:Y:S08]  /*2bd0*/  HMMA.16816.F32.BF16 R16, R4.reuse, R62, R16 ;  /* 0x0000003e0410723c */ /* 0x040ff00000041810 */
[C---:B------:R-:W-:Y:S08]  /*2be0*/  HMMA.16816.F32.BF16 R12, R4.reuse, R56, R12 ;  /* 0x00000038040c723c */ /* 0x040ff0000004180c */
[C---:B------:R-:W-:Y:S08]  /*2bf0*/  HMMA.16816.F32.BF16 R8, R4.reuse, R58, R8 ;  /* 0x0000003a0408723c */ /* 0x040ff00000041808 */
[C---:B----4-:R-:W-:Y:S08]  /*2c00*/  HMMA.16816.F32.BF16 R96, R4.reuse, R52, R96 ;  /* 0x000000340460723c */ /* 0x050ff00000041860 */
[C---:B------:R-:W-:Y:S08]  /*2c10*/  HMMA.16816.F32.BF16 R92, R4.reuse, R54, R92 ;  /* 0x00000036045c723c */ /* 0x040ff0000004185c */
[C---:B------:R-:W-:Y:S08]  /*2c20*/  HMMA.16816.F32.BF16 R84, R4.reuse, R50, R84 ;  /* 0x000000320454723c */ /* 0x040ff00000041854 */
[C---:B------:R-:W-:Y:S08]  /*2c30*/  HMMA.16816.F32.BF16 R80, R4.reuse, R88, R80 ;  /* 0x000000580450723c */ /* 0x040ff00000041850 */
[----:B------:R-:W-:Y:S07]  /*2c40*/  HMMA.16816.F32.BF16 R76, R4, R90, R76 ;  /* 0x0000005a044c723c */ /* 0x000fee000004184c */
[----:B------:R-:W-:-:S02]  /*2c50*/  IADD3 R4, R138, 0x8, RZ ;  /* 0x000000088a047810 */ /* 0x000fc40007ffe0ff */
[-C--:B------:R-:W-:Y:S02]  /*2c60*/  IMNMX R138, R138, R125.reuse, PT ;  /* 0x0000007d8a8a7217 */ /* 0x080fe40003800200 */
[----:B------:R-:W-:Y:S01]  /*2c70*/  IMNMX R137, R4, R125, PT ;  /* 0x0000007d04897217 */ /* 0x000fe20003800200 */
[----:B------:R-:W-:Y:S01]  /*2c80*/  IMAD.IADD R4, R2, 0x1, R127 ;  /* 0x0000000102047824 */ /* 0x000fe200078e027f */
[----:B------:R-:W-:Y:S06]  /*2c90*/  BAR.SYNC.DEFER_BLOCKING 0x0 ;  /* 0x0000000000007b1d */ /* 0x000fec0000010000 */
[----:B------:R-:W-:Y:S05]  /*2ca0*/  @!P1 BRA `(.L_x_1870) ;  /* 0x0000059000009947 */ /* 0x000fea0003800000 */
[----:B------:R-:W-:Y:S05]  /*2cb0*/  @!P6 BRA `(.L_x_1871) ;  /* 0x000003900000e947 */ /* 0x000fea0003800000 */
[----:B------:R-:W1:Y:S01]  /*2cc0*/  I2F.RP R7, R134 ;  /* 0x0000008600077306 */ /* 0x000e620000209400 */
[----:B------:R-:W-:-:S02]  /*2cd0*/  IADD3 R49, R0, -0x80, RZ ;  /* 0xffffff8000317810 */ /* 0x000fc40007ffe0ff */
[----:B------:R-:W-:Y:S02]  /*2ce0*/  IABS R6, R0 ;  /* 0x0000000000067213 */ /* 0x000fe40000000000 */
[----:B------:R-:W-:Y:S02]  /*2cf0*/  IABS R2, R49 ;  /* 0x0000003100027213 */ /* 0x000fe40000000000 */
[----:B------:R-:W-:-:S04]  /*2d00*/  LOP3.LUT R49, R49, c[0x0][0x2d0], RZ, 0x3c, !PT ;  /* 0x0000b40031317a12 */ /* 0x000fc800078e3cff */
        /* <DEDUP_REMOVED lines=24> */
[----:B------:R-:W-:Y:S02]  /*2e90*/  @!P1 IADD3 R48, R48, 0x1, RZ ;  /* 0x0000000130309810 */ /* 0x000fe40007ffe0ff */
[----:B------:R-:W-:-:S07]  /*2ea0*/  ISETP.NE.AND P1, PT, RZ, c[0x0][0x2d0], PT ;  /* 0x0000b400ff007a0c */ /* 0x000fce0003f25270 */
        /* <DEDUP_REMOVED lines=26> */
.L_x_1871:
[----:B------:R-:W-:-:S04]  /*3050*/  LEA R2, -R133, RZ, 0x7 ;  /* 0x000000ff85027211 */ /* 0x000fc800078e39ff */
[----:B------:R-:W-:Y:S02]  /*3060*/  SHF.R.S32.HI R6, RZ, 0x1f, R2 ;  /* 0x0000001fff067819 */ /* 0x000fe40000011402 */
.L_x_1872:
[----:B------:R-:W-:Y:S01]  /*3070*/  IADD3 R136, P0, R2, R136, RZ ;  /* 0x0000008802887210 */ /* 0x000fe20007f1e0ff */
[----:B------:R-:W-:Y:S02]  /*3080*/  IMAD.MOV.U32 R2, RZ, RZ, 0x6 ;  /* 0x00000006ff027424 */ /* 0x000fe400078e00ff */
[C---:B------:R-:W-:Y:S01]  /*3090*/  IMAD.SHL.U32 R5, R133.reuse, 0x40, RZ ;  /* 0x0000004085057824 */ /* 0x040fe200078e00ff */
[----:B------:R-:W-:Y:S01]  /*30a0*/  LEA R180, P1, R136, c[0x0][0x168], 0x1 ;  /* 0x00005a0088b47a11 */ /* 0x000fe200078208ff */
[----:B------:R-:W-:Y:S01]  /*30b0*/  IMAD.X R135, R6, 0x1, R135, P0 ;  /* 0x0000000106877824 */ /* 0x000fe200000e0687 */
[----:B------:R-:W-:Y:S02]  /*30c0*/  SHF.L.U64.HI R2, R133, R2, c[0x0][0x19c] ;  /* 0x0000670085027619 */ /* 0x000fe40000010202 */
[----:B------:R-:W-:Y:S02]  /*30d0*/  IADD3 R48, P0, R5, R180, RZ ;  /* 0x000000b405307210 */ /* 0x000fe40007f1e0ff */
[----:B------:R-:W-:-:S02]  /*30e0*/  LEA.HI.X R181, R136, c[0x0][0x16c], R135, 0x1, P1 ;  /* 0x00005b0088b57a11 */ /* 0x000fc400008f0c87 */
[----:B------:R-:W-:-:S03]  /*30f0*/  IADD3 R6, P1, R5, R48, RZ ;  /* 0x0000003005067210 */ /* 0x000fc60007f3e0ff */
[C---:B------:R-:W-:Y:S01]  /*3100*/  IMAD.X R49, R2.reuse, 0x1, R181, P0 ;  /* 0x0000000102317824 */ /* 0x040fe200000e06b5 */
[----:B------:R-:W-:Y:S01]  /*3110*/  IADD3 R50, P0, R5, R6, RZ ;  /* 0x0000000605327210 */ /* 0x000fe20007f1e0ff */
[----:B------:R-:W-:Y:S01]  /*3120*/  @!PT LDS RZ, [RZ] ;  /* 0x00000000fffff984 */ /* 0x000fe20000000800 */
[----:B------:R-:W-:Y:S01]  /*3130*/  @!PT LDS RZ, [RZ] ;  /* 0x00000000fffff984 */ /* 0x000fe20000000800 */
[----:B------:R-:W-:Y:S01]  /*3140*/  @!PT LDS RZ, [RZ] ;  /* 0x00000000fffff984 */ /* 0x000fe20000000800 */
[----:B------:R1:W-:Y:S02]  /*3150*/  LDGSTS.E.BYPASS.LTC128B.128 [R169+0x3000], [R180.64] ;  /* 0x03000000b4a97fae */ /* 0x0003e4000b901d4c */
[C---:B------:R-:W-:Y:S02]  /*3160*/  IMAD.X R7, R2.reuse, 0x1, R49, P1 ;  /* 0x0000000102077824 */ /* 0x040fe400008e0631 */
[----:B------:R1:W-:Y:S02]  /*3170*/  LDGSTS.E.BYPASS.LTC128B.128 [R169+0x5000], [R180.64+0x40] ;  /* 0x05000040b4a97fae */ /* 0x0003e4000b901d4c */
[----:B------:R-:W-:Y:S02]  /*3180*/  IMAD.X R51, R2, 0x1, R7, P0 ;  /* 0x0000000102337824 */ /* 0x000fe400000e0607 */
        /* <DEDUP_REMOVED lines=11> */
.L_x_1870:
[----:B------:R-:W-:Y:S02]  /*3240*/  IMAD.IADD R2, R0, 0x1, R139 ;  /* 0x0000000100027824 */ /* 0x000fe400078e028b */
[----:B------:R-:W-:-:S03]  /*3250*/  IMAD.SHL.U32 R158, R4, 0x2, RZ ;  /* 0x00000002049e7824 */ /* 0x000fc600078e00ff */
[C---:B------:R-:W-:Y:S01]  /*3260*/  IADD3 R5, R2.reuse, 0x1, RZ ;  /* 0x0000000102057810 */ /* 0x040fe20007ffe0ff */
[----:B------:R-:W-:Y:S01]  /*3270*/  IMAD R156, R3, 0x2, R158 ;  /* 0x00000002039c7824 */ /* 0x000fe200078e029e */
[C---:B------:R-:W-:Y:S02]  /*3280*/  IADD3 R0, R2.reuse, 0x8, RZ ;  /* 0x0000000802007810 */ /* 0x040fe40007ffe0ff */
[CC--:B------:R-:W-:Y:S02]  /*3290*/  ISETP.GE.AND P1, PT, R5.reuse, R138.reuse, PT ;  /* 0x0000008a0500720c */ /* 0x0c0fe40003f26270 */
[----:B------:R-:W-:Y:S02]  /*32a0*/  ISETP.GE.AND P5, PT, R5, R137, PT ;  /* 0x000000890500720c */ /* 0x000fe40003fa6270 */
[----:B------:R-:W-:Y:S02]  /*32b0*/  IADD3 R5, R2, 0x9, RZ ;  /* 0x0000000902057810 */ /* 0x000fe40007ffe0ff */
[----:B------:R-:W-:-:S02]  /*32c0*/  ISETP.GE.AND P0, PT, R0, R138, PT ;  /* 0x0000008a0000720c */ /* 0x000fc40003f06270 */
[-C--:B------:R-:W-:Y:S02]  /*32d0*/  ISETP.GE.AND P2, PT, R0, R137.reuse, PT ;  /* 0x000000890000720c */ /* 0x080fe40003f46270 */
[C---:B------:R-:W-:Y:S02]  /*32e0*/  IADD3 R0, R2.reuse, 0x10, RZ ;  /* 0x0000001002007810 */ /* 0x040fe40007ffe0ff */
[C---:B------:R-:W-:Y:S02]  /*32f0*/  ISETP.GE.AND P4, PT, R5.reuse, R138, PT ;  /* 0x0000008a0500720c */ /* 0x040fe40003f86270 */
[----:B------:R-:W-:Y:S02]  /*3300*/  ISETP.GE.AND P3, PT, R5, R137, PT ;  /* 0x000000890500720c */ /* 0x000fe40003f66270 */
[----:B------:R-:W-:Y:S02]  /*3310*/  IADD3 R5, R2, 0x11, RZ ;  /* 0x0000001102057810 */ /* 0x000fe40007ffe0ff */
[----:B-1----:R-:W-:-:S02]  /*3320*/  FSEL R49, R40, -INF , !P0 ;  /* 0xff80000028317808 */ /* 0x002fc40004000000 */
[----:B------:R-:W-:Y:S02]  /*3330*/  FSEL R75, R42, -INF , !P2 ;  /* 0xff8000002a4b7808 */ /* 0x000fe40005000000 */
[C---:B------:R-:W-:Y:S02]  /*3340*/  ISETP.GE.AND P0, PT, R0.reuse, R138, PT ;  /* 0x0000008a0000720c */ /* 0x040fe40003f06270 */
[----:B------:R-:W-:Y:S02]  /*3350*/  ISETP.GE.AND P2, PT, R0, R137, PT ;  /* 0x000000890000720c */ /* 0x000fe40003f46270 */
[----:B------:R-:W-:Y:S02]  /*3360*/  FSEL R69, R41, -INF , !P4 ;  /* 0xff80000029457808 */ /* 0x000fe40006000000 */
[----:B------:R-:W-:Y:S02]  /*3370*/  FSEL R57, R43, -INF , !P3 ;  /* 0xff8000002b397808 */ /* 0x000fe40005800000 */
[----:B------:R-:W-:-:S02]  /*3380*/  IADD3 R0, R2, 0x18, RZ ;  /* 0x0000001802007810 */ /* 0x000fc40007ffe0ff */
[CC--:B------:R-:W-:Y:S02]  /*3390*/  ISETP.GE.AND P4, PT, R5.reuse, R138.reuse, PT ;  /* 0x0000008a0500720c */ /* 0x0c0fe40003f86270 */
[----:B------:R-:W-:Y:S02]  /*33a0*/  ISETP.GE.AND P3, PT, R5, R137, PT ;  /* 0x000000890500720c */ /* 0x000fe40003f66270 */
[----:B------:R-:W-:Y:S02]  /*33b0*/  IADD3 R5, R2, 0x19, RZ ;  /* 0x0000001902057810 */ /* 0x000fe40007ffe0ff */
[----:B------:R-:W-:Y:S02]  /*33c0*/  FSEL R71, R36, -INF , !P0 ;  /* 0xff80000024477808 */ /* 0x000fe40004000000 */
[----:B------:R-:W-:Y:S02]  /*33d0*/  FSEL R55, R38, -INF , !P2 ;  /* 0xff80000026377808 */ /* 0x000fe40005000000 */
[----:B------:R-:W-:-:S02]  /*33e0*/  ISETP.GE.AND P0, PT, R0, R138, PT ;  /* 0x0000008a0000720c */ /* 0x000fc40003f06270 */
[-C--:B------:R-:W-:Y:S02]  /*33f0*/  ISETP.GE.AND P2, PT, R0, R137.reuse, PT ;  /* 0x000000890000720c */ /* 0x080fe40003f46270 */
[----:B------:R-:W-:Y:S02]  /*3400*/  FSEL R91, R37, -INF , !P4 ;  /* 0xff800000255b7808 */ /* 0x000fe40006000000 */
[----:B------:R-:W-:Y:S02]  /*3410*/  FSEL R73, R39, -INF , !P3 ;  /* 0xff80000027497808 */ /* 0x000fe40005800000 */
[----:B------:R-:W-:Y:S02]  /*3420*/  IADD3 R0, R2, 0x20, RZ ;  /* 0x0000002002007810 */ /* 0x000fe40007ffe0ff */
[C---:B------:R-:W-:Y:S02]  /*3430*/  ISETP.GE.AND P4, PT, R5.reuse, R138, PT ;  /* 0x0000008a0500720c */ /* 0x040fe40003f86270 */
[----:B------:R-:W-:-:S02]  /*3440*/  ISETP.GE.AND P3, PT, R5, R137, PT ;  /* 0x000000890500720c */ /* 0x000fc40003f66270 */
[----:B------:R-:W-:Y:S02]  /*3450*/  IADD3 R6, R2, 0x21, RZ ;  /* 0x0000002102067810 */ /* 0x000fe40007ffe0ff */
[----:B------:R-:W-:Y:S02]  /*3460*/  FSEL R89, R32, -INF , !P0 ;  /* 0xff80000020597808 */ /* 0x000fe40004000000 */
[----:B------:R-:W-:Y:S02]  /*3470*/  FSEL R7, R34, -INF , !P2 ;  /* 0xff80000022077808 */ /* 0x000fe40005000000 */
[C---:B------:R-:W-:Y:S02]  /*3480*/  ISETP.GE.AND P0, PT, R0.reuse, R138, PT ;  /* 0x0000008a0000720c */ /* 0x040fe40003f06270 */
        /* <DEDUP_REMOVED lines=8> */
[----:B------:R-:W-:Y:S02]  /*3510*/  FSEL R197, R30, -INF , !P2 ;  /* 0xff8000001ec57808 */ /* 0x000fe40005000000 */
[CC--:B------:R-:W-:Y:S02]  /*3520*/  ISETP.GE.AND P0, PT, R0.reuse, R138.reuse, PT ;  /* 0x0000008a0000720c */ /* 0x0c0fe40003f06270 */
[----:B------:R-:W-:Y:S02]  /*3530*/  ISETP.GE.AND P2, PT, R0, R137, PT ;  /* 0x000000890000720c */ /* 0x000fe40003f46270 */
[----:B------:R-:W-:Y:S02]  /*3540*/  FSEL R29, R29, -INF , !P4 ;  /* 0xff8000001d1d7808 */ /* 0x000fe40006000000 */
[----:B------:R-:W-:Y:S02]  /*3550*/  IADD3 R0, R2, 0x30, RZ ;  /* 0x0000003002007810 */ /* 0x000fe40007ffe0ff */
[----:B------:R-:W-:-:S02]  /*3560*/  ISETP.GE.AND P4, PT, R6, R138, PT ;  /* 0x0000008a0600720c */ /* 0x000fc40003f86270 */
[----:B------:R-:W-:Y:S02]  /*3570*/  FSEL R31, R31, -INF , !P3 ;  /* 0xff8000001f1f7808 */ /* 0x000fe40005800000 */
[----:B------:R-:W-:Y:S02]  /*3580*/  FSEL R201, R24, -INF , !P0 ;  /* 0xff80000018c97808 */ /* 0x000fe40004000000 */
[----:B------:R-:W-:Y:S02]  /*3590*/  FSEL R199, R26, -INF , !P2 ;  /* 0xff8000001ac77808 */ /* 0x000fe40005000000 */
[-C--:B------:R-:W-:Y:S02]  /*35a0*/  ISETP.GE.AND P3, PT, R6, R137.reuse, PT ;  /* 0x000000890600720c */ /* 0x080fe40003f66270 */
[C---:B------:R-:W-:Y:S02]  /*35b0*/  ISETP.GE.AND P0, PT, R0.reuse, R138, PT ;  /* 0x0000008a0000720c */ /* 0x040fe40003f06270 */
[----:B------:R-:W-:-:S02]  /*35c0*/  ISETP.GE.AND P2, PT, R0, R137, PT ;  /* 0x000000890000720c */ /* 0x000fc40003f46270 */
[C---:B------:R-:W-:Y:S02]  /*35d0*/  IADD3 R0, R2.reuse, 0x31, RZ ;  /* 0x0000003102007810 */ /* 0x040fe40007ffe0ff */
[----:B------:R-:W-:Y:S02]  /*35e0*/  FSEL R203, R25, -INF , !P4 ;  /* 0xff80000019cb7808 */ /* 0x000fe40006000000 */
[-C--:B------:R-:W-:Y:S02]  /*35f0*/  ISETP.GE.AND P4, PT, R2, R138.reuse, PT ;  /* 0x0000008a0200720c */ /* 0x080fe40003f86270 */
[----:B------:R-:W-:Y:S02]  /*3600*/  FSEL R65, R27, -INF , !P3 ;  /* 0xff8000001b417808 */ /* 0x000fe40005800000 */
[----:B------:R-:W-:Y:S02]  /*3610*/  FSEL R103, R45, -INF , !P1 ;  /* 0xff8000002d677808 */ /* 0x000fe40004800000 */
[----:B------:R-:W-:-:S02]  /*3620*/  ISETP.GE.AND P1, PT, R0, R138, PT ;  /* 0x0000008a0000720c */ /* 0x000fc40003f26270 */
[----:B------:R-:W-:Y:S02]  /*3630*/  ISETP.GE.AND P3, PT, R0, R137, PT ;  /* 0x000000890000720c */ /* 0x000fe40003f66270 */
[----:B------:R-:W-:Y:S02]  /*3640*/  FSEL R0, R44, -INF , !P4 ;  /* 0xff8000002c007808 */ /* 0x000fe40006000000 */
[----:B------:R-:W-:Y:S02]  /*3650*/  FSEL R61, R20, -INF , !P0 ;  /* 0xff800000143d7808 */ /* 0x000fe40004000000 */
[----:B------:R-:W-:Y:S02]  /*3660*/  FMNMX.FTZ R20, R0, R103, !PT ;  /* 0x0000006700147209 */ /* 0x000fe40007810000 */
[----:B------:R-:W-:Y:S02]  /*3670*/  IADD3 R24, R2, 0x38, RZ ;  /* 0x0000003802187810 */ /* 0x000fe40007ffe0ff */
[----:B------:R-:W-:-:S02]  /*3680*/  FSEL R59, R22, -INF , !P2 ;  /* 0xff800000163b7808 */ /* 0x000fc40005000000 */
[----:B------:R-:W-:Y:S02]  /*3690*/  FMNMX.FTZ R22, R49, R20, !PT ;  /* 0x0000001431167209 */ /* 0x000fe40007810000 */
[----:B------:R-:W-:Y:S02]  /*36a0*/  ISETP.GE.AND P4, PT, R24, R138, PT ;  /* 0x0000008a1800720c */ /* 0x000fe40003f86270 */
[----:B------:R-:W-:Y:S02]  /*36b0*/  FMNMX.FTZ R22, R69, R22, !PT ;  /* 0x0000001645167209 */ /* 0x000fe40007810000 */
[----:B------:R-:W-:Y:S02]  /*36c0*/  FSEL R193, R16, -INF , !P4 ;  /* 0xff80000010c17808 */ /* 0x000fe40006000000 */
[----:B------:R-:W-:Y:S02]  /*36d0*/  FMNMX.FTZ R16, R71, R22, !PT ;  /* 0x0000001647107209 */ /* 0x000fe40007810000 */
[----:B------:R-:W-:-:S02]  /*36e0*/  IADD3 R20, R2, 0x40, RZ ;  /* 0x0000004002147810 */ /* 0x000fc40007ffe0ff */
[----:B------:R-:W-:Y:S02]  /*36f0*/  FMNMX.FTZ R16, R91, R16, !PT ;  /* 0x000000105b107209 */ /* 0x000fe40007810000 */
[----:B------:R-:W-:Y:S02]  /*3700*/  FSEL R189, R23, -INF , !P3 ;  /* 0xff80000017bd7808 */ /* 0x000fe40005800000 */
[----:B------:R-:W-:Y:S02]  /*3710*/  FMNMX.FTZ R16, R89, R16, !PT ;  /* 0x0000001059107209 */ /* 0x000fe40007810000 */
[----:B------:R-:W-:Y:S02]  /*3720*/  IADD3 R6, R2, 0x39, RZ ;  /* 0x0000003902067810 */ /* 0x000fe40007ffe0ff */
[----:B------:R-:W-:Y:S02]  /*3730*/  FMNMX.FTZ R16, R101, R16, !PT ;  /* 0x0000001065107209 */ /* 0x000fe40007810000 */
[----:B------:R-:W-:-:S02]  /*3740*/  ISETP.GE.AND P3, PT, R20, R138, PT ;  /* 0x0000008a1400720c */ /* 0x000fc40003f66270 */
[----:B------:R-:W-:Y:S02]  /*3750*/  FMNMX.FTZ R16, R33, R16, !PT ;  /* 0x0000001021107209 */ /* 0x000fe40007810000 */
[----:B------:R-:W-:Y:S02]  /*3760*/  ISETP.GE.AND P2, PT, R6, R138, PT ;  /* 0x0000008a0600720c */ /* 0x000fe40003f46270 */
[----:B------:R-:W-:Y:S02]  /*3770*/  FMNMX.FTZ R22, R29, R16, !PT ;  /* 0x000000101d167209 */ /* 0x000fe40007810000 */
[----:B------:R-:W-:Y:S02]  /*3780*/  FSEL R153, R12, -INF , !P3 ;  /* 0xff8000000c997808 */ /* 0x000fe40005800000 */
[----:B------:R-:W-:Y:S02]  /*3790*/  FMNMX.FTZ R22, R201, R22, !PT ;  /* 0x00000016c9167209 */ /* 0x000fe40007810000 */
[----:B------:R-:W-:-:S02]  /*37a0*/  ISETP.GE.AND P3, PT, R2, R137, PT ;  /* 0x000000890200720c */ /* 0x000fc40003f66270 */
[----:B------:R-:W-:Y:S02]  /*37b0*/  FMNMX.FTZ R22, R203, R22, !PT ;  /* 0x00000016cb167209 */ /* 0x000fe40007810000 */
[----:B------:R-:W-:Y:S02]  /*37c0*/  FSEL R195, R17, -INF , !P2 ;  /* 0xff80000011c37808 */ /* 0x000fe40005000000 */
[----:B------:R-:W-:Y:S02]  /*37d0*/  FSEL R17, R47, -INF , !P5 ;  /* 0xff8000002f117808 */ /* 0x000fe40006800000 */
[----:B------:R-:W-:Y:S02]  /*37e0*/  FSEL R46, R46, -INF , !P3 ;  /* 0xff8000002e2e7808 */ /* 0x000fe40005800000 */
[----:B------:R-:W-:Y:S02]  /*37f0*/  FSEL R63, R21, -INF , !P1 ;  /* 0xff800000153f7808 */ /* 0x000fe40004800000 */
[----:B------:R-:W-:-:S02]  /*3800*/  FMNMX.FTZ R22, R61, R22, !PT ;  /* 0x000000163d167209 */ /* 0x000fc40007810000 */
[----:B------:R-:W-:Y:S02]  /*3810*/  ISETP.GE.AND P4, PT, R20, R137, PT ;  /* 0x000000891400720c */ /* 0x000fe40003f86270 */
[----:B------:R-:W-:Y:S02]  /*3820*/  FMNMX.FTZ R20, R46, R17, !PT ;  /* 0x000000112e147209 */ /* 0x000fe40007810000 */
[-C--:B------:R-:W-:Y:S02]  /*3830*/  ISETP.GE.AND P0, PT, R24, R137.reuse, PT ;  /* 0x000000891800720c */ /* 0x080fe40003f06270 */
[----:B------:R-:W-:Y:S02]  /*3840*/  ISETP.GE.AND P1, PT, R6, R137, PT ;  /* 0x000000890600720c */ /* 0x000fe40003f26270 */
[----:B------:R-:W-:Y:S02]  /*3850*/  IADD3 R6, R2, 0x41, RZ ;  /* 0x0000004102067810 */ /* 0x000fe40007ffe0ff */
[----:B------:R-:W-:-:S02]  /*3860*/  FMNMX.FTZ R22, R63, R22, !PT ;  /* 0x000000163f167209 */ /* 0x000fc40007810000 */
[----:B------:R-:W-:Y:S02]  /*3870*/  FMNMX.FTZ R20, R75, R20, !PT ;  /* 0x000000144b147209 */ /* 0x000fe40007810000 */
[----:B------:R-:W-:Y:S02]  /*3880*/  FSEL R191, R18, -INF , !P0 ;  /* 0xff80000012bf7808 */ /* 0x000fe40004000000 */
[C---:B------:R-:W-:Y:S02]  /*3890*/  ISETP.GE.AND P0, PT, R6.reuse, R138, PT ;  /* 0x0000008a0600720c */ /* 0x040fe40003f06270 */
[----:B------:R-:W-:Y:S02]  /*38a0*/  ISETP.GE.AND P2, PT, R6, R137, PT ;  /* 0x000000890600720c */ /* 0x000fe40003f46270 */
[----:B------:R-:W-:Y:S02]  /*38b0*/  FMNMX.FTZ R22, R193, R22, !PT ;  /* 0x00000016c1167209 */ /* 0x000fe40007810000 */
        /* <DEDUP_REMOVED lines=8> */
[----:B------:R-:W-:Y:S02]  /*3940*/  FSEL R165, R13, -INF , !P0 ;  /* 0xff8000000da57808 */ /* 0x000fe40004000000 */
[----:B------:R-:W-:Y:S02]  /*3950*/  FMNMX.FTZ R22, R153, R22, !PT ;  /* 0x0000001699167209 */ /* 0x000fe40007810000 */
[----:B------:R-:W-:Y:S02]  /*3960*/  FSEL R177, R8, -INF , !P5 ;  /* 0xff80000008b17808 */ /* 0x000fe40006800000 */
[----:B------:R-:W-:Y:S02]  /*3970*/  FSEL R151, R14, -INF , !P4 ;  /* 0xff8000000e977808 */ /* 0x000fe40006000000 */
[----:B------:R-:W-:-:S02]  /*3980*/  FMNMX.FTZ R8, R73, R20, !PT ;  /* 0x0000001449087209 */ /* 0x000fc40007810000 */
[C---:B------:R-:W-:Y:S02]  /*3990*/  ISETP.GE.AND P4, PT, R6.reuse, R138, PT ;  /* 0x0000008a0600720c */ /* 0x040fe40003f86270 */
[----:B------:R-:W-:Y:S02]  /*39a0*/  ISETP.GE.AND P0, PT, R6, R137, PT ;  /* 0x000000890600720c */ /* 0x000fe40003f06270 */
[----:B------:R-:W-:Y:S02]  /*39b0*/  IADD3 R6, R2, 0x50, RZ ;  /* 0x0000005002067810 */ /* 0x000fe40007ffe0ff */
[----:B------:R-:W-:Y:S02]  /*39c0*/  FMNMX.FTZ R22, R165, R22, !PT ;  /* 0x00000016a5167209 */ /* 0x000fe40007810000 */
[----:B------:R-:W-:Y:S02]  /*39d0*/  FMNMX.FTZ R8, R7, R8, !PT ;  /* 0x0000000807087209 */ /* 0x000fe40007810000 */
[----:B------:R-:W-:-:S02]  /*39e0*/  ISETP.GE.AND P3, PT, R6, R138, PT ;  /* 0x0000008a0600720c */ /* 0x000fc40003f66270 */
[C---:B------:R-:W-:Y:S02]  /*39f0*/  IADD3 R30, R2.reuse, 0x51, RZ ;  /* 0x00000051021e7810 */ /* 0x040fe40007ffe0ff */
        /* <DEDUP_REMOVED lines=23> */
[----:B------:R-:W-:Y:S02]  /*3b70*/  FSEL R155, R15, -INF , !P2 ;  /* 0xff8000000f9b7808 */ /* 0x000fe40005000000 */
[----:B------:R-:W-:Y:S02]  /*3b80*/  IADD3 R15, R2, 0x68, RZ ;  /* 0x00000068020f7810 */ /* 0x000fe40007ffe0ff */
[----:B------:R-:W-:Y:S02]  /*3b90*/  ISETP.GE.AND P4, PT, R16, R138, PT ;  /* 0x0000008a1000720c */ /* 0x000fe40003f86270 */
[----:B------:R-:W-:Y:S02]  /*3ba0*/  FSEL R21, R108, -INF , !P5 ;  /* 0xff8000006c157808 */ /* 0x000fe40006800000 */
[----:B------:R-:W-:Y:S02]  /*3bb0*/  FMNMX.FTZ R22, R125, R22, !PT ;  /* 0x000000167d167209 */ /* 0x000fe40007810000 */
[----:B------:R-:W-:-:S02]  /*3bc0*/  FMNMX.FTZ R8, R59, R8, !PT ;  /* 0x000000083b087209 */ /* 0x000fc40007810000 */
[C---:B------:R-:W-:Y:S02]  /*3bd0*/  IADD3 R14, R2.reuse, 0x69, RZ ;  /* 0x00000069020e7810 */ /* 0x040fe40007ffe0ff */
        /* <DEDUP_REMOVED lines=14> */
[----:B------:R-:W-:Y:S02]  /*3cc0*/  ISETP.GE.AND P2, PT, R6, R137, PT ;  /* 0x000000890600720c */ /* 0x000fe40003f46270 */
        /* <DEDUP_REMOVED lines=9> */
[----:B------:R-:W-:Y:S02]  /*3d60*/  FSEL R187, R10, -INF , !P1 ;  /* 0xff8000000abb7808 */ /* 0x000fe40004800000 */
[----:B------:R-:W-:Y:S02]  /*3d70*/  FMNMX.FTZ R8, R155, R8, !PT ;  /* 0x000000089b087209 */ /* 0x000fe40007810000 */
[----:B------:R-:W-:Y:S02]  /*3d80*/  ISETP.GE.AND P4, PT, R2, R138, PT ;  /* 0x0000008a0200720c */ /* 0x000fe40003f86270 */
[----:B------:R-:W-:Y:S02]  /*3d90*/  FSEL R24, R76, -INF , !P5 ;  /* 0xff8000004c187808 */ /* 0x000fe40006800000 */
[----:B------:R-:W-:-:S02]  /*3da0*/  FMNMX.FTZ R9, R22, R9, !PT ;  /* 0x0000000916097209 */ /* 0x000fc40007810000 */
        /* <DEDUP_REMOVED lines=8> */
[-C--:B------:R-:W-:Y:S02]  /*3e30*/  ISETP.GE.AND P1, PT, R28, R137.reuse, PT ;  /* 0x000000891c00720c */ /* 0x080fe40003f26270 */
        /* <DEDUP_REMOVED lines=10> */
[----:B------:R-:W-:Y:S02]  /*3ee0*/  ISETP.GE.AND P0, PT, R16, R137, PT ;  /* 0x000000891000720c */ /* 0x000fe40003f06270 */
[----:B------:R-:W-:-:S02]  /*3ef0*/  FSEL R45, R110, -INF , !P1 ;  /* 0xff8000006e2d7808 */ /* 0x000fc40004800000 */
[----:B------:R-:W-:Y:S02]  /*3f00*/  FMNMX.FTZ R10, R127, R10, !PT ;  /* 0x0000000a7f0a7209 */ /* 0x000fe40007810000 */
[-C--:B------:R-:W-:Y:S02]  /*3f10*/  ISETP.GE.AND P1, PT, R15, R137.reuse, PT ;  /* 0x000000890f00720c */ /* 0x080fe40003f26270 */
[----:B------:R-:W-:Y:S02]  /*3f20*/  FSEL R51, R111, -INF , !P0 ;  /* 0xff8000006f337808 */ /* 0x000fe40004000000 */
[----:B------:R-:W-:Y:S01]  /*3f30*/  FMNMX.FTZ R10, R45, R10, !PT ;  /* 0x0000000a2d0a7209 */ /* 0x000fe20007810000 */
[----:B------:R-:W-:Y:S01]  /*3f40*/  LDSM.16.MT88.4 R108, [R156+0xb000] ;  /* 0x00b000009c6c783b */ /* 0x000fe20000004200 */
[----:B------:R-:W-:Y:S02]  /*3f50*/  ISETP.GE.AND P0, PT, R14, R137, PT ;  /* 0x000000890e00720c */ /* 0x000fe40003f06270 */
[----:B------:R-:W-:-:S02]  /*3f60*/  FSEL R53, R86, -INF , !P1 ;  /* 0xff80000056357808 */ /* 0x000fc40004800000 */
[----:B------:R-:W-:Y:S02]  /*3f70*/  FMNMX.FTZ R10, R51, R10, !PT ;  /* 0x0000000a330a7209 */ /* 0x000fe40007810000 */
[----:B------:R-:W-:Y:S02]  /*3f80*/  ISETP.GE.AND P1, PT, R13, R137, PT ;  /* 0x000000890d00720c */ /* 0x000fe40003f26270 */
[----:B------:R-:W-:Y:S02]  /*3f90*/  FSEL R43, R87, -INF , !P0 ;  /* 0xff800000572b7808 */ /* 0x000fe40004000000 */
[----:B------:R-:W-:Y:S01]  /*3fa0*/  FMNMX.FTZ R10, R53, R10, !PT ;  /* 0x0000000a350a7209 */ /* 0x000fe20007810000 */
[----:B------:R-:W-:Y:S01]  /*3fb0*/  LDSM.16.MT88.4 R84, [R158+0xb000] ;  /* 0x00b000009e54783b */ /* 0x000fe20000004200 */
[----:B-1----:R-:W-:Y:S02]  /*3fc0*/  FMNMX.FTZ R9, R8, R9, !PT ;  /* 0x0000000908097209 */ /* 0x002fe40007810000 */
[----:B------:R-:W-:-:S02]  /*3fd0*/  ISETP.GE.AND P0, PT, R12, R137, PT ;  /* 0x000000890c00720c */ /* 0x000fc40003f06270 */
[----:B------:R-:W-:Y:S01]  /*3fe0*/  FSEL R39, R82, -INF , !P1 ;  /* 0xff80000052277808 */ /* 0x000fe20004800000 */
[----:B------:R-:W-:Y:S01]  /*3ff0*/  LDSM.16.MT88.4 R12, [R156+0x9400] ;  /* 0x009400009c0c783b */ /* 0x000fe20000004200 */
[----:B------:R-:W-:Y:S02]  /*4000*/  FMNMX.FTZ R8, R43, R10, !PT ;  /* 0x0000000a2b087209 */ /* 0x000fe40007810000 */
[-C--:B------:R-:W-:Y:S02]  /*4010*/  ISETP.GE.AND P1, PT, R6, R137.reuse, PT ;  /* 0x000000890600720c */ /* 0x080fe40003f26270 */
[----:B------:R-:W-:Y:S01]  /*4020*/  FSEL R41, R83, -INF , !P0 ;  /* 0xff80000053297808 */ /* 0x000fe20004000000 */
[----:B------:R-:W1:Y:S01]  /*4030*/  SHFL.BFLY PT, R6, R9, 0x1, 0x1f ;  /* 0x0c201f0009067f89 */ /* 0x000e6200000e0000 */
[----:B------:R-:W-:Y:S02]  /*4040*/  FMNMX.FTZ R8, R39, R8, !PT ;  /* 0x0000000827087209 */ /* 0x000fe40007810000 */
[----:B------:R-:W-:-:S02]  /*4050*/  ISETP.GE.AND P0, PT, R2, R137, PT ;  /* 0x000000890200720c */ /* 0x000fc40003f06270 */
[----:B------:R-:W-:Y:S02]  /*4060*/  FSEL R37, R78, -INF , !P1 ;  /* 0xff8000004e257808 */ /* 0x000fe40004800000 */
[----:B------:R-:W-:Y:S02]  /*4070*/  FMNMX.FTZ R8, R41, R8, !PT ;  /* 0x0000000829087209 */ /* 0x000fe40007810000 */
[----:B------:R-:W-:Y:S02]  /*4080*/  FSEL R35, R79, -INF , !P0 ;  /* 0xff8000004f237808 */ /* 0x000fe40004000000 */
[----:B------:R-:W-:Y:S01]  /*4090*/  FMNMX.FTZ R8, R37, R8, !PT ;  /* 0x0000000825087209 */ /* 0x000fe20007810000 */
[----:B------:R-:W-:Y:S03]  /*40a0*/  LDSM.16.MT88.4 R76, [R156+0x9000] ;  /* 0x009000009c4c783b */ /* 0x000fe60000004200 */
[----:B------:R-:W-:-:S05]  /*40b0*/  FMNMX.FTZ R11, R35, R8, !PT ;  /* 0x00000008230b7209 */ /* 0x000fca0007810000 */
[----:B------:R-:W2:Y:S01]  /*40c0*/  SHFL.BFLY PT, R8, R11, 0x2, 0x1f ;  /* 0x0c401f000b087f89 */ /* 0x000ea200000e0000 */
[----:B-1----:R-:W-:-:S04]  /*40d0*/  FMNMX.FTZ R2, R9, R6, !PT ;  /* 0x0000000609027209 */ /* 0x002fc80007810000 */
[C---:B------:R-:W-:Y:S01]  /*40e0*/  FSETP.NEU.FTZ.AND P0, PT, R2.reuse, -INF , PT ;  /* 0xff8000000200780b */ /* 0x040fe20003f1d000 */
[----:B------:R-:W-:-:S05]  /*40f0*/  FMUL.FTZ R44, R2, c[0x0][0x23c] ;  /* 0x00008f00022c7a20 */ /* 0x000fca0000410000 */
[----:B------:R-:W-:-:S05]  /*4100*/  FSEL R44, R44, RZ, P0 ;  /* 0x000000ff2c2c7208 */ /* 0x000fca0000000000 */
[--C-:B------:R-:W-:Y:S02]  /*4110*/  FFMA.FTZ R147, R0, c[0x0][0x23c], -R44.reuse ;  /* 0x00008f0000937a23 */ /* 0x100fe4000001082c */
[--C-:B------:R-:W-:Y:S02]  /*4120*/  FFMA.FTZ R60, R103, c[0x0][0x23c], -R44.reuse ;  /* 0x00008f00673c7a23 */ /* 0x100fe4000001082c */
[--C-:B------:R-:W-:Y:S01]  /*4130*/  FFMA.FTZ R129, R49, c[0x0][0x23c], -R44.reuse ;  /* 0x00008f0031817a23 */ /* 0x100fe2000001082c */
[----:B--2---:R-:W-:Y:S01]  /*4140*/  FMNMX.FTZ R6, R11, R8, !PT ;  /* 0x000000080b067209 */ /* 0x004fe20007810000 */
[--C-:B------:R-:W-:Y:S01]  /*4150*/  FFMA.FTZ R56, R69, c[0x0][0x23c], -R44.reuse ;  /* 0x00008f0045387a23 */ /* 0x100fe2000001082c */
[----:B------:R-:W-:Y:S01]  /*4160*/  MUFU.EX2 R147, R147 ;  /* 0x0000009300937308 */ /* 0x000fe20000000800 */
[--C-:B------:R-:W-:Y:S02]  /*4170*/  FFMA.FTZ R40, R101, c[0x0][0x23c], -R44.reuse ;  /* 0x00008f0065287a23 */ /* 0x100fe4000001082c */
[----:B------:R-:W1:Y:S01]  /*4180*/  SHFL.BFLY PT, R9, R6, 0x1, 0x1f ;  /* 0x0c201f0006097f89 */ /* 0x000e6200000e0000 */
[----:B------:R-:W-:-:S02]  /*4190*/  FFMA.FTZ R49, R71, c[0x0][0x23c], -R44 ;  /* 0x00008f0047317a23 */ /* 0x000fc4000001082c */
[--C-:B------:R-:W-:Y:S01]  /*41a0*/  FFMA.FTZ R42, R91, c[0x0][0x23c], -R44.reuse ;  /* 0x00008f005b2a7a23 */ /* 0x100fe2000001082c */
[----:B------:R-:W2:Y:S01]  /*41b0*/  LDSM.16.MT88.4 R68, [R158+0x9000] ;  /* 0x009000009e44783b */ /* 0x000ea20000004200 */
[----:B------:R-:W3:Y:S01]  /*41c0*/  MUFU.EX2 R60, R60 ;  /* 0x0000003c003c7308 */ /* 0x000ee20000000800 */
[--C-:B------:R-:W-:Y:S02]  /*41d0*/  FFMA.FTZ R47, R89, c[0x0][0x23c], -R44.reuse ;  /* 0x00008f00592f7a23 */ /* 0x100fe4000001082c */
[--C-:B------:R-:W-:Y:S02]  /*41e0*/  FFMA.FTZ R38, R33, c[0x0][0x23c], -R44.reuse ;  /* 0x00008f0021267a23 */ /* 0x100fe4000001082c */
[--C-:B------:R-:W-:Y:S02]  /*41f0*/  FFMA.FTZ R33, R29, c[0x0][0x23c], -R44.reuse ;  /* 0x00008f001d217a23 */ /* 0x100fe4000001082c */
[--C-:B------:R-:W-:Y:S01]  /*4200*/  FFMA.FTZ R29, R201, c[0x0][0x23c], -R44.reuse ;  /* 0x00008f00c91d7a23 */ /* 0x100fe2000001082c */
[----:B------:R-:W-:Y:S01]  /*4210*/  MUFU.EX2 R129, R129 ;  /* 0x0000008100817308 */ /* 0x000fe20000000800 */
[----:B------:R-:W-:-:S02]  /*4220*/  FFMA.FTZ R28, R203, c[0x0][0x23c], -R44 ;  /* 0x00008f00cb1c7a23 */ /* 0x000fc4000001082c */
[--C-:B------:R-:W-:Y:S02]  /*4230*/  FFMA.FTZ R54, R63, c[0x0][0x23c], -R44.reuse ;  /* 0x00008f003f367a23 */ /* 0x100fe4000001082c */
[--C-:B------:R-:W-:Y:S02]  /*4240*/  FFMA.FTZ R50, R195, c[0x0][0x23c], -R44.reuse ;  /* 0x00008f00c3327a23 */ /* 0x100fe4000001082c */
[--C-:B------:R-:W-:Y:S01]  /*4250*/  FFMA.FTZ R116, R165, c[0x0][0x23c], -R44.reuse ;  /* 0x00008f00a5747a23 */ /* 0x100fe2000001082c */
[----:B------:R-:W4:Y:S01]  /*4260*/  MUFU.EX2 R56, R56 ;  /* 0x0000003800387308 */ /* 0x000f220000000800 */
[----:B---3--:R-:W-:Y:S01]  /*4270*/  F2FP.BF16.PACK_AB R100, R60, R147 ;  /* 0x000000933c64723e */ /* 0x008fe200000010ff */
[--C-:B------:R-:W-:Y:S01]  /*4280*/  FFMA.FTZ R66, R179, c[0x0][0x23c], -R44.reuse ;  /* 0x00008f00b3427a23 */ /* 0x100fe2000001082c */
[----:B-1----:R-:W-:Y:S01]  /*4290*/  FMNMX.FTZ R0, R6, R9, !PT ;  /* 0x0000000906007209 */ /* 0x002fe20007810000 */
[--C-:B------:R-:W-:Y:S01]  /*42a0*/  FFMA.FTZ R126, R67, c[0x0][0x23c], -R44.reuse ;  /* 0x00008f00437e7a23 */ /* 0x100fe2000001082c */
[----:B------:R-:W1:Y:S01]  /*42b0*/  LDSM.16.MT88.4 R8, [R158+0xb400] ;  /* 0x00b400009e08783b */ /* 0x000e620000004200 */
[--C-:B------:R-:W-:Y:S01]  /*42c0*/  FFMA.FTZ R124, R119, c[0x0][0x23c], -R44.reuse ;  /* 0x00008f00777c7a23 */ /* 0x100fe2000001082c */
[C---:B------:R-:W-:Y:S01]  /*42d0*/  FSETP.NEU.FTZ.AND P0, PT, R0.reuse, -INF , PT ;  /* 0xff8000000000780b */ /* 0x040fe20003f1d000 */
[----:B------:R-:W-:Y:S01]  /*42e0*/  FMUL.FTZ R34, R0, c[0x0][0x23c] ;  /* 0x00008f0000227a20 */ /* 0x000fe20000410000 */
[----:B------:R-:W-:Y:S01]  /*42f0*/  MUFU.EX2 R49, R49 ;  /* 0x0000003100317308 */ /* 0x000fe20000000800 */
[----:B------:R-:W-:-:S02]  /*4300*/  FFMA.FTZ R67, R125, c[0x0][0x23c], -R44 ;  /* 0x00008f007d437a23 */ /* 0x000fc4000001082c */
[----:B------:R-:W-:Y:S01]  /*4310*/  FFMA.FTZ R117, R117, c[0x0][0x23c], -R44 ;  /* 0x00008f0075757a23 */ /* 0x000fe2000001082c */
[----:B------:R-:W-:Y:S02]  /*4320*/  FSEL R34, R34, RZ, P0 ;  /* 0x000000ff22227208 */ /* 0x000fe40000000000 */
[----:B------:R-:W-:Y:S02]  /*4330*/  ISETP.GE.AND P0, PT, R132, 0x2, PT ;  /* 0x000000028400780c */ /* 0x000fe40003f06270 */
[----:B----4-:R-:W-:Y:S01]  /*4340*/  F2FP.BF16.PACK_AB R102, R56, R129 ;  /* 0x000000813866723e */ /* 0x010fe200000010ff */
[--C-:B------:R-:W-:Y:S01]  /*4350*/  FFMA.FTZ R149, R46, c[0x0][0x23c], -R34.reuse ;  /* 0x00008f002e957a23 */ /* 0x100fe20000010822 */
[----:B------:R-:W3:Y:S01]  /*4360*/  MUFU.EX2 R42, R42 ;  /* 0x0000002a002a7308 */ /* 0x000ee20000000800 */
[--C-:B------:R-:W-:Y:S02]  /*4370*/  FFMA.FTZ R62, R17, c[0x0][0x23c], -R34.reuse ;  /* 0x00008f00113e7a23 */ /* 0x100fe40000010822 */
[--C-:B------:R-:W-:Y:S01]  /*4380*/  FFMA.FTZ R141, R75, c[0x0][0x23c], -R34.reuse ;  /* 0x00008f004b8d7a23 */ /* 0x100fe20000010822 */
[----:B------:R-:W-:Y:S01]  /*4390*/  LDSM.16.MT88.4 R16, [R158+0x9400] ;  /* 0x009400009e10783b */ /* 0x000fe20000004200 */
[----:B------:R-:W-:-:S02]  /*43a0*/  FFMA.FTZ R58, R57, c[0x0][0x23c], -R34 ;  /* 0x00008f00393a7a23 */ /* 0x000fc40000010822 */
[--C-:B------:R-:W-:Y:S01]  /*43b0*/  FFMA.FTZ R57, R55, c[0x0][0x23c], -R34.reuse ;  /* 0x00008f0037397a23 */ /* 0x100fe20000010822 */
[----:B------:R-:W-:Y:S01]  /*43c0*/  MUFU.EX2 R149, R149 ;  /* 0x0000009500957308 */ /* 0x000fe20000000800 */
[--C-:B------:R-:W-:Y:S02]  /*43d0*/  FFMA.FTZ R48, R73, c[0x0][0x23c], -R34.reuse ;  /* 0x00008f0049307a23 */ /* 0x100fe40000010822 */
[--C-:B------:R-:W-:Y:S02]  /*43e0*/  FFMA.FTZ R55, R7, c[0x0][0x23c], -R34.reuse ;  /* 0x00008f0007377a23 */ /* 0x100fe40000010822 */
[--C-:B------:R-:W-:Y:S02]  /*43f0*/  FFMA.FTZ R36, R5, c[0x0][0x23c], -R34.reuse ;  /* 0x00008f0005247a23 */ /* 0x100fe40000010822 */
[--C-:B------:R-:W-:Y:S01]  /*4400*/  FFMA.FTZ R32, R197, c[0x0][0x23c], -R34.reuse ;  /* 0x00008f00c5207a23 */ /* 0x100fe20000010822 */
[----:B------:R-:W4:Y:S01]  /*4410*/  MUFU.EX2 R62, R62 ;  /* 0x0000003e003e7308 */ /* 0x000f220000000800 */
[----:B---3--:R-:W-:Y:S01]  /*4420*/  F2FP.BF16.PACK_AB R4, R42, R49 ;  /* 0x000000312a04723e */ /* 0x008fe200000010ff */
[----:B------:R-:W-:-:S02]  /*4430*/  FFMA.FTZ R31, R31, c[0x0][0x23c], -R34 ;  /* 0x00008f001f1f7a23 */ /* 0x000fc40000010822 */
[--C-:B------:R-:W-:Y:S02]  /*4440*/  FFMA.FTZ R30, R199, c[0x0][0x23c], -R34.reuse ;  /* 0x00008f00c71e7a23 */ /* 0x100fe40000010822 */
[----:B------:R-:W-:Y:S02]  /*4450*/  FFMA.FTZ R3, R65, c[0x0][0x23c], -R34 ;  /* 0x00008f0041037a23 */ /* 0x000fe40000010822 */
[----:B------:R-:W-:Y:S01]  /*4460*/  MUFU.EX2 R141, R141 ;  /* 0x0000008d008d7308 */ /* 0x000fe20000000800 */
[----:B------:R-:W-:Y:S02]  /*4470*/  FFMA.FTZ R65, R61, c[0x0][0x23c], -R44 ;  /* 0x00008f003d417a23 */ /* 0x000fe4000001082c */
[----:B------:R-:W-:Y:S02]  /*4480*/  FFMA.FTZ R63, R59, c[0x0][0x23c], -R34 ;  /* 0x00008f003b3f7a23 */ /* 0x000fe40000010822 */
[----:B------:R-:W-:Y:S02]  /*4490*/  FFMA.FTZ R61, R193, c[0x0][0x23c], -R44 ;  /* 0x00008f00c13d7a23 */ /* 0x000fe4000001082c */
[--C-:B------:R-:W-:Y:S01]  /*44a0*/  FFMA.FTZ R52, R189, c[0x0][0x23c], -R34.reuse ;  /* 0x00008f00bd347a23 */ /* 0x100fe20000010822 */
[----:B------:R-:W3:Y:S01]  /*44b0*/  MUFU.EX2 R58, R58 ;  /* 0x0000003a003a7308 */ /* 0x000ee20000000800 */
[----:B----4-:R-:W-:Y:S01]  /*44c0*/  F2FP.BF16.PACK_AB R101, R62, R149 ;  /* 0x000000953e65723e */ /* 0x010fe200000010ff */
[----:B------:R-:W-:-:S02]  /*44d0*/  FFMA.FTZ R59, R191, c[0x0][0x23c], -R34 ;  /* 0x00008f00bf3b7a23 */ /* 0x000fc40000010822 */
[----:B------:R-:W-:Y:S02]  /*44e0*/  FFMA.FTZ R46, R183, c[0x0][0x23c], -R34 ;  /* 0x00008f00b72e7a23 */ /* 0x000fe40000010822 */
[----:B------:R-:W-:Y:S02]  /*44f0*/  FFMA.FTZ R183, R153, c[0x0][0x23c], -R44 ;  /* 0x00008f0099b77a23 */ /* 0x000fe4000001082c */
[----:B------:R-:W-:Y:S01]  /*4500*/  MUFU.EX2 R47, R47 ;  /* 0x0000002f002f7308 */ /* 0x000fe20000000800 */
[----:B------:R-:W-:Y:S02]  /*4510*/  FFMA.FTZ R165, R151, c[0x0][0x23c], -R34 ;  /* 0x00008f0097a57a23 */ /* 0x000fe40000010822 */
[----:B------:R-:W-:Y:S02]  /*4520*/  FFMA.FTZ R153, R177, c[0x0][0x23c], -R44 ;  /* 0x00008f00b1997a23 */ /* 0x000fe4000001082c */
[--C-:B------:R-:W-:Y:S02]  /*4530*/  FFMA.FTZ R118, R155, c[0x0][0x23c], -R34.reuse ;  /* 0x00008f009b767a23 */ /* 0x100fe40000010822 */
[--C-:B------:R-:W-:Y:S01]  /*4540*/  FFMA.FTZ R151, R187, c[0x0][0x23c], -R34.reuse ;  /* 0x00008f00bb977a23 */ /* 0x100fe20000010822 */
[----:B---3--:R-:W-:Y:S01]  /*4550*/  F2FP.BF16.PACK_AB R103, R58, R141 ;  /* 0x0000008d3a67723e */ /* 0x008fe200000010ff */
[----:B------:R-:W3:Y:S01]  /*4560*/  MUFU.EX2 R40, R40 ;  /* 0x0000002800287308 */ /* 0x000ee20000000800 */
[----:B------:R-:W-:-:S02]  /*4570*/  FFMA.FTZ R64, R185, c[0x0][0x23c], -R34 ;  /* 0x00008f00b9407a23 */ /* 0x000fc40000010822 */
[--C-:B------:R-:W-:Y:S02]  /*4580*/  FFMA.FTZ R128, R131, c[0x0][0x23c], -R34.reuse ;  /* 0x00008f0083807a23 */ /* 0x100fe40000010822 */
[--C-:B------:R-:W-:Y:S01]  /*4590*/  FFMA.FTZ R119, R143, c[0x0][0x23c], -R34.reuse ;  /* 0x00008f008f777a23 */ /* 0x100fe20000010822 */
[C---:B------:R-:W-:Y:S01]  /*45a0*/  HMMA.16816.F32.BF16 R80, R100.reuse, R84, RZ ;  /* 0x000000546450723c */ /* 0x040fe200000418ff */
[----:B------:R-:W-:Y:S01]  /*45b0*/  FFMA.FTZ R125, R145, c[0x0][0x23c], -R34 ;  /* 0x00008f00917d7a23 */ /* 0x000fe20000010822 */
[----:B------:R-:W-:Y:S01]  /*45c0*/  MUFU.EX2 R57, R57 ;  /* 0x0000003900397308 */ /* 0x000fe20000000800 */
[----:B------:R-:W-:Y:S02]  /*45d0*/  FADD.FTZ R62, R149, R62 ;  /* 0x0000003e953e7221 */ /* 0x000fe40000010000 */
[----:B------:R-:W-:Y:S02]  /*45e0*/  FFMA.FTZ R53, R53, c[0x0][0x23c], -R34 ;  /* 0x00008f0035357a23 */ /* 0x000fe40000010822 */
[----:B------:R-:W-:Y:S01]  /*45f0*/  FADD.FTZ R141, R141, R62 ;  /* 0x0000003e8d8d7221 */ /* 0x000fe20000010000 */
[----:B------:R-:W-:Y:S01]  /*4600*/  HMMA.16816.F32.BF16 R84, R100, R86, RZ ;  /* 0x000000566454723c */ /* 0x000fe200000418ff */
[----:B------:R-:W-:Y:S01]  /*4610*/  FFMA.FTZ R62, R45, c[0x0][0x23c], -R34 ;  /* 0x00008f002d3e7a23 */ /* 0x000fe20000010822 */
[----:B------:R-:W4:Y:S01]  /*4620*/  MUFU.EX2 R48, R48 ;  /* 0x0000003000307308 */ /* 0x000f220000000800 */
[----:B---3--:R-:W-:Y:S01]  /*4630*/  F2FP.BF16.PACK_AB R6, R40, R47 ;  /* 0x0000002f2806723e */ /* 0x008fe200000010ff */
[----:B------:R-:W-:-:S02]  /*4640*/  FADD.FTZ R130, R58, R141 ;  /* 0x0000008d3a827221 */ /* 0x000fc40000010000 */
[----:B------:R-:W-:Y:S02]  /*4650*/  FFMA.FTZ R58, R23, c[0x0][0x23c], -R44 ;  /* 0x00008f00173a7a23 */ /* 0x000fe4000001082c */
[C---:B------:R-:W-:Y:S01]  /*4660*/  HMMA.16816.F32.BF16 R72, R100.reuse, R76, RZ ;  /* 0x0000004c6448723c */ /* 0x040fe200000418ff */
[----:B------:R-:W-:Y:S01]  /*4670*/  FFMA.FTZ R45, R51, c[0x0][0x23c], -R34 ;  /* 0x00008f00332d7a23 */ /* 0x000fe20000010822 */
[----:B------:R-:W-:Y:S01]  /*4680*/  MUFU.EX2 R55, R55 ;  /* 0x0000003700377308 */ /* 0x000fe20000000800 */
[----:B------:R-:W-:Y:S02]  /*4690*/  FFMA.FTZ R51, R20, c[0x0][0x23c], -R44 ;  /* 0x00008f0014337a23 */ /* 0x000fe4000001082c */
[--C-:B------:R-:W-:Y:S02]  /*46a0*/  FFMA.FTZ R39, R39, c[0x0][0x23c], -R34.reuse ;  /* 0x00008f0027277a23 */ /* 0x100fe40000010822 */
[--C-:B------:R-:W-:Y:S01]  /*46b0*/  FFMA.FTZ R35, R35, c[0x0][0x23c], -R34.reuse ;  /* 0x00008f0023237a23 */ /* 0x100fe20000010822 */
[----:B------:R-:W-:Y:S01]  /*46c0*/  HMMA.16816.F32.BF16 R76, R100, R78, RZ ;  /* 0x0000004e644c723c */ /* 0x000fe200000418ff */
[----:B------:R-:W-:Y:S01]  /*46d0*/  FFMA.FTZ R37, R37, c[0x0][0x23c], -R34 ;  /* 0x00008f0025257a23 */ /* 0x000fe20000010822 */
[----:B------:R-:W3:Y:S01]  /*46e0*/  MUFU.EX2 R36, R36 ;  /* 0x0000002400247308 */ /* 0x000ee20000000800 */
[----:B----4-:R-:W-:Y:S01]  /*46f0*/  F2FP.BF16.PACK_AB R5, R48, R57 ;  /* 0x000000393005723e */ /* 0x010fe200000010ff */
[----:B------:R-:W-:-:S04]  /*4700*/  FADD.FTZ R57, R57, R130 ;  /* 0x0000008239397221 */ /* 0x000fc80000010000 */
[C---:B--2---:R-:W-:Y:S02]  /*4710*/  HMMA.16816.F32.BF16 R112, R100.reuse, R68, RZ ;  /* 0x000000446470723c */ /* 0x044fe400000418ff */
[----:B------:R-:W-:Y:S06]  /*4720*/  MUFU.EX2 R38, R38 ;  /* 0x0000002600267308 */ /* 0x000fec0000000800 */
[C---:B------:R-:W-:Y:S01]  /*4730*/  HMMA.16816.F32.BF16 R88, R100.reuse, R108, RZ ;  /* 0x0000006c6458723c */ /* 0x040fe200000418ff */
[----:B---3--:R-:W-:Y:S01]  /*4740*/  F2FP.BF16.PACK_AB R7, R36, R55 ;  /* 0x000000372407723e */ /* 0x008fe200000010ff */
[----:B------:R-:W2:Y:S06]  /*4750*/  MUFU.EX2 R33, R33 ;  /* 0x0000002100217308 */ /* 0x000eac0000000800 */
[----:B------:R-:W-:Y:S02]  /*4760*/  HMMA.16816.F32.BF16 R92, R100, R96, RZ ;  /* 0x00000060645c723c */ /* 0x000fe400000418ff */
[----:B------:R-:W-:Y:S06]  /*4770*/  MUFU.EX2 R29, R29 ;  /* 0x0000001d001d7308 */ /* 0x000fec0000000800 */
[C---:B-1----:R-:W-:Y:S02]  /*4780*/  HMMA.16816.F32.BF16 R80, R4.reuse, R8, R80 ;  /* 0x000000080450723c */ /* 0x042fe40000041850 */
[----:B------:R-:W1:Y:S06]  /*4790*/  MUFU.EX2 R28, R28 ;  /* 0x0000001c001c7308 */ /* 0x000e6c0000000800 */
[----:B------:R-:W-:Y:S01]  /*47a0*/  HMMA.16816.F32.BF16 R84, R4, R10, R84 ;  /* 0x0000000a0454723c */ /* 0x000fe20000041854 */
[----:B------:R-:W3:Y:S01]  /*47b0*/  LDSM.16.MT88.4 R8, [R156+0xd000] ;  /* 0x00d000009c08783b */ /* 0x000ee20000004200 */
[----:B------:R-:W-:Y:S06]  /*47c0*/  MUFU.EX2 R32, R32 ;  /* 0x0000002000207308 */ /* 0x000fec0000000800 */
[C---:B------:R-:W-:Y:S02]  /*47d0*/  HMMA.16816.F32.BF16 R68, R100.reuse, R70, RZ ;  /* 0x000000466444723c */ /* 0x040fe400000418ff */
[----:B------:R-:W4:Y:S06]  /*47e0*/  MUFU.EX2 R31, R31 ;  /* 0x0000001f001f7308 */ /* 0x000f2c0000000800 */
[C---:B------:R-:W-:Y:S02]  /*47f0*/  HMMA.16816.F32.BF16 R108, R100.reuse, R110, RZ ;  /* 0x0000006e646c723c */ /* 0x040fe400000418ff */
[----:B------:R-:W-:Y:S06]  /*4800*/  MUFU.EX2 R30, R30 ;  /* 0x0000001e001e7308 */ /* 0x000fec0000000800 */
[----:B------:R-:W-:Y:S02]  /*4810*/  HMMA.16816.F32.BF16 R96, R100, R98, RZ ;  /* 0x000000626460723c */ /* 0x000fe400000418ff */
[----:B------:R-:W5:Y:S06]  /*4820*/  MUFU.EX2 R3, R3 ;  /* 0x0000000300037308 */ /* 0x000f6c0000000800 */
[C---:B------:R-:W-:Y:S02]  /*4830*/  HMMA.16816.F32.BF16 R72, R4.reuse, R12, R72 ;  /* 0x0000000c0448723c */ /* 0x040fe40000041848 */
[----:B------:R-:W-:Y:S06]  /*4840*/  MUFU.EX2 R65, R65 ;  /* 0x0000004100417308 */ /* 0x000fec0000000800 */
[----:B------:R-:W-:Y:S01]  /*4850*/  HMMA.16816.F32.BF16 R76, R4, R14, R76 ;  /* 0x0000000e044c723c */ /* 0x000fe2000004184c */
[----:B------:R-:W1:Y:S01]  /*4860*/  LDSM.16.MT88.4 R12, [R158+0xd400] ;  /* 0x00d400009e0c783b */ /* 0x000e620000004200 */
[----:B------:R-:W1:Y:S06]  /*4870*/  MUFU.EX2 R54, R54 ;  /* 0x0000003600367308 */ /* 0x000e6c0000000800 */
[C---:B---3--:R-:W-:Y:S02]  /*4880*/  HMMA.16816.F32.BF16 R104, R100.reuse, R8, RZ ;  /* 0x000000086468723c */ /* 0x048fe400000418ff */
[----:B------:R-:W-:Y:S06]  /*4890*/  MUFU.EX2 R61, R61 ;  /* 0x0000003d003d7308 */ /* 0x000fec0000000800 */
[----:B------:R-:W-:Y:S01]  /*48a0*/  HMMA.16816.F32.BF16 R100, R100, R10, RZ ;  /* 0x0000000a6464723c */ /* 0x000fe200000418ff */
[----:B------:R-:W3:Y:S01]  /*48b0*/  LDSM.16.MT88.4 R8, [R156+0xd400] ;  /* 0x00d400009c08783b */ /* 0x000ee20000004200 */
        /* <DEDUP_REMOVED lines=9> */
[----:B------:R-:W1:Y:S01]  /*4950*/  LDSM.16.MT88.4 R12, [R158+0x9800] ;  /* 0x009800009e0c783b */ /* 0x000e620000004200 */
[----:B------:R-:W1:Y:S06]  /*4960*/  MUFU.EX2 R46, R46 ;  /* 0x0000002e002e7308 */ /* 0x000e6c0000000800 */
[C---:B---3--:R-:W-:Y:S02]  /*4970*/  HMMA.16816.F32.BF16 R104, R4.reuse, R8, R104 ;  /* 0x000000080468723c */ /* 0x048fe40000041868 */
[----:B------:R-:W-:Y:S06]  /*4980*/  MUFU.EX2 R183, R183 ;  /* 0x000000b700b77308 */ /* 0x000fec0000000800 */
[C---:B------:R-:W-:Y:S01]  /*4990*/  HMMA.16816.F32.BF16 R100, R4.reuse, R10, R100 ;  /* 0x0000000a0464723c */ /* 0x040fe20000041864 */
[----:B------:R-:W3:Y:S01]  /*49a0*/  LDSM.16.MT88.4 R8, [R156+0x9800] ;  /* 0x009800009c08783b */ /* 0x000ee20000004200 */
[----:B------:R-:W1:Y:S06]  /*49b0*/  MUFU.EX2 R116, R116 ;  /* 0x0000007400747308 */ /* 0x000e6c0000000800 */
[C---:B--2---:R-:W-:Y:S02]  /*49c0*/  HMMA.16816.F32.BF16 R88, R4.reuse, R16, R88 ;  /* 0x000000100458723c */ /* 0x044fe40000041858 */
[----:B------:R-:W-:Y:S06]  /*49d0*/  MUFU.EX2 R153, R153 ;  /* 0x0000009900997308 */ /* 0x000fec0000000800 */
[----:B------:R-:W-:Y:S01]  /*49e0*/  HMMA.16816.F32.BF16 R108, R4, R18, R108 ;  /* 0x00000012046c723c */ /* 0x000fe2000004186c */
[----:B------:R-:W-:Y:S01]  /*49f0*/  LDSM.16.MT88.4 R16, [R158+0xa400] ;  /* 0x00a400009e10783b */ /* 0x000fe20000004200 */
[----:B------:R-:W2:Y:S05]  /*4a00*/  MUFU.EX2 R66, R66 ;  /* 0x0000004200427308 */ /* 0x000eaa0000000800 */
[----:B------:R-:W-:-:S02]  /*4a10*/  F2FP.BF16.PACK_AB R4, R33, R38 ;  /* 0x000000262104723e */ /* 0x000fc400000010ff */
[----:B------:R-:W-:Y:S01]  /*4a20*/  F2FP.BF16.PACK_AB R6, R28, R29 ;  /* 0x0000001d1c06723e */ /* 0x000fe200000010ff */
[----:B------:R-:W-:Y:S01]  /*4a30*/  MUFU.EX2 R165, R165 ;  /* 0x000000a500a57308 */ /* 0x000fe20000000800 */
[----:B----4-:R-:W-:Y:S02]  /*4a40*/  F2FP.BF16.PACK_AB R5, R31, R32 ;  /* 0x000000201f05723e */ /* 0x010fe400000010ff */
[----:B-----5:R-:W-:-:S05]  /*4a50*/  F2FP.BF16.PACK_AB R7, R3, R30 ;  /* 0x0000001e0307723e */ /* 0x020fca00000010ff */
[----:B------:R-:W4:Y:S02]  /*4a60*/  MUFU.EX2 R118, R118 ;  /* 0x0000007600767308 */ /* 0x000f240000000800 */
[C---:B-1----:R-:W-:Y:S06]  /*4a70*/  HMMA.16816.F32.BF16 R112, R4.reuse, R12, R112 ;  /* 0x0000000c0470723c */ /* 0x042fec0000041870 */
[----:B------:R-:W-:Y:S02]  /*4a80*/  MUFU.EX2 R151, R151 ;  /* 0x0000009700977308 */ /* 0x000fe40000000800 */
[C---:B---3--:R-:W-:Y:S06]  /*4a90*/  HMMA.16816.F32.BF16 R72, R4.reuse, R8, R72 ;  /* 0x000000080448723c */ /* 0x048fec0000041848 */
[----:B------:R-:W1:Y:S02]  /*4aa0*/  MUFU.EX2 R64, R64 ;  /* 0x0000004000407308 */ /* 0x000e640000000800 */
[C---:B------:R-:W-:Y:S01]  /*4ab0*/  HMMA.16816.F32.BF16 R76, R4.reuse, R10, R76 ;  /* 0x0000000a044c723c */ /* 0x040fe2000004184c */
[----:B------:R-:W3:Y:S05]  /*4ac0*/  LDSM.16.MT88.4 R8, [R156+0xb800] ;  /* 0x00b800009c08783b */ /* 0x000eea0000004200 */
[----:B------:R-:W-:Y:S02]  /*4ad0*/  MUFU.EX2 R126, R126 ;  /* 0x0000007e007e7308 */ /* 0x000fe40000000800 */
[C---:B------:R-:W-:Y:S01]  /*4ae0*/  HMMA.16816.F32.BF16 R68, R4.reuse, R14, R68 ;  /* 0x0000000e0444723c */ /* 0x040fe20000041844 */
[----:B------:R-:W5:Y:S05]  /*4af0*/  LDSM.16.MT88.4 R12, [R158+0xb800] ;  /* 0x00b800009e0c783b */ /* 0x000f6a0000004200 */
[----:B------:R-:W-:Y:S08]  /*4b00*/  MUFU.EX2 R117, R117 ;  /* 0x0000007500757308 */ /* 0x000ff00000000800 */
[----:B------:R-:W-:Y:S08]  /*4b10*/  MUFU.EX2 R124, R124 ;  /* 0x0000007c007c7308 */ /* 0x000ff00000000800 */
[----:B------:R-:W1:Y:S08]  /*4b20*/  MUFU.EX2 R67, R67 ;  /* 0x0000004300437308 */ /* 0x000e700000000800 */
[----:B------:R-:W-:Y:S01]  /*4b30*/  MUFU.EX2 R128, R128 ;  /* 0x0000008000807308 */ /* 0x000fe20000000800 */
[C---:B---3--:R-:W-:Y:S07]  /*4b40*/  HMMA.16816.F32.BF16 R88, R4.reuse, R8, R88 ;  /* 0x000000080458723c */ /* 0x048fee0000041858 */
[----:B------:R-:W3:Y:S01]  /*4b50*/  MUFU.EX2 R119, R119 ;  /* 0x0000007700777308 */ /* 0x000ee20000000800 */
[C---:B------:R-:W-:Y:S01]  /*4b60*/  HMMA.16816.F32.BF16 R108, R4.reuse, R10, R108 ;  /* 0x0000000a046c723c */ /* 0x040fe2000004186c */
[----:B------:R-:W1:Y:S06]  /*4b70*/  LDSM.16.MT88.4 R8, [R156+0xd800] ;  /* 0x00d800009c08783b */ /* 0x000e6c0000004200 */
[----:B------:R-:W-:Y:S01]  /*4b80*/  MUFU.EX2 R125, R125 ;  /* 0x0000007d007d7308 */ /* 0x000fe20000000800 */
[C---:B-----5:R-:W-:Y:S07]  /*4b90*/  HMMA.16816.F32.BF16 R80, R4.reuse, R12, R80 ;  /* 0x0000000c0450723c */ /* 0x060fee0000041850 */
[----:B------:R-:W-:Y:S01]  /*4ba0*/  MUFU.EX2 R58, R58 ;  /* 0x0000003a003a7308 */ /* 0x000fe20000000800 */
[C---:B------:R-:W-:Y:S01]  /*4bb0*/  HMMA.16816.F32.BF16 R84, R4.reuse, R14, R84 ;  /* 0x0000000e0454723c */ /* 0x040fe20000041854 */
[----:B------:R-:W5:Y:S06]  /*4bc0*/  LDSM.16.MT88.4 R12, [R158+0xd800] ;  /* 0x00d800009e0c783b */ /* 0x000f6c0000004200 */
[----:B------:R-:W-:Y:S08]  /*4bd0*/  MUFU.EX2 R62, R62 ;  /* 0x0000003e003e7308 */ /* 0x000ff00000000800 */
[----:B------:R-:W-:Y:S08]  /*4be0*/  MUFU.EX2 R45, R45 ;  /* 0x0000002d002d7308 */ /* 0x000ff00000000800 */
[----:B------:R-:W-:Y:S01]  /*4bf0*/  MUFU.EX2 R39, R39 ;  /* 0x0000002700277308 */ /* 0x000fe20000000800 */
[C---:B-1----:R-:W-:Y:S07]  /*4c00*/  HMMA.16816.F32.BF16 R104, R4.reuse, R8, R104 ;  /* 0x000000080468723c */ /* 0x042fee0000041868 */
[----:B------:R-:W-:Y:S01]  /*4c10*/  MUFU.EX2 R35, R35 ;  /* 0x0000002300237308 */ /* 0x000fe20000000800 */
[C---:B------:R-:W-:Y:S01]  /*4c20*/  HMMA.16816.F32.BF16 R100, R4.reuse, R10, R100 ;  /* 0x0000000a0464723c */ /* 0x040fe20000041864 */
[----:B------:R-:W1:Y:S07]  /*4c30*/  LDSM.16.MT88.4 R8, [R156+0x9c00] ;  /* 0x009c00009c08783b */ /* 0x000e6e0000004200 */
[C---:B-----5:R-:W-:Y:S08]  /*4c40*/  HMMA.16816.F32.BF16 R92, R4.reuse, R12, R92 ;  /* 0x0000000c045c723c */ /* 0x060ff0000004185c */
[----:B------:R-:W-:Y:S01]  /*4c50*/  HMMA.16816.F32.BF16 R96, R4, R14, R96 ;  /* 0x0000000e0460723c */ /* 0x000fe20000041860 */
[----:B------:R-:W5:Y:S06]  /*4c60*/  LDSM.16.MT88.4 R12, [R158+0x9c00] ;  /* 0x009c00009e0c783b */ /* 0x000f6c0000004200 */
[----:B------:R-:W-:-:S02]  /*4c70*/  F2FP.BF16.PACK_AB R4, R54, R65 ;  /* 0x000000413604723e */ /* 0x000fc400000010ff */
[----:B------:R-:W-:Y:S02]  /*4c80*/  F2FP.BF16.PACK_AB R6, R50, R61 ;  /* 0x0000003d3206723e */ /* 0x000fe400000010ff */
[----:B------:R-:W-:Y:S02]  /*4c90*/  F2FP.BF16.PACK_AB R5, R52, R63 ;  /* 0x0000003f3405723e */ /* 0x000fe400000010ff */
[----:B------:R-:W-:-:S07]  /*4ca0*/  F2FP.BF16.PACK_AB R7, R46, R59 ;  /* 0x0000003b2e07723e */ /* 0x000fce00000010ff */
[C---:B-1----:R-:W-:Y:S08]  /*4cb0*/  HMMA.16816.F32.BF16 R72, R4.reuse, R8, R72 ;  /* 0x000000080448723c */ /* 0x042ff00000041848 */
[C---:B------:R-:W-:Y:S01]  /*4cc0*/  HMMA.16816.F32.BF16 R76, R4.reuse, R10, R76 ;  /* 0x0000000a044c723c */ /* 0x040fe2000004184c */
[----:B------:R-:W1:Y:S07]  /*4cd0*/  LDSM.16.MT88.4 R8, [R156+0xbc00] ;  /* 0x00bc00009c08783b */ /* 0x000e6e0000004200 */
[C---:B-----5:R-:W-:Y:S08]  /*4ce0*/  HMMA.16816.F32.BF16 R112, R4.reuse, R12, R112 ;  /* 0x0000000c0470723c */ /* 0x060ff00000041870 */
[C---:B------:R-:W-:Y:S01]  /*4cf0*/  HMMA.16816.F32.BF16 R68, R4.reuse, R14, R68 ;  /* 0x0000000e0444723c */ /* 0x040fe20000041844 */
[----:B------:R-:W5:Y:S07]  /*4d00*/  LDSM.16.MT88.4 R12, [R158+0xbc00] ;  /* 0x00bc00009e0c783b */ /* 0x000f6e0000004200 */
        /* <DEDUP_REMOVED lines=10> */
[----:B------:R-:W-:Y:S01]  /*4db0*/  HMMA.16816.F32.BF16 R96, R4, R14, R96 ;  /* 0x0000000e0460723c */ /* 0x000fe20000041860 */
[----:B------:R-:W5:Y:S06]  /*4dc0*/  LDSM.16.MT88.4 R12, [R158+0xa000] ;  /* 0x00a000009e0c783b */ /* 0x000f6c0000004200 */
[----:B------:R-:W-:-:S02]  /*4dd0*/  F2FP.BF16.PACK_AB R4, R116, R183 ;  /* 0x000000b77404723e */ /* 0x000fc400000010ff */
[----:B--2---:R-:W-:Y:S02]  /*4de0*/  F2FP.BF16.PACK_AB R6, R66, R153 ;  /* 0x000000994206723e */ /* 0x004fe400000010ff */
[----:B----4-:R-:W-:Y:S02]  /*4df0*/  F2FP.BF16.PACK_AB R5, R118, R165 ;  /* 0x000000a57605723e */ /* 0x010fe400000010ff */
[----:B------:R-:W-:-:S07]  /*4e00*/  F2FP.BF16.PACK_AB R7, R64, R151 ;  /* 0x000000974007723e */ /* 0x000fce00000010ff */
[C---:B-1----:R-:W-:Y:S08]  /*4e10*/  HMMA.16816.F32.BF16 R72, R4.reuse, R8, R72 ;  /* 0x000000080448723c */ /* 0x042ff00000041848 */
[C---:B------:R-:W-:Y:S01]  /*4e20*/  HMMA.16816.F32.BF16 R76, R4.reuse, R10, R76 ;  /* 0x0000000a044c723c */ /* 0x040fe2000004184c */
[----:B------:R-:W1:Y:S07]  /*4e30*/  LDSM.16.MT88.4 R8, [R156+0xc000] ;  /* 0x00c000009c08783b */ /* 0x000e6e0000004200 */
[C---:B-----5:R-:W-:Y:S08]  /*4e40*/  HMMA.16816.F32.BF16 R112, R4.reuse, R12, R112 ;  /* 0x0000000c0470723c */ /* 0x060ff00000041870 */
[C---:B------:R-:W-:Y:S01]  /*4e50*/  HMMA.16816.F32.BF16 R68, R4.reuse, R14, R68 ;  /* 0x0000000e0444723c */ /* 0x040fe20000041844 */
[----:B------:R-:W2:Y:S07]  /*4e60*/  LDSM.16.MT88.4 R12, [R158+0xc000] ;  /* 0x00c000009e0c783b */ /* 0x000eae0000004200 */
[C---:B-1----:R-:W-:Y:S08]  /*4e70*/  HMMA.16816.F32.BF16 R88, R4.reuse, R8, R88 ;  /* 0x000000080458723c */ /* 0x042ff00000041858 */
        /* <DEDUP_REMOVED lines=8> */
[C---:B--2---:R-:W-:Y:S08]  /*4f00*/  HMMA.16816.F32.BF16 R92, R4.reuse, R12, R92 ;  /* 0x0000000c045c723c */ /* 0x044ff0000004185c */
[----:B------:R-:W-:Y:S01]  /*4f10*/  HMMA.16816.F32.BF16 R96, R4, R14, R96 ;  /* 0x0000000e0460723c */ /* 0x000fe20000041860 */
[----:B------:R-:W2:Y:S06]  /*4f20*/  LDSM.16.MT88.4 R12, [R156+0xa400] ;  /* 0x00a400009c0c783b */ /* 0x000eac0000004200 */
[----:B------:R-:W-:Y:S01]  /*4f30*/  FADD.FTZ R4, R147, R60 ;  /* 0x0000003c93047221 */ /* 0x000fe20000010000 */
[----:B------:R-:W-:Y:S01]  /*4f40*/  F2FP.BF16.PACK_AB R6, R67, R124 ;  /* 0x0000007c4306723e */ /* 0x000fe200000010ff */
[----:B------:R-:W-:Y:S01]  /*4f50*/  FFMA.FTZ R60, R127, c[0x0][0x23c], -R34 ;  /* 0x00008f007f3c7a23 */ /* 0x000fe20000010822 */
[----:B---3--:R-:W-:Y:S01]  /*4f60*/  F2FP.BF16.PACK_AB R5, R119, R128 ;  /* 0x000000807705723e */ /* 0x008fe200000010ff */
[----:B------:R-:W-:Y:S01]  /*4f70*/  FADD.FTZ R129, R129, R4 ;  /* 0x0000000481817221 */ /* 0x000fe20000010000 */
[----:B------:R-:W-:Y:S01]  /*4f80*/  F2FP.BF16.PACK_AB R4, R117, R126 ;  /* 0x0000007e7504723e */ /* 0x000fe200000010ff */
[----:B------:R-:W-:-:S02]  /*4f90*/  FFMA.FTZ R127, R25, c[0x0][0x23c], -R44 ;  /* 0x00008f00197f7a23 */ /* 0x000fc4000001082c */
[----:B------:R-:W3:Y:S01]  /*4fa0*/  MUFU.EX2 R60, R60 ;  /* 0x0000003c003c7308 */ /* 0x000ee20000000800 */
[----:B------:R-:W-:Y:S02]  /*4fb0*/  FADD.FTZ R140, R56, R129 ;  /* 0x00000081388c7221 */ /* 0x000fe40000010000 */
[--C-:B------:R-:W-:Y:S02]  /*4fc0*/  FFMA.FTZ R129, R21, c[0x0][0x23c], -R44.reuse ;  /* 0x00008f0015817a23 */ /* 0x100fe4000001082c */
[----:B------:R-:W-:-:S03]  /*4fd0*/  FFMA.FTZ R56, R27, c[0x0][0x23c], -R44 ;  /* 0x00008f001b387a23 */ /* 0x000fc6000001082c */
[----:B------:R-:W-:Y:S01]  /*4fe0*/  MUFU.EX2 R127, R127 ;  /* 0x0000007f007f7308 */ /* 0x000fe20000000800 */
[----:B---3--:R-:W-:-:S07]  /*4ff0*/  F2FP.BF16.PACK_AB R7, R60, R125 ;  /* 0x0000007d3c07723e */ /* 0x008fce00000010ff */
[----:B------:R-:W3:Y:S01]  /*5000*/  MUFU.EX2 R129, R129 ;  /* 0x0000008100817308 */ /* 0x000ee20000000800 */
[C---:B-1----:R-:W-:Y:S07]  /*5010*/  HMMA.16816.F32.BF16 R80, R4.reuse, R8, R80 ;  /* 0x000000080450723c */ /* 0x042fee0000041850 */
[----:B------:R-:W1:Y:S01]  /*5020*/  MUFU.EX2 R56, R56 ;  /* 0x0000003800387308 */ /* 0x000e620000000800 */
[C---:B------:R-:W-:Y:S01]  /*5030*/  HMMA.16816.F32.BF16 R84, R4.reuse, R10, R84 ;  /* 0x0000000a0454723c */ /* 0x040fe20000041854 */
[----:B------:R-:W4:Y:S07]  /*5040*/  LDSM.16.MT88.4 R8, [R158+0xe400] ;  /* 0x00e400009e08783b */ /* 0x000f2e0000004200 */
[C---:B--2---:R-:W-:Y:S08]  /*5050*/  HMMA.16816.F32.BF16 R72, R4.reuse, R12, R72 ;  /* 0x0000000c0448723c */ /* 0x044ff00000041848 */
[C---:B------:R-:W-:Y:S01]  /*5060*/  HMMA.16816.F32.BF16 R76, R4.reuse, R14, R76 ;  /* 0x0000000e044c723c */ /* 0x040fe2000004184c */
[----:B------:R-:W2:Y:S07]  /*5070*/  LDSM.16.MT88.4 R12, [R156+0xe400] ;  /* 0x00e400009c0c783b */ /* 0x000eae0000004200 */
[C---:B------:R-:W-:Y:S08]  /*5080*/  HMMA.16816.F32.BF16 R112, R4.reuse, R16, R112 ;  /* 0x000000100470723c */ /* 0x040ff00000041870 */
[C---:B------:R-:W-:Y:S01]  /*5090*/  HMMA.16816.F32.BF16 R68, R4.reuse, R18, R68 ;  /* 0x000000120444723c */ /* 0x040fe20000041844 */
[----:B------:R-:W5:Y:S07]  /*50a0*/  LDSM.16.MT88.4 R16, [R156+0xc400] ;  /* 0x00c400009c10783b */ /* 0x000f6e0000004200 */
[C---:B----4-:R-:W-:Y:S08]  /*50b0*/  HMMA.16816.F32.BF16 R92, R4.reuse, R8, R92 ;  /* 0x00000008045c723c */ /* 0x050ff0000004185c */
[C---:B------:R-:W-:Y:S01]  /*50c0*/  HMMA.16816.F32.BF16 R96, R4.reuse, R10, R96 ;  /* 0x0000000a0460723c */ /* 0x040fe20000041860 */
[----:B------:R-:W4:Y:S07]  /*50d0*/  LDSM.16.MT88.4 R8, [R158+0xa800] ;  /* 0x00a800009e08783b */ /* 0x000f2e0000004200 */
[C---:B--2---:R-:W-:Y:S07]  /*50e0*/  HMMA.16816.F32.BF16 R104, R4.reuse, R12, R104 ;  /* 0x0000000c0468723c */ /* 0x044fee0000041868 */
[----:B------:R-:W-:Y:S01]  /*50f0*/  FADD.FTZ R13, R49, R140 ;  /* 0x0000008c310d7221 */ /* 0x000fe20000010000 */
[----:B------:R-:W-:Y:S01]  /*5100*/  HMMA.16816.F32.BF16 R100, R4, R14, R100 ;  /* 0x0000000e0464723c */ /* 0x000fe20000041864 */
[----:B------:R-:W-:Y:S01]  /*5110*/  MUFU.EX2 R49, R53 ;  /* 0x0000003500317308 */ /* 0x000fe20000000800 */
[----:B------:R-:W-:-:S02]  /*5120*/  FADD.FTZ R12, R48, R57 ;  /* 0x00000039300c7221 */ /* 0x000fc40000010000 */
[----:B------:R-:W-:Y:S02]  /*5130*/  FFMA.FTZ R48, R22, c[0x0][0x23c], -R44 ;  /* 0x00008f0016307a23 */ /* 0x000fe4000001082c */
[----:B------:R-:W-:Y:S01]  /*5140*/  FADD.FTZ R55, R55, R12 ;  /* 0x0000000c37377221 */ /* 0x000fe20000010000 */
[----:B------:R-:W2:Y:S01]  /*5150*/  LDSM.16.MT88.4 R20, [R158+0xc800] ;  /* 0x00c800009e14783b */ /* 0x000ea20000004200 */
[----:B-----5:R-:W-:Y:S02]  /*5160*/  HMMA.16816.F32.BF16 R88, R4, R16, R88 ;  /* 0x000000100458723c */ /* 0x020fe40000041858 */
[----:B------:R-:W-:-:S04]  /*5170*/  FADD.FTZ R55, R36, R55 ;  /* 0x0000003724377221 */ /* 0x000fc80000010000 */
[----:B------:R-:W-:Y:S02]  /*5180*/  FADD.FTZ R32, R32, R55 ;  /* 0x0000003720207221 */ /* 0x000fe40000010000 */
[----:B------:R-:W-:Y:S01]  /*5190*/  FFMA.FTZ R17, R43, c[0x0][0x23c], -R34 ;  /* 0x00008f002b117a23 */ /* 0x000fe20000010822 */
[----:B------:R-:W-:Y:S01]  /*51a0*/  HMMA.16816.F32.BF16 R108, R4, R18, R108 ;  /* 0x00000012046c723c */ /* 0x000fe2000004186c */
[----:B------:R-:W-:Y:S02]  /*51b0*/  FADD.FTZ R16, R42, R13 ;  /* 0x0000000d2a107221 */ /* 0x000fe40000010000 */
[----:B------:R-:W5:Y:S01]  /*51c0*/  MUFU.EX2 R42, R17 ;  /* 0x00000011002a7308 */ /* 0x000f620000000800 */
[----:B------:R-:W2:Y:S01]  /*51d0*/  LDSM.16.MT88.4 R12, [R156+0xc800] ;  /* 0x00c800009c0c783b */ /* 0x000ea20000004200 */
[----:B------:R-:W-:Y:S02]  /*51e0*/  FADD.FTZ R43, R47, R16 ;  /* 0x000000102f2b7221 */ /* 0x000fe40000010000 */
[----:B---3--:R-:W-:Y:S01]  /*51f0*/  F2FP.BF16.PACK_AB R4, R58, R129 ;  /* 0x000000813a04723e */ /* 0x008fe200000010ff */
[--C-:B------:R-:W-:Y:S01]  /*5200*/  FFMA.FTZ R47, R24, c[0x0][0x23c], -R44.reuse ;  /* 0x00008f00182f7a23 */ /* 0x100fe2000001082c */
[----:B-1----:R-:W-:Y:S01]  /*5210*/  F2FP.BF16.PACK_AB R6, R56, R127 ;  /* 0x0000007f3806723e */ /* 0x002fe200000010ff */
[----:B------:R-:W-:Y:S01]  /*5220*/  FFMA.FTZ R44, R26, c[0x0][0x23c], -R44 ;  /* 0x00008f001a2c7a23 */ /* 0x000fe2000001082c */
[----:B------:R-:W-:Y:S01]  /*5230*/  F2FP.BF16.PACK_AB R5, R45, R62 ;  /* 0x0000003e2d05723e */ /* 0x000fe200000010ff */
[----:B------:R-:W-:Y:S01]  /*5240*/  LDSM.16.MT88.4 R24, [R156+0xa800] ;  /* 0x00a800009c18783b */ /* 0x000fe20000004200 */
[----:B------:R-:W-:-:S02]  /*5250*/  FADD.FTZ R43, R40, R43 ;  /* 0x0000002b282b7221 */ /* 0x000fc40000010000 */
[----:B------:R-:W-:Y:S02]  /*5260*/  FADD.FTZ R31, R31, R32 ;  /* 0x000000201f1f7221 */ /* 0x000fe40000010000 */
[----:B------:R-:W-:Y:S01]  /*5270*/  FFMA.FTZ R40, R41, c[0x0][0x23c], -R34 ;  /* 0x00008f0029287a23 */ /* 0x000fe20000010822 */
[----:B-----5:R-:W-:Y:S01]  /*5280*/  F2FP.BF16.PACK_AB R7, R42, R49 ;  /* 0x000000312a07723e */ /* 0x020fe200000010ff */
[----:B------:R-:W1:Y:S01]  /*5290*/  LDSM.16.MT88.4 R16, [R156+0xe800] ;  /* 0x00e800009c10783b */ /* 0x000e620000004200 */
[----:B------:R-:W-:Y:S01]  /*52a0*/  FADD.FTZ R30, R30, R31 ;  /* 0x0000001f1e1e7221 */ /* 0x000fe20000010000 */
[----:B------:R-:W-:Y:S03]  /*52b0*/  MUFU.EX2 R34, R37 ;  /* 0x0000002500227308 */ /* 0x000fe60000000800 */
[----:B------:R-:W-:Y:S01]  /*52c0*/  FADD.FTZ R30, R3, R30 ;  /* 0x0000001e031e7221 */ /* 0x000fe20000010000 */
[C---:B----4-:R-:W-:Y:S03]  /*52d0*/  HMMA.16816.F32.BF16 R112, R4.reuse, R8, R112 ;  /* 0x000000080470723c */ /* 0x050fe60000041870 */
[----:B------:R-:W-:Y:S01]  /*52e0*/  FADD.FTZ R63, R63, R30 ;  /* 0x0000001e3f3f7221 */ /* 0x000fe20000010000 */
[----:B------:R-:W-:Y:S03]  /*52f0*/  MUFU.EX2 R40, R40 ;  /* 0x0000002800287308 */ /* 0x000fe60000000800 */
[----:B------:R-:W-:Y:S01]  /*5300*/  FADD.FTZ R52, R52, R63 ;  /* 0x0000003f34347221 */ /* 0x000fe20000010000 */
[----:B------:R-:W-:Y:S01]  /*5310*/  HMMA.16816.F32.BF16 R68, R4, R10, R68 ;  /* 0x0000000a0444723c */ /* 0x000fe20000041844 */
[----:B------:R-:W3:Y:S02]  /*5320*/  LDSM.16.MT88.4 R8, [R158+0xe800] ;  /* 0x00e800009e08783b */ /* 0x000ee40000004200 */
[----:B------:R-:W-:-:S04]  /*5330*/  FADD.FTZ R59, R59, R52 ;  /* 0x000000343b3b7221 */ /* 0x000fc80000010000 */
[----:B------:R-:W-:Y:S01]  /*5340*/  FADD.FTZ R46, R46, R59 ;  /* 0x0000003b2e2e7221 */ /* 0x000fe20000010000 */
[----:B--2---:R-:W-:Y:S03]  /*5350*/  HMMA.16816.F32.BF16 R80, R4, R20, R80 ;  /* 0x000000140450723c */ /* 0x004fe60000041850 */
[----:B------:R-:W-:-:S04]  /*5360*/  FADD.FTZ R165, R165, R46 ;  /* 0x0000002ea5a57221 */ /* 0x000fc80000010000 */
[----:B------:R-:W-:Y:S01]  /*5370*/  FADD.FTZ R118, R118, R165 ;  /* 0x000000a576767221 */ /* 0x000fe20000010000 */
[----:B------:R-:W-:Y:S03]  /*5380*/  HMMA.16816.F32.BF16 R88, R4, R12, R88 ;  /* 0x0000000c0458723c */ /* 0x000fe60000041858 */
        /* <DEDUP_REMOVED lines=9> */
[C---:B------:R-:W-:Y:S01]  /*5420*/  HMMA.16816.F32.BF16 R72, R4.reuse, R24, R72 ;  /* 0x000000180448723c */ /* 0x040fe20000041848 */
[----:B------:R-:W-:Y:S01]  /*5430*/  MUFU.EX2 R24, R51 ;  /* 0x0000003300187308 */ /* 0x000fe20000000800 */
[----:B------:R-:W-:Y:S02]  /*5440*/  FADD.FTZ R125, R60, R125 ;  /* 0x0000007d3c7d7221 */ /* 0x000fe40000010000 */
[----:B------:R-:W-:Y:S02]  /*5450*/  FADD.FTZ R16, R33, R16 ;  /* 0x0000001021107221 */ /* 0x000fe40000010000 */
[----:B------:R-:W-:Y:S02]  /*5460*/  FADD.FTZ R62, R62, R125 ;  /* 0x0000007d3e3e7221 */ /* 0x000fe40000010000 */
[----:B---3--:R-:W-:Y:S01]  /*5470*/  HMMA.16816.F32.BF16 R92, R4, R8, R92 ;  /* 0x00000008045c723c */ /* 0x008fe2000004185c */
[----:B------:R-:W-:Y:S01]  /*5480*/  FADD.FTZ R29, R29, R16 ;  /* 0x000000101d1d7221 */ /* 0x000fe20000010000 */
[----:B------:R-:W-:Y:S01]  /*5490*/  MUFU.EX2 R25, R47 ;  /* 0x0000002f00197308 */ /* 0x000fe20000000800 */
[----:B------:R-:W-:-:S02]  /*54a0*/  FADD.FTZ R62, R45, R62 ;  /* 0x0000003e2d3e7221 */ /* 0x000fc40000010000 */
[----:B------:R-:W-:Y:S02]  /*54b0*/  FADD.FTZ R28, R28, R29 ;  /* 0x0000001d1c1c7221 */ /* 0x000fe40000010000 */
[----:B------:R-:W-:Y:S01]  /*54c0*/  FADD.FTZ R49, R49, R62 ;  /* 0x0000003e31317221 */ /* 0x000fe20000010000 */
[C---:B------:R-:W-:Y:S01]  /*54d0*/  HMMA.16816.F32.BF16 R96, R4.reuse, R10, R96 ;  /* 0x0000000a0460723c */ /* 0x040fe20000041860 */
[----:B------:R-:W1:Y:S01]  /*54e0*/  LDSM.16.MT88.4 R8, [R158+0xcc00] ;  /* 0x00cc00009e08783b */ /* 0x000e620000004200 */
[----:B------:R-:W-:Y:S02]  /*54f0*/  FADD.FTZ R65, R65, R28 ;  /* 0x0000001c41417221 */ /* 0x000fe40000010000 */
[----:B------:R-:W-:Y:S02]  /*5500*/  FADD.FTZ R42, R42, R49 ;  /* 0x000000312a2a7221 */ /* 0x000fe40000010000 */
[----:B------:R-:W-:Y:S02]  /*5510*/  FADD.FTZ R54, R54, R65 ;  /* 0x0000004136367221 */ /* 0x000fe40000010000 */
[----:B------:R-:W-:Y:S01]  /*5520*/  HMMA.16816.F32.BF16 R76, R4, R26, R76 ;  /* 0x0000001a044c723c */ /* 0x000fe2000004184c */
[----:B------:R-:W3:Y:S01]  /*5530*/  MUFU.EX2 R27, R48 ;  /* 0x00000030001b7308 */ /* 0x000ee20000000800 */
[----:B------:R-:W-:-:S04]  /*5540*/  FADD.FTZ R61, R61, R54 ;  /* 0x000000363d3d7221 */ /* 0x000fc80000010000 */
[----:B------:R-:W-:Y:S02]  /*5550*/  FADD.FTZ R50, R50, R61 ;  /* 0x0000003d32327221 */ /* 0x000fe40000010000 */
[C---:B------:R-:W-:Y:S01]  /*5560*/  HMMA.16816.F32.BF16 R84, R4.reuse, R22, R84 ;  /* 0x000000160454723c */ /* 0x040fe20000041854 */
[----:B------:R-:W4:Y:S01]  /*5570*/  MUFU.EX2 R26, R44 ;  /* 0x0000002c001a7308 */ /* 0x000f220000000800 */
[----:B------:R-:W-:Y:S01]  /*5580*/  FADD.FTZ R183, R183, R50 ;  /* 0x00000032b7b77221 */ /* 0x000fe20000010000 */
[----:B------:R-:W5:Y:S03]  /*5590*/  LDSM.16.MT88.4 R20, [R158+0xac00] ;  /* 0x00ac00009e14783b */ /* 0x000f660000004200 */
[----:B------:R-:W-:Y:S02]  /*55a0*/  FADD.FTZ R116, R116, R183 ;  /* 0x000000b774747221 */ /* 0x000fe40000010000 */
[----:B------:R-:W-:Y:S01]  /*55b0*/  HMMA.16816.F32.BF16 R100, R4, R18, R100 ;  /* 0x000000120464723c */ /* 0x000fe20000041864 */
[----:B------:R-:W5:Y:S01]  /*55c0*/  LDSM.16.MT88.4 R16, [R156+0xcc00] ;  /* 0x00cc00009c10783b */ /* 0x000f620000004200 */
[----:B------:R-:W-:-:S04]  /*55d0*/  FADD.FTZ R153, R153, R116 ;  /* 0x0000007499997221 */ /* 0x000fc80000010000 */
[----:B------:R-:W-:Y:S01]  /*55e0*/  FADD.FTZ R153, R66, R153 ;  /* 0x0000009942997221 */ /* 0x000fe20000010000 */
[----:B---3--:R-:W-:Y:S02]  /*55f0*/  F2FP.BF16.PACK_AB R4, R27, R24 ;  /* 0x000000181b04723e */ /* 0x008fe400000010ff */
[----:B----4-:R-:W-:Y:S01]  /*5600*/  F2FP.BF16.PACK_AB R6, R26, R25 ;  /* 0x000000191a06723e */ /* 0x010fe200000010ff */
[----:B------:R-:W-:Y:S01]  /*5610*/  FADD.FTZ R126, R126, R153 ;  /* 0x000000997e7e7221 */ /* 0x000fe20000010000 */
[C---:B------:R-:W-:Y:S01]  /*5620*/  F2FP.BF16.PACK_AB R5, R40.reuse, R39 ;  /* 0x000000272805723e */ /* 0x040fe200000010ff */
[----:B------:R-:W-:Y:S01]  /*5630*/  FADD.FTZ R39, R39, R42 ;  /* 0x0000002a27277221 */ /* 0x000fe20000010000 */
[----:B------:R-:W-:Y:S01]  /*5640*/  F2FP.BF16.PACK_AB R7, R35, R34 ;  /* 0x000000222307723e */ /* 0x000fe200000010ff */
[----:B------:R-:W-:Y:S02]  /*5650*/  FADD.FTZ R117, R117, R126 ;  /* 0x0000007e75757221 */ /* 0x000fe40000010000 */
[----:B------:R-:W-:-:S02]  /*5660*/  FADD.FTZ R39, R40, R39 ;  /* 0x0000002728277221 */ /* 0x000fc40000010000 */
[----:B------:R-:W-:Y:S02]  /*5670*/  FADD.FTZ R124, R124, R117 ;  /* 0x000000757c7c7221 */ /* 0x000fe40000010000 */
[C---:B--2---:R-:W-:Y:S01]  /*5680*/  HMMA.16816.F32.BF16 R72, R4.reuse, R12, R72 ;  /* 0x0000000c0448723c */ /* 0x044fe20000041848 */
[----:B------:R-:W-:Y:S02]  /*5690*/  FADD.FTZ R34, R34, R39 ;  /* 0x0000002722227221 */ /* 0x000fe40000010000 */
[----:B------:R-:W-:Y:S02]  /*56a0*/  FADD.FTZ R124, R67, R124 ;  /* 0x0000007c437c7221 */ /* 0x000fe40000010000 */
[----:B------:R-:W-:Y:S02]  /*56b0*/  FADD.FTZ R182, R35, R34 ;  /* 0x0000002223b67221 */ /* 0x000fe40000010000 */
        /* <DEDUP_REMOVED lines=12> */
[----:B-----5:R-:W-:Y:S03]  /*5780*/  HMMA.16816.F32.BF16 R112, R4, R20, R112 ;  /* 0x000000140470723c */ /* 0x020fe60000041870 */
[----:B------:R-:W-:-:S05]  /*5790*/  FADD.FTZ R179, R26, R25 ;  /* 0x000000191ab37221 */ /* 0x000fca0000010000 */
[C---:B------:R-:W-:Y:S08]  /*57a0*/  HMMA.16816.F32.BF16 R68, R4.reuse, R22, R68 ;  /* 0x000000160444723c */ /* 0x040ff00000041844 */
[C---:B------:R-:W-:Y:S08]  /*57b0*/  HMMA.16816.F32.BF16 R88, R4.reuse, R16, R88 ;  /* 0x000000100458723c */ /* 0x040ff00000041858 */
        /* <DEDUP_REMOVED lines=64> */
[----:B------:R-:W-:Y:S01]  /*5bc0*/  IMAD R4, R5, c[0x0][0x18c], R4 ;  /* 0x0000630005047a24 */ /* 0x000fe200078e0204 */
[----:B------:R-:W-:-:S03]  /*5bd0*/  MOV R5, R8 ;  /* 0x0000000800057202 */ /* 0x000fc60000000f00 */
[----:B------:R-:W-:Y:S01]  /*5be0*/  IMAD.IADD R4, R9, 0x1, R4 ;  /* 0x0000000109047824 */ /* 0x000fe200078e0204 */
[----:B------:R-:W-:Y:S05]  /*5bf0*/  BRA `(.L_x_1875) ;  /* 0x0000002000007947 */ /* 0x000fea0003800000 */
.L_x_1874:
[----:B------:R-:W-:-:S04]  /*5c00*/  LEA R5, -R121, RZ, 0x7 ;  /* 0x000000ff79057211 */ /* 0x000fc800078e39ff */
[----:B------:R-:W-:Y:S02]  /*5c10*/  SHF.R.S32.HI R4, RZ, 0x1f, R5 ;  /* 0x0000001fff047819 */ /* 0x000fe40000011405 */
.L_x_1875:
[----:B------:R-:W-:Y:S01]  /*5c20*/  LEA R7, P1, R121, R5, 0x5 ;  /* 0x0000000579077211 */ /* 0x000fe200078228ff */
[----:B------:R-:W-:Y:S01]  /*5c30*/  IMAD.MOV.U32 R140, RZ, RZ, 0x6 ;  /* 0x00000006ff8c7424 */ /* 0x000fe200078e00ff */
[-C--:B------:R-:W-:Y:S02]  /*5c40*/  IADD3 R3, P2, R5, R122.reuse, RZ ;  /* 0x0000007a05037210 */ /* 0x080fe40007f5e0ff */
[----:B------:R-:W-:Y:S01]  /*5c50*/  IADD3 R122, P0, R7, R122, RZ ;  /* 0x0000007a077a7210 */ /* 0x000fe20007f1e0ff */
[----:B------:R-:W-:Y:S01]  /*5c60*/  IMAD.MOV.U32 R7, RZ, RZ, c[0x0][0x1a4] ;  /* 0x00006900ff077624 */ /* 0x000fe200078e00ff */
[----:B------:R-:W-:Y:S01]  /*5c70*/  LEA R164, P3, R5, R164, 0x1 ;  /* 0x000000a405a47211 */ /* 0x000fe200078608ff */
[----:B------:R-:W-:Y:S01]  /*5c80*/  IMAD.X R6, R4, 0x1, R120, P2 ;  /* 0x0000000104067824 */ /* 0x000fe200010e0678 */
[----:B------:R-:W-:Y:S02]  /*5c90*/  LEA R8, P2, R3, c[0x0][0x170], 0x1 ;  /* 0x00005c0003087a11 */ /* 0x000fe400078408ff */
[----:B------:R-:W-:-:S02]  /*5ca0*/  LEA.HI.X R7, R121, R4, R7, 0x5, P1 ;  /* 0x0000000479077211 */ /* 0x000fc400008f2c07 */
[----:B------:R-:W-:Y:S01]  /*5cb0*/  LEA.HI.X R9, R3, c[0x0][0x174], R6, 0x1, P2 ;  /* 0x00005d0003097a11 */ /* 0x000fe200010f0c06 */
[----:B------:R-:W-:Y:S01]  /*5cc0*/  IMAD.SHL.U32 R3, R121, 0x40, RZ ;  /* 0x0000004079037824 */ /* 0x000fe200078e00ff */
[----:B------:R-:W-:Y:S01]  /*5cd0*/  LEA.HI.X R163, R5, R163, R4, 0x1, P3 ;  /* 0x000000a305a37211 */ /* 0x000fe200018f0c04 */
[----:B------:R-:W-:Y:S01]  /*5ce0*/  IMAD.X R7, R7, 0x1, R120, P0 ;  /* 0x0000000107077824 */ /* 0x000fe200000e0678 */
[C---:B------:R-:W-:Y:S02]  /*5cf0*/  LEA R10, P0, R122.reuse, c[0x0][0x170], 0x1 ;  /* 0x00005c007a0a7a11 */ /* 0x040fe400078008ff */
[----:B------:R-:W-:Y:S01]  /*5d00*/  SHF.L.U64.HI R4, R121, R140, c[0x0][0x1a4] ;  /* 0x0000690079047619 */ /* 0x000fe2000001028c */
[----:B------:R-:W-:Y:S01]  /*5d10*/  IMAD.MOV.U32 R165, RZ, RZ, R163 ;  /* 0x000000ffffa57224 */ /* 0x000fe200078e00a3 */
[----:B------:R-:W-:Y:S02]  /*5d20*/  IADD3 R6, P1, R3, R164, RZ ;  /* 0x000000a403067210 */ /* 0x000fe40007f3e0ff */
[----:B------:R-:W-:-:S02]  /*5d30*/  LEA.HI.X R11, R122, c[0x0][0x174], R7, 0x1, P0 ;  /* 0x00005d007a0b7a11 */ /* 0x000fc400000f0c07 */
[-C--:B------:R-:W-:Y:S01]  /*5d40*/  IADD3 R12, P0, R6, R3.reuse, RZ ;  /* 0x00000003060c7210 */ /* 0x080fe20007f1e0ff */
[----:B------:R-:W-:Y:S01]  /*5d50*/  IMAD.X R7, R4, 0x1, R163, P1 ;  /* 0x0000000104077824 */ /* 0x000fe200008e06a3 */
[-C--:B------:R-:W-:Y:S01]  /*5d60*/  IADD3 R16, P2, R10, R3.reuse, RZ ;  /* 0x000000030a107210 */ /* 0x080fe20007f5e0ff */
[----:B------:R-:W-:Y:S01]  /*5d70*/  @!PT LDS RZ, [RZ] ;  /* 0x00000000fffff984 */ /* 0x000fe20000000800 */
[----:B------:R-:W-:Y:S01]  /*5d80*/  @!PT LDS RZ, [RZ] ;  /* 0x00000000fffff984 */ /* 0x000fe20000000800 */
[----:B------:R-:W-:Y:S01]  /*5d90*/  @!PT LDS RZ, [RZ] ;  /* 0x00000000fffff984 */ /* 0x000fe20000000800 */
[----:B------:R1:W-:Y:S01]  /*5da0*/  LDGSTS.E.BYPASS.LTC128B.128 [R169+0x9000], [R164.64] ;  /* 0x09000000a4a97fae */ /* 0x0003e2000b901d4c */
[-C--:B------:R-:W-:Y:S01]  /*5db0*/  IADD3 R20, P1, R12, R3.reuse, RZ ;  /* 0x000000030c147210 */ /* 0x080fe20007f3e0ff */
[--C-:B------:R-:W-:Y:S01]  /*5dc0*/  IMAD.X R13, R7, 0x1, R4.reuse, P0 ;  /* 0x00000001070d7824 */ /* 0x100fe200000e0604 */
[----:B------:R-:W-:Y:S01]  /*5dd0*/  IADD3 R22, P0, R16, R3, RZ ;  /* 0x0000000310167210 */ /* 0x000fe20007f1e0ff */
[----:B------:R2:W-:Y:S01]  /*5de0*/  LDGSTS.E.BYPASS.LTC128B.128 [R169+0xb000], [R8.64+0x40] ;  /* 0x0b00004008a97fae */ /* 0x0005e2000b901d4c */
[--C-:B------:R-:W-:Y:S02]  /*5df0*/  IMAD.X R17, R11, 0x1, R4.reuse, P2 ;  /* 0x000000010b117824 */ /* 0x100fe400010e0604 */
[--C-:B------:R-:W-:Y:S01]  /*5e00*/  IMAD.X R21, R13, 0x1, R4.reuse, P1 ;  /* 0x000000010d157824 */ /* 0x100fe200008e0604 */
[----:B------:R2:W-:Y:S01]  /*5e10*/  LDGSTS.E.BYPASS.LTC128B.128 [R169+0xd000], [R8.64+0x80] ;  /* 0x0d00008008a97fae */ /* 0x0005e2000b901d4c */
[----:B------:R-:W-:Y:S01]  /*5e20*/  IMAD.X R23, R17, 0x1, R4, P0 ;  /* 0x0000000111177824 */ /* 0x000fe200000e0604 */
[----:B------:R-:W-:-:S02]  /*5e30*/  ISETP.GE.AND P0, PT, R132, 0x3, PT ;  /* 0x000000038400780c */ /* 0x000fc40003f06270 */
        /* <DEDUP_REMOVED lines=9> */
[----:B---3--:R-:W-:Y:S04]  /*5ed0*/  LDSM.16.M88.4 R4, [R161] ;  /* 0x00000000a104783b */ /* 0x008fe80000000200 */
[----:B------:R-:W3:Y:S04]  /*5ee0*/  LDSM.16.M88.4 R60, [R160+0x3000] ;  /* 0x00300000a03c783b */ /* 0x000ee80000000200 */
[----:B------:R-:W3:Y:S04]  /*5ef0*/  LDSM.16.M88.4 R52, [R160+0x3400] ;  /* 0x00340000a034783b */ /* 0x000ee80000000200 */
[----:B------:R-:W-:Y:S04]  /*5f00*/  LDSM.16.M88.4 R116, [R159] ;  /* 0x000000009f74783b */ /* 0x000fe80000000200 */
[----:B----4-:R-:W4:Y:S04]  /*5f10*/  LDSM.16.M88.4 R12, [R157+0x3000] ;  /* 0x003000009d0c783b */ /* 0x010f280000000200 */
[----:B--2---:R-:W2:Y:S04]  /*5f20*/  LDSM.16.M88.4 R8, [R157+0x3400] ;  /* 0x003400009d08783b */ /* 0x004ea80000000200 */
[----:B------:R-:W2:Y:S04]  /*5f30*/  LDSM.16.M88.4 R44, [R160+0x3800] ;  /* 0x00380000a02c783b */ /* 0x000ea80000000200 */
[----:B------:R-:W2:Y:S04]  /*5f40*/  LDSM.16.M88.4 R36, [R160+0x3c00] ;  /* 0x003c0000a024783b */ /* 0x000ea80000000200 */
[----:B-1----:R-:W1:Y:S04]  /*5f50*/  LDSM.16.M88.4 R20, [R160+0x4400] ;  /* 0x00440000a014783b */ /* 0x002e680000000200 */
[----:B-----5:R-:W5:Y:S04]  /*5f60*/  LDSM.16.M88.4 R16, [R157+0x3800] ;  /* 0x003800009d10783b */ /* 0x020f680000000200 */
[----:B------:R-:W1:Y:S01]  /*5f70*/  LDSM.16.M88.4 R28, [R160+0x4000] ;  /* 0x00400000a01c783b */ /* 0x000e620000000200 */
[C---:B---3--:R-:W-:Y:S03]  /*5f80*/  HMMA.16816.F32.BF16 R64, R4.reuse, R60, RZ ;  /* 0x0000003c0440723c */ /* 0x048fe600000418ff */
        /* <DEDUP_REMOVED lines=10> */
[C---:B--2---:R-:W-:Y:S08]  /*6030*/  HMMA.16816.F32.BF16 R56, R116.reuse, R8, R56 ;  /* 0x000000087438723c */ /* 0x044ff00000041838 */
[----:B------:R-:W-:Y:S01]  /*6040*/  HMMA.16816.F32.BF16 R52, R116, R10, R52 ;  /* 0x0000000a7434723c */ /* 0x000fe20000041834 */
[----:B------:R-:W2:Y:S07]  /*6050*/  LDSM.16.M88.4 R8, [R157+0x3c00] ;  /* 0x003c00009d08783b */ /* 0x000eae0000000200 */
[C---:B------:R-:W-:Y:S08]  /*6060*/  HMMA.16816.F32.BF16 R48, R4.reuse, R44, RZ ;  /* 0x0000002c0430723c */ /* 0x040ff000000418ff */
[C---:B------:R-:W-:Y:S08]  /*6070*/  HMMA.16816.F32.BF16 R44, R4.reuse, R46, RZ ;  /* 0x0000002e042c723c */ /* 0x040ff000000418ff */
[C---:B------:R-:W-:Y:S08]  /*6080*/  HMMA.16816.F32.BF16 R40, R4.reuse, R36, RZ ;  /* 0x000000240428723c */ /* 0x040ff000000418ff */
[C---:B------:R-:W-:Y:S08]  /*6090*/  HMMA.16816.F32.BF16 R36, R4.reuse, R38, RZ ;  /* 0x000000260424723c */ /* 0x040ff000000418ff */
[C---:B-1----:R-:W-:Y:S08]  /*60a0*/  HMMA.16816.F32.BF16 R24, R4.reuse, R20, RZ ;  /* 0x000000140418723c */ /* 0x042ff000000418ff */
[----:B------:R-:W-:Y:S08]  /*60b0*/  HMMA.16816.F32.BF16 R20, R4, R22, RZ ;  /* 0x000000160414723c */ /* 0x000ff000000418ff */
[C---:B-----5:R-:W-:Y:S08]  /*60c0*/  HMMA.16816.F32.BF16 R48, R116.reuse, R16, R48 ;  /* 0x000000107430723c */ /* 0x060ff00000041830 */
[----:B------:R-:W-:Y:S08]  /*60d0*/  HMMA.16816.F32.BF16 R44, R116, R18, R44 ;  /* 0x00000012742c723c */ /* 0x000ff0000004182c */
[----:B------:R-:W-:Y:S08]  /*60e0*/  HMMA.16816.F32.BF16 R32, R4, R28, RZ ;  /* 0x0000001c0420723c */ /* 0x000ff000000418ff */
[C---:B--2---:R-:W-:Y:S08]  /*60f0*/  HMMA.16816.F32.BF16 R40, R116.reuse, R8, R40 ;  /* 0x000000087428723c */ /* 0x044ff00000041828 */
        /* <DEDUP_REMOVED lines=10> */
[C---:B------:R-:W-:Y:S07]  /*61a0*/  HMMA.16816.F32.BF16 R32, R116.reuse, R128, R32 ;  /* 0x000000807420723c */ /* 0x040fee0000041820 */
[----:B------:R-:W-:Y:S01]  /*61b0*/  IMAD.SHL.U32 R128, R167, 0x80, RZ ;  /* 0x00000080a7807824 */ /* 0x000fe200078e00ff */
[----:B------:R-:W-:Y:S04]  /*61c0*/  HMMA.16816.F32.BF16 R28, R116, R130, R28 ;  /* 0x00000082741c723c */ /* 0x000fe8000004181c */
[----:B------:R-:W-:-:S04]  /*61d0*/  LOP3.LUT R3, R128, 0x8, R139, 0xfe, !PT ;  /* 0x0000000880037812 */ /* 0x000fc800078efe8b */
[C---:B------:R-:W-:Y:S01]  /*61e0*/  ISETP.GE.AND P5, PT, R3.reuse, R138, PT ;  /* 0x0000008a0300720c */ /* 0x040fe20003fa6270 */
[----:B-1----:R-:W-:Y:S01]  /*61f0*/  HMMA.16816.F32.BF16 R16, R116, R124, R16 ;  /* 0x0000007c7410723c */ /* 0x002fe20000041810 */
[----:B------:R-:W-:-:S07]  /*6200*/  ISETP.GE.AND P1, PT, R3, R137, PT ;  /* 0x000000890300720c */ /* 0x000fce0003f26270 */
        /* <DEDUP_REMOVED lines=86> */
[----:B------:R-:W2:Y:S11]  /*6770*/  LDSM.16.M88.4 R120, [R157+0x7800] ;  /* 0x007800009d78783b */ /* 0x000eb60000000200 */
[----:B------:R-:W-:Y:S11]  /*6780*/  @!UPT UIADD3 URZ, URZ, URZ, URZ ;  /* 0x0000003f3f3ff290 */ /* 0x000ff6000fffe03f */
[----:B------:R-:W-:Y:S01]  /*6790*/  @!UPT UIADD3 URZ, URZ, URZ, URZ ;  /* 0x0000003f3f3ff290 */ /* 0x000fe2000fffe03f */
[----:B------:R-:W-:Y:S01]  /*67a0*/  FSEL R151, R62, -INF , !P1 ;  /* 0xff8000003e977808 */ /* 0x000fe20004800000 */
        /* <DEDUP_REMOVED lines=14> */
[----:B------:R-:W-:Y:S01]  /*6890*/  LOP3.LUT R119, R128, R139, RZ, 0xfc, !PT ;  /* 0x0000008b80777212 */ /* 0x000fe200078efcff */
[C---:B------:R-:W-:Y:S03]  /*68a0*/  HMMA.16816.F32.BF16 R8, R124.reuse, R116, R8 ;  /* 0x000000747c08723c */ /* 0x040fe60000041808 */
[----:B------:R-:W-:Y:S01]  /*68b0*/  IADD3 R3, R119, 0x1, RZ ;  /* 0x0000000177037810 */ /* 0x000fe20007ffe0ff */
[----:B------:R-:W-:Y:S03]  /*68c0*/  BAR.SYNC.DEFER_BLOCKING 0x0 ;  /* 0x0000000000007b1d */ /* 0x000fe60000010000 */
[C---:B------:R-:W-:Y:S01]  /*68d0*/  ISETP.GE.AND P3, PT, R3.reuse, R138, PT ;  /* 0x0000008a0300720c */ /* 0x040fe20003f66270 */
[----:B--2---:R-:W-:Y:S01]  /*68e0*/  HMMA.16816.F32.BF16 R16, R124, R120, R16 ;  /* 0x000000787c10723c */ /* 0x004fe20000041810 */
[----:B------:R-:W-:-:S02]  /*68f0*/  ISETP.GE.AND P2, PT, R3, R137, PT ;  /* 0x000000890300720c */ /* 0x000fc40003f46270 */
[----:B------:R-:W-:Y:S02]  /*6900*/  IADD3 R3, R119, 0x9, RZ ;  /* 0x0000000977037810 */ /* 0x000fe40007ffe0ff */
[----:B------:R-:W-:-:S03]  /*6910*/  LOP3.LUT R116, R128, 0x10, R139, 0xfe, !PT ;  /* 0x0000001080747812 */ /* 0x000fc600078efe8b */
[----:B------:R-:W-:Y:S01]  /*6920*/  HMMA.16816.F32.BF16 R12, R124, R122, R12 ;  /* 0x0000007a7c0c723c */ /* 0x000fe2000004180c */
[----:B------:R-:W-:-:S06]  /*6930*/  ISETP.GE.AND P4, PT, R116, R138, PT ;  /* 0x0000008a7400720c */ /* 0x000fcc0003f86270 */
[----:B------:R-:W-:Y:S02]  /*6940*/  FSEL R123, R67, -INF , !P2 ;  /* 0xff800000437b7808 */ /* 0x000fe40005000000 */
[----:B------:R-:W-:Y:S02]  /*6950*/  FSEL R126, R60, -INF , !P5 ;  /* 0xff8000003c7e7808 */ /* 0x000fe40006800000 */
[C---:B------:R-:W-:Y:S02]  /*6960*/  ISETP.GE.AND P2, PT, R3.reuse, R138, PT ;  /* 0x0000008a0300720c */ /* 0x040fe40003f46270 */
[----:B------:R-:W-:Y:S02]  /*6970*/  ISETP.GE.AND P5, PT, R3, R137, PT ;  /* 0x000000890300720c */ /* 0x000fe40003fa6270 */
[----:B------:R-:W-:Y:S02]  /*6980*/  IADD3 R3, R119, 0x11, RZ ;  /* 0x0000001177037810 */ /* 0x000fe40007ffe0ff */
[----:B------:R-:W-:-:S02]  /*6990*/  FSEL R124, R65, -INF , !P3 ;  /* 0xff800000417c7808 */ /* 0x000fc40005800000 */
[--C-:B------:R-:W-:Y:S02]  /*69a0*/  LOP3.LUT R65, R128, 0x18, R139.reuse, 0xfe, !PT ;  /* 0x0000001880417812 */ /* 0x100fe400078efe8b */
        /* <DEDUP_REMOVED lines=9> */
[----:B------:R-:W-:Y:S02]  /*6a40*/  IADD3 R3, R119, 0x19, RZ ;  /* 0x0000001977037810 */ /* 0x000fe40007ffe0ff */
[----:B------:R-:W-:-:S02]  /*6a50*/  FSEL R58, R57, -INF , !P5 ;  /* 0xff800000393a7808 */ /* 0x000fc40006800000 */
[CC--:B------:R-:W-:Y:S02]  /*6a60*/  ISETP.GE.AND P3, PT, R61.reuse, R138.reuse, PT ;  /* 0x0000008a3d00720c */ /* 0x0c0fe40003f66270 */
[-C--:B------:R-:W-:Y:S02]  /*6a70*/  ISETP.GE.AND P5, PT, R61, R137.reuse, PT ;  /* 0x000000893d00720c */ /* 0x080fe40003fa6270 */
[----:B------:R-:W-:Y:S02]  /*6a80*/  FSEL R61, R59, -INF , !P4 ;  /* 0xff8000003b3d7808 */ /* 0x000fe40006000000 */
[----:B------:R-:W-:Y:S02]  /*6a90*/  FSEL R62, R52, -INF , !P1 ;  /* 0xff800000343e7808 */ /* 0x000fe40004800000 */
[----:B------:R-:W-:Y:S02]  /*6aa0*/  ISETP.GE.AND P2, PT, R65, R137, PT ;  /* 0x000000894100720c */ /* 0x000fe40003f46270 */
[----:B------:R-:W-:-:S02]  /*6ab0*/  ISETP.GE.AND P4, PT, R3, R138, PT ;  /* 0x0000008a0300720c */ /* 0x000fc40003f86270 */
[----:B------:R-:W-:Y:S02]  /*6ac0*/  ISETP.GE.AND P1, PT, R3, R137, PT ;  /* 0x000000890300720c */ /* 0x000fe40003f26270 */
[----:B------:R-:W-:Y:S02]  /*6ad0*/  LOP3.LUT R57, R128, 0x28, R139, 0xfe, !PT ;  /* 0x0000002880397812 */ /* 0x000fe400078efe8b */
[----:B------:R-:W-:Y:S02]  /*6ae0*/  IADD3 R3, R119, 0x21, RZ ;  /* 0x0000002177037810 */ /* 0x000fe40007ffe0ff */
[----:B------:R-:W-:Y:S02]  /*6af0*/  FSEL R63, R54, -INF , !P2 ;  /* 0xff800000363f7808 */ /* 0x000fe40005000000 */
[----:B------:R-:W-:Y:S02]  /*6b00*/  FSEL R65, R55, -INF , !P1 ;  /* 0xff80000037417808 */ /* 0x000fe40004800000 */
[----:B------:R-:W-:-:S02]  /*6b10*/  FSEL R196, R48, -INF , !P3 ;  /* 0xff80000030c47808 */ /* 0x000fc40005800000 */
[-C--:B------:R-:W-:Y:S02]  /*6b20*/  ISETP.GE.AND P2, PT, R57, R138.reuse, PT ;  /* 0x0000008a3900720c */ /* 0x080fe40003f46270 */
[C---:B------:R-:W-:Y:S02]  /*6b30*/  ISETP.GE.AND P1, PT, R3.reuse, R138, PT ;  /* 0x0000008a0300720c */ /* 0x040fe40003f26270 */
[----:B------:R-:W-:Y:S02]  /*6b40*/  ISETP.GE.AND P3, PT, R3, R137, PT ;  /* 0x000000890300720c */ /* 0x000fe40003f66270 */
[----:B------:R-:W-:Y:S02]  /*6b50*/  LOP3.LUT R52, R128, 0x30, R139, 0xfe, !PT ;  /* 0x0000003080347812 */ /* 0x000fe400078efe8b */
[----:B------:R-:W-:Y:S02]  /*6b60*/  IADD3 R3, R119, 0x29, RZ ;  /* 0x0000002977037810 */ /* 0x000fe40007ffe0ff */
[----:B------:R-:W-:-:S02]  /*6b70*/  FSEL R56, R53, -INF , !P4 ;  /* 0xff80000035387808 */ /* 0x000fc40006000000 */
[----:B------:R-:W-:Y:S02]  /*6b80*/  FSEL R197, R50, -INF , !P5 ;  /* 0xff80000032c57808 */ /* 0x000fe40006800000 */
[----:B------:R-:W-:Y:S02]  /*6b90*/  FSEL R191, R51, -INF , !P3 ;  /* 0xff80000033bf7808 */ /* 0x000fe40005800000 */
[----:B------:R-:W-:Y:S02]  /*6ba0*/  FSEL R200, R44, -INF , !P2 ;  /* 0xff8000002cc87808 */ /* 0x000fe40005000000 */
[----:B------:R-:W-:Y:S02]  /*6bb0*/  ISETP.GE.AND P4, PT, R57, R137, PT ;  /* 0x000000893900720c */ /* 0x000fe40003f86270 */
[-C--:B------:R-:W-:Y:S02]  /*6bc0*/  ISETP.GE.AND P5, PT, R52, R138.reuse, PT ;  /* 0x0000008a3400720c */ /* 0x080fe40003fa6270 */
[----:B------:R-:W-:-:S02]  /*6bd0*/  ISETP.GE.AND P3, PT, R3, R138, PT ;  /* 0x0000008a0300720c */ /* 0x000fc40003f66270 */
[----:B------:R-:W-:Y:S02]  /*6be0*/  ISETP.GE.AND P2, PT, R3, R137, PT ;  /* 0x000000890300720c */ /* 0x000fe40003f46270 */
[----:B------:R-:W-:Y:S02]  /*6bf0*/  LOP3.LUT R48, R128, 0x38, R139, 0xfe, !PT ;  /* 0x0000003880307812 */ /* 0x000fe400078efe8b */
[----:B------:R-:W-:Y:S02]  /*6c00*/  IADD3 R3, R119, 0x31, RZ ;  /* 0x0000003177037810 */ /* 0x000fe40007ffe0ff */
[----:B------:R-:W-:Y:S02]  /*6c10*/  FSEL R198, R49, -INF , !P1 ;  /* 0xff80000031c67808 */ /* 0x000fe40004800000 */
[----:B------:R-:W-:Y:S02]  /*6c20*/  FSEL R193, R46, -INF , !P4 ;  /* 0xff8000002ec17808 */ /* 0x000fe40006000000 */
[----:B------:R-:W-:-:S02]  /*6c30*/  FSEL R195, R47, -INF , !P2 ;  /* 0xff8000002fc37808 */ /* 0x000fc40005000000 */
[----:B------:R-:W-:Y:S02]  /*6c40*/  FSEL R188, R40, -INF , !P5 ;  /* 0xff80000028bc7808 */ /* 0x000fe40006800000 */
[-C--:B------:R-:W-:Y:S02]  /*6c50*/  ISETP.GE.AND P1, PT, R52, R137.reuse, PT ;  /* 0x000000893400720c */ /* 0x080fe40003f26270 */
[-C--:B------:R-:W-:Y:S02]  /*6c60*/  ISETP.GE.AND P4, PT, R48, R138.reuse, PT ;  /* 0x0000008a3000720c */ /* 0x080fe40003f86270 */
[C---:B------:R-:W-:Y:S02]  /*6c70*/  ISETP.GE.AND P2, PT, R3.reuse, R138, PT ;  /* 0x0000008a0300720c */ /* 0x040fe40003f46270 */
[----:B------:R-:W-:Y:S02]  /*6c80*/  ISETP.GE.AND P5, PT, R3, R137, PT ;  /* 0x000000890300720c */ /* 0x000fe40003fa6270 */
[----:B------:R-:W-:-:S02]  /*6c90*/  LOP3.LUT R44, R128, 0x40, R139, 0xfe, !PT ;  /* 0x00000040802c7812 */ /* 0x000fc400078efe8b */
[----:B------:R-:W-:Y:S02]  /*6ca0*/  IADD3 R3, R119, 0x39, RZ ;  /* 0x0000003977037810 */ /* 0x000fe40007ffe0ff */
        /* <DEDUP_REMOVED lines=44> */
[-C--:B------:R-:W-:Y:S02]  /*6f70*/  ISETP.GE.AND P4, PT, R28, R138.reuse, PT ;  /* 0x0000008a1c00720c */ /* 0x080fe40003f86270 */
[C---:B------:R-:W-:Y:S02]  /*6f80*/  ISETP.GE.AND P2, PT, R3.reuse, R138, PT ;  /* 0x0000008a0300720c */ /* 0x040fe40003f46270 */
[----:B------:R-:W-:-:S02]  /*6f90*/  ISETP.GE.AND P5, PT, R3, R137, PT ;  /* 0x000000890300720c */ /* 0x000fc40003fa6270 */
[-C--:B------:R-:W-:Y:S02]  /*6fa0*/  ISETP.GE.AND P1, PT, R32, R137.reuse, PT ;  /* 0x000000892000720c */ /* 0x080fe40003f26270 */
[----:B------:R-:W-:Y:S02]  /*6fb0*/  FSEL R150, R25, -INF , !P3 ;  /* 0xff80000019967808 */ /* 0x000fe40005800000 */
[----:B------:R-:W-:Y:S02]  /*6fc0*/  IADD3 R3, R119, 0x61, RZ ;  /* 0x0000006177037810 */ /* 0x000fe40007ffe0ff */
[----:B------:R-:W-:Y:S02]  /*6fd0*/  ISETP.GE.AND P3, PT, R28, R137, PT ;  /* 0x000000891c00720c */ /* 0x000fe40003f66270 */
[----:B------:R-:W-:Y:S02]  /*6fe0*/  LOP3.LUT R24, R128, 0x68, R139, 0xfe, !PT ;  /* 0x0000006880187812 */ /* 0x000fe400078efe8b */
[----:B------:R-:W-:-:S02]  /*6ff0*/  FSEL R143, R23, -INF , !P5 ;  /* 0xff800000178f7808 */ /* 0x000fc40006800000 */
[----:B------:R-:W-:Y:S02]  /*7000*/  FSEL R130, R16, -INF , !P4 ;  /* 0xff80000010827808 */ /* 0x000fe40006000000 */
[----:B------:R-:W-:Y:S02]  /*7010*/  FSEL R141, R22, -INF , !P1 ;  /* 0xff800000168d7808 */ /* 0x000fe40004800000 */
[CC--:B------:R-:W-:Y:S02]  /*7020*/  ISETP.GE.AND P5, PT, R3.reuse, R138.reuse, PT ;  /* 0x0000008a0300720c */ /* 0x0c0fe40003fa6270 */
[----:B------:R-:W-:Y:S02]  /*7030*/  ISETP.GE.AND P4, PT, R3, R137, PT ;  /* 0x000000890300720c */ /* 0x000fe40003f86270 */
[----:B------:R-:W-:Y:S02]  /*7040*/  ISETP.GE.AND P1, PT, R24, R138, PT ;  /* 0x0000008a1800720c */ /* 0x000fe40003f26270 */
[----:B------:R-:W-:-:S02]  /*7050*/  FSEL R3, R18, -INF , !P3 ;  /* 0xff80000012037808 */ /* 0x000fc40005800000 */
[----:B------:R-:W-:Y:S02]  /*7060*/  IADD3 R18, R119, 0x69, RZ ;  /* 0x0000006977127810 */ /* 0x000fe40007ffe0ff */
[----:B------:R-:W-:Y:S02]  /*7070*/  LOP3.LUT R20, R128, 0x70, R139, 0xfe, !PT ;  /* 0x0000007080147812 */ /* 0x000fe400078efe8b */
[----:B------:R-:W-:Y:S02]  /*7080*/  FSEL R147, R21, -INF , !P2 ;  /* 0xff80000015937808 */ /* 0x000fe40005000000 */
[----:B------:R-:W-:Y:S02]  /*7090*/  FSEL R116, R19, -INF , !P4 ;  /* 0xff80000013747808 */ /* 0x000fe40006000000 */
[----:B------:R-:W-:Y:S02]  /*70a0*/  FSEL R142, R12, -INF , !P1 ;  /* 0xff8000000c8e7808 */ /* 0x000fe40004800000 */
[----:B------:R-:W-:-:S02]  /*70b0*/  ISETP.GE.AND P2, PT, R24, R137, PT ;  /* 0x000000891800720c */ /* 0x000fc40003f46270 */
[CC--:B------:R-:W-:Y:S02]  /*70c0*/  ISETP.GE.AND P4, PT, R18.reuse, R138.reuse, PT ;  /* 0x0000008a1200720c */ /* 0x0c0fe40003f86270 */
[----:B------:R-:W-:Y:S02]  /*70d0*/  ISETP.GE.AND P1, PT, R18, R137, PT ;  /* 0x000000891200720c */ /* 0x000fe40003f26270 */
[----:B------:R-:W-:Y:S02]  /*70e0*/  ISETP.GE.AND P3, PT, R20, R138, PT ;  /* 0x0000008a1400720c */ /* 0x000fe40003f66270 */
[----:B------:R-:W-:Y:S02]  /*70f0*/  IADD3 R16, R119, 0x71, RZ ;  /* 0x0000007177107810 */ /* 0x000fe40007ffe0ff */
[----:B------:R-:W-:Y:S02]  /*7100*/  FSEL R132, R17, -INF , !P5 ;  /* 0xff80000011847808 */ /* 0x000fe40006800000 */
[----:B------:R-:W-:-:S02]  /*7110*/  FSEL R117, R14, -INF , !P2 ;  /* 0xff8000000e757808 */ /* 0x000fc40005000000 */
[----:B------:R-:W-:Y:S02]  /*7120*/  FSEL R144, R13, -INF , !P4 ;  /* 0xff8000000d907808 */ /* 0x000fe40006000000 */
[----:B------:R-:W-:Y:S02]  /*7130*/  FSEL R118, R15, -INF , !P1 ;  /* 0xff8000000f767808 */ /* 0x000fe40004800000 */
[----:B------:R-:W-:Y:S02]  /*7140*/  LOP3.LUT R12, R128, 0x78, R139, 0xfe, !PT ;  /* 0x00000078800c7812 */ /* 0x000fe400078efe8b */
[-C--:B------:R-:W-:Y:S02]  /*7150*/  ISETP.GE.AND P5, PT, R20, R137.reuse, PT ;  /* 0x000000891400720c */ /* 0x080fe40003fa6270 */
[C---:B------:R-:W-:Y:S02]  /*7160*/  ISETP.GE.AND P2, PT, R16.reuse, R138, PT ;  /* 0x0000008a1000720c */ /* 0x040fe40003f46270 */
[----:B------:R-:W-:-:S02]  /*7170*/  ISETP.GE.AND P4, PT, R16, R137, PT ;  /* 0x000000891000720c */ /* 0x000fc40003f86270 */
[C---:B------:R-:W-:Y:S02]  /*7180*/  ISETP.GE.AND P1, PT, R119.reuse, R138, PT ;  /* 0x0000008a7700720c */ /* 0x040fe40003f26270 */
[----:B------:R-:W-:Y:S02]  /*7190*/  FSEL R139, R8, -INF , !P3 ;  /* 0xff800000088b7808 */ /* 0x000fe40005800000 */
[C---:B------:R-:W-:Y:S02]  /*71a0*/  IADD3 R8, R119.reuse, 0x79, RZ ;  /* 0x0000007977087810 */ /* 0x040fe40007ffe0ff */
[----:B------:R-:W-:Y:S02]  /*71b0*/  ISETP.GE.AND P3, PT, R119, R137, PT ;  /* 0x000000897700720c */ /* 0x000fe40003f66270 */
        /* <DEDUP_REMOVED lines=8> */
[----:B------:R-:W-:Y:S02]  /*7240*/  FSEL R9, R66, -INF , !P3 ;  /* 0xff80000042097808 */ /* 0x000fe40005800000 */
[----:B------:R-:W-:Y:S02]  /*7250*/  FSEL R137, R4, -INF , !P5 ;  /* 0xff80000004897808 */ /* 0x000fe40006800000 */
[----:B------:R-:W-:Y:S02]  /*7260*/  FSEL R138, R5, -INF , !P4 ;  /* 0xff800000058a7808 */ /* 0x000fe40006000000 */
[----:B------:R-:W-:Y:S02]  /*7270*/  FSEL R121, R6, -INF , !P2 ;  /* 0xff80000006797808 */ /* 0x000fe40005000000 */
[----:B------:R-:W-:Y:S01]  /*7280*/  FSEL R122, R7, -INF , !P1 ;  /* 0xff800000077a7808 */ /* 0x000fe20004800000 */
        /* <DEDUP_REMOVED lines=8> */
[----:B------:R-:W-:Y:S02]  /*7310*/  ISETP.GE.AND P2, PT, R128, RZ, PT ;  /* 0x000000ff8000720c */ /* 0x000fe40003f46270 */
        /* <DEDUP_REMOVED lines=13> */
[C---:B------:R-:W-:Y:S01]  /*73f0*/  IMAD R5, R134.reuse, R5, R4 ;  /* 0x0000000586057224 */ /* 0x040fe200078e0204 */
[----:B------:R-:W-:Y:S02]  /*7400*/  LOP3.LUT R4, RZ, c[0x0][0x2d0], RZ, 0x33, !PT ;  /* 0x0000b400ff047a12 */ /* 0x000fe400078e33ff */
        /* <DEDUP_REMOVED lines=35> */
.L_x_1877:
[----:B------:R-:W-:-:S04]  /*7640*/  LEA R5, -R133, RZ, 0x7 ;  /* 0x000000ff85057211 */ /* 0x000fc800078e39ff */
[----:B------:R-:W-:Y:S02]  /*7650*/  SHF.R.S32.HI R4, RZ, 0x1f, R5 ;  /* 0x0000001fff047819 */ /* 0x000fe40000011405 */
.L_x_1878:
[----:B------:R-:W-:Y:S01]  /*7660*/  IADD3 R136, P0, R136, R5, RZ ;  /* 0x0000000588887210 */ /* 0x000fe20007f1e0ff */
[C---:B------:R-:W-:Y:S01]  /*7670*/  IMAD.SHL.U32 R5, R133.reuse, 0x40, RZ ;  /* 0x0000004085057824 */ /* 0x040fe200078e00ff */
[----:B------:R-:W-:Y:S02]  /*7680*/  SHF.L.U64.HI R133, R133, R140, c[0x0][0x19c] ;  /* 0x0000670085857619 */ /* 0x000fe4000001028c */
[----:B------:R-:W-:Y:S01]  /*7690*/  LEA R180, P1, R136, c[0x0][0x168], 0x1 ;  /* 0x00005a0088b47a11 */ /* 0x000fe200078208ff */
[----:B------:R-:W-:-:S03]  /*76a0*/  IMAD.X R135, R135, 0x1, R4, P0 ;  /* 0x0000000187877824 */ /* 0x000fc600000e0604 */
[C---:B------:R-:W-:Y:S02]  /*76b0*/  IADD3 R6, P0, R5.reuse, R180, RZ ;  /* 0x000000b405067210 */ /* 0x040fe40007f1e0ff */
[----:B------:R-:W-:Y:S02]  /*76c0*/  LEA.HI.X R181, R136, c[0x0][0x16c], R135, 0x1, P1 ;  /* 0x00005b0088b57a11 */ /* 0x000fe400008f0c87 */
[----:B------:R-:W-:-:S03]  /*76d0*/  IADD3 R4, P1, R5, R6, RZ ;  /* 0x0000000605047210 */ /* 0x000fc60007f3e0ff */
[----:B------:R-:W-:Y:S01]  /*76e0*/  IMAD.X R7, R133, 0x1, R181, P0 ;  /* 0x0000000185077824 */ /* 0x000fe200000e06b5 */
        /* <DEDUP_REMOVED lines=19> */
.L_x_1876:
[----:B-1----:R-:W-:Y:S01]  /*7820*/  FMNMX.FTZ R5, R2, R64, !PT ;  /* 0x0000004002057209 */ /* 0x002fe20007810000 */
        /* <DEDUP_REMOVED lines=85> */
[C---:B------:R-:W-:Y:S02]  /*7d80*/  FMUL.FTZ R124, R127.reuse, c[0x0][0x23c] ;  /* 0x00008f007f7c7a20 */ /* 0x040fe40000410000 */
[--C-:B------:R-:W-:Y:S01]  /*7d90*/  FFMA.FTZ R126, R126, c[0x0][0x23c], -R135.reuse ;  /* 0x00008f007e7e7a23 */ /* 0x100fe20000010887 */
[----:B------:R-:W-:Y:S01]  /*7da0*/  FSEL R5, R127, RZ, P0 ;  /* 0x000000ff7f057208 */ /* 0x000fe20000000000 */
[--C-:B------:R-:W-:Y:S01]  /*7db0*/  FFMA.FTZ R125, R202, c[0x0][0x23c], -R135.reuse ;  /* 0x00008f00ca7d7a23 */ /* 0x100fe20000010887 */
[----:B------:R-:W-:Y:S01]  /*7dc0*/  FSEL R124, R124, RZ, P0 ;  /* 0x000000ff7c7c7208 */ /* 0x000fe20000000000 */
[----:B------:R-:W-:Y:S01]  /*7dd0*/  FMUL.FTZ R140, R140, c[0x0][0x23c] ;  /* 0x00008f008c8c7a20 */ /* 0x000fe20000410000 */
[----:B------:R-:W-:Y:S01]  /*7de0*/  MUFU.EX2 R136, R136 ;  /* 0x0000008800887308 */ /* 0x000fe20000000800 */
[----:B------:R-:W-:-:S02]  /*7df0*/  FFMA.FTZ R147, R147, c[0x0][0x23c], -R135 ;  /* 0x00008f0093937a23 */ /* 0x000fc40000010887 */
[--C-:B------:R-:W-:Y:S02]  /*7e00*/  FFMA.FTZ R6, R151, c[0x0][0x23c], -R124.reuse ;  /* 0x00008f0097067a23 */ /* 0x100fe4000001087c */
[----:B------:R-:W-:Y:S02]  /*7e10*/  FADD.FTZ R151, R0, -R5 ;  /* 0x8000000500977221 */ /* 0x000fe40000010000 */
[--C-:B------:R-:W-:Y:S01]  /*7e20*/  FFMA.FTZ R134, R9, c[0x0][0x23c], -R124.reuse ;  /* 0x00008f0009867a23 */ /* 0x100fe2000001087c */
[----:B------:R-:W1:Y:S01]  /*7e30*/  MUFU.EX2 R133, R133 ;  /* 0x0000008500857308 */ /* 0x000e620000000800 */
[--C-:B------:R-:W-:Y:S02]  /*7e40*/  FFMA.FTZ R123, R123, c[0x0][0x23c], -R124.reuse ;  /* 0x00008f007b7b7a23 */ /* 0x100fe4000001087c */
[----:B------:R-:W-:Y:S02]  /*7e50*/  FMUL.FTZ R151, R151, c[0x0][0x23c] ;  /* 0x00008f0097977a20 */ /* 0x000fe40000410000 */
[----:B------:R-:W-:-:S02]  /*7e60*/  FFMA.FTZ R129, R129, c[0x0][0x23c], -R124 ;  /* 0x00008f0081817a23 */ /* 0x000fc4000001087c */
[--C-:B------:R-:W-:Y:S01]  /*7e70*/  FFMA.FTZ R0, R56, c[0x0][0x23c], -R135.reuse ;  /* 0x00008f0038007a23 */ /* 0x100fe20000010887 */
[----:B------:R-:W-:Y:S01]  /*7e80*/  MUFU.EX2 R126, R126 ;  /* 0x0000007e007e7308 */ /* 0x000fe20000000800 */
[--C-:B------:R-:W-:Y:S02]  /*7e90*/  FFMA.FTZ R145, R145, c[0x0][0x23c], -R124.reuse ;  /* 0x00008f0091917a23 */ /* 0x100fe4000001087c */
[--C-:B------:R-:W-:Y:S02]  /*7ea0*/  FFMA.FTZ R132, R132, c[0x0][0x23c], -R135.reuse ;  /* 0x00008f0084847a23 */ /* 0x100fe40000010887 */
[----:B------:R-:W-:Y:S02]  /*7eb0*/  FFMA.FTZ R3, R3, c[0x0][0x23c], -R124 ;  /* 0x00008f0003037a23 */ /* 0x000fe4000001087c */
[--C-:B------:R-:W-:Y:S01]  /*7ec0*/  FFMA.FTZ R144, R144, c[0x0][0x23c], -R135.reuse ;  /* 0x00008f0090907a23 */ /* 0x100fe20000010887 */
[----:B------:R-:W-:Y:S01]  /*7ed0*/  MUFU.EX2 R125, R125 ;  /* 0x0000007d007d7308 */ /* 0x000fe20000000800 */
[----:B-1----:R-:W-:Y:S01]  /*7ee0*/  F2FP.BF16.PACK_AB R4, R133, R136 ;  /* 0x000000888504723e */ /* 0x002fe200000010ff */
[----:B------:R-:W-:-:S02]  /*7ef0*/  FFMA.FTZ R139, R139, c[0x0][0x23c], -R135 ;  /* 0x00008f008b8b7a23 */ /* 0x000fc40000010887 */
[--C-:B------:R-:W-:Y:S02]  /*7f00*/  FFMA.FTZ R146, R146, c[0x0][0x23c], -R135.reuse ;  /* 0x00008f0092927a23 */ /* 0x100fe40000010887 */
[--C-:B------:R-:W-:Y:S02]  /*7f10*/  FFMA.FTZ R137, R137, c[0x0][0x23c], -R135.reuse ;  /* 0x00008f0089897a23 */ /* 0x100fe40000010887 */
[----:B------:R-:W-:Y:S01]  /*7f20*/  MUFU.EX2 R134, R134 ;  /* 0x0000008600867308 */ /* 0x000fe20000000800 */
[----:B------:R-:W-:Y:S02]  /*7f30*/  FFMA.FTZ R138, R138, c[0x0][0x23c], -R135 ;  /* 0x00008f008a8a7a23 */ /* 0x000fe40000010887 */
[--C-:B------:R-:W-:Y:S02]  /*7f40*/  FFMA.FTZ R119, R119, c[0x0][0x23c], -R124.reuse ;  /* 0x00008f0077777a23 */ /* 0x100fe4000001087c */
[----:B------:R-:W-:-:S03]  /*7f50*/  FFMA.FTZ R120, R120, c[0x0][0x23c], -R124 ;  /* 0x00008f0078787a23 */ /* 0x000fc6000001087c */
[----:B------:R-:W1:Y:S08]  /*7f60*/  MUFU.EX2 R123, R123 ;  /* 0x0000007b007b7308 */ /* 0x000e700000000800 */
[----:B------:R2:W-:Y:S08]  /*7f70*/  MUFU.EX2 R2, R6 ;  /* 0x0000000600027308 */ /* 0x0005f00000000800 */
[----:B------:R-:W3:Y:S01]  /*7f80*/  MUFU.EX2 R140, R140 ;  /* 0x0000008c008c7308 */ /* 0x000ee20000000800 */
[----:B-1----:R-:W-:-:S07]  /*7f90*/  F2FP.BF16.PACK_AB R5, R123, R134 ;  /* 0x000000867b05723e */ /* 0x002fce00000010ff */
[----:B------:R-:W1:Y:S01]  /*7fa0*/  MUFU.EX2 R151, R151 ;  /* 0x0000009700977308 */ /* 0x000e620000000800 */
[----:B--2---:R-:W-:-:S07]  /*7fb0*/  F2FP.BF16.PACK_AB R6, R125, R126 ;  /* 0x0000007e7d06723e */ /* 0x004fce00000010ff */
[----:B------:R-:W2:Y:S01]  /*7fc0*/  MUFU.EX2 R129, R129 ;  /* 0x0000008100817308 */ /* 0x000ea20000000800 */
[-C--:B---3--:R-:W-:Y:S02]  /*7fd0*/  FMUL.FTZ R16, R72, R140.reuse ;  /* 0x0000008c48107220 */ /* 0x088fe40000410000 */
[-C--:B------:R-:W-:Y:S02]  /*7fe0*/  FMUL.FTZ R17, R73, R140.reuse ;  /* 0x0000008c49117220 */ /* 0x080fe40000410000 */
[-C--:B------:R-:W-:Y:S02]  /*7ff0*/  FMUL.FTZ R76, R76, R140.reuse ;  /* 0x0000008c4c4c7220 */ /* 0x080fe40000410000 */
[----:B------:R-:W-:Y:S01]  /*8000*/  FMUL.FTZ R77, R77, R140 ;  /* 0x0000008c4d4d7220 */ /* 0x000fe20000410000 */
[----:B------:R-:W-:Y:S01]  /*8010*/  MUFU.EX2 R0, R0 ;  /* 0x0000000000007308 */ /* 0x000fe20000000800 */
[-C--:B-1----:R-:W-:Y:S02]  /*8020*/  FMUL.FTZ R18, R74, R151.reuse ;  /* 0x000000974a127220 */ /* 0x082fe40000410000 */
[----:B------:R-:W-:-:S02]  /*8030*/  FMUL.FTZ R19, R75, R151 ;  /* 0x000000974b137220 */ /* 0x000fc40000410000 */
[-C--:B------:R-:W-:Y:S02]  /*8040*/  FMUL.FTZ R78, R78, R151.reuse ;  /* 0x000000974e4e7220 */ /* 0x080fe40000410000 */
[----:B------:R-:W-:Y:S01]  /*8050*/  FMUL.FTZ R79, R79, R151 ;  /* 0x000000974f4f7220 */ /* 0x000fe20000410000 */
[----:B--2---:R-:W-:Y:S01]  /*8060*/  F2FP.BF16.PACK_AB R7, R129, R2 ;  /* 0x000000028107723e */ /* 0x004fe200000010ff */
[--C-:B------:R-:W-:Y:S01]  /*8070*/  FFMA.FTZ R72, R58, c[0x0][0x23c], -R135.reuse ;  /* 0x00008f003a487a23 */ /* 0x100fe20000010887 */
[----:B------:R-:W-:Y:S01]  /*8080*/  MUFU.EX2 R147, R147 ;  /* 0x0000009300937308 */ /* 0x000fe20000000800 */
[----:B------:R-:W1:Y:S01]  /*8090*/  LDSM.16.MT88.4 R56, [R158+0x9400] ;  /* 0x009400009e38783b */ /* 0x000e620000004200 */
[--C-:B------:R-:W-:Y:S02]  /*80a0*/  FFMA.FTZ R75, R60, c[0x0][0x23c], -R135.reuse ;  /* 0x00008f003c4b7a23 */ /* 0x100fe40000010887 */
[----:B------:R-:W-:Y:S01]  /*80b0*/  FFMA.FTZ R73, R62, c[0x0][0x23c], -R135 ;  /* 0x00008f003e497a23 */ /* 0x000fe20000010887 */
[----:B------:R-:W-:Y:S01]  /*80c0*/  HMMA.16816.F32.BF16 R16, R4, R20, R16 ;  /* 0x000000140410723c */ /* 0x000fe20000041810 */
[----:B------:R-:W-:-:S02]  /*80d0*/  FMUL.FTZ R8, R112, R140 ;  /* 0x0000008c70087220 */ /* 0x000fc40000410000 */
[-C--:B------:R-:W-:Y:S01]  /*80e0*/  FMUL.FTZ R9, R113, R140.reuse ;  /* 0x0000008c71097220 */ /* 0x080fe20000410000 */
[----:B------:R-:W-:Y:S01]  /*80f0*/  MUFU.EX2 R75, R75 ;  /* 0x0000004b004b7308 */ /* 0x000fe20000000800 */
[-C--:B------:R-:W-:Y:S02]  /*8100*/  FMUL.FTZ R10, R114, R151.reuse ;  /* 0x00000097720a7220 */ /* 0x080fe40000410000 */
[-C--:B------:R-:W-:Y:S01]  /*8110*/  FMUL.FTZ R11, R115, R151.reuse ;  /* 0x00000097730b7220 */ /* 0x080fe20000410000 */
[----:B------:R-:W-:Y:S01]  /*8120*/  HMMA.16816.F32.BF16 R20, R4, R22, R76 ;  /* 0x000000160414723c */ /* 0x000fe2000004184c */
[-C--:B------:R-:W-:Y:S02]  /*8130*/  FMUL.FTZ R68, R68, R140.reuse ;  /* 0x0000008c44447220 */ /* 0x080fe40000410000 */
[----:B------:R-:W-:Y:S01]  /*8140*/  FMUL.FTZ R69, R69, R140 ;  /* 0x0000008c45457220 */ /* 0x000fe20000410000 */
[----:B------:R-:W2:Y:S01]  /*8150*/  MUFU.EX2 R72, R72 ;  /* 0x0000004800487308 */ /* 0x000ea20000000800 */
[----:B------:R-:W-:-:S02]  /*8160*/  FMUL.FTZ R70, R70, R151 ;  /* 0x0000009746467220 */ /* 0x000fc40000410000 */
[--C-:B------:R-:W-:Y:S01]  /*8170*/  FFMA.FTZ R76, R61, c[0x0][0x23c], -R124.reuse ;  /* 0x00008f003d4c7a23 */ /* 0x100fe2000001087c */
[C---:B------:R-:W-:Y:S01]  /*8180*/  HMMA.16816.F32.BF16 R8, R4.reuse, R12, R8 ;  /* 0x0000000c0408723c */ /* 0x040fe20000041808 */
[--C-:B------:R-:W-:Y:S02]  /*8190*/  FFMA.FTZ R77, R63, c[0x0][0x23c], -R124.reuse ;  /* 0x00008f003f4d7a23 */ /* 0x100fe4000001087c */
[----:B------:R-:W3:Y:S01]  /*81a0*/  LDSM.16.MT88.4 R60, [R156+0x9400] ;  /* 0x009400009c3c783b */ /* 0x000ee20000004200 */
[-C--:B------:R-:W-:Y:S01]  /*81b0*/  FMUL.FTZ R71, R71, R151.reuse ;  /* 0x0000009747477220 */ /* 0x080fe20000410000 */
[----:B------:R-:W-:Y:S01]  /*81c0*/  MUFU.EX2 R73, R73 ;  /* 0x0000004900497308 */ /* 0x000fe20000000800 */
[--C-:B------:R-:W-:Y:S02]  /*81d0*/  FFMA.FTZ R79, R67, c[0x0][0x23c], -R124.reuse ;  /* 0x00008f00434f7a23 */ /* 0x100fe4000001087c */
[----:B------:R-:W-:Y:S02]  /*81e0*/  FFMA.FTZ R74, R65, c[0x0][0x23c], -R124 ;  /* 0x00008f00414a7a23 */ /* 0x000fe4000001087c */
[-C--:B------:R-:W-:Y:S01]  /*81f0*/  FMUL.FTZ R24, R80, R140.reuse ;  /* 0x0000008c50187220 */ /* 0x080fe20000410000 */
[----:B------:R-:W-:Y:S01]  /*8200*/  HMMA.16816.F32.BF16 R12, R4, R14, R68 ;  /* 0x0000000e040c723c */ /* 0x000fe20000041844 */
[----:B------:R-:W-:Y:S01]  /*8210*/  FMUL.FTZ R25, R81, R140 ;  /* 0x0000008c51197220 */ /* 0x000fe20000410000 */
[----:B------:R-:W-:Y:S01]  /*8220*/  MUFU.EX2 R79, R79 ;  /* 0x0000004f004f7308 */ /* 0x000fe20000000800 */
[-C--:B------:R-:W-:Y:S01]  /*8230*/  FMUL.FTZ R26, R82, R151.reuse ;  /* 0x00000097521a7220 */ /* 0x080fe20000410000 */
[----:B------:R-:W4:Y:S01]  /*8240*/  LDSM.16.MT88.4 R64, [R156+0xb400] ;  /* 0x00b400009c40783b */ /* 0x000f220000004200 */
[----:B------:R-:W-:-:S02]  /*8250*/  FMUL.FTZ R27, R83, R151 ;  /* 0x00000097531b7220 */ /* 0x000fc40000410000 */
[-C--:B------:R-:W-:Y:S01]  /*8260*/  FMUL.FTZ R32, R88, R140.reuse ;  /* 0x0000008c58207220 */ /* 0x080fe20000410000 */
[----:B------:R-:W5:Y:S01]  /*8270*/  LDSM.16.MT88.4 R68, [R156+0xd400] ;  /* 0x00d400009c44783b */ /* 0x000f620000004200 */
[-C--:B------:R-:W-:Y:S01]  /*8280*/  FMUL.FTZ R33, R89, R140.reuse ;  /* 0x0000008c59217220 */ /* 0x080fe20000410000 */
[----:B------:R-:W1:Y:S01]  /*8290*/  MUFU.EX2 R76, R76 ;  /* 0x0000004c004c7308 */ /* 0x000e620000000800 */
[-C--:B------:R-:W-:Y:S01]  /*82a0*/  FMUL.FTZ R34, R90, R151.reuse ;  /* 0x000000975a227220 */ /* 0x080fe20000410000 */
[C---:B------:R-:W-:Y:S01]  /*82b0*/  HMMA.16816.F32.BF16 R24, R4.reuse, R28, R24 ;  /* 0x0000001c0418723c */ /* 0x040fe20000041818 */
[-C--:B------:R-:W-:Y:S02]  /*82c0*/  FMUL.FTZ R35, R91, R151.reuse ;  /* 0x000000975b237220 */ /* 0x080fe40000410000 */
[-C--:B------:R-:W-:Y:S02]  /*82d0*/  FMUL.FTZ R40, R92, R140.reuse ;  /* 0x0000008c5c287220 */ /* 0x080fe40000410000 */
[----:B------:R-:W-:Y:S01]  /*82e0*/  FMUL.FTZ R41, R93, R140 ;  /* 0x0000008c5d297220 */ /* 0x000fe20000410000 */
[----:B------:R-:W-:Y:S01]  /*82f0*/  MUFU.EX2 R77, R77 ;  /* 0x0000004d004d7308 */ /* 0x000fe20000000800 */
[-C--:B------:R-:W-:Y:S01]  /*8300*/  FMUL.FTZ R42, R94, R151.reuse ;  /* 0x000000975e2a7220 */ /* 0x080fe20000410000 */
[----:B------:R-:W-:Y:S01]  /*8310*/  HMMA.16816.F32.BF16 R32, R4, R36, R32 ;  /* 0x000000240420723c */ /* 0x000fe20000041820 */
[----:B------:R-:W-:-:S02]  /*8320*/  FMUL.FTZ R43, R95, R151 ;  /* 0x000000975f2b7220 */ /* 0x000fc40000410000 */
[-C--:B------:R-:W-:Y:S02]  /*8330*/  FMUL.FTZ R84, R84, R140.reuse ;  /* 0x0000008c54547220 */ /* 0x080fe40000410000 */
        /* <DEDUP_REMOVED lines=13> */
[----:B------:R-:W-:Y:S01]  /*8410*/  MUFU.EX2 R132, R132 ;  /* 0x0000008400847308 */ /* 0x000fe20000000800 */
[-C--:B------:R-:W-:Y:S01]  /*8420*/  FMUL.FTZ R98, R98, R151.reuse ;  /* 0x0000009762627220 */ /* 0x080fe20000410000 */
[C---:B------:R-:W-:Y:S01]  /*8430*/  HMMA.16816.F32.BF16 R36, R4.reuse, R38, R108 ;  /* 0x000000260424723c */ /* 0x040fe2000004186c */
[-C--:B------:R-:W-:Y:S01]  /*8440*/  FMUL.FTZ R99, R99, R151.reuse ;  /* 0x0000009763637220 */ /* 0x080fe20000410000 */
[----:B------:R-:W-:Y:S01]  /*8450*/  LDSM.16.MT88.4 R108, [R156+0xcc00] ;  /* 0x00cc00009c6c783b */ /* 0x000fe20000004200 */
[-C--:B------:R-:W-:Y:S02]  /*8460*/  FMUL.FTZ R48, R104, R140.reuse ;  /* 0x0000008c68307220 */ /* 0x080fe40000410000 */
        /* <DEDUP_REMOVED lines=10> */
[----:B------:R-:W-:Y:S02]  /*8510*/  FMUL.FTZ R103, R103, R151 ;  /* 0x0000009767677220 */ /* 0x000fe40000410000 */
[--C-:B------:R-:W-:Y:S02]  /*8520*/  FFMA.FTZ R81, R196, c[0x0][0x23c], -R135.reuse ;  /* 0x00008f00c4517a23 */ /* 0x100fe40000010887 */
[--C-:B------:R-:W-:Y:S01]  /*8530*/  FFMA.FTZ R80, R198, c[0x0][0x23c], -R135.reuse ;  /* 0x00008f00c6507a23 */ /* 0x100fe20000010887 */
[----:B------:R-:W3:Y:S01]  /*8540*/  MUFU.EX2 R146, R146 ;  /* 0x0000009200927308 */ /* 0x000ee20000000800 */
[----:B--2---:R-:W-:Y:S01]  /*8550*/  F2FP.BF16.PACK_AB R52, R72, R75 ;  /* 0x0000004b4834723e */ /* 0x004fe200000010ff */
[----:B------:R-:W-:Y:S01]  /*8560*/  HMMA.16816.F32.BF16 R4, R4, R54, R100 ;  /* 0x000000360404723c */ /* 0x000fe20000041864 */
[----:B-1----:R-:W-:Y:S01]  /*8570*/  F2FP.BF16.PACK_AB R53, R76, R79 ;  /* 0x0000004f4c35723e */ /* 0x002fe200000010ff */
[----:B------:R-:W-:-:S02]  /*8580*/  FFMA.FTZ R78, R200, c[0x0][0x23c], -R135 ;  /* 0x00008f00c84e7a23 */ /* 0x000fc40000010887 */
[--C-:B------:R-:W-:Y:S02]  /*8590*/  FFMA.FTZ R83, R194, c[0x0][0x23c], -R135.reuse ;  /* 0x00008f00c2537a23 */ /* 0x100fe40000010887 */
[--C-:B------:R-:W-:Y:S01]  /*85a0*/  FFMA.FTZ R87, R197, c[0x0][0x23c], -R124.reuse ;  /* 0x00008f00c5577a23 */ /* 0x100fe2000001087c */
[----:B------:R-:W-:Y:S01]  /*85b0*/  F2FP.BF16.PACK_AB R54, R0, R73 ;  /* 0x000000490036723e */ /* 0x000fe200000010ff */
[--C-:B------:R-:W-:Y:S01]  /*85c0*/  FFMA.FTZ R84, R191, c[0x0][0x23c], -R124.reuse ;  /* 0x00008f00bf547a23 */ /* 0x100fe2000001087c */
[----:B------:R-:W-:Y:S01]  /*85d0*/  F2FP.BF16.PACK_AB R55, R74, R77 ;  /* 0x0000004d4a37723e */ /* 0x000fe200000010ff */
[--C-:B------:R-:W-:Y:S01]  /*85e0*/  FFMA.FTZ R85, R193, c[0x0][0x23c], -R124.reuse ;  /* 0x00008f00c1557a23 */ /* 0x100fe2000001087c */
[----:B------:R-:W-:Y:S01]  /*85f0*/  MUFU.EX2 R81, R81 ;  /* 0x0000005100517308 */ /* 0x000fe20000000800 */
[----:B------:R-:W-:Y:S02]  /*8600*/  FFMA.FTZ R82, R195, c[0x0][0x23c], -R124 ;  /* 0x00008f00c3527a23 */ /* 0x000fe4000001087c */
[--C-:B------:R-:W-:Y:S01]  /*8610*/  FFMA.FTZ R89, R188, c[0x0][0x23c], -R135.reuse ;  /* 0x00008f00bc597a23 */ /* 0x100fe20000010887 */
[----:B---3--:R-:W-:Y:S01]  /*8620*/  F2FP.BF16.PACK_AB R100, R146, R139 ;  /* 0x0000008b9264723e */ /* 0x008fe200000010ff */
[----:B------:R-:W-:Y:S01]  /*8630*/  HMMA.16816.F32.BF16 R8, R52, R56, R8 ;  /* 0x000000383408723c */ /* 0x000fe20000041808 */
[----:B------:R-:W-:-:S02]  /*8640*/  FFMA.FTZ R88, R190, c[0x0][0x23c], -R135 ;  /* 0x00008f00be587a23 */ /* 0x000fc40000010887 */
[----:B------:R-:W1:Y:S01]  /*8650*/  MUFU.EX2 R80, R80 ;  /* 0x0000005000507308 */ /* 0x000e620000000800 */
[--C-:B------:R-:W-:Y:S02]  /*8660*/  FFMA.FTZ R86, R192, c[0x0][0x23c], -R135.reuse ;  /* 0x00008f00c0567a23 */ /* 0x100fe40000010887 */
[----:B------:R-:W-:Y:S02]  /*8670*/  FFMA.FTZ R91, R186, c[0x0][0x23c], -R135 ;  /* 0x00008f00ba5b7a23 */ /* 0x000fe40000010887 */
[----:B------:R-:W-:Y:S01]  /*8680*/  HMMA.16816.F32.BF16 R12, R52, R58, R12 ;  /* 0x0000003a340c723c */ /* 0x000fe2000004180c */
[----:B------:R-:W2:Y:S01]  /*8690*/  LDSM.16.MT88.4 R56, [R158+0xb400] ;  /* 0x00b400009e38783b */ /* 0x000ea20000004200 */
[--C-:B------:R-:W-:Y:S01]  /*86a0*/  FFMA.FTZ R95, R189, c[0x0][0x23c], -R124.reuse ;  /* 0x00008f00bd5f7a23 */ /* 0x100fe2000001087c */
[----:B------:R-:W-:Y:S01]  /*86b0*/  MUFU.EX2 R78, R78 ;  /* 0x0000004e004e7308 */ /* 0x000fe20000000800 */
[--C-:B------:R-:W-:Y:S02]  /*86c0*/  FFMA.FTZ R92, R183, c[0x0][0x23c], -R124.reuse ;  /* 0x00008f00b75c7a23 */ /* 0x100fe4000001087c */
[----:B------:R-:W-:-:S02]  /*86d0*/  FFMA.FTZ R93, R185, c[0x0][0x23c], -R124 ;  /* 0x00008f00b95d7a23 */ /* 0x000fc4000001087c */
[C---:B------:R-:W-:Y:S01]  /*86e0*/  HMMA.16816.F32.BF16 R16, R52.reuse, R60, R16 ;  /* 0x0000003c3410723c */ /* 0x040fe20000041810 */
[--C-:B------:R-:W-:Y:S02]  /*86f0*/  FFMA.FTZ R90, R187, c[0x0][0x23c], -R124.reuse ;  /* 0x00008f00bb5a7a23 */ /* 0x100fe4000001087c */
[----:B------:R-:W-:Y:S01]  /*8700*/  MUFU.EX2 R83, R83 ;  /* 0x0000005300537308 */ /* 0x000fe20000000800 */
[--C-:B------:R-:W-:Y:S02]  /*8710*/  FFMA.FTZ R104, R152, c[0x0][0x23c], -R135.reuse ;  /* 0x00008f0098687a23 */ /* 0x100fe40000010887 */
[--C-:B------:R-:W-:Y:S02]  /*8720*/  FFMA.FTZ R152, R177, c[0x0][0x23c], -R124.reuse ;  /* 0x00008f00b1987a23 */ /* 0x100fe4000001087c */
[----:B------:R-:W-:Y:S01]  /*8730*/  HMMA.16816.F32.BF16 R20, R52, R62, R20 ;  /* 0x0000003e3414723c */ /* 0x000fe20000041814 */
[----:B------:R-:W3:Y:S01]  /*8740*/  LDSM.16.MT88.4 R60, [R158+0xd400] ;  /* 0x00d400009e3c783b */ /* 0x000ee20000004200 */
[----:B------:R-:W-:Y:S01]  /*8750*/  FFMA.FTZ R177, R153, c[0x0][0x23c], -R124 ;  /* 0x00008f0099b17a23 */ /* 0x000fe2000001087c */
[----:B------:R-:W-:Y:S01]  /*8760*/  MUFU.EX2 R87, R87 ;  /* 0x0000005700577308 */ /* 0x000fe20000000800 */
[----:B------:R-:W-:-:S02]  /*8770*/  FFMA.FTZ R105, R178, c[0x0][0x23c], -R135 ;  /* 0x00008f00b2697a23 */ /* 0x000fc40000010887 */
[--C-:B------:R-:W-:Y:S02]  /*8780*/  FFMA.FTZ R94, R184, c[0x0][0x23c], -R135.reuse ;  /* 0x00008f00b85e7a23 */ /* 0x100fe40000010887 */
[C---:B----4-:R-:W-:Y:S01]  /*8790*/  HMMA.16816.F32.BF16 R32, R52.reuse, R64, R32 ;  /* 0x000000403420723c */ /* 0x050fe20000041820 */
[--C-:B------:R-:W-:Y:S02]  /*87a0*/  FFMA.FTZ R107, R154, c[0x0][0x23c], -R135.reuse ;  /* 0x00008f009a6b7a23 */ /* 0x100fe40000010887 */
[----:B------:R-:W4:Y:S01]  /*87b0*/  MUFU.EX2 R84, R84 ;  /* 0x0000005400547308 */ /* 0x000f220000000800 */
[--C-:B------:R-:W-:Y:S02]  /*87c0*/  FFMA.FTZ R106, R155, c[0x0][0x23c], -R124.reuse ;  /* 0x00008f009b6a7a23 */ /* 0x100fe4000001087c */
[----:B------:R-:W-:Y:S02]  /*87d0*/  FFMA.FTZ R153, R165, c[0x0][0x23c], -R124 ;  /* 0x00008f00a5997a23 */ /* 0x000fe4000001087c */
[----:B------:R-:W-:Y:S01]  /*87e0*/  HMMA.16816.F32.BF16 R36, R52, R66, R36 ;  /* 0x000000423424723c */ /* 0x000fe20000041824 */
[----:B------:R-:W-:Y:S01]  /*87f0*/  LDSM.16.MT88.4 R64, [R156+0xb800] ;  /* 0x00b800009c40783b */ /* 0x000fe20000004200 */
[----:B------:R-:W-:Y:S01]  /*8800*/  FFMA.FTZ R96, R179, R140, R136 ;  /* 0x0000008cb3607223 */ /* 0x000fe20000010088 */
[----:B------:R-:W-:Y:S01]  /*8810*/  MUFU.EX2 R85, R85 ;  /* 0x0000005500557308 */ /* 0x000fe20000000800 */
[----:B------:R-:W-:-:S02]  /*8820*/  FFMA.FTZ R136, R149, c[0x0][0x23c], -R135 ;  /* 0x00008f0095887a23 */ /* 0x000fc40000010887 */
[--C-:B------:R-:W-:Y:S02]  /*8830*/  FFMA.FTZ R149, R150, c[0x0][0x23c], -R135.reuse ;  /* 0x00008f0096957a23 */ /* 0x100fe40000010887 */
[C---:B-----5:R-:W-:Y:S01]  /*8840*/  HMMA.16816.F32.BF16 R48, R52.reuse, R68, R48 ;  /* 0x000000443430723c */ /* 0x060fe20000041830 */
[----:B------:R-:W-:Y:S02]  /*8850*/  FFMA.FTZ R140, R148, c[0x0][0x23c], -R135 ;  /* 0x00008f00948c7a23 */ /* 0x000fe40000010887 */
[----:B------:R-:W5:Y:S01]  /*8860*/  MUFU.EX2 R82, R82 ;  /* 0x0000005200527308 */ /* 0x000f620000000800 */
[--C-:B------:R-:W-:Y:S02]  /*8870*/  FFMA.FTZ R150, R131, c[0x0][0x23c], -R124.reuse ;  /* 0x00008f0083967a23 */ /* 0x100fe4000001087c */
[--C-:B------:R-:W-:Y:S02]  /*8880*/  FFMA.FTZ R131, R141, c[0x0][0x23c], -R124.reuse ;  /* 0x00008f008d837a23 */ /* 0x100fe4000001087c */
[----:B--2---:R-:W-:Y:S01]  /*8890*/  HMMA.16816.F32.BF16 R24, R52, R56, R24 ;  /* 0x000000383418723c */ /* 0x004fe20000041818 */
[----:B------:R-:W-:-:S02]  /*88a0*/  FFMA.FTZ R148, R143, c[0x0][0x23c], -R124 ;  /* 0x00008f008f947a23 */ /* 0x000fc4000001087c */
[----:B------:R-:W-:Y:S01]  /*88b0*/  MUFU.EX2 R89, R89 ;  /* 0x0000005900597308 */ /* 0x000fe20000000800 */
[----:B------:R-:W-:Y:S02]  /*88c0*/  FFMA.FTZ R182, R182, R151, R134 ;  /* 0x00000097b6b67223 */ /* 0x000fe40000010086 */
[--C-:B------:R-:W-:Y:S02]  /*88d0*/  FFMA.FTZ R134, R116, c[0x0][0x23c], -R124.reuse ;  /* 0x00008f0074867a23 */ /* 0x100fe4000001087c */
[----:B------:R-:W-:Y:S01]  /*88e0*/  HMMA.16816.F32.BF16 R28, R52, R58, R28 ;  /* 0x0000003a341c723c */ /* 0x000fe2000004181c */
[----:B------:R-:W2:Y:S01]  /*88f0*/  LDSM.16.MT88.4 R56, [R158+0x9800] ;  /* 0x009800009e38783b */ /* 0x000ea20000004200 */
[--C-:B------:R-:W-:Y:S01]  /*8900*/  FFMA.FTZ R98, R130, c[0x0][0x23c], -R135.reuse ;  /* 0x00008f0082627a23 */ /* 0x100fe20000010887 */
[----:B------:R-:W1:Y:S01]  /*8910*/  MUFU.EX2 R88, R88 ;  /* 0x0000005800587308 */ /* 0x000e620000000800 */
[----:B------:R-:W-:Y:S02]  /*8920*/  FFMA.FTZ R116, R117, c[0x0][0x23c], -R124 ;  /* 0x00008f0075747a23 */ /* 0x000fe4000001087c */
[----:B------:R-:W-:-:S02]  /*8930*/  FFMA.FTZ R130, R142, c[0x0][0x23c], -R135 ;  /* 0x00008f008e827a23 */ /* 0x000fc40000010887 */
[C---:B---3--:R-:W-:Y:S01]  /*8940*/  HMMA.16816.F32.BF16 R40, R52.reuse, R60, R40 ;  /* 0x0000003c3428723c */ /* 0x048fe20000041828 */
[----:B------:R-:W-:Y:S02]  /*8950*/  FFMA.FTZ R117, R118, c[0x0][0x23c], -R124 ;  /* 0x00008f0076757a23 */ /* 0x000fe4000001087c */
[----:B------:R-:W-:Y:S01]  /*8960*/  MUFU.EX2 R86, R86 ;  /* 0x0000005600567308 */ /* 0x000fe20000000800 */
[----:B------:R-:W-:Y:S02]  /*8970*/  FADD.FTZ R97, R133, R96 ;  /* 0x0000006085617221 */ /* 0x000fe40000010000 */
[--C-:B------:R-:W-:Y:S02]  /*8980*/  FFMA.FTZ R118, R121, c[0x0][0x23c], -R124.reuse ;  /* 0x00008f0079767a23 */ /* 0x100fe4000001087c */
[----:B------:R-:W-:Y:S01]  /*8990*/  HMMA.16816.F32.BF16 R44, R52, R62, R44 ;  /* 0x0000003e342c723c */ /* 0x000fe2000004182c */
[----:B------:R-:W3:Y:S01]  /*89a0*/  LDSM.16.MT88.4 R60, [R156+0x9800] ;  /* 0x009800009c3c783b */ /* 0x000ee20000004200 */
[----:B------:R-:W-:Y:S01]  /*89b0*/  FFMA.FTZ R121, R122, c[0x0][0x23c], -R124 ;  /* 0x00008f007a797a23 */ /* 0x000fe2000001087c */
[----:B------:R-:W-:Y:S01]  /*89c0*/  MUFU.EX2 R91, R91 ;  /* 0x0000005b005b7308 */ /* 0x000fe20000000800 */
[----:B------:R-:W-:-:S02]  /*89d0*/  FADD.FTZ R123, R123, R182 ;  /* 0x000000b67b7b7221 */ /* 0x000fc40000010000 */
[----:B------:R-:W-:Y:S02]  /*89e0*/  FADD.FTZ R126, R126, R97 ;  /* 0x000000617e7e7221 */ /* 0x000fe40000010000 */
[----:B------:R-:W-:Y:S01]  /*89f0*/  HMMA.16816.F32.BF16 R4, R52, R70, R4 ;  /* 0x000000463404723c */ /* 0x000fe20000041804 */
[----:B------:R-:W3:Y:S01]  /*8a00*/  LDSM.16.MT88.4 R68, [R156+0xd800] ;  /* 0x00d800009c44783b */ /* 0x000ee20000004200 */
[----:B------:R-:W-:Y:S01]  /*8a10*/  FADD.FTZ R96, R2, R123 ;  /* 0x0000007b02607221 */ /* 0x000fe20000010000 */
[----:B------:R-:W-:Y:S01]  /*8a20*/  MUFU.EX2 R95, R95 ;  /* 0x0000005f005f7308 */ /* 0x000fe20000000800 */
[----:B------:R-:W-:Y:S02]  /*8a30*/  FADD.FTZ R126, R125, R126 ;  /* 0x0000007e7d7e7221 */ /* 0x000fe40000010000 */
[----:B------:R-:W-:Y:S01]  /*8a40*/  FADD.FTZ R96, R129, R96 ;  /* 0x0000006081607221 */ /* 0x000fe20000010000 */
[----:B-1----:R-:W-:Y:S01]  /*8a50*/  F2FP.BF16.PACK_AB R52, R80, R81 ;  /* 0x000000515034723e */ /* 0x002fe200000010ff */
[----:B------:R-:W-:Y:S01]  /*8a60*/  FADD.FTZ R75, R75, R126 ;  /* 0x0000007e4b4b7221 */ /* 0x000fe20000010000 */
[----:B----4-:R-:W-:Y:S01]  /*8a70*/  F2FP.BF16.PACK_AB R53, R84, R87 ;  /* 0x000000575435723e */ /* 0x010fe200000010ff */
[----:B------:R-:W-:Y:S01]  /*8a80*/  FADD.FTZ R79, R79, R96 ;  /* 0x000000604f4f7221 */ /* 0x000fe20000010000 */
[----:B------:R-:W-:Y:S01]  /*8a90*/  F2FP.BF16.PACK_AB R54, R83, R78 ;  /* 0x0000004e5336723e */ /* 0x000fe200000010ff */
[----:B------:R-:W1:Y:S01]  /*8aa0*/  MUFU.EX2 R92, R92 ;  /* 0x0000005c005c7308 */ /* 0x000e620000000800 */
[----:B-----5:R-:W-:Y:S01]  /*8ab0*/  F2FP.BF16.PACK_AB R55, R82, R85 ;  /* 0x000000555237723e */ /* 0x020fe200000010ff */
[----:B------:R-:W-:-:S02]  /*8ac0*/  FADD.FTZ R72, R72, R75 ;  /* 0x0000004b48487221 */ /* 0x000fc40000010000 */
[----:B------:R-:W-:Y:S02]  /*8ad0*/  FADD.FTZ R76, R76, R79 ;  /* 0x0000004f4c4c7221 */ /* 0x000fe40000010000 */
[----:B------:R-:W-:Y:S02]  /*8ae0*/  FADD.FTZ R73, R73, R72 ;  /* 0x0000004849497221 */ /* 0x000fe40000010000 */
[----:B--2---:R-:W-:Y:S01]  /*8af0*/  HMMA.16816.F32.BF16 R8, R52, R56, R8 ;  /* 0x000000383408723c */ /* 0x004fe20000041808 */
[----:B------:R-:W-:Y:S01]  /*8b00*/  MUFU.EX2 R93, R93 ;  /* 0x0000005d005d7308 */ /* 0x000fe20000000800 */
[----:B------:R-:W-:Y:S02]  /*8b10*/  FADD.FTZ R77, R77, R76 ;  /* 0x0000004c4d4d7221 */ /* 0x000fe40000010000 */
[----:B------:R-:W-:Y:S02]  /*8b20*/  FADD.FTZ R0, R0, R73 ;  /* 0x0000004900007221 */ /* 0x000fe40000010000 */
[----:B------:R-:W-:-:S02]  /*8b30*/  FADD.FTZ R74, R74, R77 ;  /* 0x0000004d4a4a7221 */ /* 0x000fc40000010000 */
[----:B------:R-:W-:Y:S01]  /*8b40*/  HMMA.16816.F32.BF16 R12, R52, R58, R12 ;  /* 0x0000003a340c723c */ /* 0x000fe2000004180c */
[----:B------:R-:W2:Y:S01]  /*8b50*/  LDSM.16.MT88.4 R56, [R158+0xb800] ;  /* 0x00b800009e38783b */ /* 0x000ea20000004200 */
[----:B------:R-:W4:Y:S01]  /*8b60*/  MUFU.EX2 R90, R90 ;  /* 0x0000005a005a7308 */ /* 0x000f220000000800 */
[----:B------:R-:W-:-:S04]  /*8b70*/  FADD.FTZ R87, R87, R74 ;  /* 0x0000004a57577221 */ /* 0x000fc80000010000 */
[----:B------:R-:W-:Y:S01]  /*8b80*/  FADD.FTZ R84, R84, R87 ;  /* 0x0000005754547221 */ /* 0x000fe20000010000 */
[----:B---3--:R-:W-:Y:S02]  /*8b90*/  HMMA.16816.F32.BF16 R16, R52, R60, R16 ;  /* 0x0000003c3410723c */ /* 0x008fe40000041810 */
[----:B------:R-:W-:Y:S01]  /*8ba0*/  MUFU.EX2 R104, R104 ;  /* 0x0000006800687308 */ /* 0x000fe20000000800 */
[----:B------:R-:W-:-:S04]  /*8bb0*/  FADD.FTZ R85, R85, R84 ;  /* 0x0000005455557221 */ /* 0x000fc80000010000 */
[----:B------:R-:W-:Y:S01]  /*8bc0*/  FADD.FTZ R82, R82, R85 ;  /* 0x0000005552527221 */ /* 0x000fe20000010000 */
[C---:B------:R-:W-:Y:S01]  /*8bd0*/  HMMA.16816.F32.BF16 R20, R52.reuse, R62, R20 ;  /* 0x0000003e3414723c */ /* 0x040fe20000041814 */
[----:B------:R-:W3:Y:S01]  /*8be0*/  LDSM.16.MT88.4 R60, [R158+0xd800] ;  /* 0x00d800009e3c783b */ /* 0x000ee20000004200 */
[----:B------:R-:W5:Y:S06]  /*8bf0*/  MUFU.EX2 R105, R105 ;  /* 0x0000006900697308 */ /* 0x000f6c0000000800 */
[C---:B------:R-:W-:Y:S02]  /*8c00*/  HMMA.16816.F32.BF16 R32, R52.reuse, R64, R32 ;  /* 0x000000403420723c */ /* 0x040fe40000041820 */
[----:B------:R-:W-:Y:S06]  /*8c10*/  MUFU.EX2 R94, R94 ;  /* 0x0000005e005e7308 */ /* 0x000fec0000000800 */
[C---:B------:R-:W-:Y:S01]  /*8c20*/  HMMA.16816.F32.BF16 R36, R52.reuse, R66, R36 ;  /* 0x000000423424723c */ /* 0x040fe20000041824 */
[----:B------:R-:W-:Y:S01]  /*8c30*/  LDSM.16.MT88.4 R64, [R156+0xbc00] ;  /* 0x00bc00009c40783b */ /* 0x000fe20000004200 */
[----:B------:R-:W-:Y:S06]  /*8c40*/  MUFU.EX2 R107, R107 ;  /* 0x0000006b006b7308 */ /* 0x000fec0000000800 */
[C---:B------:R-:W-:Y:S02]  /*8c50*/  HMMA.16816.F32.BF16 R48, R52.reuse, R68, R48 ;  /* 0x000000443430723c */ /* 0x040fe40000041830 */
[----:B------:R-:W-:Y:S06]  /*8c60*/  MUFU.EX2 R152, R152 ;  /* 0x0000009800987308 */ /* 0x000fec0000000800 */
[C---:B--2---:R-:W-:Y:S02]  /*8c70*/  HMMA.16816.F32.BF16 R24, R52.reuse, R56, R24 ;  /* 0x000000383418723c */ /* 0x044fe40000041818 */
[----:B------:R-:W2:Y:S06]  /*8c80*/  MUFU.EX2 R177, R177 ;  /* 0x000000b100b17308 */ /* 0x000eac0000000800 */
[C---:B------:R-:W-:Y:S01]  /*8c90*/  HMMA.16816.F32.BF16 R28, R52.reuse, R58, R28 ;  /* 0x0000003a341c723c */ /* 0x040fe2000004181c */
[----:B------:R-:W2:Y:S01]  /*8ca0*/  LDSM.16.MT88.4 R56, [R158+0x9c00] ;  /* 0x009c00009e38783b */ /* 0x000ea20000004200 */
[----:B------:R-:W-:Y:S06]  /*8cb0*/  MUFU.EX2 R106, R106 ;  /* 0x0000006a006a7308 */ /* 0x000fec0000000800 */
[C---:B---3--:R-:W-:Y:S02]  /*8cc0*/  HMMA.16816.F32.BF16 R40, R52.reuse, R60, R40 ;  /* 0x0000003c3428723c */ /* 0x048fe40000041828 */
[----:B------:R-:W3:Y:S06]  /*8cd0*/  MUFU.EX2 R153, R153 ;  /* 0x0000009900997308 */ /* 0x000eec0000000800 */
[C---:B------:R-:W-:Y:S01]  /*8ce0*/  HMMA.16816.F32.BF16 R44, R52.reuse, R62, R44 ;  /* 0x0000003e342c723c */ /* 0x040fe2000004182c */
[----:B------:R-:W3:Y:S01]  /*8cf0*/  LDSM.16.MT88.4 R60, [R156+0x9c00] ;  /* 0x009c00009c3c783b */ /* 0x000ee20000004200 */
[----:B------:R-:W-:Y:S06]  /*8d00*/  MUFU.EX2 R136, R136 ;  /* 0x0000008800887308 */ /* 0x000fec0000000800 */
[----:B------:R-:W-:Y:S01]  /*8d10*/  HMMA.16816.F32.BF16 R4, R52, R70, R4 ;  /* 0x000000463404723c */ /* 0x000fe20000041804 */
[----:B------:R-:W5:Y:S01]  /*8d20*/  LDSM.16.MT88.4 R68, [R156+0xdc00] ;  /* 0x00dc00009c44783b */ /* 0x000f620000004200 */
[----:B------:R-:W-:Y:S05]  /*8d30*/  MUFU.EX2 R149, R149 ;  /* 0x0000009500957308 */ /* 0x000fea0000000800 */
[----:B------:R-:W-:-:S02]  /*8d40*/  F2FP.BF16.PACK_AB R52, R88, R89 ;  /* 0x000000595834723e */ /* 0x000fc400000010ff */
[----:B-1----:R-:W-:Y:S01]  /*8d50*/  F2FP.BF16.PACK_AB R53, R92, R95 ;  /* 0x0000005f5c35723e */ /* 0x002fe200000010ff */
[----:B------:R-:W-:Y:S01]  /*8d60*/  MUFU.EX2 R140, R140 ;  /* 0x0000008c008c7308 */ /* 0x000fe20000000800 */
[----:B------:R-:W-:Y:S01]  /*8d70*/  F2FP.BF16.PACK_AB R54, R91, R86 ;  /* 0x000000565b36723e */ /* 0x000fe200000010ff */
[----:B------:R-:W-:Y:S01]  /*8d80*/  FADD.FTZ R95, R95, R82 ;  /* 0x000000525f5f7221 */ /* 0x000fe20000010000 */
[----:B----4-:R-:W-:-:S03]  /*8d90*/  F2FP.BF16.PACK_AB R55, R90, R93 ;  /* 0x0000005d5a37723e */ /* 0x010fc600000010ff */
[----:B------:R-:W-:Y:S02]  /*8da0*/  FADD.FTZ R92, R92, R95 ;  /* 0x0000005f5c5c7221 */ /* 0x000fe40000010000 */
[----:B------:R-:W-:Y:S02]  /*8db0*/  MUFU.EX2 R150, R150 ;  /* 0x0000009600967308 */ /* 0x000fe40000000800 */
[C---:B--2---:R-:W-:Y:S06]  /*8dc0*/  HMMA.16816.F32.BF16 R8, R52.reuse, R56, R8 ;  /* 0x000000383408723c */ /* 0x044fec0000041808 */
[----:B------:R-:W-:Y:S02]  /*8dd0*/  MUFU.EX2 R131, R131 ;  /* 0x0000008300837308 */ /* 0x000fe40000000800 */
[C---:B------:R-:W-:Y:S01]  /*8de0*/  HMMA.16816.F32.BF16 R12, R52.reuse, R58, R12 ;  /* 0x0000003a340c723c */ /* 0x040fe2000004180c */
[----:B------:R-:W1:Y:S05]  /*8df0*/  LDSM.16.MT88.4 R56, [R158+0xbc00] ;  /* 0x00bc00009e38783b */ /* 0x000e6a0000004200 */
[----:B------:R-:W-:Y:S02]  /*8e00*/  MUFU.EX2 R148, R148 ;  /* 0x0000009400947308 */ /* 0x000fe40000000800 */
[C---:B---3--:R-:W-:Y:S06]  /*8e10*/  HMMA.16816.F32.BF16 R16, R52.reuse, R60, R16 ;  /* 0x0000003c3410723c */ /* 0x048fec0000041810 */
[----:B------:R2:W-:Y:S02]  /*8e20*/  MUFU.EX2 R133, R98 ;  /* 0x0000006200857308 */ /* 0x0005e40000000800 */
[C---:B------:R-:W-:Y:S01]  /*8e30*/  HMMA.16816.F32.BF16 R20, R52.reuse, R62, R20 ;  /* 0x0000003e3414723c */ /* 0x040fe20000041814 */
[----:B------:R-:W3:Y:S05]  /*8e40*/  LDSM.16.MT88.4 R60, [R158+0xdc00] ;  /* 0x00dc00009e3c783b */ /* 0x000eea0000004200 */
[----:B------:R-:W-:Y:S02]  /*8e50*/  MUFU.EX2 R130, R130 ;  /* 0x0000008200827308 */ /* 0x000fe40000000800 */
[C---:B------:R-:W-:Y:S06]  /*8e60*/  HMMA.16816.F32.BF16 R32, R52.reuse, R64, R32 ;  /* 0x000000403420723c */ /* 0x040fec0000041820 */
[----:B------:R-:W-:Y:S01]  /*8e70*/  MUFU.EX2 R135, R144 ;  /* 0x0000009000877308 */ /* 0x000fe20000000800 */
[----:B--2---:R-:W-:Y:S01]  /*8e80*/  LDSM.16.MT88.4 R96, [R158+0xec00] ;  /* 0x00ec00009e60783b */ /* 0x004fe20000004200 */
[C---:B------:R-:W-:Y:S03]  /*8e90*/  HMMA.16816.F32.BF16 R36, R52.reuse, R66, R36 ;  /* 0x000000423424723c */ /* 0x040fe60000041824 */
[----:B------:R-:W2:Y:S03]  /*8ea0*/  LDSM.16.MT88.4 R64, [R156+0xa000] ;  /* 0x00a000009c40783b */ /* 0x000ea60000004200 */
[----:B------:R-:W-:Y:S02]  /*8eb0*/  MUFU.EX2 R134, R134 ;  /* 0x0000008600867308 */ /* 0x000fe40000000800 */
[C---:B-----5:R-:W-:Y:S06]  /*8ec0*/  HMMA.16816.F32.BF16 R48, R52.reuse, R68, R48 ;  /* 0x000000443430723c */ /* 0x060fec0000041830 */
[----:B------:R-:W-:Y:S02]  /*8ed0*/  MUFU.EX2 R116, R116 ;  /* 0x0000007400747308 */ /* 0x000fe40000000800 */
[C---:B-1----:R-:W-:Y:S06]  /*8ee0*/  HMMA.16816.F32.BF16 R24, R52.reuse, R56, R24 ;  /* 0x000000383418723c */ /* 0x042fec0000041818 */
[----:B------:R-:W-:Y:S02]  /*8ef0*/  MUFU.EX2 R117, R117 ;  /* 0x0000007500757308 */ /* 0x000fe40000000800 */
[C---:B------:R-:W-:Y:S01]  /*8f00*/  HMMA.16816.F32.BF16 R28, R52.reuse, R58, R28 ;  /* 0x0000003a341c723c */ /* 0x040fe2000004181c */
[----:B------:R-:W1:Y:S05]  /*8f10*/  LDSM.16.MT88.4 R56, [R158+0xa000] ;  /* 0x00a000009e38783b */ /* 0x000e6a0000004200 */
[----:B------:R-:W-:Y:S02]  /*8f20*/  MUFU.EX2 R137, R137 ;  /* 0x0000008900897308 */ /* 0x000fe40000000800 */
[C---:B---3--:R-:W-:Y:S06]  /*8f30*/  HMMA.16816.F32.BF16 R40, R52.reuse, R60, R40 ;  /* 0x0000003c3428723c */ /* 0x048fec0000041828 */
[----:B------:R-:W3:Y:S02]  /*8f40*/  MUFU.EX2 R138, R138 ;  /* 0x0000008a008a7308 */ /* 0x000ee40000000800 */
[C---:B------:R-:W-:Y:S01]  /*8f50*/  HMMA.16816.F32.BF16 R44, R52.reuse, R62, R44 ;  /* 0x0000003e342c723c */ /* 0x040fe2000004182c */
[----:B------:R-:W4:Y:S05]  /*8f60*/  LDSM.16.MT88.4 R60, [R156+0xc000] ;  /* 0x00c000009c3c783b */ /* 0x000f2a0000004200 */
[----:B------:R-:W-:Y:S02]  /*8f70*/  MUFU.EX2 R119, R119 ;  /* 0x0000007700777308 */ /* 0x000fe40000000800 */
[----:B------:R-:W-:Y:S01]  /*8f80*/  HMMA.16816.F32.BF16 R4, R52, R70, R4 ;  /* 0x000000463404723c */ /* 0x000fe20000041804 */
[----:B------:R-:W5:Y:S05]  /*8f90*/  LDSM.16.MT88.4 R68, [R158+0xc000] ;  /* 0x00c000009e44783b */ /* 0x000f6a0000004200 */
[----:B------:R-:W1:Y:S01]  /*8fa0*/  MUFU.EX2 R2, R120 ;  /* 0x0000007800027308 */ /* 0x000e620000000800 */
[----:B------:R-:W-:-:S02]  /*8fb0*/  F2FP.BF16.PACK_AB R52, R105, R104 ;  /* 0x000000686934723e */ /* 0x000fc400000010ff */
[----:B------:R-:W-:Y:S02]  /*8fc0*/  F2FP.BF16.PACK_AB R53, R177, R152 ;  /* 0x00000098b135723e */ /* 0x000fe400000010ff */
[----:B------:R-:W-:Y:S02]  /*8fd0*/  F2FP.BF16.PACK_AB R54, R107, R94 ;  /* 0x0000005e6b36723e */ /* 0x000fe400000010ff */
[----:B------:R-:W-:Y:S01]  /*8fe0*/  F2FP.BF16.PACK_AB R55, R153, R106 ;  /* 0x0000006a9937723e */ /* 0x000fe200000010ff */
[----:B------:R-:W-:Y:S01]  /*8ff0*/  MUFU.EX2 R118, R118 ;  /* 0x0000007600767308 */ /* 0x000fe20000000800 */
[----:B---3--:R-:W-:-:S05]  /*9000*/  F2FP.BF16.PACK_AB R102, R138, R137 ;  /* 0x000000898a66723e */ /* 0x008fca00000010ff */
[----:B--2---:R-:W-:Y:S02]  /*9010*/  HMMA.16816.F32.BF16 R16, R52, R64, R16 ;  /* 0x000000403410723c */ /* 0x004fe40000041810 */
[----:B------:R-:W2:Y:S01]  /*9020*/  MUFU.EX2 R121, R121 ;  /* 0x0000007900797308 */ /* 0x000ea20000000800 */
[----:B-1----:R-:W-:-:S05]  /*9030*/  F2FP.BF16.PACK_AB R101, R2, R119 ;  /* 0x000000770265723e */ /* 0x002fca00000010ff */
[C---:B------:R-:W-:Y:S01]  /*9040*/  HMMA.16816.F32.BF16 R20, R52.reuse, R66, R20 ;  /* 0x000000423414723c */ /* 0x040fe20000041814 */
[----:B------:R-:W1:Y:S07]  /*9050*/  LDSM.16.MT88.4 R64, [R156+0xe000] ;  /* 0x00e000009c40783b */ /* 0x000e6e0000004200 */
[----:B------:R-:W-:Y:S01]  /*9060*/  HMMA.16816.F32.BF16 R8, R52, R56, R8 ;  /* 0x000000383408723c */ /* 0x000fe20000041808 */
[----:B--2---:R-:W-:-:S07]  /*9070*/  F2FP.BF16.PACK_AB R103, R121, R118 ;  /* 0x000000767967723e */ /* 0x004fce00000010ff */
[C---:B------:R-:W-:Y:S01]  /*9080*/  HMMA.16816.F32.BF16 R12, R52.reuse, R58, R12 ;  /* 0x0000003a340c723c */ /* 0x040fe2000004180c */
[----:B------:R-:W2:Y:S07]  /*9090*/  LDSM.16.MT88.4 R56, [R158+0xe000] ;  /* 0x00e000009e38783b */ /* 0x000eae0000004200 */
[C---:B----4-:R-:W-:Y:S08]  /*90a0*/  HMMA.16816.F32.BF16 R32, R52.reuse, R60, R32 ;  /* 0x0000003c3420723c */ /* 0x050ff00000041820 */
[C---:B------:R-:W-:Y:S01]  /*90b0*/  HMMA.16816.F32.BF16 R36, R52.reuse, R62, R36 ;  /* 0x0000003e3424723c */ /* 0x040fe20000041824 */
[----:B------:R-:W3:Y:S07]  /*90c0*/  LDSM.16.MT88.4 R60, [R158+0xa400] ;  /* 0x00a400009e3c783b */ /* 0x000eee0000004200 */
[C---:B-----5:R-:W-:Y:S08]  /*90d0*/  HMMA.16816.F32.BF16 R24, R52.reuse, R68, R24 ;  /* 0x000000443418723c */ /* 0x060ff00000041818 */
[C---:B-1----:R-:W-:Y:S08]  /*90e0*/  HMMA.16816.F32.BF16 R48, R52.reuse, R64, R48 ;  /* 0x000000403430723c */ /* 0x042ff00000041830 */
[C---:B------:R-:W-:Y:S01]  /*90f0*/  HMMA.16816.F32.BF16 R4, R52.reuse, R66, R4 ;  /* 0x000000423404723c */ /* 0x040fe20000041804 */
[----:B------:R-:W1:Y:S07]  /*9100*/  LDSM.16.MT88.4 R64, [R156+0xa400] ;  /* 0x00a400009c40783b */ /* 0x000e6e0000004200 */
[C---:B------:R-:W-:Y:S01]  /*9110*/  HMMA.16816.F32.BF16 R28, R52.reuse, R70, R28 ;  /* 0x00000046341c723c */ /* 0x040fe2000004181c */
[----:B------:R-:W4:Y:S07]  /*9120*/  LDSM.16.MT88.4 R68, [R156+0xe400] ;  /* 0x00e400009c44783b */ /* 0x000f2e0000004200 */
[C---:B--2---:R-:W-:Y:S07]  /*9130*/  HMMA.16816.F32.BF16 R40, R52.reuse, R56, R40 ;  /* 0x000000383428723c */ /* 0x044fee0000041828 */
[----:B------:R-:W-:Y:S01]  /*9140*/  F2FP.BF16.PACK_AB R56, R149, R136 ;  /* 0x000000889538723e */ /* 0x000fe200000010ff */
[----:B------:R-:W-:Y:S01]  /*9150*/  HMMA.16816.F32.BF16 R44, R52, R58, R44 ;  /* 0x0000003a342c723c */ /* 0x000fe2000004182c */
[----:B------:R-:W-:Y:S01]  /*9160*/  F2FP.BF16.PACK_AB R57, R150, R145 ;  /* 0x000000919639723e */ /* 0x000fe200000010ff */
[----:B------:R-:W2:Y:S05]  /*9170*/  LDSM.16.MT88.4 R52, [R158+0xc400] ;  /* 0x00c400009e34783b */ /* 0x000eaa0000004200 */
[----:B------:R-:W-:-:S02]  /*9180*/  F2FP.BF16.PACK_AB R58, R147, R140 ;  /* 0x0000008c933a723e */ /* 0x000fc400000010ff */
[----:B------:R-:W-:-:S07]  /*9190*/  F2FP.BF16.PACK_AB R59, R148, R131 ;  /* 0x00000083943b723e */ /* 0x000fce00000010ff */
[C---:B---3--:R-:W-:Y:S08]  /*91a0*/  HMMA.16816.F32.BF16 R8, R56.reuse, R60, R8 ;  /* 0x0000003c3808723c */ /* 0x048ff00000041808 */
[C---:B------:R-:W-:Y:S01]  /*91b0*/  HMMA.16816.F32.BF16 R12, R56.reuse, R62, R12 ;  /* 0x0000003e380c723c */ /* 0x040fe2000004180c */
[----:B------:R-:W3:Y:S07]  /*91c0*/  LDSM.16.MT88.4 R60, [R156+0xc400] ;  /* 0x00c400009c3c783b */ /* 0x000eee0000004200 */
[C---:B-1----:R-:W-:Y:S08]  /*91d0*/  HMMA.16816.F32.BF16 R16, R56.reuse, R64, R16 ;  /* 0x000000403810723c */ /* 0x042ff00000041810 */
[C---:B------:R-:W-:Y:S01]  /*91e0*/  HMMA.16816.F32.BF16 R20, R56.reuse, R66, R20 ;  /* 0x000000423814723c */ /* 0x040fe20000041814 */
[----:B------:R-:W1:Y:S07]  /*91f0*/  LDSM.16.MT88.4 R64, [R158+0xe400] ;  /* 0x00e400009e40783b */ /* 0x000e6e0000004200 */
[C---:B----4-:R-:W-:Y:S08]  /*9200*/  HMMA.16816.F32.BF16 R48, R56.reuse, R68, R48 ;  /* 0x000000443830723c */ /* 0x050ff00000041830 */
[C---:B------:R-:W-:Y:S01]  /*9210*/  HMMA.16816.F32.BF16 R4, R56.reuse, R70, R4 ;  /* 0x000000463804723c */ /* 0x040fe20000041804 */
[----:B------:R-:W4:Y:S07]  /*9220*/  LDSM.16.MT88.4 R68, [R156+0xc800] ;  /* 0x00c800009c44783b */ /* 0x000f2e0000004200 */
        /* <DEDUP_REMOVED lines=9> */
[----:B------:R-:W-:-:S02]  /*92c0*/  F2FP.BF16.PACK_AB R56, R132, R133 ;  /* 0x000000858438723e */ /* 0x000fc400000010ff */
[----:B------:R-:W-:Y:S02]  /*92d0*/  F2FP.BF16.PACK_AB R57, R134, R3 ;  /* 0x000000038639723e */ /* 0x000fe400000010ff */
[----:B------:R-:W-:Y:S02]  /*92e0*/  F2FP.BF16.PACK_AB R58, R135, R130 ;  /* 0x00000082873a723e */ /* 0x000fe400000010ff */
[----:B------:R-:W-:-:S07]  /*92f0*/  F2FP.BF16.PACK_AB R59, R117, R116 ;  /* 0x00000074753b723e */ /* 0x000fce00000010ff */
        /* <DEDUP_REMOVED lines=9> */
[----:B-1----:R-:W-:Y:S08]  /*9390*/  HMMA.16816.F32.BF16 R24, R56, R64, R24 ;  /* 0x000000403818723c */ /* 0x002ff00000041818 */
[C---:B----4-:R-:W-:Y:S07]  /*93a0*/  HMMA.16816.F32.BF16 R112, R100.reuse, R68, R8 ;  /* 0x000000446470723c */ /* 0x050fee0000041808 */
[----:B------:R-:W-:Y:S01]  /*93b0*/  FADD.FTZ R9, R81, R0 ;  /* 0x0000000051097221 */ /* 0x000fe20000010000 */
[----:B------:R-:W-:Y:S03]  /*93c0*/  HMMA.16816.F32.BF16 R68, R100, R70, R12 ;  /* 0x000000466444723c */ /* 0x000fe6000004180c */
[----:B------:R-:W-:-:S04]  /*93d0*/  FADD.FTZ R9, R80, R9 ;  /* 0x0000000950097221 */ /* 0x000fc80000010000 */
[----:B------:R-:W-:Y:S01]  /*93e0*/  FADD.FTZ R0, R78, R9 ;  /* 0x000000094e007221 */ /* 0x000fe20000010000 */
[C---:B------:R-:W-:Y:S01]  /*93f0*/  HMMA.16816.F32.BF16 R28, R56.reuse, R66, R28 ;  /* 0x00000042381c723c */ /* 0x040fe2000004181c */
[----:B------:R-:W-:Y:S01]  /*9400*/  FADD.FTZ R13, R93, R92 ;  /* 0x0000005c5d0d7221 */ /* 0x000fe20000010000 */
[----:B------:R-:W-:Y:S01]  /*9410*/  LDSM.16.MT88.4 R64, [R158+0xcc00] ;  /* 0x00cc00009e40783b */ /* 0x000fe20000004200 */
        /* <DEDUP_REMOVED lines=9> */
[----:B------:R-:W1:Y:S01]  /*94b0*/  LDSM.16.MT88.4 R8, [R156+0xec00] ;  /* 0x00ec00009c08783b */ /* 0x000e620000004200 */
[----:B------:R-:W-:Y:S02]  /*94c0*/  FADD.FTZ R0, R106, R177 ;  /* 0x000000b16a007221 */ /* 0x000fe40000010000 */
[----:B------:R-:W-:Y:S01]  /*94d0*/  FADD.FTZ R91, R91, R86 ;  /* 0x000000565b5b7221 */ /* 0x000fe20000010000 */
[----:B------:R-:W2:Y:S01]  /*94e0*/  LDSM.16.MT88.4 R52, [R156+0xac00] ;  /* 0x00ac00009c34783b */ /* 0x000ea20000004200 */
        /* <DEDUP_REMOVED lines=17> */
[----:B------:R-:W-:Y:S03]  /*9600*/  HMMA.16816.F32.BF16 R92, R100, R96, R40 ;  /* 0x00000060645c723c */ /* 0x000fe60000041828 */
[----:B------:R-:W-:-:S04]  /*9610*/  FADD.FTZ R0, R147, R0 ;  /* 0x0000000093007221 */ /* 0x000fc80000010000 */
[----:B------:R-:W-:Y:S01]  /*9620*/  FADD.FTZ R133, R133, R0 ;  /* 0x0000000085857221 */ /* 0x000fe20000010000 */
[----:B-1----:R-:W-:Y:S03]  /*9630*/  HMMA.16816.F32.BF16 R104, R100, R8, R48 ;  /* 0x000000086468723c */ /* 0x002fe60000041830 */
[----:B------:R-:W-:-:S04]  /*9640*/  FADD.FTZ R3, R132, R133 ;  /* 0x0000008584037221 */ /* 0x000fc80000010000 */
[----:B------:R-:W-:Y:S01]  /*9650*/  FADD.FTZ R0, R130, R3 ;  /* 0x0000000382007221 */ /* 0x000fe20000010000 */
[C---:B--2---:R-:W-:Y:S01]  /*9660*/  HMMA.16816.F32.BF16 R72, R100.reuse, R52, R16 ;  /* 0x000000346448723c */ /* 0x044fe20000041810 */
[----:B------:R-:W-:Y:S02]  /*9670*/  FADD.FTZ R8, R116, R13 ;  /* 0x0000000d74087221 */ /* 0x000fe40000010000 */
[----:B------:R-:W-:Y:S02]  /*9680*/  FADD.FTZ R0, R135, R0 ;  /* 0x0000000087007221 */ /* 0x000fe40000010000 */
[----:B------:R-:W-:Y:S02]  /*9690*/  FADD.FTZ R8, R117, R8 ;  /* 0x0000000875087221 */ /* 0x000fe40000010000 */
[----:B------:R-:W-:Y:S01]  /*96a0*/  FADD.FTZ R139, R139, R0 ;  /* 0x000000008b8b7221 */ /* 0x000fe20000010000 */
[----:B------:R-:W-:Y:S01]  /*96b0*/  HMMA.16816.F32.BF16 R76, R100, R54, R20 ;  /* 0x00000036644c723c */ /* 0x000fe20000041814 */
[----:B------:R-:W-:Y:S01]  /*96c0*/  FADD.FTZ R119, R119, R8 ;  /* 0x0000000877777221 */ /* 0x000fe20000010000 */
[----:B------:R-:W-:Y:S01]  /*96d0*/  MOV R0, R127 ;  /* 0x0000007f00007202 */ /* 0x000fe20000000f00 */
[----:B------:R-:W-:-:S02]  /*96e0*/  FADD.FTZ R146, R146, R139 ;  /* 0x0000008b92927221 */ /* 0x000fc40000010000 */
[----:B------:R-:W-:Y:S01]  /*96f0*/  FADD.FTZ R119, R2, R119 ;  /* 0x0000007702777221 */ /* 0x000fe20000010000 */
[----:B------:R-:W-:Y:S01]  /*9700*/  MOV R2, R128 ;  /* 0x0000008000027202 */ /* 0x000fe20000000f00 */
[----:B------:R-:W-:Y:S01]  /*9710*/  FADD.FTZ R137, R137, R146 ;  /* 0x0000009289897221 */ /* 0x000fe20000010000 */
[----:B------:R-:W-:Y:S01]  /*9720*/  HMMA.16816.F32.BF16 R80, R100, R64, R24 ;  /* 0x000000406450723c */ /* 0x000fe20000041818 */
[----:B------:R-:W-:Y:S02]  /*9730*/  FADD.FTZ R118, R118, R119 ;  /* 0x0000007776767221 */ /* 0x000fe40000010000 */
[----:B------:R-:W-:Y:S02]  /*9740*/  FADD.FTZ R179, R138, R137 ;  /* 0x000000898ab37221 */ /* 0x000fe40000010000 */
[----:B------:R-:W-:-:S03]  /*9750*/  FADD.FTZ R182, R121, R118 ;  /* 0x0000007679b67221 */ /* 0x000fc60000010000 */
[C---:B------:R-:W-:Y:S08]  /*9760*/  HMMA.16816.F32.BF16 R84, R100.reuse, R66, R28 ;  /* 0x000000426454723c */ /* 0x040ff0000004181c */
[C---:B------:R-:W-:Y:S08]  /*9770*/  HMMA.16816.F32.BF16 R108, R100.reuse, R110, R36 ;  /* 0x0000006e646c723c */ /* 0x040ff00000041824 */
[C---:B------:R-:W-:Y:S08]  /*9780*/  HMMA.16816.F32.BF16 R96, R100.reuse, R98, R44 ;  /* 0x000000626460723c */ /* 0x040ff0000004182c */
[----:B------:R-:W-:Y:S08]  /*9790*/  HMMA.16816.F32.BF16 R100, R100, R10, R4 ;  /* 0x0000000a6464723c */ /* 0x000ff00000041804 */
.L_x_1873:
[----:B------:R-:W-:-:S13]  /*97a0*/  ISETP.GE.AND P0, PT, R167, 0x1, PT ;  /* 0x00000001a700780c */ /* 0x000fda0003f06270 */
[----:B------:R-:W-:Y:S05]  /*97b0*/  @!P0 BRA `(.L_x_1879) ;  /* 0x0000355000008947 */ /* 0x000fea0003800000 */
[----:B------:R-:W-:Y:S01]  /*97c0*/  ULDC UR8, c[0x0][0x1a0] ;  /* 0x0000680000087ab9 */ /* 0x000fe20000000800 */
[----:B------:R-:W-:Y:S01]  /*97d0*/  IMAD.MOV.U32 R3, RZ, RZ, R0 ;  /* 0x000000ffff037224 */ /* 0x000fe200078e0000 */
[----:B------:R-:W-:Y:S01]  /*97e0*/  ULEA UR5, -UR8, URZ, 0x7 ;  /* 0x0000003f08057291 */ /* 0x000fe2000f8e393f */
[----:B------:R-:W-:Y:S01]  /*97f0*/  IMAD.MOV.U32 R117, RZ, RZ, R2 ;  /* 0x000000ffff757224 */ /* 0x000fe200078e0002 */
[----:B------:R-:W-:Y:S02]  /*9800*/  UMOV UR10, 0x6 ;  /* 0x00000006000a7882 */ /* 0x000fe40000000000 */
[----:B------:R-:W-:Y:S02]  /*9810*/  USHF.R.S32.HI UR4, URZ, 0x1f, UR5 ;  /* 0x0000001f3f047899 */ /* 0x000fe40008011405 */
[----:B------:R-:W-:Y:S01]  /*9820*/  ULDC UR9, c[0x0][0x1a4] ;  /* 0x0000690000097ab9 */ /* 0x000fe20000000800 */
[----:B------:R-:W-:Y:S01]  /*9830*/  MOV R178, UR5 ;  /* 0x0000000500b27c02 */ /* 0x000fe20008000f00 */
[----:B------:R-:W-:-:S02]  /*9840*/  USHF.L.U64.HI UR9, UR8, UR10, UR9 ;  /* 0x0000000a08097299 */ /* 0x000fc40008010209 */
[----:B------:R-:W-:Y:S01]  /*9850*/  MOV R177, UR4 ;  /* 0x0000000400b17c02 */ /* 0x000fe20008000f00 */
[----:B------:R-:W-:Y:S02]  /*9860*/  USHF.L.U32 UR8, UR8, 0x6, URZ ;  /* 0x0000000608087899 */ /* 0x000fe4000800063f */
[----:B------:R-:W-:Y:S02]  /*9870*/  ULDC UR4, c[0x0][0x19c] ;  /* 0x0000670000047ab9 */ /* 0x000fe40000000800 */
.L_x_1883:
        /* <DEDUP_REMOVED lines=64> */
.L_x_1880:
        /* <DEDUP_REMOVED lines=40> */
[----:B------:R-:W2:Y:S07]  /*9f00*/  LDSM.16.M88.4 R128, [R157+0x3000] ;  /* 0x003000009d80783b */ /* 0x000eae0000000200 */
        /* <DEDUP_REMOVED lines=148> */
[----:B------:R-:W-:Y:S04]  /*a850*/  IADD3 R123, R123, -0x80, RZ ;  /* 0xffffff807b7b7810 */ /* 0x000fe80007ffe0ff */
[----:B------:R-:W-:Y:S02]  /*a860*/  IABS R116, R123 ;  /* 0x0000007b00747213 */ /* 0x000fe40000000000 */
[----:B------:R-:W-:Y:S04]  /*a870*/  LOP3.LUT R123, R123, c[0x0][0x2d0], RZ, 0x3c, !PT ;  /* 0x0000b4007b7b7a12 */ /* 0x000fe800078e3cff */
[----:B------:R-:W-:Y:S01]  /*a880*/  ISETP.GE.AND P2, PT, R123, RZ, PT ;  /* 0x000000ff7b00720c */ /* 0x000fe20003f46270 */
[----:B-1----:R-:W1:Y:S02]  /*a890*/  MUFU.RCP R2, R122 ;  /* 0x0000007a00027308 */ /* 0x002e640000001000 */
[----:B-1----:R-:W-:Y:S02]  /*a8a0*/  IADD3 R118, R2, 0xffffffe, RZ ;  /* 0x0ffffffe02767810 */ /* 0x002fe40007ffe0ff */
[----:B------:R-:W-:Y:S06]  /*a8b0*/  IABS R2, R120 ;  /* 0x0000007800027213 */ /* 0x000fec0000000000 */
[----:B------:R-:W1:Y:S01]  /*a8c0*/  F2I.FTZ.U32.TRUNC.NTZ R119, R118 ;  /* 0x0000007600777305 */ /* 0x000e62000021f000 */
        /* <DEDUP_REMOVED lines=48> */
.L_x_1882:
[C---:B------:R-:W-:Y:S01]  /*abd0*/  LEA R180, P0, R122.reuse, R180, 0x1 ;  /* 0x000000b47ab47211 */ /* 0x040fe200078008ff */
[----:B------:R-:W-:Y:S02]  /*abe0*/  USHF.L.U32 UR5, UR7, 0x6, URZ ;  /* 0x0000000607057899 */ /* 0x000fe4000800063f */
[----:B------:R-:W-:Y:S01]  /*abf0*/  USHF.L.U64.HI UR7, UR7, UR10, UR4 ;  /* 0x0000000a07077299 */ /* 0x000fe20008010204 */
[----:B------:R-:W-:Y:S03]  /*ac00*/  LEA.HI.X R181, R122, R181, R119, 0x1, P0 ;  /* 0x000000b57ab57211 */ /* 0x000fe600000f0c77 */
        /* <DEDUP_REMOVED lines=10> */
[----:B------:R-:W-:Y:S01]  /*acb0*/  IADD3 R118, P0, R120, UR5, RZ ;  /* 0x0000000578767c10 */ /* 0x000fe2000ff1e0ff */
[----:B------:R1:W-:Y:S03]  /*acc0*/  LDGSTS.E.BYPASS.LTC128B.128 [R169+0x3800], [R122.64] ;  /* 0x038000007aa97fae */ /* 0x0003e6000b901d4c */
[----:B------:R-:W-:Y:S01]  /*acd0*/  IADD3.X R119, R121, UR7, RZ, P0, !PT ;  /* 0x0000000779777c10 */ /* 0x000fe200087fe4ff */
        /* <DEDUP_REMOVED lines=9> */
.L_x_1881:
        /* <DEDUP_REMOVED lines=99> */
[----:B------:R-:W-:Y:S01]  /*b3a0*/  ISETP.GT.AND P0, PT, R167, 0x1, PT ;  /* 0x00000001a700780c */ /* 0x000fe20003f04270 */
        /* <DEDUP_REMOVED lines=29> */
[C---:B------:R-:W-:Y:S02]  /*b580*/  FMUL.FTZ R83, R3.reuse, R83 ;  /* 0x0000005303537220 */ /* 0x040fe40000410000 */
[----:B------:R-:W-:Y:S01]  /*b590*/  FMUL.FTZ R84, R116, R84 ;  /* 0x0000005474547220 */ /* 0x000fe20000410000 */
[----:B---3--:R-:W-:Y:S01]  /*b5a0*/  F2FP.BF16.PACK_AB R113, R136, R145 ;  /* 0x000000918871723e */ /* 0x008fe200000010ff */
[C---:B------:R-:W-:Y:S02]  /*b5b0*/  FMUL.FTZ R85, R116.reuse, R85 ;  /* 0x0000005574557220 */ /* 0x040fe40000410000 */
[C---:B------:R-:W-:Y:S02]  /*b5c0*/  FMUL.FTZ R86, R3.reuse, R86 ;  /* 0x0000005603567220 */ /* 0x040fe40000410000 */
[----:B------:R-:W-:Y:S01]  /*b5d0*/  FMUL.FTZ R87, R3, R87 ;  /* 0x0000005703577220 */ /* 0x000fe20000410000 */
[----:B------:R-:W-:Y:S01]  /*b5e0*/  MUFU.EX2 R119, R119 ;  /* 0x0000007700777308 */ /* 0x000fe20000000800 */
[C---:B------:R-:W-:Y:S02]  /*b5f0*/  FMUL.FTZ R12, R116.reuse, R108 ;  /* 0x0000006c740c7220 */ /* 0x040fe40000410000 */
[--C-:B------:R-:W-:Y:S02]  /*b600*/  FFMA.FTZ R6, R13, c[0x0][0x23c], -R135.reuse ;  /* 0x00008f000d067a23 */ /* 0x100fe40000010887 */
        /* <DEDUP_REMOVED lines=8> */
[----:B------:R-:W-:Y:S02]  /*b690*/  FMUL.FTZ R93, R116, R93 ;  /* 0x0000005d745d7220 */ /* 0x000fe40000410000 */
[C---:B------:R-:W-:Y:S01]  /*b6a0*/  FMUL.FTZ R94, R3.reuse, R94 ;  /* 0x0000005e035e7220 */ /* 0x040fe20000410000 */
[----:B------:R-:W-:Y:S01]  /*b6b0*/  MUFU.EX2 R5, R5 ;  /* 0x0000000500057308 */ /* 0x000fe20000000800 */
[----:B------:R-:W-:Y:S02]  /*b6c0*/  FMUL.FTZ R95, R3, R95 ;  /* 0x0000005f035f7220 */ /* 0x000fe40000410000 */
[--C-:B------:R-:W-:Y:S02]  /*b6d0*/  FFMA.FTZ R142, R31, c[0x0][0x23c], -R118.reuse ;  /* 0x00008f001f8e7a23 */ /* 0x100fe40000010876 */
[--C-:B------:R-:W-:Y:S02]  /*b6e0*/  FFMA.FTZ R144, R33, c[0x0][0x23c], -R135.reuse ;  /* 0x00008f0021907a23 */ /* 0x100fe40000010887 */
[--C-:B------:R-:W-:Y:S02]  /*b6f0*/  FFMA.FTZ R147, R34, c[0x0][0x23c], -R118.reuse ;  /* 0x00008f0022937a23 */ /* 0x100fe40000010876 */
[--C-:B------:R-:W-:Y:S01]  /*b700*/  FFMA.FTZ R148, R35, c[0x0][0x23c], -R118.reuse ;  /* 0x00008f0023947a23 */ /* 0x100fe20000010876 */
[----:B------:R-:W2:Y:S01]  /*b710*/  MUFU.EX2 R6, R6 ;  /* 0x0000000600067308 */ /* 0x000ea20000000800 */
[----:B------:R-:W-:Y:S01]  /*b720*/  LDSM.16.MT88.4 R32, [R156+0xbc00] ;  /* 0x00bc00009c20783b */ /* 0x000fe20000004200 */
[--C-:B------:R-:W-:Y:S01]  /*b730*/  FFMA.FTZ R149, R40, c[0x0][0x23c], -R135.reuse ;  /* 0x00008f0028957a23 */ /* 0x100fe20000010887 */
[----:B---3--:R-:W-:Y:S01]  /*b740*/  F2FP.BF16.PACK_AB R115, R132, R119 ;  /* 0x000000778473723e */ /* 0x008fe200000010ff */
        /* <DEDUP_REMOVED lines=9> */
[----:B------:R-:W3:Y:S01]  /*b7e0*/  LDSM.16.MT88.4 R120, [R156+0xb000] ;  /* 0x00b000009c78783b */ /* 0x000ee20000004200 */
        /* <DEDUP_REMOVED lines=20> */
[C---:B---3--:R-:W-:Y:S02]  /*b930*/  HMMA.16816.F32.BF16 R88, R112.reuse, R120, R88 ;  /* 0x000000787058723c */ /* 0x048fe40000041858 */
[----:B------:R-:W-:Y:S01]  /*b940*/  MUFU.EX2 R128, R128 ;  /* 0x0000008000807308 */ /* 0x000fe20000000800 */
[C---:B------:R-:W-:Y:S02]  /*b950*/  FMUL.FTZ R15, R3.reuse, R111 ;  /* 0x0000006f030f7220 */ /* 0x040fe40000410000 */
[----:B------:R-:W3:Y:S01]  /*b960*/  LDSM.16.MT88.4 R108, [R156+0xd000] ;  /* 0x00d000009c6c783b */ /* 0x000ee20000004200 */
        /* <DEDUP_REMOVED lines=13> */
[----:B------:R-:W-:Y:S01]  /*ba40*/  FMUL.FTZ R16, R116, R104 ;  /* 0x0000006874107220 */ /* 0x000fe20000410000 */
[----:B--2---:R-:W-:Y:S01]  /*ba50*/  F2FP.BF16.PACK_AB R104, R6, R5 ;  /* 0x000000050668723e */ /* 0x004fe200000010ff */
[----:B------:R-:W-:Y:S01]  /*ba60*/  FMUL.FTZ R17, R116, R105 ;  /* 0x0000006974117220 */ /* 0x000fe20000410000 */
[----:B------:R-:W2:Y:S01]  /*ba70*/  MUFU.EX2 R131, R131 ;  /* 0x0000008300837308 */ /* 0x000ea20000000800 */
[C---:B------:R-:W-:Y:S04]  /*ba80*/  FMUL.FTZ R18, R3.reuse, R106 ;  /* 0x0000006a03127220 */ /* 0x040fe80000410000 */
[----:B------:R-:W-:Y:S01]  /*ba90*/  FMUL.FTZ R19, R3, R107 ;  /* 0x0000006b03137220 */ /* 0x000fe20000410000 */
[----:B----4-:R-:W-:Y:S01]  /*baa0*/  F2FP.BF16.PACK_AB R105, R129, R128 ;  /* 0x000000808169723e */ /* 0x010fe200000010ff */
[--C-:B------:R-:W-:Y:S02]  /*bab0*/  FFMA.FTZ R3, R44, c[0x0][0x23c], -R135.reuse ;  /* 0x00008f002c037a23 */ /* 0x100fe40000010887 */
[--C-:B------:R-:W-:Y:S01]  /*bac0*/  FFMA.FTZ R116, R45, c[0x0][0x23c], -R135.reuse ;  /* 0x00008f002d747a23 */ /* 0x100fe20000010887 */
[----:B------:R-:W-:Y:S01]  /*bad0*/  MUFU.EX2 R133, R133 ;  /* 0x0000008500857308 */ /* 0x000fe20000000800 */
[----:B------:R-:W-:Y:S01]  /*bae0*/  LDSM.16.MT88.4 R44, [R156+0xe800] ;  /* 0x00e800009c2c783b */ /* 0x000fe20000004200 */
[C---:B---3--:R-:W-:Y:S03]  /*baf0*/  HMMA.16816.F32.BF16 R16, R112.reuse, R108, R16 ;  /* 0x0000006c7010723c */ /* 0x048fe60000041810 */
[--C-:B------:R-:W-:Y:S02]  /*bb00*/  FFMA.FTZ R48, R48, c[0x0][0x23c], -R135.reuse ;  /* 0x00008f0030307a23 */ /* 0x100fe40000010887 */
[--C-:B------:R-:W-:Y:S02]  /*bb10*/  FFMA.FTZ R49, R49, c[0x0][0x23c], -R135.reuse ;  /* 0x00008f0031317a23 */ /* 0x100fe40000010887 */
[--C-:B------:R-:W-:Y:S01]  /*bb20*/  FFMA.FTZ R50, R50, c[0x0][0x23c], -R118.reuse ;  /* 0x00008f0032327a23 */ /* 0x100fe20000010876 */
[----:B------:R-:W-:Y:S01]  /*bb30*/  HMMA.16816.F32.BF16 R100, R112, R110, R100 ;  /* 0x0000006e7064723c */ /* 0x000fe20000041864 */
[----:B------:R-:W3:Y:S01]  /*bb40*/  MUFU.EX2 R134, R134 ;  /* 0x0000008600867308 */ /* 0x000ee20000000800 */
[----:B------:R-:W4:Y:S02]  /*bb50*/  LDSM.16.MT88.4 R108, [R158+0xb400] ;  /* 0x00b400009e6c783b */ /* 0x000f240000004200 */
[----:B--2---:R-:W-:Y:S01]  /*bb60*/  F2FP.BF16.PACK_AB R106, R131, R130 ;  /* 0x00000082836a723e */ /* 0x004fe200000010ff */
[--C-:B------:R-:W-:Y:S02]  /*bb70*/  FFMA.FTZ R51, R51, c[0x0][0x23c], -R118.reuse ;  /* 0x00008f0033337a23 */ /* 0x100fe40000010876 */
[--C-:B------:R-:W-:Y:S02]  /*bb80*/  FFMA.FTZ R52, R52, c[0x0][0x23c], -R135.reuse ;  /* 0x00008f0034347a23 */ /* 0x100fe40000010887 */
[--C-:B------:R-:W-:Y:S01]  /*bb90*/  FFMA.FTZ R53, R53, c[0x0][0x23c], -R135.reuse ;  /* 0x00008f0035357a23 */ /* 0x100fe20000010887 */
[----:B------:R-:W2:Y:S01]  /*bba0*/  LDSM.16.MT88.4 R112, [R156+0xb400] ;  /* 0x00b400009c70783b */ /* 0x000ea20000004200 */
[----:B------:R-:W-:Y:S01]  /*bbb0*/  MUFU.EX2 R144, R144 ;  /* 0x0000009000907308 */ /* 0x000fe20000000800 */
[--C-:B------:R-:W-:Y:S02]  /*bbc0*/  FFMA.FTZ R56, R56, c[0x0][0x23c], -R135.reuse ;  /* 0x00008f0038387a23 */ /* 0x100fe40000010887 */
[--C-:B------:R-:W-:Y:S02]  /*bbd0*/  FFMA.FTZ R57, R57, c[0x0][0x23c], -R135.reuse ;  /* 0x00008f0039397a23 */ /* 0x100fe40000010887 */
[--C-:B------:R-:W-:Y:S02]  /*bbe0*/  FFMA.FTZ R54, R54, c[0x0][0x23c], -R118.reuse ;  /* 0x00008f0036367a23 */ /* 0x100fe40000010876 */
[--C-:B------:R-:W-:Y:S02]  /*bbf0*/  FFMA.FTZ R55, R55, c[0x0][0x23c], -R118.reuse ;  /* 0x00008f0037377a23 */ /* 0x100fe40000010876 */
[--C-:B------:R-:W-:Y:S01]  /*bc00*/  FFMA.FTZ R58, R58, c[0x0][0x23c], -R118.reuse ;  /* 0x00008f003a3a7a23 */ /* 0x100fe20000010876 */
[----:B------:R-:W-:Y:S01]  /*bc10*/  MUFU.EX2 R147, R147 ;  /* 0x0000009300937308 */ /* 0x000fe20000000800 */
[----:B------:R-:W-:Y:S02]  /*bc20*/  FFMA.FTZ R59, R59, c[0x0][0x23c], -R118 ;  /* 0x00008f003b3b7a23 */ /* 0x000fe40000010876 */
[----:B------:R-:W-:Y:S01]  /*bc30*/  FADD.FTZ R137, R137, R146 ;  /* 0x0000009289897221 */ /* 0x000fe20000010000 */
[----:B---3--:R-:W-:Y:S01]  /*bc40*/  F2FP.BF16.PACK_AB R107, R134, R133 ;  /* 0x00000085866b723e */ /* 0x008fe200000010ff */
[----:B------:R-:W-:Y:S02]  /*bc50*/  FFMA.FTZ R60, R60, c[0x0][0x23c], -R135 ;  /* 0x00008f003c3c7a23 */ /* 0x000fe40000010887 */
[----:B------:R-:W-:Y:S02]  /*bc60*/  FADD.FTZ R138, R138, R137 ;  /* 0x000000898a8a7221 */ /* 0x000fe40000010000 */
[----:B------:R-:W-:Y:S01]  /*bc70*/  FFMA.FTZ R64, R64, c[0x0][0x23c], -R135 ;  /* 0x00008f0040407a23 */ /* 0x000fe20000010887 */
[----:B------:R-:W-:Y:S01]  /*bc80*/  MUFU.EX2 R148, R148 ;  /* 0x0000009400947308 */ /* 0x000fe20000000800 */
[C---:B-----5:R-:W-:Y:S05]  /*bc90*/  HMMA.16816.F32.BF16 R8, R104.reuse, R120, R8 ;  /* 0x000000786808723c */ /* 0x060fea0000041808 */
[----:B------:R-:W-:Y:S02]  /*bca0*/  FADD.FTZ R138, R7, R138 ;  /* 0x0000008a078a7221 */ /* 0x000fe40000010000 */
[----:B------:R-:W-:Y:S01]  /*bcb0*/  FFMA.FTZ R66, R66, c[0x0][0x23c], -R118 ;  /* 0x00008f0042427a23 */ /* 0x000fe20000010876 */
[C---:B------:R-:W-:Y:S01]  /*bcc0*/  HMMA.16816.F32.BF16 R68, R104.reuse, R122, R68 ;  /* 0x0000007a6844723c */ /* 0x040fe20000041844 */
[----:B------:R-:W3:Y:S01]  /*bcd0*/  LDSM.16.MT88.4 R120, [R158+0xd400] ;  /* 0x00d400009e78783b */ /* 0x000ee20000004200 */
        /* <DEDUP_REMOVED lines=10> */
[--C-:B------:R-:W-:Y:S01]  /*bd80*/  FFMA.FTZ R126, R23, c[0x0][0x23c], -R118.reuse ;  /* 0x00008f00177e7a23 */ /* 0x100fe20000010876 */
[C---:B----4-:R-:W-:Y:S04]  /*bd90*/  HMMA.16816.F32.BF16 R80, R104.reuse, R108, R80 ;  /* 0x0000006c6850723c */ /* 0x050fe80000041850 */
[----:B------:R-:W-:Y:S04]  /*bda0*/  FADD.FTZ R130, R130, R5 ;  /* 0x0000000582827221 */ /* 0x000fe80000010000 */
[C---:B------:R-:W-:Y:S01]  /*bdb0*/  HMMA.16816.F32.BF16 R84, R104.reuse, R110, R84 ;  /* 0x0000006e6854723c */ /* 0x040fe20000041854 */
[----:B------:R-:W-:Y:S01]  /*bdc0*/  LDSM.16.MT88.4 R108, [R158+0x9800] ;  /* 0x009800009e6c783b */ /* 0x000fe20000004200 */
[----:B------:R-:W4:Y:S06]  /*bdd0*/  MUFU.EX2 R124, R124 ;  /* 0x0000007c007c7308 */ /* 0x000f2c0000000800 */
[C---:B--2---:R-:W-:Y:S04]  /*bde0*/  HMMA.16816.F32.BF16 R88, R104.reuse, R112, R88 ;  /* 0x000000706858723c */ /* 0x044fe80000041858 */
[----:B------:R-:W-:Y:S01]  /*bdf0*/  MUFU.EX2 R125, R125 ;  /* 0x0000007d007d7308 */ /* 0x000fe20000000800 */
[----:B-1----:R-:W1:Y:S02]  /*be00*/  LDSM.16.MT88.4 R20, [R156+0xd400] ;  /* 0x00d400009c14783b */ /* 0x002e640000004200 */
[--C-:B------:R-:W-:Y:S01]  /*be10*/  FFMA.FTZ R112, R26, c[0x0][0x23c], -R118.reuse ;  /* 0x00008f001a707a23 */ /* 0x100fe20000010876 */
[C---:B------:R-:W-:Y:S06]  /*be20*/  HMMA.16816.F32.BF16 R12, R104.reuse, R114, R12 ;  /* 0x00000072680c723c */ /* 0x040fec000004180c */
[----:B------:R-:W2:Y:S02]  /*be30*/  MUFU.EX2 R126, R126 ;  /* 0x0000007e007e7308 */ /* 0x000ea40000000800 */
[C---:B---3--:R-:W-:Y:S07]  /*be40*/  HMMA.16816.F32.BF16 R92, R104.reuse, R120, R92 ;  /* 0x00000078685c723c */ /* 0x048fee000004185c */
[--C-:B------:R-:W-:Y:S01]  /*be50*/  FFMA.FTZ R121, R27, c[0x0][0x23c], -R118.reuse ;  /* 0x00008f001b797a23 */ /* 0x100fe20000010876 */
[C---:B------:R-:W-:Y:S01]  /*be60*/  HMMA.16816.F32.BF16 R96, R104.reuse, R122, R96 ;  /* 0x0000007a6860723c */ /* 0x040fe20000041860 */
[----:B------:R-:W-:Y:S01]  /*be70*/  MUFU.EX2 R120, R112 ;  /* 0x0000007000787308 */ /* 0x000fe20000000800 */
[----:B------:R-:W3:Y:S05]  /*be80*/  LDSM.16.MT88.4 R24, [R156+0x9800] ;  /* 0x009800009c18783b */ /* 0x000eea0000004200 */
[--C-:B------:R-:W-:Y:S02]  /*be90*/  FFMA.FTZ R122, R29, c[0x0][0x23c], -R135.reuse ;  /* 0x00008f001d7a7a23 */ /* 0x100fe40000010887 */
[--C-:B------:R-:W-:Y:S02]  /*bea0*/  FFMA.FTZ R123, R30, c[0x0][0x23c], -R118.reuse ;  /* 0x00008f001e7b7a23 */ /* 0x100fe40000010876 */
[----:B------:R-:W5:Y:S01]  /*beb0*/  MUFU.EX2 R121, R121 ;  /* 0x0000007900797308 */ /* 0x000f620000000800 */
[----:B------:R-:W-:Y:S09]  /*bec0*/  LDSM.16.MT88.4 R28, [R156+0xd800] ;  /* 0x00d800009c1c783b */ /* 0x000ff20000004200 */
[----:B------:R-:W3:Y:S01]  /*bed0*/  MUFU.EX2 R122, R122 ;  /* 0x0000007a007a7308 */ /* 0x000ee20000000800 */
[C---:B-1----:R-:W-:Y:S07]  /*bee0*/  HMMA.16816.F32.BF16 R16, R104.reuse, R20, R16 ;  /* 0x000000146810723c */ /* 0x042fee0000041810 */
[----:B----4-:R-:W-:Y:S01]  /*bef0*/  F2FP.BF16.PACK_AB R20, R124, R127 ;  /* 0x0000007f7c14723e */ /* 0x010fe200000010ff */
[----:B------:R-:W-:Y:S01]  /*bf00*/  HMMA.16816.F32.BF16 R100, R104, R22, R100 ;  /* 0x000000166864723c */ /* 0x000fe20000041864 */
[----:B------:R-:W1:Y:S01]  /*bf10*/  LDSM.16.MT88.4 R104, [R158+0xb800] ;  /* 0x00b800009e68783b */ /* 0x000e620000004200 */
[----:B------:R-:W4:Y:S02]  /*bf20*/  MUFU.EX2 R123, R123 ;  /* 0x0000007b007b7308 */ /* 0x000f240000000800 */
[----:B--2---:R-:W-:Y:S03]  /*bf30*/  F2FP.BF16.PACK_AB R21, R126, R125 ;  /* 0x0000007d7e15723e */ /* 0x004fe600000010ff */
[----:B------:R-:W-:Y:S02]  /*bf40*/  F2FP.BF16.PACK_AB R22, R140, R139 ;  /* 0x0000008b8c16723e */ /* 0x000fe400000010ff */
[----:B-----5:R-:W-:Y:S03]  /*bf50*/  F2FP.BF16.PACK_AB R23, R121, R120 ;  /* 0x000000787917723e */ /* 0x020fe600000010ff */
[----:B------:R-:W-:Y:S04]  /*bf60*/  MUFU.EX2 R151, R151 ;  /* 0x0000009700977308 */ /* 0x000fe80000000800 */
[C---:B------:R-:W-:Y:S06]  /*bf70*/  HMMA.16816.F32.BF16 R8, R20.reuse, R108, R8 ;  /* 0x0000006c1408723c */ /* 0x040fec0000041808 */
[----:B------:R-:W-:Y:S02]  /*bf80*/  MUFU.EX2 R152, R152 ;  /* 0x0000009800987308 */ /* 0x000fe40000000800 */
[C---:B------:R-:W-:Y:S01]  /*bf90*/  HMMA.16816.F32.BF16 R68, R20.reuse, R110, R68 ;  /* 0x0000006e1444723c */ /* 0x040fe20000041844 */
[----:B------:R-:W2:Y:S07]  /*bfa0*/  LDSM.16.MT88.4 R108, [R156+0xb800] ;  /* 0x00b800009c6c783b */ /* 0x000eae0000004200 */
[C---:B---3--:R-:W-:Y:S01]  /*bfb0*/  HMMA.16816.F32.BF16 R72, R20.reuse, R24, R72 ;  /* 0x000000181448723c */ /* 0x048fe20000041848 */
[----:B------:R-:W-:Y:S07]  /*bfc0*/  MUFU.EX2 R3, R3 ;  /* 0x0000000300037308 */ /* 0x000fee0000000800 */
[C---:B------:R-:W-:Y:S01]  /*bfd0*/  HMMA.16816.F32.BF16 R76, R20.reuse, R26, R76 ;  /* 0x0000001a144c723c */ /* 0x040fe2000004184c */
[----:B------:R-:W3:Y:S02]  /*bfe0*/  LDSM.16.MT88.4 R24, [R158+0xd800] ;  /* 0x00d800009e18783b */ /* 0x000ee40000004200 */
[----:B------:R-:W-:Y:S05]  /*bff0*/  MUFU.EX2 R116, R116 ;  /* 0x0000007400747308 */ /* 0x000fea0000000800 */
[C---:B-1----:R-:W-:Y:S05]  /*c000*/  HMMA.16816.F32.BF16 R80, R20.reuse, R104, R80 ;  /* 0x000000681450723c */ /* 0x042fea0000041850 */
[----:B------:R-:W-:Y:S03]  /*c010*/  MUFU.EX2 R153, R153 ;  /* 0x0000009900997308 */ /* 0x000fe60000000800 */
[C---:B------:R-:W-:Y:S01]  /*c020*/  HMMA.16816.F32.BF16 R84, R20.reuse, R106, R84 ;  /* 0x0000006a1454723c */ /* 0x040fe20000041854 */
[----:B------:R-:W1:Y:S06]  /*c030*/  LDSM.16.MT88.4 R104, [R158+0x9c00] ;  /* 0x009c00009e68783b */ /* 0x000e6c0000004200 */
[----:B------:R-:W-:Y:S01]  /*c040*/  MUFU.EX2 R154, R154 ;  /* 0x0000009a009a7308 */ /* 0x000fe20000000800 */
[C---:B--2---:R-:W-:Y:S07]  /*c050*/  HMMA.16816.F32.BF16 R88, R20.reuse, R108, R88 ;  /* 0x0000006c1458723c */ /* 0x044fee0000041858 */
[----:B------:R-:W-:Y:S01]  /*c060*/  FFMA.FTZ R108, R61, c[0x0][0x23c], -R135 ;  /* 0x00008f003d6c7a23 */ /* 0x000fe20000010887 */
[C---:B------:R-:W-:Y:S01]  /*c070*/  HMMA.16816.F32.BF16 R12, R20.reuse, R110, R12 ;  /* 0x0000006e140c723c */ /* 0x040fe2000004180c */
[----:B------:R-:W-:Y:S03]  /*c080*/  MUFU.EX2 R48, R48 ;  /* 0x0000003000307308 */ /* 0x000fe60000000800 */
[--C-:B------:R-:W-:Y:S02]  /*c090*/  FFMA.FTZ R61, R62, c[0x0][0x23c], -R118.reuse ;  /* 0x00008f003e3d7a23 */ /* 0x100fe40000010876 */
[----:B------:R-:W-:Y:S02]  /*c0a0*/  FFMA.FTZ R62, R63, c[0x0][0x23c], -R118 ;  /* 0x00008f003f3e7a23 */ /* 0x000fe40000010876 */
[C---:B---3--:R-:W-:Y:S03]  /*c0b0*/  HMMA.16816.F32.BF16 R92, R20.reuse, R24, R92 ;  /* 0x00000018145c723c */ /* 0x048fe6000004185c */
[----:B------:R2:W-:Y:S01]  /*c0c0*/  MUFU.EX2 R7, R108 ;  /* 0x0000006c00077308 */ /* 0x0005e20000000800 */
[----:B------:R-:W-:Y:S04]  /*c0d0*/  FADD.FTZ R63, R119, R136 ;  /* 0x00000088773f7221 */ /* 0x000fe80000010000 */
[C---:B------:R-:W-:Y:S01]  /*c0e0*/  HMMA.16816.F32.BF16 R96, R20.reuse, R26, R96 ;  /* 0x0000001a1460723c */ /* 0x040fe20000041860 */
[----:B------:R-:W3:Y:S03]  /*c0f0*/  LDSM.16.MT88.4 R24, [R156+0x9c00] ;  /* 0x009c00009c18783b */ /* 0x000ee60000004200 */
[----:B------:R-:W-:Y:S01]  /*c100*/  FADD.FTZ R63, R132, R63 ;  /* 0x0000003f843f7221 */ /* 0x000fe20000010000 */
[----:B------:R-:W-:Y:S03]  /*c110*/  MUFU.EX2 R49, R49 ;  /* 0x0000003100317308 */ /* 0x000fe60000000800 */
[C---:B------:R-:W-:Y:S04]  /*c120*/  HMMA.16816.F32.BF16 R16, R20.reuse, R28, R16 ;  /* 0x0000001c1410723c */ /* 0x040fe80000041810 */
[----:B------:R-:W-:Y:S03]  /*c130*/  FADD.FTZ R128, R128, R63 ;  /* 0x0000003f80807221 */ /* 0x000fe60000010000 */
[----:B------:R-:W-:Y:S01]  /*c140*/  MUFU.EX2 R50, R50 ;  /* 0x0000003200327308 */ /* 0x000fe20000000800 */
[----:B------:R-:W-:Y:S01]  /*c150*/  HMMA.16816.F32.BF16 R100, R20, R30, R100 ;  /* 0x0000001e1464723c */ /* 0x000fe20000041864 */
[----:B------:R-:W5:Y:S03]  /*c160*/  LDSM.16.MT88.4 R28, [R158+0xbc00] ;  /* 0x00bc00009e1c783b */ /* 0x000f660000004200 */
[----:B------:R-:W-:Y:S03]  /*c170*/  FADD.FTZ R6, R129, R128 ;  /* 0x0000008081067221 */ /* 0x000fe60000010000 */
[----:B------:R-:W-:Y:S01]  /*c180*/  F2FP.BF16.PACK_AB R20, R122, R141 ;  /* 0x0000008d7a14723e */ /* 0x000fe200000010ff */
[----:B------:R-:W-:Y:S01]  /*c190*/  FADD.FTZ R133, R133, R6 ;  /* 0x0000000685857221 */ /* 0x000fe20000010000 */
[----:B----4-:R-:W-:Y:S01]  /*c1a0*/  F2FP.BF16.PACK_AB R21, R142, R123 ;  /* 0x0000007b8e15723e */ /* 0x010fe200000010ff */
[----:B--2---:R-:W-:Y:S01]  /*c1b0*/  LDSM.16.MT88.4 R108, [R156+0xcc00] ;  /* 0x00cc00009c6c783b */ /* 0x004fe20000004200 */
[----:B------:R-:W-:Y:S01]  /*c1c0*/  MUFU.EX2 R51, R51 ;  /* 0x0000003300337308 */ /* 0x000fe20000000800 */
[----:B------:R-:W-:Y:S01]  /*c1d0*/  F2FP.BF16.PACK_AB R22, R144, R143 ;  /* 0x0000008f9016723e */ /* 0x000fe200000010ff */
[----:B------:R-:W-:Y:S01]  /*c1e0*/  FADD.FTZ R6, R131, R130 ;  /* 0x0000008283067221 */ /* 0x000fe20000010000 */
[----:B------:R-:W-:Y:S01]  /*c1f0*/  F2FP.BF16.PACK_AB R23, R148, R147 ;  /* 0x000000939417723e */ /* 0x000fe200000010ff */
[----:B------:R-:W-:Y:S02]  /*c200*/  FADD.FTZ R134, R134, R133 ;  /* 0x0000008586867221 */ /* 0x000fe40000010000 */
[----:B------:R-:W-:Y:S02]  /*c210*/  FADD.FTZ R127, R127, R6 ;  /* 0x000000067f7f7221 */ /* 0x000fe40000010000 */
[----:B------:R-:W-:Y:S02]  /*c220*/  FADD.FTZ R5, R125, R134 ;  /* 0x000000867d057221 */ /* 0x000fe40000010000 */
[C---:B-1----:R-:W-:Y:S01]  /*c230*/  HMMA.16816.F32.BF16 R8, R20.reuse, R104, R8 ;  /* 0x000000681408723c */ /* 0x042fe20000041808 */
[----:B------:R-:W-:Y:S02]  /*c240*/  MUFU.EX2 R52, R52 ;  /* 0x0000003400347308 */ /* 0x000fe40000000800 */
[----:B------:R-:W-:Y:S02]  /*c250*/  FADD.FTZ R124, R124, R127 ;  /* 0x0000007f7c7c7221 */ /* 0x000fe40000010000 */
[----:B------:R-:W-:Y:S02]  /*c260*/  FADD.FTZ R5, R126, R5 ;  /* 0x000000057e057221 */ /* 0x000fe40000010000 */
[--C-:B------:R-:W-:Y:S01]  /*c270*/  FFMA.FTZ R104, R37, c[0x0][0x23c], -R135.reuse ;  /* 0x00008f0025687a23 */ /* 0x100fe20000010887 */
[C---:B------:R-:W-:Y:S03]  /*c280*/  HMMA.16816.F32.BF16 R68, R20.reuse, R106, R68 ;  /* 0x0000006a1444723c */ /* 0x040fe60000041844 */
[----:B------:R-:W-:Y:S01]  /*c290*/  MUFU.EX2 R53, R53 ;  /* 0x0000003500357308 */ /* 0x000fe20000000800 */
[----:B------:R-:W-:Y:S02]  /*c2a0*/  FFMA.FTZ R105, R38, c[0x0][0x23c], -R118 ;  /* 0x00008f0026697a23 */ /* 0x000fe40000010876 */
[----:B------:R-:W-:Y:S02]  /*c2b0*/  FADD.FTZ R139, R139, R124 ;  /* 0x0000007c8b8b7221 */ /* 0x000fe40000010000 */
[C---:B---3--:R-:W-:Y:S04]  /*c2c0*/  HMMA.16816.F32.BF16 R72, R20.reuse, R24, R72 ;  /* 0x000000181448723c */ /* 0x048fe80000041848 */
[--C-:B------:R-:W-:Y:S01]  /*c2d0*/  FFMA.FTZ R107, R36, c[0x0][0x23c], -R135.reuse ;  /* 0x00008f00246b7a23 */ /* 0x100fe20000010887 */
[----:B------:R-:W-:Y:S01]  /*c2e0*/  MUFU.EX2 R104, R104 ;  /* 0x0000006800687308 */ /* 0x000fe20000000800 */
[--C-:B------:R-:W-:Y:S02]  /*c2f0*/  FFMA.FTZ R106, R39, c[0x0][0x23c], -R118.reuse ;  /* 0x00008f00276a7a23 */ /* 0x100fe40000010876 */
[C---:B------:R-:W-:Y:S01]  /*c300*/  HMMA.16816.F32.BF16 R76, R20.reuse, R26, R76 ;  /* 0x0000001a144c723c */ /* 0x040fe2000004184c */
[----:B------:R-:W1:Y:S03]  /*c310*/  LDSM.16.MT88.4 R24, [R158+0xdc00] ;  /* 0x00dc00009e18783b */ /* 0x000e660000004200 */
[----:B------:R-:W-:Y:S02]  /*c320*/  FFMA.FTZ R135, R65, c[0x0][0x23c], -R135 ;  /* 0x00008f0041877a23 */ /* 0x000fe40000010887 */
[----:B------:R-:W-:Y:S01]  /*c330*/  FFMA.FTZ R118, R67, c[0x0][0x23c], -R118 ;  /* 0x00008f0043767a23 */ /* 0x000fe20000010876 */
[----:B------:R-:W2:Y:S01]  /*c340*/  MUFU.EX2 R107, R107 ;  /* 0x0000006b006b7308 */ /* 0x000ea20000000800 */
[C---:B-----5:R-:W-:Y:S01]  /*c350*/  HMMA.16816.F32.BF16 R80, R20.reuse, R28, R80 ;  /* 0x0000001c1450723c */ /* 0x060fe20000041850 */
[----:B------:R-:W-:Y:S03]  /*c360*/  LDSM.16.MT88.4 R36, [R158+0xc000] ;  /* 0x00c000009e24783b */ /* 0x000fe60000004200 */
[----:B------:R-:W-:Y:S02]  /*c370*/  FADD.FTZ R6, R120, R5 ;  /* 0x0000000578067221 */ /* 0x000fe40000010000 */
[----:B------:R-:W-:Y:S02]  /*c380*/  FADD.FTZ R140, R140, R139 ;  /* 0x0000008b8c8c7221 */ /* 0x000fe40000010000 */
[C---:B------:R-:W-:Y:S01]  /*c390*/  HMMA.16816.F32.BF16 R84, R20.reuse, R30, R84 ;  /* 0x0000001e1454723c */ /* 0x040fe20000041854 */
[----:B------:R-:W3:Y:S01]  /*c3a0*/  LDSM.16.MT88.4 R28, [R156+0xdc00] ;  /* 0x00dc00009c1c783b */ /* 0x000ee20000004200 */
[----:B------:R-:W-:Y:S02]  /*c3b0*/  MUFU.EX2 R105, R105 ;  /* 0x0000006900697308 */ /* 0x000fe40000000800 */
[----:B------:R-:W-:Y:S02]  /*c3c0*/  FADD.FTZ R6, R121, R6 ;  /* 0x0000000679067221 */ /* 0x000fe40000010000 */
[----:B------:R-:W-:Y:S02]  /*c3d0*/  FADD.FTZ R141, R141, R140 ;  /* 0x0000008c8d8d7221 */ /* 0x000fe40000010000 */
[C---:B------:R-:W-:Y:S04]  /*c3e0*/  HMMA.16816.F32.BF16 R88, R20.reuse, R32, R88 ;  /* 0x000000201458723c */ /* 0x040fe80000041858 */
[----:B------:R-:W4:Y:S01]  /*c3f0*/  MUFU.EX2 R106, R106 ;  /* 0x0000006a006a7308 */ /* 0x000f220000000800 */
[----:B------:R-:W-:Y:S02]  /*c400*/  FADD.FTZ R123, R123, R6 ;  /* 0x000000067b7b7221 */ /* 0x000fe40000010000 */
[----:B------:R-:W-:Y:S01]  /*c410*/  FADD.FTZ R122, R122, R141 ;  /* 0x0000008d7a7a7221 */ /* 0x000fe20000010000 */
[C---:B------:R-:W-:Y:S01]  /*c420*/  HMMA.16816.F32.BF16 R12, R20.reuse, R34, R12 ;  /* 0x00000022140c723c */ /* 0x040fe2000004180c */
[----:B------:R-:W5:Y:S03]  /*c430*/  LDSM.16.MT88.4 R32, [R158+0xa000] ;  /* 0x00a000009e20783b */ /* 0x000f660000004200 */
[----:B------:R-:W-:Y:S02]  /*c440*/  FADD.FTZ R142, R142, R123 ;  /* 0x0000007b8e8e7221 */ /* 0x000fe40000010000 */
[----:B------:R-:W-:Y:S01]  /*c450*/  MUFU.EX2 R54, R54 ;  /* 0x0000003600367308 */ /* 0x000fe20000000800 */
[----:B------:R-:W-:Y:S01]  /*c460*/  FADD.FTZ R143, R143, R122 ;  /* 0x0000007a8f8f7221 */ /* 0x000fe20000010000 */
[C---:B-1----:R-:W-:Y:S04]  /*c470*/  HMMA.16816.F32.BF16 R92, R20.reuse, R24, R92 ;  /* 0x00000018145c723c */ /* 0x042fe8000004185c */
[----:B------:R-:W-:Y:S02]  /*c480*/  FADD.FTZ R147, R147, R142 ;  /* 0x0000008e93937221 */ /* 0x000fe40000010000 */
[----:B------:R-:W-:Y:S02]  /*c490*/  FADD.FTZ R144, R144, R143 ;  /* 0x0000008f90907221 */ /* 0x000fe40000010000 */
[----:B------:R-:W1:Y:S01]  /*c4a0*/  MUFU.EX2 R55, R55 ;  /* 0x0000003700377308 */ /* 0x000e620000000800 */
[C---:B------:R-:W-:Y:S01]  /*c4b0*/  HMMA.16816.F32.BF16 R96, R20.reuse, R26, R96 ;  /* 0x0000001a1460723c */ /* 0x040fe20000041860 */
[----:B------:R-:W1:Y:S02]  /*c4c0*/  LDSM.16.MT88.4 R24, [R156+0xa000] ;  /* 0x00a000009c18783b */ /* 0x000e640000004200 */
[----:B------:R-:W-:Y:S05]  /*c4d0*/  FADD.FTZ R148, R148, R147 ;  /* 0x0000009394947221 */ /* 0x000fea0000010000 */
[C---:B---3--:R-:W-:Y:S01]  /*c4e0*/  HMMA.16816.F32.BF16 R16, R20.reuse, R28, R16 ;  /* 0x0000001c1410723c */ /* 0x048fe20000041810 */
[----:B------:R-:W-:Y:S07]  /*c4f0*/  MUFU.EX2 R56, R56 ;  /* 0x0000003800387308 */ /* 0x000fee0000000800 */
[----:B------:R-:W-:Y:S01]  /*c500*/  HMMA.16816.F32.BF16 R100, R20, R30, R100 ;  /* 0x0000001e1464723c */ /* 0x000fe20000041864 */
[----:B------:R-:W3:Y:S02]  /*c510*/  LDSM.16.MT88.4 R28, [R156+0xc000] ;  /* 0x00c000009c1c783b */ /* 0x000ee40000004200 */
[----:B------:R-:W1:Y:S04]  /*c520*/  MUFU.EX2 R57, R57 ;  /* 0x0000003900397308 */ /* 0x000e680000000800 */
[----:B--2---:R-:W-:Y:S01]  /*c530*/  F2FP.BF16.PACK_AB R20, R104, R107 ;  /* 0x0000006b6814723e */ /* 0x004fe200000010ff */
[----:B------:R-:W-:Y:S01]  /*c540*/  FADD.FTZ R107, R107, R144 ;  /* 0x000000906b6b7221 */ /* 0x000fe20000010000 */
[----:B----4-:R-:W-:Y:S03]  /*c550*/  F2FP.BF16.PACK_AB R21, R106, R105 ;  /* 0x000000696a15723e */ /* 0x010fe600000010ff */
[----:B------:R-:W-:Y:S01]  /*c560*/  F2FP.BF16.PACK_AB R22, R150, R149 ;  /* 0x000000959616723e */ /* 0x000fe200000010ff */
[----:B------:R-:W-:Y:S01]  /*c570*/  MUFU.EX2 R58, R58 ;  /* 0x0000003a003a7308 */ /* 0x000fe20000000800 */
[----:B------:R-:W-:Y:S01]  /*c580*/  F2FP.BF16.PACK_AB R23, R152, R151 ;  /* 0x000000979817723e */ /* 0x000fe200000010ff */
[----:B------:R-:W-:Y:S02]  /*c590*/  FADD.FTZ R105, R105, R148 ;  /* 0x0000009469697221 */ /* 0x000fe40000010000 */
[----:B------:R-:W-:Y:S02]  /*c5a0*/  FADD.FTZ R104, R104, R107 ;  /* 0x0000006b68687221 */ /* 0x000fe40000010000 */
[----:B------:R-:W-:Y:S02]  /*c5b0*/  FADD.FTZ R106, R106, R105 ;  /* 0x000000696a6a7221 */ /* 0x000fe40000010000 */
[C---:B-----5:R-:W-:Y:S02]  /*c5c0*/  HMMA.16816.F32.BF16 R8, R20.reuse, R32, R8 ;  /* 0x000000201408723c */ /* 0x060fe40000041808 */
[----:B------:R-:W2:Y:S01]  /*c5d0*/  MUFU.EX2 R59, R59 ;  /* 0x0000003b003b7308 */ /* 0x000ea20000000800 */
[----:B------:R-:W-:Y:S02]  /*c5e0*/  FADD.FTZ R149, R149, R104 ;  /* 0x0000006895957221 */ /* 0x000fe40000010000 */
[----:B------:R-:W-:Y:S02]  /*c5f0*/  FADD.FTZ R151, R151, R106 ;  /* 0x0000006a97977221 */ /* 0x000fe40000010000 */
[----:B------:R-:W-:Y:S01]  /*c600*/  FADD.FTZ R150, R150, R149 ;  /* 0x0000009596967221 */ /* 0x000fe20000010000 */
[C---:B------:R-:W-:Y:S01]  /*c610*/  HMMA.16816.F32.BF16 R68, R20.reuse, R34, R68 ;  /* 0x000000221444723c */ /* 0x040fe20000041844 */
[----:B------:R-:W4:Y:S03]  /*c620*/  LDSM.16.MT88.4 R32, [R158+0xe000] ;  /* 0x00e000009e20783b */ /* 0x000f260000004200 */
[----:B------:R-:W5:Y:S01]  /*c630*/  MUFU.EX2 R60, R60 ;  /* 0x0000003c003c7308 */ /* 0x000f620000000800 */
[----:B------:R-:W-:Y:S03]  /*c640*/  FADD.FTZ R152, R152, R151 ;  /* 0x0000009798987221 */ /* 0x000fe60000010000 */
[C---:B-1----:R-:W-:Y:S06]  /*c650*/  HMMA.16816.F32.BF16 R72, R20.reuse, R24, R72 ;  /* 0x000000181448723c */ /* 0x042fec0000041848 */
[----:B------:R-:W-:Y:S02]  /*c660*/  MUFU.EX2 R61, R61 ;  /* 0x0000003d003d7308 */ /* 0x000fe40000000800 */
[C---:B------:R-:W-:Y:S01]  /*c670*/  HMMA.16816.F32.BF16 R76, R20.reuse, R26, R76 ;  /* 0x0000001a144c723c */ /* 0x040fe2000004184c */
[----:B------:R-:W1:Y:S07]  /*c680*/  LDSM.16.MT88.4 R24, [R156+0xe000] ;  /* 0x00e000009c18783b */ /* 0x000e6e0000004200 */
[C---:B------:R-:W-:Y:S01]  /*c690*/  HMMA.16816.F32.BF16 R80, R20.reuse, R36, R80 ;  /* 0x000000241450723c */ /* 0x040fe20000041850 */
[----:B------:R-:W1:Y:S07]  /*c6a0*/  MUFU.EX2 R62, R62 ;  /* 0x0000003e003e7308 */ /* 0x000e6e0000000800 */
[C---:B------:R-:W-:Y:S01]  /*c6b0*/  HMMA.16816.F32.BF16 R84, R20.reuse, R38, R84 ;  /* 0x000000261454723c */ /* 0x040fe20000041854 */
[----:B------:R-:W-:Y:S02]  /*c6c0*/  LDSM.16.MT88.4 R36, [R156+0xc400] ;  /* 0x00c400009c24783b */ /* 0x000fe40000004200 */
[----:B------:R-:W-:Y:S05]  /*c6d0*/  MUFU.EX2 R64, R64 ;  /* 0x0000004000407308 */ /* 0x000fea0000000800 */
[C---:B---3--:R-:W-:Y:S05]  /*c6e0*/  HMMA.16816.F32.BF16 R88, R20.reuse, R28, R88 ;  /* 0x0000001c1458723c */ /* 0x048fea0000041858 */
[----:B------:R-:W3:Y:S03]  /*c6f0*/  MUFU.EX2 R135, R135 ;  /* 0x0000008700877308 */ /* 0x000ee60000000800 */
[C---:B------:R-:W-:Y:S01]  /*c700*/  HMMA.16816.F32.BF16 R12, R20.reuse, R30, R12 ;  /* 0x0000001e140c723c */ /* 0x040fe2000004180c */
[----:B------:R-:W2:Y:S07]  /*c710*/  LDSM.16.MT88.4 R28, [R158+0xa400] ;  /* 0x00a400009e1c783b */ /* 0x000eae0000004200 */
[C---:B----4-:R-:W-:Y:S08]  /*c720*/  HMMA.16816.F32.BF16 R92, R20.reuse, R32, R92 ;  /* 0x00000020145c723c */ /* 0x050ff0000004185c */
[C---:B------:R-:W-:Y:S01]  /*c730*/  HMMA.16816.F32.BF16 R96, R20.reuse, R34, R96 ;  /* 0x000000221460723c */ /* 0x040fe20000041860 */
[----:B------:R-:W4:Y:S07]  /*c740*/  LDSM.16.MT88.4 R32, [R156+0xa400] ;  /* 0x00a400009c20783b */ /* 0x000f2e0000004200 */
        /* <DEDUP_REMOVED lines=13> */
[----:B------:R-:W-:Y:S01]  /*c820*/  FADD.FTZ R50, R50, R3 ;  /* 0x0000000332327221 */ /* 0x000fe20000010000 */
[----:B------:R-:W-:Y:S01]  /*c830*/  IADD3 R3, R167, -0x1, RZ ;  /* 0xffffffffa7037810 */ /* 0x000fe20007ffe0ff */
[----:B------:R-:W-:Y:S02]  /*c840*/  FADD.FTZ R49, R49, R48 ;  /* 0x0000003031317221 */ /* 0x000fe40000010000 */
[----:B------:R-:W-:Y:S01]  /*c850*/  FADD.FTZ R51, R51, R50 ;  /* 0x0000003233337221 */ /* 0x000fe20000010000 */
[C---:B------:R-:W-:Y:S01]  /*c860*/  HMMA.16816.F32.BF16 R68, R20.reuse, R30, R68 ;  /* 0x0000001e1444723c */ /* 0x040fe20000041844 */
[----:B------:R-:W2:Y:S03]  /*c870*/  LDSM.16.MT88.4 R28, [R156+0xe400] ;  /* 0x00e400009c1c783b */ /* 0x000ea60000004200 */
[----:B------:R-:W-:Y:S02]  /*c880*/  MOV R167, R3 ;  /* 0x0000000300a77202 */ /* 0x000fe40000000f00 */
[----:B------:R-:W-:Y:S02]  /*c890*/  MOV R3, R0 ;  /* 0x0000000000037202 */ /* 0x000fe40000000f00 */
[C---:B----4-:R-:W-:Y:S08]  /*c8a0*/  HMMA.16816.F32.BF16 R72, R20.reuse, R32, R72 ;  /* 0x000000201448723c */ /* 0x050ff00000041848 */
[C---:B------:R-:W-:Y:S01]  /*c8b0*/  HMMA.16816.F32.BF16 R76, R20.reuse, R34, R76 ;  /* 0x00000022144c723c */ /* 0x040fe2000004184c */
[----:B------:R-:W-:Y:S07]  /*c8c0*/  LDSM.16.MT88.4 R32, [R156+0xa800] ;  /* 0x00a800009c20783b */ /* 0x000fee0000004200 */
[C---:B-1----:R-:W-:Y:S08]  /*c8d0*/  HMMA.16816.F32.BF16 R80, R20.reuse, R24, R80 ;  /* 0x000000181450723c */ /* 0x042ff00000041850 */
[C---:B------:R-:W-:Y:S01]  /*c8e0*/  HMMA.16816.F32.BF16 R84, R20.reuse, R26, R84 ;  /* 0x0000001a1454723c */ /* 0x040fe20000041854 */
[----:B------:R-:W1:Y:S07]  /*c8f0*/  LDSM.16.MT88.4 R24, [R158+0xa800] ;  /* 0x00a800009e18783b */ /* 0x000e6e0000004200 */
[C---:B------:R-:W-:Y:S08]  /*c900*/  HMMA.16816.F32.BF16 R88, R20.reuse, R36, R88 ;  /* 0x000000241458723c */ /* 0x040ff00000041858 */
[C---:B------:R-:W-:Y:S01]  /*c910*/  HMMA.16816.F32.BF16 R12, R20.reuse, R38, R12 ;  /* 0x00000026140c723c */ /* 0x040fe2000004180c */
[----:B------:R-:W4:Y:S07]  /*c920*/  LDSM.16.MT88.4 R36, [R158+0xc800] ;  /* 0x00c800009e24783b */ /* 0x000f2e0000004200 */
[C---:B------:R-:W-:Y:S08]  /*c930*/  HMMA.16816.F32.BF16 R92, R20.reuse, R40, R92 ;  /* 0x00000028145c723c */ /* 0x040ff0000004185c */
[C---:B------:R-:W-:Y:S01]  /*c940*/  HMMA.16816.F32.BF16 R96, R20.reuse, R42, R96 ;  /* 0x0000002a1460723c */ /* 0x040fe20000041860 */
[----:B------:R-:W3:Y:S07]  /*c950*/  LDSM.16.MT88.4 R40, [R156+0xc800] ;  /* 0x00c800009c28783b */ /* 0x000eee0000004200 */
        /* <DEDUP_REMOVED lines=18> */
[C---:B------:R-:W-:Y:S08]  /*ca80*/  HMMA.16816.F32.BF16 R72, R20.reuse, R32, R72 ;  /* 0x000000201448723c */ /* 0x040ff00000041848 */
[C---:B------:R-:W-:Y:S01]  /*ca90*/  HMMA.16816.F32.BF16 R76, R20.reuse, R34, R76 ;  /* 0x00000022144c723c */ /* 0x040fe2000004184c */
[----:B------:R-:W1:Y:S07]  /*caa0*/  LDSM.16.MT88.4 R32, [R156+0xac00] ;  /* 0x00ac00009c20783b */ /* 0x000e6e0000004200 */
[C---:B----4-:R-:W-:Y:S01]  /*cab0*/  HMMA.16816.F32.BF16 R80, R20.reuse, R36, R80 ;  /* 0x000000241450723c */ /* 0x050fe20000041850 */
[----:B------:R-:W-:Y:S07]  /*cac0*/  MUFU.EX2 R36, R66 ;  /* 0x0000004200247308 */ /* 0x000fee0000000800 */
[C---:B------:R-:W-:Y:S03]  /*cad0*/  HMMA.16816.F32.BF16 R84, R20.reuse, R38, R84 ;  /* 0x000000261454723c */ /* 0x040fe60000041854 */
[----:B------:R-:W4:Y:S05]  /*cae0*/  MUFU.EX2 R37, R118 ;  /* 0x0000007600257308 */ /* 0x000f2a0000000800 */
[C---:B---3--:R-:W-:Y:S08]  /*caf0*/  HMMA.16816.F32.BF16 R88, R20.reuse, R40, R88 ;  /* 0x000000281458723c */ /* 0x048ff00000041858 */
[C---:B------:R-:W-:Y:S08]  /*cb00*/  HMMA.16816.F32.BF16 R12, R20.reuse, R42, R12 ;  /* 0x0000002a140c723c */ /* 0x040ff0000004180c */
[C---:B--2---:R-:W-:Y:S08]  /*cb10*/  HMMA.16816.F32.BF16 R92, R20.reuse, R28, R92 ;  /* 0x0000001c145c723c */ /* 0x044ff0000004185c */
[C---:B------:R-:W-:Y:S01]  /*cb20*/  HMMA.16816.F32.BF16 R96, R20.reuse, R30, R96 ;  /* 0x0000001e1460723c */ /* 0x040fe20000041860 */
[----:B------:R-:W2:Y:S07]  /*cb30*/  LDSM.16.MT88.4 R28, [R158+0xcc00] ;  /* 0x00cc00009e1c783b */ /* 0x000eae0000004200 */
[C---:B------:R-:W-:Y:S08]  /*cb40*/  HMMA.16816.F32.BF16 R16, R20.reuse, R44, R16 ;  /* 0x0000002c1410723c */ /* 0x040ff00000041810 */
[----:B------:R-:W-:Y:S07]  /*cb50*/  HMMA.16816.F32.BF16 R100, R20, R46, R100 ;  /* 0x0000002e1464723c */ /* 0x000fee0000041864 */
[----:B-----5:R-:W-:Y:S01]  /*cb60*/  F2FP.BF16.PACK_AB R20, R7, R60 ;  /* 0x0000003c0714723e */ /* 0x020fe200000010ff */
[----:B------:R-:W-:Y:S01]  /*cb70*/  FADD.FTZ R60, R60, R57 ;  /* 0x000000393c3c7221 */ /* 0x000fe20000010000 */
[C---:B------:R-:W-:Y:S03]  /*cb80*/  F2FP.BF16.PACK_AB R21, R62.reuse, R61 ;  /* 0x0000003d3e15723e */ /* 0x040fe600000010ff */
[----:B------:R-:W-:Y:S01]  /*cb90*/  F2FP.BF16.PACK_AB R22, R135, R64 ;  /* 0x000000408716723e */ /* 0x000fe200000010ff */
[----:B------:R-:W-:Y:S01]  /*cba0*/  FADD.FTZ R61, R61, R6 ;  /* 0x000000063d3d7221 */ /* 0x000fe20000010000 */
[----:B----4-:R-:W-:Y:S01]  /*cbb0*/  F2FP.BF16.PACK_AB R23, R37, R36 ;  /* 0x000000242517723e */ /* 0x010fe200000010ff */
        /* <DEDUP_REMOVED lines=10> */
[C---:B------:R-:W-:Y:S08]  /*cc60*/  HMMA.16816.F32.BF16 R72, R20.reuse, R32, R72 ;  /* 0x000000201448723c */ /* 0x040ff00000041848 */
[C---:B------:R-:W-:Y:S08]  /*cc70*/  HMMA.16816.F32.BF16 R76, R20.reuse, R34, R76 ;  /* 0x00000022144c723c */ /* 0x040ff0000004184c */
[C---:B--2---:R-:W-:Y:S08]  /*cc80*/  HMMA.16816.F32.BF16 R80, R20.reuse, R28, R80 ;  /* 0x0000001c1450723c */ /* 0x044ff00000041850 */
[C---:B------:R-:W-:Y:S08]  /*cc90*/  HMMA.16816.F32.BF16 R84, R20.reuse, R30, R84 ;  /* 0x0000001e1454723c */ /* 0x040ff00000041854 */
[C---:B------:R-:W-:Y:S08]  /*cca0*/  HMMA.16816.F32.BF16 R88, R20.reuse, R108, R88 ;  /* 0x0000006c1458723c */ /* 0x040ff00000041858 */
[C---:B------:R-:W-:Y:S08]  /*ccb0*/  HMMA.16816.F32.BF16 R108, R20.reuse, R110, R12 ;  /* 0x0000006e146c723c */ /* 0x040ff0000004180c */
[C---:B-1----:R-:W-:Y:S08]  /*ccc0*/  HMMA.16816.F32.BF16 R92, R20.reuse, R8, R92 ;  /* 0x00000008145c723c */ /* 0x042ff0000004185c */
[C---:B------:R-:W-:Y:S08]  /*ccd0*/  HMMA.16816.F32.BF16 R96, R20.reuse, R10, R96 ;  /* 0x0000000a1460723c */ /* 0x040ff00000041860 */
[C---:B---3--:R-:W-:Y:S08]  /*cce0*/  HMMA.16816.F32.BF16 R104, R20.reuse, R24, R16 ;  /* 0x000000181468723c */ /* 0x048ff00000041810 */
[----:B------:R-:W-:Y:S01]  /*ccf0*/  HMMA.16816.F32.BF16 R100, R20, R26, R100 ;  /* 0x0000001a1464723c */ /* 0x000fe20000041864 */
[----:B------:R-:W-:-:S07]  /*cd00*/  @P0 BRA `(.L_x_1883) ;  /* 0xffffcb7000000947 */ /* 0x000fce000383ffff */
.L_x_1879:
        /* <DEDUP_REMOVED lines=191> */
[CC--:B------:R-:W-:Y:S02]  /*d900*/  ISETP.GE.AND P2, PT, R11.reuse, R5.reuse, PT ;  /* 0x000000050b00720c */ /* 0x0c0fe40003f46270 */
[----:B------:R-:W-:Y:S02]  /*d910*/  ISETP.GE.AND P1, PT, R4, R5, PT ;  /* 0x000000050400720c */ /* 0x000fe40003f26270 */
[----:B------:R-:W-:Y:S02]  /*d920*/  LEA.HI.X.SX32 R11, R11, R2, 0x1, P0 ;  /* 0x000000020b0b7211 */ /* 0x000fe400000f0eff */
[----:B------:R-:W-:-:S04]  /*d930*/  LEA R4, P0, R0, c[0x0][0x200], 0x2 ;  /* 0x0000800000047a11 */ /* 0x000fc800078010ff */
[----:B------:R-:W-:-:S05]  /*d940*/  LEA.HI.X R5, R0, c[0x0][0x204], R11, 0x2, P0 ;  /* 0x0000810000057a11 */ /* 0x000fca00000f140b */
[----:B------:R3:W-:Y:S04]  /*d950*/  @!P2 STG.E [R4.64], R3 ;  /* 0x000000030400a986 */ /* 0x0007e8000c10190c */
[----:B------:R3:W-:Y:S02]  /*d960*/  @!P1 STG.E [R4.64+0x20], R6 ;  /* 0x0000200604009986 */ /* 0x0007e4000c10190c */
.L_x_1885:
[----:B------:R-:W-:Y:S05]  /*d970*/  BSYNC B0 ;  /* 0x0000000000007941 */ /* 0x000fea0003800000 */
.L_x_1884:
[----:B---3--:R-:W3:Y:S01]  /*d980*/  S2R R5, SR_CTAID.X ;  /* 0x0000000000057919 */ /* 0x008ee20000002500 */
[----:B------:R-:W-:Y:S01]  /*d990*/  SHF.R.S32.HI R2, RZ, 0x1f, R10 ;  /* 0x0000001fff027819 */ /* 0x000fe2000001140a */
[----:B------:R-:W-:Y:S01]  /*d9a0*/  BSSY B0, `(.L_x_1886) ;  /* 0x0000018000007945 */ /* 0x000fe20003800000 */
[----:B---3--:R-:W-:-:S04]  /*d9b0*/  SHF.L.U32 R3, R5, 0x6, RZ ;  /* 0x0000000605037819 */ /* 0x008fc800000006ff */
[----:B------:R-:W-:Y:S01]  /*d9c0*/  SHF.R.S32.HI R0, RZ, 0x1f, R3 ;  /* 0x0000001fff007819 */ /* 0x000fe20000011403 */
[----:B------:R-:W-:-:S04]  /*d9d0*/  IMAD.WIDE.U32 R170, R3, c[0x0][0x1e8], R170 ;  /* 0x00007a0003aa7a25 */ /* 0x000fc800078e00aa */
[----:B------:R-:W-:Y:S01]  /*d9e0*/  IMAD R0, R0, c[0x0][0x1e8], RZ ;  /* 0x00007a0000007a24 */ /* 0x000fe200078e02ff */
[----:B------:R-:W-:-:S03]  /*d9f0*/  IADD3 R38, P0, R38, R170, RZ ;  /* 0x000000aa26267210 */ /* 0x000fc60007f1e0ff */
[----:B------:R-:W-:Y:S02]  /*da00*/  IMAD R0, R3, c[0x0][0x1ec], R0 ;  /* 0x00007b0003007a24 */ /* 0x000fe400078e0200 */
[----:B------:R-:W-:-:S03]  /*da10*/  IMAD R3, R2, c[0x0][0x1f0], RZ ;  /* 0x00007c0002037a24 */ /* 0x000fc600078e02ff */
[----:B------:R-:W-:Y:S01]  /*da20*/  IADD3.X R39, R37, R0, R171, P0, !PT ;  /* 0x0000000025277210 */ /* 0x000fe200007fe4ab */
[----:B------:R-:W-:Y:S01]  /*da30*/  IMAD R3, R10, c[0x0][0x1f4], R3 ;  /* 0x00007d000a037a24 */ /* 0x000fe200078e0203 */
[----:B------:R-:W-:-:S03]  /*da40*/  ISETP.GE.AND P0, PT, R172, R162, PT ;  /* 0x000000a2ac00720c */ /* 0x000fc60003f06270 */
[----:B------:R-:W-:-:S05]  /*da50*/  IMAD.WIDE.U32 R38, R10, c[0x0][0x1f0], R38 ;  /* 0x00007c000a267a25 */ /* 0x000fca00078e0026 */
[----:B------:R-:W-:-:S05]  /*da60*/  IADD3 R3, R3, R39, RZ ;  /* 0x0000002703037210 */ /* 0x000fca0007ffe0ff */
        /* <DEDUP_REMOVED lines=8> */
[----:B----4-:R3:W-:Y:S04]  /*daf0*/  STG.E.128 [R10.64], R28 ;  /* 0x0000001c0a007986 */ /* 0x0107e8000c101d0c */
[----:B-1----:R3:W-:Y:S04]  /*db00*/  STG.E.128 [R10.64+0x40], R20 ;  /* 0x000040140a007986 */ /* 0x0027e8000c101d0c */
[----:B------:R3:W-:Y:S02]  /*db10*/  STG.E.128 [R10.64+0x80], R12 ;  /* 0x0000800c0a007986 */ /* 0x0007e4000c101d0c */
.L_x_1887:
[----:B------:R-:W-:Y:S05]  /*db20*/  BSYNC B0 ;  /* 0x0000000000007941 */ /* 0x000fea0003800000 */
.L_x_1886:
[----:B------:R-:W-:Y:S01]  /*db30*/  IMAD R5, R5, -0x40, R168 ;  /* 0xffffffc005057824 */ /* 0x000fe200078e02a8 */
[----:B------:R-:W-:-:S04]  /*db40*/  LEA.HI.SX32 R8, R8, 0x20, 0x1e ;  /* 0x0000002008087811 */ /* 0x000fc800078ff2ff */
[----:B------:R-:W-:-:S13]  /*db50*/  ISETP.GE.AND P0, PT, R8, R5, PT ;  /* 0x000000050800720c */ /* 0x000fda0003f06270 */
[----:B------:R-:W-:Y:S05]  /*db60*/  @P0 EXIT ;  /* 0x000000000000094d */ /* 0x000fea0003800000 */
[----:B------:R-:W-:Y:S02]  /*db70*/  IADD3 R9, P0, R9, 0x20, RZ ;  /* 0x0000002009097810 */ /* 0x000fe40007f1e0ff */
[----:B------:R-:W-:Y:S02]  /*db80*/  MOV R2, R38 ;  /* 0x0000002600027202 */ /* 0x000fe40000000f00 */
[----:B------:R-:W-:-:S03]  /*db90*/  IADD3.X R0, RZ, R173, RZ, P0, !PT ;  /* 0x000000adff007210 */ /* 0x000fc600007fe4ff */
[----:B------:R-:W-:-:S04]  /*dba0*/  IMAD.WIDE.U32 R2, R9, c[0x0][0x1e8], R2 ;  /* 0x00007a0009027a25 */ /* 0x000fc800078e0002 */
[----:B------:R-:W-:Y:S01]  /*dbb0*/  IMAD R0, R0, c[0x0][0x1e8], RZ ;  /* 0x00007a0000007a24 */ /* 0x000fe200078e02ff */
[----:B------:R-:W-:-:S03]  /*dbc0*/  LEA R4, P0, R2, c[0x0][0x1d0], 0x1 ;  /* 0x0000740002047a11 */ /* 0x000fc600078008ff */
[----:B------:R-:W-:-:S05]  /*dbd0*/  IMAD R0, R9, c[0x0][0x1ec], R0 ;  /* 0x00007b0009007a24 */ /* 0x000fca00078e0200 */
[----:B------:R-:W-:-:S04]  /*dbe0*/  IADD3 R0, R0, R3, RZ ;  /* 0x0000000300007210 */ /* 0x000fc80007ffe0ff */
[----:B------:R-:W-:-:S05]  /*dbf0*/  LEA.HI.X R5, R2, c[0x0][0x1d4], R0, 0x1, P0 ;  /* 0x0000750002057a11 */ /* 0x000fca00000f0c00 */
[----:B-1----:R-:W-:Y:S04]  /*dc00*/  STG.E.128 [R4.64], R24 ;  /* 0x0000001804007986 */ /* 0x002fe8000c101d0c */
[----:B------:R-:W-:Y:S04]  /*dc10*/  STG.E.128 [R4.64+0x40], R16 ;  /* 0x0000401004007986 */ /* 0x000fe8000c101d0c */
[----:B------:R-:W-:Y:S01]  /*dc20*/  STG.E.128 [R4.64+0x80], R32 ;  /* 0x0000802004007986 */ /* 0x000fe2000c101d0c */
[----:B------:R-:W-:Y:S05]  /*dc30*/  EXIT ;  /* 0x000000000000794d */ /* 0x000fea0003800000 */
.L_x_1888:
        /* <DEDUP_REMOVED lines=12> */
.L_x_6330:


//--------------------- .text._ZN5flash24flash_fwd_splitkv_kernelI23Flash_fwd_kernel_traitsILi96ELi64ELi128ELi4ELb0ELb0EN7cutlass10bfloat16_tE19Flash_kernel_traitsILi96ELi64ELi128ELi4ES3_EELb1ELb0ELb0ELb0ELb1ELb1ELb0ELb0EEEvNS_16Flash_fwd_paramsE --------------------------
	.section	.text._ZN5flash24flash_fwd_splitkv_kernelI23Flash_fwd_kernel_traitsILi96ELi64ELi128ELi4ELb0ELb0EN7cutlass10bfloat16_tE19Flash_kernel_traitsILi96ELi64ELi128ELi4ES3_EELb1ELb0ELb0ELb0ELb1ELb1ELb0ELb0EEEvNS_16Flash_fwd_paramsE,"ax",@progbits
	.sectioninfo	@"SHI_REGISTERS=245"
	.align	128
        .global         _ZN5flash24flash_fwd_splitkv_kernelI23Flash_fwd_kernel_traitsILi96ELi64ELi128ELi4ELb0ELb0EN7cutlass10bfloat16_tE19Flash_kernel_traitsILi96ELi64ELi128ELi4ES3_EELb1ELb0ELb0ELb0ELb1ELb1ELb0ELb0EEEvNS_16Flash_fwd_paramsE
        .type           _ZN5flash24flash_fwd_splitkv_kernelI23Flash_fwd_kernel_traitsILi96ELi64ELi128ELi4ELb0ELb0EN7cutlass10bfloat16_tE19Flash_kernel_traitsILi96ELi64ELi128ELi4ES3_EELb1ELb0ELb0ELb0ELb1ELb1ELb0ELb0EEEvNS_16Flash_fwd_paramsE,@function
        .size           _ZN5flash24flash_fwd_splitkv_kernelI23Flash_fwd_kernel_traitsILi96ELi64ELi128ELi4ELb0ELb0EN7cutlass10bfloat16_tE19Flash_kernel_traitsILi96ELi64ELi128ELi4ES3_EELb1ELb0ELb0ELb0ELb1ELb1ELb0ELb0EEEvNS_16Flash_fwd_paramsE,(.L_x_6331 - _ZN5flash24flash_fwd_splitkv_kernelI23Flash_fwd_kernel_traitsILi96ELi64ELi128ELi4ELb0ELb0EN7cutlass10bfloat16_tE19Flash_kernel_traitsILi96ELi64ELi128ELi4ES3_EELb1ELb0ELb0ELb0ELb1ELb1ELb0ELb0EEEvNS_16Flash_fwd_paramsE)
        .other          _ZN5flash24flash_fwd_splitkv_kernelI23Flash_fwd_kernel_traitsILi96ELi64ELi128ELi4ELb0ELb0EN7cutlass10bfloat16_tE19Flash_kernel_traitsILi96ELi64ELi128ELi4ES3_EELb1ELb0ELb0ELb0ELb1ELb1ELb0ELb0EEEvNS_16Flash_fwd_paramsE,@"STO_CUDA_ENTRY STV_DEFAULT"
_ZN5flash24flash_fwd_splitkv_kernelI23Flash_fwd_kernel_traitsILi96ELi64ELi128ELi4ELb0ELb0EN7cutlass10bfloat16_tE19Flash_kernel_traitsILi96ELi64ELi128ELi4ES3_EELb1ELb0ELb0ELb0ELb1ELb1ELb0ELb0EEEvNS_16Flash_fwd_paramsE:
.text._ZN5flash24flash_fwd_splitkv_kernelI23Flash_fwd_kernel_traitsILi96ELi64ELi128ELi4ELb0ELb0EN7cutlass10bfloat16_tE19Flash_kernel_traitsILi96ELi64ELi128ELi4ES3_EELb1ELb0ELb0ELb0ELb1ELb1ELb0ELb0EEEvNS_16Flash_fwd_paramsE:
        /* <DEDUP_REMOVED lines=33> */
.L_x_1889:
[----:B-1-34-:R-:W-:Y:S02]  /*0210*/  MOV R0, c[0x0][0x218] ;  /* 0x0000860000007a02 */ /* 0x01afe40000000f00 */
.L_x_1890:
[----:B------:R-:W-:-:S04]  /*0220*/  ISETP.NE.U32.AND P2, PT, RZ, c[0x0][0x258], PT ;  /* 0x00009600ff007a0c */ /* 0x000fc80003f45070 */
[----:B------:R-:W-:-:S13]  /*0230*/  ISETP.NE.AND.EX P2, PT, RZ, c[0x0][0x25c], PT, P2 ;  /* 0x00009700ff007a0c */ /* 0x000fda0003f45320 */
[----:B-1----:R-:W-:-:S06]  /*0240*/  @P2 IMAD.WIDE R6, R3, R4, c[0x0][0x258] ;  /* 0x0000960003062625 */ /* 0x002fcc00078e0204 */
        /* <DEDUP_REMOVED lines=37> */
[----:B------:R-:W-:Y:S01]  /*04a0*/  IMAD.IADD R4, R132, 0x1, -R5 ;  /* 0x0000000184047824 */ /* 0x000fe200078e0a05 */
[----:B------:R-:W-:Y:S01]  /*04b0*/  SHF.R.S32.HI R0, RZ, 0x1f, R24 ;  /* 0x0000001fff007819 */ /* 0x000fe20000011418 */
[----:B------:R-:W-:Y:S01]  /*04c0*/  @!P0 IMAD.WIDE.U32 R10, R3, c[0x0][0x1e0], RZ ;  /* 0x00007800030a8a25 */ /* 0x000fe200078e00ff */
[----:B------:R-:W-:-:S03]  /*04d0*/  @!P0 SHF.R.S32.HI R6, RZ, 0x1f, R3 ;  /* 0x0000001fff068819 */ /* 0x000fc60000011403 */
        /* <DEDUP_REMOVED lines=10> */
[----:B------:R-:W-:Y:S02]  /*0580*/  IMAD R7, R142, c[0x0][0x1ec], R7 ;  /* 0x00007b008e077a24 */ /* 0x000fe400078e0207 */
[----:B------:R-:W-:Y:S01]  /*0590*/  IMAD R9, R0, c[0x0][0x1f0], RZ ;  /* 0x00007c0000097a24 */ /* 0x000fe200078e02ff */
[----:B------:R-:W-:Y:S01]  /*05a0*/  SHF.R.S32.HI R0, RZ, 0x1f, R2 ;  /* 0x0000001fff007819 */ /* 0x000fe20000011402 */
[----:B------:R-:W-:Y:S01]  /*05b0*/  IMAD R3, R3, c[0x0][0x1c0], R24 ;  /* 0x0000700003037a24 */ /* 0x000fe200078e0218 */
[----:B------:R-:W-:Y:S01]  /*05c0*/  IADD3.X R5, R164, R5, R7, P0, !PT ;  /* 0x00000005a4057210 */ /* 0x000fe200007fe407 */
[----:B------:R-:W-:Y:S01]  /*05d0*/  IMAD R9, R24, c[0x0][0x1f4], R9 ;  /* 0x00007d0018097a24 */ /* 0x000fe200078e0209 */
[----:B------:R-:W-:Y:S01]  /*05e0*/  ISETP.GE.AND P0, PT, R2, R167, PT ;  /* 0x000000a70200720c */ /* 0x000fe20003f06270 */
[----:B------:R-:W-:-:S02]  /*05f0*/  IMAD R3, R3, c[0x0][0x214], R142 ;  /* 0x0000850003037a24 */ /* 0x000fc400078e028e */
        /* <DEDUP_REMOVED lines=13> */
.L_x_1893:
[----:B------:R-:W-:Y:S05]  /*06d0*/  BSYNC B0 ;  /* 0x0000000000007941 */ /* 0x000fea0003800000 */
.L_x_1892:
[----:B------:R-:W-:Y:S01]  /*06e0*/  IADD3 R8, R2, 0x20, RZ ;  /* 0x0000002002087810 */ /* 0x000fe20007ffe0ff */
[----:B------:R-:W-:Y:S03]  /*06f0*/  BSSY B0, `(.L_x_1894) ;  /* 0x0000010000007945 */ /* 0x000fe60003800000 */
[----:B------:R-:W-:-:S13]  /*0700*/  ISETP.GE.AND P0, PT, R8, R167, PT ;  /* 0x000000a70800720c */ /* 0x000fda0003f06270 */
[----:B------:R-:W-:Y:S05]  /*0710*/  @P0 BRA `(.L_x_1895) ;  /* 0x000000d000000947 */ /* 0x000fea0003800000 */
[----:B------:R-:W-:Y:S01]  /*0720*/  IADD3 R6, P0, R2, 0x20, RZ ;  /* 0x0000002002067810 */ /* 0x000fe20007f1e0ff */
[----:B------:R-:W-:Y:S01]  /*0730*/  IMAD.MOV.U32 R10, RZ, RZ, R4 ;  /* 0x000000ffff0a7224 */ /* 0x000fe200078e0004 */
[----:B------:R-:W-:-:S03]  /*0740*/  MOV R11, R7 ;  /* 0x00000007000b7202 */ /* 0x000fc60000000f00 */
[----:B------:R-:W-:Y:S02]  /*0750*/  IMAD.X R5, RZ, RZ, R0, P0 ;  /* 0x000000ffff057224 */ /* 0x000fe400000e0600 */
[----:B------:R-:W-:-:S04]  /*0760*/  IMAD.WIDE.U32 R10, R6, c[0x0][0x1e8], R10 ;  /* 0x00007a00060a7a25 */ /* 0x000fc800078e000a */
[----:B------:R-:W-:Y:S01]  /*0770*/  IMAD R5, R5, c[0x0][0x1e8], RZ ;  /* 0x00007a0005057a24 */ /* 0x000fe200078e02ff */
[----:B------:R-:W-:-:S03]  /*0780*/  LEA R4, P0, R10, c[0x0][0x1d0], 0x1 ;  /* 0x000074000a047a11 */ /* 0x000fc600078008ff */
[----:B------:R-:W-:-:S05]  /*0790*/  IMAD R5, R6, c[0x0][0x1ec], R5 ;  /* 0x00007b0006057a24 */ /* 0x000fca00078e0205 */
[----:B------:R-:W-:-:S04]  /*07a0*/  IADD3 R5, R11, R5, RZ ;  /* 0x000000050b057210 */ /* 0x000fc80007ffe0ff */
[----:B------:R-:W-:-:S05]  /*07b0*/  LEA.HI.X R5, R10, c[0x0][0x1d4], R5, 0x1, P0 ;  /* 0x000075000a057a11 */ /* 0x000fca00000f0c05 */
[----:B------:R2:W-:Y:S04]  /*07c0*/  STG.E.128 [R4.64], RZ ;  /* 0x000000ff04007986 */ /* 0x0005e8000c101d0c */
[----:B------:R2:W-:Y:S04]  /*07d0*/  STG.E.128 [R4.64+0x40], RZ ;  /* 0x000040ff04007986 */ /* 0x0005e8000c101d0c */
[----:B------:R2:W-:Y:S02]  /*07e0*/  STG.E.128 [R4.64+0x80], RZ ;  /* 0x000080ff04007986 */ /* 0x0005e4000c101d0c */
.L_x_1895:
[----:B------:R-:W-:Y:S05]  /*07f0*/  BSYNC B0 ;  /* 0x0000000000007941 */ /* 0x000fea0003800000 */
.L_x_1894:
[----:B------:R-:W-:-:S04]  /*0800*/  LOP3.LUT P2, RZ, R132, 0x3, RZ, 0xc0, !PT ;  /* 0x0000000384ff7812 */ /* 0x000fc8000784c0ff */
[-C--:B------:R-:W-:Y:S02]  /*0810*/  ISETP.GE.OR P1, PT, R2, R167.reuse, P2 ;  /* 0x000000a70200720c */ /* 0x080fe40001726670 */
[C---:B------:R-:W-:Y:S02]  /*0820*/  IADD3 R2, P0, R3.reuse, R2, RZ ;  /* 0x0000000203027210 */ /* 0x040fe40007f1e0ff */
        /* <DEDUP_REMOVED lines=10> */
.L_x_1891:
        /* <DEDUP_REMOVED lines=93> */
.L_x_1896:
        /* <DEDUP_REMOVED lines=15> */
.L_x_1898:
        /* <DEDUP_REMOVED lines=52> */
.L_x_1897:
[----:B------:R-:W-:Y:S01]  /*12d0*/  ISETP.NE.AND P0, PT, R164, -0x1, PT ;  /* 0xffffffffa400780c */ /* 0x000fe20003f05270 */
[----:B------:R-:W-:Y:S01]  /*12e0*/  IMAD.MOV.U32 R119, RZ, RZ, c[0x0][0x198] ;  /* 0x00006600ff777624 */ /* 0x000fe200078e00ff */
[----:B------:R-:W-:Y:S01]  /*12f0*/  SHF.R.S32.HI R9, RZ, 0x1f, R132 ;  /* 0x0000001fff097819 */ /* 0x000fe20000011484 */
[----:B------:R-:W-:Y:S01]  /*1300*/  IMAD R5, R5, c[0x0][0x1b8], RZ ;  /* 0x00006e0005057a24 */ /* 0x000fe200078e02ff */
[----:B------:R-:W-:Y:S01]  /*1310*/  IADD3 R160, -R142, R167, RZ ;  /* 0x000000a78ea07210 */ /* 0x000fe20007ffe1ff */
[----:B------:R-:W-:Y:S01]  /*1320*/  IMAD.MOV.U32 R129, RZ, RZ, c[0x0][0x1a0] ;  /* 0x00006800ff817624 */ /* 0x000fe200078e00ff */
[CC--:B------:R-:W-:Y:S01]  /*1330*/  LEA.HI R13, R9.reuse, R132.reuse, RZ, 0x2 ;  /* 0x00000084090d7211 */ /* 0x0c0fe200078f10ff */
[----:B------:R-:W-:Y:S01]  /*1340*/  IMAD R5, R4, c[0x0][0x1bc], R5 ;  /* 0x00006f0004057a24 */ /* 0x000fe200078e0205 */
[----:B------:R-:W-:Y:S01]  /*1350*/  LEA.HI R135, R9, R132, RZ, 0x5 ;  /* 0x0000008409877211 */ /* 0x000fe200078f28ff */
[----:B------:R-:W-:Y:S01]  /*1360*/  IMAD.SHL.U32 R141, R132, 0x2, RZ ;  /* 0x00000002848d7824 */ /* 0x000fe200078e00ff */
[----:B------:R-:W-:-:S02]  /*1370*/  LOP3.LUT R7, R13, 0xfffffffc, RZ, 0xc0, !PT ;  /* 0xfffffffc0d077812 */ /* 0x000fc400078ec0ff */
[----:B------:R-:W-:Y:S01]  /*1380*/  SHF.R.S32.HI R170, RZ, 0x2, R13 ;  /* 0x00000002ffaa7819 */ /* 0x000fe2000001140d */
[----:B------:R-:W-:Y:S01]  /*1390*/  @!P0 IMAD.WIDE.U32 R14, R3, c[0x0][0x178], RZ ;  /* 0x00005e00030e8a25 */ /* 0x000fe200078e00ff */
[----:B-----5:R-:W-:Y:S02]  /*13a0*/  @!P0 SHF.R.S32.HI R0, RZ, 0x1f, R3 ;  /* 0x0000001fff008819 */ /* 0x020fe40000011403 */
[----:B------:R-:W-:Y:S01]  /*13b0*/  IADD3 R6, R170, 0x20, RZ ;  /* 0x00000020aa067810 */ /* 0x000fe20007ffe0ff */
[----:B------:R-:W-:Y:S01]  /*13c0*/  IMAD.IADD R168, R132, 0x1, -R7 ;  /* 0x0000000184a87824 */ /* 0x000fe200078e0a07 */
[----:B------:R-:W-:Y:S01]  /*13d0*/  LEA.HI R13, R13, R170, RZ, 0x1 ;  /* 0x000000aa0d0d7211 */ /* 0x000fe200078f08ff */
[----:B------:R-:W-:Y:S01]  /*13e0*/  @!P0 IMAD R0, R0, c[0x0][0x178], RZ ;  /* 0x00005e0000008a24 */ /* 0x000fe200078e02ff */
[----:B------:R-:W-:Y:S01]  /*13f0*/  ISETP.GE.AND P2, PT, R6, R160, PT ;  /* 0x000000a00600720c */ /* 0x000fe20003f46270 */
[----:B------:R-:W-:Y:S01]  /*1400*/  @P0 IMAD.WIDE.U32 R28, R164, c[0x0][0x190], RZ ;  /* 0x00006400a41c0a25 */ /* 0x000fe200078e00ff */
[----:B------:R-:W-:-:S02]  /*1410*/  SHF.L.U32 R168, R168, 0x3, RZ ;  /* 0x00000003a8a87819 */ /* 0x000fc400000006ff */
[----:B------:R-:W-:Y:S01]  /*1420*/  SHF.R.S32.HI R171, RZ, 0x1f, R170 ;  /* 0x0000001fffab7819 */ /* 0x000fe200000114aa */
[----:B------:R-:W-:Y:S01]  /*1430*/  @!P0 IMAD R0, R3, c[0x0][0x17c], R0 ;  /* 0x00005f0003008a24 */ /* 0x000fe200078e0200 */
[----:B------:R-:W-:Y:S01]  /*1440*/  SHF.R.S32.HI R169, RZ, 0x1f, R168 ;  /* 0x0000001fffa97819 */ /* 0x000fe200000114a8 */
[----:B------:R-:W-:Y:S01]  /*1450*/  @!P0 IMAD.MOV.U32 R28, RZ, RZ, R14 ;  /* 0x000000ffff1c8224 */ /* 0x000fe200078e000e */
[----:B------:R-:W-:Y:S01]  /*1460*/  SHF.R.S32.HI R3, RZ, 0x1f, R24 ;  /* 0x0000001fff037819 */ /* 0x000fe20000011418 */
[----:B------:R-:W-:Y:S01]  /*1470*/  @P0 IMAD R7, R164, c[0x0][0x194], R29 ;  /* 0x00006500a4070a24 */ /* 0x000fe200078e021d */
[----:B------:R-:W-:Y:S01]  /*1480*/  ISETP.GE.AND P1, PT, R170, R160, PT ;  /* 0x000000a0aa00720c */ /* 0x000fe20003f26270 */
[----:B------:R-:W-:Y:S01]  /*1490*/  @!P0 IMAD.IADD R7, R15, 0x1, R0 ;  /* 0x000000010f078824 */ /* 0x000fe200078e0200 */
[----:B------:R-:W-:Y:S01]  /*14a0*/  IADD3 R28, P0, R168, R28, RZ ;  /* 0x0000001ca81c7210 */ /* 0x000fe20007f1e0ff */
[----:B------:R-:W-:Y:S01]  /*14b0*/  IMAD R3, R3, c[0x0][0x1a8], RZ ;  /* 0x00006a0003037a24 */ /* 0x000fe200078e02ff */
[----:B------:R-:W-:Y:S01]  /*14c0*/  LEA.HI R15, R9, R132, RZ, 0x3 ;  /* 0x00000084090f7211 */ /* 0x000fe200078f18ff */
[----:B------:R-:W-:Y:S01]  /*14d0*/  IMAD.WIDE R22, R23, 0x40, R170 ;  /* 0x0000004017167825 */ /* 0x000fe200078e02aa */
[----:B------:R-:W-:-:S02]  /*14e0*/  LOP3.LUT R13, R13, 0x7fffffe, RZ, 0xc0, !PT ;  /* 0x07fffffe0d0d7812 */ /* 0x000fc400078ec0ff */
[----:B------:R-:W-:Y:S01]  /*14f0*/  SHF.R.S32.HI R140, RZ, 0x5, R135 ;  /* 0x00000005ff8c7819 */ /* 0x000fe20000011487 */
[----:B------:R-:W-:Y:S01]  /*1500*/  IMAD.X R29, R169, 0x1, R7, P0 ;  /* 0x00000001a91d7824 */ /* 0x000fe200000e0607 */
[----:B------:R-:W-:Y:S01]  /*1510*/  SHF.R.S32.HI R7, RZ, 0x3, R15 ;  /* 0x00000003ff077819 */ /* 0x000fe2000001140f */
[----:B------:R-:W-:Y:S01]  /*1520*/  IMAD R26, R24, c[0x0][0x1ac], R3 ;  /* 0x00006b00181a7a24 */ /* 0x000fe200078e0203 */
[----:B------:R-:W-:Y:S01]  /*1530*/  IADD3 R165, R117, -0x1, RZ ;  /* 0xffffffff75a57810 */ /* 0x000fe20007ffe0ff */
[----:B------:R-:W-:Y:S01]  /*1540*/  IMAD.IADD R13, R170, 0x1, -R13 ;  /* 0x00000001aa0d7824 */ /* 0x000fe200078e0a0d */
[----:B------:R-:W-:Y:S01]  /*1550*/  @!P2 IADD3 R12, P0, R22, 0x20, RZ ;  /* 0x00000020160ca810 */ /* 0x000fe20007f1e0ff */
[----:B------:R-:W-:Y:S01]  /*1560*/  IMAD.SHL.U32 R3, R7, 0x40, RZ ;  /* 0x0000004007037824 */ /* 0x000fe200078e00ff */
[----:B------:R-:W-:Y:S01]  /*1570*/  IADD3 R138, P3, R168, R138, RZ ;  /* 0x0000008aa88a7210 */ /* 0x000fe20007f7e0ff */
[----:B------:R-:W-:Y:S01]  /*1580*/  IMAD.WIDE.U32 R24, R24, c[0x0][0x1a8], R28 ;  /* 0x00006a0018187a25 */ /* 0x000fe200078e001c */
[----:B------:R-:W-:-:S02]  /*1590*/  LEA R166, R140, R13, 0x3 ;  /* 0x0000000d8ca67211 */ /* 0x000fc400078e18ff */
[----:B------:R-:W-:Y:S01]  /*15a0*/  LOP3.LUT R3, R3, 0xc0, RZ, 0xc0, !PT ;  /* 0x000000c003037812 */ /* 0x000fe200078ec0ff */
[----:B------:R-:W-:Y:S01]  /*15b0*/  IMAD.IADD R27, R25, 0x1, R26 ;  /* 0x00000001191b7824 */ /* 0x000fe200078e021a */
[----:B------:R-:W-:Y:S01]  /*15c0*/  IADD3 R10, R170, 0x40, RZ ;  /* 0x00000040aa0a7810 */ /* 0x000fe20007ffe0ff */
[----:B------:R-:W-:Y:S01]  /*15d0*/  @!P1 IMAD.MOV.U32 R26, RZ, RZ, R24 ;  /* 0x000000ffff1a9224 */ /* 0x000fe200078e0018 */
[----:B------:R-:W-:Y:S01]  /*15e0*/  LOP3.LUT R0, R3, 0x18, R168, 0xf8, !PT ;  /* 0x0000001803007812 */ /* 0x000fe200078ef8a8 */
[----:B------:R-:W-:Y:S01]  /*15f0*/  @!P1 IMAD R13, R23, c[0x0][0x190], RZ ;  /* 0x00006400170d9a24 */ /* 0x000fe200078e02ff */
[----:B------:R-:W-:Y:S01]  /*1600*/  SHF.R.U32.HI R3, RZ, 0x3, R3 ;  /* 0x00000003ff037819 */ /* 0x000fe20000011603 */
[----:B------:R-:W-:Y:S01]  /*1610*/  @!P2 IMAD.X R23, RZ, RZ, R23, P0 ;  /* 0x000000ffff17a224 */ /* 0x000fe200000e0617 */
[----:B------:R-:W-:Y:S01]  /*1620*/  LOP3.LUT R15, R15, 0xfffffff8, RZ, 0xc0, !PT ;  /* 0xfffffff80f0f7812 */ /* 0x000fe200078ec0ff */
[----:B------:R-:W-:Y:S01]  /*1630*/  IMAD.X R139, R169, 0x1, R21, P3 ;  /* 0x00000001a98b7824 */ /* 0x000fe200018e0615 */
[----:B------:R-:W-:Y:S01]  /*1640*/  LOP3.LUT R3, R0, R3, RZ, 0x3c, !PT ;  /* 0x0000000300037212 */ /* 0x000fe200078e3cff */
[----:B------:R-:W-:Y:S01]  /*1650*/  IMAD.SHL.U32 R0, R165, 0x80, RZ ;  /* 0x00000080a5007824 */ /* 0x000fe200078e00ff */
[----:B------:R-:W-:Y:S01]  /*1660*/  LOP3.LUT R135, R135, 0xffffffe0, RZ, 0xc0, !PT ;  /* 0xffffffe087877812 */ /* 0x000fe200078ec0ff */
[----:B------:R-:W-:Y:S01]  /*1670*/  @!P1 IMAD R13, R22, c[0x0][0x194], R13 ;  /* 0x00006500160d9a24 */ /* 0x000fe200078e020d */
[----:B------:R-:W-:Y:S01]  /*1680*/  LEA R166, R166, R3, 0x5 ;  /* 0x00000003a6a67211 */ /* 0x000fe200078e28ff */
[----:B------:R-:W-:Y:S01]  /*1690*/  @!P1 IMAD.WIDE.U32 R20, R22, c[0x0][0x190], R26 ;  /* 0x0000640016149a25 */ /* 0x000fe200078e001a */
[----:B------:R-:W-:-:S02]  /*16a0*/  IADD3 R3, -R0, R116, RZ ;  /* 0x0000007400037210 */ /* 0x000fc40007ffe1ff */
[----:B------:R-:W-:Y:S01]  /*16b0*/  LOP3.LUT R141, R141, 0x6, RZ, 0xc0, !PT ;  /* 0x000000068d8d7812 */ /* 0x000fe200078ec0ff */
[----:B------:R-:W-:Y:S01]  /*16c0*/  @!P2 IMAD R23, R23, c[0x0][0x190], RZ ;  /* 0x000064001717aa24 */ /* 0x000fe200078e02ff */
[----:B------:R-:W-:Y:S01]  /*16d0*/  @!P1 IADD3 R2, R21, R13, RZ ;  /* 0x0000000d15029210 */ /* 0x000fe20007ffe0ff */
[----:B------:R-:W-:Y:S01]  /*16e0*/  @!P2 IMAD.MOV.U32 R25, RZ, RZ, R27 ;  /* 0x000000ffff19a224 */ /* 0x000fe200078e001b */
[-C--:B------:R-:W-:Y:S01]  /*16f0*/  ISETP.GE.AND P4, PT, R6, R3.reuse, PT ;  /* 0x000000030600720c */ /* 0x080fe20003f86270 */
[----:B------:R-:W-:Y:S01]  /*1700*/  @!P2 IMAD R8, R12, c[0x0][0x194], R23 ;  /* 0x000065000c08aa24 */ /* 0x000fe200078e0217 */
[----:B------:R-:W-:Y:S01]  /*1710*/  @!P1 LEA R26, P0, R20, c[0x0][0x160], 0x1 ;  /* 0x00005800141a9a11 */ /* 0x000fe200078008ff */
[----:B------:R-:W-:Y:S01]  /*1720*/  @!P2 IMAD.WIDE.U32 R12, R12, c[0x0][0x190], R24 ;  /* 0x000064000c0caa25 */ /* 0x000fe200078e0018 */
[----:B------:R-:W-:Y:S02]  /*1730*/  ISETP.GE.AND P5, PT, R170, R3, PT ;  /* 0x00000003aa00720c */ /* 0x000fe40003fa6270 */
[----:B------:R-:W-:Y:S01]  /*1740*/  @!P1 LEA.HI.X R27, R20, c[0x0][0x164], R2, 0x1, P0 ;  /* 0x00005900141b9a11 */ /* 0x000fe200000f0c02 */
[----:B------:R-:W-:Y:S01]  /*1750*/  IMAD R137, R171, c[0x0][0x198], RZ ;  /* 0x00006600ab897a24 */ /* 0x000fe200078e02ff */
[----:B------:R-:W-:Y:S01]  /*1760*/  @!P2 IADD3 R8, R13, R8, RZ ;  /* 0x000000080d08a210 */ /* 0x000fe20007ffe0ff */
[----:B------:R-:W-:Y:S01]  /*1770*/  IMAD.WIDE.U32 R138, R170, c[0x0][0x198], R138 ;  /* 0x00006600aa8a7a25 */ /* 0x000fe200078e008a */
[----:B------:R-:W-:-:S03]  /*1780*/  @!P2 LEA R22, P0, R12, c[0x0][0x160], 0x1 ;  /* 0x000058000c16aa11 */ /* 0x000fc600078008ff */
[----:B------:R-:W-:Y:S01]  /*1790*/  IMAD R137, R170, c[0x0][0x19c], R137 ;  /* 0x00006700aa897a24 */ /* 0x000fe200078e0289 */
[----:B------:R-:W-:Y:S01]  /*17a0*/  @!P2 LEA.HI.X R23, R12, c[0x0][0x164], R8, 0x1, P0 ;  /* 0x000059000c17aa11 */ /* 0x000fe200000f0c08 */
[----:B------:R-:W-:Y:S01]  /*17b0*/  IMAD.MOV.U32 R2, RZ, RZ, c[0x0][0x19c] ;  /* 0x00006700ff027624 */ /* 0x000fe200078e00ff */
[----:B------:R-:W-:Y:S01]  /*17c0*/  ISETP.GE.AND P0, PT, R10, R3, PT ;  /* 0x000000030a00720c */ /* 0x000fe20003f06270 */
[----:B------:R-:W-:Y:S01]  /*17d0*/  IMAD.IADD R137, R139, 0x1, R137 ;  /* 0x000000018b897824 */ /* 0x000fe200078e0289 */
[C---:B------:R-:W-:Y:S01]  /*17e0*/  @!P4 LEA R13, P3, R119.reuse, R138, 0x5 ;  /* 0x0000008a770dc211 */ /* 0x040fe200078628ff */
        /* <DEDUP_REMOVED lines=8> */
[----:B------:R-:W-:-:S02]  /*1870*/  IMAD.SHL.U32 R7, R7, 0x8, RZ ;  /* 0x0000000807077824 */ /* 0x000fc400078e00ff */
[----:B------:R-:W-:Y:S01]  /*1880*/  @!P4 LEA.HI.X R21, R13, c[0x0][0x16c], R8, 0x1, P3 ;  /* 0x00005b000d15ca11 */ /* 0x000fe200018f0c08 */
[----:B------:R1:W-:Y:S01]  /*1890*/  @!P1 LDGSTS.E.BYPASS.LTC128B.128 [R166+0x1000], [R26.64+0x40] ;  /* 0x010000401aa69fae */ /* 0x0003e2000b901d4c */
[----:B------:R-:W-:-:S03]  /*18a0*/  SHF.L.U32 R8, R2, 0x6, RZ ;  /* 0x0000000602087819 */ /* 0x000fc600000006ff */
        /* <DEDUP_REMOVED lines=10> */
[----:B------:R-:W-:-:S02]  /*1950*/  LEA.HI R8, R9, R132, RZ, 0x4 ;  /* 0x0000008409087211 */ /* 0x000fc400078f20ff */
[----:B------:R-:W-:Y:S01]  /*1960*/  IADD3 R130, P1, R170, R19, RZ ;  /* 0x00000013aa827210 */ /* 0x000fe20007f3e0ff */
[----:B------:R1:W-:Y:S01]  /*1970*/  @!P5 LDGSTS.E.BYPASS.LTC128B.128 [R166+0x3000], [R24.64] ;  /* 0x0300000018a6dfae */ /* 0x0003e2000b901d4c */
[----:B------:R-:W-:Y:S02]  /*1980*/  LOP3.LUT R19, R8, 0xfffffff0, RZ, 0xc0, !PT ;  /* 0xfffffff008137812 */ /* 0x000fe400078ec0ff */
[----:B------:R-:W-:Y:S01]  /*1990*/  SHF.R.S32.HI R9, RZ, 0x4, R8 ;  /* 0x00000004ff097819 */ /* 0x000fe20000011408 */
[----:B------:R1:W-:Y:S01]  /*19a0*/  @!P5 LDGSTS.E.BYPASS.LTC128B.128 [R166+0x5000], [R24.64+0x40] ;  /* 0x0500004018a6dfae */ /* 0x0003e2000b901d4c */
[-C--:B------:R-:W-:Y:S01]  /*19b0*/  ISETP.GE.AND P3, PT, R6, R3.reuse, PT ;  /* 0x000000030600720c */ /* 0x080fe20003f66270 */
[----:B------:R-:W-:Y:S01]  /*19c0*/  IMAD.X R6, R171, 0x1, R17, P1 ;  /* 0x00000001ab067824 */ /* 0x000fe200008e0611 */
[----:B------:R-:W-:Y:S01]  /*19d0*/  IADD3 R16, P1, R168, R16, RZ ;  /* 0x00000010a8107210 */ /* 0x000fe20007f3e0ff */
[----:B------:R-:W-:Y:S01]  /*19e0*/  IMAD.IADD R19, R132, 0x1, -R19 ;  /* 0x0000000184137824 */ /* 0x000fe200078e0a13 */
[----:B------:R-:W-:Y:S01]  /*19f0*/  ISETP.GE.AND P2, PT, R10, R3, PT ;  /* 0x000000030a00720c */ /* 0x000fe20003f46270 */
[----:B------:R1:W-:Y:S01]  /*1a00*/  @!P5 LDGSTS.E.BYPASS.LTC128B.128 [R166+0x7000], [R24.64+0x80] ;  /* 0x0700008018a6dfae */ /* 0x0003e2000b901d4c */
[----:B------:R-:W-:-:S02]  /*1a10*/  LEA.HI R8, R8, R9, RZ, 0x1 ;  /* 0x0000000908087211 */ /* 0x000fc400078f08ff */
[----:B------:R-:W-:Y:S01]  /*1a20*/  IADD3 R10, R170, 0x60, RZ ;  /* 0x00000060aa0a7810 */ /* 0x000fe20007ffe0ff */
[----:B------:R2:W-:Y:S01]  /*1a30*/  @!P4 LDGSTS.E.BYPASS.LTC128B.128 [R166+0x3800], [R20.64] ;  /* 0x0380000014a6cfae */ /* 0x0005e2000b901d4c */
[----:B------:R-:W-:Y:S01]  /*1a40*/  IADD3.X R17, R169, R11, RZ, P1, !PT ;  /* 0x0000000ba9117210 */ /* 0x000fe20000ffe4ff */
[----:B------:R-:W-:Y:S01]  /*1a50*/  IMAD.IADD R11, R132, 0x1, -R15 ;  /* 0x00000001840b7824 */ /* 0x000fe200078e0a0f */
[----:B------:R-:W-:Y:S01]  /*1a60*/  LOP3.LUT R8, R8, 0xfffffffe, RZ, 0xc0, !PT ;  /* 0xfffffffe08087812 */ /* 0x000fe200078ec0ff */
[----:B------:R2:W-:Y:S01]  /*1a70*/  @!P4 LDGSTS.E.BYPASS.LTC128B.128 [R166+0x5800], [R20.64+0x40] ;  /* 0x0580004014a6cfae */ /* 0x0005e2000b901d4c */
[----:B------:R-:W-:Y:S01]  /*1a80*/  ISETP.GE.AND P5, PT, R10, R3, PT ;  /* 0x000000030a00720c */ /* 0x000fe20003fa6270 */
[----:B------:R-:W-:Y:S01]  /*1a90*/  IMAD.WIDE.U32 R16, R4, c[0x0][0x1b8], R16 ;  /* 0x00006e0004107a25 */ /* 0x000fe200078e0010 */
[----:B------:R-:W-:Y:S01]  /*1aa0*/  LEA.HI R15, R19, R19, RZ, 0x1 ;  /* 0x00000013130f7211 */ /* 0x000fe200078f08ff */
[----:B------:R2:W-:Y:S01]  /*1ab0*/  @!P4 LDGSTS.E.BYPASS.LTC128B.128 [R166+0x7800], [R20.64+0x80] ;  /* 0x0780008014a6cfae */ /* 0x0005e2000b901d4c */
[-C--:B------:R-:W-:Y:S01]  /*1ac0*/  ISETP.GE.AND P4, PT, R170, R3.reuse, PT ;  /* 0x00000003aa00720c */ /* 0x080fe20003f86270 */
[----:B------:R-:W-:Y:S01]  /*1ad0*/  IMAD.IADD R17, R17, 0x1, R5 ;  /* 0x0000000111117824 */ /* 0x000fe200078e0205 */
[----:B------:R-:W-:Y:S01]  /*1ae0*/  ISETP.GE.AND P1, PT, R10, R3, PT ;  /* 0x000000030a00720c */ /* 0x000fe20003f26270 */
[----:B------:R3:W-:Y:S01]  /*1af0*/  @!P0 LDGSTS.E.BYPASS.LTC128B.128 [R166+0x4000], [R12.64] ;  /* 0x040000000ca68fae */ /* 0x0007e2000b901d4c */
[----:B------:R-:W-:-:S02]  /*1b00*/  IADD3 R9, R9, -R8, RZ ;  /* 0x8000000809097210 */ /* 0x000fc40007ffe0ff */
[----:B------:R-:W-:Y:S01]  /*1b10*/  LEA.HI R3, R11, R11, RZ, 0x1 ;  /* 0x0000000b0b037211 */ /* 0x000fe200078f08ff */
[----:B------:R3:W-:Y:S01]  /*1b20*/  @!P0 LDGSTS.E.BYPASS.LTC128B.128 [R166+0x6000], [R12.64+0x40] ;  /* 0x060000400ca68fae */ /* 0x0007e2000b901d4c */
[----:B------:R-:W-:Y:S01]  /*1b30*/  SHF.R.S32.HI R8, RZ, 0x1f, R19 ;  /* 0x0000001fff087819 */ /* 0x000fe20000011413 */
[----:B------:R-:W-:Y:S01]  /*1b40*/  @!P5 IMAD R2, R2, 0x60, RZ ;  /* 0x000000600202d824 */ /* 0x000fe200078e02ff */
[--C-:B------:R-:W-:Y:S01]  /*1b50*/  SHF.R.S32.HI R10, RZ, 0x1, R15.reuse ;  /* 0x00000001ff0a7819 */ /* 0x100fe2000001140f */
[----:B------:R3:W-:Y:S01]  /*1b60*/  @!P0 LDGSTS.E.BYPASS.LTC128B.128 [R166+0x8000], [R12.64+0x80] ;  /* 0x080000800ca68fae */ /* 0x0007e2000b901d4c */
[----:B------:R-:W-:Y:S02]  /*1b70*/  LOP3.LUT R134, R15, 0x7fffffe, RZ, 0xc0, !PT ;  /* 0x07fffffe0f867812 */ /* 0x000fe400078ec0ff */
[----:B------:R-:W-:Y:S02]  /*1b80*/  SHF.R.S32.HI R15, RZ, 0x1f, R15 ;  /* 0x0000001fff0f7819 */ /* 0x000fe4000001140f */
[----:B------:R-:W-:Y:S01]  /*1b90*/  LOP3.LUT R158, R3, 0x7fffffe, RZ, 0xc0, !PT ;  /* 0x07fffffe039e7812 */ /* 0x000fe200078ec0ff */
[----:B------:R-:W-:Y:S01]  /*1ba0*/  IMAD.IADD R134, R19, 0x1, -R134 ;  /* 0x0000000113867824 */ /* 0x000fe200078e0a86 */
[----:B------:R-:W-:-:S02]  /*1bb0*/  LEA.HI R133, R8, R19, RZ, 0x3 ;  /* 0x0000001308857211 */ /* 0x000fc400078f18ff */
[----:B------:R-:W-:Y:S01]  /*1bc0*/  LEA.HI R8, R15, R10, RZ, 0x2 ;  /* 0x0000000a0f087211 */ /* 0x000fe200078f10ff */
[----:B------:R-:W-:Y:S01]  /*1bd0*/  IMAD R15, R6, c[0x0][0x1a0], RZ ;  /* 0x00006800060f7a24 */ /* 0x000fe200078e02ff */
[----:B------:R-:W-:Y:S02]  /*1be0*/  IADD3 R158, R11, -R158, RZ ;  /* 0x8000009e0b9e7210 */ /* 0x000fe40007ffe0ff */
[----:B------:R-:W-:Y:S01]  /*1bf0*/  LOP3.LUT R11, R8, 0xfffffffc, RZ, 0xc0, !PT ;  /* 0xfffffffc080b7812 */ /* 0x000fe200078ec0ff */
[C---:B------:R-:W-:Y:S01]  /*1c00*/  IMAD R15, R130.reuse, c[0x0][0x1a4], R15 ;  /* 0x00006900820f7a24 */ /* 0x040fe200078e020f */
[----:B------:R-:W-:Y:S01]  /*1c10*/  @!P5 MOV R139, R137 ;  /* 0x00000089008bd202 */ /* 0x000fe20000000f00 */
[----:B------:R-:W-:Y:S01]  /*1c20*/  IMAD.WIDE.U32 R130, R130, c[0x0][0x1a0], R16 ;  /* 0x0000680082827a25 */ /* 0x000fe200078e0010 */
[----:B------:R-:W-:Y:S02]  /*1c30*/  IADD3 R4, R10, -R11, RZ ;  /* 0x8000000b0a047210 */ /* 0x000fe40007ffe0ff */
[----:B------:R-:W-:Y:S01]  /*1c40*/  SHF.R.S32.HI R3, RZ, 0x1, R3 ;  /* 0x00000001ff037819 */ /* 0x000fe20000011403 */
[----:B------:R-:W-:Y:S01]  /*1c50*/  @!P5 IMAD.WIDE.U32 R10, R119, 0x60, R138 ;  /* 0x00000060770ad825 */ /* 0x000fe200078e008a */
[----:B------:R-:W-:-:S02]  /*1c60*/  SHF.L.U32 R133, R133, 0x5, RZ ;  /* 0x0000000585857819 */ /* 0x000fc400000006ff */
[----:B------:R-:W-:Y:S01]  /*1c70*/  MOV R6, 0x5 ;  /* 0x0000000500067802 */ /* 0x000fe20000000f00 */
[----:B------:R-:W-:Y:S01]  /*1c80*/  IMAD.SHL.U32 R8, R3, 0x40, RZ ;  /* 0x0000004003087824 */ /* 0x000fe200078e00ff */
[----:B------:R-:W-:Y:S01]  /*1c90*/  @!P5 IADD3 R5, R11, R2, RZ ;  /* 0x000000020b05d210 */ /* 0x000fe20007ffe0ff */
[----:B------:R-:W-:Y:S01]  /*1ca0*/  IMAD.IADD R128, R131, 0x1, R15 ;  /* 0x0000000183807824 */ /* 0x000fe200078e020f */
[----:B------:R-:W-:Y:S01]  /*1cb0*/  @!P5 LEA R18, P0, R10, c[0x0][0x168], 0x1 ;  /* 0x00005a000a12da11 */ /* 0x000fe200078008ff */
[----:B------:R-:W-:Y:S01]  /*1cc0*/  IMAD R158, R9, 0x8, R158 ;  /* 0x00000008099e7824 */ /* 0x000fe200078e029e */
[----:B------:R-:W-:Y:S02]  /*1cd0*/  LOP3.LUT R8, R8, 0xc0, RZ, 0xc0, !PT ;  /* 0x000000c008087812 */ /* 0x000fe400078ec0ff */
[----:B------:R-:W-:Y:S02]  /*1ce0*/  @!P5 LEA.HI.X R19, R10, c[0x0][0x16c], R5, 0x1, P0 ;  /* 0x00005b000a13da11 */ /* 0x000fe400000f0c05 */
[----:B------:R-:W-:-:S02]  /*1cf0*/  LEA R162, P0, R130, c[0x0][0x170], 0x1 ;  /* 0x00005c0082a27a11 */ /* 0x000fc400078008ff */
[----:B------:R-:W-:Y:S01]  /*1d00*/  SHF.L.U32 R2, R4, 0x6, RZ ;  /* 0x0000000604027819 */ /* 0x000fe200000006ff */
[----:B------:R4:W-:Y:S01]  /*1d10*/  @!P5 LDGSTS.E.BYPASS.LTC128B.128 [R166+0x4800], [R18.64] ;  /* 0x0480000012a6dfae */ /* 0x0009e2000b901d4c */
[----:B------:R-:W-:Y:S02]  /*1d20*/  LEA.HI.X R161, R130, c[0x0][0x174], R128, 0x1, P0 ;  /* 0x00005d0082a17a11 */ /* 0x000fe400000f0c80 */
[----:B------:R-:W-:Y:S01]  /*1d30*/  LOP3.LUT R7, R8, 0x8, R7, 0xf8, !PT ;  /* 0x0000000808077812 */ /* 0x000fe200078ef807 */
[----:B------:R4:W-:Y:S01]  /*1d40*/  @!P5 LDGSTS.E.BYPASS.LTC128B.128 [R166+0x6800], [R18.64+0x40] ;  /* 0x0680004012a6dfae */ /* 0x0009e2000b901d4c */
[----:B------:R-:W-:Y:S01]  /*1d50*/  SHF.L.U32 R9, R9, 0x3, RZ ;  /* 0x0000000309097819 */ /* 0x000fe200000006ff */
[----:B------:R-:W-:Y:S01]  /*1d60*/  @!P1 IMAD.MOV.U32 R163, RZ, RZ, R161 ;  /* 0x000000ffffa39224 */ /* 0x000fe200078e00a1 */
[----:B------:R-:W-:Y:S01]  /*1d70*/  LOP3.LUT R2, R2, 0xc0, RZ, 0xc0, !PT ;  /* 0x000000c002027812 */ /* 0x000fe200078ec0ff */
[----:B------:R4:W-:Y:S01]  /*1d80*/  @!P5 LDGSTS.E.BYPASS.LTC128B.128 [R166+0x8800], [R18.64+0x80] ;  /* 0x0880008012a6dfae */ /* 0x0009e2000b901d4c */
[----:B------:R-:W-:Y:S01]  /*1d90*/  SHF.R.U32.HI R8, RZ, 0x3, R8 ;  /* 0x00000003ff087819 */ /* 0x000fe20000011608 */
[C---:B---3--:R-:W-:Y:S01]  /*1da0*/  @!P1 IMAD.WIDE.U32 R12, R129.reuse, 0xc0, R162 ;  /* 0x000000c0810c9825 */ /* 0x048fe200078e00a2 */
[----:B------:R-:W-:Y:S01]  /*1db0*/  SHF.L.U32 R5, R129, 0x5, RZ ;  /* 0x0000000581057819 */ /* 0x000fe200000006ff */
[----:B------:R-:W0:Y:S01]  /*1dc0*/  LDGDEPBAR ;  /* 0x00000000000079af */ /* 0x000e220000000000 */
[----:B------:R-:W-:-:S02]  /*1dd0*/  LOP3.LUT R9, R2, 0x8, R9, 0xf8, !PT ;  /* 0x0000000802097812 */ /* 0x000fc400078ef809 */
[----:B------:R-:W-:Y:S01]  /*1de0*/  LOP3.LUT R11, R7, R8, RZ, 0x3c, !PT ;  /* 0x00000008070b7212 */ /* 0x000fe200078e3cff */
[----:B------:R-:W-:Y:S01]  /*1df0*/  @!P1 IMAD.MOV.U32 R7, RZ, RZ, c[0x0][0x1a4] ;  /* 0x00006900ff079624 */ /* 0x000fe200078e00ff */
[----:B------:R-:W-:Y:S02]  /*1e00*/  SHF.R.U32.HI R2, RZ, 0x3, R2 ;  /* 0x00000003ff027819 */ /* 0x000fe40000011602 */
[----:B------:R-:W-:Y:S01]  /*1e10*/  LOP3.LUT R133, R133, 0xffffff00, RZ, 0xc0, !PT ;  /* 0xffffff0085857812 */ /* 0x000fe200078ec0ff */
[----:B------:R-:W-:Y:S01]  /*1e20*/  @!P1 IMAD R7, R7, 0xc0, RZ ;  /* 0x000000c007079824 */ /* 0x000fe200078e02ff */
[----:B------:R-:W-:Y:S02]  /*1e30*/  SHF.L.U64.HI R6, R129, R6, c[0x0][0x1a4] ;  /* 0x0000690081067619 */ /* 0x000fe40000010206 */
[----:B------:R-:W-:Y:S01]  /*1e40*/  @!P3 LEA R8, P0, R5, R162, 0x1 ;  /* 0x000000a20508b211 */ /* 0x000fe200078008ff */
[----:B------:R-:W-:Y:S01]  /*1e50*/  IMAD R159, R140, 0x200, R133 ;  /* 0x000002008c9f7824 */ /* 0x000fe200078e0285 */
[-C--:B------:R-:W-:Y:S01]  /*1e60*/  @!P4 MOV R163, R161.reuse ;  /* 0x000000a100a3c202 */ /* 0x080fe20000000f00 */
[----:B------:R-:W-:Y:S01]  /*1e70*/  @!P1 IMAD.IADD R7, R13, 0x1, R7 ;  /* 0x000000010d079824 */ /* 0x000fe200078e0207 */
[----:B------:R-:W-:Y:S01]  /*1e80*/  LOP3.LUT R2, R9, R2, RZ, 0x3c, !PT ;  /* 0x0000000209027212 */ /* 0x000fe200078e3cff */
[----:B------:R-:W-:Y:S01]  /*1e90*/  IMAD R159, R134, 0x20, R159 ;  /* 0x00000020869f7824 */ /* 0x000fe200078e029f */
[----:B------:R-:W-:Y:S01]  /*1ea0*/  @!P3 LEA.HI.X R9, R5, R161, R6, 0x1, P0 ;  /* 0x000000a10509b211 */ /* 0x000fe200000f0c06 */
[----:B------:R-:W-:Y:S01]  /*1eb0*/  @!P1 IMAD.MOV.U32 R6, RZ, RZ, R12 ;  /* 0x000000ffff069224 */ /* 0x000fe200078e000c */
[----:B------:R-:W-:Y:S01]  /*1ec0*/  @!P2 MOV R10, c[0x0][0x1a4] ;  /* 0x00006900000aaa02 */ /* 0x000fe20000000f00 */
[----:B------:R-:W-:Y:S01]  /*1ed0*/  IMAD.MOV.U32 R5, RZ, RZ, 0x10 ;  /* 0x00000010ff057424 */ /* 0x000fe200078e00ff */
[----:B------:R-:W-:-:S02]  /*1ee0*/  @!P2 LEA R12, P0, R129, R162, 0x7 ;  /* 0x000000a2810ca211 */ /* 0x000fc400078038ff */
[----:B------:R-:W-:Y:S01]  /*1ef0*/  LEA R158, R158, R11, 0x5 ;  /* 0x0000000b9e9e7211 */ /* 0x000fe200078e28ff */
[----:B------:R-:W-:-:S04]  /*1f00*/  DEPBAR.LE SB0, 0x0 ;  /* 0x000080000000791a */ /* 0x000fc80000000000 */
[----:B------:R-:W-:Y:S01]  /*1f10*/  BAR.SYNC.DEFER_BLOCKING 0x0 ;  /* 0x0000000000007b1d */ /* 0x000fe20000010000 */
[----:B------:R-:W-:Y:S01]  /*1f20*/  @!P2 LEA.HI.X R13, R129, R161, R10, 0x7, P0 ;  /* 0x000000a1810da211 */ /* 0x000fe200000f3c0a */
[----:B------:R-:W-:Y:S01]  /*1f30*/  IMAD.SHL.U32 R158, R158, 0x2, RZ ;  /* 0x000000029e9e7824 */ /* 0x000fe200078e00ff */
[----:B------:R-:W-:Y:S02]  /*1f40*/  IADD3 R159, R2, R159, RZ ;  /* 0x0000009f029f7210 */ /* 0x000fe40007ffe0ff */
[----:B------:R-:W-:Y:S02]  /*1f50*/  LOP3.LUT P0, RZ, R3, 0x2, RZ, 0xc0, !PT ;  /* 0x0000000203ff7812 */ /* 0x000fe4000780c0ff */
[----:B------:R-:W-:Y:S02]  /*1f60*/  SHF.L.U32 R159, R159, 0x1, RZ ;  /* 0x000000019f9f7819 */ /* 0x000fe400000006ff */
[----:B------:R-:W-:-:S04]  /*1f70*/  LEA R133, R134, R133, 0x5 ;  /* 0x0000008586857211 */ /* 0x000fc800078e28ff */
[----:B------:R-:W-:Y:S01]  /*1f80*/  IADD3 R156, R2, R133, RZ ;  /* 0x00000085029c7210 */ /* 0x000fe20007ffe0ff */
        /* <DEDUP_REMOVED lines=43> */
[----:B------:R-:W-:Y:S02]  /*2240*/  LEA R157, R3, R159, 0x1 ;  /* 0x0000009f039d7211 */ /* 0x000fe400078e08ff */
[----:B------:R-:W-:Y:S01]  /*2250*/  ISETP.GT.AND P1, PT, R117, 0x1, PT ;  /* 0x000000017500780c */ /* 0x000fe20003f24270 */
[----:B------:R-:W-:Y:S01]  /*2260*/  IMAD R118, R5, 0x2, R158 ;  /* 0x0000000205767824 */ /* 0x000fe200078e029e */
[----:B------:R-:W4:Y:S04]  /*2270*/  LDSM.16.M88.4 R32, [R158+0x3400] ;  /* 0x003400009e20783b */ /* 0x000f280000000200 */
[----:B------:R-:W-:Y:S04]  /*2280*/  LDSM.16.M88.4 R112, [R157] ;  /* 0x000000009d70783b */ /* 0x000fe80000000200 */
[----:B------:R-:W4:Y:S03]  /*2290*/  LDSM.16.M88.4 R92, [R118+0x3000] ;  /* 0x00300000765c783b */ /* 0x000f260000000200 */
[C---:B------:R-:W-:Y:S01]  /*22a0*/  @!P1 LEA R178, P0, R138.reuse, c[0x0][0x168], 0x1 ;  /* 0x00005a008ab29a11 */ /* 0x040fe200078008ff */
[----:B-1----:R-:W1:Y:S03]  /*22b0*/  LDSM.16.M88.4 R24, [R158+0x3800] ;  /* 0x003800009e18783b */ /* 0x002e660000000200 */
[----:B------:R-:W-:Y:S01]  /*22c0*/  @!P1 LEA.HI.X R179, R138, c[0x0][0x16c], R137, 0x1, P0 ;  /* 0x00005b008ab39a11 */ /* 0x000fe200000f0c89 */
[----:B------:R-:W-:Y:S04]  /*22d0*/  LDSM.16.M88.4 R48, [R159+0x1000] ;  /* 0x001000009f30783b */ /* 0x000fe80000000200 */
[----:B------:R-:W1:Y:S04]  /*22e0*/  LDSM.16.M88.4 R120, [R158+0x5000] ;  /* 0x005000009e78783b */ /* 0x000e680000000200 */
[----:B------:R-:W1:Y:S04]  /*22f0*/  LDSM.16.M88.4 R68, [R158+0x4400] ;  /* 0x004400009e44783b */ /* 0x000e680000000200 */
[----:B------:R-:W1:Y:S04]  /*2300*/  LDSM.16.M88.4 R8, [R118+0x3400] ;  /* 0x003400007608783b */ /* 0x000e680000000200 */
[----:B--2---:R-:W2:Y:S01]  /*2310*/  LDSM.16.M88.4 R4, [R118+0x3800] ;  /* 0x003800007604783b */ /* 0x004ea20000000200 */
[C---:B---3--:R-:W-:Y:S03]  /*2320*/  HMMA.16816.F32.BF16 R12, R52.reuse, R40, RZ ;  /* 0x00000028340c723c */ /* 0x048fe600000418ff */
[----:B------:R-:W3:Y:S04]  /*2330*/  LDSM.16.M88.4 R84, [R158+0x3c00] ;  /* 0x003c00009e54783b */ /* 0x000ee80000000200 */
[----:B------:R-:W2:Y:S01]  /*2340*/  LDSM.16.M88.4 R76, [R158+0x4000] ;  /* 0x004000009e4c783b */ /* 0x000ea20000000200 */
[C---:B------:R-:W-:Y:S03]  /*2350*/  HMMA.16816.F32.BF16 R40, R52.reuse, R42, RZ ;  /* 0x0000002a3428723c */ /* 0x040fe600000418ff */
[----:B------:R-:W2:Y:S04]  /*2360*/  LDSM.16.M88.4 R60, [R158+0x4800] ;  /* 0x004800009e3c783b */ /* 0x000ea80000000200 */
[----:B------:R-:W2:Y:S01]  /*2370*/  LDSM.16.M88.4 R44, [R158+0x4c00] ;  /* 0x004c00009e2c783b */ /* 0x000ea20000000200 */
[----:B----4-:R-:W-:Y:S03]  /*2380*/  HMMA.16816.F32.BF16 R36, R52, R32, RZ ;  /* 0x000000203424723c */ /* 0x010fe600000418ff */
[----:B------:R-:W-:Y:S04]  /*2390*/  LDSM.16.M88.4 R20, [R157+0x1000] ;  /* 0x001000009d14783b */ /* 0x000fe80000000200 */
[----:B------:R-:W4:Y:S01]  /*23a0*/  LDSM.16.M88.4 R16, [R118+0x5000] ;  /* 0x005000007610783b */ /* 0x000f220000000200 */
[----:B------:R-:W-:Y:S03]  /*23b0*/  HMMA.16816.F32.BF16 R12, R112, R92, R12 ;  /* 0x0000005c700c723c */ /* 0x000fe6000004180c */
[----:B------:R-:W2:Y:S04]  /*23c0*/  LDSM.16.M88.4 R100, [R118+0x4400] ;  /* 0x004400007664783b */ /* 0x000ea80000000200 */
[----:B------:R-:W2:Y:S01]  /*23d0*/  LDSM.16.M88.4 R104, [R118+0x4000] ;  /* 0x004000007668783b */ /* 0x000ea20000000200 */
[C---:B-1----:R-:W-:Y:S03]  /*23e0*/  HMMA.16816.F32.BF16 R28, R52.reuse, R24, RZ ;  /* 0x00000018341c723c */ /* 0x042fe600000418ff */
[----:B------:R-:W1:Y:S04]  /*23f0*/  LDSM.16.M88.4 R96, [R118+0x4800] ;  /* 0x004800007660783b */ /* 0x000e680000000200 */
[----:B------:R-:W-:Y:S01]  /*2400*/  LDSM.16.M88.4 R108, [R118+0x3c00] ;  /* 0x003c0000766c783b */ /* 0x000fe20000000200 */
[C---:B------:R-:W-:Y:S03]  /*2410*/  HMMA.16816.F32.BF16 R32, R52.reuse, R34, RZ ;  /* 0x000000223420723c */ /* 0x040fe600000418ff */
[----:B------:R-:W-:Y:S04]  /*2420*/  LDSM.16.M88.4 R124, [R158+0x6000] ;  /* 0x006000009e7c783b */ /* 0x000fe80000000200 */
[----:B------:R-:W0:Y:S01]  /*2430*/  LDGDEPBAR ;  /* 0x00000000000079af */ /* 0x000e220000000000 */
[----:B------:R-:W-:Y:S08]  /*2440*/  HMMA.16816.F32.BF16 R24, R52, R26, RZ ;  /* 0x0000001a3418723c */ /* 0x000ff000000418ff */
[----:B------:R-:W-:Y:S01]  /*2450*/  HMMA.16816.F32.BF16 R40, R112, R94, R40 ;  /* 0x0000005e7028723c */ /* 0x000fe20000041828 */
[----:B------:R-:W-:Y:S07]  /*2460*/  LDSM.16.M88.4 R92, [R118+0x4c00] ;  /* 0x004c0000765c783b */ /* 0x000fee0000000200 */
[----:B------:R-:W-:Y:S08]  /*2470*/  HMMA.16816.F32.BF16 R12, R48, R120, R12 ;  /* 0x00000078300c723c */ /* 0x000ff0000004180c */
[C---:B------:R-:W-:Y:S08]  /*2480*/  HMMA.16816.F32.BF16 R72, R52.reuse, R68, RZ ;  /* 0x000000443448723c */ /* 0x040ff000000418ff */
[----:B------:R-:W-:Y:S08]  /*2490*/  HMMA.16816.F32.BF16 R68, R52, R70, RZ ;  /* 0x000000463444723c */ /* 0x000ff000000418ff */
[C---:B------:R-:W-:Y:S08]  /*24a0*/  HMMA.16816.F32.BF16 R36, R112.reuse, R8, R36 ;  /* 0x000000087024723c */ /* 0x040ff00000041824 */
[C---:B------:R-:W-:Y:S01]  /*24b0*/  HMMA.16816.F32.BF16 R32, R112.reuse, R10, R32 ;  /* 0x0000000a7020723c */ /* 0x040fe20000041820 */
[----:B------:R-:W-:Y:S07]  /*24c0*/  LDSM.16.M88.4 R8, [R159+0x2000] ;  /* 0x002000009f08783b */ /* 0x000fee0000000200 */
[C---:B--2---:R-:W-:Y:S08]  /*24d0*/  HMMA.16816.F32.BF16 R28, R112.reuse, R4, R28 ;  /* 0x00000004701c723c */ /* 0x044ff0000004181c */
[----:B------:R-:W-:Y:S01]  /*24e0*/  HMMA.16816.F32.BF16 R24, R112, R6, R24 ;  /* 0x000000067018723c */ /* 0x000fe20000041818 */
[----:B------:R-:W2:Y:S07]  /*24f0*/  LDSM.16.M88.4 R4, [R158+0x7000] ;  /* 0x007000009e04783b */ /* 0x000eae0000000200 */
        /* <DEDUP_REMOVED lines=8> */
[----:B------:R-:W3:Y:S07]  /*2580*/  LDSM.16.M88.4 R44, [R158+0x5400] ;  /* 0x005400009e2c783b */ /* 0x000eee0000000200 */
[----:B------:R-:W-:Y:S01]  /*2590*/  HMMA.16816.F32.BF16 R120, R48, R122, R40 ;  /* 0x0000007a3078723c */ /* 0x000fe20000041828 */
[----:B------:R-:W-:Y:S07]  /*25a0*/  LDSM.16.M88.4 R40, [R118+0x7000] ;  /* 0x007000007628783b */ /* 0x000fee0000000200 */
[----:B----4-:R-:W-:Y:S08]  /*25b0*/  HMMA.16816.F32.BF16 R12, R20, R16, R12 ;  /* 0x00000010140c723c */ /* 0x010ff0000004180c */
[C---:B------:R-:W-:Y:S08]  /*25c0*/  HMMA.16816.F32.BF16 R72, R112.reuse, R100, R72 ;  /* 0x000000647048723c */ /* 0x040ff00000041848 */
[C---:B------:R-:W-:Y:S01]  /*25d0*/  HMMA.16816.F32.BF16 R68, R112.reuse, R102, R68 ;  /* 0x000000667044723c */ /* 0x040fe20000041844 */
[----:B------:R-:W4:Y:S07]  /*25e0*/  LDSM.16.M88.4 R100, [R157+0x2000] ;  /* 0x002000009d64783b */ /* 0x000f2e0000000200 */
[C---:B------:R-:W-:Y:S08]  /*25f0*/  HMMA.16816.F32.BF16 R80, R112.reuse, R104, R80 ;  /* 0x000000687050723c */ /* 0x040ff00000041850 */
[C---:B------:R-:W-:Y:S01]  /*2600*/  HMMA.16816.F32.BF16 R76, R112.reuse, R106, R76 ;  /* 0x0000006a704c723c */ /* 0x040fe2000004184c */
[----:B------:R-:W4:Y:S07]  /*2610*/  LDSM.16.M88.4 R104, [R118+0x5400] ;  /* 0x005400007668783b */ /* 0x000f2e0000000200 */
[C---:B-1----:R-:W-:Y:S08]  /*2620*/  HMMA.16816.F32.BF16 R64, R112.reuse, R96, R64 ;  /* 0x000000607040723c */ /* 0x042ff00000041840 */
[----:B------:R-:W-:Y:S01]  /*2630*/  HMMA.16816.F32.BF16 R60, R112, R98, R60 ;  /* 0x00000062703c723c */ /* 0x000fe2000004183c */
[----:B------:R-:W1:Y:S07]  /*2640*/  LDSM.16.M88.4 R96, [R158+0x5800] ;  /* 0x005800009e60783b */ /* 0x000e6e0000000200 */
[----:B------:R-:W-:Y:S01]  /*2650*/  HMMA.16816.F32.BF16 R120, R20, R18, R120 ;  /* 0x000000121478723c */ /* 0x000fe20000041878 */
[----:B------:R-:W1:Y:S07]  /*2660*/  LDSM.16.M88.4 R16, [R158+0x7400] ;  /* 0x007400009e10783b */ /* 0x000e6e0000000200 */
[----:B--2---:R-:W-:Y:S08]  /*2670*/  HMMA.16816.F32.BF16 R12, R8, R4, R12 ;  /* 0x00000004080c723c */ /* 0x004ff0000004180c */
[C---:B---3--:R-:W-:Y:S08]  /*2680*/  HMMA.16816.F32.BF16 R36, R48.reuse, R44, R36 ;  /* 0x0000002c3024723c */ /* 0x048ff00000041824 */
[----:B------:R-:W-:Y:S01]  /*2690*/  HMMA.16816.F32.BF16 R32, R48, R46, R32 ;  /* 0x0000002e3020723c */ /* 0x000fe20000041820 */
[----:B------:R-:W2:Y:S07]  /*26a0*/  LDSM.16.M88.4 R44, [R118+0x5800] ;  /* 0x00580000762c783b */ /* 0x000eae0000000200 */
[----:B------:R-:W-:Y:S01]  /*26b0*/  HMMA.16816.F32.BF16 R120, R8, R6, R120 ;  /* 0x000000060878723c */ /* 0x000fe20000041878 */
[----:B------:R-:W-:Y:S07]  /*26c0*/  LDSM.16.M88.4 R4, [R118+0x7400] ;  /* 0x007400007604783b */ /* 0x000fee0000000200 */
[----:B----4-:R-:W-:Y:S08]  /*26d0*/  HMMA.16816.F32.BF16 R12, R100, R40, R12 ;  /* 0x00000028640c723c */ /* 0x010ff0000004180c */
[C---:B------:R-:W-:Y:S08]  /*26e0*/  HMMA.16816.F32.BF16 R88, R112.reuse, R108, R88 ;  /* 0x0000006c7058723c */ /* 0x040ff00000041858 */
[----:B------:R-:W-:Y:S01]  /*26f0*/  HMMA.16816.F32.BF16 R84, R112, R110, R84 ;  /* 0x0000006e7054723c */ /* 0x000fe20000041854 */
[----:B------:R-:W3:Y:S07]  /*2700*/  LDSM.16.M88.4 R108, [R158+0x5c00] ;  /* 0x005c00009e6c783b */ /* 0x000eee0000000200 */
[----:B------:R-:W-:Y:S01]  /*2710*/  HMMA.16816.F32.BF16 R36, R20, R104, R36 ;  /* 0x000000681424723c */ /* 0x000fe20000041824 */
[----:B------:R-:W-:-:S07]  /*2720*/  FMUL.FTZ R12, R12, c[0x0][0x2ec] ;  /* 0x0000bb000c0c7a20 */ /* 0x000fce0000410000 */
[----:B------:R-:W-:Y:S08]  /*2730*/  HMMA.16816.F32.BF16 R32, R20, R106, R32 ;  /* 0x0000006a1420723c */ /* 0x000ff00000041820 */
[C---:B-1----:R-:W-:Y:S08]  /*2740*/  HMMA.16816.F32.BF16 R28, R48.reuse, R96, R28 ;  /* 0x00000060301c723c */ /* 0x042ff0000004181c */
[----:B------:R-:W-:Y:S08]  /*2750*/  HMMA.16816.F32.BF16 R24, R48, R98, R24 ;  /* 0x000000623018723c */ /* 0x000ff00000041818 */
[----:B------:R-:W-:Y:S01]  /*2760*/  HMMA.16816.F32.BF16 R120, R100, R42, R120 ;  /* 0x0000002a6478723c */ /* 0x000fe20000041878 */
[----:B------:R-:W1:Y:S07]  /*2770*/  LDSM.16.M88.4 R40, [R158+0x7800] ;  /* 0x007800009e28783b */ /* 0x000e6e0000000200 */
[C---:B------:R-:W-:Y:S01]  /*2780*/  HMMA.16816.F32.BF16 R56, R112.reuse, R92, R56 ;  /* 0x0000005c7038723c */ /* 0x040fe20000041838 */
[----:B------:R4:W1:Y:S06]  /*2790*/  MUFU.TANH R92, R12 ;  /* 0x0000000c005c7308 */ /* 0x00086c0000002400 */
[----:B------:R-:W-:Y:S01]  /*27a0*/  FMUL.FTZ R93, R13, c[0x0][0x2ec] ;  /* 0x0000bb000d5d7a20 */ /* 0x000fe20000410000 */
[----:B------:R-:W-:Y:S05]  /*27b0*/  HMMA.16816.F32.BF16 R52, R112, R94, R52 ;  /* 0x0000005e7034723c */ /* 0x000fea0000041834 */
[----:B------:R-:W1:Y:S02]  /*27c0*/  MUFU.TANH R93, R93 ;  /* 0x0000005d005d7308 */ /* 0x000e640000002400 */
[----:B------:R-:W-:Y:S01]  /*27d0*/  FMUL.FTZ R94, R14, c[0x0][0x2ec] ;  /* 0x0000bb000e5e7a20 */ /* 0x000fe20000410000 */
[----:B------:R-:W-:Y:S01]  /*27e0*/  HMMA.16816.F32.BF16 R36, R8, R16, R36 ;  /* 0x000000100824723c */ /* 0x000fe20000041824 */
[----:B------:R-:W-:-:S02]  /*27f0*/  FMUL.FTZ R95, R15, c[0x0][0x2ec] ;  /* 0x0000bb000f5f7a20 */ /* 0x000fc40000410000 */
[----:B----4-:R-:W4:Y:S01]  /*2800*/  LDSM.16.M88.4 R12, [R118+0x5c00] ;  /* 0x005c0000760c783b */ /* 0x010f220000000200 */
[----:B------:R-:W-:Y:S01]  /*2810*/  FMUL.FTZ R96, R120, c[0x0][0x2ec] ;  /* 0x0000bb0078607a20 */ /* 0x000fe20000410000 */
[----:B------:R-:W1:Y:S01]  /*2820*/  MUFU.TANH R94, R94 ;  /* 0x0000005e005e7308 */ /* 0x000e620000002400 */
[----:B------:R-:W-:Y:S02]  /*2830*/  FMUL.FTZ R97, R121, c[0x0][0x2ec] ;  /* 0x0000bb0079617a20 */ /* 0x000fe40000410000 */
[----:B------:R-:W-:Y:S01]  /*2840*/  HMMA.16816.F32.BF16 R32, R8, R18, R32 ;  /* 0x000000120820723c */ /* 0x000fe20000041820 */
[----:B------:R-:W-:Y:S01]  /*2850*/  LDSM.16.M88.4 R16, [R158+0x6400] ;  /* 0x006400009e10783b */ /* 0x000fe20000000200 */
[----:B------:R-:W-:Y:S02]  /*2860*/  FMUL.FTZ R98, R122, c[0x0][0x2ec] ;  /* 0x0000bb007a627a20 */ /* 0x000fe40000410000 */
[----:B------:R-:W-:Y:S01]  /*2870*/  FMUL.FTZ R99, R123, c[0x0][0x2ec] ;  /* 0x0000bb007b637a20 */ /* 0x000fe20000410000 */
[----:B------:R-:W1:Y:S03]  /*2880*/  MUFU.TANH R95, R95 ;  /* 0x0000005f005f7308 */ /* 0x000e660000002400 */
[C---:B--2---:R-:W-:Y:S05]  /*2890*/  HMMA.16816.F32.BF16 R28, R20.reuse, R44, R28 ;  /* 0x0000002c141c723c */ /* 0x044fea000004181c */
[----:B------:R-:W2:Y:S03]  /*28a0*/  MUFU.TANH R96, R96 ;  /* 0x0000006000607308 */ /* 0x000ea60000002400 */
[----:B------:R-:W-:Y:S01]  /*28b0*/  HMMA.16816.F32.BF16 R44, R20, R46, R24 ;  /* 0x0000002e142c723c */ /* 0x000fe20000041818 */
[----:B------:R-:W2:Y:S04]  /*28c0*/  LDSM.16.M88.4 R24, [R118+0x7800] ;  /* 0x007800007618783b */ /* 0x000ea80000000200 */
[----:B------:R-:W1:Y:S03]  /*28d0*/  MUFU.TANH R97, R97 ;  /* 0x0000006100617308 */ /* 0x000e660000002400 */
[C---:B---3--:R-:W-:Y:S05]  /*28e0*/  HMMA.16816.F32.BF16 R88, R48.reuse, R108, R88 ;  /* 0x0000006c3058723c */ /* 0x048fea0000041858 */
[----:B------:R-:W3:Y:S03]  /*28f0*/  MUFU.TANH R98, R98 ;  /* 0x0000006200627308 */ /* 0x000ee60000002400 */
[----:B------:R-:W-:Y:S05]  /*2900*/  HMMA.16816.F32.BF16 R84, R48, R110, R84 ;  /* 0x0000006e3054723c */ /* 0x000fea0000041854 */
[----:B------:R-:W1:Y:S03]  /*2910*/  MUFU.TANH R99, R99 ;  /* 0x0000006300637308 */ /* 0x000e660000002400 */
[C---:B------:R-:W-:Y:S08]  /*2920*/  HMMA.16816.F32.BF16 R36, R100.reuse, R4, R36 ;  /* 0x000000046424723c */ /* 0x040ff00000041824 */
[----:B------:R-:W-:Y:S01]  /*2930*/  HMMA.16816.F32.BF16 R32, R100, R6, R32 ;  /* 0x000000066420723c */ /* 0x000fe20000041820 */
[----:B------:R-:W3:Y:S07]  /*2940*/  LDSM.16.M88.4 R4, [R158+0x7c00] ;  /* 0x007c00009e04783b */ /* 0x000eee0000000200 */
[C---:B-1----:R-:W-:Y:S08]  /*2950*/  HMMA.16816.F32.BF16 R28, R8.reuse, R40, R28 ;  /* 0x00000028081c723c */ /* 0x042ff0000004181c */
[----:B------:R-:W-:Y:S01]  /*2960*/  HMMA.16816.F32.BF16 R44, R8, R42, R44 ;  /* 0x0000002a082c723c */ /* 0x000fe2000004182c */
[----:B------:R-:W1:Y:S01]  /*2970*/  LDSM.16.M88.4 R40, [R118+0x6000] ;  /* 0x006000007628783b */ /* 0x000e620000000200 */
[----:B------:R-:W-:-:S02]  /*2980*/  FMUL.FTZ R36, R36, c[0x0][0x2ec] ;  /* 0x0000bb0024247a20 */ /* 0x000fc40000410000 */
[----:B------:R-:W-:Y:S02]  /*2990*/  FMUL.FTZ R37, R37, c[0x0][0x2ec] ;  /* 0x0000bb0025257a20 */ /* 0x000fe40000410000 */
[----:B------:R-:W-:Y:S02]  /*29a0*/  FMUL.FTZ R38, R38, c[0x0][0x2ec] ;  /* 0x0000bb0026267a20 */ /* 0x000fe40000410000 */
[C---:B----4-:R-:W-:Y:S01]  /*29b0*/  HMMA.16816.F32.BF16 R88, R20.reuse, R12, R88 ;  /* 0x0000000c1458723c */ /* 0x050fe20000041858 */
[----:B------:R-:W-:Y:S01]  /*29c0*/  FMUL.FTZ R39, R39, c[0x0][0x2ec] ;  /* 0x0000bb0027277a20 */ /* 0x000fe20000410000 */
[----:B------:R-:W4:Y:S01]  /*29d0*/  MUFU.TANH R36, R36 ;  /* 0x0000002400247308 */ /* 0x000f220000002400 */
[----:B------:R-:W-:Y:S02]  /*29e0*/  FMUL.FTZ R32, R32, c[0x0][0x2ec] ;  /* 0x0000bb0020207a20 */ /* 0x000fe40000410000 */
[----:B------:R-:W-:Y:S02]  /*29f0*/  FMUL.FTZ R33, R33, c[0x0][0x2ec] ;  /* 0x0000bb0021217a20 */ /* 0x000fe40000410000 */
[----:B------:R-:W-:Y:S01]  /*2a00*/  FMUL.FTZ R34, R34, c[0x0][0x2ec] ;  /* 0x0000bb0022227a20 */ /* 0x000fe20000410000 */
[----:B------:R-:W-:Y:S01]  /*2a10*/  HMMA.16816.F32.BF16 R84, R20, R14, R84 ;  /* 0x0000000e1454723c */ /* 0x000fe20000041854 */
[----:B------:R-:W-:Y:S01]  /*2a20*/  LDSM.16.M88.4 R12, [R118+0x7c00] ;  /* 0x007c0000760c783b */ /* 0x000fe20000000200 */
[----:B------:R-:W-:Y:S01]  /*2a30*/  FMUL.FTZ R35, R35, c[0x0][0x2ec] ;  /* 0x0000bb0023237a20 */ /* 0x000fe20000410000 */
[----:B------:R-:W1:Y:S05]  /*2a40*/  MUFU.TANH R37, R37 ;  /* 0x0000002500257308 */ /* 0x000e6a0000002400 */
[----:B--2---:R-:W-:Y:S03]  /*2a50*/  HMMA.16816.F32.BF16 R28, R100, R24, R28 ;  /* 0x00000018641c723c */ /* 0x004fe6000004181c */
[----:B------:R-:W2:Y:S05]  /*2a60*/  MUFU.TANH R38, R38 ;  /* 0x0000002600267308 */ /* 0x000eaa0000002400 */
[----:B------:R-:W-:Y:S03]  /*2a70*/  HMMA.16816.F32.BF16 R80, R48, R124, R80 ;  /* 0x0000007c3050723c */ /* 0x000fe60000041850 */
[----:B------:R-:W1:Y:S05]  /*2a80*/  MUFU.TANH R39, R39 ;  /* 0x0000002700277308 */ /* 0x000e6a0000002400 */
[C---:B---3--:R-:W-:Y:S03]  /*2a90*/  HMMA.16816.F32.BF16 R88, R8.reuse, R4, R88 ;  /* 0x000000040858723c */ /* 0x048fe60000041858 */
[----:B------:R-:W3:Y:S05]  /*2aa0*/  MUFU.TANH R32, R32 ;  /* 0x0000002000207308 */ /* 0x000eea0000002400 */
[----:B------:R-:W-:Y:S01]  /*2ab0*/  HMMA.16816.F32.BF16 R84, R8, R6, R84 ;  /* 0x000000060854723c */ /* 0x000fe20000041854 */
[----:B------:R-:W2:Y:S01]  /*2ac0*/  LDSM.16.M88.4 R4, [R158+0x6800] ;  /* 0x006800009e04783b */ /* 0x000ea20000000200 */
[----:B------:R-:W-:Y:S01]  /*2ad0*/  FMUL.FTZ R28, R28, c[0x0][0x2ec] ;  /* 0x0000bb001c1c7a20 */ /* 0x000fe20000410000 */
[----:B------:R-:W2:Y:S01]  /*2ae0*/  MUFU.TANH R33, R33 ;  /* 0x0000002100217308 */ /* 0x000ea20000002400 */
[----:B------:R-:W-:-:S02]  /*2af0*/  FMUL.FTZ R29, R29, c[0x0][0x2ec] ;  /* 0x0000bb001d1d7a20 */ /* 0x000fc40000410000 */
[----:B------:R-:W-:Y:S02]  /*2b00*/  FMUL.FTZ R30, R30, c[0x0][0x2ec] ;  /* 0x0000bb001e1e7a20 */ /* 0x000fe40000410000 */
[----:B------:R-:W-:Y:S01]  /*2b10*/  FMUL.FTZ R31, R31, c[0x0][0x2ec] ;  /* 0x0000bb001f1f7a20 */ /* 0x000fe20000410000 */
[----:B-1----:R-:W-:Y:S02]  /*2b20*/  HMMA.16816.F32.BF16 R80, R20, R40, R80 ;  /* 0x000000281450723c */ /* 0x002fe40000041850 */
[----:B------:R-:W1:Y:S06]  /*2b30*/  MUFU.TANH R104, R28 ;  /* 0x0000001c00687308 */ /* 0x000e6c0000002400 */
[----:B------:R-:W-:Y:S01]  /*2b40*/  HMMA.16816.F32.BF16 R44, R100, R26, R44 ;  /* 0x0000001a642c723c */ /* 0x000fe2000004182c */
[----:B------:R-:W-:Y:S01]  /*2b50*/  LDSM.16.M88.4 R24, [R118+0x8000] ;  /* 0x008000007618783b */ /* 0x000fe20000000200 */
[----:B------:R-:W1:Y:S06]  /*2b60*/  MUFU.TANH R40, R29 ;  /* 0x0000001d00287308 */ /* 0x000e6c0000002400 */
[C---:B------:R-:W-:Y:S02]  /*2b70*/  HMMA.16816.F32.BF16 R76, R48.reuse, R126, R76 ;  /* 0x0000007e304c723c */ /* 0x040fe4000004184c */
[----:B------:R-:W1:Y:S06]  /*2b80*/  MUFU.TANH R41, R30 ;  /* 0x0000001e00297308 */ /* 0x000e6c0000002400 */
[C---:B------:R-:W-:Y:S02]  /*2b90*/  HMMA.16816.F32.BF16 R72, R48.reuse, R16, R72 ;  /* 0x000000103048723c */ /* 0x040fe40000041848 */
[----:B------:R1:W1:Y:S06]  /*2ba0*/  MUFU.TANH R105, R31 ;  /* 0x0000001f00697308 */ /* 0x00026c0000002400 */
[C---:B------:R-:W-:Y:S01]  /*2bb0*/  HMMA.16816.F32.BF16 R68, R48.reuse, R18, R68 ;  /* 0x000000123044723c */ /* 0x040fe20000041844 */
[----:B------:R-:W3:Y:S01]  /*2bc0*/  LDSM.16.M88.4 R16, [R158+0x8000] ;  /* 0x008000009e10783b */ /* 0x000ee20000000200 */
[----:B------:R-:W-:Y:S01]  /*2bd0*/  FMUL.FTZ R44, R44, c[0x0][0x2ec] ;  /* 0x0000bb002c2c7a20 */ /* 0x000fe20000410000 */
[----:B------:R-:W3:Y:S05]  /*2be0*/  MUFU.TANH R34, R34 ;  /* 0x0000002200227308 */ /* 0x000eea0000002400 */
[C---:B--2---:R-:W-:Y:S01]  /*2bf0*/  HMMA.16816.F32.BF16 R64, R48.reuse, R4, R64 ;  /* 0x000000043040723c */ /* 0x044fe20000041840 */
[----:B-1----:R-:W1:Y:S02]  /*2c00*/  LDSM.16.M88.4 R28, [R118+0x6400] ;  /* 0x00640000761c783b */ /* 0x002e640000000200 */
[----:B------:R-:W2:Y:S05]  /*2c10*/  MUFU.TANH R35, R35 ;  /* 0x0000002300237308 */ /* 0x000eaa0000002400 */
[----:B------:R-:W-:Y:S01]  /*2c20*/  HMMA.16816.F32.BF16 R60, R48, R6, R60 ;  /* 0x00000006303c723c */ /* 0x000fe2000004183c */
[----:B------:R-:W2:Y:S02]  /*2c30*/  LDSM.16.M88.4 R4, [R158+0x8400] ;  /* 0x008400009e04783b */ /* 0x000ea40000000200 */
[----:B------:R-:W1:Y:S05]  /*2c40*/  MUFU.TANH R44, R44 ;  /* 0x0000002c002c7308 */ /* 0x000e6a0000002400 */
[----:B------:R-:W-:Y:S07]  /*2c50*/  HMMA.16816.F32.BF16 R88, R100, R12, R88 ;  /* 0x0000000c6458723c */ /* 0x000fee0000041858 */
[----:B------:R-:W-:Y:S01]  /*2c60*/  FMUL.FTZ R12, R45, c[0x0][0x2ec] ;  /* 0x0000bb002d0c7a20 */ /* 0x000fe20000410000 */
[----:B------:R-:W-:Y:S01]  /*2c70*/  HMMA.16816.F32.BF16 R76, R20, R42, R76 ;  /* 0x0000002a144c723c */ /* 0x000fe2000004184c */
[----:B------:R-:W-:-:S02]  /*2c80*/  FMUL.FTZ R45, R47, c[0x0][0x2ec] ;  /* 0x0000bb002f2d7a20 */ /* 0x000fc40000410000 */
[----:B------:R1:W1:Y:S04]  /*2c90*/  MUFU.TANH R42, R12 ;  /* 0x0000000c002a7308 */ /* 0x0002680000002400 */
[----:B------:R-:W-:Y:S01]  /*2ca0*/  FMUL.FTZ R43, R46, c[0x0][0x2ec] ;  /* 0x0000bb002e2b7a20 */ /* 0x000fe20000410000 */
[----:B------:R-:W-:Y:S03]  /*2cb0*/  HMMA.16816.F32.BF16 R84, R100, R14, R84 ;  /* 0x0000000e6454723c */ /* 0x000fe60000041854 */
[----:B------:R-:W2:Y:S05]  /*2cc0*/  MUFU.TANH R45, R45 ;  /* 0x0000002d002d7308 */ /* 0x000eaa0000002400 */
[----:B---3--:R-:W-:Y:S01]  /*2cd0*/  HMMA.16816.F32.BF16 R80, R8, R16, R80 ;  /* 0x000000100850723c */ /* 0x008fe20000041850 */
[----:B------:R-:W-:Y:S01]  /*2ce0*/  FMUL.FTZ R88, R88, c[0x0][0x2ec] ;  /* 0x0000bb0058587a20 */ /* 0x000fe20000410000 */
[----:B-1----:R-:W1:Y:S01]  /*2cf0*/  LDSM.16.M88.4 R12, [R158+0x6c00] ;  /* 0x006c00009e0c783b */ /* 0x002e620000000200 */
[----:B------:R-:W-:Y:S01]  /*2d00*/  FMUL.FTZ R89, R89, c[0x0][0x2ec] ;  /* 0x0000bb0059597a20 */ /* 0x000fe20000410000 */
[----:B------:R-:W3:Y:S01]  /*2d10*/  MUFU.TANH R43, R43 ;  /* 0x0000002b002b7308 */ /* 0x000ee20000002400 */
[----:B------:R-:W-:-:S03]  /*2d20*/  FMUL.FTZ R90, R90, c[0x0][0x2ec] ;  /* 0x0000bb005a5a7a20 */ /* 0x000fc60000410000 */
[----:B------:R-:W-:Y:S01]  /*2d30*/  HMMA.16816.F32.BF16 R72, R20, R28, R72 ;  /* 0x0000001c1448723c */ /* 0x000fe20000041848 */
[----:B------:R-:W-:-:S03]  /*2d40*/  FMUL.FTZ R91, R91, c[0x0][0x2ec] ;  /* 0x0000bb005b5b7a20 */ /* 0x000fc60000410000 */
[----:B------:R1:W1:Y:S04]  /*2d50*/  MUFU.TANH R125, R88 ;  /* 0x00000058007d7308 */ /* 0x0002680000002400 */
[----:B------:R-:W-:Y:S01]  /*2d60*/  HMMA.16816.F32.BF16 R68, R20, R30, R68 ;  /* 0x0000001e1444723c */ /* 0x000fe20000041844 */
[----:B------:R-:W3:Y:S01]  /*2d70*/  LDSM.16.M88.4 R28, [R118+0x8400] ;  /* 0x00840000761c783b */ /* 0x000ee20000000200 */
[----:B------:R-:W-:Y:S02]  /*2d80*/  FMUL.FTZ R84, R84, c[0x0][0x2ec] ;  /* 0x0000bb0054547a20 */ /* 0x000fe40000410000 */
[----:B------:R-:W-:Y:S01]  /*2d90*/  FMUL.FTZ R85, R85, c[0x0][0x2ec] ;  /* 0x0000bb0055557a20 */ /* 0x000fe20000410000 */
[----:B------:R1:W1:Y:S01]  /*2da0*/  MUFU.TANH R203, R89 ;  /* 0x0000005900cb7308 */ /* 0x0002620000002400 */
[----:B------:R-:W-:-:S02]  /*2db0*/  FMUL.FTZ R86, R86, c[0x0][0x2ec] ;  /* 0x0000bb0056567a20 */ /* 0x000fc40000410000 */
[----:B------:R-:W-:Y:S01]  /*2dc0*/  HMMA.16816.F32.BF16 R76, R8, R18, R76 ;  /* 0x00000012084c723c */ /* 0x000fe2000004184c */
[----:B------:R-:W3:Y:S01]  /*2dd0*/  LDSM.16.M88.4 R16, [R118+0x6800] ;  /* 0x006800007610783b */ /* 0x000ee20000000200 */
[----:B------:R-:W-:-:S03]  /*2de0*/  FMUL.FTZ R87, R87, c[0x0][0x2ec] ;  /* 0x0000bb0057577a20 */ /* 0x000fc60000410000 */
[----:B------:R1:W1:Y:S03]  /*2df0*/  MUFU.TANH R123, R90 ;  /* 0x0000005a007b7308 */ /* 0x0002660000002400 */
[C---:B--2---:R-:W-:Y:S05]  /*2e00*/  HMMA.16816.F32.BF16 R72, R8.reuse, R4, R72 ;  /* 0x000000040848723c */ /* 0x044fea0000041848 */
[----:B------:R2:W2:Y:S03]  /*2e10*/  MUFU.TANH R199, R91 ;  /* 0x0000005b00c77308 */ /* 0x0004a60000002400 */
[----:B------:R-:W-:Y:S01]  /*2e20*/  HMMA.16816.F32.BF16 R68, R8, R6, R68 ;  /* 0x000000060844723c */ /* 0x000fe20000041844 */
[----:B------:R-:W2:Y:S04]  /*2e30*/  LDSM.16.M88.4 R4, [R118+0x6c00] ;  /* 0x006c00007604783b */ /* 0x000ea80000000200 */
[----:B------:R2:W2:Y:S03]  /*2e40*/  MUFU.TANH R121, R84 ;  /* 0x0000005400797308 */ /* 0x0004a60000002400 */
[C---:B-1----:R-:W-:Y:S05]  /*2e50*/  HMMA.16816.F32.BF16 R56, R48.reuse, R12, R56 ;  /* 0x0000000c3038723c */ /* 0x042fea0000041838 */
[----:B------:R1:W1:Y:S03]  /*2e60*/  MUFU.TANH R201, R85 ;  /* 0x0000005500c97308 */ /* 0x0002660000002400 */
[----:B------:R-:W-:Y:S01]  /*2e70*/  HMMA.16816.F32.BF16 R52, R48, R14, R52 ;  /* 0x0000000e3034723c */ /* 0x000fe20000041834 */
[----:B------:R-:W-:Y:S04]  /*2e80*/  LDSM.16.M88.4 R12, [R118+0x8c00] ;  /* 0x008c0000760c783b */ /* 0x000fe80000000200 */
[----:B------:R1:W1:Y:S03]  /*2e90*/  MUFU.TANH R197, R86 ;  /* 0x0000005600c57308 */ /* 0x0002660000002400 */
[C---:B------:R-:W-:Y:S05]  /*2ea0*/  HMMA.16816.F32.BF16 R80, R100.reuse, R24, R80 ;  /* 0x000000186450723c */ /* 0x040fea0000041850 */
[----:B------:R1:W1:Y:S03]  /*2eb0*/  MUFU.TANH R195, R87 ;  /* 0x0000005700c37308 */ /* 0x0002660000002400 */
[C---:B------:R-:W-:Y:S01]  /*2ec0*/  HMMA.16816.F32.BF16 R76, R100.reuse, R26, R76 ;  /* 0x0000001a644c723c */ /* 0x040fe2000004184c */
[----:B------:R-:W1:Y:S07]  /*2ed0*/  LDSM.16.M88.4 R24, [R158+0x8800] ;  /* 0x008800009e18783b */ /* 0x000e6e0000000200 */
[C---:B---3--:R-:W-:Y:S08]  /*2ee0*/  HMMA.16816.F32.BF16 R72, R100.reuse, R28, R72 ;  /* 0x0000001c6448723c */ /* 0x048ff00000041848 */
[----:B------:R-:W-:Y:S01]  /*2ef0*/  HMMA.16816.F32.BF16 R68, R100, R30, R68 ;  /* 0x0000001e6444723c */ /* 0x000fe20000041844 */
[----:B------:R-:W3:Y:S01]  /*2f00*/  LDSM.16.M88.4 R28, [R158+0x8c00] ;  /* 0x008c00009e1c783b */ /* 0x000ee20000000200 */
[----:B------:R-:W-:-:S02]  /*2f10*/  FMUL.FTZ R80, R80, c[0x0][0x2ec] ;  /* 0x0000bb0050507a20 */ /* 0x000fc40000410000 */
[----:B------:R-:W-:Y:S02]  /*2f20*/  FMUL.FTZ R81, R81, c[0x0][0x2ec] ;  /* 0x0000bb0051517a20 */ /* 0x000fe40000410000 */
[----:B------:R-:W-:Y:S01]  /*2f30*/  FMUL.FTZ R82, R82, c[0x0][0x2ec] ;  /* 0x0000bb0052527a20 */ /* 0x000fe20000410000 */
[----:B------:R1:W1:Y:S01]  /*2f40*/  MUFU.TANH R185, R80 ;  /* 0x0000005000b97308 */ /* 0x0002620000002400 */
[C---:B------:R-:W-:Y:S01]  /*2f50*/  HMMA.16816.F32.BF16 R64, R20.reuse, R16, R64 ;  /* 0x000000101440723c */ /* 0x040fe20000041840 */
[----:B------:R-:W-:Y:S02]  /*2f60*/  FMUL.FTZ R83, R83, c[0x0][0x2ec] ;  /* 0x0000bb0053537a20 */ /* 0x000fe40000410000 */
[----:B------:R-:W-:Y:S02]  /*2f70*/  FMUL.FTZ R76, R76, c[0x0][0x2ec] ;  /* 0x0000bb004c4c7a20 */ /* 0x000fe40000410000 */
[----:B------:R-:W-:Y:S02]  /*2f80*/  FMUL.FTZ R77, R77, c[0x0][0x2ec] ;  /* 0x0000bb004d4d7a20 */ /* 0x000fe40000410000 */
[----:B------:R-:W-:Y:S01]  /*2f90*/  FMUL.FTZ R78, R78, c[0x0][0x2ec] ;  /* 0x0000bb004e4e7a20 */ /* 0x000fe20000410000 */
[----:B------:R-:W-:Y:S01]  /*2fa0*/  HMMA.16816.F32.BF16 R60, R20, R18, R60 ;  /* 0x00000012143c723c */ /* 0x000fe2000004183c */
[----:B------:R-:W3:Y:S01]  /*2fb0*/  LDSM.16.M88.4 R16, [R118+0x8800] ;  /* 0x008800007610783b */ /* 0x000ee20000000200 */
[----:B------:R-:W-:Y:S01]  /*2fc0*/  FMUL.FTZ R79, R79, c[0x0][0x2ec] ;  /* 0x0000bb004f4f7a20 */ /* 0x000fe20000410000 */
[----:B------:R1:W1:Y:S01]  /*2fd0*/  MUFU.TANH R193, R81 ;  /* 0x0000005100c17308 */ /* 0x0002620000002400 */
[----:B------:R-:W-:Y:S01]  /*2fe0*/  FMUL.FTZ R72, R72, c[0x0][0x2ec] ;  /* 0x0000bb0048487a20 */ /* 0x000fe20000410000 */
[----:B------:R-:W-:-:S04]  /*2ff0*/  DEPBAR.LE SB0, 0x0 ;  /* 0x000080000000791a */ /* 0x000fc80000000000 */
[C---:B--2---:R-:W-:Y:S01]  /*3000*/  HMMA.16816.F32.BF16 R56, R20.reuse, R4, R56 ;  /* 0x000000041438723c */ /* 0x044fe20000041838 */
[----:B------:R-:W-:Y:S01]  /*3010*/  FMUL.FTZ R73, R73, c[0x0][0x2ec] ;  /* 0x0000bb0049497a20 */ /* 0x000fe20000410000 */
[----:B------:R2:W2:Y:S01]  /*3020*/  MUFU.TANH R183, R82 ;  /* 0x0000005200b77308 */ /* 0x0004a20000002400 */
[----:B------:R-:W-:Y:S02]  /*3030*/  FMUL.FTZ R74, R74, c[0x0][0x2ec] ;  /* 0x0000bb004a4a7a20 */ /* 0x000fe40000410000 */
[----:B------:R-:W-:Y:S02]  /*3040*/  FMUL.FTZ R75, R75, c[0x0][0x2ec] ;  /* 0x0000bb004b4b7a20 */ /* 0x000fe40000410000 */
[----:B------:R-:W-:Y:S01]  /*3050*/  FMUL.FTZ R4, R71, c[0x0][0x2ec] ;  /* 0x0000bb0047047a20 */ /* 0x000fe20000410000 */
[----:B------:R-:W-:Y:S01]  /*3060*/  HMMA.16816.F32.BF16 R52, R20, R6, R52 ;  /* 0x000000061434723c */ /* 0x000fe20000041834 */
[----:B------:R-:W-:Y:S01]  /*3070*/  FMUL.FTZ R68, R68, c[0x0][0x2ec] ;  /* 0x0000bb0044447a20 */ /* 0x000fe20000410000 */
[----:B------:R2:W2:Y:S01]  /*3080*/  MUFU.TANH R189, R83 ;  /* 0x0000005300bd7308 */ /* 0x0004a20000002400 */
[----:B------:R-:W-:-:S02]  /*3090*/  FMUL.FTZ R69, R69, c[0x0][0x2ec] ;  /* 0x0000bb0045457a20 */ /* 0x000fc40000410000 */
[----:B------:R-:W-:-:S03]  /*30a0*/  FMUL.FTZ R70, R70, c[0x0][0x2ec] ;  /* 0x0000bb0046467a20 */ /* 0x000fc60000410000 */
[C---:B-1----:R-:W-:Y:S02]  /*30b0*/  HMMA.16816.F32.BF16 R64, R8.reuse, R24, R64 ;  /* 0x000000180840723c */ /* 0x042fe40000041840 */
[----:B------:R1:W1:Y:S06]  /*30c0*/  MUFU.TANH R181, R76 ;  /* 0x0000004c00b57308 */ /* 0x00026c0000002400 */
[C---:B------:R-:W-:Y:S02]  /*30d0*/  HMMA.16816.F32.BF16 R60, R8.reuse, R26, R60 ;  /* 0x0000001a083c723c */ /* 0x040fe4000004183c */
[----:B------:R1:W1:Y:S06]  /*30e0*/  MUFU.TANH R191, R77 ;  /* 0x0000004d00bf7308 */ /* 0x00026c0000002400 */
[C---:B---3--:R-:W-:Y:S02]  /*30f0*/  HMMA.16816.F32.BF16 R56, R8.reuse, R28, R56 ;  /* 0x0000001c0838723c */ /* 0x048fe40000041838 */
[----:B------:R3:W1:Y:S06]  /*3100*/  MUFU.TANH R177, R78 ;  /* 0x0000004e00b17308 */ /* 0x00066c0000002400 */
[----:B------:R-:W-:Y:S02]  /*3110*/  HMMA.16816.F32.BF16 R52, R8, R30, R52 ;  /* 0x0000001e0834723c */ /* 0x000fe40000041834 */
[----:B------:R3:W1:Y:S05]  /*3120*/  MUFU.TANH R187, R79 ;  /* 0x0000004f00bb7308 */ /* 0x00066a0000002400 */
[----:B------:R-:W-:Y:S01]  /*3130*/  IMAD R9, R140, 0x10, R142 ;  /* 0x000000108c097824 */ /* 0x000fe200078e028e */
[C---:B------:R-:W-:Y:S02]  /*3140*/  HMMA.16816.F32.BF16 R64, R100.reuse, R16, R64 ;  /* 0x000000106440723c */ /* 0x040fe40000041840 */
[----:B------:R3:W1:Y:S06]  /*3150*/  MUFU.TANH R163, R72 ;  /* 0x0000004800a37308 */ /* 0x00066c0000002400 */
[C---:B------:R-:W-:Y:S02]  /*3160*/  HMMA.16816.F32.BF16 R60, R100.reuse, R18, R60 ;  /* 0x00000012643c723c */ /* 0x040fe4000004183c */
[----:B------:R3:W1:Y:S05]  /*3170*/  MUFU.TANH R155, R73 ;  /* 0x00000049009b7308 */ /* 0x00066a0000002400 */
[----:B------:R-:W-:Y:S01]  /*3180*/  IADD3 R18, -R135, R132, RZ ;  /* 0x0000008487127210 */ /* 0x000fe20007ffe1ff */
[----:B------:R-:W-:Y:S02]  /*3190*/  HMMA.16816.F32.BF16 R56, R100, R12, R56 ;  /* 0x0000000c6438723c */ /* 0x000fe40000041838 */
[----:B------:R3:W1:Y:S01]  /*31a0*/  MUFU.TANH R149, R74 ;  /* 0x0000004a00957308 */ /* 0x0006620000002400 */
[----:B------:R-:W-:-:S04]  /*31b0*/  SHF.R.S32.HI R7, RZ, 0x1f, R18 ;  /* 0x0000001fff077819 */ /* 0x000fc80000011412 */
[----:B------:R-:W-:Y:S01]  /*31c0*/  LEA.HI R7, R7, R18, RZ, 0x2 ;  /* 0x0000001207077211 */ /* 0x000fe200078f10ff */
[----:B------:R-:W-:Y:S01]  /*31d0*/  HMMA.16816.F32.BF16 R52, R100, R14, R52 ;  /* 0x0000000e6434723c */ /* 0x000fe20000041834 */
[----:B------:R-:W-:Y:S01]  /*31e0*/  FMUL.FTZ R16, R64, c[0x0][0x2ec] ;  /* 0x0000bb0040107a20 */ /* 0x000fe20000410000 */
[----:B------:R3:W1:Y:S01]  /*31f0*/  MUFU.TANH R147, R75 ;  /* 0x0000004b00937308 */ /* 0x0006620000002400 */
[----:B------:R-:W-:Y:S01]  /*3200*/  SHF.R.S32.HI R174, RZ, 0x2, R7 ;  /* 0x00000002ffae7819 */ /* 0x000fe20000011407 */
[----:B------:R-:W-:Y:S02]  /*3210*/  FMUL.FTZ R65, R65, c[0x0][0x2ec] ;  /* 0x0000bb0041417a20 */ /* 0x000fe40000410000 */
[----:B------:R-:W-:Y:S01]  /*3220*/  FMUL.FTZ R5, R66, c[0x0][0x2ec] ;  /* 0x0000bb0042057a20 */ /* 0x000fe20000410000 */
[----:B------:R-:W-:Y:S01]  /*3230*/  IADD3 R7, R9, 0x1, R174 ;  /* 0x0000000109077810 */ /* 0x000fe20007ffe0ae */
[----:B------:R-:W-:Y:S02]  /*3240*/  FMUL.FTZ R6, R67, c[0x0][0x2ec] ;  /* 0x0000bb0043067a20 */ /* 0x000fe40000410000 */
[----:B------:R-:W-:Y:S01]  /*3250*/  FMUL.FTZ R12, R60, c[0x0][0x2ec] ;  /* 0x0000bb003c0c7a20 */ /* 0x000fe20000410000 */
[----:B------:R3:W1:Y:S01]  /*3260*/  MUFU.TANH R153, R68 ;  /* 0x0000004400997308 */ /* 0x0006620000002400 */
[----:B------:R-:W-:Y:S01]  /*3270*/  FMUL.FTZ R61, R61, c[0x0][0x2ec] ;  /* 0x0000bb003d3d7a20 */ /* 0x000fe20000410000 */
[----:B------:R-:W-:Y:S01]  /*3280*/  IADD3 R7, R116, R7, -R167 ;  /* 0x0000000774077210 */ /* 0x000fe20007ffe8a7 */
[----:B------:R-:W-:-:S02]  /*3290*/  FMUL.FTZ R8, R62, c[0x0][0x2ec] ;  /* 0x0000bb003e087a20 */ /* 0x000fc40000410000 */
[----:B------:R-:W-:Y:S01]  /*32a0*/  FMUL.FTZ R25, R63, c[0x0][0x2ec] ;  /* 0x0000bb003f197a20 */ /* 0x000fe20000410000 */
[----:B------:R-:W-:Y:S01]  /*32b0*/  IADD3 R7, R7, c[0x0][0x2e8], RZ ;  /* 0x0000ba0007077a10 */ /* 0x000fe20007ffe0ff */
[----:B------:R-:W-:Y:S01]  /*32c0*/  FMUL.FTZ R49, R56, c[0x0][0x2ec] ;  /* 0x0000bb0038317a20 */ /* 0x000fe20000410000 */
[----:B------:R3:W1:Y:S01]  /*32d0*/  MUFU.TANH R151, R69 ;  /* 0x0000004500977308 */ /* 0x0006620000002400 */
[----:B------:R-:W-:Y:S01]  /*32e0*/  FMUL.FTZ R47, R57, c[0x0][0x2ec] ;  /* 0x0000bb00392f7a20 */ /* 0x000fe20000410000 */
[C---:B------:R-:W-:Y:S01]  /*32f0*/  IADD3 R139, R7.reuse, 0x8, RZ ;  /* 0x00000008078b7810 */ /* 0x040fe20007ffe0ff */
[----:B------:R-:W-:Y:S01]  /*3300*/  FMUL.FTZ R10, R58, c[0x0][0x2ec] ;  /* 0x0000bb003a0a7a20 */ /* 0x000fe20000410000 */
[-C--:B------:R-:W-:Y:S01]  /*3310*/  IMNMX R140, R7, R116.reuse, PT ;  /* 0x00000074078c7217 */ /* 0x080fe20003800200 */
[----:B------:R-:W-:Y:S01]  /*3320*/  FMUL.FTZ R14, R59, c[0x0][0x2ec] ;  /* 0x0000bb003b0e7a20 */ /* 0x000fe20000410000 */
[----:B------:R-:W-:Y:S01]  /*3330*/  IMNMX R139, R139, R116, PT ;  /* 0x000000748b8b7217 */ /* 0x000fe20003800200 */
[----:B------:R-:W-:Y:S01]  /*3340*/  FMUL.FTZ R20, R52, c[0x0][0x2ec] ;  /* 0x0000bb0034147a20 */ /* 0x000fe20000410000 */
[----:B------:R3:W1:Y:S01]  /*3350*/  MUFU.TANH R145, R70 ;  /* 0x0000004600917308 */ /* 0x0006620000002400 */
[----:B------:R-:W-:-:S02]  /*3360*/  FMUL.FTZ R27, R53, c[0x0][0x2ec] ;  /* 0x0000bb00351b7a20 */ /* 0x000fc40000410000 */
[----:B------:R-:W-:Y:S02]  /*3370*/  FMUL.FTZ R18, R54, c[0x0][0x2ec] ;  /* 0x0000bb0036127a20 */ /* 0x000fe40000410000 */
[----:B------:R-:W-:-:S03]  /*3380*/  FMUL.FTZ R17, R55, c[0x0][0x2ec] ;  /* 0x0000bb0037117a20 */ /* 0x000fc60000410000 */
[----:B------:R-:W1:Y:S08]  /*3390*/  MUFU.TANH R4, R4 ;  /* 0x0000000400047308 */ /* 0x000e700000002400 */
        /* <DEDUP_REMOVED lines=23> */
[----:B------:R-:W-:-:S04]  /*3510*/  LOP3.LUT R15, R15, c[0x0][0x2d0], RZ, 0x3c, !PT ;  /* 0x0000b4000f0f7a12 */ /* 0x000fc800078e3cff */
[----:B------:R-:W-:Y:S01]  /*3520*/  ISETP.GE.AND P0, PT, R15, RZ, PT ;  /* 0x000000ff0f00720c */ /* 0x000fe20003f06270 */
        /* <DEDUP_REMOVED lines=32> */
[----:B------:R-:W-:Y:S02]  /*3730*/  IMAD.WIDE R30, R2, 0x4, R172 ;  /* 0x00000004021e7825 */ /* 0x000fe400078e02ac */
        /* <DEDUP_REMOVED lines=18> */
.L_x_1900:
[----:B------:R-:W-:-:S04]  /*3860*/  LEA R2, -R119, RZ, 0x7 ;  /* 0x000000ff77027211 */ /* 0x000fc800078e39ff */
[----:B------:R-:W-:Y:S02]  /*3870*/  SHF.R.S32.HI R22, RZ, 0x1f, R2 ;  /* 0x0000001fff167819 */ /* 0x000fe40000011402 */
.L_x_1901:
        /* <DEDUP_REMOVED lines=29> */
.L_x_1899:
[----:B--234-:R-:W-:Y:S02]  /*3a50*/  IMAD.IADD R0, R0, 0x1, R141 ;  /* 0x0000000100007824 */ /* 0x01cfe400078e028d */
[----:B------:R-:W-:-:S03]  /*3a60*/  IMAD.SHL.U32 R156, R156, 0x2, RZ ;  /* 0x000000029c9c7824 */ /* 0x000fc600078e00ff */
[C---:B------:R-:W-:Y:S01]  /*3a70*/  IADD3 R7, R0.reuse, 0x1, RZ ;  /* 0x0000000100077810 */ /* 0x040fe20007ffe0ff */
[----:B------:R-:W-:Y:S01]  /*3a80*/  IMAD R116, R3, 0x2, R156 ;  /* 0x0000000203747824 */ /* 0x000fe200078e029c */
[----:B------:R-:W-:Y:S01]  /*3a90*/  IADD3 R2, R0, 0x8, RZ ;  /* 0x0000000800027810 */ /* 0x000fe20007ffe0ff */
[----:B------:R-:W-:Y:S01]  /*3aa0*/  LDSM.16.MT88.4 R108, [R156+0x9000] ;  /* 0x009000009c6c783b */ /* 0x000fe20000004200 */
[CC--:B------:R-:W-:Y:S02]  /*3ab0*/  ISETP.GE.AND P3, PT, R7.reuse, R140.reuse, PT ;  /* 0x0000008c0700720c */ /* 0x0c0fe40003f66270 */
[-C--:B------:R-:W-:Y:S01]  /*3ac0*/  ISETP.GE.AND P4, PT, R7, R139.reuse, PT ;  /* 0x0000008b0700720c */ /* 0x080fe20003f86270 */
[----:B------:R-:W-:Y:S01]  /*3ad0*/  LDSM.16.MT88.4 R100, [R116+0x9000] ;  /* 0x009000007464783b */ /* 0x000fe20000004200 */
[C---:B------:R-:W-:Y:S02]  /*3ae0*/  ISETP.GE.AND P1, PT, R2.reuse, R140, PT ;  /* 0x0000008c0200720c */ /* 0x040fe40003f26270 */
[----:B------:R-:W-:Y:S01]  /*3af0*/  ISETP.GE.AND P0, PT, R2, R139, PT ;  /* 0x0000008b0200720c */ /* 0x000fe20003f06270 */
[----:B------:R-:W-:Y:S01]  /*3b00*/  LDSM.16.MT88.4 R84, [R116+0xb000] ;  /* 0x00b000007454783b */ /* 0x000fe20000004200 */
[----:B------:R-:W-:-:S02]  /*3b10*/  IADD3 R7, R0, 0x9, RZ ;  /* 0x0000000900077810 */ /* 0x000fc40007ffe0ff */
[----:B------:R-:W-:Y:S01]  /*3b20*/  IADD3 R2, R0, 0x10, RZ ;  /* 0x0000001000027810 */ /* 0x000fe20007ffe0ff */
[----:B-1----:R-:W-:Y:S01]  /*3b30*/  LDSM.16.MT88.4 R76, [R156+0xd000] ;  /* 0x00d000009c4c783b */ /* 0x002fe20000004200 */
[----:B------:R-:W-:Y:S02]  /*3b40*/  FSEL R93, R93, -INF , !P3 ;  /* 0xff8000005d5d7808 */ /* 0x000fe40005800000 */
[----:B------:R-:W-:Y:S02]  /*3b50*/  FSEL R95, R95, -INF , !P4 ;  /* 0xff8000005f5f7808 */ /* 0x000fe40006000000 */
[CC--:B------:R-:W-:Y:S02]  /*3b60*/  ISETP.GE.AND P5, PT, R7.reuse, R140.reuse, PT ;  /* 0x0000008c0700720c */ /* 0x0c0fe40003fa6270 */
[----:B------:R-:W-:Y:S02]  /*3b70*/  ISETP.GE.AND P2, PT, R7, R139, PT ;  /* 0x0000008b0700720c */ /* 0x000fe40003f46270 */
[----:B------:R-:W-:-:S02]  /*3b80*/  ISETP.GE.AND P3, PT, R2, R140, PT ;  /* 0x0000008c0200720c */ /* 0x000fc40003f66270 */
[----:B------:R-:W-:Y:S02]  /*3b90*/  ISETP.GE.AND P4, PT, R2, R139, PT ;  /* 0x0000008b0200720c */ /* 0x000fe40003f86270 */
[C---:B------:R-:W-:Y:S02]  /*3ba0*/  IADD3 R7, R0.reuse, 0x11, RZ ;  /* 0x0000001100077810 */ /* 0x040fe40007ffe0ff */
[----:B------:R-:W-:Y:S02]  /*3bb0*/  IADD3 R2, R0, 0x18, RZ ;  /* 0x0000001800027810 */ /* 0x000fe40007ffe0ff */
[----:B------:R-:W-:Y:S02]  /*3bc0*/  FSEL R19, R96, -INF , !P1 ;  /* 0xff80000060137808 */ /* 0x000fe40004800000 */
[----:B------:R-:W-:Y:S02]  /*3bd0*/  FSEL R15, R98, -INF , !P0 ;  /* 0xff800000620f7808 */ /* 0x000fe40004000000 */
[----:B------:R-:W-:-:S02]  /*3be0*/  FSEL R97, R97, -INF , !P5 ;  /* 0xff80000061617808 */ /* 0x000fc40006800000 */
[----:B------:R-:W-:Y:S02]  /*3bf0*/  FSEL R99, R99, -INF , !P2 ;  /* 0xff80000063637808 */ /* 0x000fe40005000000 */
[CC--:B------:R-:W-:Y:S02]  /*3c00*/  ISETP.GE.AND P1, PT, R7.reuse, R140.reuse, PT ;  /* 0x0000008c0700720c */ /* 0x0c0fe40003f26270 */
        /* <DEDUP_REMOVED lines=13> */
[----:B------:R-:W-:Y:S02]  /*3ce0*/  ISETP.GE.AND P3, PT, R2, R140, PT ;  /* 0x0000008c0200720c */ /* 0x000fe40003f66270 */
[----:B------:R-:W-:Y:S02]  /*3cf0*/  IADD3 R22, R0, 0x29, RZ ;  /* 0x0000002900167810 */ /* 0x000fe40007ffe0ff */
[----:B------:R-:W-:-:S02]  /*3d00*/  FSEL R209, R44, -INF , !P3 ;  /* 0xff8000002cd17808 */ /* 0x000fc40005800000 */
[-C--:B------:R-:W-:Y:S02]  /*3d10*/  ISETP.GE.AND P3, PT, R0, R140.reuse, PT ;  /* 0x0000008c0000720c */ /* 0x080fe40003f66270 */
[----:B------:R-:W-:Y:S02]  /*3d20*/  FSEL R11, R38, -INF , !P4 ;  /* 0xff800000260b7808 */ /* 0x000fe40006000000 */
[----:B------:R-:W-:Y:S02]  /*3d30*/  FSEL R31, R104, -INF , !P1 ;  /* 0xff800000681f7808 */ /* 0x000fe40004800000 */
[----:B------:R-:W-:Y:S02]  /*3d40*/  FSEL R33, R41, -INF , !P0 ;  /* 0xff80000029217808 */ /* 0x000fe40004000000 */
        /* <DEDUP_REMOVED lines=13> */
[----:B------:R-:W-:-:S02]  /*3e20*/  FSEL R7, R35, -INF , !P4 ;  /* 0xff80000023077808 */ /* 0x000fc40006000000 */
[----:B------:R-:W-:Y:S02]  /*3e30*/  FMNMX.FTZ R22, R92, R93, !PT ;  /* 0x0000005d5c167209 */ /* 0x000fe40007810000 */
[----:B------:R-:W-:Y:S02]  /*3e40*/  ISETP.GE.AND P4, PT, R2, R139, PT ;  /* 0x0000008b0200720c */ /* 0x000fe40003f86270 */
[----:B------:R-:W-:Y:S02]  /*3e50*/  IADD3 R2, R0, 0x30, RZ ;  /* 0x0000003000027810 */ /* 0x000fe40007ffe0ff */
[----:B------:R-:W-:Y:S02]  /*3e60*/  FMNMX.FTZ R22, R19, R22, !PT ;  /* 0x0000001613167209 */ /* 0x000fe40007810000 */
[----:B------:R-:W-:Y:S02]  /*3e70*/  FSEL R35, R40, -INF , !P5 ;  /* 0xff80000028237808 */ /* 0x000fe40006800000 */
[----:B------:R-:W-:-:S02]  /*3e80*/  FSEL R205, R105, -INF , !P2 ;  /* 0xff80000069cd7808 */ /* 0x000fc40005000000 */
[C---:B------:R-:W-:Y:S02]  /*3e90*/  ISETP.GE.AND P5, PT, R2.reuse, R140, PT ;  /* 0x0000008c0200720c */ /* 0x040fe40003fa6270 */
        /* <DEDUP_REMOVED lines=13> */
[----:B------:R-:W-:Y:S02]  /*3f70*/  FMNMX.FTZ R22, R53, R22, !PT ;  /* 0x0000001635167209 */ /* 0x000fe40007810000 */
[----:B------:R-:W-:Y:S02]  /*3f80*/  IADD3 R2, R0, 0x41, RZ ;  /* 0x0000004100027810 */ /* 0x000fe40007ffe0ff */
[----:B------:R-:W-:Y:S02]  /*3f90*/  FSEL R121, R121, -INF , !P0 ;  /* 0xff80000079797808 */ /* 0x000fe40004000000 */
[----:B------:R-:W-:-:S02]  /*3fa0*/  FMNMX.FTZ R22, R51, R22, !PT ;  /* 0x0000001633167209 */ /* 0x000fc40007810000 */
[----:B------:R-:W-:Y:S02]  /*3fb0*/  ISETP.GE.AND P0, PT, R2, R140, PT ;  /* 0x0000008c0200720c */ /* 0x000fe40003f06270 */
[----:B------:R-:W-:Y:S02]  /*3fc0*/  FMNMX.FTZ R22, R69, R22, !PT ;  /* 0x0000001645167209 */ /* 0x000fe40007810000 */
[----:B------:R-:W-:Y:S02]  /*3fd0*/  FSEL R193, R193, -INF , !P0 ;  /* 0xff800000c1c17808 */ /* 0x000fe40004000000 */
[----:B------:R-:W-:Y:S02]  /*3fe0*/  ISETP.GE.AND P0, PT, R0, R139, PT ;  /* 0x0000008b0000720c */ /* 0x000fe40003f06270 */
[----:B------:R-:W-:Y:S02]  /*3ff0*/  FMNMX.FTZ R22, R31, R22, !PT ;  /* 0x000000161f167209 */ /* 0x000fe40007810000 */
[----:B------:R-:W-:-:S02]  /*4000*/  FSEL R94, R94, -INF , !P0 ;  /* 0xff8000005e5e7808 */ /* 0x000fc40004000000 */
[----:B------:R-:W-:Y:S02]  /*4010*/  FMNMX.FTZ R40, R35, R22, !PT ;  /* 0x0000001623287209 */ /* 0x000fe40007810000 */
[----:B------:R-:W-:Y:S02]  /*4020*/  FMNMX.FTZ R38, R94, R95, !PT ;  /* 0x0000005f5e267209 */ /* 0x000fe40007810000 */
[----:B------:R-:W-:Y:S02]  /*4030*/  FMNMX.FTZ R40, R209, R40, !PT ;  /* 0x00000028d1287209 */ /* 0x000fe40007810000 */
[----:B------:R-:W-:Y:S02]  /*4040*/  FMNMX.FTZ R38, R15, R38, !PT ;  /* 0x000000260f267209 */ /* 0x000fe40007810000 */
[----:B------:R-:W-:Y:S02]  /*4050*/  FMNMX.FTZ R40, R211, R40, !PT ;  /* 0x00000028d3287209 */ /* 0x000fe40007810000 */
[----:B------:R-:W-:-:S02]  /*4060*/  FMNMX.FTZ R38, R99, R38, !PT ;  /* 0x0000002663267209 */ /* 0x000fc40007810000 */
[----:B------:R-:W-:Y:S02]  /*4070*/  FSEL R203, R203, -INF , !P4 ;  /* 0xff800000cbcb7808 */ /* 0x000fe40006000000 */
[----:B------:R-:W-:Y:S02]  /*4080*/  FMNMX.FTZ R40, R125, R40, !PT ;  /* 0x000000287d287209 */ /* 0x000fe40007810000 */
[----:B------:R-:W-:Y:S02]  /*4090*/  FMNMX.FTZ R38, R11, R38, !PT ;  /* 0x000000260b267209 */ /* 0x000fe40007810000 */
[----:B------:R-:W-:Y:S02]  /*40a0*/  IADD3 R23, R0, 0x40, RZ ;  /* 0x0000004000177810 */ /* 0x000fe40007ffe0ff */
[----:B------:R-:W-:Y:S02]  /*40b0*/  FMNMX.FTZ R40, R203, R40, !PT ;  /* 0x00000028cb287209 */ /* 0x000fe40007810000 */
        /* <DEDUP_REMOVED lines=8> */
[----:B------:R-:W-:Y:S02]  /*4140*/  IADD3 R23, R0, 0x48, RZ ;  /* 0x0000004800177810 */ /* 0x000fe40007ffe0ff */
[----:B------:R-:W-:Y:S02]  /*4150*/  FSEL R185, R185, -INF , !P4 ;  /* 0xff800000b9b97808 */ /* 0x000fe40006000000 */
[----:B------:R-:W-:Y:S02]  /*4160*/  FMNMX.FTZ R40, R201, R40, !PT ;  /* 0x00000028c9287209 */ /* 0x000fe40007810000 */
[----:B------:R-:W-:Y:S02]  /*4170*/  ISETP.GE.AND P3, PT, R2, R139, PT ;  /* 0x0000008b0200720c */ /* 0x000fe40003f66270 */
[----:B------:R-:W-:-:S02]  /*4180*/  IADD3 R2, R0, 0x49, RZ ;  /* 0x0000004900027810 */ /* 0x000fc40007ffe0ff */
[----:B------:R-:W-:Y:S02]  /*4190*/  FMNMX.FTZ R38, R7, R38, !PT ;  /* 0x0000002607267209 */ /* 0x000fe40007810000 */
[----:B------:R-:W-:Y:S02]  /*41a0*/  ISETP.GE.AND P5, PT, R23, R140, PT ;  /* 0x0000008c1700720c */ /* 0x000fe40003fa6270 */
[----:B------:R-:W-:Y:S02]  /*41b0*/  FMNMX.FTZ R40, R185, R40, !PT ;  /* 0x00000028b9287209 */ /* 0x000fe40007810000 */
[----:B------:R-:W-:Y:S02]  /*41c0*/  FSEL R183, R183, -INF , !P1 ;  /* 0xff800000b7b77808 */ /* 0x000fe40004800000 */
[C---:B------:R-:W-:Y:S02]  /*41d0*/  ISETP.GE.AND P4, PT, R2.reuse, R140, PT ;  /* 0x0000008c0200720c */ /* 0x040fe40003f86270 */
[----:B------:R-:W-:-:S02]  /*41e0*/  ISETP.GE.AND P1, PT, R2, R139, PT ;  /* 0x0000008b0200720c */ /* 0x000fc40003f26270 */
[----:B------:R-:W-:Y:S02]  /*41f0*/  FMNMX.FTZ R38, R33, R38, !PT ;  /* 0x0000002621267209 */ /* 0x000fe40007810000 */
[----:B------:R-:W-:Y:S02]  /*4200*/  IADD3 R2, R0, 0x50, RZ ;  /* 0x0000005000027810 */ /* 0x000fe40007ffe0ff */
[----:B------:R-:W-:Y:S02]  /*4210*/  FSEL R181, R181, -INF , !P5 ;  /* 0xff800000b5b57808 */ /* 0x000fe40006800000 */
[----:B------:R-:W-:Y:S02]  /*4220*/  FMNMX.FTZ R40, R193, R40, !PT ;  /* 0x00000028c1287209 */ /* 0x000fe40007810000 */
[----:B------:R-:W-:Y:S02]  /*4230*/  FSEL R189, R189, -INF , !P3 ;  /* 0xff800000bdbd7808 */ /* 0x000fe40005800000 */
[----:B------:R-:W-:-:S02]  /*4240*/  FMNMX.FTZ R38, R205, R38, !PT ;  /* 0x00000026cd267209 */ /* 0x000fc40007810000 */
[----:B------:R-:W-:Y:S02]  /*4250*/  ISETP.GE.AND P3, PT, R2, R140, PT ;  /* 0x0000008c0200720c */ /* 0x000fe40003f66270 */
[C---:B------:R-:W-:Y:S02]  /*4260*/  IADD3 R36, R0.reuse, 0x51, RZ ;  /* 0x0000005100247810 */ /* 0x040fe40007ffe0ff */
[----:B------:R-:W-:Y:S02]  /*4270*/  IADD3 R32, R0, 0x59, RZ ;  /* 0x0000005900207810 */ /* 0x000fe40007ffe0ff */
[----:B------:R-:W-:Y:S02]  /*4280*/  FSEL R191, R191, -INF , !P4 ;  /* 0xff800000bfbf7808 */ /* 0x000fe40006000000 */
[----:B------:R-:W-:Y:S02]  /*4290*/  FMNMX.FTZ R40, R181, R40, !PT ;  /* 0x00000028b5287209 */ /* 0x000fe40007810000 */
[----:B------:R-:W-:-:S02]  /*42a0*/  FMNMX.FTZ R38, R207, R38, !PT ;  /* 0x00000026cf267209 */ /* 0x000fc40007810000 */
[----:B------:R-:W-:Y:S02]  /*42b0*/  FSEL R163, R163, -INF , !P3 ;  /* 0xff800000a3a37808 */ /* 0x000fe40005800000 */
[----:B------:R-:W-:Y:S02]  /*42c0*/  IADD3 R34, R0, 0x58, RZ ;  /* 0x0000005800227810 */ /* 0x000fe40007ffe0ff */
[----:B------:R-:W-:Y:S02]  /*42d0*/  ISETP.GE.AND P5, PT, R36, R140, PT ;  /* 0x0000008c2400720c */ /* 0x000fe40003fa6270 */
[----:B------:R-:W-:Y:S02]  /*42e0*/  FMNMX.FTZ R40, R191, R40, !PT ;  /* 0x00000028bf287209 */ /* 0x000fe40007810000 */
[----:B------:R-:W-:Y:S02]  /*42f0*/  ISETP.GE.AND P3, PT, R32, R140, PT ;  /* 0x0000008c2000720c */ /* 0x000fe40003f66270 */
[----:B------:R-:W-:-:S02]  /*4300*/  IADD3 R26, R0, 0x68, RZ ;  /* 0x00000068001a7810 */ /* 0x000fc40007ffe0ff */
[----:B------:R-:W-:Y:S02]  /*4310*/  FMNMX.FTZ R38, R29, R38, !PT ;  /* 0x000000261d267209 */ /* 0x000fe40007810000 */
[----:B------:R-:W-:Y:S02]  /*4320*/  ISETP.GE.AND P4, PT, R34, R140, PT ;  /* 0x0000008c2200720c */ /* 0x000fe40003f86270 */
[----:B------:R-:W-:Y:S02]  /*4330*/  FSEL R155, R155, -INF , !P5 ;  /* 0xff8000009b9b7808 */ /* 0x000fe40006800000 */
[----:B------:R-:W-:Y:S02]  /*4340*/  FMNMX.FTZ R40, R163, R40, !PT ;  /* 0x00000028a3287209 */ /* 0x000fe40007810000 */
[----:B------:R-:W-:Y:S02]  /*4350*/  FSEL R151, R151, -INF , !P3 ;  /* 0xff80000097977808 */ /* 0x000fe40005800000 */
        /* <DEDUP_REMOVED lines=8> */
[----:B------:R-:W-:Y:S02]  /*43e0*/  IADD3 R28, R0, 0x61, RZ ;  /* 0x00000061001c7810 */ /* 0x000fe40007ffe0ff */
[----:B------:R-:W-:Y:S02]  /*43f0*/  FMNMX.FTZ R40, R153, R40, !PT ;  /* 0x0000002899287209 */ /* 0x000fe40007810000 */
[----:B------:R-:W-:Y:S02]  /*4400*/  FSEL R195, R195, -INF , !P2 ;  /* 0xff800000c3c37808 */ /* 0x000fe40005000000 */
[----:B------:R-:W-:Y:S02]  /*4410*/  FMNMX.FTZ R12, R197, R12, !PT ;  /* 0x0000000cc50c7209 */ /* 0x000fe40007810000 */
[----:B------:R-:W-:-:S02]  /*4420*/  FSEL R67, R16, -INF , !P5 ;  /* 0xff80000010437808 */ /* 0x000fc40006800000 */
[----:B------:R-:W-:Y:S02]  /*4430*/  ISETP.GE.AND P4, PT, R28, R140, PT ;  /* 0x0000008c1c00720c */ /* 0x000fe40003f86270 */
[----:B------:R-:W-:Y:S02]  /*4440*/  FMNMX.FTZ R16, R151, R40, !PT ;  /* 0x0000002897107209 */ /* 0x000fe40007810000 */
[----:B------:R-:W-:Y:S02]  /*4450*/  FMNMX.FTZ R12, R195, R12, !PT ;  /* 0x0000000cc30c7209 */ /* 0x000fe40007810000 */
[----:B------:R-:W-:Y:S02]  /*4460*/  IADD3 R24, R0, 0x69, RZ ;  /* 0x0000006900187810 */ /* 0x000fe40007ffe0ff */
[----:B------:R-:W-:Y:S02]  /*4470*/  FSEL R65, R65, -INF , !P4 ;  /* 0xff80000041417808 */ /* 0x000fe40006000000 */
[----:B------:R-:W-:-:S02]  /*4480*/  FMNMX.FTZ R16, R67, R16, !PT ;  /* 0x0000001043107209 */ /* 0x000fc40007810000 */
[-C--:B------:R-:W-:Y:S02]  /*4490*/  ISETP.GE.AND P2, PT, R23, R139.reuse, PT ;  /* 0x0000008b1700720c */ /* 0x080fe40003f46270 */
[----:B------:R-:W-:Y:S02]  /*44a0*/  FMNMX.FTZ R12, R183, R12, !PT ;  /* 0x0000000cb70c7209 */ /* 0x000fe40007810000 */
[----:B------:R-:W-:Y:S02]  /*44b0*/  ISETP.GE.AND P0, PT, R2, R139, PT ;  /* 0x0000008b0200720c */ /* 0x000fe40003f06270 */
[----:B------:R-:W-:Y:S02]  /*44c0*/  IADD3 R23, R0, 0x70, RZ ;  /* 0x0000007000177810 */ /* 0x000fe40007ffe0ff */
[----:B------:R-:W-:Y:S02]  /*44d0*/  ISETP.GE.AND P5, PT, R24, R140, PT ;  /* 0x0000008c1800720c */ /* 0x000fe40003fa6270 */
[----:B------:R-:W-:-:S02]  /*44e0*/  FMNMX.FTZ R16, R65, R16, !PT ;  /* 0x0000001041107209 */ /* 0x000fc40007810000 */
[C---:B------:R-:W-:Y:S02]  /*44f0*/  IADD3 R2, R0.reuse, 0x78, RZ ;  /* 0x0000007800027810 */ /* 0x040fe40007ffe0ff */
[----:B------:R-:W-:Y:S02]  /*4500*/  FSEL R177, R177, -INF , !P2 ;  /* 0xff800000b1b17808 */ /* 0x000fe40005000000 */
[----:B------:R-:W-:Y:S02]  /*4510*/  FMNMX.FTZ R12, R189, R12, !PT ;  /* 0x0000000cbd0c7209 */ /* 0x000fe40007810000 */
[----:B------:R-:W-:Y:S02]  /*4520*/  IADD3 R22, R0, 0x71, RZ ;  /* 0x0000007100167810 */ /* 0x000fe40007ffe0ff */
[----:B------:R-:W-:Y:S02]  /*4530*/  ISETP.GE.AND P4, PT, R23, R140, PT ;  /* 0x0000008c1700720c */ /* 0x000fe40003f86270 */
[----:B------:R-:W-:-:S02]  /*4540*/  FSEL R61, R61, -INF , !P5 ;  /* 0xff8000003d3d7808 */ /* 0x000fc40006800000 */
[----:B------:R-:W-:Y:S02]  /*4550*/  FMNMX.FTZ R16, R63, R16, !PT ;  /* 0x000000103f107209 */ /* 0x000fe40007810000 */
[----:B------:R-:W-:Y:S02]  /*4560*/  ISETP.GE.AND P5, PT, R2, R140, PT ;  /* 0x0000008c0200720c */ /* 0x000fe40003fa6270 */
[----:B------:R-:W-:Y:S02]  /*4570*/  FSEL R187, R187, -INF , !P1 ;  /* 0xff800000bbbb7808 */ /* 0x000fe40004800000 */
[----:B------:R-:W-:Y:S02]  /*4580*/  FMNMX.FTZ R12, R177, R12, !PT ;  /* 0x0000000cb10c7209 */ /* 0x000fe40007810000 */
[----:B------:R-:W-:Y:S02]  /*4590*/  ISETP.GE.AND P3, PT, R22, R140, PT ;  /* 0x0000008c1600720c */ /* 0x000fe40003f66270 */
[----:B------:R-:W-:-:S02]  /*45a0*/  FSEL R49, R49, -INF , !P4 ;  /* 0xff80000031317808 */ /* 0x000fc40006000000 */
[----:B------:R-:W-:Y:S02]  /*45b0*/  FMNMX.FTZ R16, R61, R16, !PT ;  /* 0x000000103d107209 */ /* 0x000fe40007810000 */
[----:B------:R-:W-:Y:S02]  /*45c0*/  FSEL R45, R20, -INF , !P5 ;  /* 0xff800000142d7808 */ /* 0x000fe40006800000 */
[----:B------:R-:W-:Y:S02]  /*45d0*/  ISETP.GE.AND P1, PT, R36, R139, PT ;  /* 0x0000008b2400720c */ /* 0x000fe40003f26270 */
[----:B------:R-:W-:Y:S02]  /*45e0*/  FSEL R149, R149, -INF , !P0 ;  /* 0xff80000095957808 */ /* 0x000fe40004000000 */
[----:B------:R-:W-:Y:S02]  /*45f0*/  FMNMX.FTZ R20, R187, R12, !PT ;  /* 0x0000000cbb147209 */ /* 0x000fe40007810000 */
[----:B------:R-:W-:-:S02]  /*4600*/  IADD3 R0, R0, 0x79, RZ ;  /* 0x0000007900007810 */ /* 0x000fc40007ffe0ff */
[----:B------:R-:W-:Y:S02]  /*4610*/  FSEL R47, R47, -INF , !P3 ;  /* 0xff8000002f2f7808 */ /* 0x000fe40005800000 */
[----:B------:R-:W-:Y:S02]  /*4620*/  FMNMX.FTZ R16, R49, R16, !PT ;  /* 0x0000001031107209 */ /* 0x000fe40007810000 */
[----:B------:R-:W-:Y:S02]  /*4630*/  ISETP.GE.AND P0, PT, R34, R139, PT ;  /* 0x0000008b2200720c */ /* 0x000fe40003f06270 */
[----:B------:R-:W-:Y:S02]  /*4640*/  FSEL R147, R147, -INF , !P1 ;  /* 0xff80000093937808 */ /* 0x000fe40004800000 */
[----:B------:R-:W-:Y:S02]  /*4650*/  FMNMX.FTZ R20, R149, R20, !PT ;  /* 0x0000001495147209 */ /* 0x000fe40007810000 */
[----:B------:R-:W-:-:S02]  /*4660*/  ISETP.GE.AND P4, PT, R0, R140, PT ;  /* 0x0000008c0000720c */ /* 0x000fc40003f86270 */
[----:B------:R-:W-:Y:S02]  /*4670*/  FMNMX.FTZ R16, R47, R16, !PT ;  /* 0x000000102f107209 */ /* 0x000fe40007810000 */
[----:B------:R-:W-:Y:S02]  /*4680*/  ISETP.GE.AND P1, PT, R32, R139, PT ;  /* 0x0000008b2000720c */ /* 0x000fe40003f26270 */
[----:B------:R-:W-:Y:S02]  /*4690*/  FSEL R145, R145, -INF , !P0 ;  /* 0xff80000091917808 */ /* 0x000fe40004000000 */
[----:B------:R-:W-:Y:S02]  /*46a0*/  FMNMX.FTZ R20, R147, R20, !PT ;  /* 0x0000001493147209 */ /* 0x000fe40007810000 */
[----:B------:R-:W-:Y:S02]  /*46b0*/  FSEL R27, R27, -INF , !P4 ;  /* 0xff8000001b1b7808 */ /* 0x000fe40006000000 */
[----:B------:R-:W-:-:S02]  /*46c0*/  FMNMX.FTZ R16, R45, R16, !PT ;  /* 0x000000102d107209 */ /* 0x000fc40007810000 */
[-C--:B------:R-:W-:Y:S02]  /*46d0*/  ISETP.GE.AND P0, PT, R30, R139.reuse, PT ;  /* 0x0000008b1e00720c */ /* 0x080fe40003f06270 */
[----:B------:R-:W-:Y:S02]  /*46e0*/  FSEL R133, R4, -INF , !P1 ;  /* 0xff80000004857808 */ /* 0x000fe40004800000 */
[----:B------:R-:W-:Y:S02]  /*46f0*/  FMNMX.FTZ R20, R145, R20, !PT ;  /* 0x0000001491147209 */ /* 0x000fe40007810000 */
[----:B------:R-:W-:Y:S02]  /*4700*/  FMNMX.FTZ R12, R27, R16, !PT ;  /* 0x000000101b0c7209 */ /* 0x000fe40007810000 */
[----:B------:R-:W-:Y:S02]  /*4710*/  ISETP.GE.AND P1, PT, R28, R139, PT ;  /* 0x0000008b1c00720c */ /* 0x000fe40003f26270 */
[----:B------:R-:W-:Y:S01]  /*4720*/  FSEL R59, R5, -INF , !P0 ;  /* 0xff800000053b7808 */ /* 0x000fe20004000000 */
[----:B------:R-:W1:Y:S01]  /*4730*/  SHFL.BFLY PT, R37, R12, 0x2, 0x1f ;  /* 0x0c401f000c257f89 */ /* 0x000e6200000e0000 */
[----:B------:R-:W-:-:S02]  /*4740*/  FMNMX.FTZ R20, R133, R20, !PT ;  /* 0x0000001485147209 */ /* 0x000fc40007810000 */
[-C--:B------:R-:W-:Y:S02]  /*4750*/  ISETP.GE.AND P0, PT, R26, R139.reuse, PT ;  /* 0x0000008b1a00720c */ /* 0x080fe40003f06270 */
[----:B------:R-:W-:Y:S02]  /*4760*/  FSEL R57, R6, -INF , !P1 ;  /* 0xff80000006397808 */ /* 0x000fe40004800000 */
[----:B------:R-:W-:Y:S02]  /*4770*/  FMNMX.FTZ R20, R59, R20, !PT ;  /* 0x000000143b147209 */ /* 0x000fe40007810000 */
[----:B------:R-:W-:Y:S02]  /*4780*/  ISETP.GE.AND P1, PT, R24, R139, PT ;  /* 0x0000008b1800720c */ /* 0x000fe40003f26270 */
[----:B------:R-:W-:Y:S02]  /*4790*/  FSEL R55, R8, -INF , !P0 ;  /* 0xff80000008377808 */ /* 0x000fe40004000000 */
        /* <DEDUP_REMOVED lines=13> */
[----:B-1----:R-:W-:Y:S02]  /*4870*/  FMNMX.FTZ R12, R12, R37, !PT ;  /* 0x000000250c0c7209 */ /* 0x002fe40007810000 */
[----:B------:R-:W-:Y:S02]  /*4880*/  FSEL R37, R17, -INF , !P1 ;  /* 0xff80000011257808 */ /* 0x000fe40004800000 */
[----:B------:R-:W-:Y:S01]  /*4890*/  FMNMX.FTZ R2, R39, R2, !PT ;  /* 0x0000000227027209 */ /* 0x000fe20007810000 */
[----:B------:R-:W1:Y:S03]  /*48a0*/  SHFL.BFLY PT, R5, R12, 0x1, 0x1f ;  /* 0x0c201f000c057f89 */ /* 0x000e6600000e0000 */
[----:B------:R-:W-:-:S05]  /*48b0*/  FMNMX.FTZ R17, R37, R2, !PT ;  /* 0x0000000225117209 */ /* 0x000fca0007810000 */
[----:B------:R-:W2:Y:S01]  /*48c0*/  SHFL.BFLY PT, R4, R17, 0x2, 0x1f ;  /* 0x0c401f0011047f89 */ /* 0x000ea200000e0000 */
[----:B-1----:R-:W-:-:S04]  /*48d0*/  FMNMX.FTZ R2, R12, R5, !PT ;  /* 0x000000050c027209 */ /* 0x002fc80007810000 */
[C---:B------:R-:W-:Y:S01]  /*48e0*/  FSETP.NEU.FTZ.AND P0, PT, R2.reuse, -INF , PT ;  /* 0xff8000000200780b */ /* 0x040fe20003f1d000 */
[----:B------:R-:W-:Y:S01]  /*48f0*/  FMUL.FTZ R24, R2, c[0x0][0x23c] ;  /* 0x00008f0002187a20 */ /* 0x000fe20000410000 */
[----:B--2---:R-:W-:-:S04]  /*4900*/  FMNMX.FTZ R4, R17, R4, !PT ;  /* 0x0000000411047209 */ /* 0x004fc80007810000 */
[----:B------:R-:W-:Y:S01]  /*4910*/  FSEL R24, R24, RZ, P0 ;  /* 0x000000ff18187208 */ /* 0x000fe20000000000 */
[----:B------:R-:W1:Y:S04]  /*4920*/  SHFL.BFLY PT, R5, R4, 0x1, 0x1f ;  /* 0x0c201f0004057f89 */ /* 0x000e6800000e0000 */
[--C-:B------:R-:W-:Y:S02]  /*4930*/  FFMA.FTZ R143, R92, c[0x0][0x23c], -R24.reuse ;  /* 0x00008f005c8f7a23 */ /* 0x100fe40000010818 */
[--C-:B------:R-:W-:Y:S02]  /*4940*/  FFMA.FTZ R52, R93, c[0x0][0x23c], -R24.reuse ;  /* 0x00008f005d347a23 */ /* 0x100fe40000010818 */
[--C-:B------:R-:W-:Y:S02]  /*4950*/  FFMA.FTZ R127, R19, c[0x0][0x23c], -R24.reuse ;  /* 0x00008f00137f7a23 */ /* 0x100fe40000010818 */
[--C-:B------:R-:W-:Y:S01]  /*4960*/  FFMA.FTZ R48, R97, c[0x0][0x23c], -R24.reuse ;  /* 0x00008f0061307a23 */ /* 0x100fe20000010818 */
[----:B------:R-:W-:Y:S01]  /*4970*/  MUFU.EX2 R143, R143 ;  /* 0x0000008f008f7308 */ /* 0x000fe20000000800 */
[--C-:B------:R-:W-:Y:S01]  /*4980*/  FFMA.FTZ R23, R21, c[0x0][0x23c], -R24.reuse ;  /* 0x00008f0015177a23 */ /* 0x100fe20000010818 */
[----:B------:R-:W-:Y:S01]  /*4990*/  LDSM.16.MT88.4 R16, [R156+0x9400] ;  /* 0x009400009c10783b */ /* 0x000fe20000004200 */
[----:B------:R-:W-:-:S02]  /*49a0*/  FFMA.FTZ R22, R53, c[0x0][0x23c], -R24 ;  /* 0x00008f0035167a23 */ /* 0x000fc40000010818 */
[--C-:B------:R-:W-:Y:S02]  /*49b0*/  FFMA.FTZ R21, R51, c[0x0][0x23c], -R24.reuse ;  /* 0x00008f0033157a23 */ /* 0x100fe40000010818 */
[--C-:B------:R-:W-:Y:S01]  /*49c0*/  FFMA.FTZ R20, R69, c[0x0][0x23c], -R24.reuse ;  /* 0x00008f0045147a23 */ /* 0x100fe20000010818 */
[----:B------:R-:W2:Y:S01]  /*49d0*/  MUFU.EX2 R52, R52 ;  /* 0x0000003400347308 */ /* 0x000ea20000000800 */
[--C-:B------:R-:W-:Y:S02]  /*49e0*/  FFMA.FTZ R40, R31, c[0x0][0x23c], -R24.reuse ;  /* 0x00008f001f287a23 */ /* 0x100fe40000010818 */
[--C-:B------:R-:W-:Y:S02]  /*49f0*/  FFMA.FTZ R35, R35, c[0x0][0x23c], -R24.reuse ;  /* 0x00008f0023237a23 */ /* 0x100fe40000010818 */
[--C-:B------:R-:W-:Y:S01]  /*4a00*/  FFMA.FTZ R31, R209, c[0x0][0x23c], -R24.reuse ;  /* 0x00008f00d11f7a23 */ /* 0x100fe20000010818 */
[----:B-1----:R-:W-:Y:S02]  /*4a10*/  FMNMX.FTZ R0, R4, R5, !PT ;  /* 0x0000000504007209 */ /* 0x002fe40007810000 */
[----:B------:R-:W-:Y:S01]  /*4a20*/  MUFU.EX2 R127, R127 ;  /* 0x0000007f007f7308 */ /* 0x000fe20000000800 */
[----:B------:R-:W-:Y:S01]  /*4a30*/  FFMA.FTZ R30, R211, c[0x0][0x23c], -R24 ;  /* 0x00008f00d31e7a23 */ /* 0x000fe20000010818 */
[C---:B------:R-:W-:Y:S01]  /*4a40*/  FSETP.NEU.FTZ.AND P0, PT, R0.reuse, -INF , PT ;  /* 0xff8000000000780b */ /* 0x040fe20003f1d000 */
[----:B------:R-:W-:-:S02]  /*4a50*/  FMUL.FTZ R36, R0, c[0x0][0x23c] ;  /* 0x00008f0000247a20 */ /* 0x000fc40000410000 */
[----:B------:R-:W-:-:S03]  /*4a60*/  FFMA.FTZ R125, R125, c[0x0][0x23c], -R24 ;  /* 0x00008f007d7d7a23 */ /* 0x000fc60000010818 */
[----:B------:R-:W1:Y:S01]  /*4a70*/  MUFU.EX2 R48, R48 ;  /* 0x0000003000307308 */ /* 0x000e620000000800 */
[----:B------:R-:W-:Y:S01]  /*4a80*/  FSEL R36, R36, RZ, P0 ;  /* 0x000000ff24247208 */ /* 0x000fe20000000000 */
[--C-:B------:R-:W-:Y:S01]  /*4a90*/  FFMA.FTZ R46, R203, c[0x0][0x23c], -R24.reuse ;  /* 0x00008f00cb2e7a23 */ /* 0x100fe20000010818 */
[----:B--2---:R-:W-:Y:S01]  /*4aa0*/  F2FP.BF16.PACK_AB R68, R52, R143 ;  /* 0x0000008f3444723e */ /* 0x004fe200000010ff */
[----:B------:R-:W-:Y:S01]  /*4ab0*/  FFMA.FTZ R121, R121, c[0x0][0x23c], -R24 ;  /* 0x00008f0079797a23 */ /* 0x000fe20000010818 */
[----:B------:R-:W-:Y:S01]  /*4ac0*/  ISETP.GE.AND P0, PT, R117, 0x2, PT ;  /* 0x000000027500780c */ /* 0x000fe20003f06270 */
[--C-:B------:R-:W-:Y:S02]  /*4ad0*/  FFMA.FTZ R175, R94, c[0x0][0x23c], -R36.reuse ;  /* 0x00008f005eaf7a23 */ /* 0x100fe40000010824 */
[--C-:B------:R-:W-:Y:S01]  /*4ae0*/  FFMA.FTZ R54, R95, c[0x0][0x23c], -R36.reuse ;  /* 0x00008f005f367a23 */ /* 0x100fe20000010824 */
[----:B------:R-:W-:Y:S01]  /*4af0*/  MUFU.EX2 R23, R23 ;  /* 0x0000001700177308 */ /* 0x000fe20000000800 */
[----:B------:R-:W2:Y:S01]  /*4b00*/  LDSM.16.MT88.4 R92, [R156+0xb000] ;  /* 0x00b000009c5c783b */ /* 0x000ea20000004200 */
[----:B------:R-:W-:-:S02]  /*4b10*/  FFMA.FTZ R135, R15, c[0x0][0x23c], -R36 ;  /* 0x00008f000f877a23 */ /* 0x000fc40000010824 */
[--C-:B------:R-:W-:Y:S02]  /*4b20*/  FFMA.FTZ R50, R99, c[0x0][0x23c], -R36.reuse ;  /* 0x00008f0063327a23 */ /* 0x100fe40000010824 */
[--C-:B------:R-:W-:Y:S01]  /*4b30*/  FFMA.FTZ R53, R11, c[0x0][0x23c], -R36.reuse ;  /* 0x00008f000b357a23 */ /* 0x100fe20000010824 */
[----:B-1----:R-:W-:Y:S01]  /*4b40*/  F2FP.BF16.PACK_AB R70, R48, R127 ;  /* 0x0000007f3046723e */ /* 0x002fe200000010ff */
[----:B------:R-:W-:Y:S01]  /*4b50*/  MUFU.EX2 R175, R175 ;  /* 0x000000af00af7308 */ /* 0x000fe20000000800 */
[--C-:B------:R-:W-:Y:S02]  /*4b60*/  FFMA.FTZ R51, R9, c[0x0][0x23c], -R36.reuse ;  /* 0x00008f0009337a23 */ /* 0x100fe40000010824 */
[----:B------:R-:W1:Y:S01]  /*4b70*/  LDSM.16.MT88.4 R8, [R156+0xb400] ;  /* 0x00b400009c08783b */ /* 0x000e620000004200 */
[--C-:B------:R-:W-:Y:S02]  /*4b80*/  FFMA.FTZ R26, R13, c[0x0][0x23c], -R36.reuse ;  /* 0x00008f000d1a7a23 */ /* 0x100fe40000010824 */
[--C-:B------:R-:W-:Y:S01]  /*4b90*/  FFMA.FTZ R38, R7, c[0x0][0x23c], -R36.reuse ;  /* 0x00008f0007267a23 */ /* 0x100fe20000010824 */
[----:B------:R-:W3:Y:S01]  /*4ba0*/  LDSM.16.MT88.4 R12, [R116+0x9400] ;  /* 0x00940000740c783b */ /* 0x000ee20000004200 */
[----:B------:R-:W4:Y:S01]  /*4bb0*/  MUFU.EX2 R54, R54 ;  /* 0x0000003600367308 */ /* 0x000f220000000800 */
[----:B------:R-:W-:-:S02]  /*4bc0*/  FFMA.FTZ R34, R33, c[0x0][0x23c], -R36 ;  /* 0x00008f0021227a23 */ /* 0x000fc40000010824 */
[--C-:B------:R-:W-:Y:S02]  /*4bd0*/  FFMA.FTZ R33, R205, c[0x0][0x23c], -R36.reuse ;  /* 0x00008f00cd217a23 */ /* 0x100fe40000010824 */
[--C-:B------:R-:W-:Y:S02]  /*4be0*/  FFMA.FTZ R32, R207, c[0x0][0x23c], -R36.reuse ;  /* 0x00008f00cf207a23 */ /* 0x100fe40000010824 */
[----:B------:R-:W-:Y:S01]  /*4bf0*/  FFMA.FTZ R29, R29, c[0x0][0x23c], -R36 ;  /* 0x00008f001d1d7a23 */ /* 0x000fe20000010824 */
[----:B------:R-:W-:Y:S01]  /*4c00*/  MUFU.EX2 R135, R135 ;  /* 0x0000008700877308 */ /* 0x000fe20000000800 */
[----:B------:R-:W-:Y:S02]  /*4c10*/  FFMA.FTZ R28, R201, c[0x0][0x23c], -R24 ;  /* 0x00008f00c91c7a23 */ /* 0x000fe40000010818 */
[--C-:B------:R-:W-:Y:S02]  /*4c20*/  FFMA.FTZ R123, R123, c[0x0][0x23c], -R36.reuse ;  /* 0x00008f007b7b7a23 */ /* 0x100fe40000010824 */
[----:B------:R-:W-:-:S02]  /*4c30*/  FFMA.FTZ R44, R199, c[0x0][0x23c], -R36 ;  /* 0x00008f00c72c7a23 */ /* 0x000fc40000010824 */
[--C-:B------:R-:W-:Y:S01]  /*4c40*/  FFMA.FTZ R42, R197, c[0x0][0x23c], -R36.reuse ;  /* 0x00008f00c52a7a23 */ /* 0x100fe20000010824 */
[----:B------:R-:W5:Y:S01]  /*4c50*/  MUFU.EX2 R50, R50 ;  /* 0x0000003200327308 */ /* 0x000f620000000800 */
[----:B----4-:R-:W-:Y:S01]  /*4c60*/  F2FP.BF16.PACK_AB R69, R54, R175 ;  /* 0x000000af3645723e */ /* 0x010fe200000010ff */
[----:B------:R-:W-:Y:S02]  /*4c70*/  FFMA.FTZ R3, R195, c[0x0][0x23c], -R36 ;  /* 0x00008f00c3037a23 */ /* 0x000fe40000010824 */
[--C-:B------:R-:W-:Y:S02]  /*4c80*/  FFMA.FTZ R185, R185, c[0x0][0x23c], -R24.reuse ;  /* 0x00008f00b9b97a23 */ /* 0x100fe40000010818 */
[--C-:B------:R-:W-:Y:S02]  /*4c90*/  FFMA.FTZ R62, R193, c[0x0][0x23c], -R24.reuse ;  /* 0x00008f00c13e7a23 */ /* 0x100fe40000010818 */
[----:B------:R-:W4:Y:S01]  /*4ca0*/  MUFU.EX2 R22, R22 ;  /* 0x0000001600167308 */ /* 0x000f220000000800 */
[----:B------:R-:W-:-:S02]  /*4cb0*/  FFMA.FTZ R181, R181, c[0x0][0x23c], -R24 ;  /* 0x00008f00b5b57a23 */ /* 0x000fc40000010818 */
[----:B------:R-:W-:Y:S02]  /*4cc0*/  FFMA.FTZ R58, R191, c[0x0][0x23c], -R24 ;  /* 0x00008f00bf3a7a23 */ /* 0x000fe40000010818 */
[--C-:B------:R-:W-:Y:S02]  /*4cd0*/  FFMA.FTZ R183, R183, c[0x0][0x23c], -R36.reuse ;  /* 0x00008f00b7b77a23 */ /* 0x100fe40000010824 */
[--C-:B------:R-:W-:Y:S01]  /*4ce0*/  FFMA.FTZ R60, R189, c[0x0][0x23c], -R36.reuse ;  /* 0x00008f00bd3c7a23 */ /* 0x100fe20000010824 */
[----:B-----5:R-:W-:Y:S01]  /*4cf0*/  F2FP.BF16.PACK_AB R71, R50, R135 ;  /* 0x000000873247723e */ /* 0x020fe200000010ff */
[----:B------:R-:W-:Y:S01]  /*4d00*/  MUFU.EX2 R21, R21 ;  /* 0x0000001500157308 */ /* 0x000fe20000000800 */
[--C-:B------:R-:W-:Y:S02]  /*4d10*/  FFMA.FTZ R177, R177, c[0x0][0x23c], -R36.reuse ;  /* 0x00008f00b1b17a23 */ /* 0x100fe40000010824 */
[----:B------:R-:W-:Y:S02]  /*4d20*/  FFMA.FTZ R56, R187, c[0x0][0x23c], -R36 ;  /* 0x00008f00bb387a23 */ /* 0x000fe40000010824 */
[--C-:B------:R-:W-:Y:S01]  /*4d30*/  FFMA.FTZ R163, R163, c[0x0][0x23c], -R24.reuse ;  /* 0x00008f00a3a37a23 */ /* 0x100fe20000010818 */
[----:B--2---:R-:W-:Y:S01]  /*4d40*/  HMMA.16816.F32.BF16 R96, R68, R92, RZ ;  /* 0x0000005c4460723c */ /* 0x004fe200000418ff */
[----:B----4-:R-:W-:Y:S01]  /*4d50*/  F2FP.BF16.PACK_AB R4, R22, R23 ;  /* 0x000000171604723e */ /* 0x010fe200000010ff */
[----:B------:R-:W2:Y:S01]  /*4d60*/  MUFU.EX2 R20, R20 ;  /* 0x0000001400147308 */ /* 0x000ea20000000800 */
[----:B------:R-:W-:-:S02]  /*4d70*/  FFMA.FTZ R66, R155, c[0x0][0x23c], -R24 ;  /* 0x00008f009b427a23 */ /* 0x000fc40000010818 */
[--C-:B------:R-:W-:Y:S02]  /*4d80*/  FFMA.FTZ R153, R153, c[0x0][0x23c], -R24.reuse ;  /* 0x00008f0099997a23 */ /* 0x100fe40000010818 */
[----:B------:R-:W-:Y:S01]  /*4d90*/  FFMA.FTZ R64, R151, c[0x0][0x23c], -R24 ;  /* 0x00008f0097407a23 */ /* 0x000fe20000010818 */
[C---:B------:R-:W-:Y:S01]  /*4da0*/  HMMA.16816.F32.BF16 R92, R68.reuse, R94, RZ ;  /* 0x0000005e445c723c */ /* 0x040fe200000418ff */
[--C-:B------:R-:W-:Y:S01]  /*4db0*/  FFMA.FTZ R149, R149, c[0x0][0x23c], -R36.reuse ;  /* 0x00008f0095957a23 */ /* 0x100fe20000010824 */
[----:B------:R-:W-:Y:S01]  /*4dc0*/  MUFU.EX2 R53, R53 ;  /* 0x0000003500357308 */ /* 0x000fe20000000800 */
[--C-:B------:R-:W-:Y:S02]  /*4dd0*/  FFMA.FTZ R120, R147, c[0x0][0x23c], -R36.reuse ;  /* 0x00008f0093787a23 */ /* 0x100fe40000010824 */
[----:B------:R-:W-:Y:S02]  /*4de0*/  FFMA.FTZ R145, R145, c[0x0][0x23c], -R36 ;  /* 0x00008f0091917a23 */ /* 0x000fe40000010824 */
[----:B------:R-:W-:Y:S01]  /*4df0*/  FADD.FTZ R54, R175, R54 ;  /* 0x00000036af367221 */ /* 0x000fe20000010000 */
[----:B------:R-:W-:Y:S01]  /*4e00*/  HMMA.16816.F32.BF16 R104, R68, R100, RZ ;  /* 0x000000644468723c */ /* 0x000fe200000418ff */
[----:B------:R-:W-:Y:S01]  /*4e10*/  FFMA.FTZ R67, R67, c[0x0][0x23c], -R24 ;  /* 0x00008f0043437a23 */ /* 0x000fe20000010818 */
[----:B------:R-:W4:Y:S01]  /*4e20*/  MUFU.EX2 R26, R26 ;  /* 0x0000001a001a7308 */ /* 0x000f220000000800 */
[----:B--2---:R-:W-:Y:S01]  /*4e30*/  F2FP.BF16.PACK_AB R6, R20, R21 ;  /* 0x000000151406723e */ /* 0x004fe200000010ff */
[----:B------:R-:W-:-:S02]  /*4e40*/  FADD.FTZ R135, R135, R54 ;  /* 0x0000003687877221 */ /* 0x000fc40000010000 */
[--C-:B------:R-:W-:Y:S02]  /*4e50*/  FFMA.FTZ R63, R63, c[0x0][0x23c], -R24.reuse ;  /* 0x00008f003f3f7a23 */ /* 0x100fe40000010818 */
[C---:B------:R-:W-:Y:S01]  /*4e60*/  HMMA.16816.F32.BF16 R100, R68.reuse, R102, RZ ;  /* 0x000000664464723c */ /* 0x040fe200000418ff */
[----:B------:R-:W-:Y:S01]  /*4e70*/  FADD.FTZ R124, R50, R135 ;  /* 0x00000087327c7221 */ /* 0x000fe20000010000 */
[----:B------:R-:W-:Y:S01]  /*4e80*/  MUFU.EX2 R51, R51 ;  /* 0x0000003300337308 */ /* 0x000fe20000000800 */
[----:B------:R-:W-:Y:S02]  /*4e90*/  FFMA.FTZ R50, R65, c[0x0][0x23c], -R24 ;  /* 0x00008f0041327a23 */ /* 0x000fe40000010818 */
[--C-:B------:R-:W-:Y:S02]  /*4ea0*/  FFMA.FTZ R59, R59, c[0x0][0x23c], -R36.reuse ;  /* 0x00008f003b3b7a23 */ /* 0x100fe40000010824 */
[----:B------:R-:W-:Y:S01]  /*4eb0*/  FFMA.FTZ R54, R57, c[0x0][0x23c], -R36 ;  /* 0x00008f0039367a23 */ /* 0x000fe20000010824 */
[----:B------:R-:W-:Y:S01]  /*4ec0*/  HMMA.16816.F32.BF16 R112, R68, R108, RZ ;  /* 0x0000006c4470723c */ /* 0x000fe200000418ff */
[--C-:B------:R-:W-:Y:S01]  /*4ed0*/  FFMA.FTZ R57, R49, c[0x0][0x23c], -R24.reuse ;  /* 0x00008f0031397a23 */ /* 0x100fe20000010818 */
[----:B------:R-:W2:Y:S01]  /*4ee0*/  MUFU.EX2 R38, R38 ;  /* 0x0000002600267308 */ /* 0x000ea20000000800 */
[----:B----4-:R-:W-:Y:S01]  /*4ef0*/  F2FP.BF16.PACK_AB R5, R26, R53 ;  /* 0x000000351a05723e */ /* 0x010fe200000010ff */
[----:B------:R-:W-:-:S02]  /*4f00*/  FFMA.FTZ R49, R45, c[0x0][0x23c], -R24 ;  /* 0x00008f002d317a23 */ /* 0x000fc40000010818 */
[--C-:B------:R-:W-:Y:S02]  /*4f10*/  FFMA.FTZ R43, R43, c[0x0][0x23c], -R36.reuse ;  /* 0x00008f002b2b7a23 */ /* 0x100fe40000010824 */
[----:B------:R-:W-:Y:S01]  /*4f20*/  HMMA.16816.F32.BF16 R88, R68, R84, RZ ;  /* 0x000000544458723c */ /* 0x000fe200000418ff */
[--C-:B------:R-:W-:Y:S01]  /*4f30*/  FFMA.FTZ R37, R37, c[0x0][0x23c], -R36.reuse ;  /* 0x00008f0025257a23 */ /* 0x100fe20000010824 */
[----:B------:R-:W-:Y:S01]  /*4f40*/  MUFU.EX2 R40, R40 ;  /* 0x0000002800287308 */ /* 0x000fe20000000800 */
[----:B------:R-:W-:-:S05]  /*4f50*/  FFMA.FTZ R39, R39, c[0x0][0x23c], -R36 ;  /* 0x00008f0027277a23 */ /* 0x000fca0000010824 */
[C---:B------:R-:W-:Y:S01]  /*4f60*/  HMMA.16816.F32.BF16 R80, R68.reuse, R76, RZ ;  /* 0x0000004c4450723c */ /* 0x040fe200000418ff */
[----:B--2---:R-:W-:Y:S01]  /*4f70*/  F2FP.BF16.PACK_AB R7, R38, R51 ;  /* 0x000000332607723e */ /* 0x004fe200000010ff */
[----:B------:R-:W2:Y:S06]  /*4f80*/  MUFU.EX2 R35, R35 ;  /* 0x0000002300237308 */ /* 0x000eac0000000800 */
[----:B------:R-:W-:Y:S02]  /*4f90*/  HMMA.16816.F32.BF16 R108, R68, R110, RZ ;  /* 0x0000006e446c723c */ /* 0x000fe400000418ff */
[----:B------:R-:W-:Y:S06]  /*4fa0*/  MUFU.EX2 R31, R31 ;  /* 0x0000001f001f7308 */ /* 0x000fec0000000800 */
[C---:B-1----:R-:W-:Y:S02]  /*4fb0*/  HMMA.16816.F32.BF16 R96, R4.reuse, R8, R96 ;  /* 0x000000080460723c */ /* 0x042fe40000041860 */
[----:B------:R-:W1:Y:S06]  /*4fc0*/  MUFU.EX2 R30, R30 ;  /* 0x0000001e001e7308 */ /* 0x000e6c0000000800 */
[----:B------:R-:W-:Y:S01]  /*4fd0*/  HMMA.16816.F32.BF16 R92, R4, R10, R92 ;  /* 0x0000000a045c723c */ /* 0x000fe2000004185c */
[----:B------:R-:W4:Y:S01]  /*4fe0*/  LDSM.16.MT88.4 R8, [R116+0xd000] ;  /* 0x00d000007408783b */ /* 0x000f220000004200 */
[----:B------:R-:W-:Y:S06]  /*4ff0*/  MUFU.EX2 R34, R34 ;  /* 0x0000002200227308 */ /* 0x000fec0000000800 */
[C---:B------:R-:W-:Y:S02]  /*5000*/  HMMA.16816.F32.BF16 R84, R68.reuse, R86, RZ ;  /* 0x000000564454723c */ /* 0x040fe400000418ff */
[----:B------:R-:W5:Y:S06]  /*5010*/  MUFU.EX2 R33, R33 ;  /* 0x0000002100217308 */ /* 0x000f6c0000000800 */
[----:B------:R-:W-:Y:S02]  /*5020*/  HMMA.16816.F32.BF16 R76, R68, R78, RZ ;  /* 0x0000004e444c723c */ /* 0x000fe400000418ff */
[----:B------:R-:W-:Y:S06]  /*5030*/  MUFU.EX2 R32, R32 ;  /* 0x0000002000207308 */ /* 0x000fec0000000800 */
[C---:B---3--:R-:W-:Y:S02]  /*5040*/  HMMA.16816.F32.BF16 R104, R4.reuse, R12, R104 ;  /* 0x0000000c0468723c */ /* 0x048fe40000041868 */
[----:B------:R-:W3:Y:S06]  /*5050*/  MUFU.EX2 R29, R29 ;  /* 0x0000001d001d7308 */ /* 0x000eec0000000800 */
[C---:B------:R-:W-:Y:S01]  /*5060*/  HMMA.16816.F32.BF16 R100, R4.reuse, R14, R100 ;  /* 0x0000000e0464723c */ /* 0x040fe20000041864 */
[----:B------:R-:W1:Y:S01]  /*5070*/  LDSM.16.MT88.4 R12, [R156+0xd400] ;  /* 0x00d400009c0c783b */ /* 0x000e620000004200 */
[----:B------:R-:W-:Y:S06]  /*5080*/  MUFU.EX2 R125, R125 ;  /* 0x0000007d007d7308 */ /* 0x000fec0000000800 */
[----:B------:R-:W-:Y:S02]  /*5090*/  HMMA.16816.F32.BF16 R112, R4, R16, R112 ;  /* 0x000000100470723c */ /* 0x000fe40000041870 */
[----:B------:R-:W1:Y:S06]  /*50a0*/  MUFU.EX2 R46, R46 ;  /* 0x0000002e002e7308 */ /* 0x000e6c0000000800 */
[C---:B----4-:R-:W-:Y:S02]  /*50b0*/  HMMA.16816.F32.BF16 R72, R68.reuse, R8, RZ ;  /* 0x000000084448723c */ /* 0x050fe400000418ff */
[----:B------:R-:W-:Y:S06]  /*50c0*/  MUFU.EX2 R121, R121 ;  /* 0x0000007900797308 */ /* 0x000fec0000000800 */
[----:B------:R-:W-:Y:S01]  /*50d0*/  HMMA.16816.F32.BF16 R68, R68, R10, RZ ;  /* 0x0000000a4444723c */ /* 0x000fe200000418ff */
[----:B------:R-:W4:Y:S01]  /*50e0*/  LDSM.16.MT88.4 R8, [R116+0xd400] ;  /* 0x00d400007408783b */ /* 0x000f220000004200 */
[----:B------:R-:W2:Y:S06]  /*50f0*/  MUFU.EX2 R28, R28 ;  /* 0x0000001c001c7308 */ /* 0x000eac0000000800 */
[C---:B------:R-:W-:Y:S01]  /*5100*/  HMMA.16816.F32.BF16 R108, R4.reuse, R18, R108 ;  /* 0x00000012046c723c */ /* 0x040fe2000004186c */
[----:B------:R-:W2:Y:S01]  /*5110*/  LDSM.16.MT88.4 R16, [R116+0xb400] ;  /* 0x00b400007410783b */ /* 0x000ea20000004200 */
[----:B------:R-:W-:Y:S06]  /*5120*/  MUFU.EX2 R123, R123 ;  /* 0x0000007b007b7308 */ /* 0x000fec0000000800 */
[C---:B-1----:R-:W-:Y:S02]  /*5130*/  HMMA.16816.F32.BF16 R80, R4.reuse, R12, R80 ;  /* 0x0000000c0450723c */ /* 0x042fe40000041850 */
[----:B------:R-:W1:Y:S06]  /*5140*/  MUFU.EX2 R44, R44 ;  /* 0x0000002c002c7308 */ /* 0x000e6c0000000800 */
[C---:B------:R-:W-:Y:S01]  /*5150*/  HMMA.16816.F32.BF16 R76, R4.reuse, R14, R76 ;  /* 0x0000000e044c723c */ /* 0x040fe2000004184c */
[----:B------:R-:W1:Y:S01]  /*5160*/  LDSM.16.MT88.4 R12, [R156+0x9800] ;  /* 0x009800009c0c783b */ /* 0x000e620000004200 */
[----:B------:R-:W-:Y:S08]  /*5170*/  MUFU.EX2 R42, R42 ;  /* 0x0000002a002a7308 */ /* 0x000ff00000000800 */
[----:B------:R-:W1:Y:S01]  /*5180*/  MUFU.EX2 R3, R3 ;  /* 0x0000000300037308 */ /* 0x000e620000000800 */
[C---:B----4-:R-:W-:Y:S07]  /*5190*/  HMMA.16816.F32.BF16 R72, R4.reuse, R8, R72 ;  /* 0x000000080448723c */ /* 0x050fee0000041848 */
[----:B------:R-:W-:Y:S01]  /*51a0*/  MUFU.EX2 R185, R185 ;  /* 0x000000b900b97308 */ /* 0x000fe20000000800 */
[C---:B------:R-:W-:Y:S01]  /*51b0*/  HMMA.16816.F32.BF16 R68, R4.reuse, R10, R68 ;  /* 0x0000000a0444723c */ /* 0x040fe20000041844 */
[----:B------:R-:W4:Y:S06]  /*51c0*/  LDSM.16.MT88.4 R8, [R116+0x9800] ;  /* 0x009800007408783b */ /* 0x000f2c0000004200 */
[----:B------:R-:W1:Y:S01]  /*51d0*/  MUFU.EX2 R62, R62 ;  /* 0x0000003e003e7308 */ /* 0x000e620000000800 */
[C---:B--2---:R-:W-:Y:S07]  /*51e0*/  HMMA.16816.F32.BF16 R88, R4.reuse, R16, R88 ;  /* 0x000000100458723c */ /* 0x044fee0000041858 */
[----:B------:R-:W-:Y:S01]  /*51f0*/  MUFU.EX2 R181, R181 ;  /* 0x000000b500b57308 */ /* 0x000fe20000000800 */
[----:B------:R-:W-:Y:S01]  /*5200*/  HMMA.16816.F32.BF16 R84, R4, R18, R84 ;  /* 0x000000120454723c */ /* 0x000fe20000041854 */
[----:B------:R-:W-:Y:S06]  /*5210*/  LDSM.16.MT88.4 R16, [R156+0xa400] ;  /* 0x00a400009c10783b */ /* 0x000fec0000004200 */
[----:B------:R-:W2:Y:S01]  /*5220*/  MUFU.EX2 R58, R58 ;  /* 0x0000003a003a7308 */ /* 0x000ea20000000800 */
[----:B------:R-:W-:-:S02]  /*5230*/  F2FP.BF16.PACK_AB R4, R35, R40 ;  /* 0x000000282304723e */ /* 0x000fc400000010ff */
[----:B------:R-:W-:-:S05]  /*5240*/  F2FP.BF16.PACK_AB R6, R30, R31 ;  /* 0x0000001f1e06723e */ /* 0x000fca00000010ff */
[----:B------:R-:W-:Y:S01]  /*5250*/  MUFU.EX2 R183, R183 ;  /* 0x000000b700b77308 */ /* 0x000fe20000000800 */
[----:B-----5:R-:W-:Y:S02]  /*5260*/  F2FP.BF16.PACK_AB R5, R33, R34 ;  /* 0x000000222105723e */ /* 0x020fe400000010ff */
[----:B---3--:R-:W-:-:S05]  /*5270*/  F2FP.BF16.PACK_AB R7, R29, R32 ;  /* 0x000000201d07723e */ /* 0x008fca00000010ff */
[----:B------:R-:W3:Y:S02]  /*5280*/  MUFU.EX2 R60, R60 ;  /* 0x0000003c003c7308 */ /* 0x000ee40000000800 */
[C---:B-1----:R-:W-:Y:S06]  /*5290*/  HMMA.16816.F32.BF16 R112, R4.reuse, R12, R112 ;  /* 0x0000000c0470723c */ /* 0x042fec0000041870 */
[----:B------:R-:W-:Y:S02]  /*52a0*/  MUFU.EX2 R177, R177 ;  /* 0x000000b100b17308 */ /* 0x000fe40000000800 */
[C---:B----4-:R-:W-:Y:S06]  /*52b0*/  HMMA.16816.F32.BF16 R104, R4.reuse, R8, R104 ;  /* 0x000000080468723c */ /* 0x050fec0000041868 */
[----:B------:R-:W1:Y:S02]  /*52c0*/  MUFU.EX2 R56, R56 ;  /* 0x0000003800387308 */ /* 0x000e640000000800 */
[C---:B------:R-:W-:Y:S01]  /*52d0*/  HMMA.16816.F32.BF16 R100, R4.reuse, R10, R100 ;  /* 0x0000000a0464723c */ /* 0x040fe20000041864 */
[----:B------:R-:W4:Y:S05]  /*52e0*/  LDSM.16.MT88.4 R8, [R116+0xb800] ;  /* 0x00b800007408783b */ /* 0x000f2a0000004200 */
[----:B------:R-:W-:Y:S02]  /*52f0*/  MUFU.EX2 R163, R163 ;  /* 0x000000a300a37308 */ /* 0x000fe40000000800 */
[C---:B------:R-:W-:Y:S01]  /*5300*/  HMMA.16816.F32.BF16 R108, R4.reuse, R14, R108 ;  /* 0x0000000e046c723c */ /* 0x040fe2000004186c */
[----:B------:R-:W5:Y:S05]  /*5310*/  LDSM.16.MT88.4 R12, [R156+0xb800] ;  /* 0x00b800009c0c783b */ /* 0x000f6a0000004200 */
[----:B------:R-:W-:Y:S08]  /*5320*/  MUFU.EX2 R66, R66 ;  /* 0x0000004200427308 */ /* 0x000ff00000000800 */
[----:B------:R-:W-:Y:S08]  /*5330*/  MUFU.EX2 R153, R153 ;  /* 0x0000009900997308 */ /* 0x000ff00000000800 */
[----:B------:R-:W1:Y:S08]  /*5340*/  MUFU.EX2 R64, R64 ;  /* 0x0000004000407308 */ /* 0x000e700000000800 */
[----:B------:R-:W-:Y:S01]  /*5350*/  MUFU.EX2 R149, R149 ;  /* 0x0000009500957308 */ /* 0x000fe20000000800 */
[C---:B----4-:R-:W-:Y:S07]  /*5360*/  HMMA.16816.F32.BF16 R88, R4.reuse, R8, R88 ;  /* 0x000000080458723c */ /* 0x050fee0000041858 */
[----:B------:R-:W4:Y:S01]  /*5370*/  MUFU.EX2 R120, R120 ;  /* 0x0000007800787308 */ /* 0x000f220000000800 */
        /* <DEDUP_REMOVED lines=13> */
[----:B------:R-:W1:Y:S06]  /*5450*/  LDSM.16.MT88.4 R8, [R116+0x9c00] ;  /* 0x009c00007408783b */ /* 0x000e6c0000004200 */
[----:B------:R-:W-:Y:S01]  /*5460*/  MUFU.EX2 R37, R37 ;  /* 0x0000002500257308 */ /* 0x000fe20000000800 */
        /* <DEDUP_REMOVED lines=27> */
[----:B---3--:R-:W-:Y:S02]  /*5620*/  F2FP.BF16.PACK_AB R5, R60, R183 ;  /* 0x000000b73c05723e */ /* 0x008fe400000010ff */
        /* <DEDUP_REMOVED lines=22> */
[----:B------:R-:W-:Y:S01]  /*5790*/  MUFU.EX2 R143, R145 ;  /* 0x00000091008f7308 */ /* 0x000fe20000000800 */
[----:B------:R-:W-:Y:S01]  /*57a0*/  FADD.FTZ R127, R127, R4 ;  /* 0x000000047f7f7221 */ /* 0x000fe20000010000 */
[----:B------:R-:W-:-:S02]  /*57b0*/  F2FP.BF16.PACK_AB R4, R66, R163 ;  /* 0x000000a34204723e */ /* 0x000fc400000010ff */
[----:B----4-:R-:W-:Y:S01]  /*57c0*/  F2FP.BF16.PACK_AB R5, R120, R149 ;  /* 0x000000957805723e */ /* 0x010fe200000010ff */
[----:B------:R-:W-:Y:S02]  /*57d0*/  FADD.FTZ R122, R48, R127 ;  /* 0x0000007f307a7221 */ /* 0x000fe40000010000 */
[----:B------:R-:W-:Y:S01]  /*57e0*/  FFMA.FTZ R48, R61, c[0x0][0x23c], -R24 ;  /* 0x00008f003d307a23 */ /* 0x000fe20000010818 */
[----:B------:R-:W3:Y:S01]  /*57f0*/  MUFU.EX2 R52, R52 ;  /* 0x0000003400347308 */ /* 0x000ee20000000800 */
[----:B------:R-:W-:-:S04]  /*5800*/  FADD.FTZ R23, R23, R122 ;  /* 0x0000007a17177221 */ /* 0x000fc80000010000 */
[----:B------:R-:W-:-:S03]  /*5810*/  FADD.FTZ R22, R22, R23 ;  /* 0x0000001716167221 */ /* 0x000fc60000010000 */
[----:B------:R-:W4:Y:S01]  /*5820*/  MUFU.EX2 R48, R48 ;  /* 0x0000003000307308 */ /* 0x000f220000000800 */
[----:B------:R-:W-:-:S04]  /*5830*/  FADD.FTZ R21, R21, R22 ;  /* 0x0000001615157221 */ /* 0x000fc80000010000 */
[----:B------:R-:W-:Y:S02]  /*5840*/  FADD.FTZ R45, R20, R21 ;  /* 0x00000015142d7221 */ /* 0x000fe40000010000 */
[----:B------:R-:W-:Y:S01]  /*5850*/  LDSM.16.MT88.4 R20, [R156+0xc800] ;  /* 0x00c800009c14783b */ /* 0x000fe20000004200 */
[----:B---3--:R-:W-:-:S07]  /*5860*/  F2FP.BF16.PACK_AB R7, R52, R143 ;  /* 0x0000008f3407723e */ /* 0x008fce00000010ff */
        /* <DEDUP_REMOVED lines=15> */
[----:B------:R-:W-:-:S02]  /*5960*/  FFMA.FTZ R53, R25, c[0x0][0x23c], -R36 ;  /* 0x00008f0019357a23 */ /* 0x000fc40000010824 */
[----:B------:R-:W-:Y:S02]  /*5970*/  FFMA.FTZ R12, R55, c[0x0][0x23c], -R36 ;  /* 0x00008f00370c7a23 */ /* 0x000fe40000010824 */
[----:B------:R-:W-:Y:S02]  /*5980*/  FADD.FTZ R26, R26, R13 ;  /* 0x0000000d1a1a7221 */ /* 0x000fe40000010000 */
[----:B------:R2:W-:Y:S01]  /*5990*/  MUFU.EX2 R122, R12 ;  /* 0x0000000c007a7308 */ /* 0x0005e20000000800 */
[----:B---3--:R-:W-:Y:S01]  /*59a0*/  HMMA.16816.F32.BF16 R88, R4, R16, R88 ;  /* 0x000000100458723c */ /* 0x008fe20000041858 */
[--C-:B------:R-:W-:Y:S02]  /*59b0*/  FFMA.FTZ R55, R47, c[0x0][0x23c], -R24.reuse ;  /* 0x00008f002f377a23 */ /* 0x100fe40000010818 */
[----:B------:R-:W-:Y:S02]  /*59c0*/  FFMA.FTZ R47, R27, c[0x0][0x23c], -R24 ;  /* 0x00008f001b2f7a23 */ /* 0x000fe40000010818 */
[----:B------:R-:W-:-:S02]  /*59d0*/  FADD.FTZ R51, R51, R26 ;  /* 0x0000001a33337221 */ /* 0x000fc40000010000 */
[----:B------:R-:W3:Y:S01]  /*59e0*/  MUFU.EX2 R53, R53 ;  /* 0x0000003500357308 */ /* 0x000ee20000000800 */
[----:B------:R-:W-:Y:S01]  /*59f0*/  HMMA.16816.F32.BF16 R84, R4, R18, R84 ;  /* 0x000000120454723c */ /* 0x000fe20000041854 */
[----:B------:R-:W5:Y:S01]  /*5a00*/  LDSM.16.MT88.4 R16, [R116+0xe800] ;  /* 0x00e800007410783b */ /* 0x000f620000004200 */
[----:B------:R-:W-:Y:S02]  /*5a10*/  FADD.FTZ R51, R38, R51 ;  /* 0x0000003326337221 */ /* 0x000fe40000010000 */
[----:B------:R-:W-:Y:S01]  /*5a20*/  FFMA.FTZ R124, R41, c[0x0][0x23c], -R36 ;  /* 0x00008f00297c7a23 */ /* 0x000fe20000010824 */
[----:B------:R-:W-:Y:S01]  /*5a30*/  LDSM.16.MT88.4 R24, [R116+0xa800] ;  /* 0x00a800007418783b */ /* 0x000fe20000004200 */
[----:B------:R-:W-:Y:S01]  /*5a40*/  FADD.FTZ R34, R34, R51 ;  /* 0x0000003322227221 */ /* 0x000fe20000010000 */
[----:B------:R-:W-:Y:S01]  /*5a50*/  F2FP.BF16.PACK_AB R4, R50, R67 ;  /* 0x000000433204723e */ /* 0x000fe200000010ff */
[----:B------:R-:W-:Y:S01]  /*5a60*/  MUFU.EX2 R36, R39 ;  /* 0x0000002700247308 */ /* 0x000fe20000000800 */
[----:B----4-:R-:W-:Y:S01]  /*5a70*/  F2FP.BF16.PACK_AB R6, R48, R63 ;  /* 0x0000003f3006723e */ /* 0x010fe200000010ff */
[----:B--2---:R-:W2:Y:S01]  /*5a80*/  LDSM.16.MT88.4 R12, [R116+0xc800] ;  /* 0x00c80000740c783b */ /* 0x004ea20000004200 */
[----:B------:R-:W-:Y:S01]  /*5a90*/  F2FP.BF16.PACK_AB R5, R54, R59 ;  /* 0x0000003b3605723e */ /* 0x000fe200000010ff */
[----:B------:R-:W-:Y:S01]  /*5aa0*/  FADD.FTZ R33, R33, R34 ;  /* 0x0000002221217221 */ /* 0x000fe20000010000 */
[----:B---3--:R-:W-:-:S03]  /*5ab0*/  F2FP.BF16.PACK_AB R7, R53, R122 ;  /* 0x0000007a3507723e */ /* 0x008fc600000010ff */
[----:B------:R-:W-:Y:S01]  /*5ac0*/  FADD.FTZ R32, R32, R33 ;  /* 0x0000002120207221 */ /* 0x000fe20000010000 */
[----:B------:R-:W-:Y:S03]  /*5ad0*/  MUFU.EX2 R124, R124 ;  /* 0x0000007c007c7308 */ /* 0x000fe60000000800 */
        /* <DEDUP_REMOVED lines=11> */
[----:B-----5:R-:W-:Y:S03]  /*5b90*/  HMMA.16816.F32.BF16 R72, R4, R16, R72 ;  /* 0x000000100448723c */ /* 0x020fe60000041848 */
[----:B------:R-:W-:-:S04]  /*5ba0*/  FADD.FTZ R177, R177, R60 ;  /* 0x0000003cb1b17221 */ /* 0x000fc80000010000 */
        /* <DEDUP_REMOVED lines=8> */
[----:B------:R-:W2:Y:S01]  /*5c30*/  LDSM.16.MT88.4 R12, [R116+0xac00] ;  /* 0x00ac0000740c783b */ /* 0x000ea20000004200 */
[----:B------:R-:W-:-:S02]  /*5c40*/  FADD.FTZ R143, R143, R120 ;  /* 0x000000788f8f7221 */ /* 0x000fc40000010000 */
[----:B------:R-:W-:Y:S02]  /*5c50*/  FADD.FTZ R30, R30, R31 ;  /* 0x0000001f1e1e7221 */ /* 0x000fe40000010000 */
        /* <DEDUP_REMOVED lines=11> */
[----:B------:R-:W-:Y:S01]  /*5d10*/  HMMA.16816.F32.BF16 R104, R4, R24, R104 ;  /* 0x000000180468723c */ /* 0x000fe20000041868 */
[----:B------:R-:W-:Y:S01]  /*5d20*/  MUFU.EX2 R24, R57 ;  /* 0x0000003900187308 */ /* 0x000fe20000000800 */
[----:B------:R-:W-:Y:S02]  /*5d30*/  FADD.FTZ R185, R185, R28 ;  /* 0x0000001cb9b97221 */ /* 0x000fe40000010000 */
[----:B------:R-:W-:Y:S02]  /*5d40*/  FADD.FTZ R122, R53, R122 ;  /* 0x0000007a357a7221 */ /* 0x000fe40000010000 */
[----:B------:R-:W-:-:S02]  /*5d50*/  FADD.FTZ R62, R62, R185 ;  /* 0x000000b93e3e7221 */ /* 0x000fc40000010000 */
[----:B------:R-:W-:Y:S01]  /*5d60*/  HMMA.16816.F32.BF16 R100, R4, R26, R100 ;  /* 0x0000001a0464723c */ /* 0x000fe20000041864 */
[----:B------:R-:W3:Y:S01]  /*5d70*/  MUFU.EX2 R27, R55 ;  /* 0x00000037001b7308 */ /* 0x000ee20000000800 */
[----:B------:R-:W-:-:S04]  /*5d80*/  FADD.FTZ R181, R181, R62 ;  /* 0x0000003eb5b57221 */ /* 0x000fc80000010000 */
[----:B------:R-:W-:Y:S02]  /*5d90*/  FADD.FTZ R58, R58, R181 ;  /* 0x000000b53a3a7221 */ /* 0x000fe40000010000 */
[C---:B------:R-:W-:Y:S01]  /*5da0*/  HMMA.16816.F32.BF16 R92, R4.reuse, R22, R92 ;  /* 0x00000016045c723c */ /* 0x040fe2000004185c */
[----:B------:R-:W-:Y:S01]  /*5db0*/  MUFU.EX2 R25, R49 ;  /* 0x0000003100197308 */ /* 0x000fe20000000800 */
[----:B------:R-:W-:Y:S01]  /*5dc0*/  FADD.FTZ R163, R163, R58 ;  /* 0x0000003aa3a37221 */ /* 0x000fe20000010000 */
[----:B------:R-:W4:Y:S03]  /*5dd0*/  LDSM.16.MT88.4 R20, [R156+0xac00] ;  /* 0x00ac00009c14783b */ /* 0x000f260000004200 */
[----:B------:R-:W-:Y:S02]  /*5de0*/  FADD.FTZ R66, R66, R163 ;  /* 0x000000a342427221 */ /* 0x000fe40000010000 */
[----:B------:R-:W-:Y:S01]  /*5df0*/  HMMA.16816.F32.BF16 R68, R4, R18, R68 ;  /* 0x000000120444723c */ /* 0x000fe20000041844 */
[----:B------:R-:W5:Y:S01]  /*5e00*/  MUFU.EX2 R26, R47 ;  /* 0x0000002f001a7308 */ /* 0x000f620000000800 */
[----:B------:R-:W4:Y:S01]  /*5e10*/  LDSM.16.MT88.4 R16, [R116+0xcc00] ;  /* 0x00cc00007410783b */ /* 0x000f220000004200 */
[----:B------:R-:W-:-:S04]  /*5e20*/  FADD.FTZ R153, R153, R66 ;  /* 0x0000004299997221 */ /* 0x000fc80000010000 */
[----:B---3--:R-:W-:Y:S01]  /*5e30*/  F2FP.BF16.PACK_AB R4, R27, R24 ;  /* 0x000000181b04723e */ /* 0x008fe200000010ff */
[----:B------:R-:W-:Y:S01]  /*5e40*/  FADD.FTZ R64, R64, R153 ;  /* 0x0000009940407221 */ /* 0x000fe20000010000 */
[C---:B------:R-:W-:Y:S01]  /*5e50*/  F2FP.BF16.PACK_AB R5, R124.reuse, R43 ;  /* 0x0000002b7c05723e */ /* 0x040fe200000010ff */
[----:B------:R-:W-:Y:S01]  /*5e60*/  FADD.FTZ R43, R43, R122 ;  /* 0x0000007a2b2b7221 */ /* 0x000fe20000010000 */
[----:B------:R-:W-:Y:S01]  /*5e70*/  F2FP.BF16.PACK_AB R7, R37, R36 ;  /* 0x000000242507723e */ /* 0x000fe200000010ff */
[----:B------:R-:W-:Y:S02]  /*5e80*/  FADD.FTZ R67, R67, R64 ;  /* 0x0000004043437221 */ /* 0x000fe40000010000 */
[----:B------:R-:W-:Y:S02]  /*5e90*/  FADD.FTZ R43, R124, R43 ;  /* 0x0000002b7c2b7221 */ /* 0x000fe40000010000 */
[----:B------:R-:W-:Y:S01]  /*5ea0*/  FADD.FTZ R50, R50, R67 ;  /* 0x0000004332327221 */ /* 0x000fe20000010000 */
[----:B-----5:R-:W-:Y:S01]  /*5eb0*/  F2FP.BF16.PACK_AB R6, R26, R25 ;  /* 0x000000191a06723e */ /* 0x020fe200000010ff */
        /* <DEDUP_REMOVED lines=10> */
[----:B-1----:R-:W-:Y:S02]  /*5f60*/  HMMA.16816.F32.BF16 R96, R4, R8, R96 ;  /* 0x000000080460723c */ /* 0x002fe40000041860 */
[----:B------:R-:W-:-:S06]  /*5f70*/  FADD.FTZ R177, R26, R25 ;  /* 0x000000191ab17221 */ /* 0x000fcc0000010000 */
[C---:B------:R-:W-:Y:S01]  /*5f80*/  HMMA.16816.F32.BF16 R92, R4.reuse, R10, R92 ;  /* 0x0000000a045c723c */ /* 0x040fe2000004185c */
[----:B------:R-:W1:Y:S07]  /*5f90*/  LDSM.16.MT88.4 R8, [R116+0xec00] ;  /* 0x00ec00007408783b */ /* 0x000e6e0000004200 */
[C---:B----4-:R-:W-:Y:S08]  /*5fa0*/  HMMA.16816.F32.BF16 R112, R4.reuse, R20, R112 ;  /* 0x000000140470723c */ /* 0x050ff00000041870 */
        /* <DEDUP_REMOVED lines=70> */
.L_x_1903:
[----:B------:R-:W-:-:S04]  /*6410*/  LEA R5, -R129, RZ, 0x7 ;  /* 0x000000ff81057211 */ /* 0x000fc800078e39ff */
[----:B------:R-:W-:Y:S02]  /*6420*/  SHF.R.S32.HI R4, RZ, 0x1f, R5 ;  /* 0x0000001fff047819 */ /* 0x000fe40000011405 */
.L_x_1904:
        /* <DEDUP_REMOVED lines=180> */
[----:B------:R-:W-:Y:S08]  /*6f70*/  MUFU.TANH R58, R58 ;  /* 0x0000003a003a7308 */ /* 0x000ff00000002400 */
[----:B------:R-:W-:Y:S01]  /*6f80*/  FMUL.FTZ R3, R64, c[0x0][0x2ec] ;  /* 0x0000bb0040037a20 */ /* 0x000fe20000410000 */
[----:B------:R-:W-:Y:S01]  /*6f90*/  MUFU.TANH R196, R59 ;  /* 0x0000003b00c47308 */ /* 0x000fe20000002400 */
[----:B------:R-:W-:-:S02]  /*6fa0*/  FMUL.FTZ R64, R65, c[0x0][0x2ec] ;  /* 0x0000bb0041407a20 */ /* 0x000fc40000410000 */
[----:B------:R-:W-:Y:S02]  /*6fb0*/  FMUL.FTZ R65, R66, c[0x0][0x2ec] ;  /* 0x0000bb0042417a20 */ /* 0x000fe40000410000 */
[----:B------:R-:W-:Y:S02]  /*6fc0*/  FMUL.FTZ R67, R67, c[0x0][0x2ec] ;  /* 0x0000bb0043437a20 */ /* 0x000fe40000410000 */
[----:B------:R-:W-:Y:S01]  /*6fd0*/  FMUL.FTZ R66, R60, c[0x0][0x2ec] ;  /* 0x0000bb003c427a20 */ /* 0x000fe20000410000 */
[----:B-1----:R-:W-:Y:S01]  /*6fe0*/  HMMA.16816.F32.BF16 R40, R128, R120, R40 ;  /* 0x000000788028723c */ /* 0x002fe20000041828 */
[----:B------:R-:W1:Y:S01]  /*6ff0*/  MUFU.TANH R64, R64 ;  /* 0x0000004000407308 */ /* 0x000e620000002400 */
[----:B------:R-:W-:Y:S02]  /*7000*/  FMUL.FTZ R60, R61, c[0x0][0x2ec] ;  /* 0x0000bb003d3c7a20 */ /* 0x000fe40000410000 */
[----:B------:R-:W-:Y:S02]  /*7010*/  FMUL.FTZ R61, R53, c[0x0][0x2ec] ;  /* 0x0000bb00353d7a20 */ /* 0x000fe40000410000 */
[----:B------:R-:W-:-:S02]  /*7020*/  FMUL.FTZ R53, R54, c[0x0][0x2ec] ;  /* 0x0000bb0036357a20 */ /* 0x000fc40000410000 */
[C---:B------:R-:W-:Y:S01]  /*7030*/  HMMA.16816.F32.BF16 R36, R128.reuse, R122, R36 ;  /* 0x0000007a8024723c */ /* 0x040fe20000041824 */
[----:B------:R-:W3:Y:S01]  /*7040*/  LDSM.16.M88.4 R120, [R118+0x8400] ;  /* 0x008400007678783b */ /* 0x000ee20000000200 */
[----:B------:R-:W4:Y:S06]  /*7050*/  MUFU.TANH R66, R66 ;  /* 0x0000004200427308 */ /* 0x000f2c0000002400 */
[C---:B--2---:R-:W-:Y:S02]  /*7060*/  HMMA.16816.F32.BF16 R48, R128.reuse, R124, R48 ;  /* 0x0000007c8030723c */ /* 0x044fe40000041830 */
[----:B------:R-:W-:Y:S06]  /*7070*/  MUFU.TANH R60, R60 ;  /* 0x0000003c003c7308 */ /* 0x000fec0000002400 */
[----:B------:R-:W-:Y:S01]  /*7080*/  HMMA.16816.F32.BF16 R44, R128, R126, R44 ;  /* 0x0000007e802c723c */ /* 0x000fe2000004182c */
[----:B------:R-:W2:Y:S01]  /*7090*/  LDSM.16.M88.4 R124, [R118+0x8000] ;  /* 0x00800000767c783b */ /* 0x000ea20000000200 */
[----:B------:R-:W-:Y:S01]  /*70a0*/  MUFU.TANH R67, R67 ;  /* 0x0000004300437308 */ /* 0x000fe20000002400 */
[----:B------:R-:W-:-:S02]  /*70b0*/  FMUL.FTZ R41, R41, c[0x0][0x2ec] ;  /* 0x0000bb0029297a20 */ /* 0x000fc40000410000 */
[----:B------:R-:W-:Y:S02]  /*70c0*/  FMUL.FTZ R42, R42, c[0x0][0x2ec] ;  /* 0x0000bb002a2a7a20 */ /* 0x000fe40000410000 */
[----:B------:R-:W-:Y:S02]  /*70d0*/  FMUL.FTZ R40, R40, c[0x0][0x2ec] ;  /* 0x0000bb0028287a20 */ /* 0x000fe40000410000 */
[----:B------:R-:W-:Y:S01]  /*70e0*/  FMUL.FTZ R36, R36, c[0x0][0x2ec] ;  /* 0x0000bb0024247a20 */ /* 0x000fe20000410000 */
[----:B------:R-:W-:Y:S01]  /*70f0*/  MUFU.TANH R53, R53 ;  /* 0x0000003500357308 */ /* 0x000fe20000002400 */
[----:B------:R-:W-:Y:S02]  /*7100*/  FMUL.FTZ R37, R37, c[0x0][0x2ec] ;  /* 0x0000bb0025257a20 */ /* 0x000fe40000410000 */
[----:B------:R-:W-:Y:S02]  /*7110*/  FMUL.FTZ R43, R43, c[0x0][0x2ec] ;  /* 0x0000bb002b2b7a20 */ /* 0x000fe40000410000 */
[----:B------:R-:W-:-:S02]  /*7120*/  FMUL.FTZ R38, R38, c[0x0][0x2ec] ;  /* 0x0000bb0026267a20 */ /* 0x000fc40000410000 */
[----:B------:R-:W-:Y:S01]  /*7130*/  FMUL.FTZ R50, R50, c[0x0][0x2ec] ;  /* 0x0000bb0032327a20 */ /* 0x000fe20000410000 */
[----:B------:R5:W-:Y:S01]  /*7140*/  MUFU.TANH R183, R36 ;  /* 0x0000002400b77308 */ /* 0x000be20000002400 */
[----:B------:R-:W-:Y:S02]  /*7150*/  FMUL.FTZ R49, R49, c[0x0][0x2ec] ;  /* 0x0000bb0031317a20 */ /* 0x000fe40000410000 */
[----:B------:R-:W-:Y:S02]  /*7160*/  FMUL.FTZ R51, R51, c[0x0][0x2ec] ;  /* 0x0000bb0033337a20 */ /* 0x000fe40000410000 */
[----:B------:R-:W-:Y:S01]  /*7170*/  FMUL.FTZ R48, R48, c[0x0][0x2ec] ;  /* 0x0000bb0030307a20 */ /* 0x000fe20000410000 */
[----:B---3--:R-:W-:Y:S02]  /*7180*/  HMMA.16816.F32.BF16 R24, R128, R120, R24 ;  /* 0x000000788018723c */ /* 0x008fe40000041818 */
[----:B------:R-:W-:Y:S01]  /*7190*/  MUFU.TANH R194, R50 ;  /* 0x0000003200c27308 */ /* 0x000fe20000002400 */
[----:B------:R-:W-:-:S02]  /*71a0*/  FMUL.FTZ R44, R44, c[0x0][0x2ec] ;  /* 0x0000bb002c2c7a20 */ /* 0x000fc40000410000 */
[----:B------:R-:W-:Y:S02]  /*71b0*/  FMUL.FTZ R45, R45, c[0x0][0x2ec] ;  /* 0x0000bb002d2d7a20 */ /* 0x000fe40000410000 */
[----:B------:R-:W-:Y:S01]  /*71c0*/  FMUL.FTZ R46, R46, c[0x0][0x2ec] ;  /* 0x0000bb002e2e7a20 */ /* 0x000fe20000410000 */
[----:B------:R-:W-:Y:S01]  /*71d0*/  HMMA.16816.F32.BF16 R20, R128, R122, R20 ;  /* 0x0000007a8014723c */ /* 0x000fe20000041814 */
[----:B------:R-:W3:Y:S01]  /*71e0*/  LDSM.16.M88.4 R120, [R118+0x8c00] ;  /* 0x008c00007678783b */ /* 0x000ee20000000200 */
[----:B------:R-:W-:Y:S01]  /*71f0*/  MUFU.TANH R193, R49 ;  /* 0x0000003100c17308 */ /* 0x000fe20000002400 */
[----:B------:R-:W-:Y:S02]  /*7200*/  FMUL.FTZ R47, R47, c[0x0][0x2ec] ;  /* 0x0000bb002f2f7a20 */ /* 0x000fe40000410000 */
[----:B------:R-:W-:-:S03]  /*7210*/  FMUL.FTZ R39, R39, c[0x0][0x2ec] ;  /* 0x0000bb0027277a20 */ /* 0x000fc60000410000 */
[C---:B--2---:R-:W-:Y:S02]  /*7220*/  HMMA.16816.F32.BF16 R32, R128.reuse, R124, R32 ;  /* 0x0000007c8020723c */ /* 0x044fe40000041820 */
[----:B------:R-:W-:Y:S06]  /*7230*/  MUFU.TANH R191, R44 ;  /* 0x0000002c00bf7308 */ /* 0x000fec0000002400 */
[----:B------:R-:W-:Y:S01]  /*7240*/  HMMA.16816.F32.BF16 R28, R128, R126, R28 ;  /* 0x0000007e801c723c */ /* 0x000fe2000004181c */
[----:B------:R-:W2:Y:S01]  /*7250*/  LDSM.16.M88.4 R124, [R118+0x8800] ;  /* 0x00880000767c783b */ /* 0x000ea20000000200 */
[----:B------:R-:W-:Y:S01]  /*7260*/  FMUL.FTZ R149, R24, c[0x0][0x2ec] ;  /* 0x0000bb0018957a20 */ /* 0x000fe20000410000 */
[----:B------:R1:W-:Y:S01]  /*7270*/  MUFU.TANH R181, R37 ;  /* 0x0000002500b57308 */ /* 0x0003e20000002400 */
[----:B------:R-:W-:Y:S01]  /*7280*/  FMUL.FTZ R151, R25, c[0x0][0x2ec] ;  /* 0x0000bb0019977a20 */ /* 0x000fe20000410000 */
[----:B------:R-:W-:-:S04]  /*7290*/  DEPBAR.LE SB0, 0x0 ;  /* 0x000080000000791a */ /* 0x000fc80000000000 */
[----:B------:R-:W-:Y:S02]  /*72a0*/  FMUL.FTZ R147, R20, c[0x0][0x2ec] ;  /* 0x0000bb0014937a20 */ /* 0x000fe40000410000 */
[----:B------:R-:W-:Y:S01]  /*72b0*/  MUFU.TANH R192, R51 ;  /* 0x0000003300c07308 */ /* 0x000fe20000002400 */
[----:B------:R-:W-:Y:S02]  /*72c0*/  FMUL.FTZ R145, R21, c[0x0][0x2ec] ;  /* 0x0000bb0015917a20 */ /* 0x000fe40000410000 */
[----:B------:R-:W-:Y:S02]  /*72d0*/  FMUL.FTZ R26, R26, c[0x0][0x2ec] ;  /* 0x0000bb001a1a7a20 */ /* 0x000fe40000410000 */
[----:B------:R-:W-:Y:S02]  /*72e0*/  FMUL.FTZ R154, R34, c[0x0][0x2ec] ;  /* 0x0000bb00229a7a20 */ /* 0x000fe40000410000 */
[----:B------:R-:W-:Y:S01]  /*72f0*/  IMAD.SHL.U32 R34, R165, 0x80, RZ ;  /* 0x00000080a5227824 */ /* 0x000fe200078e00ff */
[----:B------:R-:W-:Y:S01]  /*7300*/  MUFU.TANH R189, R45 ;  /* 0x0000002d00bd7308 */ /* 0x000fe20000002400 */
[----:B------:R-:W-:-:S02]  /*7310*/  FMUL.FTZ R155, R32, c[0x0][0x2ec] ;  /* 0x0000bb00209b7a20 */ /* 0x000fc40000410000 */
[----:B------:R-:W-:Y:S01]  /*7320*/  FMUL.FTZ R150, R35, c[0x0][0x2ec] ;  /* 0x0000bb0023967a20 */ /* 0x000fe20000410000 */
[--C-:B------:R-:W-:Y:S01]  /*7330*/  LOP3.LUT R32, R34, 0x8, R141.reuse, 0xfe, !PT ;  /* 0x0000000822207812 */ /* 0x100fe200078efe8d */
[----:B------:R-:W-:Y:S01]  /*7340*/  FMUL.FTZ R175, R28, c[0x0][0x2ec] ;  /* 0x0000bb001caf7a20 */ /* 0x000fe20000410000 */
[C---:B---3--:R-:W-:Y:S01]  /*7350*/  HMMA.16816.F32.BF16 R8, R128.reuse, R120, R8 ;  /* 0x000000788008723c */ /* 0x048fe20000041808 */
[----:B-----5:R-:W-:Y:S01]  /*7360*/  LOP3.LUT R36, R34, R141, RZ, 0xfc, !PT ;  /* 0x0000008d22247212 */ /* 0x020fe200078efcff */
[----:B------:R-:W-:Y:S01]  /*7370*/  FMUL.FTZ R33, R33, c[0x0][0x2ec] ;  /* 0x0000bb0021217a20 */ /* 0x000fe20000410000 */
[CC--:B------:R-:W-:Y:S01]  /*7380*/  ISETP.GE.AND P3, PT, R32.reuse, R140.reuse, PT ;  /* 0x0000008c2000720c */ /* 0x0c0fe20003f66270 */
[----:B------:R-:W-:Y:S01]  /*7390*/  FMUL.FTZ R152, R31, c[0x0][0x2ec] ;  /* 0x0000bb001f987a20 */ /* 0x000fe20000410000 */
[-C--:B------:R-:W-:Y:S01]  /*73a0*/  ISETP.GE.AND P2, PT, R32, R139.reuse, PT ;  /* 0x0000008b2000720c */ /* 0x080fe20003f46270 */
[----:B------:R4:W-:Y:S01]  /*73b0*/  MUFU.TANH R163, R33 ;  /* 0x0000002100a37308 */ /* 0x0009e20000002400 */
[----:B------:R-:W-:Y:S01]  /*73c0*/  FMUL.FTZ R120, R62, c[0x0][0x2ec] ;  /* 0x0000bb003e787a20 */ /* 0x000fe20000410000 */
[----:B------:R-:W-:Y:S01]  /*73d0*/  IADD3 R28, R36, 0x1, RZ ;  /* 0x00000001241c7810 */ /* 0x000fe20007ffe0ff */
[----:B------:R-:W-:Y:S01]  /*73e0*/  FMUL.FTZ R62, R63, c[0x0][0x2ec] ;  /* 0x0000bb003f3e7a20 */ /* 0x000fe20000410000 */
[--C-:B------:R-:W-:Y:S01]  /*73f0*/  LOP3.LUT R32, R34, 0x10, R141.reuse, 0xfe, !PT ;  /* 0x0000001022207812 */ /* 0x100fe200078efe8d */
[----:B------:R-:W-:Y:S01]  /*7400*/  FMUL.FTZ R63, R56, c[0x0][0x2ec] ;  /* 0x0000bb00383f7a20 */ /* 0x000fe20000410000 */
[-C--:B------:R-:W-:Y:S01]  /*7410*/  ISETP.GE.AND P4, PT, R28, R140.reuse, PT ;  /* 0x0000008c1c00720c */ /* 0x080fe20003f86270 */
[----:B------:R-:W-:Y:S01]  /*7420*/  FMUL.FTZ R56, R57, c[0x0][0x2ec] ;  /* 0x0000bb0039387a20 */ /* 0x000fe20000410000 */
[----:B------:R-:W-:Y:S01]  /*7430*/  MUFU.TANH R120, R120 ;  /* 0x0000007800787308 */ /* 0x000fe20000002400 */
[-C--:B------:R-:W-:Y:S01]  /*7440*/  ISETP.GE.AND P5, PT, R32, R139.reuse, PT ;  /* 0x0000008b2000720c */ /* 0x080fe20003fa6270 */
[----:B------:R-:W-:Y:S01]  /*7450*/  FMUL.FTZ R57, R52, c[0x0][0x2ec] ;  /* 0x0000bb0034397a20 */ /* 0x000fe20000410000 */
[----:B------:R-:W-:Y:S01]  /*7460*/  IADD3 R24, R36, 0x11, RZ ;  /* 0x0000001124187810 */ /* 0x000fe20007ffe0ff */
[C---:B--2---:R-:W-:Y:S01]  /*7470*/  HMMA.16816.F32.BF16 R16, R128.reuse, R124, R16 ;  /* 0x0000007c8010723c */ /* 0x044fe20000041810 */
[----:B-1----:R-:W-:Y:S01]  /*7480*/  FSEL R35, R64, -INF , !P4 ;  /* 0xff80000040237808 */ /* 0x002fe20006000000 */
[----:B------:R-:W-:Y:S01]  /*7490*/  FMUL.FTZ R29, R29, c[0x0][0x2ec] ;  /* 0x0000bb001d1d7a20 */ /* 0x000fe20000410000 */
[----:B------:R-:W-:Y:S01]  /*74a0*/  FSEL R64, R58, -INF , !P5 ;  /* 0xff8000003a407808 */ /* 0x000fe20006800000 */
[----:B------:R-:W1:Y:S01]  /*74b0*/  MUFU.TANH R63, R63 ;  /* 0x0000003f003f7308 */ /* 0x000e620000002400 */
[-C--:B------:R-:W-:Y:S01]  /*74c0*/  ISETP.GE.AND P1, PT, R32, R140.reuse, PT ;  /* 0x0000008c2000720c */ /* 0x080fe20003f26270 */
[----:B------:R-:W-:Y:S01]  /*74d0*/  FMUL.FTZ R52, R55, c[0x0][0x2ec] ;  /* 0x0000bb0037347a20 */ /* 0x000fe20000410000 */
[----:B------:R-:W-:Y:S01]  /*74e0*/  IADD3 R37, R36, 0x9, RZ ;  /* 0x0000000924257810 */ /* 0x000fe20007ffe0ff */
[----:B------:R-:W-:Y:S01]  /*74f0*/  FMUL.FTZ R148, R30, c[0x0][0x2ec] ;  /* 0x0000bb001e947a20 */ /* 0x000fe20000410000 */
[-C--:B------:R-:W-:Y:S01]  /*7500*/  ISETP.GE.AND P5, PT, R24, R140.reuse, PT ;  /* 0x0000008c1800720c */ /* 0x080fe20003fa6270 */
[C---:B------:R-:W-:Y:S01]  /*7510*/  HMMA.16816.F32.BF16 R12, R128.reuse, R126, R12 ;  /* 0x0000007e800c723c */ /* 0x040fe2000004180c */
[--C-:B------:R-:W-:Y:S01]  /*7520*/  LOP3.LUT R31, R34, 0x20, R141.reuse, 0xfe, !PT ;  /* 0x00000020221f7812 */ /* 0x100fe200078efe8d */
[----:B------:R-:W2:Y:S01]  /*7530*/  MUFU.TANH R56, R56 ;  /* 0x0000003800387308 */ /* 0x000ea20000002400 */
[----:B----4-:R-:W-:Y:S01]  /*7540*/  FSEL R33, R66, -INF , !P3 ;  /* 0xff80000042217808 */ /* 0x010fe20005800000 */
[----:B------:R-:W-:Y:S01]  /*7550*/  FMUL.FTZ R27, R27, c[0x0][0x2ec] ;  /* 0x0000bb001b1b7a20 */ /* 0x000fe20000410000 */
[-C--:B------:R-:W-:Y:S01]  /*7560*/  ISETP.GE.AND P3, PT, R37, R140.reuse, PT ;  /* 0x0000008c2500720c */ /* 0x080fe20003f66270 */
[----:B------:R-:W-:Y:S01]  /*7570*/  FMUL.FTZ R22, R22, c[0x0][0x2ec] ;  /* 0x0000bb0016167a20 */ /* 0x000fe20000410000 */
[-C--:B------:R-:W-:Y:S01]  /*7580*/  ISETP.GE.AND P4, PT, R28, R139.reuse, PT ;  /* 0x0000008b1c00720c */ /* 0x080fe20003f86270 */
[----:B------:R-:W-:Y:S01]  /*7590*/  HMMA.16816.F32.BF16 R4, R128, R122, R4 ;  /* 0x0000007a8004723c */ /* 0x000fe20000041804 */
[--C-:B------:R-:W-:Y:S01]  /*75a0*/  LOP3.LUT R28, R34, 0x18, R141.reuse, 0xfe, !PT ;  /* 0x00000018221c7812 */ /* 0x100fe200078efe8d */
[----:B------:R-:W3:Y:S01]  /*75b0*/  MUFU.TANH R62, R62 ;  /* 0x0000003e003e7308 */ /* 0x000ee20000002400 */
[----:B-1----:R-:W-:Y:S01]  /*75c0*/  FSEL R63, R63, -INF , !P1 ;  /* 0xff8000003f3f7808 */ /* 0x002fe20004800000 */
[----:B------:R-:W-:Y:S01]  /*75d0*/  FMUL.FTZ R23, R23, c[0x0][0x2ec] ;  /* 0x0000bb0017177a20 */ /* 0x000fe20000410000 */
[-C--:B------:R-:W-:Y:S01]  /*75e0*/  ISETP.GE.AND P1, PT, R31, R139.reuse, PT ;  /* 0x0000008b1f00720c */ /* 0x080fe20003f26270 */
[----:B------:R-:W-:Y:S01]  /*75f0*/  FMUL.FTZ R127, R16, c[0x0][0x2ec] ;  /* 0x0000bb00107f7a20 */ /* 0x000fe20000410000 */
[----:B------:R-:W-:Y:S01]  /*7600*/  IADD3 R20, R36, 0x21, RZ ;  /* 0x0000002124147810 */ /* 0x000fe20007ffe0ff */
        /* <DEDUP_REMOVED lines=11> */
[----:B------:R-:W-:Y:S01]  /*76c0*/  FSEL R194, R194, -INF , !P1 ;  /* 0xff800000c2c27808 */ /* 0x000fe20004800000 */
[----:B------:R-:W-:Y:S01]  /*76d0*/  FMUL.FTZ R133, R12, c[0x0][0x2ec] ;  /* 0x0000bb000c857a20 */ /* 0x000fe20000410000 */
[-C--:B------:R-:W-:Y:S01]  /*76e0*/  ISETP.GE.AND P2, PT, R28, R139.reuse, PT ;  /* 0x0000008b1c00720c */ /* 0x080fe20003f46270 */
[----:B------:R-:W-:Y:S01]  /*76f0*/  FMUL.FTZ R18, R18, c[0x0][0x2ec] ;  /* 0x0000bb0012127a20 */ /* 0x000fe20000410000 */
[-C--:B------:R-:W-:Y:S01]  /*7700*/  ISETP.GE.AND P5, PT, R24, R140.reuse, PT ;  /* 0x0000008c1800720c */ /* 0x080fe20003fa6270 */
[----:B------:R-:W-:Y:S01]  /*7710*/  FMUL.FTZ R14, R14, c[0x0][0x2ec] ;  /* 0x0000bb000e0e7a20 */ /* 0x000fe20000410000 */
[-C--:B------:R-:W-:Y:S01]  /*7720*/  ISETP.GE.AND P1, PT, R20, R140.reuse, PT ;  /* 0x0000008c1400720c */ /* 0x080fe20003f26270 */
[----:B------:R4:W-:Y:S01]  /*7730*/  MUFU.TANH R153, R29 ;  /* 0x0000001d00997308 */ /* 0x0009e20000002400 */
[----:B------:R-:W-:Y:S01]  /*7740*/  FSEL R32, R67, -INF , !P4 ;  /* 0xff80000043207808 */ /* 0x000fe20006000000 */
[----:B------:R-:W-:Y:S01]  /*7750*/  FMUL.FTZ R15, R15, c[0x0][0x2ec] ;  /* 0x0000bb000f0f7a20 */ /* 0x000fe20000410000 */
[----:B------:R-:W-:Y:S01]  /*7760*/  IADD3 R21, R36, 0x29, RZ ;  /* 0x0000002924157810 */ /* 0x000fe20007ffe0ff */
[----:B------:R-:W-:Y:S01]  /*7770*/  FMUL.FTZ R129, R9, c[0x0][0x2ec] ;  /* 0x0000bb0009817a20 */ /* 0x000fe20000410000 */
[-C--:B------:R-:W-:Y:S01]  /*7780*/  ISETP.GE.AND P4, PT, R28, R140.reuse, PT ;  /* 0x0000008c1c00720c */ /* 0x080fe20003f86270 */
[----:B------:R-:W-:Y:S01]  /*7790*/  FMUL.FTZ R10, R10, c[0x0][0x2ec] ;  /* 0x0000bb000a0a7a20 */ /* 0x000fe20000410000 */
[----:B------:R-:W-:Y:S01]  /*77a0*/  FSEL R193, R193, -INF , !P1 ;  /* 0xff800000c1c17808 */ /* 0x000fe20004800000 */
[----:B------:R-:W5:Y:S01]  /*77b0*/  MUFU.TANH R61, R61 ;  /* 0x0000003d003d7308 */ /* 0x000f620000002400 */
[----:B------:R-:W-:Y:S01]  /*77c0*/  FSEL R191, R191, -INF , !P5 ;  /* 0xff800000bfbf7808 */ /* 0x000fe20006800000 */
[----:B------:R-:W-:Y:S01]  /*77d0*/  FMUL.FTZ R11, R11, c[0x0][0x2ec] ;  /* 0x0000bb000b0b7a20 */ /* 0x000fe20000410000 */
[-C--:B------:R-:W-:Y:S01]  /*77e0*/  ISETP.GE.AND P1, PT, R20, R139.reuse, PT ;  /* 0x0000008b1400720c */ /* 0x080fe20003f26270 */
[----:B------:R-:W-:Y:S01]  /*77f0*/  FMUL.FTZ R4, R4, c[0x0][0x2ec] ;  /* 0x0000bb0004047a20 */ /* 0x000fe20000410000 */
[----:B------:R-:W-:Y:S01]  /*7800*/  ISETP.GE.AND P5, PT, R21, R140, PT ;  /* 0x0000008c1500720c */ /* 0x000fe20003fa6270 */
[----:B------:R-:W-:Y:S01]  /*7810*/  FMUL.FTZ R135, R5, c[0x0][0x2ec] ;  /* 0x0000bb0005877a20 */ /* 0x000fe20000410000 */
[----:B------:R-:W-:Y:S01]  /*7820*/  IADD3 R25, R36, 0x19, RZ ;  /* 0x0000001924197810 */ /* 0x000fe20007ffe0ff */
[----:B------:R-:W2:Y:S01]  /*7830*/  MUFU.TANH R195, R48 ;  /* 0x0000003000c37308 */ /* 0x000ea20000002400 */
[----:B----4-:R-:W-:Y:S01]  /*7840*/  FSEL R29, R60, -INF , !P3 ;  /* 0xff8000003c1d7808 */ /* 0x010fe20005800000 */
[----:B------:R-:W-:Y:S01]  /*7850*/  FMUL.FTZ R6, R6, c[0x0][0x2ec] ;  /* 0x0000bb0006067a20 */ /* 0x000fe20000410000 */
[----:B------:R-:W-:Y:S01]  /*7860*/  ISETP.GE.AND P3, PT, R37, R139, PT ;  /* 0x0000008b2500720c */ /* 0x000fe20003f66270 */
[----:B------:R-:W-:Y:S01]  /*7870*/  FMUL.FTZ R7, R7, c[0x0][0x2ec] ;  /* 0x0000bb0007077a20 */ /* 0x000fe20000410000 */
[----:B------:R-:W-:-:S02]  /*7880*/  LOP3.LUT R20, R34, 0x38, R141, 0xfe, !PT ;  /* 0x0000003822147812 */ /* 0x000fc400078efe8d */
[----:B---3--:R-:W-:Y:S01]  /*7890*/  FSEL R28, R62, -INF , !P3 ;  /* 0xff8000003e1c7808 */ /* 0x008fe20005800000 */
[----:B------:R-:W3:Y:S01]  /*78a0*/  MUFU.TANH R188, R47 ;  /* 0x0000002f00bc7308 */ /* 0x000ee20000002400 */
[----:B------:R-:W-:Y:S02]  /*78b0*/  FSEL R62, R53, -INF , !P2 ;  /* 0xff800000353e7808 */ /* 0x000fe40005000000 */
[----:B------:R-:W-:Y:S02]  /*78c0*/  ISETP.GE.AND P2, PT, R24, R139, PT ;  /* 0x0000008b1800720c */ /* 0x000fe40003f46270 */
[----:B-1----:R-:W-:Y:S02]  /*78d0*/  FSEL R49, R57, -INF , !P4 ;  /* 0xff80000039317808 */ /* 0x002fe40006000000 */
[----:B------:R-:W-:Y:S01]  /*78e0*/  FSEL R192, R192, -INF , !P1 ;  /* 0xff800000c0c07808 */ /* 0x000fe20004800000 */
[----:B------:R-:W1:Y:S01]  /*78f0*/  MUFU.TANH R52, R52 ;  /* 0x0000003400347308 */ /* 0x000e620000002400 */
[----:B--2---:R-:W-:-:S02]  /*7900*/  FSEL R190, R190, -INF , !P2 ;  /* 0xff800000bebe7808 */ /* 0x004fc40005000000 */
[----:B------:R-:W-:Y:S02]  /*7910*/  FSEL R189, R189, -INF , !P5 ;  /* 0xff800000bdbd7808 */ /* 0x000fe40006800000 */
[-C--:B------:R-:W-:Y:S02]  /*7920*/  ISETP.GE.AND P3, PT, R31, R140.reuse, PT ;  /* 0x0000008c1f00720c */ /* 0x080fe40003f66270 */
[-C--:B------:R-:W-:Y:S01]  /*7930*/  ISETP.GE.AND P4, PT, R25, R140.reuse, PT ;  /* 0x0000008c1900720c */ /* 0x080fe20003f86270 */
[----:B------:R-:W-:Y:S01]  /*7940*/  MUFU.TANH R185, R41 ;  /* 0x0000002900b97308 */ /* 0x000fe20000002400 */
[C---:B------:R-:W-:Y:S02]  /*7950*/  ISETP.GE.AND P1, PT, R20.reuse, R140, PT ;  /* 0x0000008c1400720c */ /* 0x040fe40003f26270 */
[-C--:B------:R-:W-:Y:S02]  /*7960*/  ISETP.GE.AND P2, PT, R20, R139.reuse, PT ;  /* 0x0000008b1400720c */ /* 0x080fe40003f46270 */
[----:B------:R-:W-:-:S02]  /*7970*/  ISETP.GE.AND P5, PT, R21, R139, PT ;  /* 0x0000008b1500720c */ /* 0x000fc40003fa6270 */
[----:B------:R-:W-:Y:S01]  /*7980*/  LOP3.LUT R24, R34, 0x30, R141, 0xfe, !PT ;  /* 0x0000003022187812 */ /* 0x000fe200078efe8d */
[----:B------:R-:W2:Y:S01]  /*7990*/  MUFU.TANH R186, R42 ;  /* 0x0000002a00ba7308 */ /* 0x000ea20000002400 */
[----:B------:R-:W-:Y:S02]  /*79a0*/  IADD3 R20, R36, 0x31, RZ ;  /* 0x0000003124147810 */ /* 0x000fe40007ffe0ff */
[----:B-----5:R-:W-:Y:S02]  /*79b0*/  FSEL R61, R61, -INF , !P4 ;  /* 0xff8000003d3d7808 */ /* 0x020fe40006000000 */
[----:B------:R-:W-:Y:S02]  /*79c0*/  FSEL R195, R195, -INF , !P3 ;  /* 0xff800000c3c37808 */ /* 0x000fe40005800000 */
[----:B---3--:R-:W-:Y:S01]  /*79d0*/  FSEL R188, R188, -INF , !P5 ;  /* 0xff800000bcbc7808 */ /* 0x008fe20006800000 */
[----:B------:R-:W3:Y:S01]  /*79e0*/  MUFU.TANH R187, R40 ;  /* 0x0000002800bb7308 */ /* 0x000ee20000002400 */
[----:B------:R-:W-:-:S02]  /*79f0*/  ISETP.GE.AND P4, PT, R25, R139, PT ;  /* 0x0000008b1900720c */ /* 0x000fc40003f86270 */
[----:B------:R-:W-:Y:S02]  /*7a00*/  ISETP.GE.AND P3, PT, R24, R139, PT ;  /* 0x0000008b1800720c */ /* 0x000fe40003f66270 */
[----:B------:R-:W-:Y:S02]  /*7a10*/  ISETP.GE.AND P5, PT, R20, R140, PT ;  /* 0x0000008c1400720c */ /* 0x000fe40003fa6270 */
[----:B------:R-:W-:Y:S01]  /*7a20*/  LOP3.LUT R16, R34, 0x40, R141, 0xfe, !PT ;  /* 0x0000004022107812 */ /* 0x000fe200078efe8d */
[----:B------:R-:W4:Y:S01]  /*7a30*/  MUFU.TANH R184, R43 ;  /* 0x0000002b00b87308 */ /* 0x000f220000002400 */
[----:B-1----:R-:W-:Y:S02]  /*7a40*/  FSEL R60, R52, -INF , !P4 ;  /* 0xff800000343c7808 */ /* 0x002fe40006000000 */
[----:B--2---:R-:W-:Y:S02]  /*7a50*/  FSEL R186, R186, -INF , !P3 ;  /* 0xff800000baba7808 */ /* 0x004fe40005800000 */
[----:B------:R-:W-:-:S02]  /*7a60*/  FSEL R185, R185, -INF , !P5 ;  /* 0xff800000b9b97808 */ /* 0x000fc40006800000 */
[-C--:B------:R-:W-:Y:S01]  /*7a70*/  ISETP.GE.AND P4, PT, R24, R140.reuse, PT ;  /* 0x0000008c1800720c */ /* 0x080fe20003f86270 */
[----:B------:R-:W1:Y:S01]  /*7a80*/  MUFU.TANH R182, R38 ;  /* 0x0000002600b67308 */ /* 0x000e620000002400 */
[C---:B------:R-:W-:Y:S02]  /*7a90*/  ISETP.GE.AND P3, PT, R16.reuse, R140, PT ;  /* 0x0000008c1000720c */ /* 0x040fe40003f66270 */
[----:B------:R-:W-:Y:S02]  /*7aa0*/  ISETP.GE.AND P5, PT, R16, R139, PT ;  /* 0x0000008b1000720c */ /* 0x000fe40003fa6270 */
[----:B------:R-:W-:Y:S02]  /*7ab0*/  IADD3 R16, R36, 0x39, RZ ;  /* 0x0000003924107810 */ /* 0x000fe40007ffe0ff */
[----:B---3--:R-:W-:Y:S01]  /*7ac0*/  FSEL R187, R187, -INF , !P4 ;  /* 0xff800000bbbb7808 */ /* 0x008fe20006000000 */
[----:B------:R-:W2:Y:S01]  /*7ad0*/  MUFU.TANH R176, R39 ;  /* 0x0000002700b07308 */ /* 0x000ea20000002400 */
[----:B------:R-:W-:-:S02]  /*7ae0*/  FSEL R183, R183, -INF , !P1 ;  /* 0xff800000b7b77808 */ /* 0x000fc40004800000 */
[----:B------:R-:W-:Y:S02]  /*7af0*/  ISETP.GE.AND P4, PT, R20, R139, PT ;  /* 0x0000008b1400720c */ /* 0x000fe40003f86270 */
[-C--:B------:R-:W-:Y:S02]  /*7b00*/  ISETP.GE.AND P1, PT, R16, R140.reuse, PT ;  /* 0x0000008c1000720c */ /* 0x080fe40003f26270 */
[----:B------:R-:W-:Y:S01]  /*7b10*/  LOP3.LUT R17, R34, 0x48, R141, 0xfe, !PT ;  /* 0x0000004822117812 */ /* 0x000fe200078efe8d */
[----:B------:R-:W3:Y:S01]  /*7b20*/  MUFU.TANH R155, R155 ;  /* 0x0000009b009b7308 */ /* 0x000ee20000002400 */
[----:B----4-:R-:W-:Y:S02]  /*7b30*/  FSEL R184, R184, -INF , !P4 ;  /* 0xff800000b8b87808 */ /* 0x010fe40006000000 */
[----:B------:R-:W-:Y:S02]  /*7b40*/  FSEL R181, R181, -INF , !P1 ;  /* 0xff800000b5b57808 */ /* 0x000fe40004800000 */
[----:B------:R-:W-:-:S02]  /*7b50*/  ISETP.GE.AND P4, PT, R17, R140, PT ;  /* 0x0000008c1100720c */ /* 0x000fc40003f86270 */
[----:B------:R-:W-:Y:S01]  /*7b60*/  ISETP.GE.AND P1, PT, R16, R139, PT ;  /* 0x0000008b1000720c */ /* 0x000fe20003f26270 */
[----:B------:R-:W4:Y:S01]  /*7b70*/  MUFU.TANH R175, R175 ;  /* 0x000000af00af7308 */ /* 0x000f220000002400 */
[C---:B------:R-:W-:Y:S02]  /*7b80*/  IADD3 R16, R36.reuse, 0x41, RZ ;  /* 0x0000004124107810 */ /* 0x040fe40007ffe0ff */
[----:B------:R-:W-:Y:S02]  /*7b90*/  IADD3 R13, R36, 0x49, RZ ;  /* 0x00000049240d7810 */ /* 0x000fe40007ffe0ff */
[----:B-1----:R-:W-:Y:S02]  /*7ba0*/  FSEL R182, R182, -INF , !P2 ;  /* 0xff800000b6b67808 */ /* 0x002fe40005000000 */
[----:B--2---:R-:W-:Y:S01]  /*7bb0*/  FSEL R176, R176, -INF , !P1 ;  /* 0xff800000b0b07808 */ /* 0x004fe20004800000 */
[----:B------:R-:W1:Y:S01]  /*7bc0*/  MUFU.TANH R154, R154 ;  /* 0x0000009a009a7308 */ /* 0x000e620000002400 */
[----:B---3--:R-:W-:-:S02]  /*7bd0*/  FSEL R155, R155, -INF , !P3 ;  /* 0xff8000009b9b7808 */ /* 0x008fc40005800000 */
[-C--:B------:R-:W-:Y:S02]  /*7be0*/  ISETP.GE.AND P2, PT, R17, R139.reuse, PT ;  /* 0x0000008b1100720c */ /* 0x080fe40003f46270 */
[CC--:B------:R-:W-:Y:S02]  /*7bf0*/  ISETP.GE.AND P1, PT, R16.reuse, R140.reuse, PT ;  /* 0x0000008c1000720c */ /* 0x0c0fe40003f26270 */
[----:B------:R-:W-:Y:S01]  /*7c00*/  ISETP.GE.AND P3, PT, R16, R139, PT ;  /* 0x0000008b1000720c */ /* 0x000fe20003f66270 */
[----:B------:R-:W2:Y:S01]  /*7c10*/  MUFU.TANH R150, R150 ;  /* 0x0000009600967308 */ /* 0x000ea20000002400 */
[----:B----4-:R-:W-:Y:S02]  /*7c20*/  FSEL R175, R175, -INF , !P4 ;  /* 0xff800000afaf7808 */ /* 0x010fe40006000000 */
[----:B------:R-:W-:Y:S02]  /*7c30*/  ISETP.GE.AND P4, PT, R13, R140, PT ;  /* 0x0000008c0d00720c */ /* 0x000fe40003f86270 */
[----:B------:R-:W-:-:S02]  /*7c40*/  LOP3.LUT R16, R34, 0x50, R141, 0xfe, !PT ;  /* 0x0000005022107812 */ /* 0x000fc400078efe8d */
[----:B------:R-:W-:Y:S01]  /*7c50*/  LOP3.LUT R12, R34, 0x58, R141, 0xfe, !PT ;  /* 0x00000058220c7812 */ /* 0x000fe200078efe8d */
[----:B------:R-:W3:Y:S01]  /*7c60*/  MUFU.TANH R148, R148 ;  /* 0x0000009400947308 */ /* 0x000ee20000002400 */
[----:B-1----:R-:W-:Y:S02]  /*7c70*/  FSEL R154, R154, -INF , !P5 ;  /* 0xff8000009a9a7808 */ /* 0x002fe40006800000 */
[----:B------:R-:W-:Y:S02]  /*7c80*/  FSEL R153, R153, -INF , !P4 ;  /* 0xff80000099997808 */ /* 0x000fe40006000000 */
[----:B------:R-:W-:Y:S02]  /*7c90*/  ISETP.GE.AND P5, PT, R16, R140, PT ;  /* 0x0000008c1000720c */ /* 0x000fe40003fa6270 */
[----:B------:R-:W-:Y:S01]  /*7ca0*/  ISETP.GE.AND P4, PT, R13, R139, PT ;  /* 0x0000008b0d00720c */ /* 0x000fe20003f86270 */
[----:B------:R-:W1:Y:S01]  /*7cb0*/  MUFU.TANH R152, R152 ;  /* 0x0000009800987308 */ /* 0x000e620000002400 */
[----:B--2---:R-:W-:-:S02]  /*7cc0*/  FSEL R150, R150, -INF , !P3 ;  /* 0xff80000096967808 */ /* 0x004fc40005800000 */
[----:B------:R-:W-:Y:S02]  /*7cd0*/  ISETP.GE.AND P3, PT, R12, R140, PT ;  /* 0x0000008c0c00720c */ /* 0x000fe40003f66270 */
[----:B------:R-:W-:Y:S02]  /*7ce0*/  FSEL R163, R163, -INF , !P1 ;  /* 0xff800000a3a37808 */ /* 0x000fe40004800000 */
[-C--:B------:R-:W-:Y:S01]  /*7cf0*/  ISETP.GE.AND P1, PT, R16, R139.reuse, PT ;  /* 0x0000008b1000720c */ /* 0x080fe20003f26270 */
[----:B------:R-:W2:Y:S01]  /*7d00*/  MUFU.TANH R149, R149 ;  /* 0x0000009500957308 */ /* 0x000ea20000002400 */
[----:B---3--:R-:W-:Y:S02]  /*7d10*/  FSEL R148, R148, -INF , !P2 ;  /* 0xff80000094947808 */ /* 0x008fe40005000000 */
[----:B------:R-:W-:Y:S02]  /*7d20*/  ISETP.GE.AND P2, PT, R12, R139, PT ;  /* 0x0000008b0c00720c */ /* 0x000fe40003f46270 */
[----:B------:R-:W-:-:S02]  /*7d30*/  LOP3.LUT R12, R34, 0x60, R141, 0xfe, !PT ;  /* 0x00000060220c7812 */ /* 0x000fc400078efe8d */
[----:B------:R-:W-:Y:S01]  /*7d40*/  LOP3.LUT R8, R34, 0x68, R141, 0xfe, !PT ;  /* 0x0000006822087812 */ /* 0x000fe200078efe8d */
[----:B------:R-:W3:Y:S01]  /*7d50*/  MUFU.TANH R146, R26 ;  /* 0x0000001a00927308 */ /* 0x000ee20000002400 */
[----:B-1----:R-:W-:Y:S02]  /*7d60*/  FSEL R152, R152, -INF , !P4 ;  /* 0xff80000098987808 */ /* 0x002fe40006000000 */
[----:B------:R-:W-:Y:S02]  /*7d70*/  ISETP.GE.AND P4, PT, R12, R140, PT ;  /* 0x0000008c0c00720c */ /* 0x000fe40003f86270 */
[C---:B------:R-:W-:Y:S02]  /*7d80*/  IADD3 R9, R36.reuse, 0x59, RZ ;  /* 0x0000005924097810 */ /* 0x040fe40007ffe0ff */
[----:B------:R-:W-:Y:S01]  /*7d90*/  IADD3 R5, R36, 0x71, RZ ;  /* 0x0000007124057810 */ /* 0x000fe20007ffe0ff */
[----:B------:R-:W1:Y:S01]  /*7da0*/  MUFU.TANH R151, R151 ;  /* 0x0000009700977308 */ /* 0x000e620000002400 */
[----:B--2---:R-:W-:-:S02]  /*7db0*/  FSEL R149, R149, -INF , !P5 ;  /* 0xff80000095957808 */ /* 0x004fc40006800000 */
        /* <DEDUP_REMOVED lines=23> */
[-C--:B------:R-:W-:Y:S02]  /*7f30*/  ISETP.GE.AND P3, PT, R9, R139.reuse, PT ;  /* 0x0000008b0900720c */ /* 0x080fe40003f66270 */
[C-C-:B------:R-:W-:Y:S02]  /*7f40*/  LOP3.LUT R9, R34.reuse, 0x70, R141.reuse, 0xfe, !PT ;  /* 0x0000007022097812 */ /* 0x140fe400078efe8d */
[----:B------:R-:W-:Y:S01]  /*7f50*/  LOP3.LUT R141, R34, 0x78, R141, 0xfe, !PT ;  /* 0x00000078228d7812 */ /* 0x000fe200078efe8d */
[----:B------:R-:W3:Y:S01]  /*7f60*/  MUFU.TANH R128, R19 ;  /* 0x0000001300807308 */ /* 0x000ee20000002400 */
[----:B-1----:R-:W-:Y:S02]  /*7f70*/  FSEL R125, R125, -INF , !P4 ;  /* 0xff8000007d7d7808 */ /* 0x002fe40006000000 */
[----:B------:R-:W-:-:S02]  /*7f80*/  ISETP.GE.AND P4, PT, R8, R139, PT ;  /* 0x0000008b0800720c */ /* 0x000fc40003f86270 */
[----:B------:R-:W-:-:S03]  /*7f90*/  IADD3 R8, R36, 0x69, RZ ;  /* 0x0000006924087810 */ /* 0x000fc60007ffe0ff */
[----:B------:R-:W1:Y:S01]  /*7fa0*/  MUFU.TANH R133, R133 ;  /* 0x0000008500857308 */ /* 0x000e620000002400 */
[----:B--2---:R-:W-:Y:S02]  /*7fb0*/  FSEL R144, R144, -INF , !P3 ;  /* 0xff80000090907808 */ /* 0x004fe40005800000 */
[----:B------:R-:W-:-:S05]  /*7fc0*/  ISETP.GE.AND P3, PT, R9, R140, PT ;  /* 0x0000008c0900720c */ /* 0x000fca0003f66270 */
        /* <DEDUP_REMOVED lines=20> */
[C---:B------:R-:W-:Y:S02]  /*8110*/  ISETP.GE.AND P3, PT, R36.reuse, R139, PT ;  /* 0x0000008b2400720c */ /* 0x040fe40003f66270 */
        /* <DEDUP_REMOVED lines=8> */
[----:B---3--:R-:W-:Y:S01]  /*81a0*/  FSEL R59, R59, -INF , !P5 ;  /* 0xff8000003b3b7808 */ /* 0x008fe20006800000 */
[----:B------:R-:W-:Y:S01]  /*81b0*/  BAR.SYNC.DEFER_BLOCKING 0x0 ;  /* 0x0000000000007b1d */ /* 0x000fe20000010000 */
[----:B------:R-:W-:-:S05]  /*81c0*/  ISETP.GE.AND P5, PT, R141, R140, PT ;  /* 0x0000008c8d00720c */ /* 0x000fca0003fa6270 */
[----:B------:R-:W3:Y:S01]  /*81d0*/  MUFU.TANH R4, R4 ;  /* 0x0000000400047308 */ /* 0x000ee20000002400 */
[----:B-1----:R-:W-:Y:S02]  /*81e0*/  FSEL R58, R58, -INF , !P4 ;  /* 0xff8000003a3a7808 */ /* 0x002fe40006000000 */
[----:B------:R-:W-:-:S05]  /*81f0*/  ISETP.GE.AND P4, PT, R36, R140, PT ;  /* 0x0000008c2400720c */ /* 0x000fca0003f86270 */
[----:B------:R-:W1:Y:S01]  /*8200*/  MUFU.TANH R135, R135 ;  /* 0x0000008700877308 */ /* 0x000e620000002400 */
[----:B--2---:R-:W-:-:S07]  /*8210*/  FSEL R65, R65, -INF , !P3 ;  /* 0xff80000041417808 */ /* 0x004fce0005800000 */
[----:B------:R-:W2:Y:S01]  /*8220*/  MUFU.TANH R120, R6 ;  /* 0x0000000600787308 */ /* 0x000ea20000002400 */
[----:B---3--:R-:W-:-:S07]  /*8230*/  FSEL R139, R4, -INF , !P5 ;  /* 0xff800000048b7808 */ /* 0x008fce0006800000 */
[----:B------:R-:W3:Y:S01]  /*8240*/  MUFU.TANH R117, R7 ;  /* 0x0000000700757308 */ /* 0x000ee20000002400 */
[----:B-1----:R-:W-:Y:S02]  /*8250*/  FSEL R135, R135, -INF , !P4 ;  /* 0xff80000087877808 */ /* 0x002fe40006000000 */
[----:B--2---:R-:W-:Y:S02]  /*8260*/  FSEL R120, R120, -INF , !P2 ;  /* 0xff80000078787808 */ /* 0x004fe40005000000 */
[----:B---3--:R-:W-:Y:S01]  /*8270*/  FSEL R117, R117, -INF , !P1 ;  /* 0xff80000075757808 */ /* 0x008fe20004800000 */
[----:B------:R-:W-:Y:S05]  /*8280*/  @!P0 BRA `(.L_x_1905) ;  /* 0x0000058000008947 */ /* 0x000fea0003800000 */
[----:B------:R-:W-:Y:S05]  /*8290*/  @!P6 BRA `(.L_x_1906) ;  /* 0x000003900000e947 */ /* 0x000fea0003800000 */
[----:B------:R-:W1:Y:S01]  /*82a0*/  I2F.RP R7, R136 ;  /* 0x0000008800077306 */ /* 0x000e620000209400 */
[----:B------:R-:W-:Y:S02]  /*82b0*/  IADD3 R9, R34, -0x80, RZ ;  /* 0xffffff8022097810 */ /* 0x000fe40007ffe0ff */
[----:B------:R-:W-:Y:S02]  /*82c0*/  IABS R6, R34 ;  /* 0x0000002200067213 */ /* 0x000fe40000000000 */
[----:B------:R-:W-:-:S02]  /*82d0*/  IABS R4, R9 ;  /* 0x0000000900047213 */ /* 0x000fc40000000000 */
        /* <DEDUP_REMOVED lines=53> */
.L_x_1906:
[----:B------:R-:W-:-:S04]  /*8630*/  LEA R5, -R119, RZ, 0x7 ;  /* 0x000000ff77057211 */ /* 0x000fc800078e39ff */
[----:B------:R-:W-:Y:S02]  /*8640*/  SHF.R.S32.HI R4, RZ, 0x1f, R5 ;  /* 0x0000001fff047819 */ /* 0x000fe40000011405 */
.L_x_1907:
        /* <DEDUP_REMOVED lines=28> */
.L_x_1905:
        /* <DEDUP_REMOVED lines=69> */
[----:B------:R-:W1:Y:S04]  /*8c60*/  SHFL.BFLY PT, R7, R8, 0x2, 0x1f ;  /* 0x0c401f0008077f89 */ /* 0x000e6800000e0000 */
[----:B------:R-:W2:Y:S01]  /*8c70*/  SHFL.BFLY PT, R5, R6, 0x2, 0x1f ;  /* 0x0c401f0006057f89 */ /* 0x000ea200000e0000 */
[----:B-1----:R-:W-:Y:S02]  /*8c80*/  FMNMX.FTZ R7, R8, R7, !PT ;  /* 0x0000000708077209 */ /* 0x002fe40007810000 */
[----:B--2---:R-:W-:-:S03]  /*8c90*/  FMNMX.FTZ R5, R6, R5, !PT ;  /* 0x0000000506057209 */ /* 0x004fc60007810000 */
[----:B------:R-:W1:Y:S04]  /*8ca0*/  SHFL.BFLY PT, R56, R7, 0x1, 0x1f ;  /* 0x0c201f0007387f89 */ /* 0x000e6800000e0000 */
[----:B------:R-:W2:Y:S01]  /*8cb0*/  SHFL.BFLY PT, R4, R5, 0x1, 0x1f ;  /* 0x0c201f0005047f89 */ /* 0x000ea200000e0000 */
[----:B-1----:R-:W-:-:S04]  /*8cc0*/  FMNMX.FTZ R56, R7, R56, !PT ;  /* 0x0000003807387209 */ /* 0x002fc80007810000 */
[C---:B------:R-:W-:Y:S01]  /*8cd0*/  FSETP.NEU.FTZ.AND P1, PT, R56.reuse, -INF , PT ;  /* 0xff8000003800780b */ /* 0x040fe20003f3d000 */
[----:B------:R-:W-:-:S03]  /*8ce0*/  FMUL.FTZ R138, R56, c[0x0][0x23c] ;  /* 0x00008f00388a7a20 */ /* 0x000fc60000410000 */
[----:B------:R-:W-:Y:S02]  /*8cf0*/  FSEL R7, R56, RZ, P1 ;  /* 0x000000ff38077208 */ /* 0x000fe40000800000 */
[----:B------:R-:W-:-:S03]  /*8d00*/  FSEL R138, R138, RZ, P1 ;  /* 0x000000ff8a8a7208 */ /* 0x000fc60000800000 */
[----:B------:R-:W-:Y:S02]  /*8d10*/  FADD.FTZ R142, R2, -R7 ;  /* 0x80000007028e7221 */ /* 0x000fe40000010000 */
[--C-:B------:R-:W-:Y:S01]  /*8d20*/  FFMA.FTZ R141, R3, c[0x0][0x23c], -R138.reuse ;  /* 0x00008f00038d7a23 */ /* 0x100fe2000001088a */
[----:B--2---:R-:W-:Y:S01]  /*8d30*/  FMNMX.FTZ R3, R5, R4, !PT ;  /* 0x0000000405037209 */ /* 0x004fe20007810000 */
[--C-:B------:R-:W-:Y:S02]  /*8d40*/  FFMA.FTZ R136, R35, c[0x0][0x23c], -R138.reuse ;  /* 0x00008f0023887a23 */ /* 0x100fe4000001088a */
[--C-:B------:R-:W-:Y:S01]  /*8d50*/  FFMA.FTZ R122, R33, c[0x0][0x23c], -R138.reuse ;  /* 0x00008f00217a7a23 */ /* 0x100fe2000001088a */
[C---:B------:R-:W-:Y:S01]  /*8d60*/  FSETP.NEU.FTZ.AND P0, PT, R3.reuse, -INF , PT ;  /* 0xff8000000300780b */ /* 0x040fe20003f1d000 */
[----:B------:R-:W-:Y:S01]  /*8d70*/  FMUL.FTZ R119, R3, c[0x0][0x23c] ;  /* 0x00008f0003777a20 */ /* 0x000fe20000410000 */
[----:B------:R-:W-:Y:S01]  /*8d80*/  MUFU.EX2 R141, R141 ;  /* 0x0000008d008d7308 */ /* 0x000fe20000000800 */
[--C-:B------:R-:W-:Y:S01]  /*8d90*/  FFMA.FTZ R57, R29, c[0x0][0x23c], -R138.reuse ;  /* 0x00008f001d397a23 */ /* 0x100fe2000001088a */
[----:B------:R-:W-:Y:S01]  /*8da0*/  FSEL R5, R3, RZ, P0 ;  /* 0x000000ff03057208 */ /* 0x000fe20000000000 */
[----:B------:R-:W-:Y:S01]  /*8db0*/  FMUL.FTZ R142, R142, c[0x0][0x23c] ;  /* 0x00008f008e8e7a20 */ /* 0x000fe20000410000 */
[----:B------:R-:W-:Y:S01]  /*8dc0*/  FSEL R119, R119, RZ, P0 ;  /* 0x000000ff77777208 */ /* 0x000fe20000000000 */
[----:B------:R-:W-:-:S02]  /*8dd0*/  FFMA.FTZ R2, R61, c[0x0][0x23c], -R138 ;  /* 0x00008f003d027a23 */ /* 0x000fc4000001088a */
[----:B------:R-:W-:Y:S01]  /*8de0*/  FADD.FTZ R140, R0, -R5 ;  /* 0x80000005008c7221 */ /* 0x000fe20000010000 */
[----:B------:R-:W1:Y:S01]  /*8df0*/  MUFU.EX2 R136, R136 ;  /* 0x0000008800887308 */ /* 0x000e620000000800 */
[--C-:B------:R-:W-:Y:S02]  /*8e00*/  FFMA.FTZ R137, R65, c[0x0][0x23c], -R119.reuse ;  /* 0x00008f0041897a23 */ /* 0x100fe40000010877 */
[--C-:B------:R-:W-:Y:S02]  /*8e10*/  FFMA.FTZ R123, R32, c[0x0][0x23c], -R119.reuse ;  /* 0x00008f00207b7a23 */ /* 0x100fe40000010877 */
[--C-:B------:R-:W-:Y:S02]  /*8e20*/  FFMA.FTZ R121, R30, c[0x0][0x23c], -R119.reuse ;  /* 0x00008f001e797a23 */ /* 0x100fe40000010877 */
[----:B------:R-:W-:Y:S01]  /*8e30*/  FMUL.FTZ R140, R140, c[0x0][0x23c] ;  /* 0x00008f008c8c7a20 */ /* 0x000fe20000410000 */
[----:B------:R-:W-:Y:S01]  /*8e40*/  MUFU.EX2 R122, R122 ;  /* 0x0000007a007a7308 */ /* 0x000fe20000000800 */
[----:B------:R-:W-:-:S02]  /*8e50*/  FFMA.FTZ R0, R28, c[0x0][0x23c], -R119 ;  /* 0x00008f001c007a23 */ /* 0x000fc40000010877 */
[----:B------:R-:W2:Y:S01]  /*8e60*/  LDSM.16.MT88.4 R28, [R156+0xb000] ;  /* 0x00b000009c1c783b */ /* 0x000ea20000004200 */
[--C-:B------:R-:W-:Y:S02]  /*8e70*/  FFMA.FTZ R181, R181, c[0x0][0x23c], -R138.reuse ;  /* 0x00008f00b5b57a23 */ /* 0x100fe4000001088a */
[--C-:B------:R-:W-:Y:S02]  /*8e80*/  FFMA.FTZ R176, R176, c[0x0][0x23c], -R119.reuse ;  /* 0x00008f00b0b07a23 */ /* 0x100fe40000010877 */
[----:B------:R-:W3:Y:S01]  /*8e90*/  MUFU.EX2 R57, R57 ;  /* 0x0000003900397308 */ /* 0x000ee20000000800 */
[----:B-1----:R-:W-:Y:S01]  /*8ea0*/  F2FP.BF16.PACK_AB R4, R136, R141 ;  /* 0x0000008d8804723e */ /* 0x002fe200000010ff */
[----:B------:R-:W-:Y:S02]  /*8eb0*/  FFMA.FTZ R163, R163, c[0x0][0x23c], -R138 ;  /* 0x00008f00a3a37a23 */ /* 0x000fe4000001088a */
[--C-:B------:R-:W-:Y:S02]  /*8ec0*/  FFMA.FTZ R154, R154, c[0x0][0x23c], -R119.reuse ;  /* 0x00008f009a9a7a23 */ /* 0x100fe40000010877 */
[----:B------:R-:W-:-:S02]  /*8ed0*/  FFMA.FTZ R148, R148, c[0x0][0x23c], -R119 ;  /* 0x00008f0094947a23 */ /* 0x000fc40000010877 */
[----:B------:R-:W-:Y:S01]  /*8ee0*/  MUFU.EX2 R137, R137 ;  /* 0x0000008900897308 */ /* 0x000fe20000000800 */
[----:B------:R-:W-:Y:S02]  /*8ef0*/  FFMA.FTZ R145, R145, c[0x0][0x23c], -R138 ;  /* 0x00008f0091917a23 */ /* 0x000fe4000001088a */
[--C-:B------:R-:W-:Y:S02]  /*8f00*/  FFMA.FTZ R146, R146, c[0x0][0x23c], -R119.reuse ;  /* 0x00008f0092927a23 */ /* 0x100fe40000010877 */
[--C-:B------:R-:W-:Y:S02]  /*8f10*/  FFMA.FTZ R132, R132, c[0x0][0x23c], -R119.reuse ;  /* 0x00008f0084847a23 */ /* 0x100fe40000010877 */
[--C-:B------:R-:W-:Y:S01]  /*8f20*/  FFMA.FTZ R128, R128, c[0x0][0x23c], -R119.reuse ;  /* 0x00008f0080807a23 */ /* 0x100fe20000010877 */
[----:B------:R-:W1:Y:S01]  /*8f30*/  MUFU.EX2 R123, R123 ;  /* 0x0000007b007b7308 */ /* 0x000e620000000800 */
[----:B---3--:R-:W-:Y:S01]  /*8f40*/  F2FP.BF16.PACK_AB R6, R57, R122 ;  /* 0x0000007a3906723e */ /* 0x008fe200000010ff */
[----:B------:R-:W-:-:S02]  /*8f50*/  FFMA.FTZ R126, R126, c[0x0][0x23c], -R119 ;  /* 0x00008f007e7e7a23 */ /* 0x000fc40000010877 */
[--C-:B------:R-:W-:Y:S02]  /*8f60*/  FFMA.FTZ R143, R143, c[0x0][0x23c], -R138.reuse ;  /* 0x00008f008f8f7a23 */ /* 0x100fe4000001088a */
[--C-:B------:R-:W-:Y:S02]  /*8f70*/  FFMA.FTZ R139, R139, c[0x0][0x23c], -R138.reuse ;  /* 0x00008f008b8b7a23 */ /* 0x100fe4000001088a */
[----:B------:R-:W-:Y:S01]  /*8f80*/  MUFU.EX2 R121, R121 ;  /* 0x0000007900797308 */ /* 0x000fe20000000800 */
[----:B------:R-:W-:Y:S02]  /*8f90*/  FFMA.FTZ R135, R135, c[0x0][0x23c], -R138 ;  /* 0x00008f0087877a23 */ /* 0x000fe4000001088a */
[----:B------:R-:W-:-:S05]  /*8fa0*/  FFMA.FTZ R120, R120, c[0x0][0x23c], -R119 ;  /* 0x00008f0078787a23 */ /* 0x000fca0000010877 */
[----:B------:R-:W3:Y:S01]  /*8fb0*/  MUFU.EX2 R142, R142 ;  /* 0x0000008e008e7308 */ /* 0x000ee20000000800 */
[----:B-1----:R-:W-:-:S07]  /*8fc0*/  F2FP.BF16.PACK_AB R5, R123, R137 ;  /* 0x000000897b05723e */ /* 0x002fce00000010ff */
[----:B------:R-:W1:Y:S08]  /*8fd0*/  MUFU.EX2 R140, R140 ;  /* 0x0000008c008c7308 */ /* 0x000e700000000800 */
[----:B------:R-:W4:Y:S01]  /*8fe0*/  MUFU.EX2 R0, R0 ;  /* 0x0000000000007308 */ /* 0x000f220000000800 */
[-C--:B---3--:R-:W-:Y:S02]  /*8ff0*/  FMUL.FTZ R40, R80, R142.reuse ;  /* 0x0000008e50287220 */ /* 0x088fe40000410000 */
[----:B------:R-:W-:-:S02]  /*9000*/  FMUL.FTZ R41, R81, R142 ;  /* 0x0000008e51297220 */ /* 0x000fc40000410000 */
[-C--:B------:R-:W-:Y:S02]  /*9010*/  FMUL.FTZ R76, R76, R142.reuse ;  /* 0x0000008e4c4c7220 */ /* 0x080fe40000410000 */
[----:B------:R-:W-:Y:S01]  /*9020*/  FMUL.FTZ R77, R77, R142 ;  /* 0x0000008e4d4d7220 */ /* 0x000fe20000410000 */
[----:B------:R-:W-:Y:S01]  /*9030*/  MUFU.EX2 R2, R2 ;  /* 0x0000000200027308 */ /* 0x000fe20000000800 */
[-C--:B-1----:R-:W-:Y:S02]  /*9040*/  FMUL.FTZ R42, R82, R140.reuse ;  /* 0x0000008c522a7220 */ /* 0x082fe40000410000 */
[-C--:B------:R-:W-:Y:S02]  /*9050*/  FMUL.FTZ R43, R83, R140.reuse ;  /* 0x0000008c532b7220 */ /* 0x080fe40000410000 */
[-C--:B------:R-:W-:Y:S02]  /*9060*/  FMUL.FTZ R78, R78, R140.reuse ;  /* 0x0000008c4e4e7220 */ /* 0x080fe40000410000 */
[----:B------:R-:W-:Y:S01]  /*9070*/  FMUL.FTZ R79, R79, R140 ;  /* 0x0000008c4f4f7220 */ /* 0x000fe20000410000 */
[----:B----4-:R-:W-:Y:S01]  /*9080*/  F2FP.BF16.PACK_AB R7, R0, R121 ;  /* 0x000000790007723e */ /* 0x010fe200000010ff */
[--C-:B------:R-:W-:Y:S01]  /*9090*/  FFMA.FTZ R81, R62, c[0x0][0x23c], -R119.reuse ;  /* 0x00008f003e517a23 */ /* 0x100fe20000010877 */
[----:B------:R-:W-:Y:S01]  /*90a0*/  MUFU.EX2 R181, R181 ;  /* 0x000000b500b57308 */ /* 0x000fe20000000800 */
[----:B------:R-:W-:-:S02]  /*90b0*/  FFMA.FTZ R83, R64, c[0x0][0x23c], -R119 ;  /* 0x00008f0040537a23 */ /* 0x000fc40000010877 */
[-C--:B------:R-:W-:Y:S01]  /*90c0*/  FMUL.FTZ R16, R104, R142.reuse ;  /* 0x0000008e68107220 */ /* 0x080fe20000410000 */
[----:B------:R-:W-:Y:S01]  /*90d0*/  LDSM.16.MT88.4 R64, [R156+0x9400] ;  /* 0x009400009c40783b */ /* 0x000fe20000004200 */
[C---:B------:R-:W-:Y:S01]  /*90e0*/  HMMA.16816.F32.BF16 R40, R4.reuse, R44, R40 ;  /* 0x0000002c0428723c */ /* 0x040fe20000041828 */
[----:B------:R-:W-:Y:S02]  /*90f0*/  FMUL.FTZ R17, R105, R142 ;  /* 0x0000008e69117220 */ /* 0x000fe40000410000 */
        /* <DEDUP_REMOVED lines=9> */
[--C-:B------:R-:W-:Y:S01]  /*9190*/  FFMA.FTZ R79, R63, c[0x0][0x23c], -R138.reuse ;  /* 0x00008f003f4f7a23 */ /* 0x100fe2000001088a */
[----:B------:R-:W-:Y:S01]  /*91a0*/  HMMA.16816.F32.BF16 R16, R4, R20, R16 ;  /* 0x000000140410723c */ /* 0x000fe20000041810 */
[----:B------:R-:W-:Y:S02]  /*91b0*/  FFMA.FTZ R78, R60, c[0x0][0x23c], -R119 ;  /* 0x00008f003c4e7a23 */ /* 0x000fe40000010877 */
[----:B------:R-:W1:Y:S01]  /*91c0*/  LDSM.16.MT88.4 R60, [R116+0x9400] ;  /* 0x00940000743c783b */ /* 0x000e620000004200 */
[--C-:B------:R-:W-:Y:S01]  /*91d0*/  FFMA.FTZ R76, R51, c[0x0][0x23c], -R138.reuse ;  /* 0x00008f00334c7a23 */ /* 0x100fe2000001088a */
[----:B------:R-:W-:Y:S01]  /*91e0*/  MUFU.EX2 R79, R79 ;  /* 0x0000004f004f7308 */ /* 0x000fe20000000800 */
[----:B------:R-:W-:-:S02]  /*91f0*/  FFMA.FTZ R77, R49, c[0x0][0x23c], -R138 ;  /* 0x00008f00314d7a23 */ /* 0x000fc4000001088a */
[----:B------:R-:W-:Y:S01]  /*9200*/  FFMA.FTZ R80, R196, c[0x0][0x23c], -R119 ;  /* 0x00008f00c4507a23 */ /* 0x000fe20000010877 */
[----:B------:R-:W-:Y:S01]  /*9210*/  HMMA.16816.F32.BF16 R20, R4, R22, R100 ;  /* 0x000000160414723c */ /* 0x000fe20000041864 */
[-C--:B------:R-:W-:Y:S01]  /*9220*/  FMUL.FTZ R8, R112, R142.reuse ;  /* 0x0000008e70087220 */ /* 0x080fe20000410000 */
[----:B------:R-:W-:Y:S01]  /*9230*/  LDSM.16.MT88.4 R100, [R116+0xac00] ;  /* 0x00ac00007464783b */ /* 0x000fe20000004200 */
[----:B------:R-:W-:Y:S01]  /*9240*/  FMUL.FTZ R9, R113, R142 ;  /* 0x0000008e71097220 */ /* 0x000fe20000410000 */
[----:B------:R-:W3:Y:S01]  /*9250*/  MUFU.EX2 R76, R76 ;  /* 0x0000004c004c7308 */ /* 0x000ee20000000800 */
[-C--:B------:R-:W-:Y:S02]  /*9260*/  FMUL.FTZ R10, R114, R140.reuse ;  /* 0x0000008c720a7220 */ /* 0x080fe40000410000 */
[----:B------:R-:W-:Y:S02]  /*9270*/  FMUL.FTZ R11, R115, R140 ;  /* 0x0000008c730b7220 */ /* 0x000fe40000410000 */
        /* <DEDUP_REMOVED lines=8> */
[----:B------:R-:W4:Y:S01]  /*9300*/  MUFU.EX2 R80, R80 ;  /* 0x0000005000507308 */ /* 0x000f220000000800 */
[-C--:B------:R-:W-:Y:S01]  /*9310*/  FMUL.FTZ R26, R98, R140.reuse ;  /* 0x0000008c621a7220 */ /* 0x080fe20000410000 */
[----:B------:R-:W-:Y:S01]  /*9320*/  HMMA.16816.F32.BF16 R12, R4, R14, R108 ;  /* 0x0000000e040c723c */ /* 0x000fe2000004186c */
[----:B------:R-:W-:Y:S01]  /*9330*/  FMUL.FTZ R27, R99, R140 ;  /* 0x0000008c631b7220 */ /* 0x000fe20000410000 */
[----:B------:R-:W-:Y:S01]  /*9340*/  LDSM.16.MT88.4 R108, [R156+0xac00] ;  /* 0x00ac00009c6c783b */ /* 0x000fe20000004200 */
[----:B------:R-:W-:-:S02]  /*9350*/  FMUL.FTZ R32, R88, R142 ;  /* 0x0000008e58207220 */ /* 0x000fc40000410000 */
[----:B------:R-:W-:Y:S01]  /*9360*/  FMUL.FTZ R33, R89, R142 ;  /* 0x0000008e59217220 */ /* 0x000fe20000410000 */
[----:B------:R-:W5:Y:S01]  /*9370*/  MUFU.EX2 R78, R78 ;  /* 0x0000004e004e7308 */ /* 0x000f620000000800 */
[-C--:B------:R-:W-:Y:S01]  /*9380*/  FMUL.FTZ R34, R90, R140.reuse ;  /* 0x0000008c5a227220 */ /* 0x080fe20000410000 */
[C---:B--2---:R-:W-:Y:S01]  /*9390*/  HMMA.16816.F32.BF16 R24, R4.reuse, R28, R24 ;  /* 0x0000001c0418723c */ /* 0x044fe20000041818 */
[----:B------:R-:W-:Y:S02]  /*93a0*/  FMUL.FTZ R35, R91, R140 ;  /* 0x0000008c5b237220 */ /* 0x000fe40000410000 */
        /* <DEDUP_REMOVED lines=18> */
[-C--:B------:R-:W-:Y:S01]  /*94d0*/  FMUL.FTZ R68, R68, R142.reuse ;  /* 0x0000008e44447220 */ /* 0x080fe20000410000 */
[----:B------:R-:W2:Y:S01]  /*94e0*/  LDSM.16.MT88.4 R72, [R156+0xb400] ;  /* 0x00b400009c48783b */ /* 0x000ea20000004200 */
[----:B------:R-:W-:Y:S01]  /*94f0*/  FMUL.FTZ R69, R69, R142 ;  /* 0x0000008e45457220 */ /* 0x000fe20000410000 */
[----:B------:R-:W-:Y:S01]  /*9500*/  MUFU.EX2 R148, R148 ;  /* 0x0000009400947308 */ /* 0x000fe20000000800 */
[-C--:B------:R-:W-:Y:S01]  /*9510*/  FMUL.FTZ R70, R70, R140.reuse ;  /* 0x0000008c46467220 */ /* 0x080fe20000410000 */
[C---:B------:R-:W-:Y:S01]  /*9520*/  HMMA.16816.F32.BF16 R48, R4.reuse, R52, R48 ;  /* 0x000000340430723c */ /* 0x040fe20000041830 */
[----:B------:R-:W-:Y:S02]  /*9530*/  FMUL.FTZ R71, R71, R140 ;  /* 0x0000008c47477220 */ /* 0x000fe40000410000 */
[--C-:B------:R-:W-:Y:S02]  /*9540*/  FFMA.FTZ R85, R195, c[0x0][0x23c], -R138.reuse ;  /* 0x00008f00c3557a23 */ /* 0x100fe4000001088a */
[--C-:B------:R-:W-:Y:S01]  /*9550*/  FFMA.FTZ R84, R193, c[0x0][0x23c], -R138.reuse ;  /* 0x00008f00c1547a23 */ /* 0x100fe2000001088a */
[----:B------:R-:W-:Y:S01]  /*9560*/  MUFU.EX2 R145, R145 ;  /* 0x0000009100917308 */ /* 0x000fe20000000800 */
[----:B---3--:R-:W-:Y:S01]  /*9570*/  F2FP.BF16.PACK_AB R52, R76, R79 ;  /* 0x0000004f4c34723e */ /* 0x008fe200000010ff */
[----:B------:R-:W-:Y:S01]  /*9580*/  HMMA.16816.F32.BF16 R4, R4, R54, R68 ;  /* 0x000000360404723c */ /* 0x000fe20000041844 */
[----:B----4-:R-:W-:Y:S01]  /*9590*/  F2FP.BF16.PACK_AB R53, R80, R83 ;  /* 0x000000535035723e */ /* 0x010fe200000010ff */
[----:B------:R-:W3:Y:S01]  /*95a0*/  LDSM.16.MT88.4 R68, [R116+0xb400] ;  /* 0x00b400007444783b */ /* 0x000ee20000004200 */
[----:B------:R-:W-:-:S02]  /*95b0*/  FFMA.FTZ R82, R191, c[0x0][0x23c], -R138 ;  /* 0x00008f00bf527a23 */ /* 0x000fc4000001088a */
[--C-:B------:R-:W-:Y:S01]  /*95c0*/  FFMA.FTZ R87, R189, c[0x0][0x23c], -R138.reuse ;  /* 0x00008f00bd577a23 */ /* 0x100fe2000001088a */
[----:B------:R-:W-:Y:S01]  /*95d0*/  MUFU.EX2 R85, R85 ;  /* 0x0000005500557308 */ /* 0x000fe20000000800 */
[----:B------:R-:W-:Y:S01]  /*95e0*/  F2FP.BF16.PACK_AB R54, R2, R77 ;  /* 0x0000004d0236723e */ /* 0x000fe200000010ff */
[--C-:B------:R-:W-:Y:S01]  /*95f0*/  FFMA.FTZ R91, R194, c[0x0][0x23c], -R119.reuse ;  /* 0x00008f00c25b7a23 */ /* 0x100fe20000010877 */
[----:B-----5:R-:W-:Y:S01]  /*9600*/  F2FP.BF16.PACK_AB R55, R78, R81 ;  /* 0x000000514e37723e */ /* 0x020fe200000010ff */
[--C-:B------:R-:W-:Y:S02]  /*9610*/  FFMA.FTZ R88, R192, c[0x0][0x23c], -R119.reuse ;  /* 0x00008f00c0587a23 */ /* 0x100fe40000010877 */
[--C-:B------:R-:W-:Y:S02]  /*9620*/  FFMA.FTZ R89, R190, c[0x0][0x23c], -R119.reuse ;  /* 0x00008f00be597a23 */ /* 0x100fe40000010877 */
[----:B------:R-:W-:Y:S01]  /*9630*/  FFMA.FTZ R86, R188, c[0x0][0x23c], -R119 ;  /* 0x00008f00bc567a23 */ /* 0x000fe20000010877 */
[----:B------:R-:W4:Y:S01]  /*9640*/  MUFU.EX2 R84, R84 ;  /* 0x0000005400547308 */ /* 0x000f220000000800 */
[----:B-1----:R-:W-:Y:S01]  /*9650*/  HMMA.16816.F32.BF16 R16, R52, R60, R16 ;  /* 0x0000003c3410723c */ /* 0x002fe20000041810 */
[----:B------:R-:W-:-:S02]  /*9660*/  FFMA.FTZ R90, R183, c[0x0][0x23c], -R138 ;  /* 0x00008f00b75a7a23 */ /* 0x000fc4000001088a */
[--C-:B------:R-:W-:Y:S02]  /*9670*/  FFMA.FTZ R97, R187, c[0x0][0x23c], -R138.reuse ;  /* 0x00008f00bb617a23 */ /* 0x100fe4000001088a */
[--C-:B------:R-:W-:Y:S02]  /*9680*/  FFMA.FTZ R96, R185, c[0x0][0x23c], -R138.reuse ;  /* 0x00008f00b9607a23 */ /* 0x100fe4000001088a */
[----:B------:R-:W-:Y:S01]  /*9690*/  MUFU.EX2 R82, R82 ;  /* 0x0000005200527308 */ /* 0x000fe20000000800 */
[C---:B------:R-:W-:Y:S01]  /*96a0*/  HMMA.16816.F32.BF16 R20, R52.reuse, R62, R20 ;  /* 0x0000003e3414723c */ /* 0x040fe20000041814 */
[----:B------:R-:W1:Y:S01]  /*96b0*/  LDSM.16.MT88.4 R60, [R116+0xd400] ;  /* 0x00d40000743c783b */ /* 0x000e620000004200 */
[--C-:B------:R-:W-:Y:S02]  /*96c0*/  FFMA.FTZ R99, R186, c[0x0][0x23c], -R119.reuse ;  /* 0x00008f00ba637a23 */ /* 0x100fe40000010877 */
[--C-:B------:R-:W-:Y:S02]  /*96d0*/  FFMA.FTZ R98, R184, c[0x0][0x23c], -R119.reuse ;  /* 0x00008f00b8627a23 */ /* 0x100fe40000010877 */
[----:B------:R-:W-:Y:S01]  /*96e0*/  FFMA.FTZ R183, R182, c[0x0][0x23c], -R119 ;  /* 0x00008f00b6b77a23 */ /* 0x000fe20000010877 */
[----:B------:R-:W-:Y:S01]  /*96f0*/  MUFU.EX2 R87, R87 ;  /* 0x0000005700577308 */ /* 0x000fe20000000800 */
[----:B------:R-:W-:Y:S01]  /*9700*/  HMMA.16816.F32.BF16 R8, R52, R64, R8 ;  /* 0x000000403408723c */ /* 0x000fe20000041808 */
[----:B------:R-:W-:-:S02]  /*9710*/  FFMA.FTZ R182, R155, c[0x0][0x23c], -R138 ;  /* 0x00008f009bb67a23 */ /* 0x000fc4000001088a */
[--C-:B------:R-:W-:Y:S02]  /*9720*/  FFMA.FTZ R155, R175, c[0x0][0x23c], -R138.reuse ;  /* 0x00008f00af9b7a23 */ /* 0x100fe4000001088a */
[--C-:B------:R-:W-:Y:S02]  /*9730*/  FFMA.FTZ R184, R153, c[0x0][0x23c], -R138.reuse ;  /* 0x00008f0099b87a23 */ /* 0x100fe4000001088a */
[----:B------:R-:W-:Y:S01]  /*9740*/  MUFU.EX2 R91, R91 ;  /* 0x0000005b005b7308 */ /* 0x000fe20000000800 */
[C---:B------:R-:W-:Y:S01]  /*9750*/  HMMA.16816.F32.BF16 R12, R52.reuse, R66, R12 ;  /* 0x00000042340c723c */ /* 0x040fe2000004180c */
[----:B------:R-:W5:Y:S01]  /*9760*/  LDSM.16.MT88.4 R64, [R156+0xd400] ;  /* 0x00d400009c40783b */ /* 0x000f620000004200 */
[--C-:B------:R-:W-:Y:S02]  /*9770*/  FFMA.FTZ R175, R150, c[0x0][0x23c], -R119.reuse ;  /* 0x00008f0096af7a23 */ /* 0x100fe40000010877 */
[----:B------:R-:W-:Y:S02]  /*9780*/  FFMA.FTZ R153, R152, c[0x0][0x23c], -R119 ;  /* 0x00008f0098997a23 */ /* 0x000fe40000010877 */
[----:B------:R-:W-:Y:S01]  /*9790*/  FFMA.FTZ R177, R177, R142, R141 ;  /* 0x0000008eb1b17223 */ /* 0x000fe2000001008d */
[----:B------:R-:W1:Y:S01]  /*97a0*/  MUFU.EX2 R88, R88 ;  /* 0x0000005800587308 */ /* 0x000e620000000800 */
[----:B--2---:R-:W-:Y:S01]  /*97b0*/  HMMA.16816.F32.BF16 R24, R52, R72, R24 ;  /* 0x000000483418723c */ /* 0x004fe20000041818 */
[----:B------:R-:W-:-:S02]  /*97c0*/  FFMA.FTZ R141, R149, c[0x0][0x23c], -R138 ;  /* 0x00008f00958d7a23 */ /* 0x000fc4000001088a */
[--C-:B------:R-:W-:Y:S02]  /*97d0*/  FFMA.FTZ R142, R147, c[0x0][0x23c], -R138.reuse ;  /* 0x00008f00938e7a23 */ /* 0x100fe4000001088a */
[--C-:B------:R-:W-:Y:S02]  /*97e0*/  FFMA.FTZ R150, R151, c[0x0][0x23c], -R138.reuse ;  /* 0x00008f0097967a23 */ /* 0x100fe4000001088a */
[----:B------:R-:W-:Y:S01]  /*97f0*/  MUFU.EX2 R89, R89 ;  /* 0x0000005900597308 */ /* 0x000fe20000000800 */
[C---:B------:R-:W-:Y:S01]  /*9800*/  HMMA.16816.F32.BF16 R28, R52.reuse, R74, R28 ;  /* 0x0000004a341c723c */ /* 0x040fe2000004181c */
[----:B------:R-:W-:Y:S01]  /*9810*/  LDSM.16.MT88.4 R72, [R156+0xb800] ;  /* 0x00b800009c48783b */ /* 0x000fe20000004200 */
[--C-:B------:R-:W-:Y:S02]  /*9820*/  FFMA.FTZ R149, R134, c[0x0][0x23c], -R119.reuse ;  /* 0x00008f0086957a23 */ /* 0x100fe40000010877 */
[----:B------:R-:W-:Y:S02]  /*9830*/  FFMA.FTZ R147, R144, c[0x0][0x23c], -R119 ;  /* 0x00008f0090937a23 */ /* 0x000fe40000010877 */
[--C-:B------:R-:W-:Y:S01]  /*9840*/  FFMA.FTZ R134, R127, c[0x0][0x23c], -R138.reuse ;  /* 0x00008f007f867a23 */ /* 0x100fe2000001088a */
[----:B------:R-:W2:Y:S01]  /*9850*/  MUFU.EX2 R86, R86 ;  /* 0x0000005600567308 */ /* 0x000ea20000000800 */
[----:B---3--:R-:W-:Y:S01]  /*9860*/  HMMA.16816.F32.BF16 R32, R52, R68, R32 ;  /* 0x000000443420723c */ /* 0x008fe20000041820 */
[----:B------:R-:W-:-:S02]  /*9870*/  FFMA.FTZ R127, R125, c[0x0][0x23c], -R138 ;  /* 0x00008f007d7f7a23 */ /* 0x000fc4000001088a */
[--C-:B------:R-:W-:Y:S02]  /*9880*/  FFMA.FTZ R92, R131, c[0x0][0x23c], -R138.reuse ;  /* 0x00008f00835c7a23 */ /* 0x100fe4000001088a */
[--C-:B------:R-:W-:Y:S02]  /*9890*/  FFMA.FTZ R93, R129, c[0x0][0x23c], -R138.reuse ;  /* 0x00008f00815d7a23 */ /* 0x100fe4000001088a */
[----:B------:R-:W-:Y:S01]  /*98a0*/  MUFU.EX2 R97, R97 ;  /* 0x0000006100617308 */ /* 0x000fe20000000800 */
[----:B-1----:R-:W-:Y:S01]  /*98b0*/  HMMA.16816.F32.BF16 R48, R52, R60, R48 ;  /* 0x0000003c3430723c */ /* 0x002fe20000041830 */
[----:B------:R-:W-:Y:S02]  /*98c0*/  FFMA.FTZ R125, R133, c[0x0][0x23c], -R138 ;  /* 0x00008f00857d7a23 */ /* 0x000fe4000001088a */
[--C-:B------:R-:W-:Y:S02]  /*98d0*/  FFMA.FTZ R129, R130, c[0x0][0x23c], -R119.reuse ;  /* 0x00008f0082817a23 */ /* 0x100fe40000010877 */
[----:B------:R-:W-:-:S02]  /*98e0*/  FFMA.FTZ R131, R124, c[0x0][0x23c], -R119 ;  /* 0x00008f007c837a23 */ /* 0x000fc40000010877 */
[----:B------:R-:W1:Y:S01]  /*98f0*/  MUFU.EX2 R96, R96 ;  /* 0x0000006000607308 */ /* 0x000e620000000800 */
[C---:B------:R-:W-:Y:S01]  /*9900*/  HMMA.16816.F32.BF16 R4, R52.reuse, R62, R4 ;  /* 0x0000003e3404723c */ /* 0x040fe20000041804 */
[----:B------:R-:W3:Y:S01]  /*9910*/  LDSM.16.MT88.4 R60, [R116+0x9800] ;  /* 0x00980000743c783b */ /* 0x000ee20000004200 */
[----:B------:R-:W-:Y:S02]  /*9920*/  FADD.FTZ R177, R136, R177 ;  /* 0x000000b188b17221 */ /* 0x000fe40000010000 */
[----:B------:R-:W-:Y:S02]  /*9930*/  FFMA.FTZ R140, R180, R140, R137 ;  /* 0x0000008cb48c7223 */ /* 0x000fe40000010089 */
[--C-:B------:R-:W-:Y:S01]  /*9940*/  FFMA.FTZ R180, R117, c[0x0][0x23c], -R119.reuse ;  /* 0x00008f0075b47a23 */ /* 0x100fe20000010877 */
[----:B------:R-:W-:Y:S01]  /*9950*/  MUFU.EX2 R90, R90 ;  /* 0x0000005a005a7308 */ /* 0x000fe20000000800 */
[----:B-----5:R-:W-:Y:S01]  /*9960*/  HMMA.16816.F32.BF16 R40, R52, R64, R40 ;  /* 0x000000403428723c */ /* 0x020fe20000041828 */
[----:B------:R-:W-:-:S02]  /*9970*/  FFMA.FTZ R95, R59, c[0x0][0x23c], -R119 ;  /* 0x00008f003b5f7a23 */ /* 0x000fc40000010877 */
[----:B------:R-:W-:Y:S02]  /*9980*/  FFMA.FTZ R94, R58, c[0x0][0x23c], -R119 ;  /* 0x00008f003a5e7a23 */ /* 0x000fe40000010877 */
[----:B------:R-:W-:Y:S02]  /*9990*/  FADD.FTZ R140, R123, R140 ;  /* 0x0000008c7b8c7221 */ /* 0x000fe40000010000 */
[----:B------:R-:W-:Y:S01]  /*99a0*/  MUFU.EX2 R99, R99 ;  /* 0x0000006300637308 */ /* 0x000fe20000000800 */
[C---:B------:R-:W-:Y:S01]  /*99b0*/  HMMA.16816.F32.BF16 R44, R52.reuse, R66, R44 ;  /* 0x00000042342c723c */ /* 0x040fe2000004182c */
[----:B------:R-:W5:Y:S01]  /*99c0*/  LDSM.16.MT88.4 R64, [R156+0x9800] ;  /* 0x009800009c40783b */ /* 0x000f620000004200 */
[----:B------:R-:W-:Y:S02]  /*99d0*/  FADD.FTZ R122, R122, R177 ;  /* 0x000000b17a7a7221 */ /* 0x000fe40000010000 */
[----:B------:R-:W-:Y:S02]  /*99e0*/  FADD.FTZ R121, R121, R140 ;  /* 0x0000008c79797221 */ /* 0x000fe40000010000 */
[----:B------:R-:W-:Y:S01]  /*99f0*/  FADD.FTZ R122, R57, R122 ;  /* 0x0000007a397a7221 */ /* 0x000fe20000010000 */
[----:B------:R-:W1:Y:S01]  /*9a00*/  MUFU.EX2 R98, R98 ;  /* 0x0000006200627308 */ /* 0x000e620000000800 */
[----:B------:R-:W-:Y:S01]  /*9a10*/  HMMA.16816.F32.BF16 R36, R52, R70, R36 ;  /* 0x000000463424723c */ /* 0x000fe20000041824 */
[----:B------:R-:W1:Y:S01]  /*9a20*/  LDSM.16.MT88.4 R68, [R116+0xb800] ;  /* 0x00b800007444783b */ /* 0x000e620000004200 */
[----:B------:R-:W-:-:S02]  /*9a30*/  FADD.FTZ R0, R0, R121 ;  /* 0x0000007900007221 */ /* 0x000fc40000010000 */
[----:B------:R-:W-:Y:S02]  /*9a40*/  FADD.FTZ R79, R79, R122 ;  /* 0x0000007a4f4f7221 */ /* 0x000fe40000010000 */
[----:B------:R-:W-:Y:S01]  /*9a50*/  FADD.FTZ R83, R83, R0 ;  /* 0x0000000053537221 */ /* 0x000fe20000010000 */
[----:B----4-:R-:W-:Y:S01]  /*9a60*/  F2FP.BF16.PACK_AB R52, R84, R85 ;  /* 0x000000555434723e */ /* 0x010fe200000010ff */
[----:B------:R-:W4:Y:S01]  /*9a70*/  MUFU.EX2 R183, R183 ;  /* 0x000000b700b77308 */ /* 0x000f220000000800 */
[----:B------:R-:W-:Y:S01]  /*9a80*/  F2FP.BF16.PACK_AB R53, R88, R91 ;  /* 0x0000005b5835723e */ /* 0x000fe200000010ff */
[----:B------:R-:W-:Y:S01]  /*9a90*/  FADD.FTZ R76, R76, R79 ;  /* 0x0000004f4c4c7221 */ /* 0x000fe20000010000 */
[----:B------:R-:W-:Y:S01]  /*9aa0*/  F2FP.BF16.PACK_AB R54, R87, R82 ;  /* 0x000000525736723e */ /* 0x000fe200000010ff */
[----:B------:R-:W-:Y:S01]  /*9ab0*/  FADD.FTZ R80, R80, R83 ;  /* 0x0000005350507221 */ /* 0x000fe20000010000 */
[----:B--2---:R-:W-:Y:S01]  /*9ac0*/  F2FP.BF16.PACK_AB R55, R86, R89 ;  /* 0x000000595637723e */ /* 0x004fe200000010ff */
[----:B------:R-:W-:-:S02]  /*9ad0*/  FADD.FTZ R77, R77, R76 ;  /* 0x0000004c4d4d7221 */ /* 0x000fc40000010000 */
[----:B------:R-:W2:Y:S01]  /*9ae0*/  MUFU.EX2 R182, R182 ;  /* 0x000000b600b67308 */ /* 0x000ea20000000800 */
[----:B------:R-:W-:Y:S02]  /*9af0*/  FADD.FTZ R81, R81, R80 ;  /* 0x0000005051517221 */ /* 0x000fe40000010000 */
[----:B------:R-:W-:Y:S01]  /*9b00*/  FADD.FTZ R2, R2, R77 ;  /* 0x0000004d02027221 */ /* 0x000fe20000010000 */
[----:B---3--:R-:W-:Y:S01]  /*9b10*/  HMMA.16816.F32.BF16 R16, R52, R60, R16 ;  /* 0x0000003c3410723c */ /* 0x008fe20000041810 */
[----:B------:R-:W-:-:S03]  /*9b20*/  FADD.FTZ R78, R78, R81 ;  /* 0x000000514e4e7221 */ /* 0x000fc60000010000 */
[----:B------:R-:W-:Y:S01]  /*9b30*/  MUFU.EX2 R155, R155 ;  /* 0x0000009b009b7308 */ /* 0x000fe20000000800 */
[----:B------:R-:W-:Y:S02]  /*9b40*/  FADD.FTZ R91, R91, R78 ;  /* 0x0000004e5b5b7221 */ /* 0x000fe40000010000 */
[----:B------:R-:W-:Y:S01]  /*9b50*/  LDSM.16.MT88.4 R76, [R156+0xec00] ;  /* 0x00ec00009c4c783b */ /* 0x000fe20000004200 */
[----:B------:R-:W-:Y:S01]  /*9b60*/  HMMA.16816.F32.BF16 R20, R52, R62, R20 ;  /* 0x0000003e3414723c */ /* 0x000fe20000041814 */
[----:B------:R-:W-:Y:S02]  /*9b70*/  FADD.FTZ R88, R88, R91 ;  /* 0x0000005b58587221 */ /* 0x000fe40000010000 */
[----:B------:R-:W3:Y:S01]  /*9b80*/  LDSM.16.MT88.4 R60, [R116+0xd800] ;  /* 0x00d80000743c783b */ /* 0x000ee20000004200 */
[----:B------:R-:W-:Y:S01]  /*9b90*/  MUFU.EX2 R184, R184 ;  /* 0x000000b800b87308 */ /* 0x000fe20000000800 */
[----:B------:R-:W-:-:S03]  /*9ba0*/  FADD.FTZ R89, R89, R88 ;  /* 0x0000005859597221 */ /* 0x000fc60000010000 */
[----:B-----5:R-:W-:Y:S01]  /*9bb0*/  HMMA.16816.F32.BF16 R8, R52, R64, R8 ;  /* 0x000000403408723c */ /* 0x020fe20000041808 */
[----:B------:R-:W-:-:S03]  /*9bc0*/  FADD.FTZ R86, R86, R89 ;  /* 0x0000005956567221 */ /* 0x000fc60000010000 */
[----:B------:R-:W5:Y:S04]  /*9bd0*/  MUFU.EX2 R175, R175 ;  /* 0x000000af00af7308 */ /* 0x000f680000000800 */
[C---:B------:R-:W-:Y:S01]  /*9be0*/  HMMA.16816.F32.BF16 R12, R52.reuse, R66, R12 ;  /* 0x00000042340c723c */ /* 0x040fe2000004180c */
[----:B------:R-:W2:Y:S03]  /*9bf0*/  LDSM.16.MT88.4 R64, [R156+0xd800] ;  /* 0x00d800009c40783b */ /* 0x000ea60000004200 */
[----:B------:R-:W1:Y:S04]  /*9c00*/  MUFU.EX2 R153, R153 ;  /* 0x0000009900997308 */ /* 0x000e680000000800 */
[C---:B------:R-:W-:Y:S04]  /*9c10*/  HMMA.16816.F32.BF16 R24, R52.reuse, R72, R24 ;  /* 0x000000483418723c */ /* 0x040fe80000041818 */
[----:B------:R-:W-:Y:S04]  /*9c20*/  MUFU.EX2 R141, R141 ;  /* 0x0000008d008d7308 */ /* 0x000fe80000000800 */
[C---:B------:R-:W-:Y:S01]  /*9c30*/  HMMA.16816.F32.BF16 R28, R52.reuse, R74, R28 ;  /* 0x0000004a341c723c */ /* 0x040fe2000004181c */
[----:B------:R-:W-:Y:S03]  /*9c40*/  LDSM.16.MT88.4 R72, [R156+0xbc00] ;  /* 0x00bc00009c48783b */ /* 0x000fe60000004200 */
[----:B------:R-:W2:Y:S04]  /*9c50*/  MUFU.EX2 R150, R150 ;  /* 0x0000009600967308 */ /* 0x000ea80000000800 */
[C---:B-1----:R-:W-:Y:S04]  /*9c60*/  HMMA.16816.F32.BF16 R32, R52.reuse, R68, R32 ;  /* 0x000000443420723c */ /* 0x042fe80000041820 */
[----:B------:R-:W-:Y:S04]  /*9c70*/  MUFU.EX2 R142, R142 ;  /* 0x0000008e008e7308 */ /* 0x000fe80000000800 */
[C---:B---3--:R-:W-:Y:S04]  /*9c80*/  HMMA.16816.F32.BF16 R48, R52.reuse, R60, R48 ;  /* 0x0000003c3430723c */ /* 0x048fe80000041830 */
[----:B------:R-:W-:Y:S04]  /*9c90*/  MUFU.EX2 R146, R146 ;  /* 0x0000009200927308 */ /* 0x000fe80000000800 */
[C---:B------:R-:W-:Y:S01]  /*9ca0*/  HMMA.16816.F32.BF16 R4, R52.reuse, R62, R4 ;  /* 0x0000003e3404723c */ /* 0x040fe20000041804 */
[----:B------:R-:W1:Y:S03]  /*9cb0*/  LDSM.16.MT88.4 R60, [R116+0x9c00] ;  /* 0x009c0000743c783b */ /* 0x000e660000004200 */
[----:B------:R-:W3:Y:S04]  /*9cc0*/  MUFU.EX2 R149, R149 ;  /* 0x0000009500957308 */ /* 0x000ee80000000800 */
[C---:B--2---:R-:W-:Y:S04]  /*9cd0*/  HMMA.16816.F32.BF16 R40, R52.reuse, R64, R40 ;  /* 0x000000403428723c */ /* 0x044fe80000041828 */
[----:B------:R-:W-:Y:S04]  /*9ce0*/  MUFU.EX2 R132, R132 ;  /* 0x0000008400847308 */ /* 0x000fe80000000800 */
[C---:B------:R-:W-:Y:S01]  /*9cf0*/  HMMA.16816.F32.BF16 R44, R52.reuse, R66, R44 ;  /* 0x00000042342c723c */ /* 0x040fe2000004182c */
[----:B------:R-:W2:Y:S03]  /*9d00*/  LDSM.16.MT88.4 R64, [R156+0x9c00] ;  /* 0x009c00009c40783b */ /* 0x000ea60000004200 */
[----:B------:R-:W1:Y:S04]  /*9d10*/  MUFU.EX2 R147, R147 ;  /* 0x0000009300937308 */ /* 0x000e680000000800 */
[----:B------:R-:W-:Y:S01]  /*9d20*/  HMMA.16816.F32.BF16 R36, R52, R70, R36 ;  /* 0x000000463424723c */ /* 0x000fe20000041824 */
[----:B------:R-:W3:Y:S03]  /*9d30*/  LDSM.16.MT88.4 R68, [R116+0xbc00] ;  /* 0x00bc00007444783b */ /* 0x000ee60000004200 */
[----:B------:R-:W-:Y:S03]  /*9d40*/  MUFU.EX2 R134, R134 ;  /* 0x0000008600867308 */ /* 0x000fe60000000800 */
[----:B------:R-:W-:-:S02]  /*9d50*/  F2FP.BF16.PACK_AB R52, R96, R97 ;  /* 0x000000616034723e */ /* 0x000fc400000010ff */
[----:B------:R-:W-:Y:S01]  /*9d60*/  F2FP.BF16.PACK_AB R53, R98, R99 ;  /* 0x000000636235723e */ /* 0x000fe200000010ff */
[----:B------:R-:W-:Y:S01]  /*9d70*/  FADD.FTZ R99, R99, R86 ;  /* 0x0000005663637221 */ /* 0x000fe20000010000 */
[----:B------:R-:W-:Y:S01]  /*9d80*/  F2FP.BF16.PACK_AB R54, R181, R90 ;  /* 0x0000005ab536723e */ /* 0x000fe200000010ff */
[----:B------:R-:W2:Y:S01]  /*9d90*/  MUFU.EX2 R127, R127 ;  /* 0x0000007f007f7308 */ /* 0x000ea20000000800 */
[----:B----4-:R-:W-:-:S07]  /*9da0*/  F2FP.BF16.PACK_AB R55, R176, R183 ;  /* 0x000000b7b037723e */ /* 0x010fce00000010ff */
[C---:B-1----:R-:W-:Y:S01]  /*9db0*/  HMMA.16816.F32.BF16 R16, R52.reuse, R60, R16 ;  /* 0x0000003c3410723c */ /* 0x042fe20000041810 */
[----:B------:R-:W-:Y:S07]  /*9dc0*/  MUFU.EX2 R125, R125 ;  /* 0x0000007d007d7308 */ /* 0x000fee0000000800 */
[C---:B------:R-:W-:Y:S01]  /*9dd0*/  HMMA.16816.F32.BF16 R20, R52.reuse, R62, R20 ;  /* 0x0000003e3414723c */ /* 0x040fe20000041814 */
[----:B------:R-:W1:Y:S01]  /*9de0*/  LDSM.16.MT88.4 R60, [R116+0xdc00] ;  /* 0x00dc0000743c783b */ /* 0x000e620000004200 */
[----:B------:R-:W-:Y:S06]  /*9df0*/  MUFU.EX2 R136, R143 ;  /* 0x0000008f00887308 */ /* 0x000fec0000000800 */
[C---:B--2---:R-:W-:Y:S02]  /*9e00*/  HMMA.16816.F32.BF16 R8, R52.reuse, R64, R8 ;  /* 0x000000403408723c */ /* 0x044fe40000041808 */
[----:B------:R-:W-:Y:S06]  /*9e10*/  MUFU.EX2 R129, R129 ;  /* 0x0000008100817308 */ /* 0x000fec0000000800 */
[C---:B------:R-:W-:Y:S01]  /*9e20*/  HMMA.16816.F32.BF16 R12, R52.reuse, R66, R12 ;  /* 0x00000042340c723c */ /* 0x040fe2000004180c */
[----:B------:R-:W2:Y:S01]  /*9e30*/  LDSM.16.MT88.4 R64, [R156+0xdc00] ;  /* 0x00dc00009c40783b */ /* 0x000ea20000004200 */
[----:B------:R-:W4:Y:S06]  /*9e40*/  MUFU.EX2 R128, R128 ;  /* 0x0000008000807308 */ /* 0x000f2c0000000800 */
[C---:B---3--:R-:W-:Y:S02]  /*9e50*/  HMMA.16816.F32.BF16 R32, R52.reuse, R68, R32 ;  /* 0x000000443420723c */ /* 0x048fe40000041820 */
[----:B------:R-:W-:Y:S06]  /*9e60*/  MUFU.EX2 R126, R126 ;  /* 0x0000007e007e7308 */ /* 0x000fec0000000800 */
[C---:B------:R-:W-:Y:S01]  /*9e70*/  HMMA.16816.F32.BF16 R36, R52.reuse, R70, R36 ;  /* 0x000000463424723c */ /* 0x040fe20000041824 */
[----:B------:R-:W-:Y:S01]  /*9e80*/  LDSM.16.MT88.4 R68, [R116+0xc000] ;  /* 0x00c000007444783b */ /* 0x000fe20000004200 */
[----:B------:R-:W3:Y:S06]  /*9e90*/  MUFU.EX2 R131, R131 ;  /* 0x0000008300837308 */ /* 0x000eec0000000800 */
[C---:B------:R-:W-:Y:S02]  /*9ea0*/  HMMA.16816.F32.BF16 R24, R52.reuse, R72, R24 ;  /* 0x000000483418723c */ /* 0x040fe40000041818 */
[----:B------:R-:W-:Y:S06]  /*9eb0*/  MUFU.EX2 R58, R92 ;  /* 0x0000005c003a7308 */ /* 0x000fec0000000800 */
[C---:B-1----:R-:W-:Y:S02]  /*9ec0*/  HMMA.16816.F32.BF16 R48, R52.reuse, R60, R48 ;  /* 0x0000003c3430723c */ /* 0x042fe40000041830 */
[----:B------:R-:W1:Y:S06]  /*9ed0*/  MUFU.EX2 R59, R93 ;  /* 0x0000005d003b7308 */ /* 0x000e6c0000000800 */
[C---:B------:R-:W-:Y:S01]  /*9ee0*/  HMMA.16816.F32.BF16 R4, R52.reuse, R62, R4 ;  /* 0x0000003e3404723c */ /* 0x040fe20000041804 */
[----:B------:R-:W1:Y:S01]  /*9ef0*/  LDSM.16.MT88.4 R60, [R116+0xa000] ;  /* 0x00a00000743c783b */ /* 0x000e620000004200 */
[----:B------:R-:W-:Y:S06]  /*9f00*/  MUFU.EX2 R139, R139 ;  /* 0x0000008b008b7308 */ /* 0x000fec0000000800 */
[C---:B--2---:R-:W-:Y:S02]  /*9f10*/  HMMA.16816.F32.BF16 R40, R52.reuse, R64, R40 ;  /* 0x000000403428723c */ /* 0x044fe40000041828 */
[----:B------:R-:W-:Y:S06]  /*9f20*/  MUFU.EX2 R180, R180 ;  /* 0x000000b400b47308 */ /* 0x000fec0000000800 */
[C---:B------:R-:W-:Y:S01]  /*9f30*/  HMMA.16816.F32.BF16 R44, R52.reuse, R66, R44 ;  /* 0x00000042342c723c */ /* 0x040fe2000004182c */
[----:B------:R-:W2:Y:S07]  /*9f40*/  LDSM.16.MT88.4 R64, [R156+0xa000] ;  /* 0x00a000009c40783b */ /* 0x000eae0000004200 */
[----:B------:R-:W-:Y:S01]  /*9f50*/  HMMA.16816.F32.BF16 R28, R52, R74, R28 ;  /* 0x0000004a341c723c */ /* 0x000fe2000004181c */
[----:B------:R-:W3:Y:S06]  /*9f60*/  LDSM.16.MT88.4 R72, [R156+0xc000] ;  /* 0x00c000009c48783b */ /* 0x000eec0000004200 */
[----:B------:R-:W-:-:S02]  /*9f70*/  F2FP.BF16.PACK_AB R52, R163, R182 ;  /* 0x000000b6a334723e */ /* 0x000fc400000010ff */
[----:B-----5:R-:W-:Y:S02]  /*9f80*/  F2FP.BF16.PACK_AB R53, R175, R154 ;  /* 0x0000009aaf35723e */ /* 0x020fe400000010ff */
        /* <DEDUP_REMOVED lines=11> */
[C---:B---3--:R-:W-:Y:S08]  /*a040*/  HMMA.16816.F32.BF16 R24, R52.reuse, R72, R24 ;  /* 0x000000483418723c */ /* 0x048ff00000041818 */
[C---:B-1----:R-:W-:Y:S08]  /*a050*/  HMMA.16816.F32.BF16 R48, R52.reuse, R60, R48 ;  /* 0x0000003c3430723c */ /* 0x042ff00000041830 */
[C---:B------:R-:W-:Y:S01]  /*a060*/  HMMA.16816.F32.BF16 R4, R52.reuse, R62, R4 ;  /* 0x0000003e3404723c */ /* 0x040fe20000041804 */
[----:B------:R-:W1:Y:S07]  /*a070*/  LDSM.16.MT88.4 R60, [R116+0xa400] ;  /* 0x00a40000743c783b */ /* 0x000e6e0000004200 */
[C---:B------:R-:W-:Y:S01]  /*a080*/  HMMA.16816.F32.BF16 R28, R52.reuse, R74, R28 ;  /* 0x0000004a341c723c */ /* 0x040fe2000004181c */
[----:B------:R-:W-:Y:S07]  /*a090*/  LDSM.16.MT88.4 R72, [R116+0xc400] ;  /* 0x00c400007448783b */ /* 0x000fee0000004200 */
[C---:B--2---:R-:W-:Y:S08]  /*a0a0*/  HMMA.16816.F32.BF16 R40, R52.reuse, R64, R40 ;  /* 0x000000403428723c */ /* 0x044ff00000041828 */
[----:B------:R-:W-:Y:S01]  /*a0b0*/  HMMA.16816.F32.BF16 R44, R52, R66, R44 ;  /* 0x00000042342c723c */ /* 0x000fe2000004182c */
[----:B------:R-:W2:Y:S06]  /*a0c0*/  LDSM.16.MT88.4 R64, [R156+0xc400] ;  /* 0x00c400009c40783b */ /* 0x000eac0000004200 */
[----:B------:R-:W-:-:S02]  /*a0d0*/  F2FP.BF16.PACK_AB R52, R150, R141 ;  /* 0x0000008d9634723e */ /* 0x000fc400000010ff */
[----:B------:R-:W-:Y:S02]  /*a0e0*/  F2FP.BF16.PACK_AB R53, R149, R146 ;  /* 0x000000929535723e */ /* 0x000fe400000010ff */
[----:B------:R-:W-:Y:S02]  /*a0f0*/  F2FP.BF16.PACK_AB R54, R145, R142 ;  /* 0x0000008e9136723e */ /* 0x000fe400000010ff */
[----:B------:R-:W-:-:S07]  /*a100*/  F2FP.BF16.PACK_AB R55, R147, R132 ;  /* 0x000000849337723e */ /* 0x000fce00000010ff */
[C---:B-----5:R-:W-:Y:S08]  /*a110*/  HMMA.16816.F32.BF16 R8, R52.reuse, R68, R8 ;  /* 0x000000443408723c */ /* 0x060ff00000041808 */
        /* <DEDUP_REMOVED lines=8> */
[C---:B------:R-:W-:Y:S08]  /*a1a0*/  HMMA.16816.F32.BF16 R32, R52.reuse, R72, R32 ;  /* 0x000000483420723c */ /* 0x040ff00000041820 */
[C---:B---3--:R-:W-:Y:S08]  /*a1b0*/  HMMA.16816.F32.BF16 R40, R52.reuse, R68, R40 ;  /* 0x000000443428723c */ /* 0x048ff00000041828 */
[C---:B------:R-:W-:Y:S01]  /*a1c0*/  HMMA.16816.F32.BF16 R44, R52.reuse, R70, R44 ;  /* 0x00000046342c723c */ /* 0x040fe2000004182c */
[----:B------:R-:W2:Y:S07]  /*a1d0*/  LDSM.16.MT88.4 R68, [R116+0xa800] ;  /* 0x00a800007444783b */ /* 0x000eae0000004200 */
[C---:B-1----:R-:W-:Y:S08]  /*a1e0*/  HMMA.16816.F32.BF16 R48, R52.reuse, R60, R48 ;  /* 0x0000003c3430723c */ /* 0x042ff00000041830 */
[C---:B------:R-:W-:Y:S01]  /*a1f0*/  HMMA.16816.F32.BF16 R4, R52.reuse, R62, R4 ;  /* 0x0000003e3404723c */ /* 0x040fe20000041804 */
[----:B------:R-:W1:Y:S07]  /*a200*/  LDSM.16.MT88.4 R60, [R156+0xc800] ;  /* 0x00c800009c3c783b */ /* 0x000e6e0000004200 */
[----:B------:R-:W-:Y:S01]  /*a210*/  HMMA.16816.F32.BF16 R36, R52, R74, R36 ;  /* 0x0000004a3424723c */ /* 0x000fe20000041824 */
[----:B------:R-:W3:Y:S06]  /*a220*/  LDSM.16.MT88.4 R72, [R116+0xc800] ;  /* 0x00c800007448783b */ /* 0x000eec0000004200 */
[----:B------:R-:W-:-:S02]  /*a230*/  F2FP.BF16.PACK_AB R52, R127, R134 ;  /* 0x000000867f34723e */ /* 0x000fc400000010ff */
[----:B----4-:R-:W-:Y:S02]  /*a240*/  F2FP.BF16.PACK_AB R53, R128, R129 ;  /* 0x000000818035723e */ /* 0x010fe400000010ff */
[----:B------:R-:W-:Y:S02]  /*a250*/  F2FP.BF16.PACK_AB R54, R136, R125 ;  /* 0x0000007d8836723e */ /* 0x000fe400000010ff */
[----:B------:R-:W-:-:S07]  /*a260*/  F2FP.BF16.PACK_AB R55, R131, R126 ;  /* 0x0000007e8337723e */ /* 0x000fce00000010ff */
[C---:B--2---:R-:W-:Y:S08]  /*a270*/  HMMA.16816.F32.BF16 R16, R52.reuse, R68, R16 ;  /* 0x000000443410723c */ /* 0x044ff00000041810 */
[C---:B------:R-:W-:Y:S01]  /*a280*/  HMMA.16816.F32.BF16 R20, R52.reuse, R70, R20 ;  /* 0x000000463414723c */ /* 0x040fe20000041814 */
[----:B------:R-:W2:Y:S07]  /*a290*/  LDSM.16.MT88.4 R68, [R116+0xe800] ;  /* 0x00e800007444783b */ /* 0x000eae0000004200 */
[C---:B------:R-:W-:Y:S08]  /*a2a0*/  HMMA.16816.F32.BF16 R8, R52.reuse, R64, R8 ;  /* 0x000000403408723c */ /* 0x040ff00000041808 */
[C---:B-1----:R-:W-:Y:S01]  /*a2b0*/  HMMA.16816.F32.BF16 R24, R52.reuse, R60, R24 ;  /* 0x0000003c3418723c */ /* 0x042fe20000041818 */
[----:B------:R-:W-:Y:S07]  /*a2c0*/  MUFU.EX2 R61, R95 ;  /* 0x0000005f003d7308 */ /* 0x000fee0000000800 */
[C---:B------:R-:W-:Y:S01]  /*a2d0*/  HMMA.16816.F32.BF16 R28, R52.reuse, R62, R28 ;  /* 0x0000003e341c723c */ /* 0x040fe2000004181c */
[----:B------:R-:W-:Y:S07]  /*a2e0*/  MUFU.EX2 R62, R135 ;  /* 0x00000087003e7308 */ /* 0x000fee0000000800 */
[C---:B------:R-:W-:Y:S01]  /*a2f0*/  HMMA.16816.F32.BF16 R12, R52.reuse, R66, R12 ;  /* 0x00000042340c723c */ /* 0x040fe2000004180c */
[----:B------:R1:W4:Y:S01]  /*a300*/  MUFU.EX2 R60, R94 ;  /* 0x0000005e003c7308 */ /* 0x0003220000000800 */
[----:B------:R-:W5:Y:S06]  /*a310*/  LDSM.16.MT88.4 R64, [R156+0xe800] ;  /* 0x00e800009c40783b */ /* 0x000f6c0000004200 */
[C---:B---3--:R-:W-:Y:S01]  /*a320*/  HMMA.16816.F32.BF16 R32, R52.reuse, R72, R32 ;  /* 0x000000483420723c */ /* 0x048fe20000041820 */
[----:B------:R-:W3:Y:S07]  /*a330*/  MUFU.EX2 R63, R120 ;  /* 0x00000078003f7308 */ /* 0x000eee0000000800 */
[C---:B--2---:R-:W-:Y:S01]  /*a340*/  HMMA.16816.F32.BF16 R48, R52.reuse, R68, R48 ;  /* 0x000000443430723c */ /* 0x044fe20000041830 */
[----:B-1----:R-:W1:Y:S06]  /*a350*/  LDSM.16.MT88.4 R92, [R156+0xcc00] ;  /* 0x00cc00009c5c783b */ /* 0x002e6c0000004200 */
[----:B------:R-:W-:Y:S01]  /*a360*/  F2FP.BF16.PACK_AB R68, R59, R58 ;  /* 0x0000003a3b44723e */ /* 0x000fe200000010ff */
[----:B------:R-:W-:Y:S01]  /*a370*/  HMMA.16816.F32.BF16 R4, R52, R70, R4 ;  /* 0x000000463404723c */ /* 0x000fe20000041804 */
[----:B----4-:R-:W-:-:S06]  /*a380*/  F2FP.BF16.PACK_AB R69, R60, R61 ;  /* 0x0000003d3c45723e */ /* 0x010fcc00000010ff */
[----:B------:R-:W-:Y:S01]  /*a390*/  F2FP.BF16.PACK_AB R70, R62, R139 ;  /* 0x0000008b3e46723e */ /* 0x000fe200000010ff */
[----:B------:R-:W-:Y:S01]  /*a3a0*/  HMMA.16816.F32.BF16 R36, R52, R74, R36 ;  /* 0x0000004a3424723c */ /* 0x000fe20000041824 */
[----:B---3--:R-:W-:-:S07]  /*a3b0*/  F2FP.BF16.PACK_AB R71, R180, R63 ;  /* 0x0000003fb447723e */ /* 0x008fce00000010ff */
[C---:B------:R-:W-:Y:S01]  /*a3c0*/  HMMA.16816.F32.BF16 R112, R68.reuse, R108, R8 ;  /* 0x0000006c4470723c */ /* 0x040fe20000041808 */
[----:B------:R-:W2:Y:S07]  /*a3d0*/  LDSM.16.MT88.4 R8, [R116+0xcc00] ;  /* 0x00cc00007408783b */ /* 0x000eae0000004200 */
[C---:B------:R-:W-:Y:S07]  /*a3e0*/  HMMA.16816.F32.BF16 R108, R68.reuse, R110, R12 ;  /* 0x0000006e446c723c */ /* 0x040fee000004180c */
[----:B------:R-:W-:Y:S01]  /*a3f0*/  FADD.FTZ R13, R85, R2 ;  /* 0x00000002550d7221 */ /* 0x000fe20000010000 */
[----:B------:R-:W-:Y:S01]  /*a400*/  HMMA.16816.F32.BF16 R104, R68, R100, R16 ;  /* 0x000000644468723c */ /* 0x000fe20000041810 */
[----:B------:R-:W-:-:S02]  /*a410*/  MOV R2, R56 ;  /* 0x0000003800027202 */ /* 0x000fc40000000f00 */
[----:B------:R-:W-:-:S04]  /*a420*/  FADD.FTZ R13, R84, R13 ;  /* 0x0000000d540d7221 */ /* 0x000fc80000010000 */
[----:B------:R-:W-:Y:S01]  /*a430*/  FADD.FTZ R0, R82, R13 ;  /* 0x0000000d52007221 */ /* 0x000fe20000010000 */
[----:B-----5:R-:W-:Y:S03]  /*a440*/  HMMA.16816.F32.BF16 R40, R52, R64, R40 ;  /* 0x000000403428723c */ /* 0x020fe60000041828 */
[----:B------:R-:W-:-:S04]  /*a450*/  FADD.FTZ R0, R87, R0 ;  /* 0x0000000057007221 */ /* 0x000fc80000010000 */
[----:B------:R-:W-:Y:S01]  /*a460*/  FADD.FTZ R13, R97, R0 ;  /* 0x00000000610d7221 */ /* 0x000fe20000010000 */
[----:B------:R-:W-:Y:S01]  /*a470*/  HMMA.16816.F32.BF16 R44, R52, R66, R44 ;  /* 0x00000042342c723c */ /* 0x000fe2000004182c */
[----:B------:R-:W-:Y:S02]  /*a480*/  FADD.FTZ R0, R98, R99 ;  /* 0x0000006362007221 */ /* 0x000fe40000010000 */
[----:B------:R-:W-:Y:S02]  /*a490*/  FADD.FTZ R13, R96, R13 ;  /* 0x0000000d600d7221 */ /* 0x000fe40000010000 */
[----:B------:R-:W-:Y:S02]  /*a4a0*/  FADD.FTZ R17, R183, R0 ;  /* 0x00000000b7117221 */ /* 0x000fe40000010000 */
[----:B------:R-:W-:Y:S01]  /*a4b0*/  FADD.FTZ R90, R90, R13 ;  /* 0x0000000d5a5a7221 */ /* 0x000fe20000010000 */
[----:B-1----:R-:W-:Y:S01]  /*a4c0*/  HMMA.16816.F32.BF16 R96, R68, R92, R24 ;  /* 0x0000005c4460723c */ /* 0x002fe20000041818 */
[----:B------:R-:W-:Y:S01]  /*a4d0*/  FADD.FTZ R17, R176, R17 ;  /* 0x00000011b0117221 */ /* 0x000fe20000010000 */
[----:B------:R-:W1:Y:S01]  /*a4e0*/  LDSM.16.MT88.4 R12, [R116+0xec00] ;  /* 0x00ec0000740c783b */ /* 0x000e620000004200 */
        /* <DEDUP_REMOVED lines=33> */
[----:B------:R-:W-:Y:S01]  /*a700*/  FADD.FTZ R61, R61, R0 ;  /* 0x000000003d3d7221 */ /* 0x000fe20000010000 */
[----:B------:R-:W-:Y:S01]  /*a710*/  MOV R0, R3 ;  /* 0x0000000300007202 */ /* 0x000fe20000000f00 */
[----:B------:R-:W-:-:S02]  /*a720*/  FADD.FTZ R58, R59, R58 ;  /* 0x0000003a3b3a7221 */ /* 0x000fc40000010000 */
[----:B------:R-:W-:Y:S02]  /*a730*/  FADD.FTZ R60, R60, R61 ;  /* 0x0000003d3c3c7221 */ /* 0x000fe40000010000 */
[----:B------:R-:W-:Y:S01]  /*a740*/  FADD.FTZ R139, R139, R58 ;  /* 0x0000003a8b8b7221 */ /* 0x000fe20000010000 */
[----:B------:R-:W-:Y:S01]  /*a750*/  HMMA.16816.F32.BF16 R68, R68, R14, R4 ;  /* 0x0000000e4444723c */ /* 0x000fe20000041804 */
[----:B------:R-:W-:Y:S02]  /*a760*/  FADD.FTZ R63, R63, R60 ;  /* 0x0000003c3f3f7221 */ /* 0x000fe40000010000 */
[----:B------:R-:W-:Y:S02]  /*a770*/  FADD.FTZ R177, R62, R139 ;  /* 0x0000008b3eb17221 */ /* 0x000fe40000010000 */
[----:B------:R-:W-:-:S03]  /*a780*/  FADD.FTZ R180, R180, R63 ;  /* 0x0000003fb4b47221 */ /* 0x000fc60000010000 */
.L_x_1902:
        /* <DEDUP_REMOVED lines=14> */
.L_x_1912:
        /* <DEDUP_REMOVED lines=64> */
.L_x_1909:
        /* <DEDUP_REMOVED lines=26> */
[----:B------:R-:W4:Y:S08]  /*ae10*/  LDSM.16.M88.4 R124, [R158+0x3000] ;  /* 0x003000009e7c783b */ /* 0x000f300000000200 */
        /* <DEDUP_REMOVED lines=285> */
[----:B------:R-:W-:-:S05]  /*bff0*/  @!P6 BRA `(.L_x_1911) ;  /* 0x000003c00000e947 */ /* 0x000fca0003800000 */
[----:B------:R-:W-:Y:S01]  /*c000*/  IMAD.SHL.U32 R10, R165, 0x80, RZ ;  /* 0x00000080a50a7824 */ /* 0x000fe200078e00ff */
[----:B------:R-:W-:Y:S04]  /*c010*/  IABS R0, c[0x0][0x2d0] ;  /* 0x0000b40000007a13 */ /* 0x000fe80000000000 */
[----:B------:R-:W2:Y:S01]  /*c020*/  I2F.RP R5, R0 ;  /* 0x0000000000057306 */ /* 0x000ea20000209400 */
[C---:B------:R-:W-:Y:S02]  /*c030*/  IADD3 R8, R10.reuse, -0x100, RZ ;  /* 0xffffff000a087810 */ /* 0x040fe40007ffe0ff */
[----:B------:R-:W-:Y:S04]  /*c040*/  IADD3 R10, R10, -0x80, RZ ;  /* 0xffffff800a0a7810 */ /* 0x000fe80007ffe0ff */
[----:B------:R-:W-:Y:S02]  /*c050*/  IABS R4, R10 ;  /* 0x0000000a00047213 */ /* 0x000fe40000000000 */
[----:B------:R-:W-:Y:S04]  /*c060*/  LOP3.LUT R10, R10, c[0x0][0x2d0], RZ, 0x3c, !PT ;  /* 0x0000b4000a0a7a12 */ /* 0x000fe800078e3cff */
[----:B------:R-:W-:Y:S01]  /*c070*/  ISETP.GE.AND P2, PT, R10, RZ, PT ;  /* 0x000000ff0a00720c */ /* 0x000fe20003f46270 */
[----:B--2---:R-:W2:Y:S02]  /*c080*/  MUFU.RCP R2, R5 ;  /* 0x0000000500027308 */ /* 0x004ea40000001000 */
[----:B--2---:R-:W-:Y:S02]  /*c090*/  IADD3 R6, R2, 0xffffffe, RZ ;  /* 0x0ffffffe02067810 */ /* 0x004fe40007ffe0ff */
[----:B------:R-:W-:Y:S06]  /*c0a0*/  IABS R2, R8 ;  /* 0x0000000800027213 */ /* 0x000fec0000000000 */
[----:B------:R-:W2:Y:S01]  /*c0b0*/  F2I.FTZ.U32.TRUNC.NTZ R7, R6 ;  /* 0x0000000600077305 */ /* 0x000ea2000021f000 */
        /* <DEDUP_REMOVED lines=48> */
.L_x_1911:
        /* <DEDUP_REMOVED lines=26> */
.L_x_1910:
        /* <DEDUP_REMOVED lines=137> */
[----:B------:R-:W-:Y:S01]  /*cdf0*/  MUFU.EX2 R124, R124 ;  /* 0x0000007c007c7308 */ /* 0x000fe20000000800 */
[C---:B------:R-:W-:Y:S02]  /*ce00*/  FMUL.FTZ R43, R53.reuse, R79 ;  /* 0x0000004f352b7220 */ /* 0x040fe40000410000 */
[----:B------:R-:W-:Y:S01]  /*ce10*/  LDSM.16.MT88.4 R76, [R156+0xe400] ;  /* 0x00e400009c4c783b */ /* 0x000fe20000004200 */
[C---:B------:R-:W-:Y:S02]  /*ce20*/  FMUL.FTZ R48, R54.reuse, R68 ;  /* 0x0000004436307220 */ /* 0x040fe40000410000 */
[----:B------:R-:W-:Y:S02]  /*ce30*/  FMUL.FTZ R49, R54, R69 ;  /* 0x0000004536317220 */ /* 0x000fe40000410000 */
[C---:B------:R-:W-:Y:S02]  /*ce40*/  FMUL.FTZ R50, R53.reuse, R70 ;  /* 0x0000004635327220 */ /* 0x040fe40000410000 */
[----:B------:R-:W1:Y:S01]  /*ce50*/  MUFU.EX2 R117, R117 ;  /* 0x0000007500757308 */ /* 0x000e620000000800 */
        /* <DEDUP_REMOVED lines=15> */
[----:B-1----:R-:W-:Y:S01]  /*cf50*/  F2FP.BF16.PACK_AB R58, R117, R124 ;  /* 0x0000007c753a723e */ /* 0x002fe200000010ff */
        /* <DEDUP_REMOVED lines=38> */
[----:B------:R-:W-:Y:S01]  /*d1c0*/  FFMA.FTZ R97, R221, c[0x0][0x23c], -R122 ;  /* 0x00008f00dd617a23 */ /* 0x000fe2000001087a */
[C---:B------:R-:W-:Y:S03]  /*d1d0*/  HMMA.16816.F32.BF16 R20, R56.reuse, R28, R20 ;  /* 0x0000001c3814723c */ /* 0x040fe60000041814 */
[----:B------:R-:W-:Y:S02]  /*d1e0*/  FFMA.FTZ R136, R53, R180, R136 ;  /* 0x000000b435887223 */ /* 0x000fe40000010088 */
        /* <DEDUP_REMOVED lines=23> */
[----:B------:R-:W1:Y:S01]  /*d360*/  MUFU.EX2 R81, R81 ;  /* 0x0000005100517308 */ /* 0x000e620000000800 */
[--C-:B------:R-:W-:Y:S02]  /*d370*/  FFMA.FTZ R80, R229, c[0x0][0x23c], -R122.reuse ;  /* 0x00008f00e5507a23 */ /* 0x100fe4000001087a */
[----:B------:R-:W-:Y:S02]  /*d380*/  FFMA.FTZ R82, R222, c[0x0][0x23c], -R123 ;  /* 0x00008f00de527a23 */ /* 0x000fe4000001087b */
        /* <DEDUP_REMOVED lines=8> */
[----:B------:R-:W2:Y:S01]  /*d410*/  MUFU.EX2 R83, R83 ;  /* 0x0000005300537308 */ /* 0x000ea20000000800 */
[C---:B------:R-:W-:Y:S02]  /*d420*/  FMUL.FTZ R46, R53.reuse, R74 ;  /* 0x0000004a352e7220 */ /* 0x040fe40000410000 */
[----:B------:R-:W-:Y:S02]  /*d430*/  FMUL.FTZ R47, R53, R75 ;  /* 0x0000004b352f7220 */ /* 0x000fe40000410000 */
[----:B------:R-:W3:Y:S01]  /*d440*/  LDSM.16.MT88.4 R72, [R116+0x9400] ;  /* 0x009400007448783b */ /* 0x000ee20000004200 */
[----:B------:R-:W-:Y:S02]  /*d450*/  FADD.FTZ R53, R121, R136 ;  /* 0x0000008879357221 */ /* 0x000fe40000010000 */
[----:B------:R-:W-:Y:S02]  /*d460*/  FADD.FTZ R54, R124, R125 ;  /* 0x0000007d7c367221 */ /* 0x000fe40000010000 */
[C---:B------:R-:W-:Y:S01]  /*d470*/  HMMA.16816.F32.BF16 R44, R56.reuse, R60, R44 ;  /* 0x0000003c382c723c */ /* 0x040fe2000004182c */
[----:B------:R-:W4:Y:S02]  /*d480*/  MUFU.EX2 R82, R82 ;  /* 0x0000005200527308 */ /* 0x000f240000000800 */
[----:B------:R-:W-:Y:S02]  /*d490*/  FADD.FTZ R120, R120, R53 ;  /* 0x0000003578787221 */ /* 0x000fe40000010000 */
[----:B------:R-:W-:Y:S02]  /*d4a0*/  FADD.FTZ R117, R117, R54 ;  /* 0x0000003675757221 */ /* 0x000fe40000010000 */
[----:B------:R-:W-:Y:S01]  /*d4b0*/  FADD.FTZ R95, R55, R120 ;  /* 0x00000078375f7221 */ /* 0x000fe20000010000 */
[----:B------:R-:W-:Y:S01]  /*d4c0*/  HMMA.16816.F32.BF16 R48, R56, R62, R48 ;  /* 0x0000003e3830723c */ /* 0x000fe20000041830 */
[----:B------:R-:W5:Y:S02]  /*d4d0*/  LDSM.16.MT88.4 R60, [R156+0xb400] ;  /* 0x00b400009c3c783b */ /* 0x000f640000004200 */
[----:B------:R-:W-:Y:S01]  /*d4e0*/  MUFU.EX2 R143, R143 ;  /* 0x0000008f008f7308 */ /* 0x000fe20000000800 */
[--C-:B------:R-:W-:Y:S02]  /*d4f0*/  FFMA.FTZ R125, R187, c[0x0][0x23c], -R122.reuse ;  /* 0x00008f00bb7d7a23 */ /* 0x100fe4000001087a */
[----:B------:R-:W-:Y:S01]  /*d500*/  FFMA.FTZ R136, R185, c[0x0][0x23c], -R122 ;  /* 0x00008f00b9887a23 */ /* 0x000fe2000001087a */
[----:B-1----:R-:W-:Y:S01]  /*d510*/  F2FP.BF16.PACK_AB R58, R81, R84 ;  /* 0x00000054513a723e */ /* 0x002fe200000010ff */
[----:B------:R-:W-:Y:S01]  /*d520*/  FFMA.FTZ R184, R184, c[0x0][0x23c], -R123 ;  /* 0x00008f00b8b87a23 */ /* 0x000fe2000001087b */
[----:B------:R-:W-:Y:S03]  /*d530*/  F2FP.BF16.PACK_AB R56, R93, R96 ;  /* 0x000000605d38723e */ /* 0x000fe600000010ff */
[----:B------:R-:W-:Y:S01]  /*d540*/  F2FP.BF16.PACK_AB R57, R85, R88 ;  /* 0x000000585539723e */ /* 0x000fe200000010ff */
[----:B------:R-:W-:Y:S01]  /*d550*/  FADD.FTZ R88, R88, R95 ;  /* 0x0000005f58587221 */ /* 0x000fe20000010000 */
[----:B--2---:R-:W-:Y:S01]  /*d560*/  F2FP.BF16.PACK_AB R59, R83, R80 ;  /* 0x00000050533b723e */ /* 0x004fe200000010ff */
[----:B------:R-:W-:Y:S01]  /*d570*/  MUFU.EX2 R150, R150 ;  /* 0x0000009600967308 */ /* 0x000fe20000000800 */
[----:B------:R-:W-:Y:S01]  /*d580*/  FADD.FTZ R96, R96, R117 ;  /* 0x0000007560607221 */ /* 0x000fe20000010000 */
[----:B------:R-:W-:Y:S01]  /*d590*/  MOV R117, R0 ;  /* 0x0000000000757202 */ /* 0x000fe20000000f00 */
[----:B------:R-:W-:Y:S02]  /*d5a0*/  FADD.FTZ R85, R85, R88 ;  /* 0x0000005855557221 */ /* 0x000fe40000010000 */
[----:B------:R-:W-:Y:S01]  /*d5b0*/  FADD.FTZ R93, R93, R96 ;  /* 0x000000605d5d7221 */ /* 0x000fe20000010000 */
[C---:B------:R-:W-:Y:S03]  /*d5c0*/  HMMA.16816.F32.BF16 R4, R56.reuse, R64, R4 ;  /* 0x000000403804723c */ /* 0x040fe60000041804 */
[--C-:B------:R-:W-:Y:S01]  /*d5d0*/  FFMA.FTZ R186, R186, c[0x0][0x23c], -R123.reuse ;  /* 0x00008f00baba7a23 */ /* 0x100fe2000001087b */
[----:B------:R-:W-:Y:S01]  /*d5e0*/  MUFU.EX2 R145, R145 ;  /* 0x0000009100917308 */ /* 0x000fe20000000800 */
[--C-:B------:R-:W-:Y:S02]  /*d5f0*/  FFMA.FTZ R153, R190, c[0x0][0x23c], -R123.reuse ;  /* 0x00008f00be997a23 */ /* 0x100fe4000001087b */
[--C-:B------:R-:W-:Y:S01]  /*d600*/  FFMA.FTZ R194, R194, c[0x0][0x23c], -R123.reuse ;  /* 0x00008f00c2c27a23 */ /* 0x100fe2000001087b */
[C---:B------:R-:W-:Y:S01]  /*d610*/  HMMA.16816.F32.BF16 R8, R56.reuse, R66, R8 ;  /* 0x000000423808723c */ /* 0x040fe20000041808 */
[----:B------:R-:W1:Y:S03]  /*d620*/  LDSM.16.MT88.4 R64, [R116+0xb400] ;  /* 0x00b400007440783b */ /* 0x000e660000004200 */
[--C-:B------:R-:W-:Y:S02]  /*d630*/  FFMA.FTZ R196, R196, c[0x0][0x23c], -R123.reuse ;  /* 0x00008f00c4c47a23 */ /* 0x100fe4000001087b */
[----:B------:R-:W-:Y:S01]  /*d640*/  MUFU.EX2 R152, R152 ;  /* 0x0000009800987308 */ /* 0x000fe20000000800 */
[----:B------:R-:W-:Y:S01]  /*d650*/  FFMA.FTZ R123, R198, c[0x0][0x23c], -R123 ;  /* 0x00008f00c67b7a23 */ /* 0x000fe2000001087b */
[C---:B---3--:R-:W-:Y:S04]  /*d660*/  HMMA.16816.F32.BF16 R12, R56.reuse, R72, R12 ;  /* 0x00000048380c723c */ /* 0x048fe8000004180c */
[--C-:B------:R-:W-:Y:S02]  /*d670*/  FFMA.FTZ R163, R163, c[0x0][0x23c], -R122.reuse ;  /* 0x00008f00a3a37a23 */ /* 0x100fe4000001087a */
[--C-:B------:R-:W-:Y:S02]  /*d680*/  FFMA.FTZ R181, R181, c[0x0][0x23c], -R122.reuse ;  /* 0x00008f00b5b57a23 */ /* 0x100fe4000001087a */
[C---:B------:R-:W-:Y:S01]  /*d690*/  HMMA.16816.F32.BF16 R16, R56.reuse, R74, R16 ;  /* 0x0000004a3810723c */ /* 0x040fe20000041810 */
[----:B------:R-:W-:Y:S01]  /*d6a0*/  LDSM.16.MT88.4 R72, [R156+0xc000] ;  /* 0x00c000009c48783b */ /* 0x000fe20000004200 */
[----:B------:R-:W-:Y:S02]  /*d6b0*/  MUFU.EX2 R147, R147 ;  /* 0x0000009300937308 */ /* 0x000fe40000000800 */
[----:B------:R-:W-:Y:S04]  /*d6c0*/  FFMA.FTZ R122, R3, c[0x0][0x23c], -R122 ;  /* 0x00008f00037a7a23 */ /* 0x000fe8000001087a */
[C---:B-----5:R-:W-:Y:S04]  /*d6d0*/  HMMA.16816.F32.BF16 R20, R56.reuse, R60, R20 ;  /* 0x0000003c3814723c */ /* 0x060fe80000041814 */
[----:B------:R-:W-:Y:S04]  /*d6e0*/  MUFU.EX2 R154, R154 ;  /* 0x0000009a009a7308 */ /* 0x000fe80000000800 */
[C---:B------:R-:W-:Y:S01]  /*d6f0*/  HMMA.16816.F32.BF16 R24, R56.reuse, R62, R24 ;  /* 0x0000003e3818723c */ /* 0x040fe20000041818 */
[----:B------:R-:W2:Y:S05]  /*d700*/  LDSM.16.MT88.4 R60, [R116+0xd400] ;  /* 0x00d40000743c783b */ /* 0x000eaa0000004200 */
[----:B------:R-:W-:Y:S02]  /*d710*/  MUFU.EX2 R89, R89 ;  /* 0x0000005900597308 */ /* 0x000fe40000000800 */
[C---:B-1----:R-:W-:Y:S08]  /*d720*/  HMMA.16816.F32.BF16 R28, R56.reuse, R64, R28 ;  /* 0x00000040381c723c */ /* 0x042ff0000004181c */
[----:B------:R-:W1:Y:S01]  /*d730*/  MUFU.EX2 R90, R90 ;  /* 0x0000005a005a7308 */ /* 0x000e620000000800 */
[C---:B------:R-:W-:Y:S01]  /*d740*/  HMMA.16816.F32.BF16 R32, R56.reuse, R66, R32 ;  /* 0x000000423820723c */ /* 0x040fe20000041820 */
[----:B------:R-:W3:Y:S07]  /*d750*/  LDSM.16.MT88.4 R64, [R156+0x9800] ;  /* 0x009800009c40783b */ /* 0x000eee0000004200 */
[C---:B------:R-:W-:Y:S01]  /*d760*/  HMMA.16816.F32.BF16 R36, R56.reuse, R68, R36 ;  /* 0x000000443824723c */ /* 0x040fe20000041824 */
[----:B------:R-:W-:Y:S07]  /*d770*/  MUFU.EX2 R91, R91 ;  /* 0x0000005b005b7308 */ /* 0x000fee0000000800 */
[C---:B------:R-:W-:Y:S01]  /*d780*/  HMMA.16816.F32.BF16 R40, R56.reuse, R70, R40 ;  /* 0x000000463828723c */ /* 0x040fe20000041828 */
[----:B------:R-:W5:Y:S02]  /*d790*/  LDSM.16.MT88.4 R68, [R116+0x9800] ;  /* 0x009800007444783b */ /* 0x000f640000004200 */
[----:B------:R-:W3:Y:S05]  /*d7a0*/  MUFU.EX2 R98, R98 ;  /* 0x0000006200627308 */ /* 0x000eea0000000800 */
[C---:B--2---:R-:W-:Y:S05]  /*d7b0*/  HMMA.16816.F32.BF16 R44, R56.reuse, R60, R44 ;  /* 0x0000003c382c723c */ /* 0x044fea000004182c */
[----:B------:R-:W2:Y:S03]  /*d7c0*/  MUFU.EX2 R97, R97 ;  /* 0x0000006100617308 */ /* 0x000ea60000000800 */
[----:B------:R-:W-:Y:S01]  /*d7d0*/  HMMA.16816.F32.BF16 R48, R56, R62, R48 ;  /* 0x0000003e3830723c */ /* 0x000fe20000041830 */
[----:B------:R-:W5:Y:S06]  /*d7e0*/  LDSM.16.MT88.4 R60, [R156+0xb800] ;  /* 0x00b800009c3c783b */ /* 0x000f6c0000004200 */
[----:B----4-:R-:W-:Y:S01]  /*d7f0*/  F2FP.BF16.PACK_AB R56, R82, R87 ;  /* 0x000000575238723e */ /* 0x010fe200000010ff */
[----:B------:R-:W-:Y:S01]  /*d800*/  MUFU.EX2 R130, R130 ;  /* 0x0000008200827308 */ /* 0x000fe20000000800 */
[----:B-1----:R-:W-:Y:S03]  /*d810*/  F2FP.BF16.PACK_AB R57, R90, R89 ;  /* 0x000000595a39723e */ /* 0x002fe600000010ff */
[----:B---3--:R-:W-:Y:S06]  /*d820*/  F2FP.BF16.PACK_AB R58, R98, R91 ;  /* 0x0000005b623a723e */ /* 0x008fec00000010ff */
[----:B------:R-:W1:Y:S01]  /*d830*/  MUFU.EX2 R127, R127 ;  /* 0x0000007f007f7308 */ /* 0x000e620000000800 */
[----:B--2---:R-:W-:Y:S07]  /*d840*/  F2FP.BF16.PACK_AB R59, R126, R97 ;  /* 0x000000617e3b723e */ /* 0x004fee00000010ff */
[C---:B------:R-:W-:Y:S02]  /*d850*/  HMMA.16816.F32.BF16 R4, R56.reuse, R64, R4 ;  /* 0x000000403804723c */ /* 0x040fe40000041804 */
[----:B------:R-:W-:Y:S06]  /*d860*/  MUFU.EX2 R129, R129 ;  /* 0x0000008100817308 */ /* 0x000fec0000000800 */
[C---:B------:R-:W-:Y:S01]  /*d870*/  HMMA.16816.F32.BF16 R8, R56.reuse, R66, R8 ;  /* 0x000000423808723c */ /* 0x040fe20000041808 */
[----:B------:R-:W2:Y:S03]  /*d880*/  LDSM.16.MT88.4 R64, [R116+0xb800] ;  /* 0x00b800007440783b */ /* 0x000ea60000004200 */
[----:B------:R-:W3:Y:S04]  /*d890*/  MUFU.EX2 R132, R132 ;  /* 0x0000008400847308 */ /* 0x000ee80000000800 */
[C---:B-----5:R-:W-:Y:S06]  /*d8a0*/  HMMA.16816.F32.BF16 R12, R56.reuse, R68, R12 ;  /* 0x00000044380c723c */ /* 0x060fec000004180c */
[----:B------:R-:W4:Y:S02]  /*d8b0*/  MUFU.EX2 R134, R134 ;  /* 0x0000008600867308 */ /* 0x000f240000000800 */
[C---:B------:R-:W-:Y:S01]  /*d8c0*/  HMMA.16816.F32.BF16 R16, R56.reuse, R70, R16 ;  /* 0x000000463810723c */ /* 0x040fe20000041810 */
[----:B------:R-:W5:Y:S07]  /*d8d0*/  LDSM.16.MT88.4 R68, [R156+0xd800] ;  /* 0x00d800009c44783b */ /* 0x000f6e0000004200 */
[----:B------:R-:W-:Y:S01]  /*d8e0*/  MUFU.EX2 R140, R140 ;  /* 0x0000008c008c7308 */ /* 0x000fe20000000800 */
        /* <DEDUP_REMOVED lines=67> */
[----:B------:R-:W5:Y:S02]  /*dd20*/  LDSM.16.MT88.4 R68, [R116+0xe000] ;  /* 0x00e000007444783b */ /* 0x000f640000004200 */
[----:B------:R-:W-:Y:S05]  /*dd30*/  MUFU.EX2 R122, R122 ;  /* 0x0000007a007a7308 */ /* 0x000fea0000000800 */
        /* <DEDUP_REMOVED lines=44> */
[----:B--2---:R-:W-:Y:S02]  /*e000*/  F2FP.BF16.PACK_AB R69, R64, R3 ;  /* 0x000000034045723e */ /* 0x004fe400000010ff */
[----:B------:R-:W-:Y:S02]  /*e010*/  F2FP.BF16.PACK_AB R71, R122, R65 ;  /* 0x000000417a47723e */ /* 0x000fe400000010ff */
[C---:B------:R-:W-:Y:S08]  /*e020*/  HMMA.16816.F32.BF16 R24, R52.reuse, R74, R24 ;  /* 0x0000004a3418723c */ /* 0x040ff00000041818 */
[C---:B------:R-:W-:Y:S08]  /*e030*/  HMMA.16816.F32.BF16 R28, R52.reuse, R76, R28 ;  /* 0x0000004c341c723c */ /* 0x040ff0000004181c */
[C---:B------:R-:W-:Y:S01]  /*e040*/  HMMA.16816.F32.BF16 R32, R52.reuse, R78, R32 ;  /* 0x0000004e3420723c */ /* 0x040fe20000041820 */
[----:B------:R-:W-:Y:S07]  /*e050*/  LDSM.16.MT88.4 R76, [R156+0xec00] ;  /* 0x00ec00009c4c783b */ /* 0x000fee0000004200 */
[C---:B------:R-:W-:Y:S07]  /*e060*/  HMMA.16816.F32.BF16 R36, R52.reuse, R56, R36 ;  /* 0x000000383424723c */ /* 0x040fee0000041824 */
[----:B------:R-:W-:Y:S01]  /*e070*/  FADD.FTZ R56, R80, R85 ;  /* 0x0000005550387221 */ /* 0x000fe20000010000 */
[C---:B------:R-:W-:Y:S04]  /*e080*/  HMMA.16816.F32.BF16 R40, R52.reuse, R58, R40 ;  /* 0x0000003a3428723c */ /* 0x040fe80000041828 */
[----:B------:R-:W-:Y:S03]  /*e090*/  FADD.FTZ R56, R83, R56 ;  /* 0x0000003853387221 */ /* 0x000fe60000010000 */
[----:B------:R-:W-:Y:S01]  /*e0a0*/  FADD.FTZ R58, R84, R93 ;  /* 0x0000005d543a7221 */ /* 0x000fe20000010000 */
[C---:B----4-:R-:W-:Y:S01]  /*e0b0*/  HMMA.16816.F32.BF16 R44, R52.reuse, R60, R44 ;  /* 0x0000003c342c723c */ /* 0x050fe2000004182c */
[----:B------:R-:W1:Y:S03]  /*e0c0*/  LDSM.16.MT88.4 R92, [R156+0xcc00] ;  /* 0x00cc00009c5c783b */ /* 0x000e660000004200 */
[----:B------:R-:W-:Y:S02]  /*e0d0*/  FADD.FTZ R58, R81, R58 ;  /* 0x0000003a513a7221 */ /* 0x000fe40000010000 */
[----:B------:R-:W-:Y:S02]  /*e0e0*/  FADD.FTZ R89, R89, R56 ;  /* 0x0000003859597221 */ /* 0x000fe40000010000 */
[----:B------:R-:W-:Y:S04]  /*e0f0*/  HMMA.16816.F32.BF16 R48, R52, R62, R48 ;  /* 0x0000003e3430723c */ /* 0x000fe80000041830 */
[----:B------:R-:W-:Y:S04]  /*e100*/  FADD.FTZ R90, R90, R89 ;  /* 0x000000595a5a7221 */ /* 0x000fe80000010000 */
        /* <DEDUP_REMOVED lines=63> */
.L_x_1908:
        /* <DEDUP_REMOVED lines=198> */
.L_x_1914:
[----:B------:R-:W-:Y:S05]  /*f160*/  BSYNC B0 ;  /* 0x0000000000007941 */ /* 0x000fea0003800000 */
.L_x_1913:
[----:B------:R-:W5:Y:S01]  /*f170*/  S2R R2, SR_CTAID.X ;  /* 0x0000000000027919 */ /* 0x000f620000002500 */
[----:B---3--:R-:W-:Y:S01]  /*f180*/  SHF.R.S32.HI R4, RZ, 0x1f, R10 ;  /* 0x0000001fff047819 */ /* 0x008fe2000001140a */
[----:B------:R-:W-:Y:S01]  /*f190*/  BSSY B0, `(.L_x_1915) ;  /* 0x0000018000007945 */ /* 0x000fe20003800000 */
[----:B-----5:R-:W-:-:S04]  /*f1a0*/  SHF.L.U32 R3, R2, 0x6, RZ ;  /* 0x0000000602037819 */ /* 0x020fc800000006ff */
        /* <DEDUP_REMOVED lines=22> */
.L_x_1916:
[----:B------:R-:W-:Y:S05]  /*f310*/  BSYNC B0 ;  /* 0x0000000000007941 */ /* 0x000fea0003800000 */
.L_x_1915:
[----:B------:R-:W-:Y:S01]  /*f320*/  IMAD R2, R2, -0x40, R167 ;  /* 0xffffffc002027824 */ /* 0x000fe200078e02a7 */
[----:B------:R-:W-:-:S04]  /*f330*/  LEA.HI.SX32 R3, R8, 0x20, 0x1e ;  /* 0x0000002008037811 */ /* 0x000fc800078ff2ff */
[----:B------:R-:W-:-:S13]  /*f340*/  ISETP.GE.AND P0, PT, R3, R2, PT ;  /* 0x000000020300720c */ /* 0x000fda0003f06270 */
[----:B------:R-:W-:Y:S05]  /*f350*/  @P0 EXIT ;  /* 0x000000000000094d */ /* 0x000fea0003800000 */
        /* <DEDUP_REMOVED lines=14> */
.L_x_1917:
        /* <DEDUP_REMOVED lines=12> */
.L_x_6331:


//--------------------- .text._ZN5flash24flash_fwd_splitkv_kernelI23Flash_fwd_kernel_traitsILi96ELi64ELi128ELi4ELb0ELb0EN7cutlass10bfloat16_tE19Flash_kernel_traitsILi96ELi64ELi128ELi4ES3_EELb1ELb0ELb1ELb0ELb0ELb0ELb0ELb0EEEvNS_16Flash_fwd_paramsE --------------------------
	.section	.text._ZN5flash24flash_fwd_splitkv_kernelI23Flash_fwd_kernel_traitsILi96ELi64ELi128ELi4ELb0ELb0EN7cutlass10bfloat16_tE19Flash_kernel_traitsILi96ELi64ELi128ELi4ES3_EELb1ELb0ELb1ELb0ELb0ELb0ELb0ELb0EEEvNS_16Flash_fwd_paramsE,"ax",@progbits
	.sectioninfo	@"SHI_REGISTERS=220"
	.align	128
        .global         _ZN5flash24flash_fwd_splitkv_kernelI23Flash_fwd_kernel_traitsILi96ELi64ELi128ELi4ELb0ELb0EN7cutlass10bfloat16_tE19Flash_kernel_traitsILi96ELi64ELi128ELi4ES3_EELb1ELb0ELb1ELb0ELb0ELb0ELb0ELb0EEEvNS_16Flash_fwd_paramsE
        .type           _ZN5flash24flash_fwd_splitkv_kernelI23Flash_fwd_kernel_traitsILi96ELi64ELi128ELi4ELb0ELb0EN7cutlass10bfloat16_tE19Flash_kernel_traitsILi96ELi64ELi128ELi4ES3_EELb1ELb0ELb1ELb0ELb0ELb0ELb0ELb0EEEvNS_16Flash_fwd_paramsE,@function
        .size           _ZN5flash24flash_fwd_splitkv_kernelI23Flash_fwd_kernel_traitsILi96ELi64ELi128ELi4ELb0ELb0EN7cutlass10bfloat16_tE19Flash_kernel_traitsILi96ELi64ELi128ELi4ES3_EELb1ELb0ELb1ELb0ELb0ELb0ELb0ELb0EEEvNS_16Flash_fwd_paramsE,(.L_x_6332 - _ZN5flash24flash_fwd_splitkv_kernelI23Flash_fwd_kernel_traitsILi96ELi64ELi128ELi4ELb0ELb0EN7cutlass10bfloat16_tE19Flash_kernel_traitsILi96ELi64ELi128ELi4ES3_EELb1ELb0ELb1ELb0ELb0ELb0ELb0ELb0EEEvNS_16Flash_fwd_paramsE)
        .other          _ZN5flash24flash_fwd_splitkv_kernelI23Flash_fwd_kernel_traitsILi96ELi64ELi128ELi4ELb0ELb0EN7cutlass10bfloat16_tE19Flash_kernel_traitsILi96ELi64ELi128ELi4ES3_EELb1ELb0ELb1ELb0ELb0ELb0ELb0ELb0EEEvNS_16Flash_fwd_paramsE,@"STO_CUDA_ENTRY STV_DEFAULT"
_ZN5flash24flash_fwd_splitkv_kernelI23Flash_fwd_kernel_traitsILi96ELi64ELi128ELi4ELb0ELb0EN7cutlass10bfloat16_tE19Flash_kernel_traitsILi96ELi64ELi128ELi4ES3_EELb1ELb0ELb1ELb0ELb0ELb0ELb0ELb0EEEvNS_16Flash_fwd_paramsE:
.text._ZN5flash24flash_fwd_splitkv_kernelI23Flash_fwd_kernel_traitsILi96ELi64ELi128ELi4ELb0ELb0EN7cutlass10bfloat16_tE19Flash_kernel_traitsILi96ELi64ELi128ELi4ES3_EELb1ELb0ELb1ELb0ELb0ELb0ELb0ELb0EEEvNS_16Flash_fwd_paramsE:
        /* <DEDUP_REMOVED lines=33> */
.L_x_1918:
[----:B-1-34-:R-:W-:Y:S02]  /*0210*/  MOV R0, c[0x0][0x218] ;  /* 0x0000860000007a02 */ /* 0x01afe40000000f00 */
.L_x_1919:
        /* <DEDUP_REMOVED lines=35> */
[----:B------:R-:W-:Y:S02]  /*0450*/  IADD3 R182, -R21, R182, RZ ;  /* 0x000000b615b67210 */ /* 0x000fe40007ffe1ff */
[----:B------:R-:W-:-:S05]  /*0460*/  LOP3.LUT R2, R0, 0xfffffffc, RZ, 0xc0, !PT ;  /* 0xfffffffc00027812 */ /* 0x000fca00078ec0ff */
        /* <DEDUP_REMOVED lines=9> */
[----:B------:R-:W-:Y:S01]  /*0500*/  @!P0 IMAD R3, R15, c[0x0][0x1e4], R6 ;  /* 0x000079000f038a24 */ /* 0x000fe200078e0206 */
[----:B------:R-:W-:Y:S01]  /*0510*/  IADD3 R6, R8, 0x20, RZ ;  /* 0x0000002008067810 */ /* 0x000fe20007ffe0ff */
[----:B------:R-:W-:-:S02]  /*0520*/  IMAD R2, R2, c[0x0][0x1e8], RZ ;  /* 0x00007a0002027a24 */ /* 0x000fc400078e02ff */
[----:B------:R-:W-:-:S04]  /*0530*/  IMAD.WIDE.U32 R10, R21, c[0x0][0x1e8], R8 ;  /* 0x00007a00150a7a25 */ /* 0x000fc800078e0008 */
[----:B------:R-:W-:Y:S02]  /*0540*/  @P0 IMAD R183, R183, c[0x0][0x1ec], R5 ;  /* 0x00007b00b7b70a24 */ /* 0x000fe400078e0205 */
[----:B------:R-:W-:Y:S01]  /*0550*/  @!P0 IMAD.IADD R183, R13, 0x1, R3 ;  /* 0x000000010db78824 */ /* 0x000fe200078e0203 */
[----:B------:R-:W-:Y:S01]  /*0560*/  IADD3 R4, P0, R4, R10, RZ ;  /* 0x0000000a04047210 */ /* 0x000fe20007f1e0ff */
[----:B------:R-:W-:Y:S01]  /*0570*/  IMAD R2, R21, c[0x0][0x1ec], R2 ;  /* 0x00007b0015027a24 */ /* 0x000fe200078e0202 */
[----:B------:R-:W-:-:S04]  /*0580*/  SHF.R.S32.HI R3, RZ, 0x1f, R24 ;  /* 0x0000001fff037819 */ /* 0x000fc80000011418 */
[----:B------:R-:W-:Y:S01]  /*0590*/  IADD3.X R5, R183, R11, R2, P0, !PT ;  /* 0x0000000bb7057210 */ /* 0x000fe200007fe402 */
[----:B------:R-:W-:Y:S01]  /*05a0*/  IMAD R3, R3, c[0x0][0x1f0], RZ ;  /* 0x00007c0003037a24 */ /* 0x000fe200078e02ff */
[----:B------:R-:W-:Y:S01]  /*05b0*/  SHF.R.S32.HI R11, RZ, 0x2, R0 ;  /* 0x00000002ff0b7819 */ /* 0x000fe20000011400 */
[----:B------:R-:W-:Y:S01]  /*05c0*/  IMAD R0, R15, c[0x0][0x1c0], R24 ;  /* 0x000070000f007a24 */ /* 0x000fe200078e0218 */
[----:B------:R-:W-:Y:S01]  /*05d0*/  IADD3 R2, R8, 0x40, RZ ;  /* 0x0000004008027810 */ /* 0x000fe20007ffe0ff */
[C---:B------:R-:W-:Y:S01]  /*05e0*/  IMAD R3, R24.reuse, c[0x0][0x1f4], R3 ;  /* 0x00007d0018037a24 */ /* 0x040fe200078e0203 */
[----:B------:R-:W-:Y:S01]  /*05f0*/  ISETP.GE.AND P0, PT, R11, R182, PT ;  /* 0x000000b60b00720c */ /* 0x000fe20003f06270 */
[----:B------:R-:W-:-:S04]  /*0600*/  IMAD.WIDE.U32 R4, R24, c[0x0][0x1f0], R4 ;  /* 0x00007c0018047a25 */ /* 0x000fc800078e0004 */
[----:B------:R-:W-:Y:S01]  /*0610*/  IMAD R21, R0, c[0x0][0x214], R21 ;  /* 0x0000850000157a24 */ /* 0x000fe200078e0215 */
[----:B------:R-:W-:Y:S01]  /*0620*/  SHF.R.S32.HI R0, RZ, 0x1f, R11 ;  /* 0x0000001fff007819 */ /* 0x000fe2000001140b */
[----:B------:R-:W-:-:S06]  /*0630*/  IMAD.IADD R15, R5, 0x1, R3 ;  /* 0x00000001050f7824 */ /* 0x000fcc00078e0203 */
        /* <DEDUP_REMOVED lines=14> */
.L_x_1922:
[----:B------:R-:W-:Y:S05]  /*0720*/  BSYNC B0 ;  /* 0x0000000000007941 */ /* 0x000fea0003800000 */
.L_x_1921:
        /* <DEDUP_REMOVED lines=19> */
.L_x_1924:
[----:B------:R-:W-:Y:S05]  /*0860*/  BSYNC B0 ;  /* 0x0000000000007941 */ /* 0x000fea0003800000 */
.L_x_1923:
[----:B------:R-:W-:-:S04]  /*0870*/  ISETP.NE.AND P2, PT, R7, RZ, PT ;  /* 0x000000ff0700720c */ /* 0x000fc80003f45270 */
        /* <DEDUP_REMOVED lines=12> */
.L_x_1920:
        /* <DEDUP_REMOVED lines=74> */
[----:B------:R-:W-:-:S04]  /*0de0*/  @!P1 LOP3.LUT R22, RZ, c[0x0][0x1c8], RZ, 0x33, !PT ;  /* 0x00007200ff169a12 */ /* 0x000fc800078e33ff */
[----:B-1----:R-:W-:Y:S02]  /*0df0*/  SHF.R.S32.HI R11, RZ, 0x1f, R22 ;  /* 0x0000001fff0b7819 */ /* 0x002fe40000011416 */
[----:B--2---:R-:W-:Y:S01]  /*0e00*/  SHF.R.S32.HI R17, RZ, 0x1f, R0 ;  /* 0x0000001fff117819 */ /* 0x004fe20000011400 */
[----:B------:R-:W-:-:S04]  /*0e10*/  IMAD.WIDE.U32 R4, R0, c[0x0][0x180], RZ ;  /* 0x0000600000047a25 */ /* 0x000fc800078e00ff */
[C---:B------:R-:W-:Y:S02]  /*0e20*/  IMAD R3, R17.reuse, c[0x0][0x180], RZ ;  /* 0x0000600011037a24 */ /* 0x040fe400078e02ff */
[----:B------:R-:W-:Y:S02]  /*0e30*/  IMAD R17, R17, c[0x0][0x188], RZ ;  /* 0x0000620011117a24 */ /* 0x000fe400078e02ff */
[C---:B------:R-:W-:Y:S02]  /*0e40*/  IMAD R3, R0.reuse, c[0x0][0x184], R3 ;  /* 0x0000610000037a24 */ /* 0x040fe400078e0203 */
[----:B------:R-:W-:-:S03]  /*0e50*/  IMAD.WIDE.U32 R8, R0, c[0x0][0x188], RZ ;  /* 0x0000620000087a25 */ /* 0x000fc600078e00ff */
[----:B------:R-:W-:Y:S01]  /*0e60*/  IADD3 R5, R5, R3, RZ ;  /* 0x0000000305057210 */ /* 0x000fe20007ffe0ff */
[----:B------:R-:W-:Y:S01]  /*0e70*/  IMAD R3, R11, c[0x0][0x1b0], RZ ;  /* 0x00006c000b037a24 */ /* 0x000fe200078e02ff */
[----:B------:R-:W-:Y:S01]  /*0e80*/  MOV R16, R8 ;  /* 0x0000000800107202 */ /* 0x000fe20000000f00 */
[----:B------:R-:W-:Y:S02]  /*0e90*/  IMAD R17, R0, c[0x0][0x18c], R17 ;  /* 0x0000630000117a24 */ /* 0x000fe400078e0211 */
[----:B------:R-:W-:-:S04]  /*0ea0*/  IMAD.WIDE.U32 R4, R13, c[0x0][0x198], R4 ;  /* 0x000066000d047a25 */ /* 0x000fc800078e0004 */
[----:B------:R-:W-:Y:S02]  /*0eb0*/  IMAD.IADD R5, R5, 0x1, R2 ;  /* 0x0000000105057824 */ /* 0x000fe400078e0202 */
[C---:B------:R-:W-:Y:S02]  /*0ec0*/  IMAD R3, R22.reuse, c[0x0][0x1b4], R3 ;  /* 0x00006d0016037a24 */ /* 0x040fe400078e0203 */
[----:B------:R-:W-:-:S04]  /*0ed0*/  IMAD.WIDE.U32 R28, R22, c[0x0][0x1b0], R4 ;  /* 0x00006c00161c7a25 */ /* 0x000fc800078e0004 */
[----:B------:R-:W-:Y:S01]  /*0ee0*/  IMAD.IADD R17, R9, 0x1, R17 ;  /* 0x0000000109117824 */ /* 0x000fe200078e0211 */
[----:B------:R-:W-:Y:S01]  /*0ef0*/  IADD3 R29, R29, R3, RZ ;  /* 0x000000031d1d7210 */ /* 0x000fe20007ffe0ff */
[----:B------:R-:W-:Y:S05]  /*0f00*/  BRA `(.L_x_1926) ;  /* 0x0000043000007947 */ /* 0x000fea0003800000 */
.L_x_1925:
        /* <DEDUP_REMOVED lines=15> */
.L_x_1927:
[----:B------:R-:W-:Y:S01]  /*1000*/  IABS R8, c[0x0][0x1c8] ;  /* 0x0000720000087a13 */ /* 0x000fe20000000000 */
[----:B------:R-:W-:Y:S01]  /*1010*/  @P3 IMAD.IADD R17, R2, 0x1, R17 ;  /* 0x0000000102113824 */ /* 0x000fe200078e0211 */
[----:B------:R-:W-:Y:S02]  /*1020*/  LEA R13, R128, 0xffffff80, 0x7 ;  /* 0xffffff80800d7811 */ /* 0x000fe400078e38ff */
[----:B------:R-:W1:Y:S02]  /*1030*/  I2F.RP R9, R8 ;  /* 0x0000000800097306 */ /* 0x000e640000209400 */
[----:B------:R-:W-:-:S06]  /*1040*/  SHF.R.S32.HI R27, RZ, 0x1f, R13 ;  /* 0x0000001fff1b7819 */ /* 0x000fcc000001140d */
        /* <DEDUP_REMOVED lines=11> */
[----:B------:R-:W-:Y:S02]  /*1100*/  IMAD R5, R8, R5, R6 ;  /* 0x0000000508057224 */ /* 0x000fe400078e0206 */
[----:B------:R-:W-:-:S03]  /*1110*/  IMAD R6, R27, c[0x0][0x198], RZ ;  /* 0x000066001b067a24 */ /* 0x000fc600078e02ff */
[----:B------:R-:W-:-:S13]  /*1120*/  ISETP.GT.U32.AND P0, PT, R8, R5, PT ;  /* 0x000000050800720c */ /* 0x000fda0003f04070 */
[-C--:B------:R-:W-:Y:S02]  /*1130*/  @!P0 IADD3 R5, R5, -R8.reuse, RZ ;  /* 0x8000000805058210 */ /* 0x080fe40007ffe0ff */
[----:B------:R-:W-:Y:S02]  /*1140*/  @!P0 IADD3 R22, R22, 0x1, RZ ;  /* 0x0000000116168810 */ /* 0x000fe40007ffe0ff */
[----:B------:R-:W-:Y:S01]  /*1150*/  ISETP.GE.U32.AND P2, PT, R5, R8, PT ;  /* 0x000000080500720c */ /* 0x000fe20003f46070 */
[C---:B------:R-:W-:Y:S01]  /*1160*/  @P3 IMAD.WIDE.U32 R8, R17.reuse, c[0x0][0x1a0], RZ ;  /* 0x0000680011083a25 */ /* 0x040fe200078e00ff */
[----:B------:R-:W-:Y:S02]  /*1170*/  LOP3.LUT R5, R24, c[0x0][0x1c8], RZ, 0x3c, !PT ;  /* 0x0000720018057a12 */ /* 0x000fe400078e3cff */
[----:B------:R-:W-:Y:S01]  /*1180*/  ISETP.NE.AND P0, PT, RZ, c[0x0][0x1c8], PT ;  /* 0x00007200ff007a0c */ /* 0x000fe20003f05270 */
[----:B------:R-:W-:Y:S01]  /*1190*/  @P3 IMAD R17, R17, c[0x0][0x1a4], R9 ;  /* 0x0000690011113a24 */ /* 0x000fe200078e0209 */
[----:B------:R-:W-:Y:S01]  /*11a0*/  ISETP.GE.AND P1, PT, R5, RZ, PT ;  /* 0x000000ff0500720c */ /* 0x000fe20003f26270 */
[----:B------:R-:W-:Y:S01]  /*11b0*/  @P3 IMAD.MOV.U32 R16, RZ, RZ, R8 ;  /* 0x000000ffff103224 */ /* 0x000fe200078e0008 */
[----:B------:R-:W-:Y:S01]  /*11c0*/  MOV R5, R3 ;  /* 0x0000000300057202 */ /* 0x000fe20000000f00 */
[----:B------:R-:W-:-:S04]  /*11d0*/  IMAD R3, R13, c[0x0][0x19c], R6 ;  /* 0x000067000d037a24 */ /* 0x000fc800078e0206 */
[----:B------:R-:W-:Y:S01]  /*11e0*/  @P2 IADD3 R22, R22, 0x1, RZ ;  /* 0x0000000116162810 */ /* 0x000fe20007ffe0ff */
[----:B------:R-:W-:-:S05]  /*11f0*/  IMAD.WIDE.U32 R4, R13, c[0x0][0x198], R4 ;  /* 0x000066000d047a25 */ /* 0x000fca00078e0004 */
[----:B------:R-:W-:Y:S01]  /*1200*/  @!P1 IMAD.MOV R22, RZ, RZ, -R22 ;  /* 0x000000ffff169224 */ /* 0x000fe200078e0a16 */
[----:B------:R-:W-:Y:S02]  /*1210*/  @!P0 LOP3.LUT R22, RZ, c[0x0][0x1c8], RZ, 0x33, !PT ;  /* 0x00007200ff168a12 */ /* 0x000fe400078e33ff */
[----:B------:R-:W-:Y:S02]  /*1220*/  IADD3 R5, R5, R3, RZ ;  /* 0x0000000305057210 */ /* 0x000fe40007ffe0ff */
[----:B------:R-:W-:-:S03]  /*1230*/  SHF.R.S32.HI R11, RZ, 0x1f, R22 ;  /* 0x0000001fff0b7819 */ /* 0x000fc60000011416 */
[----:B------:R-:W-:-:S04]  /*1240*/  IMAD.WIDE.U32 R4, R22, c[0x0][0x1b0], R4 ;  /* 0x00006c0016047a25 */ /* 0x000fc800078e0004 */
[----:B------:R-:W-:Y:S01]  /*1250*/  IMAD R29, R11, c[0x0][0x1b0], RZ ;  /* 0x00006c000b1d7a24 */ /* 0x000fe200078e02ff */
[----:B------:R-:W-:-:S03]  /*1260*/  MOV R28, R4 ;  /* 0x00000004001c7202 */ /* 0x000fc60000000f00 */
        /* <DEDUP_REMOVED lines=13> */
.L_x_1926:
[----:B------:R-:W-:Y:S01]  /*1340*/  ISETP.NE.AND P0, PT, R183, -0x1, PT ;  /* 0xffffffffb700780c */ /* 0x000fe20003f05270 */
[----:B------:R-:W-:Y:S01]  /*1350*/  IMAD R11, R11, c[0x0][0x1b8], RZ ;  /* 0x00006e000b0b7a24 */ /* 0x000fe200078e02ff */
[----:B-----5:R-:W-:Y:S01]  /*1360*/  SHF.R.S32.HI R0, RZ, 0x1f, R7 ;  /* 0x0000001fff007819 */ /* 0x020fe20000011407 */
[----:B------:R-:W-:Y:S01]  /*1370*/  BSSY B0, `(.L_x_1928) ;  /* 0x000006b000007945 */ /* 0x000fe20003800000 */
[----:B------:R-:W-:Y:S01]  /*1380*/  SHF.R.S32.HI R25, RZ, 0x1f, R24 ;  /* 0x0000001fff197819 */ /* 0x000fe20000011418 */
[----:B------:R-:W-:Y:S01]  /*1390*/  IMAD R6, R22, c[0x0][0x1bc], R11 ;  /* 0x00006f0016067a24 */ /* 0x000fe200078e020b */
[CC--:B------:R-:W-:Y:S02]  /*13a0*/  LEA.HI R9, R0.reuse, R7.reuse, RZ, 0x2 ;  /* 0x0000000700097211 */ /* 0x0c0fe400078f10ff */
[----:B------:R-:W-:Y:S02]  /*13b0*/  LEA.HI R14, R0, R7, RZ, 0x3 ;  /* 0x00000007000e7211 */ /* 0x000fe400078f18ff */
[----:B------:R-:W-:-:S02]  /*13c0*/  LOP3.LUT R184, R9, 0xfffffffc, RZ, 0xc0, !PT ;  /* 0xfffffffc09b87812 */ /* 0x000fc400078ec0ff */
[----:B------:R-:W-:Y:S01]  /*13d0*/  SHF.R.S32.HI R19, RZ, 0x3, R14 ;  /* 0x00000003ff137819 */ /* 0x000fe2000001140e */
[----:B------:R-:W-:Y:S01]  /*13e0*/  @P0 IMAD.WIDE.U32 R2, R183, c[0x0][0x190], RZ ;  /* 0x00006400b7020a25 */ /* 0x000fe200078e00ff */
[----:B------:R-:W-:Y:S02]  /*13f0*/  @!P0 SHF.R.S32.HI R4, RZ, 0x1f, R15 ;  /* 0x0000001fff048819 */ /* 0x000fe4000001140f */
[-C--:B------:R-:W-:Y:S01]  /*1400*/  LEA.HI R5, R0, R7.reuse, RZ, 0x4 ;  /* 0x0000000700057211 */ /* 0x080fe200078f20ff */
[----:B------:R-:W-:Y:S01]  /*1410*/  IMAD.IADD R184, R7, 0x1, -R184 ;  /* 0x0000000107b87824 */ /* 0x000fe200078e0ab8 */
[----:B------:R-:W-:Y:S01]  /*1420*/  SHF.R.S32.HI R188, RZ, 0x2, R9 ;  /* 0x00000002ffbc7819 */ /* 0x000fe20000011409 */
[----:B------:R-:W-:Y:S01]  /*1430*/  @!P0 IMAD R4, R4, c[0x0][0x178], RZ ;  /* 0x00005e0004048a24 */ /* 0x000fe200078e02ff */
[----:B------:R-:W-:Y:S01]  /*1440*/  LEA.HI R0, R0, R7, RZ, 0x5 ;  /* 0x0000000700007211 */ /* 0x000fe200078f28ff */
[----:B------:R-:W-:Y:S01]  /*1450*/  IMAD.SHL.U32 R181, R19, 0x40, RZ ;  /* 0x0000004013b57824 */ /* 0x000fe200078e00ff */
[----:B------:R-:W-:Y:S01]  /*1460*/  SHF.R.S32.HI R189, RZ, 0x1f, R188 ;  /* 0x0000001fffbd7819 */ /* 0x000fe200000114bc */
[----:B------:R-:W-:Y:S01]  /*1470*/  @!P0 IMAD.WIDE.U32 R32, R15, c[0x0][0x178], RZ ;  /* 0x00005e000f208a25 */ /* 0x000fe200078e00ff */
[----:B------:R-:W-:-:S02]  /*1480*/  LEA.HI R9, R9, R188, RZ, 0x1 ;  /* 0x000000bc09097211 */ /* 0x000fc400078f08ff */
[----:B------:R-:W-:Y:S01]  /*1490*/  LOP3.LUT R181, R181, 0xc0, RZ, 0xc0, !PT ;  /* 0x000000c0b5b57812 */ /* 0x000fe200078ec0ff */
[----:B------:R-:W-:Y:S01]  /*14a0*/  @!P0 IMAD R4, R15, c[0x0][0x17c], R4 ;  /* 0x00005f000f048a24 */ /* 0x000fe200078e0204 */
[----:B------:R-:W-:Y:S01]  /*14b0*/  LOP3.LUT R9, R9, 0x7fffffe, RZ, 0xc0, !PT ;  /* 0x07fffffe09097812 */ /* 0x000fe200078ec0ff */
[----:B------:R-:W-:Y:S01]  /*14c0*/  IMAD.SHL.U32 R184, R184, 0x8, RZ ;  /* 0x00000008b8b87824 */ /* 0x000fe200078e00ff */
[----:B------:R-:W-:Y:S01]  /*14d0*/  SHF.R.S32.HI R18, RZ, 0x5, R0 ;  /* 0x00000005ff127819 */ /* 0x000fe20000011400 */
[----:B------:R-:W-:Y:S01]  /*14e0*/  @P0 IMAD R3, R183, c[0x0][0x194], R3 ;  /* 0x00006500b7030a24 */ /* 0x000fe200078e0203 */
[----:B------:R-:W-:Y:S01]  /*14f0*/  IADD3 R9, R188, -R9, RZ ;  /* 0x80000009bc097210 */ /* 0x000fe20007ffe0ff */
[----:B------:R-:W-:Y:S01]  /*1500*/  @!P0 IMAD.IADD R3, R33, 0x1, R4 ;  /* 0x0000000121038824 */ /* 0x000fe200078e0204 */
[----:B------:R-:W-:Y:S01]  /*1510*/  LOP3.LUT R4, R181, 0x18, R184, 0xf8, !PT ;  /* 0x00000018b5047812 */ /* 0x000fe200078ef8b8 */
[----:B------:R-:W-:Y:S01]  /*1520*/  @!P0 IMAD.MOV.U32 R2, RZ, RZ, R32 ;  /* 0x000000ffff028224 */ /* 0x000fe200078e0020 */
[----:B------:R-:W-:Y:S01]  /*1530*/  IADD3 R16, P0, R184, R16, RZ ;  /* 0x00000010b8107210 */ /* 0x000fe20007f1e0ff */
[----:B------:R-:W-:Y:S01]  /*1540*/  IMAD R10, R18, 0x8, R9 ;  /* 0x00000008120a7824 */ /* 0x000fe200078e0209 */
[----:B------:R-:W-:Y:S01]  /*1550*/  SHF.R.S32.HI R185, RZ, 0x1f, R184 ;  /* 0x0000001fffb97819 */ /* 0x000fe200000114b8 */
[----:B------:R-:W-:Y:S01]  /*1560*/  IMAD.IADD R9, R182, 0x1, -R21 ;  /* 0x00000001b6097824 */ /* 0x000fe200078e0a15 */
[----:B------:R-:W-:Y:S01]  /*1570*/  SHF.R.U32.HI R181, RZ, 0x3, R181 ;  /* 0x00000003ffb57819 */ /* 0x000fe200000116b5 */
[----:B------:R-:W-:Y:S01]  /*1580*/  IMAD R131, R189, c[0x0][0x198], RZ ;  /* 0x00006600bd837a24 */ /* 0x000fe200078e02ff */
[----:B------:R-:W-:Y:S01]  /*1590*/  IADD3 R28, P1, R184, R28, RZ ;  /* 0x0000001cb81c7210 */ /* 0x000fe20007f3e0ff */
[----:B------:R-:W-:Y:S01]  /*15a0*/  IMAD.X R17, R185, 0x1, R17, P0 ;  /* 0x00000001b9117824 */ /* 0x000fe200000e0611 */
[----:B------:R-:W-:Y:S01]  /*15b0*/  LOP3.LUT R181, R4, R181, RZ, 0x3c, !PT ;  /* 0x000000b504b57212 */ /* 0x000fe200078e3cff */
[C---:B------:R-:W-:Y:S01]  /*15c0*/  IMAD R131, R188.reuse, c[0x0][0x19c], R131 ;  /* 0x00006700bc837a24 */ /* 0x040fe200078e0283 */
[----:B------:R-:W-:Y:S01]  /*15d0*/  LOP3.LUT R4, R5, 0xfffffff0, RZ, 0xc0, !PT ;  /* 0xfffffff005047812 */ /* 0x000fe200078ec0ff */
[----:B------:R-:W-:Y:S01]  /*15e0*/  IMAD.X R29, R185, 0x1, R29, P1 ;  /* 0x00000001b91d7824 */ /* 0x000fe200008e061d */
[----:B------:R-:W-:Y:S01]  /*15f0*/  IADD3 R120, P0, R188, R13, RZ ;  /* 0x0000000dbc787210 */ /* 0x000fe20007f1e0ff */
[----:B------:R-:W-:Y:S01]  /*1600*/  IMAD.WIDE.U32 R22, R22, c[0x0][0x1b8], R16 ;  /* 0x00006e0016167a25 */ /* 0x000fe200078e0010 */
[----:B------:R-:W-:-:S02]  /*1610*/  LOP3.LUT R178, R0, 0xffffffe0, RZ, 0xc0, !PT ;  /* 0xffffffe000b27812 */ /* 0x000fc400078ec0ff */
[----:B------:R-:W-:Y:S01]  /*1620*/  IADD3 R175, R184, 0x20, RZ ;  /* 0x00000020b8af7810 */ /* 0x000fe20007ffe0ff */
[----:B------:R-:W-:Y:S01]  /*1630*/  IMAD.IADD R11, R7, 0x1, -R4 ;  /* 0x00000001070b7824 */ /* 0x000fe200078e0a04 */
[----:B------:R-:W-:Y:S01]  /*1640*/  IADD3 R178, -R178, R7, RZ ;  /* 0x00000007b2b27210 */ /* 0x000fe20007ffe1ff */
[----:B------:R-:W-:Y:S01]  /*1650*/  IMAD.X R4, R189, 0x1, R27, P0 ;  /* 0x00000001bd047824 */ /* 0x000fe200000e061b */
[----:B------:R-:W-:Y:S01]  /*1660*/  IADD3 R174, R184, 0x40, RZ ;  /* 0x00000040b8ae7810 */ /* 0x000fe20007ffe0ff */
[----:B------:R-:W-:Y:S01]  /*1670*/  IMAD.WIDE.U32 R132, R188, c[0x0][0x198], R28 ;  /* 0x00006600bc847a25 */ /* 0x000fe200078e001c */
[----:B------:R-:W-:-:S03]  /*1680*/  LEA.HI R13, R11, R11, RZ, 0x1 ;  /* 0x0000000b0b0d7211 */ /* 0x000fc600078f08ff */
[----:B------:R-:W-:Y:S01]  /*1690*/  IMAD R29, R4, c[0x0][0x1a0], RZ ;  /* 0x00006800041d7a24 */ /* 0x000fe200078e02ff */
[--C-:B------:R-:W-:Y:S01]  /*16a0*/  SHF.R.S32.HI R17, RZ, 0x1, R13.reuse ;  /* 0x00000001ff117819 */ /* 0x100fe2000001140d */
[----:B------:R-:W-:Y:S01]  /*16b0*/  IMAD.IADD R23, R23, 0x1, R6 ;  /* 0x0000000117177824 */ /* 0x000fe200078e0206 */
[----:B------:R-:W-:Y:S01]  /*16c0*/  SHF.R.S32.HI R8, RZ, 0x1f, R13 ;  /* 0x0000001fff087819 */ /* 0x000fe2000001140d */
[C---:B------:R-:W-:Y:S02]  /*16d0*/  IMAD R29, R120.reuse, c[0x0][0x1a4], R29 ;  /* 0x00006900781d7a24 */ /* 0x040fe400078e021d */
[----:B------:R-:W-:Y:S01]  /*16e0*/  IMAD.WIDE.U32 R120, R120, c[0x0][0x1a0], R22 ;  /* 0x0000680078787a25 */ /* 0x000fe200078e0016 */
[----:B------:R-:W-:Y:S02]  /*16f0*/  IADD3 R22, P0, R184, R2, RZ ;  /* 0x00000002b8167210 */ /* 0x000fe40007f1e0ff */
[----:B------:R-:W-:Y:S01]  /*1700*/  LEA.HI R8, R8, R17, RZ, 0x2 ;  /* 0x0000001108087211 */ /* 0x000fe200078f10ff */
[----:B------:R-:W-:-:S02]  /*1710*/  IMAD R27, R25, c[0x0][0x1a8], RZ ;  /* 0x00006a00191b7a24 */ /* 0x000fc400078e02ff */
[----:B------:R-:W-:Y:S01]  /*1720*/  IMAD.X R23, R185, 0x1, R3, P0 ;  /* 0x00000001b9177824 */ /* 0x000fe200000e0603 */
[----:B------:R-:W-:Y:S01]  /*1730*/  ISETP.GE.AND P0, PT, R188, R9, PT ;  /* 0x00000009bc00720c */ /* 0x000fe20003f06270 */
[----:B------:R-:W-:Y:S01]  /*1740*/  IMAD.MOV.U32 R3, RZ, RZ, 0x10 ;  /* 0x00000010ff037424 */ /* 0x000fe200078e00ff */
[----:B------:R-:W-:Y:S01]  /*1750*/  LOP3.LUT R8, R8, 0xfffffffc, RZ, 0xc0, !PT ;  /* 0xfffffffc08087812 */ /* 0x000fe200078ec0ff */
[----:B------:R-:W-:Y:S02]  /*1760*/  IMAD.U32 R181, R10, 0x20, R181 ;  /* 0x000000200ab57824 */ /* 0x000fe400078e00b5 */
[C---:B------:R-:W-:Y:S01]  /*1770*/  IMAD R27, R24.reuse, c[0x0][0x1ac], R27 ;  /* 0x00006b00181b7a24 */ /* 0x040fe200078e021b */
[----:B------:R-:W-:Y:S01]  /*1780*/  IADD3 R17, R17, -R8, RZ ;  /* 0x8000000811117210 */ /* 0x000fe20007ffe0ff */
[----:B------:R-:W-:-:S03]  /*1790*/  IMAD.WIDE.U32 R22, R24, c[0x0][0x1a8], R22 ;  /* 0x00006a0018167a25 */ /* 0x000fc600078e0016 */
[----:B------:R-:W-:Y:S01]  /*17a0*/  LOP3.LUT P1, RZ, R17, 0x2, RZ, 0xc0, !PT ;  /* 0x0000000211ff7812 */ /* 0x000fe2000782c0ff */
[----:B------:R-:W-:-:S03]  /*17b0*/  IMAD.WIDE R30, R31, 0x40, R188 ;  /* 0x000000401f1e7825 */ /* 0x000fc600078e02bc */
[----:B------:R-:W-:Y:S01]  /*17c0*/  SEL R4, R3, 0xfffffff0, !P1 ;  /* 0xfffffff003047807 */ /* 0x000fe20004800000 */
        /* <DEDUP_REMOVED lines=37> */
.L_x_1929:
[----:B------:R-:W-:Y:S05]  /*1a20*/  BSYNC B0 ;  /* 0x0000000000007941 */ /* 0x000fea0003800000 */
.L_x_1928:
        /* <DEDUP_REMOVED lines=36> */
.L_x_1931:
[----:B------:R-:W-:Y:S05]  /*1c70*/  BSYNC B0 ;  /* 0x0000000000007941 */ /* 0x000fea0003800000 */
.L_x_1930:
[----:B------:R-:W-:Y:S01]  /*1c80*/  IADD3 R180, R128, -0x1, RZ ;  /* 0xffffffff80b47810 */ /* 0x000fe20007ffe0ff */
[----:B------:R-:W-:Y:S04]  /*1c90*/  BSSY B0, `(.L_x_1932) ;  /* 0x0000020000007945 */ /* 0x000fe80003800000 */
[----:B------:R-:W-:-:S04]  /*1ca0*/  IMAD.SHL.U32 R2, R180, 0x80, RZ ;  /* 0x00000080b4027824 */ /* 0x000fc800078e00ff */
[----:B--2---:R-:W-:-:S05]  /*1cb0*/  IMAD.IADD R9, R123, 0x1, -R2 ;  /* 0x000000017b097824 */ /* 0x004fca00078e0a02 */
[----:B------:R-:W-:-:S13]  /*1cc0*/  ISETP.GE.AND P0, PT, R188, R9, PT ;  /* 0x00000009bc00720c */ /* 0x000fda0003f06270 */
[----:B------:R-:W-:Y:S05]  /*1cd0*/  @P0 BRA `(.L_x_1933) ;  /* 0x000001b000000947 */ /* 0x000fea0003800000 */
[----:B------:R-:W-:Y:S02]  /*1ce0*/  ISETP.GE.AND P3, PT, R184, c[0x0][0x220], PT ;  /* 0x00008800b8007a0c */ /* 0x000fe40003f66270 */
[----:B------:R-:W-:Y:S02]  /*1cf0*/  ISETP.GE.AND P2, PT, R175, c[0x0][0x220], PT ;  /* 0x00008800af007a0c */ /* 0x000fe40003f46270 */
[----:B------:R-:W-:-:S09]  /*1d00*/  ISETP.GE.AND P0, PT, R174, c[0x0][0x220], PT ;  /* 0x00008800ae007a0c */ /* 0x000fd20003f06270 */
[C---:B------:R-:W-:Y:S01]  /*1d10*/  @!P3 LEA R26, P4, R132.reuse, c[0x0][0x168], 0x1 ;  /* 0x00005a00841aba11 */ /* 0x040fe200078808ff */
        /* <DEDUP_REMOVED lines=23> */
.L_x_1933:
[----:B------:R-:W-:Y:S05]  /*1e90*/  BSYNC B0 ;  /* 0x0000000000007941 */ /* 0x000fea0003800000 */
.L_x_1932:
        /* <DEDUP_REMOVED lines=9> */
[----:B--2---:R-:W-:Y:S02]  /*1f30*/  IADD3 R23, P1, R177, R132, RZ ;  /* 0x00000084b1177210 */ /* 0x004fe40007f3e0ff */
[----:B------:R-:W-:-:S03]  /*1f40*/  ISETP.GE.AND P0, PT, R174, c[0x0][0x220], PT ;  /* 0x00008800ae007a0c */ /* 0x000fc60003f06270 */
[----:B------:R-:W-:-:S04]  /*1f50*/  IMAD.X R0, R176, 0x1, R131, P1 ;  /* 0x00000001b0007824 */ /* 0x000fc800008e0683 */
        /* <DEDUP_REMOVED lines=16> */
[----:B------:R-:W-:-:S04]  /*2060*/  LEA R22, P0, R23, c[0x0][0x168], 0x1 ;  /* 0x00005a0017167a11 */ /* 0x000fc800078008ff */
[----:B------:R-:W-:-:S05]  /*2070*/  LEA.HI.X R23, R23, c[0x0][0x16c], R0, 0x1, P0 ;  /* 0x00005b0017177a11 */ /* 0x000fca00000f0c00 */
[----:B------:R-:W-:Y:S01]  /*2080*/  @!PT LDS RZ, [RZ] ;  /* 0x00000000fffff984 */ /* 0x000fe20000000800 */
[----:B------:R-:W-:Y:S01]  /*2090*/  @!PT LDS RZ, [RZ] ;  /* 0x00000000fffff984 */ /* 0x000fe20000000800 */
[----:B------:R-:W-:Y:S01]  /*20a0*/  @!PT LDS RZ, [RZ] ;  /* 0x00000000fffff984 */ /* 0x000fe20000000800 */
[----:B------:R3:W-:Y:S04]  /*20b0*/  LDGSTS.E.BYPASS.LTC128B.128 [R181+0x7800], [R22.64+0x80] ;  /* 0x0780008016b57fae */ /* 0x0007e8000b901d46 */
.L_x_1935:
[----:B------:R-:W-:Y:S05]  /*20c0*/  BSYNC B0 ;  /* 0x0000000000007941 */ /* 0x000fea0003800000 */
.L_x_1934:
[----:B------:R-:W-:Y:S01]  /*20d0*/  IADD3 R10, R188, 0x40, RZ ;  /* 0x00000040bc0a7810 */ /* 0x000fe20007ffe0ff */
[----:B------:R-:W-:Y:S03]  /*20e0*/  BSSY B0, `(.L_x_1936) ;  /* 0x000001f000007945 */ /* 0x000fe60003800000 */
[----:B------:R-:W-:-:S13]  /*20f0*/  ISETP.GE.AND P0, PT, R10, R9, PT ;  /* 0x000000090a00720c */ /* 0x000fda0003f06270 */
[----:B------:R-:W-:Y:S05]  /*2100*/  @P0 BRA `(.L_x_1937) ;  /* 0x000001c000000947 */ /* 0x000fea0003800000 */
[----:B------:R-:W-:Y:S01]  /*2110*/  ISETP.GE.AND P3, PT, R184, c[0x0][0x220], PT ;  /* 0x00008800b8007a0c */ /* 0x000fe20003f66270 */
[----:B------:R-:W-:Y:S01]  /*2120*/  IMAD.MOV.U32 R0, RZ, RZ, c[0x0][0x19c] ;  /* 0x00006700ff007624 */ /* 0x000fe200078e00ff */
[----:B------:R-:W-:Y:S02]  /*2130*/  ISETP.GE.AND P2, PT, R175, c[0x0][0x220], PT ;  /* 0x00008800af007a0c */ /* 0x000fe40003f46270 */
[C---:B--23--:R-:W-:Y:S02]  /*2140*/  LEA R23, P1, R129.reuse, R132, 0x6 ;  /* 0x0000008481177211 */ /* 0x04cfe400078230ff */
        /* <DEDUP_REMOVED lines=24> */
.L_x_1937:
[----:B------:R-:W-:Y:S05]  /*22d0*/  BSYNC B0 ;  /* 0x0000000000007941 */ /* 0x000fea0003800000 */
.L_x_1936:
        /* <DEDUP_REMOVED lines=14> */
[C---:B---3--:R-:W-:Y:S02]  /*23c0*/  @!P2 LEA R22, P1, R26.reuse, c[0x0][0x168], 0x1 ;  /* 0x00005a001a16aa11 */ /* 0x048fe400078208ff */
        /* <DEDUP_REMOVED lines=19> */
.L_x_1939:
[----:B------:R-:W-:Y:S05]  /*2500*/  BSYNC B0 ;  /* 0x0000000000007941 */ /* 0x000fea0003800000 */
.L_x_1938:
[----:B------:R-:W-:Y:S01]  /*2510*/  SHF.R.S32.HI R0, RZ, 0x1f, R15 ;  /* 0x0000001fff007819 */ /* 0x000fe2000001140f */
[----:B------:R-:W-:Y:S01]  /*2520*/  IMAD.WIDE.U32 R24, R15, c[0x0][0x320], R24 ;  /* 0x0000c8000f187a25 */ /* 0x000fe200078e0018 */
[----:B------:R-:W0:Y:S03]  /*2530*/  LDGDEPBAR ;  /* 0x00000000000079af */ /* 0x000e260000000000 */
[----:B------:R-:W-:Y:S01]  /*2540*/  IMAD R0, R0, c[0x0][0x320], RZ ;  /* 0x0000c80000007a24 */ /* 0x000fe200078e02ff */
[----:B--2---:R-:W-:-:S03]  /*2550*/  LEA R26, P0, R24, c[0x0][0x318], 0x2 ;  /* 0x0000c600181a7a11 */ /* 0x004fc600078010ff */
[----:B------:R-:W-:-:S04]  /*2560*/  IMAD R0, R15, c[0x0][0x324], R0 ;  /* 0x0000c9000f007a24 */ /* 0x000fc800078e0200 */
[----:B------:R-:W-:-:S05]  /*2570*/  IMAD.IADD R0, R25, 0x1, R0 ;  /* 0x0000000119007824 */ /* 0x000fca00078e0200 */
[----:B------:R-:W-:-:S05]  /*2580*/  LEA.HI.X R27, R24, c[0x0][0x31c], R0, 0x2, P0 ;  /* 0x0000c700181b7a11 */ /* 0x000fca00000f1400 */
[----:B------:R-:W2:Y:S01]  /*2590*/  LDG.E R0, [R26.64] ;  /* 0x000000061a007981 */ /* 0x000ea2000c1e1900 */
[----:B---3--:R-:W-:Y:S01]  /*25a0*/  SHF.R.S32.HI R22, RZ, 0x1f, R11 ;  /* 0x0000001fff167819 */ /* 0x008fe2000001140b */
[----:B------:R-:W-:Y:S01]  /*25b0*/  IMAD.SHL.U32 R179, R7, 0x2, RZ ;  /* 0x0000000207b37824 */ /* 0x000fe200078e00ff */
[----:B------:R-:W-:-:S04]  /*25c0*/  DEPBAR.LE SB0, 0x0 ;  /* 0x000080000000791a */ /* 0x000fc80000000000 */
[----:B------:R-:W-:Y:S01]  /*25d0*/  LOP3.LUT R14, R14, 0xfffffff8, RZ, 0xc0, !PT ;  /* 0xfffffff80e0e7812 */ /* 0x000fe200078ec0ff */
[----:B------:R-:W-:Y:S01]  /*25e0*/  BSSY B0, `(.L_x_1940) ;  /* 0x0000050000007945 */ /* 0x000fe20003800000 */
[----:B------:R-:W-:Y:S02]  /*25f0*/  LOP3.LUT R16, R13, 0x7fffffe, RZ, 0xc0, !PT ;  /* 0x07fffffe0d107812 */ /* 0x000fe400078ec0ff */
[----:B------:R-:W-:Y:S01]  /*2600*/  SHF.R.S32.HI R20, RZ, 0x4, R5 ;  /* 0x00000004ff147819 */ /* 0x000fe20000011405 */
[----:B------:R-:W-:Y:S01]  /*2610*/  IMAD.IADD R14, R7, 0x1, -R14 ;  /* 0x00000001070e7824 */ /* 0x000fe200078e0a0e */
[----:B------:R-:W-:Y:S01]  /*2620*/  LEA.HI R15, R22, R11, RZ, 0x3 ;  /* 0x0000000b160f7211 */ /* 0x000fe200078f18ff */
[----:B------:R-:W-:Y:S01]  /*2630*/  IMAD.IADD R16, R11, 0x1, -R16 ;  /* 0x000000010b107824 */ /* 0x000fe200078e0a10 */
[----:B------:R-:W-:Y:S02]  /*2640*/  LEA.HI R11, R5, R20, RZ, 0x1 ;  /* 0x00000014050b7211 */ /* 0x000fe400078f08ff */
[----:B------:R-:W-:Y:S01]  /*2650*/  SHF.R.S32.HI R5, RZ, 0x1f, R178 ;  /* 0x0000001fff057819 */ /* 0x000fe200000114b2 */
[----:B------:R-:W-:Y:S01]  /*2660*/  IMAD.SHL.U32 R15, R15, 0x20, RZ ;  /* 0x000000200f0f7824 */ /* 0x000fe200078e00ff */
[----:B------:R-:W-:Y:S01]  /*2670*/  BAR.SYNC.DEFER_BLOCKING 0x0 ;  /* 0x0000000000007b1d */ /* 0x000fe20000010000 */
[----:B------:R-:W-:-:S02]  /*2680*/  ISETP.GE.AND P1, PT, R188, R9, PT ;  /* 0x00000009bc00720c */ /* 0x000fc40003f26270 */
[----:B------:R-:W-:Y:S02]  /*2690*/  LEA.HI R13, R14, R14, RZ, 0x1 ;  /* 0x0000000e0e0d7211 */ /* 0x000fe400078f08ff */
[----:B------:R-:W-:Y:S02]  /*26a0*/  LOP3.LUT R11, R11, 0xfffffffe, RZ, 0xc0, !PT ;  /* 0xfffffffe0b0b7812 */ /* 0x000fe400078ec0ff */
[----:B------:R-:W-:Y:S02]  /*26b0*/  LEA.HI R178, R5, R178, RZ, 0x2 ;  /* 0x000000b205b27211 */ /* 0x000fe400078f10ff */
[----:B------:R-:W-:Y:S01]  /*26c0*/  LOP3.LUT R15, R15, 0xffffff00, RZ, 0xc0, !PT ;  /* 0xffffff000f0f7812 */ /* 0x000fe200078ec0ff */
[----:B------:R-:W-:Y:S01]  /*26d0*/  IMAD.IADD R20, R20, 0x1, -R11 ;  /* 0x0000000114147824 */ /* 0x000fe200078e0a0b */
[----:B------:R-:W-:Y:S01]  /*26e0*/  LOP3.LUT R5, R13, 0x7fffffe, RZ, 0xc0, !PT ;  /* 0x07fffffe0d057812 */ /* 0x000fe200078ec0ff */
[C---:B------:R-:W-:Y:S01]  /*26f0*/  IMAD R11, R18.reuse, 0x10, R21 ;  /* 0x00000010120b7824 */ /* 0x040fe200078e0215 */
[----:B------:R-:W-:Y:S01]  /*2700*/  SHF.R.S32.HI R13, RZ, 0x1, R13 ;  /* 0x00000001ff0d7819 */ /* 0x000fe2000001140d */
[----:B------:R-:W-:Y:S01]  /*2710*/  IMAD R21, R18, 0x200, R15 ;  /* 0x0000020012157824 */ /* 0x000fe200078e020f */
[----:B------:R-:W-:Y:S01]  /*2720*/  SHF.R.S32.HI R178, RZ, 0x2, R178 ;  /* 0x00000002ffb27819 */ /* 0x000fe200000114b2 */
[----:B------:R-:W-:Y:S01]  /*2730*/  IMAD.IADD R5, R14, 0x1, -R5 ;  /* 0x000000010e057824 */ /* 0x000fe200078e0a05 */
[----:B------:R-:W-:Y:S01]  /*2740*/  LOP3.LUT P2, RZ, R13, 0x2, RZ, 0xc0, !PT ;  /* 0x000000020dff7812 */ /* 0x000fe2000784c0ff */
[----:B------:R-:W-:Y:S01]  /*2750*/  IMAD.SHL.U32 R14, R17, 0x40, RZ ;  /* 0x00000040110e7824 */ /* 0x000fe200078e00ff */
[----:B------:R-:W-:Y:S01]  /*2760*/  IADD3 R11, R11, 0x1, R178 ;  /* 0x000000010b0b7810 */ /* 0x000fe20007ffe0b2 */
[----:B------:R-:W-:Y:S01]  /*2770*/  IMAD R15, R16, 0x20, R15 ;  /* 0x00000020100f7824 */ /* 0x000fe200078e020f */
[----:B------:R-:W-:Y:S01]  /*2780*/  LEA R198, P0, R120, c[0x0][0x170], 0x1 ;  /* 0x00005c0078c67a11 */ /* 0x000fe200078008ff */
[----:B------:R-:W-:Y:S01]  /*2790*/  IMAD R21, R16, 0x20, R21 ;  /* 0x0000002010157824 */ /* 0x000fe200078e0215 */
[----:B------:R-:W-:Y:S01]  /*27a0*/  LOP3.LUT R14, R14, 0xc0, RZ, 0xc0, !PT ;  /* 0x000000c00e0e7812 */ /* 0x000fe200078ec0ff */
[----:B------:R-:W-:Y:S01]  /*27b0*/  IMAD.SHL.U32 R17, R19, 0x8, RZ ;  /* 0x0000000813117824 */ /* 0x000fe200078e00ff */
[----:B------:R3:W-:Y:S01]  /*27c0*/  @P1 STS [R181+0x9000], RZ ;  /* 0x009000ffb5001388 */ /* 0x0007e20000000800 */
[----:B------:R-:W-:Y:S01]  /*27d0*/  IMAD.SHL.U32 R16, R13, 0x40, RZ ;  /* 0x000000400d107824 */ /* 0x000fe200078e00ff */
[----:B------:R-:W-:Y:S01]  /*27e0*/  IADD3 R122, R123, R11, -R182 ;  /* 0x0000000b7b7a7210 */ /* 0x000fe20007ffe8b6 */
[----:B------:R-:W-:Y:S01]  /*27f0*/  IMAD.SHL.U32 R19, R20, 0x8, RZ ;  /* 0x0000000814137824 */ /* 0x000fe200078e00ff */
[----:B------:R3:W-:Y:S01]  /*2800*/  @P1 STS [R181+0x9004], RZ ;  /* 0x009004ffb5001388 */ /* 0x0007e20000000800 */
[----:B------:R-:W2:Y:S01]  /*2810*/  MUFU.RCP R13, c[0x0][0x238] ;  /* 0x00008e00000d7b08 */ /* 0x000ea20000001000 */
[----:B------:R-:W-:Y:S01]  /*2820*/  LOP3.LUT R16, R16, 0xc0, RZ, 0xc0, !PT ;  /* 0x000000c010107812 */ /* 0x000fe200078ec0ff */
[----:B------:R-:W-:Y:S01]  /*2830*/  IMAD R172, R20, 0x8, R5 ;  /* 0x0000000814ac7824 */ /* 0x000fe200078e0205 */
[----:B------:R3:W-:Y:S01]  /*2840*/  @P1 STS.64 [R181+0x9008], RZ ;  /* 0x009008ffb5001388 */ /* 0x0007e20000000a00 */
[----:B------:R-:W-:-:S02]  /*2850*/  LOP3.LUT R19, R14, 0x8, R19, 0xf8, !PT ;  /* 0x000000080e137812 */ /* 0x000fc400078ef813 */
[----:B------:R-:W-:Y:S01]  /*2860*/  SHF.R.U32.HI R14, RZ, 0x3, R14 ;  /* 0x00000003ff0e7819 */ /* 0x000fe2000001160e */
[----:B------:R3:W-:Y:S01]  /*2870*/  @P1 STS.128 [R181+0xb000], RZ ;  /* 0x00b000ffb5001388 */ /* 0x0007e20000000c00 */
[----:B------:R-:W-:Y:S02]  /*2880*/  LOP3.LUT R17, R16, 0x8, R17, 0xf8, !PT ;  /* 0x0000000810117812 */ /* 0x000fe400078ef811 */
[----:B------:R-:W-:Y:S01]  /*2890*/  SHF.R.U32.HI R16, RZ, 0x3, R16 ;  /* 0x00000003ff107819 */ /* 0x000fe20000011610 */
[----:B------:R3:W-:Y:S01]  /*28a0*/  @P1 STS.128 [R181+0xd000], RZ ;  /* 0x00d000ffb5001388 */ /* 0x0007e20000000c00 */
[----:B------:R-:W-:Y:S02]  /*28b0*/  LOP3.LUT R14, R19, R14, RZ, 0x3c, !PT ;  /* 0x0000000e130e7212 */ /* 0x000fe400078e3cff */
[----:B------:R-:W-:Y:S02]  /*28c0*/  LOP3.LUT R17, R17, R16, RZ, 0x3c, !PT ;  /* 0x0000001011117212 */ /* 0x000fe400078e3cff */
[----:B------:R-:W-:Y:S01]  /*28d0*/  LOP3.LUT R179, R179, 0x6, RZ, 0xc0, !PT ;  /* 0x00000006b3b37812 */ /* 0x000fe200078ec0ff */
[----:B------:R-:W-:Y:S01]  /*28e0*/  IMAD.IADD R173, R14, 0x1, R21 ;  /* 0x000000010ead7824 */ /* 0x000fe200078e0215 */
[----:B------:R-:W-:Y:S01]  /*28f0*/  LEA.HI.X R199, R120, c[0x0][0x174], R6, 0x1, P0 ;  /* 0x00005d0078c77a11 */ /* 0x000fe200000f0c06 */
[----:B------:R-:W-:Y:S01]  /*2900*/  IMAD.IADD R5, R14, 0x1, R15 ;  /* 0x000000010e057824 */ /* 0x000fe200078e020f */
[----:B------:R-:W-:Y:S01]  /*2910*/  SEL R3, R3, 0xfffffff0, !P2 ;  /* 0xfffffff003037807 */ /* 0x000fe20005000000 */
[----:B------:R-:W-:Y:S01]  /*2920*/  IMAD.U32 R172, R172, 0x20, R17 ;  /* 0x00000020acac7824 */ /* 0x000fe200078e0011 */
[----:B------:R-:W-:Y:S01]  /*2930*/  IADD3 R122, R122, c[0x0][0x2e8], RZ ;  /* 0x0000ba007a7a7a10 */ /* 0x000fe20007ffe0ff */
[----:B------:R-:W-:-:S02]  /*2940*/  IMAD.SHL.U32 R173, R173, 0x2, RZ ;  /* 0x00000002adad7824 */ /* 0x000fc400078e00ff */
[----:B--2---:R-:W-:Y:S01]  /*2950*/  FMUL.FTZ R0, R0, R13 ;  /* 0x0000000d00007220 */ /* 0x004fe20000410000 */
[----:B------:R-:W-:Y:S05]  /*2960*/  @P1 BRA `(.L_x_1941) ;  /* 0x0000017000001947 */ /* 0x000fea0003800000 */
[----:B---3--:R-:W-:Y:S02]  /*2970*/  ISETP.GE.AND P2, PT, R184, c[0x0][0x220], PT ;  /* 0x00008800b8007a0c */ /* 0x008fe40003f46270 */
[----:B------:R-:W-:Y:S02]  /*2980*/  ISETP.GE.AND P1, PT, R175, c[0x0][0x220], PT ;  /* 0x00008800af007a0c */ /* 0x000fe40003f26270 */
        /* <DEDUP_REMOVED lines=17> */
[----:B------:R-:W-:Y:S01]  /*2aa0*/  @!PT LDS RZ, [RZ] ;  /* 0x00000000fffff984 */ /* 0x000fe20000000800 */
[----:B------:R-:W-:Y:S01]  /*2ab0*/  @!PT LDS RZ, [RZ] ;  /* 0x00000000fffff984 */ /* 0x000fe20000000800 */
[----:B------:R-:W-:Y:S01]  /*2ac0*/  @!PT LDS RZ, [RZ] ;  /* 0x00000000fffff984 */ /* 0x000fe20000000800 */
[----:B------:R3:W-:Y:S02]  /*2ad0*/  LDGSTS.E.BYPASS.LTC128B.128 [R181+0xd000], [R198.64+0x80] ;  /* 0x0d000080c6b57fae */ /* 0x0007e4000b901d46 */
.L_x_1941:
[----:B---3--:R-:W-:Y:S05]  /*2ae0*/  BSYNC B0 ;  /* 0x0000000000007941 */ /* 0x008fea0003800000 */
.L_x_1940:
        /* <DEDUP_REMOVED lines=34> */
.L_x_1943:
[----:B------:R-:W-:Y:S05]  /*2d10*/  BSYNC B0 ;  /* 0x0000000000007941 */ /* 0x000fea0003800000 */
.L_x_1942:
        /* <DEDUP_REMOVED lines=34> */
.L_x_1945:
[----:B------:R-:W-:Y:S05]  /*2f40*/  BSYNC B0 ;  /* 0x0000000000007941 */ /* 0x000fea0003800000 */
.L_x_1944:
        /* <DEDUP_REMOVED lines=10> */
[--C-:B------:R-:W-:Y:S01]  /*2ff0*/  @!P2 IMAD.MOV.U32 R11, RZ, RZ, R199.reuse ;  /* 0x000000ffff0ba224 */ /* 0x100fe200078e00c7 */
[----:B------:R-:W-:Y:S01]  /*3000*/  @!P2 MOV R10, R198 ;  /* 0x000000c6000aa202 */ /* 0x000fe20000000f00 */
[C---:B--2---:R-:W-:Y:S01]  /*3010*/  @!P1 IMAD.WIDE.U32 R12, R7.reuse, 0xc0, R198 ;  /* 0x000000c0070c9825 */ /* 0x044fe200078e00c6 */
[----:B------:R-:W-:Y:S01]  /*3020*/  @!P1 MOV R8, c[0x0][0x1a4] ;  /* 0x0000690000089a02 */ /* 0x000fe20000000f00 */
[----:B------:R2:W-:Y:S02]  /*3030*/  @P2 STS.128 [R181+0xa800], RZ ;  /* 0x00a800ffb5002388 */ /* 0x0005e40000000c00 */
[----:B------:R-:W-:-:S04]  /*3040*/  @!P2 IMAD.WIDE.U32 R10, R7, 0xc0, R10 ;  /* 0x000000c0070aa825 */ /* 0x000fc800078e000a */
[----:B------:R-:W-:Y:S02]  /*3050*/  @!P2 IMAD R9, R9, 0xc0, RZ ;  /* 0x000000c00909a824 */ /* 0x000fe400078e02ff */
[----:B------:R-:W-:-:S03]  /*3060*/  @!P1 IMAD R8, R8, 0xc0, RZ ;  /* 0x000000c008089824 */ /* 0x000fc600078e02ff */
[----:B------:R-:W-:Y:S01]  /*3070*/  @!P2 IADD3 R11, R11, R9, RZ ;  /* 0x000000090b0ba210 */ /* 0x000fe20007ffe0ff */
[----:B------:R-:W-:-:S04]  /*3080*/  @!P1 IMAD.IADD R13, R13, 0x1, R8 ;  /* 0x000000010d0d9824 */ /* 0x000fc800078e0208 */
        /* <DEDUP_REMOVED lines=11> */
[----:B------:R-:W-:Y:S01]  /*3140*/  ULDC UR4, c[0x0][0x1a4] ;  /* 0x0000690000047ab9 */ /* 0x000fe20000000800 */
[----:B------:R-:W-:Y:S01]  /*3150*/  IMAD.WIDE.U32 R8, R7, 0xc0, R198 ;  /* 0x000000c007087825 */ /* 0x000fe200078e00c6 */
[----:B------:R-:W-:-:S06]  /*3160*/  UIMAD UR4, UR4, 0xc0, URZ ;  /* 0x000000c0040478a4 */ /* 0x000fcc000f8e023f */
[----:B------:R-:W-:-:S05]  /*3170*/  IADD3 R9, R9, UR4, RZ ;  /* 0x0000000409097c10 */ /* 0x000fca000fffe0ff */
[----:B------:R-:W-:Y:S01]  /*3180*/  @!PT LDS RZ, [RZ] ;  /* 0x00000000fffff984 */ /* 0x000fe20000000800 */
[----:B------:R-:W-:Y:S01]  /*3190*/  @!PT LDS RZ, [RZ] ;  /* 0x00000000fffff984 */ /* 0x000fe20000000800 */
[----:B------:R-:W-:Y:S01]  /*31a0*/  @!PT LDS RZ, [RZ] ;  /* 0x00000000fffff984 */ /* 0x000fe20000000800 */
[----:B------:R1:W-:Y:S02]  /*31b0*/  LDGSTS.E.BYPASS.LTC128B.128 [R181+0xe800], [R8.64+0x80] ;  /* 0x0e80008008b57fae */ /* 0x0003e4000b901d46 */
.L_x_1947:
[----:B------:R-:W-:Y:S05]  /*31c0*/  BSYNC B0 ;  /* 0x0000000000007941 */ /* 0x000fea0003800000 */
.L_x_1946:
[----:B------:R-:W-:Y:S01]  /*31d0*/  IMAD.SHL.U32 R172, R172, 0x2, RZ ;  /* 0x00000002acac7824 */ /* 0x000fe200078e00ff */
[----:B------:R-:W-:Y:S01]  /*31e0*/  LDSM.16.M88.4 R60, [R173] ;  /* 0x00000000ad3c783b */ /* 0x000fe20000000200 */
[----:B------:R-:W-:Y:S01]  /*31f0*/  IMAD R171, R4, 0x2, R173 ;  /* 0x0000000204ab7824 */ /* 0x000fe200078e02ad */
[----:B------:R-:W-:Y:S01]  /*3200*/  IMNMX R134, R122, R123, PT ;  /* 0x0000007b7a867217 */ /* 0x000fe20003800200 */
[----:B------:R-:W-:Y:S01]  /*3210*/  IMAD R169, R3, 0x2, R172 ;  /* 0x0000000203a97824 */ /* 0x000fe200078e02ac */
[----:B------:R-:W5:Y:S01]  /*3220*/  LDSM.16.M88.4 R40, [R172+0x3000] ;  /* 0x00300000ac28783b */ /* 0x000f620000000200 */
[----:B------:R-:W-:-:S03]  /*3230*/  IMAD.IADD R3, R2, 0x1, R179 ;  /* 0x0000000102037824 */ /* 0x000fc600078e02b3 */
[----:B-1----:R-:W1:Y:S04]  /*3240*/  LDSM.16.M88.4 R32, [R172+0x3400] ;  /* 0x00340000ac20783b */ /* 0x002e680000000200 */
[----:B------:R-:W2:Y:S04]  /*3250*/  LDSM.16.M88.4 R84, [R172+0x4000] ;  /* 0x00400000ac54783b */ /* 0x000ea80000000200 */
[----:B------:R-:W3:Y:S04]  /*3260*/  LDSM.16.M88.4 R76, [R172+0x4400] ;  /* 0x00440000ac4c783b */ /* 0x000ee80000000200 */
[----:B------:R-:W-:Y:S04]  /*3270*/  LDSM.16.M88.4 R20, [R171] ;  /* 0x00000000ab14783b */ /* 0x000fe80000000200 */
[----:B------:R-:W4:Y:S04]  /*3280*/  LDSM.16.M88.4 R48, [R169+0x3000] ;  /* 0x00300000a930783b */ /* 0x000f280000000200 */
[----:B------:R-:W2:Y:S04]  /*3290*/  LDSM.16.M88.4 R24, [R172+0x3800] ;  /* 0x00380000ac18783b */ /* 0x000ea80000000200 */
[----:B------:R-:W2:Y:S04]  /*32a0*/  LDSM.16.M88.4 R92, [R172+0x3c00] ;  /* 0x003c0000ac5c783b */ /* 0x000ea80000000200 */
[----:B------:R-:W2:Y:S04]  /*32b0*/  LDSM.16.M88.4 R68, [R172+0x4800] ;  /* 0x00480000ac44783b */ /* 0x000ea80000000200 */
[----:B------:R-:W3:Y:S04]  /*32c0*/  LDSM.16.M88.4 R52, [R172+0x4c00] ;  /* 0x004c0000ac34783b */ /* 0x000ee80000000200 */
[----:B--2---:R-:W2:Y:S01]  /*32d0*/  LDSM.16.M88.4 R8, [R169+0x3400] ;  /* 0x00340000a908783b */ /* 0x004ea20000000200 */
[C---:B-----5:R-:W-:Y:S03]  /*32e0*/  HMMA.16816.F32.BF16 R44, R60.reuse, R40, RZ ;  /* 0x000000283c2c723c */ /* 0x060fe600000418ff */
[----:B------:R-:W5:Y:S04]  /*32f0*/  LDSM.16.M88.4 R56, [R169+0x4000] ;  /* 0x00400000a938783b */ /* 0x000f680000000200 */
[----:B------:R-:W2:Y:S01]  /*3300*/  LDSM.16.M88.4 R16, [R169+0x4400] ;  /* 0x00440000a910783b */ /* 0x000ea20000000200 */
[C---:B------:R-:W-:Y:S03]  /*3310*/  HMMA.16816.F32.BF16 R40, R60.reuse, R42, RZ ;  /* 0x0000002a3c28723c */ /* 0x040fe600000418ff */
[----:B------:R-:W2:Y:S04]  /*3320*/  LDSM.16.M88.4 R104, [R169+0x3800] ;  /* 0x00380000a968783b */ /* 0x000ea80000000200 */
[----:B------:R-:W-:Y:S01]  /*3330*/  LDSM.16.M88.4 R100, [R169+0x3c00] ;  /* 0x003c0000a964783b */ /* 0x000fe20000000200 */
[C---:B-1----:R-:W-:Y:S03]  /*3340*/  HMMA.16816.F32.BF16 R36, R60.reuse, R32, RZ ;  /* 0x000000203c24723c */ /* 0x042fe600000418ff */
[----:B------:R-:W-:Y:S04]  /*3350*/  LDSM.16.M88.4 R96, [R169+0x4800] ;  /* 0x00480000a960783b */ /* 0x000fe80000000200 */
[----:B------:R-:W-:Y:S01]  /*3360*/  LDSM.16.M88.4 R108, [R172+0x5800] ;  /* 0x00580000ac6c783b */ /* 0x000fe20000000200 */
[C---:B------:R-:W-:Y:S03]  /*3370*/  HMMA.16816.F32.BF16 R32, R60.reuse, R34, RZ ;  /* 0x000000223c20723c */ /* 0x040fe600000418ff */
[----:B------:R-:W-:Y:S04]  /*3380*/  LDSM.16.M88.4 R116, [R172+0x5400] ;  /* 0x00540000ac74783b */ /* 0x000fe80000000200 */
[----:B------:R-:W-:Y:S01]  /*3390*/  LDSM.16.M88.4 R112, [R171+0x1000] ;  /* 0x00100000ab70783b */ /* 0x000fe20000000200 */
[C---:B------:R-:W-:Y:S03]  /*33a0*/  HMMA.16816.F32.BF16 R88, R60.reuse, R84, RZ ;  /* 0x000000543c58723c */ /* 0x040fe600000418ff */
[----:B------:R-:W0:Y:S05]  /*33b0*/  LDGDEPBAR ;  /* 0x00000000000079af */ /* 0x000e2a0000000000 */
[C---:B---3--:R-:W-:Y:S08]  /*33c0*/  HMMA.16816.F32.BF16 R80, R60.reuse, R76, RZ ;  /* 0x0000004c3c50723c */ /* 0x048ff000000418ff */
[C---:B------:R-:W-:Y:S08]  /*33d0*/  HMMA.16816.F32.BF16 R84, R60.reuse, R86, RZ ;  /* 0x000000563c54723c */ /* 0x040ff000000418ff */
[----:B------:R-:W-:Y:S08]  /*33e0*/  HMMA.16816.F32.BF16 R76, R60, R78, RZ ;  /* 0x0000004e3c4c723c */ /* 0x000ff000000418ff */
[C---:B----4-:R-:W-:Y:S08]  /*33f0*/  HMMA.16816.F32.BF16 R44, R20.reuse, R48, R44 ;  /* 0x00000030142c723c */ /* 0x050ff0000004182c */
[----:B------:R-:W-:Y:S01]  /*3400*/  HMMA.16816.F32.BF16 R40, R20, R50, R40 ;  /* 0x000000321428723c */ /* 0x000fe20000041828 */
[----:B------:R-:W1:Y:S07]  /*3410*/  LDSM.16.M88.4 R48, [R169+0x4c00] ;  /* 0x004c0000a930783b */ /* 0x000e6e0000000200 */
        /* <DEDUP_REMOVED lines=8> */
[----:B------:R-:W-:Y:S07]  /*34a0*/  LDSM.16.M88.4 R52, [R173+0x1000] ;  /* 0x00100000ad34783b */ /* 0x000fee0000000200 */
[C---:B--2---:R-:W-:Y:S08]  /*34b0*/  HMMA.16816.F32.BF16 R36, R20.reuse, R8, R36 ;  /* 0x000000081424723c */ /* 0x044ff00000041824 */
[C---:B------:R-:W-:Y:S01]  /*34c0*/  HMMA.16816.F32.BF16 R32, R20.reuse, R10, R32 ;  /* 0x0000000a1420723c */ /* 0x040fe20000041820 */
[----:B------:R-:W2:Y:S07]  /*34d0*/  LDSM.16.M88.4 R8, [R172+0x5000] ;  /* 0x00500000ac08783b */ /* 0x000eae0000000200 */
[C---:B-----5:R-:W-:Y:S08]  /*34e0*/  HMMA.16816.F32.BF16 R88, R20.reuse, R56, R88 ;  /* 0x000000381458723c */ /* 0x060ff00000041858 */
        /* <DEDUP_REMOVED lines=13> */
[----:B------:R-:W5:Y:S07]  /*35c0*/  LDSM.16.M88.4 R100, [R172+0x6800] ;  /* 0x00680000ac64783b */ /* 0x000f6e0000000200 */
[C---:B------:R-:W-:Y:S08]  /*35d0*/  HMMA.16816.F32.BF16 R72, R20.reuse, R96, R72 ;  /* 0x000000601448723c */ /* 0x040ff00000041848 */
[----:B------:R-:W-:Y:S01]  /*35e0*/  HMMA.16816.F32.BF16 R68, R20, R98, R68 ;  /* 0x000000621444723c */ /* 0x000fe20000041844 */
[----:B------:R-:W1:Y:S04]  /*35f0*/  LDSM.16.M88.4 R96, [R172+0x6c00] ;  /* 0x006c0000ac60783b */ /* 0x000e680000000200 */
[----:B------:R-:W1:Y:S03]  /*3600*/  LDSM.16.M88.4 R20, [R169+0x5400] ;  /* 0x00540000a914783b */ /* 0x000e660000000200 */
[C---:B--2---:R-:W-:Y:S08]  /*3610*/  HMMA.16816.F32.BF16 R44, R52.reuse, R8, R44 ;  /* 0x00000008342c723c */ /* 0x044ff0000004182c */
[C---:B------:R-:W-:Y:S01]  /*3620*/  HMMA.16816.F32.BF16 R40, R52.reuse, R10, R40 ;  /* 0x0000000a3428723c */ /* 0x040fe20000041828 */
[----:B------:R-:W2:Y:S07]  /*3630*/  LDSM.16.M88.4 R8, [R169+0x5800] ;  /* 0x00580000a908783b */ /* 0x000eae0000000200 */
[C---:B------:R-:W-:Y:S08]  /*3640*/  HMMA.16816.F32.BF16 R28, R52.reuse, R108, R28 ;  /* 0x0000006c341c723c */ /* 0x040ff0000004181c */
[C---:B------:R-:W-:Y:S01]  /*3650*/  HMMA.16816.F32.BF16 R24, R52.reuse, R110, R24 ;  /* 0x0000006e3418723c */ /* 0x040fe20000041818 */
[----:B------:R-:W1:Y:S07]  /*3660*/  LDSM.16.M88.4 R108, [R169+0x6000] ;  /* 0x00600000a96c783b */ /* 0x000e6e0000000200 */
        /* <DEDUP_REMOVED lines=8> */
[----:B------:R-:W3:Y:S07]  /*36f0*/  LDSM.16.M88.4 R16, [R173+0x2000] ;  /* 0x00200000ad10783b */ /* 0x000eee0000000200 */
[----:B-1----:R-:W-:Y:S08]  /*3700*/  HMMA.16816.F32.BF16 R44, R112, R48, R44 ;  /* 0x00000030702c723c */ /* 0x002ff0000004182c */
[C---:B------:R-:W-:Y:S08]  /*3710*/  HMMA.16816.F32.BF16 R12, R52.reuse, R104, R12 ;  /* 0x00000068340c723c */ /* 0x040ff0000004180c */
[C---:B------:R-:W-:Y:S01]  /*3720*/  HMMA.16816.F32.BF16 R92, R52.reuse, R106, R92 ;  /* 0x0000006a345c723c */ /* 0x040fe2000004185c */
[----:B------:R-:W-:Y:S07]  /*3730*/  LDSM.16.M88.4 R104, [R169+0x6400] ;  /* 0x00640000a968783b */ /* 0x000fee0000000200 */
[C---:B-----5:R-:W-:Y:S08]  /*3740*/  HMMA.16816.F32.BF16 R72, R52.reuse, R100, R72 ;  /* 0x000000643448723c */ /* 0x060ff00000041848 */
[C---:B------:R-:W-:Y:S01]  /*3750*/  HMMA.16816.F32.BF16 R68, R52.reuse, R102, R68 ;  /* 0x000000663444723c */ /* 0x040fe20000041844 */
[----:B------:R-:W-:Y:S07]  /*3760*/  LDSM.16.M88.4 R100, [R169+0x6800] ;  /* 0x00680000a964783b */ /* 0x000fee0000000200 */
[C---:B------:R-:W-:Y:S08]  /*3770*/  HMMA.16816.F32.BF16 R64, R52.reuse, R96, R64 ;  /* 0x000000603440723c */ /* 0x040ff00000041840 */
[----:B------:R-:W-:Y:S01]  /*3780*/  HMMA.16816.F32.BF16 R60, R52, R98, R60 ;  /* 0x00000062343c723c */ /* 0x000fe2000004183c */
[----:B------:R-:W1:Y:S04]  /*3790*/  LDSM.16.M88.4 R52, [R172+0x7400] ;  /* 0x00740000ac34783b */ /* 0x000e680000000200 */
[----:B------:R-:W-:Y:S03]  /*37a0*/  LDSM.16.M88.4 R96, [R169+0x6c00] ;  /* 0x006c0000a960783b */ /* 0x000fe60000000200 */
[C---:B------:R-:W-:Y:S08]  /*37b0*/  HMMA.16816.F32.BF16 R36, R112.reuse, R20, R36 ;  /* 0x000000147024723c */ /* 0x040ff00000041824 */
[C---:B------:R-:W-:Y:S01]  /*37c0*/  HMMA.16816.F32.BF16 R32, R112.reuse, R22, R32 ;  /* 0x000000167020723c */ /* 0x040fe20000041820 */
[----:B------:R-:W-:Y:S07]  /*37d0*/  LDSM.16.M88.4 R20, [R169+0x7000] ;  /* 0x00700000a914783b */ /* 0x000fee0000000200 */
[C---:B--2---:R-:W-:Y:S08]  /*37e0*/  HMMA.16816.F32.BF16 R28, R112.reuse, R8, R28 ;  /* 0x00000008701c723c */ /* 0x044ff0000004181c */
[C---:B------:R-:W-:Y:S01]  /*37f0*/  HMMA.16816.F32.BF16 R24, R112.reuse, R10, R24 ;  /* 0x0000000a7018723c */ /* 0x040fe20000041818 */
[----:B------:R-:W2:Y:S07]  /*3800*/  LDSM.16.M88.4 R8, [R171+0x2000] ;  /* 0x00200000ab08783b */ /* 0x000eae0000000200 */
[C---:B------:R-:W-:Y:S01]  /*3810*/  HMMA.16816.F32.BF16 R40, R112.reuse, R50, R40 ;  /* 0x000000327028723c */ /* 0x040fe20000041828 */
[----:B------:R-:W4:Y:S07]  /*3820*/  LDSM.16.M88.4 R48, [R172+0x7800] ;  /* 0x00780000ac30783b */ /* 0x000f2e0000000200 */
[C---:B------:R-:W-:Y:S08]  /*3830*/  HMMA.16816.F32.BF16 R88, R112.reuse, R108, R88 ;  /* 0x0000006c7058723c */ /* 0x040ff00000041858 */
[----:B------:R-:W-:Y:S08]  /*3840*/  HMMA.16816.F32.BF16 R84, R112, R110, R84 ;  /* 0x0000006e7054723c */ /* 0x000ff00000041854 */
[C---:B---3--:R-:W-:Y:S01]  /*3850*/  HMMA.16816.F32.BF16 R108, R16.reuse, R56, R44 ;  /* 0x00000038106c723c */ /* 0x048fe2000004182c */
[----:B------:R-:W3:Y:S07]  /*3860*/  LDSM.16.M88.4 R44, [R169+0x7400] ;  /* 0x00740000a92c783b */ /* 0x000eee0000000200 */
[C---:B------:R-:W-:Y:S08]  /*3870*/  HMMA.16816.F32.BF16 R40, R16.reuse, R58, R40 ;  /* 0x0000003a1028723c */ /* 0x040ff00000041828 */
[----:B-1----:R-:W-:Y:S08]  /*3880*/  HMMA.16816.F32.BF16 R36, R16, R52, R36 ;  /* 0x000000341024723c */ /* 0x002ff00000041824 */
[----:B--2---:R-:W-:Y:S07]  /*3890*/  HMMA.16816.F32.BF16 R108, R8, R20, R108 ;  /* 0x00000014086c723c */ /* 0x004fee000004186c */
[----:B------:R-:W-:Y:S01]  /*38a0*/  IADD3 R20, R122, 0x8, RZ ;  /* 0x000000087a147810 */ /* 0x000fe20007ffe0ff */
[----:B----4-:R-:W-:Y:S03]  /*38b0*/  HMMA.16816.F32.BF16 R28, R16, R48, R28 ;  /* 0x00000030101c723c */ /* 0x010fe6000004181c */
[----:B------:R-:W-:-:S04]  /*38c0*/  IMNMX R133, R20, R123, PT ;  /* 0x0000007b14857217 */ /* 0x000fc80003800200 */
[C---:B------:R-:W-:Y:S01]  /*38d0*/  IADD3 R48, R3.reuse, 0x1, RZ ;  /* 0x0000000103307810 */ /* 0x040fe20007ffe0ff */
[----:B------:R-:W-:Y:S01]  /*38e0*/  HMMA.16816.F32.BF16 R40, R8, R22, R40 ;  /* 0x000000160828723c */ /* 0x000fe20000041828 */
[----:B------:R-:W1:Y:S02]  /*38f0*/  LDSM.16.M88.4 R20, [R172+0x8000] ;  /* 0x00800000ac14783b */ /* 0x000e640000000200 */
[----:B------:R-:W2:Y:S01]  /*3900*/  I2F R49, R48 ;  /* 0x0000003000317306 */ /* 0x000ea20000201400 */
[C---:B------:R-:W-:Y:S02]  /*3910*/  ISETP.GE.AND P4, PT, R48.reuse, R134, PT ;  /* 0x000000863000720c */ /* 0x040fe40003f86270 */
[----:B------:R-:W-:Y:S02]  /*3920*/  ISETP.GE.AND P2, PT, R48, R133, PT ;  /* 0x000000853000720c */ /* 0x000fe40003f46270 */
[----:B------:R-:W-:Y:S07]  /*3930*/  HMMA.16816.F32.BF16 R24, R16, R50, R24 ;  /* 0x000000321018723c */ /* 0x000fee0000041818 */
[----:B------:R-:W-:Y:S01]  /*3940*/  IADD3 R50, R3, 0x8, RZ ;  /* 0x0000000803327810 */ /* 0x000fe20007ffe0ff */
[----:B------:R-:W-:Y:S01]  /*3950*/  HMMA.16816.F32.BF16 R80, R112, R104, R80 ;  /* 0x000000687050723c */ /* 0x000fe20000041850 */
[----:B--2---:R-:W-:-:S02]  /*3960*/  FFMA.FTZ R52, R0, R49, R109 ;  /* 0x0000003100347223 */ /* 0x004fc4000001006d */
[----:B------:R-:W2:Y:S01]  /*3970*/  I2F R53, R50 ;  /* 0x0000003200357306 */ /* 0x000ea20000201400 */
[C---:B------:R-:W-:Y:S02]  /*3980*/  ISETP.GE.AND P3, PT, R50.reuse, R134, PT ;  /* 0x000000863200720c */ /* 0x040fe40003f66270 */
[----:B------:R-:W-:Y:S02]  /*3990*/  ISETP.GE.AND P0, PT, R50, R133, PT ;  /* 0x000000853200720c */ /* 0x000fe40003f06270 */
[----:B------:R-:W-:Y:S01]  /*39a0*/  HMMA.16816.F32.BF16 R76, R112, R106, R76 ;  /* 0x0000006a704c723c */ /* 0x000fe2000004184c */
[----:B------:R-:W4:Y:S01]  /*39b0*/  LDSM.16.M88.4 R104, [R172+0x7c00] ;  /* 0x007c0000ac68783b */ /* 0x000f220000000200 */
[----:B------:R-:W-:-:S06]  /*39c0*/  FSEL R52, R52, -INF , !P4 ;  /* 0xff80000034347808 */ /* 0x000fcc0006000000 */
[----:B------:R-:W-:Y:S01]  /*39d0*/  HMMA.16816.F32.BF16 R32, R16, R54, R32 ;  /* 0x000000361020723c */ /* 0x000fe20000041820 */
[CC--:B--2---:R-:W-:Y:S02]  /*39e0*/  FFMA.FTZ R40, R0.reuse, R53.reuse, R40 ;  /* 0x0000003500287223 */ /* 0x0c4fe40000010028 */
[----:B------:R-:W-:-:S04]  /*39f0*/  FFMA.FTZ R42, R0, R53, R42 ;  /* 0x00000035002a7223 */ /* 0x000fc8000001002a */
[C---:B------:R-:W-:Y:S01]  /*3a00*/  IADD3 R54, R3.reuse, 0x9, RZ ;  /* 0x0000000903367810 */ /* 0x040fe20007ffe0ff */
[----:B------:R-:W-:Y:S01]  /*3a10*/  HMMA.16816.F32.BF16 R64, R112, R96, R64 ;  /* 0x000000607040723c */ /* 0x000fe20000041840 */
[C---:B------:R-:W-:Y:S02]  /*3a20*/  IADD3 R55, R3.reuse, 0x11, RZ ;  /* 0x0000001103377810 */ /* 0x040fe40007ffe0ff */
[C---:B------:R-:W-:Y:S02]  /*3a30*/  ISETP.GE.AND P5, PT, R54.reuse, R134, PT ;  /* 0x000000863600720c */ /* 0x040fe40003fa6270 */
[----:B------:R-:W-:Y:S02]  /*3a40*/  ISETP.GE.AND P1, PT, R54, R133, PT ;  /* 0x000000853600720c */ /* 0x000fe40003f26270 */
[----:B------:R-:W-:Y:S01]  /*3a50*/  FFMA.FTZ R97, R0, R49, R111 ;  /* 0x0000003100617223 */ /* 0x000fe2000001006f */
[----:B---3--:R-:W-:Y:S01]  /*3a60*/  HMMA.16816.F32.BF16 R36, R8, R44, R36 ;  /* 0x0000002c0824723c */ /* 0x008fe20000041824 */
[----:B------:R-:W2:Y:S01]  /*3a70*/  LDSM.16.M88.4 R48, [R169+0x7800] ;  /* 0x00780000a930783b */ /* 0x000ea20000000200 */
[----:B------:R-:W3:Y:S01]  /*3a80*/  I2F R44, R54 ;  /* 0x00000036002c7306 */ /* 0x000ee20000201400 */
[----:B------:R-:W-:-:S02]  /*3a90*/  IADD3 R53, R3, 0x18, RZ ;  /* 0x0000001803357810 */ /* 0x000fc40007ffe0ff */
[----:B------:R-:W-:Y:S02]  /*3aa0*/  FSEL R97, R97, -INF , !P2 ;  /* 0xff80000061617808 */ /* 0x000fe40005000000 */
[----:B------:R-:W-:Y:S01]  /*3ab0*/  IADD3 R45, R3, 0x10, RZ ;  /* 0x00000010032d7810 */ /* 0x000fe20007ffe0ff */
[C---:B------:R-:W-:Y:S01]  /*3ac0*/  HMMA.16816.F32.BF16 R92, R112.reuse, R118, R92 ;  /* 0x00000076705c723c */ /* 0x040fe2000004185c */
[----:B------:R-:W-:Y:S01]  /*3ad0*/  FSEL R96, R40, -INF , !P3 ;  /* 0xff80000028607808 */ /* 0x000fe20005800000 */
[----:B------:R-:W5:Y:S01]  /*3ae0*/  I2F R54, R55 ;  /* 0x0000003700367306 */ /* 0x000f620000201400 */
[CC--:B------:R-:W-:Y:S02]  /*3af0*/  ISETP.GE.AND P4, PT, R45.reuse, R134.reuse, PT ;  /* 0x000000862d00720c */ /* 0x0c0fe40003f86270 */
[----:B------:R-:W-:Y:S02]  /*3b00*/  ISETP.GE.AND P2, PT, R45, R133, PT ;  /* 0x000000852d00720c */ /* 0x000fe40003f46270 */
[----:B------:R-:W-:Y:S01]  /*3b10*/  ISETP.GE.AND P3, PT, R55, R134, PT ;  /* 0x000000863700720c */ /* 0x000fe20003f66270 */
[----:B------:R-:W-:Y:S02]  /*3b20*/  HMMA.16816.F32.BF16 R12, R112, R116, R12 ;  /* 0x00000074700c723c */ /* 0x000fe4000004180c */
[----:B------:R-:W1:Y:S01]  /*3b30*/  I2F R45, R45 ;  /* 0x0000002d002d7306 */ /* 0x000e620000201400 */
[----:B---3--:R-:W-:-:S02]  /*3b40*/  FFMA.FTZ R41, R0, R44, R41 ;  /* 0x0000002c00297223 */ /* 0x008fc40000010029 */
[----:B------:R-:W-:-:S03]  /*3b50*/  FFMA.FTZ R43, R0, R44, R43 ;  /* 0x0000002c002b7223 */ /* 0x000fc6000001002b */
[----:B------:R-:W-:Y:S01]  /*3b60*/  HMMA.16816.F32.BF16 R32, R8, R46, R32 ;  /* 0x0000002e0820723c */ /* 0x000fe20000041820 */
[----:B-----5:R-:W-:-:S07]  /*3b70*/  FFMA.FTZ R37, R0, R54, R37 ;  /* 0x0000003600257223 */ /* 0x020fce0000010025 */
[----:B------:R-:W-:Y:S01]  /*3b80*/  HMMA.16816.F32.BF16 R72, R112, R100, R72 ;  /* 0x000000647048723c */ /* 0x000fe20000041848 */
[----:B-1----:R-:W-:-:S06]  /*3b90*/  FFMA.FTZ R38, R0, R45, R38 ;  /* 0x0000002d00267223 */ /* 0x002fcc0000010026 */
[----:B------:R-:W-:Y:S01]  /*3ba0*/  FFMA.FTZ R100, R0, R45, R36 ;  /* 0x0000002d00647223 */ /* 0x000fe20000010024 */
[----:B------:R-:W-:Y:S01]  /*3bb0*/  IADD3 R36, R3, 0x19, RZ ;  /* 0x0000001903247810 */ /* 0x000fe20007ffe0ff */
[----:B------:R-:W-:Y:S01]  /*3bc0*/  HMMA.16816.F32.BF16 R60, R112, R98, R60 ;  /* 0x00000062703c723c */ /* 0x000fe2000004183c */
[----:B------:R-:W-:Y:S01]  /*3bd0*/  FSEL R101, R43, -INF , !P1 ;  /* 0xff8000002b657808 */ /* 0x000fe20004800000 */
[----:B------:R-:W1:Y:S01]  /*3be0*/  LDSM.16.M88.4 R44, [R169+0x7c00] ;  /* 0x007c0000a92c783b */ /* 0x000e620000000200 */
[----:B------:R-:W-:Y:S02]  /*3bf0*/  ISETP.GE.AND P1, PT, R53, R133, PT ;  /* 0x000000853500720c */ /* 0x000fe40003f26270 */
[----:B------:R-:W-:Y:S02]  /*3c00*/  FSEL R100, R100, -INF , !P4 ;  /* 0xff80000064647808 */ /* 0x000fe40006000000 */
[----:B------:R-:W-:Y:S01]  /*3c10*/  FSEL R98, R41, -INF , !P5 ;  /* 0xff80000029627808 */ /* 0x000fe20006800000 */
[----:B------:R-:W-:Y:S01]  /*3c20*/  HMMA.16816.F32.BF16 R88, R16, R20, R88 ;  /* 0x000000141058723c */ /* 0x000fe20000041858 */
[----:B------:R-:W-:Y:S01]  /*3c30*/  ISETP.GE.AND P5, PT, R53, R134, PT ;  /* 0x000000863500720c */ /* 0x000fe20003fa6270 */
[----:B------:R-:W3:Y:S01]  /*3c40*/  I2F R20, R36 ;  /* 0x0000002400147306 */ /* 0x000ee20000201400 */
[----:B------:R-:W-:-:S02]  /*3c50*/  FSEL R99, R42, -INF , !P0 ;  /* 0xff8000002a637808 */ /* 0x000fc40004000000 */
[-C--:B------:R-:W-:Y:S01]  /*3c60*/  ISETP.GE.AND P0, PT, R55, R133.reuse, PT ;  /* 0x000000853700720c */ /* 0x080fe20003f06270 */
[----:B------:R-:W-:Y:S01]  /*3c70*/  LDSM.16.M88.4 R40, [R172+0x8400] ;  /* 0x00840000ac28783b */ /* 0x000fe20000000200 */
[----:B------:R-:W-:Y:S01]  /*3c80*/  IADD3 R21, R3, 0x20, RZ ;  /* 0x0000002003157810 */ /* 0x000fe20007ffe0ff */
[----:B----4-:R-:W-:Y:S01]  /*3c90*/  HMMA.16816.F32.BF16 R92, R16, R106, R92 ;  /* 0x0000006a105c723c */ /* 0x010fe2000004185c */
[----:B------:R-:W-:Y:S01]  /*3ca0*/  ISETP.GE.AND P4, PT, R36, R134, PT ;  /* 0x000000862400720c */ /* 0x000fe20003f86270 */
[----:B------:R-:W4:Y:S05]  /*3cb0*/  I2F R53, R53 ;  /* 0x0000003500357306 */ /* 0x000f2a0000201400 */
[C---:B------:R-:W-:Y:S01]  /*3cc0*/  FFMA.FTZ R107, R0.reuse, R54, R39 ;  /* 0x00000036006b7223 */ /* 0x040fe20000010027 */
[----:B--2---:R-:W-:Y:S02]  /*3cd0*/  HMMA.16816.F32.BF16 R28, R8, R48, R28 ;  /* 0x00000030081c723c */ /* 0x004fe4000004181c */
[----:B------:R2:W5:Y:S01]  /*3ce0*/  I2F R39, R21 ;  /* 0x0000001500277306 */ /* 0x0005620000201400 */
[CC--:B---3--:R-:W-:Y:S01]  /*3cf0*/  FFMA.FTZ R33, R0.reuse, R20.reuse, R33 ;  /* 0x0000001400217223 */ /* 0x0c8fe20000010021 */
[----:B------:R-:W-:Y:S01]  /*3d00*/  FSEL R107, R107, -INF , !P0 ;  /* 0xff8000006b6b7808 */ /* 0x000fe20004000000 */
[----:B------:R-:W-:Y:S01]  /*3d10*/  FFMA.FTZ R35, R0, R20, R35 ;  /* 0x0000001400237223 */ /* 0x000fe20000010023 */
[----:B------:R-:W-:-:S02]  /*3d20*/  ISETP.GE.AND P0, PT, R21, R133, PT ;  /* 0x000000851500720c */ /* 0x000fc40003f06270 */
[----:B------:R-:W-:Y:S01]  /*3d30*/  FSEL R48, R37, -INF , !P3 ;  /* 0xff80000025307808 */ /* 0x000fe20005800000 */
[----:B------:R-:W-:Y:S01]  /*3d40*/  HMMA.16816.F32.BF16 R12, R16, R104, R12 ;  /* 0x00000068100c723c */ /* 0x000fe2000004180c */
[----:B------:R-:W-:Y:S01]  /*3d50*/  ISETP.GE.AND P3, PT, R21, R134, PT ;  /* 0x000000861500720c */ /* 0x000fe20003f66270 */
[CC--:B----4-:R-:W-:Y:S02]  /*3d60*/  FFMA.FTZ R34, R0.reuse, R53.reuse, R34 ;  /* 0x0000003500227223 */ /* 0x0d0fe40000010022 */
[----:B------:R-:W-:-:S03]  /*3d70*/  FFMA.FTZ R32, R0, R53, R32 ;  /* 0x0000003500207223 */ /* 0x000fc60000010020 */
[----:B------:R-:W-:Y:S01]  /*3d80*/  FSEL R105, R38, -INF , !P2 ;  /* 0xff80000026697808 */ /* 0x000fe20005000000 */
[----:B------:R-:W-:Y:S01]  /*3d90*/  HMMA.16816.F32.BF16 R84, R16, R22, R84 ;  /* 0x000000161054723c */ /* 0x000fe20000041854 */
[----:B--2---:R-:W2:Y:S01]  /*3da0*/  LDSM.16.M88.4 R20, [R169+0x8000] ;  /* 0x00800000a914783b */ /* 0x004ea20000000200 */
[----:B------:R-:W-:Y:S02]  /*3db0*/  ISETP.GE.AND P2, PT, R36, R133, PT ;  /* 0x000000852400720c */ /* 0x000fe40003f46270 */
[C---:B------:R-:W-:Y:S02]  /*3dc0*/  IADD3 R36, R3.reuse, 0x21, RZ ;  /* 0x0000002103247810 */ /* 0x040fe40007ffe0ff */
[----:B------:R-:W-:Y:S01]  /*3dd0*/  FSEL R37, R34, -INF , !P1 ;  /* 0xff80000022257808 */ /* 0x000fe20004800000 */
[CC--:B-----5:R-:W-:Y:S01]  /*3de0*/  FFMA.FTZ R30, R0.reuse, R39.reuse, R30 ;  /* 0x00000027001e7223 */ /* 0x0e0fe2000001001e */
[----:B------:R-:W-:Y:S01]  /*3df0*/  HMMA.16816.F32.BF16 R24, R8, R50, R24 ;  /* 0x000000320818723c */ /* 0x000fe20000041818 */
[----:B------:R-:W-:Y:S01]  /*3e00*/  IADD3 R34, R3, 0x28, RZ ;  /* 0x0000002803227810 */ /* 0x000fe20007ffe0ff */
[----:B------:R-:W-:Y:S01]  /*3e10*/  FFMA.FTZ R28, R0, R39, R28 ;  /* 0x00000027001c7223 */ /* 0x000fe2000001001c */
[----:B------:R-:W-:-:S02]  /*3e20*/  FSEL R104, R33, -INF , !P4 ;  /* 0xff80000021687808 */ /* 0x000fc40006000000 */
[----:B------:R-:W3:Y:S01]  /*3e30*/  I2F R33, R34 ;  /* 0x0000002200217306 */ /* 0x000ee20000201400 */
[----:B------:R-:W-:Y:S02]  /*3e40*/  ISETP.GE.AND P4, PT, R34, R134, PT ;  /* 0x000000862200720c */ /* 0x000fe40003f86270 */
[----:B------:R-:W-:Y:S01]  /*3e50*/  HMMA.16816.F32.BF16 R68, R112, R102, R68 ;  /* 0x000000667044723c */ /* 0x000fe20000041844 */
[----:B------:R-:W-:Y:S02]  /*3e60*/  ISETP.GE.AND P1, PT, R36, R133, PT ;  /* 0x000000852400720c */ /* 0x000fe40003f26270 */
[----:B------:R-:W-:-:S04]  /*3e70*/  FSEL R53, R30, -INF , !P0 ;  /* 0xff8000001e357808 */ /* 0x000fc80004000000 */
[----:B------:R-:W-:Y:S01]  /*3e80*/  FSEL R102, R32, -INF , !P5 ;  /* 0xff80000020667808 */ /* 0x000fe20006800000 */
[C---:B-1----:R-:W-:Y:S01]  /*3e90*/  HMMA.16816.F32.BF16 R12, R8.reuse, R44, R12 ;  /* 0x0000002c080c723c */ /* 0x042fe2000004180c */
[----:B------:R-:W1:Y:S01]  /*3ea0*/  I2F R32, R36 ;  /* 0x0000002400207306 */ /* 0x000e620000201400 */
[----:B------:R-:W-:Y:S02]  /*3eb0*/  FSEL R103, R35, -INF , !P2 ;  /* 0xff80000023677808 */ /* 0x000fe40005000000 */
[----:B------:R-:W-:Y:S02]  /*3ec0*/  ISETP.GE.AND P5, PT, R36, R134, PT ;  /* 0x000000862400720c */ /* 0x000fe40003fa6270 */
[----:B------:R-:W-:Y:S02]  /*3ed0*/  ISETP.GE.AND P2, PT, R34, R133, PT ;  /* 0x000000852200720c */ /* 0x000fe40003f46270 */
[CC--:B---3--:R-:W-:Y:S01]  /*3ee0*/  FFMA.FTZ R148, R0.reuse, R33.reuse, R24 ;  /* 0x0000002100947223 */ /* 0x0c8fe20000010018 */
[C---:B------:R-:W-:Y:S01]  /*3ef0*/  IADD3 R34, R3.reuse, 0x30, RZ ;  /* 0x0000003003227810 */ /* 0x040fe20007ffe0ff */
[----:B------:R-:W-:Y:S01]  /*3f00*/  HMMA.16816.F32.BF16 R92, R8, R46, R92 ;  /* 0x0000002e085c723c */ /* 0x000fe2000004185c */
[C---:B------:R-:W-:Y:S01]  /*3f10*/  IADD3 R24, R3.reuse, 0x31, RZ ;  /* 0x0000003103187810 */ /* 0x040fe20007ffe0ff */
[----:B------:R-:W-:Y:S01]  /*3f20*/  FFMA.FTZ R26, R0, R33, R26 ;  /* 0x00000021001a7223 */ /* 0x000fe2000001001a */
[----:B------:R-:W-:-:S02]  /*3f30*/  IADD3 R35, R3, 0x29, RZ ;  /* 0x0000002903237810 */ /* 0x000fc40007ffe0ff */
[----:B------:R-:W3:Y:S01]  /*3f40*/  I2F R30, R24 ;  /* 0x00000018001e7306 */ /* 0x000ee20000201400 */
[----:B------:R-:W-:Y:S01]  /*3f50*/  FSEL R148, R148, -INF , !P4 ;  /* 0xff80000094947808 */ /* 0x000fe20006000000 */
[-C--:B-1----:R-:W-:Y:S01]  /*3f60*/  FFMA.FTZ R29, R0, R32.reuse, R29 ;  /* 0x00000020001d7223 */ /* 0x082fe2000001001d */
[----:B------:R-:W-:Y:S01]  /*3f70*/  FSEL R36, R28, -INF , !P3 ;  /* 0xff8000001c247808 */ /* 0x000fe20005800000 */
[----:B--2---:R-:W-:Y:S01]  /*3f80*/  HMMA.16816.F32.BF16 R88, R8, R20, R88 ;  /* 0x000000140858723c */ /* 0x004fe20000041858 */
[----:B------:R-:W-:Y:S01]  /*3f90*/  FFMA.FTZ R31, R0, R32, R31 ;  /* 0x00000020001f7223 */ /* 0x000fe2000001001f */
[----:B------:R-:W-:Y:S02]  /*3fa0*/  IADD3 R32, R3, 0x38, RZ ;  /* 0x0000003803207810 */ /* 0x000fe40007ffe0ff */
[----:B------:R-:W-:Y:S01]  /*3fb0*/  FSEL R122, R29, -INF , !P5 ;  /* 0xff8000001d7a7808 */ /* 0x000fe20006800000 */
[----:B------:R-:W1:Y:S01]  /*3fc0*/  I2F R28, R35 ;  /* 0x00000023001c7306 */ /* 0x000e620000201400 */
[----:B------:R-:W-:-:S02]  /*3fd0*/  FSEL R57, R31, -INF , !P1 ;  /* 0xff8000001f397808 */ /* 0x000fc40004800000 */
[----:B------:R-:W-:Y:S01]  /*3fe0*/  IADD3 R21, R3, 0x40, RZ ;  /* 0x0000004003157810 */ /* 0x000fe20007ffe0ff */
[C---:B------:R-:W-:Y:S01]  /*3ff0*/  HMMA.16816.F32.BF16 R80, R16.reuse, R40, R80 ;  /* 0x000000281050723c */ /* 0x040fe20000041850 */
[C---:B------:R-:W-:Y:S01]  /*4000*/  ISETP.GE.AND P3, PT, R35.reuse, R134, PT ;  /* 0x000000862300720c */ /* 0x040fe20003f66270 */
[CC--:B---3--:R-:W-:Y:S02]  /*4010*/  FFMA.FTZ R54, R0.reuse, R30.reuse, R13 ;  /* 0x0000001e00367223 */ /* 0x0c8fe4000001000d */
[----:B------:R-:W2:Y:S01]  /*4020*/  I2F R29, R34 ;  /* 0x00000022001d7306 */ /* 0x000ea20000201400 */
[----:B------:R-:W-:Y:S01]  /*4030*/  FFMA.FTZ R55, R0, R30, R15 ;  /* 0x0000001e00377223 */ /* 0x000fe2000001000f */
[-C--:B------:R-:W-:Y:S02]  /*4040*/  ISETP.GE.AND P0, PT, R35, R133.reuse, PT ;  /* 0x000000852300720c */ /* 0x080fe40003f06270 */
[----:B------:R-:W-:Y:S01]  /*4050*/  FSEL R143, R26, -INF , !P2 ;  /* 0xff8000001a8f7808 */ /* 0x000fe20005000000 */
[----:B------:R-:W-:Y:S01]  /*4060*/  HMMA.16816.F32.BF16 R76, R16, R42, R76 ;  /* 0x0000002a104c723c */ /* 0x000fe2000004184c */
[----:B------:R-:W-:Y:S01]  /*4070*/  ISETP.GE.AND P4, PT, R24, R134, PT ;  /* 0x000000861800720c */ /* 0x000fe20003f86270 */
[CC--:B-1----:R-:W-:Y:S01]  /*4080*/  FFMA.FTZ R25, R0.reuse, R28.reuse, R25 ;  /* 0x0000001c00197223 */ /* 0x0c2fe20000010019 */
[----:B------:R-:W1:Y:S01]  /*4090*/  I2F R31, R32 ;  /* 0x00000020001f7306 */ /* 0x000e620000201400 */
[----:B------:R-:W-:Y:S01]  /*40a0*/  FFMA.FTZ R27, R0, R28, R27 ;  /* 0x0000001c001b7223 */ /* 0x000fe2000001001b */
[----:B------:R-:W-:-:S02]  /*40b0*/  ISETP.GE.AND P2, PT, R24, R133, PT ;  /* 0x000000851800720c */ /* 0x000fc40003f46270 */
[----:B------:R-:W-:Y:S01]  /*40c0*/  FSEL R150, R25, -INF , !P3 ;  /* 0xff80000019967808 */ /* 0x000fe20005800000 */
[----:B------:R-:W-:Y:S01]  /*40d0*/  HMMA.16816.F32.BF16 R84, R8, R22, R84 ;  /* 0x000000160854723c */ /* 0x000fe20000041854 */
[----:B------:R-:W-:Y:S01]  /*40e0*/  FSEL R145, R27, -INF , !P0 ;  /* 0xff8000001b917808 */ /* 0x000fe20004000000 */
[CC--:B--2---:R-:W-:Y:S01]  /*40f0*/  FFMA.FTZ R56, R0.reuse, R29.reuse, R12 ;  /* 0x0000001d00387223 */ /* 0x0c4fe2000001000c */
[----:B------:R-:W2:Y:S01]  /*4100*/  LDSM.16.M88.4 R24, [R172+0x8800] ;  /* 0x00880000ac18783b */ /* 0x000ea20000000200 */
[----:B------:R-:W-:Y:S01]  /*4110*/  FFMA.FTZ R59, R0, R29, R14 ;  /* 0x0000001d003b7223 */ /* 0x000fe2000001000e */
[CC--:B------:R-:W-:Y:S01]  /*4120*/  ISETP.GE.AND P5, PT, R34.reuse, R134.reuse, PT ;  /* 0x000000862200720c */ /* 0x0c0fe20003fa6270 */
[----:B------:R-:W3:Y:S01]  /*4130*/  I2F R29, R21 ;  /* 0x00000015001d7306 */ /* 0x000ee20000201400 */
[----:B------:R-:W4:Y:S01]  /*4140*/  LDSM.16.M88.4 R12, [R169+0x8400] ;  /* 0x00840000a90c783b */ /* 0x000f220000000200 */
[----:B------:R-:W-:Y:S02]  /*4150*/  ISETP.GE.AND P1, PT, R34, R133, PT ;  /* 0x000000852200720c */ /* 0x000fe40003f26270 */
[----:B------:R-:W-:Y:S01]  /*4160*/  IADD3 R28, R3, 0x39, RZ ;  /* 0x00000039031c7810 */ /* 0x000fe20007ffe0ff */
[-C--:B-1----:R-:W-:Y:S01]  /*4170*/  FFMA.FTZ R92, R0, R31.reuse, R92 ;  /* 0x0000001f005c7223 */ /* 0x082fe2000001005c */
[----:B------:R-:W-:Y:S01]  /*4180*/  FSEL R56, R56, -INF , !P5 ;  /* 0xff80000038387808 */ /* 0x000fe20006800000 */
[----:B------:R-:W-:Y:S01]  /*4190*/  FFMA.FTZ R94, R0, R31, R94 ;  /* 0x0000001f005e7223 */ /* 0x000fe2000001005e */
[----:B------:R-:W-:Y:S01]  /*41a0*/  FSEL R59, R59, -INF , !P1 ;  /* 0xff8000003b3b7808 */ /* 0x000fe20004800000 */
[----:B------:R1:W5:Y:S01]  /*41b0*/  I2F R20, R28 ;  /* 0x0000001c00147306 */ /* 0x0003620000201400 */
[----:B------:R-:W-:-:S02]  /*41c0*/  ISETP.GE.AND P5, PT, R28, R134, PT ;  /* 0x000000861c00720c */ /* 0x000fc40003fa6270 */
[----:B------:R-:W-:Y:S02]  /*41d0*/  ISETP.GE.AND P1, PT, R28, R133, PT ;  /* 0x000000851c00720c */ /* 0x000fe40003f26270 */
[-C--:B------:R-:W-:Y:S01]  /*41e0*/  ISETP.GE.AND P3, PT, R32, R134.reuse, PT ;  /* 0x000000862000720c */ /* 0x080fe20003f66270 */
[----:B---3--:R-:W-:Y:S01]  /*41f0*/  FFMA.FTZ R88, R0, R29, R88 ;  /* 0x0000001d00587223 */ /* 0x008fe20000010058 */
[----:B------:R-:W-:Y:S01]  /*4200*/  ISETP.GE.AND P0, PT, R32, R133, PT ;  /* 0x000000852000720c */ /* 0x000fe20003f06270 */
[----:B------:R-:W-:Y:S01]  /*4210*/  FFMA.FTZ R90, R0, R29, R90 ;  /* 0x0000001d005a7223 */ /* 0x000fe2000001005a */
[C---:B------:R-:W-:Y:S02]  /*4220*/  IADD3 R32, R3.reuse, 0x41, RZ ;  /* 0x0000004103207810 */ /* 0x040fe40007ffe0ff */
[----:B------:R-:W-:Y:S02]  /*4230*/  IADD3 R22, R3, 0x48, RZ ;  /* 0x0000004803167810 */ /* 0x000fe40007ffe0ff */
[----:B------:R-:W-:Y:S01]  /*4240*/  FSEL R54, R54, -INF , !P4 ;  /* 0xff80000036367808 */ /* 0x000fe20006000000 */
[----:B-1----:R-:W1:Y:S01]  /*4250*/  LDSM.16.M88.4 R28, [R172+0x8c00] ;  /* 0x008c0000ac1c783b */ /* 0x002e620000000200 */
[----:B------:R-:W-:Y:S01]  /*4260*/  FSEL R55, R55, -INF , !P2 ;  /* 0xff80000037377808 */ /* 0x000fe20005000000 */
[----:B------:R-:W3:Y:S01]  /*4270*/  I2F R23, R22 ;  /* 0x0000001600177306 */ /* 0x000ee20000201400 */
[C---:B------:R-:W-:Y:S01]  /*4280*/  ISETP.GE.AND P4, PT, R21.reuse, R134, PT ;  /* 0x000000861500720c */ /* 0x040fe20003f86270 */
[CC--:B-----5:R-:W-:Y:S01]  /*4290*/  FFMA.FTZ R93, R0.reuse, R20.reuse, R93 ;  /* 0x00000014005d7223 */ /* 0x0e0fe2000001005d */
[----:B------:R-:W-:Y:S01]  /*42a0*/  ISETP.GE.AND P2, PT, R21, R133, PT ;  /* 0x000000851500720c */ /* 0x000fe20003f46270 */
[----:B------:R-:W-:Y:S01]  /*42b0*/  FFMA.FTZ R95, R0, R20, R95 ;  /* 0x00000014005f7223 */ /* 0x000fe2000001005f */
[----:B------:R-:W-:-:S02]  /*42c0*/  FSEL R140, R92, -INF , !P3 ;  /* 0xff8000005c8c7808 */ /* 0x000fc40005800000 */
[----:B------:R-:W-:Y:S01]  /*42d0*/  FSEL R127, R94, -INF , !P0 ;  /* 0xff8000005e7f7808 */ /* 0x000fe20004000000 */
[----:B------:R5:W5:Y:S01]  /*42e0*/  I2F R21, R32 ;  /* 0x0000002000157306 */ /* 0x000b620000201400 */
[CC--:B------:R-:W-:Y:S01]  /*42f0*/  ISETP.GE.AND P3, PT, R32.reuse, R134.reuse, PT ;  /* 0x000000862000720c */ /* 0x0c0fe20003f66270 */
[----:B--2---:R-:W-:Y:S01]  /*4300*/  HMMA.16816.F32.BF16 R72, R16, R24, R72 ;  /* 0x000000181048723c */ /* 0x004fe20000041848 */
[----:B------:R-:W-:Y:S02]  /*4310*/  ISETP.GE.AND P0, PT, R32, R133, PT ;  /* 0x000000852000720c */ /* 0x000fe40003f06270 */
[C---:B------:R-:W-:Y:S02]  /*4320*/  IADD3 R20, R3.reuse, 0x49, RZ ;  /* 0x0000004903147810 */ /* 0x040fe40007ffe0ff */
[----:B------:R-:W-:Y:S01]  /*4330*/  FSEL R136, R88, -INF , !P4 ;  /* 0xff80000058887808 */ /* 0x000fe20006000000 */
[-C--:B---3--:R-:W-:Y:S01]  /*4340*/  FFMA.FTZ R84, R0, R23.reuse, R84 ;  /* 0x0000001700547223 */ /* 0x088fe20000010054 */
[----:B------:R-:W-:Y:S01]  /*4350*/  FSEL R139, R90, -INF , !P2 ;  /* 0xff8000005a8b7808 */ /* 0x000fe20005000000 */
[----:B----4-:R-:W-:Y:S01]  /*4360*/  HMMA.16816.F32.BF16 R80, R8, R12, R80 ;  /* 0x0000000c0850723c */ /* 0x010fe20000041850 */
[----:B------:R-:W-:Y:S01]  /*4370*/  IADD3 R24, R3, 0x50, RZ ;  /* 0x0000005003187810 */ /* 0x000fe20007ffe0ff */
[----:B------:R-:W-:Y:S01]  /*4380*/  FFMA.FTZ R86, R0, R23, R86 ;  /* 0x0000001700567223 */ /* 0x000fe20000010056 */
[----:B------:R-:W-:-:S02]  /*4390*/  ISETP.GE.AND P4, PT, R20, R134, PT ;  /* 0x000000861400720c */ /* 0x000fc40003f86270 */
[----:B------:R-:W-:Y:S01]  /*43a0*/  ISETP.GE.AND P2, PT, R20, R133, PT ;  /* 0x000000851400720c */ /* 0x000fe20003f46270 */
[----:B-----5:R-:W2:Y:S01]  /*43b0*/  LDSM.16.M88.4 R32, [R169+0x8800] ;  /* 0x00880000a920783b */ /* 0x020ea20000000200 */
[----:B------:R-:W3:Y:S01]  /*43c0*/  I2F R20, R20 ;  /* 0x0000001400147306 */ /* 0x000ee20000201400 */
[----:B------:R-:W-:Y:S01]  /*43d0*/  HMMA.16816.F32.BF16 R76, R8, R14, R76 ;  /* 0x0000000e084c723c */ /* 0x000fe2000004184c */
[----:B------:R-:W-:Y:S01]  /*43e0*/  FSEL R146, R93, -INF , !P5 ;  /* 0xff8000005d927808 */ /* 0x000fe20006800000 */
[----:B------:R-:W4:Y:S01]  /*43f0*/  LDSM.16.M88.4 R12, [R169+0x8c00] ;  /* 0x008c0000a90c783b */ /* 0x000f220000000200 */
[----:B------:R-:W-:Y:S01]  /*4400*/  FSEL R135, R95, -INF , !P1 ;  /* 0xff8000005f877808 */ /* 0x000fe20004800000 */
[-C--:B------:R-:W-:Y:S01]  /*4410*/  FFMA.FTZ R89, R0, R21.reuse, R89 ;  /* 0x0000001500597223 */ /* 0x080fe20000010059 */
[----:B------:R-:W-:Y:S01]  /*4420*/  ISETP.GE.AND P5, PT, R22, R134, PT ;  /* 0x000000861600720c */ /* 0x000fe20003fa6270 */
[----:B------:R-:W-:Y:S01]  /*4430*/  FFMA.FTZ R91, R0, R21, R91 ;  /* 0x00000015005b7223 */ /* 0x000fe2000001005b */
[----:B------:R-:W-:Y:S01]  /*4440*/  ISETP.GE.AND P1, PT, R22, R133, PT ;  /* 0x000000851600720c */ /* 0x000fe20003f26270 */
[----:B------:R-:W5:Y:S01]  /*4450*/  I2F R21, R24 ;  /* 0x0000001800157306 */ /* 0x000f620000201400 */
[C---:B------:R-:W-:Y:S01]  /*4460*/  IADD3 R25, R3.reuse, 0x51, RZ ;  /* 0x0000005103197810 */ /* 0x040fe20007ffe0ff */
[----:B------:R-:W-:Y:S01]  /*4470*/  HMMA.16816.F32.BF16 R68, R16, R26, R68 ;  /* 0x0000001a1044723c */ /* 0x000fe20000041844 */
[----:B------:R-:W-:Y:S01]  /*4480*/  IADD3 R23, R3, 0x58, RZ ;  /* 0x0000005803177810 */ /* 0x000fe20007ffe0ff */
[----:B------:R-:W-:-:S04]  /*4490*/  DEPBAR.LE SB0, 0x0 ;  /* 0x000080000000791a */ /* 0x000fc80000000000 */
[----:B------:R-:W-:Y:S01]  /*44a0*/  FSEL R126, R89, -INF , !P3 ;  /* 0xff800000597e7808 */ /* 0x000fe20005800000 */
[----:B------:R1:W1:Y:S01]  /*44b0*/  I2F R22, R25 ;  /* 0x0000001900167306 */ /* 0x0002620000201400 */
[----:B------:R-:W-:Y:S01]  /*44c0*/  FSEL R125, R91, -INF , !P0 ;  /* 0xff8000005b7d7808 */ /* 0x000fe20004000000 */
[-C--:B---3--:R-:W-:Y:S01]  /*44d0*/  FFMA.FTZ R85, R0, R20.reuse, R85 ;  /* 0x0000001400557223 */ /* 0x088fe20000010055 */
[----:B------:R-:W-:Y:S01]  /*44e0*/  FSEL R142, R84, -INF , !P5 ;  /* 0xff800000548e7808 */ /* 0x000fe20006800000 */
[----:B------:R-:W-:Y:S01]  /*44f0*/  FFMA.FTZ R87, R0, R20, R87 ;  /* 0x0000001400577223 */ /* 0x000fe20000010057 */
[----:B------:R-:W-:Y:S02]  /*4500*/  FSEL R137, R86, -INF , !P1 ;  /* 0xff80000056897808 */ /* 0x000fe40004800000 */
[CC--:B------:R-:W-:Y:S01]  /*4510*/  ISETP.GE.AND P3, PT, R24.reuse, R134.reuse, PT ;  /* 0x000000861800720c */ /* 0x0c0fe20003f66270 */
[----:B------:R3:W2:Y:S01]  /*4520*/  I2F R39, R23 ;  /* 0x0000001700277306 */ /* 0x0006a20000201400 */
[----:B------:R-:W-:Y:S01]  /*4530*/  ISETP.GE.AND P0, PT, R24, R133, PT ;  /* 0x000000851800720c */ /* 0x000fe20003f06270 */
[----:B-----5:R-:W-:Y:S01]  /*4540*/  FFMA.FTZ R58, R0, R21, R80 ;  /* 0x00000015003a7223 */ /* 0x020fe20000010050 */
[----:B------:R-:W-:-:S02]  /*4550*/  ISETP.GE.AND P5, PT, R25, R134, PT ;  /* 0x000000861900720c */ /* 0x000fc40003fa6270 */
[----:B------:R-:W-:Y:S02]  /*4560*/  ISETP.GE.AND P1, PT, R25, R133, PT ;  /* 0x000000851900720c */ /* 0x000fe40003f26270 */
[----:B------:R-:W-:Y:S01]  /*4570*/  IADD3 R20, R3, 0x59, RZ ;  /* 0x0000005903147810 */ /* 0x000fe20007ffe0ff */
[C---:B-1----:R-:W-:Y:S01]  /*4580*/  HMMA.16816.F32.BF16 R24, R16.reuse, R28, R64 ;  /* 0x0000001c1018723c */ /* 0x042fe20000041840 */
[----:B------:R-:W-:Y:S01]  /*4590*/  FSEL R138, R85, -INF , !P4 ;  /* 0xff800000558a7808 */ /* 0x000fe20006000000 */
[C---:B------:R-:W-:Y:S01]  /*45a0*/  FFMA.FTZ R81, R0.reuse, R22, R81 ;  /* 0x0000001600517223 */ /* 0x040fe20000010051 */
[----:B------:R-:W-:Y:S01]  /*45b0*/  FSEL R123, R87, -INF , !P2 ;  /* 0xff800000577b7808 */ /* 0x000fe20005000000 */
[----:B------:R1:W5:Y:S01]  /*45c0*/  I2F R28, R20 ;  /* 0x00000014001c7306 */ /* 0x0003620000201400 */
[C---:B------:R-:W-:Y:S02]  /*45d0*/  ISETP.GE.AND P4, PT, R23.reuse, R134, PT ;  /* 0x000000861700720c */ /* 0x040fe40003f86270 */
[C---:B------:R-:W-:Y:S01]  /*45e0*/  FFMA.FTZ R65, R0.reuse, R21, R82 ;  /* 0x0000001500417223 */ /* 0x040fe20000010052 */
[----:B------:R-:W-:Y:S01]  /*45f0*/  HMMA.16816.F32.BF16 R16, R16, R30, R60 ;  /* 0x0000001e1010723c */ /* 0x000fe2000004183c */
[----:B------:R-:W-:Y:S01]  /*4600*/  ISETP.GE.AND P2, PT, R23, R133, PT ;  /* 0x000000851700720c */ /* 0x000fe20003f46270 */
[----:B---3--:R-:W-:Y:S01]  /*4610*/  FFMA.FTZ R23, R0, R22, R83 ;  /* 0x0000001600177223 */ /* 0x008fe20000010053 */
[----:B------:R-:W-:Y:S01]  /*4620*/  FSEL R58, R58, -INF , !P3 ;  /* 0xff8000003a3a7808 */ /* 0x000fe20005800000 */
[----:B--2---:R-:W-:Y:S01]  /*4630*/  FFMA.FTZ R78, R0, R39, R78 ;  /* 0x00000027004e7223 */ /* 0x004fe2000001004e */
[----:B------:R-:W-:-:S02]  /*4640*/  FSEL R65, R65, -INF , !P0 ;  /* 0xff80000041417808 */ /* 0x000fc40004000000 */
[C---:B------:R-:W-:Y:S01]  /*4650*/  ISETP.GE.AND P3, PT, R20.reuse, R134, PT ;  /* 0x000000861400720c */ /* 0x040fe20003f66270 */
[C---:B------:R-:W-:Y:S01]  /*4660*/  HMMA.16816.F32.BF16 R72, R8.reuse, R32, R72 ;  /* 0x000000200848723c */ /* 0x040fe20000041848 */
[----:B------:R-:W-:Y:S02]  /*4670*/  ISETP.GE.AND P0, PT, R20, R133, PT ;  /* 0x000000851400720c */ /* 0x000fe40003f06270 */
[----:B------:R-:W-:Y:S01]  /*4680*/  IADD3 R21, R3, 0x60, RZ ;  /* 0x0000006003157810 */ /* 0x000fe20007ffe0ff */
[C---:B-1----:R-:W-:Y:S01]  /*4690*/  FFMA.FTZ R20, R0.reuse, R39, R76 ;  /* 0x0000002700147223 */ /* 0x042fe2000001004c */
[----:B------:R-:W-:Y:S01]  /*46a0*/  FSEL R22, R81, -INF , !P5 ;  /* 0xff80000051167808 */ /* 0x000fe20006800000 */
[C---:B-----5:R-:W-:Y:S01]  /*46b0*/  FFMA.FTZ R66, R0.reuse, R28, R77 ;  /* 0x0000001c00427223 */ /* 0x060fe2000001004d */
[----:B------:R-:W-:Y:S01]  /*46c0*/  IADD3 R32, R3, 0x61, RZ ;  /* 0x0000006103207810 */ /* 0x000fe20007ffe0ff */
[----:B------:R1:W2:Y:S01]  /*46d0*/  I2F R29, R21 ;  /* 0x00000015001d7306 */ /* 0x0002a20000201400 */
[----:B------:R-:W-:Y:S01]  /*46e0*/  FSEL R23, R23, -INF , !P1 ;  /* 0xff80000017177808 */ /* 0x000fe20004800000 */
[----:B------:R-:W-:Y:S01]  /*46f0*/  HMMA.16816.F32.BF16 R68, R8, R34, R68 ;  /* 0x000000220844723c */ /* 0x000fe20000041844 */
[C---:B------:R-:W-:Y:S01]  /*4700*/  ISETP.GE.AND P5, PT, R21.reuse, R134, PT ;  /* 0x000000861500720c */ /* 0x040fe20003fa6270 */
[----:B------:R-:W-:Y:S01]  /*4710*/  FFMA.FTZ R79, R0, R28, R79 ;  /* 0x0000001c004f7223 */ /* 0x000fe2000001004f */
[----:B------:R-:W-:-:S02]  /*4720*/  ISETP.GE.AND P1, PT, R21, R133, PT ;  /* 0x000000851500720c */ /* 0x000fc40003f26270 */
[----:B------:R-:W-:Y:S01]  /*4730*/  FSEL R20, R20, -INF , !P4 ;  /* 0xff80000014147808 */ /* 0x000fe20006000000 */
[----:B------:R3:W5:Y:S01]  /*4740*/  I2F R38, R32 ;  /* 0x0000002000267306 */ /* 0x0007620000201400 */
[-C--:B------:R-:W-:Y:S01]  /*4750*/  ISETP.GE.AND P4, PT, R32, R134.reuse, PT ;  /* 0x000000862000720c */ /* 0x080fe20003f86270 */
[C---:B----4-:R-:W-:Y:S01]  /*4760*/  HMMA.16816.F32.BF16 R16, R8.reuse, R14, R16 ;  /* 0x0000000e0810723c */ /* 0x050fe20000041810 */
[C---:B------:R-:W-:Y:S02]  /*4770*/  IADD3 R39, R3.reuse, 0x68, RZ ;  /* 0x0000006803277810 */ /* 0x040fe40007ffe0ff */
[----:B------:R-:W-:Y:S02]  /*4780*/  IADD3 R28, R3, 0x69, RZ ;  /* 0x00000069031c7810 */ /* 0x000fe40007ffe0ff */
[----:B------:R-:W-:Y:S01]  /*4790*/  FSEL R66, R66, -INF , !P3 ;  /* 0xff80000042427808 */ /* 0x000fe20005800000 */
[----:B------:R4:W4:Y:S01]  /*47a0*/  I2F R31, R39 ;  /* 0x00000027001f7306 */ /* 0x0009220000201400 */
[----:B-1----:R-:W-:Y:S01]  /*47b0*/  FSEL R21, R78, -INF , !P2 ;  /* 0xff8000004e157808 */ /* 0x002fe20005000000 */
[----:B--2---:R-:W-:Y:S01]  /*47c0*/  FFMA.FTZ R40, R0, R29, R72 ;  /* 0x0000001d00287223 */ /* 0x004fe20000010048 */
[----:B------:R-:W-:Y:S01]  /*47d0*/  BAR.SYNC.DEFER_BLOCKING 0x0 ;  /* 0x0000000000007b1d */ /* 0x000fe20000010000 */
[----:B------:R-:W-:Y:S01]  /*47e0*/  ISETP.GE.AND P2, PT, R32, R133, PT ;  /* 0x000000852000720c */ /* 0x000fe20003f46270 */
[C---:B------:R-:W-:Y:S01]  /*47f0*/  FFMA.FTZ R29, R0.reuse, R29, R74 ;  /* 0x0000001d001d7223 */ /* 0x040fe2000001004a */
[----:B------:R-:W-:Y:S01]  /*4800*/  FSEL R61, R79, -INF , !P0 ;  /* 0xff8000004f3d7808 */ /* 0x000fe20004000000 */
[----:B---3--:R-:W-:Y:S02]  /*4810*/  HMMA.16816.F32.BF16 R32, R8, R12, R24 ;  /* 0x0000000c0820723c */ /* 0x008fe40000041818 */
[----:B------:R-:W1:Y:S01]  /*4820*/  I2F R12, R28 ;  /* 0x0000001c000c7306 */ /* 0x000e620000201400 */
[C---:B------:R-:W-:Y:S01]  /*4830*/  ISETP.GE.AND P3, PT, R39.reuse, R134, PT ;  /* 0x000000862700720c */ /* 0x040fe20003f66270 */
[----:B-----5:R-:W-:Y:S01]  /*4840*/  FFMA.FTZ R75, R0, R38, R75 ;  /* 0x00000026004b7223 */ /* 0x020fe2000001004b */
[----:B------:R-:W-:-:S02]  /*4850*/  ISETP.GE.AND P0, PT, R39, R133, PT ;  /* 0x000000852700720c */ /* 0x000fc40003f06270 */
[----:B------:R-:W-:Y:S02]  /*4860*/  FSEL R40, R40, -INF , !P5 ;  /* 0xff80000028287808 */ /* 0x000fe40006800000 */
[C---:B------:R-:W-:Y:S01]  /*4870*/  IADD3 R24, R3.reuse, 0x70, RZ ;  /* 0x0000007003187810 */ /* 0x040fe20007ffe0ff */
[C---:B----4-:R-:W-:Y:S01]  /*4880*/  FFMA.FTZ R39, R0.reuse, R38, R73 ;  /* 0x0000002600277223 */ /* 0x050fe20000010049 */
[----:B------:R-:W-:Y:S01]  /*4890*/  IADD3 R8, R3, 0x78, RZ ;  /* 0x0000007803087810 */ /* 0x000fe20007ffe0ff */
[CC--:B------:R-:W-:Y:S01]  /*48a0*/  FFMA.FTZ R38, R0.reuse, R31.reuse, R68 ;  /* 0x0000001f00267223 */ /* 0x0c0fe20000010044 */
[----:B------:R-:W2:Y:S01]  /*48b0*/  I2F R25, R24 ;  /* 0x0000001800197306 */ /* 0x000ea20000201400 */
[----:B------:R-:W-:Y:S01]  /*48c0*/  FSEL R29, R29, -INF , !P1 ;  /* 0xff8000001d1d7808 */ /* 0x000fe20004800000 */
[----:B------:R-:W-:Y:S01]  /*48d0*/  FFMA.FTZ R27, R0, R31, R70 ;  /* 0x0000001f001b7223 */ /* 0x000fe20000010046 */
[----:B------:R-:W-:Y:S02]  /*48e0*/  IADD3 R26, R3, 0x71, RZ ;  /* 0x00000071031a7810 */ /* 0x000fe40007ffe0ff */
[----:B------:R-:W-:Y:S01]  /*48f0*/  ISETP.GE.AND P5, PT, R28, R134, PT ;  /* 0x000000861c00720c */ /* 0x000fe20003fa6270 */
[-C--:B-1----:R-:W-:Y:S01]  /*4900*/  FFMA.FTZ R50, R0, R12.reuse, R69 ;  /* 0x0000000c00327223 */ /* 0x082fe20000010045 */
[----:B------:R-:W-:Y:S01]  /*4910*/  ISETP.GE.AND P1, PT, R28, R133, PT ;  /* 0x000000851c00720c */ /* 0x000fe20003f26270 */
[----:B------:R-:W1:Y:S01]  /*4920*/  I2F R11, R8 ;  /* 0x00000008000b7306 */ /* 0x000e620000201400 */
[----:B------:R-:W-:Y:S01]  /*4930*/  FSEL R39, R39, -INF , !P4 ;  /* 0xff80000027277808 */ /* 0x000fe20006000000 */
[----:B------:R-:W-:Y:S01]  /*4940*/  FFMA.FTZ R71, R0, R12, R71 ;  /* 0x0000000c00477223 */ /* 0x000fe20000010047 */
[----:B------:R-:W-:-:S02]  /*4950*/  FSEL R28, R75, -INF , !P2 ;  /* 0xff8000004b1c7808 */ /* 0x000fc40005000000 */
[CC--:B------:R-:W-:Y:S02]  /*4960*/  ISETP.GE.AND P4, PT, R24.reuse, R134.reuse, PT ;  /* 0x000000861800720c */ /* 0x0c0fe40003f86270 */
[----:B------:R-:W-:Y:S01]  /*4970*/  ISETP.GE.AND P2, PT, R24, R133, PT ;  /* 0x000000851800720c */ /* 0x000fe20003f46270 */
[CC--:B--2---:R-:W-:Y:S01]  /*4980*/  FFMA.FTZ R31, R0.reuse, R25.reuse, R32 ;  /* 0x00000019001f7223 */ /* 0x0c4fe20000010020 */
[----:B------:R-:W2:Y:S01]  /*4990*/  I2F R13, R26 ;  /* 0x0000001a000d7306 */ /* 0x000ea20000201400 */
[C---:B------:R-:W-:Y:S01]  /*49a0*/  FFMA.FTZ R25, R0.reuse, R25, R34 ;  /* 0x0000001900197223 */ /* 0x040fe20000010022 */
[----:B------:R-:W-:Y:S02]  /*49b0*/  IADD3 R10, R3, 0x79, RZ ;  /* 0x00000079030a7810 */ /* 0x000fe40007ffe0ff */
[----:B------:R-:W-:Y:S02]  /*49c0*/  FSEL R31, R31, -INF , !P4 ;  /* 0xff8000001f1f7808 */ /* 0x000fe40006000000 */
[----:B------:R-:W-:Y:S01]  /*49d0*/  FSEL R25, R25, -INF , !P2 ;  /* 0xff80000019197808 */ /* 0x000fe20005000000 */
[CC--:B-1----:R-:W-:Y:S01]  /*49e0*/  FFMA.FTZ R16, R0.reuse, R11.reuse, R16 ;  /* 0x0000000b00107223 */ /* 0x0c2fe20000010010 */
[----:B------:R-:W1:Y:S01]  /*49f0*/  I2F R9, R3 ;  /* 0x0000000300097306 */ /* 0x000e620000201400 */
[C---:B------:R-:W-:Y:S01]  /*4a00*/  ISETP.GE.AND P4, PT, R3.reuse, R134, PT ;  /* 0x000000860300720c */ /* 0x040fe20003f86270 */
[----:B------:R-:W-:Y:S01]  /*4a10*/  FFMA.FTZ R18, R0, R11, R18 ;  /* 0x0000000b00127223 */ /* 0x000fe20000010012 */
[----:B------:R-:W-:-:S02]  /*4a20*/  ISETP.GE.AND P2, PT, R3, R133, PT ;  /* 0x000000850300720c */ /* 0x000fc40003f46270 */
[----:B------:R-:W-:Y:S02]  /*4a30*/  FSEL R50, R50, -INF , !P5 ;  /* 0xff80000032327808 */ /* 0x000fe40006800000 */
[-C--:B------:R-:W-:Y:S01]  /*4a40*/  ISETP.GE.AND P5, PT, R8, R134.reuse, PT ;  /* 0x000000860800720c */ /* 0x080fe20003fa6270 */
[----:B------:R-:W3:Y:S01]  /*4a50*/  I2F R3, R10 ;  /* 0x0000000a00037306 */ /* 0x000ee20000201400 */
[----:B------:R-:W-:Y:S01]  /*4a60*/  FSEL R38, R38, -INF , !P3 ;  /* 0xff80000026267808 */ /* 0x000fe20005800000 */
[-C--:B--2---:R-:W-:Y:S01]  /*4a70*/  FFMA.FTZ R30, R0, R13.reuse, R33 ;  /* 0x0000000d001e7223 */ /* 0x084fe20000010021 */
[----:B------:R-:W-:Y:S01]  /*4a80*/  FSEL R45, R16, -INF , !P5 ;  /* 0xff800000102d7808 */ /* 0x000fe20006800000 */
[----:B------:R-:W-:Y:S01]  /*4a90*/  FFMA.FTZ R24, R0, R13, R35 ;  /* 0x0000000d00187223 */ /* 0x000fe20000010023 */
[----:B------:R-:W-:Y:S02]  /*4aa0*/  ISETP.GE.AND P5, PT, R128, 0x2, PT ;  /* 0x000000028000780c */ /* 0x000fe40003fa6270 */
[----:B------:R-:W-:Y:S01]  /*4ab0*/  FSEL R27, R27, -INF , !P0 ;  /* 0xff8000001b1b7808 */ /* 0x000fe20004000000 */
[----:B-1----:R-:W-:Y:S01]  /*4ac0*/  FFMA.FTZ R108, R0, R9, R108 ;  /* 0x00000009006c7223 */ /* 0x002fe2000001006c */
[----:B------:R-:W-:-:S02]  /*4ad0*/  ISETP.GE.AND P3, PT, R26, R134, PT ;  /* 0x000000861a00720c */ /* 0x000fc40003f66270 */
[-C--:B------:R-:W-:Y:S02]  /*4ae0*/  ISETP.GE.AND P0, PT, R26, R133.reuse, PT ;  /* 0x000000851a00720c */ /* 0x080fe40003f06270 */
[----:B------:R-:W-:Y:S02]  /*4af0*/  FSEL R26, R71, -INF , !P1 ;  /* 0xff800000471a7808 */ /* 0x000fe40004800000 */
[----:B------:R-:W-:Y:S01]  /*4b00*/  ISETP.GE.AND P1, PT, R8, R133, PT ;  /* 0x000000850800720c */ /* 0x000fe20003f26270 */
[----:B------:R-:W-:Y:S01]  /*4b10*/  FFMA.FTZ R8, R0, R9, R110 ;  /* 0x0000000900087223 */ /* 0x000fe2000001006e */
[----:B------:R-:W-:Y:S01]  /*4b20*/  FSEL R30, R30, -INF , !P3 ;  /* 0xff8000001e1e7808 */ /* 0x000fe20005800000 */
[-C--:B---3--:R-:W-:Y:S01]  /*4b30*/  FFMA.FTZ R17, R0, R3.reuse, R17 ;  /* 0x0000000300117223 */ /* 0x088fe20000010011 */
[----:B------:R-:W-:Y:S01]  /*4b40*/  FSEL R24, R24, -INF , !P0 ;  /* 0xff80000018187808 */ /* 0x000fe20004000000 */
[----:B------:R-:W-:Y:S01]  /*4b50*/  FFMA.FTZ R19, R0, R3, R19 ;  /* 0x0000000300137223 */ /* 0x000fe20000010013 */
[----:B------:R-:W-:-:S02]  /*4b60*/  ISETP.GE.AND P3, PT, R10, R134, PT ;  /* 0x000000860a00720c */ /* 0x000fc40003f66270 */
[----:B------:R-:W-:Y:S02]  /*4b70*/  ISETP.GE.AND P0, PT, R10, R133, PT ;  /* 0x000000850a00720c */ /* 0x000fe40003f06270 */
        /* <DEDUP_REMOVED lines=64> */
.L_x_1949:
[----:B------:R-:W-:-:S04]  /*4f80*/  LEA R13, -R129, RZ, 0x7 ;  /* 0x000000ff810d7211 */ /* 0x000fc800078e39ff */
[----:B------:R-:W-:Y:S02]  /*4f90*/  SHF.R.S32.HI R14, RZ, 0x1f, R13 ;  /* 0x0000001fff0e7819 */ /* 0x000fe4000001140d */
.L_x_1950:
        /* <DEDUP_REMOVED lines=121> */
.L_x_1952:
[----:B------:R-:W-:Y:S05]  /*5730*/  BSYNC B0 ;  /* 0x0000000000007941 */ /* 0x000fea0003800000 */
.L_x_1951:
[----:B------:R-:W0:Y:S01]  /*5740*/  LDGDEPBAR ;  /* 0x00000000000079af */ /* 0x000e220000000000 */
[----:B------:R-:W-:-:S04]  /*5750*/  IADD3 R132, P0, R13, R132, RZ ;  /* 0x000000840d847210 */ /* 0x000fc80007f1e0ff */
[----:B------:R-:W-:Y:S02]  /*5760*/  IADD3.X R131, R14, R131, RZ, P0, !PT ;  /* 0x000000830e837210 */ /* 0x000fe400007fe4ff */
.L_x_1948:
[----:B--2---:R-:W-:Y:S02]  /*5770*/  FMNMX.FTZ R3, R9, R52, !PT ;  /* 0x0000003409037209 */ /* 0x004fe40007810000 */
        /* <DEDUP_REMOVED lines=46> */
[----:B------:R-:W-:-:S02]  /*5a60*/  SHF.L.U32 R170, R5, 0x1, RZ ;  /* 0x0000000105aa7819 */ /* 0x000fc400000006ff */
[----:B------:R-:W-:Y:S02]  /*5a70*/  FMNMX.FTZ R3, R39, R10, !PT ;  /* 0x0000000a27037209 */ /* 0x000fe40007810000 */
[----:B------:R-:W-:Y:S01]  /*5a80*/  LEA R168, R4, R170, 0x1 ;  /* 0x000000aa04a87211 */ /* 0x000fe200078e08ff */
[----:B------:R-:W-:Y:S01]  /*5a90*/  LDSM.16.MT88.4 R80, [R170+0xb000] ;  /* 0x00b00000aa50783b */ /* 0x000fe20000004200 */
[----:B------:R-:W-:-:S03]  /*5aa0*/  FMNMX.FTZ R3, R38, R3, !PT ;  /* 0x0000000326037209 */ /* 0x000fc60007810000 */
[----:B------:R-:W-:Y:S01]  /*5ab0*/  LDSM.16.MT88.4 R88, [R168+0xb000] ;  /* 0x00b00000a858783b */ /* 0x000fe20000004200 */
[----:B------:R-:W-:-:S03]  /*5ac0*/  FMNMX.FTZ R10, R50, R3, !PT ;  /* 0x00000003320a7209 */ /* 0x000fc60007810000 */
[----:B------:R-:W-:Y:S01]  /*5ad0*/  LDSM.16.MT88.4 R108, [R170+0x9000] ;  /* 0x00900000aa6c783b */ /* 0x000fe20000004200 */
[----:B------:R-:W-:-:S03]  /*5ae0*/  FMNMX.FTZ R3, R31, R10, !PT ;  /* 0x0000000a1f037209 */ /* 0x000fc60007810000 */
[----:B-1----:R-:W-:Y:S01]  /*5af0*/  LDSM.16.MT88.4 R72, [R168+0x9000] ;  /* 0x00900000a848783b */ /* 0x002fe20000004200 */
[----:B------:R-:W-:Y:S02]  /*5b00*/  FMNMX.FTZ R10, R30, R3, !PT ;  /* 0x000000031e0a7209 */ /* 0x000fe40007810000 */
[----:B------:R-:W-:Y:S01]  /*5b10*/  FMNMX.FTZ R3, R29, R2, !PT ;  /* 0x000000021d037209 */ /* 0x000fe20007810000 */
[----:B------:R-:W-:Y:S01]  /*5b20*/  LDSM.16.MT88.4 R16, [R168+0x9400] ;  /* 0x00940000a810783b */ /* 0x000fe20000004200 */
[----:B------:R-:W-:Y:S02]  /*5b30*/  FMNMX.FTZ R13, R45, R10, !PT ;  /* 0x0000000a2d0d7209 */ /* 0x000fe40007810000 */
[----:B------:R-:W-:Y:S01]  /*5b40*/  FMNMX.FTZ R2, R28, R3, !PT ;  /* 0x000000031c027209 */ /* 0x000fe20007810000 */
[----:B------:R-:W-:Y:S01]  /*5b50*/  LDSM.16.MT88.4 R32, [R170+0x9400] ;  /* 0x00940000aa20783b */ /* 0x000fe20000004200 */
        /* <DEDUP_REMOVED lines=8> */
[----:B------:R-:W-:Y:S01]  /*5be0*/  SHFL.BFLY PT, R2, R11, 0x2, 0x1f ;  /* 0x0c401f000b027f89 */ /* 0x000fe200000e0000 */
[----:B-1----:R-:W-:-:S03]  /*5bf0*/  FMNMX.FTZ R10, R13, R10, !PT ;  /* 0x0000000a0d0a7209 */ /* 0x002fc60007810000 */
[----:B------:R-:W-:Y:S04]  /*5c00*/  LDSM.16.MT88.4 R12, [R170+0xb400] ;  /* 0x00b40000aa0c783b */ /* 0x000fe80000004200 */
[----:B------:R-:W1:Y:S02]  /*5c10*/  SHFL.BFLY PT, R3, R10, 0x1, 0x1f ;  /* 0x0c201f000a037f89 */ /* 0x000e6400000e0000 */
[----:B-1----:R-:W-:-:S04]  /*5c20*/  FMNMX.FTZ R3, R10, R3, !PT ;  /* 0x000000030a037209 */ /* 0x002fc80007810000 */
[C---:B------:R-:W-:Y:S01]  /*5c30*/  FSETP.NEU.FTZ.AND P0, PT, R3.reuse, -INF , PT ;  /* 0xff8000000300780b */ /* 0x040fe20003f1d000 */
[----:B------:R-:W-:-:S05]  /*5c40*/  FMUL.FTZ R49, R3, c[0x0][0x23c] ;  /* 0x00008f0003317a20 */ /* 0x000fca0000410000 */
[----:B------:R-:W-:-:S05]  /*5c50*/  FSEL R49, R49, RZ, P0 ;  /* 0x000000ff31317208 */ /* 0x000fca0000000000 */
[--C-:B------:R-:W-:Y:S01]  /*5c60*/  FFMA.FTZ R144, R9, c[0x0][0x23c], -R49.reuse ;  /* 0x00008f0009907a23 */ /* 0x100fe20000010831 */
[----:B------:R-:W-:Y:S01]  /*5c70*/  FMNMX.FTZ R9, R11, R2, !PT ;  /* 0x000000020b097209 */ /* 0x000fe20007810000 */
[--C-:B------:R-:W-:Y:S02]  /*5c80*/  FFMA.FTZ R141, R52, c[0x0][0x23c], -R49.reuse ;  /* 0x00008f00348d7a23 */ /* 0x100fe40000010831 */
[--C-:B------:R-:W-:Y:S02]  /*5c90*/  FFMA.FTZ R116, R96, c[0x0][0x23c], -R49.reuse ;  /* 0x00008f0060747a23 */ /* 0x100fe40000010831 */
[----:B------:R-:W1:Y:S01]  /*5ca0*/  SHFL.BFLY PT, R2, R9, 0x1, 0x1f ;  /* 0x0c201f0009027f89 */ /* 0x000e6200000e0000 */
[--C-:B------:R-:W-:Y:S01]  /*5cb0*/  FFMA.FTZ R67, R98, c[0x0][0x23c], -R49.reuse ;  /* 0x00008f0062437a23 */ /* 0x100fe20000010831 */
[----:B------:R-:W-:Y:S01]  /*5cc0*/  MUFU.EX2 R144, R144 ;  /* 0x0000009000907308 */ /* 0x000fe20000000800 */
[--C-:B------:R-:W-:Y:S02]  /*5cd0*/  FFMA.FTZ R47, R104, c[0x0][0x23c], -R49.reuse ;  /* 0x00008f00682f7a23 */ /* 0x100fe40000010831 */
[----:B------:R-:W-:-:S02]  /*5ce0*/  FFMA.FTZ R60, R48, c[0x0][0x23c], -R49 ;  /* 0x00008f00303c7a23 */ /* 0x000fc40000010831 */
[--C-:B------:R-:W-:Y:S02]  /*5cf0*/  FFMA.FTZ R63, R100, c[0x0][0x23c], -R49.reuse ;  /* 0x00008f00643f7a23 */ /* 0x100fe40000010831 */
[--C-:B------:R-:W-:Y:S01]  /*5d00*/  FFMA.FTZ R48, R102, c[0x0][0x23c], -R49.reuse ;  /* 0x00008f0066307a23 */ /* 0x100fe20000010831 */
[----:B------:R-:W2:Y:S01]  /*5d10*/  MUFU.EX2 R141, R141 ;  /* 0x0000008d008d7308 */ /* 0x000ea20000000800 */
[--C-:B------:R-:W-:Y:S02]  /*5d20*/  FFMA.FTZ R124, R36, c[0x0][0x23c], -R49.reuse ;  /* 0x00008f00247c7a23 */ /* 0x100fe40000010831 */
[--C-:B------:R-:W-:Y:S02]  /*5d30*/  FFMA.FTZ R40, R40, c[0x0][0x23c], -R49.reuse ;  /* 0x00008f0028287a23 */ /* 0x100fe40000010831 */
[----:B------:R-:W-:-:S03]  /*5d40*/  FFMA.FTZ R38, R38, c[0x0][0x23c], -R49 ;  /* 0x00008f0026267a23 */ /* 0x000fc60000010831 */
[----:B------:R-:W-:Y:S01]  /*5d50*/  MUFU.EX2 R116, R116 ;  /* 0x0000007400747308 */ /* 0x000fe20000000800 */
[----:B-1----:R-:W-:-:S07]  /*5d60*/  FMNMX.FTZ R2, R9, R2, !PT ;  /* 0x0000000209027209 */ /* 0x002fce0007810000 */
[----:B------:R-:W1:Y:S01]  /*5d70*/  MUFU.EX2 R67, R67 ;  /* 0x0000004300437308 */ /* 0x000e620000000800 */
[----:B--2---:R-:W-:Y:S01]  /*5d80*/  F2FP.BF16.PACK_AB R104, R141, R144 ;  /* 0x000000908d68723e */ /* 0x004fe200000010ff */
[----:B------:R-:W-:Y:S01]  /*5d90*/  FADD.FTZ R141, R144, R141 ;  /* 0x0000008d908d7221 */ /* 0x000fe20000010000 */
[C---:B------:R-:W-:Y:S01]  /*5da0*/  FSETP.NEU.FTZ.AND P0, PT, R2.reuse, -INF , PT ;  /* 0xff8000000200780b */ /* 0x040fe20003f1d000 */
[----:B------:R-:W-:-:S04]  /*5db0*/  FMUL.FTZ R46, R2, c[0x0][0x23c] ;  /* 0x00008f00022e7a20 */ /* 0x000fc80000410000 */
[----:B------:R-:W-:Y:S01]  /*5dc0*/  MUFU.EX2 R63, R63 ;  /* 0x0000003f003f7308 */ /* 0x000fe20000000800 */
[----:B------:R-:W-:Y:S02]  /*5dd0*/  FSEL R46, R46, RZ, P0 ;  /* 0x000000ff2e2e7208 */ /* 0x000fe40000000000 */
[----:B------:R-:W-:-:S03]  /*5de0*/  LEA R194, P0, R132, c[0x0][0x168], 0x1 ;  /* 0x00005a0084c27a11 */ /* 0x000fc600078008ff */
[--C-:B------:R-:W-:Y:S01]  /*5df0*/  FFMA.FTZ R119, R8, c[0x0][0x23c], -R46.reuse ;  /* 0x00008f0008777a23 */ /* 0x100fe2000001082e */
[----:B------:R-:W-:Y:S01]  /*5e00*/  LEA.HI.X R195, R132, c[0x0][0x16c], R131, 0x1, P0 ;  /* 0x00005b0084c37a11 */ /* 0x000fe200000f0c83 */
[--C-:B------:R-:W-:Y:S01]  /*5e10*/  FFMA.FTZ R118, R97, c[0x0][0x23c], -R46.reuse ;  /* 0x00008f0061767a23 */ /* 0x100fe2000001082e */
[----:B-1----:R-:W-:Y:S01]  /*5e20*/  F2FP.BF16.PACK_AB R106, R67, R116 ;  /* 0x00000074436a723e */ /* 0x002fe200000010ff */
[--C-:B------:R-:W-:Y:S01]  /*5e30*/  FFMA.FTZ R117, R99, c[0x0][0x23c], -R46.reuse ;  /* 0x00008f0063757a23 */ /* 0x100fe2000001082e */
[----:B------:R-:W1:Y:S01]  /*5e40*/  MUFU.EX2 R60, R60 ;  /* 0x0000003c003c7308 */ /* 0x000e620000000800 */
[--C-:B------:R-:W-:Y:S01]  /*5e50*/  FFMA.FTZ R64, R101, c[0x0][0x23c], -R46.reuse ;  /* 0x00008f0065407a23 */ /* 0x100fe2000001082e */
[----:B------:R-:W2:Y:S01]  /*5e60*/  LDSM.16.MT88.4 R96, [R170+0xd000] ;  /* 0x00d00000aa60783b */ /* 0x000ea20000004200 */
[--C-:B------:R-:W-:Y:S02]  /*5e70*/  FFMA.FTZ R62, R105, c[0x0][0x23c], -R46.reuse ;  /* 0x00008f00693e7a23 */ /* 0x100fe4000001082e */
[----:B------:R-:W-:-:S02]  /*5e80*/  FFMA.FTZ R51, R107, c[0x0][0x23c], -R46 ;  /* 0x00008f006b337a23 */ /* 0x000fc4000001082e */
[--C-:B------:R-:W-:Y:S01]  /*5e90*/  FFMA.FTZ R52, R37, c[0x0][0x23c], -R46.reuse ;  /* 0x00008f0025347a23 */ /* 0x100fe2000001082e */
[----:B------:R-:W-:Y:S01]  /*5ea0*/  MUFU.EX2 R119, R119 ;  /* 0x0000007700777308 */ /* 0x000fe20000000800 */
[--C-:B------:R-:W-:Y:S02]  /*5eb0*/  FFMA.FTZ R41, R103, c[0x0][0x23c], -R46.reuse ;  /* 0x00008f0067297a23 */ /* 0x100fe4000001082e */
[--C-:B------:R-:W-:Y:S02]  /*5ec0*/  FFMA.FTZ R37, R122, c[0x0][0x23c], -R49.reuse ;  /* 0x00008f007a257a23 */ /* 0x100fe40000010831 */
[--C-:B------:R-:W-:Y:S02]  /*5ed0*/  FFMA.FTZ R36, R53, c[0x0][0x23c], -R46.reuse ;  /* 0x00008f0035247a23 */ /* 0x100fe4000001082e */
[----:B------:R-:W-:Y:S01]  /*5ee0*/  FFMA.FTZ R5, R145, c[0x0][0x23c], -R46 ;  /* 0x00008f0091057a23 */ /* 0x000fe2000001082e */
[----:B------:R-:W3:Y:S01]  /*5ef0*/  MUFU.EX2 R118, R118 ;  /* 0x0000007600767308 */ /* 0x000ee20000000800 */
[----:B-1----:R-:W-:Y:S01]  /*5f00*/  F2FP.BF16.PACK_AB R8, R60, R63 ;  /* 0x0000003f3c08723e */ /* 0x002fe200000010ff */
        /* <DEDUP_REMOVED lines=18> */
[----:B-1----:R-:W-:Y:S01]  /*6030*/  F2FP.BF16.PACK_AB R107, R64, R117 ;  /* 0x00000075406b723e */ /* 0x002fe200000010ff */
[----:B------:R-:W1:Y:S01]  /*6040*/  MUFU.EX2 R47, R47 ;  /* 0x0000002f002f7308 */ /* 0x000e620000000800 */
[----:B------:R-:W-:-:S02]  /*6050*/  FFMA.FTZ R65, R23, c[0x0][0x23c], -R46 ;  /* 0x00008f0017417a23 */ /* 0x000fc4000001082e */
[----:B------:R-:W-:Y:S02]  /*6060*/  FFMA.FTZ R61, R61, c[0x0][0x23c], -R46 ;  /* 0x00008f003d3d7a23 */ /* 0x000fe4000001082e */
[----:B------:R-:W-:Y:S01]  /*6070*/  FADD.FTZ R118, R119, R118 ;  /* 0x0000007677767221 */ /* 0x000fe20000010000 */
[C---:B------:R-:W-:Y:S01]  /*6080*/  HMMA.16816.F32.BF16 R76, R104.reuse, R80, RZ ;  /* 0x00000050684c723c */ /* 0x040fe200000418ff */
[----:B------:R-:W-:Y:S01]  /*6090*/  FFMA.FTZ R27, R27, c[0x0][0x23c], -R46 ;  /* 0x00008f001b1b7a23 */ /* 0x000fe2000001082e */
[----:B------:R-:W-:Y:S01]  /*60a0*/  MUFU.EX2 R62, R62 ;  /* 0x0000003e003e7308 */ /* 0x000fe20000000800 */
[----:B------:R-:W-:Y:S02]  /*60b0*/  FADD.FTZ R117, R117, R118 ;  /* 0x0000007675757221 */ /* 0x000fe40000010000 */
[--C-:B------:R-:W-:Y:S02]  /*60c0*/  FFMA.FTZ R43, R43, c[0x0][0x23c], -R46.reuse ;  /* 0x00008f002b2b7a23 */ /* 0x100fe4000001082e */
[----:B------:R-:W-:Y:S01]  /*60d0*/  FADD.FTZ R117, R64, R117 ;  /* 0x0000007540757221 */ /* 0x000fe20000010000 */
[----:B------:R-:W-:Y:S01]  /*60e0*/  HMMA.16816.F32.BF16 R80, R104, R82, RZ ;  /* 0x000000526850723c */ /* 0x000fe200000418ff */
[----:B------:R-:W-:Y:S01]  /*60f0*/  FFMA.FTZ R64, R31, c[0x0][0x23c], -R49 ;  /* 0x00008f001f407a23 */ /* 0x000fe20000010831 */
[----:B------:R-:W3:Y:S01]  /*6100*/  MUFU.EX2 R51, R51 ;  /* 0x0000003300337308 */ /* 0x000ee20000000800 */
[----:B-1----:R-:W-:Y:S01]  /*6110*/  F2FP.BF16.PACK_AB R10, R47, R48 ;  /* 0x000000302f0a723e */ /* 0x002fe200000010ff */
[----:B------:R-:W-:-:S04]  /*6120*/  FFMA.FTZ R42, R42, c[0x0][0x23c], -R46 ;  /* 0x00008f002a2a7a23 */ /* 0x000fc8000001082e */
[C---:B------:R-:W-:Y:S02]  /*6130*/  HMMA.16816.F32.BF16 R84, R104.reuse, R88, RZ ;  /* 0x000000586854723c */ /* 0x040fe400000418ff */
[----:B------:R-:W-:Y:S06]  /*6140*/  MUFU.EX2 R52, R52 ;  /* 0x0000003400347308 */ /* 0x000fec0000000800 */
[----:B------:R-:W-:Y:S02]  /*6150*/  HMMA.16816.F32.BF16 R88, R104, R90, RZ ;  /* 0x0000005a6858723c */ /* 0x000fe400000418ff */
[----:B------:R-:W1:Y:S01]  /*6160*/  MUFU.EX2 R41, R41 ;  /* 0x0000002900297308 */ /* 0x000e620000000800 */
[----:B---3--:R-:W-:Y:S01]  /*6170*/  F2FP.BF16.PACK_AB R9, R51, R62 ;  /* 0x0000003e3309723e */ /* 0x008fe200000010ff */
[----:B------:R-:W-:-:S04]  /*6180*/  FADD.FTZ R62, R62, R117 ;  /* 0x000000753e3e7221 */ /* 0x000fc80000010000 */
[C---:B------:R-:W-:Y:S02]  /*6190*/  HMMA.16816.F32.BF16 R112, R104.reuse, R108, RZ ;  /* 0x0000006c6870723c */ /* 0x040fe400000418ff */
[----:B------:R-:W-:Y:S06]  /*61a0*/  MUFU.EX2 R124, R124 ;  /* 0x0000007c007c7308 */ /* 0x000fec0000000800 */
[C---:B------:R-:W-:Y:S01]  /*61b0*/  HMMA.16816.F32.BF16 R68, R104.reuse, R72, RZ ;  /* 0x000000486844723c */ /* 0x040fe200000418ff */
[----:B-1----:R-:W-:Y:S01]  /*61c0*/  F2FP.BF16.PACK_AB R11, R41, R52 ;  /* 0x00000034290b723e */ /* 0x002fe200000010ff */
[----:B------:R-:W1:Y:S06]  /*61d0*/  MUFU.EX2 R37, R37 ;  /* 0x0000002500257308 */ /* 0x000e6c0000000800 */
[----:B--2---:R-:W-:Y:S02]  /*61e0*/  HMMA.16816.F32.BF16 R92, R104, R96, RZ ;  /* 0x00000060685c723c */ /* 0x004fe400000418ff */
[----:B------:R-:W-:Y:S06]  /*61f0*/  MUFU.EX2 R36, R36 ;  /* 0x0000002400247308 */ /* 0x000fec0000000800 */
[C---:B------:R-:W-:Y:S02]  /*6200*/  HMMA.16816.F32.BF16 R76, R8.reuse, R12, R76 ;  /* 0x0000000c084c723c */ /* 0x040fe4000004184c */
[----:B------:R-:W-:Y:S06]  /*6210*/  MUFU.EX2 R5, R5 ;  /* 0x0000000500057308 */ /* 0x000fec0000000800 */
[----:B------:R-:W-:Y:S01]  /*6220*/  HMMA.16816.F32.BF16 R80, R8, R14, R80 ;  /* 0x0000000e0850723c */ /* 0x000fe20000041850 */
[----:B------:R-:W2:Y:S01]  /*6230*/  LDSM.16.MT88.4 R12, [R168+0xb400] ;  /* 0x00b40000a80c783b */ /* 0x000ea20000004200 */
[----:B------:R-:W-:Y:S06]  /*6240*/  MUFU.EX2 R122, R122 ;  /* 0x0000007a007a7308 */ /* 0x000fec0000000800 */
[C---:B------:R-:W-:Y:S02]  /*6250*/  HMMA.16816.F32.BF16 R108, R104.reuse, R110, RZ ;  /* 0x0000006e686c723c */ /* 0x040fe400000418ff */
[----:B------:R-:W-:Y:S06]  /*6260*/  MUFU.EX2 R56, R56 ;  /* 0x0000003800387308 */ /* 0x000fec0000000800 */
[C---:B------:R-:W-:Y:S02]  /*6270*/  HMMA.16816.F32.BF16 R72, R104.reuse, R74, RZ ;  /* 0x0000004a6848723c */ /* 0x040fe400000418ff */
[----:B------:R-:W-:Y:S06]  /*6280*/  MUFU.EX2 R53, R53 ;  /* 0x0000003500357308 */ /* 0x000fec0000000800 */
[----:B------:R-:W-:Y:S02]  /*6290*/  HMMA.16816.F32.BF16 R96, R104, R98, RZ ;  /* 0x000000626860723c */ /* 0x000fe400000418ff */
        /* <DEDUP_REMOVED lines=8> */
[C---:B------:R-:W-:Y:S01]  /*6320*/  HMMA.16816.F32.BF16 R88, R8.reuse, R14, R88 ;  /* 0x0000000e0858723c */ /* 0x040fe20000041858 */
[----:B------:R-:W2:Y:S01]  /*6330*/  LDSM.16.MT88.4 R12, [R168+0xd000] ;  /* 0x00d00000a80c783b */ /* 0x000ea20000004200 */
[----:B------:R-:W-:Y:S06]  /*6340*/  MUFU.EX2 R136, R136 ;  /* 0x0000008800887308 */ /* 0x000fec0000000800 */
[C---:B------:R-:W-:Y:S02]  /*6350*/  HMMA.16816.F32.BF16 R112, R8.reuse, R32, R112 ;  /* 0x000000200870723c */ /* 0x040fe40000041870 */
[----:B------:R-:W-:Y:S05]  /*6360*/  MUFU.EX2 R125, R125 ;  /* 0x0000007d007d7308 */ /* 0x000fea0000000800 */
[--C-:B------:R-:W-:Y:S01]  /*6370*/  FFMA.FTZ R33, R57, c[0x0][0x23c], -R46.reuse ;  /* 0x00008f0039217a23 */ /* 0x100fe2000001082e */
[----:B------:R-:W-:Y:S01]  /*6380*/  HMMA.16816.F32.BF16 R108, R8, R34, R108 ;  /* 0x00000022086c723c */ /* 0x000fe2000004186c */
[----:B------:R-:W-:-:S02]  /*6390*/  FFMA.FTZ R32, R143, c[0x0][0x23c], -R46 ;  /* 0x00008f008f207a23 */ /* 0x000fc4000001082e */
[--C-:B------:R-:W-:Y:S01]  /*63a0*/  FFMA.FTZ R57, R54, c[0x0][0x23c], -R49.reuse ;  /* 0x00008f0036397a23 */ /* 0x100fe20000010831 */
[----:B------:R-:W-:Y:S01]  /*63b0*/  MUFU.EX2 R126, R126 ;  /* 0x0000007e007e7308 */ /* 0x000fe20000000800 */
[--C-:B------:R-:W-:Y:S02]  /*63c0*/  FFMA.FTZ R54, R55, c[0x0][0x23c], -R46.reuse ;  /* 0x00008f0037367a23 */ /* 0x100fe4000001082e */
[--C-:B------:R-:W-:Y:S02]  /*63d0*/  FFMA.FTZ R35, R148, c[0x0][0x23c], -R49.reuse ;  /* 0x00008f0094237a23 */ /* 0x100fe40000010831 */
[--C-:B------:R-:W-:Y:S01]  /*63e0*/  FFMA.FTZ R34, R150, c[0x0][0x23c], -R49.reuse ;  /* 0x00008f0096227a23 */ /* 0x100fe20000010831 */
[----:B---3--:R-:W-:Y:S01]  /*63f0*/  HMMA.16816.F32.BF16 R92, R8, R16, R92 ;  /* 0x00000010085c723c */ /* 0x008fe2000004185c */
[----:B------:R-:W-:Y:S01]  /*6400*/  FFMA.FTZ R55, R127, c[0x0][0x23c], -R46 ;  /* 0x00008f007f377a23 */ /* 0x000fe2000001082e */
[----:B------:R-:W3:Y:S01]  /*6410*/  MUFU.EX2 R33, R33 ;  /* 0x0000002100217308 */ /* 0x000ee20000000800 */
[----:B------:R-:W-:-:S02]  /*6420*/  FFMA.FTZ R127, R138, c[0x0][0x23c], -R49 ;  /* 0x00008f008a7f7a23 */ /* 0x000fc40000010831 */
[----:B------:R-:W-:Y:S02]  /*6430*/  FFMA.FTZ R138, R139, c[0x0][0x23c], -R46 ;  /* 0x00008f008b8a7a23 */ /* 0x000fe4000001082e */
[--C-:B------:R-:W-:Y:S01]  /*6440*/  FFMA.FTZ R139, R58, c[0x0][0x23c], -R49.reuse ;  /* 0x00008f003a8b7a23 */ /* 0x100fe20000010831 */
[----:B------:R-:W-:Y:S01]  /*6450*/  HMMA.16816.F32.BF16 R96, R8, R18, R96 ;  /* 0x000000120860723c */ /* 0x000fe20000041860 */
[----:B------:R-:W-:Y:S01]  /*6460*/  LDSM.16.MT88.4 R16, [R168+0xa400] ;  /* 0x00a40000a810783b */ /* 0x000fe20000004200 */
[----:B------:R-:W-:Y:S01]  /*6470*/  MUFU.EX2 R35, R35 ;  /* 0x0000002300237308 */ /* 0x000fe20000000800 */
[----:B------:R-:W-:-:S05]  /*6480*/  FFMA.FTZ R58, R20, c[0x0][0x23c], -R49 ;  /* 0x00008f00143a7a23 */ /* 0x000fca0000010831 */
[C---:B--2---:R-:W-:Y:S02]  /*6490*/  HMMA.16816.F32.BF16 R100, R104.reuse, R12, RZ ;  /* 0x0000000c6864723c */ /* 0x044fe400000418ff */
[----:B------:R-:W2:Y:S06]  /*64a0*/  MUFU.EX2 R34, R34 ;  /* 0x0000002200227308 */ /* 0x000eac0000000800 */
[----:B------:R-:W-:Y:S01]  /*64b0*/  HMMA.16816.F32.BF16 R104, R104, R14, RZ ;  /* 0x0000000e6868723c */ /* 0x000fe200000418ff */
[----:B------:R-:W4:Y:S01]  /*64c0*/  LDSM.16.MT88.4 R12, [R168+0xd400] ;  /* 0x00d40000a80c783b */ /* 0x000f220000004200 */
[----:B------:R-:W5:Y:S08]  /*64d0*/  MUFU.EX2 R32, R32 ;  /* 0x0000002000207308 */ /* 0x000f700000000800 */
[----:B------:R-:W1:Y:S08]  /*64e0*/  MUFU.EX2 R57, R57 ;  /* 0x0000003900397308 */ /* 0x000e700000000800 */
[----:B------:R-:W1:Y:S08]  /*64f0*/  MUFU.EX2 R54, R54 ;  /* 0x0000003600367308 */ /* 0x000e700000000800 */
[----:B------:R-:W1:Y:S08]  /*6500*/  MUFU.EX2 R55, R55 ;  /* 0x0000003700377308 */ /* 0x000e700000000800 */
[----:B------:R-:W-:Y:S01]  /*6510*/  MUFU.EX2 R127, R127 ;  /* 0x0000007f007f7308 */ /* 0x000fe20000000800 */
[C---:B----4-:R-:W-:Y:S07]  /*6520*/  HMMA.16816.F32.BF16 R100, R8.reuse, R12, R100 ;  /* 0x0000000c0864723c */ /* 0x050fee0000041864 */
[----:B------:R-:W4:Y:S01]  /*6530*/  MUFU.EX2 R138, R138 ;  /* 0x0000008a008a7308 */ /* 0x000f220000000800 */
[----:B------:R-:W-:Y:S01]  /*6540*/  HMMA.16816.F32.BF16 R104, R8, R14, R104 ;  /* 0x0000000e0868723c */ /* 0x000fe20000041868 */
[----:B------:R-:W4:Y:S06]  /*6550*/  LDSM.16.MT88.4 R12, [R170+0x9800] ;  /* 0x00980000aa0c783b */ /* 0x000f2c0000004200 */
[----:B------:R-:W4:Y:S01]  /*6560*/  MUFU.EX2 R123, R123 ;  /* 0x0000007b007b7308 */ /* 0x000f220000000800 */
[----:B-1----:R-:W-:-:S02]  /*6570*/  F2FP.BF16.PACK_AB R8, R37, R124 ;  /* 0x0000007c2508723e */ /* 0x002fc400000010ff */
[----:B---3--:R-:W-:-:S05]  /*6580*/  F2FP.BF16.PACK_AB R9, R33, R36 ;  /* 0x000000242109723e */ /* 0x008fca00000010ff */
[----:B------:R-:W-:Y:S01]  /*6590*/  MUFU.EX2 R139, R139 ;  /* 0x0000008b008b7308 */ /* 0x000fe20000000800 */
[----:B--2---:R-:W-:Y:S02]  /*65a0*/  F2FP.BF16.PACK_AB R10, R34, R35 ;  /* 0x00000023220a723e */ /* 0x004fe400000010ff */
[----:B-----5:R-:W-:-:S05]  /*65b0*/  F2FP.BF16.PACK_AB R11, R5, R32 ;  /* 0x00000020050b723e */ /* 0x020fca00000010ff */
[----:B------:R-:W-:Y:S08]  /*65c0*/  MUFU.EX2 R142, R142 ;  /* 0x0000008e008e7308 */ /* 0x000ff00000000800 */
[----:B------:R-:W-:Y:S08]  /*65d0*/  MUFU.EX2 R58, R58 ;  /* 0x0000003a003a7308 */ /* 0x000ff00000000800 */
[----:B------:R-:W-:Y:S01]  /*65e0*/  MUFU.EX2 R137, R137 ;  /* 0x0000008900897308 */ /* 0x000fe20000000800 */
[C---:B----4-:R-:W-:Y:S07]  /*65f0*/  HMMA.16816.F32.BF16 R112, R8.reuse, R12, R112 ;  /* 0x0000000c0870723c */ /* 0x050fee0000041870 */
[----:B------:R-:W-:Y:S01]  /*6600*/  MUFU.EX2 R66, R66 ;  /* 0x0000004200427308 */ /* 0x000fe20000000800 */
[C---:B------:R-:W-:Y:S01]  /*6610*/  HMMA.16816.F32.BF16 R108, R8.reuse, R14, R108 ;  /* 0x0000000e086c723c */ /* 0x040fe2000004186c */
[----:B------:R-:W1:Y:S06]  /*6620*/  LDSM.16.MT88.4 R12, [R168+0x9800] ;  /* 0x00980000a80c783b */ /* 0x000e6c0000004200 */
[----:B------:R-:W2:Y:S08]  /*6630*/  MUFU.EX2 R65, R65 ;  /* 0x0000004100417308 */ /* 0x000eb00000000800 */
[----:B------:R-:W-:Y:S08]  /*6640*/  MUFU.EX2 R61, R61 ;  /* 0x0000003d003d7308 */ /* 0x000ff00000000800 */
[----:B------:R-:W-:Y:S08]  /*6650*/  MUFU.EX2 R40, R40 ;  /* 0x0000002800287308 */ /* 0x000ff00000000800 */
[----:B------:R-:W-:Y:S08]  /*6660*/  MUFU.EX2 R38, R38 ;  /* 0x0000002600267308 */ /* 0x000ff00000000800 */
[----:B------:R-:W-:Y:S01]  /*6670*/  MUFU.EX2 R43, R43 ;  /* 0x0000002b002b7308 */ /* 0x000fe20000000800 */
[C---:B-1----:R-:W-:Y:S07]  /*6680*/  HMMA.16816.F32.BF16 R68, R8.reuse, R12, R68 ;  /* 0x0000000c0844723c */ /* 0x042fee0000041844 */
[----:B------:R-:W-:Y:S01]  /*6690*/  MUFU.EX2 R42, R42 ;  /* 0x0000002a002a7308 */ /* 0x000fe20000000800 */
        /* <DEDUP_REMOVED lines=60> */
[----:B------:R-:W-:Y:S01]  /*6a60*/  FFMA.FTZ R116, R21, c[0x0][0x23c], -R46 ;  /* 0x00008f0015747a23 */ /* 0x000fe2000001082e */
[----:B------:R-:W-:Y:S01]  /*6a70*/  F2FP.BF16.PACK_AB R10, R137, R58 ;  /* 0x0000003a890a723e */ /* 0x000fe200000010ff */
[----:B------:R-:W-:Y:S01]  /*6a80*/  FADD.FTZ R8, R67, R8 ;  /* 0x0000000843087221 */ /* 0x000fe20000010000 */
[----:B------:R-:W2:Y:S01]  /*6a90*/  LDSM.16.MT88.4 R20, [R170+0xa400] ;  /* 0x00a40000aa14783b */ /* 0x000ea20000004200 */
[----:B------:R-:W-:-:S02]  /*6aa0*/  FFMA.FTZ R67, R29, c[0x0][0x23c], -R46 ;  /* 0x00008f001d437a23 */ /* 0x000fc4000001082e */
[----:B------:R-:W3:Y:S01]  /*6ab0*/  MUFU.EX2 R116, R116 ;  /* 0x0000007400747308 */ /* 0x000ee20000000800 */
[----:B------:R-:W-:Y:S01]  /*6ac0*/  FADD.FTZ R63, R63, R8 ;  /* 0x000000083f3f7221 */ /* 0x000fe20000010000 */
[----:B------:R-:W-:-:S03]  /*6ad0*/  F2FP.BF16.PACK_AB R8, R142, R139 ;  /* 0x0000008b8e08723e */ /* 0x000fc600000010ff */
[----:B------:R-:W-:Y:S02]  /*6ae0*/  FADD.FTZ R117, R60, R63 ;  /* 0x0000003f3c757221 */ /* 0x000fe40000010000 */
[--C-:B------:R-:W-:Y:S01]  /*6af0*/  FFMA.FTZ R63, R39, c[0x0][0x23c], -R49.reuse ;  /* 0x00008f00273f7a23 */ /* 0x100fe20000010831 */
[----:B------:R-:W-:Y:S01]  /*6b00*/  MUFU.EX2 R67, R67 ;  /* 0x0000004300437308 */ /* 0x000fe20000000800 */
[--C-:B------:R-:W-:Y:S02]  /*6b10*/  FFMA.FTZ R39, R50, c[0x0][0x23c], -R49.reuse ;  /* 0x00008f0032277a23 */ /* 0x100fe40000010831 */
[--C-:B------:R-:W-:Y:S02]  /*6b20*/  FFMA.FTZ R50, R28, c[0x0][0x23c], -R46.reuse ;  /* 0x00008f001c327a23 */ /* 0x100fe4000001082e */
[----:B------:R-:W-:Y:S02]  /*6b30*/  FFMA.FTZ R60, R45, c[0x0][0x23c], -R49 ;  /* 0x00008f002d3c7a23 */ /* 0x000fe40000010831 */
[--C-:B------:R-:W-:Y:S01]  /*6b40*/  FFMA.FTZ R45, R25, c[0x0][0x23c], -R46.reuse ;  /* 0x00008f00192d7a23 */ /* 0x100fe2000001082e */
[----:B---3--:R-:W-:Y:S01]  /*6b50*/  F2FP.BF16.PACK_AB R11, R61, R116 ;  /* 0x000000743d0b723e */ /* 0x008fe200000010ff */
[----:B------:R-:W3:Y:S06]  /*6b60*/  MUFU.EX2 R63, R63 ;  /* 0x0000003f003f7308 */ /* 0x000eec0000000800 */
[C---:B------:R-:W-:Y:S02]  /*6b70*/  HMMA.16816.F32.BF16 R68, R8.reuse, R16, R68 ;  /* 0x000000100844723c */ /* 0x040fe40000041844 */
[----:B------:R-:W-:Y:S06]  /*6b80*/  MUFU.EX2 R39, R39 ;  /* 0x0000002700277308 */ /* 0x000fec0000000800 */
[C---:B-1----:R-:W-:Y:S02]  /*6b90*/  HMMA.16816.F32.BF16 R76, R8.reuse, R12, R76 ;  /* 0x0000000c084c723c */ /* 0x042fe4000004184c */
[----:B------:R-:W1:Y:S06]  /*6ba0*/  MUFU.EX2 R50, R50 ;  /* 0x0000003200327308 */ /* 0x000e6c0000000800 */
[C---:B------:R-:W-:Y:S01]  /*6bb0*/  HMMA.16816.F32.BF16 R80, R8.reuse, R14, R80 ;  /* 0x0000000e0850723c */ /* 0x040fe20000041850 */
[----:B------:R-:W4:Y:S07]  /*6bc0*/  LDSM.16.MT88.4 R12, [R170+0xe400] ;  /* 0x00e40000aa0c783b */ /* 0x000f2e0000004200 */
[C---:B------:R-:W-:Y:S01]  /*6bd0*/  HMMA.16816.F32.BF16 R72, R8.reuse, R18, R72 ;  /* 0x000000120848723c */ /* 0x040fe20000041848 */
[----:B------:R-:W5:Y:S07]  /*6be0*/  LDSM.16.MT88.4 R16, [R168+0xe400] ;  /* 0x00e40000a810783b */ /* 0x000f6e0000004200 */
[C---:B--2---:R-:W-:Y:S08]  /*6bf0*/  HMMA.16816.F32.BF16 R112, R8.reuse, R20, R112 ;  /* 0x000000140870723c */ /* 0x044ff00000041870 */
[C---:B------:R-:W-:Y:S01]  /*6c00*/  HMMA.16816.F32.BF16 R108, R8.reuse, R22, R108 ;  /* 0x00000016086c723c */ /* 0x040fe2000004186c */
[----:B------:R-:W2:Y:S07]  /*6c10*/  LDSM.16.MT88.4 R20, [R168+0xc400] ;  /* 0x00c40000a814783b */ /* 0x000eae0000004200 */
[C---:B----4-:R-:W-:Y:S08]  /*6c20*/  HMMA.16816.F32.BF16 R92, R8.reuse, R12, R92 ;  /* 0x0000000c085c723c */ /* 0x050ff0000004185c */
[C---:B------:R-:W-:Y:S01]  /*6c30*/  HMMA.16816.F32.BF16 R96, R8.reuse, R14, R96 ;  /* 0x0000000e0860723c */ /* 0x040fe20000041860 */
[----:B------:R-:W4:Y:S07]  /*6c40*/  LDSM.16.MT88.4 R12, [R170+0xa800] ;  /* 0x00a80000aa0c783b */ /* 0x000f2e0000004200 */
[C---:B-----5:R-:W-:Y:S07]  /*6c50*/  HMMA.16816.F32.BF16 R100, R8.reuse, R16, R100 ;  /* 0x000000100864723c */ /* 0x060fee0000041864 */
[----:B------:R-:W-:Y:S01]  /*6c60*/  FADD.FTZ R16, R48, R117 ;  /* 0x0000007530107221 */ /* 0x000fe20000010000 */
[----:B--2---:R-:W-:Y:S01]  /*6c70*/  HMMA.16816.F32.BF16 R84, R8, R20, R84 ;  /* 0x000000140854723c */ /* 0x004fe20000041854 */
[----:B------:R-:W-:-:S02]  /*6c80*/  FFMA.FTZ R48, R26, c[0x0][0x23c], -R46 ;  /* 0x00008f001a307a23 */ /* 0x000fc4000001082e */
[----:B------:R-:W-:Y:S02]  /*6c90*/  FADD.FTZ R17, R51, R62 ;  /* 0x0000003e33117221 */ /* 0x000fe40000010000 */
[----:B------:R2:W-:Y:S01]  /*6ca0*/  MUFU.EX2 R51, R27 ;  /* 0x0000001b00337308 */ /* 0x0005e20000000800 */
[----:B------:R-:W-:Y:S02]  /*6cb0*/  FFMA.FTZ R62, R30, c[0x0][0x23c], -R49 ;  /* 0x00008f001e3e7a23 */ /* 0x000fe40000010831 */
[C---:B------:R-:W-:Y:S01]  /*6cc0*/  HMMA.16816.F32.BF16 R88, R8.reuse, R22, R88 ;  /* 0x000000160858723c */ /* 0x040fe20000041858 */
[----:B------:R-:W-:Y:S01]  /*6cd0*/  FADD.FTZ R52, R52, R17 ;  /* 0x0000001134347221 */ /* 0x000fe20000010000 */
[----:B------:R-:W5:Y:S01]  /*6ce0*/  LDSM.16.MT88.4 R28, [R168+0xa800] ;  /* 0x00a80000a81c783b */ /* 0x000f620000004200 */
[----:B------:R-:W-:Y:S02]  /*6cf0*/  FADD.FTZ R17, R47, R16 ;  /* 0x000000102f117221 */ /* 0x000fe40000010000 */
[----:B------:R-:W4:Y:S01]  /*6d00*/  MUFU.EX2 R48, R48 ;  /* 0x0000003000307308 */ /* 0x000f220000000800 */
[----:B------:R-:W-:Y:S01]  /*6d10*/  FFMA.FTZ R49, R44, c[0x0][0x23c], -R49 ;  /* 0x00008f002c317a23 */ /* 0x000fe20000010831 */
[----:B------:R-:W-:Y:S01]  /*6d20*/  LDSM.16.MT88.4 R20, [R168+0xe800] ;  /* 0x00e80000a814783b */ /* 0x000fe20000004200 */
[----:B------:R-:W-:Y:S01]  /*6d30*/  HMMA.16816.F32.BF16 R104, R8, R18, R104 ;  /* 0x000000120868723c */ /* 0x000fe20000041868 */
[----:B------:R-:W-:-:S02]  /*6d40*/  FADD.FTZ R124, R124, R17 ;  /* 0x000000117c7c7221 */ /* 0x000fc40000010000 */
[----:B------:R-:W5:Y:S01]  /*6d50*/  LDSM.16.MT88.4 R16, [R168+0xc800] ;  /* 0x00c80000a810783b */ /* 0x000f620000004200 */
[----:B------:R-:W-:Y:S02]  /*6d60*/  FFMA.FTZ R44, R24, c[0x0][0x23c], -R46 ;  /* 0x00008f00182c7a23 */ /* 0x000fe4000001082e */
[----:B------:R-:W-:Y:S01]  /*6d70*/  FADD.FTZ R47, R41, R52 ;  /* 0x00000034292f7221 */ /* 0x000fe20000010000 */
[----:B---3--:R-:W-:Y:S01]  /*6d80*/  F2FP.BF16.PACK_AB R8, R63, R40 ;  /* 0x000000283f08723e */ /* 0x008fe200000010ff */
[----:B--2---:R-:W2:Y:S01]  /*6d90*/  LDSM.16.MT88.4 R24, [R170+0xc800] ;  /* 0x00c80000aa18783b */ /* 0x004ea20000004200 */
[----:B-1----:R-:W-:Y:S01]  /*6da0*/  F2FP.BF16.PACK_AB R9, R50, R67 ;  /* 0x000000433209723e */ /* 0x002fe200000010ff */
[----:B------:R-:W-:Y:S01]  /*6db0*/  FADD.FTZ R36, R36, R47 ;  /* 0x0000002f24247221 */ /* 0x000fe20000010000 */
[----:B------:R-:W-:Y:S01]  /*6dc0*/  F2FP.BF16.PACK_AB R10, R39, R38 ;  /* 0x00000026270a723e */ /* 0x000fe200000010ff */
[----:B------:R-:W-:Y:S01]  /*6dd0*/  FADD.FTZ R124, R37, R124 ;  /* 0x0000007c257c7221 */ /* 0x000fe20000010000 */
[----:B----4-:R-:W-:Y:S01]  /*6de0*/  F2FP.BF16.PACK_AB R11, R48, R51 ;  /* 0x00000033300b723e */ /* 0x010fe200000010ff */
[----:B------:R-:W-:Y:S01]  /*6df0*/  FADD.FTZ R33, R33, R36 ;  /* 0x0000002421217221 */ /* 0x000fe20000010000 */
[----:B------:R-:W-:Y:S01]  /*6e00*/  MUFU.EX2 R41, R45 ;  /* 0x0000002d00297308 */ /* 0x000fe20000000800 */
[----:B------:R-:W-:-:S02]  /*6e10*/  FADD.FTZ R35, R35, R124 ;  /* 0x0000007c23237221 */ /* 0x000fc40000010000 */
[----:B------:R-:W-:Y:S02]  /*6e20*/  FADD.FTZ R32, R32, R33 ;  /* 0x0000002120207221 */ /* 0x000fe40000010000 */
[C---:B------:R-:W-:Y:S01]  /*6e30*/  HMMA.16816.F32.BF16 R112, R8.reuse, R12, R112 ;  /* 0x0000000c0870723c */ /* 0x040fe20000041870 */
[----:B------:R-:W-:Y:S02]  /*6e40*/  FADD.FTZ R33, R34, R35 ;  /* 0x0000002322217221 */ /* 0x000fe40000010000 */
[----:B------:R-:W-:Y:S01]  /*6e50*/  FADD.FTZ R32, R5, R32 ;  /* 0x0000002005207221 */ /* 0x000fe20000010000 */
[----:B------:R-:W-:Y:S01]  /*6e60*/  MUFU.EX2 R44, R44 ;  /* 0x0000002c002c7308 */ /* 0x000fe20000000800 */
[----:B------:R-:W-:Y:S02]  /*6e70*/  FADD.FTZ R122, R122, R33 ;  /* 0x000000217a7a7221 */ /* 0x000fe40000010000 */
[----:B------:R-:W-:Y:S01]  /*6e80*/  FADD.FTZ R59, R59, R32 ;  /* 0x000000203b3b7221 */ /* 0x000fe20000010000 */
[----:B------:R-:W-:Y:S01]  /*6e90*/  HMMA.16816.F32.BF16 R108, R8, R14, R108 ;  /* 0x0000000e086c723c */ /* 0x000fe2000004186c */
[----:B------:R-:W1:Y:S01]  /*6ea0*/  LDSM.16.MT88.4 R12, [R170+0xe800] ;  /* 0x00e80000aa0c783b */ /* 0x000e620000004200 */
[----:B------:R-:W-:-:S02]  /*6eb0*/  FADD.FTZ R57, R57, R122 ;  /* 0x0000007a39397221 */ /* 0x000fc40000010000 */
[----:B------:R-:W-:Y:S02]  /*6ec0*/  FADD.FTZ R54, R54, R59 ;  /* 0x0000003b36367221 */ /* 0x000fe40000010000 */
[----:B------:R-:W-:Y:S02]  /*6ed0*/  FADD.FTZ R56, R56, R57 ;  /* 0x0000003938387221 */ /* 0x000fe40000010000 */
[C---:B-----5:R-:W-:Y:S01]  /*6ee0*/  HMMA.16816.F32.BF16 R68, R8.reuse, R28, R68 ;  /* 0x0000001c0844723c */ /* 0x060fe20000041844 */
[----:B------:R-:W-:Y:S01]  /*6ef0*/  FADD.FTZ R55, R55, R54 ;  /* 0x0000003637377221 */ /* 0x000fe20000010000 */
[----:B------:R-:W-:Y:S01]  /*6f00*/  MUFU.EX2 R28, R64 ;  /* 0x00000040001c7308 */ /* 0x000fe20000000800 */
[----:B------:R-:W-:Y:S02]  /*6f10*/  FADD.FTZ R53, R53, R56 ;  /* 0x0000003835357221 */ /* 0x000fe40000010000 */
[----:B------:R-:W-:Y:S02]  /*6f20*/  FADD.FTZ R55, R4, R55 ;  /* 0x0000003704377221 */ /* 0x000fe40000010000 */
[----:B------:R-:W-:Y:S01]  /*6f30*/  FADD.FTZ R140, R140, R53 ;  /* 0x000000358c8c7221 */ /* 0x000fe20000010000 */
[----:B------:R-:W-:Y:S01]  /*6f40*/  HMMA.16816.F32.BF16 R84, R8, R16, R84 ;  /* 0x000000100854723c */ /* 0x000fe20000041854 */
[----:B------:R-:W-:Y:S01]  /*6f50*/  FADD.FTZ R138, R138, R55 ;  /* 0x000000378a8a7221 */ /* 0x000fe20000010000 */
[----:B------:R-:W-:Y:S01]  /*6f60*/  MUFU.EX2 R29, R60 ;  /* 0x0000003c001d7308 */ /* 0x000fe20000000800 */
[----:B------:R-:W-:-:S02]  /*6f70*/  FADD.FTZ R135, R135, R140 ;  /* 0x0000008c87877221 */ /* 0x000fc40000010000 */
[----:B------:R-:W-:Y:S02]  /*6f80*/  FADD.FTZ R125, R125, R138 ;  /* 0x0000008a7d7d7221 */ /* 0x000fe40000010000 */
[----:B------:R-:W-:Y:S01]  /*6f90*/  FADD.FTZ R4, R136, R135 ;  /* 0x0000008788047221 */ /* 0x000fe20000010000 */
[C---:B------:R-:W-:Y:S01]  /*6fa0*/  HMMA.16816.F32.BF16 R88, R8.reuse, R18, R88 ;  /* 0x000000120858723c */ /* 0x040fe20000041858 */
[----:B------:R-:W3:Y:S01]  /*6fb0*/  LDSM.16.MT88.4 R16, [R168+0xac00] ;  /* 0x00ac0000a810783b */ /* 0x000ee20000004200 */
[----:B------:R-:W-:Y:S02]  /*6fc0*/  FADD.FTZ R126, R126, R125 ;  /* 0x0000007d7e7e7221 */ /* 0x000fe40000010000 */
[----:B------:R-:W-:Y:S02]  /*6fd0*/  FADD.FTZ R4, R127, R4 ;  /* 0x000000047f047221 */ /* 0x000fe40000010000 */
[----:B------:R-:W-:Y:S02]  /*6fe0*/  FADD.FTZ R123, R123, R126 ;  /* 0x0000007e7b7b7221 */ /* 0x000fe40000010000 */
[----:B------:R-:W-:Y:S01]  /*6ff0*/  HMMA.16816.F32.BF16 R72, R8, R30, R72 ;  /* 0x0000001e0848723c */ /* 0x000fe20000041848 */
[----:B------:R-:W4:Y:S01]  /*7000*/  MUFU.EX2 R31, R62 ;  /* 0x0000003e001f7308 */ /* 0x000f220000000800 */
        /* <DEDUP_REMOVED lines=19> */
[----:B------:R-:W5:Y:S01]  /*7140*/  LDSM.16.MT88.4 R24, [R170+0xac00] ;  /* 0x00ac0000aa18783b */ /* 0x000f620000004200 */
[----:B------:R-:W-:Y:S02]  /*7150*/  FADD.FTZ R51, R51, R50 ;  /* 0x0000003233337221 */ /* 0x000fe40000010000 */
[----:B------:R-:W-:Y:S02]  /*7160*/  FADD.FTZ R39, R39, R38 ;  /* 0x0000002627277221 */ /* 0x000fe40000010000 */
[----:B------:R-:W-:-:S02]  /*7170*/  FADD.FTZ R48, R48, R51 ;  /* 0x0000003330307221 */ /* 0x000fc40000010000 */
[C---:B------:R-:W-:Y:S08]  /*7180*/  HMMA.16816.F32.BF16 R100, R8.reuse, R20, R100 ;  /* 0x000000140864723c */ /* 0x040ff00000041864 */
[----:B------:R-:W-:Y:S01]  /*7190*/  HMMA.16816.F32.BF16 R104, R8, R22, R104 ;  /* 0x000000160868723c */ /* 0x000fe20000041868 */
[----:B------:R-:W5:Y:S06]  /*71a0*/  LDSM.16.MT88.4 R20, [R168+0xcc00] ;  /* 0x00cc0000a814783b */ /* 0x000f6c0000004200 */
[----:B----4-:R-:W-:Y:S01]  /*71b0*/  F2FP.BF16.PACK_AB R8, R31, R28 ;  /* 0x0000001c1f08723e */ /* 0x010fe200000010ff */
[----:B------:R-:W-:Y:S01]  /*71c0*/  FADD.FTZ R28, R28, R39 ;  /* 0x000000271c1c7221 */ /* 0x000fe20000010000 */
[----:B------:R-:W-:Y:S01]  /*71d0*/  F2FP.BF16.PACK_AB R9, R44, R41 ;  /* 0x000000292c09723e */ /* 0x000fe200000010ff */
[----:B------:R-:W-:Y:S01]  /*71e0*/  FADD.FTZ R41, R41, R48 ;  /* 0x0000003029297221 */ /* 0x000fe20000010000 */
[----:B--2---:R-:W-:Y:S01]  /*71f0*/  F2FP.BF16.PACK_AB R10, R30, R29 ;  /* 0x0000001d1e0a723e */ /* 0x004fe200000010ff */
        /* <DEDUP_REMOVED lines=10> */
[C---:B-1----:R-:W-:Y:S08]  /*72a0*/  HMMA.16816.F32.BF16 R76, R8.reuse, R12, R76 ;  /* 0x0000000c084c723c */ /* 0x042ff0000004184c */
[C---:B------:R-:W-:Y:S01]  /*72b0*/  HMMA.16816.F32.BF16 R80, R8.reuse, R14, R80 ;  /* 0x0000000e0850723c */ /* 0x040fe20000041850 */
[----:B------:R-:W1:Y:S07]  /*72c0*/  LDSM.16.MT88.4 R12, [R168+0xec00] ;  /* 0x00ec0000a80c783b */ /* 0x000e6e0000004200 */
[C---:B-----5:R-:W-:Y:S08]  /*72d0*/  HMMA.16816.F32.BF16 R112, R8.reuse, R24, R112 ;  /* 0x000000180870723c */ /* 0x060ff00000041870 */
        /* <DEDUP_REMOVED lines=22> */
[----:B------:R-:W-:Y:S02]  /*7440*/  LOP3.LUT R4, RZ, c[0x0][0x2d0], RZ, 0x33, !PT ;  /* 0x0000b400ff047a12 */ /* 0x000fe400078e33ff */
        /* <DEDUP_REMOVED lines=46> */
.L_x_1954:
[----:B------:R-:W-:-:S04]  /*7730*/  LEA R12, -R7, RZ, 0x7 ;  /* 0x000000ff070c7211 */ /* 0x000fc800078e39ff */
[----:B------:R-:W-:Y:S02]  /*7740*/  SHF.R.S32.HI R7, RZ, 0x1f, R12 ;  /* 0x0000001fff077819 */ /* 0x000fe4000001140c */
.L_x_1955:
        /* <DEDUP_REMOVED lines=20> */
[C---:B------:R-:W-:Y:S01]  /*7890*/  @!P3 LEA R14, P4, R8.reuse, R198, 0x1 ;  /* 0x000000c6080eb211 */ /* 0x040fe200078808ff */
        /* <DEDUP_REMOVED lines=15> */
[----:B------:R-:W-:Y:S01]  /*7990*/  @!P1 IMAD.X R4, R7, 0x1, R6, P0 ;  /* 0x0000000107049824 */ /* 0x000fe200000e0606 */
[C---:B------:R-:W-:Y:S01]  /*79a0*/  @!P1 LEA R20, P0, R5.reuse, c[0x0][0x170], 0x1 ;  /* 0x00005c0005149a11 */ /* 0x040fe200078008ff */
[----:B------:R-:W-:Y:S01]  /*79b0*/  IMAD.X R7, R186, 0x1, R7, P4 ;  /* 0x00000001ba077824 */ /* 0x000fe200020e0607 */
[CC--:B------:R-:W-:Y:S01]  /*79c0*/  @!P2 IADD3 R9, P4, R8.reuse, R120.reuse, RZ ;  /* 0x000000780809a210 */ /* 0x0c0fe20007f9e0ff */
[----:B------:R-:W-:Y:S01]  /*79d0*/  @P1 STS.128 [R181+0xd000], RZ ;  /* 0x00d000ffb5001388 */ /* 0x000fe20000000c00 */
[----:B------:R-:W-:Y:S02]  /*79e0*/  @!P1 LEA.HI.X R21, R5, c[0x0][0x174], R4, 0x1, P0 ;  /* 0x00005d0005159a11 */ /* 0x000fe400000f0c04 */
[----:B------:R-:W-:Y:S01]  /*79f0*/  @!P1 IADD3 R4, P0, R8, R120, RZ ;  /* 0x0000007808049210 */ /* 0x000fe20007f1e0ff */
[--C-:B------:R-:W-:Y:S01]  /*7a00*/  @!P2 IMAD.X R16, R7, 0x1, R6.reuse, P4 ;  /* 0x000000010710a824 */ /* 0x100fe200020e0606 */
[----:B------:R-:W-:Y:S01]  /*7a10*/  @!P2 LEA R22, P4, R9, c[0x0][0x170], 0x1 ;  /* 0x00005c000916aa11 */ /* 0x000fe200078808ff */
        /* <DEDUP_REMOVED lines=35> */
[----:B------:R-:W-:Y:S01]  /*7c50*/  @!P1 LEA R28, P0, R120, c[0x0][0x170], 0x1 ;  /* 0x00005c00781c9a11 */ /* 0x000fe200078008ff */
        /* <DEDUP_REMOVED lines=35> */
[----:B-1----:R-:W1:Y:S04]  /*7e90*/  LDSM.16.M88.4 R24, [R172+0x3c00] ;  /* 0x003c0000ac18783b */ /* 0x002e680000000200 */
[----:B------:R-:W1:Y:S04]  /*7ea0*/  LDSM.16.M88.4 R32, [R172+0x3800] ;  /* 0x00380000ac20783b */ /* 0x000e680000000200 */
[----:B------:R-:W1:Y:S04]  /*7eb0*/  LDSM.16.M88.4 R48, [R172+0x3000] ;  /* 0x00300000ac30783b */ /* 0x000e680000000200 */
[----:B------:R-:W-:Y:S04]  /*7ec0*/  LDSM.16.M88.4 R64, [R171] ;  /* 0x00000000ab40783b */ /* 0x000fe80000000200 */
[----:B------:R-:W1:Y:S04]  /*7ed0*/  LDSM.16.M88.4 R4, [R169+0x3400] ;  /* 0x00340000a904783b */ /* 0x000e680000000200 */
[----:B------:R-:W1:Y:S04]  /*7ee0*/  LDSM.16.M88.4 R120, [R169+0x3c00] ;  /* 0x003c0000a978783b */ /* 0x000e680000000200 */
[----:B----4-:R-:W4:Y:S04]  /*7ef0*/  LDSM.16.M88.4 R12, [R169+0x3800] ;  /* 0x00380000a90c783b */ /* 0x010f280000000200 */
[----:B-----5:R-:W5:Y:S04]  /*7f00*/  LDSM.16.M88.4 R20, [R169+0x3000] ;  /* 0x00300000a914783b */ /* 0x020f680000000200 */
[----:B---3--:R-:W3:Y:S01]  /*7f10*/  LDSM.16.M88.4 R8, [R172+0x4400] ;  /* 0x00440000ac08783b */ /* 0x008ee20000000200 */
[C---:B--2---:R-:W-:Y:S03]  /*7f20*/  HMMA.16816.F32.BF16 R44, R116.reuse, R40, RZ ;  /* 0x00000028742c723c */ /* 0x044fe600000418ff */
[----:B------:R-:W2:Y:S04]  /*7f30*/  LDSM.16.M88.4 R16, [R172+0x4000] ;  /* 0x00400000ac10783b */ /* 0x000ea80000000200 */
[----:B------:R-:W-:Y:S01]  /*7f40*/  LDSM.16.M88.4 R56, [R169+0x4000] ;  /* 0x00400000a938783b */ /* 0x000fe20000000200 */
[C---:B------:R-:W-:Y:S03]  /*7f50*/  HMMA.16816.F32.BF16 R40, R116.reuse, R42, RZ ;  /* 0x0000002a7428723c */ /* 0x040fe600000418ff */
[----:B------:R-:W-:Y:S04]  /*7f60*/  LDSM.16.M88.4 R60, [R172+0x4800] ;  /* 0x00480000ac3c783b */ /* 0x000fe80000000200 */
[----:B------:R-:W-:Y:S01]  /*7f70*/  LDSM.16.M88.4 R124, [R169+0x4800] ;  /* 0x00480000a97c783b */ /* 0x000fe20000000200 */
[C---:B-1----:R-:W-:Y:S03]  /*7f80*/  HMMA.16816.F32.BF16 R28, R116.reuse, R24, RZ ;  /* 0x00000018741c723c */ /* 0x042fe600000418ff */
[----:B------:R-:W0:Y:S05]  /*7f90*/  LDGDEPBAR ;  /* 0x00000000000079af */ /* 0x000e2a0000000000 */
[C---:B------:R-:W-:Y:S08]  /*7fa0*/  HMMA.16816.F32.BF16 R24, R116.reuse, R26, RZ ;  /* 0x0000001a7418723c */ /* 0x040ff000000418ff */
[C---:B------:R-:W-:Y:S08]  /*7fb0*/  HMMA.16816.F32.BF16 R36, R116.reuse, R32, RZ ;  /* 0x000000207424723c */ /* 0x040ff000000418ff */
[C---:B------:R-:W-:Y:S08]  /*7fc0*/  HMMA.16816.F32.BF16 R52, R116.reuse, R48, RZ ;  /* 0x000000307434723c */ /* 0x040ff000000418ff */
[C---:B------:R-:W-:Y:S08]  /*7fd0*/  HMMA.16816.F32.BF16 R32, R116.reuse, R34, RZ ;  /* 0x000000227420723c */ /* 0x040ff000000418ff */
[----:B------:R-:W-:Y:S08]  /*7fe0*/  HMMA.16816.F32.BF16 R48, R116, R50, RZ ;  /* 0x000000327430723c */ /* 0x000ff000000418ff */
[C---:B------:R-:W-:Y:S08]  /*7ff0*/  HMMA.16816.F32.BF16 R44, R64.reuse, R4, R44 ;  /* 0x00000004402c723c */ /* 0x040ff0000004182c */
[C---:B------:R-:W-:Y:S01]  /*8000*/  HMMA.16816.F32.BF16 R40, R64.reuse, R6, R40 ;  /* 0x000000064028723c */ /* 0x040fe20000041828 */
[----:B------:R-:W1:Y:S07]  /*8010*/  LDSM.16.M88.4 R4, [R169+0x4400] ;  /* 0x00440000a904783b */ /* 0x000e6e0000000200 */
[C---:B------:R-:W-:Y:S08]  /*8020*/  HMMA.16816.F32.BF16 R28, R64.reuse, R120, R28 ;  /* 0x00000078401c723c */ /* 0x040ff0000004181c */
[C---:B------:R-:W-:Y:S01]  /*8030*/  HMMA.16816.F32.BF16 R24, R64.reuse, R122, R24 ;  /* 0x0000007a4018723c */ /* 0x040fe20000041818 */
[----:B------:R-:W1:Y:S07]  /*8040*/  LDSM.16.M88.4 R120, [R172+0x4c00] ;  /* 0x004c0000ac78783b */ /* 0x000e6e0000000200 */
[C---:B----4-:R-:W-:Y:S08]  /*8050*/  HMMA.16816.F32.BF16 R36, R64.reuse, R12, R36 ;  /* 0x0000000c4024723c */ /* 0x050ff00000041824 */
[C---:B------:R-:W-:Y:S08]  /*8060*/  HMMA.16816.F32.BF16 R32, R64.reuse, R14, R32 ;  /* 0x0000000e4020723c */ /* 0x040ff00000041820 */
[C---:B-----5:R-:W-:Y:S08]  /*8070*/  HMMA.16816.F32.BF16 R52, R64.reuse, R20, R52 ;  /* 0x000000144034723c */ /* 0x060ff00000041834 */
[----:B------:R-:W-:Y:S08]  /*8080*/  HMMA.16816.F32.BF16 R48, R64, R22, R48 ;  /* 0x000000164030723c */ /* 0x000ff00000041830 */
[C---:B---3--:R-:W-:Y:S08]  /*8090*/  HMMA.16816.F32.BF16 R12, R116.reuse, R8, RZ ;  /* 0x00000008740c723c */ /* 0x048ff000000418ff */
[C---:B--2---:R-:W-:Y:S08]  /*80a0*/  HMMA.16816.F32.BF16 R20, R116.reuse, R16, RZ ;  /* 0x000000107414723c */ /* 0x044ff000000418ff */
[C---:B------:R-:W-:Y:S08]  /*80b0*/  HMMA.16816.F32.BF16 R8, R116.reuse, R10, RZ ;  /* 0x0000000a7408723c */ /* 0x040ff000000418ff */
[----:B------:R-:W-:Y:S08]  /*80c0*/  HMMA.16816.F32.BF16 R16, R116, R18, RZ ;  /* 0x000000127410723c */ /* 0x000ff000000418ff */
[C---:B-1----:R-:W-:Y:S08]  /*80d0*/  HMMA.16816.F32.BF16 R12, R64.reuse, R4, R12 ;  /* 0x00000004400c723c */ /* 0x042ff0000004180c */
[C---:B------:R-:W-:Y:S08]  /*80e0*/  HMMA.16816.F32.BF16 R8, R64.reuse, R6, R8 ;  /* 0x000000064008723c */ /* 0x040ff00000041808 */
[C---:B------:R-:W-:Y:S08]  /*80f0*/  HMMA.16816.F32.BF16 R20, R64.reuse, R56, R20 ;  /* 0x000000384014723c */ /* 0x040ff00000041814 */
[----:B------:R-:W-:Y:S08]  /*8100*/  HMMA.16816.F32.BF16 R16, R64, R58, R16 ;  /* 0x0000003a4010723c */ /* 0x000ff00000041810 */
[C---:B------:R-:W-:Y:S08]  /*8110*/  HMMA.16816.F32.BF16 R4, R116.reuse, R60, RZ ;  /* 0x0000003c7404723c */ /* 0x040ff000000418ff */
[C---:B------:R-:W-:Y:S08]  /*8120*/  HMMA.16816.F32.BF16 R60, R116.reuse, R62, RZ ;  /* 0x0000003e743c723c */ /* 0x040ff000000418ff */
[C---:B------:R-:W-:Y:S08]  /*8130*/  HMMA.16816.F32.BF16 R56, R116.reuse, R120, RZ ;  /* 0x000000787438723c */ /* 0x040ff000000418ff */
[----:B------:R-:W-:Y:S01]  /*8140*/  HMMA.16816.F32.BF16 R116, R116, R122, RZ ;  /* 0x0000007a7474723c */ /* 0x000fe200000418ff */
[----:B------:R-:W1:Y:S07]  /*8150*/  LDSM.16.M88.4 R120, [R169+0x4c00] ;  /* 0x004c0000a978783b */ /* 0x000e6e0000000200 */
[C---:B------:R-:W-:Y:S08]  /*8160*/  HMMA.16816.F32.BF16 R4, R64.reuse, R124, R4 ;  /* 0x0000007c4004723c */ /* 0x040ff00000041804 */
[C---:B------:R-:W-:Y:S08]  /*8170*/  HMMA.16816.F32.BF16 R60, R64.reuse, R126, R60 ;  /* 0x0000007e403c723c */ /* 0x040ff0000004183c */
[C---:B-1----:R-:W-:Y:S08]  /*8180*/  HMMA.16816.F32.BF16 R56, R64.reuse, R120, R56 ;  /* 0x000000784038723c */ /* 0x042ff00000041838 */
[----:B------:R-:W-:Y:S01]  /*8190*/  HMMA.16816.F32.BF16 R116, R64, R122, R116 ;  /* 0x0000007a4074723c */ /* 0x000fe20000041874 */
[----:B------:R-:W-:Y:S04]  /*81a0*/  LDSM.16.M88.4 R120, [R173+0x1000] ;  /* 0x00100000ad78783b */ /* 0x000fe80000000200 */
[----:B------:R-:W1:Y:S03]  /*81b0*/  LDSM.16.M88.4 R64, [R172+0x5000] ;  /* 0x00500000ac40783b */ /* 0x000e660000000200 */
[C---:B-1----:R-:W-:Y:S08]  /*81c0*/  HMMA.16816.F32.BF16 R52, R120.reuse, R64, R52 ;  /* 0x000000407834723c */ /* 0x042ff00000041834 */
[C---:B------:R-:W-:Y:S01]  /*81d0*/  HMMA.16816.F32.BF16 R48, R120.reuse, R66, R48 ;  /* 0x000000427830723c */ /* 0x040fe20000041830 */
[----:B------:R-:W1:Y:S07]  /*81e0*/  LDSM.16.M88.4 R64, [R172+0x5400] ;  /* 0x00540000ac40783b */ /* 0x000e6e0000000200 */
        /* <DEDUP_REMOVED lines=92> */
[----:B------:R-:W1:Y:S01]  /*87b0*/  LDSM.16.M88.4 R64, [R169+0x8c00] ;  /* 0x008c0000a940783b */ /* 0x000e620000000200 */
[----:B------:R-:W-:-:S06]  /*87c0*/  DEPBAR.LE SB0, 0x0 ;  /* 0x000080000000791a */ /* 0x000fcc0000000000 */
[C---:B-1----:R-:W-:Y:S07]  /*87d0*/  HMMA.16816.F32.BF16 R56, R120.reuse, R64, R56 ;  /* 0x000000407838723c */ /* 0x042fee0000041838 */
[----:B------:R-:W-:Y:S01]  /*87e0*/  LOP3.LUT R64, R204, R179, RZ, 0xfc, !PT ;  /* 0x000000b3cc407212 */ /* 0x000fe200078efcff */
[----:B------:R-:W-:Y:S07]  /*87f0*/  HMMA.16816.F32.BF16 R116, R120, R66, R116 ;  /* 0x000000427874723c */ /* 0x000fee0000041874 */
[----:B------:R-:W-:-:S02]  /*8800*/  IADD3 R66, R64, 0x1, RZ ;  /* 0x0000000140427810 */ /* 0x000fc40007ffe0ff */
[C-C-:B------:R-:W-:Y:S02]  /*8810*/  LOP3.LUT R120, R204.reuse, 0x10, R179.reuse, 0xfe, !PT ;  /* 0x00000010cc787812 */ /* 0x140fe400078efeb3 */
[----:B------:R-:W1:Y:S01]  /*8820*/  I2F R65, R66 ;  /* 0x0000004200417306 */ /* 0x000e620000201400 */
[----:B------:R-:W-:Y:S02]  /*8830*/  LOP3.LUT R122, R204, 0x8, R179, 0xfe, !PT ;  /* 0x00000008cc7a7812 */ /* 0x000fe400078efeb3 */
[----:B------:R-:W-:Y:S01]  /*8840*/  IADD3 R67, R64, 0x9, RZ ;  /* 0x0000000940437810 */ /* 0x000fe20007ffe0ff */
[----:B------:R-:W-:Y:S01]  /*8850*/  BAR.SYNC.DEFER_BLOCKING 0x0 ;  /* 0x0000000000007b1d */ /* 0x000fe20000010000 */
[CC--:B------:R-:W-:Y:S02]  /*8860*/  ISETP.GE.AND P5, PT, R66.reuse, R134.reuse, PT ;  /* 0x000000864200720c */ /* 0x0c0fe40003fa6270 */
[----:B------:R-:W-:Y:S02]  /*8870*/  ISETP.GE.AND P4, PT, R66, R133, PT ;  /* 0x000000854200720c */ /* 0x000fe40003f86270 */
[----:B------:R-:W-:Y:S01]  /*8880*/  ISETP.GE.AND P0, PT, R122, R134, PT ;  /* 0x000000867a00720c */ /* 0x000fe20003f06270 */
[----:B------:R-:W2:Y:S01]  /*8890*/  I2F R121, R122 ;  /* 0x0000007a00797306 */ /* 0x000ea20000201400 */
[----:B-1----:R-:W-:-:S02]  /*88a0*/  FFMA.FTZ R53, R0, R65, R53 ;  /* 0x0000004100357223 */ /* 0x002fc40000010035 */
[----:B------:R-:W-:-:S05]  /*88b0*/  FFMA.FTZ R55, R0, R65, R55 ;  /* 0x0000004100377223 */ /* 0x000fca0000010037 */
[----:B------:R-:W1:Y:S01]  /*88c0*/  I2F R66, R67 ;  /* 0x0000004300427306 */ /* 0x000e620000201400 */
[----:B------:R-:W-:Y:S02]  /*88d0*/  FSEL R53, R53, -INF , !P5 ;  /* 0xff80000035357808 */ /* 0x000fe40006800000 */
[----:B------:R-:W-:Y:S01]  /*88e0*/  ISETP.GE.AND P5, PT, R122, R133, PT ;  /* 0x000000857a00720c */ /* 0x000fe20003fa6270 */
[----:B--2---:R-:W-:-:S04]  /*88f0*/  FFMA.FTZ R48, R0, R121, R48 ;  /* 0x0000007900307223 */ /* 0x004fc80000010030 */
[----:B------:R-:W2:Y:S01]  /*8900*/  I2F R65, R120 ;  /* 0x0000007800417306 */ /* 0x000ea20000201400 */
[----:B------:R-:W-:Y:S01]  /*8910*/  FFMA.FTZ R121, R0, R121, R50 ;  /* 0x0000007900797223 */ /* 0x000fe20000010032 */
[----:B------:R-:W-:Y:S02]  /*8920*/  FSEL R50, R55, -INF , !P4 ;  /* 0xff80000037327808 */ /* 0x000fe40006000000 */
[----:B------:R-:W-:Y:S02]  /*8930*/  ISETP.GE.AND P4, PT, R67, R134, PT ;  /* 0x000000864300720c */ /* 0x000fe40003f86270 */
[----:B------:R-:W-:Y:S01]  /*8940*/  FSEL R55, R48, -INF , !P0 ;  /* 0xff80000030377808 */ /* 0x000fe20004000000 */
[CC--:B-1----:R-:W-:Y:S01]  /*8950*/  FFMA.FTZ R49, R0.reuse, R66.reuse, R49 ;  /* 0x0000004200317223 */ /* 0x0c2fe20000010031 */
[----:B------:R-:W-:Y:S01]  /*8960*/  FSEL R48, R121, -INF , !P5 ;  /* 0xff80000079307808 */ /* 0x000fe20006800000 */
[----:B------:R-:W-:Y:S01]  /*8970*/  FFMA.FTZ R51, R0, R66, R51 ;  /* 0x0000004200337223 */ /* 0x000fe20000010033 */
[----:B------:R-:W-:-:S02]  /*8980*/  ISETP.GE.AND P5, PT, R120, R133, PT ;  /* 0x000000857800720c */ /* 0x000fc40003fa6270 */
[----:B------:R-:W-:Y:S02]  /*8990*/  FSEL R49, R49, -INF , !P4 ;  /* 0xff80000031317808 */ /* 0x000fe40006000000 */
[----:B------:R-:W-:Y:S01]  /*89a0*/  ISETP.GE.AND P4, PT, R67, R133, PT ;  /* 0x000000854300720c */ /* 0x000fe20003f86270 */
[-C--:B--2---:R-:W-:Y:S01]  /*89b0*/  FFMA.FTZ R125, R0, R65.reuse, R44 ;  /* 0x00000041007d7223 */ /* 0x084fe2000001002c */
[----:B------:R-:W-:Y:S01]  /*89c0*/  LOP3.LUT R67, R204, 0x18, R179, 0xfe, !PT ;  /* 0x00000018cc437812 */ /* 0x000fe200078efeb3 */
[----:B------:R-:W-:Y:S01]  /*89d0*/  FFMA.FTZ R208, R0, R65, R46 ;  /* 0x0000004100d07223 */ /* 0x000fe2000001002e */
[C---:B------:R-:W-:Y:S02]  /*89e0*/  IADD3 R65, R64.reuse, 0x11, RZ ;  /* 0x0000001140417810 */ /* 0x040fe40007ffe0ff */
[----:B------:R-:W-:Y:S02]  /*89f0*/  IADD3 R46, R64, 0x19, RZ ;  /* 0x00000019402e7810 */ /* 0x000fe40007ffe0ff */
[----:B------:R-:W1:Y:S01]  /*8a00*/  I2F R66, R65 ;  /* 0x0000004100427306 */ /* 0x000e620000201400 */
[----:B------:R-:W-:-:S02]  /*8a10*/  FSEL R44, R51, -INF , !P4 ;  /* 0xff800000332c7808 */ /* 0x000fc40006000000 */
[----:B------:R-:W-:Y:S02]  /*8a20*/  FSEL R208, R208, -INF , !P5 ;  /* 0xff800000d0d07808 */ /* 0x000fe40006800000 */
[-C--:B------:R-:W-:Y:S02]  /*8a30*/  ISETP.GE.AND P5, PT, R65, R134.reuse, PT ;  /* 0x000000864100720c */ /* 0x080fe40003fa6270 */
[-C--:B------:R-:W-:Y:S01]  /*8a40*/  ISETP.GE.AND P0, PT, R120, R134.reuse, PT ;  /* 0x000000867800720c */ /* 0x080fe20003f06270 */
[----:B------:R-:W2:Y:S01]  /*8a50*/  I2F R51, R67 ;  /* 0x0000004300337306 */ /* 0x000ea20000201400 */
[----:B------:R-:W-:Y:S02]  /*8a60*/  ISETP.GE.AND P4, PT, R67, R134, PT ;  /* 0x000000864300720c */ /* 0x000fe40003f86270 */
[----:B------:R-:W-:Y:S02]  /*8a70*/  FSEL R125, R125, -INF , !P0 ;  /* 0xff8000007d7d7808 */ /* 0x000fe40004000000 */
[----:B------:R-:W-:-:S03]  /*8a80*/  ISETP.GE.AND P0, PT, R67, R133, PT ;  /* 0x000000854300720c */ /* 0x000fc60003f06270 */
[----:B------:R-:W3:Y:S01]  /*8a90*/  I2F R122, R46 ;  /* 0x0000002e007a7306 */ /* 0x000ee20000201400 */
[CC--:B-1----:R-:W-:Y:S02]  /*8aa0*/  FFMA.FTZ R45, R0.reuse, R66.reuse, R45 ;  /* 0x00000042002d7223 */ /* 0x0c2fe4000001002d */
[----:B------:R-:W-:-:S03]  /*8ab0*/  FFMA.FTZ R47, R0, R66, R47 ;  /* 0x00000042002f7223 */ /* 0x000fc6000001002f */
[----:B------:R-:W-:Y:S02]  /*8ac0*/  FSEL R127, R45, -INF , !P5 ;  /* 0xff8000002d7f7808 */ /* 0x000fe40006800000 */
[----:B------:R-:W-:Y:S01]  /*8ad0*/  ISETP.GE.AND P5, PT, R65, R133, PT ;  /* 0x000000854100720c */ /* 0x000fe20003fa6270 */
[-C--:B--2---:R-:W-:Y:S01]  /*8ae0*/  FFMA.FTZ R42, R0, R51.reuse, R42 ;  /* 0x00000033002a7223 */ /* 0x084fe2000001002a */
[----:B------:R-:W-:Y:S01]  /*8af0*/  LOP3.LUT R45, R204, 0x20, R179, 0xfe, !PT ;  /* 0x00000020cc2d7812 */ /* 0x000fe200078efeb3 */
[----:B------:R-:W-:Y:S01]  /*8b00*/  FFMA.FTZ R40, R0, R51, R40 ;  /* 0x0000003300287223 */ /* 0x000fe20000010028 */
[----:B------:R-:W-:Y:S02]  /*8b10*/  FSEL R210, R47, -INF , !P5 ;  /* 0xff8000002fd27808 */ /* 0x000fe40006800000 */
[----:B------:R-:W-:Y:S01]  /*8b20*/  ISETP.GE.AND P5, PT, R46, R134, PT ;  /* 0x000000862e00720c */ /* 0x000fe20003fa6270 */
[-C--:B---3--:R-:W-:Y:S01]  /*8b30*/  FFMA.FTZ R41, R0, R122.reuse, R41 ;  /* 0x0000007a00297223 */ /* 0x088fe20000010029 */
[----:B------:R-:W-:Y:S01]  /*8b40*/  FSEL R212, R42, -INF , !P0 ;  /* 0xff8000002ad47808 */ /* 0x000fe20004000000 */
[----:B------:R-:W-:Y:S01]  /*8b50*/  FFMA.FTZ R122, R0, R122, R43 ;  /* 0x0000007a007a7223 */ /* 0x000fe2000001002b */
[----:B------:R-:W-:-:S02]  /*8b60*/  LOP3.LUT R43, R204, 0x28, R179, 0xfe, !PT ;  /* 0x00000028cc2b7812 */ /* 0x000fc400078efeb3 */
[----:B------:R-:W-:Y:S02]  /*8b70*/  FSEL R209, R41, -INF , !P5 ;  /* 0xff80000029d17808 */ /* 0x000fe40006800000 */
[C---:B------:R-:W-:Y:S01]  /*8b80*/  ISETP.GE.AND P0, PT, R45.reuse, R134, PT ;  /* 0x000000862d00720c */ /* 0x040fe20003f06270 */
[----:B------:R-:W1:Y:S01]  /*8b90*/  I2F R41, R43 ;  /* 0x0000002b00297306 */ /* 0x000e620000201400 */
[-C--:B------:R-:W-:Y:S02]  /*8ba0*/  ISETP.GE.AND P5, PT, R45, R133.reuse, PT ;  /* 0x000000852d00720c */ /* 0x080fe40003fa6270 */
[----:B------:R-:W-:Y:S02]  /*8bb0*/  IADD3 R42, R64, 0x21, RZ ;  /* 0x00000021402a7810 */ /* 0x000fe40007ffe0ff */
[----:B------:R-:W-:Y:S02]  /*8bc0*/  FSEL R207, R40, -INF , !P4 ;  /* 0xff80000028cf7808 */ /* 0x000fe40006000000 */
[----:B------:R-:W-:Y:S01]  /*8bd0*/  ISETP.GE.AND P4, PT, R46, R133, PT ;  /* 0x000000852e00720c */ /* 0x000fe20003f86270 */
[----:B------:R-:W2:Y:S03]  /*8be0*/  I2F R45, R45 ;  /* 0x0000002d002d7306 */ /* 0x000ea60000201400 */
[----:B------:R-:W-:-:S02]  /*8bf0*/  FSEL R122, R122, -INF , !P4 ;  /* 0xff8000007a7a7808 */ /* 0x000fc40006000000 */
[----:B------:R-:W-:-:S03]  /*8c00*/  ISETP.GE.AND P4, PT, R42, R134, PT ;  /* 0x000000862a00720c */ /* 0x000fc60003f86270 */
[----:B------:R-:W3:Y:S01]  /*8c10*/  I2F R40, R42 ;  /* 0x0000002a00287306 */ /* 0x000ee20000201400 */
[-C--:B-1----:R-:W-:Y:S01]  /*8c20*/  FFMA.FTZ R164, R0, R41.reuse, R34 ;  /* 0x0000002900a47223 */ /* 0x082fe20000010022 */
[----:B------:R-:W-:Y:S01]  /*8c30*/  IADD3 R34, R64, 0x29, RZ ;  /* 0x0000002940227810 */ /* 0x000fe20007ffe0ff */
[C---:B------:R-:W-:Y:S02]  /*8c40*/  FFMA.FTZ R32, R0.reuse, R41, R32 ;  /* 0x0000002900207223 */ /* 0x040fe40000010020 */
[CC--:B--2---:R-:W-:Y:S02]  /*8c50*/  FFMA.FTZ R36, R0.reuse, R45.reuse, R36 ;  /* 0x0000002d00247223 */ /* 0x0c4fe40000010024 */
[----:B------:R-:W-:-:S03]  /*8c60*/  FFMA.FTZ R38, R0, R45, R38 ;  /* 0x0000002d00267223 */ /* 0x000fc60000010026 */
[----:B------:R-:W-:Y:S02]  /*8c70*/  FSEL R123, R36, -INF , !P0 ;  /* 0xff800000247b7808 */ /* 0x000fe40004000000 */
[----:B------:R-:W1:Y:S01]  /*8c80*/  I2F R36, R34 ;  /* 0x0000002200247306 */ /* 0x000e620000201400 */
[----:B------:R-:W-:Y:S01]  /*8c90*/  ISETP.GE.AND P0, PT, R43, R134, PT ;  /* 0x000000862b00720c */ /* 0x000fe20003f06270 */
[-C--:B---3--:R-:W-:Y:S01]  /*8ca0*/  FFMA.FTZ R37, R0, R40.reuse, R37 ;  /* 0x0000002800257223 */ /* 0x088fe20000010025 */
[----:B------:R-:W-:Y:S01]  /*8cb0*/  FSEL R124, R38, -INF , !P5 ;  /* 0xff800000267c7808 */ /* 0x000fe20006800000 */
[----:B------:R-:W-:Y:S01]  /*8cc0*/  FFMA.FTZ R39, R0, R40, R39 ;  /* 0x0000002800277223 */ /* 0x000fe20000010027 */
[----:B------:R-:W-:Y:S02]  /*8cd0*/  FSEL R165, R32, -INF , !P0 ;  /* 0xff80000020a57808 */ /* 0x000fe40004000000 */
[----:B------:R-:W-:Y:S02]  /*8ce0*/  LOP3.LUT R38, R204, 0x30, R179, 0xfe, !PT ;  /* 0x00000030cc267812 */ /* 0x000fe400078efeb3 */
[----:B------:R-:W-:-:S02]  /*8cf0*/  IADD3 R32, R64, 0x31, RZ ;  /* 0x0000003140207810 */ /* 0x000fc40007ffe0ff */
[----:B------:R-:W-:Y:S02]  /*8d00*/  FSEL R121, R37, -INF , !P4 ;  /* 0xff80000025797808 */ /* 0x000fe40006000000 */
[----:B------:R-:W2:Y:S01]  /*8d10*/  I2F R37, R38 ;  /* 0x0000002600257306 */ /* 0x000ea20000201400 */
[-C--:B------:R-:W-:Y:S01]  /*8d20*/  ISETP.GE.AND P5, PT, R43, R133.reuse, PT ;  /* 0x000000852b00720c */ /* 0x080fe20003fa6270 */
[-C--:B-1----:R-:W-:Y:S01]  /*8d30*/  FFMA.FTZ R33, R0, R36.reuse, R33 ;  /* 0x0000002400217223 */ /* 0x082fe20000010021 */
[----:B------:R-:W-:Y:S01]  /*8d40*/  ISETP.GE.AND P0, PT, R38, R133, PT ;  /* 0x000000852600720c */ /* 0x000fe20003f06270 */
[----:B------:R-:W-:Y:S01]  /*8d50*/  FFMA.FTZ R35, R0, R36, R35 ;  /* 0x0000002400237223 */ /* 0x000fe20000010023 */
[----:B------:R-:W-:-:S03]  /*8d60*/  FSEL R164, R164, -INF , !P5 ;  /* 0xff800000a4a47808 */ /* 0x000fc60006800000 */
[----:B------:R-:W1:Y:S01]  /*8d70*/  I2F R202, R32 ;  /* 0x0000002000ca7306 */ /* 0x000e620000201400 */
[----:B------:R-:W-:Y:S02]  /*8d80*/  ISETP.GE.AND P5, PT, R34, R134, PT ;  /* 0x000000862200720c */ /* 0x000fe40003fa6270 */
[-C--:B------:R-:W-:Y:S02]  /*8d90*/  ISETP.GE.AND P4, PT, R42, R133.reuse, PT ;  /* 0x000000852a00720c */ /* 0x080fe40003f86270 */
[----:B------:R-:W-:Y:S02]  /*8da0*/  FSEL R205, R33, -INF , !P5 ;  /* 0xff80000021cd7808 */ /* 0x000fe40006800000 */
[----:B------:R-:W-:Y:S01]  /*8db0*/  ISETP.GE.AND P5, PT, R34, R133, PT ;  /* 0x000000852200720c */ /* 0x000fe20003fa6270 */
[-C--:B--2---:R-:W-:Y:S01]  /*8dc0*/  FFMA.FTZ R30, R0, R37.reuse, R30 ;  /* 0x00000025001e7223 */ /* 0x084fe2000001001e */
[----:B------:R-:W-:Y:S01]  /*8dd0*/  LOP3.LUT R33, R204, 0x38, R179, 0xfe, !PT ;  /* 0x00000038cc217812 */ /* 0x000fe200078efeb3 */
[----:B------:R-:W-:Y:S01]  /*8de0*/  FFMA.FTZ R28, R0, R37, R28 ;  /* 0x00000025001c7223 */ /* 0x000fe2000001001c */
[----:B------:R-:W-:-:S02]  /*8df0*/  FSEL R162, R35, -INF , !P5 ;  /* 0xff80000023a27808 */ /* 0x000fc40006800000 */
[----:B------:R-:W-:Y:S02]  /*8e00*/  ISETP.GE.AND P5, PT, R32, R134, PT ;  /* 0x000000862000720c */ /* 0x000fe40003fa6270 */
[----:B------:R-:W-:Y:S01]  /*8e10*/  FSEL R160, R30, -INF , !P0 ;  /* 0xff8000001ea07808 */ /* 0x000fe20004000000 */
[C---:B-1----:R-:W-:Y:S01]  /*8e20*/  FFMA.FTZ R29, R0.reuse, R202, R29 ;  /* 0x000000ca001d7223 */ /* 0x042fe2000001001d */
[----:B------:R-:W-:Y:S01]  /*8e30*/  ISETP.GE.AND P0, PT, R33, R134, PT ;  /* 0x000000862100720c */ /* 0x000fe20003f06270 */
[----:B------:R-:W-:Y:S01]  /*8e40*/  FFMA.FTZ R202, R0, R202, R31 ;  /* 0x000000ca00ca7223 */ /* 0x000fe2000001001f */
[----:B------:R-:W-:Y:S02]  /*8e50*/  LOP3.LUT R31, R204, 0x40, R179, 0xfe, !PT ;  /* 0x00000040cc1f7812 */ /* 0x000fe400078efeb3 */
[----:B------:R-:W-:Y:S02]  /*8e60*/  FSEL R161, R29, -INF , !P5 ;  /* 0xff8000001da17808 */ /* 0x000fe40006800000 */
[----:B------:R-:W-:Y:S01]  /*8e70*/  ISETP.GE.AND P5, PT, R33, R133, PT ;  /* 0x000000852100720c */ /* 0x000fe20003fa6270 */
[----:B------:R-:W1:Y:S01]  /*8e80*/  I2F R29, R31 ;  /* 0x0000001f001d7306 */ /* 0x000e620000201400 */
[----:B------:R-:W-:-:S02]  /*8e90*/  FSEL R166, R39, -INF , !P4 ;  /* 0xff80000027a67808 */ /* 0x000fc40006000000 */
[----:B------:R-:W-:Y:S02]  /*8ea0*/  ISETP.GE.AND P4, PT, R38, R134, PT ;  /* 0x000000862600720c */ /* 0x000fe40003f86270 */
[----:B------:R-:W-:Y:S02]  /*8eb0*/  IADD3 R30, R64, 0x39, RZ ;  /* 0x00000039401e7810 */ /* 0x000fe40007ffe0ff */
[----:B------:R-:W-:Y:S01]  /*8ec0*/  FSEL R159, R28, -INF , !P4 ;  /* 0xff8000001c9f7808 */ /* 0x000fe20006000000 */
[----:B------:R-:W2:Y:S01]  /*8ed0*/  I2F R33, R33 ;  /* 0x0000002100217306 */ /* 0x000ea20000201400 */
[----:B------:R-:W-:-:S04]  /*8ee0*/  ISETP.GE.AND P4, PT, R32, R133, PT ;  /* 0x000000852000720c */ /* 0x000fc80003f86270 */
[----:B------:R-:W-:Y:S02]  /*8ef0*/  FSEL R202, R202, -INF , !P4 ;  /* 0xff800000caca7808 */ /* 0x000fe40006000000 */
[----:B------:R-:W-:Y:S01]  /*8f00*/  ISETP.GE.AND P4, PT, R30, R134, PT ;  /* 0x000000861e00720c */ /* 0x000fe20003f86270 */
        /* <DEDUP_REMOVED lines=84> */
[----:B------:R-:W-:Y:S02]  /*9450*/  FSEL R126, R15, -INF , !P4 ;  /* 0xff8000000f7e7808 */ /* 0x000fe40006000000 */
[----:B------:R-:W-:Y:S02]  /*9460*/  FSEL R152, R5, -INF , !P5 ;  /* 0xff80000005987808 */ /* 0x000fe40006800000 */
[----:B------:R-:W-:-:S02]  /*9470*/  ISETP.GE.AND P5, PT, R9, R133, PT ;  /* 0x000000850900720c */ /* 0x000fc40003fa6270 */
[----:B------:R-:W1:Y:S01]  /*9480*/  I2F R9, R9 ;  /* 0x0000000900097306 */ /* 0x000e620000201400 */
[----:B------:R-:W-:Y:S02]  /*9490*/  ISETP.GE.AND P4, PT, R14, R134, PT ;  /* 0x000000860e00720c */ /* 0x000fe40003f86270 */
[----:B------:R-:W-:Y:S02]  /*94a0*/  IADD3 R6, R64, 0x69, RZ ;  /* 0x0000006940067810 */ /* 0x000fe40007ffe0ff */
[----:B------:R-:W-:Y:S02]  /*94b0*/  LOP3.LUT R7, R204, 0x70, R179, 0xfe, !PT ;  /* 0x00000070cc077812 */ /* 0x000fe400078efeb3 */
[----:B------:R-:W-:Y:S02]  /*94c0*/  FSEL R149, R4, -INF , !P4 ;  /* 0xff80000004957808 */ /* 0x000fe40006000000 */
[----:B------:R-:W2:Y:S01]  /*94d0*/  I2F R4, R6 ;  /* 0x0000000600047306 */ /* 0x000ea20000201400 */
[----:B------:R-:W-:-:S04]  /*94e0*/  ISETP.GE.AND P4, PT, R8, R133, PT ;  /* 0x000000850800720c */ /* 0x000fc80003f86270 */
[----:B------:R-:W-:Y:S01]  /*94f0*/  FSEL R66, R66, -INF , !P4 ;  /* 0xff80000042427808 */ /* 0x000fe20006000000 */
[CC--:B-1----:R-:W-:Y:S02]  /*9500*/  FFMA.FTZ R60, R0.reuse, R9.reuse, R60 ;  /* 0x00000009003c7223 */ /* 0x0c2fe4000001003c */
[----:B------:R1:W3:Y:S01]  /*9510*/  I2F R5, R7 ;  /* 0x0000000700057306 */ /* 0x0002e20000201400 */
[----:B------:R-:W-:Y:S01]  /*9520*/  FFMA.FTZ R62, R0, R9, R62 ;  /* 0x00000009003e7223 */ /* 0x000fe2000001003e */
[-C--:B------:R-:W-:Y:S02]  /*9530*/  ISETP.GE.AND P4, PT, R6, R134.reuse, PT ;  /* 0x000000860600720c */ /* 0x080fe40003f86270 */
[----:B------:R-:W-:Y:S02]  /*9540*/  FSEL R155, R60, -INF , !P0 ;  /* 0xff8000003c9b7808 */ /* 0x000fe40004000000 */
[----:B------:R-:W-:Y:S02]  /*9550*/  FSEL R65, R62, -INF , !P5 ;  /* 0xff8000003e417808 */ /* 0x000fe40006800000 */
[C---:B------:R-:W-:Y:S01]  /*9560*/  ISETP.GE.AND P0, PT, R7.reuse, R134, PT ;  /* 0x000000860700720c */ /* 0x040fe20003f06270 */
[CC--:B--2---:R-:W-:Y:S01]  /*9570*/  FFMA.FTZ R61, R0.reuse, R4.reuse, R61 ;  /* 0x00000004003d7223 */ /* 0x0c4fe2000001003d */
[----:B------:R-:W-:Y:S01]  /*9580*/  ISETP.GE.AND P5, PT, R7, R133, PT ;  /* 0x000000850700720c */ /* 0x000fe20003fa6270 */
[----:B------:R-:W-:-:S03]  /*9590*/  FFMA.FTZ R63, R0, R4, R63 ;  /* 0x00000004003f7223 */ /* 0x000fc6000001003f */
[----:B------:R-:W-:Y:S02]  /*95a0*/  FSEL R154, R61, -INF , !P4 ;  /* 0xff8000003d9a7808 */ /* 0x000fe40006000000 */
[----:B-1----:R-:W-:Y:S01]  /*95b0*/  LOP3.LUT R7, R204, 0x78, R179, 0xfe, !PT ;  /* 0x00000078cc077812 */ /* 0x002fe200078efeb3 */
[----:B---3--:R-:W-:Y:S01]  /*95c0*/  FFMA.FTZ R56, R0, R5, R56 ;  /* 0x0000000500387223 */ /* 0x008fe20000010038 */
[----:B------:R-:W-:Y:S01]  /*95d0*/  ISETP.GE.AND P4, PT, R6, R133, PT ;  /* 0x000000850600720c */ /* 0x000fe20003f86270 */
[----:B------:R-:W-:Y:S01]  /*95e0*/  FFMA.FTZ R58, R0, R5, R58 ;  /* 0x00000005003a7223 */ /* 0x000fe2000001003a */
[----:B------:R-:W-:Y:S01]  /*95f0*/  IADD3 R6, R64, 0x71, RZ ;  /* 0x0000007140067810 */ /* 0x000fe20007ffe0ff */
[----:B------:R-:W1:Y:S01]  /*9600*/  I2F R5, R7 ;  /* 0x0000000700057306 */ /* 0x000e620000201400 */
[----:B------:R-:W-:Y:S02]  /*9610*/  FSEL R63, R63, -INF , !P4 ;  /* 0xff8000003f3f7808 */ /* 0x000fe40006000000 */
[----:B------:R-:W-:-:S02]  /*9620*/  ISETP.GE.AND P4, PT, R6, R134, PT ;  /* 0x000000860600720c */ /* 0x000fc40003f86270 */
[----:B------:R-:W-:Y:S02]  /*9630*/  FSEL R157, R56, -INF , !P0 ;  /* 0xff800000389d7808 */ /* 0x000fe40004000000 */
[----:B------:R-:W-:Y:S01]  /*9640*/  FSEL R58, R58, -INF , !P5 ;  /* 0xff8000003a3a7808 */ /* 0x000fe20006800000 */
[----:B------:R-:W2:Y:S01]  /*9650*/  I2F R4, R6 ;  /* 0x0000000600047306 */ /* 0x000ea20000201400 */
[C---:B------:R-:W-:Y:S02]  /*9660*/  ISETP.GE.AND P0, PT, R7.reuse, R134, PT ;  /* 0x000000860700720c */ /* 0x040fe40003f06270 */
[----:B------:R-:W-:Y:S01]  /*9670*/  ISETP.GE.AND P5, PT, R7, R133, PT ;  /* 0x000000850700720c */ /* 0x000fe20003fa6270 */
[-C--:B-1----:R-:W-:Y:S01]  /*9680*/  FFMA.FTZ R116, R0, R5.reuse, R116 ;  /* 0x0000000500747223 */ /* 0x082fe20000010074 */
[----:B------:R-:W-:Y:S01]  /*9690*/  IADD3 R7, R64, 0x79, RZ ;  /* 0x0000007940077810 */ /* 0x000fe20007ffe0ff */
[----:B------:R-:W-:Y:S02]  /*96a0*/  FFMA.FTZ R60, R0, R5, R118 ;  /* 0x00000005003c7223 */ /* 0x000fe40000010076 */
[----:B------:R-:W1:Y:S01]  /*96b0*/  I2F R5, R64 ;  /* 0x0000004000057306 */ /* 0x000e620000201400 */
[----:B------:R-:W-:-:S02]  /*96c0*/  FSEL R158, R116, -INF , !P0 ;  /* 0xff800000749e7808 */ /* 0x000fc40004000000 */
[-C--:B------:R-:W-:Y:S01]  /*96d0*/  ISETP.GE.AND P0, PT, R64, R133.reuse, PT ;  /* 0x000000854000720c */ /* 0x080fe20003f06270 */
[-C--:B--2---:R-:W-:Y:S01]  /*96e0*/  FFMA.FTZ R57, R0, R4.reuse, R57 ;  /* 0x0000000400397223 */ /* 0x084fe20000010039 */
[----:B------:R-:W-:Y:S01]  /*96f0*/  FSEL R60, R60, -INF , !P5 ;  /* 0xff8000003c3c7808 */ /* 0x000fe20006800000 */
[----:B------:R-:W-:Y:S01]  /*9700*/  FFMA.FTZ R59, R0, R4, R59 ;  /* 0x00000004003b7223 */ /* 0x000fe2000001003b */
[-C--:B------:R-:W-:Y:S02]  /*9710*/  ISETP.GE.AND P5, PT, R7, R134.reuse, PT ;  /* 0x000000860700720c */ /* 0x080fe40003fa6270 */
[----:B------:R-:W-:Y:S02]  /*9720*/  FSEL R156, R57, -INF , !P4 ;  /* 0xff800000399c7808 */ /* 0x000fe40006000000 */
[----:B------:R-:W-:Y:S02]  /*9730*/  ISETP.GE.AND P4, PT, R6, R133, PT ;  /* 0x000000850600720c */ /* 0x000fe40003f86270 */
[----:B------:R-:W2:Y:S02]  /*9740*/  I2F R6, R7 ;  /* 0x0000000700067306 */ /* 0x000ea40000201400 */
[----:B------:R-:W-:Y:S01]  /*9750*/  FSEL R59, R59, -INF , !P4 ;  /* 0xff8000003b3b7808 */ /* 0x000fe20006000000 */
[-C--:B-1----:R-:W-:Y:S01]  /*9760*/  FFMA.FTZ R4, R0, R5.reuse, R54 ;  /* 0x0000000500047223 */ /* 0x082fe20000010036 */
[----:B------:R-:W-:Y:S01]  /*9770*/  ISETP.GE.AND P4, PT, R64, R134, PT ;  /* 0x000000864000720c */ /* 0x000fe20003f86270 */
[----:B------:R-:W-:-:S03]  /*9780*/  FFMA.FTZ R52, R0, R5, R52 ;  /* 0x0000000500347223 */ /* 0x000fc60000010034 */
[----:B------:R-:W-:Y:S02]  /*9790*/  FSEL R4, R4, -INF , !P0 ;  /* 0xff80000004047808 */ /* 0x000fe40004000000 */
[----:B------:R-:W-:Y:S02]  /*97a0*/  ISETP.GE.AND P0, PT, R128, 0x3, PT ;  /* 0x000000038000780c */ /* 0x000fe40003f06270 */
[----:B------:R-:W-:Y:S02]  /*97b0*/  FSEL R5, R52, -INF , !P4 ;  /* 0xff80000034057808 */ /* 0x000fe40006000000 */
[----:B------:R-:W-:Y:S01]  /*97c0*/  ISETP.GE.AND P4, PT, R7, R133, PT ;  /* 0x000000850700720c */ /* 0x000fe20003f86270 */
[CC--:B--2---:R-:W-:Y:S02]  /*97d0*/  FFMA.FTZ R117, R0.reuse, R6.reuse, R117 ;  /* 0x0000000600757223 */ /* 0x0c4fe40000010075 */
[----:B------:R-:W-:-:S03]  /*97e0*/  FFMA.FTZ R64, R0, R6, R119 ;  /* 0x0000000600407223 */ /* 0x000fc60000010077 */
        /* <DEDUP_REMOVED lines=23> */
[----:B------:R-:W-:Y:S01]  /*9960*/  IMAD R7, R130, R6, R7 ;  /* 0x0000000682077224 */ /* 0x000fe200078e0207 */
[----:B------:R-:W-:-:S04]  /*9970*/  LOP3.LUT R6, RZ, c[0x0][0x2d0], RZ, 0x33, !PT ;  /* 0x0000b400ff067a12 */ /* 0x000fc800078e33ff */
[----:B------:R-:W-:-:S03]  /*9980*/  ISETP.GT.U32.AND P4, PT, R130, R7, PT ;  /* 0x000000078200720c */ /* 0x000fc60003f84070 */
[----:B------:R-:W-:Y:S01]  /*9990*/  @!P0 IMAD.IADD R9, R9, 0x1, -R130 ;  /* 0x0000000109098824 */ /* 0x000fe200078e0a82 */
[----:B------:R-:W-:-:S04]  /*99a0*/  @!P0 IADD3 R10, R10, 0x1, RZ ;  /* 0x000000010a0a8810 */ /* 0x000fc80007ffe0ff */
[----:B------:R-:W-:-:S05]  /*99b0*/  ISETP.GE.U32.AND P5, PT, R9, R130, PT ;  /* 0x000000820900720c */ /* 0x000fca0003fa6070 */
[-C--:B------:R-:W-:Y:S02]  /*99c0*/  @!P4 IADD3 R7, R7, -R130.reuse, RZ ;  /* 0x800000820707c210 */ /* 0x080fe40007ffe0ff */
[----:B------:R-:W-:Y:S02]  /*99d0*/  @!P4 IADD3 R11, R11, 0x1, RZ ;  /* 0x000000010b0bc810 */ /* 0x000fe40007ffe0ff */
[----:B------:R-:W-:Y:S02]  /*99e0*/  ISETP.GE.U32.AND P0, PT, R7, R130, PT ;  /* 0x000000820700720c */ /* 0x000fe40003f06070 */
[----:B------:R-:W-:Y:S02]  /*99f0*/  ISETP.GE.AND P4, PT, R8, RZ, PT ;  /* 0x000000ff0800720c */ /* 0x000fe40003f86270 */
[----:B------:R-:W-:Y:S02]  /*9a00*/  @P5 IADD3 R10, R10, 0x1, RZ ;  /* 0x000000010a0a5810 */ /* 0x000fe40007ffe0ff */
[----:B------:R-:W-:-:S07]  /*9a10*/  ISETP.GE.AND P5, PT, R204, RZ, PT ;  /* 0x000000ffcc00720c */ /* 0x000fce0003fa6270 */
[----:B------:R-:W-:Y:S02]  /*9a20*/  @P0 IADD3 R11, R11, 0x1, RZ ;  /* 0x000000010b0b0810 */ /* 0x000fe40007ffe0ff */
[----:B------:R-:W-:-:S03]  /*9a30*/  ISETP.NE.AND P0, PT, RZ, c[0x0][0x2d0], PT ;  /* 0x0000b400ff007a0c */ /* 0x000fc60003f05270 */
[----:B------:R-:W-:Y:S02]  /*9a40*/  @!P4 IMAD.MOV R11, RZ, RZ, -R11 ;  /* 0x000000ffff0bc224 */ /* 0x000fe400078e0a0b */
[----:B------:R-:W-:-:S05]  /*9a50*/  @!P5 IMAD.MOV R10, RZ, RZ, -R10 ;  /* 0x000000ffff0ad224 */ /* 0x000fca00078e0a0a */
        /* <DEDUP_REMOVED lines=22> */
.L_x_1957:
[----:B------:R-:W-:-:S04]  /*9bc0*/  LEA R129, -R129, RZ, 0x7 ;  /* 0x000000ff81817211 */ /* 0x000fc800078e39ff */
[----:B------:R-:W-:Y:S02]  /*9bd0*/  SHF.R.S32.HI R10, RZ, 0x1f, R129 ;  /* 0x0000001fff0a7819 */ /* 0x000fe40000011481 */
.L_x_1958:
[----:B------:R-:W-:Y:S01]  /*9be0*/  @!P2 IADD3 R7, P0, R132, R129, RZ ;  /* 0x000000818407a210 */ /* 0x000fe20007f1e0ff */
[----:B------:R1:W-:Y:S01]  /*9bf0*/  @P3 STS [R181+0x3004], RZ ;  /* 0x003004ffb5003388 */ /* 0x0003e20000000800 */
[----:B------:R-:W-:Y:S03]  /*9c00*/  BSSY B0, `(.L_x_1959) ;  /* 0x000006c000007945 */ /* 0x000fe60003800000 */
[----:B------:R-:W-:Y:S01]  /*9c10*/  @!P2 IMAD.X R6, R131, 0x1, R10, P0 ;  /* 0x000000018306a824 */ /* 0x000fe200000e060a */
[C---:B------:R-:W-:Y:S01]  /*9c20*/  @!P2 LEA R12, P0, R7.reuse, c[0x0][0x168], 0x1 ;  /* 0x00005a00070caa11 */ /* 0x040fe200078008ff */
[----:B------:R1:W-:Y:S03]  /*9c30*/  @P3 STS.64 [R181+0x3008], RZ ;  /* 0x003008ffb5003388 */ /* 0x0003e60000000a00 */
[----:B------:R-:W-:Y:S01]  /*9c40*/  @!P2 LEA.HI.X R13, R7, c[0x0][0x16c], R6, 0x1, P0 ;  /* 0x00005b00070daa11 */ /* 0x000fe200000f0c06 */
[----:B------:R1:W-:Y:S01]  /*9c50*/  @P3 STS [R181+0x3000], RZ ;  /* 0x003000ffb5003388 */ /* 0x0003e20000000800 */
[----:B------:R-:W-:-:S04]  /*9c60*/  @!P3 LEA R14, P0, R129, R194, 0x1 ;  /* 0x000000c2810eb211 */ /* 0x000fc800078008ff */
[----:B------:R-:W-:Y:S02]  /*9c70*/  @!P3 LEA.HI.X R15, R129, R195, R10, 0x1, P0 ;  /* 0x000000c3810fb211 */ /* 0x000fe400000f0c0a */
[----:B------:R-:W-:-:S03]  /*9c80*/  @!P1 IADD3 R7, P0, R132, R129, RZ ;  /* 0x0000008184079210 */ /* 0x000fc60007f1e0ff */
[----:B------:R-:W-:Y:S01]  /*9c90*/  @!PT LDS RZ, [RZ] ;  /* 0x00000000fffff984 */ /* 0x000fe20000000800 */
[----:B------:R-:W-:Y:S01]  /*9ca0*/  @!PT LDS RZ, [RZ] ;  /* 0x00000000fffff984 */ /* 0x000fe20000000800 */
[----:B------:R-:W-:Y:S01]  /*9cb0*/  @!PT LDS RZ, [RZ] ;  /* 0x00000000fffff984 */ /* 0x000fe20000000800 */
[----:B------:R2:W-:Y:S02]  /*9cc0*/  @!P3 LDGSTS.E.BYPASS.LTC128B.128 [R181+0x3000], [R14.64] ;  /* 0x030000000eb5bfae */ /* 0x0005e4000b901d46 */
[----:B------:R-:W-:Y:S01]  /*9cd0*/  @!P1 IMAD.X R6, R131, 0x1, R10, P0 ;  /* 0x0000000183069824 */ /* 0x000fe200000e060a */
[C---:B------:R-:W-:Y:S01]  /*9ce0*/  @!P1 LEA R8, P0, R7.reuse, c[0x0][0x168], 0x1 ;  /* 0x00005a0007089a11 */ /* 0x040fe200078008ff */
[----:B------:R1:W-:Y:S03]  /*9cf0*/  @P2 STS.128 [R181+0x5000], RZ ;  /* 0x005000ffb5002388 */ /* 0x0003e60000000c00 */
[----:B------:R-:W-:Y:S01]  /*9d00*/  @!P1 LEA.HI.X R9, R7, c[0x0][0x16c], R6, 0x1, P0 ;  /* 0x00005b0007099a11 */ /* 0x000fe200000f0c06 */
[----:B------:R-:W-:Y:S01]  /*9d10*/  @!PT LDS RZ, [RZ] ;  /* 0x00000000fffff984 */ /* 0x000fe20000000800 */
[----:B------:R-:W-:Y:S01]  /*9d20*/  @!PT LDS RZ, [RZ] ;  /* 0x00000000fffff984 */ /* 0x000fe20000000800 */
[----:B------:R-:W-:Y:S01]  /*9d30*/  @!PT LDS RZ, [RZ] ;  /* 0x00000000fffff984 */ /* 0x000fe20000000800 */
[----:B------:R3:W-:Y:S01]  /*9d40*/  @!P2 LDGSTS.E.BYPASS.LTC128B.128 [R181+0x5000], [R12.64+0x40] ;  /* 0x050000400cb5afae */ /* 0x0007e2000b901d46 */
[----:B------:R-:W-:-:S03]  /*9d50*/  @!P3 IADD3 R7, P0, R177, R129, RZ ;  /* 0x00000081b107b210 */ /* 0x000fc60007f1e0ff */
[----:B------:R1:W-:Y:S02]  /*9d60*/  @P1 STS.128 [R181+0x7000], RZ ;  /* 0x007000ffb5001388 */ /* 0x0003e40000000c00 */
        /* <DEDUP_REMOVED lines=12> */
[----:B------:R5:W-:Y:S01]  /*9e30*/  @!P3 LDGSTS.E.BYPASS.LTC128B.128 [R181+0x3800], [R16.64] ;  /* 0x0380000010b5bfae */ /* 0x000be2000b901d46 */
[----:B------:R-:W-:-:S03]  /*9e40*/  @!P2 IADD3.X R6, R131, R10, R176, P4, P0 ;  /* 0x0000000a8306a210 */ /* 0x000fc600027e04b0 */
[----:B------:R1:W-:Y:S01]  /*9e50*/  @P2 STS.128 [R181+0x5800], RZ ;  /* 0x005800ffb5002388 */ /* 0x0003e20000000c00 */
[----:B---3--:R-:W-:-:S04]  /*9e60*/  @!P2 LEA R12, P0, R7, c[0x0][0x168], 0x1 ;  /* 0x00005a00070caa11 */ /* 0x008fc800078008ff */
[----:B------:R-:W-:Y:S02]  /*9e70*/  @!P2 LEA.HI.X R13, R7, c[0x0][0x16c], R6, 0x1, P0 ;  /* 0x00005b00070daa11 */ /* 0x000fe400000f0c06 */
[----:B------:R-:W-:-:S03]  /*9e80*/  @!P1 IADD3 R7, P4, P0, R132, R129, R177 ;  /* 0x0000008184079210 */ /* 0x000fc6000789e0b1 */
[----:B------:R-:W-:Y:S01]  /*9e90*/  @!PT LDS RZ, [RZ] ;  /* 0x00000000fffff984 */ /* 0x000fe20000000800 */
[----:B------:R-:W-:Y:S01]  /*9ea0*/  @!PT LDS RZ, [RZ] ;  /* 0x00000000fffff984 */ /* 0x000fe20000000800 */
[----:B------:R-:W-:Y:S01]  /*9eb0*/  @!PT LDS RZ, [RZ] ;  /* 0x00000000fffff984 */ /* 0x000fe20000000800 */
[----:B------:R3:W-:Y:S01]  /*9ec0*/  @!P2 LDGSTS.E.BYPASS.LTC128B.128 [R181+0x5800], [R12.64+0x40] ;  /* 0x058000400cb5afae */ /* 0x0007e2000b901d46 */
[----:B------:R-:W-:Y:S02]  /*9ed0*/  @!P1 IADD3.X R6, R131, R10, R176, P4, P0 ;  /* 0x0000000a83069210 */ /* 0x000fe400027e04b0 */
[C---:B--2---:R-:W-:Y:S01]  /*9ee0*/  @!P1 LEA R14, P0, R7.reuse, c[0x0][0x168], 0x1 ;  /* 0x00005a00070e9a11 */ /* 0x044fe200078008ff */
[----:B------:R1:W-:Y:S03]  /*9ef0*/  @P1 STS.128 [R181+0x7800], RZ ;  /* 0x007800ffb5001388 */ /* 0x0003e60000000c00 */
[----:B------:R-:W-:Y:S02]  /*9f00*/  @!P1 LEA.HI.X R15, R7, c[0x0][0x16c], R6, 0x1, P0 ;  /* 0x00005b00070f9a11 */ /* 0x000fe400000f0c06 */
[----:B----4-:R-:W-:-:S03]  /*9f10*/  IADD3 R9, P4, P0, R177, R129, R177 ;  /* 0x00000081b1097210 */ /* 0x010fc6000789e0b1 */
[----:B------:R-:W-:Y:S01]  /*9f20*/  @!PT LDS RZ, [RZ] ;  /* 0x00000000fffff984 */ /* 0x000fe20000000800 */
[----:B------:R-:W-:Y:S01]  /*9f30*/  @!PT LDS RZ, [RZ] ;  /* 0x00000000fffff984 */ /* 0x000fe20000000800 */
[----:B------:R-:W-:Y:S01]  /*9f40*/  @!PT LDS RZ, [RZ] ;  /* 0x00000000fffff984 */ /* 0x000fe20000000800 */
[----:B------:R2:W-:Y:S01]  /*9f50*/  @!P1 LDGSTS.E.BYPASS.LTC128B.128 [R181+0x7800], [R14.64+0x80] ;  /* 0x078000800eb59fae */ /* 0x0005e2000b901d46 */
[----:B------:R-:W-:Y:S02]  /*9f60*/  IADD3.X R8, R176, R10, R176, P4, P0 ;  /* 0x0000000ab0087210 */ /* 0x000fe400027e04b0 */
        /* <DEDUP_REMOVED lines=8> */
[----:B------:R-:W-:Y:S01]  /*9ff0*/  @!P2 IMAD.X R6, R131, 0x1, R8, P0 ;  /* 0x000000018306a824 */ /* 0x000fe200000e0608 */
[C---:B---3--:R-:W-:Y:S01]  /*a000*/  @!P2 LEA R12, P0, R7.reuse, c[0x0][0x168], 0x1 ;  /* 0x00005a00070caa11 */ /* 0x048fe200078008ff */
[----:B------:R1:W-:Y:S03]  /*a010*/  @P2 STS.128 [R181+0x6000], RZ ;  /* 0x006000ffb5002388 */ /* 0x0003e60000000c00 */
        /* <DEDUP_REMOVED lines=42> */
.L_x_1960:
[----:B------:R-:W-:Y:S05]  /*a2c0*/  BSYNC B0 ;  /* 0x0000000000007941 */ /* 0x000fea0003800000 */
.L_x_1959:
[----:B------:R-:W0:Y:S01]  /*a2d0*/  LDGDEPBAR ;  /* 0x00000000000079af */ /* 0x000e220000000000 */
[----:B------:R-:W-:-:S04]  /*a2e0*/  LEA R194, P0, R129, R194, 0x1 ;  /* 0x000000c281c27211 */ /* 0x000fc800078008ff */
[----:B------:R-:W-:Y:S02]  /*a2f0*/  LEA.HI.X R195, R129, R195, R10, 0x1, P0 ;  /* 0x000000c381c37211 */ /* 0x000fe400000f0c0a */
.L_x_1956:
        /* <DEDUP_REMOVED lines=68> */
[----:B------:R-:W1:Y:S04]  /*a740*/  SHFL.BFLY PT, R6, R9, 0x2, 0x1f ;  /* 0x0c401f0009067f89 */ /* 0x000e6800000e0000 */
[----:B------:R-:W2:Y:S01]  /*a750*/  SHFL.BFLY PT, R7, R8, 0x2, 0x1f ;  /* 0x0c401f0008077f89 */ /* 0x000ea200000e0000 */
[----:B-1----:R-:W-:Y:S02]  /*a760*/  FMNMX.FTZ R6, R9, R6, !PT ;  /* 0x0000000609067209 */ /* 0x002fe40007810000 */
[----:B--2---:R-:W-:-:S03]  /*a770*/  FMNMX.FTZ R7, R8, R7, !PT ;  /* 0x0000000708077209 */ /* 0x004fc60007810000 */
[----:B------:R-:W1:Y:S04]  /*a780*/  SHFL.BFLY PT, R57, R6, 0x1, 0x1f ;  /* 0x0c201f0006397f89 */ /* 0x000e6800000e0000 */
[----:B------:R-:W2:Y:S04]  /*a790*/  SHFL.BFLY PT, R56, R7, 0x1, 0x1f ;  /* 0x0c201f0007387f89 */ /* 0x000ea800000e0000 */
[----:B------:R-:W3:Y:S01]  /*a7a0*/  LDSM.16.MT88.4 R8, [R170+0x9000] ;  /* 0x00900000aa08783b */ /* 0x000ee20000004200 */
[----:B-1----:R-:W-:-:S04]  /*a7b0*/  FMNMX.FTZ R57, R6, R57, !PT ;  /* 0x0000003906397209 */ /* 0x002fc80007810000 */
[C---:B------:R-:W-:Y:S01]  /*a7c0*/  FSETP.NEU.FTZ.AND P1, PT, R57.reuse, -INF , PT ;  /* 0xff8000003900780b */ /* 0x040fe20003f3d000 */
[----:B------:R-:W-:Y:S01]  /*a7d0*/  FMUL.FTZ R136, R57, c[0x0][0x23c] ;  /* 0x00008f0039887a20 */ /* 0x000fe20000410000 */
[----:B--2---:R-:W-:Y:S02]  /*a7e0*/  FMNMX.FTZ R56, R7, R56, !PT ;  /* 0x0000003807387209 */ /* 0x004fe40007810000 */
[----:B------:R-:W-:Y:S02]  /*a7f0*/  FSEL R6, R57, RZ, P1 ;  /* 0x000000ff39067208 */ /* 0x000fe40000800000 */
[C---:B------:R-:W-:Y:S01]  /*a800*/  FSETP.NEU.FTZ.AND P0, PT, R56.reuse, -INF , PT ;  /* 0xff8000003800780b */ /* 0x040fe20003f1d000 */
[----:B------:R-:W-:Y:S01]  /*a810*/  FMUL.FTZ R67, R56, c[0x0][0x23c] ;  /* 0x00008f0038437a20 */ /* 0x000fe20000410000 */
[----:B------:R-:W-:Y:S01]  /*a820*/  FSEL R136, R136, RZ, P1 ;  /* 0x000000ff88887208 */ /* 0x000fe20000800000 */
[----:B------:R-:W-:Y:S01]  /*a830*/  FADD.FTZ R6, R3, -R6 ;  /* 0x8000000603067221 */ /* 0x000fe20000010000 */
[----:B------:R-:W-:-:S02]  /*a840*/  FSEL R3, R56, RZ, P0 ;  /* 0x000000ff38037208 */ /* 0x000fc40000000000 */
[----:B------:R-:W-:Y:S01]  /*a850*/  FSEL R67, R67, RZ, P0 ;  /* 0x000000ff43437208 */ /* 0x000fe20000000000 */
[--C-:B------:R-:W-:Y:S02]  /*a860*/  FFMA.FTZ R201, R5, c[0x0][0x23c], -R136.reuse ;  /* 0x00008f0005c97a23 */ /* 0x100fe40000010888 */
[----:B------:R-:W-:Y:S02]  /*a870*/  FADD.FTZ R3, R2, -R3 ;  /* 0x8000000302037221 */ /* 0x000fe40000010000 */
[--C-:B------:R-:W-:Y:S02]  /*a880*/  FFMA.FTZ R134, R53, c[0x0][0x23c], -R136.reuse ;  /* 0x00008f0035867a23 */ /* 0x100fe40000010888 */
[--C-:B------:R-:W-:Y:S01]  /*a890*/  FFMA.FTZ R131, R55, c[0x0][0x23c], -R136.reuse ;  /* 0x00008f0037837a23 */ /* 0x100fe20000010888 */
[----:B------:R-:W-:Y:S01]  /*a8a0*/  MUFU.EX2 R201, R201 ;  /* 0x000000c900c97308 */ /* 0x000fe20000000800 */
[----:B------:R-:W-:Y:S01]  /*a8b0*/  FFMA.FTZ R130, R49, c[0x0][0x23c], -R136 ;  /* 0x00008f0031827a23 */ /* 0x000fe20000010888 */
[----:B------:R-:W1:Y:S01]  /*a8c0*/  LDSM.16.MT88.4 R52, [R168+0xd000] ;  /* 0x00d00000a834783b */ /* 0x000e620000004200 */
[----:B------:R-:W-:-:S02]  /*a8d0*/  FFMA.FTZ R193, R4, c[0x0][0x23c], -R67 ;  /* 0x00008f0004c17a23 */ /* 0x000fc40000010843 */
[--C-:B------:R-:W-:Y:S02]  /*a8e0*/  FFMA.FTZ R137, R50, c[0x0][0x23c], -R67.reuse ;  /* 0x00008f0032897a23 */ /* 0x100fe40000010843 */
[----:B------:R-:W-:Y:S01]  /*a8f0*/  FMUL.FTZ R206, R6, c[0x0][0x23c] ;  /* 0x00008f0006ce7a20 */ /* 0x000fe20000410000 */
[----:B------:R-:W2:Y:S01]  /*a900*/  MUFU.EX2 R134, R134 ;  /* 0x0000008600867308 */ /* 0x000ea20000000800 */
[--C-:B------:R-:W-:Y:S02]  /*a910*/  FFMA.FTZ R132, R48, c[0x0][0x23c], -R67.reuse ;  /* 0x00008f0030847a23 */ /* 0x100fe40000010843 */
[----:B------:R-:W-:Y:S02]  /*a920*/  FFMA.FTZ R129, R44, c[0x0][0x23c], -R67 ;  /* 0x00008f002c817a23 */ /* 0x000fe40000010843 */
[----:B------:R-:W-:Y:S02]  /*a930*/  FMUL.FTZ R3, R3, c[0x0][0x23c] ;  /* 0x00008f0003037a20 */ /* 0x000fe40000410000 */
[--C-:B------:R-:W-:Y:S01]  /*a940*/  FFMA.FTZ R204, R125, c[0x0][0x23c], -R136.reuse ;  /* 0x00008f007dcc7a23 */ /* 0x100fe20000010888 */
[----:B------:R-:W-:Y:S01]  /*a950*/  MUFU.EX2 R131, R131 ;  /* 0x0000008300837308 */ /* 0x000fe20000000800 */
[----:B------:R-:W-:-:S02]  /*a960*/  FFMA.FTZ R127, R127, c[0x0][0x23c], -R136 ;  /* 0x00008f007f7f7a23 */ /* 0x000fc40000010888 */
[--C-:B------:R-:W-:Y:S02]  /*a970*/  FFMA.FTZ R62, R207, c[0x0][0x23c], -R136.reuse ;  /* 0x00008f00cf3e7a23 */ /* 0x100fe40000010888 */
[--C-:B------:R-:W-:Y:S02]  /*a980*/  FFMA.FTZ R128, R208, c[0x0][0x23c], -R67.reuse ;  /* 0x00008f00d0807a23 */ /* 0x100fe40000010843 */
[--C-:B------:R-:W-:Y:S01]  /*a990*/  FFMA.FTZ R125, R210, c[0x0][0x23c], -R67.reuse ;  /* 0x00008f00d27d7a23 */ /* 0x100fe20000010843 */
[----:B------:R-:W4:Y:S01]  /*a9a0*/  MUFU.EX2 R130, R130 ;  /* 0x0000008200827308 */ /* 0x000f220000000800 */
[----:B--2---:R-:W-:Y:S01]  /*a9b0*/  F2FP.BF16.PACK_AB R48, R134, R201 ;  /* 0x000000c98630723e */ /* 0x004fe200000010ff */
[--C-:B------:R-:W-:Y:S02]  /*a9c0*/  FFMA.FTZ R61, R212, c[0x0][0x23c], -R67.reuse ;  /* 0x00008f00d43d7a23 */ /* 0x100fe40000010843 */
[----:B------:R-:W-:Y:S02]  /*a9d0*/  FFMA.FTZ R2, R122, c[0x0][0x23c], -R67 ;  /* 0x00008f007a027a23 */ /* 0x000fe40000010843 */
[----:B------:R-:W-:-:S02]  /*a9e0*/  FFMA.FTZ R122, R121, c[0x0][0x23c], -R136 ;  /* 0x00008f00797a7a23 */ /* 0x000fc40000010888 */
[----:B------:R-:W-:Y:S01]  /*a9f0*/  MUFU.EX2 R193, R193 ;  /* 0x000000c100c17308 */ /* 0x000fe20000000800 */
[--C-:B------:R-:W-:Y:S02]  /*aa00*/  FFMA.FTZ R123, R123, c[0x0][0x23c], -R136.reuse ;  /* 0x00008f007b7b7a23 */ /* 0x100fe40000010888 */
[--C-:B------:R-:W-:Y:S02]  /*aa10*/  FFMA.FTZ R119, R165, c[0x0][0x23c], -R136.reuse ;  /* 0x00008f00a5777a23 */ /* 0x100fe40000010888 */
[----:B------:R-:W-:Y:S02]  /*aa20*/  FFMA.FTZ R118, R205, c[0x0][0x23c], -R136 ;  /* 0x00008f00cd767a23 */ /* 0x000fe40000010888 */
[--C-:B------:R-:W-:Y:S01]  /*aa30*/  FFMA.FTZ R124, R124, c[0x0][0x23c], -R67.reuse ;  /* 0x00008f007c7c7a23 */ /* 0x100fe20000010843 */
[----:B------:R-:W2:Y:S01]  /*aa40*/  MUFU.EX2 R137, R137 ;  /* 0x0000008900897308 */ /* 0x000ea20000000800 */
[----:B----4-:R-:W-:Y:S01]  /*aa50*/  F2FP.BF16.PACK_AB R50, R130, R131 ;  /* 0x000000838232723e */ /* 0x010fe200000010ff */
[----:B------:R-:W-:-:S02]  /*aa60*/  FFMA.FTZ R121, R166, c[0x0][0x23c], -R67 ;  /* 0x00008f00a6797a23 */ /* 0x000fc40000010843 */
[--C-:B------:R-:W-:Y:S02]  /*aa70*/  FFMA.FTZ R117, R164, c[0x0][0x23c], -R67.reuse ;  /* 0x00008f00a4757a23 */ /* 0x100fe40000010843 */
[--C-:B------:R-:W-:Y:S02]  /*aa80*/  FFMA.FTZ R116, R162, c[0x0][0x23c], -R67.reuse ;  /* 0x00008f00a2747a23 */ /* 0x100fe40000010843 */
[----:B------:R-:W4:Y:S01]  /*aa90*/  MUFU.EX2 R206, R206 ;  /* 0x000000ce00ce7308 */ /* 0x000f220000000800 */
[--C-:B------:R-:W-:Y:S02]  /*aaa0*/  FFMA.FTZ R165, R161, c[0x0][0x23c], -R136.reuse ;  /* 0x00008f00a1a57a23 */ /* 0x100fe40000010888 */
[--C-:B------:R-:W-:Y:S02]  /*aab0*/  FFMA.FTZ R166, R159, c[0x0][0x23c], -R136.reuse ;  /* 0x00008f009fa67a23 */ /* 0x100fe40000010888 */
[--C-:B------:R-:W-:Y:S02]  /*aac0*/  FFMA.FTZ R161, R163, c[0x0][0x23c], -R136.reuse ;  /* 0x00008f00a3a17a23 */ /* 0x100fe40000010888 */
[----:B------:R-:W-:Y:S01]  /*aad0*/  FFMA.FTZ R164, R160, c[0x0][0x23c], -R67 ;  /* 0x00008f00a0a47a23 */ /* 0x000fe20000010843 */
[----:B------:R-:W5:Y:S01]  /*aae0*/  MUFU.EX2 R203, R3 ;  /* 0x0000000300cb7308 */ /* 0x000f620000000800 */
[----:B--2---:R-:W-:Y:S01]  /*aaf0*/  F2FP.BF16.PACK_AB R49, R137, R193 ;  /* 0x000000c18931723e */ /* 0x004fe200000010ff */
[----:B------:R-:W-:-:S02]  /*ab00*/  FFMA.FTZ R162, R167, c[0x0][0x23c], -R136 ;  /* 0x00008f00a7a27a23 */ /* 0x000fc40000010888 */
[--C-:B------:R-:W-:Y:S02]  /*ab10*/  FFMA.FTZ R163, R202, c[0x0][0x23c], -R67.reuse ;  /* 0x00008f00caa37a23 */ /* 0x100fe40000010843 */
[----:B------:R-:W-:Y:S02]  /*ab20*/  FFMA.FTZ R160, R200, c[0x0][0x23c], -R67 ;  /* 0x00008f00c8a07a23 */ /* 0x000fe40000010843 */
[----:B------:R-:W-:Y:S01]  /*ab30*/  MUFU.EX2 R132, R132 ;  /* 0x0000008400847308 */ /* 0x000fe20000000800 */
[-C--:B----4-:R-:W-:Y:S02]  /*ab40*/  FMUL.FTZ R12, R68, R206.reuse ;  /* 0x000000ce440c7220 */ /* 0x090fe40000410000 */
[-C--:B------:R-:W-:Y:S02]  /*ab50*/  FMUL.FTZ R13, R69, R206.reuse ;  /* 0x000000ce450d7220 */ /* 0x080fe40000410000 */
[-C--:B------:R-:W-:Y:S02]  /*ab60*/  FMUL.FTZ R72, R72, R206.reuse ;  /* 0x000000ce48487220 */ /* 0x080fe40000410000 */
[----:B------:R-:W-:Y:S01]  /*ab70*/  FMUL.FTZ R73, R73, R206 ;  /* 0x000000ce49497220 */ /* 0x000fe20000410000 */
[----:B------:R-:W2:Y:S01]  /*ab80*/  MUFU.EX2 R129, R129 ;  /* 0x0000008100817308 */ /* 0x000ea20000000800 */
[----:B-----5:R-:W-:-:S02]  /*ab90*/  FMUL.FTZ R14, R70, R203 ;  /* 0x000000cb460e7220 */ /* 0x020fc40000410000 */
[-C--:B------:R-:W-:Y:S02]  /*aba0*/  FMUL.FTZ R15, R71, R203.reuse ;  /* 0x000000cb470f7220 */ /* 0x080fe40000410000 */
[-C--:B------:R-:W-:Y:S01]  /*abb0*/  FMUL.FTZ R74, R74, R203.reuse ;  /* 0x000000cb4a4a7220 */ /* 0x080fe20000410000 */
[----:B------:R-:W-:Y:S01]  /*abc0*/  LDSM.16.MT88.4 R68, [R168+0x9400] ;  /* 0x00940000a844783b */ /* 0x000fe20000004200 */
[-C--:B------:R-:W-:Y:S01]  /*abd0*/  FMUL.FTZ R75, R75, R203.reuse ;  /* 0x000000cb4b4b7220 */ /* 0x080fe20000410000 */
[----:B------:R-:W-:Y:S01]  /*abe0*/  MUFU.EX2 R204, R204 ;  /* 0x000000cc00cc7308 */ /* 0x000fe20000000800 */
[-C--:B------:R-:W-:Y:S02]  /*abf0*/  FMUL.FTZ R4, R112, R206.reuse ;  /* 0x000000ce70047220 */ /* 0x080fe40000410000 */
[----:B------:R-:W-:Y:S02]  /*ac00*/  FMUL.FTZ R5, R113, R206 ;  /* 0x000000ce71057220 */ /* 0x000fe40000410000 */
[----:B------:R-:W-:-:S02]  /*ac10*/  FMUL.FTZ R6, R114, R203 ;  /* 0x000000cb72067220 */ /* 0x000fc40000410000 */
[-C--:B------:R-:W-:Y:S01]  /*ac20*/  FMUL.FTZ R7, R115, R203.reuse ;  /* 0x000000cb73077220 */ /* 0x080fe20000410000 */
[----:B--2---:R-:W-:Y:S01]  /*ac30*/  F2FP.BF16.PACK_AB R51, R129, R132 ;  /* 0x000000848133723e */ /* 0x004fe200000010ff */
[-C--:B------:R-:W-:Y:S01]  /*ac40*/  FMUL.FTZ R108, R108, R206.reuse ;  /* 0x000000ce6c6c7220 */ /* 0x080fe20000410000 */
[----:B------:R-:W2:Y:S01]  /*ac50*/  MUFU.EX2 R127, R127 ;  /* 0x0000007f007f7308 */ /* 0x000ea20000000800 */
[-C--:B------:R-:W-:Y:S02]  /*ac60*/  FMUL.FTZ R109, R109, R206.reuse ;  /* 0x000000ce6d6d7220 */ /* 0x080fe40000410000 */
[-C--:B------:R-:W-:Y:S02]  /*ac70*/  FMUL.FTZ R110, R110, R203.reuse ;  /* 0x000000cb6e6e7220 */ /* 0x080fe40000410000 */
[----:B------:R-:W-:Y:S01]  /*ac80*/  HMMA.16816.F32.BF16 R12, R48, R16, R12 ;  /* 0x00000010300c723c */ /* 0x000fe2000004180c */
[----:B------:R-:W-:Y:S02]  /*ac90*/  FMUL.FTZ R111, R111, R203 ;  /* 0x000000cb6f6f7220 */ /* 0x000fe40000410000 */
[----:B------:R-:W-:Y:S01]  /*aca0*/  FFMA.FTZ R3, R209, c[0x0][0x23c], -R136 ;  /* 0x00008f00d1037a23 */ /* 0x000fe20000010888 */
[----:B------:R-:W-:Y:S01]  /*acb0*/  MUFU.EX2 R62, R62 ;  /* 0x0000003e003e7308 */ /* 0x000fe20000000800 */
[----:B------:R-:W-:-:S02]  /*acc0*/  FMUL.FTZ R20, R76, R206 ;  /* 0x000000ce4c147220 */ /* 0x000fc40000410000 */
[-C--:B------:R-:W-:Y:S01]  /*acd0*/  FMUL.FTZ R21, R77, R206.reuse ;  /* 0x000000ce4d157220 */ /* 0x080fe20000410000 */
[C---:B------:R-:W-:Y:S01]  /*ace0*/  HMMA.16816.F32.BF16 R16, R48.reuse, R18, R72 ;  /* 0x000000123010723c */ /* 0x040fe20000041848 */
[----:B------:R-:W4:Y:S01]  /*acf0*/  LDSM.16.MT88.4 R72, [R170+0x9400] ;  /* 0x00940000aa48783b */ /* 0x000f220000004200 */
[-C--:B------:R-:W-:Y:S02]  /*ad00*/  FMUL.FTZ R22, R78, R203.reuse ;  /* 0x000000cb4e167220 */ /* 0x080fe40000410000 */
[----:B------:R-:W-:Y:S01]  /*ad10*/  MUFU.EX2 R3, R3 ;  /* 0x0000000300037308 */ /* 0x000fe20000000800 */
[----:B------:R-:W-:Y:S02]  /*ad20*/  FMUL.FTZ R23, R79, R203 ;  /* 0x000000cb4f177220 */ /* 0x000fe40000410000 */
[-C--:B------:R-:W-:Y:S01]  /*ad30*/  FMUL.FTZ R28, R84, R206.reuse ;  /* 0x000000ce541c7220 */ /* 0x080fe20000410000 */
[----:B---3--:R-:W-:Y:S01]  /*ad40*/  HMMA.16816.F32.BF16 R4, R48, R8, R4 ;  /* 0x000000083004723c */ /* 0x008fe20000041804 */
        /* <DEDUP_REMOVED lines=9> */
[----:B------:R-:W3:Y:S01]  /*ade0*/  MUFU.EX2 R125, R125 ;  /* 0x0000007d007d7308 */ /* 0x000ee20000000800 */
        /* <DEDUP_REMOVED lines=15> */
[----:B------:R-:W-:Y:S02]  /*aee0*/  FMUL.FTZ R97, R97, R206 ;  /* 0x000000ce61617220 */ /* 0x000fe40000410000 */
[-C--:B------:R-:W-:Y:S01]  /*aef0*/  FMUL.FTZ R98, R98, R203.reuse ;  /* 0x000000cb62627220 */ /* 0x080fe20000410000 */
[----:B------:R-:W-:Y:S01]  /*af00*/  MUFU.EX2 R123, R123 ;  /* 0x0000007b007b7308 */ /* 0x000fe20000000800 */
        /* <DEDUP_REMOVED lines=15> */
[--C-:B------:R-:W-:Y:S01]  /*b000*/  FFMA.FTZ R159, R192, c[0x0][0x23c], -R67.reuse ;  /* 0x00008f00c09f7a23 */ /* 0x100fe20000010843 */
[C---:B------:R-:W-:Y:S01]  /*b010*/  HMMA.16816.F32.BF16 R40, R48.reuse, R42, R96 ;  /* 0x0000002a3028723c */ /* 0x040fe20000041860 */
[----:B------:R-:W-:Y:S01]  /*b020*/  FFMA.FTZ R150, R150, c[0x0][0x23c], -R67 ;  /* 0x00008f0096967a23 */ /* 0x000fe20000010843 */
[----:B------:R-:W-:Y:S01]  /*b030*/  LDSM.16.MT88.4 R96, [R170+0xe000] ;  /* 0x00e00000aa60783b */ /* 0x000fe20000004200 */
[--C-:B------:R-:W-:Y:S01]  /*b040*/  FFMA.FTZ R139, R139, c[0x0][0x23c], -R136.reuse ;  /* 0x00008f008b8b7a23 */ /* 0x100fe20000010888 */
[----:B------:R-:W-:Y:S01]  /*b050*/  MUFU.EX2 R118, R118 ;  /* 0x0000007600767308 */ /* 0x000fe20000000800 */
[--C-:B------:R-:W-:Y:S02]  /*b060*/  FFMA.FTZ R135, R135, c[0x0][0x23c], -R136.reuse ;  /* 0x00008f0087877a23 */ /* 0x100fe40000010888 */
[--C-:B------:R-:W-:Y:S01]  /*b070*/  FFMA.FTZ R141, R141, c[0x0][0x23c], -R136.reuse ;  /* 0x00008f008d8d7a23 */ /* 0x100fe20000010888 */
[----:B-1----:R-:W-:Y:S01]  /*b080*/  HMMA.16816.F32.BF16 R44, R48, R52, R44 ;  /* 0x00000034302c723c */ /* 0x002fe2000004182c */
[----:B------:R-:W-:-:S02]  /*b090*/  FFMA.FTZ R145, R145, c[0x0][0x23c], -R136 ;  /* 0x00008f0091917a23 */ /* 0x000fc40000010888 */
[--C-:B------:R-:W-:Y:S01]  /*b0a0*/  FFMA.FTZ R149, R149, c[0x0][0x23c], -R136.reuse ;  /* 0x00008f0095957a23 */ /* 0x100fe20000010888 */
[----:B------:R-:W-:Y:S01]  /*b0b0*/  MUFU.EX2 R124, R124 ;  /* 0x0000007c007c7308 */ /* 0x000fe20000000800 */
[--C-:B------:R-:W-:Y:S02]  /*b0c0*/  FFMA.FTZ R152, R152, c[0x0][0x23c], -R136.reuse ;  /* 0x00008f0098987a23 */ /* 0x100fe40000010888 */
[----:B--2---:R-:W-:Y:S01]  /*b0d0*/  F2FP.BF16.PACK_AB R52, R127, R204 ;  /* 0x000000cc7f34723e */ /* 0x004fe200000010ff */
[----:B------:R-:W-:Y:S01]  /*b0e0*/  HMMA.16816.F32.BF16 R48, R48, R54, R104 ;  /* 0x000000363030723c */ /* 0x000fe20000041868 */
[----:B---3--:R-:W-:Y:S01]  /*b0f0*/  F2FP.BF16.PACK_AB R53, R125, R128 ;  /* 0x000000807d35723e */ /* 0x008fe200000010ff */
[--C-:B------:R-:W-:Y:S02]  /*b100*/  FFMA.FTZ R155, R155, c[0x0][0x23c], -R136.reuse ;  /* 0x00008f009b9b7a23 */ /* 0x100fe40000010888 */
[----:B------:R-:W-:Y:S01]  /*b110*/  MUFU.EX2 R121, R121 ;  /* 0x0000007900797308 */ /* 0x000fe20000000800 */
[----:B------:R-:W-:-:S02]  /*b120*/  FFMA.FTZ R154, R154, c[0x0][0x23c], -R136 ;  /* 0x00008f009a9a7a23 */ /* 0x000fc40000010888 */
[----:B------:R-:W-:Y:S01]  /*b130*/  F2FP.BF16.PACK_AB R54, R3, R62 ;  /* 0x0000003e0336723e */ /* 0x000fe200000010ff */
[----:B------:R-:W-:Y:S01]  /*b140*/  FFMA.FTZ R197, R197, R206, R201 ;  /* 0x000000cec5c57223 */ /* 0x000fe200000100c9 */
[----:B-----5:R-:W-:Y:S01]  /*b150*/  F2FP.BF16.PACK_AB R55, R2, R61 ;  /* 0x0000003d0237723e */ /* 0x020fe200000010ff */
[----:B------:R-:W-:Y:S02]  /*b160*/  FFMA.FTZ R196, R196, R203, R193 ;  /* 0x000000cbc4c47223 */ /* 0x000fe400000100c1 */
[----:B------:R-:W-:Y:S01]  /*b170*/  MUFU.EX2 R117, R117 ;  /* 0x0000007500757308 */ /* 0x000fe20000000800 */
[----:B------:R-:W-:Y:S02]  /*b180*/  FADD.FTZ R134, R134, R197 ;  /* 0x000000c586867221 */ /* 0x000fe40000010000 */
[----:B------:R-:W-:Y:S01]  /*b190*/  FADD.FTZ R137, R137, R196 ;  /* 0x000000c489897221 */ /* 0x000fe20000010000 */
[----:B----4-:R-:W-:Y:S01]  /*b1a0*/  HMMA.16816.F32.BF16 R4, R52, R72, R4 ;  /* 0x000000483404723c */ /* 0x010fe20000041804 */
[----:B------:R-:W-:-:S02]  /*b1b0*/  FADD.FTZ R131, R131, R134 ;  /* 0x0000008683837221 */ /* 0x000fc40000010000 */
[----:B------:R-:W-:Y:S01]  /*b1c0*/  FADD.FTZ R132, R132, R137 ;  /* 0x0000008984847221 */ /* 0x000fe20000010000 */
[----:B------:R-:W-:Y:S01]  /*b1d0*/  MUFU.EX2 R116, R116 ;  /* 0x0000007400747308 */ /* 0x000fe20000000800 */
[--C-:B------:R-:W-:Y:S02]  /*b1e0*/  FFMA.FTZ R157, R157, c[0x0][0x23c], -R136.reuse ;  /* 0x00008f009d9d7a23 */ /* 0x100fe40000010888 */
[--C-:B------:R-:W-:Y:S01]  /*b1f0*/  FFMA.FTZ R156, R156, c[0x0][0x23c], -R136.reuse ;  /* 0x00008f009c9c7a23 */ /* 0x100fe20000010888 */
[----:B------:R-:W-:Y:S01]  /*b200*/  HMMA.16816.F32.BF16 R8, R52, R74, R8 ;  /* 0x0000004a3408723c */ /* 0x000fe20000041808 */
[----:B------:R-:W1:Y:S01]  /*b210*/  LDSM.16.MT88.4 R72, [R170+0xb400] ;  /* 0x00b40000aa48783b */ /* 0x000e620000004200 */
[--C-:B------:R-:W-:Y:S02]  /*b220*/  FFMA.FTZ R158, R158, c[0x0][0x23c], -R136.reuse ;  /* 0x00008f009e9e7a23 */ /* 0x100fe40000010888 */
[----:B------:R-:W-:Y:S01]  /*b230*/  MUFU.EX2 R166, R166 ;  /* 0x000000a600a67308 */ /* 0x000fe20000000800 */
[----:B------:R-:W-:-:S02]  /*b240*/  FFMA.FTZ R133, R133, c[0x0][0x23c], -R136 ;  /* 0x00008f0085857a23 */ /* 0x000fc40000010888 */
[----:B------:R-:W-:Y:S01]  /*b250*/  FADD.FTZ R131, R130, R131 ;  /* 0x0000008382837221 */ /* 0x000fe20000010000 */
[C---:B------:R-:W-:Y:S01]  /*b260*/  HMMA.16816.F32.BF16 R12, R52.reuse, R68, R12 ;  /* 0x00000044340c723c */ /* 0x040fe2000004180c */
[----:B------:R-:W-:Y:S02]  /*b270*/  FADD.FTZ R129, R129, R132 ;  /* 0x0000008481817221 */ /* 0x000fe40000010000 */
[--C-:B------:R-:W-:Y:S01]  /*b280*/  FFMA.FTZ R58, R58, c[0x0][0x23c], -R67.reuse ;  /* 0x00008f003a3a7a23 */ /* 0x100fe20000010843 */
[----:B------:R-:W2:Y:S01]  /*b290*/  MUFU.EX2 R165, R165 ;  /* 0x000000a500a57308 */ /* 0x000ea20000000800 */
[--C-:B------:R-:W-:Y:S02]  /*b2a0*/  FFMA.FTZ R59, R59, c[0x0][0x23c], -R67.reuse ;  /* 0x00008f003b3b7a23 */ /* 0x100fe40000010843 */
[--C-:B------:R-:W-:Y:S01]  /*b2b0*/  FFMA.FTZ R60, R60, c[0x0][0x23c], -R67.reuse ;  /* 0x00008f003c3c7a23 */ /* 0x100fe20000010843 */
[----:B------:R-:W-:Y:S01]  /*b2c0*/  HMMA.16816.F32.BF16 R16, R52, R70, R16 ;  /* 0x000000463410723c */ /* 0x000fe20000041810 */
[----:B------:R-:W3:Y:S01]  /*b2d0*/  LDSM.16.MT88.4 R68, [R168+0xb400] ;  /* 0x00b40000a844783b */ /* 0x000ee20000004200 */
[----:B------:R-:W-:-:S02]  /*b2e0*/  FFMA.FTZ R64, R64, c[0x0][0x23c], -R67 ;  /* 0x00008f0040407a23 */ /* 0x000fc40000010843 */
[----:B------:R-:W-:Y:S01]  /*b2f0*/  MUFU.EX2 R162, R162 ;  /* 0x000000a200a27308 */ /* 0x000fe20000000800 */
[----:B------:R-:W-:-:S04]  /*b300*/  FADD.FTZ R204, R204, R131 ;  /* 0x00000083cccc7221 */ /* 0x000fc80000010000 */
[----:B------:R-:W-:-:S03]  /*b310*/  FADD.FTZ R127, R127, R204 ;  /* 0x000000cc7f7f7221 */ /* 0x000fc60000010000 */
[----:B------:R-:W4:Y:S01]  /*b320*/  MUFU.EX2 R161, R161 ;  /* 0x000000a100a17308 */ /* 0x000f220000000800 */
[----:B--2---:R-:W-:Y:S01]  /*b330*/  F2FP.BF16.PACK_AB R104, R165, R166 ;  /* 0x000000a6a568723e */ /* 0x004fe200000010ff */
[----:B------:R-:W-:-:S04]  /*b340*/  FADD.FTZ R62, R62, R127 ;  /* 0x0000007f3e3e7221 */ /* 0x000fc80000010000 */
[----:B------:R-:W-:Y:S02]  /*b350*/  FADD.FTZ R62, R3, R62 ;  /* 0x0000003e033e7221 */ /* 0x000fe40000010000 */
[----:B------:R-:W-:Y:S01]  /*b360*/  MUFU.EX2 R164, R164 ;  /* 0x000000a400a47308 */ /* 0x000fe20000000800 */
[C---:B-1----:R-:W-:Y:S07]  /*b370*/  HMMA.16816.F32.BF16 R20, R52.reuse, R72, R20 ;  /* 0x000000483414723c */ /* 0x042fee0000041814 */
[----:B------:R-:W1:Y:S01]  /*b380*/  MUFU.EX2 R163, R163 ;  /* 0x000000a300a37308 */ /* 0x000e620000000800 */
[----:B----4-:R-:W-:Y:S01]  /*b390*/  F2FP.BF16.PACK_AB R106, R161, R162 ;  /* 0x000000a2a16a723e */ /* 0x010fe200000010ff */
[C---:B------:R-:W-:Y:S01]  /*b3a0*/  HMMA.16816.F32.BF16 R24, R52.reuse, R74, R24 ;  /* 0x0000004a3418723c */ /* 0x040fe20000041818 */
[----:B------:R-:W2:Y:S05]  /*b3b0*/  LDSM.16.MT88.4 R72, [R170+0xd400] ;  /* 0x00d40000aa48783b */ /* 0x000eaa0000004200 */
[----:B------:R-:W-:Y:S02]  /*b3c0*/  MUFU.EX2 R160, R160 ;  /* 0x000000a000a07308 */ /* 0x000fe40000000800 */
[C---:B---3--:R-:W-:Y:S06]  /*b3d0*/  HMMA.16816.F32.BF16 R28, R52.reuse, R68, R28 ;  /* 0x00000044341c723c */ /* 0x048fec000004181c */
[----:B------:R-:W3:Y:S01]  /*b3e0*/  MUFU.EX2 R159, R159 ;  /* 0x0000009f009f7308 */ /* 0x000ee20000000800 */
[----:B-1----:R-:W-:Y:S01]  /*b3f0*/  F2FP.BF16.PACK_AB R105, R163, R164 ;  /* 0x000000a4a369723e */ /* 0x002fe200000010ff */
[----:B------:R-:W-:Y:S01]  /*b400*/  HMMA.16816.F32.BF16 R32, R52, R70, R32 ;  /* 0x000000463420723c */ /* 0x000fe20000041820 */
[----:B------:R-:W1:Y:S05]  /*b410*/  LDSM.16.MT88.4 R68, [R168+0xd400] ;  /* 0x00d40000a844783b */ /* 0x000e6a0000004200 */
[----:B------:R-:W-:Y:S01]  /*b420*/  MUFU.EX2 R157, R157 ;  /* 0x0000009d009d7308 */ /* 0x000fe20000000800 */
[----:B---3--:R-:W-:-:S07]  /*b430*/  F2FP.BF16.PACK_AB R107, R159, R160 ;  /* 0x000000a09f6b723e */ /* 0x008fce00000010ff */
[----:B------:R-:W-:Y:S08]  /*b440*/  MUFU.EX2 R156, R156 ;  /* 0x0000009c009c7308 */ /* 0x000ff00000000800 */
[----:B------:R-:W-:Y:S01]  /*b450*/  MUFU.EX2 R158, R158 ;  /* 0x0000009e009e7308 */ /* 0x000fe20000000800 */
[C---:B--2---:R-:W-:Y:S07]  /*b460*/  HMMA.16816.F32.BF16 R36, R52.reuse, R72, R36 ;  /* 0x000000483424723c */ /* 0x044fee0000041824 */
[----:B------:R-:W-:Y:S01]  /*b470*/  MUFU.EX2 R133, R133 ;  /* 0x0000008500857308 */ /* 0x000fe20000000800 */
[C---:B------:R-:W-:Y:S01]  /*b480*/  HMMA.16816.F32.BF16 R40, R52.reuse, R74, R40 ;  /* 0x0000004a3428723c */ /* 0x040fe20000041828 */
[----:B------:R-:W2:Y:S07]  /*b490*/  LDSM.16.MT88.4 R72, [R170+0x9800] ;  /* 0x00980000aa48783b */ /* 0x000eae0000004200 */
[C---:B-1----:R-:W-:Y:S08]  /*b4a0*/  HMMA.16816.F32.BF16 R44, R52.reuse, R68, R44 ;  /* 0x00000044342c723c */ /* 0x042ff0000004182c */
[----:B------:R-:W-:Y:S01]  /*b4b0*/  HMMA.16816.F32.BF16 R48, R52, R70, R48 ;  /* 0x000000463430723c */ /* 0x000fe20000041830 */
[----:B------:R-:W1:Y:S06]  /*b4c0*/  LDSM.16.MT88.4 R68, [R168+0x9800] ;  /* 0x00980000a844783b */ /* 0x000e6c0000004200 */
[----:B------:R-:W-:Y:S01]  /*b4d0*/  F2FP.BF16.PACK_AB R52, R122, R123 ;  /* 0x0000007b7a34723e */ /* 0x000fe200000010ff */
[----:B------:R-:W-:Y:S01]  /*b4e0*/  FADD.FTZ R123, R123, R62 ;  /* 0x0000003e7b7b7221 */ /* 0x000fe20000010000 */
[----:B------:R-:W-:-:S02]  /*b4f0*/  F2FP.BF16.PACK_AB R53, R121, R124 ;  /* 0x0000007c7935723e */ /* 0x000fc400000010ff */
[----:B------:R-:W-:Y:S01]  /*b500*/  F2FP.BF16.PACK_AB R54, R118, R119 ;  /* 0x000000777636723e */ /* 0x000fe200000010ff */
[----:B------:R-:W-:Y:S01]  /*b510*/  FADD.FTZ R122, R122, R123 ;  /* 0x0000007b7a7a7221 */ /* 0x000fe20000010000 */
[----:B------:R-:W-:-:S03]  /*b520*/  F2FP.BF16.PACK_AB R55, R116, R117 ;  /* 0x000000757437723e */ /* 0x000fc600000010ff */
[----:B------:R-:W-:-:S04]  /*b530*/  FADD.FTZ R3, R119, R122 ;  /* 0x0000007a77037221 */ /* 0x000fc80000010000 */
[----:B------:R-:W-:-:S04]  /*b540*/  FADD.FTZ R3, R118, R3 ;  /* 0x0000000376037221 */ /* 0x000fc80000010000 */
[----:B------:R-:W-:Y:S01]  /*b550*/  FADD.FTZ R166, R166, R3 ;  /* 0x00000003a6a67221 */ /* 0x000fe20000010000 */
[----:B--2---:R-:W-:Y:S03]  /*b560*/  HMMA.16816.F32.BF16 R4, R52, R72, R4 ;  /* 0x000000483404723c */ /* 0x004fe60000041804 */
[----:B------:R-:W-:-:S04]  /*b570*/  FADD.FTZ R165, R165, R166 ;  /* 0x000000a6a5a57221 */ /* 0x000fc80000010000 */
[----:B------:R-:W-:Y:S01]  /*b580*/  FADD.FTZ R162, R162, R165 ;  /* 0x000000a5a2a27221 */ /* 0x000fe20000010000 */
[----:B------:R-:W-:Y:S01]  /*b590*/  HMMA.16816.F32.BF16 R8, R52, R74, R8 ;  /* 0x0000004a3408723c */ /* 0x000fe20000041808 */
[----:B------:R-:W2:Y:S02]  /*b5a0*/  LDSM.16.MT88.4 R72, [R170+0xb800] ;  /* 0x00b80000aa48783b */ /* 0x000ea40000004200 */
[----:B------:R-:W-:-:S05]  /*b5b0*/  FADD.FTZ R161, R161, R162 ;  /* 0x000000a2a1a17221 */ /* 0x000fca0000010000 */
        /* <DEDUP_REMOVED lines=14> */
[----:B------:R-:W1:Y:S04]  /*b6a0*/  LDSM.16.MT88.4 R68, [R168+0x9c00] ;  /* 0x009c0000a844783b */ /* 0x000e680000004200 */
[----:B------:R-:W3:Y:S03]  /*b6b0*/  LDSM.16.MT88.4 R52, [R170+0xbc00] ;  /* 0x00bc0000aa34783b */ /* 0x000ee60000004200 */
[C---:B--2---:R-:W-:Y:S01]  /*b6c0*/  HMMA.16816.F32.BF16 R112, R104.reuse, R72, R4 ;  /* 0x000000486870723c */ /* 0x044fe20000041804 */
[----:B------:R-:W2:Y:S07]  /*b6d0*/  LDSM.16.MT88.4 R4, [R168+0xdc00] ;  /* 0x00dc0000a804783b */ /* 0x000eae0000004200 */
[C---:B------:R-:W-:Y:S01]  /*b6e0*/  HMMA.16816.F32.BF16 R8, R104.reuse, R74, R8 ;  /* 0x0000004a6808723c */ /* 0x040fe20000041808 */
[----:B------:R-:W-:Y:S07]  /*b6f0*/  LDSM.16.MT88.4 R72, [R168+0xa000] ;  /* 0x00a00000a848783b */ /* 0x000fee0000004200 */
[C---:B-1----:R-:W-:Y:S08]  /*b700*/  HMMA.16816.F32.BF16 R12, R104.reuse, R68, R12 ;  /* 0x00000044680c723c */ /* 0x042ff0000004180c */
[C---:B------:R-:W-:Y:S01]  /*b710*/  HMMA.16816.F32.BF16 R16, R104.reuse, R70, R16 ;  /* 0x000000466810723c */ /* 0x040fe20000041810 */
[----:B------:R-:W1:Y:S07]  /*b720*/  LDSM.16.MT88.4 R68, [R168+0xbc00] ;  /* 0x00bc0000a844783b */ /* 0x000e6e0000004200 */
[C---:B---3--:R-:W-:Y:S08]  /*b730*/  HMMA.16816.F32.BF16 R20, R104.reuse, R52, R20 ;  /* 0x000000346814723c */ /* 0x048ff00000041814 */
[C---:B------:R-:W-:Y:S01]  /*b740*/  HMMA.16816.F32.BF16 R24, R104.reuse, R54, R24 ;  /* 0x000000366818723c */ /* 0x040fe20000041818 */
[----:B------:R-:W3:Y:S07]  /*b750*/  LDSM.16.MT88.4 R52, [R170+0xdc00] ;  /* 0x00dc0000aa34783b */ /* 0x000eee0000004200 */
[C---:B--2---:R-:W-:Y:S08]  /*b760*/  HMMA.16816.F32.BF16 R44, R104.reuse, R4, R44 ;  /* 0x00000004682c723c */ /* 0x044ff0000004182c */
[C---:B-1----:R-:W-:Y:S08]  /*b770*/  HMMA.16816.F32.BF16 R28, R104.reuse, R68, R28 ;  /* 0x00000044681c723c */ /* 0x042ff0000004181c */
[C---:B------:R-:W-:Y:S08]  /*b780*/  HMMA.16816.F32.BF16 R32, R104.reuse, R70, R32 ;  /* 0x000000466820723c */ /* 0x040ff00000041820 */
[C---:B---3--:R-:W-:Y:S07]  /*b790*/  HMMA.16816.F32.BF16 R36, R104.reuse, R52, R36 ;  /* 0x000000346824723c */ /* 0x048fee0000041824 */
[--C-:B------:R-:W-:Y:S01]  /*b7a0*/  FFMA.FTZ R52, R151, c[0x0][0x23c], -R136.reuse ;  /* 0x00008f0097347a23 */ /* 0x100fe20000010888 */
[----:B------:R-:W-:Y:S01]  /*b7b0*/  HMMA.16816.F32.BF16 R40, R104, R54, R40 ;  /* 0x000000366828723c */ /* 0x000fe20000041828 */
[----:B------:R-:W-:-:S04]  /*b7c0*/  FFMA.FTZ R53, R153, c[0x0][0x23c], -R136 ;  /* 0x00008f0099357a23 */ /* 0x000fc80000010888 */
[----:B------:R-:W-:Y:S02]  /*b7d0*/  MUFU.EX2 R52, R52 ;  /* 0x0000003400347308 */ /* 0x000fe40000000800 */
[--C-:B------:R-:W-:Y:S01]  /*b7e0*/  FFMA.FTZ R54, R143, c[0x0][0x23c], -R136.reuse ;  /* 0x00008f008f367a23 */ /* 0x100fe20000010888 */
[----:B------:R-:W-:Y:S01]  /*b7f0*/  HMMA.16816.F32.BF16 R104, R104, R6, R48 ;  /* 0x000000066868723c */ /* 0x000fe20000041830 */
[----:B------:R-:W-:Y:S02]  /*b800*/  FFMA.FTZ R55, R147, c[0x0][0x23c], -R136 ;  /* 0x00008f0093377a23 */ /* 0x000fe40000010888 */
[--C-:B------:R-:W-:Y:S02]  /*b810*/  FFMA.FTZ R143, R148, c[0x0][0x23c], -R67.reuse ;  /* 0x00008f00948f7a23 */ /* 0x100fe40000010843 */
[----:B------:R-:W-:Y:S02]  /*b820*/  MUFU.EX2 R54, R54 ;  /* 0x0000003600367308 */ /* 0x000fe40000000800 */
[----:B------:R-:W-:-:S02]  /*b830*/  FFMA.FTZ R48, R144, c[0x0][0x23c], -R67 ;  /* 0x00008f0090307a23 */ /* 0x000fc40000010843 */
[----:B------:R-:W-:-:S04]  /*b840*/  FFMA.FTZ R49, R146, c[0x0][0x23c], -R67 ;  /* 0x00008f0092317a23 */ /* 0x000fc80000010843 */
[----:B------:R-:W1:Y:S08]  /*b850*/  MUFU.EX2 R55, R55 ;  /* 0x0000003700377308 */ /* 0x000e700000000800 */
[----:B------:R-:W2:Y:S08]  /*b860*/  MUFU.EX2 R53, R53 ;  /* 0x0000003500357308 */ /* 0x000eb00000000800 */
[----:B------:R-:W-:Y:S01]  /*b870*/  MUFU.EX2 R143, R143 ;  /* 0x0000008f008f7308 */ /* 0x000fe20000000800 */
[----:B-1----:R-:W-:Y:S01]  /*b880*/  F2FP.BF16.PACK_AB R4, R55, R54 ;  /* 0x000000363704723e */ /* 0x002fe200000010ff */
[----:B------:R-:W-:-:S04]  /*b890*/  FADD.FTZ R54, R54, R161 ;  /* 0x000000a136367221 */ /* 0x000fc80000010000 */
[----:B------:R-:W-:Y:S02]  /*b8a0*/  FADD.FTZ R55, R55, R54 ;  /* 0x0000003637377221 */ /* 0x000fe40000010000 */
[----:B------:R-:W1:Y:S01]  /*b8b0*/  MUFU.EX2 R50, R150 ;  /* 0x0000009600327308 */ /* 0x000e620000000800 */
[----:B--2---:R-:W-:Y:S01]  /*b8c0*/  F2FP.BF16.PACK_AB R6, R53, R52 ;  /* 0x000000343506723e */ /* 0x004fe200000010ff */
[----:B------:R-:W-:-:S04]  /*b8d0*/  FADD.FTZ R52, R52, R55 ;  /* 0x0000003734347221 */ /* 0x000fc80000010000 */
[----:B------:R-:W-:Y:S02]  /*b8e0*/  FADD.FTZ R53, R53, R52 ;  /* 0x0000003435357221 */ /* 0x000fe40000010000 */
[----:B------:R-:W-:Y:S08]  /*b8f0*/  MUFU.EX2 R48, R48 ;  /* 0x0000003000307308 */ /* 0x000ff00000000800 */
[----:B------:R-:W2:Y:S01]  /*b900*/  MUFU.EX2 R49, R49 ;  /* 0x0000003100317308 */ /* 0x000ea20000000800 */
[----:B-1----:R-:W-:-:S02]  /*b910*/  F2FP.BF16.PACK_AB R5, R50, R143 ;  /* 0x0000008f3205723e */ /* 0x002fc400000010ff */
        /* <DEDUP_REMOVED lines=20> */
[----:B------:R-:W4:Y:S01]  /*ba60*/  LDSM.16.MT88.4 R16, [R168+0xa400] ;  /* 0x00a40000a810783b */ /* 0x000f220000004200 */
[----:B------:R-:W-:Y:S06]  /*ba70*/  MUFU.EX2 R34, R34 ;  /* 0x0000002200227308 */ /* 0x000fec0000000800 */
[C---:B------:R-:W-:Y:S01]  /*ba80*/  HMMA.16816.F32.BF16 R80, R4.reuse, R82, R24 ;  /* 0x000000520450723c */ /* 0x040fe20000041818 */
[----:B------:R-:W-:Y:S01]  /*ba90*/  LDSM.16.MT88.4 R24, [R168+0xa800] ;  /* 0x00a80000a818783b */ /* 0x000fe20000004200 */
[----:B------:R-:W5:Y:S06]  /*baa0*/  MUFU.EX2 R35, R35 ;  /* 0x0000002300237308 */ /* 0x000f6c0000000800 */
[C---:B------:R-:W-:Y:S02]  /*bab0*/  HMMA.16816.F32.BF16 R96, R4.reuse, R98, R40 ;  /* 0x000000620460723c */ /* 0x040fe40000041828 */
[----:B------:R-:W-:Y:S05]  /*bac0*/  MUFU.EX2 R32, R32 ;  /* 0x0000002000207308 */ /* 0x000fea0000000800 */
[--C-:B------:R-:W-:Y:S01]  /*bad0*/  FFMA.FTZ R40, R120, c[0x0][0x23c], -R67.reuse ;  /* 0x00008f0078287a23 */ /* 0x100fe20000010843 */
[----:B-1----:R-:W-:Y:S01]  /*bae0*/  HMMA.16816.F32.BF16 R100, R4, R8, R44 ;  /* 0x000000080464723c */ /* 0x002fe2000004182c */
[--C-:B------:R-:W-:Y:S01]  /*baf0*/  FFMA.FTZ R43, R66, c[0x0][0x23c], -R67.reuse ;  /* 0x00008f00422b7a23 */ /* 0x100fe20000010843 */
[----:B------:R-:W1:Y:S01]  /*bb00*/  MUFU.EX2 R33, R33 ;  /* 0x0000002100217308 */ /* 0x000e620000000800 */
[----:B------:R-:W-:-:S02]  /*bb10*/  FFMA.FTZ R41, R65, c[0x0][0x23c], -R67 ;  /* 0x00008f0041297a23 */ /* 0x000fc40000010843 */
[----:B------:R-:W-:Y:S02]  /*bb20*/  FFMA.FTZ R42, R63, c[0x0][0x23c], -R67 ;  /* 0x00008f003f2a7a23 */ /* 0x000fe40000010843 */
[----:B------:R-:W-:Y:S01]  /*bb30*/  FADD.FTZ R44, R128, R129 ;  /* 0x00000081802c7221 */ /* 0x000fe20000010000 */
[----:B------:R-:W-:Y:S01]  /*bb40*/  HMMA.16816.F32.BF16 R104, R4, R10, R104 ;  /* 0x0000000a0468723c */ /* 0x000fe20000041868 */
[----:B------:R-:W4:Y:S01]  /*bb50*/  LDSM.16.MT88.4 R8, [R170+0xc400] ;  /* 0x00c40000aa08783b */ /* 0x000f220000004200 */
[----:B------:R-:W-:Y:S01]  /*bb60*/  MUFU.EX2 R38, R149 ;  /* 0x0000009500267308 */ /* 0x000fe20000000800 */
[----:B------:R-:W-:-:S04]  /*bb70*/  FADD.FTZ R44, R125, R44 ;  /* 0x0000002c7d2c7221 */ /* 0x000fc80000010000 */
[----:B---3--:R-:W-:Y:S01]  /*bb80*/  F2FP.BF16.PACK_AB R4, R31, R28 ;  /* 0x0000001c1f04723e */ /* 0x008fe200000010ff */
[----:B------:R-:W-:Y:S01]  /*bb90*/  FADD.FTZ R61, R61, R44 ;  /* 0x0000002c3d3d7221 */ /* 0x000fe20000010000 */
[----:B-----5:R-:W-:Y:S01]  /*bba0*/  F2FP.BF16.PACK_AB R5, R35, R34 ;  /* 0x000000222305723e */ /* 0x020fe200000010ff */
[----:B------:R-:W3:Y:S01]  /*bbb0*/  MUFU.EX2 R37, R152 ;  /* 0x0000009800257308 */ /* 0x000ee20000000800 */
[----:B------:R-:W-:Y:S01]  /*bbc0*/  F2FP.BF16.PACK_AB R6, R30, R29 ;  /* 0x0000001d1e06723e */ /* 0x000fe200000010ff */
[----:B------:R-:W-:Y:S01]  /*bbd0*/  FADD.FTZ R61, R2, R61 ;  /* 0x0000003d023d7221 */ /* 0x000fe20000010000 */
[----:B-1----:R-:W-:-:S03]  /*bbe0*/  F2FP.BF16.PACK_AB R7, R33, R32 ;  /* 0x000000202107723e */ /* 0x002fc600000010ff */
[----:B------:R-:W-:Y:S02]  /*bbf0*/  FADD.FTZ R2, R124, R61 ;  /* 0x0000003d7c027221 */ /* 0x000fe40000010000 */
[----:B------:R-:W-:Y:S02]  /*bc00*/  MUFU.EX2 R36, R155 ;  /* 0x0000009b00247308 */ /* 0x000fe40000000800 */
[----:B--2---:R-:W-:Y:S01]  /*bc10*/  HMMA.16816.F32.BF16 R112, R4, R12, R112 ;  /* 0x0000000c0470723c */ /* 0x004fe20000041870 */
[----:B------:R-:W-:-:S05]  /*bc20*/  FADD.FTZ R2, R121, R2 ;  /* 0x0000000279027221 */ /* 0x000fca0000010000 */
[----:B------:R-:W-:Y:S02]  /*bc30*/  MUFU.EX2 R39, R154 ;  /* 0x0000009a00277308 */ /* 0x000fe40000000800 */
[C---:B------:R-:W-:Y:S01]  /*bc40*/  HMMA.16816.F32.BF16 R108, R4.reuse, R14, R108 ;  /* 0x0000000e046c723c */ /* 0x040fe2000004186c */
[----:B------:R-:W1:Y:S05]  /*bc50*/  LDSM.16.MT88.4 R12, [R168+0xc400] ;  /* 0x00c40000a80c783b */ /* 0x000e6a0000004200 */
        /* <DEDUP_REMOVED lines=9> */
[----:B------:R-:W2:Y:S07]  /*bcf0*/  LDSM.16.MT88.4 R8, [R168+0xe400] ;  /* 0x00e40000a808783b */ /* 0x000eae0000004200 */
[C---:B-1----:R-:W-:Y:S08]  /*bd00*/  HMMA.16816.F32.BF16 R84, R4.reuse, R12, R84 ;  /* 0x0000000c0454723c */ /* 0x042ff00000041854 */
        /* <DEDUP_REMOVED lines=8> */
[----:B---3--:R-:W-:-:S02]  /*bd90*/  F2FP.BF16.PACK_AB R4, R37, R38 ;  /* 0x000000262504723e */ /* 0x008fc400000010ff */
[----:B------:R-:W-:Y:S02]  /*bda0*/  F2FP.BF16.PACK_AB R5, R43, R40 ;  /* 0x000000282b05723e */ /* 0x000fe400000010ff */
[----:B------:R-:W-:Y:S02]  /*bdb0*/  F2FP.BF16.PACK_AB R6, R39, R36 ;  /* 0x000000242706723e */ /* 0x000fe400000010ff */
[----:B-----5:R-:W-:-:S07]  /*bdc0*/  F2FP.BF16.PACK_AB R7, R42, R41 ;  /* 0x000000292a07723e */ /* 0x020fce00000010ff */
        /* <DEDUP_REMOVED lines=8> */
[C---:B------:R-:W-:Y:S01]  /*be50*/  HMMA.16816.F32.BF16 R72, R4.reuse, R26, R72 ;  /* 0x0000001a0448723c */ /* 0x040fe20000041848 */
[----:B------:R-:W5:Y:S07]  /*be60*/  MUFU.EX2 R24, R59 ;  /* 0x0000003b00187308 */ /* 0x000f6e0000000800 */
[C---:B----4-:R-:W-:Y:S01]  /*be70*/  HMMA.16816.F32.BF16 R84, R4.reuse, R16, R84 ;  /* 0x000000100454723c */ /* 0x050fe20000041854 */
[----:B------:R-:W-:Y:S07]  /*be80*/  MUFU.EX2 R26, R60 ;  /* 0x0000003c001a7308 */ /* 0x000fee0000000800 */
[C---:B------:R-:W-:Y:S01]  /*be90*/  HMMA.16816.F32.BF16 R88, R4.reuse, R18, R88 ;  /* 0x000000120458723c */ /* 0x040fe20000041858 */
[----:B------:R-:W4:Y:S01]  /*bea0*/  MUFU.EX2 R27, R64 ;  /* 0x00000040001b7308 */ /* 0x000f220000000800 */
[----:B------:R-:W3:Y:S06]  /*beb0*/  LDSM.16.MT88.4 R16, [R168+0xac00] ;  /* 0x00ac0000a810783b */ /* 0x000eec0000004200 */
[C---:B--2---:R-:W-:Y:S08]  /*bec0*/  HMMA.16816.F32.BF16 R92, R4.reuse, R8, R92 ;  /* 0x00000008045c723c */ /* 0x044ff0000004185c */
[C---:B------:R-:W-:Y:S01]  /*bed0*/  HMMA.16816.F32.BF16 R96, R4.reuse, R10, R96 ;  /* 0x0000000a0460723c */ /* 0x040fe20000041860 */
[----:B------:R-:W2:Y:S07]  /*bee0*/  LDSM.16.MT88.4 R8, [R170+0xcc00] ;  /* 0x00cc0000aa08783b */ /* 0x000eae0000004200 */
[C---:B-1----:R-:W-:Y:S08]  /*bef0*/  HMMA.16816.F32.BF16 R100, R4.reuse, R12, R100 ;  /* 0x0000000c0464723c */ /* 0x042ff00000041864 */
[----:B------:R-:W-:Y:S01]  /*bf00*/  HMMA.16816.F32.BF16 R104, R4, R14, R104 ;  /* 0x0000000e0468723c */ /* 0x000fe20000041868 */
[----:B------:R-:W1:Y:S06]  /*bf10*/  LDSM.16.MT88.4 R12, [R168+0xcc00] ;  /* 0x00cc0000a80c783b */ /* 0x000e6c0000004200 */
[----:B------:R-:W-:-:S02]  /*bf20*/  F2FP.BF16.PACK_AB R4, R156, R157 ;  /* 0x0000009d9c04723e */ /* 0x000fc400000010ff */
[----:B-----5:R-:W-:Y:S02]  /*bf30*/  F2FP.BF16.PACK_AB R5, R24, R25 ;  /* 0x000000191805723e */ /* 0x020fe400000010ff */
[----:B------:R-:W-:Y:S02]  /*bf40*/  F2FP.BF16.PACK_AB R6, R133, R158 ;  /* 0x0000009e8506723e */ /* 0x000fe400000010ff */
[----:B----4-:R-:W-:-:S07]  /*bf50*/  F2FP.BF16.PACK_AB R7, R27, R26 ;  /* 0x0000001a1b07723e */ /* 0x010fce00000010ff */
[C---:B---3--:R-:W-:Y:S07]  /*bf60*/  HMMA.16816.F32.BF16 R112, R4.reuse, R20, R112 ;  /* 0x000000140470723c */ /* 0x048fee0000041870 */
        /* <DEDUP_REMOVED lines=11> */
[C---:B------:R-:W-:Y:S01]  /*c020*/  HMMA.16816.F32.BF16 R80, R4.reuse, R10, R80 ;  /* 0x0000000a0450723c */ /* 0x040fe20000041850 */
[----:B------:R-:W2:Y:S01]  /*c030*/  LDSM.16.MT88.4 R8, [R168+0xec00] ;  /* 0x00ec0000a808783b */ /* 0x000ea20000004200 */
        /* <DEDUP_REMOVED lines=10> */
[----:B------:R-:W-:Y:S01]  /*c0e0*/  FADD.FTZ R38, R38, R3 ;  /* 0x0000000326267221 */ /* 0x000fe20000010000 */
[----:B------:R-:W-:Y:S01]  /*c0f0*/  MOV R3, R57 ;  /* 0x0000003900037202 */ /* 0x000fe20000000f00 */
[----:B------:R-:W-:Y:S02]  /*c100*/  FADD.FTZ R35, R35, R34 ;  /* 0x0000002223237221 */ /* 0x000fe40000010000 */
[----:B------:R-:W-:-:S02]  /*c110*/  FADD.FTZ R37, R37, R38 ;  /* 0x0000002625257221 */ /* 0x000fc40000010000 */
[----:B------:R-:W-:Y:S01]  /*c120*/  FADD.FTZ R32, R32, R35 ;  /* 0x0000002320207221 */ /* 0x000fe20000010000 */
[----:B------:R-:W-:Y:S01]  /*c130*/  HMMA.16816.F32.BF16 R88, R4, R14, R88 ;  /* 0x0000000e0458723c */ /* 0x000fe20000041858 */
[----:B------:R-:W-:Y:S02]  /*c140*/  FADD.FTZ R36, R36, R37 ;  /* 0x0000002524247221 */ /* 0x000fe40000010000 */
[----:B------:R-:W-:-:S04]  /*c150*/  FADD.FTZ R33, R33, R32 ;  /* 0x0000002021217221 */ /* 0x000fc80000010000 */
[----:B------:R-:W-:Y:S01]  /*c160*/  FADD.FTZ R2, R40, R33 ;  /* 0x0000002128027221 */ /* 0x000fe20000010000 */
[----:B---3--:R-:W-:Y:S03]  /*c170*/  HMMA.16816.F32.BF16 R92, R4, R16, R92 ;  /* 0x00000010045c723c */ /* 0x008fe6000004185c */
[----:B------:R-:W-:-:S04]  /*c180*/  FADD.FTZ R2, R43, R2 ;  /* 0x000000022b027221 */ /* 0x000fc80000010000 */
[----:B------:R-:W-:Y:S01]  /*c190*/  FADD.FTZ R41, R41, R2 ;  /* 0x0000000229297221 */ /* 0x000fe20000010000 */
[C---:B------:R-:W-:Y:S01]  /*c1a0*/  HMMA.16816.F32.BF16 R96, R4.reuse, R18, R96 ;  /* 0x000000120460723c */ /* 0x040fe20000041860 */
[----:B------:R-:W-:Y:S02]  /*c1b0*/  FADD.FTZ R2, R39, R36 ;  /* 0x0000002427027221 */ /* 0x000fe40000010000 */
[----:B------:R-:W-:Y:S02]  /*c1c0*/  FADD.FTZ R42, R42, R41 ;  /* 0x000000292a2a7221 */ /* 0x000fe40000010000 */
[----:B------:R-:W-:Y:S01]  /*c1d0*/  FADD.FTZ R157, R157, R2 ;  /* 0x000000029d9d7221 */ /* 0x000fe20000010000 */
[----:B------:R-:W-:Y:S01]  /*c1e0*/  MOV R2, R56 ;  /* 0x0000003800027202 */ /* 0x000fe20000000f00 */
        /* <DEDUP_REMOVED lines=8> */
[----:B------:R-:W-:-:S05]  /*c270*/  FADD.FTZ R196, R27, R26 ;  /* 0x0000001a1bc47221 */ /* 0x000fca0000010000 */
.L_x_1953:
        /* <DEDUP_REMOVED lines=9> */
.L_x_1965:
        /* <DEDUP_REMOVED lines=64> */
.L_x_1962:
[----:B------:R-:W-:Y:S02]  /*c710*/  ISETP.GE.AND P4, PT, R184, c[0x0][0x220], PT ;  /* 0x00008800b8007a0c */ /* 0x000fe40003f86270 */
[----:B------:R-:W-:Y:S02]  /*c720*/  ISETP.GE.AND P3, PT, R175, c[0x0][0x220], PT ;  /* 0x00008800af007a0c */ /* 0x000fe40003f66270 */
[----:B------:R-:W-:Y:S02]  /*c730*/  LEA R2, P1, R200, R198, 0x1 ;  /* 0x000000c6c8027211 */ /* 0x000fe400078208ff */
        /* <DEDUP_REMOVED lines=53> */
[----:B------:R-:W-:Y:S03]  /*ca90*/  ISETP.GE.AND P0, PT, R180, 0x2, PT ;  /* 0x00000002b400780c */ /* 0x000fe60003f06270 */
        /* <DEDUP_REMOVED lines=42> */
[----:B------:R-:W2:Y:S01]  /*cd40*/  LDSM.16.M88.4 R140, [R172+0x4000] ;  /* 0x00400000ac8c783b */ /* 0x000ea20000000200 */
[----:B------:R-:W-:Y:S03]  /*cd50*/  IMAD.MOV.U32 R199, RZ, RZ, R3 ;  /* 0x000000ffffc77224 */ /* 0x000fe600078e0003 */
        /* <DEDUP_REMOVED lines=65> */
[----:B------:R-:W-:Y:S07]  /*d170*/  LDSM.16.M88.4 R128, [R169+0x5000] ;  /* 0x00500000a980783b */ /* 0x000fee0000000200 */
[C---:B--2---:R-:W-:Y:S08]  /*d180*/  HMMA.16816.F32.BF16 R52, R120.reuse, R124, R52 ;  /* 0x0000007c7834723c */ /* 0x044ff00000041834 */
[C---:B------:R-:W-:Y:S01]  /*d190*/  HMMA.16816.F32.BF16 R56, R120.reuse, R126, R56 ;  /* 0x0000007e7838723c */ /* 0x040fe20000041838 */
[----:B------:R-:W1:Y:S07]  /*d1a0*/  LDSM.16.M88.4 R124, [R171+0x1000] ;  /* 0x00100000ab7c783b */ /* 0x000e6e0000000200 */
[C---:B------:R-:W-:Y:S08]  /*d1b0*/  HMMA.16816.F32.BF16 R60, R120.reuse, R132, R60 ;  /* 0x00000084783c723c */ /* 0x040ff0000004183c */
[----:B------:R-:W-:Y:S01]  /*d1c0*/  HMMA.16816.F32.BF16 R64, R120, R134, R64 ;  /* 0x000000867840723c */ /* 0x000fe20000041840 */
[----:B------:R-:W2:Y:S04]  /*d1d0*/  LDSM.16.M88.4 R120, [R169+0x5400] ;  /* 0x00540000a978783b */ /* 0x000ea80000000200 */
[----:B------:R-:W-:Y:S03]  /*d1e0*/  LDSM.16.M88.4 R132, [R169+0x5c00] ;  /* 0x005c0000a984783b */ /* 0x000fe60000000200 */
        /* <DEDUP_REMOVED lines=64> */
[----:B------:R-:W2:Y:S01]  /*d5f0*/  LDSM.16.M88.4 R120, [R169+0x8800] ;  /* 0x00880000a978783b */ /* 0x000ea20000000200 */
[----:B------:R-:W-:Y:S04]  /*d600*/  DEPBAR.LE SB0, 0x0 ;  /* 0x000080000000791a */ /* 0x000fe80000000000 */
[----:B------:R-:W-:Y:S02]  /*d610*/  BAR.SYNC.DEFER_BLOCKING 0x0 ;  /* 0x0000000000007b1d */ /* 0x000fe40000010000 */
[C---:B-1----:R-:W-:Y:S08]  /*d620*/  HMMA.16816.F32.BF16 R44, R124.reuse, R128, R44 ;  /* 0x000000807c2c723c */ /* 0x042ff0000004182c */
[C---:B------:R-:W-:Y:S08]  /*d630*/  HMMA.16816.F32.BF16 R48, R124.reuse, R130, R48 ;  /* 0x000000827c30723c */ /* 0x040ff00000041830 */
[C---:B--2---:R-:W-:Y:S08]  /*d640*/  HMMA.16816.F32.BF16 R52, R124.reuse, R120, R52 ;  /* 0x000000787c34723c */ /* 0x044ff00000041834 */
        /* <DEDUP_REMOVED lines=32> */
[C---:B------:R-:W-:Y:S05]  /*d850*/  IMAD R120, R3.reuse, R118, R120 ;  /* 0x0000007603787224 */ /* 0x040fea00078e0278 */
        /* <DEDUP_REMOVED lines=8> */
[----:B------:R-:W-:Y:S05]  /*d8e0*/  LOP3.LUT R3, RZ, c[0x0][0x2d0], RZ, 0x33, !PT ;  /* 0x0000b400ff037a12 */ /* 0x000fea00078e33ff */
        /* <DEDUP_REMOVED lines=12> */
[----:B------:R-:W-:Y:S01]  /*d9b0*/  IMAD.MOV.U32 R119, RZ, RZ, c[0x0][0x2d0] ;  /* 0x0000b400ff777624 */ /* 0x000fe200078e00ff */
[----:B------:R-:W-:Y:S01]  /*d9c0*/  LEA.HI.X.SX32 R123, R3, R191, 0x2, P0 ;  /* 0x000000bf037b7211 */ /* 0x000fe200000f16ff */
        /* <DEDUP_REMOVED lines=14> */
.L_x_1964:
[----:B------:R1:W-:Y:S01]  /*dab0*/  @P4 STS [R181+0x3004], RZ ;  /* 0x003004ffb5004388 */ /* 0x0003e20000000800 */
[C---:B------:R-:W-:Y:S02]  /*dac0*/  LEA R122, P1, R2.reuse, R194, 0x1 ;  /* 0x000000c2027a7211 */ /* 0x040fe400078208ff */
[----:B------:R-:W-:Y:S01]  /*dad0*/  IADD3 R119, P0, R177, R2, RZ ;  /* 0x00000002b1777210 */ /* 0x000fe20007f1e0ff */
[----:B------:R1:W-:Y:S01]  /*dae0*/  @P4 STS.64 [R181+0x3008], RZ ;  /* 0x003008ffb5004388 */ /* 0x0003e20000000a00 */
[--C-:B------:R-:W-:Y:S02]  /*daf0*/  LEA.HI.X R123, R2, R195, R118.reuse, 0x1, P1 ;  /* 0x000000c3027b7211 */ /* 0x100fe400008f0c76 */
[CC--:B------:R-:W-:Y:S01]  /*db00*/  @!P3 LEA R136, P1, R119.reuse, R194.reuse, 0x1 ;  /* 0x000000c27788b211 */ /* 0x0c0fe200078208ff */
[----:B------:R1:W-:Y:S01]  /*db10*/  @P4 STS [R181+0x3000], RZ ;  /* 0x003000ffb5004388 */ /* 0x0003e20000000800 */
[C---:B------:R-:W-:Y:S01]  /*db20*/  IMAD.X R118, R176.reuse, 0x1, R118, P0 ;  /* 0x00000001b0767824 */ /* 0x040fe200000e0676 */
[-C--:B------:R-:W-:Y:S02]  /*db30*/  @!P4 LEA R130, P0, R119, R194.reuse, 0x1 ;  /* 0x000000c27782c211 */ /* 0x080fe400078008ff */
[----:B------:R-:W-:Y:S01]  /*db40*/  @!PT LDS RZ, [RZ] ;  /* 0x00000000fffff984 */ /* 0x000fe20000000800 */
[----:B------:R-:W-:Y:S01]  /*db50*/  @!PT LDS RZ, [RZ] ;  /* 0x00000000fffff984 */ /* 0x000fe20000000800 */
[----:B------:R-:W-:Y:S01]  /*db60*/  @!PT LDS RZ, [RZ] ;  /* 0x00000000fffff984 */ /* 0x000fe20000000800 */
[----:B------:R1:W-:Y:S01]  /*db70*/  @!P4 LDGSTS.E.BYPASS.LTC128B.128 [R181+0x3000], [R122.64] ;  /* 0x030000007ab5cfae */ /* 0x0003e2000b901d46 */
[----:B------:R-:W-:Y:S02]  /*db80*/  IADD3 R3, P5, R177, R119, RZ ;  /* 0x00000077b1037210 */ /* 0x000fe40007fbe0ff */
[CCC-:B------:R-:W-:Y:S01]  /*db90*/  @!P4 LEA.HI.X R131, R119.reuse, R195.reuse, R118.reuse, 0x1, P0 ;  /* 0x000000c37783c211 */ /* 0x1c0fe200000f0c76 */
[----:B------:R1:W-:Y:S01]  /*dba0*/  @P3 STS.128 [R181+0x5000], RZ ;  /* 0x005000ffb5003388 */ /* 0x0003e20000000c00 */
[CCC-:B------:R-:W-:Y:S02]  /*dbb0*/  @!P3 LEA.HI.X R137, R119.reuse, R195.reuse, R118.reuse, 0x1, P1 ;  /* 0x000000c37789b211 */ /* 0x1c0fe400008f0c76 */
[-C--:B------:R-:W-:Y:S01]  /*dbc0*/  @!P2 LEA R120, P0, R119, R194.reuse, 0x1 ;  /* 0x000000c27778a211 */ /* 0x080fe200078008ff */
[----:B------:R-:W-:Y:S01]  /*dbd0*/  @!PT LDS RZ, [RZ] ;  /* 0x00000000fffff984 */ /* 0x000fe20000000800 */
[----:B------:R-:W-:Y:S01]  /*dbe0*/  @!PT LDS RZ, [RZ] ;  /* 0x00000000fffff984 */ /* 0x000fe20000000800 */
[----:B------:R-:W-:Y:S01]  /*dbf0*/  @!PT LDS RZ, [RZ] ;  /* 0x00000000fffff984 */ /* 0x000fe20000000800 */
[----:B------:R1:W-:Y:S01]  /*dc00*/  @!P3 LDGSTS.E.BYPASS.LTC128B.128 [R181+0x5000], [R122.64+0x40] ;  /* 0x050000407ab5bfae */ /* 0x0003e2000b901d46 */
[-C--:B------:R-:W-:Y:S02]  /*dc10*/  @!P3 LEA R126, P1, R3, R194.reuse, 0x1 ;  /* 0x000000c2037eb211 */ /* 0x080fe400078208ff */
[-CC-:B------:R-:W-:Y:S01]  /*dc20*/  @!P2 LEA.HI.X R121, R119, R195.reuse, R118.reuse, 0x1, P0 ;  /* 0x000000c37779a211 */ /* 0x180fe200000f0c76 */
        /* <DEDUP_REMOVED lines=10> */
[CCC-:B------:R-:W-:Y:S02]  /*dcd0*/  @!P3 LEA.HI.X R127, R3.reuse, R195.reuse, R118.reuse, 0x1, P1 ;  /* 0x000000c3037fb211 */ /* 0x1c0fe400008f0c76 */
[--C-:B------:R-:W-:Y:S01]  /*dce0*/  @!P2 LEA.HI.X R125, R3, R195, R118.reuse, 0x1, P0 ;  /* 0x000000c3037da211 */ /* 0x100fe200000f0c76 */
[----:B------:R-:W-:Y:S01]  /*dcf0*/  @!PT LDS RZ, [RZ] ;  /* 0x00000000fffff984 */ /* 0x000fe20000000800 */
[----:B------:R-:W-:Y:S01]  /*dd00*/  @!PT LDS RZ, [RZ] ;  /* 0x00000000fffff984 */ /* 0x000fe20000000800 */
[----:B------:R-:W-:Y:S01]  /*dd10*/  @!PT LDS RZ, [RZ] ;  /* 0x00000000fffff984 */ /* 0x000fe20000000800 */
[----:B------:R2:W-:Y:S01]  /*dd20*/  @!P4 LDGSTS.E.BYPASS.LTC128B.128 [R181+0x3800], [R130.64] ;  /* 0x0380000082b5cfae */ /* 0x0005e2000b901d46 */
[----:B------:R-:W-:Y:S03]  /*dd30*/  IADD3 R2, P5, R177, R3, RZ ;  /* 0x00000003b1027210 */ /* 0x000fe60007fbe0ff */
[----:B------:R1:W-:Y:S01]  /*dd40*/  @P3 STS.128 [R181+0x5800], RZ ;  /* 0x005800ffb5003388 */ /* 0x0003e20000000c00 */
[-C--:B------:R-:W-:Y:S01]  /*dd50*/  @!P2 LEA R134, P0, R2, R194.reuse, 0x1 ;  /* 0x000000c20286a211 */ /* 0x080fe200078008ff */
        /* <DEDUP_REMOVED lines=8> */
[CC--:B------:R-:W-:Y:S03]  /*dde0*/  @!P2 LEA.HI.X R135, R2.reuse, R195.reuse, R118, 0x1, P0 ;  /* 0x000000c30287a211 */ /* 0x0c0fe600000f0c76 */
        /* <DEDUP_REMOVED lines=8> */
[----:B------:R1:W-:Y:S01]  /*de70*/  @!P4 LDGSTS.E.BYPASS.LTC128B.128 [R181+0x4000], [R128.64] ;  /* 0x0400000080b5cfae */ /* 0x0003e2000b901d46 */
[C---:B--2---:R-:W-:Y:S03]  /*de80*/  @!P3 LEA R130, P1, R2.reuse, R194, 0x1 ;  /* 0x000000c20282b211 */ /* 0x044fe600078208ff */
[----:B------:R1:W-:Y:S01]  /*de90*/  @P3 STS.128 [R181+0x6000], RZ ;  /* 0x006000ffb5003388 */ /* 0x0003e20000000c00 */
[----:B------:R-:W-:Y:S01]  /*dea0*/  IMAD.MOV.U32 R194, RZ, RZ, R122 ;  /* 0x000000ffffc27224 */ /* 0x000fe200078e007a */
[----:B------:R-:W-:Y:S02]  /*deb0*/  @!P3 LEA.HI.X R131, R2, R195, R118, 0x1, P1 ;  /* 0x000000c30283b211 */ /* 0x000fe400008f0c76 */
        /* <DEDUP_REMOVED lines=26> */
.L_x_1963:
[----:B-1----:R-:W-:Y:S04]  /*e060*/  IADD3 R124, R180, -0x1, RZ ;  /* 0xffffffffb47c7810 */ /* 0x002fe80007ffe0ff */
[----:B------:R-:W-:Y:S04]  /*e070*/  LEA R2, R124, R179, 0x7 ;  /* 0x000000b37c027211 */ /* 0x000fe800078e38ff */
[----:B------:R-:W-:Y:S01]  /*e080*/  I2F R129, R2 ;  /* 0x0000000200817306 */ /* 0x000fe20000201400 */
[C---:B------:R-:W-:Y:S02]  /*e090*/  IADD3 R126, R2.reuse, 0x1, RZ ;  /* 0x00000001027e7810 */ /* 0x040fe40007ffe0ff */
[C---:B------:R-:W-:Y:S02]  /*e0a0*/  IADD3 R119, R2.reuse, 0x20, RZ ;  /* 0x0000002002777810 */ /* 0x040fe40007ffe0ff */
[C---:B------:R-:W-:Y:S02]  /*e0b0*/  IADD3 R118, R2.reuse, 0x21, RZ ;  /* 0x0000002102767810 */ /* 0x040fe40007ffe0ff */
[C---:B------:R-:W-:Y:S02]  /*e0c0*/  IADD3 R3, R2.reuse, 0x28, RZ ;  /* 0x0000002802037810 */ /* 0x040fe40007ffe0ff */
[C---:B------:R-:W-:Y:S01]  /*e0d0*/  IADD3 R128, R2.reuse, 0x29, RZ ;  /* 0x0000002902807810 */ /* 0x040fe20007ffe0ff */
[----:B------:R-:W-:Y:S01]  /*e0e0*/  I2F R126, R126 ;  /* 0x0000007e007e7306 */ /* 0x000fe20000201400 */
[C---:B------:R-:W-:Y:S02]  /*e0f0*/  IADD3 R127, R2.reuse, 0x8, RZ ;  /* 0x00000008027f7810 */ /* 0x040fe40007ffe0ff */
[C---:B------:R-:W-:Y:S02]  /*e100*/  IADD3 R125, R2.reuse, 0x9, RZ ;  /* 0x00000009027d7810 */ /* 0x040fe40007ffe0ff */
[C---:B------:R-:W-:Y:S02]  /*e110*/  IADD3 R123, R2.reuse, 0x10, RZ ;  /* 0x00000010027b7810 */ /* 0x040fe40007ffe0ff */
[C---:B------:R-:W-:Y:S02]  /*e120*/  IADD3 R122, R2.reuse, 0x11, RZ ;  /* 0x00000011027a7810 */ /* 0x040fe40007ffe0ff */
[C---:B------:R-:W-:Y:S01]  /*e130*/  IADD3 R121, R2.reuse, 0x18, RZ ;  /* 0x0000001802797810 */ /* 0x040fe20007ffe0ff */
[----:B------:R-:W-:Y:S01]  /*e140*/  I2F R127, R127 ;  /* 0x0000007f007f7306 */ /* 0x000fe20000201400 */
[----:B------:R-:W-:Y:S09]  /*e150*/  IADD3 R120, R2, 0x19, RZ ;  /* 0x0000001902787810 */ /* 0x000ff20007ffe0ff */
[----:B------:R-:W-:Y:S10]  /*e160*/  I2F R125, R125 ;  /* 0x0000007d007d7306 */ /* 0x000ff40000201400 */
[----:B------:R-:W-:Y:S10]  /*e170*/  I2F R123, R123 ;  /* 0x0000007b007b7306 */ /* 0x000ff40000201400 */
[----:B------:R-:W-:Y:S10]  /*e180*/  I2F R122, R122 ;  /* 0x0000007a007a7306 */ /* 0x000ff40000201400 */
[----:B------:R-:W-:Y:S10]  /*e190*/  I2F R121, R121 ;  /* 0x0000007900797306 */ /* 0x000ff40000201400 */
[----:B------:R-:W-:Y:S10]  /*e1a0*/  I2F R120, R120 ;  /* 0x0000007800787306 */ /* 0x000ff40000201400 */
[----:B------:R-:W-:Y:S10]  /*e1b0*/  I2F R119, R119 ;  /* 0x0000007700777306 */ /* 0x000ff40000201400 */
[----:B------:R-:W-:Y:S10]  /*e1c0*/  I2F R118, R118 ;  /* 0x0000007600767306 */ /* 0x000ff40000201400 */
[----:B------:R-:W-:Y:S10]  /*e1d0*/  I2F R3, R3 ;  /* 0x0000000300037306 */ /* 0x000ff40000201400 */
[----:B------:R-:W1:Y:S02]  /*e1e0*/  I2F R128, R128 ;  /* 0x0000008000807306 */ /* 0x000e640000201400 */
[C---:B-1----:R-:W-:Y:S02]  /*e1f0*/  FFMA.FTZ R27, R0.reuse, R128, R27 ;  /* 0x00000080001b7223 */ /* 0x042fe4000001001b */
[CC--:B------:R-:W-:Y:S02]  /*e200*/  FFMA.FTZ R6, R0.reuse, R129.reuse, R6 ;  /* 0x0000008100067223 */ /* 0x0c0fe40000010006 */
[----:B------:R-:W-:Y:S01]  /*e210*/  FFMA.FTZ R4, R0, R129, R4 ;  /* 0x0000008100047223 */ /* 0x000fe20000010004 */
[----:B------:R-:W-:Y:S01]  /*e220*/  IADD3 R129, R2, 0x30, RZ ;  /* 0x0000003002817810 */ /* 0x000fe20007ffe0ff */
[-C--:B------:R-:W-:Y:S01]  /*e230*/  FFMA.FTZ R7, R0, R126.reuse, R7 ;  /* 0x0000007e00077223 */ /* 0x080fe20000010007 */
[----:B------:R-:W-:Y:S01]  /*e240*/  FMNMX.FTZ R130, R6, R117, !PT ;  /* 0x0000007506827209 */ /* 0x000fe20007810000 */
[----:B------:R-:W-:Y:S01]  /*e250*/  FFMA.FTZ R5, R0, R126, R5 ;  /* 0x0000007e00057223 */ /* 0x000fe20000010005 */
[----:B------:R-:W-:Y:S01]  /*e260*/  IADD3 R126, R2, 0x31, RZ ;  /* 0x00000031027e7810 */ /* 0x000fe20007ffe0ff */
[CC--:B------:R-:W-:Y:S01]  /*e270*/  FFMA.FTZ R22, R0.reuse, R119.reuse, R22 ;  /* 0x0000007700167223 */ /* 0x0c0fe20000010016 */
[----:B------:R-:W1:Y:S01]  /*e280*/  I2F R129, R129 ;  /* 0x0000008100817306 */ /* 0x000e620000201400 */
[----:B------:R-:W-:Y:S01]  /*e290*/  FFMA.FTZ R20, R0, R119, R20 ;  /* 0x0000007700147223 */ /* 0x000fe20000010014 */
[----:B------:R-:W-:Y:S01]  /*e2a0*/  IADD3 R119, R2, 0x50, RZ ;  /* 0x0000005002777810 */ /* 0x000fe20007ffe0ff */
[CC--:B------:R-:W-:Y:S02]  /*e2b0*/  FFMA.FTZ R23, R0.reuse, R118.reuse, R23 ;  /* 0x0000007600177223 */ /* 0x0c0fe40000010017 */
[----:B------:R-:W-:Y:S01]  /*e2c0*/  FFMA.FTZ R21, R0, R118, R21 ;  /* 0x0000007600157223 */ /* 0x000fe20000010015 */
[----:B------:R-:W-:Y:S01]  /*e2d0*/  IADD3 R118, R2, 0x51, RZ ;  /* 0x0000005102767810 */ /* 0x000fe20007ffe0ff */
[CC--:B------:R-:W-:Y:S02]  /*e2e0*/  FFMA.FTZ R26, R0.reuse, R3.reuse, R26 ;  /* 0x00000003001a7223 */ /* 0x0c0fe4000001001a */
[C---:B------:R-:W-:Y:S01]  /*e2f0*/  FFMA.FTZ R24, R0.reuse, R3, R24 ;  /* 0x0000000300187223 */ /* 0x040fe20000010018 */
[----:B------:R-:W2:Y:S01]  /*e300*/  I2F R126, R126 ;  /* 0x0000007e007e7306 */ /* 0x000ea20000201400 */
[-C--:B------:R-:W-:Y:S01]  /*e310*/  FFMA.FTZ R10, R0, R127.reuse, R10 ;  /* 0x0000007f000a7223 */ /* 0x080fe2000001000a */
[----:B------:R-:W-:Y:S01]  /*e320*/  IADD3 R3, R2, 0x58, RZ ;  /* 0x0000005802037810 */ /* 0x000fe20007ffe0ff */
[----:B------:R-:W-:Y:S01]  /*e330*/  FFMA.FTZ R8, R0, R127, R8 ;  /* 0x0000007f00087223 */ /* 0x000fe20000010008 */
[----:B------:R-:W-:Y:S01]  /*e340*/  IADD3 R127, R2, 0x38, RZ ;  /* 0x00000038027f7810 */ /* 0x000fe20007ffe0ff */
[CC--:B------:R-:W-:Y:S02]  /*e350*/  FFMA.FTZ R11, R0.reuse, R125.reuse, R11 ;  /* 0x0000007d000b7223 */ /* 0x0c0fe4000001000b */
[----:B------:R-:W-:Y:S01]  /*e360*/  FFMA.FTZ R9, R0, R125, R9 ;  /* 0x0000007d00097223 */ /* 0x000fe20000010009 */
[----:B------:R-:W-:Y:S01]  /*e370*/  IADD3 R125, R2, 0x39, RZ ;  /* 0x00000039027d7810 */ /* 0x000fe20007ffe0ff */
[CC--:B------:R-:W-:Y:S01]  /*e380*/  FFMA.FTZ R14, R0.reuse, R123.reuse, R14 ;  /* 0x0000007b000e7223 */ /* 0x0c0fe2000001000e */
[----:B------:R-:W3:Y:S01]  /*e390*/  I2F R127, R127 ;  /* 0x0000007f007f7306 */ /* 0x000ee20000201400 */
[----:B------:R-:W-:Y:S01]  /*e3a0*/  FFMA.FTZ R12, R0, R123, R12 ;  /* 0x0000007b000c7223 */ /* 0x000fe2000001000c */
[----:B------:R-:W-:Y:S01]  /*e3b0*/  IADD3 R123, R2, 0x40, RZ ;  /* 0x00000040027b7810 */ /* 0x000fe20007ffe0ff */
[C---:B------:R-:W-:Y:S02]  /*e3c0*/  FFMA.FTZ R15, R0.reuse, R122, R15 ;  /* 0x0000007a000f7223 */ /* 0x040fe4000001000f */
[CC--:B-1----:R-:W-:Y:S02]  /*e3d0*/  FFMA.FTZ R30, R0.reuse, R129.reuse, R30 ;  /* 0x00000081001e7223 */ /* 0x0c2fe4000001001e */
[C---:B------:R-:W-:Y:S01]  /*e3e0*/  FFMA.FTZ R28, R0.reuse, R129, R28 ;  /* 0x00000081001c7223 */ /* 0x040fe2000001001c */
[----:B------:R-:W-:Y:S01]  /*e3f0*/  FMNMX.FTZ R129, R7, R130, !PT ;  /* 0x0000008207817209 */ /* 0x000fe20007810000 */
[----:B------:R-:W-:Y:S01]  /*e400*/  FFMA.FTZ R13, R0, R122, R13 ;  /* 0x0000007a000d7223 */ /* 0x000fe2000001000d */
[----:B------:R-:W1:Y:S01]  /*e410*/  I2F R125, R125 ;  /* 0x0000007d007d7306 */ /* 0x000e620000201400 */
[----:B------:R-:W-:Y:S01]  /*e420*/  FMNMX.FTZ R130, R4, R116, !PT ;  /* 0x0000007404827209 */ /* 0x000fe20007810000 */
[----:B------:R-:W-:Y:S01]  /*e430*/  FFMA.FTZ R18, R0, R121, R18 ;  /* 0x0000007900127223 */ /* 0x000fe20000010012 */
[----:B------:R-:W-:Y:S01]  /*e440*/  IADD3 R122, R2, 0x41, RZ ;  /* 0x00000041027a7810 */ /* 0x000fe20007ffe0ff */
[C---:B--2---:R-:W-:Y:S01]  /*e450*/  FFMA.FTZ R31, R0.reuse, R126, R31 ;  /* 0x0000007e001f7223 */ /* 0x044fe2000001001f */
[----:B------:R-:W-:Y:S01]  /*e460*/  FMNMX.FTZ R131, R5, R130, !PT ;  /* 0x0000008205837209 */ /* 0x000fe20007810000 */
[----:B------:R-:W-:Y:S01]  /*e470*/  FFMA.FTZ R29, R0, R126, R29 ;  /* 0x0000007e001d7223 */ /* 0x000fe2000001001d */
[----:B------:R-:W-:Y:S01]  /*e480*/  FMNMX.FTZ R126, R10, R129, !PT ;  /* 0x000000810a7e7209 */ /* 0x000fe20007810000 */
[----:B------:R-:W-:Y:S01]  /*e490*/  FFMA.FTZ R16, R0, R121, R16 ;  /* 0x0000007900107223 */ /* 0x000fe20000010010 */
[----:B------:R-:W-:Y:S01]  /*e4a0*/  FMNMX.FTZ R130, R8, R131, !PT ;  /* 0x0000008308827209 */ /* 0x000fe20007810000 */
[----:B------:R-:W2:Y:S01]  /*e4b0*/  I2F R123, R123 ;  /* 0x0000007b007b7306 */ /* 0x000ea20000201400 */
[----:B------:R-:W-:Y:S01]  /*e4c0*/  FMNMX.FTZ R129, R11, R126, !PT ;  /* 0x0000007e0b817209 */ /* 0x000fe20007810000 */
[C---:B------:R-:W-:Y:S01]  /*e4d0*/  FFMA.FTZ R19, R0.reuse, R120, R19 ;  /* 0x0000007800137223 */ /* 0x040fe20000010013 */
[----:B------:R-:W-:Y:S01]  /*e4e0*/  FMNMX.FTZ R131, R9, R130, !PT ;  /* 0x0000008209837209 */ /* 0x000fe20007810000 */
[----:B------:R-:W-:Y:S01]  /*e4f0*/  FFMA.FTZ R17, R0, R120, R17 ;  /* 0x0000007800117223 */ /* 0x000fe20000010011 */
[----:B------:R-:W-:Y:S01]  /*e500*/  FMNMX.FTZ R126, R14, R129, !PT ;  /* 0x000000810e7e7209 */ /* 0x000fe20007810000 */
[----:B------:R-:W-:Y:S01]  /*e510*/  FFMA.FTZ R25, R0, R128, R25 ;  /* 0x0000008000197223 */ /* 0x000fe20000010019 */
[----:B------:R-:W-:Y:S01]  /*e520*/  FMNMX.FTZ R130, R12, R131, !PT ;  /* 0x000000830c827209 */ /* 0x000fe20007810000 */
[CC--:B---3--:R-:W-:Y:S01]  /*e530*/  FFMA.FTZ R34, R0.reuse, R127.reuse, R34 ;  /* 0x0000007f00227223 */ /* 0x0c8fe20000010022 */
[----:B------:R-:W-:Y:S01]  /*e540*/  FMNMX.FTZ R129, R15, R126, !PT ;  /* 0x0000007e0f817209 */ /* 0x000fe20007810000 */
[----:B------:R-:W3:Y:S01]  /*e550*/  I2F R119, R119 ;  /* 0x0000007700777306 */ /* 0x000ee20000201400 */
[----:B------:R-:W-:Y:S01]  /*e560*/  FMNMX.FTZ R131, R13, R130, !PT ;  /* 0x000000820d837209 */ /* 0x000fe20007810000 */
[----:B------:R-:W-:Y:S01]  /*e570*/  FFMA.FTZ R32, R0, R127, R32 ;  /* 0x0000007f00207223 */ /* 0x000fe20000010020 */
[----:B------:R-:W-:Y:S01]  /*e580*/  FMNMX.FTZ R126, R18, R129, !PT ;  /* 0x00000081127e7209 */ /* 0x000fe20007810000 */
[----:B-1----:R-:W-:Y:S01]  /*e590*/  FFMA.FTZ R35, R0, R125, R35 ;  /* 0x0000007d00237223 */ /* 0x002fe20000010023 */
[----:B------:R-:W-:Y:S01]  /*e5a0*/  FMNMX.FTZ R130, R16, R131, !PT ;  /* 0x0000008310827209 */ /* 0x000fe20007810000 */
[----:B------:R-:W-:Y:S01]  /*e5b0*/  FFMA.FTZ R33, R0, R125, R33 ;  /* 0x0000007d00217223 */ /* 0x000fe20000010021 */
[----:B------:R-:W-:Y:S02]  /*e5c0*/  FMNMX.FTZ R129, R19, R126, !PT ;  /* 0x0000007e13817209 */ /* 0x000fe40007810000 */
[----:B------:R-:W-:Y:S01]  /*e5d0*/  IADD3 R120, R2, 0x49, RZ ;  /* 0x0000004902787810 */ /* 0x000fe20007ffe0ff */
[----:B------:R-:W1:Y:S01]  /*e5e0*/  I2F R122, R122 ;  /* 0x0000007a007a7306 */ /* 0x000e620000201400 */
[----:B------:R-:W-:Y:S02]  /*e5f0*/  FMNMX.FTZ R126, R22, R129, !PT ;  /* 0x00000081167e7209 */ /* 0x000fe40007810000 */
[----:B------:R-:W-:Y:S01]  /*e600*/  FMNMX.FTZ R131, R17, R130, !PT ;  /* 0x0000008211837209 */ /* 0x000fe20007810000 */
[CC--:B--2---:R-:W-:Y:S01]  /*e610*/  FFMA.FTZ R38, R0.reuse, R123.reuse, R38 ;  /* 0x0000007b00267223 */ /* 0x0c4fe20000010026 */
[----:B------:R-:W-:Y:S01]  /*e620*/  FMNMX.FTZ R129, R23, R126, !PT ;  /* 0x0000007e17817209 */ /* 0x000fe20007810000 */
[----:B------:R-:W-:Y:S01]  /*e630*/  FFMA.FTZ R36, R0, R123, R36 ;  /* 0x0000007b00247223 */ /* 0x000fe20000010024 */
[----:B------:R-:W-:Y:S02]  /*e640*/  FMNMX.FTZ R130, R20, R131, !PT ;  /* 0x0000008314827209 */ /* 0x000fe40007810000 */
[----:B------:R-:W-:Y:S01]  /*e650*/  FMNMX.FTZ R126, R26, R129, !PT ;  /* 0x000000811a7e7209 */ /* 0x000fe20007810000 */
[----:B------:R-:W2:Y:S01]  /*e660*/  I2F R120, R120 ;  /* 0x0000007800787306 */ /* 0x000ea20000201400 */
[----:B------:R-:W-:Y:S02]  /*e670*/  IADD3 R121, R2, 0x48, RZ ;  /* 0x0000004802797810 */ /* 0x000fe40007ffe0ff */
[----:B------:R-:W-:Y:S01]  /*e680*/  FMNMX.FTZ R131, R21, R130, !PT ;  /* 0x0000008215837209 */ /* 0x000fe20007810000 */
[CC--:B---3--:R-:W-:Y:S01]  /*e690*/  FFMA.FTZ R46, R0.reuse, R119.reuse, R46 ;  /* 0x00000077002e7223 */ /* 0x0c8fe2000001002e */
[----:B------:R-:W-:Y:S01]  /*e6a0*/  FMNMX.FTZ R129, R27, R126, !PT ;  /* 0x0000007e1b817209 */ /* 0x000fe20007810000 */
[----:B------:R-:W-:Y:S01]  /*e6b0*/  FFMA.FTZ R44, R0, R119, R44 ;  /* 0x00000077002c7223 */ /* 0x000fe2000001002c */
[----:B------:R-:W-:Y:S02]  /*e6c0*/  FMNMX.FTZ R130, R24, R131, !PT ;  /* 0x0000008318827209 */ /* 0x000fe40007810000 */
[----:B------:R-:W-:Y:S01]  /*e6d0*/  FMNMX.FTZ R126, R30, R129, !PT ;  /* 0x000000811e7e7209 */ /* 0x000fe20007810000 */
[----:B------:R-:W3:Y:S01]  /*e6e0*/  I2F R121, R121 ;  /* 0x0000007900797306 */ /* 0x000ee20000201400 */
[----:B------:R-:W-:Y:S02]  /*e6f0*/  FMNMX.FTZ R131, R25, R130, !PT ;  /* 0x0000008219837209 */ /* 0x000fe40007810000 */
[----:B------:R-:W-:Y:S01]  /*e700*/  FMNMX.FTZ R129, R31, R126, !PT ;  /* 0x0000007e1f817209 */ /* 0x000fe20007810000 */
[-C--:B-1----:R-:W-:Y:S01]  /*e710*/  FFMA.FTZ R39, R0, R122.reuse, R39 ;  /* 0x0000007a00277223 */ /* 0x082fe20000010027 */
[----:B------:R-:W-:Y:S01]  /*e720*/  FMNMX.FTZ R130, R28, R131, !PT ;  /* 0x000000831c827209 */ /* 0x000fe20007810000 */
[----:B------:R-:W-:Y:S01]  /*e730*/  FFMA.FTZ R37, R0, R122, R37 ;  /* 0x0000007a00257223 */ /* 0x000fe20000010025 */
[----:B------:R-:W-:Y:S02]  /*e740*/  FMNMX.FTZ R126, R34, R129, !PT ;  /* 0x00000081227e7209 */ /* 0x000fe40007810000 */
[----:B------:R-:W-:Y:S01]  /*e750*/  FMNMX.FTZ R131, R29, R130, !PT ;  /* 0x000000821d837209 */ /* 0x000fe20007810000 */
[----:B------:R-:W1:Y:S01]  /*e760*/  I2F R118, R118 ;  /* 0x0000007600767306 */ /* 0x000e620000201400 */
[----:B------:R-:W-:Y:S02]  /*e770*/  IADD3 R128, R2, 0x59, RZ ;  /* 0x0000005902807810 */ /* 0x000fe40007ffe0ff */
[----:B------:R-:W-:Y:S01]  /*e780*/  FMNMX.FTZ R129, R35, R126, !PT ;  /* 0x0000007e23817209 */ /* 0x000fe20007810000 */
[-C--:B--2---:R-:W-:Y:S01]  /*e790*/  FFMA.FTZ R43, R0, R120.reuse, R43 ;  /* 0x00000078002b7223 */ /* 0x084fe2000001002b */
[----:B------:R-:W-:Y:S01]  /*e7a0*/  FMNMX.FTZ R130, R32, R131, !PT ;  /* 0x0000008320827209 */ /* 0x000fe20007810000 */
[----:B------:R-:W-:Y:S01]  /*e7b0*/  FFMA.FTZ R41, R0, R120, R41 ;  /* 0x0000007800297223 */ /* 0x000fe20000010029 */
[C---:B------:R-:W-:Y:S02]  /*e7c0*/  IADD3 R120, R2.reuse, 0x71, RZ ;  /* 0x0000007102787810 */ /* 0x040fe40007ffe0ff */
[----:B------:R-:W-:Y:S01]  /*e7d0*/  IADD3 R127, R2, 0x60, RZ ;  /* 0x00000060027f7810 */ /* 0x000fe20007ffe0ff */
[----:B------:R-:W2:Y:S01]  /*e7e0*/  I2F R3, R3 ;  /* 0x0000000300037306 */ /* 0x000ea20000201400 */
[----:B------:R-:W-:Y:S02]  /*e7f0*/  FMNMX.FTZ R126, R38, R129, !PT ;  /* 0x00000081267e7209 */ /* 0x000fe40007810000 */
[----:B------:R-:W-:Y:S01]  /*e800*/  FMNMX.FTZ R131, R33, R130, !PT ;  /* 0x0000008221837209 */ /* 0x000fe20007810000 */
[-C--:B---3--:R-:W-:Y:S01]  /*e810*/  FFMA.FTZ R42, R0, R121.reuse, R42 ;  /* 0x00000079002a7223 */ /* 0x088fe2000001002a */
[----:B------:R-:W-:Y:S01]  /*e820*/  IADD3 R125, R2, 0x61, RZ ;  /* 0x00000061027d7810 */ /* 0x000fe20007ffe0ff */
[----:B------:R-:W-:Y:S01]  /*e830*/  FFMA.FTZ R40, R0, R121, R40 ;  /* 0x0000007900287223 */ /* 0x000fe20000010028 */
[----:B------:R-:W-:Y:S02]  /*e840*/  FMNMX.FTZ R129, R39, R126, !PT ;  /* 0x0000007e27817209 */ /* 0x000fe40007810000 */
[----:B------:R-:W-:Y:S01]  /*e850*/  FMNMX.FTZ R126, R36, R131, !PT ;  /* 0x00000083247e7209 */ /* 0x000fe20007810000 */
[----:B------:R-:W3:Y:S01]  /*e860*/  I2F R128, R128 ;  /* 0x0000008000807306 */ /* 0x000ee20000201400 */
[----:B------:R-:W-:Y:S02]  /*e870*/  IADD3 R123, R2, 0x68, RZ ;  /* 0x00000068027b7810 */ /* 0x000fe40007ffe0ff */
[----:B------:R-:W-:Y:S01]  /*e880*/  FMNMX.FTZ R130, R42, R129, !PT ;  /* 0x000000812a827209 */ /* 0x000fe20007810000 */
[C---:B-1----:R-:W-:Y:S01]  /*e890*/  FFMA.FTZ R47, R0.reuse, R118, R47 ;  /* 0x00000076002f7223 */ /* 0x042fe2000001002f */
[----:B------:R-:W-:Y:S01]  /*e8a0*/  FMNMX.FTZ R133, R37, R126, !PT ;  /* 0x0000007e25857209 */ /* 0x000fe20007810000 */
[----:B------:R-:W-:Y:S01]  /*e8b0*/  FFMA.FTZ R45, R0, R118, R45 ;  /* 0x00000076002d7223 */ /* 0x000fe2000001002d */
[----:B------:R-:W-:Y:S02]  /*e8c0*/  IADD3 R122, R2, 0x69, RZ ;  /* 0x00000069027a7810 */ /* 0x000fe40007ffe0ff */
[----:B------:R-:W-:Y:S01]  /*e8d0*/  FMNMX.FTZ R131, R43, R130, !PT ;  /* 0x000000822b837209 */ /* 0x000fe20007810000 */
[----:B------:R-:W1:Y:S01]  /*e8e0*/  I2F R119, R120 ;  /* 0x0000007800777306 */ /* 0x000e620000201400 */
[----:B------:R-:W-:Y:S02]  /*e8f0*/  FMNMX.FTZ R126, R40, R133, !PT ;  /* 0x00000085287e7209 */ /* 0x000fe40007810000 */
[----:B------:R-:W-:Y:S01]  /*e900*/  IADD3 R121, R2, 0x70, RZ ;  /* 0x0000007002797810 */ /* 0x000fe20007ffe0ff */
[----:B--2---:R-:W-:Y:S01]  /*e910*/  FFMA.FTZ R50, R0, R3, R50 ;  /* 0x0000000300327223 */ /* 0x004fe20000010032 */
[----:B------:R-:W-:Y:S01]  /*e920*/  FMNMX.FTZ R118, R46, R131, !PT ;  /* 0x000000832e767209 */ /* 0x000fe20007810000 */
[----:B------:R-:W-:Y:S01]  /*e930*/  FFMA.FTZ R48, R0, R3, R48 ;  /* 0x0000000300307223 */ /* 0x000fe20000010030 */
[----:B------:R-:W-:Y:S02]  /*e940*/  FMNMX.FTZ R3, R41, R126, !PT ;  /* 0x0000007e29037209 */ /* 0x000fe40007810000 */
[----:B------:R-:W-:Y:S01]  /*e950*/  FMNMX.FTZ R131, R47, R118, !PT ;  /* 0x000000762f837209 */ /* 0x000fe20007810000 */
[----:B------:R-:W2:Y:S01]  /*e960*/  I2F R127, R127 ;  /* 0x0000007f007f7306 */ /* 0x000ea20000201400 */
[----:B------:R-:W-:Y:S02]  /*e970*/  FMNMX.FTZ R118, R44, R3, !PT ;  /* 0x000000032c767209 */ /* 0x000fe40007810000 */
[----:B------:R-:W-:Y:S01]  /*e980*/  IADD3 R129, R2, 0x78, RZ ;  /* 0x0000007802817810 */ /* 0x000fe20007ffe0ff */
[C---:B---3--:R-:W-:Y:S01]  /*e990*/  FFMA.FTZ R51, R0.reuse, R128, R51 ;  /* 0x0000008000337223 */ /* 0x048fe20000010033 */
[----:B------:R-:W-:Y:S01]  /*e9a0*/  FMNMX.FTZ R3, R45, R118, !PT ;  /* 0x000000762d037209 */ /* 0x000fe20007810000 */
[----:B------:R-:W-:Y:S01]  /*e9b0*/  FFMA.FTZ R49, R0, R128, R49 ;  /* 0x0000008000317223 */ /* 0x000fe20000010031 */
[----:B------:R-:W-:Y:S02]  /*e9c0*/  IADD3 R2, R2, 0x79, RZ ;  /* 0x0000007902027810 */ /* 0x000fe40007ffe0ff */
[----:B------:R-:W-:Y:S01]  /*e9d0*/  FMNMX.FTZ R118, R48, R3, !PT ;  /* 0x0000000330767209 */ /* 0x000fe20007810000 */
[----:B------:R-:W3:Y:S03]  /*e9e0*/  I2F R125, R125 ;  /* 0x0000007d007d7306 */ /* 0x000ee60000201400 */
[----:B------:R-:W-:Y:S01]  /*e9f0*/  FMNMX.FTZ R3, R49, R118, !PT ;  /* 0x0000007631037209 */ /* 0x000fe20007810000 */
[----:B-1----:R-:W-:Y:S01]  /*ea00*/  FFMA.FTZ R63, R0, R119, R63 ;  /* 0x00000077003f7223 */ /* 0x002fe2000001003f */
[----:B------:R-:W-:Y:S01]  /*ea10*/  FMNMX.FTZ R120, R50, R131, !PT ;  /* 0x0000008332787209 */ /* 0x000fe20007810000 */
[C---:B------:R-:W-:Y:S03]  /*ea20*/  FFMA.FTZ R61, R0.reuse, R119, R61 ;  /* 0x00000077003d7223 */ /* 0x040fe6000001003d */
[----:B------:R-:W-:Y:S01]  /*ea30*/  FMNMX.FTZ R131, R51, R120, !PT ;  /* 0x0000007833837209 */ /* 0x000fe20007810000 */
[----:B------:R-:W1:Y:S01]  /*ea40*/  I2F R123, R123 ;  /* 0x0000007b007b7306 */ /* 0x000e620000201400 */
[CC--:B--2---:R-:W-:Y:S02]  /*ea50*/  FFMA.FTZ R54, R0.reuse, R127.reuse, R54 ;  /* 0x0000007f00367223 */ /* 0x0c4fe40000010036 */
[----:B------:R-:W-:Y:S03]  /*ea60*/  FFMA.FTZ R52, R0, R127, R52 ;  /* 0x0000007f00347223 */ /* 0x000fe60000010034 */
[----:B------:R-:W-:Y:S04]  /*ea70*/  FMNMX.FTZ R120, R54, R131, !PT ;  /* 0x0000008336787209 */ /* 0x000fe80007810000 */
[----:B------:R-:W2:Y:S01]  /*ea80*/  I2F R122, R122 ;  /* 0x0000007a007a7306 */ /* 0x000ea20000201400 */
[----:B------:R-:W-:Y:S01]  /*ea90*/  FMNMX.FTZ R118, R52, R3, !PT ;  /* 0x0000000334767209 */ /* 0x000fe20007810000 */
[CC--:B---3--:R-:W-:Y:S02]  /*eaa0*/  FFMA.FTZ R55, R0.reuse, R125.reuse, R55 ;  /* 0x0000007d00377223 */ /* 0x0c8fe40000010037 */
[C---:B------:R-:W-:Y:S03]  /*eab0*/  FFMA.FTZ R53, R0.reuse, R125, R53 ;  /* 0x0000007d00357223 */ /* 0x040fe60000010035 */
[----:B------:R-:W-:Y:S03]  /*eac0*/  FMNMX.FTZ R127, R55, R120, !PT ;  /* 0x00000078377f7209 */ /* 0x000fe60007810000 */
[----:B------:R-:W3:Y:S01]  /*ead0*/  I2F R121, R121 ;  /* 0x0000007900797306 */ /* 0x000ee20000201400 */
[----:B------:R-:W-:Y:S01]  /*eae0*/  FMNMX.FTZ R3, R53, R118, !PT ;  /* 0x0000007635037209 */ /* 0x000fe20007810000 */
[CC--:B-1----:R-:W-:Y:S02]  /*eaf0*/  FFMA.FTZ R58, R0.reuse, R123.reuse, R58 ;  /* 0x0000007b003a7223 */ /* 0x0c2fe4000001003a */
[----:B------:R-:W-:Y:S03]  /*eb00*/  FFMA.FTZ R56, R0, R123, R56 ;  /* 0x0000007b00387223 */ /* 0x000fe60000010038 */
[----:B------:R-:W-:Y:S03]  /*eb10*/  FMNMX.FTZ R120, R58, R127, !PT ;  /* 0x0000007f3a787209 */ /* 0x000fe60007810000 */
[----:B------:R-:W1:Y:S01]  /*eb20*/  I2F R129, R129 ;  /* 0x0000008100817306 */ /* 0x000e620000201400 */
[----:B------:R-:W-:Y:S01]  /*eb30*/  FMNMX.FTZ R118, R56, R3, !PT ;  /* 0x0000000338767209 */ /* 0x000fe20007810000 */
[CC--:B--2---:R-:W-:Y:S02]  /*eb40*/  FFMA.FTZ R59, R0.reuse, R122.reuse, R59 ;  /* 0x0000007a003b7223 */ /* 0x0c4fe4000001003b */
[C---:B------:R-:W-:Y:S03]  /*eb50*/  FFMA.FTZ R57, R0.reuse, R122, R57 ;  /* 0x0000007a00397223 */ /* 0x040fe60000010039 */
[----:B------:R-:W-:Y:S03]  /*eb60*/  FMNMX.FTZ R123, R59, R120, !PT ;  /* 0x000000783b7b7209 */ /* 0x000fe60007810000 */
[----:B------:R-:W2:Y:S01]  /*eb70*/  I2F R2, R2 ;  /* 0x0000000200027306 */ /* 0x000ea20000201400 */
[CC--:B---3--:R-:W-:Y:S02]  /*eb80*/  FFMA.FTZ R62, R0.reuse, R121.reuse, R62 ;  /* 0x00000079003e7223 */ /* 0x0c8fe4000001003e */
[----:B------:R-:W-:Y:S01]  /*eb90*/  FFMA.FTZ R60, R0, R121, R60 ;  /* 0x00000079003c7223 */ /* 0x000fe2000001003c */
[----:B------:R-:W-:Y:S02]  /*eba0*/  FMNMX.FTZ R121, R57, R118, !PT ;  /* 0x0000007639797209 */ /* 0x000fe40007810000 */
[----:B------:R-:W-:Y:S04]  /*ebb0*/  FMNMX.FTZ R120, R62, R123, !PT ;  /* 0x0000007b3e787209 */ /* 0x000fe80007810000 */
[----:B------:R-:W-:Y:S01]  /*ebc0*/  FMNMX.FTZ R3, R63, R120, !PT ;  /* 0x000000783f037209 */ /* 0x000fe20007810000 */
[----:B-1----:R-:W-:Y:S01]  /*ebd0*/  FFMA.FTZ R66, R0, R129, R66 ;  /* 0x0000008100427223 */ /* 0x002fe20000010042 */
[----:B------:R-:W-:Y:S01]  /*ebe0*/  FMNMX.FTZ R120, R60, R121, !PT ;  /* 0x000000793c787209 */ /* 0x000fe20007810000 */
[----:B------:R-:W-:Y:S03]  /*ebf0*/  FFMA.FTZ R64, R0, R129, R64 ;  /* 0x0000008100407223 */ /* 0x000fe60000010040 */
[----:B------:R-:W-:Y:S02]  /*ec00*/  FMNMX.FTZ R118, R66, R3, !PT ;  /* 0x0000000342767209 */ /* 0x000fe40007810000 */
[----:B------:R-:W-:Y:S01]  /*ec10*/  FMNMX.FTZ R3, R61, R120, !PT ;  /* 0x000000783d037209 */ /* 0x000fe20007810000 */
[CC--:B--2---:R-:W-:Y:S02]  /*ec20*/  FFMA.FTZ R67, R0.reuse, R2.reuse, R67 ;  /* 0x0000000200437223 */ /* 0x0c4fe40000010043 */
[----:B------:R-:W-:Y:S03]  /*ec30*/  FFMA.FTZ R65, R0, R2, R65 ;  /* 0x0000000200417223 */ /* 0x000fe60000010041 */
[----:B------:R-:W-:Y:S02]  /*ec40*/  FMNMX.FTZ R121, R67, R118, !PT ;  /* 0x0000007643797209 */ /* 0x000fe40007810000 */
[----:B------:R-:W-:Y:S03]  /*ec50*/  FMNMX.FTZ R118, R64, R3, !PT ;  /* 0x0000000340767209 */ /* 0x000fe60007810000 */
[----:B------:R-:W1:Y:S01]  /*ec60*/  SHFL.BFLY PT, R2, R121, 0x2, 0x1f ;  /* 0x0c401f0079027f89 */ /* 0x000e6200000e0000 */
[----:B------:R-:W-:Y:S07]  /*ec70*/  FMNMX.FTZ R122, R65, R118, !PT ;  /* 0x00000076417a7209 */ /* 0x000fee0007810000 */
[----:B------:R-:W2:Y:S01]  /*ec80*/  SHFL.BFLY PT, R3, R122, 0x2, 0x1f ;  /* 0x0c401f007a037f89 */ /* 0x000ea200000e0000 */
[----:B-1----:R-:W-:Y:S07]  /*ec90*/  FMNMX.FTZ R119, R121, R2, !PT ;  /* 0x0000000279777209 */ /* 0x002fee0007810000 */
[----:B------:R-:W1:Y:S01]  /*eca0*/  SHFL.BFLY PT, R2, R119, 0x1, 0x1f ;  /* 0x0c201f0077027f89 */ /* 0x000e6200000e0000 */
[----:B--2---:R-:W-:Y:S07]  /*ecb0*/  FMNMX.FTZ R120, R122, R3, !PT ;  /* 0x000000037a787209 */ /* 0x004fee0007810000 */
[----:B------:R-:W2:Y:S01]  /*ecc0*/  SHFL.BFLY PT, R3, R120, 0x1, 0x1f ;  /* 0x0c201f0078037f89 */ /* 0x000ea200000e0000 */
[----:B-1----:R-:W-:Y:S04]  /*ecd0*/  FMNMX.FTZ R2, R119, R2, !PT ;  /* 0x0000000277027209 */ /* 0x002fe80007810000 */
[C---:B------:R-:W-:Y:S01]  /*ece0*/  FSETP.NEU.FTZ.AND P0, PT, R2.reuse, -INF , PT ;  /* 0xff8000000200780b */ /* 0x040fe20003f1d000 */
[C---:B------:R-:W-:Y:S02]  /*ecf0*/  FADD.FTZ R118, -R2.reuse, R117 ;  /* 0x0000007502767221 */ /* 0x040fe40000010100 */
[----:B------:R-:W-:Y:S01]  /*ed00*/  FMUL.FTZ R121, R2, c[0x0][0x23c] ;  /* 0x00008f0002797a20 */ /* 0x000fe20000410000 */
[----:B--2---:R-:W-:Y:S01]  /*ed10*/  FMNMX.FTZ R3, R120, R3, !PT ;  /* 0x0000000378037209 */ /* 0x004fe20007810000 */
[----:B------:R-:W-:Y:S03]  /*ed20*/  FMUL.FTZ R117, R118, c[0x0][0x23c] ;  /* 0x00008f0076757a20 */ /* 0x000fe60000410000 */
[----:B------:R-:W-:Y:S01]  /*ed30*/  FSEL R119, R121, RZ, P0 ;  /* 0x000000ff79777208 */ /* 0x000fe20000000000 */
[C---:B------:R-:W-:Y:S01]  /*ed40*/  FADD.FTZ R118, -R3.reuse, R116 ;  /* 0x0000007403767221 */ /* 0x040fe20000010100 */
[C---:B------:R-:W-:Y:S01]  /*ed50*/  FSETP.NEU.FTZ.AND P0, PT, R3.reuse, -INF , PT ;  /* 0xff8000000300780b */ /* 0x040fe20003f1d000 */
[----:B------:R-:W1:Y:S01]  /*ed60*/  MUFU.EX2 R117, R117 ;  /* 0x0000007500757308 */ /* 0x000e620000000800 */
[----:B------:R-:W2:Y:S01]  /*ed70*/  LDSM.16.MT88.4 R120, [R170+0x9000] ;  /* 0x00900000aa78783b */ /* 0x000ea20000004200 */
[----:B------:R-:W-:Y:S02]  /*ed80*/  FMUL.FTZ R116, R118, c[0x0][0x23c] ;  /* 0x00008f0076747a20 */ /* 0x000fe40000410000 */
[----:B------:R-:W-:Y:S02]  /*ed90*/  FMUL.FTZ R118, R3, c[0x0][0x23c] ;  /* 0x00008f0003767a20 */ /* 0x000fe40000410000 */
[--C-:B------:R-:W-:Y:S02]  /*eda0*/  FFMA.FTZ R128, R10, c[0x0][0x23c], -R119.reuse ;  /* 0x00008f000a807a23 */ /* 0x100fe40000010877 */
[--C-:B------:R-:W-:Y:S01]  /*edb0*/  FFMA.FTZ R125, R11, c[0x0][0x23c], -R119.reuse ;  /* 0x00008f000b7d7a23 */ /* 0x100fe20000010877 */
[----:B------:R-:W-:Y:S01]  /*edc0*/  FSEL R118, R118, RZ, P0 ;  /* 0x000000ff76767208 */ /* 0x000fe20000000000 */
[----:B------:R-:W3:Y:S01]  /*edd0*/  MUFU.EX2 R116, R116 ;  /* 0x0000007400747308 */ /* 0x000ee20000000800 */
[--C-:B------:R-:W-:Y:S01]  /*ede0*/  FFMA.FTZ R138, R6, c[0x0][0x23c], -R119.reuse ;  /* 0x00008f00068a7a23 */ /* 0x100fe20000010877 */
[----:B------:R-:W-:Y:S01]  /*edf0*/  ISETP.GT.AND P0, PT, R180, 0x1, PT ;  /* 0x00000001b400780c */ /* 0x000fe20003f04270 */
[--C-:B------:R-:W-:Y:S01]  /*ee00*/  FFMA.FTZ R135, R7, c[0x0][0x23c], -R119.reuse ;  /* 0x00008f0007877a23 */ /* 0x100fe20000010877 */
[----:B------:R-:W-:Y:S01]  /*ee10*/  MOV R180, R124 ;  /* 0x0000007c00b47202 */ /* 0x000fe20000000f00 */
        /* <DEDUP_REMOVED lines=12> */
[C---:B---3--:R-:W-:Y:S02]  /*eee0*/  FMUL.FTZ R8, R116.reuse, R108 ;  /* 0x0000006c74087220 */ /* 0x048fe40000410000 */
[C---:B------:R-:W-:Y:S02]  /*eef0*/  FMUL.FTZ R9, R116.reuse, R109 ;  /* 0x0000006d74097220 */ /* 0x040fe40000410000 */
[----:B------:R-:W3:Y:S01]  /*ef00*/  LDSM.16.MT88.4 R108, [R168+0x9000] ;  /* 0x00900000a86c783b */ /* 0x000ee20000004200 */
[----:B------:R-:W-:Y:S01]  /*ef10*/  MUFU.EX2 R128, R128 ;  /* 0x0000008000807308 */ /* 0x000fe20000000800 */
        /* <DEDUP_REMOVED lines=18> */
[----:B------:R-:W1:Y:S01]  /*f040*/  MUFU.EX2 R129, R129 ;  /* 0x0000008100817308 */ /* 0x000e620000000800 */
[C---:B------:R-:W-:Y:S02]  /*f050*/  FMUL.FTZ R80, R116.reuse, R80 ;  /* 0x0000005074507220 */ /* 0x040fe40000410000 */
[C---:B------:R-:W-:Y:S01]  /*f060*/  FMUL.FTZ R81, R116.reuse, R81 ;  /* 0x0000005174517220 */ /* 0x040fe20000410000 */
[----:B----4-:R-:W-:Y:S01]  /*f070*/  F2FP.BF16.PACK_AB R115, R125, R128 ;  /* 0x000000807d73723e */ /* 0x010fe200000010ff */
        /* <DEDUP_REMOVED lines=21> */
[C---:B------:R-:W-:Y:S02]  /*f1d0*/  FMUL.FTZ R103, R117.reuse, R103 ;  /* 0x0000006775677220 */ /* 0x040fe40000410000 */
[C---:B------:R-:W-:Y:S02]  /*f1e0*/  FMUL.FTZ R100, R116.reuse, R100 ;  /* 0x0000006474647220 */ /* 0x040fe40000410000 */
[----:B------:R-:W-:Y:S01]  /*f1f0*/  FMUL.FTZ R101, R116, R101 ;  /* 0x0000006574657220 */ /* 0x000fe20000410000 */
[----:B----4-:R-:W-:Y:S01]  /*f200*/  F2FP.BF16.PACK_AB R114, R126, R127 ;  /* 0x0000007f7e72723e */ /* 0x010fe200000010ff */
[----:B------:R-:W-:Y:S02]  /*f210*/  FMUL.FTZ R14, R117, R106 ;  /* 0x0000006a750e7220 */ /* 0x000fe40000410000 */
[--C-:B------:R-:W-:Y:S02]  /*f220*/  FFMA.FTZ R131, R22, c[0x0][0x23c], -R119.reuse ;  /* 0x00008f0016837a23 */ /* 0x100fe40000010877 */
[--C-:B------:R-:W-:Y:S02]  /*f230*/  FFMA.FTZ R130, R23, c[0x0][0x23c], -R119.reuse ;  /* 0x00008f0017827a23 */ /* 0x100fe40000010877 */
[C---:B--2---:R-:W-:Y:S02]  /*f240*/  HMMA.16816.F32.BF16 R4, R112.reuse, R120, R4 ;  /* 0x000000787004723c */ /* 0x044fe40000041804 */
[----:B------:R-:W-:Y:S03]  /*f250*/  MUFU.EX2 R131, R131 ;  /* 0x0000008300837308 */ /* 0x000fe60000000800 */
[--C-:B------:R-:W-:Y:S02]  /*f260*/  FFMA.FTZ R132, R20, c[0x0][0x23c], -R118.reuse ;  /* 0x00008f0014847a23 */ /* 0x100fe40000010876 */
[--C-:B------:R-:W-:Y:S01]  /*f270*/  FFMA.FTZ R141, R30, c[0x0][0x23c], -R119.reuse ;  /* 0x00008f001e8d7a23 */ /* 0x100fe20000010877 */
[C---:B------:R-:W-:Y:S04]  /*f280*/  HMMA.16816.F32.BF16 R8, R112.reuse, R122, R8 ;  /* 0x0000007a7008723c */ /* 0x040fe80000041808 */
[--C-:B------:R-:W-:Y:S01]  /*f290*/  FFMA.FTZ R136, R31, c[0x0][0x23c], -R119.reuse ;  /* 0x00008f001f887a23 */ /* 0x100fe20000010877 */
[----:B------:R-:W-:Y:S01]  /*f2a0*/  MUFU.EX2 R130, R130 ;  /* 0x0000008200827308 */ /* 0x000fe20000000800 */
[--C-:B------:R-:W-:Y:S02]  /*f2b0*/  FFMA.FTZ R137, R34, c[0x0][0x23c], -R119.reuse ;  /* 0x00008f0022897a23 */ /* 0x100fe40000010877 */
[C---:B---3--:R-:W-:Y:S04]  /*f2c0*/  HMMA.16816.F32.BF16 R68, R112.reuse, R108, R68 ;  /* 0x0000006c7044723c */ /* 0x048fe80000041844 */
[--C-:B------:R-:W-:Y:S02]  /*f2d0*/  FFMA.FTZ R122, R25, c[0x0][0x23c], -R118.reuse ;  /* 0x00008f00197a7a23 */ /* 0x100fe40000010876 */
[--C-:B------:R-:W-:Y:S01]  /*f2e0*/  FFMA.FTZ R134, R35, c[0x0][0x23c], -R119.reuse ;  /* 0x00008f0023867a23 */ /* 0x100fe20000010877 */
[----:B------:R-:W-:Y:S01]  /*f2f0*/  MUFU.EX2 R132, R132 ;  /* 0x0000008400847308 */ /* 0x000fe20000000800 */
[C---:B------:R-:W-:Y:S01]  /*f300*/  HMMA.16816.F32.BF16 R72, R112.reuse, R110, R72 ;  /* 0x0000006e7048723c */ /* 0x040fe20000041848 */
[----:B------:R-:W1:Y:S03]  /*f310*/  LDSM.16.MT88.4 R108, [R170+0xb000] ;  /* 0x00b00000aa6c783b */ /* 0x000e660000004200 */
[--C-:B------:R-:W-:Y:S02]  /*f320*/  FFMA.FTZ R140, R28, c[0x0][0x23c], -R118.reuse ;  /* 0x00008f001c8c7a23 */ /* 0x100fe40000010876 */
[--C-:B------:R-:W-:Y:S02]  /*f330*/  FFMA.FTZ R139, R29, c[0x0][0x23c], -R118.reuse ;  /* 0x00008f001d8b7a23 */ /* 0x100fe40000010876 */
[--C-:B------:R-:W-:Y:S01]  /*f340*/  FFMA.FTZ R144, R32, c[0x0][0x23c], -R118.reuse ;  /* 0x00008f0020907a23 */ /* 0x100fe20000010876 */
[----:B------:R-:W-:Y:S01]  /*f350*/  LDSM.16.MT88.4 R28, [R170+0xc000] ;  /* 0x00c00000aa1c783b */ /* 0x000fe20000004200 */
[----:B------:R-:W-:Y:S02]  /*f360*/  MUFU.EX2 R122, R122 ;  /* 0x0000007a007a7308 */ /* 0x000fe40000000800 */
[--C-:B------:R-:W-:Y:S02]  /*f370*/  FFMA.FTZ R143, R33, c[0x0][0x23c], -R118.reuse ;  /* 0x00008f00218f7a23 */ /* 0x100fe40000010876 */
[--C-:B------:R-:W-:Y:S02]  /*f380*/  FFMA.FTZ R152, R38, c[0x0][0x23c], -R119.reuse ;  /* 0x00008f0026987a23 */ /* 0x100fe40000010877 */
[--C-:B------:R-:W-:Y:S01]  /*f390*/  FFMA.FTZ R147, R39, c[0x0][0x23c], -R119.reuse ;  /* 0x00008f0027937a23 */ /* 0x100fe20000010877 */
[----:B------:R-:W-:Y:S01]  /*f3a0*/  LDSM.16.MT88.4 R32, [R170+0xc400] ;  /* 0x00c40000aa20783b */ /* 0x000fe20000004200 */
[--C-:B------:R-:W-:Y:S02]  /*f3b0*/  FFMA.FTZ R148, R42, c[0x0][0x23c], -R119.reuse ;  /* 0x00008f002a947a23 */ /* 0x100fe40000010877 */
[--C-:B------:R-:W-:Y:S01]  /*f3c0*/  FFMA.FTZ R145, R43, c[0x0][0x23c], -R119.reuse ;  /* 0x00008f002b917a23 */ /* 0x100fe20000010877 */
[----:B------:R-:W-:Y:S01]  /*f3d0*/  MUFU.EX2 R141, R141 ;  /* 0x0000008d008d7308 */ /* 0x000fe20000000800 */
[--C-:B------:R-:W-:Y:S02]  /*f3e0*/  FFMA.FTZ R149, R36, c[0x0][0x23c], -R118.reuse ;  /* 0x00008f0024957a23 */ /* 0x100fe40000010876 */
[--C-:B------:R-:W-:Y:S02]  /*f3f0*/  FFMA.FTZ R150, R37, c[0x0][0x23c], -R118.reuse ;  /* 0x00008f0025967a23 */ /* 0x100fe40000010876 */
[----:B------:R-:W-:Y:S01]  /*f400*/  LDSM.16.MT88.4 R36, [R168+0xc800] ;  /* 0x00c80000a824783b */ /* 0x000fe20000004200 */
[--C-:B------:R-:W-:Y:S02]  /*f410*/  FFMA.FTZ R151, R40, c[0x0][0x23c], -R118.reuse ;  /* 0x00008f0028977a23 */ /* 0x100fe40000010876 */
[--C-:B------:R-:W-:Y:S02]  /*f420*/  FFMA.FTZ R154, R41, c[0x0][0x23c], -R118.reuse ;  /* 0x00008f00299a7a23 */ /* 0x100fe40000010876 */
[--C-:B------:R-:W-:Y:S01]  /*f430*/  FFMA.FTZ R123, R15, c[0x0][0x23c], -R119.reuse ;  /* 0x00008f000f7b7a23 */ /* 0x100fe20000010877 */
[----:B------:R-:W-:Y:S01]  /*f440*/  MUFU.EX2 R136, R136 ;  /* 0x0000008800887308 */ /* 0x000fe20000000800 */
[----:B------:R-:W-:Y:S01]  /*f450*/  FMUL.FTZ R15, R117, R107 ;  /* 0x0000006b750f7220 */ /* 0x000fe20000410000 */
[----:B------:R-:W-:Y:S01]  /*f460*/  LDSM.16.MT88.4 R40, [R168+0xe800] ;  /* 0x00e80000a828783b */ /* 0x000fe20000004200 */
[--C-:B------:R-:W-:Y:S02]  /*f470*/  FFMA.FTZ R133, R12, c[0x0][0x23c], -R118.reuse ;  /* 0x00008f000c857a23 */ /* 0x100fe40000010876 */
[----:B------:R-:W-:Y:S02]  /*f480*/  FMUL.FTZ R12, R116, R104 ;  /* 0x00000068740c7220 */ /* 0x000fe40000410000 */
[--C-:B------:R-:W-:Y:S01]  /*f490*/  FFMA.FTZ R121, R18, c[0x0][0x23c], -R119.reuse ;  /* 0x00008f0012797a23 */ /* 0x100fe20000010877 */
[C---:B-1----:R-:W-:Y:S02]  /*f4a0*/  HMMA.16816.F32.BF16 R76, R112.reuse, R108, R76 ;  /* 0x0000006c704c723c */ /* 0x042fe4000004184c */
[----:B------:R-:W-:Y:S01]  /*f4b0*/  MUFU.EX2 R123, R123 ;  /* 0x0000007b007b7308 */ /* 0x000fe20000000800 */
[--C-:B------:R-:W-:Y:S02]  /*f4c0*/  FFMA.FTZ R18, R13, c[0x0][0x23c], -R118.reuse ;  /* 0x00008f000d127a23 */ /* 0x100fe40000010876 */
[----:B------:R-:W-:Y:S02]  /*f4d0*/  FMUL.FTZ R13, R116, R105 ;  /* 0x00000069740d7220 */ /* 0x000fe40000410000 */
[----:B------:R-:W-:Y:S01]  /*f4e0*/  LDSM.16.MT88.4 R104, [R170+0x9400] ;  /* 0x00940000aa68783b */ /* 0x000fe20000004200 */
[C---:B------:R-:W-:Y:S04]  /*f4f0*/  HMMA.16816.F32.BF16 R80, R112.reuse, R110, R80 ;  /* 0x0000006e7050723c */ /* 0x040fe80000041850 */
[----:B------:R-:W-:Y:S01]  /*f500*/  MUFU.EX2 R121, R121 ;  /* 0x0000007900797308 */ /* 0x000fe20000000800 */
[--C-:B------:R-:W-:Y:S02]  /*f510*/  FFMA.FTZ R120, R19, c[0x0][0x23c], -R119.reuse ;  /* 0x00008f0013787a23 */ /* 0x100fe40000010877 */
[--C-:B------:R-:W-:Y:S01]  /*f520*/  FFMA.FTZ R52, R52, c[0x0][0x23c], -R118.reuse ;  /* 0x00008f0034347a23 */ /* 0x100fe20000010876 */
[----:B------:R-:W1:Y:S01]  /*f530*/  LDSM.16.MT88.4 R108, [R168+0xb000] ;  /* 0x00b00000a86c783b */ /* 0x000e620000004200 */
[--C-:B------:R-:W-:Y:S03]  /*f540*/  FFMA.FTZ R53, R53, c[0x0][0x23c], -R118.reuse ;  /* 0x00008f0035357a23 */ /* 0x100fe60000010876 */
        /* <DEDUP_REMOVED lines=9> */
[----:B------:R-:W-:Y:S02]  /*f5e0*/  FFMA.FTZ R64, R64, c[0x0][0x23c], -R118 ;  /* 0x00008f0040407a23 */ /* 0x000fe40000010876 */
[----:B------:R-:W-:Y:S02]  /*f5f0*/  FFMA.FTZ R138, R117, R196, R138 ;  /* 0x000000c4758a7223 */ /* 0x000fe4000001008a */
        /* <DEDUP_REMOVED lines=10> */
[----:B------:R-:W-:Y:S01]  /*f6a0*/  FFMA.FTZ R59, R62, c[0x0][0x23c], -R119 ;  /* 0x00008f003e3b7a23 */ /* 0x000fe20000010877 */
[C---:B-1----:R-:W-:Y:S03]  /*f6b0*/  HMMA.16816.F32.BF16 R84, R112.reuse, R108, R84 ;  /* 0x0000006c7054723c */ /* 0x042fe60000041854 */
[----:B------:R-:W-:Y:S02]  /*f6c0*/  FFMA.FTZ R62, R61, c[0x0][0x23c], -R118 ;  /* 0x00008f003d3e7a23 */ /* 0x000fe40000010876 */
[----:B------:R-:W-:Y:S01]  /*f6d0*/  FFMA.FTZ R142, R116, R197, R142 ;  /* 0x000000c5748e7223 */ /* 0x000fe2000001008e */
[----:B------:R-:W-:Y:S01]  /*f6e0*/  MUFU.EX2 R51, R51 ;  /* 0x0000003300337308 */ /* 0x000fe20000000800 */
[----:B------:R-:W-:Y:S01]  /*f6f0*/  FADD.FTZ R135, R135, R138 ;  /* 0x0000008a87877221 */ /* 0x000fe20000010000 */
[C---:B------:R-:W-:Y:S01]  /*f700*/  HMMA.16816.F32.BF16 R88, R112.reuse, R110, R88 ;  /* 0x0000006e7058723c */ /* 0x040fe20000041858 */
[----:B------:R-:W1:Y:S03]  /*f710*/  LDSM.16.MT88.4 R108, [R170+0xd000] ;  /* 0x00d00000aa6c783b */ /* 0x000e660000004200 */
[----:B------:R-:W-:Y:S01]  /*f720*/  FADD.FTZ R142, R129, R142 ;  /* 0x0000008e818e7221 */ /* 0x000fe20000010000 */
[----:B------:R-:W-:Y:S01]  /*f730*/  MOV R116, R3 ;  /* 0x0000000300747202 */ /* 0x000fe20000000f00 */
[----:B------:R-:W-:Y:S02]  /*f740*/  FADD.FTZ R128, R128, R135 ;  /* 0x0000008780807221 */ /* 0x000fe40000010000 */
[----:B------:R-:W-:Y:S01]  /*f750*/  MUFU.EX2 R54, R54 ;  /* 0x0000003600367308 */ /* 0x000fe20000000800 */
[----:B------:R-:W-:Y:S03]  /*f760*/  FADD.FTZ R127, R127, R142 ;  /* 0x0000008e7f7f7221 */ /* 0x000fe60000010000 */
[----:B------:R-:W-:Y:S02]  /*f770*/  FADD.FTZ R125, R125, R128 ;  /* 0x000000807d7d7221 */ /* 0x000fe40000010000 */
[----:B------:R-:W-:Y:S04]  /*f780*/  FADD.FTZ R126, R126, R127 ;  /* 0x0000007f7e7e7221 */ /* 0x000fe80000010000 */
[----:B------:R-:W-:Y:S10]  /*f790*/  MUFU.EX2 R55, R55 ;  /* 0x0000003700377308 */ /* 0x000ff40000000800 */
[----:B------:R-:W-:Y:S10]  /*f7a0*/  MUFU.EX2 R58, R58 ;  /* 0x0000003a003a7308 */ /* 0x000ff40000000800 */
[----:B------:R-:W2:Y:S01]  /*f7b0*/  MUFU.EX2 R120, R120 ;  /* 0x0000007800787308 */ /* 0x000ea20000000800 */
[C---:B-1----:R-:W-:Y:S09]  /*f7c0*/  HMMA.16816.F32.BF16 R92, R112.reuse, R108, R92 ;  /* 0x0000006c705c723c */ /* 0x042ff2000004185c */
[----:B------:R-:W-:Y:S01]  /*f7d0*/  MUFU.EX2 R133, R133 ;  /* 0x0000008500857308 */ /* 0x000fe20000000800 */
[C---:B------:R-:W-:Y:S01]  /*f7e0*/  HMMA.16816.F32.BF16 R96, R112.reuse, R110, R96 ;  /* 0x0000006e7060723c */ /* 0x040fe20000041860 */
[----:B------:R-:W1:Y:S08]  /*f7f0*/  LDSM.16.MT88.4 R108, [R168+0xd000] ;  /* 0x00d00000a86c783b */ /* 0x000e700000004200 */
[----:B------:R-:W-:Y:S03]  /*f800*/  MUFU.EX2 R137, R137 ;  /* 0x0000008900897308 */ /* 0x000fe60000000800 */
[----:B--2---:R-:W-:Y:S07]  /*f810*/  F2FP.BF16.PACK_AB R19, R120, R121 ;  /* 0x000000797813723e */ /* 0x004fee00000010ff */
[----:B------:R-:W-:Y:S10]  /*f820*/  MUFU.EX2 R134, R134 ;  /* 0x0000008600867308 */ /* 0x000ff40000000800 */
[----:B------:R-:W-:Y:S10]  /*f830*/  MUFU.EX2 R140, R140 ;  /* 0x0000008c008c7308 */ /* 0x000ff40000000800 */
[----:B------:R-:W-:Y:S01]  /*f840*/  MUFU.EX2 R139, R139 ;  /* 0x0000008b008b7308 */ /* 0x000fe20000000800 */
[C---:B-1----:R-:W-:Y:S07]  /*f850*/  HMMA.16816.F32.BF16 R100, R112.reuse, R108, R100 ;  /* 0x0000006c7064723c */ /* 0x042fee0000041864 */
[--C-:B------:R-:W-:Y:S01]  /*f860*/  FFMA.FTZ R109, R16, c[0x0][0x23c], -R118.reuse ;  /* 0x00008f00106d7a23 */ /* 0x100fe20000010876 */
[----:B------:R-:W-:Y:S01]  /*f870*/  HMMA.16816.F32.BF16 R12, R112, R110, R12 ;  /* 0x0000006e700c723c */ /* 0x000fe2000004180c */
[----:B------:R-:W1:Y:S06]  /*f880*/  MUFU.EX2 R108, R18 ;  /* 0x00000012006c7308 */ /* 0x000e6c0000000800 */
[--C-:B------:R-:W-:Y:S01]  /*f890*/  FFMA.FTZ R112, R17, c[0x0][0x23c], -R118.reuse ;  /* 0x00008f0011707a23 */ /* 0x100fe20000010876 */
[----:B------:R-:W-:Y:S01]  /*f8a0*/  F2FP.BF16.PACK_AB R17, R123, R146 ;  /* 0x000000927b11723e */ /* 0x000fe200000010ff */
[----:B------:R-:W-:Y:S02]  /*f8b0*/  FFMA.FTZ R115, R21, c[0x0][0x23c], -R118 ;  /* 0x00008f0015737a23 */ /* 0x000fe40000010876 */
[----:B------:R-:W2:Y:S01]  /*f8c0*/  MUFU.EX2 R109, R109 ;  /* 0x0000006d006d7308 */ /* 0x000ea20000000800 */
[----:B------:R-:W-:Y:S01]  /*f8d0*/  LDSM.16.MT88.4 R20, [R170+0x9800] ;  /* 0x00980000aa14783b */ /* 0x000fe20000004200 */
[--C-:B------:R-:W-:Y:S02]  /*f8e0*/  FFMA.FTZ R114, R26, c[0x0][0x23c], -R119.reuse ;  /* 0x00008f001a727a23 */ /* 0x100fe40000010877 */
[----:B------:R-:W-:Y:S02]  /*f8f0*/  FFMA.FTZ R113, R27, c[0x0][0x23c], -R119 ;  /* 0x00008f001b717a23 */ /* 0x000fe40000010877 */
[----:B------:R-:W-:Y:S04]  /*f900*/  FADD.FTZ R146, R146, R125 ;  /* 0x0000007d92927221 */ /* 0x000fe80000010000 */
[----:B------:R-:W3:Y:S01]  /*f910*/  MUFU.EX2 R112, R112 ;  /* 0x0000007000707308 */ /* 0x000ee20000000800 */
[----:B------:R-:W-:Y:S01]  /*f920*/  FADD.FTZ R146, R123, R146 ;  /* 0x000000927b927221 */ /* 0x000fe20000010000 */
[C---:B-1----:R-:W-:Y:S01]  /*f930*/  F2FP.BF16.PACK_AB R16, R108.reuse, R133 ;  /* 0x000000856c10723e */ /* 0x042fe200000010ff */
[----:B------:R-:W-:Y:S02]  /*f940*/  FADD.FTZ R133, R133, R126 ;  /* 0x0000007e85857221 */ /* 0x000fe40000010000 */
[----:B------:R-:W-:Y:S02]  /*f950*/  FADD.FTZ R121, R121, R146 ;  /* 0x0000009279797221 */ /* 0x000fe40000010000 */
[----:B------:R-:W-:Y:S03]  /*f960*/  FADD.FTZ R108, R108, R133 ;  /* 0x000000856c6c7221 */ /* 0x000fe60000010000 */
[----:B------:R-:W-:Y:S01]  /*f970*/  MUFU.EX2 R114, R114 ;  /* 0x0000007200727308 */ /* 0x000fe20000000800 */
[----:B------:R-:W-:Y:S02]  /*f980*/  FADD.FTZ R120, R120, R121 ;  /* 0x0000007978787221 */ /* 0x000fe40000010000 */
[----:B--2---:R-:W-:Y:S07]  /*f990*/  FADD.FTZ R61, R109, R108 ;  /* 0x0000006c6d3d7221 */ /* 0x004fee0000010000 */
[----:B------:R-:W1:Y:S01]  /*f9a0*/  MUFU.EX2 R113, R113 ;  /* 0x0000007100717308 */ /* 0x000e620000000800 */
[C---:B---3--:R-:W-:Y:S01]  /*f9b0*/  F2FP.BF16.PACK_AB R18, R112.reuse, R109 ;  /* 0x0000006d7012723e */ /* 0x048fe200000010ff */
[----:B------:R-:W-:Y:S01]  /*f9c0*/  FADD.FTZ R61, R112, R61 ;  /* 0x0000003d703d7221 */ /* 0x000fe20000010000 */
[----:B------:R-:W-:Y:S07]  /*f9d0*/  LDSM.16.MT88.4 R108, [R170+0xac00] ;  /* 0x00ac0000aa6c783b */ /* 0x000fee0000004200 */
[----:B------:R-:W2:Y:S01]  /*f9e0*/  MUFU.EX2 R115, R115 ;  /* 0x0000007300737308 */ /* 0x000ea20000000800 */
[C---:B------:R-:W-:Y:S08]  /*f9f0*/  HMMA.16816.F32.BF16 R4, R16.reuse, R104, R4 ;  /* 0x000000681004723c */ /* 0x040ff00000041804 */
[C---:B------:R-:W-:Y:S01]  /*fa00*/  HMMA.16816.F32.BF16 R8, R16.reuse, R106, R8 ;  /* 0x0000006a1008723c */ /* 0x040fe20000041808 */
[----:B------:R-:W3:Y:S01]  /*fa10*/  LDSM.16.MT88.4 R104, [R168+0x9400] ;  /* 0x00940000a868783b */ /* 0x000ee20000004200 */
[----:B------:R-:W-:Y:S10]  /*fa20*/  MUFU.EX2 R144, R144 ;  /* 0x0000009000907308 */ /* 0x000ff40000000800 */
[----:B------:R-:W-:Y:S10]  /*fa30*/  MUFU.EX2 R143, R143 ;  /* 0x0000008f008f7308 */ /* 0x000ff40000000800 */
[----:B------:R-:W-:Y:S10]  /*fa40*/  MUFU.EX2 R152, R152 ;  /* 0x0000009800987308 */ /* 0x000ff40000000800 */
[----:B------:R-:W-:Y:S01]  /*fa50*/  MUFU.EX2 R147, R147 ;  /* 0x0000009300937308 */ /* 0x000fe20000000800 */
[C---:B---3--:R-:W-:Y:S09]  /*fa60*/  HMMA.16816.F32.BF16 R68, R16.reuse, R104, R68 ;  /* 0x000000681044723c */ /* 0x048ff20000041844 */
[----:B------:R-:W-:Y:S01]  /*fa70*/  MUFU.EX2 R148, R148 ;  /* 0x0000009400947308 */ /* 0x000fe20000000800 */
[C---:B------:R-:W-:Y:S01]  /*fa80*/  HMMA.16816.F32.BF16 R72, R16.reuse, R106, R72 ;  /* 0x0000006a1048723c */ /* 0x040fe20000041848 */
[----:B------:R-:W3:Y:S08]  /*fa90*/  LDSM.16.MT88.4 R104, [R170+0xb400] ;  /* 0x00b40000aa68783b */ /* 0x000ef00000004200 */
        /* <DEDUP_REMOVED lines=20> */
[C---:B---3--:R-:W-:Y:S08]  /*fbe0*/  HMMA.16816.F32.BF16 R92, R16.reuse, R104, R92 ;  /* 0x00000068105c723c */ /* 0x048ff0000004185c */
[C---:B------:R-:W-:Y:S01]  /*fbf0*/  HMMA.16816.F32.BF16 R96, R16.reuse, R106, R96 ;  /* 0x0000006a1060723c */ /* 0x040fe20000041860 */
[----:B------:R-:W3:Y:S07]  /*fc00*/  LDSM.16.MT88.4 R104, [R168+0xd400] ;  /* 0x00d40000a868783b */ /* 0x000eee0000004200 */
[C---:B---3--:R-:W-:Y:S07]  /*fc10*/  HMMA.16816.F32.BF16 R100, R16.reuse, R104, R100 ;  /* 0x000000681064723c */ /* 0x048fee0000041864 */
[--C-:B------:R-:W-:Y:S01]  /*fc20*/  FFMA.FTZ R105, R24, c[0x0][0x23c], -R118.reuse ;  /* 0x00008f0018697a23 */ /* 0x100fe20000010876 */
[----:B------:R-:W-:Y:S01]  /*fc30*/  HMMA.16816.F32.BF16 R12, R16, R106, R12 ;  /* 0x0000006a100c723c */ /* 0x000fe2000004180c */
[----:B------:R-:W-:Y:S03]  /*fc40*/  LDSM.16.MT88.4 R24, [R168+0xa000] ;  /* 0x00a00000a818783b */ /* 0x000fe60000004200 */
[--C-:B------:R-:W-:Y:S01]  /*fc50*/  FFMA.FTZ R104, R63, c[0x0][0x23c], -R119.reuse ;  /* 0x00008f003f687a23 */ /* 0x100fe20000010877 */
[----:B------:R-:W3:Y:S01]  /*fc60*/  MUFU.EX2 R105, R105 ;  /* 0x0000006900697308 */ /* 0x000ee20000000800 */
[----:B------:R-:W-:Y:S01]  /*fc70*/  FFMA.FTZ R119, R67, c[0x0][0x23c], -R119 ;  /* 0x00008f0043777a23 */ /* 0x000fe20000010877 */
[----:B------:R-:W-:Y:S01]  /*fc80*/  F2FP.BF16.PACK_AB R17, R130, R131 ;  /* 0x000000838211723e */ /* 0x000fe200000010ff */
[--C-:B------:R-:W-:Y:S01]  /*fc90*/  FFMA.FTZ R63, R60, c[0x0][0x23c], -R118.reuse ;  /* 0x00008f003c3f7a23 */ /* 0x100fe20000010876 */
[----:B-1----:R-:W-:Y:S03]  /*fca0*/  F2FP.BF16.PACK_AB R19, R113, R114 ;  /* 0x000000727113723e */ /* 0x002fe600000010ff */
[----:B--2---:R-:W-:Y:S01]  /*fcb0*/  F2FP.BF16.PACK_AB R16, R115, R132 ;  /* 0x000000847310723e */ /* 0x004fe200000010ff */
[----:B------:R-:W-:Y:S02]  /*fcc0*/  FADD.FTZ R132, R132, R61 ;  /* 0x0000003d84847221 */ /* 0x000fe40000010000 */
[----:B------:R-:W-:Y:S01]  /*fcd0*/  MUFU.EX2 R60, R104 ;  /* 0x00000068003c7308 */ /* 0x000fe20000000800 */
[----:B------:R-:W-:Y:S02]  /*fce0*/  FFMA.FTZ R118, R65, c[0x0][0x23c], -R118 ;  /* 0x00008f0041767a23 */ /* 0x000fe40000010876 */
[----:B------:R-:W-:Y:S07]  /*fcf0*/  FADD.FTZ R132, R115, R132 ;  /* 0x0000008473847221 */ /* 0x000fee0000010000 */
[----:B------:R-:W-:Y:S01]  /*fd00*/  MUFU.EX2 R119, R119 ;  /* 0x0000007700777308 */ /* 0x000fe20000000800 */
[----:B---3--:R-:W-:Y:S09]  /*fd10*/  F2FP.BF16.PACK_AB R18, R122, R105 ;  /* 0x000000697a12723e */ /* 0x008ff200000010ff */
[----:B------:R-:W-:Y:S01]  /*fd20*/  MUFU.EX2 R118, R118 ;  /* 0x0000007600767308 */ /* 0x000fe20000000800 */
[C---:B------:R-:W-:Y:S08]  /*fd30*/  HMMA.16816.F32.BF16 R4, R16.reuse, R20, R4 ;  /* 0x000000141004723c */ /* 0x040ff00000041804 */
        /* <DEDUP_REMOVED lines=17> */
[----:B------:R-:W-:Y:S02]  /*fe50*/  F2FP.BF16.PACK_AB R17, R136, R141 ;  /* 0x0000008d8811723e */ /* 0x000fe400000010ff */
[----:B------:R-:W-:Y:S03]  /*fe60*/  F2FP.BF16.PACK_AB R19, R134, R137 ;  /* 0x000000898613723e */ /* 0x000fe600000010ff */
[----:B------:R-:W-:Y:S02]  /*fe70*/  F2FP.BF16.PACK_AB R16, R139, R140 ;  /* 0x0000008c8b10723e */ /* 0x000fe400000010ff */
[----:B------:R-:W-:Y:S07]  /*fe80*/  F2FP.BF16.PACK_AB R18, R143, R144 ;  /* 0x000000908f12723e */ /* 0x000fee00000010ff */
        /* <DEDUP_REMOVED lines=66> */
[C---:B---3--:R-:W-:Y:S01]  /*102b0*/  HMMA.16816.F32.BF16 R4, R16.reuse, R28, R4 ;  /* 0x0000001c1004723c */ /* 0x048fe20000041804 */
[----:B------:R-:W3:Y:S07]  /*102c0*/  MUFU.EX2 R28, R66 ;  /* 0x00000042001c7308 */ /* 0x000eee0000000800 */
[C---:B------:R-:W-:Y:S03]  /*102d0*/  HMMA.16816.F32.BF16 R8, R16.reuse, R30, R8 ;  /* 0x0000001e1008723c */ /* 0x040fe60000041808 */
[----:B------:R-:W-:Y:S05]  /*102e0*/  MUFU.EX2 R29, R63 ;  /* 0x0000003f001d7308 */ /* 0x000fea0000000800 */
[C---:B-1----:R-:W-:Y:S05]  /*102f0*/  HMMA.16816.F32.BF16 R68, R16.reuse, R20, R68 ;  /* 0x000000141044723c */ /* 0x042fea0000041844 */
[----:B------:R-:W1:Y:S03]  /*10300*/  MUFU.EX2 R30, R62 ;  /* 0x0000003e001e7308 */ /* 0x000e660000000800 */
[C---:B------:R-:W-:Y:S01]  /*10310*/  HMMA.16816.F32.BF16 R72, R16.reuse, R22, R72 ;  /* 0x000000161048723c */ /* 0x040fe20000041848 */
[----:B------:R-:W4:Y:S03]  /*10320*/  LDSM.16.MT88.4 R20, [R168+0xac00] ;  /* 0x00ac0000a814783b */ /* 0x000f260000004200 */
[----:B---3--:R-:W-:Y:S03]  /*10330*/  F2FP.BF16.PACK_AB R107, R119, R28 ;  /* 0x0000001c776b723e */ /* 0x008fe600000010ff */
[----:B------:R-:W3:Y:S01]  /*10340*/  MUFU.EX2 R31, R64 ;  /* 0x00000040001f7308 */ /* 0x000ee20000000800 */
[C---:B------:R-:W-:Y:S07]  /*10350*/  HMMA.16816.F32.BF16 R76, R16.reuse, R32, R76 ;  /* 0x00000020104c723c */ /* 0x040fee000004184c */
[----:B------:R-:W-:Y:S01]  /*10360*/  FADD.FTZ R33, R131, R120 ;  /* 0x0000007883217221 */ /* 0x000fe20000010000 */
[C---:B------:R-:W-:Y:S04]  /*10370*/  HMMA.16816.F32.BF16 R80, R16.reuse, R34, R80 ;  /* 0x000000221050723c */ /* 0x040fe80000041850 */
[----:B------:R-:W-:Y:S01]  /*10380*/  FADD.FTZ R33, R130, R33 ;  /* 0x0000002182217221 */ /* 0x000fe20000010000 */
[----:B-1----:R-:W-:Y:S03]  /*10390*/  F2FP.BF16.PACK_AB R104, R30, R29 ;  /* 0x0000001d1e68723e */ /* 0x002fe600000010ff */
[C---:B------:R-:W-:Y:S04]  /*103a0*/  HMMA.16816.F32.BF16 R84, R16.reuse, R36, R84 ;  /* 0x000000241054723c */ /* 0x040fe80000041854 */
[----:B------:R-:W-:Y:S02]  /*103b0*/  FADD.FTZ R32, R114, R33 ;  /* 0x0000002172207221 */ /* 0x000fe40000010000 */
[----:B------:R-:W-:Y:S01]  /*103c0*/  FADD.FTZ R33, R105, R132 ;  /* 0x0000008469217221 */ /* 0x000fe20000010000 */
[----:B------:R-:W-:Y:S01]  /*103d0*/  F2FP.BF16.PACK_AB R105, R60, R59 ;  /* 0x0000003b3c69723e */ /* 0x000fe200000010ff */
[C---:B------:R-:W-:Y:S04]  /*103e0*/  HMMA.16816.F32.BF16 R88, R16.reuse, R38, R88 ;  /* 0x000000261058723c */ /* 0x040fe80000041858 */
[----:B---3--:R-:W-:Y:S01]  /*103f0*/  F2FP.BF16.PACK_AB R106, R118, R31 ;  /* 0x0000001f766a723e */ /* 0x008fe200000010ff */
[----:B------:R-:W-:Y:S02]  /*10400*/  FADD.FTZ R32, R113, R32 ;  /* 0x0000002071207221 */ /* 0x000fe40000010000 */
[----:B------:R-:W-:Y:S01]  /*10410*/  FADD.FTZ R33, R122, R33 ;  /* 0x000000217a217221 */ /* 0x000fe20000010000 */
[C---:B--2---:R-:W-:Y:S04]  /*10420*/  HMMA.16816.F32.BF16 R92, R16.reuse, R24, R92 ;  /* 0x00000018105c723c */ /* 0x044fe8000004185c */
[----:B------:R-:W-:Y:S02]  /*10430*/  FADD.FTZ R141, R141, R32 ;  /* 0x000000208d8d7221 */ /* 0x000fe40000010000 */
[----:B------:R-:W-:Y:S02]  /*10440*/  FADD.FTZ R140, R140, R33 ;  /* 0x000000218c8c7221 */ /* 0x000fe40000010000 */
[C---:B------:R-:W-:Y:S01]  /*10450*/  HMMA.16816.F32.BF16 R96, R16.reuse, R26, R96 ;  /* 0x0000001a1060723c */ /* 0x040fe20000041860 */
[----:B------:R-:W1:Y:S03]  /*10460*/  LDSM.16.MT88.4 R24, [R170+0xcc00] ;  /* 0x00cc0000aa18783b */ /* 0x000e660000004200 */
[----:B------:R-:W-:Y:S02]  /*10470*/  FADD.FTZ R136, R136, R141 ;  /* 0x0000008d88887221 */ /* 0x000fe40000010000 */
[----:B------:R-:W-:Y:S02]  /*10480*/  FADD.FTZ R139, R139, R140 ;  /* 0x0000008c8b8b7221 */ /* 0x000fe40000010000 */
[C---:B------:R-:W-:Y:S04]  /*10490*/  HMMA.16816.F32.BF16 R100, R16.reuse, R40, R100 ;  /* 0x000000281064723c */ /* 0x040fe80000041864 */
[----:B------:R-:W-:Y:S04]  /*104a0*/  FADD.FTZ R137, R137, R136 ;  /* 0x0000008889897221 */ /* 0x000fe80000010000 */
[----:B------:R-:W-:Y:S01]  /*104b0*/  HMMA.16816.F32.BF16 R12, R16, R42, R12 ;  /* 0x0000002a100c723c */ /* 0x000fe2000004180c */
[----:B------:R-:W2:Y:S03]  /*104c0*/  LDSM.16.MT88.4 R16, [R168+0xcc00] ;  /* 0x00cc0000a810783b */ /* 0x000ea60000004200 */
[----:B------:R-:W-:Y:S04]  /*104d0*/  FADD.FTZ R137, R134, R137 ;  /* 0x0000008986897221 */ /* 0x000fe80000010000 */
[C---:B------:R-:W-:Y:S01]  /*104e0*/  HMMA.16816.F32.BF16 R112, R104.reuse, R108, R4 ;  /* 0x0000006c6870723c */ /* 0x040fe20000041804 */
[----:B------:R-:W3:Y:S04]  /*104f0*/  LDSM.16.MT88.4 R4, [R170+0xec00] ;  /* 0x00ec0000aa04783b */ /* 0x000ee80000004200 */
[----:B------:R-:W-:Y:S03]  /*10500*/  FADD.FTZ R152, R152, R137 ;  /* 0x0000008998987221 */ /* 0x000fe60000010000 */
[C---:B------:R-:W-:Y:S01]  /*10510*/  HMMA.16816.F32.BF16 R108, R104.reuse, R110, R8 ;  /* 0x0000006e686c723c */ /* 0x040fe20000041808 */
[----:B------:R-:W5:Y:S03]  /*10520*/  LDSM.16.MT88.4 R8, [R168+0xec00] ;  /* 0x00ec0000a808783b */ /* 0x000f660000004200 */
[----:B------:R-:W-:Y:S04]  /*10530*/  FADD.FTZ R147, R147, R152 ;  /* 0x0000009893937221 */ /* 0x000fe80000010000 */
[C---:B----4-:R-:W-:Y:S04]  /*10540*/  HMMA.16816.F32.BF16 R68, R104.reuse, R20, R68 ;  /* 0x000000146844723c */ /* 0x050fe80000041844 */
[----:B------:R-:W-:Y:S03]  /*10550*/  FADD.FTZ R148, R148, R147 ;  /* 0x0000009394947221 */ /* 0x000fe60000010000 */
[----:B------:R-:W-:Y:S01]  /*10560*/  FADD.FTZ R20, R144, R139 ;  /* 0x0000008b90147221 */ /* 0x000fe20000010000 */
[C---:B------:R-:W-:Y:S04]  /*10570*/  HMMA.16816.F32.BF16 R72, R104.reuse, R22, R72 ;  /* 0x000000166848723c */ /* 0x040fe80000041848 */
[----:B------:R-:W-:Y:S02]  /*10580*/  FADD.FTZ R20, R143, R20 ;  /* 0x000000148f147221 */ /* 0x000fe40000010000 */
[----:B------:R-:W-:Y:S02]  /*10590*/  FADD.FTZ R148, R145, R148 ;  /* 0x0000009491947221 */ /* 0x000fe40000010000 */
[C---:B-1----:R-:W-:Y:S04]  /*105a0*/  HMMA.16816.F32.BF16 R76, R104.reuse, R24, R76 ;  /* 0x00000018684c723c */ /* 0x042fe8000004184c */
[----:B------:R-:W-:Y:S02]  /*105b0*/  FADD.FTZ R149, R149, R20 ;  /* 0x0000001495957221 */ /* 0x000fe40000010000 */
[----:B------:R-:W-:Y:S02]  /*105c0*/  FADD.FTZ R117, R117, R148 ;  /* 0x0000009475757221 */ /* 0x000fe40000010000 */
[C---:B------:R-:W-:Y:S04]  /*105d0*/  HMMA.16816.F32.BF16 R80, R104.reuse, R26, R80 ;  /* 0x0000001a6850723c */ /* 0x040fe80000041850 */
[----:B------:R-:W-:Y:S02]  /*105e0*/  FADD.FTZ R150, R150, R149 ;  /* 0x0000009596967221 */ /* 0x000fe40000010000 */
[----:B------:R-:W-:Y:S01]  /*105f0*/  FADD.FTZ R46, R46, R117 ;  /* 0x000000752e2e7221 */ /* 0x000fe20000010000 */
[----:B------:R-:W-:Y:S01]  /*10600*/  MOV R117, R2 ;  /* 0x0000000200757202 */ /* 0x000fe20000000f00 */
[C---:B--2---:R-:W-:Y:S04]  /*10610*/  HMMA.16816.F32.BF16 R84, R104.reuse, R16, R84 ;  /* 0x000000106854723c */ /* 0x044fe80000041854 */
[----:B------:R-:W-:Y:S03]  /*10620*/  FADD.FTZ R47, R47, R46 ;  /* 0x0000002e2f2f7221 */ /* 0x000fe60000010000 */
[----:B------:R-:W-:Y:S01]  /*10630*/  FADD.FTZ R17, R151, R150 ;  /* 0x0000009697117221 */ /* 0x000fe20000010000 */
[C---:B------:R-:W-:Y:S04]  /*10640*/  HMMA.16816.F32.BF16 R88, R104.reuse, R18, R88 ;  /* 0x000000126858723c */ /* 0x040fe80000041858 */
[----:B------:R-:W-:Y:S02]  /*10650*/  FADD.FTZ R17, R154, R17 ;  /* 0x000000119a117221 */ /* 0x000fe40000010000 */
[----:B------:R-:W-:Y:S02]  /*10660*/  FADD.FTZ R50, R50, R47 ;  /* 0x0000002f32327221 */ /* 0x000fe40000010000 */
[----:B------:R-:W-:Y:S01]  /*10670*/  FADD.FTZ R44, R44, R17 ;  /* 0x000000112c2c7221 */ /* 0x000fe20000010000 */
[C---:B---3--:R-:W-:Y:S03]  /*10680*/  HMMA.16816.F32.BF16 R92, R104.reuse, R4, R92 ;  /* 0x00000004685c723c */ /* 0x048fe6000004185c */
[----:B------:R-:W-:Y:S02]  /*10690*/  FADD.FTZ R45, R45, R44 ;  /* 0x0000002c2d2d7221 */ /* 0x000fe40000010000 */
[----:B------:R-:W-:Y:S02]  /*106a0*/  FADD.FTZ R51, R51, R50 ;  /* 0x0000003233337221 */ /* 0x000fe40000010000 */
[----:B------:R-:W-:Y:S01]  /*106b0*/  FADD.FTZ R48, R48, R45 ;  /* 0x0000002d30307221 */ /* 0x000fe20000010000 */
[C---:B------:R-:W-:Y:S04]  /*106c0*/  HMMA.16816.F32.BF16 R96, R104.reuse, R6, R96 ;  /* 0x000000066860723c */ /* 0x040fe80000041860 */
[----:B------:R-:W-:Y:S02]  /*106d0*/  FADD.FTZ R49, R49, R48 ;  /* 0x0000003031317221 */ /* 0x000fe40000010000 */
[----:B------:R-:W-:Y:S02]  /*106e0*/  FADD.FTZ R54, R54, R51 ;  /* 0x0000003336367221 */ /* 0x000fe40000010000 */
[----:B------:R-:W-:Y:S01]  /*106f0*/  FADD.FTZ R52, R52, R49 ;  /* 0x0000003134347221 */ /* 0x000fe20000010000 */
[C---:B-----5:R-:W-:Y:S03]  /*10700*/  HMMA.16816.F32.BF16 R100, R104.reuse, R8, R100 ;  /* 0x000000086864723c */ /* 0x060fe60000041864 */
        /* <DEDUP_REMOVED lines=15> */
.L_x_1961:
[----:B------:R-:W1:Y:S01]  /*10800*/  SHFL.BFLY PT, R8, R197, 0x2, 0x1f ;  /* 0x0c401f00c5087f89 */ /* 0x000e6200000e0000 */
[----:B------:R-:W-:Y:S01]  /*10810*/  MOV R6, 0x3f800000 ;  /* 0x3f80000000067802 */ /* 0x000fe20000000f00 */
[----:B------:R-:W-:Y:S01]  /*10820*/  ULDC.U8 UR4, c[0x0][0x328] ;  /* 0x0000ca0000047ab9 */ /* 0x000fe20000000000 */
        /* <DEDUP_REMOVED lines=10> */
[----:B---3--:R-:W-:Y:S02]  /*108d0*/  SHF.R.S32.HI R9, RZ, 0x1f, R0 ;  /* 0x0000001fff097819 */ /* 0x008fe40000011400 */
[----:B------:R-:W-:-:S09]  /*108e0*/  FSETP.NE.FTZ.AND P2, PT, R4, RZ, PT ;  /* 0x000000ff0400720b */ /* 0x000fd20003f55000 */
[----:B------:R-:W1:Y:S08]  /*108f0*/  @P3 MUFU.RCP R6, R5 ;  /* 0x0000000500063308 */ /* 0x000e700000001000 */
[----:B------:R-:W2:Y:S01]  /*10900*/  @P2 MUFU.RCP R7, R4 ;  /* 0x0000000400072308 */ /* 0x000ea20000001000 */
[----:B-1----:R-:W-:-:S07]  /*10910*/  FMUL.FTZ R112, R6, R112 ;  /* 0x0000007006707220 */ /* 0x002fce0000410000 */
[----:B------:R-:W-:Y:S01]  /*10920*/  @P2 MUFU.LG2 R4, R4 ;  /* 0x0000000400042308 */ /* 0x000fe20000000c00 */
[C---:B------:R-:W-:Y:S02]  /*10930*/  FMUL.FTZ R113, R6.reuse, R113 ;  /* 0x0000007106717220 */ /* 0x040fe40000410000 */
        /* <DEDUP_REMOVED lines=32> */
[-C--:B------:R-:W-:Y:S01]  /*10b40*/  LEA.HI R6, R9, R0.reuse, RZ, 0x2 ;  /* 0x0000000009067211 */ /* 0x080fe200078f10ff */
[----:B--2---:R-:W-:Y:S01]  /*10b50*/  FMUL.FTZ R115, R7, R115 ;  /* 0x0000007307737220 */ /* 0x004fe20000410000 */
        /* <DEDUP_REMOVED lines=8> */
[----:B------:R-:W-:Y:S01]  /*10be0*/  IADD3 R14, -R13, R0, RZ ;  /* 0x000000000d0e7210 */ /* 0x000fe20007ffe1ff */
        /* <DEDUP_REMOVED lines=31> */
[----:B------:R-:W-:Y:S02]  /*10de0*/  SHF.R.S32.HI R7, RZ, 0x1f, R8 ;  /* 0x0000001fff077819 */ /* 0x000fe40000011408 */
[----:B------:R-:W-:-:S02]  /*10df0*/  F2FP.BF16.PACK_AB R102, R103, R102 ;  /* 0x000000666766723e */ /* 0x000fc400000010ff */
[----:B------:R-:W-:Y:S02]  /*10e00*/  LEA.HI R7, R7, R8, RZ, 0x3 ;  /* 0x0000000807077211 */ /* 0x000fe400078f18ff */
[----:B------:R-:W-:Y:S02]  /*10e10*/  F2FP.BF16.PACK_AB R106, R107, R106 ;  /* 0x0000006a6b6a723e */ /* 0x000fe400000010ff */
[----:B------:R-:W-:-:S04]  /*10e20*/  LOP3.LUT R7, R7, 0xfffffff8, RZ, 0xc0, !PT ;  /* 0xfffffff807077812 */ /* 0x000fc800078ec0ff */
[----:B------:R-:W-:-:S04]  /*10e30*/  IADD3 R7, R8, -R7, RZ ;  /* 0x8000000708077210 */ /* 0x000fc80007ffe0ff */
[----:B------:R-:W-:-:S04]  /*10e40*/  LEA.HI R10, R7, R7, RZ, 0x1 ;  /* 0x00000007070a7211 */ /* 0x000fc800078f08ff */
[----:B------:R-:W-:Y:S02]  /*10e50*/  SHF.R.S32.HI R12, RZ, 0x1, R10 ;  /* 0x00000001ff0c7819 */ /* 0x000fe4000001140a */
[----:B------:R-:W-:Y:S02]  /*10e60*/  LOP3.LUT R10, R10, 0x3fffffe, RZ, 0xc0, !PT ;  /* 0x03fffffe0a0a7812 */ /* 0x000fe400078ec0ff */
[C---:B------:R-:W-:Y:S01]  /*10e70*/  LOP3.LUT P0, RZ, R12.reuse, 0x2, RZ, 0xc0, !PT ;  /* 0x000000020cff7812 */ /* 0x040fe2000780c0ff */
[----:B------:R-:W-:Y:S01]  /*10e80*/  IMAD.SHL.U32 R13, R12, 0x40, RZ ;  /* 0x000000400c0d7824 */ /* 0x000fe200078e00ff */
[----:B------:R-:W-:Y:S02]  /*10e90*/  IADD3 R10, R7, -R10, RZ ;  /* 0x8000000a070a7210 */ /* 0x000fe40007ffe0ff */
[----:B------:R-:W-:Y:S02]  /*10ea0*/  LEA R7, R11, R14, 0x8 ;  /* 0x0000000e0b077211 */ /* 0x000fe400078e40ff */
[----:B------:R-:W-:-:S03]  /*10eb0*/  LOP3.LUT R13, R13, 0xc0, RZ, 0xc0, !PT ;  /* 0x000000c00d0d7812 */ /* 0x000fc600078ec0ff */
[----:B------:R-:W-:Y:S01]  /*10ec0*/  IMAD R7, R10, 0x10, R7 ;  /* 0x000000100a077824 */ /* 0x000fe200078e0207 */
[----:B------:R-:W-:Y:S02]  /*10ed0*/  LOP3.LUT R10, R12, 0x1, RZ, 0xc0, !PT ;  /* 0x000000010c0a7812 */ /* 0x000fe400078ec0ff */
[----:B------:R-:W-:Y:S01]  /*10ee0*/  LEA.HI R14, R13, R13, RZ, 0x1d ;  /* 0x0000000d0d0e7211 */ /* 0x000fe200078fe8ff */
[----:B------:R-:W1:Y:S01]  /*10ef0*/  @P3 MUFU.LG2 R12, R5 ;  /* 0x00000005000c3308 */ /* 0x000e620000000c00 */
[----:B------:R-:W-:Y:S02]  /*10f00*/  ISETP.NE.U32.AND P1, PT, R10, 0x1, PT ;  /* 0x000000010a00780c */ /* 0x000fe40003f25070 */
[----:B------:R-:W-:Y:S02]  /*10f10*/  LEA R7, R7, R14, 0x1 ;  /* 0x0000000e07077211 */ /* 0x000fe400078e08ff */
[----:B------:R-:W-:Y:S02]  /*10f20*/  MOV R10, 0x20 ;  /* 0x00000020000a7802 */ /* 0x000fe40000000f00 */
[----:B------:R-:W-:-:S02]  /*10f30*/  SHF.L.U32 R7, R7, 0x1, RZ ;  /* 0x0000000107077819 */ /* 0x000fc400000006ff */
[----:B------:R-:W-:Y:S02]  /*10f40*/  SEL R10, R10, 0xffffffe0, !P0 ;  /* 0xffffffe00a0a7807 */ /* 0x000fe40004000000 */
[C---:B------:R-:W-:Y:S01]  /*10f50*/  IADD3 R13, R7.reuse, -0x10, RZ ;  /* 0xfffffff0070d7810 */ /* 0x040fe20007ffe0ff */
[----:B------:R-:W-:Y:S01]  /*10f60*/  STS [R7], R112 ;  /* 0x0000007007007388 */ /* 0x000fe20000000800 */
[----:B------:R-:W-:Y:S01]  /*10f70*/  ISETP.NE.AND P0, PT, RZ, UR4, PT ;  /* 0x00000004ff007c0c */ /* 0x000fe2000bf05270 */
[C---:B------:R-:W-:Y:S01]  /*10f80*/  IMAD.IADD R15, R7.reuse, 0x1, R10 ;  /* 0x00000001070f7824 */ /* 0x040fe200078e020a */
[----:B------:R-:W-:Y:S01]  /*10f90*/  @P1 IADD3 R13, R7, 0x10, RZ ;  /* 0x00000010070d1810 */ /* 0x000fe20007ffe0ff */
[----:B------:R-:W-:Y:S01]  /*10fa0*/  STS [R7+0x200], R114 ;  /* 0x0002007207007388 */ /* 0x000fe20000000800 */
[----:B-1----:R-:W-:Y:S01]  /*10fb0*/  @P3 FMUL.FTZ R12, R12, 0.69314718246459960938 ;  /* 0x3f3172180c0c3820 */ /* 0x002fe20000410000 */
[----:B------:R-:W-:Y:S02]  /*10fc0*/  MOV R5, 0x7f800000 ;  /* 0x7f80000000057802 */ /* 0x000fe40000000f00 */
[----:B------:R-:W-:Y:S01]  /*10fd0*/  IADD3 R17, R10, R13, RZ ;  /* 0x0000000d0a117210 */ /* 0x000fe20007ffe0ff */
[----:B------:R-:W-:Y:S01]  /*10fe0*/  STS [R13], R108 ;  /* 0x0000006c0d007388 */ /* 0x000fe20000000800 */
[----:B------:R-:W-:Y:S01]  /*10ff0*/  MOV R10, 0x7f800000 ;  /* 0x7f800000000a7802 */ /* 0x000fe20000000f00 */
[----:B------:R-:W-:-:S02]  /*11000*/  @P3 FFMA.FTZ R5, R3, c[0x0][0x238], R12 ;  /* 0x00008e0003053a23 */ /* 0x000fc4000001000c */
        /* <DEDUP_REMOVED lines=15> */
[----:B------:R2:W-:Y:S04]  /*11100*/  STS [R13+0x2000], R96 ;  /* 0x002000600d007388 */ /* 0x0005e80000000800 */
[----:B------:R2:W-:Y:S04]  /*11110*/  STS [R13+0x2200], R98 ;  /* 0x002200620d007388 */ /* 0x0005e80000000800 */
[----:B------:R2:W-:Y:S04]  /*11120*/  STS [R15+0x2000], R100 ;  /* 0x002000640f007388 */ /* 0x0005e80000000800 */
[----:B------:R2:W-:Y:S04]  /*11130*/  STS [R15+0x2200], R102 ;  /* 0x002200660f007388 */ /* 0x0005e80000000800 */
[----:B------:R2:W-:Y:S04]  /*11140*/  STS [R17+0x2000], R104 ;  /* 0x0020006811007388 */ /* 0x0005e80000000800 */
[----:B------:R2:W-:Y:S01]  /*11150*/  STS [R17+0x2200], R106 ;  /* 0x0022006a11007388 */ /* 0x0005e20000000800 */
[----:B-1----:R-:W-:-:S04]  /*11160*/  @P2 FMUL.FTZ R7, R4, 0.69314718246459960938 ;  /* 0x3f31721804072820 */ /* 0x002fc80000410000 */
[----:B------:R-:W-:Y:S01]  /*11170*/  @P2 FFMA.FTZ R10, R2, c[0x0][0x238], R7 ;  /* 0x00008e00020a2a23 */ /* 0x000fe20000010007 */
[----:B------:R-:W-:Y:S05]  /*11180*/  @!P0 BRA `(.L_x_1966) ;  /* 0x0000007000008947 */ /* 0x000fea0003800000 */
[----:B------:R-:W1:Y:S01]  /*11190*/  S2R R2, SR_CTAID.Y ;  /* 0x0000000000027919 */ /* 0x000e620000002600 */
[----:B------:R-:W-:-:S03]  /*111a0*/  ISETP.NE.AND P0, PT, R183, -0x1, PT ;  /* 0xffffffffb700780c */ /* 0x000fc60003f05270 */
[----:B------:R-:W3:Y:S01]  /*111b0*/  S2R R3, SR_CTAID.Z ;  /* 0x0000000000037919 */ /* 0x000ee20000002700 */
[----:B-1----:R-:W-:-:S05]  /*111c0*/  IMAD R4, R2, c[0x0][0x214], RZ ;  /* 0x0000850002047a24 */ /* 0x002fca00078e02ff */
[----:B------:R-:W-:-:S05]  /*111d0*/  SEL R4, R4, R183, !P0 ;  /* 0x000000b704047207 */ /* 0x000fca0004000000 */
[----:B---3--:R-:W-:Y:S01]  /*111e0*/  IMAD R4, R3, c[0x0][0x234], R4 ;  /* 0x00008d0003047a24 */ /* 0x008fe200078e0204 */
[----:B------:R-:W-:Y:S05]  /*111f0*/  BRA `(.L_x_1967) ;  /* 0x0000004000007947 */ /* 0x000fea0003800000 */
.L_x_1966:
[----:B------:R-:W1:Y:S04]  /*11200*/  S2R R3, SR_CTAID.Z ;  /* 0x0000000000037919 */ /* 0x000e680000002700 */
[----:B------:R-:W1:Y:S02]  /*11210*/  S2R R2, SR_CTAID.Y ;  /* 0x0000000000027919 */ /* 0x000e640000002600 */
[----:B-1----:R-:W-:-:S04]  /*11220*/  IMAD R4, R2, c[0x0][0x1c0], R3 ;  /* 0x0000700002047a24 */ /* 0x002fc800078e0203 */
[----:B------:R-:W-:Y:S02]  /*11230*/  IMAD R4, R4, c[0x0][0x214], RZ ;  /* 0x0000850004047a24 */ /* 0x000fe400078e02ff */
.L_x_1967:
[----:B------:R-:W-:Y:S01]  /*11240*/  BAR.SYNC.DEFER_BLOCKING 0x0 ;  /* 0x0000000000007b1d */ /* 0x000fe20000010000 */
[----:B------:R-:W-:Y:S01]  /*11250*/  LOP3.LUT R9, R9, 0xffffffe0, RZ, 0xc0, !PT ;  /* 0xffffffe009097812 */ /* 0x000fe200078ec0ff */
[C---:B------:R-:W-:Y:S01]  /*11260*/  IMAD.WIDE.U32 R38, R183.reuse, c[0x0][0x1e8], RZ ;  /* 0x00007a00b7267a25 */ /* 0x040fe200078e00ff */
[----:B------:R-:W-:Y:S02]  /*11270*/  SHF.R.S32.HI R36, RZ, 0x1f, R11 ;  /* 0x0000001fff247819 */ /* 0x000fe4000001140b */
[----:B------:R-:W-:Y:S01]  /*11280*/  SHF.R.S32.HI R7, RZ, 0x1f, R2 ;  /* 0x0000001fff077819 */ /* 0x000fe20000011402 */
[----:B------:R-:W-:Y:S01]  /*11290*/  IMAD.IADD R9, R0, 0x1, -R9 ;  /* 0x0000000100097824 */ /* 0x000fe200078e0a09 */
[----:B------:R-:W-:Y:S01]  /*112a0*/  ISETP.NE.AND P0, PT, R183, -0x1, PT ;  /* 0xffffffffb700780c */ /* 0x000fe20003f05270 */
[----:B------:R-:W-:Y:S01]  /*112b0*/  IMAD.WIDE.U32 R40, R2, c[0x0][0x1e0], RZ ;  /* 0x0000780002287a25 */ /* 0x000fe200078e00ff */
[----:B------:R-:W-:Y:S01]  /*112c0*/  LEA.HI R36, R36, R11, RZ, 0x2 ;  /* 0x0000000b24247211 */ /* 0x000fe200078f10ff */
[----:B------:R-:W-:Y:S01]  /*112d0*/  BSSY B0, `(.L_x_1968) ;  /* 0x000001e000007945 */ /* 0x000fe20003800000 */
[----:B------:R-:W-:Y:S01]  /*112e0*/  LOP3.LUT P1, RZ, R9, 0x3, RZ, 0xc0, !PT ;  /* 0x0000000309ff7812 */ /* 0x000fe2000782c0ff */
[----:B------:R-:W-:Y:S01]  /*112f0*/  IMAD R7, R7, c[0x0][0x1e0], RZ ;  /* 0x0000780007077a24 */ /* 0x000fe200078e02ff */
[----:B------:R-:W-:Y:S01]  /*11300*/  LOP3.LUT R36, R36, 0xffffffc, RZ, 0xc0, !PT ;  /* 0x0ffffffc24247812 */ /* 0x000fe200078ec0ff */
[----:B------:R-:W-:Y:S01]  /*11310*/  IMAD R183, R183, c[0x0][0x1ec], R39 ;  /* 0x00007b00b7b77a24 */ /* 0x000fe200078e0227 */
[----:B------:R-:W-:Y:S01]  /*11320*/  SEL R0, R40, R38, !P0 ;  /* 0x0000002628007207 */ /* 0x000fe20004000000 */
[----:B------:R-:W-:-:S02]  /*11330*/  IMAD R7, R2, c[0x0][0x1e4], R7 ;  /* 0x0000790002077a24 */ /* 0x000fc400078e0207 */
[----:B------:R-:W-:-:S03]  /*11340*/  IMAD.IADD R11, R11, 0x1, -R36 ;  /* 0x000000010b0b7824 */ /* 0x000fc600078e0a24 */
[----:B------:R-:W-:Y:S01]  /*11350*/  @!P0 IADD3 R183, R41, R7, RZ ;  /* 0x0000000729b78210 */ /* 0x000fe20007ffe0ff */
[----:B------:R-:W-:Y:S01]  /*11360*/  IMAD R178, R11, 0x10, R178 ;  /* 0x000000100bb27824 */ /* 0x000fe200078e02b2 */
[----:B------:R1:W3:Y:S04]  /*11370*/  LDS.128 R28, [R181] ;  /* 0x00000000b51c7984 */ /* 0x0002e80000000c00 */
[----:B------:R1:W4:Y:S04]  /*11380*/  LDS.128 R24, [R181+0x800] ;  /* 0x00080000b5187984 */ /* 0x0003280000000c00 */
[----:B------:R1:W2:Y:S04]  /*11390*/  LDS.128 R20, [R181+0x1000] ;  /* 0x00100000b5147984 */ /* 0x0002a80000000c00 */
[----:B--2---:R1:W2:Y:S04]  /*113a0*/  LDS.128 R16, [R181+0x1800] ;  /* 0x00180000b5107984 */ /* 0x0042a80000000c00 */
[----:B------:R1:W1:Y:S04]  /*113b0*/  LDS.128 R12, [R181+0x2000] ;  /* 0x00200000b50c7984 */ /* 0x0002680000000c00 */
[----:B------:R1:W1:Y:S01]  /*113c0*/  LDS.128 R32, [R181+0x2800] ;  /* 0x00280000b5207984 */ /* 0x0002620000000c00 */
[----:B------:R-:W-:Y:S05]  /*113d0*/  @P1 BRA `(.L_x_1969) ;  /* 0x000000d000001947 */ /* 0x000fea0003800000 */
[----:B------:R-:W5:Y:S02]  /*113e0*/  S2R R9, SR_CTAID.X ;  /* 0x0000000000097919 */ /* 0x000f640000002500 */
[C---:B-----5:R-:W-:Y:S01]  /*113f0*/  IMAD R11, R9.reuse, 0x40, R4 ;  /* 0x00000040090b7824 */ /* 0x060fe200078e0204 */
[----:B------:R-:W-:Y:S01]  /*11400*/  IADD3 R4, R178, 0x8, RZ ;  /* 0x00000008b2047810 */ /* 0x000fe20007ffe0ff */
        /* <DEDUP_REMOVED lines=10> */
.L_x_1969:
[----:B------:R-:W-:Y:S05]  /*114b0*/  BSYNC B0 ;  /* 0x0000000000007941 */ /* 0x000fea0003800000 */
.L_x_1968:
[----:B------:R-:W5:Y:S01]  /*114c0*/  S2R R7, SR_CTAID.X ;  /* 0x0000000000077919 */ /* 0x000f620000002500 */
[----:B------:R-:W-:Y:S01]  /*114d0*/  SHF.R.S32.HI R4, RZ, 0x1f, R3 ;  /* 0x0000001fff047819 */ /* 0x000fe20000011403 */
[----:B------:R-:W-:Y:S04]  /*114e0*/  BSSY B0, `(.L_x_1970) ;  /* 0x000001c000007945 */ /* 0x000fe80003800000 */
[----:B------:R-:W-:-:S04]  /*114f0*/  IMAD R4, R4, c[0x0][0x1f0], RZ ;  /* 0x00007c0004047a24 */ /* 0x000fc800078e02ff */
[----:B------:R-:W-:Y:S01]  /*11500*/  IMAD R4, R3, c[0x0][0x1f4], R4 ;  /* 0x00007d0003047a24 */ /* 0x000fe200078e0204 */
[----:B----45:R-:W-:-:S04]  /*11510*/  SHF.L.U32 R5, R7, 0x6, RZ ;  /* 0x0000000607057819 */ /* 0x030fc800000006ff */
[----:B------:R-:W-:Y:S01]  /*11520*/  SHF.R.S32.HI R2, RZ, 0x1f, R5 ;  /* 0x0000001fff027819 */ /* 0x000fe20000011405 */
[----:B------:R-:W-:-:S04]  /*11530*/  IMAD.WIDE.U32 R10, R5, c[0x0][0x1e8], R184 ;  /* 0x00007a00050a7a25 */ /* 0x000fc800078e00b8 */
[----:B------:R-:W-:Y:S01]  /*11540*/  IMAD R2, R2, c[0x0][0x1e8], RZ ;  /* 0x00007a0002027a24 */ /* 0x000fe200078e02ff */
[----:B------:R-:W-:-:S03]  /*11550*/  IADD3 R10, P0, R0, R10, RZ ;  /* 0x0000000a000a7210 */ /* 0x000fc60007f1e0ff */
[C---:B------:R-:W-:Y:S01]  /*11560*/  IMAD R2, R5.reuse, c[0x0][0x1ec], R2 ;  /* 0x00007b0005027a24 */ /* 0x040fe200078e0202 */
[----:B------:R-:W-:-:S04]  /*11570*/  IADD3 R5, -R5, R182, RZ ;  /* 0x000000b605057210 */ /* 0x000fc80007ffe1ff */
        /* <DEDUP_REMOVED lines=9> */
[----:B------:R-:W-:Y:S01]  /*11610*/  IMAD R0, R8, c[0x0][0x1ec], R3 ;  /* 0x00007b0008007a24 */ /* 0x000fe200078e0203 */
[----:B------:R-:W-:Y:S01]  /*11620*/  ISETP.GE.AND P0, PT, R174, c[0x0][0x220], PT ;  /* 0x00008800ae007a0c */ /* 0x000fe20003f06270 */
[----:B------:R-:W-:-:S04]  /*11630*/  IMAD.WIDE.U32 R36, R8, c[0x0][0x1e8], R4 ;  /* 0x00007a0008247a25 */ /* 0x000fc800078e0004 */
[----:B------:R-:W-:Y:S01]  /*11640*/  IMAD.IADD R0, R0, 0x1, R37 ;  /* 0x0000000100007824 */ /* 0x000fe200078e0225 */
[----:B------:R-:W-:-:S04]  /*11650*/  LEA R2, P3, R36, c[0x0][0x1d0], 0x1 ;  /* 0x0000740024027a11 */ /* 0x000fc800078608ff */
[----:B------:R-:W-:-:S05]  /*11660*/  LEA.HI.X R3, R36, c[0x0][0x1d4], R0, 0x1, P3 ;  /* 0x0000750024037a11 */ /* 0x000fca00018f0c00 */
[----:B---3--:R3:W-:Y:S04]  /*11670*/  @!P2 STG.E.128 [R2.64], R28 ;  /* 0x0000001c0200a986 */ /* 0x0087e8000c101d06 */
[----:B------:R3:W-:Y:S04]  /*11680*/  @!P1 STG.E.128 [R2.64+0x40], R20 ;  /* 0x0000401402009986 */ /* 0x0007e8000c101d06 */
[----:B-1----:R3:W-:Y:S02]  /*11690*/  @!P0 STG.E.128 [R2.64+0x80], R12 ;  /* 0x0000800c02008986 */ /* 0x0027e4000c101d06 */
.L_x_1971:
[----:B------:R-:W-:Y:S05]  /*116a0*/  BSYNC B0 ;  /* 0x0000000000007941 */ /* 0x000fea0003800000 */
.L_x_1970:
[----:B------:R-:W-:Y:S01]  /*116b0*/  IMAD R7, R7, -0x40, R182 ;  /* 0xffffffc007077824 */ /* 0x000fe200078e02b6 */
[----:B------:R-:W-:-:S04]  /*116c0*/  LEA.HI.SX32 R6, R6, 0x20, 0x1e ;  /* 0x0000002006067811 */ /* 0x000fc800078ff2ff */
[----:B------:R-:W-:-:S13]  /*116d0*/  ISETP.GE.AND P0, PT, R6, R7, PT ;  /* 0x000000070600720c */ /* 0x000fda0003f06270 */
[----:B------:R-:W-:Y:S05]  /*116e0*/  @P0 EXIT ;  /* 0x000000000000094d */ /* 0x000fea0003800000 */
[----:B------:R-:W-:Y:S01]  /*116f0*/  IADD3 R8, P0, R8, 0x20, RZ ;  /* 0x0000002008087810 */ /* 0x000fe20007f1e0ff */
[----:B------:R-:W-:Y:S01]  /*11700*/  IMAD.MOV.U32 R4, RZ, RZ, R10 ;  /* 0x000000ffff047224 */ /* 0x000fe200078e000a */
[----:B------:R-:W-:-:S03]  /*11710*/  ISETP.GE.AND P1, PT, R184, c[0x0][0x220], PT ;  /* 0x00008800b8007a0c */ /* 0x000fc60003f26270 */
[----:B---3--:R-:W-:Y:S01]  /*11720*/  IMAD.X R3, RZ, RZ, R189, P0 ;  /* 0x000000ffff037224 */ /* 0x008fe200000e06bd */
[----:B------:R-:W-:Y:S01]  /*11730*/  ISETP.GE.AND P0, PT, R175, c[0x0][0x220], PT ;  /* 0x00008800af007a0c */ /* 0x000fe20003f06270 */
[----:B------:R-:W-:-:S04]  /*11740*/  IMAD.WIDE.U32 R4, R8, c[0x0][0x1e8], R4 ;  /* 0x00007a0008047a25 */ /* 0x000fc800078e0004 */
[----:B------:R-:W-:Y:S01]  /*11750*/  IMAD R3, R3, c[0x0][0x1e8], RZ ;  /* 0x00007a0003037a24 */ /* 0x000fe200078e02ff */
[----:B------:R-:W-:-:S03]  /*11760*/  LEA R2, P2, R4, c[0x0][0x1d0], 0x1 ;  /* 0x0000740004027a11 */ /* 0x000fc600078408ff */
[----:B------:R-:W-:-:S04]  /*11770*/  IMAD R3, R8, c[0x0][0x1ec], R3 ;  /* 0x00007b0008037a24 */ /* 0x000fc800078e0203 */
[----:B------:R-:W-:-:S05]  /*11780*/  IMAD.IADD R3, R3, 0x1, R5 ;  /* 0x0000000103037824 */ /* 0x000fca00078e0205 */
[----:B------:R-:W-:-:S05]  /*11790*/  LEA.HI.X R3, R4, c[0x0][0x1d4], R3, 0x1, P2 ;  /* 0x0000750004037a11 */ /* 0x000fca00010f0c03 */
[----:B--2---:R2:W-:Y:S01]  /*117a0*/  @!P0 STG.E.128 [R2.64+0x40], R16 ;  /* 0x0000401002008986 */ /* 0x0045e2000c101d06 */
[----:B------:R-:W-:-:S03]  /*117b0*/  ISETP.GE.AND P0, PT, R174, c[0x0][0x220], PT ;  /* 0x00008800ae007a0c */ /* 0x000fc60003f06270 */
[----:B------:R2:W-:Y:S10]  /*117c0*/  @!P1 STG.E.128 [R2.64], R24 ;  /* 0x0000001802009986 */ /* 0x0005f4000c101d06 */
[----:B------:R-:W-:Y:S05]  /*117d0*/  @P0 EXIT ;  /* 0x000000000000094d */ /* 0x000fea0003800000 */
[----:B-1----:R-:W-:Y:S01]  /*117e0*/  STG.E.128 [R2.64+0x80], R32 ;  /* 0x0000802002007986 */ /* 0x002fe2000c101d06 */
[----:B------:R-:W-:Y:S05]  /*117f0*/  EXIT ;  /* 0x000000000000794d */ /* 0x000fea0003800000 */
.L_x_1972:
        /* <DEDUP_REMOVED lines=16> */
.L_x_6332:


//--------------------- .text._ZN5flash24flash_fwd_splitkv_kernelI23Flash_fwd_kernel_traitsILi96ELi64ELi128ELi4ELb0ELb0EN7cutlass10bfloat16_tE19Flash_kernel_traitsILi96ELi64ELi128ELi4ES3_EELb1ELb0ELb1ELb0ELb0ELb1ELb0ELb0EEEvNS_16Flash_fwd_paramsE --------------------------
	.section	.text._ZN5flash24flash_fwd_splitkv_kernelI23Flash_fwd_kernel_traitsILi96ELi64ELi128ELi4ELb0ELb0EN7cutlass10bfloat16_tE19Flash_kernel_traitsILi96ELi64ELi128ELi4ES3_EELb1ELb0ELb1ELb0ELb0ELb1ELb0ELb0EEEvNS_16Flash_fwd_paramsE,"ax",@progbits
	.sectioninfo	@"SHI_REGISTERS=242"
	.align	128
        .global         _ZN5flash24flash_fwd_splitkv_kernelI23Flash_fwd_kernel_traitsILi96ELi64ELi128ELi4ELb0ELb0EN7cutlass10bfloat16_tE19Flash_kernel_traitsILi96ELi64ELi128ELi4ES3_EELb1ELb0ELb1ELb0ELb0ELb1ELb0ELb0EEEvNS_16Flash_fwd_paramsE
        .type           _ZN5flash24flash_fwd_splitkv_kernelI23Flash_fwd_kernel_traitsILi96ELi64ELi128ELi4ELb0ELb0EN7cutlass10bfloat16_tE19Flash_kernel_traitsILi96ELi64ELi128ELi4ES3_EELb1ELb0ELb1ELb0ELb0ELb1ELb0ELb0EEEvNS_16Flash_fwd_paramsE,@function
        .size           _ZN5flash24flash_fwd_splitkv_kernelI23Flash_fwd_kernel_traitsILi96ELi64ELi128ELi4ELb0ELb0EN7cutlass10bfloat16_tE19Flash_kernel_traitsILi96ELi64ELi128ELi4ES3_EELb1ELb0ELb1ELb0ELb0ELb1ELb0ELb0EEEvNS_16Flash_fwd_paramsE,(.L_x_6333 - _ZN5flash24flash_fwd_splitkv_kernelI23Flash_fwd_kernel_traitsILi96ELi64ELi128ELi4ELb0ELb0EN7cutlass10bfloat16_tE19Flash_kernel_traitsILi96ELi64ELi128ELi4ES3_EELb1ELb0ELb1ELb0ELb0ELb1ELb0ELb0EEEvNS_16Flash_fwd_paramsE)
        .other          _ZN5flash24flash_fwd_splitkv_kernelI23Flash_fwd_kernel_traitsILi96ELi64ELi128ELi4ELb0ELb0EN7cutlass10bfloat16_tE19Flash_kernel_traitsILi96ELi64ELi128ELi4ES3_EELb1ELb0ELb1ELb0ELb0ELb1ELb0ELb0EEEvNS_16Flash_fwd_paramsE,@"STO_CUDA_ENTRY STV_DEFAULT"
_ZN5flash24flash_fwd_splitkv_kernelI23Flash_fwd_kernel_traitsILi96ELi64ELi128ELi4ELb0ELb0EN7cutlass10bfloat16_tE19Flash_kernel_traitsILi96ELi64ELi128ELi4ES3_EELb1ELb0ELb1ELb0ELb0ELb1ELb0ELb0EEEvNS_16Flash_fwd_paramsE:
.text._ZN5flash24flash_fwd_splitkv_kernelI23Flash_fwd_kernel_traitsILi96ELi64ELi128ELi4ELb0ELb0EN7cutlass10bfloat16_tE19Flash_kernel_traitsILi96ELi64ELi128ELi4ES3_EELb1ELb0ELb1ELb0ELb0ELb1ELb0ELb0EEEvNS_16Flash_fwd_paramsE:
        /* <DEDUP_REMOVED lines=33> */
.L_x_1973:
[----:B-1-34-:R-:W-:Y:S02]  /*0210*/  MOV R0, c[0x0][0x218] ;  /* 0x0000860000007a02 */ /* 0x01afe40000000f00 */
.L_x_1974:
        /* <DEDUP_REMOVED lines=80> */
.L_x_1977:
[----:B------:R-:W-:Y:S05]  /*0720*/  BSYNC B0 ;  /* 0x0000000000007941 */ /* 0x000fea0003800000 */
.L_x_1976:
        /* <DEDUP_REMOVED lines=19> */
.L_x_1979:
[----:B------:R-:W-:Y:S05]  /*0860*/  BSYNC B0 ;  /* 0x0000000000007941 */ /* 0x000fea0003800000 */
.L_x_1978:
        /* <DEDUP_REMOVED lines=13> */
.L_x_1975:
        /* <DEDUP_REMOVED lines=93> */
.L_x_1980:
        /* <DEDUP_REMOVED lines=15> */
.L_x_1982:
        /* <DEDUP_REMOVED lines=52> */
.L_x_1981:
        /* <DEDUP_REMOVED lines=110> */
.L_x_1984:
[----:B------:R-:W-:Y:S05]  /*1a20*/  BSYNC B0 ;  /* 0x0000000000007941 */ /* 0x000fea0003800000 */
.L_x_1983:
        /* <DEDUP_REMOVED lines=36> */
.L_x_1986:
[----:B------:R-:W-:Y:S05]  /*1c70*/  BSYNC B0 ;  /* 0x0000000000007941 */ /* 0x000fea0003800000 */
.L_x_1985:
        /* <DEDUP_REMOVED lines=33> */
.L_x_1988:
[----:B------:R-:W-:Y:S05]  /*1e90*/  BSYNC B0 ;  /* 0x0000000000007941 */ /* 0x000fea0003800000 */
.L_x_1987:
        /* <DEDUP_REMOVED lines=34> */
.L_x_1990:
[----:B------:R-:W-:Y:S05]  /*20c0*/  BSYNC B0 ;  /* 0x0000000000007941 */ /* 0x000fea0003800000 */
.L_x_1989:
        /* <DEDUP_REMOVED lines=32> */
.L_x_1992:
[----:B------:R-:W-:Y:S05]  /*22d0*/  BSYNC B0 ;  /* 0x0000000000007941 */ /* 0x000fea0003800000 */
.L_x_1991:
        /* <DEDUP_REMOVED lines=34> */
.L_x_1994:
[----:B------:R-:W-:Y:S05]  /*2500*/  BSYNC B0 ;  /* 0x0000000000007941 */ /* 0x000fea0003800000 */
.L_x_1993:
        /* <DEDUP_REMOVED lines=93> */
.L_x_1996:
[----:B---3--:R-:W-:Y:S05]  /*2ae0*/  BSYNC B0 ;  /* 0x0000000000007941 */ /* 0x008fea0003800000 */
.L_x_1995:
        /* <DEDUP_REMOVED lines=34> */
.L_x_1998:
[----:B------:R-:W-:Y:S05]  /*2d10*/  BSYNC B0 ;  /* 0x0000000000007941 */ /* 0x000fea0003800000 */
.L_x_1997:
        /* <DEDUP_REMOVED lines=34> */
.L_x_2000:
[----:B------:R-:W-:Y:S05]  /*2f40*/  BSYNC B0 ;  /* 0x0000000000007941 */ /* 0x000fea0003800000 */
.L_x_1999:
        /* <DEDUP_REMOVED lines=39> */
.L_x_2002:
[----:B------:R-:W-:Y:S05]  /*31c0*/  BSYNC B0 ;  /* 0x0000000000007941 */ /* 0x000fea0003800000 */
.L_x_2001:
[----:B------:R-:W-:Y:S01]  /*31d0*/  IMAD.SHL.U32 R170, R170, 0x2, RZ ;  /* 0x00000002aaaa7824 */ /* 0x000fe200078e00ff */
[----:B------:R-:W-:Y:S01]  /*31e0*/  LDSM.16.M88.4 R92, [R171] ;  /* 0x00000000ab5c783b */ /* 0x000fe20000000200 */
[----:B------:R-:W-:Y:S01]  /*31f0*/  IMAD R169, R4, 0x2, R171 ;  /* 0x0000000204a97824 */ /* 0x000fe200078e02ab */
[----:B------:R-:W-:Y:S01]  /*3200*/  IMNMX R136, R118, R131, PT ;  /* 0x0000008376887217 */ /* 0x000fe20003800200 */
[----:B------:R-:W-:Y:S01]  /*3210*/  IMAD R119, R3, 0x2, R170 ;  /* 0x0000000203777824 */ /* 0x000fe200078e02aa */
[----:B------:R-:W5:Y:S04]  /*3220*/  LDSM.16.M88.4 R20, [R170+0x3000] ;  /* 0x00300000aa14783b */ /* 0x000f680000000200 */
[----:B------:R-:W1:Y:S04]  /*3230*/  LDSM.16.M88.4 R80, [R170+0x3400] ;  /* 0x00340000aa50783b */ /* 0x000e680000000200 */
[----:B------:R-:W-:Y:S04]  /*3240*/  LDSM.16.M88.4 R108, [R169] ;  /* 0x00000000a96c783b */ /* 0x000fe80000000200 */
[----:B------:R-:W2:Y:S04]  /*3250*/  LDSM.16.M88.4 R84, [R119+0x3000] ;  /* 0x003000007754783b */ /* 0x000ea80000000200 */
[----:B------:R-:W3:Y:S04]  /*3260*/  LDSM.16.M88.4 R72, [R170+0x3800] ;  /* 0x00380000aa48783b */ /* 0x000ee80000000200 */
[----:B------:R-:W4:Y:S04]  /*3270*/  LDSM.16.M88.4 R64, [R170+0x3c00] ;  /* 0x003c0000aa40783b */ /* 0x000f280000000200 */
[----:B------:R-:W2:Y:S04]  /*3280*/  LDSM.16.M88.4 R56, [R170+0x4000] ;  /* 0x00400000aa38783b */ /* 0x000ea80000000200 */
[----:B------:R-:W2:Y:S04]  /*3290*/  LDSM.16.M88.4 R40, [R119+0x3400] ;  /* 0x003400007728783b */ /* 0x000ea80000000200 */
[----:B------:R-:W-:Y:S04]  /*32a0*/  LDSM.16.M88.4 R88, [R171+0x1000] ;  /* 0x00100000ab58783b */ /* 0x000fe80000000200 */
[----:B-12---:R-:W1:Y:S01]  /*32b0*/  LDSM.16.M88.4 R8, [R170+0x5000] ;  /* 0x00500000aa08783b */ /* 0x006e620000000200 */
[C---:B-----5:R-:W-:Y:S03]  /*32c0*/  HMMA.16816.F32.BF16 R24, R92.reuse, R20, RZ ;  /* 0x000000145c18723c */ /* 0x060fe600000418ff */
[----:B------:R-:W2:Y:S04]  /*32d0*/  LDSM.16.M88.4 R48, [R170+0x4400] ;  /* 0x00440000aa30783b */ /* 0x000ea80000000200 */
[----:B------:R-:W5:Y:S01]  /*32e0*/  LDSM.16.M88.4 R100, [R170+0x4800] ;  /* 0x00480000aa64783b */ /* 0x000f620000000200 */
[C---:B------:R-:W-:Y:S03]  /*32f0*/  HMMA.16816.F32.BF16 R20, R92.reuse, R22, RZ ;  /* 0x000000165c14723c */ /* 0x040fe600000418ff */
[----:B------:R-:W1:Y:S04]  /*3300*/  LDSM.16.M88.4 R36, [R119+0x3800] ;  /* 0x003800007724783b */ /* 0x000e680000000200 */
[----:B------:R-:W1:Y:S01]  /*3310*/  LDSM.16.M88.4 R28, [R119+0x3c00] ;  /* 0x003c0000771c783b */ /* 0x000e620000000200 */
[C---:B------:R-:W-:Y:S03]  /*3320*/  HMMA.16816.F32.BF16 R32, R92.reuse, R80, RZ ;  /* 0x000000505c20723c */ /* 0x040fe600000418ff */
[----:B------:R-:W1:Y:S04]  /*3330*/  LDSM.16.M88.4 R12, [R119+0x4000] ;  /* 0x00400000770c783b */ /* 0x000e680000000200 */
[----:B------:R-:W1:Y:S01]  /*3340*/  LDSM.16.M88.4 R104, [R170+0x4c00] ;  /* 0x004c0000aa68783b */ /* 0x000e620000000200 */
[----:B------:R-:W-:Y:S03]  /*3350*/  HMMA.16816.F32.BF16 R80, R92, R82, RZ ;  /* 0x000000525c50723c */ /* 0x000fe600000418ff */
[----:B------:R-:W-:Y:S04]  /*3360*/  LDSM.16.M88.4 R124, [R119+0x5000] ;  /* 0x00500000777c783b */ /* 0x000fe80000000200 */
[----:B------:R-:W1:Y:S01]  /*3370*/  LDSM.16.M88.4 R112, [R170+0x5400] ;  /* 0x00540000aa70783b */ /* 0x000e620000000200 */
[C---:B------:R-:W-:Y:S03]  /*3380*/  HMMA.16816.F32.BF16 R20, R108.reuse, R86, R20 ;  /* 0x000000566c14723c */ /* 0x040fe60000041814 */
[----:B------:R-:W-:Y:S04]  /*3390*/  LDSM.16.M88.4 R120, [R119+0x4800] ;  /* 0x004800007778783b */ /* 0x000fe80000000200 */
[----:B------:R-:W-:Y:S01]  /*33a0*/  LDSM.16.M88.4 R16, [R119+0x4400] ;  /* 0x004400007710783b */ /* 0x000fe20000000200 */
[----:B------:R-:W-:Y:S03]  /*33b0*/  HMMA.16816.F32.BF16 R24, R108, R84, R24 ;  /* 0x000000546c18723c */ /* 0x000fe60000041818 */
[----:B------:R-:W-:Y:S04]  /*33c0*/  LDSM.16.M88.4 R84, [R170+0x5800] ;  /* 0x00580000aa54783b */ /* 0x000fe80000000200 */
[----:B------:R-:W0:Y:S01]  /*33d0*/  LDGDEPBAR ;  /* 0x00000000000079af */ /* 0x000e220000000000 */
[C---:B---3--:R-:W-:Y:S08]  /*33e0*/  HMMA.16816.F32.BF16 R76, R92.reuse, R72, RZ ;  /* 0x000000485c4c723c */ /* 0x048ff000000418ff */
[C---:B----4-:R-:W-:Y:S08]  /*33f0*/  HMMA.16816.F32.BF16 R68, R92.reuse, R64, RZ ;  /* 0x000000405c44723c */ /* 0x050ff000000418ff */
[C---:B------:R-:W-:Y:S08]  /*3400*/  HMMA.16816.F32.BF16 R60, R92.reuse, R56, RZ ;  /* 0x000000385c3c723c */ /* 0x040ff000000418ff */
[C---:B------:R-:W-:Y:S08]  /*3410*/  HMMA.16816.F32.BF16 R72, R92.reuse, R74, RZ ;  /* 0x0000004a5c48723c */ /* 0x040ff000000418ff */
[C---:B------:R-:W-:Y:S08]  /*3420*/  HMMA.16816.F32.BF16 R64, R92.reuse, R66, RZ ;  /* 0x000000425c40723c */ /* 0x040ff000000418ff */
[----:B------:R-:W-:Y:S08]  /*3430*/  HMMA.16816.F32.BF16 R56, R92, R58, RZ ;  /* 0x0000003a5c38723c */ /* 0x000ff000000418ff */
[C---:B------:R-:W-:Y:S08]  /*3440*/  HMMA.16816.F32.BF16 R32, R108.reuse, R40, R32 ;  /* 0x000000286c20723c */ /* 0x040ff00000041820 */
[----:B------:R-:W-:Y:S01]  /*3450*/  HMMA.16816.F32.BF16 R80, R108, R42, R80 ;  /* 0x0000002a6c50723c */ /* 0x000fe20000041850 */
[----:B------:R-:W3:Y:S07]  /*3460*/  LDSM.16.M88.4 R40, [R169+0x1000] ;  /* 0x00100000a928783b */ /* 0x000eee0000000200 */
[C---:B-1----:R-:W-:Y:S08]  /*3470*/  HMMA.16816.F32.BF16 R20, R88.reuse, R10, R20 ;  /* 0x0000000a5814723c */ /* 0x042ff00000041814 */
[----:B------:R-:W-:Y:S01]  /*3480*/  HMMA.16816.F32.BF16 R24, R88, R8, R24 ;  /* 0x000000085818723c */ /* 0x000fe20000041818 */
[----:B------:R-:W-:Y:S07]  /*3490*/  LDSM.16.M88.4 R8, [R169+0x2000] ;  /* 0x00200000a908783b */ /* 0x000fee0000000200 */
[C---:B--2---:R-:W-:Y:S08]  /*34a0*/  HMMA.16816.F32.BF16 R52, R92.reuse, R48, RZ ;  /* 0x000000305c34723c */ /* 0x044ff000000418ff */
[C---:B-----5:R-:W-:Y:S08]  /*34b0*/  HMMA.16816.F32.BF16 R44, R92.reuse, R100, RZ ;  /* 0x000000645c2c723c */ /* 0x060ff000000418ff */
[C---:B------:R-:W-:Y:S08]  /*34c0*/  HMMA.16816.F32.BF16 R48, R92.reuse, R50, RZ ;  /* 0x000000325c30723c */ /* 0x040ff000000418ff */
[----:B------:R-:W-:Y:S08]  /*34d0*/  HMMA.16816.F32.BF16 R100, R92, R102, RZ ;  /* 0x000000665c64723c */ /* 0x000ff000000418ff */
[C---:B------:R-:W-:Y:S08]  /*34e0*/  HMMA.16816.F32.BF16 R76, R108.reuse, R36, R76 ;  /* 0x000000246c4c723c */ /* 0x040ff0000004184c */
[C---:B------:R-:W-:Y:S01]  /*34f0*/  HMMA.16816.F32.BF16 R72, R108.reuse, R38, R72 ;  /* 0x000000266c48723c */ /* 0x040fe20000041848 */
[----:B------:R-:W1:Y:S07]  /*3500*/  LDSM.16.M88.4 R36, [R119+0x5400] ;  /* 0x005400007724783b */ /* 0x000e6e0000000200 */
[C---:B------:R-:W-:Y:S08]  /*3510*/  HMMA.16816.F32.BF16 R68, R108.reuse, R28, R68 ;  /* 0x0000001c6c44723c */ /* 0x040ff00000041844 */
[C---:B------:R-:W-:Y:S01]  /*3520*/  HMMA.16816.F32.BF16 R64, R108.reuse, R30, R64 ;  /* 0x0000001e6c40723c */ /* 0x040fe20000041840 */
[----:B------:R-:W-:Y:S07]  /*3530*/  LDSM.16.M88.4 R28, [R170+0x7000] ;  /* 0x00700000aa1c783b */ /* 0x000fee0000000200 */
[C---:B------:R-:W-:Y:S08]  /*3540*/  HMMA.16816.F32.BF16 R60, R108.reuse, R12, R60 ;  /* 0x0000000c6c3c723c */ /* 0x040ff0000004183c */
[----:B------:R-:W-:Y:S01]  /*3550*/  HMMA.16816.F32.BF16 R56, R108, R14, R56 ;  /* 0x0000000e6c38723c */ /* 0x000fe20000041838 */
[----:B------:R-:W2:Y:S07]  /*3560*/  LDSM.16.M88.4 R12, [R171+0x2000] ;  /* 0x00200000ab0c783b */ /* 0x000eae0000000200 */
[C---:B------:R-:W-:Y:S08]  /*3570*/  HMMA.16816.F32.BF16 R96, R92.reuse, R104, RZ ;  /* 0x000000685c60723c */ /* 0x040ff000000418ff */
[----:B------:R-:W-:Y:S01]  /*3580*/  HMMA.16816.F32.BF16 R92, R92, R106, RZ ;  /* 0x0000006a5c5c723c */ /* 0x000fe200000418ff */
[----:B------:R-:W4:Y:S07]  /*3590*/  LDSM.16.M88.4 R104, [R119+0x4c00] ;  /* 0x004c00007768783b */ /* 0x000f2e0000000200 */
[----:B------:R-:W-:Y:S08]  /*35a0*/  HMMA.16816.F32.BF16 R32, R88, R112, R32 ;  /* 0x000000705820723c */ /* 0x000ff00000041820 */
[C---:B---3--:R-:W-:Y:S08]  /*35b0*/  HMMA.16816.F32.BF16 R20, R40.reuse, R126, R20 ;  /* 0x0000007e2814723c */ /* 0x048ff00000041814 */
[----:B------:R-:W-:Y:S08]  /*35c0*/  HMMA.16816.F32.BF16 R24, R40, R124, R24 ;  /* 0x0000007c2818723c */ /* 0x000ff00000041818 */
[C---:B------:R-:W-:Y:S08]  /*35d0*/  HMMA.16816.F32.BF16 R44, R108.reuse, R120, R44 ;  /* 0x000000786c2c723c */ /* 0x040ff0000004182c */
[C---:B------:R-:W-:Y:S08]  /*35e0*/  HMMA.16816.F32.BF16 R52, R108.reuse, R16, R52 ;  /* 0x000000106c34723c */ /* 0x040ff00000041834 */
[C---:B------:R-:W-:Y:S01]  /*35f0*/  HMMA.16816.F32.BF16 R48, R108.reuse, R18, R48 ;  /* 0x000000126c30723c */ /* 0x040fe20000041830 */
[----:B------:R-:W-:Y:S07]  /*3600*/  LDSM.16.M88.4 R16, [R119+0x7000] ;  /* 0x007000007710783b */ /* 0x000fee0000000200 */
[----:B------:R-:W-:Y:S01]  /*3610*/  HMMA.16816.F32.BF16 R120, R108, R122, R100 ;  /* 0x0000007a6c78723c */ /* 0x000fe20000041864 */
[----:B------:R-:W3:Y:S07]  /*3620*/  LDSM.16.M88.4 R100, [R170+0x7400] ;  /* 0x00740000aa64783b */ /* 0x000eee0000000200 */
[----:B------:R-:W-:Y:S08]  /*3630*/  HMMA.16816.F32.BF16 R80, R88, R114, R80 ;  /* 0x000000725850723c */ /* 0x000ff00000041850 */
[----:B-1----:R-:W-:Y:S08]  /*3640*/  HMMA.16816.F32.BF16 R32, R40, R36, R32 ;  /* 0x000000242820723c */ /* 0x002ff00000041820 */
[C---:B--2---:R-:W-:Y:S08]  /*3650*/  HMMA.16816.F32.BF16 R20, R12.reuse, R30, R20 ;  /* 0x0000001e0c14723c */ /* 0x044ff00000041814 */
[----:B------:R-:W-:Y:S01]  /*3660*/  HMMA.16816.F32.BF16 R24, R12, R28, R24 ;  /* 0x0000001c0c18723c */ /* 0x000fe20000041818 */
[----:B------:R-:W-:Y:S07]  /*3670*/  LDSM.16.M88.4 R28, [R119+0x5800] ;  /* 0x00580000771c783b */ /* 0x000fee0000000200 */
[C---:B----4-:R-:W-:Y:S08]  /*3680*/  HMMA.16816.F32.BF16 R96, R108.reuse, R104, R96 ;  /* 0x000000686c60723c */ /* 0x050ff00000041860 */
[----:B------:R-:W-:Y:S07]  /*3690*/  HMMA.16816.F32.BF16 R92, R108, R106, R92 ;  /* 0x0000006a6c5c723c */ /* 0x000fee000004185c */
[----:B------:R-:W-:Y:S01]  /*36a0*/  IMAD.IADD R108, R2, 0x1, R177 ;  /* 0x00000001026c7824 */ /* 0x000fe200078e02b1 */
[----:B------:R-:W-:Y:S01]  /*36b0*/  HMMA.16816.F32.BF16 R104, R88, R84, R76 ;  /* 0x000000545868723c */ /* 0x000fe2000004184c */
[----:B------:R-:W1:Y:S02]  /*36c0*/  LDSM.16.M88.4 R76, [R119+0x7400] ;  /* 0x00740000774c783b */ /* 0x000e640000000200 */
[----:B------:R-:W-:Y:S01]  /*36d0*/  I2F R3, R108 ;  /* 0x0000006c00037306 */ /* 0x000fe20000201400 */
[----:B------:R-:W-:-:S02]  /*36e0*/  IADD3 R114, R108, 0x9, RZ ;  /* 0x000000096c727810 */ /* 0x000fc40007ffe0ff */
[C---:B------:R-:W-:Y:S02]  /*36f0*/  IADD3 R112, R108.reuse, 0x8, RZ ;  /* 0x000000086c707810 */ /* 0x040fe40007ffe0ff */
[----:B------:R-:W-:Y:S01]  /*3700*/  HMMA.16816.F32.BF16 R80, R40, R38, R80 ;  /* 0x000000262850723c */ /* 0x000fe20000041850 */
[----:B------:R-:W2:Y:S01]  /*3710*/  LDSM.16.M88.4 R36, [R170+0x5c00] ;  /* 0x005c0000aa24783b */ /* 0x000ea20000000200 */
[C---:B------:R-:W-:Y:S01]  /*3720*/  IADD3 R110, R108.reuse, 0x1, RZ ;  /* 0x000000016c6e7810 */ /* 0x040fe20007ffe0ff */
[----:B------:R-:W-:Y:S01]  /*3730*/  I2F R113, R114 ;  /* 0x0000007200717306 */ /* 0x000fe20000201400 */
[C---:B------:R-:W-:Y:S02]  /*3740*/  IADD3 R124, R108.reuse, 0x10, RZ ;  /* 0x000000106c7c7810 */ /* 0x040fe40007ffe0ff */
[----:B------:R-:W-:Y:S02]  /*3750*/  IADD3 R138, R108, 0x39, RZ ;  /* 0x000000396c8a7810 */ /* 0x000fe40007ffe0ff */
[----:B---3--:R-:W-:Y:S01]  /*3760*/  HMMA.16816.F32.BF16 R32, R12, R100, R32 ;  /* 0x000000640c20723c */ /* 0x008fe20000041820 */
[----:B------:R-:W-:-:S02]  /*3770*/  ISETP.GE.AND P5, PT, R114, R136, PT ;  /* 0x000000887200720c */ /* 0x000fc40003fa6270 */
[----:B------:R-:W-:Y:S01]  /*3780*/  I2F R111, R112 ;  /* 0x00000070006f7306 */ /* 0x000fe20000201400 */
[-C--:B------:R-:W-:Y:S02]  /*3790*/  ISETP.GE.AND P3, PT, R112, R136.reuse, PT ;  /* 0x000000887000720c */ /* 0x080fe40003f66270 */
[----:B------:R-:W-:Y:S02]  /*37a0*/  IADD3 R126, R108, 0x38, RZ ;  /* 0x000000386c7e7810 */ /* 0x000fe40007ffe0ff */
[----:B------:R-:W-:Y:S01]  /*37b0*/  HMMA.16816.F32.BF16 R20, R8, R18, R20 ;  /* 0x000000120814723c */ /* 0x000fe20000041814 */
[----:B------:R-:W-:Y:S02]  /*37c0*/  ISETP.GE.AND P4, PT, R110, R136, PT ;  /* 0x000000886e00720c */ /* 0x000fe40003f86270 */
[----:B------:R-:W-:Y:S01]  /*37d0*/  I2F R109, R110 ;  /* 0x0000006e006d7306 */ /* 0x000fe20000201400 */
[----:B------:R-:W-:-:S04]  /*37e0*/  IADD3 R130, R108, 0x40, RZ ;  /* 0x000000406c827810 */ /* 0x000fc80007ffe0ff */
[----:B------:R-:W-:Y:S01]  /*37f0*/  HMMA.16816.F32.BF16 R24, R8, R16, R24 ;  /* 0x000000100818723c */ /* 0x000fe20000041818 */
[----:B------:R-:W-:Y:S02]  /*3800*/  LDSM.16.M88.4 R16, [R170+0x7800] ;  /* 0x00780000aa10783b */ /* 0x000fe40000000200 */
[----:B------:R-:W-:Y:S05]  /*3810*/  I2F R115, R124 ;  /* 0x0000007c00737306 */ /* 0x000fea0000201400 */
[----:B------:R-:W-:Y:S08]  /*3820*/  HMMA.16816.F32.BF16 R80, R12, R102, R80 ;  /* 0x000000660c50723c */ /* 0x000ff00000041850 */
[----:B-1----:R-:W-:Y:S01]  /*3830*/  HMMA.16816.F32.BF16 R32, R8, R76, R32 ;  /* 0x0000004c0820723c */ /* 0x002fe20000041820 */
[----:B------:R-:W-:-:S04]  /*3840*/  FMUL.FTZ R20, R20, c[0x0][0x2ec] ;  /* 0x0000bb0014147a20 */ /* 0x000fc80000410000 */
[----:B------:R1:W-:Y:S02]  /*3850*/  MUFU.TANH R76, R20 ;  /* 0x00000014004c7308 */ /* 0x0003e40000002400 */
[----:B------:R-:W-:Y:S01]  /*3860*/  FMUL.FTZ R77, R21, c[0x0][0x2ec] ;  /* 0x0000bb00154d7a20 */ /* 0x000fe20000410000 */
[C---:B--2---:R-:W-:Y:S01]  /*3870*/  HMMA.16816.F32.BF16 R68, R88.reuse, R36, R68 ;  /* 0x000000245844723c */ /* 0x044fe20000041844 */
[----:B------:R-:W-:Y:S02]  /*3880*/  FMUL.FTZ R24, R24, c[0x0][0x2ec] ;  /* 0x0000bb0018187a20 */ /* 0x000fe40000410000 */
[----:B------:R-:W-:Y:S02]  /*3890*/  FMUL.FTZ R125, R25, c[0x0][0x2ec] ;  /* 0x0000bb00197d7a20 */ /* 0x000fe40000410000 */
[----:B------:R2:W3:Y:S01]  /*38a0*/  MUFU.TANH R100, R24 ;  /* 0x0000001800647308 */ /* 0x0004e20000002400 */
[----:B------:R-:W-:Y:S02]  /*38b0*/  FMUL.FTZ R101, R26, c[0x0][0x2ec] ;  /* 0x0000bb001a657a20 */ /* 0x000fe40000410000 */
[----:B------:R-:W-:Y:S01]  /*38c0*/  FMUL.FTZ R36, R22, c[0x0][0x2ec] ;  /* 0x0000bb0016247a20 */ /* 0x000fe20000410000 */
[C---:B------:R-:W-:Y:S01]  /*38d0*/  HMMA.16816.F32.BF16 R72, R88.reuse, R86, R72 ;  /* 0x000000565848723c */ /* 0x040fe20000041848 */
[----:B------:R-:W-:Y:S01]  /*38e0*/  FMUL.FTZ R37, R23, c[0x0][0x2ec] ;  /* 0x0000bb0017257a20 */ /* 0x000fe20000410000 */
[----:B------:R-:W-:Y:S01]  /*38f0*/  LDSM.16.M88.4 R84, [R119+0x7800] ;  /* 0x007800007754783b */ /* 0x000fe20000000200 */
[----:B------:R-:W-:Y:S01]  /*3900*/  FMUL.FTZ R102, R27, c[0x0][0x2ec] ;  /* 0x0000bb001b667a20 */ /* 0x000fe20000410000 */
[----:B------:R-:W-:Y:S02]  /*3910*/  MUFU.TANH R77, R77 ;  /* 0x0000004d004d7308 */ /* 0x000fe40000002400 */
[----:B-1----:R-:W1:Y:S01]  /*3920*/  LDSM.16.M88.4 R20, [R119+0x5c00] ;  /* 0x005c00007714783b */ /* 0x002e620000000200 */
[----:B------:R-:W-:Y:S01]  /*3930*/  FMUL.FTZ R32, R32, c[0x0][0x2ec] ;  /* 0x0000bb0020207a20 */ /* 0x000fe20000410000 */
[----:B------:R-:W-:Y:S02]  /*3940*/  HMMA.16816.F32.BF16 R64, R88, R38, R64 ;  /* 0x000000265840723c */ /* 0x000fe40000041840 */
[----:B--2---:R-:W2:Y:S02]  /*3950*/  LDSM.16.M88.4 R24, [R170+0x6000] ;  /* 0x00600000aa18783b */ /* 0x004ea40000000200 */
[----:B------:R-:W-:Y:S01]  /*3960*/  MUFU.TANH R37, R37 ;  /* 0x0000002500257308 */ /* 0x000fe20000002400 */
[----:B---3--:R-:W-:-:S03]  /*3970*/  FFMA.FTZ R100, R0, R3, R100 ;  /* 0x0000000300647223 */ /* 0x008fc60000010064 */
[----:B------:R-:W-:Y:S01]  /*3980*/  HMMA.16816.F32.BF16 R80, R8, R78, R80 ;  /* 0x0000004e0850723c */ /* 0x000fe20000041850 */
[----:B------:R-:W-:Y:S02]  /*3990*/  FMUL.FTZ R38, R34, c[0x0][0x2ec] ;  /* 0x0000bb0022267a20 */ /* 0x000fe40000410000 */
[----:B------:R-:W-:Y:S01]  /*39a0*/  FMUL.FTZ R39, R35, c[0x0][0x2ec] ;  /* 0x0000bb0023277a20 */ /* 0x000fe20000410000 */
[----:B------:R3:W-:Y:S03]  /*39b0*/  MUFU.TANH R78, R32 ;  /* 0x00000020004e7308 */ /* 0x0007e60000002400 */
[----:B------:R-:W-:Y:S01]  /*39c0*/  FMUL.FTZ R79, R33, c[0x0][0x2ec] ;  /* 0x0000bb00214f7a20 */ /* 0x000fe20000410000 */
[C---:B------:R-:W-:Y:S04]  /*39d0*/  HMMA.16816.F32.BF16 R104, R40.reuse, R28, R104 ;  /* 0x0000001c2868723c */ /* 0x040fe80000041868 */
[----:B------:R-:W4:Y:S04]  /*39e0*/  MUFU.TANH R36, R36 ;  /* 0x0000002400247308 */ /* 0x000f280000002400 */
[----:B------:R-:W-:Y:S01]  /*39f0*/  HMMA.16816.F32.BF16 R72, R40, R30, R72 ;  /* 0x0000001e2848723c */ /* 0x000fe20000041848 */
[----:B------:R-:W-:Y:S04]  /*3a00*/  LDSM.16.M88.4 R28, [R170+0x6400] ;  /* 0x00640000aa1c783b */ /* 0x000fe80000000200 */
[----:B---3--:R-:W3:Y:S01]  /*3a10*/  LDSM.16.M88.4 R32, [R170+0x7c00] ;  /* 0x007c0000aa20783b */ /* 0x008ee20000000200 */
[----:B------:R-:W-:Y:S02]  /*3a20*/  MUFU.TANH R125, R125 ;  /* 0x0000007d007d7308 */ /* 0x000fe40000002400 */
[----:B------:R-:W-:-:S02]  /*3a30*/  FMUL.FTZ R83, R83, c[0x0][0x2ec] ;  /* 0x0000bb0053537a20 */ /* 0x000fc40000410000 */
[----:B------:R-:W-:Y:S02]  /*3a40*/  FMUL.FTZ R80, R80, c[0x0][0x2ec] ;  /* 0x0000bb0050507a20 */ /* 0x000fe40000410000 */
[----:B------:R-:W-:Y:S01]  /*3a50*/  FMUL.FTZ R103, R82, c[0x0][0x2ec] ;  /* 0x0000bb0052677a20 */ /* 0x000fe20000410000 */
[----:B------:R-:W-:Y:S01]  /*3a60*/  IADD3 R82, R108, 0x11, RZ ;  /* 0x000000116c527810 */ /* 0x000fe20007ffe0ff */
[----:B-1----:R-:W-:Y:S01]  /*3a70*/  HMMA.16816.F32.BF16 R68, R40, R20, R68 ;  /* 0x000000142844723c */ /* 0x002fe20000041844 */
[----:B------:R-:W-:Y:S01]  /*3a80*/  MUFU.TANH R83, R83 ;  /* 0x0000005300537308 */ /* 0x000fe20000002400 */
[----:B------:R-:W-:Y:S02]  /*3a90*/  FMUL.FTZ R81, R81, c[0x0][0x2ec] ;  /* 0x0000bb0051517a20 */ /* 0x000fe40000410000 */
[----:B----4-:R-:W-:-:S04]  /*3aa0*/  FFMA.FTZ R36, R0, R111, R36 ;  /* 0x0000006f00247223 */ /* 0x010fc80000010024 */
[----:B------:R-:W-:Y:S01]  /*3ab0*/  HMMA.16816.F32.BF16 R64, R40, R22, R64 ;  /* 0x000000162840723c */ /* 0x000fe20000041840 */
[----:B------:R-:W-:Y:S01]  /*3ac0*/  LDSM.16.M88.4 R20, [R119+0x7c00] ;  /* 0x007c00007714783b */ /* 0x000fe20000000200 */
[----:B------:R-:W-:Y:S06]  /*3ad0*/  MUFU.TANH R79, R79 ;  /* 0x0000004f004f7308 */ /* 0x000fec0000002400 */
[C---:B--2---:R-:W-:Y:S02]  /*3ae0*/  HMMA.16816.F32.BF16 R60, R88.reuse, R24, R60 ;  /* 0x00000018583c723c */ /* 0x044fe4000004183c */
[----:B------:R-:W-:Y:S06]  /*3af0*/  MUFU.TANH R39, R39 ;  /* 0x0000002700277308 */ /* 0x000fec0000002400 */
[----:B------:R-:W-:Y:S01]  /*3b00*/  HMMA.16816.F32.BF16 R56, R88, R26, R56 ;  /* 0x0000001a5838723c */ /* 0x000fe20000041838 */
[----:B------:R-:W1:Y:S01]  /*3b10*/  LDSM.16.M88.4 R24, [R119+0x6000] ;  /* 0x006000007718783b */ /* 0x000e620000000200 */
[----:B------:R-:W-:Y:S06]  /*3b20*/  MUFU.TANH R103, R103 ;  /* 0x0000006700677308 */ /* 0x000fec0000002400 */
[C---:B---3--:R-:W-:Y:S02]  /*3b30*/  HMMA.16816.F32.BF16 R68, R12.reuse, R32, R68 ;  /* 0x000000200c44723c */ /* 0x048fe40000041844 */
[----:B------:R-:W-:Y:S06]  /*3b40*/  MUFU.TANH R102, R102 ;  /* 0x0000006600667308 */ /* 0x000fec0000002400 */
[----:B------:R-:W-:Y:S01]  /*3b50*/  HMMA.16816.F32.BF16 R64, R12, R34, R64 ;  /* 0x000000220c40723c */ /* 0x000fe20000041840 */
[----:B------:R-:W-:Y:S01]  /*3b60*/  LDSM.16.M88.4 R32, [R119+0x6400] ;  /* 0x006400007720783b */ /* 0x000fe20000000200 */
[----:B------:R-:W-:Y:S06]  /*3b70*/  MUFU.TANH R38, R38 ;  /* 0x0000002600267308 */ /* 0x000fec0000002400 */
[C---:B------:R-:W-:Y:S02]  /*3b80*/  HMMA.16816.F32.BF16 R52, R88.reuse, R28, R52 ;  /* 0x0000001c5834723c */ /* 0x040fe40000041834 */
[----:B------:R-:W-:Y:S06]  /*3b90*/  MUFU.TANH R81, R81 ;  /* 0x0000005100517308 */ /* 0x000fec0000002400 */
[----:B------:R-:W-:Y:S01]  /*3ba0*/  HMMA.16816.F32.BF16 R48, R88, R30, R48 ;  /* 0x0000001e5830723c */ /* 0x000fe20000041830 */
[----:B------:R-:W2:Y:S01]  /*3bb0*/  LDSM.16.M88.4 R28, [R170+0x8000] ;  /* 0x00800000aa1c783b */ /* 0x000ea20000000200 */
[----:B------:R-:W3:Y:S06]  /*3bc0*/  MUFU.TANH R101, R101 ;  /* 0x0000006500657308 */ /* 0x000eec0000002400 */
[C---:B------:R-:W-:Y:S08]  /*3bd0*/  HMMA.16816.F32.BF16 R104, R12.reuse, R16, R104 ;  /* 0x000000100c68723c */ /* 0x040ff00000041868 */
[----:B------:R-:W-:Y:S01]  /*3be0*/  HMMA.16816.F32.BF16 R72, R12, R18, R72 ;  /* 0x000000120c48723c */ /* 0x000fe20000041848 */
[----:B------:R-:W4:Y:S01]  /*3bf0*/  LDSM.16.M88.4 R16, [R170+0x6800] ;  /* 0x00680000aa10783b */ /* 0x000f220000000200 */
[----:B---3--:R-:W-:-:S06]  /*3c00*/  FFMA.FTZ R101, R0, R3, R101 ;  /* 0x0000000300657223 */ /* 0x008fcc0000010065 */
[C---:B-1----:R-:W-:Y:S08]  /*3c10*/  HMMA.16816.F32.BF16 R60, R40.reuse, R24, R60 ;  /* 0x00000018283c723c */ /* 0x042ff0000004183c */
[----:B------:R-:W-:Y:S01]  /*3c20*/  HMMA.16816.F32.BF16 R56, R40, R26, R56 ;  /* 0x0000001a2838723c */ /* 0x000fe20000041838 */
[----:B------:R-:W-:Y:S07]  /*3c30*/  LDSM.16.M88.4 R24, [R119+0x8000] ;  /* 0x008000007718783b */ /* 0x000fee0000000200 */
[C---:B------:R-:W-:Y:S08]  /*3c40*/  HMMA.16816.F32.BF16 R68, R8.reuse, R20, R68 ;  /* 0x000000140844723c */ /* 0x040ff00000041844 */
[----:B------:R-:W-:Y:S01]  /*3c50*/  HMMA.16816.F32.BF16 R64, R8, R22, R64 ;  /* 0x000000160840723c */ /* 0x000fe20000041840 */
[----:B------:R-:W1:Y:S07]  /*3c60*/  LDSM.16.M88.4 R20, [R170+0x6c00] ;  /* 0x006c0000aa14783b */ /* 0x000e6e0000000200 */
[C---:B--2---:R-:W-:Y:S08]  /*3c70*/  HMMA.16816.F32.BF16 R60, R12.reuse, R28, R60 ;  /* 0x0000001c0c3c723c */ /* 0x044ff0000004183c */
[----:B------:R-:W-:Y:S01]  /*3c80*/  HMMA.16816.F32.BF16 R56, R12, R30, R56 ;  /* 0x0000001e0c38723c */ /* 0x000fe20000041838 */
[----:B------:R-:W2:Y:S01]  /*3c90*/  LDSM.16.M88.4 R28, [R119+0x6800] ;  /* 0x00680000771c783b */ /* 0x000ea20000000200 */
[----:B------:R-:W-:-:S02]  /*3ca0*/  FMUL.FTZ R68, R68, c[0x0][0x2ec] ;  /* 0x0000bb0044447a20 */ /* 0x000fc40000410000 */
[----:B------:R-:W-:Y:S02]  /*3cb0*/  FMUL.FTZ R70, R70, c[0x0][0x2ec] ;  /* 0x0000bb0046467a20 */ /* 0x000fe40000410000 */
[----:B------:R3:W-:Y:S01]  /*3cc0*/  MUFU.TANH R141, R68 ;  /* 0x00000044008d7308 */ /* 0x0007e20000002400 */
[----:B------:R-:W-:Y:S01]  /*3cd0*/  FMUL.FTZ R69, R69, c[0x0][0x2ec] ;  /* 0x0000bb0045457a20 */ /* 0x000fe20000410000 */
[C---:B----4-:R-:W-:Y:S01]  /*3ce0*/  HMMA.16816.F32.BF16 R44, R88.reuse, R16, R44 ;  /* 0x00000010582c723c */ /* 0x050fe2000004182c */
[----:B------:R-:W-:Y:S02]  /*3cf0*/  FMUL.FTZ R66, R66, c[0x0][0x2ec] ;  /* 0x0000bb0042427a20 */ /* 0x000fe40000410000 */
[----:B------:R-:W-:Y:S02]  /*3d00*/  FMUL.FTZ R145, R64, c[0x0][0x2ec] ;  /* 0x0000bb0040917a20 */ /* 0x000fe40000410000 */
[----:B------:R-:W-:Y:S01]  /*3d10*/  FMUL.FTZ R65, R65, c[0x0][0x2ec] ;  /* 0x0000bb0041417a20 */ /* 0x000fe20000410000 */
[----:B------:R-:W-:Y:S01]  /*3d20*/  MUFU.TANH R151, R66 ;  /* 0x0000004200977308 */ /* 0x000fe20000002400 */
[----:B------:R-:W-:Y:S01]  /*3d30*/  FMUL.FTZ R71, R71, c[0x0][0x2ec] ;  /* 0x0000bb0047477a20 */ /* 0x000fe20000410000 */
[----:B------:R-:W-:Y:S01]  /*3d40*/  HMMA.16816.F32.BF16 R120, R88, R18, R120 ;  /* 0x000000125878723c */ /* 0x000fe20000041878 */
[----:B------:R-:W4:Y:S01]  /*3d50*/  LDSM.16.M88.4 R16, [R170+0x8400] ;  /* 0x00840000aa10783b */ /* 0x000f220000000200 */
[----:B---3--:R-:W-:-:S04]  /*3d60*/  IADD3 R68, R108, 0x20, RZ ;  /* 0x000000206c447810 */ /* 0x008fc80007ffe0ff */
[----:B------:R-:W-:Y:S02]  /*3d70*/  MUFU.TANH R143, R70 ;  /* 0x00000046008f7308 */ /* 0x000fe40000002400 */
[C---:B------:R-:W-:Y:S07]  /*3d80*/  HMMA.16816.F32.BF16 R52, R40.reuse, R32, R52 ;  /* 0x000000202834723c */ /* 0x040fee0000041834 */
[----:B------:R-:W-:Y:S01]  /*3d90*/  FMUL.FTZ R32, R67, c[0x0][0x2ec] ;  /* 0x0000bb0043207a20 */ /* 0x000fe20000410000 */
[----:B------:R-:W-:Y:S01]  /*3da0*/  HMMA.16816.F32.BF16 R48, R40, R34, R48 ;  /* 0x000000222830723c */ /* 0x000fe20000041830 */
[----:B------:R-:W-:Y:S07]  /*3db0*/  I2F R64, R68 ;  /* 0x0000004400407306 */ /* 0x000fee0000201400 */
[C---:B-1----:R-:W-:Y:S01]  /*3dc0*/  HMMA.16816.F32.BF16 R96, R88.reuse, R20, R96 ;  /* 0x000000145860723c */ /* 0x042fe20000041860 */
[----:B------:R-:W-:Y:S07]  /*3dd0*/  MUFU.TANH R65, R65 ;  /* 0x0000004100417308 */ /* 0x000fee0000002400 */
[----:B------:R-:W-:Y:S01]  /*3de0*/  HMMA.16816.F32.BF16 R92, R88, R22, R92 ;  /* 0x00000016585c723c */ /* 0x000fe2000004185c */
[----:B------:R1:W-:Y:S01]  /*3df0*/  MUFU.TANH R89, R32 ;  /* 0x0000002000597308 */ /* 0x0003e20000002400 */
[----:B------:R-:W-:Y:S06]  /*3e00*/  LDSM.16.M88.4 R20, [R119+0x8400] ;  /* 0x008400007714783b */ /* 0x000fec0000000200 */
[C---:B------:R-:W-:Y:S01]  /*3e10*/  HMMA.16816.F32.BF16 R60, R8.reuse, R24, R60 ;  /* 0x00000018083c723c */ /* 0x040fe2000004183c */
[----:B------:R-:W-:Y:S07]  /*3e20*/  MUFU.TANH R69, R69 ;  /* 0x0000004500457308 */ /* 0x000fee0000002400 */
[----:B------:R-:W-:Y:S01]  /*3e30*/  HMMA.16816.F32.BF16 R56, R8, R26, R56 ;  /* 0x0000001a0838723c */ /* 0x000fe20000041838 */
[----:B-1----:R-:W1:Y:S01]  /*3e40*/  LDSM.16.M88.4 R32, [R170+0x8800] ;  /* 0x00880000aa20783b */ /* 0x002e620000000200 */
[----:B------:R-:W-:Y:S03]  /*3e50*/  MUFU.TANH R71, R71 ;  /* 0x0000004700477308 */ /* 0x000fe60000002400 */
[----:B------:R-:W3:Y:S03]  /*3e60*/  LDSM.16.M88.4 R24, [R119+0x6c00] ;  /* 0x006c00007718783b */ /* 0x000ee60000000200 */
[----:B--2---:R-:W-:Y:S02]  /*3e70*/  HMMA.16816.F32.BF16 R44, R40, R28, R44 ;  /* 0x0000001c282c723c */ /* 0x004fe4000004182c */
[----:B------:R-:W-:Y:S05]  /*3e80*/  MUFU.TANH R145, R145 ;  /* 0x0000009100917308 */ /* 0x000fea0000002400 */
[----:B------:R-:W-:Y:S01]  /*3e90*/  IADD3 R28, R108, 0x28, RZ ;  /* 0x000000286c1c7810 */ /* 0x000fe20007ffe0ff */
[----:B----4-:R-:W-:Y:S01]  /*3ea0*/  HMMA.16816.F32.BF16 R48, R12, R18, R48 ;  /* 0x000000120c30723c */ /* 0x010fe20000041830 */
[----:B------:R-:W-:Y:S01]  /*3eb0*/  FMUL.FTZ R91, R62, c[0x0][0x2ec] ;  /* 0x0000bb003e5b7a20 */ /* 0x000fe20000410000 */
[----:B------:R-:W-:Y:S01]  /*3ec0*/  IADD3 R62, R108, 0x21, RZ ;  /* 0x000000216c3e7810 */ /* 0x000fe20007ffe0ff */
[----:B------:R-:W-:Y:S01]  /*3ed0*/  FMUL.FTZ R67, R60, c[0x0][0x2ec] ;  /* 0x0000bb003c437a20 */ /* 0x000fe20000410000 */
[----:B------:R-:W-:Y:S01]  /*3ee0*/  I2F R90, R130 ;  /* 0x00000082005a7306 */ /* 0x000fe20000201400 */
[----:B------:R-:W-:-:S02]  /*3ef0*/  FMUL.FTZ R153, R63, c[0x0][0x2ec] ;  /* 0x0000bb003f997a20 */ /* 0x000fc40000410000 */
[----:B------:R-:W-:Y:S01]  /*3f00*/  FMUL.FTZ R61, R61, c[0x0][0x2ec] ;  /* 0x0000bb003d3d7a20 */ /* 0x000fe20000410000 */
[----:B------:R-:W-:Y:S01]  /*3f10*/  HMMA.16816.F32.BF16 R120, R40, R30, R120 ;  /* 0x0000001e2878723c */ /* 0x000fe20000041878 */
[----:B------:R-:W-:Y:S02]  /*3f20*/  FMUL.FTZ R56, R56, c[0x0][0x2ec] ;  /* 0x0000bb0038387a20 */ /* 0x000fe40000410000 */
[----:B------:R-:W-:Y:S01]  /*3f30*/  FMUL.FTZ R29, R57, c[0x0][0x2ec] ;  /* 0x0000bb00391d7a20 */ /* 0x000fe20000410000 */
[----:B------:R-:W-:Y:S03]  /*3f40*/  I2F R60, R62 ;  /* 0x0000003e003c7306 */ /* 0x000fe60000201400 */
[----:B------:R-:W-:Y:S01]  /*3f50*/  FMUL.FTZ R31, R59, c[0x0][0x2ec] ;  /* 0x0000bb003b1f7a20 */ /* 0x000fe20000410000 */
[----:B------:R-:W-:Y:S04]  /*3f60*/  HMMA.16816.F32.BF16 R104, R8, R84, R104 ;  /* 0x000000540868723c */ /* 0x000fe80000041868 */
[----:B------:R-:W-:Y:S04]  /*3f70*/  MUFU.TANH R85, R80 ;  /* 0x0000005000557308 */ /* 0x000fe80000002400 */
[C---:B------:R-:W-:Y:S01]  /*3f80*/  HMMA.16816.F32.BF16 R52, R12.reuse, R16, R52 ;  /* 0x000000100c34723c */ /* 0x040fe20000041834 */
[----:B------:R-:W2:Y:S03]  /*3f90*/  LDSM.16.M88.4 R16, [R119+0x8800] ;  /* 0x008800007710783b */ /* 0x000ea60000000200 */
[----:B------:R-:W-:Y:S04]  /*3fa0*/  I2F R80, R82 ;  /* 0x0000005200507306 */ /* 0x000fe80000201400 */
[----:B-1----:R-:W-:Y:S04]  /*3fb0*/  HMMA.16816.F32.BF16 R44, R12, R32, R44 ;  /* 0x000000200c2c723c */ /* 0x002fe8000004182c */
[----:B------:R1:W-:Y:S03]  /*3fc0*/  MUFU.TANH R63, R56 ;  /* 0x00000038003f7308 */ /* 0x0003e60000002400 */
[----:B------:R-:W-:Y:S01]  /*3fd0*/  FFMA.FTZ R32, R0, R113, R77 ;  /* 0x0000007100207223 */ /* 0x000fe2000001004d */
[----:B------:R-:W-:Y:S01]  /*3fe0*/  HMMA.16816.F32.BF16 R48, R8, R22, R48 ;  /* 0x000000160830723c */ /* 0x000fe20000041830 */
[----:B------:R-:W-:-:S02]  /*3ff0*/  FMUL.FTZ R104, R104, c[0x0][0x2ec] ;  /* 0x0000bb0068687a20 */ /* 0x000fc40000410000 */
[----:B------:R-:W-:Y:S01]  /*4000*/  FMUL.FTZ R107, R107, c[0x0][0x2ec] ;  /* 0x0000bb006b6b7a20 */ /* 0x000fe20000410000 */
[----:B------:R-:W4:Y:S01]  /*4010*/  I2F R22, R138 ;  /* 0x0000008a00167306 */ /* 0x000f220000201400 */
[----:B------:R-:W-:Y:S01]  /*4020*/  FSEL R32, R32, -INF , !P5 ;  /* 0xff80000020207808 */ /* 0x000fe20006800000 */
[----:B------:R-:W-:Y:S01]  /*4030*/  FFMA.FTZ R33, R0, R109, R102 ;  /* 0x0000006d00217223 */ /* 0x000fe20000010066 */
[C---:B------:R-:W-:Y:S01]  /*4040*/  IADD3 R102, R108.reuse, 0x50, RZ ;  /* 0x000000506c667810 */ /* 0x040fe20007ffe0ff */
[----:B------:R-:W-:Y:S04]  /*4050*/  HMMA.16816.F32.BF16 R72, R8, R86, R72 ;  /* 0x000000560848723c */ /* 0x000fe80000041848 */
[----:B------:R-:W-:Y:S01]  /*4060*/  MUFU.TANH R127, R104 ;  /* 0x00000068007f7308 */ /* 0x000fe20000002400 */
[----:B-1----:R-:W-:-:S02]  /*4070*/  IADD3 R56, R108, 0x29, RZ ;  /* 0x000000296c387810 */ /* 0x002fc40007ffe0ff */
[----:B------:R-:W-:Y:S01]  /*4080*/  FMUL.FTZ R87, R105, c[0x0][0x2ec] ;  /* 0x0000bb0069577a20 */ /* 0x000fe20000410000 */
[C---:B---3--:R-:W-:Y:S01]  /*4090*/  HMMA.16816.F32.BF16 R96, R40.reuse, R24, R96 ;  /* 0x000000182860723c */ /* 0x048fe20000041860 */
[----:B------:R-:W-:Y:S01]  /*40a0*/  FMUL.FTZ R105, R106, c[0x0][0x2ec] ;  /* 0x0000bb006a697a20 */ /* 0x000fe20000410000 */
[C---:B------:R-:W-:Y:S02]  /*40b0*/  IADD3 R106, R108.reuse, 0x19, RZ ;  /* 0x000000196c6a7810 */ /* 0x040fe40007ffe0ff */
[----:B------:R-:W-:Y:S01]  /*40c0*/  IADD3 R86, R108, 0x18, RZ ;  /* 0x000000186c567810 */ /* 0x000fe20007ffe0ff */
[----:B------:R-:W-:Y:S01]  /*40d0*/  MUFU.TANH R87, R87 ;  /* 0x0000005700577308 */ /* 0x000fe20000002400 */
[----:B----4-:R-:W-:Y:S02]  /*40e0*/  FFMA.FTZ R65, R0, R22, R65 ;  /* 0x0000001600417223 */ /* 0x010fe40000010041 */
[----:B------:R-:W-:Y:S01]  /*40f0*/  HMMA.16816.F32.BF16 R92, R40, R26, R92 ;  /* 0x0000001a285c723c */ /* 0x000fe2000004185c */
[----:B------:R-:W1:Y:S01]  /*4100*/  LDSM.16.M88.4 R24, [R170+0x8c00] ;  /* 0x008c0000aa18783b */ /* 0x000e620000000200 */
[----:B------:R-:W-:Y:S01]  /*4110*/  ISETP.GE.AND P5, PT, R86, R136, PT ;  /* 0x000000885600720c */ /* 0x000fe20003fa6270 */
[----:B------:R-:W-:-:S02]  /*4120*/  FMUL.FTZ R51, R51, c[0x0][0x2ec] ;  /* 0x0000bb0033337a20 */ /* 0x000fc40000410000 */
[----:B------:R-:W3:Y:S01]  /*4130*/  I2F R104, R106 ;  /* 0x0000006a00687306 */ /* 0x000ee20000201400 */
[----:B------:R-:W-:Y:S02]  /*4140*/  FFMA.FTZ R89, R0, R22, R89 ;  /* 0x0000001600597223 */ /* 0x000fe40000010059 */
[----:B------:R-:W-:Y:S01]  /*4150*/  HMMA.16816.F32.BF16 R120, R12, R34, R120 ;  /* 0x000000220c78723c */ /* 0x000fe20000041878 */
[----:B------:R-:W-:Y:S02]  /*4160*/  FMUL.FTZ R75, R75, c[0x0][0x2ec] ;  /* 0x0000bb004b4b7a20 */ /* 0x000fe40000410000 */
[----:B------:R-:W-:Y:S02]  /*4170*/  FMUL.FTZ R72, R72, c[0x0][0x2ec] ;  /* 0x0000bb0048487a20 */ /* 0x000fe40000410000 */
[----:B------:R-:W4:Y:S01]  /*4180*/  I2F R84, R86 ;  /* 0x0000005600547306 */ /* 0x000f220000201400 */
[----:B------:R-:W-:Y:S02]  /*4190*/  FMUL.FTZ R73, R73, c[0x0][0x2ec] ;  /* 0x0000bb0049497a20 */ /* 0x000fe40000410000 */
[----:B--2---:R-:W-:Y:S01]  /*41a0*/  HMMA.16816.F32.BF16 R44, R8, R16, R44 ;  /* 0x00000010082c723c */ /* 0x004fe2000004182c */
[----:B------:R-:W-:-:S02]  /*41b0*/  FFMA.FTZ R35, R0, R113, R37 ;  /* 0x0000007100237223 */ /* 0x000fc40000010025 */
[C---:B------:R-:W-:Y:S02]  /*41c0*/  FFMA.FTZ R34, R0.reuse, R111, R76 ;  /* 0x0000006f00227223 */ /* 0x040fe4000001004c */
[----:B---3--:R-:W-:Y:S01]  /*41d0*/  FFMA.FTZ R37, R0, R104, R83 ;  /* 0x0000006800257223 */ /* 0x008fe20000010053 */
[----:B------:R-:W2:Y:S01]  /*41e0*/  MUFU.TANH R107, R107 ;  /* 0x0000006b006b7308 */ /* 0x000ea20000002400 */
[----:B------:R-:W-:Y:S01]  /*41f0*/  FMUL.FTZ R16, R49, c[0x0][0x2ec] ;  /* 0x0000bb0031107a20 */ /* 0x000fe20000410000 */
[C---:B------:R-:W-:Y:S01]  /*4200*/  HMMA.16816.F32.BF16 R52, R8.reuse, R20, R52 ;  /* 0x000000140834723c */ /* 0x040fe20000041834 */
[----:B------:R-:W-:Y:S01]  /*4210*/  FMUL.FTZ R74, R74, c[0x0][0x2ec] ;  /* 0x0000bb004a4a7a20 */ /* 0x000fe20000410000 */
[----:B------:R-:W-:Y:S01]  /*4220*/  FSEL R34, R34, -INF , !P3 ;  /* 0xff80000022227808 */ /* 0x000fe20005800000 */
[----:B------:R-:W-:Y:S01]  /*4230*/  FFMA.FTZ R40, R0, R80, R79 ;  /* 0x0000005000287223 */ /* 0x000fe2000001004f */
[----:B------:R-:W-:Y:S01]  /*4240*/  ISETP.GE.AND P3, PT, R82, R136, PT ;  /* 0x000000885200720c */ /* 0x000fe20003f66270 */
[----:B----4-:R-:W-:Y:S01]  /*4250*/  FFMA.FTZ R70, R0, R84, R85 ;  /* 0x0000005400467223 */ /* 0x010fe20000010055 */
[----:B------:R3:W-:Y:S01]  /*4260*/  MUFU.TANH R83, R16 ;  /* 0x0000001000537308 */ /* 0x0007e20000002400 */
[----:B------:R-:W-:Y:S01]  /*4270*/  FMUL.FTZ R21, R58, c[0x0][0x2ec] ;  /* 0x0000bb003a157a20 */ /* 0x000fe20000410000 */
[----:B------:R-:W-:Y:S01]  /*4280*/  HMMA.16816.F32.BF16 R120, R8, R18, R120 ;  /* 0x000000120878723c */ /* 0x000fe20000041878 */
[----:B------:R-:W-:Y:S01]  /*4290*/  FFMA.FTZ R79, R0, R80, R39 ;  /* 0x00000050004f7223 */ /* 0x000fe20000010027 */
[----:B------:R-:W-:Y:S01]  /*42a0*/  FSEL R70, R70, -INF , !P5 ;  /* 0xff80000046467808 */ /* 0x000fe20006800000 */
[----:B------:R-:W-:Y:S01]  /*42b0*/  FFMA.FTZ R77, R0, R84, R103 ;  /* 0x00000054004d7223 */ /* 0x000fe20000010067 */
[----:B------:R-:W-:Y:S01]  /*42c0*/  FSEL R40, R40, -INF , !P3 ;  /* 0xff80000028287808 */ /* 0x000fe20005800000 */
[CC--:B------:R-:W-:Y:S01]  /*42d0*/  FFMA.FTZ R42, R0.reuse, R115.reuse, R78 ;  /* 0x00000073002a7223 */ /* 0x0c0fe2000001004e */
[----:B------:R-:W4:Y:S01]  /*42e0*/  MUFU.TANH R105, R105 ;  /* 0x0000006900697308 */ /* 0x000f220000002400 */
[----:B------:R-:W-:Y:S01]  /*42f0*/  FFMA.FTZ R87, R0, R60, R87 ;  /* 0x0000003c00577223 */ /* 0x000fe20000010057 */
[----:B------:R-:W-:Y:S01]  /*4300*/  ISETP.GE.AND P5, PT, R62, R136, PT ;  /* 0x000000883e00720c */ /* 0x000fe20003fa6270 */
[C---:B-1----:R-:W-:Y:S01]  /*4310*/  HMMA.16816.F32.BF16 R96, R12.reuse, R24, R96 ;  /* 0x000000180c60723c */ /* 0x042fe20000041860 */
[----:B--2---:R-:W-:Y:S01]  /*4320*/  FFMA.FTZ R59, R0, R60, R107 ;  /* 0x0000003c003b7223 */ /* 0x004fe2000001006b */
[----:B------:R-:W-:Y:S01]  /*4330*/  ISETP.GE.AND P3, PT, R68, R136, PT ;  /* 0x000000884400720c */ /* 0x000fe20003f66270 */
[----:B------:R-:W-:Y:S01]  /*4340*/  FFMA.FTZ R115, R0, R115, R38 ;  /* 0x0000007300737223 */ /* 0x000fe20000010026 */
[----:B------:R-:W-:Y:S01]  /*4350*/  FSEL R150, R87, -INF , !P5 ;  /* 0xff80000057967808 */ /* 0x000fe20006800000 */
[----:B---3--:R-:W1:Y:S01]  /*4360*/  LDSM.16.M88.4 R16, [R119+0x8c00] ;  /* 0x008c00007710783b */ /* 0x008e620000000200 */
[----:B------:R2:W-:Y:S01]  /*4370*/  MUFU.TANH R137, R72 ;  /* 0x0000004800897308 */ /* 0x0005e20000002400 */
[----:B------:R-:W-:Y:S01]  /*4380*/  FMUL.FTZ R43, R53, c[0x0][0x2ec] ;  /* 0x0000bb00352b7a20 */ /* 0x000fe20000410000 */
[----:B------:R-:W-:Y:S01]  /*4390*/  HMMA.16816.F32.BF16 R92, R12, R26, R92 ;  /* 0x0000001a0c5c723c */ /* 0x000fe2000004185c */
[----:B------:R-:W-:Y:S01]  /*43a0*/  IADD3 R24, R118, 0x8, RZ ;  /* 0x0000000876187810 */ /* 0x000fe20007ffe0ff */
[----:B------:R-:W-:Y:S01]  /*43b0*/  FMUL.FTZ R41, R52, c[0x0][0x2ec] ;  /* 0x0000bb0034297a20 */ /* 0x000fe20000410000 */
[----:B------:R-:W-:Y:S01]  /*43c0*/  IADD3 R53, R108, 0x30, RZ ;  /* 0x000000306c357810 */ /* 0x000fe20007ffe0ff */
[----:B------:R-:W-:Y:S01]  /*43d0*/  FMUL.FTZ R54, R54, c[0x0][0x2ec] ;  /* 0x0000bb0036367a20 */ /* 0x000fe20000410000 */
[----:B------:R-:W-:Y:S01]  /*43e0*/  IMNMX R135, R24, R131, PT ;  /* 0x0000008318877217 */ /* 0x000fe20003800200 */
[----:B------:R-:W-:Y:S01]  /*43f0*/  MUFU.TANH R75, R75 ;  /* 0x0000004b004b7308 */ /* 0x000fe20000002400 */
[----:B------:R-:W-:Y:S01]  /*4400*/  FFMA.FTZ R24, R0, R109, R125 ;  /* 0x0000006d00187223 */ /* 0x000fe2000001007d */
[----:B------:R-:W-:Y:S01]  /*4410*/  IADD3 R118, R108, 0x41, RZ ;  /* 0x000000416c767810 */ /* 0x000fe20007ffe0ff */
[----:B------:R-:W-:Y:S01]  /*4420*/  FMUL.FTZ R55, R55, c[0x0][0x2ec] ;  /* 0x0000bb0037377a20 */ /* 0x000fe20000410000 */
[-C--:B------:R-:W-:Y:S01]  /*4430*/  ISETP.GE.AND P0, PT, R112, R135.reuse, PT ;  /* 0x000000877000720c */ /* 0x080fe20003f06270 */
[----:B----4-:R-:W-:Y:S01]  /*4440*/  FFMA.FTZ R105, R0, R64, R105 ;  /* 0x0000004000697223 */ /* 0x010fe20000010069 */
[-C--:B------:R-:W-:Y:S01]  /*4450*/  ISETP.GE.AND P1, PT, R114, R135.reuse, PT ;  /* 0x000000877200720c */ /* 0x080fe20003f26270 */
[----:B------:R-:W-:Y:S01]  /*4460*/  FMUL.FTZ R38, R48, c[0x0][0x2ec] ;  /* 0x0000bb0030267a20 */ /* 0x000fe20000410000 */
[----:B------:R-:W-:Y:S01]  /*4470*/  I2F R66, R53 ;  /* 0x0000003500427306 */ /* 0x000fe20000201400 */
[----:B--2---:R-:W-:Y:S01]  /*4480*/  IADD3 R72, R108, 0x31, RZ ;  /* 0x000000316c487810 */ /* 0x004fe20007ffe0ff */
[----:B------:R-:W-:Y:S01]  /*4490*/  FMUL.FTZ R44, R44, c[0x0][0x2ec] ;  /* 0x0000bb002c2c7a20 */ /* 0x000fe20000410000 */
[-C--:B------:R-:W-:Y:S01]  /*44a0*/  ISETP.GE.AND P2, PT, R110, R135.reuse, PT ;  /* 0x000000876e00720c */ /* 0x080fe20003f46270 */
[----:B------:R-:W-:Y:S01]  /*44b0*/  FMUL.FTZ R46, R46, c[0x0][0x2ec] ;  /* 0x0000bb002e2e7a20 */ /* 0x000fe20000410000 */
[----:B------:R-:W-:Y:S01]  /*44c0*/  IADD3 R110, R108, 0x48, RZ ;  /* 0x000000486c6e7810 */ /* 0x000fe20007ffe0ff */
[----:B------:R-:W-:Y:S01]  /*44d0*/  FMUL.FTZ R121, R121, c[0x0][0x2ec] ;  /* 0x0000bb0079797a20 */ /* 0x000fe20000410000 */
[----:B------:R-:W-:Y:S01]  /*44e0*/  FSEL R113, R36, -INF , !P0 ;  /* 0xff80000024717808 */ /* 0x000fe20004000000 */
[----:B------:R-:W2:Y:S01]  /*44f0*/  I2F R20, R28 ;  /* 0x0000001c00147306 */ /* 0x000ea20000201400 */
[----:B------:R-:W-:Y:S01]  /*4500*/  FSEL R35, R35, -INF , !P1 ;  /* 0xff80000023237808 */ /* 0x000fe20004800000 */
[----:B------:R-:W-:Y:S01]  /*4510*/  FMUL.FTZ R45, R45, c[0x0][0x2ec] ;  /* 0x0000bb002d2d7a20 */ /* 0x000fe20000410000 */
[-C--:B------:R-:W-:Y:S01]  /*4520*/  ISETP.GE.AND P0, PT, R82, R135.reuse, PT ;  /* 0x000000875200720c */ /* 0x080fe20003f06270 */
[----:B------:R-:W-:Y:S01]  /*4530*/  FMUL.FTZ R47, R47, c[0x0][0x2ec] ;  /* 0x0000bb002f2f7a20 */ /* 0x000fe20000410000 */
[----:B------:R-:W-:Y:S01]  /*4540*/  ISETP.GE.AND P1, PT, R86, R135, PT ;  /* 0x000000875600720c */ /* 0x000fe20003f26270 */
[----:B------:R-:W-:Y:S01]  /*4550*/  FMUL.FTZ R13, R122, c[0x0][0x2ec] ;  /* 0x0000bb007a0d7a20 */ /* 0x000fe20000410000 */
[----:B------:R-:W-:Y:S01]  /*4560*/  FSEL R24, R24, -INF , !P4 ;  /* 0xff80000018187808 */ /* 0x000fe20006000000 */
[----:B------:R-:W-:Y:S01]  /*4570*/  I2F R30, R56 ;  /* 0x00000038001e7306 */ /* 0x000fe20000201400 */
[----:B------:R-:W-:Y:S01]  /*4580*/  ISETP.GE.AND P4, PT, R124, R136, PT ;  /* 0x000000887c00720c */ /* 0x000fe20003f86270 */
[----:B------:R-:W-:Y:S01]  /*4590*/  FMUL.FTZ R120, R120, c[0x0][0x2ec] ;  /* 0x0000bb0078787a20 */ /* 0x000fe20000410000 */
[----:B------:R-:W-:Y:S01]  /*45a0*/  IADD3 R114, R108, 0x51, RZ ;  /* 0x000000516c727810 */ /* 0x000fe20007ffe0ff */
[----:B------:R-:W-:Y:S01]  /*45b0*/  FMUL.FTZ R14, R123, c[0x0][0x2ec] ;  /* 0x0000bb007b0e7a20 */ /* 0x000fe20000410000 */
[----:B------:R-:W-:Y:S01]  /*45c0*/  FSEL R79, R79, -INF , !P0 ;  /* 0xff8000004f4f7808 */ /* 0x000fe20004000000 */
[----:B------:R-:W-:-:S04]  /*45d0*/  DEPBAR.LE SB0, 0x0 ;  /* 0x000080000000791a */ /* 0x000fc80000000000 */
[C---:B-1----:R-:W-:Y:S01]  /*45e0*/  HMMA.16816.F32.BF16 R96, R8.reuse, R16, R96 ;  /* 0x000000100860723c */ /* 0x042fe20000041860 */
[----:B------:R-:W1:Y:S01]  /*45f0*/  MUFU.TANH R139, R74 ;  /* 0x0000004a008b7308 */ /* 0x000e620000002400 */
[----:B------:R-:W-:Y:S01]  /*4600*/  FSEL R77, R77, -INF , !P1 ;  /* 0xff8000004d4d7808 */ /* 0x000fe20004800000 */
[----:B--2---:R-:W-:Y:S01]  /*4610*/  FFMA.FTZ R137, R0, R20, R137 ;  /* 0x0000001400897223 */ /* 0x004fe20000010089 */
[-C--:B------:R-:W-:Y:S01]  /*4620*/  ISETP.GE.AND P0, PT, R68, R135.reuse, PT ;  /* 0x000000874400720c */ /* 0x080fe20003f06270 */
[----:B------:R-:W-:Y:S01]  /*4630*/  FFMA.FTZ R68, R0, R104, R81 ;  /* 0x0000006800447223 */ /* 0x000fe20000010051 */
[----:B------:R-:W-:Y:S01]  /*4640*/  ISETP.GE.AND P1, PT, R62, R135, PT ;  /* 0x000000873e00720c */ /* 0x000fe20003f26270 */
[----:B------:R-:W-:Y:S01]  /*4650*/  FMUL.FTZ R62, R50, c[0x0][0x2ec] ;  /* 0x0000bb00323e7a20 */ /* 0x000fe20000410000 */
[----:B------:R-:W-:Y:S01]  /*4660*/  HMMA.16816.F32.BF16 R8, R8, R18, R92 ;  /* 0x000000120808723c */ /* 0x000fe2000004185c */
[----:B------:R-:W2:Y:S01]  /*4670*/  MUFU.TANH R73, R73 ;  /* 0x0000004900497308 */ /* 0x000ea20000002400 */
[----:B------:R-:W-:-:S02]  /*4680*/  FSEL R42, R42, -INF , !P4 ;  /* 0xff8000002a2a7808 */ /* 0x000fc40006000000 */
[----:B------:R-:W-:Y:S02]  /*4690*/  ISETP.GE.AND P4, PT, R106, R136, PT ;  /* 0x000000886a00720c */ /* 0x000fe40003f86270 */
[----:B------:R-:W-:Y:S02]  /*46a0*/  FSEL R33, R33, -INF , !P2 ;  /* 0xff80000021217808 */ /* 0x000fe40005000000 */
[----:B------:R-:W-:Y:S01]  /*46b0*/  IADD3 R48, R108, 0x60, RZ ;  /* 0x000000606c307810 */ /* 0x000fe20007ffe0ff */
[----:B------:R-:W3:Y:S01]  /*46c0*/  I2F R58, R72 ;  /* 0x00000048003a7306 */ /* 0x000ee20000201400 */
[----:B------:R-:W-:Y:S01]  /*46d0*/  ISETP.GE.AND P2, PT, R124, R135, PT ;  /* 0x000000877c00720c */ /* 0x000fe20003f46270 */
[C---:B------:R-:W-:Y:S01]  /*46e0*/  FFMA.FTZ R124, R0.reuse, R64, R127 ;  /* 0x00000040007c7223 */ /* 0x040fe2000001007f */
[----:B------:R-:W-:Y:S01]  /*46f0*/  ISETP.GE.AND P5, PT, R53, R136, PT ;  /* 0x000000883500720c */ /* 0x000fe20003fa6270 */
[----:B-1----:R-:W-:Y:S01]  /*4700*/  FFMA.FTZ R57, R0, R20, R139 ;  /* 0x0000001400397223 */ /* 0x002fe2000001008b */
[----:B------:R-:W-:-:S02]  /*4710*/  FSEL R59, R59, -INF , !P1 ;  /* 0xff8000003b3b7808 */ /* 0x000fc40004800000 */
[-C--:B------:R-:W-:Y:S01]  /*4720*/  ISETP.GE.AND P1, PT, R53, R135.reuse, PT ;  /* 0x000000873500720c */ /* 0x080fe20003f26270 */
[----:B------:R-:W1:Y:S01]  /*4730*/  I2F R52, R126 ;  /* 0x0000007e00347306 */ /* 0x000e620000201400 */
[----:B------:R-:W-:Y:S01]  /*4740*/  IADD3 R78, R108, 0x59, RZ ;  /* 0x000000596c4e7810 */ /* 0x000fe20007ffe0ff */
[-C--:B------:R-:W-:Y:S01]  /*4750*/  FFMA.FTZ R53, R0, R30.reuse, R75 ;  /* 0x0000001e00357223 */ /* 0x080fe2000001004b */
[----:B------:R-:W-:Y:S01]  /*4760*/  FSEL R68, R68, -INF , !P4 ;  /* 0xff80000044447808 */ /* 0x000fe20006000000 */
[----:B--2---:R-:W-:Y:S01]  /*4770*/  FFMA.FTZ R36, R0, R30, R73 ;  /* 0x0000001e00247223 */ /* 0x004fe20000010049 */
[----:B------:R-:W-:Y:S01]  /*4780*/  FSEL R149, R105, -INF , !P0 ;  /* 0xff80000069957808 */ /* 0x000fe20004000000 */
[----:B------:R-:W-:Y:S01]  /*4790*/  FMUL.FTZ R96, R96, c[0x0][0x2ec] ;  /* 0x0000bb0060607a20 */ /* 0x000fe20000410000 */
[----:B------:R-:W-:Y:S01]  /*47a0*/  ISETP.GE.AND P4, PT, R28, R136, PT ;  /* 0x000000881c00720c */ /* 0x000fe20003f86270 */
[----:B------:R-:W2:Y:S01]  /*47b0*/  I2F R88, R110 ;  /* 0x0000006e00587306 */ /* 0x000ea20000201400 */
[-C--:B------:R-:W-:Y:S01]  /*47c0*/  ISETP.GE.AND P0, PT, R56, R135.reuse, PT ;  /* 0x000000873800720c */ /* 0x080fe20003f06270 */
[-C--:B---3--:R-:W-:Y:S01]  /*47d0*/  FFMA.FTZ R69, R0, R58.reuse, R69 ;  /* 0x0000003a00457223 */ /* 0x088fe20000010045 */
[----:B------:R-:W-:Y:S01]  /*47e0*/  IADD3 R112, R108, 0x49, RZ ;  /* 0x000000496c707810 */ /* 0x000fe20007ffe0ff */
[----:B------:R-:W-:Y:S01]  /*47f0*/  FMUL.FTZ R8, R8, c[0x0][0x2ec] ;  /* 0x0000bb0008087a20 */ /* 0x000fe20000410000 */
[----:B------:R-:W-:Y:S01]  /*4800*/  FSEL R115, R115, -INF , !P2 ;  /* 0xff80000073737808 */ /* 0x000fe20005000000 */
[----:B------:R-:W-:Y:S01]  /*4810*/  FFMA.FTZ R71, R0, R58, R71 ;  /* 0x0000003a00477223 */ /* 0x000fe20000010047 */
[----:B------:R-:W-:Y:S01]  /*4820*/  IADD3 R50, R108, 0x69, RZ ;  /* 0x000000696c327810 */ /* 0x000fe20007ffe0ff */
[----:B------:R-:W-:Y:S01]  /*4830*/  MUFU.TANH R153, R153 ;  /* 0x0000009900997308 */ /* 0x000fe20000002400 */
[-C--:B------:R-:W-:Y:S01]  /*4840*/  ISETP.GE.AND P2, PT, R106, R135.reuse, PT ;  /* 0x000000876a00720c */ /* 0x080fe20003f46270 */
[----:B-1----:R-:W-:Y:S01]  /*4850*/  FFMA.FTZ R139, R0, R52, R151 ;  /* 0x00000034008b7223 */ /* 0x002fe20000010097 */
[----:B------:R-:W-:Y:S01]  /*4860*/  FSEL R124, R124, -INF , !P3 ;  /* 0xff8000007c7c7808 */ /* 0x000fe20005800000 */
[----:B------:R-:W-:Y:S01]  /*4870*/  FMUL.FTZ R15, R97, c[0x0][0x2ec] ;  /* 0x0000bb00610f7a20 */ /* 0x000fe20000410000 */
[----:B------:R-:W-:Y:S01]  /*4880*/  FSEL R148, R137, -INF , !P4 ;  /* 0xff80000089947808 */ /* 0x000fe20006000000 */
[----:B------:R-:W-:Y:S01]  /*4890*/  FMUL.FTZ R17, R98, c[0x0][0x2ec] ;  /* 0x0000bb0062117a20 */ /* 0x000fe20000410000 */
[----:B------:R-:W-:Y:S01]  /*48a0*/  FSEL R53, R53, -INF , !P0 ;  /* 0xff80000035357808 */ /* 0x000fe20004000000 */
[----:B------:R-:W1:Y:S01]  /*48b0*/  MUFU.TANH R21, R21 ;  /* 0x0000001500157308 */ /* 0x000e620000002400 */
[----:B------:R-:W-:Y:S01]  /*48c0*/  ISETP.GE.AND P3, PT, R56, R136, PT ;  /* 0x000000883800720c */ /* 0x000fe20003f66270 */
[----:B--2---:R-:W-:Y:S01]  /*48d0*/  FFMA.FTZ R63, R0, R88, R63 ;  /* 0x00000058003f7223 */ /* 0x004fe2000001003f */
[----:B------:R-:W-:Y:S01]  /*48e0*/  ISETP.GE.AND P4, PT, R72, R136, PT ;  /* 0x000000884800720c */ /* 0x000fe20003f86270 */
[----:B------:R-:W-:Y:S01]  /*48f0*/  FFMA.FTZ R56, R0, R52, R145 ;  /* 0x0000003400387223 */ /* 0x000fe20000010091 */
[-C--:B------:R-:W-:Y:S01]  /*4900*/  ISETP.GE.AND P0, PT, R126, R135.reuse, PT ;  /* 0x000000877e00720c */ /* 0x080fe20003f06270 */
[----:B------:R-:W-:Y:S01]  /*4910*/  FMUL.FTZ R18, R99, c[0x0][0x2ec] ;  /* 0x0000bb0063127a20 */ /* 0x000fe20000410000 */
[C---:B------:R-:W-:Y:S01]  /*4920*/  IADD3 R82, R108.reuse, 0x58, RZ ;  /* 0x000000586c527810 */ /* 0x040fe20007ffe0ff */
[----:B------:R-:W-:Y:S01]  /*4930*/  I2F R142, R118 ;  /* 0x00000076008e7306 */ /* 0x000fe20000201400 */
[----:B------:R-:W-:Y:S01]  /*4940*/  FSEL R37, R37, -INF , !P2 ;  /* 0xff80000025257808 */ /* 0x000fe20005000000 */
[----:B------:R-:W-:Y:S01]  /*4950*/  FMUL.FTZ R9, R9, c[0x0][0x2ec] ;  /* 0x0000bb0009097a20 */ /* 0x000fe20000410000 */
[----:B------:R-:W-:Y:S01]  /*4960*/  IADD3 R58, R108, 0x78, RZ ;  /* 0x000000786c3a7810 */ /* 0x000fe20007ffe0ff */
[----:B------:R-:W-:Y:S01]  /*4970*/  FMUL.FTZ R10, R10, c[0x0][0x2ec] ;  /* 0x0000bb000a0a7a20 */ /* 0x000fe20000410000 */
[----:B------:R-:W-:Y:S01]  /*4980*/  ISETP.GE.AND P2, PT, R28, R135, PT ;  /* 0x000000871c00720c */ /* 0x000fe20003f46270 */
[----:B------:R-:W-:Y:S01]  /*4990*/  FMUL.FTZ R11, R11, c[0x0][0x2ec] ;  /* 0x0000bb000b0b7a20 */ /* 0x000fe20000410000 */
[----:B------:R-:W-:Y:S01]  /*49a0*/  FSEL R36, R36, -INF , !P3 ;  /* 0xff80000024247808 */ /* 0x000fe20005800000 */
[----:B------:R-:W-:Y:S01]  /*49b0*/  MUFU.TANH R43, R43 ;  /* 0x0000002b002b7308 */ /* 0x000fe20000002400 */
[----:B------:R-:W-:Y:S01]  /*49c0*/  FSEL R146, R69, -INF , !P4 ;  /* 0xff80000045927808 */ /* 0x000fe20006000000 */
[----:B-1----:R-:W-:Y:S01]  /*49d0*/  FFMA.FTZ R21, R0, R88, R21 ;  /* 0x0000005800157223 */ /* 0x002fe20000010015 */
[----:B------:R-:W-:-:S02]  /*49e0*/  FSEL R139, R139, -INF , !P0 ;  /* 0xff8000008b8b7808 */ /* 0x000fc40004000000 */
[----:B------:R-:W-:Y:S02]  /*49f0*/  ISETP.GE.AND P3, PT, R126, R136, PT ;  /* 0x000000887e00720c */ /* 0x000fe40003f66270 */
[-C--:B------:R-:W-:Y:S01]  /*4a00*/  ISETP.GE.AND P0, PT, R118, R135.reuse, PT ;  /* 0x000000877600720c */ /* 0x080fe20003f06270 */
[----:B------:R1:W-:Y:S01]  /*4a10*/  MUFU.TANH R23, R54 ;  /* 0x0000003600177308 */ /* 0x0003e20000002400 */
[C---:B------:R-:W-:Y:S02]  /*4a20*/  IADD3 R80, R108.reuse, 0x61, RZ ;  /* 0x000000616c507810 */ /* 0x040fe40007ffe0ff */
[----:B------:R-:W-:Y:S02]  /*4a30*/  FSEL R57, R57, -INF , !P2 ;  /* 0xff80000039397808 */ /* 0x000fe40005000000 */
[----:B------:R-:W-:Y:S02]  /*4a40*/  IADD3 R28, R108, 0x68, RZ ;  /* 0x000000686c1c7810 */ /* 0x000fe40007ffe0ff */
[----:B------:R-:W-:Y:S01]  /*4a50*/  ISETP.GE.AND P2, PT, R72, R135, PT ;  /* 0x000000874800720c */ /* 0x000fe20003f46270 */
[----:B------:R-:W2:Y:S01]  /*4a60*/  I2F R76, R114 ;  /* 0x00000072004c7306 */ /* 0x000ea20000201400 */
[----:B------:R-:W-:-:S02]  /*4a70*/  IADD3 R60, R108, 0x70, RZ ;  /* 0x000000706c3c7810 */ /* 0x000fc40007ffe0ff */
[----:B------:R-:W-:Y:S02]  /*4a80*/  FSEL R147, R71, -INF , !P2 ;  /* 0xff80000047937808 */ /* 0x000fe40005000000 */
[----:B------:R-:W-:Y:S02]  /*4a90*/  IADD3 R30, R108, 0x71, RZ ;  /* 0x000000716c1e7810 */ /* 0x000fe40007ffe0ff */
[----:B------:R-:W-:Y:S01]  /*4aa0*/  ISETP.GE.AND P2, PT, R130, R135, PT ;  /* 0x000000878200720c */ /* 0x000fe20003f46270 */
[----:B-1----:R-:W-:Y:S01]  /*4ab0*/  FFMA.FTZ R54, R0, R66, R141 ;  /* 0x0000004200367223 */ /* 0x002fe2000001008d */
[----:B------:R-:W1:Y:S01]  /*4ac0*/  I2F R74, R102 ;  /* 0x00000066004a7306 */ /* 0x000e620000201400 */
[----:B------:R-:W-:Y:S02]  /*4ad0*/  FSEL R56, R56, -INF , !P3 ;  /* 0xff80000038387808 */ /* 0x000fe40005800000 */
[----:B------:R-:W-:Y:S02]  /*4ae0*/  ISETP.GE.AND P4, PT, R130, R136, PT ;  /* 0x000000888200720c */ /* 0x000fe40003f86270 */
[----:B------:R-:W-:-:S02]  /*4af0*/  FSEL R54, R54, -INF , !P5 ;  /* 0xff80000036367808 */ /* 0x000fc40006800000 */
[----:B------:R-:W-:Y:S01]  /*4b00*/  ISETP.GE.AND P5, PT, R138, R136, PT ;  /* 0x000000888a00720c */ /* 0x000fe20003fa6270 */
[----:B------:R3:W-:Y:S01]  /*4b10*/  MUFU.TANH R111, R55 ;  /* 0x00000037006f7308 */ /* 0x0007e20000002400 */
[----:B--2---:R-:W-:Y:S01]  /*4b20*/  FFMA.FTZ R20, R0, R76, R43 ;  /* 0x0000004c00147223 */ /* 0x004fe2000001002b */
[-C--:B------:R-:W-:Y:S02]  /*4b30*/  ISETP.GE.AND P3, PT, R118, R136.reuse, PT ;  /* 0x000000887600720c */ /* 0x080fe40003f66270 */
[----:B------:R-:W-:Y:S02]  /*4b40*/  FSEL R140, R65, -INF , !P5 ;  /* 0xff800000418c7808 */ /* 0x000fe40006800000 */
[----:B------:R-:W-:Y:S02]  /*4b50*/  ISETP.GE.AND P5, PT, R110, R136, PT ;  /* 0x000000886e00720c */ /* 0x000fe40003fa6270 */
[----:B------:R-:W2:Y:S01]  /*4b60*/  MUFU.TANH R91, R91 ;  /* 0x0000005b005b7308 */ /* 0x000ea20000002400 */
[----:B-1----:R-:W-:Y:S01]  /*4b70*/  FFMA.FTZ R23, R0, R74, R23 ;  /* 0x0000004a00177223 */ /* 0x002fe20000010017 */
[----:B------:R-:W-:-:S02]  /*4b80*/  FSEL R126, R63, -INF , !P5 ;  /* 0xff8000003f7e7808 */ /* 0x000fc40006800000 */
[----:B------:R-:W-:Y:S01]  /*4b90*/  ISETP.GE.AND P5, PT, R114, R136, PT ;  /* 0x000000887200720c */ /* 0x000fe20003fa6270 */
[----:B---3--:R-:W-:-:S03]  /*4ba0*/  FFMA.FTZ R55, R0, R66, R143 ;  /* 0x0000004200377223 */ /* 0x008fc6000001008f */
[----:B------:R-:W-:Y:S01]  /*4bb0*/  I2F R85, R48 ;  /* 0x0000003000557306 */ /* 0x000fe20000201400 */
[----:B------:R-:W-:Y:S01]  /*4bc0*/  FFMA.FTZ R143, R0, R142, R153 ;  /* 0x0000008e008f7223 */ /* 0x000fe20000010099 */
[----:B------:R-:W-:Y:S02]  /*4bd0*/  FSEL R20, R20, -INF , !P5 ;  /* 0xff80000014147808 */ /* 0x000fe40006800000 */
[----:B------:R-:W-:Y:S02]  /*4be0*/  FSEL R55, R55, -INF , !P1 ;  /* 0xff80000037377808 */ /* 0x000fe40004800000 */
[----:B------:R-:W-:Y:S01]  /*4bf0*/  ISETP.GE.AND P1, PT, R138, R135, PT ;  /* 0x000000878a00720c */ /* 0x000fe20003f26270 */
[----:B--2---:R-:W-:Y:S01]  /*4c00*/  FFMA.FTZ R91, R0, R90, R91 ;  /* 0x0000005a005b7223 */ /* 0x004fe2000001005b */
[----:B------:R-:W1:Y:S01]  /*4c10*/  MUFU.TANH R66, R44 ;  /* 0x0000002c00427308 */ /* 0x000e620000002400 */
[----:B------:R-:W-:Y:S02]  /*4c20*/  FSEL R143, R143, -INF , !P0 ;  /* 0xff8000008f8f7808 */ /* 0x000fe40004000000 */
[----:B------:R-:W-:-:S02]  /*4c30*/  FSEL R131, R89, -INF , !P1 ;  /* 0xff80000059837808 */ /* 0x000fc40004800000 */
[-C--:B------:R-:W-:Y:S02]  /*4c40*/  ISETP.GE.AND P1, PT, R110, R135.reuse, PT ;  /* 0x000000876e00720c */ /* 0x080fe40003f26270 */
[-C--:B------:R-:W-:Y:S01]  /*4c50*/  ISETP.GE.AND P0, PT, R102, R135.reuse, PT ;  /* 0x000000876600720c */ /* 0x080fe20003f06270 */
[----:B------:R-:W2:Y:S01]  /*4c60*/  MUFU.TANH R67, R67 ;  /* 0x0000004300437308 */ /* 0x000ea20000002400 */
[----:B------:R-:W-:Y:S01]  /*4c70*/  FSEL R127, R21, -INF , !P1 ;  /* 0xff800000157f7808 */ /* 0x000fe20004800000 */
[----:B------:R-:W-:Y:S01]  /*4c80*/  FFMA.FTZ R21, R0, R76, R111 ;  /* 0x0000004c00157223 */ /* 0x000fe2000001006f */
[----:B------:R-:W-:Y:S02]  /*4c90*/  ISETP.GE.AND P1, PT, R114, R135, PT ;  /* 0x000000877200720c */ /* 0x000fe40003f26270 */
[----:B------:R-:W-:Y:S02]  /*4ca0*/  ISETP.GE.AND P5, PT, R48, R136, PT ;  /* 0x000000883000720c */ /* 0x000fe40003fa6270 */
[----:B------:R-:W-:Y:S01]  /*4cb0*/  FSEL R23, R23, -INF , !P0 ;  /* 0xff80000017177808 */ /* 0x000fe20004000000 */
[----:B------:R-:W3:Y:S01]  /*4cc0*/  MUFU.TANH R61, R61 ;  /* 0x0000003d003d7308 */ /* 0x000ee20000002400 */
[----:B-1----:R-:W-:Y:S01]  /*4cd0*/  FFMA.FTZ R52, R0, R85, R66 ;  /* 0x0000005500347223 */ /* 0x002fe20000010042 */
[----:B------:R-:W-:-:S02]  /*4ce0*/  ISETP.GE.AND P0, PT, R78, R135, PT ;  /* 0x000000874e00720c */ /* 0x000fc40003f06270 */
[----:B------:R-:W-:Y:S02]  /*4cf0*/  FSEL R21, R21, -INF , !P1 ;  /* 0xff80000015157808 */ /* 0x000fe40004800000 */
[----:B------:R-:W-:Y:S02]  /*4d00*/  FSEL R137, R91, -INF , !P2 ;  /* 0xff8000005b897808 */ /* 0x000fe40005000000 */
[----:B------:R-:W1:Y:S01]  /*4d10*/  I2F R39, R78 ;  /* 0x0000004e00277306 */ /* 0x000e620000201400 */
[----:B--2---:R-:W-:Y:S01]  /*4d20*/  FFMA.FTZ R67, R0, R90, R67 ;  /* 0x0000005a00437223 */ /* 0x004fe20000010043 */
[----:B------:R-:W-:Y:S02]  /*4d30*/  ISETP.GE.AND P1, PT, R48, R135, PT ;  /* 0x000000873000720c */ /* 0x000fe40003f26270 */
[----:B------:R-:W-:Y:S02]  /*4d40*/  FSEL R52, R52, -INF , !P5 ;  /* 0xff80000034347808 */ /* 0x000fe40006800000 */
[----:B------:R-:W-:-:S02]  /*4d50*/  IADD3 R44, R108, 0x79, RZ ;  /* 0x000000796c2c7810 */ /* 0x000fc40007ffe0ff */
[----:B------:R-:W2:Y:S01]  /*4d60*/  MUFU.TANH R51, R51 ;  /* 0x0000003300337308 */ /* 0x000ea20000002400 */
[----:B---3--:R-:W-:Y:S01]  /*4d70*/  FFMA.FTZ R61, R0, R142, R61 ;  /* 0x0000008e003d7223 */ /* 0x008fe2000001003d */
[----:B------:R-:W-:Y:S02]  /*4d80*/  FSEL R138, R67, -INF , !P4 ;  /* 0xff800000438a7808 */ /* 0x000fe40006000000 */
[----:B------:R-:W-:Y:S02]  /*4d90*/  ISETP.GE.AND P2, PT, R112, R135, PT ;  /* 0x000000877000720c */ /* 0x000fe40003f46270 */
[----:B------:R-:W-:Y:S02]  /*4da0*/  FSEL R130, R61, -INF , !P3 ;  /* 0xff8000003d827808 */ /* 0x000fe40005800000 */
[----:B------:R-:W3:Y:S01]  /*4db0*/  MUFU.TANH R46, R46 ;  /* 0x0000002e002e7308 */ /* 0x000ee20000002400 */
[-C--:B------:R-:W-:Y:S01]  /*4dc0*/  ISETP.GE.AND P5, PT, R50, R136.reuse, PT ;  /* 0x000000883200720c */ /* 0x080fe20003fa6270 */
[----:B-1----:R-:W-:Y:S01]  /*4dd0*/  FFMA.FTZ R83, R0, R39, R83 ;  /* 0x0000002700537223 */ /* 0x002fe20000010053 */
[----:B------:R-:W-:-:S02]  /*4de0*/  ISETP.GE.AND P4, PT, R112, R136, PT ;  /* 0x000000887000720c */ /* 0x000fc40003f86270 */
[----:B------:R-:W-:-:S03]  /*4df0*/  ISETP.GE.AND P3, PT, R102, R136, PT ;  /* 0x000000886600720c */ /* 0x000fc60003f66270 */
[----:B------:R-:W-:Y:S01]  /*4e00*/  MUFU.TANH R31, R31 ;  /* 0x0000001f001f7308 */ /* 0x000fe20000002400 */
[----:B--2---:R-:W-:-:S05]  /*4e10*/  FFMA.FTZ R51, R0, R39, R51 ;  /* 0x0000002700337223 */ /* 0x004fca0000010033 */
[----:B------:R-:W-:Y:S02]  /*4e20*/  FSEL R61, R51, -INF , !P0 ;  /* 0xff800000333d7808 */ /* 0x000fe40004000000 */
[----:B------:R-:W1:Y:S01]  /*4e30*/  I2F R25, R112 ;  /* 0x0000007000197306 */ /* 0x000e620000201400 */
[----:B---3--:R-:W-:Y:S01]  /*4e40*/  FFMA.FTZ R46, R0, R85, R46 ;  /* 0x00000055002e7223 */ /* 0x008fe2000001002e */
[----:B------:R-:W-:-:S04]  /*4e50*/  ISETP.GE.AND P0, PT, R28, R135, PT ;  /* 0x000000871c00720c */ /* 0x000fc80003f06270 */
[----:B------:R-:W-:Y:S02]  /*4e60*/  FSEL R51, R46, -INF , !P1 ;  /* 0xff8000002e337808 */ /* 0x000fe40004800000 */
[----:B------:R-:W-:Y:S01]  /*4e70*/  I2F R87, R50 ;  /* 0x0000003200577306 */ /* 0x000fe20000201400 */
[----:B------:R-:W-:-:S07]  /*4e80*/  ISETP.GE.AND P1, PT, R50, R135, PT ;  /* 0x000000873200720c */ /* 0x000fce0003f26270 */
[----:B------:R-:W2:Y:S01]  /*4e90*/  MUFU.TANH R12, R121 ;  /* 0x00000079000c7308 */ /* 0x000ea20000002400 */
[----:B-1----:R-:W-:-:S05]  /*4ea0*/  FFMA.FTZ R31, R0, R25, R31 ;  /* 0x00000019001f7223 */ /* 0x002fca000001001f */
[----:B------:R-:W-:Y:S02]  /*4eb0*/  FSEL R141, R31, -INF , !P2 ;  /* 0xff8000001f8d7808 */ /* 0x000fe40005000000 */
[----:B------:R-:W1:Y:S01]  /*4ec0*/  MUFU.TANH R29, R29 ;  /* 0x0000001d001d7308 */ /* 0x000e620000002400 */
[----:B------:R-:W-:-:S07]  /*4ed0*/  ISETP.GE.AND P2, PT, R82, R135, PT ;  /* 0x000000875200720c */ /* 0x000fce0003f46270 */
[----:B------:R-:W3:Y:S01]  /*4ee0*/  MUFU.TANH R41, R41 ;  /* 0x0000002900297308 */ /* 0x000ee20000002400 */
[----:B--2---:R-:W-:-:S05]  /*4ef0*/  FFMA.FTZ R12, R0, R87, R12 ;  /* 0x00000057000c7223 */ /* 0x004fca000001000c */
[----:B------:R-:W-:Y:S02]  /*4f00*/  FSEL R46, R12, -INF , !P5 ;  /* 0xff8000000c2e7808 */ /* 0x000fe40006800000 */
[----:B------:R-:W-:Y:S01]  /*4f10*/  I2F R109, R82 ;  /* 0x00000052006d7306 */ /* 0x000fe20000201400 */
[----:B-1----:R-:W-:Y:S01]  /*4f20*/  FFMA.FTZ R29, R0, R25, R29 ;  /* 0x00000019001d7223 */ /* 0x002fe2000001001d */
[----:B------:R-:W-:-:S04]  /*4f30*/  ISETP.GE.AND P5, PT, R58, R136, PT ;  /* 0x000000883a00720c */ /* 0x000fc80003fa6270 */
[----:B------:R-:W-:Y:S02]  /*4f40*/  FSEL R144, R29, -INF , !P4 ;  /* 0xff8000001d907808 */ /* 0x000fe40006000000 */
[----:B------:R-:W1:Y:S01]  /*4f50*/  MUFU.TANH R62, R62 ;  /* 0x0000003e003e7308 */ /* 0x000e620000002400 */
        /* <DEDUP_REMOVED lines=9> */
[----:B------:R-:W-:Y:S02]  /*4ff0*/  FSEL R62, R83, -INF , !P3 ;  /* 0xff800000533e7808 */ /* 0x000fe40005800000 */
[----:B------:R-:W-:Y:S02]  /*5000*/  ISETP.GE.AND P2, PT, R80, R135, PT ;  /* 0x000000875000720c */ /* 0x000fe40003f46270 */
[----:B------:R-:W-:-:S03]  /*5010*/  ISETP.GE.AND P3, PT, R28, R136, PT ;  /* 0x000000881c00720c */ /* 0x000fc60003f66270 */
[----:B------:R-:W-:Y:S01]  /*5020*/  I2F R49, R80 ;  /* 0x0000005000317306 */ /* 0x000fe20000201400 */
[----:B--2---:R-:W-:-:S05]  /*5030*/  FFMA.FTZ R8, R0, R69, R8 ;  /* 0x0000004500087223 */ /* 0x004fca0000010008 */
[----:B------:R-:W-:Y:S02]  /*5040*/  FSEL R31, R8, -INF , !P5 ;  /* 0xff800000081f7808 */ /* 0x000fe40006800000 */
[----:B------:R-:W2:Y:S01]  /*5050*/  MUFU.TANH R45, R45 ;  /* 0x0000002d002d7308 */ /* 0x000ea20000002400 */
[----:B-1----:R-:W-:Y:S01]  /*5060*/  FFMA.FTZ R38, R0, R109, R38 ;  /* 0x0000006d00267223 */ /* 0x002fe20000010026 */
[----:B------:R-:W-:-:S04]  /*5070*/  ISETP.GE.AND P5, PT, R116, 0x2, PT ;  /* 0x000000027400780c */ /* 0x000fc80003fa6270 */
[----:B------:R-:W-:Y:S02]  /*5080*/  FSEL R64, R38, -INF , !P4 ;  /* 0xff80000026407808 */ /* 0x000fe40006000000 */
[----:B------:R-:W-:Y:S01]  /*5090*/  I2F R81, R28 ;  /* 0x0000001c00517306 */ /* 0x000fe20000201400 */
[----:B------:R-:W-:-:S07]  /*50a0*/  ISETP.GE.AND P4, PT, R80, R136, PT ;  /* 0x000000885000720c */ /* 0x000fce0003f86270 */
[----:B------:R-:W1:Y:S01]  /*50b0*/  MUFU.TANH R47, R47 ;  /* 0x0000002f002f7308 */ /* 0x000e620000002400 */
[----:B--2---:R-:W-:-:S05]  /*50c0*/  FFMA.FTZ R45, R0, R49, R45 ;  /* 0x00000031002d7223 */ /* 0x004fca000001002d */
[----:B------:R-:W-:Y:S02]  /*50d0*/  FSEL R50, R45, -INF , !P4 ;  /* 0xff8000002d327808 */ /* 0x000fe40006000000 */
[----:B------:R-:W2:Y:S01]  /*50e0*/  MUFU.TANH R16, R120 ;  /* 0x0000007800107308 */ /* 0x000ea20000002400 */
[----:B------:R-:W-:-:S07]  /*50f0*/  ISETP.GE.AND P4, PT, R60, R136, PT ;  /* 0x000000883c00720c */ /* 0x000fce0003f86270 */
[----:B------:R-:W3:Y:S01]  /*5100*/  MUFU.TANH R13, R13 ;  /* 0x0000000d000d7308 */ /* 0x000ee20000002400 */
[----:B-1----:R-:W-:-:S05]  /*5110*/  FFMA.FTZ R49, R0, R49, R47 ;  /* 0x0000003100317223 */ /* 0x002fca000001002f */
[----:B------:R-:W-:Y:S02]  /*5120*/  FSEL R49, R49, -INF , !P2 ;  /* 0xff80000031317808 */ /* 0x000fe40005000000 */
[----:B------:R-:W-:Y:S01]  /*5130*/  I2F R103, R60 ;  /* 0x0000003c00677306 */ /* 0x000fe20000201400 */
[----:B--2---:R-:W-:Y:S01]  /*5140*/  FFMA.FTZ R16, R0, R81, R16 ;  /* 0x0000005100107223 */ /* 0x004fe20000010010 */
[----:B------:R-:W-:-:S04]  /*5150*/  ISETP.GE.AND P2, PT, R60, R135, PT ;  /* 0x000000873c00720c */ /* 0x000fc80003f46270 */
[----:B------:R-:W-:Y:S02]  /*5160*/  FSEL R48, R16, -INF , !P3 ;  /* 0xff80000010307808 */ /* 0x000fe40005800000 */
[----:B------:R-:W-:Y:S01]  /*5170*/  I2F R73, R30 ;  /* 0x0000001e00497306 */ /* 0x000fe20000201400 */
[----:B---3--:R-:W-:Y:S01]  /*5180*/  FFMA.FTZ R13, R0, R81, R13 ;  /* 0x00000051000d7223 */ /* 0x008fe2000001000d */
[----:B------:R-:W-:-:S04]  /*5190*/  ISETP.GE.AND P3, PT, R30, R136, PT ;  /* 0x000000881e00720c */ /* 0x000fc80003f66270 */
[----:B------:R-:W-:Y:S02]  /*51a0*/  FSEL R47, R13, -INF , !P0 ;  /* 0xff8000000d2f7808 */ /* 0x000fe40004000000 */
[----:B------:R-:W1:Y:S01]  /*51b0*/  MUFU.TANH R14, R14 ;  /* 0x0000000e000e7308 */ /* 0x000e620000002400 */
[----:B------:R-:W-:-:S07]  /*51c0*/  ISETP.GE.AND P0, PT, R30, R135, PT ;  /* 0x000000871e00720c */ /* 0x000fce0003f06270 */
[----:B------:R-:W2:Y:S08]  /*51d0*/  MUFU.TANH R96, R96 ;  /* 0x0000006000607308 */ /* 0x000eb00000002400 */
[----:B------:R-:W3:Y:S01]  /*51e0*/  MUFU.TANH R15, R15 ;  /* 0x0000000f000f7308 */ /* 0x000ee20000002400 */
[----:B-1----:R-:W-:-:S05]  /*51f0*/  FFMA.FTZ R14, R0, R87, R14 ;  /* 0x00000057000e7223 */ /* 0x002fca000001000e */
[----:B------:R-:W-:Y:S02]  /*5200*/  FSEL R29, R14, -INF , !P1 ;  /* 0xff8000000e1d7808 */ /* 0x000fe40004800000 */
[----:B------:R-:W1:Y:S01]  /*5210*/  MUFU.TANH R17, R17 ;  /* 0x0000001100117308 */ /* 0x000e620000002400 */
[----:B--2---:R-:W-:Y:S01]  /*5220*/  FFMA.FTZ R39, R0, R103, R96 ;  /* 0x0000006700277223 */ /* 0x004fe20000010060 */
[----:B------:R-:W-:-:S04]  /*5230*/  ISETP.GE.AND P1, PT, R58, R135, PT ;  /* 0x000000873a00720c */ /* 0x000fc80003f26270 */
[----:B------:R-:W-:Y:S02]  /*5240*/  FSEL R39, R39, -INF , !P4 ;  /* 0xff80000027277808 */ /* 0x000fe40006000000 */
[----:B------:R-:W2:Y:S01]  /*5250*/  MUFU.TANH R18, R18 ;  /* 0x0000001200127308 */ /* 0x000ea20000002400 */
[----:B---3--:R-:W-:Y:S01]  /*5260*/  FFMA.FTZ R15, R0, R73, R15 ;  /* 0x00000049000f7223 */ /* 0x008fe2000001000f */
[----:B------:R-:W-:-:S04]  /*5270*/  ISETP.GE.AND P4, PT, R108, R136, PT ;  /* 0x000000886c00720c */ /* 0x000fc80003f86270 */
[----:B------:R-:W-:Y:S02]  /*5280*/  FSEL R38, R15, -INF , !P3 ;  /* 0xff8000000f267808 */ /* 0x000fe40005800000 */
[----:B------:R-:W-:Y:S01]  /*5290*/  I2F R71, R44 ;  /* 0x0000002c00477306 */ /* 0x000fe20000201400 */
[----:B-1----:R-:W-:Y:S01]  /*52a0*/  FFMA.FTZ R17, R0, R103, R17 ;  /* 0x0000006700117223 */ /* 0x002fe20000010011 */
[----:B------:R-:W-:Y:S01]  /*52b0*/  BAR.SYNC.DEFER_BLOCKING 0x0 ;  /* 0x0000000000007b1d */ /* 0x000fe20000010000 */
[----:B------:R-:W-:-:S03]  /*52c0*/  ISETP.GE.AND P3, PT, R44, R136, PT ;  /* 0x000000882c00720c */ /* 0x000fc60003f66270 */
[----:B------:R-:W-:Y:S02]  /*52d0*/  FSEL R28, R17, -INF , !P2 ;  /* 0xff800000111c7808 */ /* 0x000fe40005000000 */
[----:B------:R-:W1:Y:S01]  /*52e0*/  MUFU.TANH R9, R9 ;  /* 0x0000000900097308 */ /* 0x000e620000002400 */
[----:B--2---:R-:W-:Y:S01]  /*52f0*/  FFMA.FTZ R18, R0, R73, R18 ;  /* 0x0000004900127223 */ /* 0x004fe20000010012 */
[----:B------:R-:W-:-:S04]  /*5300*/  ISETP.GE.AND P2, PT, R108, R135, PT ;  /* 0x000000876c00720c */ /* 0x000fc80003f46270 */
[----:B------:R-:W-:Y:S02]  /*5310*/  FSEL R27, R18, -INF , !P0 ;  /* 0xff800000121b7808 */ /* 0x000fe40004000000 */
[----:B------:R-:W2:Y:S01]  /*5320*/  MUFU.TANH R10, R10 ;  /* 0x0000000a000a7308 */ /* 0x000ea20000002400 */
[----:B------:R-:W-:Y:S02]  /*5330*/  ISETP.GE.AND P0, PT, R44, R135, PT ;  /* 0x000000872c00720c */ /* 0x000fe40003f06270 */
[----:B------:R-:W-:-:S05]  /*5340*/  FSEL R8, R101, -INF , !P2 ;  /* 0xff80000065087808 */ /* 0x000fca0005000000 */
[----:B------:R-:W3:Y:S01]  /*5350*/  MUFU.TANH R11, R11 ;  /* 0x0000000b000b7308 */ /* 0x000ee20000002400 */
[----:B-1----:R-:W-:Y:S01]  /*5360*/  FFMA.FTZ R30, R0, R71, R9 ;  /* 0x00000047001e7223 */ /* 0x002fe20000010009 */
[----:B------:R-:W-:-:S04]  /*5370*/  FSEL R9, R100, -INF , !P4 ;  /* 0xff80000064097808 */ /* 0x000fc80006000000 */
[----:B------:R-:W-:Y:S01]  /*5380*/  FSEL R30, R30, -INF , !P3 ;  /* 0xff8000001e1e7808 */ /* 0x000fe20005800000 */
[----:B--2---:R-:W-:-:S05]  /*5390*/  FFMA.FTZ R10, R0, R69, R10 ;  /* 0x00000045000a7223 */ /* 0x004fca000001000a */
[----:B------:R-:W-:Y:S01]  /*53a0*/  FSEL R26, R10, -INF , !P1 ;  /* 0xff8000000a1a7808 */ /* 0x000fe20004800000 */
[----:B---3--:R-:W-:-:S05]  /*53b0*/  FFMA.FTZ R11, R0, R71, R11 ;  /* 0x00000047000b7223 */ /* 0x008fca000001000b */
[----:B------:R-:W-:Y:S01]  /*53c0*/  FSEL R25, R11, -INF , !P0 ;  /* 0xff8000000b197808 */ /* 0x000fe20004000000 */
[----:B------:R-:W-:Y:S05]  /*53d0*/  @!P5 BRA `(.L_x_2003) ;  /* 0x00000b900000d947 */ /* 0x000fea0003800000 */
[----:B------:R-:W-:Y:S05]  /*53e0*/  @!P6 BRA `(.L_x_2004) ;  /* 0x000003900000e947 */ /* 0x000fea0003800000 */
        /* <DEDUP_REMOVED lines=57> */
.L_x_2004:
[----:B------:R-:W-:-:S04]  /*5780*/  LEA R13, -R117, RZ, 0x7 ;  /* 0x000000ff750d7211 */ /* 0x000fc800078e39ff */
[----:B------:R-:W-:Y:S02]  /*5790*/  SHF.R.S32.HI R14, RZ, 0x1f, R13 ;  /* 0x0000001fff0e7819 */ /* 0x000fe4000001140d */
.L_x_2005:
        /* <DEDUP_REMOVED lines=121> */
.L_x_2007:
[----:B------:R-:W-:Y:S05]  /*5f30*/  BSYNC B0 ;  /* 0x0000000000007941 */ /* 0x000fea0003800000 */
.L_x_2006:
[----:B------:R-:W0:Y:S01]  /*5f40*/  LDGDEPBAR ;  /* 0x00000000000079af */ /* 0x000e220000000000 */
[----:B------:R-:W-:-:S04]  /*5f50*/  IADD3 R134, P0, R13, R134, RZ ;  /* 0x000000860d867210 */ /* 0x000fc80007f1e0ff */
[----:B------:R-:W-:Y:S02]  /*5f60*/  IADD3.X R133, R14, R133, RZ, P0, !PT ;  /* 0x000000850e857210 */ /* 0x000fe400007fe4ff */
.L_x_2003:
        /* <DEDUP_REMOVED lines=57> */
[----:B------:R-:W-:Y:S02]  /*6300*/  FMNMX.FTZ R10, R38, R3, !PT ;  /* 0x00000003260a7209 */ /* 0x000fe40007810000 */
[----:B------:R-:W-:Y:S01]  /*6310*/  FMNMX.FTZ R3, R29, R2, !PT ;  /* 0x000000021d037209 */ /* 0x000fe20007810000 */
[----:B-1----:R-:W-:Y:S01]  /*6320*/  LDSM.16.MT88.4 R84, [R118+0xb000] ;  /* 0x00b000007654783b */ /* 0x002fe20000004200 */
[----:B------:R-:W-:Y:S02]  /*6330*/  FMNMX.FTZ R13, R31, R10, !PT ;  /* 0x0000000a1f0d7209 */ /* 0x000fe40007810000 */
[----:B------:R-:W-:Y:S01]  /*6340*/  FMNMX.FTZ R2, R28, R3, !PT ;  /* 0x000000031c027209 */ /* 0x000fe20007810000 */
[----:B------:R-:W-:Y:S01]  /*6350*/  LDSM.16.MT88.4 R108, [R168+0x9000] ;  /* 0x00900000a86c783b */ /* 0x000fe20000004200 */
[----:B------:R-:W-:-:S02]  /*6360*/  FMNMX.FTZ R13, R30, R13, !PT ;  /* 0x0000000d1e0d7209 */ /* 0x000fc40007810000 */
[----:B------:R-:W-:Y:S01]  /*6370*/  FMNMX.FTZ R11, R27, R2, !PT ;  /* 0x000000021b0b7209 */ /* 0x000fe20007810000 */
[----:B------:R-:W-:Y:S03]  /*6380*/  LDSM.16.MT88.4 R100, [R118+0x9000] ;  /* 0x009000007664783b */ /* 0x000fe60000004200 */
[----:B------:R-:W-:Y:S01]  /*6390*/  FMNMX.FTZ R2, R26, R11, !PT ;  /* 0x0000000b1a027209 */ /* 0x000fe20007810000 */
[----:B------:R-:W1:Y:S03]  /*63a0*/  SHFL.BFLY PT, R10, R13, 0x2, 0x1f ;  /* 0x0c401f000d0a7f89 */ /* 0x000e6600000e0000 */
[----:B------:R-:W-:Y:S01]  /*63b0*/  FMNMX.FTZ R11, R25, R2, !PT ;  /* 0x00000002190b7209 */ /* 0x000fe20007810000 */
[----:B------:R-:W-:Y:S04]  /*63c0*/  LDSM.16.MT88.4 R16, [R118+0x9400] ;  /* 0x009400007610783b */ /* 0x000fe80000004200 */
        /* <DEDUP_REMOVED lines=22> */
[--C-:B------:R-:W-:Y:S02]  /*6530*/  FFMA.FTZ R56, R56, c[0x0][0x23c], -R43.reuse ;  /* 0x00008f0038387a23 */ /* 0x100fe4000001082b */
[--C-:B------:R-:W-:Y:S01]  /*6540*/  FFMA.FTZ R64, R64, c[0x0][0x23c], -R43.reuse ;  /* 0x00008f0040407a23 */ /* 0x100fe2000001082b */
[----:B------:R-:W-:Y:S01]  /*6550*/  MUFU.EX2 R121, R121 ;  /* 0x0000007900797308 */ /* 0x000fe20000000800 */
[----:B------:R-:W-:-:S02]  /*6560*/  FFMA.FTZ R52, R52, c[0x0][0x23c], -R43 ;  /* 0x00008f0034347a23 */ /* 0x000fc4000001082b */
[--C-:B------:R-:W-:Y:S02]  /*6570*/  FFMA.FTZ R48, R48, c[0x0][0x23c], -R43.reuse ;  /* 0x00008f0030307a23 */ /* 0x100fe4000001082b */
[----:B------:R-:W-:Y:S01]  /*6580*/  FFMA.FTZ R194, R30, c[0x0][0x23c], -R43 ;  /* 0x00008f001ec27a23 */ /* 0x000fe2000001082b */
[----:B-1----:R-:W-:Y:S02]  /*6590*/  FMNMX.FTZ R2, R9, R2, !PT ;  /* 0x0000000209027209 */ /* 0x002fe40007810000 */
[----:B------:R-:W1:Y:S01]  /*65a0*/  MUFU.EX2 R66, R66 ;  /* 0x0000004200427308 */ /* 0x000e620000000800 */
[----:B--2---:R-:W-:Y:S02]  /*65b0*/  F2FP.BF16.PACK_AB R68, R142, R145 ;  /* 0x000000918e44723e */ /* 0x004fe400000010ff */
[C---:B------:R-:W-:Y:S01]  /*65c0*/  FMUL.FTZ R40, R2.reuse, c[0x0][0x23c] ;  /* 0x00008f0002287a20 */ /* 0x040fe20000410000 */
[----:B------:R-:W-:-:S04]  /*65d0*/  FSETP.NEU.FTZ.AND P0, PT, R2, -INF , PT ;  /* 0xff8000000200780b */ /* 0x000fc80003f1d000 */
[----:B------:R-:W-:Y:S01]  /*65e0*/  FSEL R40, R40, RZ, P0 ;  /* 0x000000ff28287208 */ /* 0x000fe20000000000 */
[----:B------:R-:W-:Y:S01]  /*65f0*/  MUFU.EX2 R63, R63 ;  /* 0x0000003f003f7308 */ /* 0x000fe20000000800 */
[----:B------:R-:W-:-:S03]  /*6600*/  LEA R192, P0, R134, c[0x0][0x168], 0x1 ;  /* 0x00005a0086c07a11 */ /* 0x000fc600078008ff */
[--C-:B------:R-:W-:Y:S01]  /*6610*/  FFMA.FTZ R125, R8, c[0x0][0x23c], -R40.reuse ;  /* 0x00008f00087d7a23 */ /* 0x100fe20000010828 */
[----:B------:R-:W-:Y:S01]  /*6620*/  LEA.HI.X R193, R134, c[0x0][0x16c], R133, 0x1, P0 ;  /* 0x00005b0086c17a11 */ /* 0x000fe200000f0c85 */
[--C-:B------:R-:W-:Y:S01]  /*6630*/  FFMA.FTZ R120, R33, c[0x0][0x23c], -R40.reuse ;  /* 0x00008f0021787a23 */ /* 0x100fe20000010828 */
[----:B-1----:R-:W-:Y:S01]  /*6640*/  F2FP.BF16.PACK_AB R70, R66, R121 ;  /* 0x000000794246723e */ /* 0x002fe200000010ff */
[--C-:B------:R-:W-:Y:S01]  /*6650*/  FFMA.FTZ R123, R113, c[0x0][0x23c], -R40.reuse ;  /* 0x00008f00717b7a23 */ /* 0x100fe20000010828 */
[----:B------:R-:W1:Y:S01]  /*6660*/  MUFU.EX2 R58, R58 ;  /* 0x0000003a003a7308 */ /* 0x000e620000000800 */
[--C-:B------:R-:W-:Y:S02]  /*6670*/  FFMA.FTZ R60, R35, c[0x0][0x23c], -R40.reuse ;  /* 0x00008f00233c7a23 */ /* 0x100fe40000010828 */
[--C-:B------:R-:W-:Y:S01]  /*6680*/  FFMA.FTZ R65, R115, c[0x0][0x23c], -R40.reuse ;  /* 0x00008f0073417a23 */ /* 0x100fe20000010828 */
[----:B------:R-:W-:Y:S01]  /*6690*/  LDSM.16.MT88.4 R32, [R168+0x9400] ;  /* 0x00940000a820783b */ /* 0x000fe20000004200 */
[----:B------:R-:W-:-:S02]  /*66a0*/  FFMA.FTZ R44, R79, c[0x0][0x23c], -R40 ;  /* 0x00008f004f2c7a23 */ /* 0x000fc40000010828 */
[--C-:B------:R-:W-:Y:S01]  /*66b0*/  FFMA.FTZ R45, R77, c[0x0][0x23c], -R40.reuse ;  /* 0x00008f004d2d7a23 */ /* 0x100fe20000010828 */
[----:B------:R-:W-:Y:S01]  /*66c0*/  MUFU.EX2 R125, R125 ;  /* 0x0000007d007d7308 */ /* 0x000fe20000000800 */
[--C-:B------:R-:W-:Y:S01]  /*66d0*/  FFMA.FTZ R24, R37, c[0x0][0x23c], -R40.reuse ;  /* 0x00008f0025187a23 */ /* 0x100fe20000010828 */
[----:B------:R-:W2:Y:S01]  /*66e0*/  LDSM.16.MT88.4 R76, [R168+0xd000] ;  /* 0x00d00000a84c783b */ /* 0x000ea20000004200 */
        /* <DEDUP_REMOVED lines=16> */
[----:B------:R-:W-:Y:S02]  /*67f0*/  FFMA.FTZ R141, R62, c[0x0][0x23c], -R43 ;  /* 0x00008f003e8d7a23 */ /* 0x000fe4000001082b */
[--C-:B------:R-:W-:Y:S02]  /*6800*/  FFMA.FTZ R62, R21, c[0x0][0x23c], -R40.reuse ;  /* 0x00008f00153e7a23 */ /* 0x100fe40000010828 */
[----:B------:R-:W-:Y:S01]  /*6810*/  MUFU.EX2 R42, R42 ;  /* 0x0000002a002a7308 */ /* 0x000fe20000000800 */
[----:B------:R-:W-:Y:S02]  /*6820*/  FFMA.FTZ R61, R61, c[0x0][0x23c], -R40 ;  /* 0x00008f003d3d7a23 */ /* 0x000fe40000010828 */
[----:B------:R-:W-:Y:S02]  /*6830*/  FADD.FTZ R120, R125, R120 ;  /* 0x000000787d787221 */ /* 0x000fe40000010000 */
[--C-:B------:R-:W-:Y:S02]  /*6840*/  FFMA.FTZ R51, R51, c[0x0][0x23c], -R40.reuse ;  /* 0x00008f0033337a23 */ /* 0x100fe40000010828 */
[----:B------:R-:W-:Y:S01]  /*6850*/  FFMA.FTZ R29, R29, c[0x0][0x23c], -R40 ;  /* 0x00008f001d1d7a23 */ /* 0x000fe20000010828 */
[----:B-1----:R-:W-:Y:S01]  /*6860*/  F2FP.BF16.PACK_AB R71, R60, R123 ;  /* 0x0000007b3c47723e */ /* 0x002fe200000010ff */
[----:B------:R-:W1:Y:S01]  /*6870*/  MUFU.EX2 R41, R41 ;  /* 0x0000002900297308 */ /* 0x000e620000000800 */
[----:B------:R-:W-:-:S04]  /*6880*/  FADD.FTZ R123, R123, R120 ;  /* 0x000000787b7b7221 */ /* 0x000fc80000010000 */
[----:B------:R-:W-:Y:S01]  /*6890*/  FADD.FTZ R60, R60, R123 ;  /* 0x0000007b3c3c7221 */ /* 0x000fe20000010000 */
[C---:B------:R-:W-:Y:S02]  /*68a0*/  HMMA.16816.F32.BF16 R96, R68.reuse, R92, RZ ;  /* 0x0000005c4460723c */ /* 0x040fe400000418ff */
[----:B------:R-:W-:Y:S06]  /*68b0*/  MUFU.EX2 R65, R65 ;  /* 0x0000004100417308 */ /* 0x000fec0000000800 */
[----:B------:R-:W-:Y:S02]  /*68c0*/  HMMA.16816.F32.BF16 R92, R68, R94, RZ ;  /* 0x0000005e445c723c */ /* 0x000fe400000418ff */
[----:B------:R-:W3:Y:S01]  /*68d0*/  MUFU.EX2 R44, R44 ;  /* 0x0000002c002c7308 */ /* 0x000ee20000000800 */
[----:B-1----:R-:W-:-:S05]  /*68e0*/  F2FP.BF16.PACK_AB R10, R41, R42 ;  /* 0x0000002a290a723e */ /* 0x002fca00000010ff */
[C---:B------:R-:W-:Y:S02]  /*68f0*/  HMMA.16816.F32.BF16 R88, R68.reuse, R84, RZ ;  /* 0x000000544458723c */ /* 0x040fe400000418ff */
[----:B------:R-:W-:Y:S06]  /*6900*/  MUFU.EX2 R45, R45 ;  /* 0x0000002d002d7308 */ /* 0x000fec0000000800 */
[----:B------:R-:W-:Y:S02]  /*6910*/  HMMA.16816.F32.BF16 R84, R68, R86, RZ ;  /* 0x000000564454723c */ /* 0x000fe400000418ff */
[----:B------:R-:W1:Y:S01]  /*6920*/  MUFU.EX2 R24, R24 ;  /* 0x0000001800187308 */ /* 0x000e620000000800 */
[----:B---3--:R-:W-:-:S05]  /*6930*/  F2FP.BF16.PACK_AB R9, R44, R65 ;  /* 0x000000412c09723e */ /* 0x008fca00000010ff */
        /* <DEDUP_REMOVED lines=34> */
[----:B------:R-:W-:Y:S03]  /*6b60*/  MUFU.EX2 R126, R126 ;  /* 0x0000007e007e7308 */ /* 0x000fe60000000800 */
[--C-:B------:R-:W-:Y:S02]  /*6b70*/  FFMA.FTZ R33, R59, c[0x0][0x23c], -R40.reuse ;  /* 0x00008f003b217a23 */ /* 0x100fe40000010828 */
[--C-:B------:R-:W-:Y:S01]  /*6b80*/  FFMA.FTZ R32, R57, c[0x0][0x23c], -R40.reuse ;  /* 0x00008f0039207a23 */ /* 0x100fe20000010828 */
[----:B---3--:R-:W-:Y:S01]  /*6b90*/  HMMA.16816.F32.BF16 R80, R8, R16, R80 ;  /* 0x000000100850723c */ /* 0x008fe20000041850 */
[----:B------:R-:W-:Y:S01]  /*6ba0*/  FFMA.FTZ R59, R55, c[0x0][0x23c], -R40 ;  /* 0x00008f00373b7a23 */ /* 0x000fe20000010828 */
[----:B------:R-:W-:Y:S01]  /*6bb0*/  MUFU.EX2 R35, R35 ;  /* 0x0000002300237308 */ /* 0x000fe20000000800 */
[----:B------:R-:W-:-:S02]  /*6bc0*/  FFMA.FTZ R57, R146, c[0x0][0x23c], -R43 ;  /* 0x00008f0092397a23 */ /* 0x000fc4000001082b */
[--C-:B------:R-:W-:Y:S02]  /*6bd0*/  FFMA.FTZ R55, R139, c[0x0][0x23c], -R40.reuse ;  /* 0x00008f008b377a23 */ /* 0x100fe40000010828 */
[--C-:B------:R-:W-:Y:S01]  /*6be0*/  FFMA.FTZ R139, R130, c[0x0][0x23c], -R43.reuse ;  /* 0x00008f00828b7a23 */ /* 0x100fe2000001082b */
[----:B------:R-:W-:Y:S01]  /*6bf0*/  HMMA.16816.F32.BF16 R76, R8, R18, R76 ;  /* 0x00000012084c723c */ /* 0x000fe2000004184c */
[----:B------:R-:W-:Y:S01]  /*6c00*/  FFMA.FTZ R130, R143, c[0x0][0x23c], -R40 ;  /* 0x00008f008f827a23 */ /* 0x000fe20000010828 */
[----:B------:R-:W-:Y:S01]  /*6c10*/  MUFU.EX2 R34, R34 ;  /* 0x0000002200227308 */ /* 0x000fe20000000800 */
[----:B------:R-:W-:Y:S02]  /*6c20*/  FADD.FTZ R16, R145, R142 ;  /* 0x0000008e91107221 */ /* 0x000fe40000010000 */
[--C-:B------:R-:W-:Y:S02]  /*6c30*/  FFMA.FTZ R142, R22, c[0x0][0x23c], -R43.reuse ;  /* 0x00008f00168e7a23 */ /* 0x100fe4000001082b */
[----:B------:R-:W-:Y:S01]  /*6c40*/  FFMA.FTZ R143, R20, c[0x0][0x23c], -R43 ;  /* 0x00008f00148f7a23 */ /* 0x000fe2000001082b */
[C---:B--2---:R-:W-:Y:S01]  /*6c50*/  HMMA.16816.F32.BF16 R72, R68.reuse, R12, RZ ;  /* 0x0000000c4448723c */ /* 0x044fe200000418ff */
[----:B------:R-:W-:Y:S01]  /*6c60*/  FFMA.FTZ R145, R23, c[0x0][0x23c], -R40 ;  /* 0x00008f0017917a23 */ /* 0x000fe20000010828 */
[----:B------:R-:W-:Y:S01]  /*6c70*/  MUFU.EX2 R36, R36 ;  /* 0x0000002400247308 */ /* 0x000fe20000000800 */
[----:B------:R-:W-:Y:S01]  /*6c80*/  FADD.FTZ R121, R121, R16 ;  /* 0x0000001079797221 */ /* 0x000fe20000010000 */
[----:B------:R-:W-:Y:S04]  /*6c90*/  LDSM.16.MT88.4 R20, [R168+0xa400] ;  /* 0x00a40000a814783b */ /* 0x000fe80000004200 */
[----:B------:R-:W-:Y:S01]  /*6ca0*/  HMMA.16816.F32.BF16 R68, R68, R14, RZ ;  /* 0x0000000e4444723c */ /* 0x000fe200000418ff */
[----:B------:R-:W2:Y:S01]  /*6cb0*/  LDSM.16.MT88.4 R12, [R118+0xd400] ;  /* 0x00d40000760c783b */ /* 0x000ea20000004200 */
[----:B------:R-:W3:Y:S03]  /*6cc0*/  MUFU.EX2 R33, R33 ;  /* 0x0000002100217308 */ /* 0x000ee60000000800 */
[----:B------:R-:W-:Y:S05]  /*6cd0*/  LDSM.16.MT88.4 R16, [R118+0xa400] ;  /* 0x00a400007610783b */ /* 0x000fea0000004200 */
[----:B------:R-:W4:Y:S08]  /*6ce0*/  MUFU.EX2 R32, R32 ;  /* 0x0000002000207308 */ /* 0x000f300000000800 */
[----:B------:R-:W5:Y:S08]  /*6cf0*/  MUFU.EX2 R57, R57 ;  /* 0x0000003900397308 */ /* 0x000f700000000800 */
[----:B------:R-:W1:Y:S08]  /*6d00*/  MUFU.EX2 R59, R59 ;  /* 0x0000003b003b7308 */ /* 0x000e700000000800 */
[----:B------:R-:W1:Y:S01]  /*6d10*/  MUFU.EX2 R55, R55 ;  /* 0x0000003700377308 */ /* 0x000e620000000800 */
[C---:B--2---:R-:W-:Y:S07]  /*6d20*/  HMMA.16816.F32.BF16 R72, R8.reuse, R12, R72 ;  /* 0x0000000c0848723c */ /* 0x044fee0000041848 */
[----:B------:R-:W2:Y:S01]  /*6d30*/  MUFU.EX2 R139, R139 ;  /* 0x0000008b008b7308 */ /* 0x000ea20000000800 */
[----:B------:R-:W-:Y:S01]  /*6d40*/  HMMA.16816.F32.BF16 R68, R8, R14, R68 ;  /* 0x0000000e0844723c */ /* 0x000fe20000041844 */
[----:B------:R-:W2:Y:S06]  /*6d50*/  LDSM.16.MT88.4 R12, [R168+0x9800] ;  /* 0x00980000a80c783b */ /* 0x000eac0000004200 */
[----:B------:R-:W2:Y:S01]  /*6d60*/  MUFU.EX2 R130, R130 ;  /* 0x0000008200827308 */ /* 0x000ea20000000800 */
[----:B-1----:R-:W-:-:S02]  /*6d70*/  F2FP.BF16.PACK_AB R8, R37, R124 ;  /* 0x0000007c2508723e */ /* 0x002fc400000010ff */
[----:B---3--:R-:W-:-:S05]  /*6d80*/  F2FP.BF16.PACK_AB R9, R33, R36 ;  /* 0x000000242109723e */ /* 0x008fca00000010ff */
[----:B------:R-:W-:Y:S01]  /*6d90*/  MUFU.EX2 R142, R142 ;  /* 0x0000008e008e7308 */ /* 0x000fe20000000800 */
[----:B------:R-:W-:Y:S02]  /*6da0*/  F2FP.BF16.PACK_AB R10, R34, R35 ;  /* 0x00000023220a723e */ /* 0x000fe400000010ff */
[----:B----4-:R-:W-:-:S05]  /*6db0*/  F2FP.BF16.PACK_AB R11, R5, R32 ;  /* 0x00000020050b723e */ /* 0x010fca00000010ff */
[----:B------:R-:W-:Y:S08]  /*6dc0*/  MUFU.EX2 R143, R143 ;  /* 0x0000008f008f7308 */ /* 0x000ff00000000800 */
[----:B------:R-:W-:Y:S08]  /*6dd0*/  MUFU.EX2 R64, R64 ;  /* 0x0000004000407308 */ /* 0x000ff00000000800 */
[----:B------:R-:W1:Y:S01]  /*6de0*/  MUFU.EX2 R141, R141 ;  /* 0x0000008d008d7308 */ /* 0x000e620000000800 */
[C---:B--2---:R-:W-:Y:S07]  /*6df0*/  HMMA.16816.F32.BF16 R112, R8.reuse, R12, R112 ;  /* 0x0000000c0870723c */ /* 0x044fee0000041870 */
[----:B------:R-:W-:Y:S01]  /*6e00*/  MUFU.EX2 R145, R145 ;  /* 0x0000009100917308 */ /* 0x000fe20000000800 */
[C---:B------:R-:W-:Y:S01]  /*6e10*/  HMMA.16816.F32.BF16 R108, R8.reuse, R14, R108 ;  /* 0x0000000e086c723c */ /* 0x040fe2000004186c */
[----:B------:R-:W2:Y:S06]  /*6e20*/  LDSM.16.MT88.4 R12, [R118+0x9800] ;  /* 0x00980000760c783b */ /* 0x000eac0000004200 */
[----:B------:R-:W3:Y:S08]  /*6e30*/  MUFU.EX2 R62, R62 ;  /* 0x0000003e003e7308 */ /* 0x000ef00000000800 */
[----:B------:R-:W-:Y:S08]  /*6e40*/  MUFU.EX2 R61, R61 ;  /* 0x0000003d003d7308 */ /* 0x000ff00000000800 */
[----:B------:R-:W-:Y:S08]  /*6e50*/  MUFU.EX2 R52, R52 ;  /* 0x0000003400347308 */ /* 0x000ff00000000800 */
[----:B------:R-:W-:Y:S08]  /*6e60*/  MUFU.EX2 R48, R48 ;  /* 0x0000003000307308 */ /* 0x000ff00000000800 */
[----:B------:R-:W-:Y:S01]  /*6e70*/  MUFU.EX2 R51, R51 ;  /* 0x0000003300337308 */ /* 0x000fe20000000800 */
[C---:B--2---:R-:W-:Y:S07]  /*6e80*/  HMMA.16816.F32.BF16 R104, R8.reuse, R12, R104 ;  /* 0x0000000c0868723c */ /* 0x044fee0000041868 */
[----:B------:R-:W-:Y:S01]  /*6e90*/  MUFU.EX2 R194, R194 ;  /* 0x000000c200c27308 */ /* 0x000fe20000000800 */
        /* <DEDUP_REMOVED lines=14> */
[----:B-----5:R-:W-:-:S02]  /*6f80*/  F2FP.BF16.PACK_AB R8, R57, R122 ;  /* 0x0000007a3908723e */ /* 0x020fc400000010ff */
[----:B------:R-:W-:Y:S02]  /*6f90*/  F2FP.BF16.PACK_AB R9, R54, R59 ;  /* 0x0000003b3609723e */ /* 0x000fe400000010ff */
[----:B------:R-:W-:Y:S02]  /*6fa0*/  F2FP.BF16.PACK_AB R10, R53, R56 ;  /* 0x00000038350a723e */ /* 0x000fe400000010ff */
[----:B------:R-:W-:-:S07]  /*6fb0*/  F2FP.BF16.PACK_AB R11, R4, R55 ;  /* 0x00000037040b723e */ /* 0x000fce00000010ff */
        /* <DEDUP_REMOVED lines=18> */
[----:B------:R-:W-:-:S02]  /*70e0*/  F2FP.BF16.PACK_AB R8, R139, R140 ;  /* 0x0000008c8b08723e */ /* 0x000fc400000010ff */
        /* <DEDUP_REMOVED lines=21> */
[----:B------:R-:W-:Y:S01]  /*7240*/  FFMA.FTZ R9, R67, c[0x0][0x23c], -R40 ;  /* 0x00008f0043097a23 */ /* 0x000fe20000010828 */
[----:B-1----:R-:W-:Y:S01]  /*7250*/  F2FP.BF16.PACK_AB R10, R141, R64 ;  /* 0x000000408d0a723e */ /* 0x002fe200000010ff */
[----:B------:R-:W-:-:S02]  /*7260*/  FADD.FTZ R8, R66, R121 ;  /* 0x0000007942087221 */ /* 0x000fc40000010000 */
[----:B------:R3:W1:Y:S01]  /*7270*/  MUFU.EX2 R66, R9 ;  /* 0x0000000900427308 */ /* 0x0006620000000800 */
[----:B------:R-:W-:Y:S02]  /*7280*/  FADD.FTZ R67, R65, R60 ;  /* 0x0000003c41437221 */ /* 0x000fe40000010000 */
[----:B------:R-:W-:Y:S01]  /*7290*/  FADD.FTZ R121, R63, R8 ;  /* 0x000000083f797221 */ /* 0x000fe20000010000 */
[----:B------:R-:W-:Y:S01]  /*72a0*/  F2FP.BF16.PACK_AB R8, R143, R142 ;  /* 0x0000008e8f08723e */ /* 0x000fe200000010ff */
[--C-:B------:R-:W-:Y:S02]  /*72b0*/  FFMA.FTZ R63, R46, c[0x0][0x23c], -R43.reuse ;  /* 0x00008f002e3f7a23 */ /* 0x100fe4000001082b */
[--C-:B------:R-:W-:Y:S02]  /*72c0*/  FFMA.FTZ R65, R50, c[0x0][0x23c], -R43.reuse ;  /* 0x00008f0032417a23 */ /* 0x100fe4000001082b */
[----:B------:R-:W-:Y:S02]  /*72d0*/  FFMA.FTZ R46, R49, c[0x0][0x23c], -R40 ;  /* 0x00008f00312e7a23 */ /* 0x000fe40000010828 */
[----:B------:R-:W-:Y:S01]  /*72e0*/  FFMA.FTZ R50, R39, c[0x0][0x23c], -R43 ;  /* 0x00008f0027327a23 */ /* 0x000fe2000001082b */
[----:B------:R-:W-:Y:S01]  /*72f0*/  MUFU.EX2 R63, R63 ;  /* 0x0000003f003f7308 */ /* 0x000fe20000000800 */
[----:B------:R-:W-:-:S02]  /*7300*/  FADD.FTZ R121, R58, R121 ;  /* 0x000000793a797221 */ /* 0x000fc40000010000 */
[----:B------:R-:W-:Y:S01]  /*7310*/  FFMA.FTZ R49, R38, c[0x0][0x23c], -R43 ;  /* 0x00008f0026317a23 */ /* 0x000fe2000001082b */
[----:B---3--:R-:W-:Y:S01]  /*7320*/  F2FP.BF16.PACK_AB R9, R62, R145 ;  /* 0x000000913e09723e */ /* 0x008fe200000010ff */
[----:B------:R-:W-:Y:S01]  /*7330*/  FADD.FTZ R42, R42, R121 ;  /* 0x000000792a2a7221 */ /* 0x000fe20000010000 */
[----:B-1----:R-:W-:Y:S01]  /*7340*/  F2FP.BF16.PACK_AB R11, R61, R66 ;  /* 0x000000423d0b723e */ /* 0x002fe200000010ff */
[--C-:B------:R-:W-:Y:S01]  /*7350*/  FFMA.FTZ R38, R26, c[0x0][0x23c], -R40.reuse ;  /* 0x00008f001a267a23 */ /* 0x100fe20000010828 */
[----:B------:R-:W1:Y:S05]  /*7360*/  MUFU.EX2 R65, R65 ;  /* 0x0000004100417308 */ /* 0x000e6a0000000800 */
[C---:B------:R-:W-:Y:S03]  /*7370*/  HMMA.16816.F32.BF16 R112, R8.reuse, R20, R112 ;  /* 0x000000140870723c */ /* 0x040fe60000041870 */
[----:B------:R-:W3:Y:S05]  /*7380*/  MUFU.EX2 R46, R46 ;  /* 0x0000002e002e7308 */ /* 0x000eea0000000800 */
[C---:B--2---:R-:W-:Y:S03]  /*7390*/  HMMA.16816.F32.BF16 R96, R8.reuse, R12, R96 ;  /* 0x0000000c0860723c */ /* 0x044fe60000041860 */
[----:B------:R2:W-:Y:S05]  /*73a0*/  MUFU.EX2 R39, R29 ;  /* 0x0000001d00277308 */ /* 0x0005ea0000000800 */
[C---:B------:R-:W-:Y:S01]  /*73b0*/  HMMA.16816.F32.BF16 R92, R8.reuse, R14, R92 ;  /* 0x0000000e085c723c */ /* 0x040fe2000004185c */
[----:B------:R-:W4:Y:S02]  /*73c0*/  LDSM.16.MT88.4 R12, [R168+0xe400] ;  /* 0x00e40000a80c783b */ /* 0x000f240000004200 */
[----:B------:R-:W-:Y:S05]  /*73d0*/  MUFU.EX2 R38, R38 ;  /* 0x0000002600267308 */ /* 0x000fea0000000800 */
[C---:B------:R-:W-:Y:S01]  /*73e0*/  HMMA.16816.F32.BF16 R108, R8.reuse, R22, R108 ;  /* 0x00000016086c723c */ /* 0x040fe2000004186c */
[----:B------:R-:W5:Y:S07]  /*73f0*/  LDSM.16.MT88.4 R20, [R118+0xc400] ;  /* 0x00c400007614783b */ /* 0x000f6e0000004200 */
[C---:B------:R-:W-:Y:S08]  /*7400*/  HMMA.16816.F32.BF16 R104, R8.reuse, R16, R104 ;  /* 0x000000100868723c */ /* 0x040ff00000041868 */
[C---:B------:R-:W-:Y:S01]  /*7410*/  HMMA.16816.F32.BF16 R100, R8.reuse, R18, R100 ;  /* 0x000000120864723c */ /* 0x040fe20000041864 */
[----:B------:R-:W1:Y:S07]  /*7420*/  LDSM.16.MT88.4 R16, [R118+0xe400] ;  /* 0x00e400007610783b */ /* 0x000e6e0000004200 */
[C---:B----4-:R-:W-:Y:S08]  /*7430*/  HMMA.16816.F32.BF16 R80, R8.reuse, R12, R80 ;  /* 0x0000000c0850723c */ /* 0x050ff00000041850 */
[C---:B------:R-:W-:Y:S01]  /*7440*/  HMMA.16816.F32.BF16 R76, R8.reuse, R14, R76 ;  /* 0x0000000e084c723c */ /* 0x040fe2000004184c */
[----:B------:R-:W4:Y:S07]  /*7450*/  LDSM.16.MT88.4 R12, [R168+0xa800] ;  /* 0x00a80000a80c783b */ /* 0x000f2e0000004200 */
[C---:B-----5:R-:W-:Y:S07]  /*7460*/  HMMA.16816.F32.BF16 R88, R8.reuse, R20, R88 ;  /* 0x000000140858723c */ /* 0x060fee0000041858 */
[----:B------:R-:W-:Y:S01]  /*7470*/  FFMA.FTZ R20, R47, c[0x0][0x23c], -R40 ;  /* 0x00008f002f147a23 */ /* 0x000fe20000010828 */
[----:B-1----:R-:W-:Y:S01]  /*7480*/  HMMA.16816.F32.BF16 R72, R8, R16, R72 ;  /* 0x000000100848723c */ /* 0x002fe20000041848 */
[----:B------:R-:W-:-:S06]  /*7490*/  FFMA.FTZ R47, R31, c[0x0][0x23c], -R43 ;  /* 0x00008f001f2f7a23 */ /* 0x000fcc000001082b */
[----:B------:R-:W-:Y:S01]  /*74a0*/  FADD.FTZ R16, R44, R67 ;  /* 0x000000432c107221 */ /* 0x000fe20000010000 */
[C---:B------:R-:W-:Y:S01]  /*74b0*/  HMMA.16816.F32.BF16 R84, R8.reuse, R22, R84 ;  /* 0x000000160854723c */ /* 0x040fe20000041854 */
[----:B------:R-:W1:Y:S01]  /*74c0*/  MUFU.EX2 R44, R20 ;  /* 0x00000014002c7308 */ /* 0x000e620000000800 */
[----:B------:R-:W-:Y:S02]  /*74d0*/  FADD.FTZ R17, R41, R42 ;  /* 0x0000002a29117221 */ /* 0x000fe40000010000 */
[----:B------:R-:W-:Y:S02]  /*74e0*/  FADD.FTZ R43, R45, R16 ;  /* 0x000000102d2b7221 */ /* 0x000fe40000010000 */
[----:B------:R-:W-:Y:S02]  /*74f0*/  FADD.FTZ R124, R124, R17 ;  /* 0x000000117c7c7221 */ /* 0x000fe40000010000 */
[----:B------:R-:W-:Y:S01]  /*7500*/  HMMA.16816.F32.BF16 R68, R8, R18, R68 ;  /* 0x000000120844723c */ /* 0x000fe20000041844 */
[----:B------:R-:W5:Y:S01]  /*7510*/  LDSM.16.MT88.4 R16, [R118+0xc800] ;  /* 0x00c800007610783b */ /* 0x000f620000004200 */
[----:B------:R-:W-:-:S02]  /*7520*/  FFMA.FTZ R42, R28, c[0x0][0x23c], -R40 ;  /* 0x00008f001c2a7a23 */ /* 0x000fc40000010828 */
[--C-:B------:R-:W-:Y:S01]  /*7530*/  FFMA.FTZ R41, R27, c[0x0][0x23c], -R40.reuse ;  /* 0x00008f001b297a23 */ /* 0x100fe20000010828 */
[----:B--2---:R-:W2:Y:S01]  /*7540*/  LDSM.16.MT88.4 R28, [R118+0xa800] ;  /* 0x00a80000761c783b */ /* 0x004ea20000004200 */
[----:B------:R-:W-:Y:S01]  /*7550*/  FFMA.FTZ R40, R25, c[0x0][0x23c], -R40 ;  /* 0x00008f0019287a23 */ /* 0x000fe20000010828 */
[----:B------:R-:W-:Y:S01]  /*7560*/  F2FP.BF16.PACK_AB R8, R65, R52 ;  /* 0x000000344108723e */ /* 0x000fe200000010ff */
[----:B------:R-:W-:Y:S01]  /*7570*/  FADD.FTZ R43, R24, R43 ;  /* 0x0000002b182b7221 */ /* 0x000fe20000010000 */
[----:B---3--:R-:W-:Y:S01]  /*7580*/  F2FP.BF16.PACK_AB R9, R46, R51 ;  /* 0x000000332e09723e */ /* 0x008fe200000010ff */
[----:B------:R-:W-:Y:S01]  /*7590*/  LDSM.16.MT88.4 R24, [R168+0xc800] ;  /* 0x00c80000a818783b */ /* 0x000fe20000004200 */
[----:B------:R-:W-:Y:S01]  /*75a0*/  F2FP.BF16.PACK_AB R10, R63, R48 ;  /* 0x000000303f0a723e */ /* 0x000fe200000010ff */
[----:B------:R-:W-:Y:S01]  /*75b0*/  FADD.FTZ R36, R36, R43 ;  /* 0x0000002b24247221 */ /* 0x000fe20000010000 */
[----:B-1----:R-:W-:Y:S01]  /*75c0*/  F2FP.BF16.PACK_AB R11, R39, R44 ;  /* 0x0000002c270b723e */ /* 0x002fe200000010ff */
[----:B------:R-:W-:Y:S01]  /*75d0*/  LDSM.16.MT88.4 R20, [R118+0xe800] ;  /* 0x00e800007614783b */ /* 0x000fe20000004200 */
[----:B------:R-:W-:Y:S01]  /*75e0*/  FADD.FTZ R124, R37, R124 ;  /* 0x0000007c257c7221 */ /* 0x000fe20000010000 */
[----:B------:R-:W-:Y:S01]  /*75f0*/  MUFU.EX2 R41, R41 ;  /* 0x0000002900297308 */ /* 0x000fe20000000800 */
[----:B------:R-:W-:-:S02]  /*7600*/  FADD.FTZ R33, R33, R36 ;  /* 0x0000002421217221 */ /* 0x000fc40000010000 */
[----:B------:R-:W-:Y:S01]  /*7610*/  FADD.FTZ R35, R35, R124 ;  /* 0x0000007c23237221 */ /* 0x000fe20000010000 */
[C---:B----4-:R-:W-:Y:S01]  /*7620*/  HMMA.16816.F32.BF16 R112, R8.reuse, R12, R112 ;  /* 0x0000000c0870723c */ /* 0x050fe20000041870 */
        /* <DEDUP_REMOVED lines=10> */
[----:B------:R-:W-:Y:S02]  /*76d0*/  FADD.FTZ R56, R56, R57 ;  /* 0x0000003938387221 */ /* 0x000fe40000010000 */
[----:B------:R-:W-:Y:S02]  /*76e0*/  FADD.FTZ R55, R55, R54 ;  /* 0x0000003637377221 */ /* 0x000fe40000010000 */
[----:B------:R-:W-:Y:S01]  /*76f0*/  FADD.FTZ R53, R53, R56 ;  /* 0x0000003835357221 */ /* 0x000fe20000010000 */
        /* <DEDUP_REMOVED lines=10> */
[C---:B--2---:R-:W-:Y:S01]  /*77a0*/  HMMA.16816.F32.BF16 R104, R8.reuse, R28, R104 ;  /* 0x0000001c0868723c */ /* 0x044fe20000041868 */
[----:B------:R-:W-:Y:S01]  /*77b0*/  MUFU.EX2 R28, R50 ;  /* 0x00000032001c7308 */ /* 0x000fe20000000800 */
[----:B------:R-:W-:Y:S02]  /*77c0*/  FADD.FTZ R131, R131, R138 ;  /* 0x0000008a83837221 */ /* 0x000fe40000010000 */
[----:B------:R-:W-:Y:S02]  /*77d0*/  FADD.FTZ R126, R126, R127 ;  /* 0x0000007f7e7e7221 */ /* 0x000fe40000010000 */
[----:B------:R-:W-:Y:S02]  /*77e0*/  FADD.FTZ R142, R142, R131 ;  /* 0x000000838e8e7221 */ /* 0x000fe40000010000 */
[----:B------:R-:W-:Y:S01]  /*77f0*/  HMMA.16816.F32.BF16 R100, R8, R30, R100 ;  /* 0x0000001e0864723c */ /* 0x000fe20000041864 */
[----:B------:R-:W2:Y:S01]  /*7800*/  MUFU.EX2 R31, R49 ;  /* 0x00000031001f7308 */ /* 0x000ea20000000800 */
[----:B------:R-:W-:-:S02]  /*7810*/  FADD.FTZ R145, R145, R126 ;  /* 0x0000007e91917221 */ /* 0x000fc40000010000 */
[----:B------:R-:W-:Y:S02]  /*7820*/  FADD.FTZ R143, R143, R142 ;  /* 0x0000008e8f8f7221 */ /* 0x000fe40000010000 */
[----:B------:R-:W-:Y:S02]  /*7830*/  FADD.FTZ R145, R62, R145 ;  /* 0x000000913e917221 */ /* 0x000fe40000010000 */
[----:B-1----:R-:W-:Y:S01]  /*7840*/  HMMA.16816.F32.BF16 R80, R8, R12, R80 ;  /* 0x0000000c0850723c */ /* 0x002fe20000041850 */
[----:B------:R-:W-:Y:S01]  /*7850*/  MUFU.EX2 R29, R47 ;  /* 0x0000002f001d7308 */ /* 0x000fe20000000800 */
[----:B------:R-:W-:Y:S02]  /*7860*/  FADD.FTZ R64, R64, R143 ;  /* 0x0000008f40407221 */ /* 0x000fe40000010000 */
[----:B------:R-:W-:Y:S02]  /*7870*/  FADD.FTZ R66, R66, R145 ;  /* 0x0000009142427221 */ /* 0x000fe40000010000 */
[----:B------:R-:W-:-:S02]  /*7880*/  FADD.FTZ R141, R141, R64 ;  /* 0x000000408d8d7221 */ /* 0x000fc40000010000 */
[C---:B------:R-:W-:Y:S01]  /*7890*/  HMMA.16816.F32.BF16 R76, R8.reuse, R14, R76 ;  /* 0x0000000e084c723c */ /* 0x040fe2000004184c */
[----:B------:R-:W1:Y:S01]  /*78a0*/  LDSM.16.MT88.4 R12, [R168+0xcc00] ;  /* 0x00cc0000a80c783b */ /* 0x000e620000004200 */
[----:B------:R-:W4:Y:S01]  /*78b0*/  MUFU.EX2 R30, R42 ;  /* 0x0000002a001e7308 */ /* 0x000f220000000800 */
[----:B------:R-:W-:Y:S02]  /*78c0*/  FADD.FTZ R66, R61, R66 ;  /* 0x000000423d427221 */ /* 0x000fe40000010000 */
[----:B------:R-:W-:Y:S02]  /*78d0*/  FADD.FTZ R52, R52, R141 ;  /* 0x0000008d34347221 */ /* 0x000fe40000010000 */
[----:B------:R-:W-:Y:S01]  /*78e0*/  FADD.FTZ R51, R51, R66 ;  /* 0x0000004233337221 */ /* 0x000fe20000010000 */
[----:B------:R-:W-:Y:S01]  /*78f0*/  HMMA.16816.F32.BF16 R96, R8, R24, R96 ;  /* 0x000000180860723c */ /* 0x000fe20000041860 */
[----:B------:R-:W-:Y:S02]  /*7900*/  FADD.FTZ R65, R65, R52 ;  /* 0x0000003441417221 */ /* 0x000fe40000010000 */
[----:B------:R-:W-:-:S02]  /*7910*/  FADD.FTZ R51, R46, R51 ;  /* 0x000000332e337221 */ /* 0x000fc40000010000 */
[----:B------:R-:W-:Y:S02]  /*7920*/  FADD.FTZ R48, R48, R65 ;  /* 0x0000004130307221 */ /* 0x000fe40000010000 */
[----:B------:R-:W-:Y:S01]  /*7930*/  FADD.FTZ R44, R44, R51 ;  /* 0x000000332c2c7221 */ /* 0x000fe20000010000 */
[----:B------:R-:W-:Y:S01]  /*7940*/  HMMA.16816.F32.BF16 R92, R8, R26, R92 ;  /* 0x0000001a085c723c */ /* 0x000fe2000004185c */
[----:B------:R-:W5:Y:S01]  /*7950*/  LDSM.16.MT88.4 R24, [R168+0xac00] ;  /* 0x00ac0000a818783b */ /* 0x000f620000004200 */
[----:B------:R-:W-:Y:S02]  /*7960*/  FADD.FTZ R63, R63, R48 ;  /* 0x000000303f3f7221 */ /* 0x000fe40000010000 */
[----:B------:R-:W-:-:S04]  /*7970*/  FADD.FTZ R39, R39, R44 ;  /* 0x0000002c27277221 */ /* 0x000fc80000010000 */
[C---:B------:R-:W-:Y:S08]  /*7980*/  HMMA.16816.F32.BF16 R72, R8.reuse, R20, R72 ;  /* 0x000000140848723c */ /* 0x040ff00000041848 */
[----:B------:R-:W-:Y:S01]  /*7990*/  HMMA.16816.F32.BF16 R68, R8, R22, R68 ;  /* 0x000000160844723c */ /* 0x000fe20000041844 */
[----:B------:R-:W5:Y:S06]  /*79a0*/  LDSM.16.MT88.4 R20, [R118+0xcc00] ;  /* 0x00cc00007614783b */ /* 0x000f6c0000004200 */
[----:B--2---:R-:W-:Y:S01]  /*79b0*/  F2FP.BF16.PACK_AB R8, R31, R28 ;  /* 0x0000001c1f08723e */ /* 0x004fe200000010ff */
[----:B------:R-:W-:Y:S01]  /*79c0*/  FADD.FTZ R28, R28, R63 ;  /* 0x0000003f1c1c7221 */ /* 0x000fe20000010000 */
[----:B----4-:R-:W-:Y:S01]  /*79d0*/  F2FP.BF16.PACK_AB R9, R41, R30 ;  /* 0x0000001e2909723e */ /* 0x010fe200000010ff */
[----:B------:R-:W-:Y:S01]  /*79e0*/  FADD.FTZ R30, R30, R39 ;  /* 0x000000271e1e7221 */ /* 0x000fe20000010000 */
[----:B------:R-:W-:Y:S01]  /*79f0*/  F2FP.BF16.PACK_AB R10, R194, R29 ;  /* 0x0000001dc20a723e */ /* 0x000fe200000010ff */
        /* <DEDUP_REMOVED lines=83> */
.L_x_2009:
[----:B------:R-:W-:-:S04]  /*7f30*/  LEA R12, -R7, RZ, 0x7 ;  /* 0x000000ff070c7211 */ /* 0x000fc800078e39ff */
[----:B------:R-:W-:Y:S02]  /*7f40*/  SHF.R.S32.HI R7, RZ, 0x1f, R12 ;  /* 0x0000001fff077819 */ /* 0x000fe4000001140c */
.L_x_2010:
        /* <DEDUP_REMOVED lines=242> */
[----:B------:R-:W-:Y:S01]  /*8e70*/  HMMA.16816.F32.BF16 R48, R124, R66, R48 ;  /* 0x000000427c30723c */ /* 0x000fe20000041830 */
[----:B------:R-:W1:Y:S11]  /*8e80*/  LDSM.16.M88.4 R64, [R119+0x7400] ;  /* 0x007400007740783b */ /* 0x000e760000000200 */
[----:B------:R-:W-:Y:S04]  /*8e90*/  @!UPT UIADD3 URZ, URZ, URZ, URZ ;  /* 0x0000003f3f3ff290 */ /* 0x000fe8000fffe03f */
[----:B------:R-:W-:-:S04]  /*8ea0*/  FMUL.FTZ R52, R52, c[0x0][0x2ec] ;  /* 0x0000bb0034347a20 */ /* 0x000fc80000410000 */
[----:B------:R-:W-:Y:S04]  /*8eb0*/  MUFU.TANH R161, R52 ;  /* 0x0000003400a17308 */ /* 0x000fe80000002400 */
[----:B------:R-:W-:Y:S02]  /*8ec0*/  FMUL.FTZ R50, R50, c[0x0][0x2ec] ;  /* 0x0000bb0032327a20 */ /* 0x000fe40000410000 */
[----:B------:R-:W-:Y:S02]  /*8ed0*/  FMUL.FTZ R49, R49, c[0x0][0x2ec] ;  /* 0x0000bb0031317a20 */ /* 0x000fe40000410000 */
[----:B------:R-:W-:Y:S01]  /*8ee0*/  MUFU.TANH R151, R50 ;  /* 0x0000003200977308 */ /* 0x000fe20000002400 */
[----:B------:R-:W-:-:S07]  /*8ef0*/  FMUL.FTZ R48, R48, c[0x0][0x2ec] ;  /* 0x0000bb0030307a20 */ /* 0x000fce0000410000 */
[----:B------:R-:W-:Y:S01]  /*8f00*/  MUFU.TANH R141, R48 ;  /* 0x00000030008d7308 */ /* 0x000fe20000002400 */
[C---:B-1----:R-:W-:Y:S08]  /*8f10*/  HMMA.16816.F32.BF16 R44, R124.reuse, R64, R44 ;  /* 0x000000407c2c723c */ /* 0x042ff0000004182c */
[----:B------:R-:W-:Y:S01]  /*8f20*/  HMMA.16816.F32.BF16 R40, R124, R66, R40 ;  /* 0x000000427c28723c */ /* 0x000fe20000041828 */
[----:B------:R-:W1:Y:S11]  /*8f30*/  LDSM.16.M88.4 R64, [R119+0x7800] ;  /* 0x007800007740783b */ /* 0x000e760000000200 */
[----:B------:R-:W-:Y:S04]  /*8f40*/  @!UPT UIADD3 URZ, URZ, URZ, URZ ;  /* 0x0000003f3f3ff290 */ /* 0x000fe8000fffe03f */
[----:B------:R-:W-:Y:S02]  /*8f50*/  FMUL.FTZ R45, R45, c[0x0][0x2ec] ;  /* 0x0000bb002d2d7a20 */ /* 0x000fe40000410000 */
[----:B------:R-:W-:Y:S02]  /*8f60*/  FMUL.FTZ R44, R44, c[0x0][0x2ec] ;  /* 0x0000bb002c2c7a20 */ /* 0x000fe40000410000 */
[----:B------:R-:W-:Y:S02]  /*8f70*/  FMUL.FTZ R46, R46, c[0x0][0x2ec] ;  /* 0x0000bb002e2e7a20 */ /* 0x000fe40000410000 */
[----:B------:R-:W-:Y:S02]  /*8f80*/  MUFU.TANH R137, R44 ;  /* 0x0000002c00897308 */ /* 0x000fe40000002400 */
[----:B------:R-:W-:Y:S02]  /*8f90*/  FMUL.FTZ R40, R40, c[0x0][0x2ec] ;  /* 0x0000bb0028287a20 */ /* 0x000fe40000410000 */
[----:B------:R-:W-:-:S02]  /*8fa0*/  FMUL.FTZ R42, R42, c[0x0][0x2ec] ;  /* 0x0000bb002a2a7a20 */ /* 0x000fc40000410000 */
[----:B------:R-:W-:Y:S02]  /*8fb0*/  FMUL.FTZ R41, R41, c[0x0][0x2ec] ;  /* 0x0000bb0029297a20 */ /* 0x000fe40000410000 */
[----:B------:R-:W-:Y:S08]  /*8fc0*/  MUFU.TANH R131, R40 ;  /* 0x0000002800837308 */ /* 0x000ff00000002400 */
[----:B------:R2:W-:Y:S01]  /*8fd0*/  MUFU.TANH R145, R42 ;  /* 0x0000002a00917308 */ /* 0x0005e20000002400 */
[C---:B-1----:R-:W-:Y:S07]  /*8fe0*/  HMMA.16816.F32.BF16 R36, R124.reuse, R64, R36 ;  /* 0x000000407c24723c */ /* 0x042fee0000041824 */
[----:B------:R-:W-:Y:S01]  /*8ff0*/  MUFU.TANH R147, R46 ;  /* 0x0000002e00937308 */ /* 0x000fe20000002400 */
[----:B------:R-:W-:Y:S01]  /*9000*/  HMMA.16816.F32.BF16 R32, R124, R66, R32 ;  /* 0x000000427c20723c */ /* 0x000fe20000041820 */
[----:B------:R-:W1:Y:S11]  /*9010*/  LDSM.16.M88.4 R64, [R119+0x7c00] ;  /* 0x007c00007740783b */ /* 0x000e760000000200 */
[----:B------:R-:W-:Y:S04]  /*9020*/  @!UPT UIADD3 URZ, URZ, URZ, URZ ;  /* 0x0000003f3f3ff290 */ /* 0x000fe8000fffe03f */
[----:B------:R-:W-:Y:S02]  /*9030*/  FMUL.FTZ R129, R36, c[0x0][0x2ec] ;  /* 0x0000bb0024817a20 */ /* 0x000fe40000410000 */
[----:B------:R-:W-:Y:S02]  /*9040*/  IMAD.SHL.U32 R36, R178, 0x80, RZ ;  /* 0x00000080b2247824 */ /* 0x000fe400078e00ff */
[----:B------:R-:W-:Y:S02]  /*9050*/  FMUL.FTZ R143, R38, c[0x0][0x2ec] ;  /* 0x0000bb00268f7a20 */ /* 0x000fe40000410000 */
[----:B------:R-:W-:Y:S01]  /*9060*/  MUFU.TANH R129, R129 ;  /* 0x0000008100817308 */ /* 0x000fe20000002400 */
[--C-:B--2---:R-:W-:Y:S01]  /*9070*/  LOP3.LUT R42, R36, 0x8, R177.reuse, 0xfe, !PT ;  /* 0x00000008242a7812 */ /* 0x104fe200078efeb1 */
[----:B------:R-:W-:Y:S01]  /*9080*/  FMUL.FTZ R149, R34, c[0x0][0x2ec] ;  /* 0x0000bb0022957a20 */ /* 0x000fe20000410000 */
[----:B------:R-:W-:Y:S01]  /*9090*/  LOP3.LUT R44, R36, 0x10, R177, 0xfe, !PT ;  /* 0x00000010242c7812 */ /* 0x000fe200078efeb1 */
[----:B------:R-:W-:Y:S01]  /*90a0*/  FMUL.FTZ R35, R35, c[0x0][0x2ec] ;  /* 0x0000bb0023237a20 */ /* 0x000fe20000410000 */
[----:B------:R-:W-:-:S02]  /*90b0*/  ISETP.GE.AND P4, PT, R42, R136, PT ;  /* 0x000000882a00720c */ /* 0x000fc40003f86270 */
[----:B------:R-:W-:Y:S01]  /*90c0*/  ISETP.GE.AND P0, PT, R42, R135, PT ;  /* 0x000000872a00720c */ /* 0x000fe20003f06270 */
[----:B------:R-:W-:Y:S08]  /*90d0*/  MUFU.TANH R143, R143 ;  /* 0x0000008f008f7308 */ /* 0x000ff00000002400 */
[----:B------:R-:W-:Y:S01]  /*90e0*/  MUFU.TANH R149, R149 ;  /* 0x0000009500957308 */ /* 0x000fe20000002400 */
[C---:B-1----:R-:W-:Y:S07]  /*90f0*/  HMMA.16816.F32.BF16 R28, R124.reuse, R64, R28 ;  /* 0x000000407c1c723c */ /* 0x042fee000004181c */
[----:B------:R-:W-:Y:S01]  /*9100*/  MUFU.TANH R35, R35 ;  /* 0x0000002300237308 */ /* 0x000fe20000002400 */
[----:B------:R-:W-:Y:S01]  /*9110*/  HMMA.16816.F32.BF16 R24, R124, R66, R24 ;  /* 0x000000427c18723c */ /* 0x000fe20000041818 */
[----:B------:R-:W1:Y:S11]  /*9120*/  LDSM.16.M88.4 R64, [R119+0x8000] ;  /* 0x008000007740783b */ /* 0x000e760000000200 */
[----:B------:R-:W-:Y:S11]  /*9130*/  @!UPT UIADD3 URZ, URZ, URZ, URZ ;  /* 0x0000003f3f3ff290 */ /* 0x000ff6000fffe03f */
[----:B------:R-:W-:Y:S01]  /*9140*/  @!UPT UIADD3 URZ, URZ, URZ, URZ ;  /* 0x0000003f3f3ff290 */ /* 0x000fe2000fffe03f */
[----:B------:R-:W-:Y:S02]  /*9150*/  FMUL.FTZ R24, R24, c[0x0][0x2ec] ;  /* 0x0000bb0018187a20 */ /* 0x000fe40000410000 */
[----:B------:R-:W-:Y:S02]  /*9160*/  FMUL.FTZ R26, R26, c[0x0][0x2ec] ;  /* 0x0000bb001a1a7a20 */ /* 0x000fe40000410000 */
[----:B------:R-:W-:Y:S02]  /*9170*/  FMUL.FTZ R25, R25, c[0x0][0x2ec] ;  /* 0x0000bb0019197a20 */ /* 0x000fe40000410000 */
[----:B------:R-:W-:-:S04]  /*9180*/  FMUL.FTZ R27, R27, c[0x0][0x2ec] ;  /* 0x0000bb001b1b7a20 */ /* 0x000fc80000410000 */
[----:B------:R-:W-:Y:S01]  /*9190*/  MUFU.TANH R25, R25 ;  /* 0x0000001900197308 */ /* 0x000fe20000002400 */
[C---:B-1----:R-:W-:Y:S07]  /*91a0*/  HMMA.16816.F32.BF16 R20, R124.reuse, R64, R20 ;  /* 0x000000407c14723c */ /* 0x042fee0000041814 */
[----:B------:R-:W-:Y:S01]  /*91b0*/  MUFU.TANH R27, R27 ;  /* 0x0000001b001b7308 */ /* 0x000fe20000002400 */
[----:B------:R-:W-:Y:S01]  /*91c0*/  HMMA.16816.F32.BF16 R16, R124, R66, R16 ;  /* 0x000000427c10723c */ /* 0x000fe20000041810 */
[----:B------:R-:W1:Y:S11]  /*91d0*/  LDSM.16.M88.4 R64, [R119+0x8400] ;  /* 0x008400007740783b */ /* 0x000e760000000200 */
[----:B------:R-:W-:Y:S04]  /*91e0*/  @!UPT UIADD3 URZ, URZ, URZ, URZ ;  /* 0x0000003f3f3ff290 */ /* 0x000fe8000fffe03f */
[----:B------:R-:W-:Y:S02]  /*91f0*/  FMUL.FTZ R21, R21, c[0x0][0x2ec] ;  /* 0x0000bb0015157a20 */ /* 0x000fe40000410000 */
[----:B------:R-:W-:-:S04]  /*9200*/  FMUL.FTZ R23, R23, c[0x0][0x2ec] ;  /* 0x0000bb0017177a20 */ /* 0x000fc80000410000 */
[----:B------:R-:W-:Y:S02]  /*9210*/  MUFU.TANH R21, R21 ;  /* 0x0000001500157308 */ /* 0x000fe40000002400 */
[----:B------:R-:W-:Y:S02]  /*9220*/  FMUL.FTZ R16, R16, c[0x0][0x2ec] ;  /* 0x0000bb0010107a20 */ /* 0x000fe40000410000 */
[----:B------:R-:W-:Y:S02]  /*9230*/  FMUL.FTZ R17, R17, c[0x0][0x2ec] ;  /* 0x0000bb0011117a20 */ /* 0x000fe40000410000 */
[----:B------:R-:W-:Y:S02]  /*9240*/  FMUL.FTZ R19, R19, c[0x0][0x2ec] ;  /* 0x0000bb0013137a20 */ /* 0x000fe40000410000 */
[----:B------:R-:W-:Y:S08]  /*9250*/  MUFU.TANH R23, R23 ;  /* 0x0000001700177308 */ /* 0x000ff00000002400 */
[----:B------:R-:W-:Y:S01]  /*9260*/  MUFU.TANH R17, R17 ;  /* 0x0000001100117308 */ /* 0x000fe20000002400 */
[C---:B-1----:R-:W-:Y:S07]  /*9270*/  HMMA.16816.F32.BF16 R12, R124.reuse, R64, R12 ;  /* 0x000000407c0c723c */ /* 0x042fee000004180c */
[----:B------:R-:W-:Y:S01]  /*9280*/  MUFU.TANH R19, R19 ;  /* 0x0000001300137308 */ /* 0x000fe20000002400 */
[----:B------:R-:W-:Y:S01]  /*9290*/  HMMA.16816.F32.BF16 R8, R124, R66, R8 ;  /* 0x000000427c08723c */ /* 0x000fe20000041808 */
[----:B------:R-:W1:Y:S11]  /*92a0*/  LDSM.16.M88.4 R64, [R119+0x8800] ;  /* 0x008800007740783b */ /* 0x000e760000000200 */
[----:B------:R-:W-:Y:S04]  /*92b0*/  @!UPT UIADD3 URZ, URZ, URZ, URZ ;  /* 0x0000003f3f3ff290 */ /* 0x000fe8000fffe03f */
[----:B------:R-:W-:Y:S02]  /*92c0*/  FMUL.FTZ R12, R12, c[0x0][0x2ec] ;  /* 0x0000bb000c0c7a20 */ /* 0x000fe40000410000 */
[----:B------:R-:W-:Y:S02]  /*92d0*/  FMUL.FTZ R14, R14, c[0x0][0x2ec] ;  /* 0x0000bb000e0e7a20 */ /* 0x000fe40000410000 */
[----:B------:R-:W-:Y:S02]  /*92e0*/  FMUL.FTZ R13, R13, c[0x0][0x2ec] ;  /* 0x0000bb000d0d7a20 */ /* 0x000fe40000410000 */
[----:B------:R-:W-:Y:S02]  /*92f0*/  FMUL.FTZ R15, R15, c[0x0][0x2ec] ;  /* 0x0000bb000f0f7a20 */ /* 0x000fe40000410000 */
[----:B------:R-:W-:Y:S02]  /*9300*/  FMUL.FTZ R9, R9, c[0x0][0x2ec] ;  /* 0x0000bb0009097a20 */ /* 0x000fe40000410000 */
[----:B------:R-:W-:Y:S01]  /*9310*/  MUFU.TANH R13, R13 ;  /* 0x0000000d000d7308 */ /* 0x000fe20000002400 */
[----:B------:R-:W-:-:S07]  /*9320*/  FMUL.FTZ R11, R11, c[0x0][0x2ec] ;  /* 0x0000bb000b0b7a20 */ /* 0x000fce0000410000 */
[----:B------:R-:W-:Y:S01]  /*9330*/  MUFU.TANH R15, R15 ;  /* 0x0000000f000f7308 */ /* 0x000fe20000002400 */
[C---:B-1----:R-:W-:Y:S07]  /*9340*/  HMMA.16816.F32.BF16 R4, R124.reuse, R64, R4 ;  /* 0x000000407c04723c */ /* 0x042fee0000041804 */
[----:B------:R-:W-:Y:S01]  /*9350*/  MUFU.TANH R9, R9 ;  /* 0x0000000900097308 */ /* 0x000fe20000002400 */
[----:B------:R-:W-:Y:S01]  /*9360*/  HMMA.16816.F32.BF16 R60, R124, R66, R60 ;  /* 0x000000427c3c723c */ /* 0x000fe2000004183c */
[----:B------:R-:W1:Y:S06]  /*9370*/  LDSM.16.M88.4 R64, [R119+0x8c00] ;  /* 0x008c00007740783b */ /* 0x000e6c0000000200 */
[----:B------:R-:W-:Y:S01]  /*9380*/  MUFU.TANH R11, R11 ;  /* 0x0000000b000b7308 */ /* 0x000fe20000002400 */
[----:B------:R-:W-:-:S08]  /*9390*/  DEPBAR.LE SB0, 0x0 ;  /* 0x000080000000791a */ /* 0x000fd00000000000 */
[----:B------:R-:W-:Y:S02]  /*93a0*/  FMUL.FTZ R4, R4, c[0x0][0x2ec] ;  /* 0x0000bb0004047a20 */ /* 0x000fe40000410000 */
[----:B------:R-:W-:Y:S02]  /*93b0*/  FMUL.FTZ R5, R5, c[0x0][0x2ec] ;  /* 0x0000bb0005057a20 */ /* 0x000fe40000410000 */
[----:B------:R-:W-:-:S04]  /*93c0*/  FMUL.FTZ R7, R7, c[0x0][0x2ec] ;  /* 0x0000bb0007077a20 */ /* 0x000fc80000410000 */
[----:B------:R-:W-:Y:S01]  /*93d0*/  MUFU.TANH R5, R5 ;  /* 0x0000000500057308 */ /* 0x000fe20000002400 */
[----:B------:R-:W-:Y:S02]  /*93e0*/  FMUL.FTZ R62, R62, c[0x0][0x2ec] ;  /* 0x0000bb003e3e7a20 */ /* 0x000fe40000410000 */
[----:B------:R-:W-:-:S05]  /*93f0*/  FMUL.FTZ R63, R63, c[0x0][0x2ec] ;  /* 0x0000bb003f3f7a20 */ /* 0x000fca0000410000 */
[----:B------:R-:W-:Y:S01]  /*9400*/  MUFU.TANH R7, R7 ;  /* 0x0000000700077308 */ /* 0x000fe20000002400 */
[C---:B-1----:R-:W-:Y:S07]  /*9410*/  HMMA.16816.F32.BF16 R56, R124.reuse, R64, R56 ;  /* 0x000000407c38723c */ /* 0x042fee0000041838 */
[----:B------:R-:W-:Y:S01]  /*9420*/  FMUL.FTZ R65, R53, c[0x0][0x2ec] ;  /* 0x0000bb0035417a20 */ /* 0x000fe20000410000 */
[----:B------:R-:W-:Y:S01]  /*9430*/  HMMA.16816.F32.BF16 R120, R124, R66, R120 ;  /* 0x000000427c78723c */ /* 0x000fe20000041878 */
[----:B------:R1:W-:Y:S01]  /*9440*/  MUFU.TANH R67, R49 ;  /* 0x0000003100437308 */ /* 0x0003e20000002400 */
[----:B------:R-:W-:-:S05]  /*9450*/  FMUL.FTZ R53, R54, c[0x0][0x2ec] ;  /* 0x0000bb0036357a20 */ /* 0x000fca0000410000 */
[----:B------:R-:W-:Y:S02]  /*9460*/  FMUL.FTZ R125, R55, c[0x0][0x2ec] ;  /* 0x0000bb00377d7a20 */ /* 0x000fe40000410000 */
[----:B------:R-:W-:Y:S01]  /*9470*/  FMUL.FTZ R55, R51, c[0x0][0x2ec] ;  /* 0x0000bb0033377a20 */ /* 0x000fe20000410000 */
[----:B------:R-:W-:Y:S01]  /*9480*/  MUFU.TANH R65, R65 ;  /* 0x0000004100417308 */ /* 0x000fe20000002400 */
[----:B------:R-:W-:-:S05]  /*9490*/  FMUL.FTZ R127, R32, c[0x0][0x2ec] ;  /* 0x0000bb00207f7a20 */ /* 0x000fca0000410000 */
[----:B------:R-:W-:Y:S02]  /*94a0*/  FMUL.FTZ R56, R56, c[0x0][0x2ec] ;  /* 0x0000bb0038387a20 */ /* 0x000fe40000410000 */
[----:B------:R2:W-:Y:S01]  /*94b0*/  MUFU.TANH R51, R45 ;  /* 0x0000002d00337308 */ /* 0x0005e20000002400 */
[----:B-1----:R-:W-:-:S05]  /*94c0*/  FMUL.FTZ R49, R47, c[0x0][0x2ec] ;  /* 0x0000bb002f317a20 */ /* 0x002fca0000410000 */
[----:B------:R-:W-:Y:S02]  /*94d0*/  FMUL.FTZ R120, R120, c[0x0][0x2ec] ;  /* 0x0000bb0078787a20 */ /* 0x000fe40000410000 */
[----:B------:R-:W-:Y:S01]  /*94e0*/  MUFU.TANH R125, R125 ;  /* 0x0000007d007d7308 */ /* 0x000fe20000002400 */
[----:B------:R-:W-:Y:S02]  /*94f0*/  FMUL.FTZ R122, R122, c[0x0][0x2ec] ;  /* 0x0000bb007a7a7a20 */ /* 0x000fe40000410000 */
[----:B------:R-:W-:Y:S02]  /*9500*/  FMUL.FTZ R123, R123, c[0x0][0x2ec] ;  /* 0x0000bb007b7b7a20 */ /* 0x000fe40000410000 */
[----:B--2---:R-:W-:-:S03]  /*9510*/  FMUL.FTZ R45, R43, c[0x0][0x2ec] ;  /* 0x0000bb002b2d7a20 */ /* 0x004fc60000410000 */
[----:B------:R1:W2:Y:S01]  /*9520*/  I2F R32, R42 ;  /* 0x0000002a00207306 */ /* 0x0002a20000201400 */
[----:B------:R-:W-:Y:S01]  /*9530*/  FMUL.FTZ R43, R37, c[0x0][0x2ec] ;  /* 0x0000bb00252b7a20 */ /* 0x000fe20000410000 */
[----:B------:R-:W-:-:S04]  /*9540*/  LOP3.LUT R37, R36, R177, RZ, 0xfc, !PT ;  /* 0x000000b124257212 */ /* 0x000fc800078efcff */
[----:B------:R-:W-:Y:S02]  /*9550*/  IADD3 R40, R37, 0x1, RZ ;  /* 0x0000000125287810 */ /* 0x000fe40007ffe0ff */
[----:B------:R-:W-:Y:S02]  /*9560*/  MUFU.TANH R55, R55 ;  /* 0x0000003700377308 */ /* 0x000fe40000002400 */
[----:B------:R-:W-:-:S06]  /*9570*/  ISETP.GE.AND P5, PT, R40, R136, PT ;  /* 0x000000882800720c */ /* 0x000fcc0003fa6270 */
[----:B------:R-:W3:Y:S01]  /*9580*/  I2F R38, R40 ;  /* 0x0000002800267306 */ /* 0x000ee20000201400 */
[----:B-1----:R-:W-:Y:S01]  /*9590*/  IADD3 R42, R37, 0x9, RZ ;  /* 0x00000009252a7810 */ /* 0x002fe20007ffe0ff */
[CC--:B--2---:R-:W-:Y:S02]  /*95a0*/  FFMA.FTZ R151, R0.reuse, R32.reuse, R151 ;  /* 0x0000002000977223 */ /* 0x0c4fe40000010097 */
[----:B------:R-:W-:-:S04]  /*95b0*/  FFMA.FTZ R141, R0, R32, R141 ;  /* 0x00000020008d7223 */ /* 0x000fc8000001008d */
[----:B------:R1:W-:Y:S01]  /*95c0*/  MUFU.TANH R47, R41 ;  /* 0x00000029002f7308 */ /* 0x0003e20000002400 */
[----:B------:R-:W-:Y:S02]  /*95d0*/  FSEL R32, R141, -INF , !P4 ;  /* 0xff8000008d207808 */ /* 0x000fe40006000000 */
[----:B------:R-:W-:Y:S01]  /*95e0*/  ISETP.GE.AND P4, PT, R44, R135, PT ;  /* 0x000000872c00720c */ /* 0x000fe20003f86270 */
[----:B---3--:R-:W-:-:S04]  /*95f0*/  FFMA.FTZ R34, R0, R38, R65 ;  /* 0x0000002600227223 */ /* 0x008fc80000010041 */
[----:B------:R-:W-:Y:S01]  /*9600*/  MUFU.TANH R49, R49 ;  /* 0x0000003100317308 */ /* 0x000fe20000002400 */
[----:B------:R-:W-:Y:S01]  /*9610*/  FMUL.FTZ R65, R29, c[0x0][0x2ec] ;  /* 0x0000bb001d417a20 */ /* 0x000fe20000410000 */
[----:B------:R-:W-:Y:S02]  /*9620*/  FSEL R29, R151, -INF , !P0 ;  /* 0xff800000971d7808 */ /* 0x000fe40004000000 */
[----:B------:R-:W-:Y:S02]  /*9630*/  FSEL R34, R34, -INF , !P5 ;  /* 0xff80000022227808 */ /* 0x000fe40006800000 */
[----:B------:R-:W-:Y:S01]  /*9640*/  ISETP.GE.AND P5, PT, R40, R135, PT ;  /* 0x000000872800720c */ /* 0x000fe20003fa6270 */
[----:B-1----:R-:W-:Y:S01]  /*9650*/  FMUL.FTZ R41, R39, c[0x0][0x2ec] ;  /* 0x0000bb0027297a20 */ /* 0x002fe20000410000 */
[----:B------:R-:W1:Y:S01]  /*9660*/  I2F R40, R42 ;  /* 0x0000002a00287306 */ /* 0x000e620000201400 */
[----:B------:R-:W-:Y:S01]  /*9670*/  FMUL.FTZ R39, R33, c[0x0][0x2ec] ;  /* 0x0000bb0021277a20 */ /* 0x000fe20000410000 */
[----:B------:R-:W-:Y:S01]  /*9680*/  ISETP.GE.AND P0, PT, R42, R136, PT ;  /* 0x000000882a00720c */ /* 0x000fe20003f06270 */
[----:B------:R-:W-:-:S02]  /*9690*/  FFMA.FTZ R33, R0, R38, R125 ;  /* 0x0000002600217223 */ /* 0x000fc4000001007d */
[----:B------:R-:W-:-:S03]  /*96a0*/  FMUL.FTZ R125, R28, c[0x0][0x2ec] ;  /* 0x0000bb001c7d7a20 */ /* 0x000fc60000410000 */
[----:B------:R-:W2:Y:S01]  /*96b0*/  I2F R38, R44 ;  /* 0x0000002c00267306 */ /* 0x000ea20000201400 */
[----:B------:R-:W-:Y:S02]  /*96c0*/  FSEL R33, R33, -INF , !P5 ;  /* 0xff80000021217808 */ /* 0x000fe40006800000 */
[----:B------:R-:W-:Y:S01]  /*96d0*/  ISETP.GE.AND P5, PT, R44, R136, PT ;  /* 0x000000882c00720c */ /* 0x000fe20003fa6270 */
[----:B-1----:R-:W-:-:S04]  /*96e0*/  FFMA.FTZ R28, R0, R40, R67 ;  /* 0x00000028001c7223 */ /* 0x002fc80000010043 */
[----:B------:R-:W-:Y:S01]  /*96f0*/  MUFU.TANH R43, R43 ;  /* 0x0000002b002b7308 */ /* 0x000fe20000002400 */
[----:B------:R-:W-:Y:S01]  /*9700*/  FFMA.FTZ R55, R0, R40, R55 ;  /* 0x0000002800377223 */ /* 0x000fe20000010037 */
[----:B------:R-:W-:Y:S01]  /*9710*/  IADD3 R40, R37, 0x11, RZ ;  /* 0x0000001125287810 */ /* 0x000fe20007ffe0ff */
[----:B------:R-:W-:Y:S01]  /*9720*/  FMUL.FTZ R67, R30, c[0x0][0x2ec] ;  /* 0x0000bb001e437a20 */ /* 0x000fe20000410000 */
[----:B------:R-:W-:Y:S02]  /*9730*/  FSEL R28, R28, -INF , !P0 ;  /* 0xff8000001c1c7808 */ /* 0x000fe40004000000 */
[----:B------:R-:W-:Y:S01]  /*9740*/  ISETP.GE.AND P0, PT, R42, R135, PT ;  /* 0x000000872a00720c */ /* 0x000fe20003f06270 */
[-C--:B--2---:R-:W-:Y:S01]  /*9750*/  FFMA.FTZ R126, R0, R38.reuse, R137 ;  /* 0x00000026007e7223 */ /* 0x084fe20000010089 */
[----:B------:R-:W-:Y:S01]  /*9760*/  LOP3.LUT R42, R36, 0x18, R177, 0xfe, !PT ;  /* 0x00000018242a7812 */ /* 0x000fe200078efeb1 */
[----:B------:R-:W-:Y:S01]  /*9770*/  FFMA.FTZ R147, R0, R38, R147 ;  /* 0x0000002600937223 */ /* 0x000fe20000010093 */
[----:B------:R-:W-:Y:S01]  /*9780*/  MUFU.TANH R41, R41 ;  /* 0x0000002900297308 */ /* 0x000fe20000002400 */
[----:B------:R-:W-:Y:S01]  /*9790*/  FMUL.FTZ R44, R31, c[0x0][0x2ec] ;  /* 0x0000bb001f2c7a20 */ /* 0x000fe20000410000 */
[----:B------:R-:W-:-:S02]  /*97a0*/  FSEL R126, R126, -INF , !P5 ;  /* 0xff8000007e7e7808 */ /* 0x000fc40006800000 */
[----:B------:R-:W-:Y:S02]  /*97b0*/  FSEL R211, R147, -INF , !P4 ;  /* 0xff80000093d37808 */ /* 0x000fe40006000000 */
[-C--:B------:R-:W-:Y:S02]  /*97c0*/  ISETP.GE.AND P4, PT, R40, R136.reuse, PT ;  /* 0x000000882800720c */ /* 0x080fe40003f86270 */
[----:B------:R-:W1:Y:S01]  /*97d0*/  I2F R38, R40 ;  /* 0x0000002800267306 */ /* 0x000e620000201400 */
[C---:B------:R-:W-:Y:S02]  /*97e0*/  ISETP.GE.AND P5, PT, R42.reuse, R135, PT ;  /* 0x000000872a00720c */ /* 0x040fe40003fa6270 */
[----:B------:R-:W-:Y:S02]  /*97f0*/  FSEL R31, R55, -INF , !P0 ;  /* 0xff800000371f7808 */ /* 0x000fe40004000000 */
[----:B------:R-:W-:-:S03]  /*9800*/  ISETP.GE.AND P0, PT, R42, R136, PT ;  /* 0x000000882a00720c */ /* 0x000fc60003f06270 */
[----:B------:R-:W2:Y:S01]  /*9810*/  I2F R30, R42 ;  /* 0x0000002a001e7306 */ /* 0x000ea20000201400 */
[----:B-1----:R-:W-:-:S07]  /*9820*/  FFMA.FTZ R124, R0, R38, R51 ;  /* 0x00000026007c7223 */ /* 0x002fce0000010033 */
[----:B------:R-:W-:Y:S01]  /*9830*/  MUFU.TANH R45, R45 ;  /* 0x0000002d002d7308 */ /* 0x000fe20000002400 */
[----:B------:R-:W-:Y:S01]  /*9840*/  FFMA.FTZ R49, R0, R38, R49 ;  /* 0x0000002600317223 */ /* 0x000fe20000010031 */
[----:B------:R-:W-:Y:S02]  /*9850*/  IADD3 R38, R37, 0x19, RZ ;  /* 0x0000001925267810 */ /* 0x000fe40007ffe0ff */
[----:B------:R-:W-:Y:S02]  /*9860*/  FSEL R124, R124, -INF , !P4 ;  /* 0xff8000007c7c7808 */ /* 0x000fe40006000000 */
[----:B------:R-:W-:Y:S01]  /*9870*/  ISETP.GE.AND P4, PT, R40, R135, PT ;  /* 0x000000872800720c */ /* 0x000fe20003f86270 */
[-C--:B--2---:R-:W-:Y:S01]  /*9880*/  FFMA.FTZ R131, R0, R30.reuse, R131 ;  /* 0x0000001e00837223 */ /* 0x084fe20000010083 */
[----:B------:R-:W-:Y:S01]  /*9890*/  LOP3.LUT R40, R36, 0x20, R177, 0xfe, !PT ;  /* 0x0000002024287812 */ /* 0x000fe200078efeb1 */
[----:B------:R-:W-:Y:S01]  /*98a0*/  FFMA.FTZ R145, R0, R30, R145 ;  /* 0x0000001e00917223 */ /* 0x000fe20000010091 */
[----:B------:R-:W-:Y:S01]  /*98b0*/  MUFU.TANH R51, R24 ;  /* 0x0000001800337308 */ /* 0x000fe20000002400 */
[----:B------:R-:W-:-:S02]  /*98c0*/  FSEL R215, R49, -INF , !P4 ;  /* 0xff80000031d77808 */ /* 0x000fc40006000000 */
[----:B------:R-:W-:Y:S02]  /*98d0*/  FSEL R212, R131, -INF , !P0 ;  /* 0xff80000083d47808 */ /* 0x000fe40004000000 */
[----:B------:R-:W-:Y:S02]  /*98e0*/  FSEL R213, R145, -INF , !P5 ;  /* 0xff80000091d57808 */ /* 0x000fe40006800000 */
[-C--:B------:R-:W-:Y:S01]  /*98f0*/  ISETP.GE.AND P5, PT, R38, R136.reuse, PT ;  /* 0x000000882600720c */ /* 0x080fe20003fa6270 */
[----:B------:R-:W1:Y:S01]  /*9900*/  I2F R30, R38 ;  /* 0x00000026001e7306 */ /* 0x000e620000201400 */
[C---:B------:R-:W-:Y:S02]  /*9910*/  ISETP.GE.AND P4, PT, R40.reuse, R136, PT ;  /* 0x000000882800720c */ /* 0x040fe40003f86270 */
[----:B------:R-:W-:-:S05]  /*9920*/  ISETP.GE.AND P0, PT, R40, R135, PT ;  /* 0x000000872800720c */ /* 0x000fca0003f06270 */
[----:B------:R-:W2:Y:S01]  /*9930*/  I2F R24, R40 ;  /* 0x0000002800187306 */ /* 0x000ea20000201400 */
[----:B-1----:R-:W-:-:S07]  /*9940*/  FFMA.FTZ R47, R0, R30, R47 ;  /* 0x0000001e002f7223 */ /* 0x002fce000001002f */
[----:B------:R1:W-:Y:S01]  /*9950*/  MUFU.TANH R49, R26 ;  /* 0x0000001a00317308 */ /* 0x0003e20000002400 */
[----:B------:R-:W-:Y:S01]  /*9960*/  FFMA.FTZ R30, R0, R30, R45 ;  /* 0x0000001e001e7223 */ /* 0x000fe2000001002d */
[----:B------:R-:W-:Y:S02]  /*9970*/  FSEL R210, R47, -INF , !P5 ;  /* 0xff8000002fd27808 */ /* 0x000fe40006800000 */
[----:B------:R-:W-:Y:S01]  /*9980*/  ISETP.GE.AND P5, PT, R38, R135, PT ;  /* 0x000000872600720c */ /* 0x000fe20003fa6270 */
[-C--:B--2---:R-:W-:Y:S01]  /*9990*/  FFMA.FTZ R166, R0, R24.reuse, R129 ;  /* 0x0000001800a67223 */ /* 0x084fe20000010081 */
[----:B------:R-:W-:Y:S01]  /*99a0*/  LOP3.LUT R38, R36, 0x28, R177, 0xfe, !PT ;  /* 0x0000002824267812 */ /* 0x000fe200078efeb1 */
[----:B------:R-:W-:Y:S01]  /*99b0*/  FFMA.FTZ R143, R0, R24, R143 ;  /* 0x00000018008f7223 */ /* 0x000fe2000001008f */
[----:B------:R-:W-:Y:S01]  /*99c0*/  MUFU.TANH R127, R127 ;  /* 0x0000007f007f7308 */ /* 0x000fe20000002400 */
[----:B------:R-:W-:Y:S01]  /*99d0*/  FMUL.FTZ R40, R20, c[0x0][0x2ec] ;  /* 0x0000bb0014287a20 */ /* 0x000fe20000410000 */
[----:B------:R-:W-:Y:S01]  /*99e0*/  FSEL R129, R30, -INF , !P5 ;  /* 0xff8000001e817808 */ /* 0x000fe20006800000 */
[----:B------:R-:W-:Y:S01]  /*99f0*/  FMUL.FTZ R30, R22, c[0x0][0x2ec] ;  /* 0x0000bb00161e7a20 */ /* 0x000fe20000410000 */
[----:B------:R-:W-:-:S02]  /*9a00*/  IADD3 R22, R37, 0x29, RZ ;  /* 0x0000002925167810 */ /* 0x000fc40007ffe0ff */
[----:B-1----:R-:W-:Y:S02]  /*9a10*/  IADD3 R26, R37, 0x21, RZ ;  /* 0x00000021251a7810 */ /* 0x002fe40007ffe0ff */
[----:B------:R-:W1:Y:S01]  /*9a20*/  I2F R20, R38 ;  /* 0x0000002600147306 */ /* 0x000e620000201400 */
[----:B------:R-:W-:Y:S02]  /*9a30*/  FSEL R167, R143, -INF , !P0 ;  /* 0xff8000008fa77808 */ /* 0x000fe40004000000 */
[-C--:B------:R-:W-:Y:S02]  /*9a40*/  ISETP.GE.AND P0, PT, R26, R136.reuse, PT ;  /* 0x000000881a00720c */ /* 0x080fe40003f06270 */
[----:B------:R-:W-:Y:S02]  /*9a50*/  ISETP.GE.AND P5, PT, R38, R136, PT ;  /* 0x000000882600720c */ /* 0x000fe40003fa6270 */
[----:B------:R-:W-:Y:S01]  /*9a60*/  FSEL R166, R166, -INF , !P4 ;  /* 0xff800000a6a67808 */ /* 0x000fe20006000000 */
[----:B------:R-:W2:Y:S01]  /*9a70*/  I2F R24, R26 ;  /* 0x0000001a00187306 */ /* 0x000ea20000201400 */
[----:B------:R-:W-:Y:S01]  /*9a80*/  ISETP.GE.AND P4, PT, R38, R135, PT ;  /* 0x000000872600720c */ /* 0x000fe20003f86270 */
[----:B-1----:R-:W-:-:S06]  /*9a90*/  FFMA.FTZ R127, R0, R20, R127 ;  /* 0x00000014007f7223 */ /* 0x002fcc000001007f */
[----:B------:R-:W-:Y:S01]  /*9aa0*/  MUFU.TANH R125, R125 ;  /* 0x0000007d007d7308 */ /* 0x000fe20000002400 */
[----:B------:R-:W-:Y:S01]  /*9ab0*/  FFMA.FTZ R149, R0, R20, R149 ;  /* 0x0000001400957223 */ /* 0x000fe20000010095 */
[----:B------:R-:W-:-:S04]  /*9ac0*/  FSEL R208, R127, -INF , !P5 ;  /* 0xff8000007fd07808 */ /* 0x000fc80006800000 */
[----:B------:R-:W-:Y:S01]  /*9ad0*/  FSEL R191, R149, -INF , !P4 ;  /* 0xff80000095bf7808 */ /* 0x000fe20006000000 */
[CC--:B--2---:R-:W-:Y:S01]  /*9ae0*/  FFMA.FTZ R66, R0.reuse, R24.reuse, R43 ;  /* 0x0000001800427223 */ /* 0x0c4fe2000001002b */
[----:B------:R-:W-:Y:S01]  /*9af0*/  MUFU.TANH R67, R67 ;  /* 0x0000004300437308 */ /* 0x000fe20000002400 */
[----:B------:R-:W-:Y:S01]  /*9b00*/  FFMA.FTZ R41, R0, R24, R41 ;  /* 0x0000001800297223 */ /* 0x000fe20000010029 */
[----:B------:R-:W-:Y:S02]  /*9b10*/  LOP3.LUT R24, R36, 0x30, R177, 0xfe, !PT ;  /* 0x0000003024187812 */ /* 0x000fe400078efeb1 */
[----:B------:R-:W-:Y:S02]  /*9b20*/  FSEL R66, R66, -INF , !P0 ;  /* 0xff80000042427808 */ /* 0x000fe40004000000 */
[-C--:B------:R-:W-:Y:S02]  /*9b30*/  ISETP.GE.AND P0, PT, R26, R135.reuse, PT ;  /* 0x000000871a00720c */ /* 0x080fe40003f06270 */
[----:B------:R-:W1:Y:S01]  /*9b40*/  I2F R20, R24 ;  /* 0x0000001800147306 */ /* 0x000e620000201400 */
[----:B------:R-:W-:-:S02]  /*9b50*/  ISETP.GE.AND P5, PT, R24, R135, PT ;  /* 0x000000871800720c */ /* 0x000fc40003fa6270 */
[----:B------:R-:W-:Y:S02]  /*9b60*/  FSEL R209, R41, -INF , !P0 ;  /* 0xff80000029d17808 */ /* 0x000fe40004000000 */
[-C--:B------:R-:W-:Y:S02]  /*9b70*/  ISETP.GE.AND P0, PT, R24, R136.reuse, PT ;  /* 0x000000881800720c */ /* 0x080fe40003f06270 */
[----:B------:R-:W-:Y:S01]  /*9b80*/  ISETP.GE.AND P4, PT, R22, R136, PT ;  /* 0x000000881600720c */ /* 0x000fe20003f86270 */
[----:B------:R-:W-:Y:S08]  /*9b90*/  MUFU.TANH R39, R39 ;  /* 0x0000002700277308 */ /* 0x000ff00000002400 */
[----:B------:R-:W2:Y:S01]  /*9ba0*/  I2F R165, R22 ;  /* 0x0000001600a57306 */ /* 0x000ea20000201400 */
[----:B-1----:R-:W-:-:S02]  /*9bb0*/  FFMA.FTZ R125, R0, R20, R125 ;  /* 0x00000014007d7223 */ /* 0x002fc4000001007d */
[----:B------:R-:W-:Y:S01]  /*9bc0*/  FFMA.FTZ R67, R0, R20, R67 ;  /* 0x0000001400437223 */ /* 0x000fe20000010043 */
[----:B------:R-:W-:Y:S01]  /*9bd0*/  IADD3 R20, R37, 0x31, RZ ;  /* 0x0000003125147810 */ /* 0x000fe20007ffe0ff */
[----:B------:R-:W-:Y:S01]  /*9be0*/  FMUL.FTZ R24, R18, c[0x0][0x2ec] ;  /* 0x0000bb0012187a20 */ /* 0x000fe20000410000 */
[----:B------:R-:W-:Y:S02]  /*9bf0*/  FSEL R164, R125, -INF , !P0 ;  /* 0xff8000007da47808 */ /* 0x000fe40004000000 */
[----:B------:R-:W-:Y:S01]  /*9c00*/  MUFU.TANH R65, R65 ;  /* 0x0000004100417308 */ /* 0x000fe20000002400 */
[----:B------:R-:W-:Y:S02]  /*9c10*/  FSEL R163, R67, -INF , !P5 ;  /* 0xff80000043a37808 */ /* 0x000fe40006800000 */
[----:B------:R-:W-:-:S05]  /*9c20*/  ISETP.GE.AND P5, PT, R20, R136, PT ;  /* 0x000000881400720c */ /* 0x000fca0003fa6270 */
[----:B------:R-:W1:Y:S01]  /*9c30*/  I2F R18, R20 ;  /* 0x0000001400127306 */ /* 0x000e620000201400 */
[CC--:B--2---:R-:W-:Y:S02]  /*9c40*/  FFMA.FTZ R39, R0.reuse, R165.reuse, R39 ;  /* 0x000000a500277223 */ /* 0x0c4fe40000010027 */
[----:B------:R-:W-:-:S03]  /*9c50*/  FFMA.FTZ R165, R0, R165, R35 ;  /* 0x000000a500a57223 */ /* 0x000fc60000010023 */
[----:B------:R-:W-:Y:S02]  /*9c60*/  FSEL R206, R39, -INF , !P4 ;  /* 0xff80000027ce7808 */ /* 0x000fe40006000000 */
[-C--:B------:R-:W-:Y:S01]  /*9c70*/  ISETP.GE.AND P4, PT, R22, R135.reuse, PT ;  /* 0x000000871600720c */ /* 0x080fe20003f86270 */
[----:B------:R-:W2:Y:S01]  /*9c80*/  MUFU.TANH R55, R44 ;  /* 0x0000002c00377308 */ /* 0x000ea20000002400 */
[----:B------:R-:W-:Y:S02]  /*9c90*/  LOP3.LUT R22, R36, 0x38, R177, 0xfe, !PT ;  /* 0x0000003824167812 */ /* 0x000fe400078efeb1 */
[----:B------:R-:W-:Y:S02]  /*9ca0*/  FSEL R165, R165, -INF , !P4 ;  /* 0xff800000a5a57808 */ /* 0x000fe40006000000 */
[----:B------:R-:W-:Y:S01]  /*9cb0*/  ISETP.GE.AND P0, PT, R22, R135, PT ;  /* 0x000000871600720c */ /* 0x000fe20003f06270 */
[----:B-1----:R-:W-:Y:S02]  /*9cc0*/  FFMA.FTZ R65, R0, R18, R65 ;  /* 0x0000001200417223 */ /* 0x002fe40000010041 */
[----:B------:R-:W-:Y:S01]  /*9cd0*/  MUFU.TANH R41, R16 ;  /* 0x0000001000297308 */ /* 0x000fe20000002400 */
[----:B------:R-:W-:-:S02]  /*9ce0*/  ISETP.GE.AND P4, PT, R22, R136, PT ;  /* 0x000000881600720c */ /* 0x000fc40003f86270 */
[----:B------:R-:W-:Y:S02]  /*9cf0*/  FSEL R162, R65, -INF , !P5 ;  /* 0xff80000041a27808 */ /* 0x000fe40006800000 */
[----:B------:R-:W-:-:S03]  /*9d00*/  ISETP.GE.AND P5, PT, R20, R135, PT ;  /* 0x000000871400720c */ /* 0x000fc60003fa6270 */
[----:B------:R-:W1:Y:S01]  /*9d10*/  I2F R16, R22 ;  /* 0x0000001600107306 */ /* 0x000e620000201400 */
[----:B------:R-:W-:Y:S01]  /*9d20*/  LOP3.LUT R20, R36, 0x40, R177, 0xfe, !PT ;  /* 0x0000004024147812 */ /* 0x000fe200078efeb1 */
[----:B--2---:R-:W-:Y:S01]  /*9d30*/  FFMA.FTZ R55, R0, R18, R55 ;  /* 0x0000001200377223 */ /* 0x004fe20000010037 */
[----:B------:R-:W-:-:S04]  /*9d40*/  IADD3 R18, R37, 0x39, RZ ;  /* 0x0000003925127810 */ /* 0x000fc80007ffe0ff */
[----:B------:R-:W-:Y:S01]  /*9d50*/  FSEL R205, R55, -INF , !P5 ;  /* 0xff80000037cd7808 */ /* 0x000fe20006800000 */
[----:B------:R-:W-:Y:S01]  /*9d60*/  MUFU.TANH R39, R12 ;  /* 0x0000000c00277308 */ /* 0x000fe20000002400 */
[----:B------:R-:W-:-:S07]  /*9d70*/  ISETP.GE.AND P5, PT, R20, R136, PT ;  /* 0x000000881400720c */ /* 0x000fce0003fa6270 */
[----:B------:R-:W-:Y:S01]  /*9d80*/  MUFU.TANH R45, R40 ;  /* 0x00000028002d7308 */ /* 0x000fe20000002400 */
[CC--:B-1----:R-:W-:Y:S02]  /*9d90*/  FFMA.FTZ R51, R0.reuse, R16.reuse, R51 ;  /* 0x0000001000337223 */ /* 0x0c2fe40000010033 */
[----:B------:R-:W-:-:S03]  /*9da0*/  FFMA.FTZ R49, R0, R16, R49 ;  /* 0x0000001000317223 */ /* 0x000fc60000010031 */
[----:B------:R-:W-:Y:S02]  /*9db0*/  FSEL R198, R51, -INF , !P4 ;  /* 0xff80000033c67808 */ /* 0x000fe40006000000 */
[----:B------:R-:W-:Y:S01]  /*9dc0*/  MUFU.TANH R43, R30 ;  /* 0x0000001e002b7308 */ /* 0x000fe20000002400 */
[----:B------:R-:W-:Y:S01]  /*9dd0*/  FSEL R203, R49, -INF , !P0 ;  /* 0xff80000031cb7808 */ /* 0x000fe20004000000 */
[----:B------:R-:W-:Y:S01]  /*9de0*/  BAR.SYNC.DEFER_BLOCKING 0x0 ;  /* 0x0000000000007b1d */ /* 0x000fe20000010000 */
[----:B------:R-:W-:Y:S02]  /*9df0*/  ISETP.GE.AND P0, PT, R18, R136, PT ;  /* 0x000000881200720c */ /* 0x000fe40003f06270 */
[----:B------:R-:W-:-:S03]  /*9e00*/  ISETP.GE.AND P4, PT, R20, R135, PT ;  /* 0x000000871400720c */ /* 0x000fc60003f86270 */
[----:B------:R-:W1:Y:S08]  /*9e10*/  I2F R12, R20 ;  /* 0x00000014000c7306 */ /* 0x000e700000201400 */
[----:B------:R-:W2:Y:S08]  /*9e20*/  I2F R16, R18 ;  /* 0x0000001200107306 */ /* 0x000eb00000201400 */
[----:B------:R3:W-:Y:S01]  /*9e30*/  MUFU.TANH R47, R14 ;  /* 0x0000000e002f7308 */ /* 0x0007e20000002400 */
[----:B-1----:R-:W-:-:S02]  /*9e40*/  FFMA.FTZ R45, R0, R12, R45 ;  /* 0x0000000c002d7223 */ /* 0x002fc4000001002d */
[----:B------:R-:W-:-:S03]  /*9e50*/  FFMA.FTZ R43, R0, R12, R43 ;  /* 0x0000000c002b7223 */ /* 0x000fc6000001002b */
[----:B------:R-:W-:Y:S01]  /*9e60*/  FSEL R149, R45, -INF , !P5 ;  /* 0xff8000002d957808 */ /* 0x000fe20006800000 */
[CC--:B--2---:R-:W-:Y:S01]  /*9e70*/  FFMA.FTZ R25, R0.reuse, R16.reuse, R25 ;  /* 0x0000001000197223 */ /* 0x0c4fe20000010019 */
[----:B------:R-:W-:Y:S01]  /*9e80*/  MUFU.TANH R35, R24 ;  /* 0x0000001800237308 */ /* 0x000fe20000002400 */
[----:B------:R-:W-:Y:S01]  /*9e90*/  FFMA.FTZ R27, R0, R16, R27 ;  /* 0x00000010001b7223 */ /* 0x000fe2000001001b */
[----:B------:R-:W-:Y:S02]  /*9ea0*/  LOP3.LUT R16, R36, 0x48, R177, 0xfe, !PT ;  /* 0x0000004824107812 */ /* 0x000fe400078efeb1 */
[----:B------:R-:W-:Y:S01]  /*9eb0*/  FSEL R190, R25, -INF , !P0 ;  /* 0xff80000019be7808 */ /* 0x000fe20004000000 */
[----:B------:R-:W-:Y:S01]  /*9ec0*/  FMUL.FTZ R25, R8, c[0x0][0x2ec] ;  /* 0x0000bb0008197a20 */ /* 0x000fe20000410000 */
[----:B------:R-:W-:Y:S02]  /*9ed0*/  FSEL R151, R43, -INF , !P4 ;  /* 0xff8000002b977808 */ /* 0x000fe40006000000 */
[----:B---3--:R-:W-:Y:S01]  /*9ee0*/  IADD3 R14, R37, 0x41, RZ ;  /* 0x00000041250e7810 */ /* 0x008fe20007ffe0ff */
[----:B------:R-:W1:Y:S01]  /*9ef0*/  I2F R8, R16 ;  /* 0x0000001000087306 */ /* 0x000e620000201400 */
[----:B------:R-:W-:Y:S01]  /*9f00*/  ISETP.GE.AND P0, PT, R18, R135, PT ;  /* 0x000000871200720c */ /* 0x000fe20003f06270 */
[----:B------:R-:W-:Y:S01]  /*9f10*/  FMUL.FTZ R18, R10, c[0x0][0x2ec] ;  /* 0x0000bb000a127a20 */ /* 0x000fe20000410000 */
[----:B------:R-:W-:-:S02]  /*9f20*/  ISETP.GE.AND P4, PT, R14, R136, PT ;  /* 0x000000880e00720c */ /* 0x000fc40003f86270 */
[C---:B------:R-:W-:Y:S02]  /*9f30*/  ISETP.GE.AND P5, PT, R16.reuse, R135, PT ;  /* 0x000000871000720c */ /* 0x040fe40003fa6270 */
        /* <DEDUP_REMOVED lines=11> */
[----:B------:R-:W-:Y:S02]  /*9ff0*/  IADD3 R12, R37, 0x49, RZ ;  /* 0x00000049250c7810 */ /* 0x000fe40007ffe0ff */
[----:B------:R-:W-:Y:S02]  /*a000*/  FSEL R152, R152, -INF , !P4 ;  /* 0xff80000098987808 */ /* 0x000fe40006000000 */
[----:B------:R-:W-:Y:S02]  /*a010*/  ISETP.GE.AND P4, PT, R14, R135, PT ;  /* 0x000000870e00720c */ /* 0x000fe40003f86270 */
[----:B------:R-:W-:Y:S01]  /*a020*/  LOP3.LUT R14, R36, 0x50, R177, 0xfe, !PT ;  /* 0x00000050240e7812 */ /* 0x000fe200078efeb1 */
[----:B------:R-:W1:Y:S01]  /*a030*/  I2F R10, R12 ;  /* 0x0000000c000a7306 */ /* 0x000e620000201400 */
[----:B------:R-:W-:-:S02]  /*a040*/  ISETP.GE.AND P5, PT, R12, R136, PT ;  /* 0x000000880c00720c */ /* 0x000fc40003fa6270 */
[----:B------:R-:W-:Y:S02]  /*a050*/  FSEL R153, R23, -INF , !P4 ;  /* 0xff80000017997808 */ /* 0x000fe40006000000 */
[C---:B------:R-:W-:Y:S02]  /*a060*/  ISETP.GE.AND P0, PT, R14.reuse, R135, PT ;  /* 0x000000870e00720c */ /* 0x040fe40003f06270 */
[----:B------:R-:W-:Y:S01]  /*a070*/  ISETP.GE.AND P4, PT, R14, R136, PT ;  /* 0x000000880e00720c */ /* 0x000fe20003f86270 */
[----:B------:R-:W2:Y:S01]  /*a080*/  I2F R8, R14 ;  /* 0x0000000e00087306 */ /* 0x000ea20000201400 */
[----:B-1----:R-:W-:-:S07]  /*a090*/  FFMA.FTZ R17, R0, R10, R17 ;  /* 0x0000000a00117223 */ /* 0x002fce0000010011 */
[----:B------:R-:W-:Y:S01]  /*a0a0*/  MUFU.TANH R23, R4 ;  /* 0x0000000400177308 */ /* 0x000fe20000002400 */
[----:B------:R-:W-:Y:S01]  /*a0b0*/  FFMA.FTZ R19, R0, R10, R19 ;  /* 0x0000000a00137223 */ /* 0x000fe20000010013 */
[----:B------:R-:W-:Y:S02]  /*a0c0*/  LOP3.LUT R10, R36, 0x58, R177, 0xfe, !PT ;  /* 0x00000058240a7812 */ /* 0x000fe400078efeb1 */
[----:B------:R-:W-:Y:S01]  /*a0d0*/  FSEL R158, R17, -INF , !P5 ;  /* 0xff800000119e7808 */ /* 0x000fe20006800000 */
[----:B------:R-:W-:Y:S01]  /*a0e0*/  FMUL.FTZ R17, R6, c[0x0][0x2ec] ;  /* 0x0000bb0006117a20 */ /* 0x000fe20000410000 */
[----:B------:R-:W-:Y:S01]  /*a0f0*/  ISETP.GE.AND P5, PT, R12, R135, PT ;  /* 0x000000870c00720c */ /* 0x000fe20003fa6270 */
[CC--:B--2---:R-:W-:Y:S01]  /*a100*/  FFMA.FTZ R39, R0.reuse, R8.reuse, R39 ;  /* 0x0000000800277223 */ /* 0x0c4fe20000010027 */
[----:B------:R-:W-:Y:S01]  /*a110*/  MUFU.TANH R21, R18 ;  /* 0x0000001200157308 */ /* 0x000fe20000002400 */
[----:B------:R-:W-:Y:S01]  /*a120*/  FFMA.FTZ R47, R0, R8, R47 ;  /* 0x00000008002f7223 */ /* 0x000fe2000001002f */
[----:B------:R-:W-:-:S02]  /*a130*/  IADD3 R8, R37, 0x51, RZ ;  /* 0x0000005125087810 */ /* 0x000fc40007ffe0ff */
[----:B------:R-:W-:Y:S02]  /*a140*/  FSEL R140, R39, -INF , !P4 ;  /* 0xff800000278c7808 */ /* 0x000fe40006000000 */
[----:B------:R-:W-:Y:S02]  /*a150*/  FSEL R143, R47, -INF , !P0 ;  /* 0xff8000002f8f7808 */ /* 0x000fe40004000000 */
[----:B------:R-:W1:Y:S01]  /*a160*/  I2F R6, R8 ;  /* 0x0000000800067306 */ /* 0x000e620000201400 */
[-C--:B------:R-:W-:Y:S02]  /*a170*/  ISETP.GE.AND P0, PT, R8, R136.reuse, PT ;  /* 0x000000880800720c */ /* 0x080fe40003f06270 */
[----:B------:R-:W-:Y:S01]  /*a180*/  FSEL R147, R19, -INF , !P5 ;  /* 0xff80000013937808 */ /* 0x000fe20006800000 */
[----:B------:R-:W-:Y:S01]  /*a190*/  FMUL.FTZ R19, R60, c[0x0][0x2ec] ;  /* 0x0000bb003c137a20 */ /* 0x000fe20000410000 */
[C---:B------:R-:W-:Y:S02]  /*a1a0*/  ISETP.GE.AND P4, PT, R10.reuse, R135, PT ;  /* 0x000000870a00720c */ /* 0x040fe40003f86270 */
[----:B------:R-:W-:Y:S01]  /*a1b0*/  ISETP.GE.AND P5, PT, R10, R136, PT ;  /* 0x000000880a00720c */ /* 0x000fe20003fa6270 */
[----:B------:R-:W2:Y:S01]  /*a1c0*/  I2F R4, R10 ;  /* 0x0000000a00047306 */ /* 0x000ea20000201400 */
[----:B-1----:R-:W-:-:S07]  /*a1d0*/  FFMA.FTZ R13, R0, R6, R13 ;  /* 0x00000006000d7223 */ /* 0x002fce000001000d */
[----:B------:R-:W-:Y:S01]  /*a1e0*/  MUFU.TANH R17, R17 ;  /* 0x0000001100117308 */ /* 0x000fe20000002400 */
[----:B------:R-:W-:Y:S01]  /*a1f0*/  FFMA.FTZ R15, R0, R6, R15 ;  /* 0x00000006000f7223 */ /* 0x000fe2000001000f */
[----:B------:R-:W-:Y:S02]  /*a200*/  IADD3 R6, R37, 0x59, RZ ;  /* 0x0000005925067810 */ /* 0x000fe40007ffe0ff */
[----:B------:R-:W-:Y:S01]  /*a210*/  FSEL R142, R13, -INF , !P0 ;  /* 0xff8000000d8e7808 */ /* 0x000fe20004000000 */
[----:B------:R-:W-:Y:S01]  /*a220*/  FMUL.FTZ R13, R61, c[0x0][0x2ec] ;  /* 0x0000bb003d0d7a20 */ /* 0x000fe20000410000 */
[----:B------:R-:W-:Y:S01]  /*a230*/  ISETP.GE.AND P0, PT, R8, R135, PT ;  /* 0x000000870800720c */ /* 0x000fe20003f06270 */
[CC--:B--2---:R-:W-:Y:S01]  /*a240*/  FFMA.FTZ R21, R0.reuse, R4.reuse, R21 ;  /* 0x0000000400157223 */ /* 0x0c4fe20000010015 */
[----:B------:R-:W1:Y:S01]  /*a250*/  I2F R141, R6 ;  /* 0x00000006008d7306 */ /* 0x000e620000201400 */
[----:B------:R-:W-:Y:S01]  /*a260*/  FFMA.FTZ R25, R0, R4, R25 ;  /* 0x0000000400197223 */ /* 0x000fe20000010019 */
[----:B------:R-:W-:-:S02]  /*a270*/  LOP3.LUT R8, R36, 0x60, R177, 0xfe, !PT ;  /* 0x0000006024087812 */ /* 0x000fc400078efeb1 */
[----:B------:R-:W-:Y:S01]  /*a280*/  FSEL R137, R21, -INF , !P4 ;  /* 0xff80000015897808 */ /* 0x000fe20006000000 */
[----:B------:R-:W-:Y:S01]  /*a290*/  FMUL.FTZ R21, R58, c[0x0][0x2ec] ;  /* 0x0000bb003a157a20 */ /* 0x000fe20000410000 */
[----:B------:R-:W-:Y:S02]  /*a2a0*/  FSEL R131, R15, -INF , !P0 ;  /* 0xff8000000f837808 */ /* 0x000fe40004000000 */
[----:B------:R-:W-:Y:S01]  /*a2b0*/  FSEL R144, R25, -INF , !P5 ;  /* 0xff80000019907808 */ /* 0x000fe20006800000 */
[----:B------:R2:W3:Y:S01]  /*a2c0*/  I2F R4, R8 ;  /* 0x0000000800047306 */ /* 0x0004e20000201400 */
[-C--:B------:R-:W-:Y:S02]  /*a2d0*/  ISETP.GE.AND P4, PT, R6, R136.reuse, PT ;  /* 0x000000880600720c */ /* 0x080fe40003f86270 */
[C---:B------:R-:W-:Y:S02]  /*a2e0*/  ISETP.GE.AND P0, PT, R8.reuse, R136, PT ;  /* 0x000000880800720c */ /* 0x040fe40003f06270 */
[----:B------:R-:W-:Y:S01]  /*a2f0*/  ISETP.GE.AND P5, PT, R8, R135, PT ;  /* 0x000000870800720c */ /* 0x000fe20003fa6270 */
[-C--:B-1----:R-:W-:Y:S01]  /*a300*/  FFMA.FTZ R146, R0, R141.reuse, R9 ;  /* 0x0000008d00927223 */ /* 0x082fe20000010009 */
[----:B------:R-:W-:Y:S01]  /*a310*/  LOP3.LUT R10, R36, 0x68, R177, 0xfe, !PT ;  /* 0x00000068240a7812 */ /* 0x000fe200078efeb1 */
[----:B------:R-:W-:Y:S01]  /*a320*/  MUFU.TANH R19, R19 ;  /* 0x0000001300137308 */ /* 0x000fe20000002400 */
[----:B------:R-:W-:-:S02]  /*a330*/  FFMA.FTZ R141, R0, R141, R11 ;  /* 0x0000008d008d7223 */ /* 0x000fc4000001000b */
[----:B------:R-:W-:Y:S02]  /*a340*/  FSEL R146, R146, -INF , !P4 ;  /* 0xff80000092927808 */ /* 0x000fe40006000000 */
[----:B------:R-:W-:Y:S02]  /*a350*/  ISETP.GE.AND P4, PT, R6, R135, PT ;  /* 0x000000870600720c */ /* 0x000fe40003f86270 */
[----:B--2---:R-:W-:Y:S01]  /*a360*/  IADD3 R8, R37, 0x61, RZ ;  /* 0x0000006125087810 */ /* 0x004fe20007ffe0ff */
[CC--:B---3--:R-:W-:Y:S01]  /*a370*/  FFMA.FTZ R127, R0.reuse, R4.reuse, R17 ;  /* 0x00000004007f7223 */ /* 0x0c8fe20000010011 */
[----:B------:R-:W-:Y:S01]  /*a380*/  MUFU.TANH R15, R62 ;  /* 0x0000003e000f7308 */ /* 0x000fe20000002400 */
[----:B------:R-:W-:Y:S01]  /*a390*/  FFMA.FTZ R23, R0, R4, R23 ;  /* 0x0000000400177223 */ /* 0x000fe20000010017 */
[----:B------:R-:W-:Y:S01]  /*a3a0*/  FSEL R141, R141, -INF , !P4 ;  /* 0xff8000008d8d7808 */ /* 0x000fe20006000000 */
[----:B------:R-:W-:Y:S01]  /*a3b0*/  FMUL.FTZ R17, R57, c[0x0][0x2ec] ;  /* 0x0000bb0039117a20 */ /* 0x000fe20000410000 */
[----:B------:R-:W-:-:S02]  /*a3c0*/  FSEL R127, R127, -INF , !P5 ;  /* 0xff8000007f7f7808 */ /* 0x000fc40006800000 */
[-C--:B------:R-:W-:Y:S02]  /*a3d0*/  ISETP.GE.AND P5, PT, R8, R136.reuse, PT ;  /* 0x000000880800720c */ /* 0x080fe40003fa6270 */
[----:B------:R-:W1:Y:S01]  /*a3e0*/  I2F R6, R8 ;  /* 0x0000000800067306 */ /* 0x000e620000201400 */
[----:B------:R-:W-:Y:S02]  /*a3f0*/  FSEL R148, R23, -INF , !P0 ;  /* 0xff80000017947808 */ /* 0x000fe40004000000 */
[C---:B------:R-:W-:Y:S02]  /*a400*/  ISETP.GE.AND P4, PT, R10.reuse, R136, PT ;  /* 0x000000880a00720c */ /* 0x040fe40003f86270 */
[----:B------:R-:W-:-:S03]  /*a410*/  ISETP.GE.AND P0, PT, R10, R135, PT ;  /* 0x000000870a00720c */ /* 0x000fc60003f06270 */
[----:B------:R-:W2:Y:S01]  /*a420*/  I2F R4, R10 ;  /* 0x0000000a00047306 */ /* 0x000ea20000201400 */
[----:B-1----:R-:W-:-:S07]  /*a430*/  FFMA.FTZ R5, R0, R6, R5 ;  /* 0x0000000600057223 */ /* 0x002fce0000010005 */
[----:B------:R-:W-:Y:S01]  /*a440*/  MUFU.TANH R13, R13 ;  /* 0x0000000d000d7308 */ /* 0x000fe20000002400 */
[----:B------:R-:W-:Y:S01]  /*a450*/  FFMA.FTZ R7, R0, R6, R7 ;  /* 0x0000000600077223 */ /* 0x000fe20000010007 */
[----:B------:R-:W-:Y:S01]  /*a460*/  FSEL R150, R5, -INF , !P5 ;  /* 0xff80000005967808 */ /* 0x000fe20006800000 */
[----:B------:R-:W-:Y:S01]  /*a470*/  FMUL.FTZ R5, R59, c[0x0][0x2ec] ;  /* 0x0000bb003b057a20 */ /* 0x000fe20000410000 */
[----:B------:R-:W-:Y:S01]  /*a480*/  ISETP.GE.AND P5, PT, R8, R135, PT ;  /* 0x000000870800720c */ /* 0x000fe20003fa6270 */
[-C--:B--2---:R-:W-:Y:S01]  /*a490*/  FFMA.FTZ R19, R0, R4.reuse, R19 ;  /* 0x0000000400137223 */ /* 0x084fe20000010013 */
[----:B------:R-:W-:Y:S02]  /*a4a0*/  IADD3 R8, R37, 0x69, RZ ;  /* 0x0000006925087810 */ /* 0x000fe40007ffe0ff */
[----:B------:R-:W-:Y:S01]  /*a4b0*/  MUFU.TANH R9, R63 ;  /* 0x0000003f00097308 */ /* 0x000fe20000002400 */
[----:B------:R-:W-:Y:S01]  /*a4c0*/  LOP3.LUT R10, R36, 0x70, R177, 0xfe, !PT ;  /* 0x00000070240a7812 */ /* 0x000fe200078efeb1 */
[----:B------:R-:W-:Y:S01]  /*a4d0*/  FFMA.FTZ R15, R0, R4, R15 ;  /* 0x00000004000f7223 */ /* 0x000fe2000001000f */
[----:B------:R-:W-:-:S02]  /*a4e0*/  FSEL R125, R7, -INF , !P5 ;  /* 0xff800000077d7808 */ /* 0x000fc40006800000 */
[----:B------:R-:W-:Y:S02]  /*a4f0*/  FSEL R154, R19, -INF , !P4 ;  /* 0xff800000139a7808 */ /* 0x000fe40006000000 */
[----:B------:R-:W-:Y:S01]  /*a500*/  FSEL R67, R15, -INF , !P0 ;  /* 0xff8000000f437808 */ /* 0x000fe20004000000 */
[----:B------:R-:W1:Y:S01]  /*a510*/  I2F R6, R8 ;  /* 0x0000000800067306 */ /* 0x000e620000201400 */
[-C--:B------:R-:W-:Y:S02]  /*a520*/  ISETP.GE.AND P0, PT, R8, R136.reuse, PT ;  /* 0x000000880800720c */ /* 0x080fe40003f06270 */
[C---:B------:R-:W-:Y:S02]  /*a530*/  ISETP.GE.AND P5, PT, R10.reuse, R136, PT ;  /* 0x000000880a00720c */ /* 0x040fe40003fa6270 */
[----:B------:R-:W-:-:S03]  /*a540*/  ISETP.GE.AND P4, PT, R10, R135, PT ;  /* 0x000000870a00720c */ /* 0x000fc60003f86270 */
[----:B------:R-:W-:Y:S08]  /*a550*/  MUFU.TANH R11, R56 ;  /* 0x00000038000b7308 */ /* 0x000ff00000002400 */
[----:B------:R-:W2:Y:S01]  /*a560*/  I2F R4, R10 ;  /* 0x0000000a00047306 */ /* 0x000ea20000201400 */
[CC--:B-1----:R-:W-:Y:S02]  /*a570*/  FFMA.FTZ R13, R0.reuse, R6.reuse, R13 ;  /* 0x00000006000d7223 */ /* 0x0c2fe4000001000d */
[----:B------:R-:W-:-:S03]  /*a580*/  FFMA.FTZ R9, R0, R6, R9 ;  /* 0x0000000600097223 */ /* 0x000fc60000010009 */
[----:B------:R-:W-:Y:S02]  /*a590*/  FSEL R157, R13, -INF , !P0 ;  /* 0xff8000000d9d7808 */ /* 0x000fe40004000000 */
[----:B------:R-:W1:Y:S01]  /*a5a0*/  MUFU.TANH R21, R21 ;  /* 0x0000001500157308 */ /* 0x000e620000002400 */
[----:B------:R-:W-:Y:S02]  /*a5b0*/  ISETP.GE.AND P0, PT, R8, R135, PT ;  /* 0x000000870800720c */ /* 0x000fe40003f06270 */
[----:B------:R-:W-:Y:S02]  /*a5c0*/  IADD3 R8, R37, 0x71, RZ ;  /* 0x0000007125087810 */ /* 0x000fe40007ffe0ff */
[----:B------:R-:W-:Y:S01]  /*a5d0*/  FSEL R65, R9, -INF , !P0 ;  /* 0xff80000009417808 */ /* 0x000fe20004000000 */
[----:B------:R-:W-:Y:S02]  /*a5e0*/  FMUL.FTZ R9, R121, c[0x0][0x2ec] ;  /* 0x0000bb0079097a20 */ /* 0x000fe40000410000 */
[----:B------:R-:W-:Y:S01]  /*a5f0*/  MUFU.TANH R17, R17 ;  /* 0x0000001100117308 */ /* 0x000fe20000002400 */
[----:B--2---:R-:W-:Y:S01]  /*a600*/  FFMA.FTZ R156, R0, R4, R11 ;  /* 0x00000004009c7223 */ /* 0x004fe2000001000b */
[----:B------:R-:W-:-:S04]  /*a610*/  LOP3.LUT R11, R36, 0x78, R177, 0xfe, !PT ;  /* 0x00000078240b7812 */ /* 0x000fc800078efeb1 */
[C---:B------:R-:W-:Y:S02]  /*a620*/  ISETP.GE.AND P0, PT, R11.reuse, R136, PT ;  /* 0x000000880b00720c */ /* 0x040fe40003f06270 */
[----:B------:R-:W2:Y:S01]  /*a630*/  I2F R6, R8 ;  /* 0x0000000800067306 */ /* 0x000ea20000201400 */
[----:B-1----:R-:W-:Y:S01]  /*a640*/  FFMA.FTZ R21, R0, R4, R21 ;  /* 0x0000000400157223 */ /* 0x002fe20000010015 */
[----:B------:R-:W-:Y:S02]  /*a650*/  FSEL R156, R156, -INF , !P5 ;  /* 0xff8000009c9c7808 */ /* 0x000fe40006800000 */
[----:B------:R-:W-:Y:S02]  /*a660*/  ISETP.GE.AND P5, PT, R11, R135, PT ;  /* 0x000000870b00720c */ /* 0x000fe40003fa6270 */
[----:B------:R-:W-:Y:S02]  /*a670*/  FSEL R62, R21, -INF , !P4 ;  /* 0xff800000153e7808 */ /* 0x000fe40006000000 */
[----:B------:R-:W1:Y:S01]  /*a680*/  MUFU.TANH R5, R5 ;  /* 0x0000000500057308 */ /* 0x000e620000002400 */
[----:B------:R-:W-:-:S07]  /*a690*/  ISETP.GE.AND P4, PT, R8, R136, PT ;  /* 0x000000880800720c */ /* 0x000fce0003f86270 */
[----:B------:R-:W-:Y:S01]  /*a6a0*/  MUFU.TANH R7, R120 ;  /* 0x0000007800077308 */ /* 0x000fe20000002400 */
[----:B--2---:R-:W-:-:S05]  /*a6b0*/  FFMA.FTZ R17, R0, R6, R17 ;  /* 0x0000000600117223 */ /* 0x004fca0000010011 */
[----:B------:R-:W-:Y:S02]  /*a6c0*/  FSEL R160, R17, -INF , !P4 ;  /* 0xff80000011a07808 */ /* 0x000fe40006000000 */
[----:B------:R-:W2:Y:S01]  /*a6d0*/  I2F R10, R11 ;  /* 0x0000000b000a7306 */ /* 0x000ea20000201400 */
[----:B-1----:R-:W-:Y:S01]  /*a6e0*/  FFMA.FTZ R5, R0, R6, R5 ;  /* 0x0000000600057223 */ /* 0x002fe20000010005 */
[----:B------:R-:W-:-:S04]  /*a6f0*/  ISETP.GE.AND P4, PT, R8, R135, PT ;  /* 0x000000870800720c */ /* 0x000fc80003f86270 */
[----:B------:R-:W-:Y:S02]  /*a700*/  FSEL R61, R5, -INF , !P4 ;  /* 0xff800000053d7808 */ /* 0x000fe40006000000 */
[----:B------:R-:W1:Y:S01]  /*a710*/  I2F R4, R37 ;  /* 0x0000002500047306 */ /* 0x000e620000201400 */
[----:B------:R-:W-:-:S07]  /*a720*/  ISETP.GE.AND P4, PT, R37, R136, PT ;  /* 0x000000882500720c */ /* 0x000fce0003f86270 */
[----:B------:R-:W3:Y:S01]  /*a730*/  MUFU.TANH R13, R122 ;  /* 0x0000007a000d7308 */ /* 0x000ee20000002400 */
[----:B--2---:R-:W-:Y:S01]  /*a740*/  FFMA.FTZ R159, R0, R10, R7 ;  /* 0x0000000a009f7223 */ /* 0x004fe20000010007 */
[----:B------:R-:W-:-:S04]  /*a750*/  IADD3 R7, R37, 0x79, RZ ;  /* 0x0000007925077810 */ /* 0x000fc80007ffe0ff */
[----:B------:R-:W-:Y:S02]  /*a760*/  FSEL R159, R159, -INF , !P0 ;  /* 0xff8000009f9f7808 */ /* 0x000fe40004000000 */
[----:B------:R-:W-:Y:S01]  /*a770*/  MUFU.TANH R9, R9 ;  /* 0x0000000900097308 */ /* 0x000fe20000002400 */
[CC--:B-1----:R-:W-:Y:S01]  /*a780*/  FFMA.FTZ R5, R0.reuse, R4.reuse, R53 ;  /* 0x0000000400057223 */ /* 0x0c2fe20000010035 */
[----:B------:R-:W-:Y:S01]  /*a790*/  ISETP.GE.AND P0, PT, R37, R135, PT ;  /* 0x000000872500720c */ /* 0x000fe20003f06270 */
[----:B------:R-:W-:-:S03]  /*a7a0*/  FFMA.FTZ R161, R0, R4, R161 ;  /* 0x0000000400a17223 */ /* 0x000fc600000100a1 */
[----:B------:R-:W-:Y:S02]  /*a7b0*/  FSEL R5, R5, -INF , !P0 ;  /* 0xff80000005057808 */ /* 0x000fe40004000000 */
[----:B------:R-:W-:Y:S01]  /*a7c0*/  MUFU.TANH R11, R123 ;  /* 0x0000007b000b7308 */ /* 0x000fe20000002400 */
[----:B------:R-:W-:Y:S01]  /*a7d0*/  ISETP.GE.AND P0, PT, R116, 0x3, PT ;  /* 0x000000037400780c */ /* 0x000fe20003f06270 */
[C---:B---3--:R-:W-:Y:S01]  /*a7e0*/  FFMA.FTZ R13, R0.reuse, R10, R13 ;  /* 0x0000000a000d7223 */ /* 0x048fe2000001000d */
[----:B------:R-:W-:Y:S02]  /*a7f0*/  FSEL R4, R161, -INF , !P4 ;  /* 0xff800000a1047808 */ /* 0x000fe40006000000 */
[----:B------:R-:W-:Y:S02]  /*a800*/  ISETP.GE.AND P4, PT, R7, R135, PT ;  /* 0x000000870700720c */ /* 0x000fe40003f86270 */
[----:B------:R-:W-:Y:S01]  /*a810*/  FSEL R60, R13, -INF , !P5 ;  /* 0xff8000000d3c7808 */ /* 0x000fe20006800000 */
[----:B------:R-:W1:Y:S01]  /*a820*/  I2F R6, R7 ;  /* 0x0000000700067306 */ /* 0x000e620000201400 */
[----:B------:R-:W-:Y:S01]  /*a830*/  ISETP.GE.AND P5, PT, R7, R136, PT ;  /* 0x000000880700720c */ /* 0x000fe20003fa6270 */
[----:B-1----:R-:W-:-:S02]  /*a840*/  FFMA.FTZ R9, R0, R6, R9 ;  /* 0x0000000600097223 */ /* 0x002fc40000010009 */
        /* <DEDUP_REMOVED lines=62> */
.L_x_2012:
[----:B------:R-:W-:-:S04]  /*ac30*/  LEA R117, -R117, RZ, 0x7 ;  /* 0x000000ff75757211 */ /* 0x000fc800078e39ff */
[----:B------:R-:W-:Y:S02]  /*ac40*/  SHF.R.S32.HI R10, RZ, 0x1f, R117 ;  /* 0x0000001fff0a7819 */ /* 0x000fe40000011475 */
.L_x_2013:
        /* <DEDUP_REMOVED lines=110> */
.L_x_2015:
[----:B------:R-:W-:Y:S05]  /*b330*/  BSYNC B0 ;  /* 0x0000000000007941 */ /* 0x000fea0003800000 */
.L_x_2014:
[----:B------:R-:W0:Y:S01]  /*b340*/  LDGDEPBAR ;  /* 0x00000000000079af */ /* 0x000e220000000000 */
[----:B------:R-:W-:-:S04]  /*b350*/  LEA R192, P0, R117, R192, 0x1 ;  /* 0x000000c075c07211 */ /* 0x000fc800078008ff */
[----:B------:R-:W-:Y:S02]  /*b360*/  LEA.HI.X R193, R117, R193, R10, 0x1, P0 ;  /* 0x000000c175c17211 */ /* 0x000fe400000f0c0a */
.L_x_2011:
        /* <DEDUP_REMOVED lines=72> */
[----:B--2---:R-:W-:-:S03]  /*b7f0*/  FMNMX.FTZ R7, R8, R7, !PT ;  /* 0x0000000708077209 */ /* 0x004fc60007810000 */
[----:B------:R-:W-:Y:S04]  /*b800*/  LDSM.16.MT88.4 R8, [R168+0x9000] ;  /* 0x00900000a808783b */ /* 0x000fe80000004200 */
        /* <DEDUP_REMOVED lines=8> */
[----:B------:R-:W-:Y:S01]  /*b890*/  FMUL.FTZ R64, R56, c[0x0][0x23c] ;  /* 0x00008f0038407a20 */ /* 0x000fe20000410000 */
[----:B------:R-:W-:Y:S01]  /*b8a0*/  FSEL R4, R57, RZ, P1 ;  /* 0x000000ff39047208 */ /* 0x000fe20000800000 */
[--C-:B------:R-:W-:Y:S02]  /*b8b0*/  FFMA.FTZ R132, R34, c[0x0][0x23c], -R161.reuse ;  /* 0x00008f0022847a23 */ /* 0x100fe400000108a1 */
[--C-:B------:R-:W-:Y:S01]  /*b8c0*/  FFMA.FTZ R139, R32, c[0x0][0x23c], -R161.reuse ;  /* 0x00008f00208b7a23 */ /* 0x100fe200000108a1 */
[----:B------:R-:W-:Y:S01]  /*b8d0*/  FSEL R64, R64, RZ, P0 ;  /* 0x000000ff40407208 */ /* 0x000fe20000000000 */
[----:B------:R-:W-:Y:S01]  /*b8e0*/  FADD.FTZ R4, R3, -R4 ;  /* 0x8000000403047221 */ /* 0x000fe20000010000 */
[----:B------:R-:W-:Y:S01]  /*b8f0*/  FSEL R3, R56, RZ, P0 ;  /* 0x000000ff38037208 */ /* 0x000fe20000000000 */
[----:B------:R-:W-:Y:S01]  /*b900*/  FFMA.FTZ R130, R28, c[0x0][0x23c], -R161 ;  /* 0x00008f001c827a23 */ /* 0x000fe200000108a1 */
[----:B------:R-:W-:Y:S01]  /*b910*/  MUFU.EX2 R207, R207 ;  /* 0x000000cf00cf7308 */ /* 0x000fe20000000800 */
[----:B------:R-:W-:-:S02]  /*b920*/  FFMA.FTZ R134, R33, c[0x0][0x23c], -R64 ;  /* 0x00008f0021867a23 */ /* 0x000fc40000010840 */
[----:B------:R-:W1:Y:S01]  /*b930*/  LDSM.16.MT88.4 R32, [R118+0xb000] ;  /* 0x00b000007620783b */ /* 0x000e620000004200 */
[----:B------:R-:W-:Y:S02]  /*b940*/  FADD.FTZ R3, R2, -R3 ;  /* 0x8000000302037221 */ /* 0x000fe40000010000 */
[--C-:B------:R-:W-:Y:S02]  /*b950*/  FFMA.FTZ R200, R5, c[0x0][0x23c], -R64.reuse ;  /* 0x00008f0005c87a23 */ /* 0x100fe40000010840 */
[----:B------:R-:W-:Y:S01]  /*b960*/  FMUL.FTZ R204, R4, c[0x0][0x23c] ;  /* 0x00008f0004cc7a20 */ /* 0x000fe20000410000 */
[----:B------:R-:W2:Y:S01]  /*b970*/  MUFU.EX2 R132, R132 ;  /* 0x0000008400847308 */ /* 0x000ea20000000800 */
[--C-:B------:R-:W-:Y:S02]  /*b980*/  FFMA.FTZ R135, R29, c[0x0][0x23c], -R64.reuse ;  /* 0x00008f001d877a23 */ /* 0x100fe40000010840 */
[----:B------:R-:W-:Y:S02]  /*b990*/  FFMA.FTZ R128, R31, c[0x0][0x23c], -R64 ;  /* 0x00008f001f807a23 */ /* 0x000fe40000010840 */
[----:B------:R-:W-:-:S02]  /*b9a0*/  FMUL.FTZ R3, R3, c[0x0][0x23c] ;  /* 0x00008f0003037a20 */ /* 0x000fc40000410000 */
        /* <DEDUP_REMOVED lines=66> */
[----:B------:R-:W3:Y:S01]  /*bdd0*/  MUFU.EX2 R124, R124 ;  /* 0x0000007c007c7308 */ /* 0x000ee20000000800 */
[----:B------:R-:W-:-:S02]  /*bde0*/  FMUL.FTZ R101, R101, R204 ;  /* 0x000000cc65657220 */ /* 0x000fc40000410000 */
[-C--:B------:R-:W-:Y:S02]  /*bdf0*/  FMUL.FTZ R102, R102, R202.reuse ;  /* 0x000000ca66667220 */ /* 0x080fe40000410000 */
[----:B------:R-:W-:Y:S01]  /*be00*/  FMUL.FTZ R103, R103, R202 ;  /* 0x000000ca67677220 */ /* 0x000fe20000410000 */
[C---:B-1----:R-:W-:Y:S01]  /*be10*/  HMMA.16816.F32.BF16 R28, R48.reuse, R32, R28 ;  /* 0x00000020301c723c */ /* 0x042fe2000004181c */
        /* <DEDUP_REMOVED lines=27> */
[----:B------:R-:W1:Y:S01]  /*bfd0*/  LDSM.16.MT88.4 R72, [R168+0x9400] ;  /* 0x00940000a848783b */ /* 0x000e620000004200 */
[----:B------:R-:W-:Y:S01]  /*bfe0*/  FMUL.FTZ R69, R69, R204 ;  /* 0x000000cc45457220 */ /* 0x000fe20000410000 */
[----:B------:R-:W-:Y:S01]  /*bff0*/  MUFU.EX2 R121, R121 ;  /* 0x0000007900797308 */ /* 0x000fe20000000800 */
[-C--:B------:R-:W-:Y:S01]  /*c000*/  FMUL.FTZ R70, R70, R202.reuse ;  /* 0x000000ca46467220 */ /* 0x080fe20000410000 */
[----:B------:R-:W-:Y:S01]  /*c010*/  LDSM.16.MT88.4 R92, [R168+0xc000] ;  /* 0x00c00000a85c783b */ /* 0x000fe20000004200 */
[----:B------:R-:W-:Y:S01]  /*c020*/  FMUL.FTZ R71, R71, R202 ;  /* 0x000000ca47477220 */ /* 0x000fe20000410000 */
[----:B------:R-:W-:Y:S01]  /*c030*/  HMMA.16816.F32.BF16 R32, R48, R34, R84 ;  /* 0x000000223020723c */ /* 0x000fe20000041854 */
[----:B------:R-:W-:Y:S01]  /*c040*/  FFMA.FTZ R3, R210, c[0x0][0x23c], -R161 ;  /* 0x00008f00d2037a23 */ /* 0x000fe200000108a1 */
[----:B------:R-:W-:Y:S01]  /*c050*/  LDSM.16.MT88.4 R84, [R118+0xc000] ;  /* 0x00c000007654783b */ /* 0x000fe20000004200 */
[--C-:B------:R-:W-:Y:S01]  /*c060*/  FFMA.FTZ R138, R199, c[0x0][0x23c], -R64.reuse ;  /* 0x00008f00c78a7a23 */ /* 0x100fe20000010840 */
[----:B------:R-:W-:Y:S01]  /*c070*/  MUFU.EX2 R116, R116 ;  /* 0x0000007400747308 */ /* 0x000fe20000000800 */
[----:B------:R-:W-:-:S02]  /*c080*/  FFMA.FTZ R153, R153, c[0x0][0x23c], -R64 ;  /* 0x00008f0099997a23 */ /* 0x000fc40000010840 */
[--C-:B------:R-:W-:Y:S01]  /*c090*/  FFMA.FTZ R140, R140, c[0x0][0x23c], -R161.reuse ;  /* 0x00008f008c8c7a23 */ /* 0x100fe200000108a1 */
[C---:B------:R-:W-:Y:S01]  /*c0a0*/  HMMA.16816.F32.BF16 R40, R48.reuse, R42, R76 ;  /* 0x0000002a3028723c */ /* 0x040fe2000004184c */
[----:B------:R-:W-:Y:S01]  /*c0b0*/  LDSM.16.MT88.4 R76, [R168+0x9c00] ;  /* 0x009c0000a84c783b */ /* 0x000fe20000004200 */
[--C-:B------:R-:W-:Y:S02]  /*c0c0*/  FFMA.FTZ R142, R142, c[0x0][0x23c], -R161.reuse ;  /* 0x00008f008e8e7a23 */ /* 0x100fe400000108a1 */
[----:B------:R-:W4:Y:S01]  /*c0d0*/  MUFU.EX2 R3, R3 ;  /* 0x0000000300037308 */ /* 0x000f220000000800 */
[--C-:B------:R-:W-:Y:S02]  /*c0e0*/  FFMA.FTZ R144, R144, c[0x0][0x23c], -R161.reuse ;  /* 0x00008f0090907a23 */ /* 0x100fe400000108a1 */
[--C-:B------:R-:W-:Y:S01]  /*c0f0*/  FFMA.FTZ R146, R146, c[0x0][0x23c], -R161.reuse ;  /* 0x00008f0092927a23 */ /* 0x100fe200000108a1 */
        /* <DEDUP_REMOVED lines=8> */
[----:B---3--:R-:W-:Y:S01]  /*c180*/  F2FP.BF16.PACK_AB R53, R124, R133 ;  /* 0x000000857c35723e */ /* 0x008fe200000010ff */
[----:B------:R-:W-:Y:S01]  /*c190*/  FFMA.FTZ R157, R157, c[0x0][0x23c], -R161 ;  /* 0x00008f009d9d7a23 */ /* 0x000fe200000108a1 */
[----:B------:R-:W3:Y:S01]  /*c1a0*/  MUFU.EX2 R120, R120 ;  /* 0x0000007800787308 */ /* 0x000ee20000000800 */
[----:B------:R-:W-:-:S02]  /*c1b0*/  FFMA.FTZ R207, R194, R204, R207 ;  /* 0x000000ccc2cf7223 */ /* 0x000fc400000100cf */
[----:B----4-:R-:W-:Y:S01]  /*c1c0*/  F2FP.BF16.PACK_AB R54, R3, R58 ;  /* 0x0000003a0336723e */ /* 0x010fe200000010ff */
[----:B------:R-:W-:Y:S01]  /*c1d0*/  FFMA.FTZ R195, R195, R202, R200 ;  /* 0x000000cac3c37223 */ /* 0x000fe200000100c8 */
[----:B------:R-:W-:Y:S01]  /*c1e0*/  F2FP.BF16.PACK_AB R55, R2, R59 ;  /* 0x0000003b0237723e */ /* 0x000fe200000010ff */
[----:B------:R-:W-:Y:S02]  /*c1f0*/  FADD.FTZ R132, R132, R207 ;  /* 0x000000cf84847221 */ /* 0x000fe40000010000 */
[----:B------:R-:W-:Y:S01]  /*c200*/  MUFU.EX2 R117, R117 ;  /* 0x0000007500757308 */ /* 0x000fe20000000800 */
[----:B------:R-:W-:Y:S02]  /*c210*/  FADD.FTZ R134, R134, R195 ;  /* 0x000000c386867221 */ /* 0x000fe40000010000 */
[----:B------:R-:W-:Y:S01]  /*c220*/  FADD.FTZ R139, R139, R132 ;  /* 0x000000848b8b7221 */ /* 0x000fe20000010000 */
[----:B-1----:R-:W-:Y:S01]  /*c230*/  HMMA.16816.F32.BF16 R4, R52, R72, R4 ;  /* 0x000000483404723c */ /* 0x002fe20000041804 */
[----:B------:R-:W-:-:S02]  /*c240*/  FADD.FTZ R135, R135, R134 ;  /* 0x0000008687877221 */ /* 0x000fc40000010000 */
[----:B------:R-:W-:Y:S01]  /*c250*/  FADD.FTZ R130, R130, R139 ;  /* 0x0000008b82827221 */ /* 0x000fe20000010000 */
[----:B------:R-:W1:Y:S01]  /*c260*/  MUFU.EX2 R66, R66 ;  /* 0x0000004200427308 */ /* 0x000e620000000800 */
[----:B------:R-:W-:Y:S02]  /*c270*/  FADD.FTZ R128, R128, R135 ;  /* 0x0000008780807221 */ /* 0x000fe40000010000 */
[----:B------:R-:W-:Y:S01]  /*c280*/  FADD.FTZ R201, R201, R130 ;  /* 0x00000082c9c97221 */ /* 0x000fe20000010000 */
[----:B------:R-:W-:Y:S01]  /*c290*/  HMMA.16816.F32.BF16 R8, R52, R74, R8 ;  /* 0x0000004a3408723c */ /* 0x000fe20000041808 */
[----:B------:R-:W4:Y:S01]  /*c2a0*/  LDSM.16.MT88.4 R72, [R168+0xb400] ;  /* 0x00b40000a848783b */ /* 0x000f220000004200 */
[----:B------:R-:W-:Y:S02]  /*c2b0*/  FADD.FTZ R133, R133, R128 ;  /* 0x0000008085857221 */ /* 0x000fe40000010000 */
[----:B------:R-:W-:Y:S01]  /*c2c0*/  MUFU.EX2 R191, R191 ;  /* 0x000000bf00bf7308 */ /* 0x000fe20000000800 */
[----:B------:R-:W-:-:S02]  /*c2d0*/  FADD.FTZ R201, R126, R201 ;  /* 0x000000c97ec97221 */ /* 0x000fc40000010000 */
[----:B------:R-:W-:Y:S02]  /*c2e0*/  FADD.FTZ R124, R124, R133 ;  /* 0x000000857c7c7221 */ /* 0x000fe40000010000 */
[----:B------:R-:W-:Y:S02]  /*c2f0*/  FADD.FTZ R58, R58, R201 ;  /* 0x000000c93a3a7221 */ /* 0x000fe40000010000 */
[----:B------:R-:W-:Y:S01]  /*c300*/  FADD.FTZ R59, R59, R124 ;  /* 0x0000007c3b3b7221 */ /* 0x000fe20000010000 */
[----:B------:R-:W5:Y:S01]  /*c310*/  MUFU.EX2 R166, R166 ;  /* 0x000000a600a67308 */ /* 0x000f620000000800 */
[----:B------:R-:W-:Y:S02]  /*c320*/  FADD.FTZ R58, R3, R58 ;  /* 0x0000003a033a7221 */ /* 0x000fe40000010000 */
[----:B------:R-:W-:Y:S01]  /*c330*/  FADD.FTZ R2, R2, R59 ;  /* 0x0000003b02027221 */ /* 0x000fe20000010000 */
[----:B--2---:R-:W-:Y:S01]  /*c340*/  HMMA.16816.F32.BF16 R12, R52, R68, R12 ;  /* 0x00000044340c723c */ /* 0x004fe2000004180c */
[----:B------:R-:W-:-:S03]  /*c350*/  FFMA.FTZ R156, R156, c[0x0][0x23c], -R161 ;  /* 0x00008f009c9c7a23 */ /* 0x000fc600000108a1 */
[----:B------:R-:W-:Y:S01]  /*c360*/  MUFU.EX2 R165, R165 ;  /* 0x000000a500a57308 */ /* 0x000fe20000000800 */
[--C-:B------:R-:W-:Y:S02]  /*c370*/  FFMA.FTZ R159, R159, c[0x0][0x23c], -R161.reuse ;  /* 0x00008f009f9f7a23 */ /* 0x100fe400000108a1 */
[--C-:B------:R-:W-:Y:S01]  /*c380*/  FFMA.FTZ R136, R136, c[0x0][0x23c], -R161.reuse ;  /* 0x00008f0088887a23 */ /* 0x100fe200000108a1 */
[----:B------:R-:W-:Y:S01]  /*c390*/  HMMA.16816.F32.BF16 R16, R52, R70, R16 ;  /* 0x000000463410723c */ /* 0x000fe20000041810 */
[----:B------:R-:W2:Y:S01]  /*c3a0*/  LDSM.16.MT88.4 R68, [R118+0xb400] ;  /* 0x00b400007644783b */ /* 0x000ea20000004200 */
[--C-:B------:R-:W-:Y:S02]  /*c3b0*/  FFMA.FTZ R195, R63, c[0x0][0x23c], -R64.reuse ;  /* 0x00008f003fc37a23 */ /* 0x100fe40000010840 */
[----:B------:R-:W-:Y:S01]  /*c3c0*/  MUFU.EX2 R162, R162 ;  /* 0x000000a200a27308 */ /* 0x000fe20000000800 */
[----:B------:R-:W-:Y:S02]  /*c3d0*/  FFMA.FTZ R160, R160, c[0x0][0x23c], -R161 ;  /* 0x00008f00a0a07a23 */ /* 0x000fe400000108a1 */
[----:B------:R-:W-:-:S02]  /*c3e0*/  FFMA.FTZ R62, R62, c[0x0][0x23c], -R64 ;  /* 0x00008f003e3e7a23 */ /* 0x000fc40000010840 */
[--C-:B------:R-:W-:Y:S02]  /*c3f0*/  FFMA.FTZ R61, R61, c[0x0][0x23c], -R64.reuse ;  /* 0x00008f003d3d7a23 */ /* 0x100fe40000010840 */
[----:B------:R-:W-:Y:S01]  /*c400*/  FFMA.FTZ R60, R60, c[0x0][0x23c], -R64 ;  /* 0x00008f003c3c7a23 */ /* 0x000fe20000010840 */
[----:B------:R-:W-:Y:S01]  /*c410*/  MUFU.EX2 R167, R167 ;  /* 0x000000a700a77308 */ /* 0x000fe20000000800 */
[C---:B----4-:R-:W-:Y:S07]  /*c420*/  HMMA.16816.F32.BF16 R20, R52.reuse, R72, R20 ;  /* 0x000000483414723c */ /* 0x050fee0000041814 */
[----:B------:R-:W4:Y:S01]  /*c430*/  MUFU.EX2 R164, R164 ;  /* 0x000000a400a47308 */ /* 0x000f220000000800 */
[C---:B------:R-:W-:Y:S01]  /*c440*/  HMMA.16816.F32.BF16 R24, R52.reuse, R74, R24 ;  /* 0x0000004a3418723c */ /* 0x040fe20000041818 */
[----:B------:R-:W1:Y:S06]  /*c450*/  LDSM.16.MT88.4 R72, [R168+0xd400] ;  /* 0x00d40000a848783b */ /* 0x000e6c0000004200 */
[----:B------:R-:W-:Y:S08]  /*c460*/  MUFU.EX2 R163, R163 ;  /* 0x000000a300a37308 */ /* 0x000ff00000000800 */
[----:B------:R-:W1:Y:S01]  /*c470*/  MUFU.EX2 R138, R138 ;  /* 0x0000008a008a7308 */ /* 0x000e620000000800 */
[C---:B--2---:R-:W-:Y:S07]  /*c480*/  HMMA.16816.F32.BF16 R28, R52.reuse, R68, R28 ;  /* 0x00000044341c723c */ /* 0x044fee000004181c */
[----:B------:R-:W-:Y:S01]  /*c490*/  MUFU.EX2 R156, R156 ;  /* 0x0000009c009c7308 */ /* 0x000fe20000000800 */
[C---:B------:R-:W-:Y:S01]  /*c4a0*/  HMMA.16816.F32.BF16 R32, R52.reuse, R70, R32 ;  /* 0x000000463420723c */ /* 0x040fe20000041820 */
[----:B------:R-:W2:Y:S06]  /*c4b0*/  LDSM.16.MT88.4 R68, [R118+0xd400] ;  /* 0x00d400007644783b */ /* 0x000eac0000004200 */
[----:B------:R-:W-:Y:S08]  /*c4c0*/  MUFU.EX2 R159, R159 ;  /* 0x0000009f009f7308 */ /* 0x000ff00000000800 */
[----:B------:R-:W-:Y:S01]  /*c4d0*/  MUFU.EX2 R136, R136 ;  /* 0x0000008800887308 */ /* 0x000fe20000000800 */
[C---:B-1----:R-:W-:Y:S07]  /*c4e0*/  HMMA.16816.F32.BF16 R36, R52.reuse, R72, R36 ;  /* 0x000000483424723c */ /* 0x042fee0000041824 */
[----:B------:R-:W-:Y:S01]  /*c4f0*/  MUFU.EX2 R195, R195 ;  /* 0x000000c300c37308 */ /* 0x000fe20000000800 */
[C---:B------:R-:W-:Y:S01]  /*c500*/  HMMA.16816.F32.BF16 R40, R52.reuse, R74, R40 ;  /* 0x0000004a3428723c */ /* 0x040fe20000041828 */
[----:B------:R-:W1:Y:S07]  /*c510*/  LDSM.16.MT88.4 R72, [R168+0x9800] ;  /* 0x00980000a848783b */ /* 0x000e6e0000004200 */
[C---:B--2---:R-:W-:Y:S08]  /*c520*/  HMMA.16816.F32.BF16 R44, R52.reuse, R68, R44 ;  /* 0x00000044342c723c */ /* 0x044ff0000004182c */
[----:B------:R-:W-:Y:S01]  /*c530*/  HMMA.16816.F32.BF16 R48, R52, R70, R48 ;  /* 0x000000463430723c */ /* 0x000fe20000041830 */
[----:B------:R-:W2:Y:S06]  /*c540*/  LDSM.16.MT88.4 R68, [R118+0x9800] ;  /* 0x009800007644783b */ /* 0x000eac0000004200 */
[----:B------:R-:W-:Y:S01]  /*c550*/  F2FP.BF16.PACK_AB R52, R122, R129 ;  /* 0x000000817a34723e */ /* 0x000fe200000010ff */
        /* <DEDUP_REMOVED lines=26> */
[C---:B--2---:R-:W-:Y:S07]  /*c700*/  HMMA.16816.F32.BF16 R44, R52.reuse, R68, R44 ;  /* 0x00000044342c723c */ /* 0x044fee000004182c */
[----:B-----5:R-:W-:Y:S01]  /*c710*/  F2FP.BF16.PACK_AB R68, R166, R191 ;  /* 0x000000bfa644723e */ /* 0x020fe200000010ff */
[----:B------:R-:W-:Y:S01]  /*c720*/  HMMA.16816.F32.BF16 R48, R52, R70, R48 ;  /* 0x000000463430723c */ /* 0x000fe20000041830 */
[----:B------:R-:W2:Y:S01]  /*c730*/  LDSM.16.MT88.4 R52, [R168+0xbc00] ;  /* 0x00bc0000a834783b */ /* 0x000ea20000004200 */
[----:B----4-:R-:W-:Y:S01]  /*c740*/  F2FP.BF16.PACK_AB R69, R164, R167 ;  /* 0x000000a7a445723e */ /* 0x010fe200000010ff */
[----:B------:R-:W-:-:S02]  /*c750*/  FADD.FTZ R191, R191, R116 ;  /* 0x00000074bfbf7221 */ /* 0x000fc40000010000 */
[----:B------:R-:W-:Y:S02]  /*c760*/  FADD.FTZ R167, R167, R66 ;  /* 0x00000042a7a77221 */ /* 0x000fe40000010000 */
[----:B------:R-:W-:Y:S01]  /*c770*/  F2FP.BF16.PACK_AB R70, R162, R165 ;  /* 0x000000a5a246723e */ /* 0x000fe200000010ff */
[----:B------:R-:W-:Y:S01]  /*c780*/  FADD.FTZ R166, R166, R191 ;  /* 0x000000bfa6a67221 */ /* 0x000fe20000010000 */
[----:B------:R-:W-:Y:S01]  /*c790*/  F2FP.BF16.PACK_AB R71, R138, R163 ;  /* 0x000000a38a47723e */ /* 0x000fe200000010ff */
[----:B------:R-:W-:Y:S02]  /*c7a0*/  FADD.FTZ R164, R164, R167 ;  /* 0x000000a7a4a47221 */ /* 0x000fe40000010000 */
[----:B------:R-:W-:Y:S02]  /*c7b0*/  FADD.FTZ R3, R165, R166 ;  /* 0x000000a6a5037221 */ /* 0x000fe40000010000 */
[----:B------:R-:W-:Y:S02]  /*c7c0*/  FADD.FTZ R163, R163, R164 ;  /* 0x000000a4a3a37221 */ /* 0x000fe40000010000 */
[----:B------:R-:W-:Y:S01]  /*c7d0*/  HMMA.16816.F32.BF16 R112, R68, R76, R4 ;  /* 0x0000004c4470723c */ /* 0x000fe20000041804 */
[----:B------:R-:W3:Y:S01]  /*c7e0*/  LDSM.16.MT88.4 R4, [R118+0xdc00] ;  /* 0x00dc00007604783b */ /* 0x000ee20000004200 */
[----:B------:R-:W-:-:S02]  /*c7f0*/  FADD.FTZ R3, R162, R3 ;  /* 0x00000003a2037221 */ /* 0x000fc40000010000 */
[----:B------:R-:W-:-:S04]  /*c800*/  FADD.FTZ R138, R138, R163 ;  /* 0x000000a38a8a7221 */ /* 0x000fc80000010000 */
[C---:B-1----:R-:W-:Y:S08]  /*c810*/  HMMA.16816.F32.BF16 R12, R68.reuse, R72, R12 ;  /* 0x00000048440c723c */ /* 0x042ff0000004180c */
[C---:B------:R-:W-:Y:S01]  /*c820*/  HMMA.16816.F32.BF16 R16, R68.reuse, R74, R16 ;  /* 0x0000004a4410723c */ /* 0x040fe20000041810 */
[----:B------:R-:W1:Y:S07]  /*c830*/  LDSM.16.MT88.4 R72, [R118+0xbc00] ;  /* 0x00bc00007648783b */ /* 0x000e6e0000004200 */
[C---:B------:R-:W-:Y:S01]  /*c840*/  HMMA.16816.F32.BF16 R8, R68.reuse, R78, R8 ;  /* 0x0000004e4408723c */ /* 0x040fe20000041808 */
[----:B------:R-:W-:Y:S07]  /*c850*/  LDSM.16.MT88.4 R76, [R168+0xe000] ;  /* 0x00e00000a84c783b */ /* 0x000fee0000004200 */
[C---:B--2---:R-:W-:Y:S08]  /*c860*/  HMMA.16816.F32.BF16 R20, R68.reuse, R52, R20 ;  /* 0x000000344414723c */ /* 0x044ff00000041814 */
[C---:B------:R-:W-:Y:S01]  /*c870*/  HMMA.16816.F32.BF16 R24, R68.reuse, R54, R24 ;  /* 0x000000364418723c */ /* 0x040fe20000041818 */
[----:B------:R-:W2:Y:S07]  /*c880*/  LDSM.16.MT88.4 R52, [R168+0xdc00] ;  /* 0x00dc0000a834783b */ /* 0x000eae0000004200 */
[C---:B---3--:R-:W-:Y:S08]  /*c890*/  HMMA.16816.F32.BF16 R44, R68.reuse, R4, R44 ;  /* 0x00000004442c723c */ /* 0x048ff0000004182c */
[C---:B-1----:R-:W-:Y:S08]  /*c8a0*/  HMMA.16816.F32.BF16 R28, R68.reuse, R72, R28 ;  /* 0x00000048441c723c */ /* 0x042ff0000004181c */
[C---:B------:R-:W-:Y:S08]  /*c8b0*/  HMMA.16816.F32.BF16 R32, R68.reuse, R74, R32 ;  /* 0x0000004a4420723c */ /* 0x040ff00000041820 */
[C---:B--2---:R-:W-:Y:S07]  /*c8c0*/  HMMA.16816.F32.BF16 R36, R68.reuse, R52, R36 ;  /* 0x000000344424723c */ /* 0x044fee0000041824 */
        /* <DEDUP_REMOVED lines=13> */
[----:B------:R-:W3:Y:S01]  /*c9a0*/  MUFU.EX2 R149, R149 ;  /* 0x0000009500957308 */ /* 0x000ee20000000800 */
[----:B-1----:R-:W-:Y:S01]  /*c9b0*/  F2FP.BF16.PACK_AB R4, R55, R54 ;  /* 0x000000363704723e */ /* 0x002fe200000010ff */
[----:B------:R-:W-:-:S04]  /*c9c0*/  FADD.FTZ R54, R54, R3 ;  /* 0x0000000336367221 */ /* 0x000fc80000010000 */
[----:B------:R-:W-:Y:S02]  /*c9d0*/  FADD.FTZ R55, R55, R54 ;  /* 0x0000003637377221 */ /* 0x000fe40000010000 */
[----:B------:R-:W1:Y:S01]  /*c9e0*/  MUFU.EX2 R50, R153 ;  /* 0x0000009900327308 */ /* 0x000e620000000800 */
[----:B--2---:R-:W-:Y:S01]  /*c9f0*/  F2FP.BF16.PACK_AB R6, R53, R52 ;  /* 0x000000343506723e */ /* 0x004fe200000010ff */
[----:B------:R-:W-:-:S04]  /*ca00*/  FADD.FTZ R52, R52, R55 ;  /* 0x0000003734347221 */ /* 0x000fc80000010000 */
[----:B------:R-:W-:Y:S02]  /*ca10*/  FADD.FTZ R53, R53, R52 ;  /* 0x0000003435357221 */ /* 0x000fe40000010000 */
[----:B------:R-:W-:Y:S01]  /*ca20*/  MUFU.EX2 R48, R48 ;  /* 0x0000003000307308 */ /* 0x000fe20000000800 */
[----:B---3--:R-:W-:-:S07]  /*ca30*/  FADD.FTZ R3, R149, R138 ;  /* 0x0000008a95037221 */ /* 0x008fce0000010000 */
[----:B------:R-:W2:Y:S01]  /*ca40*/  MUFU.EX2 R49, R49 ;  /* 0x0000003100317308 */ /* 0x000ea20000000800 */
[C---:B-1----:R-:W-:Y:S01]  /*ca50*/  F2FP.BF16.PACK_AB R5, R50.reuse, R149 ;  /* 0x000000953205723e */ /* 0x042fe200000010ff */
[----:B------:R-:W-:Y:S01]  /*ca60*/  FADD.FTZ R3, R50, R3 ;  /* 0x0000000332037221 */ /* 0x000fe20000010000 */
[----:B--2---:R-:W-:-:S03]  /*ca70*/  F2FP.BF16.PACK_AB R7, R49, R48 ;  /* 0x000000303107723e */ /* 0x004fc600000010ff */
[----:B------:R-:W-:-:S04]  /*ca80*/  FADD.FTZ R48, R48, R3 ;  /* 0x0000000330307221 */ /* 0x000fc80000010000 */
[----:B------:R-:W-:Y:S01]  /*ca90*/  FADD.FTZ R49, R49, R48 ;  /* 0x0000003031317221 */ /* 0x000fe20000010000 */
[C---:B------:R-:W-:Y:S08]  /*caa0*/  HMMA.16816.F32.BF16 R112, R4.reuse, R108, R112 ;  /* 0x0000006c0470723c */ /* 0x040ff00000041870 */
[C---:B------:R-:W-:Y:S01]  /*cab0*/  HMMA.16816.F32.BF16 R108, R4.reuse, R110, R8 ;  /* 0x0000006e046c723c */ /* 0x040fe20000041808 */
[----:B------:R-:W1:Y:S07]  /*cac0*/  LDSM.16.MT88.4 R8, [R118+0xe000] ;  /* 0x00e000007608783b */ /* 0x000e6e0000004200 */
[C---:B------:R-:W-:Y:S01]  /*cad0*/  HMMA.16816.F32.BF16 R104, R4.reuse, R100, R12 ;  /* 0x000000640468723c */ /* 0x040fe2000004180c */
[----:B------:R-:W2:Y:S07]  /*cae0*/  LDSM.16.MT88.4 R12, [R168+0xa400] ;  /* 0x00a40000a80c783b */ /* 0x000eae0000004200 */
[C---:B------:R-:W-:Y:S01]  /*caf0*/  HMMA.16816.F32.BF16 R100, R4.reuse, R102, R16 ;  /* 0x000000660464723c */ /* 0x040fe20000041810 */
[----:B------:R-:W3:Y:S07]  /*cb00*/  LDSM.16.MT88.4 R16, [R118+0xa400] ;  /* 0x00a400007610783b */ /* 0x000eee0000004200 */
[C---:B------:R-:W-:Y:S01]  /*cb10*/  HMMA.16816.F32.BF16 R88, R4.reuse, R84, R28 ;  /* 0x000000540458723c */ /* 0x040fe2000004181c */
[----:B------:R-:W4:Y:S07]  /*cb20*/  MUFU.EX2 R28, R140 ;  /* 0x0000008c001c7308 */ /* 0x000f2e0000000800 */
[C---:B------:R-:W-:Y:S01]  /*cb30*/  HMMA.16816.F32.BF16 R84, R4.reuse, R86, R32 ;  /* 0x000000560454723c */ /* 0x040fe20000041820 */
[----:B------:R-:W5:Y:S06]  /*cb40*/  MUFU.EX2 R31, R142 ;  /* 0x0000008e001f7308 */ /* 0x000f6c0000000800 */
[--C-:B------:R-:W-:Y:S01]  /*cb50*/  FFMA.FTZ R34, R143, c[0x0][0x23c], -R64.reuse ;  /* 0x00008f008f227a23 */ /* 0x100fe20000010840 */
[----:B------:R-:W-:Y:S01]  /*cb60*/  HMMA.16816.F32.BF16 R96, R4, R92, R20 ;  /* 0x0000005c0460723c */ /* 0x000fe20000041814 */
[--C-:B------:R-:W-:Y:S01]  /*cb70*/  FFMA.FTZ R35, R131, c[0x0][0x23c], -R64.reuse ;  /* 0x00008f0083237a23 */ /* 0x100fe20000010840 */
[----:B------:R-:W2:Y:S01]  /*cb80*/  MUFU.EX2 R29, R144 ;  /* 0x00000090001d7308 */ /* 0x000ea20000000800 */
[--C-:B------:R-:W-:Y:S01]  /*cb90*/  FFMA.FTZ R32, R137, c[0x0][0x23c], -R64.reuse ;  /* 0x00008f0089207a23 */ /* 0x100fe20000010840 */
[----:B------:R-:W-:Y:S01]  /*cba0*/  LDSM.16.MT88.4 R20, [R168+0xc800] ;  /* 0x00c80000a814783b */ /* 0x000fe20000004200 */
[----:B------:R-:W-:-:S02]  /*cbb0*/  FFMA.FTZ R33, R141, c[0x0][0x23c], -R64 ;  /* 0x00008f008d217a23 */ /* 0x000fc40000010840 */
[----:B----4-:R-:W-:Y:S01]  /*cbc0*/  FADD.FTZ R2, R28, R53 ;  /* 0x000000351c027221 */ /* 0x010fe20000010000 */
[----:B-1----:R-:W-:Y:S02]  /*cbd0*/  HMMA.16816.F32.BF16 R72, R4, R8, R44 ;  /* 0x000000080448723c */ /* 0x002fe4000004182c */
[----:B------:R-:W1:Y:S01]  /*cbe0*/  MUFU.EX2 R30, R146 ;  /* 0x00000092001e7308 */ /* 0x000e620000000800 */
[----:B-----5:R-:W-:-:S05]  /*cbf0*/  FADD.FTZ R2, R31, R2 ;  /* 0x000000021f027221 */ /* 0x020fca0000010000 */
[----:B------:R-:W-:Y:S01]  /*cc00*/  HMMA.16816.F32.BF16 R68, R4, R10, R68 ;  /* 0x0000000a0444723c */ /* 0x000fe20000041844 */
[----:B------:R-:W4:Y:S01]  /*cc10*/  LDSM.16.MT88.4 R8, [R168+0xc400] ;  /* 0x00c40000a808783b */ /* 0x000f220000004200 */
[----:B------:R-:W-:Y:S01]  /*cc20*/  MUFU.EX2 R34, R34 ;  /* 0x0000002200227308 */ /* 0x000fe20000000800 */
[----:B--2---:R-:W-:-:S05]  /*cc30*/  FADD.FTZ R3, R29, R2 ;  /* 0x000000021d037221 */ /* 0x004fca0000010000 */
[----:B------:R-:W-:Y:S01]  /*cc40*/  HMMA.16816.F32.BF16 R92, R4, R94, R24 ;  /* 0x0000005e045c723c */ /* 0x000fe20000041818 */
[----:B------:R-:W-:Y:S01]  /*cc50*/  LDSM.16.MT88.4 R24, [R118+0xa800] ;  /* 0x00a800007618783b */ /* 0x000fe20000004200 */
[----:B------:R-:W2:Y:S01]  /*cc60*/  MUFU.EX2 R35, R35 ;  /* 0x0000002300237308 */ /* 0x000ea20000000800 */
[----:B-1----:R-:W-:-:S05]  /*cc70*/  FADD.FTZ R3, R30, R3 ;  /* 0x000000031e037221 */ /* 0x002fca0000010000 */
[C---:B------:R-:W-:Y:S02]  /*cc80*/  HMMA.16816.F32.BF16 R80, R4.reuse, R76, R36 ;  /* 0x0000004c0450723c */ /* 0x040fe40000041824 */
[----:B------:R-:W-:Y:S06]  /*cc90*/  MUFU.EX2 R32, R32 ;  /* 0x0000002000207308 */ /* 0x000fec0000000800 */
[----:B------:R-:W-:Y:S02]  /*cca0*/  HMMA.16816.F32.BF16 R76, R4, R78, R40 ;  /* 0x0000004e044c723c */ /* 0x000fe40000041828 */
[----:B------:R-:W1:Y:S05]  /*ccb0*/  MUFU.EX2 R33, R33 ;  /* 0x0000002100217308 */ /* 0x000e6a0000000800 */
[----:B------:R-:W-:Y:S01]  /*ccc0*/  F2FP.BF16.PACK_AB R4, R31, R28 ;  /* 0x0000001c1f04723e */ /* 0x000fe200000010ff */
[--C-:B------:R-:W-:Y:S01]  /*ccd0*/  FFMA.FTZ R40, R127, c[0x0][0x23c], -R64.reuse ;  /* 0x00008f007f287a23 */ /* 0x100fe20000010840 */
[----:B--2---:R-:W-:Y:S01]  /*cce0*/  F2FP.BF16.PACK_AB R5, R35, R34 ;  /* 0x000000222305723e */ /* 0x004fe200000010ff */
[--C-:B------:R-:W-:Y:S01]  /*ccf0*/  FFMA.FTZ R43, R125, c[0x0][0x23c], -R64.reuse ;  /* 0x00008f007d2b7a23 */ /* 0x100fe20000010840 */
[----:B------:R-:W-:Y:S01]  /*cd00*/  F2FP.BF16.PACK_AB R6, R30, R29 ;  /* 0x0000001d1e06723e */ /* 0x000fe200000010ff */
[--C-:B------:R-:W-:Y:S01]  /*cd10*/  FFMA.FTZ R41, R67, c[0x0][0x23c], -R64.reuse ;  /* 0x00008f0043297a23 */ /* 0x100fe20000010840 */
[----:B------:R-:W-:Y:S01]  /*cd20*/  MUFU.EX2 R38, R148 ;  /* 0x0000009400267308 */ /* 0x000fe20000000800 */
[----:B------:R-:W-:-:S02]  /*cd30*/  FFMA.FTZ R42, R65, c[0x0][0x23c], -R64 ;  /* 0x00008f00412a7a23 */ /* 0x000fc40000010840 */
[----:B------:R-:W-:Y:S01]  /*cd40*/  FADD.FTZ R34, R34, R49 ;  /* 0x0000003122227221 */ /* 0x000fe20000010000 */
[----:B-1----:R-:W-:-:S03]  /*cd50*/  F2FP.BF16.PACK_AB R7, R33, R32 ;  /* 0x000000202107723e */ /* 0x002fc600000010ff */
[----:B------:R-:W-:Y:S01]  /*cd60*/  FADD.FTZ R35, R35, R34 ;  /* 0x0000002223237221 */ /* 0x000fe20000010000 */
[----:B------:R-:W-:Y:S03]  /*cd70*/  MUFU.EX2 R37, R150 ;  /* 0x0000009600257308 */ /* 0x000fe60000000800 */
[----:B------:R-:W-:Y:S01]  /*cd80*/  FADD.FTZ R32, R32, R35 ;  /* 0x0000002320207221 */ /* 0x000fe20000010000 */
[C---:B------:R-:W-:Y:S03]  /*cd90*/  HMMA.16816.F32.BF16 R112, R4.reuse, R12, R112 ;  /* 0x0000000c0470723c */ /* 0x040fe60000041870 */
[----:B------:R-:W-:Y:S01]  /*cda0*/  FADD.FTZ R33, R33, R32 ;  /* 0x0000002021217221 */ /* 0x000fe20000010000 */
[----:B------:R-:W-:Y:S04]  /*cdb0*/  MUFU.EX2 R36, R154 ;  /* 0x0000009a00247308 */ /* 0x000fe80000000800 */
[C---:B------:R-:W-:Y:S01]  /*cdc0*/  HMMA.16816.F32.BF16 R108, R4.reuse, R14, R108 ;  /* 0x0000000e046c723c */ /* 0x040fe2000004186c */
[----:B------:R-:W1:Y:S03]  /*cdd0*/  LDSM.16.MT88.4 R12, [R118+0xc400] ;  /* 0x00c40000760c783b */ /* 0x000e660000004200 */
[----:B------:R-:W-:Y:S04]  /*cde0*/  MUFU.EX2 R39, R157 ;  /* 0x0000009d00277308 */ /* 0x000fe80000000800 */
[C---:B---3--:R-:W-:Y:S04]  /*cdf0*/  HMMA.16816.F32.BF16 R104, R4.reuse, R16, R104 ;  /* 0x000000100468723c */ /* 0x048fe80000041868 */
[----:B------:R-:W2:Y:S04]  /*ce00*/  MUFU.EX2 R40, R40 ;  /* 0x0000002800287308 */ /* 0x000ea80000000800 */
[C---:B------:R-:W-:Y:S01]  /*ce10*/  HMMA.16816.F32.BF16 R100, R4.reuse, R18, R100 ;  /* 0x000000120464723c */ /* 0x040fe20000041864 */
[----:B------:R-:W3:Y:S03]  /*ce20*/  LDSM.16.MT88.4 R16, [R168+0xe400] ;  /* 0x00e40000a810783b */ /* 0x000ee60000004200 */
[----:B------:R-:W5:Y:S04]  /*ce30*/  MUFU.EX2 R43, R43 ;  /* 0x0000002b002b7308 */ /* 0x000f680000000800 */
[----:B----4-:R-:W-:Y:S04]  /*ce40*/  HMMA.16816.F32.BF16 R96, R4, R8, R96 ;  /* 0x000000080460723c */ /* 0x010fe80000041860 */
[----:B------:R-:W-:Y:S01]  /*ce50*/  MUFU.EX2 R41, R41 ;  /* 0x0000002900297308 */ /* 0x000fe20000000800 */
[----:B--2---:R-:W-:-:S03]  /*ce60*/  FADD.FTZ R2, R40, R33 ;  /* 0x0000002128027221 */ /* 0x004fc60000010000 */
[----:B------:R-:W-:Y:S01]  /*ce70*/  HMMA.16816.F32.BF16 R92, R4, R10, R92 ;  /* 0x0000000a045c723c */ /* 0x000fe2000004185c */
[----:B------:R-:W2:Y:S03]  /*ce80*/  LDSM.16.MT88.4 R8, [R118+0xe400] ;  /* 0x00e400007608783b */ /* 0x000ea60000004200 */
[----:B------:R-:W4:Y:S01]  /*ce90*/  MUFU.EX2 R42, R42 ;  /* 0x0000002a002a7308 */ /* 0x000f220000000800 */
[----:B-----5:R-:W-:-:S03]  /*cea0*/  FADD.FTZ R2, R43, R2 ;  /* 0x000000022b027221 */ /* 0x020fc60000010000 */
[C---:B-1----:R-:W-:Y:S08]  /*ceb0*/  HMMA.16816.F32.BF16 R88, R4.reuse, R12, R88 ;  /* 0x0000000c0458723c */ /* 0x042ff00000041858 */
[C---:B------:R-:W-:Y:S01]  /*cec0*/  HMMA.16816.F32.BF16 R84, R4.reuse, R14, R84 ;  /* 0x0000000e0454723c */ /* 0x040fe20000041854 */
[----:B------:R-:W1:Y:S07]  /*ced0*/  LDSM.16.MT88.4 R12, [R168+0xa800] ;  /* 0x00a80000a80c783b */ /* 0x000e6e0000004200 */
[C---:B---3--:R-:W-:Y:S08]  /*cee0*/  HMMA.16816.F32.BF16 R80, R4.reuse, R16, R80 ;  /* 0x000000100450723c */ /* 0x048ff00000041850 */
[C---:B------:R-:W-:Y:S01]  /*cef0*/  HMMA.16816.F32.BF16 R76, R4.reuse, R18, R76 ;  /* 0x00000012044c723c */ /* 0x040fe2000004184c */
[----:B------:R-:W3:Y:S07]  /*cf00*/  LDSM.16.MT88.4 R16, [R118+0xc800] ;  /* 0x00c800007610783b */ /* 0x000eee0000004200 */
[C---:B--2---:R-:W-:Y:S08]  /*cf10*/  HMMA.16816.F32.BF16 R72, R4.reuse, R8, R72 ;  /* 0x000000080448723c */ /* 0x044ff00000041848 */
[----:B------:R-:W-:Y:S01]  /*cf20*/  HMMA.16816.F32.BF16 R68, R4, R10, R68 ;  /* 0x0000000a0444723c */ /* 0x000fe20000041844 */
[----:B------:R-:W2:Y:S06]  /*cf30*/  LDSM.16.MT88.4 R8, [R168+0xe800] ;  /* 0x00e80000a808783b */ /* 0x000eac0000004200 */
[----:B------:R-:W-:Y:S01]  /*cf40*/  F2FP.BF16.PACK_AB R4, R37, R38 ;  /* 0x000000262504723e */ /* 0x000fe200000010ff */
[----:B------:R-:W-:Y:S01]  /*cf50*/  FADD.FTZ R38, R38, R3 ;  /* 0x0000000326267221 */ /* 0x000fe20000010000 */
[----:B------:R-:W-:-:S02]  /*cf60*/  F2FP.BF16.PACK_AB R5, R43, R40 ;  /* 0x000000282b05723e */ /* 0x000fc400000010ff */
[----:B------:R-:W-:Y:S01]  /*cf70*/  F2FP.BF16.PACK_AB R6, R39, R36 ;  /* 0x000000242706723e */ /* 0x000fe200000010ff */
[----:B------:R-:W-:Y:S01]  /*cf80*/  FADD.FTZ R37, R37, R38 ;  /* 0x0000002625257221 */ /* 0x000fe20000010000 */
[----:B----4-:R-:W-:Y:S01]  /*cf90*/  F2FP.BF16.PACK_AB R7, R42, R41 ;  /* 0x000000292a07723e */ /* 0x010fe200000010ff */
[----:B------:R-:W-:Y:S01]  /*cfa0*/  FADD.FTZ R41, R41, R2 ;  /* 0x0000000229297221 */ /* 0x000fe20000010000 */
[----:B------:R-:W-:Y:S01]  /*cfb0*/  MOV R2, R56 ;  /* 0x0000003800027202 */ /* 0x000fe20000000f00 */
[----:B------:R-:W-:Y:S01]  /*cfc0*/  FADD.FTZ R36, R36, R37 ;  /* 0x0000002524247221 */ /* 0x000fe20000010000 */
[----:B------:R-:W-:Y:S01]  /*cfd0*/  MOV R3, R57 ;  /* 0x0000003900037202 */ /* 0x000fe20000000f00 */
[----:B------:R-:W-:Y:S02]  /*cfe0*/  FADD.FTZ R42, R42, R41 ;  /* 0x000000292a2a7221 */ /* 0x000fe40000010000 */
[----:B-1----:R-:W-:Y:S01]  /*cff0*/  HMMA.16816.F32.BF16 R112, R4, R12, R112 ;  /* 0x0000000c0470723c */ /* 0x002fe20000041870 */
[----:B------:R-:W-:-:S07]  /*d000*/  FADD.FTZ R39, R39, R36 ;  /* 0x0000002427277221 */ /* 0x000fce0000010000 */
[C---:B------:R-:W-:Y:S01]  /*d010*/  HMMA.16816.F32.BF16 R108, R4.reuse, R14, R108 ;  /* 0x0000000e046c723c */ /* 0x040fe2000004186c */
[----:B------:R-:W1:Y:S07]  /*d020*/  LDSM.16.MT88.4 R12, [R118+0xe800] ;  /* 0x00e80000760c783b */ /* 0x000e6e0000004200 */
[C---:B---3--:R-:W-:Y:S08]  /*d030*/  HMMA.16816.F32.BF16 R88, R4.reuse, R16, R88 ;  /* 0x000000100458723c */ /* 0x048ff00000041858 */
[C---:B------:R-:W-:Y:S01]  /*d040*/  HMMA.16816.F32.BF16 R84, R4.reuse, R18, R84 ;  /* 0x000000120454723c */ /* 0x040fe20000041854 */
[----:B------:R-:W3:Y:S07]  /*d050*/  LDSM.16.MT88.4 R16, [R118+0xac00] ;  /* 0x00ac00007610783b */ /* 0x000eee0000004200 */
[C---:B--2---:R-:W-:Y:S08]  /*d060*/  HMMA.16816.F32.BF16 R80, R4.reuse, R8, R80 ;  /* 0x000000080450723c */ /* 0x044ff00000041850 */
[C---:B------:R-:W-:Y:S01]  /*d070*/  HMMA.16816.F32.BF16 R76, R4.reuse, R10, R76 ;  /* 0x0000000a044c723c */ /* 0x040fe2000004184c */
[----:B------:R-:W2:Y:S07]  /*d080*/  LDSM.16.MT88.4 R8, [R168+0xcc00] ;  /* 0x00cc0000a808783b */ /* 0x000eae0000004200 */
[C---:B------:R-:W-:Y:S01]  /*d090*/  HMMA.16816.F32.BF16 R104, R4.reuse, R24, R104 ;  /* 0x000000180468723c */ /* 0x040fe20000041868 */
[----:B------:R-:W4:Y:S07]  /*d0a0*/  MUFU.EX2 R25, R160 ;  /* 0x000000a000197308 */ /* 0x000f2e0000000800 */
[C---:B------:R-:W-:Y:S01]  /*d0b0*/  HMMA.16816.F32.BF16 R100, R4.reuse, R26, R100 ;  /* 0x0000001a0464723c */ /* 0x040fe20000041864 */
[----:B------:R-:W-:Y:S07]  /*d0c0*/  MUFU.EX2 R27, R62 ;  /* 0x0000003e001b7308 */ /* 0x000fee0000000800 */
[C---:B------:R-:W-:Y:S01]  /*d0d0*/  HMMA.16816.F32.BF16 R96, R4.reuse, R20, R96 ;  /* 0x000000140460723c */ /* 0x040fe20000041860 */
[----:B------:R-:W5:Y:S07]  /*d0e0*/  MUFU.EX2 R24, R61 ;  /* 0x0000003d00187308 */ /* 0x000f6e0000000800 */
[C---:B------:R-:W-:Y:S01]  /*d0f0*/  HMMA.16816.F32.BF16 R92, R4.reuse, R22, R92 ;  /* 0x00000016045c723c */ /* 0x040fe2000004185c */
[----:B------:R-:W2:Y:S01]  /*d100*/  MUFU.EX2 R26, R60 ;  /* 0x0000003c001a7308 */ /* 0x000ea20000000800 */
[----:B------:R-:W3:Y:S06]  /*d110*/  LDSM.16.MT88.4 R20, [R168+0xac00] ;  /* 0x00ac0000a814783b */ /* 0x000eec0000004200 */
[C---:B-1----:R-:W-:Y:S08]  /*d120*/  HMMA.16816.F32.BF16 R72, R4.reuse, R12, R72 ;  /* 0x0000000c0448723c */ /* 0x042ff00000041848 */
[----:B------:R-:W-:Y:S01]  /*d130*/  HMMA.16816.F32.BF16 R68, R4, R14, R68 ;  /* 0x0000000e0444723c */ /* 0x000fe20000041844 */
[----:B------:R-:W1:Y:S06]  /*d140*/  LDSM.16.MT88.4 R12, [R118+0xcc00] ;  /* 0x00cc0000760c783b */ /* 0x000e6c0000004200 */
[----:B----4-:R-:W-:Y:S01]  /*d150*/  F2FP.BF16.PACK_AB R4, R25, R156 ;  /* 0x0000009c1904723e */ /* 0x010fe200000010ff */
[----:B------:R-:W-:Y:S01]  /*d160*/  FADD.FTZ R156, R156, R39 ;  /* 0x000000279c9c7221 */ /* 0x000fe20000010000 */
[----:B-----5:R-:W-:Y:S01]  /*d170*/  F2FP.BF16.PACK_AB R5, R24, R27 ;  /* 0x0000001b1805723e */ /* 0x020fe200000010ff */
[----:B------:R-:W-:Y:S01]  /*d180*/  FADD.FTZ R27, R27, R42 ;  /* 0x0000002a1b1b7221 */ /* 0x000fe20000010000 */
[----:B------:R-:W-:Y:S01]  /*d190*/  F2FP.BF16.PACK_AB R6, R136, R159 ;  /* 0x0000009f8806723e */ /* 0x000fe200000010ff */
[----:B------:R-:W-:Y:S01]  /*d1a0*/  FADD.FTZ R156, R25, R156 ;  /* 0x0000009c199c7221 */ /* 0x000fe20000010000 */
[----:B--2---:R-:W-:Y:S01]  /*d1b0*/  F2FP.BF16.PACK_AB R7, R195, R26 ;  /* 0x0000001ac307723e */ /* 0x004fe200000010ff */
        /* <DEDUP_REMOVED lines=8> */
[C---:B------:R-:W-:Y:S08]  /*d240*/  HMMA.16816.F32.BF16 R96, R4.reuse, R8, R96 ;  /* 0x000000080460723c */ /* 0x040ff00000041860 */
[C---:B------:R-:W-:Y:S01]  /*d250*/  HMMA.16816.F32.BF16 R92, R4.reuse, R10, R92 ;  /* 0x0000000a045c723c */ /* 0x040fe2000004185c */
[----:B------:R-:W3:Y:S07]  /*d260*/  LDSM.16.MT88.4 R8, [R118+0xec00] ;  /* 0x00ec00007608783b */ /* 0x000eee0000004200 */
[C---:B------:R-:W-:Y:S08]  /*d270*/  HMMA.16816.F32.BF16 R112, R4.reuse, R20, R112 ;  /* 0x000000140470723c */ /* 0x040ff00000041870 */
[C---:B------:R-:W-:Y:S08]  /*d280*/  HMMA.16816.F32.BF16 R108, R4.reuse, R22, R108 ;  /* 0x00000016046c723c */ /* 0x040ff0000004186c */
[C---:B-1----:R-:W-:Y:S08]  /*d290*/  HMMA.16816.F32.BF16 R88, R4.reuse, R12, R88 ;  /* 0x0000000c0458723c */ /* 0x042ff00000041858 */
[C---:B------:R-:W-:Y:S08]  /*d2a0*/  HMMA.16816.F32.BF16 R84, R4.reuse, R14, R84 ;  /* 0x0000000e0454723c */ /* 0x040ff00000041854 */
[C---:B--2---:R-:W-:Y:S08]  /*d2b0*/  HMMA.16816.F32.BF16 R80, R4.reuse, R16, R80 ;  /* 0x000000100450723c */ /* 0x044ff00000041850 */
[C---:B------:R-:W-:Y:S08]  /*d2c0*/  HMMA.16816.F32.BF16 R76, R4.reuse, R18, R76 ;  /* 0x00000012044c723c */ /* 0x040ff0000004184c */
[C---:B---3--:R-:W-:Y:S08]  /*d2d0*/  HMMA.16816.F32.BF16 R72, R4.reuse, R8, R72 ;  /* 0x000000080448723c */ /* 0x048ff00000041848 */
[----:B------:R-:W-:Y:S08]  /*d2e0*/  HMMA.16816.F32.BF16 R68, R4, R10, R68 ;  /* 0x0000000a0444723c */ /* 0x000ff00000041844 */
.L_x_2008:
        /* <DEDUP_REMOVED lines=9> */
.L_x_2020:
        /* <DEDUP_REMOVED lines=64> */
.L_x_2017:
[----:B------:R-:W-:Y:S02]  /*d780*/  ISETP.GE.AND P4, PT, R182, c[0x0][0x220], PT ;  /* 0x00008800b6007a0c */ /* 0x000fe40003f86270 */
[C---:B------:R-:W-:Y:S02]  /*d790*/  LEA R2, P1, R66.reuse, R196, 0x1 ;  /* 0x000000c442027211 */ /* 0x040fe400078208ff */
        /* <DEDUP_REMOVED lines=44> */
[----:B------:R-:W-:Y:S05]  /*da60*/  ISETP.GE.AND P0, PT, R178, 0x2, PT ;  /* 0x00000002b200780c */ /* 0x000fea0003f06270 */
        /* <DEDUP_REMOVED lines=46> */
[----:B------:R-:W1:Y:S08]  /*dd50*/  LDSM.16.M88.4 R124, [R170+0x3000] ;  /* 0x00300000aa7c783b */ /* 0x000e700000000200 */
[----:B------:R-:W2:Y:S08]  /*dd60*/  LDSM.16.M88.4 R128, [R170+0x3400] ;  /* 0x00340000aa80783b */ /* 0x000eb00000000200 */
[----:B------:R-:W2:Y:S08]  /*dd70*/  LDSM.16.M88.4 R132, [R170+0x3800] ;  /* 0x00380000aa84783b */ /* 0x000eb00000000200 */
[----:B------:R-:W0:Y:S08]  /*dd80*/  LDGDEPBAR ;  /* 0x00000000000079af */ /* 0x000e300000000000 */
[----:B------:R-:W3:Y:S01]  /*dd90*/  LDSM.16.M88.4 R136, [R170+0x3c00] ;  /* 0x003c0000aa88783b */ /* 0x000ee20000000200 */
[C---:B-1----:R-:W-:Y:S07]  /*dda0*/  HMMA.16816.F32.BF16 R4, R120.reuse, R124, RZ ;  /* 0x0000007c7804723c */ /* 0x042fee00000418ff */
[----:B------:R-:W1:Y:S01]  /*ddb0*/  LDSM.16.M88.4 R140, [R170+0x4000] ;  /* 0x00400000aa8c783b */ /* 0x000e620000000200 */
[C---:B------:R-:W-:Y:S07]  /*ddc0*/  HMMA.16816.F32.BF16 R8, R120.reuse, R126, RZ ;  /* 0x0000007e7808723c */ /* 0x040fee00000418ff */
[----:B------:R-:W1:Y:S01]  /*ddd0*/  LDSM.16.M88.4 R144, [R170+0x4400] ;  /* 0x00440000aa90783b */ /* 0x000e620000000200 */
[C---:B--2---:R-:W-:Y:S07]  /*dde0*/  HMMA.16816.F32.BF16 R12, R120.reuse, R128, RZ ;  /* 0x00000080780c723c */ /* 0x044fee00000418ff */
[----:B------:R-:W2:Y:S01]  /*ddf0*/  LDSM.16.M88.4 R148, [R170+0x4800] ;  /* 0x00480000aa94783b */ /* 0x000ea20000000200 */
[C---:B------:R-:W-:Y:S07]  /*de00*/  HMMA.16816.F32.BF16 R16, R120.reuse, R130, RZ ;  /* 0x000000827810723c */ /* 0x040fee00000418ff */
[----:B------:R-:W2:Y:S01]  /*de10*/  LDSM.16.M88.4 R152, [R170+0x4c00] ;  /* 0x004c0000aa98783b */ /* 0x000ea20000000200 */
[C---:B------:R-:W-:Y:S07]  /*de20*/  HMMA.16816.F32.BF16 R20, R120.reuse, R132, RZ ;  /* 0x000000847814723c */ /* 0x040fee00000418ff */
[----:B------:R-:W-:Y:S01]  /*de30*/  LDSM.16.M88.4 R156, [R169] ;  /* 0x00000000a99c783b */ /* 0x000fe20000000200 */
[C---:B------:R-:W-:Y:S07]  /*de40*/  HMMA.16816.F32.BF16 R24, R120.reuse, R134, RZ ;  /* 0x000000867818723c */ /* 0x040fee00000418ff */
[----:B------:R-:W2:Y:S01]  /*de50*/  LDSM.16.M88.4 R160, [R119+0x3000] ;  /* 0x0030000077a0783b */ /* 0x000ea20000000200 */
[C---:B---3--:R-:W-:Y:S07]  /*de60*/  HMMA.16816.F32.BF16 R28, R120.reuse, R136, RZ ;  /* 0x00000088781c723c */ /* 0x048fee00000418ff */
[----:B------:R-:W3:Y:S01]  /*de70*/  LDSM.16.M88.4 R164, [R119+0x3400] ;  /* 0x0034000077a4783b */ /* 0x000ee20000000200 */
[C---:B------:R-:W-:Y:S07]  /*de80*/  HMMA.16816.F32.BF16 R32, R120.reuse, R138, RZ ;  /* 0x0000008a7820723c */ /* 0x040fee00000418ff */
[----:B------:R-:W-:Y:S01]  /*de90*/  LDSM.16.M88.4 R124, [R119+0x3c00] ;  /* 0x003c0000777c783b */ /* 0x000fe20000000200 */
[C---:B-1----:R-:W-:Y:S07]  /*dea0*/  HMMA.16816.F32.BF16 R36, R120.reuse, R140, RZ ;  /* 0x0000008c7824723c */ /* 0x042fee00000418ff */
[----:B------:R-:W-:Y:S01]  /*deb0*/  LDSM.16.M88.4 R128, [R119+0x4400] ;  /* 0x004400007780783b */ /* 0x000fe20000000200 */
[C---:B------:R-:W-:Y:S07]  /*dec0*/  HMMA.16816.F32.BF16 R40, R120.reuse, R142, RZ ;  /* 0x0000008e7828723c */ /* 0x040fee00000418ff */
[----:B------:R-:W-:Y:S01]  /*ded0*/  LDSM.16.M88.4 R132, [R170+0x5c00] ;  /* 0x005c0000aa84783b */ /* 0x000fe20000000200 */
[C---:B------:R-:W-:Y:S08]  /*dee0*/  HMMA.16816.F32.BF16 R44, R120.reuse, R144, RZ ;  /* 0x00000090782c723c */ /* 0x040ff000000418ff */
[C---:B------:R-:W-:Y:S08]  /*def0*/  HMMA.16816.F32.BF16 R48, R120.reuse, R146, RZ ;  /* 0x000000927830723c */ /* 0x040ff000000418ff */
[C---:B--2---:R-:W-:Y:S08]  /*df00*/  HMMA.16816.F32.BF16 R52, R120.reuse, R148, RZ ;  /* 0x000000947834723c */ /* 0x044ff000000418ff */
[C---:B------:R-:W-:Y:S08]  /*df10*/  HMMA.16816.F32.BF16 R56, R120.reuse, R150, RZ ;  /* 0x000000967838723c */ /* 0x040ff000000418ff */
[C---:B------:R-:W-:Y:S08]  /*df20*/  HMMA.16816.F32.BF16 R60, R120.reuse, R152, RZ ;  /* 0x00000098783c723c */ /* 0x040ff000000418ff */
[----:B------:R-:W-:Y:S01]  /*df30*/  HMMA.16816.F32.BF16 R64, R120, R154, RZ ;  /* 0x0000009a7840723c */ /* 0x000fe200000418ff */
[----:B------:R-:W1:Y:S07]  /*df40*/  LDSM.16.M88.4 R120, [R119+0x3800] ;  /* 0x003800007778783b */ /* 0x000e6e0000000200 */
[C---:B------:R-:W-:Y:S08]  /*df50*/  HMMA.16816.F32.BF16 R4, R156.reuse, R160, R4 ;  /* 0x000000a09c04723c */ /* 0x040ff00000041804 */
[C---:B------:R-:W-:Y:S08]  /*df60*/  HMMA.16816.F32.BF16 R8, R156.reuse, R162, R8 ;  /* 0x000000a29c08723c */ /* 0x040ff00000041808 */
[C---:B---3--:R-:W-:Y:S08]  /*df70*/  HMMA.16816.F32.BF16 R12, R156.reuse, R164, R12 ;  /* 0x000000a49c0c723c */ /* 0x048ff0000004180c */
        /* <DEDUP_REMOVED lines=42> */
[----:B------:R-:W2:Y:S08]  /*e220*/  LDSM.16.M88.4 R120, [R119+0x5400] ;  /* 0x005400007778783b */ /* 0x000eb00000000200 */
[----:B------:R-:W-:Y:S01]  /*e230*/  LDSM.16.M88.4 R132, [R119+0x5c00] ;  /* 0x005c00007784783b */ /* 0x000fe20000000200 */
        /* <DEDUP_REMOVED lines=54> */
[----:B------:R-:W2:Y:S03]  /*e5a0*/  LDSM.16.M88.4 R120, [R119+0x7c00] ;  /* 0x007c00007778783b */ /* 0x000ea60000000200 */
[----:B------:R-:W-:Y:S02]  /*e5b0*/  FMUL.FTZ R205, R4, c[0x0][0x2ec] ;  /* 0x0000bb0004cd7a20 */ /* 0x000fe40000410000 */
[----:B------:R-:W-:Y:S02]  /*e5c0*/  FMUL.FTZ R207, R5, c[0x0][0x2ec] ;  /* 0x0000bb0005cf7a20 */ /* 0x000fe40000410000 */
[----:B-----5:R-:W-:Y:S02]  /*e5d0*/  FMUL.FTZ R209, R6, c[0x0][0x2ec] ;  /* 0x0000bb0006d17a20 */ /* 0x020fe40000410000 */
[----:B------:R-:W3:Y:S02]  /*e5e0*/  MUFU.TANH R205, R205 ;  /* 0x000000cd00cd7308 */ /* 0x000ee40000002400 */
[----:B------:R-:W-:Y:S02]  /*e5f0*/  FMUL.FTZ R211, R7, c[0x0][0x2ec] ;  /* 0x0000bb0007d37a20 */ /* 0x000fe40000410000 */
[----:B------:R-:W-:Y:S02]  /*e600*/  FMUL.FTZ R213, R8, c[0x0][0x2ec] ;  /* 0x0000bb0008d57a20 */ /* 0x000fe40000410000 */
[----:B------:R-:W-:Y:S02]  /*e610*/  FMUL.FTZ R215, R9, c[0x0][0x2ec] ;  /* 0x0000bb0009d77a20 */ /* 0x000fe40000410000 */
[----:B------:R-:W-:Y:S02]  /*e620*/  FMUL.FTZ R217, R10, c[0x0][0x2ec] ;  /* 0x0000bb000ad97a20 */ /* 0x000fe40000410000 */
        /* <DEDUP_REMOVED lines=8> */
[----:B------:R-:W5:Y:S03]  /*e6b0*/  LDSM.16.M88.4 R128, [R119+0x8000] ;  /* 0x008000007780783b */ /* 0x000f660000000200 */
[----:B------:R-:W-:Y:S02]  /*e6c0*/  FMUL.FTZ R202, R15, c[0x0][0x2ec] ;  /* 0x0000bb000fca7a20 */ /* 0x000fe40000410000 */
[----:B------:R-:W-:Y:S02]  /*e6d0*/  FMUL.FTZ R203, R16, c[0x0][0x2ec] ;  /* 0x0000bb0010cb7a20 */ /* 0x000fe40000410000 */
[----:B------:R-:W1:Y:S01]  /*e6e0*/  MUFU.TANH R211, R211 ;  /* 0x000000d300d37308 */ /* 0x000e620000002400 */
[C---:B--2---:R-:W-:Y:S03]  /*e6f0*/  HMMA.16816.F32.BF16 R28, R124.reuse, R120, R28 ;  /* 0x000000787c1c723c */ /* 0x044fe6000004181c */
[----:B------:R-:W-:Y:S02]  /*e700*/  FMUL.FTZ R201, R17, c[0x0][0x2ec] ;  /* 0x0000bb0011c97a20 */ /* 0x000fe40000410000 */
[----:B------:R-:W-:Y:S03]  /*e710*/  FMUL.FTZ R227, R18, c[0x0][0x2ec] ;  /* 0x0000bb0012e37a20 */ /* 0x000fe60000410000 */
[C---:B------:R-:W-:Y:S01]  /*e720*/  HMMA.16816.F32.BF16 R32, R124.reuse, R122, R32 ;  /* 0x0000007a7c20723c */ /* 0x040fe20000041820 */
[----:B------:R-:W2:Y:S01]  /*e730*/  MUFU.TANH R213, R213 ;  /* 0x000000d500d57308 */ /* 0x000ea20000002400 */
[----:B------:R-:W1:Y:S02]  /*e740*/  LDSM.16.M88.4 R120, [R119+0x8400] ;  /* 0x008400007778783b */ /* 0x000e640000000200 */
[----:B------:R-:W-:Y:S02]  /*e750*/  FMUL.FTZ R196, R21, c[0x0][0x2ec] ;  /* 0x0000bb0015c47a20 */ /* 0x000fe40000410000 */
[----:B------:R-:W-:Y:S02]  /*e760*/  FMUL.FTZ R225, R19, c[0x0][0x2ec] ;  /* 0x0000bb0013e17a20 */ /* 0x000fe40000410000 */
[----:B------:R-:W-:Y:S03]  /*e770*/  FMUL.FTZ R206, R24, c[0x0][0x2ec] ;  /* 0x0000bb0018ce7a20 */ /* 0x000fe60000410000 */
[----:B------:R2:W1:Y:S01]  /*e780*/  MUFU.TANH R167, R196 ;  /* 0x000000c400a77308 */ /* 0x0004620000002400 */
[----:B------:R-:W-:Y:S02]  /*e790*/  FMUL.FTZ R197, R26, c[0x0][0x2ec] ;  /* 0x0000bb001ac57a20 */ /* 0x000fe40000410000 */
[----:B------:R-:W-:Y:S02]  /*e7a0*/  FMUL.FTZ R208, R25, c[0x0][0x2ec] ;  /* 0x0000bb0019d07a20 */ /* 0x000fe40000410000 */
[----:B------:R-:W-:Y:S02]  /*e7b0*/  FMUL.FTZ R210, R30, c[0x0][0x2ec] ;  /* 0x0000bb001ed27a20 */ /* 0x000fe40000410000 */
[----:B------:R-:W-:Y:S02]  /*e7c0*/  FMUL.FTZ R214, R28, c[0x0][0x2ec] ;  /* 0x0000bb001cd67a20 */ /* 0x000fe40000410000 */
[----:B------:R-:W-:Y:S01]  /*e7d0*/  FMUL.FTZ R212, R29, c[0x0][0x2ec] ;  /* 0x0000bb001dd47a20 */ /* 0x000fe20000410000 */
[----:B------:R3:W3:Y:S01]  /*e7e0*/  MUFU.TANH R165, R206 ;  /* 0x000000ce00a57308 */ /* 0x0006e20000002400 */
[----:B----4-:R-:W-:Y:S02]  /*e7f0*/  FMUL.FTZ R199, R20, c[0x0][0x2ec] ;  /* 0x0000bb0014c77a20 */ /* 0x010fe40000410000 */
[----:B------:R-:W-:Y:S01]  /*e800*/  FMUL.FTZ R200, R22, c[0x0][0x2ec] ;  /* 0x0000bb0016c87a20 */ /* 0x000fe20000410000 */
[C---:B-----5:R-:W-:Y:S03]  /*e810*/  HMMA.16816.F32.BF16 R36, R124.reuse, R128, R36 ;  /* 0x000000807c24723c */ /* 0x060fe60000041824 */
[----:B------:R-:W-:Y:S02]  /*e820*/  FMUL.FTZ R198, R23, c[0x0][0x2ec] ;  /* 0x0000bb0017c67a20 */ /* 0x000fe40000410000 */
[----:B------:R-:W-:Y:S01]  /*e830*/  FMUL.FTZ R216, R33, c[0x0][0x2ec] ;  /* 0x0000bb0021d87a20 */ /* 0x000fe20000410000 */
[----:B------:R4:W4:Y:S02]  /*e840*/  MUFU.TANH R166, R197 ;  /* 0x000000c500a67308 */ /* 0x0009240000002400 */
[C---:B------:R-:W-:Y:S01]  /*e850*/  HMMA.16816.F32.BF16 R40, R124.reuse, R130, R40 ;  /* 0x000000827c28723c */ /* 0x040fe20000041828 */
[----:B------:R-:W5:Y:S03]  /*e860*/  LDSM.16.M88.4 R128, [R119+0x8800] ;  /* 0x008800007780783b */ /* 0x000f660000000200 */
[----:B--2---:R-:W-:Y:S04]  /*e870*/  FMUL.FTZ R196, R27, c[0x0][0x2ec] ;  /* 0x0000bb001bc47a20 */ /* 0x004fe80000410000 */
[----:B------:R2:W2:Y:S01]  /*e880*/  MUFU.TANH R164, R196 ;  /* 0x000000c400a47308 */ /* 0x0004a20000002400 */
[C---:B-1----:R-:W-:Y:S03]  /*e890*/  HMMA.16816.F32.BF16 R44, R124.reuse, R120, R44 ;  /* 0x000000787c2c723c */ /* 0x042fe6000004182c */
[----:B---3--:R-:W-:Y:S04]  /*e8a0*/  FMUL.FTZ R206, R32, c[0x0][0x2ec] ;  /* 0x0000bb0020ce7a20 */ /* 0x008fe80000410000 */
[----:B------:R-:W-:Y:S01]  /*e8b0*/  FMUL.FTZ R229, R37, c[0x0][0x2ec] ;  /* 0x0000bb0025e57a20 */ /* 0x000fe20000410000 */
[C---:B------:R-:W-:Y:S01]  /*e8c0*/  HMMA.16816.F32.BF16 R48, R124.reuse, R122, R48 ;  /* 0x0000007a7c30723c */ /* 0x040fe20000041830 */
[----:B------:R1:W3:Y:S01]  /*e8d0*/  MUFU.TANH R149, R208 ;  /* 0x000000d000957308 */ /* 0x0002e20000002400 */
[----:B------:R-:W3:Y:S01]  /*e8e0*/  LDSM.16.M88.4 R120, [R119+0x8c00] ;  /* 0x008c00007778783b */ /* 0x000ee20000000200 */
[----:B------:R-:W-:Y:S04]  /*e8f0*/  DEPBAR.LE SB0, 0x0 ;  /* 0x000080000000791a */ /* 0x000fe80000000000 */
[----:B----4-:R-:W-:Y:S02]  /*e900*/  FMUL.FTZ R197, R34, c[0x0][0x2ec] ;  /* 0x0000bb0022c57a20 */ /* 0x010fe40000410000 */
[----:B------:R-:W-:Y:S02]  /*e910*/  FMUL.FTZ R231, R40, c[0x0][0x2ec] ;  /* 0x0000bb0028e77a20 */ /* 0x000fe40000410000 */
[----:B------:R4:W3:Y:S01]  /*e920*/  MUFU.TANH R159, R206 ;  /* 0x000000ce009f7308 */ /* 0x0008e20000002400 */
[----:B------:R-:W-:Y:S01]  /*e930*/  BAR.SYNC.DEFER_BLOCKING 0x0 ;  /* 0x0000000000007b1d */ /* 0x000fe20000010000 */
[----:B------:R-:W-:Y:S02]  /*e940*/  FMUL.FTZ R235, R42, c[0x0][0x2ec] ;  /* 0x0000bb002aeb7a20 */ /* 0x000fe40000410000 */
[----:B--2---:R-:W-:Y:S02]  /*e950*/  FMUL.FTZ R196, R35, c[0x0][0x2ec] ;  /* 0x0000bb0023c47a20 */ /* 0x004fe40000410000 */
[----:B------:R-:W-:Y:S04]  /*e960*/  FMUL.FTZ R233, R43, c[0x0][0x2ec] ;  /* 0x0000bb002be97a20 */ /* 0x000fe80000410000 */
[----:B------:R2:W2:Y:S01]  /*e970*/  MUFU.TANH R160, R197 ;  /* 0x000000c500a07308 */ /* 0x0004a20000002400 */
[C---:B-----5:R-:W-:Y:S05]  /*e980*/  HMMA.16816.F32.BF16 R52, R124.reuse, R128, R52 ;  /* 0x000000807c34723c */ /* 0x060fea0000041834 */
[----:B-1----:R-:W-:Y:S04]  /*e990*/  FMUL.FTZ R208, R31, c[0x0][0x2ec] ;  /* 0x0000bb001fd07a20 */ /* 0x002fe80000410000 */
[----:B------:R1:W1:Y:S01]  /*e9a0*/  MUFU.TANH R158, R196 ;  /* 0x000000c4009e7308 */ /* 0x0002620000002400 */
[C---:B------:R-:W-:Y:S03]  /*e9b0*/  HMMA.16816.F32.BF16 R56, R124.reuse, R130, R56 ;  /* 0x000000827c38723c */ /* 0x040fe60000041838 */
[----:B----4-:R-:W-:Y:S06]  /*e9c0*/  FMUL.FTZ R206, R39, c[0x0][0x2ec] ;  /* 0x0000bb0027ce7a20 */ /* 0x010fec0000410000 */
[----:B------:R4:W4:Y:S01]  /*e9d0*/  MUFU.TANH R156, R210 ;  /* 0x000000d2009c7308 */ /* 0x0009220000002400 */
[C---:B---3--:R-:W-:Y:S03]  /*e9e0*/  HMMA.16816.F32.BF16 R60, R124.reuse, R120, R60 ;  /* 0x000000787c3c723c */ /* 0x048fe6000004183c */
[----:B--2---:R-:W-:Y:S05]  /*e9f0*/  FMUL.FTZ R197, R46, c[0x0][0x2ec] ;  /* 0x0000bb002ec57a20 */ /* 0x004fea0000410000 */
[----:B------:R-:W-:Y:S01]  /*ea00*/  HMMA.16816.F32.BF16 R64, R124, R122, R64 ;  /* 0x0000007a7c40723c */ /* 0x000fe20000041840 */
[----:B------:R2:W3:Y:S03]  /*ea10*/  MUFU.TANH R162, R208 ;  /* 0x000000d000a27308 */ /* 0x0004e60000002400 */
[----:B-1----:R-:W-:Y:S02]  /*ea20*/  FMUL.FTZ R196, R41, c[0x0][0x2ec] ;  /* 0x0000bb0029c47a20 */ /* 0x002fe40000410000 */
[----:B------:R-:W-:Y:S05]  /*ea30*/  FMUL.FTZ R237, R57, c[0x0][0x2ec] ;  /* 0x0000bb0039ed7a20 */ /* 0x000fea0000410000 */
[----:B------:R1:W1:Y:S01]  /*ea40*/  MUFU.TANH R152, R206 ;  /* 0x000000ce00987308 */ /* 0x0002620000002400 */
[----:B----4-:R-:W-:Y:S04]  /*ea50*/  FMUL.FTZ R210, R36, c[0x0][0x2ec] ;  /* 0x0000bb0024d27a20 */ /* 0x010fe80000410000 */
[----:B------:R-:W-:Y:S05]  /*ea60*/  FMUL.FTZ R239, R60, c[0x0][0x2ec] ;  /* 0x0000bb003cef7a20 */ /* 0x000fea0000410000 */
[----:B------:R4:W3:Y:S03]  /*ea70*/  MUFU.TANH R147, R196 ;  /* 0x000000c400937308 */ /* 0x0008e60000002400 */
[----:B------:R-:W-:Y:S02]  /*ea80*/  FMUL.FTZ R65, R65, c[0x0][0x2ec] ;  /* 0x0000bb0041417a20 */ /* 0x000fe40000410000 */
[----:B--2---:R-:W-:Y:S02]  /*ea90*/  FMUL.FTZ R208, R38, c[0x0][0x2ec] ;  /* 0x0000bb0026d07a20 */ /* 0x004fe40000410000 */
[----:B------:R-:W-:Y:S02]  /*eaa0*/  FMUL.FTZ R66, R66, c[0x0][0x2ec] ;  /* 0x0000bb0042427a20 */ /* 0x000fe40000410000 */
[----:B------:R-:W-:Y:S01]  /*eab0*/  FMUL.FTZ R67, R67, c[0x0][0x2ec] ;  /* 0x0000bb0043437a20 */ /* 0x000fe20000410000 */
[----:B------:R2:W2:Y:S01]  /*eac0*/  MUFU.TANH R148, R197 ;  /* 0x000000c500947308 */ /* 0x0004a20000002400 */
[----:B-1----:R-:W-:Y:S09]  /*ead0*/  FMUL.FTZ R206, R45, c[0x0][0x2ec] ;  /* 0x0000bb002dce7a20 */ /* 0x002ff20000410000 */
[----:B------:R1:W1:Y:S01]  /*eae0*/  MUFU.TANH R155, R210 ;  /* 0x000000d2009b7308 */ /* 0x0002620000002400 */
[----:B----4-:R-:W-:Y:S09]  /*eaf0*/  FMUL.FTZ R196, R47, c[0x0][0x2ec] ;  /* 0x0000bb002fc47a20 */ /* 0x010ff20000410000 */
[----:B------:R4:W3:Y:S01]  /*eb00*/  MUFU.TANH R154, R208 ;  /* 0x000000d0009a7308 */ /* 0x0008e20000002400 */
[----:B--2---:R-:W-:Y:S09]  /*eb10*/  FMUL.FTZ R197, R51, c[0x0][0x2ec] ;  /* 0x0000bb0033c57a20 */ /* 0x004ff20000410000 */
        /* <DEDUP_REMOVED lines=30> */
[----:B------:R-:W2:Y:S01]  /*ed00*/  MUFU.TANH R215, R215 ;  /* 0x000000d700d77308 */ /* 0x000ea20000002400 */
[----:B-1----:R-:W-:Y:S09]  /*ed10*/  MOV R196, R2 ;  /* 0x0000000200c47202 */ /* 0x002ff20000000f00 */
[----:B------:R-:W1:Y:S01]  /*ed20*/  MUFU.TANH R217, R217 ;  /* 0x000000d900d97308 */ /* 0x000e620000002400 */
[----:B----4-:R-:W-:Y:S09]  /*ed30*/  MOV R197, R3 ;  /* 0x0000000300c57202 */ /* 0x010ff20000000f00 */
[----:B------:R-:W4:Y:S10]  /*ed40*/  MUFU.TANH R219, R219 ;  /* 0x000000db00db7308 */ /* 0x000f340000002400 */
        /* <DEDUP_REMOVED lines=12> */
[----:B------:R-:W1:Y:S10]  /*ee10*/  MUFU.TANH R229, R229 ;  /* 0x000000e500e57308 */ /* 0x000e740000002400 */
[----:B------:R-:W1:Y:S10]  /*ee20*/  MUFU.TANH R231, R231 ;  /* 0x000000e700e77308 */ /* 0x000e740000002400 */
[----:B------:R-:W1:Y:S10]  /*ee30*/  MUFU.TANH R235, R235 ;  /* 0x000000eb00eb7308 */ /* 0x000e740000002400 */
[----:B------:R-:W1:Y:S10]  /*ee40*/  MUFU.TANH R233, R233 ;  /* 0x000000e900e97308 */ /* 0x000e740000002400 */
[----:B------:R1:W1:Y:S10]  /*ee50*/  MUFU.TANH R135, R214 ;  /* 0x000000d600877308 */ /* 0x0002740000002400 */
[----:B------:R1:W1:Y:S10]  /*ee60*/  MUFU.TANH R131, R212 ;  /* 0x000000d400837308 */ /* 0x0002740000002400 */
[----:B------:R-:W1:Y:S10]  /*ee70*/  MUFU.TANH R237, R237 ;  /* 0x000000ed00ed7308 */ /* 0x000e740000002400 */
[----:B------:R-:W1:Y:S10]  /*ee80*/  MUFU.TANH R239, R239 ;  /* 0x000000ef00ef7308 */ /* 0x000e740000002400 */
[----:B------:R1:W1:Y:S10]  /*ee90*/  MUFU.TANH R121, R210 ;  /* 0x000000d200797308 */ /* 0x0002740000002400 */
[----:B------:R1:W1:Y:S10]  /*eea0*/  MUFU.TANH R126, R208 ;  /* 0x000000d0007e7308 */ /* 0x0002740000002400 */
[----:B------:R1:W1:Y:S10]  /*eeb0*/  MUFU.TANH R125, R206 ;  /* 0x000000ce007d7308 */ /* 0x0002740000002400 */
[----:B------:R1:W1:Y:S10]  /*eec0*/  MUFU.TANH R124, R65 ;  /* 0x00000041007c7308 */ /* 0x0002740000002400 */
[----:B------:R1:W1:Y:S10]  /*eed0*/  MUFU.TANH R53, R66 ;  /* 0x0000004200357308 */ /* 0x0002740000002400 */
[----:B------:R1:W1:Y:S01]  /*eee0*/  MUFU.TANH R52, R67 ;  /* 0x0000004300347308 */ /* 0x0002620000002400 */
        /* <DEDUP_REMOVED lines=11> */
[----:B------:R-:W-:Y:S02]  /*efa0*/  IADD3 R9, R9, -0x80, RZ ;  /* 0xffffff8009097810 */ /* 0x000fe40007ffe0ff */
[----:B------:R-:W-:Y:S02]  /*efb0*/  IABS R5, R8 ;  /* 0x0000000800057213 */ /* 0x000fe40000000000 */
[----:B------:R-:W-:Y:S03]  /*efc0*/  LOP3.LUT R8, R8, c[0x0][0x2d0], RZ, 0x3c, !PT ;  /* 0x0000b40008087a12 */ /* 0x000fe600078e3cff */
[----:B--2---:R-:W2:Y:S02]  /*efd0*/  MUFU.RCP R2, R4 ;  /* 0x0000000400027308 */ /* 0x004ea40000001000 */
[----:B--2---:R-:W-:Y:S08]  /*efe0*/  IADD3 R6, R2, 0xffffffe, RZ ;  /* 0x0ffffffe02067810 */ /* 0x004ff00007ffe0ff */
[----:B------:R-:W2:Y:S02]  /*eff0*/  F2I.FTZ.U32.TRUNC.NTZ R7, R6 ;  /* 0x0000000600077305 */ /* 0x000ea4000021f000 */
[--C-:B--2---:R-:W-:Y:S02]  /*f000*/  IMAD.MOV R2, RZ, RZ, -R7.reuse ;  /* 0x000000ffff027224 */ /* 0x104fe400078e0a07 */
        /* <DEDUP_REMOVED lines=49> */
.L_x_2019:
        /* <DEDUP_REMOVED lines=61> */
[C---:B---3--:R-:W-:Y:S03]  /*f6f0*/  @!P3 LEA R16, P1, R2.reuse, R192, 0x1 ;  /* 0x000000c00210b211 */ /* 0x048fe600078208ff */
        /* <DEDUP_REMOVED lines=29> */
.L_x_2018:
[----:B--234-:R-:W-:Y:S01]  /*f8d0*/  IADD3 R120, R178, -0x1, RZ ;  /* 0xffffffffb2787810 */ /* 0x01cfe20007ffe0ff */
[----:B------:R-:W-:Y:S03]  /*f8e0*/  LDSM.16.MT88.4 R20, [R118+0x9000] ;  /* 0x009000007614783b */ /* 0x000fe60000004200 */
[----:B------:R-:W-:Y:S04]  /*f8f0*/  LEA R2, R120, R177, 0x7 ;  /* 0x000000b178027211 */ /* 0x000fe800078e38ff */
[----:B------:R-:W-:Y:S01]  /*f900*/  I2F R11, R2 ;  /* 0x00000002000b7306 */ /* 0x000fe20000201400 */
[C---:B------:R-:W-:Y:S01]  /*f910*/  IADD3 R10, R2.reuse, 0x1, RZ ;  /* 0x00000001020a7810 */ /* 0x040fe20007ffe0ff */
[----:B------:R-:W-:Y:S01]  /*f920*/  LDSM.16.MT88.4 R28, [R168+0xb000] ;  /* 0x00b00000a81c783b */ /* 0x000fe20000004200 */
[C---:B------:R-:W-:Y:S02]  /*f930*/  IADD3 R6, R2.reuse, 0x18, RZ ;  /* 0x0000001802067810 */ /* 0x040fe40007ffe0ff */
[C---:B------:R-:W-:Y:S02]  /*f940*/  IADD3 R9, R2.reuse, 0x8, RZ ;  /* 0x0000000802097810 */ /* 0x040fe40007ffe0ff */
[C---:B-1----:R-:W-:Y:S02]  /*f950*/  IADD3 R67, R2.reuse, 0x41, RZ ;  /* 0x0000004102437810 */ /* 0x042fe40007ffe0ff */
[C---:B------:R-:W-:Y:S01]  /*f960*/  IADD3 R65, R2.reuse, 0x48, RZ ;  /* 0x0000004802417810 */ /* 0x040fe20007ffe0ff */
[----:B------:R-:W-:Y:S01]  /*f970*/  I2F R10, R10 ;  /* 0x0000000a000a7306 */ /* 0x000fe20000201400 */
[----:B------:R-:W-:Y:S01]  /*f980*/  LDSM.16.MT88.4 R36, [R118+0xb000] ;  /* 0x00b000007624783b */ /* 0x000fe20000004200 */
[C---:B------:R-:W-:Y:S02]  /*f990*/  IADD3 R51, R2.reuse, 0x10, RZ ;  /* 0x0000001002337810 */ /* 0x040fe40007ffe0ff */
[C---:B------:R-:W-:Y:S02]  /*f9a0*/  IADD3 R19, R2.reuse, 0x29, RZ ;  /* 0x0000002902137810 */ /* 0x040fe40007ffe0ff */
[C---:B------:R-:W-:Y:S02]  /*f9b0*/  IADD3 R49, R2.reuse, 0x11, RZ ;  /* 0x0000001102317810 */ /* 0x040fe40007ffe0ff */
[C---:B------:R-:W-:Y:S01]  /*f9c0*/  IADD3 R4, R2.reuse, 0x19, RZ ;  /* 0x0000001902047810 */ /* 0x040fe20007ffe0ff */
[----:B------:R-:W-:Y:S01]  /*f9d0*/  LDSM.16.MT88.4 R44, [R168+0xd000] ;  /* 0x00d00000a82c783b */ /* 0x000fe20000004200 */
[----:B------:R-:W-:Y:S01]  /*f9e0*/  I2F R6, R6 ;  /* 0x0000000600067306 */ /* 0x000fe20000201400 */
[C---:B------:R-:W-:Y:S02]  /*f9f0*/  IADD3 R8, R2.reuse, 0x9, RZ ;  /* 0x0000000902087810 */ /* 0x040fe40007ffe0ff */
[C---:B------:R-:W-:Y:S02]  /*fa00*/  IADD3 R17, R2.reuse, 0x30, RZ ;  /* 0x0000003002117810 */ /* 0x040fe40007ffe0ff */
[C---:B------:R-:W-:Y:S02]  /*fa10*/  IADD3 R15, R2.reuse, 0x31, RZ ;  /* 0x00000031020f7810 */ /* 0x040fe40007ffe0ff */
[----:B------:R-:W-:Y:S01]  /*fa20*/  LDSM.16.MT88.4 R60, [R118+0xd000] ;  /* 0x00d00000763c783b */ /* 0x000fe20000004200 */
[C---:B------:R-:W-:Y:S02]  /*fa30*/  IADD3 R13, R2.reuse, 0x38, RZ ;  /* 0x00000038020d7810 */ /* 0x040fe40007ffe0ff */
[----:B------:R-:W-:Y:S01]  /*fa40*/  I2F R9, R9 ;  /* 0x0000000900097306 */ /* 0x000fe20000201400 */
[C---:B------:R-:W-:Y:S02]  /*fa50*/  IADD3 R7, R2.reuse, 0x20, RZ ;  /* 0x0000002002077810 */ /* 0x040fe40007ffe0ff */
[C---:B------:R-:W-:Y:S02]  /*fa60*/  IADD3 R5, R2.reuse, 0x21, RZ ;  /* 0x0000002102057810 */ /* 0x040fe40007ffe0ff */
[C---:B------:R-:W-:Y:S02]  /*fa70*/  IADD3 R3, R2.reuse, 0x28, RZ ;  /* 0x0000002802037810 */ /* 0x040fe40007ffe0ff */
[----:B------:R-:W-:Y:S03]  /*fa80*/  IADD3 R127, R2, 0x69, RZ ;  /* 0x00000069027f7810 */ /* 0x000fe60007ffe0ff */
        /* <DEDUP_REMOVED lines=18> */
[C---:B------:R-:W-:Y:S02]  /*fbb0*/  FFMA.FTZ R211, R0.reuse, R10, R211 ;  /* 0x0000000a00d37223 */ /* 0x040fe400000100d3 */
[C---:B------:R-:W-:Y:S01]  /*fbc0*/  FFMA.FTZ R50, R0.reuse, R6, R227 ;  /* 0x0000000600327223 */ /* 0x040fe200000100e3 */
[----:B------:R-:W-:Y:S01]  /*fbd0*/  FMNMX.FTZ R12, R205, R116, !PT ;  /* 0x00000074cd0c7209 */ /* 0x000fe20007810000 */
[C---:B------:R-:W-:Y:S01]  /*fbe0*/  FFMA.FTZ R203, R0.reuse, R6, R203 ;  /* 0x0000000600cb7223 */ /* 0x040fe200000100cb */
[----:B------:R-:W1:Y:S01]  /*fbf0*/  I2F R11, R11 ;  /* 0x0000000b000b7306 */ /* 0x000e620000201400 */
[----:B------:R-:W-:Y:S01]  /*fc00*/  FMNMX.FTZ R6, R209, R117, !PT ;  /* 0x00000075d1067209 */ /* 0x000fe20007810000 */
[C---:B------:R-:W-:Y:S02]  /*fc10*/  FFMA.FTZ R207, R0.reuse, R10, R207 ;  /* 0x0000000a00cf7223 */ /* 0x040fe400000100cf */
[CC--:B------:R-:W-:Y:S01]  /*fc20*/  FFMA.FTZ R217, R0.reuse, R9.reuse, R217 ;  /* 0x0000000900d97223 */ /* 0x0c0fe200000100d9 */
[----:B------:R-:W-:Y:S01]  /*fc30*/  FMNMX.FTZ R6, R211, R6, !PT ;  /* 0x00000006d3067209 */ /* 0x000fe20007810000 */
[C---:B------:R-:W-:Y:S02]  /*fc40*/  FFMA.FTZ R219, R0.reuse, R8, R219 ;  /* 0x0000000800db7223 */ /* 0x040fe400000100db */
[C---:B------:R-:W-:Y:S01]  /*fc50*/  FFMA.FTZ R213, R0.reuse, R9, R213 ;  /* 0x0000000900d57223 */ /* 0x040fe200000100d5 */
[----:B------:R-:W-:Y:S01]  /*fc60*/  FMNMX.FTZ R10, R217, R6, !PT ;  /* 0x00000006d90a7209 */ /* 0x000fe20007810000 */
[C---:B------:R-:W-:Y:S01]  /*fc70*/  FFMA.FTZ R204, R0.reuse, R51, R204 ;  /* 0x0000003300cc7223 */ /* 0x040fe200000100cc */
[----:B------:R-:W-:Y:S01]  /*fc80*/  FMNMX.FTZ R6, R207, R12, !PT ;  /* 0x0000000ccf067209 */ /* 0x000fe20007810000 */
[----:B------:R-:W-:Y:S01]  /*fc90*/  FFMA.FTZ R215, R0, R8, R215 ;  /* 0x0000000800d77223 */ /* 0x000fe200000100d7 */
[----:B------:R-:W-:Y:S01]  /*fca0*/  IADD3 R9, R2, 0x40, RZ ;  /* 0x0000004002097810 */ /* 0x000fe20007ffe0ff */
[CC--:B------:R-:W-:Y:S01]  /*fcb0*/  FFMA.FTZ R164, R0.reuse, R19.reuse, R164 ;  /* 0x0000001300a47223 */ /* 0x0c0fe200000100a4 */
[----:B------:R-:W-:Y:S01]  /*fcc0*/  FMNMX.FTZ R6, R213, R6, !PT ;  /* 0x00000006d5067209 */ /* 0x000fe20007810000 */
[C---:B------:R-:W-:Y:S01]  /*fcd0*/  FFMA.FTZ R149, R0.reuse, R19, R149 ;  /* 0x0000001300957223 */ /* 0x040fe20000010095 */
[----:B------:R-:W-:Y:S01]  /*fce0*/  FMNMX.FTZ R19, R219, R10, !PT ;  /* 0x0000000adb137209 */ /* 0x000fe20007810000 */
[C---:B------:R-:W-:Y:S01]  /*fcf0*/  FFMA.FTZ R51, R0.reuse, R51, R223 ;  /* 0x0000003300337223 */ /* 0x040fe200000100df */
[----:B------:R-:W2:Y:S01]  /*fd00*/  I2F R9, R9 ;  /* 0x0000000900097306 */ /* 0x000ea20000201400 */
[CC--:B------:R-:W-:Y:S01]  /*fd10*/  FFMA.FTZ R202, R0.reuse, R49.reuse, R202 ;  /* 0x0000003100ca7223 */ /* 0x0c0fe200000100ca */
[----:B------:R-:W-:Y:S01]  /*fd20*/  FMNMX.FTZ R6, R215, R6, !PT ;  /* 0x00000006d7067209 */ /* 0x000fe20007810000 */
[----:B------:R-:W-:Y:S01]  /*fd30*/  FFMA.FTZ R49, R0, R49, R221 ;  /* 0x0000003100317223 */ /* 0x000fe200000100dd */
[----:B------:R-:W-:Y:S01]  /*fd40*/  FMNMX.FTZ R19, R204, R19, !PT ;  /* 0x00000013cc137209 */ /* 0x000fe20007810000 */
[C---:B------:R-:W-:Y:S01]  /*fd50*/  FFMA.FTZ R48, R0.reuse, R4, R225 ;  /* 0x0000000400307223 */ /* 0x040fe200000100e1 */
        /* <DEDUP_REMOVED lines=23> */
[----:B------:R-:W-:Y:S01]  /*fed0*/  FFMA.FTZ R161, R0, R15, R161 ;  /* 0x0000000f00a17223 */ /* 0x000fe200000100a1 */
[----:B------:R-:W-:Y:S01]  /*fee0*/  IADD3 R4, R2, 0x49, RZ ;  /* 0x0000004902047810 */ /* 0x000fe20007ffe0ff */
[----:B------:R-:W-:Y:S01]  /*fef0*/  FFMA.FTZ R66, R0, R65, R235 ;  /* 0x0000004100427223 */ /* 0x000fe200000100eb */
[----:B------:R-:W-:Y:S01]  /*ff00*/  FMNMX.FTZ R19, R164, R19, !PT ;  /* 0x00000013a4137209 */ /* 0x000fe20007810000 */
[C---:B------:R-:W-:Y:S01]  /*ff10*/  FFMA.FTZ R65, R0.reuse, R65, R231 ;  /* 0x0000004100417223 */ /* 0x040fe200000100e7 */
[----:B------:R-:W-:Y:S01]  /*ff20*/  FMNMX.FTZ R6, R165, R6, !PT ;  /* 0x00000006a5067209 */ /* 0x000fe20007810000 */
[----:B------:R-:W-:Y:S01]  /*ff30*/  FFMA.FTZ R159, R0, R13, R159 ;  /* 0x0000000d009f7223 */ /* 0x000fe2000001009f */
[----:B------:R-:W3:Y:S01]  /*ff40*/  I2F R4, R4 ;  /* 0x0000000400047306 */ /* 0x000ee20000201400 */
[----:B------:R-:W-:Y:S01]  /*ff50*/  IADD3 R7, R2, 0x50, RZ ;  /* 0x0000005002077810 */ /* 0x000fe20007ffe0ff */
[----:B------:R-:W-:Y:S01]  /*ff60*/  FFMA.FTZ R152, R0, R67, R152 ;  /* 0x0000004300987223 */ /* 0x000fe20000010098 */
[----:B------:R-:W-:Y:S01]  /*ff70*/  FMNMX.FTZ R19, R156, R19, !PT ;  /* 0x000000139c137209 */ /* 0x000fe20007810000 */
[C---:B------:R-:W-:Y:S01]  /*ff80*/  FFMA.FTZ R67, R0.reuse, R67, R229 ;  /* 0x0000004300437223 */ /* 0x040fe200000100e5 */
[----:B------:R-:W-:Y:S01]  /*ff90*/  FMNMX.FTZ R6, R149, R6, !PT ;  /* 0x0000000695067209 */ /* 0x000fe20007810000 */
[----:B-1----:R-:W-:Y:S01]  /*ffa0*/  FFMA.FTZ R158, R0, R11, R158 ;  /* 0x0000000b009e7223 */ /* 0x002fe2000001009e */
[----:B------:R-:W-:Y:S01]  /*ffb0*/  IADD3 R5, R2, 0x51, RZ ;  /* 0x0000005102057810 */ /* 0x000fe20007ffe0ff */
[----:B--2---:R-:W-:Y:S01]  /*ffc0*/  FFMA.FTZ R154, R0, R9, R154 ;  /* 0x00000009009a7223 */ /* 0x004fe2000001009a */
[----:B------:R-:W-:Y:S01]  /*ffd0*/  FMNMX.FTZ R19, R162, R19, !PT ;  /* 0x00000013a2137209 */ /* 0x000fe20007810000 */
[----:B------:R-:W1:Y:S01]  /*ffe0*/  I2F R7, R7 ;  /* 0x0000000700077306 */ /* 0x000e620000201400 */
[----:B------:R-:W-:Y:S01]  /*fff0*/  FMNMX.FTZ R6, R163, R6, !PT ;  /* 0x00000006a3067209 */ /* 0x000fe20007810000 */
[----:B------:R-:W-:Y:S01]  /*10000*/  FFMA.FTZ R157, R0, R11, R157 ;  /* 0x0000000b009d7223 */ /* 0x000fe2000001009d */
[----:B------:R-:W-:Y:S01]  /*10010*/  IADD3 R3, R2, 0x58, RZ ;  /* 0x0000005802037810 */ /* 0x000fe20007ffe0ff */
[----:B------:R-:W-:Y:S01]  /*10020*/  FFMA.FTZ R155, R0, R9, R155 ;  /* 0x00000009009b7223 */ /* 0x000fe2000001009b */
[----:B------:R-:W-:Y:S01]  /*10030*/  FMNMX.FTZ R19, R160, R19, !PT ;  /* 0x00000013a0137209 */ /* 0x000fe20007810000 */
[----:B------:R-:W-:Y:S01]  /*10040*/  FFMA.FTZ R127, R0, R127, R237 ;  /* 0x0000007f007f7223 */ /* 0x000fe200000100ed */
[----:B------:R-:W-:Y:S02]  /*10050*/  FMNMX.FTZ R6, R161, R6, !PT ;  /* 0x00000006a1067209 */ /* 0x000fe40007810000 */
        /* <DEDUP_REMOVED lines=12> */
[CC--:B-1----:R-:W-:Y:S01]  /*10120*/  FFMA.FTZ R148, R0.reuse, R7.reuse, R148 ;  /* 0x0000000700947223 */ /* 0x0c2fe20000010094 */
[----:B------:R-:W-:Y:S01]  /*10130*/  FMNMX.FTZ R6, R155, R6, !PT ;  /* 0x000000069b067209 */ /* 0x000fe20007810000 */
[----:B------:R-:W-:Y:S01]  /*10140*/  FFMA.FTZ R145, R0, R7, R145 ;  /* 0x0000000700917223 */ /* 0x000fe20000010091 */
[----:B------:R-:W-:Y:S02]  /*10150*/  IADD3 R9, R2, 0x68, RZ ;  /* 0x0000006802097810 */ /* 0x000fe40007ffe0ff */
[----:B------:R-:W-:Y:S01]  /*10160*/  FMNMX.FTZ R19, R66, R19, !PT ;  /* 0x0000001342137209 */ /* 0x000fe20007810000 */
[----:B------:R-:W1:Y:S01]  /*10170*/  I2F R17, R8 ;  /* 0x0000000800117306 */ /* 0x000e620000201400 */
[----:B------:R-:W-:Y:S02]  /*10180*/  FMNMX.FTZ R6, R67, R6, !PT ;  /* 0x0000000643067209 */ /* 0x000fe40007810000 */
[----:B------:R-:W-:Y:S01]  /*10190*/  FMNMX.FTZ R7, R64, R19, !PT ;  /* 0x0000001340077209 */ /* 0x000fe20007810000 */
[CC--:B--2---:R-:W-:Y:S01]  /*101a0*/  FFMA.FTZ R146, R0.reuse, R5.reuse, R146 ;  /* 0x0000000500927223 */ /* 0x0c4fe20000010092 */
[----:B------:R-:W-:Y:S01]  /*101b0*/  FMNMX.FTZ R6, R65, R6, !PT ;  /* 0x0000000641067209 */ /* 0x000fe20007810000 */
[----:B------:R-:W-:Y:S01]  /*101c0*/  FFMA.FTZ R143, R0, R5, R143 ;  /* 0x00000005008f7223 */ /* 0x000fe2000001008f */
[----:B------:R-:W-:Y:S02]  /*101d0*/  IADD3 R15, R2, 0x70, RZ ;  /* 0x00000070020f7810 */ /* 0x000fe40007ffe0ff */
[----:B------:R-:W-:Y:S01]  /*101e0*/  FMNMX.FTZ R7, R148, R7, !PT ;  /* 0x0000000794077209 */ /* 0x000fe20007810000 */
[----:B------:R-:W2:Y:S01]  /*101f0*/  I2F R13, R13 ;  /* 0x0000000d000d7306 */ /* 0x000ea20000201400 */
[----:B------:R-:W-:Y:S02]  /*10200*/  FMNMX.FTZ R6, R147, R6, !PT ;  /* 0x0000000693067209 */ /* 0x000fe40007810000 */
[----:B------:R-:W-:Y:S01]  /*10210*/  IADD3 R4, R2, 0x71, RZ ;  /* 0x0000007102047810 */ /* 0x000fe20007ffe0ff */
[----:B---3--:R-:W-:Y:S01]  /*10220*/  FFMA.FTZ R144, R0, R3, R144 ;  /* 0x0000000300907223 */ /* 0x008fe20000010090 */
[----:B------:R-:W-:Y:S01]  /*10230*/  FMNMX.FTZ R7, R146, R7, !PT ;  /* 0x0000000792077209 */ /* 0x000fe20007810000 */
[----:B------:R-:W-:Y:S01]  /*10240*/  FFMA.FTZ R139, R0, R3, R139 ;  /* 0x00000003008b7223 */ /* 0x000fe2000001008b */
[----:B------:R-:W-:Y:S02]  /*10250*/  FMNMX.FTZ R6, R145, R6, !PT ;  /* 0x0000000691067209 */ /* 0x000fe40007810000 */
[----:B------:R-:W-:Y:S01]  /*10260*/  IADD3 R5, R2, 0x78, RZ ;  /* 0x0000007802057810 */ /* 0x000fe20007ffe0ff */
[----:B------:R-:W3:Y:S01]  /*10270*/  I2F R11, R11 ;  /* 0x0000000b000b7306 */ /* 0x000ee20000201400 */
[----:B------:R-:W-:Y:S02]  /*10280*/  FMNMX.FTZ R7, R144, R7, !PT ;  /* 0x0000000790077209 */ /* 0x000fe40007810000 */
[----:B------:R-:W-:Y:S01]  /*10290*/  FMNMX.FTZ R6, R143, R6, !PT ;  /* 0x000000068f067209 */ /* 0x000fe20007810000 */
[-C--:B-1----:R-:W-:Y:S01]  /*102a0*/  FFMA.FTZ R142, R0, R17.reuse, R142 ;  /* 0x00000011008e7223 */ /* 0x082fe2000001008e */
[----:B------:R-:W-:Y:S01]  /*102b0*/  IADD3 R3, R2, 0x79, RZ ;  /* 0x0000007902037810 */ /* 0x000fe20007ffe0ff */
[----:B------:R-:W-:Y:S01]  /*102c0*/  FFMA.FTZ R135, R0, R17, R135 ;  /* 0x0000001100877223 */ /* 0x000fe20000010087 */
[----:B------:R-:W-:Y:S02]  /*102d0*/  FMNMX.FTZ R6, R139, R6, !PT ;  /* 0x000000068b067209 */ /* 0x000fe40007810000 */
[----:B------:R-:W-:Y:S01]  /*102e0*/  FMNMX.FTZ R7, R142, R7, !PT ;  /* 0x000000078e077209 */ /* 0x000fe20007810000 */
[----:B------:R-:W1:Y:S01]  /*102f0*/  I2F R9, R9 ;  /* 0x0000000900097306 */ /* 0x000e620000201400 */
[----:B------:R-:W-:Y:S01]  /*10300*/  FMNMX.FTZ R6, R135, R6, !PT ;  /* 0x0000000687067209 */ /* 0x000fe20007810000 */
[CC--:B--2---:R-:W-:Y:S02]  /*10310*/  FFMA.FTZ R134, R0.reuse, R13.reuse, R134 ;  /* 0x0000000d00867223 */ /* 0x0c4fe40000010086 */
[----:B------:R-:W-:Y:S03]  /*10320*/  FFMA.FTZ R133, R0, R13, R133 ;  /* 0x0000000d00857223 */ /* 0x000fe60000010085 */
[----:B------:R-:W-:Y:S03]  /*10330*/  FMNMX.FTZ R7, R134, R7, !PT ;  /* 0x0000000786077209 */ /* 0x000fe60007810000 */
[----:B------:R-:W2:Y:S01]  /*10340*/  I2F R15, R15 ;  /* 0x0000000f000f7306 */ /* 0x000ea20000201400 */
[----:B------:R-:W-:Y:S01]  /*10350*/  FMNMX.FTZ R6, R133, R6, !PT ;  /* 0x0000000685067209 */ /* 0x000fe20007810000 */
[CC--:B---3--:R-:W-:Y:S02]  /*10360*/  FFMA.FTZ R132, R0.reuse, R11.reuse, R132 ;  /* 0x0000000b00847223 */ /* 0x0c8fe40000010084 */
[----:B------:R-:W-:Y:S03]  /*10370*/  FFMA.FTZ R131, R0, R11, R131 ;  /* 0x0000000b00837223 */ /* 0x000fe60000010083 */
[----:B------:R-:W-:Y:S03]  /*10380*/  FMNMX.FTZ R7, R132, R7, !PT ;  /* 0x0000000784077209 */ /* 0x000fe60007810000 */
[----:B------:R-:W3:Y:S01]  /*10390*/  I2F R4, R4 ;  /* 0x0000000400047306 */ /* 0x000ee20000201400 */
[----:B------:R-:W-:Y:S01]  /*103a0*/  FMNMX.FTZ R6, R131, R6, !PT ;  /* 0x0000000683067209 */ /* 0x000fe20007810000 */
[CC--:B-1----:R-:W-:Y:S02]  /*103b0*/  FFMA.FTZ R130, R0.reuse, R9.reuse, R130 ;  /* 0x0000000900827223 */ /* 0x0c2fe40000010082 */
[----:B------:R-:W-:Y:S03]  /*103c0*/  FFMA.FTZ R129, R0, R9, R129 ;  /* 0x0000000900817223 */ /* 0x000fe60000010081 */
[----:B------:R-:W-:Y:S03]  /*103d0*/  FMNMX.FTZ R7, R130, R7, !PT ;  /* 0x0000000782077209 */ /* 0x000fe60007810000 */
[----:B------:R-:W1:Y:S01]  /*103e0*/  I2F R5, R5 ;  /* 0x0000000500057306 */ /* 0x000e620000201400 */
[----:B------:R-:W-:Y:S02]  /*103f0*/  FMNMX.FTZ R6, R129, R6, !PT ;  /* 0x0000000681067209 */ /* 0x000fe40007810000 */
[----:B------:R-:W-:Y:S01]  /*10400*/  FMNMX.FTZ R7, R128, R7, !PT ;  /* 0x0000000780077209 */ /* 0x000fe20007810000 */
[CC--:B--2---:R-:W-:Y:S02]  /*10410*/  FFMA.FTZ R126, R0.reuse, R15.reuse, R126 ;  /* 0x0000000f007e7223 */ /* 0x0c4fe4000001007e */
[----:B------:R-:W-:Y:S02]  /*10420*/  FFMA.FTZ R122, R0, R15, R239 ;  /* 0x0000000f007a7223 */ /* 0x000fe400000100ef */
[----:B------:R-:W-:Y:S01]  /*10430*/  LDSM.16.MT88.4 R12, [R168+0x9000] ;  /* 0x00900000a80c783b */ /* 0x000fe20000004200 */
[----:B------:R-:W-:Y:S01]  /*10440*/  FMNMX.FTZ R2, R126, R7, !PT ;  /* 0x000000077e027209 */ /* 0x000fe20007810000 */
[----:B------:R-:W2:Y:S01]  /*10450*/  I2F R3, R3 ;  /* 0x0000000300037306 */ /* 0x000ea20000201400 */
[----:B------:R-:W-:Y:S01]  /*10460*/  FMNMX.FTZ R7, R127, R6, !PT ;  /* 0x000000067f077209 */ /* 0x000fe20007810000 */
[CC--:B---3--:R-:W-:Y:S02]  /*10470*/  FFMA.FTZ R125, R0.reuse, R4.reuse, R125 ;  /* 0x00000004007d7223 */ /* 0x0c8fe4000001007d */
[----:B------:R-:W-:Y:S01]  /*10480*/  FFMA.FTZ R121, R0, R4, R121 ;  /* 0x0000000400797223 */ /* 0x000fe20000010079 */
[----:B------:R-:W-:Y:S02]  /*10490*/  FMNMX.FTZ R4, R122, R7, !PT ;  /* 0x000000077a047209 */ /* 0x000fe40007810000 */
[----:B------:R-:W-:Y:S02]  /*104a0*/  FMNMX.FTZ R2, R125, R2, !PT ;  /* 0x000000027d027209 */ /* 0x000fe40007810000 */
[----:B------:R-:W-:Y:S01]  /*104b0*/  FMNMX.FTZ R4, R121, R4, !PT ;  /* 0x0000000479047209 */ /* 0x000fe20007810000 */
[CC--:B-1----:R-:W-:Y:S02]  /*104c0*/  FFMA.FTZ R53, R0.reuse, R5.reuse, R53 ;  /* 0x0000000500357223 */ /* 0x0c2fe40000010035 */
[C---:B------:R-:W-:Y:S03]  /*104d0*/  FFMA.FTZ R123, R0.reuse, R5, R123 ;  /* 0x00000005007b7223 */ /* 0x040fe6000001007b */
[----:B------:R-:W-:Y:S01]  /*104e0*/  FMNMX.FTZ R9, R53, R2, !PT ;  /* 0x0000000235097209 */ /* 0x000fe20007810000 */
[CC--:B--2---:R-:W-:Y:S02]  /*104f0*/  FFMA.FTZ R52, R0.reuse, R3.reuse, R52 ;  /* 0x0000000300347223 */ /* 0x0c4fe40000010034 */
[----:B------:R-:W-:Y:S01]  /*10500*/  FFMA.FTZ R124, R0, R3, R124 ;  /* 0x00000003007c7223 */ /* 0x000fe2000001007c */
[----:B------:R-:W-:Y:S02]  /*10510*/  FMNMX.FTZ R3, R123, R4, !PT ;  /* 0x000000047b037209 */ /* 0x000fe40007810000 */
[----:B------:R-:W-:Y:S02]  /*10520*/  FMNMX.FTZ R7, R52, R9, !PT ;  /* 0x0000000934077209 */ /* 0x000fe40007810000 */
[----:B------:R-:W-:Y:S03]  /*10530*/  FMNMX.FTZ R8, R124, R3, !PT ;  /* 0x000000037c087209 */ /* 0x000fe60007810000 */
[----:B------:R-:W1:Y:S08]  /*10540*/  SHFL.BFLY PT, R2, R7, 0x2, 0x1f ;  /* 0x0c401f0007027f89 */ /* 0x000e7000000e0000 */
        /* <DEDUP_REMOVED lines=14> */
[----:B------:R-:W-:Y:S01]  /*10630*/  FMUL.FTZ R116, R3, c[0x0][0x23c] ;  /* 0x00008f0003747a20 */ /* 0x000fe20000410000 */
[----:B------:R-:W1:Y:S01]  /*10640*/  MUFU.EX2 R54, R54 ;  /* 0x0000003600367308 */ /* 0x000e620000000800 */
[----:B------:R-:W-:Y:S02]  /*10650*/  FMUL.FTZ R55, R4, c[0x0][0x23c] ;  /* 0x00008f0004377a20 */ /* 0x000fe40000410000 */
[--C-:B------:R-:W-:Y:S01]  /*10660*/  FFMA.FTZ R151, R209, c[0x0][0x23c], -R117.reuse ;  /* 0x00008f00d1977a23 */ /* 0x100fe20000010875 */
[----:B------:R-:W-:Y:S01]  /*10670*/  FSEL R116, R116, RZ, P0 ;  /* 0x000000ff74747208 */ /* 0x000fe20000000000 */
[--C-:B------:R-:W-:Y:S01]  /*10680*/  FFMA.FTZ R150, R211, c[0x0][0x23c], -R117.reuse ;  /* 0x00008f00d3967a23 */ /* 0x100fe20000010875 */
[----:B------:R-:W-:Y:S01]  /*10690*/  ISETP.GT.AND P0, PT, R178, 0x1, PT ;  /* 0x00000001b200780c */ /* 0x000fe20003f04270 */
[--C-:B------:R-:W-:Y:S01]  /*106a0*/  FFMA.FTZ R141, R217, c[0x0][0x23c], -R117.reuse ;  /* 0x00008f00d98d7a23 */ /* 0x100fe20000010875 */
[----:B------:R-:W-:Y:S01]  /*106b0*/  MOV R178, R120 ;  /* 0x0000007800b27202 */ /* 0x000fe20000000f00 */
        /* <DEDUP_REMOVED lines=44> */
[----:B------:R-:W-:Y:S02]  /*10980*/  FMUL.FTZ R51, R54, R71 ;  /* 0x0000004736337220 */ /* 0x000fe40000410000 */
[--C-:B------:R-:W-:Y:S02]  /*10990*/  FFMA.FTZ R77, R49, c[0x0][0x23c], -R116.reuse ;  /* 0x00008f00314d7a23 */ /* 0x100fe40000010874 */
[----:B------:R-:W-:Y:S01]  /*109a0*/  FMUL.FTZ R49, R55, R69 ;  /* 0x0000004537317220 */ /* 0x000fe20000410000 */
[----:B------:R-:W-:Y:S01]  /*109b0*/  MUFU.EX2 R138, R138 ;  /* 0x0000008a008a7308 */ /* 0x000fe20000000800 */
[--C-:B------:R-:W-:Y:S02]  /*109c0*/  FFMA.FTZ R76, R202, c[0x0][0x23c], -R117.reuse ;  /* 0x00008f00ca4c7a23 */ /* 0x100fe40000010875 */
[--C-:B------:R-:W-:Y:S02]  /*109d0*/  FFMA.FTZ R79, R204, c[0x0][0x23c], -R117.reuse ;  /* 0x00008f00cc4f7a23 */ /* 0x100fe40000010875 */
[--C-:B------:R-:W-:Y:S02]  /*109e0*/  FFMA.FTZ R87, R198, c[0x0][0x23c], -R117.reuse ;  /* 0x00008f00c6577a23 */ /* 0x100fe40000010875 */
[--C-:B------:R-:W-:Y:S02]  /*109f0*/  FFMA.FTZ R85, R166, c[0x0][0x23c], -R117.reuse ;  /* 0x00008f00a6557a23 */ /* 0x100fe40000010875 */
[--C-:B------:R-:W-:Y:S01]  /*10a00*/  FFMA.FTZ R84, R164, c[0x0][0x23c], -R117.reuse ;  /* 0x00008f00a4547a23 */ /* 0x100fe20000010875 */
[----:B------:R-:W2:Y:S01]  /*10a10*/  MUFU.EX2 R137, R137 ;  /* 0x0000008900897308 */ /* 0x000ea20000000800 */
[--C-:B------:R-:W-:Y:S02]  /*10a20*/  FFMA.FTZ R86, R167, c[0x0][0x23c], -R116.reuse ;  /* 0x00008f00a7567a23 */ /* 0x100fe40000010874 */
[--C-:B------:R-:W-:Y:S01]  /*10a30*/  FFMA.FTZ R93, R53, c[0x0][0x23c], -R117.reuse ;  /* 0x00008f00355d7a23 */ /* 0x100fe20000010875 */
[----:B-1----:R-:W-:Y:S01]  /*10a40*/  F2FP.BF16.PACK_AB R56, R140, R153 ;  /* 0x000000998c38723e */ /* 0x002fe200000010ff */
[----:B------:R-:W-:Y:S02]  /*10a50*/  FFMA.FTZ R94, R125, c[0x0][0x23c], -R117 ;  /* 0x00008f007d5e7a23 */ /* 0x000fe40000010875 */
[--C-:B------:R-:W-:Y:S02]  /*10a60*/  FFMA.FTZ R92, R122, c[0x0][0x23c], -R116.reuse ;  /* 0x00008f007a5c7a23 */ /* 0x100fe40000010874 */
[--C-:B------:R-:W-:Y:S01]  /*10a70*/  FFMA.FTZ R143, R143, c[0x0][0x23c], -R116.reuse ;  /* 0x00008f008f8f7a23 */ /* 0x100fe20000010874 */
[----:B------:R-:W-:Y:S01]  /*10a80*/  MUFU.EX2 R76, R76 ;  /* 0x0000004c004c7308 */ /* 0x000fe20000000800 */
[--C-:B------:R-:W-:Y:S02]  /*10a90*/  FFMA.FTZ R139, R139, c[0x0][0x23c], -R116.reuse ;  /* 0x00008f008b8b7a23 */ /* 0x100fe40000010874 */
[----:B------:R-:W-:Y:S02]  /*10aa0*/  FFMA.FTZ R153, R55, R194, R153 ;  /* 0x000000c237997223 */ /* 0x000fe40000010099 */
[--C-:B------:R-:W-:Y:S02]  /*10ab0*/  FFMA.FTZ R134, R134, c[0x0][0x23c], -R117.reuse ;  /* 0x00008f0086867a23 */ /* 0x100fe40000010875 */
[--C-:B------:R-:W-:Y:S02]  /*10ac0*/  FFMA.FTZ R130, R130, c[0x0][0x23c], -R117.reuse ;  /* 0x00008f0082827a23 */ /* 0x100fe40000010875 */
[----:B------:R-:W-:Y:S01]  /*10ad0*/  FFMA.FTZ R126, R126, c[0x0][0x23c], -R117 ;  /* 0x00008f007e7e7a23 */ /* 0x000fe20000010875 */
[----:B------:R-:W-:Y:S01]  /*10ae0*/  MUFU.EX2 R77, R77 ;  /* 0x0000004d004d7308 */ /* 0x000fe20000000800 */
[--C-:B------:R-:W-:Y:S02]  /*10af0*/  FFMA.FTZ R157, R157, c[0x0][0x23c], -R116.reuse ;  /* 0x00008f009d9d7a23 */ /* 0x100fe40000010874 */
[--C-:B------:R-:W-:Y:S01]  /*10b00*/  FFMA.FTZ R155, R155, c[0x0][0x23c], -R116.reuse ;  /* 0x00008f009b9b7a23 */ /* 0x100fe20000010874 */
[----:B--2---:R-:W-:Y:S01]  /*10b10*/  F2FP.BF16.PACK_AB R58, R137, R138 ;  /* 0x0000008a893a723e */ /* 0x004fe200000010ff */
[--C-:B------:R-:W-:Y:S02]  /*10b20*/  FFMA.FTZ R147, R147, c[0x0][0x23c], -R116.reuse ;  /* 0x00008f0093937a23 */ /* 0x100fe40000010874 */
[----:B------:R-:W-:Y:S02]  /*10b30*/  FFMA.FTZ R151, R54, R195, R151 ;  /* 0x000000c336977223 */ /* 0x000fe40000010097 */
[----:B------:R-:W-:Y:S01]  /*10b40*/  FADD.FTZ R153, R140, R153 ;  /* 0x000000998c997221 */ /* 0x000fe20000010000 */
[----:B------:R-:W-:Y:S01]  /*10b50*/  MUFU.EX2 R87, R87 ;  /* 0x0000005700577308 */ /* 0x000fe20000000800 */
[C---:B------:R-:W-:Y:S05]  /*10b60*/  HMMA.16816.F32.BF16 R4, R56.reuse, R12, R4 ;  /* 0x0000000c3804723c */ /* 0x040fea0000041804 */
[----:B------:R-:W-:Y:S02]  /*10b70*/  FADD.FTZ R138, R138, R153 ;  /* 0x000000998a8a7221 */ /* 0x000fe40000010000 */
[C---:B------:R-:W-:Y:S01]  /*10b80*/  FMUL.FTZ R12, R55.reuse, R104 ;  /* 0x00000068370c7220 */ /* 0x040fe20000410000 */
[C---:B------:R-:W-:Y:S01]  /*10b90*/  HMMA.16816.F32.BF16 R8, R56.reuse, R14, R8 ;  /* 0x0000000e3808723c */ /* 0x040fe20000041808 */
[----:B------:R-:W1:Y:S03]  /*10ba0*/  MUFU.EX2 R79, R79 ;  /* 0x0000004f004f7308 */ /* 0x000e660000000800 */
[----:B------:R-:W-:Y:S02]  /*10bb0*/  FMUL.FTZ R13, R55, R105 ;  /* 0x00000069370d7220 */ /* 0x000fe40000410000 */
[----:B------:R-:W-:Y:S02]  /*10bc0*/  FADD.FTZ R150, R150, R151 ;  /* 0x0000009796967221 */ /* 0x000fe40000010000 */
[C---:B------:R-:W-:Y:S03]  /*10bd0*/  FMUL.FTZ R14, R54.reuse, R106 ;  /* 0x0000006a360e7220 */ /* 0x040fe60000410000 */
[----:B------:R-:W2:Y:S01]  /*10be0*/  MUFU.EX2 R78, R78 ;  /* 0x0000004e004e7308 */ /* 0x000ea20000000800 */
[----:B------:R-:W-:Y:S02]  /*10bf0*/  FMUL.FTZ R15, R54, R107 ;  /* 0x0000006b360f7220 */ /* 0x000fe40000410000 */
[--C-:B------:R-:W-:Y:S02]  /*10c00*/  FFMA.FTZ R151, R148, c[0x0][0x23c], -R117.reuse ;  /* 0x00008f0094977a23 */ /* 0x100fe40000010875 */
[----:B------:R-:W-:Y:S02]  /*10c10*/  FFMA.FTZ R148, R135, c[0x0][0x23c], -R116 ;  /* 0x00008f0087947a23 */ /* 0x000fe40000010874 */
[----:B------:R-:W-:Y:S01]  /*10c20*/  FFMA.FTZ R135, R132, c[0x0][0x23c], -R117 ;  /* 0x00008f0084877a23 */ /* 0x000fe20000010875 */
[C---:B------:R-:W-:Y:S02]  /*10c30*/  HMMA.16816.F32.BF16 R12, R56.reuse, R20, R12 ;  /* 0x00000014380c723c */ /* 0x040fe4000004180c */
[----:B------:R-:W-:Y:S01]  /*10c40*/  MUFU.EX2 R85, R85 ;  /* 0x0000005500557308 */ /* 0x000fe20000000800 */
[----:B------:R-:W-:Y:S02]  /*10c50*/  FADD.FTZ R141, R141, R150 ;  /* 0x000000968d8d7221 */ /* 0x000fe40000010000 */
[--C-:B------:R-:W-:Y:S02]  /*10c60*/  FFMA.FTZ R131, R131, c[0x0][0x23c], -R116.reuse ;  /* 0x00008f0083837a23 */ /* 0x100fe40000010874 */
[----:B------:R-:W-:Y:S01]  /*10c70*/  FADD.FTZ R136, R136, R141 ;  /* 0x0000008d88887221 */ /* 0x000fe20000010000 */
[C---:B------:R-:W-:Y:S04]  /*10c80*/  HMMA.16816.F32.BF16 R16, R56.reuse, R22, R16 ;  /* 0x000000163810723c */ /* 0x040fe80000041810 */
[C---:B------:R-:W-:Y:S01]  /*10c90*/  FMUL.FTZ R20, R55.reuse, R96 ;  /* 0x0000006037147220 */ /* 0x040fe20000410000 */
[----:B------:R-:W-:Y:S01]  /*10ca0*/  MUFU.EX2 R84, R84 ;  /* 0x0000005400547308 */ /* 0x000fe20000000800 */
[----:B------:R-:W-:Y:S02]  /*10cb0*/  FMUL.FTZ R21, R55, R97 ;  /* 0x0000006137157220 */ /* 0x000fe40000410000 */
        /* <DEDUP_REMOVED lines=27> */
[C---:B------:R-:W-:Y:S02]  /*10e70*/  FMUL.FTZ R37, R55.reuse, R81 ;  /* 0x0000005137257220 */ /* 0x040fe40000410000 */
[--C-:B------:R-:W-:Y:S02]  /*10e80*/  FFMA.FTZ R81, R48, c[0x0][0x23c], -R117.reuse ;  /* 0x00008f0030517a23 */ /* 0x100fe40000010875 */
[C---:B------:R-:W-:Y:S04]  /*10e90*/  FMUL.FTZ R38, R54.reuse, R82 ;  /* 0x0000005236267220 */ /* 0x040fe80000410000 */
[----:B------:R-:W-:Y:S01]  /*10ea0*/  FMUL.FTZ R39, R54, R83 ;  /* 0x0000005336277220 */ /* 0x000fe20000410000 */
[----:B------:R-:W-:Y:S01]  /*10eb0*/  MUFU.EX2 R89, R89 ;  /* 0x0000005900597308 */ /* 0x000fe20000000800 */
[----:B------:R-:W-:Y:S02]  /*10ec0*/  FMUL.FTZ R48, R55, R68 ;  /* 0x0000004437307220 */ /* 0x000fe40000410000 */
[--C-:B------:R-:W-:Y:S02]  /*10ed0*/  FFMA.FTZ R82, R50, c[0x0][0x23c], -R117.reuse ;  /* 0x00008f0032527a23 */ /* 0x100fe40000010875 */
[C---:B------:R-:W-:Y:S01]  /*10ee0*/  FMUL.FTZ R50, R54.reuse, R70 ;  /* 0x0000004636327220 */ /* 0x040fe20000410000 */
[C---:B------:R-:W-:Y:S01]  /*10ef0*/  HMMA.16816.F32.BF16 R36, R56.reuse, R44, R36 ;  /* 0x0000002c3824723c */ /* 0x040fe20000041824 */
[----:B------:R-:W-:Y:S02]  /*10f00*/  LDSM.16.MT88.4 R68, [R168+0xc000] ;  /* 0x00c00000a844783b */ /* 0x000fe40000004200 */
[--C-:B------:R-:W-:Y:S01]  /*10f10*/  FFMA.FTZ R80, R201, c[0x0][0x23c], -R116.reuse ;  /* 0x00008f00c9507a23 */ /* 0x100fe20000010874 */
[----:B------:R-:W-:Y:S01]  /*10f20*/  MUFU.EX2 R161, R161 ;  /* 0x000000a100a17308 */ /* 0x000fe20000000800 */
[----:B------:R-:W-:Y:S02]  /*10f30*/  FFMA.FTZ R90, R165, c[0x0][0x23c], -R116 ;  /* 0x00008f00a55a7a23 */ /* 0x000fe40000010874 */
[C---:B------:R-:W-:Y:S01]  /*10f40*/  FMUL.FTZ R44, R55.reuse, R72 ;  /* 0x00000048372c7220 */ /* 0x040fe20000410000 */
[C---:B------:R-:W-:Y:S04]  /*10f50*/  HMMA.16816.F32.BF16 R40, R56.reuse, R46, R40 ;  /* 0x0000002e3828723c */ /* 0x040fe80000041828 */
[----:B------:R-:W-:Y:S02]  /*10f60*/  FMUL.FTZ R45, R55, R73 ;  /* 0x00000049372d7220 */ /* 0x000fe40000410000 */
[----:B------:R-:W3:Y:S01]  /*10f70*/  MUFU.EX2 R82, R82 ;  /* 0x0000005200527308 */ /* 0x000ee20000000800 */
[C---:B------:R-:W-:Y:S02]  /*10f80*/  FMUL.FTZ R46, R54.reuse, R74 ;  /* 0x0000004a362e7220 */ /* 0x040fe40000410000 */
[----:B------:R-:W-:Y:S02]  /*10f90*/  FMUL.FTZ R47, R54, R75 ;  /* 0x0000004b362f7220 */ /* 0x000fe40000410000 */
[----:B------:R-:W-:Y:S01]  /*10fa0*/  LDSM.16.MT88.4 R72, [R168+0xc400] ;  /* 0x00c40000a848783b */ /* 0x000fe20000004200 */
[----:B------:R-:W-:Y:S02]  /*10fb0*/  FADD.FTZ R55, R137, R138 ;  /* 0x0000008a89377221 */ /* 0x000fe40000010000 */
[--C-:B------:R-:W-:Y:S02]  /*10fc0*/  FFMA.FTZ R137, R128, c[0x0][0x23c], -R117.reuse ;  /* 0x00008f0080897a23 */ /* 0x100fe40000010875 */
[C---:B------:R-:W-:Y:S01]  /*10fd0*/  HMMA.16816.F32.BF16 R44, R56.reuse, R60, R44 ;  /* 0x0000003c382c723c */ /* 0x040fe2000004182c */
[----:B------:R-:W-:Y:S02]  /*10fe0*/  MUFU.EX2 R151, R151 ;  /* 0x0000009700977308 */ /* 0x000fe40000000800 */
[--C-:B------:R-:W-:Y:S02]  /*10ff0*/  FFMA.FTZ R83, R149, c[0x0][0x23c], -R116.reuse ;  /* 0x00008f0095537a23 */ /* 0x100fe40000010874 */
[--C-:B------:R-:W-:Y:S02]  /*11000*/  FFMA.FTZ R149, R158, c[0x0][0x23c], -R117.reuse ;  /* 0x00008f009e957a23 */ /* 0x100fe40000010875 */
[--C-:B------:R-:W-:Y:S01]  /*11010*/  FFMA.FTZ R158, R159, c[0x0][0x23c], -R116.reuse ;  /* 0x00008f009f9e7a23 */ /* 0x100fe20000010874 */
[----:B------:R-:W-:Y:S01]  /*11020*/  HMMA.16816.F32.BF16 R48, R56, R62, R48 ;  /* 0x0000003e3830723c */ /* 0x000fe20000041830 */
[----:B------:R-:W4:Y:S02]  /*11030*/  LDSM.16.MT88.4 R60, [R168+0x9400] ;  /* 0x00940000a83c783b */ /* 0x000f240000004200 */
[----:B------:R-:W5:Y:S01]  /*11040*/  MUFU.EX2 R81, R81 ;  /* 0x0000005100517308 */ /* 0x000f620000000800 */
[----:B------:R-:W-:Y:S02]  /*11050*/  FFMA.FTZ R99, R163, c[0x0][0x23c], -R116 ;  /* 0x00008f00a3637a23 */ /* 0x000fe40000010874 */
[----:B------:R-:W-:Y:S01]  /*11060*/  FFMA.FTZ R159, R66, c[0x0][0x23c], -R117 ;  /* 0x00008f00429f7a23 */ /* 0x000fe20000010875 */
[----:B-1----:R-:W-:Y:S01]  /*11070*/  F2FP.BF16.PACK_AB R57, R76, R79 ;  /* 0x0000004f4c39723e */ /* 0x002fe200000010ff */
[----:B------:R-:W-:Y:S01]  /*11080*/  FADD.FTZ R79, R79, R136 ;  /* 0x000000884f4f7221 */ /* 0x000fe20000010000 */
[C---:B--2---:R-:W-:Y:S01]  /*11090*/  F2FP.BF16.PACK_AB R56, R77.reuse, R78 ;  /* 0x0000004e4d38723e */ /* 0x044fe200000010ff */
[----:B------:R-:W-:Y:S02]  /*110a0*/  LDSM.16.MT88.4 R64, [R118+0xa000] ;  /* 0x00a000007640783b */ /* 0x000fe40000004200 */
[----:B------:R-:W-:Y:S01]  /*110b0*/  FADD.FTZ R78, R78, R55 ;  /* 0x000000374e4e7221 */ /* 0x000fe20000010000 */
[----:B------:R-:W1:Y:S01]  /*110c0*/  MUFU.EX2 R80, R80 ;  /* 0x0000005000507308 */ /* 0x000e620000000800 */
[----:B------:R-:W-:Y:S02]  /*110d0*/  FADD.FTZ R53, R76, R79 ;  /* 0x0000004f4c357221 */ /* 0x000fe40000010000 */
[--C-:B------:R-:W-:Y:S02]  /*110e0*/  FFMA.FTZ R163, R142, c[0x0][0x23c], -R117.reuse ;  /* 0x00008f008ea37a23 */ /* 0x100fe40000010875 */
[----:B------:R-:W-:Y:S02]  /*110f0*/  FFMA.FTZ R117, R52, c[0x0][0x23c], -R117 ;  /* 0x00008f0034757a23 */ /* 0x000fe40000010875 */
[----:B------:R-:W-:Y:S02]  /*11100*/  FADD.FTZ R52, R77, R78 ;  /* 0x0000004e4d347221 */ /* 0x000fe40000010000 */
[----:B------:R-:W-:Y:S01]  /*11110*/  LDSM.16.MT88.4 R76, [R118+0xc800] ;  /* 0x00c80000764c783b */ /* 0x000fe20000004200 */
[----:B------:R-:W-:Y:S01]  /*11120*/  MUFU.EX2 R90, R90 ;  /* 0x0000005a005a7308 */ /* 0x000fe20000000800 */
[--C-:B------:R-:W-:Y:S02]  /*11130*/  FFMA.FTZ R142, R145, c[0x0][0x23c], -R116.reuse ;  /* 0x00008f00918e7a23 */ /* 0x100fe40000010874 */
[----:B---3--:R-:W-:Y:S01]  /*11140*/  FADD.FTZ R54, R82, R53 ;  /* 0x0000003552367221 */ /* 0x008fe20000010000 */
[----:B-----5:R-:W-:Y:S01]  /*11150*/  F2FP.BF16.PACK_AB R59, R81, R82 ;  /* 0x00000052513b723e */ /* 0x020fe200000010ff */
[----:B------:R-:W-:Y:S02]  /*11160*/  FFMA.FTZ R82, R121, c[0x0][0x23c], -R116 ;  /* 0x00008f0079527a23 */ /* 0x000fe40000010874 */
[----:B------:R-:W-:Y:S02]  /*11170*/  FADD.FTZ R81, R81, R54 ;  /* 0x0000003651517221 */ /* 0x000fe40000010000 */
[--C-:B------:R-:W-:Y:S01]  /*11180*/  FFMA.FTZ R128, R133, c[0x0][0x23c], -R116.reuse ;  /* 0x00008f0085807a23 */ /* 0x100fe20000010874 */
[----:B------:R-:W-:Y:S01]  /*11190*/  MUFU.EX2 R83, R83 ;  /* 0x0000005300537308 */ /* 0x000fe20000000800 */
[--C-:B------:R-:W-:Y:S02]  /*111a0*/  FFMA.FTZ R129, R129, c[0x0][0x23c], -R116.reuse ;  /* 0x00008f0081817a23 */ /* 0x100fe40000010874 */
[----:B------:R-:W-:Y:S01]  /*111b0*/  FFMA.FTZ R132, R127, c[0x0][0x23c], -R116 ;  /* 0x00008f007f847a23 */ /* 0x000fe20000010874 */
[C---:B-1----:R-:W-:Y:S01]  /*111c0*/  F2FP.BF16.PACK_AB R58, R80.reuse, R91 ;  /* 0x0000005b503a723e */ /* 0x042fe200000010ff */
[----:B------:R-:W-:Y:S02]  /*111d0*/  FADD.FTZ R91, R91, R52 ;  /* 0x000000345b5b7221 */ /* 0x000fe40000010000 */
[--C-:B------:R-:W-:Y:S02]  /*111e0*/  FFMA.FTZ R123, R123, c[0x0][0x23c], -R116.reuse ;  /* 0x00008f007b7b7a23 */ /* 0x100fe40000010874 */
[----:B------:R-:W-:Y:S01]  /*111f0*/  FADD.FTZ R80, R80, R91 ;  /* 0x0000005b50507221 */ /* 0x000fe20000010000 */
[----:B------:R-:W-:Y:S01]  /*11200*/  MUFU.EX2 R121, R93 ;  /* 0x0000005d00797308 */ /* 0x000fe20000000800 */
[C---:B----4-:R-:W-:Y:S03]  /*11210*/  HMMA.16816.F32.BF16 R4, R56.reuse, R60, R4 ;  /* 0x0000003c3804723c */ /* 0x050fe60000041804 */
[----:B------:R-:W-:Y:S05]  /*11220*/  FFMA.FTZ R116, R124, c[0x0][0x23c], -R116 ;  /* 0x00008f007c747a23 */ /* 0x000fea0000010874 */
[C---:B------:R-:W-:Y:S01]  /*11230*/  HMMA.16816.F32.BF16 R8, R56.reuse, R62, R8 ;  /* 0x0000003e3808723c */ /* 0x040fe20000041808 */
[----:B------:R-:W1:Y:S01]  /*11240*/  LDSM.16.MT88.4 R60, [R118+0x9400] ;  /* 0x00940000763c783b */ /* 0x000e620000004200 */
[----:B------:R-:W-:Y:S10]  /*11250*/  MUFU.EX2 R149, R149 ;  /* 0x0000009500957308 */ /* 0x000ff40000000800 */
[----:B------:R-:W-:Y:S10]  /*11260*/  MUFU.EX2 R158, R158 ;  /* 0x0000009e009e7308 */ /* 0x000ff40000000800 */
[----:B------:R-:W-:Y:S10]  /*11270*/  MUFU.EX2 R146, R146 ;  /* 0x0000009200927308 */ /* 0x000ff40000000800 */
[----:B------:R-:W-:Y:S01]  /*11280*/  MUFU.EX2 R144, R144 ;  /* 0x0000009000907308 */ /* 0x000fe20000000800 */
[C---:B-1----:R-:W-:Y:S09]  /*11290*/  HMMA.16816.F32.BF16 R12, R56.reuse, R60, R12 ;  /* 0x0000003c380c723c */ /* 0x042ff2000004180c */
[----:B------:R-:W-:Y:S01]  /*112a0*/  MUFU.EX2 R163, R163 ;  /* 0x000000a300a37308 */ /* 0x000fe20000000800 */
[C---:B------:R-:W-:Y:S01]  /*112b0*/  HMMA.16816.F32.BF16 R16, R56.reuse, R62, R16 ;  /* 0x0000003e3810723c */ /* 0x040fe20000041810 */
[----:B------:R-:W1:Y:S08]  /*112c0*/  LDSM.16.MT88.4 R60, [R168+0xb400] ;  /* 0x00b40000a83c783b */ /* 0x000e700000004200 */
        /* <DEDUP_REMOVED lines=26> */
[----:B------:R-:W2:Y:S10]  /*11470*/  MUFU.EX2 R135, R135 ;  /* 0x0000008700877308 */ /* 0x000eb40000000800 */
[----:B------:R-:W-:Y:S01]  /*11480*/  MUFU.EX2 R130, R130 ;  /* 0x0000008200827308 */ /* 0x000fe20000000800 */
[C---:B-1----:R-:W-:Y:S09]  /*11490*/  HMMA.16816.F32.BF16 R44, R56.reuse, R60, R44 ;  /* 0x0000003c382c723c */ /* 0x042ff2000004182c */
[----:B------:R-:W1:Y:S01]  /*114a0*/  MUFU.EX2 R137, R137 ;  /* 0x0000008900897308 */ /* 0x000e620000000800 */
[----:B------:R-:W-:Y:S01]  /*114b0*/  HMMA.16816.F32.BF16 R48, R56, R62, R48 ;  /* 0x0000003e3830723c */ /* 0x000fe20000041830 */
[----:B------:R-:W3:Y:S02]  /*114c0*/  LDSM.16.MT88.4 R60, [R168+0x9800] ;  /* 0x00980000a83c783b */ /* 0x000ee40000004200 */
[----:B--2---:R-:W-:Y:S04]  /*114d0*/  F2FP.BF16.PACK_AB R53, R135, R134 ;  /* 0x000000868735723e */ /* 0x004fe800000010ff */
[----:B------:R-:W-:Y:S02]  /*114e0*/  F2FP.BF16.PACK_AB R57, R87, R88 ;  /* 0x000000585739723e */ /* 0x000fe400000010ff */
[----:B------:R-:W-:Y:S03]  /*114f0*/  MUFU.EX2 R128, R128 ;  /* 0x0000008000807308 */ /* 0x000fe60000000800 */
[----:B------:R-:W-:Y:S02]  /*11500*/  F2FP.BF16.PACK_AB R59, R84, R85 ;  /* 0x00000055543b723e */ /* 0x000fe400000010ff */
[C---:B------:R-:W-:Y:S01]  /*11510*/  F2FP.BF16.PACK_AB R56, R86.reuse, R89 ;  /* 0x000000595638723e */ /* 0x040fe200000010ff */
[----:B------:R-:W-:Y:S01]  /*11520*/  FADD.FTZ R89, R89, R80 ;  /* 0x0000005059597221 */ /* 0x000fe20000010000 */
[----:B------:R-:W-:Y:S03]  /*11530*/  F2FP.BF16.PACK_AB R58, R83, R90 ;  /* 0x0000005a533a723e */ /* 0x000fe600000010ff */
[----:B------:R-:W-:Y:S01]  /*11540*/  FADD.FTZ R89, R86, R89 ;  /* 0x0000005956597221 */ /* 0x000fe20000010000 */
[----:B------:R-:W2:Y:S01]  /*11550*/  MUFU.EX2 R131, R131 ;  /* 0x0000008300837308 */ /* 0x000ea20000000800 */
[----:B-1----:R-:W-:Y:S02]  /*11560*/  F2FP.BF16.PACK_AB R55, R137, R130 ;  /* 0x000000828937723e */ /* 0x002fe400000010ff */
[----:B------:R-:W-:Y:S04]  /*11570*/  FADD.FTZ R90, R90, R89 ;  /* 0x000000595a5a7221 */ /* 0x000fe80000010000 */
[----:B------:R-:W-:Y:S03]  /*11580*/  FADD.FTZ R90, R83, R90 ;  /* 0x0000005a535a7221 */ /* 0x000fe60000010000 */
[----:B------:R-:W-:Y:S10]  /*11590*/  MUFU.EX2 R129, R129 ;  /* 0x0000008100817308 */ /* 0x000ff40000000800 */
[----:B------:R-:W1:Y:S01]  /*115a0*/  MUFU.EX2 R132, R132 ;  /* 0x0000008400847308 */ /* 0x000e620000000800 */
[C---:B---3--:R-:W-:Y:S03]  /*115b0*/  HMMA.16816.F32.BF16 R4, R56.reuse, R60, R4 ;  /* 0x0000003c3804723c */ /* 0x048fe60000041804 */
[----:B--2---:R-:W-:Y:S06]  /*115c0*/  F2FP.BF16.PACK_AB R52, R131, R128 ;  /* 0x000000808334723e */ /* 0x004fec00000010ff */
[----:B------:R-:W2:Y:S01]  /*115d0*/  MUFU.EX2 R125, R126 ;  /* 0x0000007e007d7308 */ /* 0x000ea20000000800 */
[C---:B------:R-:W-:Y:S01]  /*115e0*/  HMMA.16816.F32.BF16 R8, R56.reuse, R62, R8 ;  /* 0x0000003e3808723c */ /* 0x040fe20000041808 */
[----:B------:R-:W3:Y:S08]  /*115f0*/  LDSM.16.MT88.4 R60, [R118+0x9800] ;  /* 0x00980000763c783b */ /* 0x000ef00000004200 */
[----:B------:R4:W5:Y:S03]  /*11600*/  MUFU.EX2 R124, R117 ;  /* 0x00000075007c7308 */ /* 0x0009660000000800 */
[----:B-1----:R-:W-:Y:S02]  /*11610*/  F2FP.BF16.PACK_AB R54, R132, R129 ;  /* 0x000000818436723e */ /* 0x002fe400000010ff */
[----:B----4-:R-:W-:Y:S01]  /*11620*/  MOV R117, R2 ;  /* 0x0000000200757202 */ /* 0x010fe20000000f00 */
        /* <DEDUP_REMOVED lines=53> */
[C---:B---3--:R-:W-:Y:S08]  /*11980*/  HMMA.16816.F32.BF16 R36, R56.reuse, R64, R36 ;  /* 0x000000403824723c */ /* 0x048ff00000041824 */
[C---:B------:R-:W-:Y:S01]  /*11990*/  HMMA.16816.F32.BF16 R40, R56.reuse, R66, R40 ;  /* 0x000000423828723c */ /* 0x040fe20000041828 */
[----:B------:R-:W3:Y:S07]  /*119a0*/  LDSM.16.MT88.4 R64, [R118+0xa400] ;  /* 0x00a400007640783b */ /* 0x000eee0000004200 */
[C---:B----4-:R-:W-:Y:S08]  /*119b0*/  HMMA.16816.F32.BF16 R44, R56.reuse, R68, R44 ;  /* 0x00000044382c723c */ /* 0x050ff0000004182c */
[----:B------:R-:W-:Y:S01]  /*119c0*/  HMMA.16816.F32.BF16 R48, R56, R70, R48 ;  /* 0x000000463830723c */ /* 0x000fe20000041830 */
[----:B------:R-:W4:Y:S06]  /*119d0*/  LDSM.16.MT88.4 R68, [R118+0xc400] ;  /* 0x00c400007644783b */ /* 0x000f2c0000004200 */
[----:B------:R-:W-:Y:S02]  /*119e0*/  F2FP.BF16.PACK_AB R57, R146, R151 ;  /* 0x000000979239723e */ /* 0x000fe400000010ff */
[----:B------:R-:W-:Y:S03]  /*119f0*/  F2FP.BF16.PACK_AB R59, R163, R144 ;  /* 0x00000090a33b723e */ /* 0x000fe600000010ff */
[----:B------:R-:W-:Y:S02]  /*11a00*/  F2FP.BF16.PACK_AB R56, R143, R142 ;  /* 0x0000008e8f38723e */ /* 0x000fe400000010ff */
[----:B------:R-:W-:Y:S07]  /*11a10*/  F2FP.BF16.PACK_AB R58, R148, R139 ;  /* 0x0000008b943a723e */ /* 0x000fee00000010ff */
[C---:B-1----:R-:W-:Y:S08]  /*11a20*/  HMMA.16816.F32.BF16 R4, R56.reuse, R60, R4 ;  /* 0x0000003c3804723c */ /* 0x042ff00000041804 */
[C---:B------:R-:W-:Y:S01]  /*11a30*/  HMMA.16816.F32.BF16 R8, R56.reuse, R62, R8 ;  /* 0x0000003e3808723c */ /* 0x040fe20000041808 */
[----:B------:R-:W1:Y:S07]  /*11a40*/  LDSM.16.MT88.4 R60, [R168+0xe400] ;  /* 0x00e40000a83c783b */ /* 0x000e6e0000004200 */
[C---:B---3--:R-:W-:Y:S08]  /*11a50*/  HMMA.16816.F32.BF16 R12, R56.reuse, R64, R12 ;  /* 0x00000040380c723c */ /* 0x048ff0000004180c */
        /* <DEDUP_REMOVED lines=8> */
[C---:B-1----:R-:W-:Y:S08]  /*11ae0*/  HMMA.16816.F32.BF16 R36, R56.reuse, R60, R36 ;  /* 0x0000003c3824723c */ /* 0x042ff00000041824 */
[C---:B------:R-:W-:Y:S01]  /*11af0*/  HMMA.16816.F32.BF16 R40, R56.reuse, R62, R40 ;  /* 0x0000003e3828723c */ /* 0x040fe20000041828 */
[----:B------:R-:W1:Y:S07]  /*11b00*/  LDSM.16.MT88.4 R60, [R118+0xa800] ;  /* 0x00a80000763c783b */ /* 0x000e6e0000004200 */
[C---:B---3--:R-:W-:Y:S08]  /*11b10*/  HMMA.16816.F32.BF16 R44, R56.reuse, R64, R44 ;  /* 0x00000040382c723c */ /* 0x048ff0000004182c */
[----:B------:R-:W-:Y:S01]  /*11b20*/  HMMA.16816.F32.BF16 R48, R56, R66, R48 ;  /* 0x000000423830723c */ /* 0x000fe20000041830 */
[----:B------:R-:W3:Y:S07]  /*11b30*/  LDSM.16.MT88.4 R56, [R168+0xe800] ;  /* 0x00e80000a838783b */ /* 0x000eee0000004200 */
[C---:B----4-:R-:W-:Y:S01]  /*11b40*/  HMMA.16816.F32.BF16 R4, R52.reuse, R68, R4 ;  /* 0x000000443404723c */ /* 0x050fe20000041804 */
[----:B------:R-:W4:Y:S06]  /*11b50*/  LDSM.16.MT88.4 R64, [R118+0xe800] ;  /* 0x00e800007640783b */ /* 0x000f2c0000004200 */
[----:B--2---:R-:W-:Y:S01]  /*11b60*/  F2FP.BF16.PACK_AB R69, R122, R125 ;  /* 0x0000007d7a45723e */ /* 0x004fe200000010ff */
[C---:B------:R-:W-:Y:S07]  /*11b70*/  HMMA.16816.F32.BF16 R8, R52.reuse, R70, R8 ;  /* 0x000000463408723c */ /* 0x040fee0000041808 */
[----:B-----5:R-:W-:Y:S01]  /*11b80*/  F2FP.BF16.PACK_AB R71, R124, R121 ;  /* 0x000000797c47723e */ /* 0x020fe200000010ff */
[C---:B-1----:R-:W-:Y:S01]  /*11b90*/  HMMA.16816.F32.BF16 R12, R52.reuse, R60, R12 ;  /* 0x0000003c340c723c */ /* 0x042fe2000004180c */
[----:B------:R1:W-:Y:S07]  /*11ba0*/  MUFU.EX2 R60, R92 ;  /* 0x0000005c003c7308 */ /* 0x0003ee0000000800 */
[C---:B------:R-:W-:Y:S03]  /*11bb0*/  HMMA.16816.F32.BF16 R16, R52.reuse, R62, R16 ;  /* 0x0000003e3410723c */ /* 0x040fe60000041810 */
[----:B------:R-:W2:Y:S05]  /*11bc0*/  MUFU.EX2 R61, R82 ;  /* 0x00000052003d7308 */ /* 0x000eaa0000000800 */
[C---:B------:R-:W-:Y:S05]  /*11bd0*/  HMMA.16816.F32.BF16 R20, R52.reuse, R72, R20 ;  /* 0x000000483414723c */ /* 0x040fea0000041814 */
[----:B------:R-:W-:Y:S03]  /*11be0*/  MUFU.EX2 R62, R123 ;  /* 0x0000007b003e7308 */ /* 0x000fe60000000800 */
[C---:B------:R-:W-:Y:S01]  /*11bf0*/  HMMA.16816.F32.BF16 R24, R52.reuse, R74, R24 ;  /* 0x0000004a3418723c */ /* 0x040fe20000041818 */
[----:B-1----:R-:W1:Y:S07]  /*11c00*/  LDSM.16.MT88.4 R92, [R168+0xcc00] ;  /* 0x00cc0000a85c783b */ /* 0x002e6e0000004200 */
[C---:B------:R-:W-:Y:S04]  /*11c10*/  HMMA.16816.F32.BF16 R28, R52.reuse, R76, R28 ;  /* 0x0000004c341c723c */ /* 0x040fe8000004181c */
[----:B--2---:R-:W-:Y:S04]  /*11c20*/  F2FP.BF16.PACK_AB R68, R61, R60 ;  /* 0x0000003c3d44723e */ /* 0x004fe800000010ff */
[C---:B------:R-:W-:Y:S01]  /*11c30*/  HMMA.16816.F32.BF16 R32, R52.reuse, R78, R32 ;  /* 0x0000004e3420723c */ /* 0x040fe20000041820 */
[----:B------:R-:W-:Y:S07]  /*11c40*/  LDSM.16.MT88.4 R76, [R168+0xec00] ;  /* 0x00ec0000a84c783b */ /* 0x000fee0000004200 */
[C---:B---3--:R-:W-:Y:S01]  /*11c50*/  HMMA.16816.F32.BF16 R36, R52.reuse, R56, R36 ;  /* 0x000000383424723c */ /* 0x048fe20000041824 */
[----:B------:R-:W2:Y:S06]  /*11c60*/  MUFU.EX2 R57, R116 ;  /* 0x0000007400397308 */ /* 0x000eac0000000800 */
[----:B------:R-:W-:Y:S01]  /*11c70*/  FADD.FTZ R56, R88, R81 ;  /* 0x0000005158387221 */ /* 0x000fe20000010000 */
[C---:B------:R-:W-:Y:S04]  /*11c80*/  HMMA.16816.F32.BF16 R40, R52.reuse, R58, R40 ;  /* 0x0000003a3428723c */ /* 0x040fe80000041828 */
[----:B------:R-:W-:Y:S04]  /*11c90*/  FADD.FTZ R56, R87, R56 ;  /* 0x0000003857387221 */ /* 0x000fe80000010000 */
[C---:B----4-:R-:W-:Y:S04]  /*11ca0*/  HMMA.16816.F32.BF16 R44, R52.reuse, R64, R44 ;  /* 0x00000040342c723c */ /* 0x050fe8000004182c */
[----:B------:R-:W-:Y:S04]  /*11cb0*/  FADD.FTZ R59, R85, R56 ;  /* 0x00000038553b7221 */ /* 0x000fe80000010000 */
[----:B------:R-:W-:Y:S04]  /*11cc0*/  HMMA.16816.F32.BF16 R48, R52, R66, R48 ;  /* 0x000000423430723c */ /* 0x000fe80000041830 */
[----:B--2---:R-:W-:Y:S01]  /*11cd0*/  F2FP.BF16.PACK_AB R70, R57, R62 ;  /* 0x0000003e3946723e */ /* 0x004fe200000010ff */
[----:B------:R-:W-:Y:S01]  /*11ce0*/  FADD.FTZ R59, R84, R59 ;  /* 0x0000003b543b7221 */ /* 0x000fe20000010000 */
[----:B------:R-:W-:Y:S01]  /*11cf0*/  MOV R116, R3 ;  /* 0x0000000300747202 */ /* 0x000fe20000000f00 */
[----:B------:R-:W2:Y:S02]  /*11d00*/  LDSM.16.MT88.4 R84, [R118+0xcc00] ;  /* 0x00cc00007654783b */ /* 0x000ea40000004200 */
[----:B------:R-:W-:Y:S02]  /*11d10*/  FADD.FTZ R156, R156, R59 ;  /* 0x0000003b9c9c7221 */ /* 0x000fe40000010000 */
[C---:B------:R-:W-:Y:S05]  /*11d20*/  HMMA.16816.F32.BF16 R112, R68.reuse, R108, R4 ;  /* 0x0000006c4470723c */ /* 0x040fea0000041804 */
[----:B------:R-:W-:Y:S02]  /*11d30*/  FADD.FTZ R97, R97, R156 ;  /* 0x0000009c61617221 */ /* 0x000fe40000010000 */
[----:B------:R-:W-:Y:S01]  /*11d40*/  FADD.FTZ R5, R99, R90 ;  /* 0x0000005a63057221 */ /* 0x000fe20000010000 */
[C---:B------:R-:W-:Y:S04]  /*11d50*/  HMMA.16816.F32.BF16 R108, R68.reuse, R110, R8 ;  /* 0x0000006e446c723c */ /* 0x040fe80000041808 */
[----:B------:R-:W-:Y:S02]  /*11d60*/  FADD.FTZ R5, R98, R5 ;  /* 0x0000000562057221 */ /* 0x000fe40000010000 */
[----:B------:R-:W-:Y:S02]  /*11d70*/  FADD.FTZ R4, R96, R97 ;  /* 0x0000006160047221 */ /* 0x000fe40000010000 */
[C---:B------:R-:W-:Y:S04]  /*11d80*/  HMMA.16816.F32.BF16 R104, R68.reuse, R100, R12 ;  /* 0x000000644468723c */ /* 0x040fe8000004180c */
[----:B------:R-:W-:Y:S02]  /*11d90*/  FADD.FTZ R4, R149, R4 ;  /* 0x0000000495047221 */ /* 0x000fe40000010000 */
[----:B------:R-:W-:Y:S02]  /*11da0*/  FADD.FTZ R8, R158, R5 ;  /* 0x000000059e087221 */ /* 0x000fe40000010000 */
[C---:B------:R-:W-:Y:S04]  /*11db0*/  HMMA.16816.F32.BF16 R100, R68.reuse, R102, R16 ;  /* 0x000000664464723c */ /* 0x040fe80000041810 */
[----:B------:R-:W-:Y:S02]  /*11dc0*/  FADD.FTZ R161, R161, R4 ;  /* 0x00000004a1a17221 */ /* 0x000fe40000010000 */
[----:B------:R-:W3:Y:S01]  /*11dd0*/  LDSM.16.MT88.4 R4, [R118+0xec00] ;  /* 0x00ec00007604783b */ /* 0x000ee20000004200 */
[----:B------:R-:W-:Y:S01]  /*11de0*/  FADD.FTZ R8, R157, R8 ;  /* 0x000000089d087221 */ /* 0x000fe20000010000 */
[C---:B-1----:R-:W-:Y:S04]  /*11df0*/  HMMA.16816.F32.BF16 R96, R68.reuse, R92, R20 ;  /* 0x0000005c4460723c */ /* 0x042fe80000041814 */
[----:B------:R-:W-:Y:S02]  /*11e00*/  FADD.FTZ R9, R155, R8 ;  /* 0x000000089b097221 */ /* 0x000fe40000010000 */
[----:B------:R-:W-:Y:S02]  /*11e10*/  FADD.FTZ R154, R154, R161 ;  /* 0x000000a19a9a7221 */ /* 0x000fe40000010000 */
[----:B------:R-:W-:Y:S01]  /*11e20*/  FADD.FTZ R9, R160, R9 ;  /* 0x00000009a0097221 */ /* 0x000fe20000010000 */
[C---:B------:R-:W-:Y:S03]  /*11e30*/  HMMA.16816.F32.BF16 R92, R68.reuse, R94, R24 ;  /* 0x0000005e445c723c */ /* 0x040fe60000041818 */
[----:B------:R-:W-:Y:S02]  /*11e40*/  FADD.FTZ R159, R159, R154 ;  /* 0x0000009a9f9f7221 */ /* 0x000fe40000010000 */
[----:B------:R-:W-:Y:S02]  /*11e50*/  FADD.FTZ R162, R162, R9 ;  /* 0x00000009a2a27221 */ /* 0x000fe40000010000 */
[----:B------:R-:W-:Y:S01]  /*11e60*/  FADD.FTZ R152, R152, R159 ;  /* 0x0000009f98987221 */ /* 0x000fe20000010000 */
[C---:B--2---:R-:W-:Y:S04]  /*11e70*/  HMMA.16816.F32.BF16 R88, R68.reuse, R84, R28 ;  /* 0x000000544458723c */ /* 0x044fe8000004181c */
        /* <DEDUP_REMOVED lines=15> */
[C---:B---3--:R-:W-:Y:S04]  /*11f70*/  HMMA.16816.F32.BF16 R72, R68.reuse, R4, R44 ;  /* 0x000000044448723c */ /* 0x048fe8000004182c */
[----:B------:R-:W-:Y:S02]  /*11f80*/  FADD.FTZ R8, R131, R8 ;  /* 0x0000000883087221 */ /* 0x000fe40000010000 */
[----:B------:R-:W-:Y:S02]  /*11f90*/  FADD.FTZ R130, R130, R135 ;  /* 0x0000008782827221 */ /* 0x000fe40000010000 */
        /* <DEDUP_REMOVED lines=11> */
[----:B------:R-:W-:Y:S01]  /*12050*/  FADD.FTZ R194, R57, R62 ;  /* 0x0000003e39c27221 */ /* 0x000fe20000010000 */
[----:B------:R-:W-:-:S05]  /*12060*/  @P0 BRA `(.L_x_2020) ;  /* 0xffffb31000000947 */ /* 0x000fca000383ffff */
.L_x_2016:
[----:B------:R-:W1:Y:S01]  /*12070*/  SHFL.BFLY PT, R5, R194, 0x2, 0x1f ;  /* 0x0c401f00c2057f89 */ /* 0x000e6200000e0000 */
[----:B------:R-:W-:Y:S01]  /*12080*/  MOV R6, 0x3f800000 ;  /* 0x3f80000000067802 */ /* 0x000fe20000000f00 */
[----:B------:R-:W-:Y:S01]  /*12090*/  ULDC.U8 UR4, c[0x0][0x328] ;  /* 0x0000ca0000047ab9 */ /* 0x000fe20000000000 */
[----:B------:R-:W-:Y:S01]  /*120a0*/  MOV R7, 0x3f800000 ;  /* 0x3f80000000077802 */ /* 0x000fe20000000f00 */
[----:B------:R-:W2:Y:S01]  /*120b0*/  SHFL.BFLY PT, R0, R195, 0x2, 0x1f ;  /* 0x0c401f00c3007f89 */ /* 0x000ea200000e0000 */
[----:B-1----:R-:W-:-:S02]  /*120c0*/  FADD.FTZ R8, R5, R194 ;  /* 0x000000c205087221 */ /* 0x002fc40000010000 */
[----:B--2---:R-:W-:-:S03]  /*120d0*/  FADD.FTZ R9, R0, R195 ;  /* 0x000000c300097221 */ /* 0x004fc60000010000 */
[----:B------:R-:W1:Y:S04]  /*120e0*/  SHFL.BFLY PT, R5, R8, 0x1, 0x1f ;  /* 0x0c201f0008057f89 */ /* 0x000e6800000e0000 */
[----:B------:R-:W2:Y:S04]  /*120f0*/  SHFL.BFLY PT, R4, R9, 0x1, 0x1f ;  /* 0x0c201f0009047f89 */ /* 0x000ea800000e0000 */
[----:B------:R-:W3:Y:S01]  /*12100*/  S2R R0, SR_TID.X ;  /* 0x0000000000007919 */ /* 0x000ee20000002100 */
        /* <DEDUP_REMOVED lines=150> */
.L_x_2021:
[----:B------:R-:W1:Y:S04]  /*12a70*/  S2R R3, SR_CTAID.Z ;  /* 0x0000000000037919 */ /* 0x000e680000002700 */
[----:B------:R-:W1:Y:S02]  /*12a80*/  S2R R2, SR_CTAID.Y ;  /* 0x0000000000027919 */ /* 0x000e640000002600 */
[----:B-1----:R-:W-:-:S04]  /*12a90*/  IMAD R4, R2, c[0x0][0x1c0], R3 ;  /* 0x0000700002047a24 */ /* 0x002fc800078e0203 */
[----:B------:R-:W-:Y:S02]  /*12aa0*/  IMAD R4, R4, c[0x0][0x214], RZ ;  /* 0x0000850004047a24 */ /* 0x000fe400078e02ff */
.L_x_2022:
        /* <DEDUP_REMOVED lines=39> */
.L_x_2024:
[----:B------:R-:W-:Y:S05]  /*12d20*/  BSYNC B0 ;  /* 0x0000000000007941 */ /* 0x000fea0003800000 */
.L_x_2023:
        /* <DEDUP_REMOVED lines=30> */
.L_x_2026:
[----:B------:R-:W-:Y:S05]  /*12f10*/  BSYNC B0 ;  /* 0x0000000000007941 */ /* 0x000fea0003800000 */
.L_x_2025:
        /* <DEDUP_REMOVED lines=21> */
.L_x_2027:
        /* <DEDUP_REMOVED lines=9> */
.L_x_6333:


//--------------------- .text._ZN5flash24flash_fwd_splitkv_kernelI23Flash_fwd_kernel_traitsILi96ELi64ELi128ELi4ELb0ELb0EN7cutlass10bfloat16_tE19Flash_kernel_traitsILi96ELi64ELi128ELi4ES3_EELb1ELb0ELb0ELb0ELb1ELb0ELb0ELb1EEEvNS_16Flash_fwd_paramsE --------------------------
	.section	.text._ZN5flash24flash_fwd_splitkv_kernelI23Flash_fwd_kernel_traitsILi96ELi64ELi128ELi4ELb0ELb0EN7cutlass10bfloat16_tE19Flash_kernel_traitsILi96ELi64ELi128ELi4ES3_EELb1ELb0ELb0ELb0ELb1ELb0ELb0ELb1EEEvNS_16Flash_fwd_paramsE,"ax",@progbits
	.sectioninfo	@"SHI_REGISTERS=211"
	.align	128
        .global         _ZN5flash24flash_fwd_splitkv_kernelI23Flash_fwd_kernel_traitsILi96ELi64ELi128ELi4ELb0ELb0EN7cutlass10bfloat16_tE19Flash_kernel_traitsILi96ELi64ELi128ELi4ES3_EELb1ELb0ELb0ELb0ELb1ELb0ELb0ELb1EEEvNS_16Flash_fwd_paramsE
        .type           _ZN5flash24flash_fwd_splitkv_kernelI23Flash_fwd_kernel_traitsILi96ELi64ELi128ELi4ELb0ELb0EN7cutlass10bfloat16_tE19Flash_kernel_traitsILi96ELi64ELi128ELi4ES3_EELb1ELb0ELb0ELb0ELb1ELb0ELb0ELb1EEEvNS_16Flash_fwd_paramsE,@function
        .size           _ZN5flash24flash_fwd_splitkv_kernelI23Flash_fwd_kernel_traitsILi96ELi64ELi128ELi4ELb0ELb0EN7cutlass10bfloat16_tE19Flash_kernel_traitsILi96ELi64ELi128ELi4ES3_EELb1ELb0ELb0ELb0ELb1ELb0ELb0ELb1EEEvNS_16Flash_fwd_paramsE,(.L_x_6334 - _ZN5flash24flash_fwd_splitkv_kernelI23Flash_fwd_kernel_traitsILi96ELi64ELi128ELi4ELb0ELb0EN7cutlass10bfloat16_tE19Flash_kernel_traitsILi96ELi64ELi128ELi4ES3_EELb1ELb0ELb0ELb0ELb1ELb0ELb0ELb1EEEvNS_16Flash_fwd_paramsE)
        .other          _ZN5flash24flash_fwd_splitkv_kernelI23Flash_fwd_kernel_traitsILi96ELi64ELi128ELi4ELb0ELb0EN7cutlass10bfloat16_tE19Flash_kernel_traitsILi96ELi64ELi128ELi4ES3_EELb1ELb0ELb0ELb0ELb1ELb0ELb0ELb1EEEvNS_16Flash_fwd_paramsE,@"STO_CUDA_ENTRY STV_DEFAULT"
_ZN5flash24flash_fwd_splitkv_kernelI23Flash_fwd_kernel_traitsILi96ELi64ELi128ELi4ELb0ELb0EN7cutlass10bfloat16_tE19Flash_kernel_traitsILi96ELi64ELi128ELi4ES3_EELb1ELb0ELb0ELb0ELb1ELb0ELb0ELb1EEEvNS_16Flash_fwd_paramsE:
.text._ZN5flash24flash_fwd_splitkv_kernelI23Flash_fwd_kernel_traitsILi96ELi64ELi128ELi4ELb0ELb0EN7cutlass10bfloat16_tE19Flash_kernel_traitsILi96ELi64ELi128ELi4ES3_EELb1ELb0ELb0ELb0ELb1ELb0ELb0ELb1EEEvNS_16Flash_fwd_paramsE:
[----:B------:R-:W-:Y:S02]  /*0000*/  MOV R1, c[0x0][0x28] ;  /* 0x00000a0000017a02 */ /* 0x000fe40000000f00 */
[----:B------:R-:W1:Y:S01]  /*0010*/  S2R R15, SR_CTAID.Y ;  /* 0x00000000000f7919 */ /* 0x000e620000002600 */
[----:B------:R-:W2:Y:S01]  /*0020*/  LDC.U8 R0, c[0x0][0x312] ;  /* 0x0000c480ff007b82 */ /* 0x000ea20000000000 */
[----:B------:R-:W-:Y:S01]  /*0030*/  ISETP.NE.U32.AND P1, PT, RZ, c[0x0][0x240], PT ;  /* 0x00009000ff007a0c */ /* 0x000fe20003f25070 */
[----:B------:R-:W-:Y:S01]  /*0040*/  IMAD.MOV.U32 R2, RZ, RZ, 0x4 ;  /* 0x00000004ff027424 */ /* 0x000fe200078e00ff */
[----:B------:R-:W-:Y:S01]  /*0050*/  ISETP.NE.U32.AND P5, PT, RZ, c[0x0][0x250], PT ;  /* 0x00009400ff007a0c */ /* 0x000fe20003fa5070 */
[----:B------:R-:W-:Y:S01]  /*0060*/  IMAD.MOV.U32 R151, RZ, RZ, -0x1 ;  /* 0xffffffffff977424 */ /* 0x000fe200078e00ff */
[----:B------:R-:W-:Y:S01]  /*0070*/  ISETP.NE.AND.EX P1, PT, RZ, c[0x0][0x244], PT, P1 ;  /* 0x00009100ff007a0c */ /* 0x000fe20003f25310 */
[----:B------:R-:W-:Y:S01]  /*0080*/  ULDC.64 UR6, c[0x0][0x118] ;  /* 0x0000460000067ab9 */ /* 0x000fe20000000a00 */
[----:B------:R-:W-:Y:S02]  /*0090*/  ISETP.NE.AND.EX P5, PT, RZ, c[0x0][0x254], PT, P5 ;  /* 0x00009500ff007a0c */ /* 0x000fe40003fa5350 */
[----:B------:R-:W-:Y:S01]  /*00a0*/  ISETP.EQ.U32.AND P0, PT, RZ, c[0x0][0x248], PT ;  /* 0x00009200ff007a0c */ /* 0x000fe20003f02070 */
[----:B-1----:R-:W-:Y:S01]  /*00b0*/  IMAD.WIDE R4, R15, R2, c[0x0][0x240] ;  /* 0x000090000f047625 */ /* 0x002fe200078e0202 */
[----:B--2---:R-:W-:-:S03]  /*00c0*/  ISETP.NE.AND P2, PT, R0, RZ, PT ;  /* 0x000000ff0000720c */ /* 0x004fc60003f45270 */
[----:B------:R-:W-:-:S04]  /*00d0*/  IMAD.MOV.U32 R0, RZ, RZ, RZ ;  /* 0x000000ffff007224 */ /* 0x000fc800078e00ff */
[----:B------:R-:W2:Y:S01]  /*00e0*/  @P1 LDG.E R151, [R4.64] ;  /* 0x0000000604971981 */ /* 0x000ea2000c1e1900 */
[CC--:B------:R-:W-:Y:S01]  /*00f0*/  IMAD.WIDE R158, R15.reuse, R2.reuse, c[0x0][0x250] ;  /* 0x000094000f9e7625 */ /* 0x0c0fe200078e0202 */
[----:B------:R-:W-:Y:S02]  /*0100*/  ISETP.EQ.OR.EX P0, PT, RZ, c[0x0][0x24c], !P2, P0 ;  /* 0x00009300ff007a0c */ /* 0x000fe40005702700 */
[----:B------:R-:W2:Y:S04]  /*0110*/  @P1 LDG.E R150, [R4.64+0x4] ;  /* 0x0000040604961981 */ /* 0x000ea8000c1e1900 */
[----:B------:R1:W5:Y:S01]  /*0120*/  @P5 LDG.E R0, [R158.64] ;  /* 0x000000069e005981 */ /* 0x000362000c1e1900 */
[----:B------:R-:W-:Y:S02]  /*0130*/  IMAD.MOV.U32 R11, RZ, RZ, -0x1 ;  /* 0xffffffffff0b7424 */ /* 0x000fe400078e00ff */
[----:B------:R-:W-:Y:S01]  /*0140*/  IMAD.WIDE R12, R15, R2, c[0x0][0x248] ;  /* 0x000092000f0c7625 */ /* 0x000fe200078e0202 */
[----:B------:R-:W3:Y:S04]  /*0150*/  S2R R21, SR_CTAID.X ;  /* 0x0000000000157919 */ /* 0x000ee80000002500 */
[----:B------:R1:W5:Y:S01]  /*0160*/  @!P0 LDG.E R11, [R12.64] ;  /* 0x000000060c0b8981 */ /* 0x000362000c1e1900 */
[----:B------:R-:W-:-:S03]  /*0170*/  ISETP.NE.U32.AND P0, PT, RZ, c[0x0][0x248], PT ;  /* 0x00009200ff007a0c */ /* 0x000fc60003f05070 */
[----:B------:R-:W4:Y:S04]  /*0180*/  S2R R156, SR_CTAID.Z ;  /* 0x00000000009c7919 */ /* 0x000f280000002700 */
[----:B------:R-:W1:Y:S01]  /*0190*/  S2R R64, SR_TID.X ;  /* 0x0000000000407919 */ /* 0x000e620000002100 */
[----:B------:R-:W-:Y:S01]  /*01a0*/  ISETP.NE.AND.EX P0, PT, RZ, c[0x0][0x24c], PT, P0 ;  /* 0x00009300ff007a0c */ /* 0x000fe20003f05300 */
[--C-:B------:R-:W-:Y:S01]  /*01b0*/  IMAD.MOV.U32 R9, RZ, RZ, R15.reuse ;  /* 0x000000ffff097224 */ /* 0x100fe200078e000f */
[----:B------:R-:W-:Y:S01]  /*01c0*/  SHF.R.S32.HI R6, RZ, 0x1f, R15 ;  /* 0x0000001fff067819 */ /* 0x000fe2000001140f */
[----:B--2---:R-:W-:Y:S02]  /*01d0*/  @P1 IMAD.IADD R150, R150, 0x1, -R151 ;  /* 0x0000000196961824 */ /* 0x004fe400078e0a97 */
[----:B------:R-:W-:-:S08]  /*01e0*/  @!P1 IMAD.MOV.U32 R150, RZ, RZ, c[0x0][0x214] ;  /* 0x00008500ff969624 */ /* 0x000fd000078e00ff */
[----:B------:R-:W-:Y:S05]  /*01f0*/  @!P0 BRA `(.L_x_2028) ;  /* 0x0000004000008947 */ /* 0x000fea0003800000 */
[----:B-1-34-:R-:W2:Y:S02]  /*0200*/  @P2 LDG.E R4, [R12.64+0x4] ;  /* 0x000004060c042981 */ /* 0x01aea4000c1e1900 */
[----:B--2--5:R-:W-:-:S06]  /*0210*/  @P2 IADD3 R3, R4, -R11, RZ ;  /* 0x8000000b04032210 */ /* 0x024fcc0007ffe0ff */
[----:B------:R1:W5:Y:S01]  /*0220*/  @!P2 LDG.E R3, [R12.64] ;  /* 0x000000060c03a981 */ /* 0x000362000c1e1900 */
[----:B------:R-:W-:Y:S05]  /*0230*/  BRA `(.L_x_2029) ;  /* 0x0000001000007947 */ /* 0x000fea0003800000 */
.L_x_2028:
[----:B-1-34-:R-:W-:Y:S02]  /*0240*/  MOV R3, c[0x0][0x218] ;  /* 0x0000860000037a02 */ /* 0x01afe40000000f00 */
.L_x_2029:
[----:B------:R-:W-:-:S04]  /*0250*/  ISETP.NE.U32.AND P2, PT, RZ, c[0x0][0x258], PT ;  /* 0x00009600ff007a0c */ /* 0x000fc80003f45070 */
[----:B------:R-:W-:-:S13]  /*0260*/  ISETP.NE.AND.EX P2, PT, RZ, c[0x0][0x25c], PT, P2 ;  /* 0x00009700ff007a0c */ /* 0x000fda0003f45320 */
[----:B------:R-:W-:-:S05]  /*0270*/  @P2 IMAD.WIDE R4, R15, R2, c[0x0][0x258] ;  /* 0x000096000f042625 */ /* 0x000fca00078e0202 */
[----:B------:R-:W2:Y:S01]  /*0280*/  @P2 LDG.E R63, [R4.64] ;  /* 0x00000006043f2981 */ /* 0x000ea2000c1e1900 */
[----:B------:R-:W-:Y:S01]  /*0290*/  IMAD.SHL.U32 R67, R21, 0x40, RZ ;  /* 0x0000004015437824 */ /* 0x000fe200078e00ff */
[----:B------:R-:W-:Y:S01]  /*02a0*/  @!P2 ISETP.NE.U32.AND P1, PT, RZ, c[0x0][0x268], PT ;  /* 0x00009a00ff00aa0c */ /* 0x000fe20003f25070 */
[----:B-----5:R-:W-:-:S03]  /*02b0*/  IMAD.IADD R76, R3, 0x1, -R0 ;  /* 0x00000001034c7824 */ /* 0x020fc600078e0a00 */
[----:B------:R-:W-:Y:S02]  /*02c0*/  ISETP.GT.AND P0, PT, R150, R67, PT ;  /* 0x000000439600720c */ /* 0x000fe40003f04270 */
[----:B------:R-:W-:-:S04]  /*02d0*/  @!P2 ISETP.NE.AND.EX P1, PT, RZ, c[0x0][0x26c], PT, P1 ;  /* 0x00009b00ff00aa0c */ /* 0x000fc80003f25310 */
[----:B------:R-:W-:Y:S01]  /*02e0*/  @!P2 SEL R3, RZ, c[0x0][0x21c], !P1 ;  /* 0x00008700ff03aa07 */ /* 0x000fe20004800000 */
[----:B--2---:R-:W-:-:S04]  /*02f0*/  @P2 IMAD.IADD R63, R63, 0x1, -R0 ;  /* 0x000000013f3f2824 */ /* 0x004fc800078e0a00 */
[----:B------:R-:W-:Y:S02]  /*0300*/  @!P2 IMAD.IADD R63, R76, 0x1, R3 ;  /* 0x000000014c3fa824 */ /* 0x000fe400078e0203 */
        /* <DEDUP_REMOVED lines=19> */
[----:B------:R-:W-:Y:S01]  /*0440*/  SHF.R.S32.HI R3, RZ, 0x1f, R64 ;  /* 0x0000001fff037819 */ /* 0x000fe20000011440 */
[----:B------:R-:W-:Y:S01]  /*0450*/  BSSY B0, `(.L_x_2031) ;  /* 0x000002a000007945 */ /* 0x000fe20003800000 */
[----:B------:R-:W-:Y:S02]  /*0460*/  ISETP.NE.AND P0, PT, R151, -0x1, PT ;  /* 0xffffffff9700780c */ /* 0x000fe40003f05270 */
[----:B------:R-:W-:Y:S02]  /*0470*/  LEA.HI R2, R3, R64, RZ, 0x2 ;  /* 0x0000004003027211 */ /* 0x000fe400078f10ff */
[----:B------:R-:W-:Y:S02]  /*0480*/  SHF.R.S32.HI R0, RZ, 0x1f, R67 ;  /* 0x0000001fff007819 */ /* 0x000fe40000011443 */
[----:B------:R-:W-:Y:S02]  /*0490*/  LOP3.LUT R3, R2, 0x1ffffffc, RZ, 0xc0, !PT ;  /* 0x1ffffffc02037812 */ /* 0x000fe400078ec0ff */
[----:B------:R-:W-:Y:S01]  /*04a0*/  IADD3 R150, -R67, R150, RZ ;  /* 0x0000009643967210 */ /* 0x000fe20007ffe1ff */
[----:B------:R-:W-:Y:S01]  /*04b0*/  IMAD R0, R0, c[0x0][0x1e8], RZ ;  /* 0x00007a0000007a24 */ /* 0x000fe200078e02ff */
[----:B------:R-:W-:-:S02]  /*04c0*/  IADD3 R4, -R3, R64, RZ ;  /* 0x0000004003047210 */ /* 0x000fc40007ffe1ff */
[----:B------:R-:W-:Y:S01]  /*04d0*/  SHF.R.S32.HI R3, RZ, 0x1f, R156 ;  /* 0x0000001fff037819 */ /* 0x000fe2000001149c */
[----:B------:R-:W-:Y:S01]  /*04e0*/  @!P0 IMAD R6, R6, c[0x0][0x1e0], RZ ;  /* 0x0000780006068a24 */ /* 0x000fe200078e02ff */
[----:B------:R-:W-:Y:S01]  /*04f0*/  SHF.L.U32 R4, R4, 0x3, RZ ;  /* 0x0000000304047819 */ /* 0x000fe200000006ff */
[----:B------:R-:W-:-:S03]  /*0500*/  @!P0 IMAD.WIDE.U32 R10, R15, c[0x0][0x1e0], RZ ;  /* 0x000078000f0a8a25 */ /* 0x000fc600078e00ff */
[----:B------:R-:W-:Y:S01]  /*0510*/  SHF.R.S32.HI R5, RZ, 0x1f, R4 ;  /* 0x0000001fff057819 */ /* 0x000fe20000011404 */
[----:B------:R-:W-:Y:S01]  /*0520*/  @P0 IMAD.WIDE.U32 R8, R151, c[0x0][0x1e8], RZ ;  /* 0x00007a0097080a25 */ /* 0x000fe200078e00ff */
[----:B------:R-:W-:-:S03]  /*0530*/  @!P0 MOV R8, R10 ;  /* 0x0000000a00088202 */ /* 0x000fc60000000f00 */
[----:B------:R-:W-:Y:S02]  /*0540*/  @!P0 IMAD R6, R15, c[0x0][0x1e4], R6 ;  /* 0x000079000f068a24 */ /* 0x000fe400078e0206 */
[----:B------:R-:W-:-:S04]  /*0550*/  IMAD.WIDE.U32 R4, R67, c[0x0][0x1e8], R4 ;  /* 0x00007a0043047a25 */ /* 0x000fc800078e0004 */
[----:B------:R-:W-:Y:S02]  /*0560*/  @P0 IMAD R151, R151, c[0x0][0x1ec], R9 ;  /* 0x00007b0097970a24 */ /* 0x000fe400078e0209 */
[----:B------:R-:W-:Y:S01]  /*0570*/  @!P0 IMAD.IADD R151, R11, 0x1, R6 ;  /* 0x000000010b978824 */ /* 0x000fe200078e0206 */
[----:B------:R-:W-:Y:S01]  /*0580*/  IADD3 R8, P0, R8, R4, RZ ;  /* 0x0000000408087210 */ /* 0x000fe20007f1e0ff */
[----:B------:R-:W-:Y:S02]  /*0590*/  IMAD R0, R67, c[0x0][0x1ec], R0 ;  /* 0x00007b0043007a24 */ /* 0x000fe400078e0200 */
[----:B------:R-:W-:-:S03]  /*05a0*/  IMAD R3, R3, c[0x0][0x1f0], RZ ;  /* 0x00007c0003037a24 */ /* 0x000fc600078e02ff */
[----:B------:R-:W-:Y:S01]  /*05b0*/  IADD3.X R9, R151, R5, R0, P0, !PT ;  /* 0x0000000597097210 */ /* 0x000fe200007fe400 */
[----:B------:R-:W-:Y:S01]  /*05c0*/  IMAD R0, R15, c[0x0][0x1c0], R156 ;  /* 0x000070000f007a24 */ /* 0x000fe200078e029c */
[----:B------:R-:W-:Y:S01]  /*05d0*/  SHF.R.S32.HI R5, RZ, 0x2, R2 ;  /* 0x00000002ff057819 */ /* 0x000fe20000011402 */
[C---:B------:R-:W-:Y:S02]  /*05e0*/  IMAD R3, R156.reuse, c[0x0][0x1f4], R3 ;  /* 0x00007d009c037a24 */ /* 0x040fe400078e0203 */
[----:B------:R-:W-:Y:S01]  /*05f0*/  IMAD.WIDE.U32 R8, R156, c[0x0][0x1f0], R8 ;  /* 0x00007c009c087a25 */ /* 0x000fe200078e0008 */
[----:B------:R-:W-:Y:S02]  /*0600*/  ISETP.GE.AND P0, PT, R5, R150, PT ;  /* 0x000000960500720c */ /* 0x000fe40003f06270 */
[----:B------:R-:W-:Y:S01]  /*0610*/  SHF.R.S32.HI R7, RZ, 0x1f, R5 ;  /* 0x0000001fff077819 */ /* 0x000fe20000011405 */
[----:B------:R-:W-:Y:S02]  /*0620*/  IMAD R0, R0, c[0x0][0x214], R67 ;  /* 0x0000850000007a24 */ /* 0x000fe400078e0243 */
[----:B-1----:R-:W-:-:S08]  /*0630*/  IMAD.IADD R13, R9, 0x1, R3 ;  /* 0x00000001090d7824 */ /* 0x002fd000078e0203 */
        /* <DEDUP_REMOVED lines=11> */
.L_x_2032:
[----:B------:R-:W-:Y:S05]  /*06f0*/  BSYNC B0 ;  /* 0x0000000000007941 */ /* 0x000fea0003800000 */
.L_x_2031:
        /* <DEDUP_REMOVED lines=16> */
.L_x_2034:
[----:B------:R-:W-:Y:S05]  /*0800*/  BSYNC B0 ;  /* 0x0000000000007941 */ /* 0x000fea0003800000 */
.L_x_2033:
        /* <DEDUP_REMOVED lines=13> */
.L_x_2030:
[----:B------:R-:W-:Y:S02]  /*08e0*/  ISETP.NE.U32.AND P0, PT, RZ, c[0x0][0x2b8], PT ;  /* 0x0000ae00ff007a0c */ /* 0x000fe40003f05070 */
[----:B------:R-:W-:Y:S02]  /*08f0*/  ISETP.NE.U32.AND P1, PT, RZ, c[0x0][0x2c0], PT ;  /* 0x0000b000ff007a0c */ /* 0x000fe40003f25070 */
[----:B------:R-:W-:Y:S02]  /*0900*/  ISETP.NE.AND.EX P0, PT, RZ, c[0x0][0x2bc], PT, P0 ;  /* 0x0000af00ff007a0c */ /* 0x000fe40003f05300 */
[----:B------:R-:W-:-:S11]  /*0910*/  ISETP.NE.AND.EX P1, PT, RZ, c[0x0][0x2c4], PT, P1 ;  /* 0x0000b100ff007a0c */ /* 0x000fd60003f25310 */
[----:B-1----:R-:W-:-:S04]  /*0920*/  @P0 IMAD.WIDE R12, R15, R2, c[0x0][0x2b8] ;  /* 0x0000ae000f0c0625 */ /* 0x002fc800078e0202 */
[----:B------:R-:W-:Y:S01]  /*0930*/  @P1 IMAD R2, R6, c[0x0][0x2c8], RZ ;  /* 0x0000b20006021a24 */ /* 0x000fe200078e02ff */
[----:B------:R-:W-:Y:S01]  /*0940*/  CS2R R152, SRZ ;  /* 0x0000000000987805 */ /* 0x000fe2000001ff00 */
[C---:B------:R-:W-:Y:S01]  /*0950*/  @P1 IMAD.WIDE.U32 R4, R9.reuse, c[0x0][0x2c8], RZ ;  /* 0x0000b20009041a25 */ /* 0x040fe200078e00ff */
[----:B------:R1:W5:Y:S01]  /*0960*/  @P0 LDG.E R15, [R12.64] ;  /* 0x000000060c0f0981 */ /* 0x000362000c1e1900 */
[----:B------:R-:W-:Y:S02]  /*0970*/  PLOP3.LUT P2, PT, PT, PT, PT, 0x8, 0x0 ;  /* 0x000000000000781c */ /* 0x000fe40003f4e170 */
[----:B------:R-:W-:Y:S01]  /*0980*/  @P1 IMAD R2, R9, c[0x0][0x2cc], R2 ;  /* 0x0000b30009021a24 */ /* 0x000fe200078e0202 */
[----:B------:R-:W-:-:S03]  /*0990*/  @P1 LEA R152, P0, R4, c[0x0][0x2c0], 0x2 ;  /* 0x0000b00004981a11 */ /* 0x000fc600078010ff */
[----:B------:R-:W-:-:S05]  /*09a0*/  @P1 IMAD.IADD R2, R5, 0x1, R2 ;  /* 0x0000000105021824 */ /* 0x000fca00078e0202 */
[----:B------:R-:W-:-:S04]  /*09b0*/  @P1 SHF.L.U64.HI R2, R4, 0x2, R2 ;  /* 0x0000000204021819 */ /* 0x000fc80000010202 */
[----:B------:R-:W-:Y:S02]  /*09c0*/  @P1 IADD3.X R153, R2, c[0x0][0x2c4], RZ, P0, !PT ;  /* 0x0000b10002991a10 */ /* 0x000fe400007fe4ff */
[----:B------:R-:W-:-:S04]  /*09d0*/  @P1 ISETP.NE.U32.AND P0, PT, R152, RZ, PT ;  /* 0x000000ff9800120c */ /* 0x000fc80003f05070 */
[----:B------:R-:W-:-:S13]  /*09e0*/  @P1 ISETP.NE.AND.EX P2, PT, R153, RZ, PT, P0 ;  /* 0x000000ff9900120c */ /* 0x000fda0003f45300 */
[----:B------:R-:W-:Y:S05]  /*09f0*/  @!P2 BRA `(.L_x_2035) ;  /* 0x000004b00000a947 */ /* 0x000fea0003800000 */
[----:B-1----:R-:W-:Y:S02]  /*0a00*/  IABS R2, c[0x0][0x2d0] ;  /* 0x0000b40000027a13 */ /* 0x002fe40000000000 */
[----:B------:R-:W-:Y:S02]  /*0a10*/  LEA R7, R55, 0xffffff80, 0x7 ;  /* 0xffffff8037077811 */ /* 0x000fe400078e38ff */
[----:B------:R-:W1:Y:S08]  /*0a20*/  I2F.RP R0, R2 ;  /* 0x0000000200007306 */ /* 0x000e700000209400 */
[----:B-1----:R-:W1:Y:S02]  /*0a30*/  MUFU.RCP R10, R0 ;  /* 0x00000000000a7308 */ /* 0x002e640000001000 */
[----:B-1----:R-:W-:-:S06]  /*0a40*/  IADD3 R10, R10, 0xffffffe, RZ ;  /* 0x0ffffffe0a0a7810 */ /* 0x002fcc0007ffe0ff */
[----:B------:R-:W1:Y:S02]  /*0a50*/  F2I.FTZ.U32.TRUNC.NTZ R11, R10 ;  /* 0x0000000a000b7305 */ /* 0x000e64000021f000 */
[----:B-1----:R-:W-:Y:S02]  /*0a60*/  IMAD.MOV R3, RZ, RZ, -R11 ;  /* 0x000000ffff037224 */ /* 0x002fe400078e0a0b */
[----:B------:R-:W-:Y:S02]  /*0a70*/  IMAD.MOV.U32 R10, RZ, RZ, RZ ;  /* 0x000000ffff0a7224 */ /* 0x000fe400078e00ff */
[----:B------:R-:W-:Y:S01]  /*0a80*/  IMAD R4, R3, R2, RZ ;  /* 0x0000000203047224 */ /* 0x000fe200078e02ff */
[----:B------:R-:W-:-:S03]  /*0a90*/  IABS R3, R7 ;  /* 0x0000000700037213 */ /* 0x000fc60000000000 */
        /* <DEDUP_REMOVED lines=15> */
[----:B-----5:R-:W-:-:S05]  /*0b90*/  IMAD.WIDE R14, R3, 0x4, R152 ;  /* 0x00000004030e7825 */ /* 0x020fca00078e0298 */
        /* <DEDUP_REMOVED lines=18> */
[----:B------:R-:W-:Y:S01]  /*0cc0*/  ISETP.GE.U32.AND P1, PT, R5, R2, PT ;  /* 0x000000020500720c */ /* 0x000fe20003f26070 */
[----:B------:R-:W-:Y:S01]  /*0cd0*/  IMAD.MOV R2, RZ, RZ, -R3 ;  /* 0x000000ffff027224 */ /* 0x000fe200078e0a03 */
[----:B------:R-:W-:-:S04]  /*0ce0*/  LOP3.LUT R5, R156, c[0x0][0x1c8], RZ, 0x3c, !PT ;  /* 0x000072009c057a12 */ /* 0x000fc800078e3cff */
[----:B------:R-:W-:Y:S01]  /*0cf0*/  ISETP.GE.AND P0, PT, R5, RZ, PT ;  /* 0x000000ff0500720c */ /* 0x000fe20003f06270 */
[----:B------:R-:W-:-:S05]  /*0d00*/  IMAD R5, R2, c[0x0][0x2d0], R7 ;  /* 0x0000b40002057a24 */ /* 0x000fca00078e0207 */
[----:B------:R-:W-:Y:S02]  /*0d10*/  SHF.R.S32.HI R3, RZ, 0x1f, R5 ;  /* 0x0000001fff037819 */ /* 0x000fe40000011405 */
[----:B------:R-:W-:Y:S02]  /*0d20*/  @P1 IADD3 R4, R4, 0x1, RZ ;  /* 0x0000000104041810 */ /* 0x000fe40007ffe0ff */
[----:B------:R-:W-:Y:S01]  /*0d30*/  ISETP.NE.AND P1, PT, RZ, c[0x0][0x1c8], PT ;  /* 0x00007200ff007a0c */ /* 0x000fe20003f25270 */
[----:B------:R-:W-:Y:S02]  /*0d40*/  IMAD R8, R3, c[0x0][0x198], RZ ;  /* 0x0000660003087a24 */ /* 0x000fe400078e02ff */
[----:B------:R-:W-:Y:S02]  /*0d50*/  @!P0 IADD3 R4, -R4, RZ, RZ ;  /* 0x000000ff04048210 */ /* 0x000fe40007ffe1ff */
[----:B------:R-:W-:-:S08]  /*0d60*/  IMAD R8, R5, c[0x0][0x19c], R8 ;  /* 0x0000670005087a24 */ /* 0x000fd000078e0208 */
[----:B------:R-:W-:Y:S02]  /*0d70*/  @!P1 LOP3.LUT R4, RZ, c[0x0][0x1c8], RZ, 0x33, !PT ;  /* 0x00007200ff049a12 */ /* 0x000fe400078e33ff */
[----:B--2---:R-:W-:Y:S01]  /*0d80*/  SHF.R.S32.HI R11, RZ, 0x1f, R0 ;  /* 0x0000001fff0b7819 */ /* 0x004fe20000011400 */
[----:B------:R-:W-:-:S04]  /*0d90*/  IMAD.WIDE.U32 R14, R0, c[0x0][0x180], RZ ;  /* 0x00006000000e7a25 */ /* 0x000fc800078e00ff */
[C---:B------:R-:W-:Y:S02]  /*0da0*/  IMAD R13, R11.reuse, c[0x0][0x180], RZ ;  /* 0x000060000b0d7a24 */ /* 0x040fe400078e02ff */
[----:B------:R-:W-:Y:S02]  /*0db0*/  IMAD R11, R11, c[0x0][0x188], RZ ;  /* 0x000062000b0b7a24 */ /* 0x000fe400078e02ff */
[C---:B------:R-:W-:Y:S02]  /*0dc0*/  IMAD R2, R0.reuse, c[0x0][0x184], R13 ;  /* 0x0000610000027a24 */ /* 0x040fe400078e020d */
[----:B------:R-:W-:-:S04]  /*0dd0*/  IMAD.WIDE.U32 R16, R0, c[0x0][0x188], RZ ;  /* 0x0000620000107a25 */ /* 0x000fc800078e00ff */
[----:B------:R-:W-:Y:S01]  /*0de0*/  IMAD.IADD R15, R15, 0x1, R2 ;  /* 0x000000010f0f7824 */ /* 0x000fe200078e0202 */
[----:B------:R-:W-:Y:S01]  /*0df0*/  SHF.R.S32.HI R2, RZ, 0x1f, R4 ;  /* 0x0000001fff027819 */ /* 0x000fe20000011404 */
[----:B------:R-:W-:Y:S02]  /*0e00*/  IMAD R11, R0, c[0x0][0x18c], R11 ;  /* 0x00006300000b7a24 */ /* 0x000fe400078e020b */
[----:B------:R-:W-:-:S04]  /*0e10*/  IMAD.WIDE.U32 R12, R5, c[0x0][0x198], R14 ;  /* 0x00006600050c7a25 */ /* 0x000fc800078e000e */
[----:B------:R-:W-:Y:S01]  /*0e20*/  IMAD.MOV.U32 R14, RZ, RZ, R12 ;  /* 0x000000ffff0e7224 */ /* 0x000fe200078e000c */
[----:B------:R-:W-:Y:S01]  /*0e30*/  IADD3 R15, R13, R8, RZ ;  /* 0x000000080d0f7210 */ /* 0x000fe20007ffe0ff */
[----:B------:R-:W-:Y:S01]  /*0e40*/  IMAD R13, R2, c[0x0][0x1b0], RZ ;  /* 0x00006c00020d7a24 */ /* 0x000fe200078e02ff */
[----:B------:R-:W-:Y:S01]  /*0e50*/  MOV R8, R16 ;  /* 0x0000001000087202 */ /* 0x000fe20000000f00 */
[----:B------:R-:W-:Y:S02]  /*0e60*/  IMAD.IADD R11, R17, 0x1, R11 ;  /* 0x00000001110b7824 */ /* 0x000fe400078e020b */
[C---:B------:R-:W-:Y:S02]  /*0e70*/  IMAD R13, R4.reuse, c[0x0][0x1b4], R13 ;  /* 0x00006d00040d7a24 */ /* 0x040fe400078e020d */
[----:B------:R-:W-:-:S05]  /*0e80*/  IMAD.WIDE.U32 R164, R4, c[0x0][0x1b0], R14 ;  /* 0x00006c0004a47a25 */ /* 0x000fca00078e000e */
[----:B------:R-:W-:Y:S01]  /*0e90*/  IADD3 R13, R165, R13, RZ ;  /* 0x0000000da50d7210 */ /* 0x000fe20007ffe0ff */
[----:B------:R-:W-:Y:S05]  /*0ea0*/  BRA `(.L_x_2036) ;  /* 0x0000049000007947 */ /* 0x000fea0003800000 */
.L_x_2035:
        /* <DEDUP_REMOVED lines=17> */
.L_x_2037:
[----:B------:R-:W-:Y:S02]  /*0fc0*/  IABS R4, c[0x0][0x1c8] ;  /* 0x0000720000047a13 */ /* 0x000fe40000000000 */
[----:B------:R-:W-:Y:S02]  /*0fd0*/  MOV R12, RZ ;  /* 0x000000ff000c7202 */ /* 0x000fe40000000f00 */
[----:B------:R-:W1:Y:S01]  /*0fe0*/  I2F.RP R10, R4 ;  /* 0x00000004000a7306 */ /* 0x000e620000209400 */
[----:B------:R-:W-:-:S05]  /*0ff0*/  @P4 IADD3 R11, R0, R11, RZ ;  /* 0x0000000b000b4210 */ /* 0x000fca0007ffe0ff */
[----:B------:R-:W-:-:S04]  /*1000*/  @P4 IMAD.WIDE.U32 R16, R11, c[0x0][0x1a0], RZ ;  /* 0x000068000b104a25 */ /* 0x000fc800078e00ff */
[----:B------:R-:W-:Y:S01]  /*1010*/  @P4 IMAD R11, R11, c[0x0][0x1a4], R17 ;  /* 0x000069000b0b4a24 */ /* 0x000fe200078e0211 */
[----:B-1----:R-:W1:Y:S02]  /*1020*/  MUFU.RCP R13, R10 ;  /* 0x0000000a000d7308 */ /* 0x002e640000001000 */
[----:B-1----:R-:W-:-:S06]  /*1030*/  IADD3 R13, R13, 0xffffffe, RZ ;  /* 0x0ffffffe0d0d7810 */ /* 0x002fcc0007ffe0ff */
[----:B------:R-:W1:Y:S02]  /*1040*/  F2I.FTZ.U32.TRUNC.NTZ R13, R13 ;  /* 0x0000000d000d7305 */ /* 0x000e64000021f000 */
[----:B-1----:R-:W-:-:S04]  /*1050*/  IMAD.MOV R2, RZ, RZ, -R13 ;  /* 0x000000ffff027224 */ /* 0x002fc800078e0a0d */
[----:B------:R-:W-:Y:S01]  /*1060*/  IMAD R3, R2, R4, RZ ;  /* 0x0000000402037224 */ /* 0x000fe200078e02ff */
[----:B------:R-:W-:-:S03]  /*1070*/  IABS R2, R156 ;  /* 0x0000009c00027213 */ /* 0x000fc60000000000 */
[----:B------:R-:W-:-:S04]  /*1080*/  IMAD.HI.U32 R12, R13, R3, R12 ;  /* 0x000000030d0c7227 */ /* 0x000fc800078e000c */
[----:B------:R-:W-:Y:S02]  /*1090*/  IMAD.MOV.U32 R7, RZ, RZ, R2 ;  /* 0x000000ffff077224 */ /* 0x000fe400078e0002 */
[----:B------:R-:W-:Y:S02]  /*10a0*/  IMAD.MOV.U32 R13, RZ, RZ, R5 ;  /* 0x000000ffff0d7224 */ /* 0x000fe400078e0005 */
[----:B------:R-:W-:Y:S01]  /*10b0*/  IMAD.HI.U32 R2, R12, R7, RZ ;  /* 0x000000070c027227 */ /* 0x000fe200078e00ff */
[----:B------:R-:W-:-:S03]  /*10c0*/  MOV R12, R8 ;  /* 0x00000008000c7202 */ /* 0x000fc60000000f00 */
[----:B------:R-:W-:Y:S01]  /*10d0*/  @P4 IMAD.MOV.U32 R8, RZ, RZ, R16 ;  /* 0x000000ffff084224 */ /* 0x000fe200078e0010 */
[----:B------:R-:W-:-:S05]  /*10e0*/  IADD3 R3, -R2, RZ, RZ ;  /* 0x000000ff02037210 */ /* 0x000fca0007ffe1ff */
[----:B------:R-:W-:Y:S01]  /*10f0*/  IMAD R3, R4, R3, R7 ;  /* 0x0000000304037224 */ /* 0x000fe200078e0207 */
[----:B------:R-:W-:-:S04]  /*1100*/  LEA R7, R55, 0xffffff80, 0x7 ;  /* 0xffffff8037077811 */ /* 0x000fc800078e38ff */
[----:B------:R-:W-:Y:S01]  /*1110*/  ISETP.GT.U32.AND P0, PT, R4, R3, PT ;  /* 0x000000030400720c */ /* 0x000fe20003f04070 */
[----:B------:R-:W-:-:S05]  /*1120*/  IMAD.WIDE.U32 R12, R7, c[0x0][0x198], R12 ;  /* 0x00006600070c7a25 */ /* 0x000fca00078e000c */
[----:B------:R-:W-:-:S07]  /*1130*/  MOV R164, R12 ;  /* 0x0000000c00a47202 */ /* 0x000fce0000000f00 */
[----:B------:R-:W-:Y:S01]  /*1140*/  @!P0 IMAD.IADD R3, R3, 0x1, -R4 ;  /* 0x0000000103038824 */ /* 0x000fe200078e0a04 */
[----:B------:R-:W-:Y:S02]  /*1150*/  @!P0 IADD3 R2, R2, 0x1, RZ ;  /* 0x0000000102028810 */ /* 0x000fe40007ffe0ff */
[----:B------:R-:W-:Y:S02]  /*1160*/  ISETP.NE.AND P0, PT, RZ, c[0x0][0x1c8], PT ;  /* 0x00007200ff007a0c */ /* 0x000fe40003f05270 */
[----:B------:R-:W-:Y:S02]  /*1170*/  ISETP.GE.U32.AND P3, PT, R3, R4, PT ;  /* 0x000000040300720c */ /* 0x000fe40003f66070 */
[----:B------:R-:W-:-:S04]  /*1180*/  LOP3.LUT R3, R156, c[0x0][0x1c8], RZ, 0x3c, !PT ;  /* 0x000072009c037a12 */ /* 0x000fc800078e3cff */
[----:B------:R-:W-:Y:S02]  /*1190*/  ISETP.GE.AND P1, PT, R3, RZ, PT ;  /* 0x000000ff0300720c */ /* 0x000fe40003f26270 */
[----:B------:R-:W-:-:S05]  /*11a0*/  SHF.R.S32.HI R3, RZ, 0x1f, R7 ;  /* 0x0000001fff037819 */ /* 0x000fca0000011407 */
[----:B------:R-:W-:-:S04]  /*11b0*/  @P3 IADD3 R2, R2, 0x1, RZ ;  /* 0x0000000102023810 */ /* 0x000fc80007ffe0ff */
[----:B------:R-:W-:Y:S01]  /*11c0*/  MOV R4, R2 ;  /* 0x0000000200047202 */ /* 0x000fe20000000f00 */
[----:B------:R-:W-:-:S04]  /*11d0*/  IMAD R2, R3, c[0x0][0x198], RZ ;  /* 0x0000660003027a24 */ /* 0x000fc800078e02ff */
[----:B------:R-:W-:Y:S01]  /*11e0*/  @!P1 IMAD.MOV R4, RZ, RZ, -R4 ;  /* 0x000000ffff049224 */ /* 0x000fe200078e0a04 */
[----:B------:R-:W-:Y:S01]  /*11f0*/  @!P0 LOP3.LUT R4, RZ, c[0x0][0x1c8], RZ, 0x33, !PT ;  /* 0x00007200ff048a12 */ /* 0x000fe200078e33ff */
[----:B------:R-:W-:-:S03]  /*1200*/  IMAD R5, R7, c[0x0][0x19c], R2 ;  /* 0x0000670007057a24 */ /* 0x000fc600078e0202 */
[----:B------:R-:W-:Y:S01]  /*1210*/  SHF.R.S32.HI R2, RZ, 0x1f, R4 ;  /* 0x0000001fff027819 */ /* 0x000fe20000011404 */
[----:B------:R-:W-:Y:S02]  /*1220*/  IMAD.IADD R165, R13, 0x1, R5 ;  /* 0x000000010da57824 */ /* 0x000fe400078e0205 */
[----:B------:R-:W-:Y:S02]  /*1230*/  IMAD.MOV.U32 R5, RZ, RZ, R7 ;  /* 0x000000ffff057224 */ /* 0x000fe400078e0007 */
[----:B------:R-:W-:Y:S02]  /*1240*/  IMAD R13, R2, c[0x0][0x1b0], RZ ;  /* 0x00006c00020d7a24 */ /* 0x000fe400078e02ff */
[----:B------:R-:W-:-:S04]  /*1250*/  IMAD.WIDE.U32 R164, R4, c[0x0][0x1b0], R164 ;  /* 0x00006c0004a47a25 */ /* 0x000fc800078e00a4 */
[----:B------:R-:W-:-:S05]  /*1260*/  IMAD R13, R4, c[0x0][0x1b4], R13 ;  /* 0x00006d00040d7a24 */ /* 0x000fca00078e020d */
[----:B------:R-:W-:Y:S01]  /*1270*/  IADD3 R13, R165, R13, RZ ;  /* 0x0000000da50d7210 */ /* 0x000fe20007ffe0ff */
        /* <DEDUP_REMOVED lines=12> */
.L_x_2036:
[----:B------:R1:W5:Y:S01]  /*1340*/  @P5 LDG.E R130, [R158.64] ;  /* 0x000000069e825981 */ /* 0x000362000c1e1900 */
[----:B------:R-:W-:Y:S01]  /*1350*/  ISETP.NE.AND P0, PT, R151, -0x1, PT ;  /* 0xffffffff9700780c */ /* 0x000fe20003f05270 */
[----:B------:R-:W-:Y:S01]  /*1360*/  IMAD.MOV.U32 R10, RZ, RZ, 0x2 ;  /* 0x00000002ff0a7424 */ /* 0x000fe200078e00ff */
[----:B------:R-:W-:Y:S01]  /*1370*/  MOV R17, c[0x0][0x230] ;  /* 0x00008c0000117a02 */ /* 0x000fe20000000f00 */
[----:B------:R-:W-:Y:S01]  /*1380*/  IMAD.MOV.U32 R83, RZ, RZ, c[0x0][0x230] ;  /* 0x00008c00ff537624 */ /* 0x000fe200078e00ff */
[----:B------:R-:W-:Y:S01]  /*1390*/  SHF.R.S32.HI R23, RZ, 0x1f, R64 ;  /* 0x0000001fff177819 */ /* 0x000fe20000011440 */
[----:B------:R-:W-:Y:S02]  /*13a0*/  IMAD.MOV.U32 R16, RZ, RZ, RZ ;  /* 0x000000ffff107224 */ /* 0x000fe400078e00ff */
[----:B------:R-:W-:Y:S01]  /*13b0*/  IMAD.MOV.U32 R160, RZ, RZ, c[0x0][0x198] ;  /* 0x00006600ffa07624 */ /* 0x000fe200078e00ff */
[CC--:B------:R-:W-:Y:S01]  /*13c0*/  LEA.HI R73, R23.reuse, R64.reuse, RZ, 0x3 ;  /* 0x0000004017497211 */ /* 0x0c0fe200078f18ff */
[----:B------:R-:W-:Y:S01]  /*13d0*/  IMAD.HI.U32 R83, R10, R83, R16 ;  /* 0x000000530a537227 */ /* 0x000fe200078e0010 */
[----:B------:R-:W-:-:S02]  /*13e0*/  LEA.HI R17, R23, R64, RZ, 0x2 ;  /* 0x0000004017117211 */ /* 0x000fc400078f10ff */
[----:B------:R-:W-:Y:S01]  /*13f0*/  SHF.R.S32.HI R68, RZ, 0x3, R73 ;  /* 0x00000003ff447819 */ /* 0x000fe20000011449 */
[----:B------:R-:W-:Y:S01]  /*1400*/  @!P0 IMAD R0, R6, c[0x0][0x178], RZ ;  /* 0x00005e0006008a24 */ /* 0x000fe200078e02ff */
[----:B------:R-:W-:Y:S01]  /*1410*/  LOP3.LUT R25, R17, 0xfffffffc, RZ, 0xc0, !PT ;  /* 0xfffffffc11197812 */ /* 0x000fe200078ec0ff */
[----:B-----5:R-:W-:Y:S01]  /*1420*/  @P0 IMAD.WIDE.U32 R14, R151, c[0x0][0x190], RZ ;  /* 0x00006400970e0a25 */ /* 0x020fe200078e00ff */
[----:B------:R-:W-:Y:S02]  /*1430*/  SHF.R.S32.HI R148, RZ, 0x2, R17 ;  /* 0x00000002ff947819 */ /* 0x000fe40000011411 */
[----:B------:R-:W-:Y:S01]  /*1440*/  IADD3 R80, -R25, R64, RZ ;  /* 0x0000004019507210 */ /* 0x000fe20007ffe1ff */
[----:B------:R-:W-:Y:S01]  /*1450*/  @!P0 IMAD.WIDE.U32 R18, R9, c[0x0][0x178], RZ ;  /* 0x00005e0009128a25 */ /* 0x000fe200078e00ff */
[----:B------:R-:W-:Y:S02]  /*1460*/  LEA.HI R17, R17, R148, RZ, 0x1 ;  /* 0x0000009411117211 */ /* 0x000fe400078f08ff */
[-C--:B------:R-:W-:Y:S01]  /*1470*/  LEA.HI R65, R23, R64.reuse, RZ, 0x5 ;  /* 0x0000004017417211 */ /* 0x080fe200078f28ff */
[----:B------:R-:W-:Y:S01]  /*1480*/  @!P0 IMAD R0, R9, c[0x0][0x17c], R0 ;  /* 0x00005f0009008a24 */ /* 0x000fe200078e0200 */
[----:B------:R-:W-:Y:S01]  /*1490*/  LOP3.LUT R17, R17, 0x7fffffe, RZ, 0xc0, !PT ;  /* 0x07fffffe11117812 */ /* 0x000fe200078ec0ff */
[----:B------:R-:W-:Y:S01]  /*14a0*/  @P0 IMAD R15, R151, c[0x0][0x194], R15 ;  /* 0x00006500970f0a24 */ /* 0x000fe200078e020f */
[----:B------:R-:W-:Y:S01]  /*14b0*/  SHF.R.S32.HI R146, RZ, 0x5, R65 ;  /* 0x00000005ff927819 */ /* 0x000fe20000011441 */
[----:B------:R-:W-:Y:S01]  /*14c0*/  @!P0 IMAD.IADD R15, R19, 0x1, R0 ;  /* 0x00000001130f8824 */ /* 0x000fe200078e0200 */
[----:B------:R-:W-:Y:S01]  /*14d0*/  SHF.R.S32.HI R149, RZ, 0x1f, R148 ;  /* 0x0000001fff957819 */ /* 0x000fe20000011494 */
[----:B------:R-:W-:Y:S01]  /*14e0*/  IMAD.SHL.U32 R19, R68, 0x40, RZ ;  /* 0x0000004044137824 */ /* 0x000fe200078e00ff */
[----:B------:R-:W-:Y:S01]  /*14f0*/  LEA.HI R72, R23, R64, RZ, 0x4 ;  /* 0x0000004017487211 */ /* 0x000fe200078f20ff */
[----:B------:R-:W-:Y:S01]  /*1500*/  @!P0 IMAD.MOV.U32 R14, RZ, RZ, R18 ;  /* 0x000000ffff0e8224 */ /* 0x000fe200078e0012 */
[----:B------:R-:W-:Y:S01]  /*1510*/  SHF.R.S32.HI R79, RZ, 0x1, R83 ;  /* 0x00000001ff4f7819 */ /* 0x000fe20000011453 */
[----:B------:R-:W-:Y:S01]  /*1520*/  IMAD.SHL.U32 R18, R80, 0x8, RZ ;  /* 0x0000000850127824 */ /* 0x000fe200078e00ff */
[----:B------:R-:W-:Y:S01]  /*1530*/  LOP3.LUT R19, R19, 0xc0, RZ, 0xc0, !PT ;  /* 0x000000c013137812 */ /* 0x000fe200078ec0ff */
[----:B------:R-:W-:Y:S01]  /*1540*/  IMAD.IADD R17, R148, 0x1, -R17 ;  /* 0x0000000194117824 */ /* 0x000fe200078e0a11 */
[----:B------:R-:W-:Y:S01]  /*1550*/  LOP3.LUT R71, R72, 0xfffffff0, RZ, 0xc0, !PT ;  /* 0xfffffff048477812 */ /* 0x000fe200078ec0ff */
[----:B------:R-:W-:Y:S01]  /*1560*/  IMAD.WIDE R20, R21, 0x40, R148 ;  /* 0x0000004015147825 */ /* 0x000fe200078e0294 */
[----:B------:R-:W-:-:S02]  /*1570*/  LOP3.LUT R0, R19, 0x18, R18, 0xf8, !PT ;  /* 0x0000001813007812 */ /* 0x000fc400078ef812 */
[----:B------:R-:W-:Y:S01]  /*1580*/  SHF.R.U32.HI R19, RZ, 0x3, R19 ;  /* 0x00000003ff137819 */ /* 0x000fe20000011613 */
[----:B------:R-:W-:Y:S01]  /*1590*/  IMAD R146, R146, 0x8, R17 ;  /* 0x0000000892927824 */ /* 0x000fe200078e0211 */
[----:B------:R-:W-:Y:S01]  /*15a0*/  IADD3 R10, P0, R18, R8, RZ ;  /* 0x00000008120a7210 */ /* 0x000fe20007f1e0ff */
[----:B------:R-:W-:Y:S01]  /*15b0*/  IMAD R17, R2, c[0x0][0x1b8], RZ ;  /* 0x00006e0002117a24 */ /* 0x000fe200078e02ff */
[----:B------:R-:W-:Y:S01]  /*15c0*/  LOP3.LUT R19, R0, R19, RZ, 0x3c, !PT ;  /* 0x0000001300137212 */ /* 0x000fe200078e3cff */
[----:B------:R-:W-:Y:S01]  /*15d0*/  IMAD.MOV.U32 R51, RZ, RZ, 0x10 ;  /* 0x00000010ff337424 */ /* 0x000fe200078e00ff */
[----:B------:R-:W-:Y:S01]  /*15e0*/  IADD3 R14, P1, R18, R14, RZ ;  /* 0x0000000e120e7210 */ /* 0x000fe20007f3e0ff */
[----:B------:R-:W-:Y:S01]  /*15f0*/  IMAD R0, R4, c[0x0][0x1bc], R17 ;  /* 0x00006f0004007a24 */ /* 0x000fe200078e0211 */
[----:B------:R-:W-:Y:S01]  /*1600*/  IADD3 R71, -R71, R64, RZ ;  /* 0x0000004047477210 */ /* 0x000fe20007ffe1ff */
[----:B------:R-:W-:Y:S01]  /*1610*/  IMAD.U32 R146, R146, 0x20, R19 ;  /* 0x0000002092927824 */ /* 0x000fe200078e0013 */
[----:B------:R-:W-:-:S02]  /*1620*/  SHF.R.S32.HI R19, RZ, 0x1f, R18 ;  /* 0x0000001fff137819 */ /* 0x000fc40000011412 */
[----:B------:R-:W-:Y:S02]  /*1630*/  LEA.HI R74, R71, R71, RZ, 0x1 ;  /* 0x00000047474a7211 */ /* 0x000fe400078f08ff */
[----:B------:R-:W-:Y:S01]  /*1640*/  SHF.L.U32 R80, R80, 0x2, RZ ;  /* 0x0000000250507819 */ /* 0x000fe200000006ff */
[C---:B------:R-:W-:Y:S01]  /*1650*/  IMAD.X R11, R19.reuse, 0x1, R11, P0 ;  /* 0x00000001130b7824 */ /* 0x040fe200000e060b */
[----:B------:R-:W-:Y:S01]  /*1660*/  IADD3 R162, P0, R148, R5, RZ ;  /* 0x0000000594a27210 */ /* 0x000fe20007f1e0ff */
[----:B------:R-:W-:Y:S01]  /*1670*/  IMAD.X R15, R19, 0x1, R15, P1 ;  /* 0x00000001130f7824 */ /* 0x000fe200008e060f */
[----:B------:R-:W-:Y:S01]  /*1680*/  SHF.R.S32.HI R17, RZ, 0x1, R74 ;  /* 0x00000001ff117819 */ /* 0x000fe2000001144a */
[----:B------:R-:W-:Y:S01]  /*1690*/  IMAD R5, R21, c[0x0][0x190], RZ ;  /* 0x0000640015057a24 */ /* 0x000fe200078e02ff */
[----:B------:R-:W-:Y:S01]  /*16a0*/  IADD3.X R3, R149, R3, RZ, P0, !PT ;  /* 0x0000000395037210 */ /* 0x000fe200007fe4ff */
[----:B------:R-:W-:Y:S01]  /*16b0*/  IMAD.WIDE.U32 R10, R4, c[0x0][0x1b8], R10 ;  /* 0x00006e00040a7a25 */ /* 0x000fe200078e000a */
[----:B------:R-:W-:-:S02]  /*16c0*/  SHF.R.S32.HI R8, RZ, 0x1f, R74 ;  /* 0x0000001fff087819 */ /* 0x000fc4000001144a */
[----:B------:R-:W-:Y:S01]  /*16d0*/  IADD3 R164, P0, R18, R164, RZ ;  /* 0x000000a412a47210 */ /* 0x000fe20007f1e0ff */
[----:B------:R-:W-:Y:S01]  /*16e0*/  IMAD R5, R20, c[0x0][0x194], R5 ;  /* 0x0000650014057a24 */ /* 0x000fe200078e0205 */
[----:B------:R-:W-:Y:S01]  /*16f0*/  LEA.HI R8, R8, R17, RZ, 0x2 ;  /* 0x0000001108087211 */ /* 0x000fe200078f10ff */
[----:B------:R-:W-:Y:S01]  /*1700*/  IMAD.WIDE.U32 R14, R20, c[0x0][0x190], R14 ;  /* 0x00006400140e7a25 */ /* 0x000fe200078e000e */
[----:B------:R-:W-:Y:S02]  /*1710*/  LOP3.LUT R65, R65, 0xffffffe0, RZ, 0xc0, !PT ;  /* 0xffffffe041417812 */ /* 0x000fe400078ec0ff */
[----:B------:R-:W-:Y:S01]  /*1720*/  LOP3.LUT R8, R8, 0xfffffffc, RZ, 0xc0, !PT ;  /* 0xfffffffc08087812 */ /* 0x000fe200078ec0ff */
[----:B------:R-:W-:Y:S01]  /*1730*/  IMAD R3, R3, c[0x0][0x1a0], RZ ;  /* 0x0000680003037a24 */ /* 0x000fe200078e02ff */
[----:B------:R-:W-:Y:S01]  /*1740*/  SHF.L.U32 R62, R160, 0x5, RZ ;  /* 0x00000005a03e7819 */ /* 0x000fe200000006ff */
[----:B------:R-:W-:Y:S01]  /*1750*/  IMAD.IADD R11, R11, 0x1, R0 ;  /* 0x000000010b0b7824 */ /* 0x000fe200078e0200 */
[----:B------:R-:W-:Y:S01]  /*1760*/  SHF.R.S32.HI R0, RZ, 0x1f, R156 ;  /* 0x0000001fff007819 */ /* 0x000fe2000001149c */
[----:B------:R-:W-:Y:S01]  /*1770*/  IMAD.IADD R15, R15, 0x1, R5 ;  /* 0x000000010f0f7824 */ /* 0x000fe200078e0205 */
[----:B------:R-:W-:Y:S01]  /*1780*/  SHF.L.U32 R82, R79, 0x5, RZ ;  /* 0x000000054f527819 */ /* 0x000fe200000006ff */
[C---:B------:R-:W-:Y:S01]  /*1790*/  IMAD R5, R162.reuse, c[0x0][0x1a4], R3 ;  /* 0x00006900a2057a24 */ /* 0x040fe200078e0203 */
[----:B------:R-:W-:Y:S01]  /*17a0*/  MOV R3, 0x5 ;  /* 0x0000000500037802 */ /* 0x000fe20000000f00 */
[----:B------:R-:W-:Y:S01]  /*17b0*/  IMAD.WIDE.U32 R162, R162, c[0x0][0x1a0], R10 ;  /* 0x00006800a2a27a25 */ /* 0x000fe200078e000a */
[----:B------:R-:W-:-:S02]  /*17c0*/  SHF.R.S32.HI R11, RZ, 0x1f, R76 ;  /* 0x0000001fff0b7819 */ /* 0x000fc4000001144c */
[----:B------:R-:W-:Y:S01]  /*17d0*/  SHF.L.U64.HI R61, R160, R3, c[0x0][0x19c] ;  /* 0x00006700a03d7619 */ /* 0x000fe20000010203 */
[----:B------:R-:W-:Y:S01]  /*17e0*/  IMAD.X R165, R19, 0x1, R13, P0 ;  /* 0x0000000113a57824 */ /* 0x000fe200000e060d */
[----:B------:R-:W-:Y:S01]  /*17f0*/  LEA.HI R90, R11, R76, RZ, 0x7 ;  /* 0x0000004c0b5a7211 */ /* 0x000fe200078f38ff */
[----:B------:R-:W-:Y:S01]  /*1800*/  IMAD.IADD R70, R17, 0x1, -R8 ;  /* 0x0000000111467824 */ /* 0x000fe200078e0a08 */
[----:B------:R-:W-:Y:S01]  /*1810*/  IADD3 R54, R163, R5, RZ ;  /* 0x00000005a3367210 */ /* 0x000fe20007ffe0ff */
[----:B------:R-:W-:Y:S01]  /*1820*/  IMAD R75, R0, c[0x0][0x1a8], RZ ;  /* 0x00006a00004b7a24 */ /* 0x000fe200078e02ff */
[----:B------:R-:W-:Y:S01]  /*1830*/  SHF.R.S32.HI R90, RZ, 0x7, R90 ;  /* 0x00000007ff5a7819 */ /* 0x000fe2000001145a */
[----:B------:R-:W-:Y:S01]  /*1840*/  IMAD R81, R148, R79, R80 ;  /* 0x0000004f94517224 */ /* 0x000fe200078e0250 */
[----:B------:R-:W-:Y:S01]  /*1850*/  LOP3.LUT P1, RZ, R70, 0x2, RZ, 0xc0, !PT ;  /* 0x0000000246ff7812 */ /* 0x000fe2000782c0ff */
[----:B------:R-:W-:Y:S01]  /*1860*/  IMAD R11, R149, c[0x0][0x198], RZ ;  /* 0x00006600950b7a24 */ /* 0x000fe200078e02ff */
[----:B------:R-:W-:Y:S01]  /*1870*/  IMNMX R90, RZ, R90, !PT ;  /* 0x0000005aff5a7217 */ /* 0x000fe20007800200 */
[----:B------:R-:W-:Y:S01]  /*1880*/  IMAD R75, R156, c[0x0][0x1ac], R75 ;  /* 0x00006b009c4b7a24 */ /* 0x000fe200078e024b */
[--C-:B------:R-:W-:Y:S01]  /*1890*/  SHF.R.S32.HI R78, RZ, 0x1f, R81.reuse ;  /* 0x0000001fff4e7819 */ /* 0x100fe20000011451 */
[----:B------:R-:W-:Y:S01]  /*18a0*/  IMAD.MOV.U32 R0, RZ, RZ, c[0x0][0x1a0] ;  /* 0x00006800ff007624 */ /* 0x000fe200078e00ff */
[----:B------:R-:W-:Y:S01]  /*18b0*/  ISETP.GT.AND P0, PT, R55, R90, PT ;  /* 0x0000005a3700720c */ /* 0x000fe20003f04270 */
[----:B------:R-:W-:Y:S01]  /*18c0*/  IMAD.IADD R80, R80, 0x1, R81 ;  /* 0x0000000150507824 */ /* 0x000fe200078e0251 */
[----:B------:R-:W-:Y:S01]  /*18d0*/  SEL R51, R51, 0xfffffff0, !P1 ;  /* 0xfffffff033337807 */ /* 0x000fe20004800000 */
[----:B------:R-:W-:Y:S01]  /*18e0*/  IMAD.WIDE.U32 R156, R156, c[0x0][0x1a8], R14 ;  /* 0x00006a009c9c7a25 */ /* 0x000fe200078e000e */
[----:B------:R-:W-:-:S02]  /*18f0*/  SHF.L.U64.HI R66, R0, R3, c[0x0][0x1a4] ;  /* 0x0000690000427619 */ /* 0x000fc40000010203 */
[----:B------:R-:W-:Y:S01]  /*1900*/  SHF.R.S32.HI R77, RZ, 0x1f, R80 ;  /* 0x0000001fff4d7819 */ /* 0x000fe20000011450 */
[C---:B------:R-:W-:Y:S02]  /*1910*/  IMAD R11, R148.reuse, c[0x0][0x19c], R11 ;  /* 0x00006700940b7a24 */ /* 0x040fe400078e020b */
[----:B------:R-:W-:-:S04]  /*1920*/  IMAD.WIDE.U32 R164, R148, c[0x0][0x198], R164 ;  /* 0x0000660094a47a25 */ /* 0x000fc800078e00a4 */
[----:B------:R-:W-:Y:S02]  /*1930*/  IMAD.SHL.U32 R69, R0, 0x20, RZ ;  /* 0x0000002000457824 */ /* 0x000fe400078e00ff */
[----:B------:R-:W-:Y:S02]  /*1940*/  IMAD.IADD R65, R64, 0x1, -R65 ;  /* 0x0000000140417824 */ /* 0x000fe400078e0a41 */
[----:B------:R-:W-:Y:S02]  /*1950*/  IMAD.IADD R60, R165, 0x1, R11 ;  /* 0x00000001a53c7824 */ /* 0x000fe400078e020b */
[----:B------:R-:W-:Y:S02]  /*1960*/  IMAD.IADD R75, R157, 0x1, R75 ;  /* 0x000000019d4b7824 */ /* 0x000fe400078e024b */
[----:B------:R-:W-:Y:S01]  /*1970*/  @!P5 IMAD.MOV.U32 R130, RZ, RZ, RZ ;  /* 0x000000ffff82d224 */ /* 0x000fe200078e00ff */
[----:B------:R-:W-:Y:S05]  /*1980*/  @!P0 BRA `(.L_x_2038) ;  /* 0x00007fe000008947 */ /* 0x000fea0003800000 */
[----:B-1----:R-:W-:Y:S01]  /*1990*/  SHF.R.S32.HI R5, RZ, 0x1f, R7 ;  /* 0x0000001fff057819 */ /* 0x002fe20000011407 */
[----:B------:R-:W-:Y:S01]  /*19a0*/  IMAD R8, R6, c[0x0][0x280], RZ ;  /* 0x0000a00006087a24 */ /* 0x000fe200078e02ff */
[----:B------:R-:W-:Y:S01]  /*19b0*/  SHF.R.S32.HI R11, RZ, 0x1f, R76 ;  /* 0x0000001fff0b7819 */ /* 0x000fe2000001144c */
[----:B------:R-:W-:Y:S01]  /*19c0*/  IMAD.WIDE.U32 R12, R9, c[0x0][0x280], R18 ;  /* 0x0000a000090c7a25 */ /* 0x000fe200078e0012 */
[----:B------:R-:W-:Y:S01]  /*19d0*/  IADD3 R10, P1, P0, R7, R148, -R76 ;  /* 0x00000094070a7210 */ /* 0x000fe2000783e84c */
[----:B------:R-:W-:Y:S01]  /*19e0*/  UMOV UR9, 0x40 ;  /* 0x0000004000097882 */ /* 0x000fe20000000000 */
[----:B------:R-:W-:Y:S01]  /*19f0*/  IADD3 R103, P5, R62, R62, RZ ;  /* 0x0000003e3e677210 */ /* 0x000fe20007fbe0ff */
[----:B------:R-:W-:Y:S01]  /*1a00*/  IMAD R8, R9, c[0x0][0x284], R8 ;  /* 0x0000a10009087a24 */ /* 0x000fe200078e0208 */
[----:B------:R-:W-:Y:S01]  /*1a10*/  IADD3.X R5, R5, R149, ~R11, P1, P0 ;  /* 0x0000009505057210 */ /* 0x000fe20000fe0c0b */
[----:B------:R-:W-:Y:S01]  /*1a20*/  IMAD R6, R6, c[0x0][0x278], RZ ;  /* 0x00009e0006067a24 */ /* 0x000fe200078e02ff */
[----:B------:R-:W-:Y:S01]  /*1a30*/  IADD3 R99, P4, R103, 0x20, RZ ;  /* 0x0000002067637810 */ /* 0x000fe20007f9e0ff */
[----:B------:R-:W-:Y:S01]  /*1a40*/  IMAD.IADD R13, R13, 0x1, R8 ;  /* 0x000000010d0d7824 */ /* 0x000fe200078e0208 */
[----:B------:R-:W-:Y:S01]  /*1a50*/  ULDC.64 UR4, c[0x0][0x1a0] ;  /* 0x0000680000047ab9 */ /* 0x000fe20000000a00 */
[----:B------:R-:W-:Y:S01]  /*1a60*/  IMAD R11, R5, c[0x0][0x290], RZ ;  /* 0x0000a400050b7a24 */ /* 0x000fe200078e02ff */
[----:B------:R-:W-:Y:S01]  /*1a70*/  IADD3 R103, P3, R103, 0x40, RZ ;  /* 0x0000004067677810 */ /* 0x000fe20007f7e0ff */
[C---:B------:R-:W-:Y:S01]  /*1a80*/  IMAD.WIDE.U32 R14, R9.reuse, c[0x0][0x278], R18 ;  /* 0x00009e00090e7a25 */ /* 0x040fe200078e0012 */
[----:B------:R-:W-:Y:S01]  /*1a90*/  UIMAD UR10, UR9, UR5, URZ ;  /* 0x00000005090a72a4 */ /* 0x000fe2000f8e023f */
[C---:B------:R-:W-:Y:S01]  /*1aa0*/  IADD3 R147, R82.reuse, 0x20, RZ ;  /* 0x0000002052937810 */ /* 0x040fe20007ffe0ff */
[----:B------:R-:W-:Y:S01]  /*1ab0*/  UMOV UR8, 0xc0 ;  /* 0x000000c000087882 */ /* 0x000fe20000000000 */
[----:B------:R-:W-:Y:S01]  /*1ac0*/  IMAD R6, R9, c[0x0][0x27c], R6 ;  /* 0x00009f0009067a24 */ /* 0x000fe200078e0206 */
[----:B------:R-:W-:Y:S01]  /*1ad0*/  IADD3 R145, R82, 0x40, RZ ;  /* 0x0000004052917810 */ /* 0x000fe20007ffe0ff */
[C---:B------:R-:W-:Y:S01]  /*1ae0*/  IMAD R11, R10.reuse, c[0x0][0x294], R11 ;  /* 0x0000a5000a0b7a24 */ /* 0x040fe200078e020b */
[----:B------:R-:W-:Y:S01]  /*1af0*/  UIMAD UR11, UR8, UR5, URZ ;  /* 0x00000005080b72a4 */ /* 0x000fe2000f8e023f */
[----:B------:R-:W-:Y:S01]  /*1b00*/  IMAD.WIDE.U32 R8, R10, c[0x0][0x290], R12 ;  /* 0x0000a4000a087a25 */ /* 0x000fe200078e000c */
[----:B------:R-:W-:Y:S01]  /*1b10*/  IADD3 R141, R82, R145, RZ ;  /* 0x00000091528d7210 */ /* 0x000fe20007ffe0ff */
[----:B------:R-:W-:Y:S01]  /*1b20*/  ULDC UR5, c[0x0][0x294] ;  /* 0x0000a50000057ab9 */ /* 0x000fe20000000800 */
[C---:B------:R-:W-:Y:S01]  /*1b30*/  IADD3 R84, R148.reuse, 0x20, RZ ;  /* 0x0000002094547810 */ /* 0x040fe20007ffe0ff */
[----:B------:R-:W-:Y:S01]  /*1b40*/  IMAD R5, R5, c[0x0][0x288], RZ ;  /* 0x0000a20005057a24 */ /* 0x000fe200078e02ff */
[----:B------:R-:W-:Y:S01]  /*1b50*/  UIMAD UR5, UR8, UR5, URZ ;  /* 0x00000005080572a4 */ /* 0x000fe2000f8e023f */
[----:B------:R-:W-:Y:S01]  /*1b60*/  IMAD.IADD R15, R15, 0x1, R6 ;  /* 0x000000010f0f7824 */ /* 0x000fe200078e0206 */
[----:B------:R-:W-:Y:S01]  /*1b70*/  UIMAD.WIDE.U32 UR12, UR8, UR4, URZ ;  /* 0x00000004080c72a5 */ /* 0x000fe2000f8e003f */
[----:B------:R-:W-:Y:S01]  /*1b80*/  IMAD.IADD R9, R9, 0x1, R11 ;  /* 0x0000000109097824 */ /* 0x000fe200078e020b */
[----:B------:R-:W-:Y:S01]  /*1b90*/  IADD3 R144, R148, 0x40, RZ ;  /* 0x0000004094907810 */ /* 0x000fe20007ffe0ff */
[----:B------:R-:W-:Y:S01]  /*1ba0*/  IMAD R5, R10, c[0x0][0x28c], R5 ;  /* 0x0000a3000a057a24 */ /* 0x000fe200078e0205 */
[----:B------:R-:W-:Y:S01]  /*1bb0*/  IADD3 R142, R148, 0x60, RZ ;  /* 0x00000060948e7810 */ /* 0x000fe20007ffe0ff */
[----:B------:R-:W-:Y:S01]  /*1bc0*/  IMAD.WIDE.U32 R10, R10, c[0x0][0x288], R14 ;  /* 0x0000a2000a0a7a25 */ /* 0x000fe200078e000e */
[C---:B------:R-:W-:Y:S01]  /*1bd0*/  IADD3 R15, R18.reuse, 0x20, RZ ;  /* 0x00000020120f7810 */ /* 0x040fe20007ffe0ff */
[----:B------:R-:W-:Y:S01]  /*1be0*/  ULDC UR4, c[0x0][0x230] ;  /* 0x00008c0000047ab9 */ /* 0x000fe20000000800 */
[----:B------:R-:W-:Y:S01]  /*1bf0*/  IADD3 R14, R18, 0x40, RZ ;  /* 0x00000040120e7810 */ /* 0x000fe20007ffe0ff */
[----:B------:R-:W-:Y:S01]  /*1c00*/  IMAD.IADD R130, R130, 0x1, R7 ;  /* 0x0000000182827824 */ /* 0x000fe200078e0207 */
[----:B------:R-:W-:Y:S01]  /*1c10*/  SHF.R.S32.HI R139, RZ, 0x1f, R82 ;  /* 0x0000001fff8b7819 */ /* 0x000fe20000011452 */
[----:B------:R-:W-:Y:S01]  /*1c20*/  IMAD.IADD R11, R11, 0x1, R5 ;  /* 0x000000010b0b7824 */ /* 0x000fe200078e0205 */
[----:B------:R-:W-:Y:S01]  /*1c30*/  SHF.R.S32.HI R137, RZ, 0x1f, R147 ;  /* 0x0000001fff897819 */ /* 0x000fe20000011493 */
[C---:B------:R-:W-:Y:S01]  /*1c40*/  IMAD R7, R2.reuse, c[0x0][0x2a0], RZ ;  /* 0x0000a80002077a24 */ /* 0x040fe200078e02ff */
[----:B------:R-:W-:Y:S01]  /*1c50*/  SHF.R.S32.HI R136, RZ, 0x1f, R145 ;  /* 0x0000001fff887819 */ /* 0x000fe20000011491 */
[----:B------:R-:W-:Y:S01]  /*1c60*/  IMAD R5, R2, c[0x0][0x298], RZ ;  /* 0x0000a60002057a24 */ /* 0x000fe200078e02ff */
[----:B------:R-:W-:Y:S01]  /*1c70*/  SHF.R.S32.HI R134, RZ, 0x1f, R141 ;  /* 0x0000001fff867819 */ /* 0x000fe2000001148d */
[----:B------:R-:W-:Y:S01]  /*1c80*/  IMAD.WIDE.U32 R12, R0, 0x40, RZ ;  /* 0x00000040000c7825 */ /* 0x000fe200078e00ff */
[----:B------:R-:W-:-:S02]  /*1c90*/  UIADD3 UR11, UR13, UR11, URZ ;  /* 0x0000000b0d0b7290 */ /* 0x000fc4000fffe03f */
[----:B------:R-:W-:Y:S01]  /*1ca0*/  ULDC.U8 UR8, c[0x0][0x313] ;  /* 0x0000c4c000087ab9 */ /* 0x000fe20000000000 */
[C---:B------:R-:W-:Y:S01]  /*1cb0*/  IMAD R2, R4.reuse, c[0x0][0x2a4], R7 ;  /* 0x0000a90004027a24 */ /* 0x040fe200078e0207 */
[----:B------:R-:W-:Y:S01]  /*1cc0*/  IADD3 R116, R13, UR10, RZ ;  /* 0x0000000a0d747c10 */ /* 0x000fe2000fffe0ff */
[C---:B------:R-:W-:Y:S01]  /*1cd0*/  IMAD R0, R4.reuse, c[0x0][0x29c], R5 ;  /* 0x0000a70004007a24 */ /* 0x040fe200078e0205 */
[----:B------:R-:W-:Y:S01]  /*1ce0*/  ULDC UR10, c[0x0][0x19c] ;  /* 0x00006700000a7ab9 */ /* 0x000fe20000000800 */
[----:B------:R-:W-:Y:S01]  /*1cf0*/  IMAD.WIDE.U32 R8, R4, c[0x0][0x2a0], R8 ;  /* 0x0000a80004087a25 */ /* 0x000fe200078e0008 */
[----:B------:R-:W-:Y:S01]  /*1d00*/  UIMAD UR10, UR9, UR10, URZ ;  /* 0x0000000a090a72a4 */ /* 0x000fe2000f8e023f */
[----:B------:R-:W-:Y:S02]  /*1d10*/  SHF.L.U64.HI R116, R12, 0x1, R116 ;  /* 0x000000010c747819 */ /* 0x000fe40000010274 */
[----:B------:R-:W-:Y:S01]  /*1d20*/  IMAD.WIDE.U32 R4, R4, c[0x0][0x298], R10 ;  /* 0x0000a60004047a25 */ /* 0x000fe200078e000a */
[----:B------:R-:W-:-:S03]  /*1d30*/  LEA R124, P1, R8, c[0x0][0x270], 0x1 ;  /* 0x00009c00087c7a11 */ /* 0x000fc600078208ff */
[----:B------:R-:W-:Y:S01]  /*1d40*/  IMAD.IADD R2, R9, 0x1, R2 ;  /* 0x0000000109027824 */ /* 0x000fe200078e0202 */
[----:B------:R-:W-:Y:S01]  /*1d50*/  LEA R126, P0, R4, c[0x0][0x268], 0x1 ;  /* 0x00009a00047e7a11 */ /* 0x000fe200078008ff */
[----:B------:R-:W-:Y:S02]  /*1d60*/  IMAD.IADD R0, R5, 0x1, R0 ;  /* 0x0000000105007824 */ /* 0x000fe400078e0200 */
[----:B------:R-:W-:Y:S01]  /*1d70*/  IMAD R130, R79, R130, RZ ;  /* 0x000000824f827224 */ /* 0x000fe200078e02ff */
[----:B------:R-:W-:Y:S01]  /*1d80*/  LEA.HI.X R125, R8, c[0x0][0x274], R2, 0x1, P1 ;  /* 0x00009d00087d7a11 */ /* 0x000fe200008f0c02 */
[----:B------:R-:W-:Y:S01]  /*1d90*/  IMAD.MOV.U32 R94, RZ, RZ, c[0x0][0x288] ;  /* 0x0000a200ff5e7624 */ /* 0x000fe200078e00ff */
[----:B------:R-:W-:Y:S01]  /*1da0*/  LEA.HI.X R127, R4, c[0x0][0x26c], R0, 0x1, P0 ;  /* 0x00009b00047f7a11 */ /* 0x000fe200000f0c00 */
[----:B------:R-:W-:Y:S01]  /*1db0*/  IMAD.MOV.U32 R154, RZ, RZ, c[0x0][0x290] ;  /* 0x0000a400ff9a7624 */ /* 0x000fe200078e00ff */
[----:B------:R-:W-:Y:S01]  /*1dc0*/  LEA R120, P1, R164, c[0x0][0x168], 0x1 ;  /* 0x00005a00a4787a11 */ /* 0x000fe200078208ff */
[----:B------:R-:W-:Y:S01]  /*1dd0*/  IMAD.X R102, R61, 0x1, R61, P5 ;  /* 0x000000013d667824 */ /* 0x000fe200028e063d */
[----:B------:R-:W-:Y:S01]  /*1de0*/  LEA R122, P0, R162, c[0x0][0x170], 0x1 ;  /* 0x00005c00a27a7a11 */ /* 0x000fe200078008ff */
[----:B------:R-:W-:Y:S01]  /*1df0*/  IMAD.SHL.U32 R92, R94, 0x20, RZ ;  /* 0x000000205e5c7824 */ /* 0x000fe200078e00ff */
[----:B------:R-:W-:Y:S01]  /*1e00*/  LEA.HI.X R119, R164, c[0x0][0x16c], R60, 0x1, P1 ;  /* 0x00005b00a4777a11 */ /* 0x000fe200008f0c3c */
[----:B------:R-:W-:Y:S01]  /*1e10*/  IMAD.X R98, RZ, RZ, R102, P4 ;  /* 0x000000ffff627224 */ /* 0x000fe200020e0666 */
[----:B------:R-:W-:Y:S01]  /*1e20*/  LEA.HI.X R123, R162, c[0x0][0x174], R54, 0x1, P0 ;  /* 0x00005d00a27b7a11 */ /* 0x000fe200000f0c36 */
[----:B------:R-:W-:Y:S01]  /*1e30*/  IMAD.MOV.U32 R93, RZ, RZ, 0x6 ;  /* 0x00000006ff5d7424 */ /* 0x000fe200078e00ff */
[----:B------:R-:W-:Y:S01]  /*1e40*/  SHF.R.S32.HI R131, RZ, 0x1f, R130 ;  /* 0x0000001fff837819 */ /* 0x000fe20000011482 */
[----:B------:R-:W-:Y:S01]  /*1e50*/  IMAD.X R102, RZ, RZ, R102, P3 ;  /* 0x000000ffff667224 */ /* 0x000fe200018e0666 */
[-C--:B------:R-:W-:Y:S01]  /*1e60*/  IADD3 R52, P1, R81, R130.reuse, RZ ;  /* 0x0000008251347210 */ /* 0x080fe20007f3e0ff */
[----:B------:R-:W-:Y:S01]  /*1e70*/  IMAD.IADD R143, R82, 0x1, R147 ;  /* 0x00000001528f7824 */ /* 0x000fe200078e0293 */
[----:B------:R-:W-:Y:S01]  /*1e80*/  IADD3 R130, P0, R80, R130, RZ ;  /* 0x0000008250827210 */ /* 0x000fe20007f1e0ff */
[----:B------:R-:W-:Y:S01]  /*1e90*/  IMAD.SHL.U32 R115, R154, 0x40, RZ ;  /* 0x000000409a737824 */ /* 0x000fe200078e00ff */
[-C--:B------:R-:W-:Y:S01]  /*1ea0*/  SHF.L.U64.HI R91, R94, R3.reuse, c[0x0][0x28c] ;  /* 0x0000a3005e5b7619 */ /* 0x080fe20000010203 */
[C---:B------:R-:W-:Y:S01]  /*1eb0*/  IMAD.SHL.U32 R113, R154.reuse, 0x20, RZ ;  /* 0x000000209a717824 */ /* 0x040fe200078e00ff */
[----:B------:R-:W-:Y:S01]  /*1ec0*/  SHF.L.U64.HI R112, R154, R3, c[0x0][0x294] ;  /* 0x0000a5009a707619 */ /* 0x000fe20000010203 */
[--C-:B------:R-:W-:Y:S01]  /*1ed0*/  IMAD.X R3, R78, 0x1, R131.reuse, P1 ;  /* 0x000000014e037824 */ /* 0x100fe200008e0683 */
[----:B------:R-:W-:Y:S01]  /*1ee0*/  IADD3 R107, P4, R62, R99, RZ ;  /* 0x000000633e6b7210 */ /* 0x000fe20007f9e0ff */
[----:B------:R-:W-:Y:S01]  /*1ef0*/  IMAD.X R131, R77, 0x1, R131, P0 ;  /* 0x000000014d837824 */ /* 0x000fe200000e0683 */
[----:B------:R-:W-:Y:S01]  /*1f00*/  IADD3 R101, P5, R92, R92, RZ ;  /* 0x0000005c5c657210 */ /* 0x000fe20007fbe0ff */
[----:B------:R-:W-:Y:S01]  /*1f10*/  IMAD.WIDE.U32 R160, R160, 0x40, RZ ;  /* 0x00000040a0a07825 */ /* 0x000fe200078e00ff */
[----:B------:R-:W-:-:S02]  /*1f20*/  SHF.L.U64.HI R0, R52, 0x1, R3 ;  /* 0x0000000134007819 */ /* 0x000fc40000010203 */
[C---:B------:R-:W-:Y:S01]  /*1f30*/  SHF.L.U64.HI R131, R130.reuse, 0x1, R131 ;  /* 0x0000000182837819 */ /* 0x040fe20000010283 */
[----:B------:R-:W-:Y:S01]  /*1f40*/  IMAD.SHL.U32 R130, R130, 0x2, RZ ;  /* 0x0000000282827824 */ /* 0x000fe200078e00ff */
[----:B------:R-:W-:Y:S01]  /*1f50*/  IADD3 R97, P1, R101, 0x20, RZ ;  /* 0x0000002065617810 */ /* 0x000fe20007f3e0ff */
[----:B------:R-:W-:Y:S01]  /*1f60*/  IMAD.X R106, R61, 0x1, R98, P4 ;  /* 0x000000013d6a7824 */ /* 0x000fe200020e0662 */
[----:B------:R-:W-:Y:S01]  /*1f70*/  IADD3.X R100, R91, R91, RZ, P5, !PT ;  /* 0x0000005b5b647210 */ /* 0x000fe20002ffe4ff */
[----:B------:R-:W-:Y:S01]  /*1f80*/  IMAD.SHL.U32 R52, R52, 0x2, RZ ;  /* 0x0000000234347824 */ /* 0x000fe200078e00ff */
[----:B------:R-:W-:Y:S01]  /*1f90*/  IADD3 R111, P3, R62, R103, RZ ;  /* 0x000000673e6f7210 */ /* 0x000fe20007f7e0ff */
[----:B------:R-:W-:Y:S01]  /*1fa0*/  IMAD.SHL.U32 R88, R79, 0x40, RZ ;  /* 0x000000404f587824 */ /* 0x000fe200078e00ff */
[----:B------:R-:W-:Y:S01]  /*1fb0*/  IADD3 R101, P0, R101, 0x40, RZ ;  /* 0x0000004065657810 */ /* 0x000fe20007f1e0ff */
[----:B------:R-:W-:Y:S01]  /*1fc0*/  IMAD.X R96, RZ, RZ, R100, P1 ;  /* 0x000000ffff607224 */ /* 0x000fe200008e0664 */
[----:B------:R-:W-:Y:S01]  /*1fd0*/  IADD3 R128, P4, R130, c[0x0][0x2b0], RZ ;  /* 0x0000ac0082807a10 */ /* 0x000fe20007f9e0ff */
[----:B------:R-:W-:Y:S01]  /*1fe0*/  IMAD R86, R79, 0x60, RZ ;  /* 0x000000604f567824 */ /* 0x000fe200078e02ff */
[C---:B------:R-:W-:Y:S01]  /*1ff0*/  SHF.L.U64.HI R114, R154.reuse, R93, c[0x0][0x294] ;  /* 0x0000a5009a727619 */ /* 0x040fe2000001025d */
[----:B------:R-:W-:Y:S01]  /*2000*/  IMAD.WIDE.U32 R154, R154, 0xc0, RZ ;  /* 0x000000c09a9a7825 */ /* 0x000fe200078e00ff */
[----:B------:R-:W-:-:S02]  /*2010*/  IADD3.X R129, R131, c[0x0][0x2b4], RZ, P4, !PT ;  /* 0x0000ad0083817a10 */ /* 0x000fc400027fe4ff */
[----:B------:R-:W-:Y:S01]  /*2020*/  IADD3 R20, P1, R52, c[0x0][0x2b0], RZ ;  /* 0x0000ac0034147a10 */ /* 0x000fe20007f3e0ff */
[C---:B------:R-:W-:Y:S01]  /*2030*/  IMAD.IADD R140, R82.reuse, 0x1, R143 ;  /* 0x00000001528c7824 */ /* 0x040fe200078e028f */
[-C--:B------:R-:W-:Y:S01]  /*2040*/  IADD3 R105, P5, R97, R92.reuse, RZ ;  /* 0x0000005c61697210 */ /* 0x080fe20007fbe0ff */
[----:B------:R-:W-:Y:S01]  /*2050*/  IMAD.IADD R138, R82, 0x1, R141 ;  /* 0x00000001528a7824 */ /* 0x000fe200078e028d */
[----:B------:R-:W-:Y:S01]  /*2060*/  IADD3 R109, P4, R101, R92, RZ ;  /* 0x0000005c656d7210 */ /* 0x000fe20007f9e0ff */
[----:B------:R-:W-:Y:S01]  /*2070*/  IMAD.X R110, R61, 0x1, R102, P3 ;  /* 0x000000013d6e7824 */ /* 0x000fe200018e0666 */
[----:B------:R-:W-:Y:S01]  /*2080*/  IADD3 R130, P3, R130, c[0x0][0x2a8], RZ ;  /* 0x0000aa0082827a10 */ /* 0x000fe20007f7e0ff */
[----:B------:R-:W-:Y:S01]  /*2090*/  IMAD.X R100, RZ, RZ, R100, P0 ;  /* 0x000000ffff647224 */ /* 0x000fe200000e0664 */
[----:B------:R-:W-:Y:S01]  /*20a0*/  IADD3 R52, P0, R52, c[0x0][0x2a8], RZ ;  /* 0x0000aa0034347a10 */ /* 0x000fe20007f1e0ff */
[----:B------:R-:W-:Y:S01]  /*20b0*/  IMAD.MOV.U32 R89, RZ, RZ, c[0x0][0x290] ;  /* 0x0000a400ff597624 */ /* 0x000fe200078e00ff */
[----:B------:R-:W-:Y:S01]  /*20c0*/  SHF.L.U64.HI R93, R94, R93, c[0x0][0x28c] ;  /* 0x0000a3005e5d7619 */ /* 0x000fe2000001025d */
[----:B------:R-:W-:Y:S01]  /*20d0*/  IMAD.SHL.U32 R117, R12, 0x2, RZ ;  /* 0x000000020c757824 */ /* 0x000fe200078e00ff */
[----:B------:R-:W-:Y:S01]  /*20e0*/  SHF.L.U64.HI R114, R115, 0x1, R114 ;  /* 0x0000000173727819 */ /* 0x000fe20000010272 */
[----:B------:R-:W-:Y:S01]  /*20f0*/  IMAD.MOV.U32 R13, RZ, RZ, R55 ;  /* 0x000000ffff0d7224 */ /* 0x000fe200078e0037 */
[----:B------:R-:W-:Y:S01]  /*2100*/  SHF.L.U64.HI R112, R113, 0x1, R112 ;  /* 0x0000000171707819 */ /* 0x000fe20000010270 */
[----:B------:R-:W-:Y:S01]  /*2110*/  IMAD.SHL.U32 R94, R94, 0x40, RZ ;  /* 0x000000405e5e7824 */ /* 0x000fe200078e00ff */
[----:B------:R-:W-:Y:S01]  /*2120*/  SHF.R.S32.HI R87, RZ, 0x1f, R88 ;  /* 0x0000001fff577819 */ /* 0x000fe20000011458 */
[----:B------:R-:W-:Y:S01]  /*2130*/  IMAD.SHL.U32 R115, R115, 0x2, RZ ;  /* 0x0000000273737824 */ /* 0x000fe200078e00ff */
[----:B------:R-:W-:Y:S01]  /*2140*/  SHF.R.S32.HI R85, RZ, 0x1f, R86 ;  /* 0x0000001fff557819 */ /* 0x000fe20000011456 */
[----:B------:R-:W-:Y:S01]  /*2150*/  IMAD.SHL.U32 R113, R113, 0x2, RZ ;  /* 0x0000000271717824 */ /* 0x000fe200078e00ff */
[----:B------:R-:W-:Y:S01]  /*2160*/  IADD3 R95, R161, UR10, RZ ;  /* 0x0000000aa15f7c10 */ /* 0x000fe2000fffe0ff */
[----:B------:R-:W-:Y:S01]  /*2170*/  IMAD.X R104, R96, 0x1, R91, P5 ;  /* 0x0000000160687824 */ /* 0x000fe200028e065b */
[----:B------:R-:W-:Y:S01]  /*2180*/  SHF.R.S32.HI R135, RZ, 0x1f, R143 ;  /* 0x0000001fff877819 */ /* 0x000fe2000001148f */
[----:B------:R-:W-:Y:S01]  /*2190*/  IMAD.X R108, R100, 0x1, R91, P4 ;  /* 0x00000001646c7824 */ /* 0x000fe200020e065b */
[----:B------:R-:W-:Y:S01]  /*21a0*/  IADD3 R118, R155, UR5, RZ ;  /* 0x000000059b767c10 */ /* 0x000fe2000fffe0ff */
[----:B------:R-:W-:Y:S01]  /*21b0*/  IMAD.U32 R89, R89, -0x80, RZ ;  /* 0xffffff8059597824 */ /* 0x000fe200078e00ff */
[----:B------:R-:W-:-:S02]  /*21c0*/  SHF.R.S32.HI R133, RZ, 0x1f, R140 ;  /* 0x0000001fff857819 */ /* 0x000fc4000001148c */
[----:B------:R-:W-:Y:S02]  /*21d0*/  SHF.R.S32.HI R132, RZ, 0x1f, R138 ;  /* 0x0000001fff847819 */ /* 0x000fe4000001148a */
[----:B------:R-:W-:Y:S02]  /*21e0*/  IADD3.X R131, R131, c[0x0][0x2ac], RZ, P3, !PT ;  /* 0x0000ab0083837a10 */ /* 0x000fe40001ffe4ff */
[C---:B------:R-:W-:Y:S02]  /*21f0*/  IADD3.X R21, R0.reuse, c[0x0][0x2b4], RZ, P1, !PT ;  /* 0x0000ad0000157a10 */ /* 0x040fe40000ffe4ff */
[----:B------:R-:W-:Y:S02]  /*2200*/  IADD3.X R53, R0, c[0x0][0x2ac], RZ, P0, !PT ;  /* 0x0000ab0000357a10 */ /* 0x000fe400007fe4ff */
.L_x_2084:
[----:B------:R-:W-:Y:S01]  /*2210*/  IMAD.SHL.U32 R17, R13, 0x80, RZ ;  /* 0x000000800d117824 */ /* 0x000fe200078e00ff */
[----:B------:R-:W-:Y:S04]  /*2220*/  ISETP.NE.AND P6, PT, RZ, UR4, PT ;  /* 0x00000004ff007c0c */ /* 0x000fe8000bfc5270 */
[----:B------:R-:W-:Y:S05]  /*2230*/  IADD3 R16, R17, -0x80, RZ ;  /* 0xffffff8011107810 */ /* 0x000fea0007ffe0ff */
[--C-:B----4-:R-:W-:Y:S02]  /*2240*/  IMAD.IADD R23, R63, 0x1, -R16.reuse ;  /* 0x000000013f177824 */ /* 0x110fe400078e0a10 */
[----:B------:R-:W-:Y:S03]  /*2250*/  IMAD.IADD R3, R76, 0x1, -R16 ;  /* 0x000000014c037824 */ /* 0x000fe600078e0a10 */
[-C--:B------:R-:W-:Y:S02]  /*2260*/  ISETP.GE.AND P1, PT, R148, R23.reuse, PT ;  /* 0x000000179400720c */ /* 0x080fe40003f26270 */
[----:B------:R-:W-:Y:S02]  /*2270*/  ISETP.GE.AND P5, PT, R84, R23, PT ;  /* 0x000000175400720c */ /* 0x000fe40003fa6270 */
[-C--:B------:R-:W-:Y:S02]  /*2280*/  ISETP.GE.AND P1, PT, R148, R3.reuse, !P1 ;  /* 0x000000039400720c */ /* 0x080fe40004f26270 */
[----:B------:R-:W-:Y:S02]  /*2290*/  ISETP.GE.AND P5, PT, R84, R3, !P5 ;  /* 0x000000035400720c */ /* 0x000fe40006fa6270 */
[-C--:B------:R-:W-:Y:S02]  /*22a0*/  ISETP.GE.AND P4, PT, R144, R23.reuse, PT ;  /* 0x000000179000720c */ /* 0x080fe40003f86270 */
[----:B------:R-:W-:Y:S02]  /*22b0*/  ISETP.GE.AND P3, PT, R142, R23, PT ;  /* 0x000000178e00720c */ /* 0x000fe40003f66270 */
[-C--:B------:R-:W-:Y:S02]  /*22c0*/  ISETP.GE.AND P4, PT, R144, R3.reuse, !P4 ;  /* 0x000000039000720c */ /* 0x080fe40006786270 */
[----:B------:R-:W-:Y:S03]  /*22d0*/  ISETP.GE.AND P3, PT, R142, R3, !P3 ;  /* 0x000000038e00720c */ /* 0x000fe60005f66270 */
[----:B-12---:R-:W2:Y:S02]  /*22e0*/  @P1 LDG.E.128 R24, [R124.64] ;  /* 0x000000067c181981 */ /* 0x006ea4000c1e1d00 */
[C---:B------:R-:W-:Y:S05]  /*22f0*/  @P5 IADD3 R32, P0, R124.reuse, R113, RZ ;  /* 0x000000717c205210 */ /* 0x040fea0007f1e0ff */
[----:B------:R-:W-:Y:S01]  /*2300*/  @P5 IMAD.X R33, R125, 0x1, R112, P0 ;  /* 0x000000017d215824 */ /* 0x000fe200000e0670 */
[C---:B------:R-:W-:Y:S04]  /*2310*/  @P5 LEA R34, P0, R69.reuse, R122, 0x1 ;  /* 0x0000007a45225211 */ /* 0x040fe800078008ff */
[----:B------:R-:W-:Y:S02]  /*2320*/  @P5 LEA.HI.X R35, R69, R123, R66, 0x1, P0 ;  /* 0x0000007b45235211 */ /* 0x000fe400000f0c42 */
[----:B------:R-:W-:Y:S05]  /*2330*/  @P4 IADD3 R36, P0, R124, R115, RZ ;  /* 0x000000737c244210 */ /* 0x000fea0007f1e0ff */
[----:B------:R-:W-:Y:S01]  /*2340*/  @P4 IMAD.X R37, R125, 0x1, R114, P0 ;  /* 0x000000017d254824 */ /* 0x000fe200000e0672 */
[----:B------:R-:W-:Y:S05]  /*2350*/  @P4 IADD3 R38, P0, R122, R117, RZ ;  /* 0x000000757a264210 */ /* 0x000fea0007f1e0ff */
[----:B------:R-:W-:Y:S01]  /*2360*/  @P4 IMAD.X R39, R123, 0x1, R116, P0 ;  /* 0x000000017b274824 */ /* 0x000fe200000e0674 */
[----:B------:R-:W-:Y:S05]  /*2370*/  @P3 IADD3 R2, P0, R124, R154, RZ ;  /* 0x0000009a7c023210 */ /* 0x000fea0007f1e0ff */
[----:B------:R-:W-:Y:S01]  /*2380*/  @P3 IMAD.X R3, R125, 0x1, R118, P0 ;  /* 0x000000017d033824 */ /* 0x000fe200000e0676 */
[----:B------:R-:W-:Y:S04]  /*2390*/  @P3 IADD3 R22, P0, R122, UR12, RZ ;  /* 0x0000000c7a163c10 */ /* 0x000fe8000ff1e0ff */
[----:B------:R-:W-:Y:S01]  /*23a0*/  @P3 IADD3.X R23, R123, UR11, RZ, P0, !PT ;  /* 0x0000000b7b173c10 */ /* 0x000fe200087fe4ff */
[----:B--2---:R-:W-:Y:S04]  /*23b0*/  @P1 STG.E.128 [R122.64], R24 ;  /* 0x000000187a001986 */ /* 0x004fe8000c101d06 */
[----:B------:R-:W2:Y:S04]  /*23c0*/  @P1 LDG.E.128 R4, [R124.64+0x40] ;  /* 0x000040067c041981 */ /* 0x000ea8000c1e1d00 */
[----:B--2---:R1:W-:Y:S04]  /*23d0*/  @P1 STG.E.128 [R122.64+0x40], R4 ;  /* 0x000040047a001986 */ /* 0x0043e8000c101d06 */
[----:B------:R2:W3:Y:S02]  /*23e0*/  @P1 LDG.E.128 R8, [R124.64+0x80] ;  /* 0x000080067c081981 */ /* 0x0004e4000c1e1d00 */
[C---:B--2---:R-:W-:Y:S04]  /*23f0*/  LEA R124, P0, R89.reuse, R124, 0x1 ;  /* 0x0000007c597c7211 */ /* 0x044fe800078008ff */
[----:B------:R-:W-:Y:S01]  /*2400*/  LEA.HI.X.SX32 R125, R89, R125, 0x1, P0 ;  /* 0x0000007d597d7211 */ /* 0x000fe200000f0eff */
[----:B---3--:R2:W-:Y:S04]  /*2410*/  @P1 STG.E.128 [R122.64+0x80], R8 ;  /* 0x000080087a001986 */ /* 0x0085e8000c101d06 */
[----:B------:R-:W3:Y:S04]  /*2420*/  @P5 LDG.E.128 R28, [R32.64] ;  /* 0x00000006201c5981 */ /* 0x000ee8000c1e1d00 */
[----:B---3--:R-:W-:Y:S04]  /*2430*/  @P5 STG.E.128 [R34.64], R28 ;  /* 0x0000001c22005986 */ /* 0x008fe8000c101d06 */
[----:B-1----:R-:W3:Y:S04]  /*2440*/  @P5 LDG.E.128 R4, [R32.64+0x40] ;  /* 0x0000400620045981 */ /* 0x002ee8000c1e1d00 */
[----:B---3--:R1:W-:Y:S04]  /*2450*/  @P5 STG.E.128 [R34.64+0x40], R4 ;  /* 0x0000400422005986 */ /* 0x0083e8000c101d06 */
[----:B------:R-:W3:Y:S04]  /*2460*/  @P5 LDG.E.128 R24, [R32.64+0x80] ;  /* 0x0000800620185981 */ /* 0x000ee8000c1e1d00 */
[----:B---3--:R3:W-:Y:S04]  /*2470*/  @P5 STG.E.128 [R34.64+0x80], R24 ;  /* 0x0000801822005986 */ /* 0x0087e8000c101d06 */
[----:B--2---:R-:W2:Y:S04]  /*2480*/  @P4 LDG.E.128 R8, [R36.64] ;  /* 0x0000000624084981 */ /* 0x004ea8000c1e1d00 */
[----:B--2---:R2:W-:Y:S04]  /*2490*/  @P4 STG.E.128 [R38.64], R8 ;  /* 0x0000000826004986 */ /* 0x0045e8000c101d06 */
[----:B-1----:R-:W4:Y:S04]  /*24a0*/  @P4 LDG.E.128 R4, [R36.64+0x40] ;  /* 0x0000400624044981 */ /* 0x002f28000c1e1d00 */
[----:B----4-:R1:W-:Y:S04]  /*24b0*/  @P4 STG.E.128 [R38.64+0x40], R4 ;  /* 0x0000400426004986 */ /* 0x0103e8000c101d06 */
[----:B------:R-:W4:Y:S04]  /*24c0*/  @P4 LDG.E.128 R28, [R36.64+0x80] ;  /* 0x00008006241c4981 */ /* 0x000f28000c1e1d00 */
[----:B----4-:R4:W-:Y:S04]  /*24d0*/  @P4 STG.E.128 [R38.64+0x80], R28 ;  /* 0x0000801c26004986 */ /* 0x0109e8000c101d06 */
[----:B---3--:R-:W3:Y:S04]  /*24e0*/  @P3 LDG.E.128 R24, [R2.64] ;  /* 0x0000000602183981 */ /* 0x008ee8000c1e1d00 */
[----:B---3--:R4:W-:Y:S04]  /*24f0*/  @P3 STG.E.128 [R22.64], R24 ;  /* 0x0000001816003986 */ /* 0x0089e8000c101d06 */
[----:B--2---:R-:W2:Y:S04]  /*2500*/  @P3 LDG.E.128 R8, [R2.64+0x40] ;  /* 0x0000400602083981 */ /* 0x004ea8000c1e1d00 */
[----:B--2---:R4:W-:Y:S04]  /*2510*/  @P3 STG.E.128 [R22.64+0x40], R8 ;  /* 0x0000400816003986 */ /* 0x0049e8000c101d06 */
[----:B-1----:R-:W2:Y:S04]  /*2520*/  @P3 LDG.E.128 R4, [R2.64+0x80] ;  /* 0x0000800602043981 */ /* 0x002ea8000c1e1d00 */
[----:B--2---:R4:W-:Y:S01]  /*2530*/  @P3 STG.E.128 [R22.64+0x80], R4 ;  /* 0x0000800416003986 */ /* 0x0049e2000c101d06 */
[----:B------:R-:W-:-:S05]  /*2540*/  @!P6 BRA `(.L_x_2039) ;  /* 0x00006bb00000e947 */ /* 0x000fca0003800000 */
[----:B------:R-:W-:Y:S11]  /*2550*/  ISETP.NE.AND P0, PT, RZ, UR8, PT ;  /* 0x00000008ff007c0c */ /* 0x000ff6000bf05270 */
[----:B------:R-:W-:Y:S02]  /*2560*/  @!UPT UIADD3 URZ, URZ, URZ, URZ ;  /* 0x0000003f3f3ff290 */ /* 0x000fe4000fffe03f */
[----:B------:R-:W-:-:S05]  /*2570*/  @!P0 BRA `(.L_x_2040) ;  /* 0x0000264000008947 */ /* 0x000fca0003800000 */
[----:B------:R-:W-:Y:S01]  /*2580*/  BSSY B0, `(.L_x_2041) ;  /* 0x000008a000007945 */ /* 0x000fe20003800000 */
[----:B------:R-:W-:-:S05]  /*2590*/  @!P1 BRA `(.L_x_2042) ;  /* 0x0000088000009947 */ /* 0x000fca0003800000 */
[----:B------:R-:W-:Y:S01]  /*25a0*/  ISETP.GE.AND P0, PT, R18, UR4, PT ;  /* 0x0000000412007c0c */ /* 0x000fe2000bf06270 */
[----:B----4-:R-:W2:Y:S01]  /*25b0*/  LDG.E.128 R24, [R126.64] ;  /* 0x000000067e187981 */ /* 0x010ea2000c1e1d00 */
[----:B------:R-:W-:Y:S02]  /*25c0*/  ISETP.GE.AND P1, PT, R15, UR4, PT ;  /* 0x000000040f007c0c */ /* 0x000fe4000bf26270 */
[----:B------:R-:W-:Y:S09]  /*25d0*/  MOV R121, R119 ;  /* 0x0000007700797202 */ /* 0x000ff20000000f00 */
[----:B------:R-:W3:Y:S06]  /*25e0*/  @!P0 LDG.E.64 R22, [R20.64] ;  /* 0x0000000614168981 */ /* 0x000eec000c1e1b00 */
[----:B------:R-:W4:Y:S01]  /*25f0*/  @!P0 LDG.E.64 R38, [R52.64] ;  /* 0x0000000634268981 */ /* 0x000f22000c1e1b00 */
[----:B--2---:R-:W-:Y:S01]  /*2600*/  @!P0 IMAD.U32 R30, R25, 0x10000, RZ ;  /* 0x00010000191e8824 */ /* 0x004fe200078e00ff */
[C---:B------:R-:W-:Y:S02]  /*2610*/  @!P0 SHF.L.U32 R28, R24.reuse, 0x10, RZ ;  /* 0x00000010181c8819 */ /* 0x040fe400000006ff */
[----:B------:R-:W-:Y:S01]  /*2620*/  @!P0 LOP3.LUT R34, R24, 0xffff0000, RZ, 0xc0, !PT ;  /* 0xffff000018228812 */ /* 0x000fe200078ec0ff */
[C---:B---3--:R-:W-:Y:S01]  /*2630*/  @!P0 IMAD.U32 R31, R22.reuse, 0x10000, RZ ;  /* 0x00010000161f8824 */ /* 0x048fe200078e00ff */
[----:B------:R-:W-:Y:S02]  /*2640*/  @!P0 LOP3.LUT R29, R22, 0xffff0000, RZ, 0xc0, !PT ;  /* 0xffff0000161d8812 */ /* 0x000fe400078ec0ff */
[C---:B------:R-:W-:Y:S01]  /*2650*/  @!P0 SHF.L.U32 R22, R23.reuse, 0x10, RZ ;  /* 0x0000001017168819 */ /* 0x040fe200000006ff */
[-C--:B------:R-:W-:Y:S01]  /*2660*/  @!P0 FMUL.FTZ R0, R28, R31.reuse ;  /* 0x0000001f1c008220 */ /* 0x080fe20000410000 */
[----:B------:R-:W-:Y:S01]  /*2670*/  @!P0 LOP3.LUT R23, R23, 0xffff0000, RZ, 0xc0, !PT ;  /* 0xffff000017178812 */ /* 0x000fe200078ec0ff */
[----:B------:R-:W-:Y:S01]  /*2680*/  @!P0 FMUL.FTZ R41, R34, R31 ;  /* 0x0000001f22298220 */ /* 0x000fe20000410000 */
[----:B----4-:R-:W-:Y:S01]  /*2690*/  @!P0 SHF.L.U32 R35, R38, 0x10, RZ ;  /* 0x0000001026238819 */ /* 0x010fe200000006ff */
[----:B------:R-:W-:Y:S01]  /*26a0*/  @!P0 FMUL.FTZ R2, R30, R29 ;  /* 0x0000001d1e028220 */ /* 0x000fe20000410000 */
[----:B------:R-:W-:Y:S01]  /*26b0*/  @!P0 SHF.L.U32 R31, R26, 0x10, RZ ;  /* 0x000000101a1f8819 */ /* 0x000fe200000006ff */
[C---:B------:R-:W-:Y:S01]  /*26c0*/  @!P0 IMAD.U32 R36, R39.reuse, 0x10000, RZ ;  /* 0x0001000027248824 */ /* 0x040fe200078e00ff */
[----:B------:R-:W-:Y:S01]  /*26d0*/  @!P0 LOP3.LUT R39, R39, 0xffff0000, RZ, 0xc0, !PT ;  /* 0xffff000027278812 */ /* 0x000fe200078ec0ff */
[-C--:B------:R-:W-:Y:S01]  /*26e0*/  @!P0 FFMA.FTZ R0, R34, R35.reuse, R0 ;  /* 0x0000002322008223 */ /* 0x080fe20000010000 */
[----:B------:R-:W-:Y:S01]  /*26f0*/  @!P0 LOP3.LUT R37, R38, 0xffff0000, RZ, 0xc0, !PT ;  /* 0xffff000026258812 */ /* 0x000fe200078ec0ff */
[----:B------:R-:W-:Y:S01]  /*2700*/  @!P0 FFMA.FTZ R41, R28, R35, -R41 ;  /* 0x000000231c298223 */ /* 0x000fe20000010829 */
[C---:B------:R-:W-:Y:S01]  /*2710*/  @!P0 LOP3.LUT R38, R27.reuse, 0xffff0000, RZ, 0xc0, !PT ;  /* 0xffff00001b268812 */ /* 0x040fe200078ec0ff */
[----:B------:R-:W-:Y:S01]  /*2720*/  @!P0 IMAD.U32 R28, R27, 0x10000, RZ ;  /* 0x000100001b1c8824 */ /* 0x000fe200078e00ff */
[----:B------:R-:W-:Y:S01]  /*2730*/  @!P0 LOP3.LUT R34, R25, 0xffff0000, RZ, 0xc0, !PT ;  /* 0xffff000019228812 */ /* 0x000fe200078ec0ff */
[-C--:B------:R-:W-:Y:S01]  /*2740*/  @!P0 FMUL.FTZ R3, R31, R22.reuse ;  /* 0x000000161f038220 */ /* 0x080fe20000410000 */
[----:B------:R-:W-:Y:S01]  /*2750*/  @!P0 LOP3.LUT R35, R26, 0xffff0000, RZ, 0xc0, !PT ;  /* 0xffff00001a238812 */ /* 0x000fe200078ec0ff */
[----:B------:R-:W-:Y:S01]  /*2760*/  @!P0 FMUL.FTZ R42, R38, R23 ;  /* 0x00000017262a8220 */ /* 0x000fe20000410000 */
[----:B------:R-:W-:Y:S01]  /*2770*/  @!P0 F2FP.BF16.PACK_AB R41, R0, R41 ;  /* 0x000000290029823e */ /* 0x000fe200000010ff */
[----:B------:R-:W-:Y:S02]  /*2780*/  @!P0 FMUL.FTZ R43, R34, R29 ;  /* 0x0000001d222b8220 */ /* 0x000fe40000410000 */
[----:B------:R-:W-:Y:S01]  /*2790*/  @!P0 FMUL.FTZ R4, R28, R23 ;  /* 0x000000171c048220 */ /* 0x000fe20000410000 */
[----:B------:R-:W-:Y:S01]  /*27a0*/  @!P0 MOV R24, R41 ;  /* 0x0000002900188202 */ /* 0x000fe20000000f00 */
[-C--:B------:R-:W-:Y:S02]  /*27b0*/  @!P0 FFMA.FTZ R2, R34, R37.reuse, R2 ;  /* 0x0000002522028223 */ /* 0x080fe40000010002 */
[C---:B------:R-:W-:Y:S02]  /*27c0*/  @!P0 FMUL.FTZ R40, R35.reuse, R22 ;  /* 0x0000001623288220 */ /* 0x040fe40000410000 */
[-C--:B------:R-:W-:Y:S02]  /*27d0*/  @!P0 FFMA.FTZ R3, R35, R36.reuse, R3 ;  /* 0x0000002423038223 */ /* 0x080fe40000010003 */
[----:B------:R-:W-:Y:S02]  /*27e0*/  @!P0 FFMA.FTZ R43, R30, R37, -R43 ;  /* 0x000000251e2b8223 */ /* 0x000fe4000001082b */
[-C--:B------:R-:W-:Y:S02]  /*27f0*/  @!P0 FFMA.FTZ R42, R28, R39.reuse, -R42 ;  /* 0x000000271c2a8223 */ /* 0x080fe4000001082a */
[----:B------:R-:W-:Y:S01]  /*2800*/  @!P0 FFMA.FTZ R4, R38, R39, R4 ;  /* 0x0000002726048223 */ /* 0x000fe20000010004 */
[----:B------:R-:W-:Y:S01]  /*2810*/  @!P0 F2FP.BF16.PACK_AB R44, R2, R43 ;  /* 0x0000002b022c823e */ /* 0x000fe200000010ff */
[----:B------:R-:W-:Y:S03]  /*2820*/  @!P0 FFMA.FTZ R40, R31, R36, -R40 ;  /* 0x000000241f288223 */ /* 0x000fe60000010828 */
[----:B------:R-:W-:Y:S01]  /*2830*/  @!P0 F2FP.BF16.PACK_AB R43, R4, R42 ;  /* 0x0000002a042b823e */ /* 0x000fe200000010ff */
[----:B------:R-:W-:Y:S01]  /*2840*/  @!P0 IMAD.MOV.U32 R25, RZ, RZ, R44 ;  /* 0x000000ffff198224 */ /* 0x000fe200078e002c */
[----:B------:R-:W-:Y:S03]  /*2850*/  @!P0 F2FP.BF16.PACK_AB R40, R3, R40 ;  /* 0x000000280328823e */ /* 0x000fe600000010ff */
[----:B------:R-:W-:Y:S01]  /*2860*/  @!P0 IMAD.MOV.U32 R27, RZ, RZ, R43 ;  /* 0x000000ffff1b8224 */ /* 0x000fe200078e002b */
[----:B------:R-:W-:Y:S02]  /*2870*/  @!P0 MOV R26, R40 ;  /* 0x00000028001a8202 */ /* 0x000fe40000000f00 */
[----:B------:R-:W-:Y:S03]  /*2880*/  ISETP.GE.AND P0, PT, R14, UR4, PT ;  /* 0x000000040e007c0c */ /* 0x000fe6000bf06270 */
[----:B------:R1:W-:Y:S08]  /*2890*/  STG.E.128 [R120.64], R24 ;  /* 0x0000001878007986 */ /* 0x0003f0000c101d06 */
[----:B------:R-:W2:Y:S06]  /*28a0*/  @!P1 LDG.E.64 R22, [R20.64+0x20] ;  /* 0x0000200614169981 */ /* 0x000eac000c1e1b00 */
[----:B------:R-:W3:Y:S08]  /*28b0*/  LDG.E.128 R28, [R126.64+0x40] ;  /* 0x000040067e1c7981 */ /* 0x000ef0000c1e1d00 */
[----:B------:R-:W4:Y:S01]  /*28c0*/  @!P1 LDG.E.64 R38, [R52.64+0x20] ;  /* 0x0000200634269981 */ /* 0x000f22000c1e1b00 */
[C---:B--2---:R-:W-:Y:S02]  /*28d0*/  @!P1 SHF.L.U32 R33, R22.reuse, 0x10, RZ ;  /* 0x0000001016219819 */ /* 0x044fe400000006ff */
[----:B-1----:R-:W-:Y:S02]  /*28e0*/  @!P1 LOP3.LUT R25, R22, 0xffff0000, RZ, 0xc0, !PT ;  /* 0xffff000016199812 */ /* 0x002fe400078ec0ff */
[----:B------:R-:W-:Y:S01]  /*28f0*/  @!P1 SHF.L.U32 R22, R23, 0x10, RZ ;  /* 0x0000001017169819 */ /* 0x000fe200000006ff */
[----:B---3--:R-:W-:Y:S01]  /*2900*/  @!P1 IMAD.U32 R27, R30, 0x10000, RZ ;  /* 0x000100001e1b9824 */ /* 0x008fe200078e00ff */
[C---:B------:R-:W-:Y:S02]  /*2910*/  @!P1 SHF.L.U32 R32, R28.reuse, 0x10, RZ ;  /* 0x000000101c209819 */ /* 0x040fe400000006ff */
[----:B------:R-:W-:Y:S01]  /*2920*/  @!P1 LOP3.LUT R34, R28, 0xffff0000, RZ, 0xc0, !PT ;  /* 0xffff00001c229812 */ /* 0x000fe200078ec0ff */
[----:B------:R-:W-:Y:S01]  /*2930*/  @!P1 FMUL.FTZ R7, R27, R22 ;  /* 0x000000161b079220 */ /* 0x000fe20000410000 */
[----:B------:R-:W-:Y:S01]  /*2940*/  @!P1 SHF.L.U32 R26, R29, 0x10, RZ ;  /* 0x000000101d1a9819 */ /* 0x000fe200000006ff */
[-C--:B------:R-:W-:Y:S01]  /*2950*/  @!P1 FMUL.FTZ R5, R32, R33.reuse ;  /* 0x0000002120059220 */ /* 0x080fe20000410000 */
[----:B------:R-:W-:Y:S01]  /*2960*/  @!P1 LOP3.LUT R23, R23, 0xffff0000, RZ, 0xc0, !PT ;  /* 0xffff000017179812 */ /* 0x000fe200078ec0ff */
[----:B----4-:R-:W-:Y:S01]  /*2970*/  @!P1 IMAD.U32 R35, R38, 0x10000, RZ ;  /* 0x0001000026239824 */ /* 0x010fe200078e00ff */
[----:B------:R-:W-:Y:S01]  /*2980*/  @!P1 SHF.L.U32 R24, R31, 0x10, RZ ;  /* 0x000000101f189819 */ /* 0x000fe200000006ff */
[----:B------:R-:W-:Y:S01]  /*2990*/  @!P1 FMUL.FTZ R40, R34, R33 ;  /* 0x0000002122289220 */ /* 0x000fe20000410000 */
[----:B------:R-:W-:Y:S01]  /*29a0*/  @!P1 LOP3.LUT R37, R38, 0xffff0000, RZ, 0xc0, !PT ;  /* 0xffff000026259812 */ /* 0x000fe200078ec0ff */
[-C--:B------:R-:W-:Y:S01]  /*29b0*/  @!P1 FFMA.FTZ R5, R34, R35.reuse, R5 ;  /* 0x0000002322059223 */ /* 0x080fe20000010005 */
[----:B------:R-:W-:Y:S01]  /*29c0*/  @!P1 LOP3.LUT R34, R29, 0xffff0000, RZ, 0xc0, !PT ;  /* 0xffff00001d229812 */ /* 0x000fe200078ec0ff */
[----:B------:R-:W-:Y:S01]  /*29d0*/  @!P1 FFMA.FTZ R40, R32, R35, -R40 ;  /* 0x0000002320289223 */ /* 0x000fe20000010828 */
[----:B------:R-:W-:Y:S01]  /*29e0*/  @!P1 LOP3.LUT R38, R31, 0xffff0000, RZ, 0xc0, !PT ;  /* 0xffff00001f269812 */ /* 0x000fe200078ec0ff */
[-C--:B------:R-:W-:Y:S01]  /*29f0*/  @!P1 FMUL.FTZ R6, R26, R25.reuse ;  /* 0x000000191a069220 */ /* 0x080fe20000410000 */
[----:B------:R-:W-:Y:S01]  /*2a00*/  @!P1 LOP3.LUT R35, R30, 0xffff0000, RZ, 0xc0, !PT ;  /* 0xffff00001e239812 */ /* 0x000fe200078ec0ff */
[C---:B------:R-:W-:Y:S01]  /*2a10*/  @!P1 IMAD.U32 R36, R39.reuse, 0x10000, RZ ;  /* 0x0001000027249824 */ /* 0x040fe200078e00ff */
[----:B------:R-:W-:Y:S01]  /*2a20*/  @!P1 LOP3.LUT R39, R39, 0xffff0000, RZ, 0xc0, !PT ;  /* 0xffff000027279812 */ /* 0x000fe200078ec0ff */
[----:B------:R-:W-:Y:S01]  /*2a30*/  @!P1 FMUL.FTZ R41, R34, R25 ;  /* 0x0000001922299220 */ /* 0x000fe20000410000 */
[----:B------:R-:W-:Y:S01]  /*2a40*/  @!P1 F2FP.BF16.PACK_AB R40, R5, R40 ;  /* 0x000000280528923e */ /* 0x000fe200000010ff */
[C---:B------:R-:W-:Y:S02]  /*2a50*/  @!P1 FMUL.FTZ R42, R35.reuse, R22 ;  /* 0x00000016232a9220 */ /* 0x040fe40000410000 */
[-C--:B------:R-:W-:Y:S01]  /*2a60*/  @!P1 FMUL.FTZ R43, R38, R23.reuse ;  /* 0x00000017262b9220 */ /* 0x080fe20000410000 */
[----:B------:R-:W-:Y:S01]  /*2a70*/  @!P1 MOV R28, R40 ;  /* 0x00000028001c9202 */ /* 0x000fe20000000f00 */
[----:B------:R-:W-:Y:S02]  /*2a80*/  @!P1 FMUL.FTZ R8, R24, R23 ;  /* 0x0000001718089220 */ /* 0x000fe40000410000 */
[-C--:B------:R-:W-:Y:S02]  /*2a90*/  @!P1 FFMA.FTZ R6, R34, R37.reuse, R6 ;  /* 0x0000002522069223 */ /* 0x080fe40000010006 */
[-C--:B------:R-:W-:Y:S02]  /*2aa0*/  @!P1 FFMA.FTZ R7, R35, R36.reuse, R7 ;  /* 0x0000002423079223 */ /* 0x080fe40000010007 */
        /* <DEDUP_REMOVED lines=10> */
[----:B------:R1:W-:Y:S08]  /*2b50*/  STG.E.128 [R120.64+0x40], R28 ;  /* 0x0000401c78007986 */ /* 0x0003f0000c101d06 */
        /* <DEDUP_REMOVED lines=12> */
[C---:B------:R-:W-:Y:S01]  /*2c20*/  @!P0 SHF.L.U32 R28, R27.reuse, 0x10, RZ ;  /* 0x000000101b1c8819 */ /* 0x040fe200000006ff */
[C---:B----4-:R-:W-:Y:S01]  /*2c30*/  @!P0 IMAD.U32 R35, R38.reuse, 0x10000, RZ ;  /* 0x0001000026238824 */ /* 0x050fe200078e00ff */
[----:B------:R-:W-:Y:S01]  /*2c40*/  @!P0 LOP3.LUT R37, R38, 0xffff0000, RZ, 0xc0, !PT ;  /* 0xffff000026258812 */ /* 0x000fe200078ec0ff */
[C---:B------:R-:W-:Y:S01]  /*2c50*/  @!P0 FMUL.FTZ R40, R34.reuse, R33 ;  /* 0x0000002122288220 */ /* 0x040fe20000410000 */
[----:B------:R-:W-:Y:S01]  /*2c60*/  @!P0 LOP3.LUT R38, R27, 0xffff0000, RZ, 0xc0, !PT ;  /* 0xffff00001b268812 */ /* 0x000fe200078ec0ff */
[-C--:B------:R-:W-:Y:S01]  /*2c70*/  @!P0 FFMA.FTZ R9, R34, R35.reuse, R9 ;  /* 0x0000002322098223 */ /* 0x080fe20000010009 */
[----:B------:R-:W-:Y:S01]  /*2c80*/  @!P0 LOP3.LUT R34, R25, 0xffff0000, RZ, 0xc0, !PT ;  /* 0xffff000019228812 */ /* 0x000fe200078ec0ff */
[----:B------:R-:W-:Y:S01]  /*2c90*/  @!P0 FFMA.FTZ R40, R32, R35, -R40 ;  /* 0x0000002320288223 */ /* 0x000fe20000010828 */
[----:B------:R-:W-:Y:S01]  /*2ca0*/  @!P0 LOP3.LUT R35, R26, 0xffff0000, RZ, 0xc0, !PT ;  /* 0xffff00001a238812 */ /* 0x000fe200078ec0ff */
[-C--:B------:R-:W-:Y:S01]  /*2cb0*/  @!P0 FMUL.FTZ R10, R30, R29.reuse ;  /* 0x0000001d1e0a8220 */ /* 0x080fe20000410000 */
[----:B------:R-:W-:Y:S01]  /*2cc0*/  @!P0 LOP3.LUT R23, R23, 0xffff0000, RZ, 0xc0, !PT ;  /* 0xffff000017178812 */ /* 0x000fe200078ec0ff */
[----:B------:R-:W-:Y:S01]  /*2cd0*/  @!P0 IMAD.U32 R36, R39, 0x10000, RZ ;  /* 0x0001000027248824 */ /* 0x000fe200078e00ff */
[----:B------:R-:W-:Y:S01]  /*2ce0*/  @!P0 F2FP.BF16.PACK_AB R40, R9, R40 ;  /* 0x000000280928823e */ /* 0x000fe200000010ff */
[----:B------:R-:W-:Y:S01]  /*2cf0*/  @!P0 FMUL.FTZ R41, R34, R29 ;  /* 0x0000001d22298220 */ /* 0x000fe20000410000 */
[----:B------:R-:W-:Y:S01]  /*2d00*/  @!P0 LOP3.LUT R39, R39, 0xffff0000, RZ, 0xc0, !PT ;  /* 0xffff000027278812 */ /* 0x000fe200078ec0ff */
[C---:B------:R-:W-:Y:S01]  /*2d10*/  @!P0 FMUL.FTZ R42, R35.reuse, R22 ;  /* 0x00000016232a8220 */ /* 0x040fe20000410000 */
[----:B------:R-:W-:Y:S01]  /*2d20*/  @!P0 MOV R24, R40 ;  /* 0x0000002800188202 */ /* 0x000fe20000000f00 */
[-C--:B------:R-:W-:Y:S02]  /*2d30*/  @!P0 FMUL.FTZ R43, R38, R23.reuse ;  /* 0x00000017262b8220 */ /* 0x080fe40000410000 */
        /* <DEDUP_REMOVED lines=13> */
[----:B------:R1:W-:Y:S02]  /*2e10*/  STG.E.128 [R120.64+0x80], R24 ;  /* 0x0000801878007986 */ /* 0x0003e4000c101d06 */
.L_x_2042:
[----:B------:R-:W-:Y:S05]  /*2e20*/  BSYNC B0 ;  /* 0x0000000000007941 */ /* 0x000fea0003800000 */
.L_x_2041:
[----:B------:R-:W-:Y:S01]  /*2e30*/  BSSY B0, `(.L_x_2043) ;  /* 0x0000093000007945 */ /* 0x000fe20003800000 */
[----:B------:R-:W-:-:S05]  /*2e40*/  @!P5 BRA `(.L_x_2044) ;  /* 0x000009100000d947 */ /* 0x000fca0003800000 */
[----:B------:R-:W-:Y:S02]  /*2e50*/  SHF.L.U32 R49, R82, 0x1, RZ ;  /* 0x0000000152317819 */ /* 0x000fe400000006ff */
[----:B------:R-:W-:Y:S02]  /*2e60*/  ISETP.GE.AND P0, PT, R18, UR4, PT ;  /* 0x0000000412007c0c */ /* 0x000fe4000bf06270 */
[----:B------:R-:W-:Y:S02]  /*2e70*/  LEA R46, P6, R92, R126, 0x1 ;  /* 0x0000007e5c2e7211 */ /* 0x000fe400078c08ff */
[-C--:B------:R-:W-:Y:S02]  /*2e80*/  IADD3 R32, P1, R20, R49.reuse, RZ ;  /* 0x0000003114207210 */ /* 0x080fe40007f3e0ff */
[----:B------:R-:W-:Y:S02]  /*2e90*/  SHF.L.U64.HI R45, R82, 0x1, R139 ;  /* 0x00000001522d7819 */ /* 0x000fe4000001028b */
[----:B------:R-:W-:Y:S02]  /*2ea0*/  IADD3 R42, P5, R52, R49, RZ ;  /* 0x00000031342a7210 */ /* 0x000fe40007fbe0ff */
[----:B------:R-:W-:Y:S02]  /*2eb0*/  LEA.HI.X R47, R92, R127, R91, 0x1, P6 ;  /* 0x0000007f5c2f7211 */ /* 0x000fe400030f0c5b */
[----:B------:R-:W-:Y:S01]  /*2ec0*/  IADD3.X R33, R21, R45, RZ, P1, !PT ;  /* 0x0000002d15217210 */ /* 0x000fe20000ffe4ff */
[----:B------:R-:W-:Y:S01]  /*2ed0*/  IMAD.X R43, R53, 0x1, R45, P5 ;  /* 0x00000001352b7824 */ /* 0x000fe200028e062d */
[----:B------:R-:W-:Y:S01]  /*2ee0*/  LEA R44, P5, R62, R120, 0x1 ;  /* 0x000000783e2c7211 */ /* 0x000fe200078a08ff */
[----:B-1--4-:R-:W2:Y:S01]  /*2ef0*/  LDG.E.128 R24, [R46.64] ;  /* 0x000000062e187981 */ /* 0x012ea2000c1e1d00 */
[----:B------:R-:W-:Y:S07]  /*2f00*/  ISETP.GE.AND P1, PT, R15, UR4, PT ;  /* 0x000000040f007c0c */ /* 0x000fee000bf26270 */
[----:B------:R-:W3:Y:S06]  /*2f10*/  @!P0 LDG.E.64 R22, [R32.64] ;  /* 0x0000000620168981 */ /* 0x000eec000c1e1b00 */
[----:B------:R-:W4:Y:S01]  /*2f20*/  @!P0 LDG.E.64 R40, [R42.64] ;  /* 0x000000062a288981 */ /* 0x000f22000c1e1b00 */
[C---:B--2---:R-:W-:Y:S01]  /*2f30*/  @!P0 IMAD.U32 R28, R24.reuse, 0x10000, RZ ;  /* 0x00010000181c8824 */ /* 0x044fe200078e00ff */
[----:B------:R-:W-:Y:S02]  /*2f40*/  @!P0 LOP3.LUT R36, R24, 0xffff0000, RZ, 0xc0, !PT ;  /* 0xffff000018248812 */ /* 0x000fe400078ec0ff */
[----:B------:R-:W-:Y:S01]  /*2f50*/  @!P0 SHF.L.U32 R30, R25, 0x10, RZ ;  /* 0x00000010191e8819 */ /* 0x000fe200000006ff */
[C---:B---3--:R-:W-:Y:S01]  /*2f60*/  @!P0 IMAD.U32 R31, R22.reuse, 0x10000, RZ ;  /* 0x00010000161f8824 */ /* 0x048fe200078e00ff */
[----:B------:R-:W-:Y:S01]  /*2f70*/  @!P0 LOP3.LUT R29, R22, 0xffff0000, RZ, 0xc0, !PT ;  /* 0xffff0000161d8812 */ /* 0x000fe200078ec0ff */
[C---:B------:R-:W-:Y:S01]  /*2f80*/  @!P0 IMAD.U32 R22, R23.reuse, 0x10000, RZ ;  /* 0x0001000017168824 */ /* 0x040fe200078e00ff */
[----:B------:R-:W-:Y:S01]  /*2f90*/  @!P0 LOP3.LUT R23, R23, 0xffff0000, RZ, 0xc0, !PT ;  /* 0xffff000017178812 */ /* 0x000fe200078ec0ff */
[-C--:B------:R-:W-:Y:S02]  /*2fa0*/  @!P0 FMUL.FTZ R45, R36, R31.reuse ;  /* 0x0000001f242d8220 */ /* 0x080fe40000410000 */
[----:B------:R-:W-:Y:S01]  /*2fb0*/  @!P0 FMUL.FTZ R0, R28, R31 ;  /* 0x0000001f1c008220 */ /* 0x000fe20000410000 */
[----:B----4-:R-:W-:Y:S01]  /*2fc0*/  @!P0 SHF.L.U32 R37, R40, 0x10, RZ ;  /* 0x0000001028258819 */ /* 0x010fe200000006ff */
[----:B------:R-:W-:Y:S01]  /*2fd0*/  @!P0 IMAD.U32 R31, R26, 0x10000, RZ ;  /* 0x000100001a1f8824 */ /* 0x000fe200078e00ff */
[----:B------:R-:W-:Y:S01]  /*2fe0*/  @!P0 LOP3.LUT R39, R40, 0xffff0000, RZ, 0xc0, !PT ;  /* 0xffff000028278812 */ /* 0x000fe200078ec0ff */
[----:B------:R-:W-:Y:S01]  /*2ff0*/  @!P0 FMUL.FTZ R2, R30, R29 ;  /* 0x0000001d1e028220 */ /* 0x000fe20000410000 */
[C---:B------:R-:W-:Y:S01]  /*3000*/  @!P0 LOP3.LUT R40, R27.reuse, 0xffff0000, RZ, 0xc0, !PT ;  /* 0xffff00001b288812 */ /* 0x040fe200078ec0ff */
[-C--:B------:R-:W-:Y:S01]  /*3010*/  @!P0 FFMA.FTZ R45, R28, R37.reuse, -R45 ;  /* 0x000000251c2d8223 */ /* 0x080fe2000001082d */
[----:B------:R-:W-:Y:S01]  /*3020*/  @!P0 SHF.L.U32 R28, R27, 0x10, RZ ;  /* 0x000000101b1c8819 */ /* 0x000fe200000006ff */
[----:B------:R-:W-:Y:S01]  /*3030*/  @!P0 FFMA.FTZ R0, R36, R37, R0 ;  /* 0x0000002524008223 */ /* 0x000fe20000010000 */
[----:B------:R-:W-:Y:S01]  /*3040*/  @!P0 LOP3.LUT R37, R26, 0xffff0000, RZ, 0xc0, !PT ;  /* 0xffff00001a258812 */ /* 0x000fe200078ec0ff */
[-C--:B------:R-:W-:Y:S01]  /*3050*/  @!P0 FMUL.FTZ R3, R31, R22.reuse ;  /* 0x000000161f038220 */ /* 0x080fe20000410000 */
[----:B------:R-:W-:Y:S01]  /*3060*/  @!P0 LOP3.LUT R36, R25, 0xffff0000, RZ, 0xc0, !PT ;  /* 0xffff000019248812 */ /* 0x000fe200078ec0ff */
[----:B------:R-:W-:Y:S01]  /*3070*/  @!P0 FMUL.FTZ R57, R40, R23 ;  /* 0x0000001728398220 */ /* 0x000fe20000410000 */
[----:B------:R-:W-:Y:S01]  /*3080*/  @!P0 SHF.L.U32 R38, R41, 0x10, RZ ;  /* 0x0000001029268819 */ /* 0x000fe200000006ff */
[----:B------:R-:W-:Y:S01]  /*3090*/  @!P0 FMUL.FTZ R48, R37, R22 ;  /* 0x0000001625308220 */ /* 0x000fe20000410000 */
[----:B------:R-:W-:Y:S01]  /*30a0*/  @!P0 LOP3.LUT R41, R41, 0xffff0000, RZ, 0xc0, !PT ;  /* 0xffff000029298812 */ /* 0x000fe200078ec0ff */
[----:B------:R-:W-:Y:S01]  /*30b0*/  @!P0 FMUL.FTZ R49, R36, R29 ;  /* 0x0000001d24318220 */ /* 0x000fe20000410000 */
[----:B------:R-:W-:Y:S01]  /*30c0*/  @!P0 F2FP.BF16.PACK_AB R50, R0, R45 ;  /* 0x0000002d0032823e */ /* 0x000fe200000010ff */
[----:B------:R-:W-:Y:S01]  /*30d0*/  @!P0 FMUL.FTZ R4, R28, R23 ;  /* 0x000000171c048220 */ /* 0x000fe20000410000 */
[----:B------:R-:W-:Y:S01]  /*30e0*/  LEA.HI.X R45, R62, R119, R61, 0x1, P5 ;  /* 0x000000773e2d7211 */ /* 0x000fe200028f0c3d */
[-C--:B------:R-:W-:Y:S02]  /*30f0*/  @!P0 FFMA.FTZ R2, R36, R39.reuse, R2 ;  /* 0x0000002724028223 */ /* 0x080fe40000010002 */
[-C--:B------:R-:W-:Y:S02]  /*3100*/  @!P0 FFMA.FTZ R3, R37, R38.reuse, R3 ;  /* 0x0000002625038223 */ /* 0x080fe40000010003 */
[----:B------:R-:W-:Y:S02]  /*3110*/  @!P0 FFMA.FTZ R48, R31, R38, -R48 ;  /* 0x000000261f308223 */ /* 0x000fe40000010830 */
[----:B------:R-:W-:Y:S02]  /*3120*/  @!P0 FFMA.FTZ R49, R30, R39, -R49 ;  /* 0x000000271e318223 */ /* 0x000fe40000010831 */
[-C--:B------:R-:W-:Y:S01]  /*3130*/  @!P0 FFMA.FTZ R57, R28, R41.reuse, -R57 ;  /* 0x000000291c398223 */ /* 0x080fe20000010839 */
[----:B------:R-:W-:Y:S01]  /*3140*/  @!P0 F2FP.BF16.PACK_AB R48, R3, R48 ;  /* 0x000000300330823e */ /* 0x000fe200000010ff */
[----:B------:R-:W-:Y:S01]  /*3150*/  @!P0 FFMA.FTZ R4, R40, R41, R4 ;  /* 0x0000002928048223 */ /* 0x000fe20000010004 */
[----:B------:R-:W-:Y:S01]  /*3160*/  @!P0 F2FP.BF16.PACK_AB R49, R2, R49 ;  /* 0x000000310231823e */ /* 0x000fe200000010ff */
[----:B------:R-:W-:Y:S02]  /*3170*/  @!P0 IMAD.MOV.U32 R24, RZ, RZ, R50 ;  /* 0x000000ffff188224 */ /* 0x000fe400078e0032 */
[----:B------:R-:W-:Y:S01]  /*3180*/  @!P0 IMAD.MOV.U32 R26, RZ, RZ, R48 ;  /* 0x000000ffff1a8224 */ /* 0x000fe200078e0030 */
[----:B------:R-:W-:Y:S02]  /*3190*/  @!P0 F2FP.BF16.PACK_AB R57, R4, R57 ;  /* 0x000000390439823e */ /* 0x000fe400000010ff */
[----:B------:R-:W-:Y:S02]  /*31a0*/  @!P0 MOV R25, R49 ;  /* 0x0000003100198202 */ /* 0x000fe40000000f00 */
[----:B------:R-:W-:Y:S02]  /*31b0*/  @!P0 MOV R27, R57 ;  /* 0x00000039001b8202 */ /* 0x000fe40000000f00 */
[----:B------:R-:W-:Y:S03]  /*31c0*/  ISETP.GE.AND P0, PT, R14, UR4, PT ;  /* 0x000000040e007c0c */ /* 0x000fe6000bf06270 */
[----:B------:R1:W-:Y:S08]  /*31d0*/  STG.E.128 [R44.64], R24 ;  /* 0x000000182c007986 */ /* 0x0003f0000c101d06 */
[----:B------:R-:W2:Y:S06]  /*31e0*/  @!P1 LDG.E.64 R22, [R32.64+0x20] ;  /* 0x0000200620169981 */ /* 0x000eac000c1e1b00 */
[----:B------:R-:W3:Y:S08]  /*31f0*/  LDG.E.128 R28, [R46.64+0x40] ;  /* 0x000040062e1c7981 */ /* 0x000ef0000c1e1d00 */
[----:B------:R-:W4:Y:S01]  /*3200*/  @!P1 LDG.E.64 R40, [R42.64+0x20] ;  /* 0x000020062a289981 */ /* 0x000f22000c1e1b00 */
[C---:B--2---:R-:W-:Y:S02]  /*3210*/  @!P1 SHF.L.U32 R35, R22.reuse, 0x10, RZ ;  /* 0x0000001016239819 */ /* 0x044fe400000006ff */
[----:B-1----:R-:W-:Y:S01]  /*3220*/  @!P1 LOP3.LUT R25, R22, 0xffff0000, RZ, 0xc0, !PT ;  /* 0xffff000016199812 */ /* 0x002fe200078ec0ff */
[C---:B------:R-:W-:Y:S01]  /*3230*/  @!P1 IMAD.U32 R22, R23.reuse, 0x10000, RZ ;  /* 0x0001000017169824 */ /* 0x040fe200078e00ff */
[----:B------:R-:W-:Y:S01]  /*3240*/  @!P1 LOP3.LUT R23, R23, 0xffff0000, RZ, 0xc0, !PT ;  /* 0xffff000017179812 */ /* 0x000fe200078ec0ff */
[C---:B---3--:R-:W-:Y:S01]  /*3250*/  @!P1 IMAD.U32 R34, R28.reuse, 0x10000, RZ ;  /* 0x000100001c229824 */ /* 0x048fe200078e00ff */
[----:B------:R-:W-:Y:S01]  /*3260*/  @!P1 LOP3.LUT R36, R28, 0xffff0000, RZ, 0xc0, !PT ;  /* 0xffff00001c249812 */ /* 0x000fe200078ec0ff */
[----:B------:R-:W-:Y:S01]  /*3270*/  @!P1 IMAD.U32 R27, R30, 0x10000, RZ ;  /* 0x000100001e1b9824 */ /* 0x000fe200078e00ff */
[----:B------:R-:W-:Y:S01]  /*3280*/  @!P1 SHF.L.U32 R26, R29, 0x10, RZ ;  /* 0x000000101d1a9819 */ /* 0x000fe200000006ff */
[-C--:B------:R-:W-:Y:S01]  /*3290*/  @!P1 FMUL.FTZ R5, R34, R35.reuse ;  /* 0x0000002322059220 */ /* 0x080fe20000410000 */
[C---:B------:R-:W-:Y:S01]  /*32a0*/  @!P1 SHF.L.U32 R24, R31.reuse, 0x10, RZ ;  /* 0x000000101f189819 */ /* 0x040fe200000006ff */
[----:B------:R-:W-:Y:S02]  /*32b0*/  @!P1 FMUL.FTZ R48, R36, R35 ;  /* 0x0000002324309220 */ /* 0x000fe40000410000 */
[C---:B----4-:R-:W-:Y:S01]  /*32c0*/  @!P1 IMAD.U32 R37, R40.reuse, 0x10000, RZ ;  /* 0x0001000028259824 */ /* 0x050fe200078e00ff */
[----:B------:R-:W-:Y:S01]  /*32d0*/  @!P1 LOP3.LUT R39, R40, 0xffff0000, RZ, 0xc0, !PT ;  /* 0xffff000028279812 */ /* 0x000fe200078ec0ff */
[----:B------:R-:W-:Y:S01]  /*32e0*/  @!P1 FMUL.FTZ R6, R26, R25 ;  /* 0x000000191a069220 */ /* 0x000fe20000410000 */
[----:B------:R-:W-:Y:S01]  /*32f0*/  @!P1 LOP3.LUT R40, R31, 0xffff0000, RZ, 0xc0, !PT ;  /* 0xffff00001f289812 */ /* 0x000fe200078ec0ff */
[-C--:B------:R-:W-:Y:S01]  /*3300*/  @!P1 FFMA.FTZ R48, R34, R37.reuse, -R48 ;  /* 0x0000002522309223 */ /* 0x080fe20000010830 */
[----:B------:R-:W-:Y:S01]  /*3310*/  @!P1 SHF.L.U32 R38, R41, 0x10, RZ ;  /* 0x0000001029269819 */ /* 0x000fe200000006ff */
[----:B------:R-:W-:Y:S01]  /*3320*/  @!P1 FFMA.FTZ R5, R36, R37, R5 ;  /* 0x0000002524059223 */ /* 0x000fe20000010005 */
[----:B------:R-:W-:Y:S01]  /*3330*/  @!P1 LOP3.LUT R37, R30, 0xffff0000, RZ, 0xc0, !PT ;  /* 0xffff00001e259812 */ /* 0x000fe200078ec0ff */
[-C--:B------:R-:W-:Y:S01]  /*3340*/  @!P1 FMUL.FTZ R7, R27, R22.reuse ;  /* 0x000000161b079220 */ /* 0x080fe20000410000 */
[----:B------:R-:W-:Y:S01]  /*3350*/  @!P1 LOP3.LUT R36, R29, 0xffff0000, RZ, 0xc0, !PT ;  /* 0xffff00001d249812 */ /* 0x000fe200078ec0ff */
[----:B------:R-:W-:Y:S01]  /*3360*/  @!P1 FMUL.FTZ R56, R40, R23 ;  /* 0x0000001728389220 */ /* 0x000fe20000410000 */
[----:B------:R-:W-:Y:S01]  /*3370*/  @!P1 LOP3.LUT R41, R41, 0xffff0000, RZ, 0xc0, !PT ;  /* 0xffff000029299812 */ /* 0x000fe200078ec0ff */
[----:B------:R-:W-:Y:S01]  /*3380*/  @!P1 FMUL.FTZ R50, R37, R22 ;  /* 0x0000001625329220 */ /* 0x000fe20000410000 */
[----:B------:R-:W-:Y:S01]  /*3390*/  @!P1 F2FP.BF16.PACK_AB R48, R5, R48 ;  /* 0x000000300530923e */ /* 0x000fe200000010ff */
[----:B------:R-:W-:Y:S02]  /*33a0*/  @!P1 FMUL.FTZ R49, R36, R25 ;  /* 0x0000001924319220 */ /* 0x000fe40000410000 */
[----:B------:R-:W-:Y:S02]  /*33b0*/  @!P1 FMUL.FTZ R8, R24, R23 ;  /* 0x0000001718089220 */ /* 0x000fe40000410000 */
[-C--:B------:R-:W-:Y:S02]  /*33c0*/  @!P1 FFMA.FTZ R50, R27, R38.reuse, -R50 ;  /* 0x000000261b329223 */ /* 0x080fe40000010832 */
[----:B------:R-:W-:Y:S02]  /*33d0*/  @!P1 FFMA.FTZ R49, R26, R39, -R49 ;  /* 0x000000271a319223 */ /* 0x000fe40000010831 */
[----:B------:R-:W-:Y:S02]  /*33e0*/  @!P1 FFMA.FTZ R56, R24, R41, -R56 ;  /* 0x0000002918389223 */ /* 0x000fe40000010838 */
[----:B------:R-:W-:Y:S02]  /*33f0*/  @!P1 FFMA.FTZ R6, R36, R39, R6 ;  /* 0x0000002724069223 */ /* 0x000fe40000010006 */
[----:B------:R-:W-:Y:S02]  /*3400*/  @!P1 FFMA.FTZ R7, R37, R38, R7 ;  /* 0x0000002625079223 */ /* 0x000fe40000010007 */
[----:B------:R-:W-:Y:S01]  /*3410*/  @!P1 FFMA.FTZ R8, R40, R41, R8 ;  /* 0x0000002928089223 */ /* 0x000fe20000010008 */
[----:B------:R-:W-:Y:S01]  /*3420*/  @!P1 F2FP.BF16.PACK_AB R49, R6, R49 ;  /* 0x000000310631923e */ /* 0x000fe200000010ff */
[----:B------:R-:W-:Y:S01]  /*3430*/  @!P1 IMAD.MOV.U32 R28, RZ, RZ, R48 ;  /* 0x000000ffff1c9224 */ /* 0x000fe200078e0030 */
[----:B------:R-:W-:Y:S02]  /*3440*/  @!P1 F2FP.BF16.PACK_AB R50, R7, R50 ;  /* 0x000000320732923e */ /* 0x000fe400000010ff */
[----:B------:R-:W-:Y:S02]  /*3450*/  @!P1 F2FP.BF16.PACK_AB R57, R8, R56 ;  /* 0x000000380839923e */ /* 0x000fe400000010ff */
[----:B------:R-:W-:Y:S01]  /*3460*/  @!P1 MOV R29, R49 ;  /* 0x00000031001d9202 */ /* 0x000fe20000000f00 */
[----:B------:R-:W-:Y:S01]  /*3470*/  @!P1 IMAD.MOV.U32 R30, RZ, RZ, R50 ;  /* 0x000000ffff1e9224 */ /* 0x000fe200078e0032 */
[----:B------:R-:W-:Y:S05]  /*3480*/  @!P1 MOV R31, R57 ;  /* 0x00000039001f9202 */ /* 0x000fea0000000f00 */
[----:B------:R1:W-:Y:S08]  /*3490*/  STG.E.128 [R44.64+0x40], R28 ;  /* 0x0000401c2c007986 */ /* 0x0003f0000c101d06 */
        /* <DEDUP_REMOVED lines=12> */
[C---:B------:R-:W-:Y:S01]  /*3560*/  @!P0 LOP3.LUT R40, R27.reuse, 0xffff0000, RZ, 0xc0, !PT ;  /* 0xffff00001b288812 */ /* 0x040fe200078ec0ff */
[----:B------:R-:W-:Y:S01]  /*3570*/  @!P0 FMUL.FTZ R46, R36, R35 ;  /* 0x00000023242e8220 */ /* 0x000fe20000410000 */
[----:B------:R-:W-:Y:S01]  /*3580*/  @!P0 SHF.L.U32 R28, R27, 0x10, RZ ;  /* 0x000000101b1c8819 */ /* 0x000fe200000006ff */
[C---:B----4-:R-:W-:Y:S01]  /*3590*/  @!P0 IMAD.U32 R37, R42.reuse, 0x10000, RZ ;  /* 0x000100002a258824 */ /* 0x050fe200078e00ff */
[----:B------:R-:W-:Y:S01]  /*35a0*/  @!P0 LOP3.LUT R39, R42, 0xffff0000, RZ, 0xc0, !PT ;  /* 0xffff00002a278812 */ /* 0x000fe200078ec0ff */
[----:B------:R-:W-:Y:S01]  /*35b0*/  @!P0 FMUL.FTZ R10, R30, R29 ;  /* 0x0000001d1e0a8220 */ /* 0x000fe20000410000 */
[----:B------:R-:W-:Y:S01]  /*35c0*/  @!P0 SHF.L.U32 R38, R43, 0x10, RZ ;  /* 0x000000102b268819 */ /* 0x000fe200000006ff */
[-C--:B------:R-:W-:Y:S01]  /*35d0*/  @!P0 FFMA.FTZ R9, R36, R37.reuse, R9 ;  /* 0x0000002524098223 */ /* 0x080fe20000010009 */
[----:B------:R-:W-:Y:S01]  /*35e0*/  @!P0 LOP3.LUT R36, R25, 0xffff0000, RZ, 0xc0, !PT ;  /* 0xffff000019248812 */ /* 0x000fe200078ec0ff */
[----:B------:R-:W-:Y:S01]  /*35f0*/  @!P0 FFMA.FTZ R46, R34, R37, -R46 ;  /* 0x00000025222e8223 */ /* 0x000fe2000001082e */
[----:B------:R-:W-:Y:S01]  /*3600*/  @!P0 LOP3.LUT R37, R26, 0xffff0000, RZ, 0xc0, !PT ;  /* 0xffff00001a258812 */ /* 0x000fe200078ec0ff */
[----:B------:R-:W-:Y:S01]  /*3610*/  @!P0 FMUL.FTZ R11, R31, R22 ;  /* 0x000000161f0b8220 */ /* 0x000fe20000410000 */
        /* <DEDUP_REMOVED lines=20> */
.L_x_2044:
[----:B------:R-:W-:Y:S05]  /*3760*/  BSYNC B0 ;  /* 0x0000000000007941 */ /* 0x000fea0003800000 */
.L_x_2043:
[----:B------:R-:W-:Y:S01]  /*3770*/  BSSY B0, `(.L_x_2045) ;  /* 0x000009b000007945 */ /* 0x000fe20003800000 */
[----:B------:R-:W-:-:S05]  /*3780*/  @!P4 BRA `(.L_x_2046) ;  /* 0x000009900000c947 */ /* 0x000fca0003800000 */
[----:B------:R-:W-:Y:S01]  /*3790*/  ISETP.GE.AND P0, PT, R18, UR4, PT ;  /* 0x0000000412007c0c */ /* 0x000fe2000bf06270 */
[----:B------:R-:W-:Y:S01]  /*37a0*/  IMAD.SHL.U32 R47, R88, 0x2, RZ ;  /* 0x00000002582f7824 */ /* 0x000fe200078e00ff */
[----:B------:R-:W-:Y:S02]  /*37b0*/  LEA R48, P5, R94, R126, 0x1 ;  /* 0x0000007e5e307211 */ /* 0x000fe400078a08ff */
[----:B-1----:R-:W-:Y:S02]  /*37c0*/  SHF.L.U64.HI R45, R88, 0x1, R87 ;  /* 0x00000001582d7819 */ /* 0x002fe40000010257 */
[-C--:B------:R-:W-:Y:S02]  /*37d0*/  IADD3 R32, P1, R20, R47.reuse, RZ ;  /* 0x0000002f14207210 */ /* 0x080fe40007f3e0ff */
[----:B------:R-:W-:Y:S02]  /*37e0*/  IADD3 R42, P4, R52, R47, RZ ;  /* 0x0000002f342a7210 */ /* 0x000fe40007f9e0ff */
[----:B------:R-:W-:Y:S02]  /*37f0*/  LEA.HI.X R49, R94, R127, R93, 0x1, P5 ;  /* 0x0000007f5e317211 */ /* 0x000fe400028f0c5d */
[----:B------:R-:W-:Y:S01]  /*3800*/  IADD3.X R33, R21, R45, RZ, P1, !PT ;  /* 0x0000002d15217210 */ /* 0x000fe20000ffe4ff */
[----:B------:R-:W-:Y:S01]  /*3810*/  IMAD.X R43, R53, 0x1, R45, P4 ;  /* 0x00000001352b7824 */ /* 0x000fe200020e062d */
[C---:B------:R-:W-:Y:S01]  /*3820*/  LEA R58, P5, R160.reuse, R120, 0x1 ;  /* 0x00000078a03a7211 */ /* 0x040fe200078a08ff */
[----:B----4-:R-:W2:Y:S01]  /*3830*/  LDG.E.128 R24, [R48.64] ;  /* 0x0000000630187981 */ /* 0x010ea2000c1e1d00 */
[----:B------:R-:W-:Y:S02]  /*3840*/  ISETP.GE.AND P1, PT, R15, UR4, PT ;  /* 0x000000040f007c0c */ /* 0x000fe4000bf26270 */
[C---:B------:R-:W-:Y:S02]  /*3850*/  LEA R56, P4, R97.reuse, R126, 0x1 ;  /* 0x0000007e61387211 */ /* 0x040fe400078808ff */
[----:B------:R-:W-:Y:S02]  /*3860*/  LEA.HI.X R59, R160, R119, R95, 0x1, P5 ;  /* 0x00000077a03b7211 */ /* 0x000fe400028f0c5f */
[----:B------:R-:W-:Y:S01]  /*3870*/  LEA.HI.X R57, R97, R127, R96, 0x1, P4 ;  /* 0x0000007f61397211 */ /* 0x000fe200020f0c60 */
[----:B------:R-:W3:Y:S06]  /*3880*/  @!P0 LDG.E.64 R22, [R32.64] ;  /* 0x0000000620168981 */ /* 0x000eec000c1e1b00 */
[----:B------:R-:W4:Y:S01]  /*3890*/  @!P0 LDG.E.64 R40, [R42.64] ;  /* 0x000000062a288981 */ /* 0x000f22000c1e1b00 */
[C---:B--2---:R-:W-:Y:S01]  /*38a0*/  @!P0 IMAD.U32 R28, R24.reuse, 0x10000, RZ ;  /* 0x00010000181c8824 */ /* 0x044fe200078e00ff */
[----:B------:R-:W-:Y:S02]  /*38b0*/  @!P0 LOP3.LUT R36, R24, 0xffff0000, RZ, 0xc0, !PT ;  /* 0xffff000018248812 */ /* 0x000fe400078ec0ff */
[----:B------:R-:W-:Y:S02]  /*38c0*/  @!P0 SHF.L.U32 R30, R25, 0x10, RZ ;  /* 0x00000010191e8819 */ /* 0x000fe400000006ff */
[C---:B---3--:R-:W-:Y:S02]  /*38d0*/  @!P0 SHF.L.U32 R31, R22.reuse, 0x10, RZ ;  /* 0x00000010161f8819 */ /* 0x048fe400000006ff */
[----:B------:R-:W-:Y:S01]  /*38e0*/  @!P0 LOP3.LUT R29, R22, 0xffff0000, RZ, 0xc0, !PT ;  /* 0xffff0000161d8812 */ /* 0x000fe200078ec0ff */
[C---:B------:R-:W-:Y:S01]  /*38f0*/  @!P0 IMAD.U32 R22, R23.reuse, 0x10000, RZ ;  /* 0x0001000017168824 */ /* 0x040fe200078e00ff */
[----:B------:R-:W-:Y:S01]  /*3900*/  @!P0 LOP3.LUT R23, R23, 0xffff0000, RZ, 0xc0, !PT ;  /* 0xffff000017178812 */ /* 0x000fe200078ec0ff */
[-C--:B------:R-:W-:Y:S01]  /*3910*/  @!P0 FMUL.FTZ R45, R36, R31.reuse ;  /* 0x0000001f242d8220 */ /* 0x080fe20000410000 */
[C---:B----4-:R-:W-:Y:S01]  /*3920*/  @!P0 LOP3.LUT R39, R40.reuse, 0xffff0000, RZ, 0xc0, !PT ;  /* 0xffff000028278812 */ /* 0x050fe200078ec0ff */
[----:B------:R-:W-:Y:S01]  /*3930*/  @!P0 IMAD.U32 R37, R40, 0x10000, RZ ;  /* 0x0001000028258824 */ /* 0x000fe200078e00ff */
[C---:B------:R-:W-:Y:S01]  /*3940*/  @!P0 LOP3.LUT R40, R27.reuse, 0xffff0000, RZ, 0xc0, !PT ;  /* 0xffff00001b288812 */ /* 0x040fe200078ec0ff */
[C---:B------:R-:W-:Y:S02]  /*3950*/  @!P0 FMUL.FTZ R0, R28.reuse, R31 ;  /* 0x0000001f1c008220 */ /* 0x040fe40000410000 */
[-C--:B------:R-:W-:Y:S01]  /*3960*/  @!P0 FFMA.FTZ R45, R28, R37.reuse, -R45 ;  /* 0x000000251c2d8223 */ /* 0x080fe2000001082d */
[----:B------:R-:W-:Y:S01]  /*3970*/  @!P0 SHF.L.U32 R28, R27, 0x10, RZ ;  /* 0x000000101b1c8819 */ /* 0x000fe200000006ff */
[----:B------:R-:W-:Y:S01]  /*3980*/  @!P0 FFMA.FTZ R0, R36, R37, R0 ;  /* 0x0000002524008223 */ /* 0x000fe20000010000 */
[C---:B------:R-:W-:Y:S01]  /*3990*/  @!P0 LOP3.LUT R37, R26.reuse, 0xffff0000, RZ, 0xc0, !PT ;  /* 0xffff00001a258812 */ /* 0x040fe200078ec0ff */
[----:B------:R-:W-:Y:S01]  /*39a0*/  @!P0 IMAD.U32 R31, R26, 0x10000, RZ ;  /* 0x000100001a1f8824 */ /* 0x000fe200078e00ff */
[----:B------:R-:W-:Y:S01]  /*39b0*/  @!P0 LOP3.LUT R36, R25, 0xffff0000, RZ, 0xc0, !PT ;  /* 0xffff000019248812 */ /* 0x000fe200078ec0ff */
[----:B------:R-:W-:Y:S01]  /*39c0*/  @!P0 FMUL.FTZ R2, R30, R29 ;  /* 0x0000001d1e028220 */ /* 0x000fe20000410000 */
[----:B------:R-:W-:Y:S01]  /*39d0*/  @!P0 F2FP.BF16.PACK_AB R45, R0, R45 ;  /* 0x0000002d002d823e */ /* 0x000fe200000010ff */
[C---:B------:R-:W-:Y:S01]  /*39e0*/  @!P0 IMAD.U32 R38, R41.reuse, 0x10000, RZ ;  /* 0x0001000029268824 */ /* 0x040fe200078e00ff */
[----:B------:R-:W-:Y:S01]  /*39f0*/  @!P0 LOP3.LUT R41, R41, 0xffff0000, RZ, 0xc0, !PT ;  /* 0xffff000029298812 */ /* 0x000fe200078ec0ff */
[-C--:B------:R-:W-:Y:S02]  /*3a00*/  @!P0 FMUL.FTZ R3, R31, R22.reuse ;  /* 0x000000161f038220 */ /* 0x080fe40000410000 */
[C---:B------:R-:W-:Y:S02]  /*3a10*/  @!P0 FMUL.FTZ R44, R37.reuse, R22 ;  /* 0x00000016252c8220 */ /* 0x040fe40000410000 */
[----:B------:R-:W-:Y:S02]  /*3a20*/  @!P0 FMUL.FTZ R47, R36, R29 ;  /* 0x0000001d242f8220 */ /* 0x000fe40000410000 */
[-C--:B------:R-:W-:Y:S02]  /*3a30*/  @!P0 FMUL.FTZ R46, R40, R23.reuse ;  /* 0x00000017282e8220 */ /* 0x080fe40000410000 */
[----:B------:R-:W-:Y:S02]  /*3a40*/  @!P0 FMUL.FTZ R4, R28, R23 ;  /* 0x000000171c048220 */ /* 0x000fe40000410000 */
        /* <DEDUP_REMOVED lines=13> */
[----:B------:R-:W-:Y:S02]  /*3b20*/  ISETP.GE.AND P0, PT, R14, UR4, PT ;  /* 0x000000040e007c0c */ /* 0x000fe4000bf06270 */
[C---:B------:R-:W-:Y:S01]  /*3b30*/  LEA R48, P4, R101.reuse, R126, 0x1 ;  /* 0x0000007e65307211 */ /* 0x040fe200078808ff */
[----:B------:R1:W-:Y:S03]  /*3b40*/  STG.E.128 [R58.64], R24 ;  /* 0x000000183a007986 */ /* 0x0003e6000c101d06 */
[----:B------:R-:W-:Y:S05]  /*3b50*/  LEA.HI.X R49, R101, R127, R100, 0x1, P4 ;  /* 0x0000007f65317211 */ /* 0x000fea00020f0c64 */
[----:B------:R-:W2:Y:S06]  /*3b60*/  @!P1 LDG.E.64 R22, [R32.64+0x20] ;  /* 0x0000200620169981 */ /* 0x000eac000c1e1b00 */
[----:B------:R3:W4:Y:S08]  /*3b70*/  LDG.E.128 R28, [R56.64] ;  /* 0x00000006381c7981 */ /* 0x000730000c1e1d00 */
[----:B------:R-:W5:Y:S01]  /*3b80*/  @!P1 LDG.E.64 R40, [R42.64+0x20] ;  /* 0x000020062a289981 */ /* 0x000f62000c1e1b00 */
[C---:B---3--:R-:W-:Y:S04]  /*3b90*/  LEA R56, P5, R99.reuse, R120, 0x1 ;  /* 0x0000007863387211 */ /* 0x048fe800078a08ff */
[----:B------:R-:W-:Y:S02]  /*3ba0*/  LEA.HI.X R57, R99, R119, R98, 0x1, P5 ;  /* 0x0000007763397211 */ /* 0x000fe400028f0c62 */
[C---:B--2---:R-:W-:Y:S02]  /*3bb0*/  @!P1 SHF.L.U32 R35, R22.reuse, 0x10, RZ ;  /* 0x0000001016239819 */ /* 0x044fe400000006ff */
[----:B-1----:R-:W-:Y:S01]  /*3bc0*/  @!P1 LOP3.LUT R25, R22, 0xffff0000, RZ, 0xc0, !PT ;  /* 0xffff000016199812 */ /* 0x002fe200078ec0ff */
[C---:B------:R-:W-:Y:S01]  /*3bd0*/  @!P1 IMAD.U32 R22, R23.reuse, 0x10000, RZ ;  /* 0x0001000017169824 */ /* 0x040fe200078e00ff */
[----:B------:R-:W-:Y:S01]  /*3be0*/  @!P1 LOP3.LUT R23, R23, 0xffff0000, RZ, 0xc0, !PT ;  /* 0xffff000017179812 */ /* 0x000fe200078ec0ff */
[C---:B----4-:R-:W-:Y:S01]  /*3bf0*/  @!P1 IMAD.U32 R34, R28.reuse, 0x10000, RZ ;  /* 0x000100001c229824 */ /* 0x050fe200078e00ff */
[----:B------:R-:W-:Y:S01]  /*3c00*/  @!P1 LOP3.LUT R36, R28, 0xffff0000, RZ, 0xc0, !PT ;  /* 0xffff00001c249812 */ /* 0x000fe200078ec0ff */
[----:B------:R-:W-:Y:S01]  /*3c10*/  @!P1 IMAD.U32 R27, R30, 0x10000, RZ ;  /* 0x000100001e1b9824 */ /* 0x000fe200078e00ff */
[----:B------:R-:W-:Y:S01]  /*3c20*/  @!P1 SHF.L.U32 R26, R29, 0x10, RZ ;  /* 0x000000101d1a9819 */ /* 0x000fe200000006ff */
[-C--:B------:R-:W-:Y:S01]  /*3c30*/  @!P1 FMUL.FTZ R5, R34, R35.reuse ;  /* 0x0000002322059220 */ /* 0x080fe20000410000 */
[C---:B------:R-:W-:Y:S01]  /*3c40*/  @!P1 SHF.L.U32 R24, R31.reuse, 0x10, RZ ;  /* 0x000000101f189819 */ /* 0x040fe200000006ff */
[----:B------:R-:W-:Y:S02]  /*3c50*/  @!P1 FMUL.FTZ R44, R36, R35 ;  /* 0x00000023242c9220 */ /* 0x000fe40000410000 */
[C---:B-----5:R-:W-:Y:S01]  /*3c60*/  @!P1 IMAD.U32 R37, R40.reuse, 0x10000, RZ ;  /* 0x0001000028259824 */ /* 0x060fe200078e00ff */
        /* <DEDUP_REMOVED lines=28> */
[----:B------:R1:W-:Y:S08]  /*3e30*/  STG.E.128 [R56.64], R28 ;  /* 0x0000001c38007986 */ /* 0x0003f0000c101d06 */
        /* <DEDUP_REMOVED lines=14> */
[C---:B------:R-:W-:Y:S01]  /*3f20*/  @!P0 LOP3.LUT R40, R27.reuse, 0xffff0000, RZ, 0xc0, !PT ;  /* 0xffff00001b288812 */ /* 0x040fe200078ec0ff */
[----:B------:R-:W-:Y:S01]  /*3f30*/  @!P0 FMUL.FTZ R44, R36, R35 ;  /* 0x00000023242c8220 */ /* 0x000fe20000410000 */
[----:B------:R-:W-:Y:S01]  /*3f40*/  @!P0 SHF.L.U32 R28, R27, 0x10, RZ ;  /* 0x000000101b1c8819 */ /* 0x000fe200000006ff */
[C---:B-----5:R-:W-:Y:S01]  /*3f50*/  @!P0 IMAD.U32 R37, R42.reuse, 0x10000, RZ ;  /* 0x000100002a258824 */ /* 0x060fe200078e00ff */
[----:B------:R-:W-:Y:S01]  /*3f60*/  @!P0 LOP3.LUT R39, R42, 0xffff0000, RZ, 0xc0, !PT ;  /* 0xffff00002a278812 */ /* 0x000fe200078ec0ff */
[----:B------:R-:W-:Y:S01]  /*3f70*/  @!P0 FMUL.FTZ R10, R30, R29 ;  /* 0x0000001d1e0a8220 */ /* 0x000fe20000410000 */
[C---:B------:R-:W-:Y:S01]  /*3f80*/  @!P0 SHF.L.U32 R38, R43.reuse, 0x10, RZ ;  /* 0x000000102b268819 */ /* 0x040fe200000006ff */
[-C--:B------:R-:W-:Y:S01]  /*3f90*/  @!P0 FFMA.FTZ R44, R34, R37.reuse, -R44 ;  /* 0x00000025222c8223 */ /* 0x080fe2000001082c */
[----:B------:R-:W-:Y:S01]  /*3fa0*/  @!P0 LOP3.LUT R41, R43, 0xffff0000, RZ, 0xc0, !PT ;  /* 0xffff00002b298812 */ /* 0x000fe200078ec0ff */
[----:B------:R-:W-:Y:S01]  /*3fb0*/  @!P0 FFMA.FTZ R9, R36, R37, R9 ;  /* 0x0000002524098223 */ /* 0x000fe20000010009 */
[----:B------:R-:W-:Y:S01]  /*3fc0*/  @!P0 LOP3.LUT R37, R26, 0xffff0000, RZ, 0xc0, !PT ;  /* 0xffff00001a258812 */ /* 0x000fe200078ec0ff */
[----:B------:R-:W-:Y:S01]  /*3fd0*/  @!P0 FMUL.FTZ R11, R31, R22 ;  /* 0x000000161f0b8220 */ /* 0x000fe20000410000 */
[----:B------:R-:W-:Y:S01]  /*3fe0*/  @!P0 LOP3.LUT R36, R25, 0xffff0000, RZ, 0xc0, !PT ;  /* 0xffff000019248812 */ /* 0x000fe200078ec0ff */
[----:B------:R-:W-:Y:S01]  /*3ff0*/  @!P0 FMUL.FTZ R47, R40, R23 ;  /* 0x00000017282f8220 */ /* 0x000fe20000410000 */
[----:B------:R-:W-:Y:S01]  /*4000*/  @!P0 F2FP.BF16.PACK_AB R44, R9, R44 ;  /* 0x0000002c092c823e */ /* 0x000fe200000010ff */
[C---:B------:R-:W-:Y:S02]  /*4010*/  @!P0 FMUL.FTZ R46, R37.reuse, R22 ;  /* 0x00000016252e8220 */ /* 0x040fe40000410000 */
[----:B------:R-:W-:Y:S02]  /*4020*/  @!P0 FMUL.FTZ R45, R36, R29 ;  /* 0x0000001d242d8220 */ /* 0x000fe40000410000 */
        /* <DEDUP_REMOVED lines=13> */
[----:B------:R-:W-:Y:S05]  /*4100*/  @!P0 MOV R27, R47 ;  /* 0x0000002f001b8202 */ /* 0x000fea0000000f00 */
[----:B------:R1:W-:Y:S02]  /*4110*/  STG.E.128 [R48.64], R24 ;  /* 0x0000001830007986 */ /* 0x0003e4000c101d06 */
.L_x_2046:
[----:B------:R-:W-:Y:S05]  /*4120*/  BSYNC B0 ;  /* 0x0000000000007941 */ /* 0x000fea0003800000 */
.L_x_2045:
[----:B------:R-:W-:Y:S01]  /*4130*/  BSSY B0, `(.L_x_2047) ;  /* 0x00000a0000007945 */ /* 0x000fe20003800000 */
[----:B------:R-:W-:-:S05]  /*4140*/  @!P3 BRA `(.L_x_2048) ;  /* 0x000009e00000b947 */ /* 0x000fca0003800000 */
[----:B-1----:R-:W-:Y:S01]  /*4150*/  IMAD.SHL.U32 R49, R86, 0x2, RZ ;  /* 0x0000000256317824 */ /* 0x002fe200078e00ff */
[----:B------:R-:W-:Y:S02]  /*4160*/  MOV R45, 0xc0 ;  /* 0x000000c0002d7802 */ /* 0x000fe40000000f00 */
[----:B------:R-:W-:Y:S02]  /*4170*/  ISETP.GE.AND P0, PT, R18, UR4, PT ;  /* 0x0000000412007c0c */ /* 0x000fe4000bf06270 */
[-C--:B------:R-:W-:Y:S01]  /*4180*/  IADD3 R32, P1, R20, R49.reuse, RZ ;  /* 0x0000003114207210 */ /* 0x080fe20007f3e0ff */
[C---:B------:R-:W-:Y:S01]  /*4190*/  IMAD.WIDE.U32 R56, R45.reuse, c[0x0][0x288], R126 ;  /* 0x0000a2002d387a25 */ /* 0x040fe200078e007e */
[----:B------:R-:W-:Y:S02]  /*41a0*/  IADD3 R42, P3, R52, R49, RZ ;  /* 0x00000031342a7210 */ /* 0x000fe40007f7e0ff */
[----:B------:R-:W-:Y:S01]  /*41b0*/  SHF.L.U64.HI R47, R86, 0x1, R85 ;  /* 0x00000001562f7819 */ /* 0x000fe20000010255 */
[----:B------:R-:W-:Y:S01]  /*41c0*/  IMAD R44, R45, c[0x0][0x28c], RZ ;  /* 0x0000a3002d2c7a24 */ /* 0x000fe200078e02ff */
[----:B------:R-:W-:Y:S01]  /*41d0*/  MOV R121, R119 ;  /* 0x0000007700797202 */ /* 0x000fe20000000f00 */
[----:B------:R-:W-:Y:S01]  /*41e0*/  IMAD.MOV.U32 R48, RZ, RZ, R56 ;  /* 0x000000ffff307224 */ /* 0x000fe200078e0038 */
[----:B------:R-:W-:Y:S01]  /*41f0*/  IADD3.X R33, R21, R47, RZ, P1, !PT ;  /* 0x0000002f15217210 */ /* 0x000fe20000ffe4ff */
[----:B------:R-:W-:Y:S01]  /*4200*/  IMAD.X R43, R53, 0x1, R47, P3 ;  /* 0x00000001352b7824 */ /* 0x000fe200018e062f */
[----:B------:R-:W-:Y:S01]  /*4210*/  IADD3 R49, R57, R44, RZ ;  /* 0x0000002c39317210 */ /* 0x000fe20007ffe0ff */
[----:B------:R-:W-:Y:S01]  /*4220*/  IMAD.WIDE.U32 R56, R45, c[0x0][0x198], R120 ;  /* 0x000066002d387a25 */ /* 0x000fe200078e0078 */
[----:B------:R-:W-:Y:S01]  /*4230*/  ISETP.GE.AND P1, PT, R15, UR4, PT ;  /* 0x000000040f007c0c */ /* 0x000fe2000bf26270 */
[----:B----4-:R-:W2:Y:S01]  /*4240*/  @!P0 LDG.E.64 R22, [R32.64] ;  /* 0x0000000620168981 */ /* 0x010ea2000c1e1b00 */
[----:B------:R-:W-:Y:S01]  /*4250*/  LEA R58, P3, R105, R126, 0x1 ;  /* 0x0000007e693a7211 */ /* 0x000fe200078608ff */
[----:B------:R-:W-:Y:S03]  /*4260*/  IMAD R45, R45, c[0x0][0x19c], RZ ;  /* 0x000067002d2d7a24 */ /* 0x000fe600078e02ff */
[----:B------:R-:W-:Y:S01]  /*4270*/  LEA.HI.X R59, R105, R127, R104, 0x1, P3 ;  /* 0x0000007f693b7211 */ /* 0x000fe200018f0c68 */
[----:B------:R-:W-:Y:S01]  /*4280*/  IMAD.IADD R57, R57, 0x1, R45 ;  /* 0x0000000139397824 */ /* 0x000fe200078e022d */
[----:B------:R-:W3:Y:S08]  /*4290*/  LDG.E.128 R24, [R48.64] ;  /* 0x0000000630187981 */ /* 0x000ef0000c1e1d00 */
[----:B------:R-:W4:Y:S01]  /*42a0*/  @!P0 LDG.E.64 R40, [R42.64] ;  /* 0x000000062a288981 */ /* 0x000f22000c1e1b00 */
[C---:B--2---:R-:W-:Y:S01]  /*42b0*/  @!P0 IMAD.U32 R31, R22.reuse, 0x10000, RZ ;  /* 0x00010000161f8824 */ /* 0x044fe200078e00ff */
[----:B------:R-:W-:Y:S02]  /*42c0*/  @!P0 LOP3.LUT R29, R22, 0xffff0000, RZ, 0xc0, !PT ;  /* 0xffff0000161d8812 */ /* 0x000fe400078ec0ff */
[C---:B------:R-:W-:Y:S02]  /*42d0*/  @!P0 SHF.L.U32 R22, R23.reuse, 0x10, RZ ;  /* 0x0000001017168819 */ /* 0x040fe400000006ff */
[----:B------:R-:W-:Y:S01]  /*42e0*/  @!P0 LOP3.LUT R23, R23, 0xffff0000, RZ, 0xc0, !PT ;  /* 0xffff000017178812 */ /* 0x000fe200078ec0ff */
[----:B---3--:R-:W-:Y:S01]  /*42f0*/  @!P0 IMAD.U32 R30, R25, 0x10000, RZ ;  /* 0x00010000191e8824 */ /* 0x008fe200078e00ff */
[C---:B------:R-:W-:Y:S02]  /*4300*/  @!P0 SHF.L.U32 R28, R24.reuse, 0x10, RZ ;  /* 0x00000010181c8819 */ /* 0x040fe400000006ff */
[----:B------:R-:W-:Y:S01]  /*4310*/  @!P0 LOP3.LUT R36, R24, 0xffff0000, RZ, 0xc0, !PT ;  /* 0xffff000018248812 */ /* 0x000fe200078ec0ff */
[----:B------:R-:W-:Y:S02]  /*4320*/  @!P0 FMUL.FTZ R2, R30, R29 ;  /* 0x0000001d1e028220 */ /* 0x000fe40000410000 */
[-C--:B------:R-:W-:Y:S02]  /*4330*/  @!P0 FMUL.FTZ R0, R28, R31.reuse ;  /* 0x0000001f1c008220 */ /* 0x080fe40000410000 */
[----:B------:R-:W-:Y:S01]  /*4340*/  @!P0 FMUL.FTZ R47, R36, R31 ;  /* 0x0000001f242f8220 */ /* 0x000fe20000410000 */
[----:B----4-:R-:W-:Y:S01]  /*4350*/  @!P0 SHF.L.U32 R37, R40, 0x10, RZ ;  /* 0x0000001028258819 */ /* 0x010fe200000006ff */
[C---:B------:R-:W-:Y:S01]  /*4360*/  @!P0 IMAD.U32 R38, R41.reuse, 0x10000, RZ ;  /* 0x0001000029268824 */ /* 0x040fe200078e00ff */
[----:B------:R-:W-:Y:S02]  /*4370*/  @!P0 SHF.L.U32 R31, R26, 0x10, RZ ;  /* 0x000000101a1f8819 */ /* 0x000fe400000006ff */
        /* <DEDUP_REMOVED lines=24> */
[----:B------:R-:W-:Y:S02]  /*4500*/  @!P0 F2FP.BF16.PACK_AB R44, R3, R44 ;  /* 0x0000002c032c823e */ /* 0x000fe400000010ff */
[C---:B------:R-:W-:Y:S01]  /*4510*/  LEA R48, P3, R109.reuse, R126, 0x1 ;  /* 0x0000007e6d307211 */ /* 0x040fe200078608ff */
[----:B------:R-:W-:Y:S01]  /*4520*/  @!P0 IMAD.MOV.U32 R27, RZ, RZ, R45 ;  /* 0x000000ffff1b8224 */ /* 0x000fe200078e002d */
[----:B------:R-:W-:Y:S02]  /*4530*/  @!P0 MOV R26, R44 ;  /* 0x0000002c001a8202 */ /* 0x000fe40000000f00 */
[----:B------:R-:W-:Y:S02]  /*4540*/  ISETP.GE.AND P0, PT, R14, UR4, PT ;  /* 0x000000040e007c0c */ /* 0x000fe4000bf06270 */
[----:B------:R-:W-:Y:S01]  /*4550*/  LEA.HI.X R49, R109, R127, R108, 0x1, P3 ;  /* 0x0000007f6d317211 */ /* 0x000fe200018f0c6c */
[----:B------:R1:W-:Y:S08]  /*4560*/  STG.E.128 [R56.64], R24 ;  /* 0x0000001838007986 */ /* 0x0003f0000c101d06 */
[----:B------:R-:W2:Y:S08]  /*4570*/  LDG.E.128 R28, [R58.64] ;  /* 0x000000063a1c7981 */ /* 0x000eb0000c1e1d00 */
[----:B------:R-:W3:Y:S06]  /*4580*/  @!P1 LDG.E.64 R22, [R32.64+0x20] ;  /* 0x0000200620169981 */ /* 0x000eec000c1e1b00 */
[----:B------:R-:W4:Y:S01]  /*4590*/  @!P1 LDG.E.64 R40, [R42.64+0x20] ;  /* 0x000020062a289981 */ /* 0x000f22000c1e1b00 */
[C---:B-1----:R-:W-:Y:S04]  /*45a0*/  LEA R56, P4, R107.reuse, R120, 0x1 ;  /* 0x000000786b387211 */ /* 0x042fe800078808ff */
[----:B------:R-:W-:Y:S01]  /*45b0*/  LEA.HI.X R57, R107, R119, R106, 0x1, P4 ;  /* 0x000000776b397211 */ /* 0x000fe200020f0c6a */
[----:B--2---:R-:W-:Y:S01]  /*45c0*/  @!P1 IMAD.U32 R26, R29, 0x10000, RZ ;  /* 0x000100001d1a9824 */ /* 0x004fe200078e00ff */
[----:B------:R-:W-:Y:S01]  /*45d0*/  @!P1 SHF.L.U32 R34, R28, 0x10, RZ ;  /* 0x000000101c229819 */ /* 0x000fe200000006ff */
[----:B------:R-:W-:Y:S01]  /*45e0*/  @!P1 IMAD.U32 R24, R31, 0x10000, RZ ;  /* 0x000100001f189824 */ /* 0x000fe200078e00ff */
[----:B------:R-:W-:Y:S02]  /*45f0*/  @!P1 SHF.L.U32 R27, R30, 0x10, RZ ;  /* 0x000000101e1b9819 */ /* 0x000fe400000006ff */
        /* <DEDUP_REMOVED lines=9> */
[----:B------:R-:W-:Y:S01]  /*4690*/  @!P1 LOP3.LUT R39, R40, 0xffff0000, RZ, 0xc0, !PT ;  /* 0xffff000028279812 */ /* 0x000fe200078ec0ff */
[----:B------:R-:W-:Y:S01]  /*46a0*/  @!P1 IMAD.U32 R38, R41, 0x10000, RZ ;  /* 0x0001000029269824 */ /* 0x000fe200078e00ff */
[----:B------:R-:W-:Y:S01]  /*46b0*/  @!P1 LOP3.LUT R40, R31, 0xffff0000, RZ, 0xc0, !PT ;  /* 0xffff00001f289812 */ /* 0x000fe200078ec0ff */
        /* <DEDUP_REMOVED lines=8> */
[-C--:B------:R-:W-:Y:S02]  /*4740*/  @!P1 FMUL.FTZ R47, R40, R23.reuse ;  /* 0x00000017282f9220 */ /* 0x080fe40000410000 */
[----:B------:R-:W-:Y:S01]  /*4750*/  @!P1 FMUL.FTZ R8, R24, R23 ;  /* 0x0000001718089220 */ /* 0x000fe20000410000 */
[----:B------:R-:W-:Y:S01]  /*4760*/  @!P1 MOV R28, R44 ;  /* 0x0000002c001c9202 */ /* 0x000fe20000000f00 */
[----:B------:R-:W-:Y:S02]  /*4770*/  @!P1 FMUL.FTZ R46, R37, R22 ;  /* 0x00000016252e9220 */ /* 0x000fe40000410000 */
[----:B------:R-:W-:Y:S02]  /*4780*/  @!P1 FFMA.FTZ R45, R26, R39, -R45 ;  /* 0x000000271a2d9223 */ /* 0x000fe4000001082d */
[----:B------:R-:W-:Y:S02]  /*4790*/  @!P1 FFMA.FTZ R47, R24, R41, -R47 ;  /* 0x00000029182f9223 */ /* 0x000fe4000001082f */
[-C--:B------:R-:W-:Y:S02]  /*47a0*/  @!P1 FFMA.FTZ R46, R27, R38.reuse, -R46 ;  /* 0x000000261b2e9223 */ /* 0x080fe4000001082e */
[----:B------:R-:W-:Y:S02]  /*47b0*/  @!P1 FFMA.FTZ R6, R36, R39, R6 ;  /* 0x0000002724069223 */ /* 0x000fe40000010006 */
[----:B------:R-:W-:Y:S02]  /*47c0*/  @!P1 FFMA.FTZ R7, R37, R38, R7 ;  /* 0x0000002625079223 */ /* 0x000fe40000010007 */
[----:B------:R-:W-:Y:S01]  /*47d0*/  @!P1 FFMA.FTZ R8, R40, R41, R8 ;  /* 0x0000002928089223 */ /* 0x000fe20000010008 */
[----:B------:R-:W-:Y:S02]  /*47e0*/  @!P1 F2FP.BF16.PACK_AB R45, R6, R45 ;  /* 0x0000002d062d923e */ /* 0x000fe400000010ff */
[----:B------:R-:W-:Y:S02]  /*47f0*/  @!P1 F2FP.BF16.PACK_AB R46, R7, R46 ;  /* 0x0000002e072e923e */ /* 0x000fe400000010ff */
[----:B------:R-:W-:Y:S01]  /*4800*/  @!P1 F2FP.BF16.PACK_AB R47, R8, R47 ;  /* 0x0000002f082f923e */ /* 0x000fe200000010ff */
[----:B------:R-:W-:Y:S01]  /*4810*/  @!P1 IMAD.MOV.U32 R29, RZ, RZ, R45 ;  /* 0x000000ffff1d9224 */ /* 0x000fe200078e002d */
[----:B------:R-:W-:Y:S03]  /*4820*/  @!P1 MOV R30, R46 ;  /* 0x0000002e001e9202 */ /* 0x000fe60000000f00 */
[----:B------:R-:W-:Y:S05]  /*4830*/  @!P1 IMAD.MOV.U32 R31, RZ, RZ, R47 ;  /* 0x000000ffff1f9224 */ /* 0x000fea00078e002f */
[----:B------:R1:W-:Y:S08]  /*4840*/  STG.E.128 [R56.64], R28 ;  /* 0x0000001c38007986 */ /* 0x0003f0000c101d06 */
[----:B------:R2:W1:Y:S08]  /*4850*/  LDG.E.128 R24, [R48.64] ;  /* 0x0000000630187981 */ /* 0x000470000c1e1d00 */
[----:B------:R-:W3:Y:S06]  /*4860*/  @!P0 LDG.E.64 R22, [R32.64+0x40] ;  /* 0x0000400620168981 */ /* 0x000eec000c1e1b00 */
[----:B------:R-:W4:Y:S01]  /*4870*/  @!P0 LDG.E.64 R42, [R42.64+0x40] ;  /* 0x000040062a2a8981 */ /* 0x000f22000c1e1b00 */
[C---:B--2---:R-:W-:Y:S04]  /*4880*/  LEA R48, P1, R111.reuse, R120, 0x1 ;  /* 0x000000786f307211 */ /* 0x044fe800078208ff */
[----:B------:R-:W-:Y:S01]  /*4890*/  LEA.HI.X R49, R111, R119, R110, 0x1, P1 ;  /* 0x000000776f317211 */ /* 0x000fe200008f0c6e */
[----:B-1----:R-:W-:Y:S01]  /*48a0*/  @!P0 IMAD.U32 R30, R25, 0x10000, RZ ;  /* 0x00010000191e8824 */ /* 0x002fe200078e00ff */
[C---:B------:R-:W-:Y:S01]  /*48b0*/  @!P0 SHF.L.U32 R34, R24.reuse, 0x10, RZ ;  /* 0x0000001018228819 */ /* 0x040fe200000006ff */
[C---:B------:R-:W-:Y:S01]  /*48c0*/  @!P0 IMAD.U32 R28, R27.reuse, 0x10000, RZ ;  /* 0x000100001b1c8824 */ /* 0x040fe200078e00ff */
[----:B------:R-:W-:Y:S02]  /*48d0*/  @!P0 LOP3.LUT R36, R24, 0xffff0000, RZ, 0xc0, !PT ;  /* 0xffff000018248812 */ /* 0x000fe400078ec0ff */
        /* <DEDUP_REMOVED lines=11> */
[C---:B------:R-:W-:Y:S01]  /*4990*/  @!P0 IMAD.U32 R38, R43.reuse, 0x10000, RZ ;  /* 0x000100002b268824 */ /* 0x040fe200078e00ff */
[----:B------:R-:W-:Y:S01]  /*49a0*/  @!P0 LOP3.LUT R41, R43, 0xffff0000, RZ, 0xc0, !PT ;  /* 0xffff00002b298812 */ /* 0x000fe200078ec0ff */
[-C--:B------:R-:W-:Y:S01]  /*49b0*/  @!P0 FFMA.FTZ R9, R36, R37.reuse, R9 ;  /* 0x0000002524098223 */ /* 0x080fe20000010009 */
[----:B------:R-:W-:Y:S01]  /*49c0*/  @!P0 LOP3.LUT R36, R25, 0xffff0000, RZ, 0xc0, !PT ;  /* 0xffff000019248812 */ /* 0x000fe200078ec0ff */
[----:B------:R-:W-:Y:S01]  /*49d0*/  @!P0 FFMA.FTZ R44, R34, R37, -R44 ;  /* 0x00000025222c8223 */ /* 0x000fe2000001082c */
[----:B------:R-:W-:Y:S01]  /*49e0*/  @!P0 LOP3.LUT R37, R26, 0xffff0000, RZ, 0xc0, !PT ;  /* 0xffff00001a258812 */ /* 0x000fe200078ec0ff */
[----:B------:R-:W-:Y:S02]  /*49f0*/  @!P0 FMUL.FTZ R11, R31, R22 ;  /* 0x000000161f0b8220 */ /* 0x000fe40000410000 */
        /* <DEDUP_REMOVED lines=18> */
[----:B------:R1:W-:Y:S02]  /*4b20*/  STG.E.128 [R48.64], R24 ;  /* 0x0000001830007986 */ /* 0x0003e4000c101d06 */
.L_x_2048:
[----:B------:R-:W-:Y:S05]  /*4b30*/  BSYNC B0 ;  /* 0x0000000000007941 */ /* 0x000fea0003800000 */
.L_x_2047:
[----:B------:R-:W-:Y:S01]  /*4b40*/  IMAD.MOV.U32 R3, RZ, RZ, c[0x0][0x230] ;  /* 0x00008c00ff037624 */ /* 0x000fe200078e00ff */
[----:B------:R-:W-:Y:S03]  /*4b50*/  ULDC UR4, c[0x0][0x230] ;  /* 0x00008c0000047ab9 */ /* 0x000fe60000000800 */
[----:B------:R-:W-:Y:S05]  /*4b60*/  IMAD.U32 R3, R3, -0x40, RZ ;  /* 0xffffffc003037824 */ /* 0x000fea00078e00ff */
[C---:B------:R-:W-:Y:S02]  /*4b70*/  LEA R52, P1, R3.reuse, R52, 0x1 ;  /* 0x0000003403347211 */ /* 0x040fe400078208ff */
[C---:B------:R-:W-:Y:S02]  /*4b80*/  LEA R20, P0, R3.reuse, R20, 0x1 ;  /* 0x0000001403147211 */ /* 0x040fe400078008ff */
[C---:B------:R-:W-:Y:S02]  /*4b90*/  LEA.HI.X.SX32 R53, R3.reuse, R53, 0x1, P1 ;  /* 0x0000003503357211 */ /* 0x040fe400008f0eff */
[----:B------:R-:W-:Y:S01]  /*4ba0*/  LEA.HI.X.SX32 R21, R3, R21, 0x1, P0 ;  /* 0x0000001503157211 */ /* 0x000fe200000f0eff */
[----:B------:R-:W-:-:S05]  /*4bb0*/  BRA `(.L_x_2049) ;  /* 0x000047e000007947 */ /* 0x000fca0003800000 */
.L_x_2040:
[----:B------:R-:W-:Y:S01]  /*4bc0*/  BSSY B1, `(.L_x_2050) ;  /* 0x0000104000017945 */ /* 0x000fe20003800000 */
[----:B------:R-:W-:-:S05]  /*4bd0*/  @!P1 BRA `(.L_x_2051) ;  /* 0x0000102000009947 */ /* 0x000fca0003800000 */
[----:B------:R1:W5:Y:S01]  /*4be0*/  LDG.E.128 R40, [R126.64] ;  /* 0x000000067e287981 */ /* 0x000362000c1e1d00 */
[----:B------:R-:W-:Y:S01]  /*4bf0*/  ISETP.GE.AND P0, PT, R18, UR4, PT ;  /* 0x0000000412007c0c */ /* 0x000fe2000bf06270 */
[----:B------:R-:W-:Y:S01]  /*4c00*/  @!UPT UIADD3 URZ, URZ, URZ, URZ ;  /* 0x0000003f3f3ff290 */ /* 0x000fe2000fffe03f */
[----:B------:R-:W-:Y:S11]  /*4c10*/  BSSY B0, `(.L_x_2052) ;  /* 0x0000050000007945 */ /* 0x000ff60003800000 */
[----:B------:R-:W-:-:S05]  /*4c20*/  @P0 BRA `(.L_x_2053) ;  /* 0x000004e000000947 */ /* 0x000fca0003800000 */
[C---:B-----5:R-:W-:Y:S01]  /*4c30*/  SHF.L.U32 R37, R40.reuse, 0x10, RZ ;  /* 0x0000001028257819 */ /* 0x060fe200000006ff */
[----:B------:R-:W-:Y:S01]  /*4c40*/  ULEA.HI UR5, UR4, UR4, URZ, 0x1 ;  /* 0x0000000404057291 */ /* 0x000fe2000f8f083f */
[----:B----4-:R-:W-:Y:S01]  /*4c50*/  LOP3.LUT R39, R40, 0xffff0000, RZ, 0xc0, !PT ;  /* 0xffff000028277812 */ /* 0x010fe200078ec0ff */
[----:B------:R-:W-:Y:S01]  /*4c60*/  IMAD.MOV.U32 R167, RZ, RZ, RZ ;  /* 0x000000ffffa77224 */ /* 0x000fe200078e00ff */
[C---:B------:R-:W-:Y:S01]  /*4c70*/  SHF.L.U32 R44, R42.reuse, 0x10, RZ ;  /* 0x000000102a2c7819 */ /* 0x040fe200000006ff */
[C---:B------:R-:W-:Y:S01]  /*4c80*/  IMAD.U32 R38, R41.reuse, 0x10000, RZ ;  /* 0x0001000029267824 */ /* 0x040fe200078e00ff */
[----:B------:R-:W-:Y:S01]  /*4c90*/  LOP3.LUT R41, R41, 0xffff0000, RZ, 0xc0, !PT ;  /* 0xffff000029297812 */ /* 0x000fe200078ec0ff */
[C---:B------:R-:W-:Y:S01]  /*4ca0*/  IMAD.U32 R48, R43.reuse, 0x10000, RZ ;  /* 0x000100002b307824 */ /* 0x040fe200078e00ff */
[----:B------:R-:W-:Y:S01]  /*4cb0*/  LOP3.LUT R45, R42, 0xffff0000, RZ, 0xc0, !PT ;  /* 0xffff00002a2d7812 */ /* 0x000fe200078ec0ff */
[----:B------:R-:W-:Y:S01]  /*4cc0*/  USHF.R.S32.HI UR5, URZ, 0x1, UR5 ;  /* 0x000000013f057899 */ /* 0x000fe20008011405 */
[----:B------:R-:W-:Y:S05]  /*4cd0*/  LOP3.LUT R49, R43, 0xffff0000, RZ, 0xc0, !PT ;  /* 0xffff00002b317812 */ /* 0x000fea00078ec0ff */
[----:B------:R-:W-:Y:S02]  /*4ce0*/  ISETP.GE.AND P1, PT, R18, UR5, PT ;  /* 0x0000000512007c0c */ /* 0x000fe4000bf26270 */
[----:B------:R-:W-:Y:S11]  /*4cf0*/  MOV R121, UR5 ;  /* 0x0000000500797c02 */ /* 0x000ff60008000f00 */
[----:B------:R-:W-:Y:S02]  /*4d00*/  @P1 IMAD R167, RZ, RZ, -UR5 ;  /* 0x80000005ffa71e24 */ /* 0x000fe4000f8e02ff */
[----:B------:R-:W-:Y:S03]  /*4d10*/  @P1 IMAD R121, RZ, RZ, -UR5 ;  /* 0x80000005ff791e24 */ /* 0x000fe6000f8e02ff */
[C---:B------:R-:W-:Y:S04]  /*4d20*/  LEA R168, P0, R167.reuse, R128, 0x1 ;  /* 0x00000080a7a87211 */ /* 0x040fe800078008ff */
[----:B------:R-:W-:Y:S02]  /*4d30*/  LEA.HI.X.SX32 R169, R167, R129, 0x1, P0 ;  /* 0x00000081a7a97211 */ /* 0x000fe400000f0eff */
[C---:B------:R-:W-:Y:S04]  /*4d40*/  LEA R10, P0, R121.reuse, R126, 0x1 ;  /* 0x0000007e790a7211 */ /* 0x040fe800078008ff */
[----:B------:R-:W-:Y:S01]  /*4d50*/  LEA.HI.X.SX32 R11, R121, R127, 0x1, P0 ;  /* 0x0000007f790b7211 */ /* 0x000fe200000f0eff */
[----:B------:R-:W2:Y:S01]  /*4d60*/  LDG.E.128 R168, [R168.64] ;  /* 0x00000006a8a87981 */ /* 0x000ea2000c1e1d00 */
[----:B------:R-:W-:Y:S01]  /*4d70*/  MOV R121, RZ ;  /* 0x000000ff00797202 */ /* 0x000fe20000000f00 */
[----:B------:R-:W-:Y:S05]  /*4d80*/  @P1 IMAD R121, RZ, RZ, -UR5 ;  /* 0x80000005ff791e24 */ /* 0x000fea000f8e02ff */
[C---:B------:R-:W-:Y:S01]  /*4d90*/  LEA R46, P0, R121.reuse, R130, 0x1 ;  /* 0x00000082792e7211 */ /* 0x040fe200078008ff */
[----:B------:R3:W4:Y:S03]  /*4da0*/  LDG.E.128 R24, [R10.64] ;  /* 0x000000060a187981 */ /* 0x000726000c1e1d00 */
[----:B------:R-:W-:Y:S05]  /*4db0*/  LEA.HI.X.SX32 R47, R121, R131, 0x1, P0 ;  /* 0x00000083792f7211 */ /* 0x000fea00000f0eff */
[----:B------:R-:W4:Y:S01]  /*4dc0*/  LDG.E.128 R56, [R46.64] ;  /* 0x000000062e387981 */ /* 0x000f22000c1e1d00 */
[----:B--2---:R-:W-:Y:S01]  /*4dd0*/  IMAD.U32 R28, R169, 0x10000, RZ ;  /* 0x00010000a91c7824 */ /* 0x004fe200078e00ff */
[C---:B------:R-:W-:Y:S01]  /*4de0*/  SHF.L.U32 R32, R168.reuse, 0x10, RZ ;  /* 0x00000010a8207819 */ /* 0x040fe200000006ff */
[----:B---3--:R-:W-:Y:S01]  /*4df0*/  IMAD.U32 R10, R171, 0x10000, RZ ;  /* 0x00010000ab0a7824 */ /* 0x008fe200078e00ff */
[----:B------:R-:W-:Y:S01]  /*4e00*/  LOP3.LUT R30, R168, 0xffff0000, RZ, 0xc0, !PT ;  /* 0xffff0000a81e7812 */ /* 0x000fe200078ec0ff */
[----:B------:R-:W-:Y:S01]  /*4e10*/  @!P1 FADD.FTZ R28, -R28, -RZ ;  /* 0x800000ff1c1c9221 */ /* 0x000fe20000010100 */
[----:B------:R-:W-:Y:S01]  /*4e20*/  LOP3.LUT R22, R169, 0xffff0000, RZ, 0xc0, !PT ;  /* 0xffff0000a9167812 */ /* 0x000fe200078ec0ff */
[----:B------:R-:W-:Y:S01]  /*4e30*/  @!P1 FADD.FTZ R32, -R32, -RZ ;  /* 0x800000ff20209221 */ /* 0x000fe20000010100 */
[----:B------:R-:W-:Y:S01]  /*4e40*/  SHF.L.U32 R12, R170, 0x10, RZ ;  /* 0x00000010aa0c7819 */ /* 0x000fe200000006ff */
[----:B------:R-:W-:Y:S01]  /*4e50*/  @!P1 FADD.FTZ R30, -R30, -RZ ;  /* 0x800000ff1e1e9221 */ /* 0x000fe20000010100 */
[C---:B----4-:R-:W-:Y:S01]  /*4e60*/  SHF.L.U32 R35, R24.reuse, 0x10, RZ ;  /* 0x0000001018237819 */ /* 0x050fe200000006ff */
[----:B------:R-:W-:Y:S01]  /*4e70*/  IMAD.U32 R29, R25, 0x10000, RZ ;  /* 0x00010000191d7824 */ /* 0x000fe200078e00ff */
[----:B------:R-:W-:Y:S01]  /*4e80*/  LOP3.LUT R33, R24, 0xffff0000, RZ, 0xc0, !PT ;  /* 0xffff000018217812 */ /* 0x000fe200078ec0ff */
[----:B------:R-:W-:Y:S01]  /*4e90*/  @!P1 FADD.FTZ R22, -R22, -RZ ;  /* 0x800000ff16169221 */ /* 0x000fe20000010100 */
[----:B------:R-:W-:Y:S01]  /*4ea0*/  LOP3.LUT R11, R170, 0xffff0000, RZ, 0xc0, !PT ;  /* 0xffff0000aa0b7812 */ /* 0x000fe200078ec0ff */
[----:B------:R-:W-:Y:S01]  /*4eb0*/  FMUL.FTZ R0, R35, R32 ;  /* 0x0000002023007220 */ /* 0x000fe20000410000 */
[----:B------:R-:W-:Y:S01]  /*4ec0*/  LOP3.LUT R31, R25, 0xffff0000, RZ, 0xc0, !PT ;  /* 0xffff0000191f7812 */ /* 0x000fe200078ec0ff */
[----:B------:R-:W-:Y:S01]  /*4ed0*/  FMUL.FTZ R2, R33, R30 ;  /* 0x0000001e21027220 */ /* 0x000fe20000410000 */
[C---:B------:R-:W-:Y:S01]  /*4ee0*/  SHF.L.U32 R34, R56.reuse, 0x10, RZ ;  /* 0x0000001038227819 */ /* 0x040fe200000006ff */
[----:B------:R-:W-:Y:S01]  /*4ef0*/  FMUL.FTZ R3, R29, R28 ;  /* 0x0000001c1d037220 */ /* 0x000fe20000410000 */
[----:B------:R-:W-:Y:S01]  /*4f00*/  LOP3.LUT R36, R56, 0xffff0000, RZ, 0xc0, !PT ;  /* 0xffff000038247812 */ /* 0x000fe200078ec0ff */
[----:B------:R-:W-:Y:S01]  /*4f10*/  @!P1 FADD.FTZ R12, -R12, -RZ ;  /* 0x800000ff0c0c9221 */ /* 0x000fe20000010100 */
[C---:B------:R-:W-:Y:S01]  /*4f20*/  SHF.L.U32 R25, R26.reuse, 0x10, RZ ;  /* 0x000000101a197819 */ /* 0x040fe200000006ff */
[----:B------:R-:W-:Y:S01]  /*4f30*/  IMAD.U32 R40, R57, 0x10000, RZ ;  /* 0x0001000039287824 */ /* 0x000fe200078e00ff */
[----:B------:R-:W-:Y:S01]  /*4f40*/  LOP3.LUT R9, R171, 0xffff0000, RZ, 0xc0, !PT ;  /* 0xffff0000ab097812 */ /* 0x000fe200078ec0ff */
[----:B------:R-:W-:Y:S01]  /*4f50*/  FFMA.FTZ R0, R37, R34, R0 ;  /* 0x0000002225007223 */ /* 0x000fe20000010000 */
[----:B------:R-:W-:Y:S01]  /*4f60*/  LOP3.LUT R24, R26, 0xffff0000, RZ, 0xc0, !PT ;  /* 0xffff00001a187812 */ /* 0x000fe200078ec0ff */
[----:B------:R-:W-:Y:S01]  /*4f70*/  FMUL.FTZ R4, R31, R22 ;  /* 0x000000161f047220 */ /* 0x000fe20000410000 */
[----:B------:R-:W-:Y:S01]  /*4f80*/  LOP3.LUT R42, R57, 0xffff0000, RZ, 0xc0, !PT ;  /* 0xffff0000392a7812 */ /* 0x000fe200078ec0ff */
[----:B------:R-:W-:Y:S01]  /*4f90*/  @!P1 FADD.FTZ R11, -R11, -RZ ;  /* 0x800000ff0b0b9221 */ /* 0x000fe20000010100 */
[C---:B------:R-:W-:Y:S01]  /*4fa0*/  SHF.L.U32 R43, R58.reuse, 0x10, RZ ;  /* 0x000000103a2b7819 */ /* 0x040fe200000006ff */
[----:B------:R-:W-:Y:S01]  /*4fb0*/  FFMA.FTZ R2, R39, R36, R2 ;  /* 0x0000002427027223 */ /* 0x000fe20000010002 */
[C---:B------:R-:W-:Y:S01]  /*4fc0*/  LOP3.LUT R26, R27.reuse, 0xffff0000, RZ, 0xc0, !PT ;  /* 0xffff00001b1a7812 */ /* 0x040fe200078ec0ff */
[----:B------:R-:W-:Y:S01]  /*4fd0*/  IMAD.U32 R23, R27, 0x10000, RZ ;  /* 0x000100001b177824 */ /* 0x000fe200078e00ff */
[----:B------:R-:W-:Y:S01]  /*4fe0*/  LOP3.LUT R46, R58, 0xffff0000, RZ, 0xc0, !PT ;  /* 0xffff00003a2e7812 */ /* 0x000fe200078ec0ff */
[----:B------:R-:W-:Y:S01]  /*4ff0*/  @!P1 FADD.FTZ R10, -R10, -RZ ;  /* 0x800000ff0a0a9221 */ /* 0x000fe20000010100 */
[----:B------:R-:W-:Y:S01]  /*5000*/  LOP3.LUT R50, R59, 0xffff0000, RZ, 0xc0, !PT ;  /* 0xffff00003b327812 */ /* 0x000fe200078ec0ff */
[----:B------:R-:W-:Y:S02]  /*5010*/  FMUL.FTZ R5, R25, R12 ;  /* 0x0000000c19057220 */ /* 0x000fe40000410000 */
[----:B------:R-:W-:Y:S01]  /*5020*/  FFMA.FTZ R3, R38, R40, R3 ;  /* 0x0000002826037223 */ /* 0x000fe20000010003 */
[----:B------:R-:W-:Y:S01]  /*5030*/  F2FP.BF16.PACK_AB R40, R2, R0 ;  /* 0x000000000228723e */ /* 0x000fe200000010ff */
[----:B------:R-:W-:Y:S02]  /*5040*/  @!P1 FADD.FTZ R9, -R9, -RZ ;  /* 0x800000ff09099221 */ /* 0x000fe40000010100 */
[----:B------:R-:W-:Y:S02]  /*5050*/  FMUL.FTZ R6, R24, R11 ;  /* 0x0000000b18067220 */ /* 0x000fe40000410000 */
[----:B------:R-:W-:Y:S02]  /*5060*/  FFMA.FTZ R4, R41, R42, R4 ;  /* 0x0000002a29047223 */ /* 0x000fe40000010004 */
[----:B------:R-:W-:Y:S02]  /*5070*/  FMUL.FTZ R7, R23, R10 ;  /* 0x0000000a17077220 */ /* 0x000fe40000410000 */
[----:B------:R-:W-:Y:S01]  /*5080*/  IMAD.U32 R47, R59, 0x10000, RZ ;  /* 0x000100003b2f7824 */ /* 0x000fe200078e00ff */
[----:B------:R-:W-:Y:S01]  /*5090*/  F2FP.BF16.PACK_AB R41, R4, R3 ;  /* 0x000000030429723e */ /* 0x000fe200000010ff */
[----:B------:R-:W-:Y:S02]  /*50a0*/  FFMA.FTZ R5, R44, R43, R5 ;  /* 0x0000002b2c057223 */ /* 0x000fe40000010005 */
[----:B------:R-:W-:Y:S02]  /*50b0*/  FMUL.FTZ R8, R26, R9 ;  /* 0x000000091a087220 */ /* 0x000fe40000410000 */
[----:B------:R-:W-:Y:S02]  /*50c0*/  FFMA.FTZ R6, R45, R46, R6 ;  /* 0x0000002e2d067223 */ /* 0x000fe40000010006 */
[----:B------:R-:W-:Y:S02]  /*50d0*/  FFMA.FTZ R7, R48, R47, R7 ;  /* 0x0000002f30077223 */ /* 0x000fe40000010007 */
[----:B------:R-:W-:Y:S01]  /*50e0*/  FFMA.FTZ R8, R49, R50, R8 ;  /* 0x0000003231087223 */ /* 0x000fe20000010008 */
[----:B------:R-:W-:Y:S04]  /*50f0*/  F2FP.BF16.PACK_AB R42, R6, R5 ;  /* 0x00000005062a723e */ /* 0x000fe800000010ff */
[----:B------:R-:W-:Y:S02]  /*5100*/  F2FP.BF16.PACK_AB R43, R8, R7 ;  /* 0x00000007082b723e */ /* 0x000fe400000010ff */
.L_x_2053:
[----:B------:R-:W-:Y:S05]  /*5110*/  BSYNC B0 ;  /* 0x0000000000007941 */ /* 0x000fea0003800000 */
.L_x_2052:
[----:B------:R-:W-:Y:S01]  /*5120*/  IMAD.MOV.U32 R121, RZ, RZ, R119 ;  /* 0x000000ffff797224 */ /* 0x000fe200078e0077 */
[----:B------:R-:W-:Y:S01]  /*5130*/  ISETP.GE.AND P0, PT, R15, UR4, PT ;  /* 0x000000040f007c0c */ /* 0x000fe2000bf06270 */
[----:B------:R-:W-:Y:S01]  /*5140*/  BSSY B0, `(.L_x_2054) ;  /* 0x0000054000007945 */ /* 0x000fe20003800000 */
[----:B------:R-:W-:Y:S02]  /*5150*/  IADD3 R172, P1, R126, 0x40, RZ ;  /* 0x000000407eac7810 */ /* 0x000fe40007f3e0ff */
[----:B-----5:R2:W-:Y:S03]  /*5160*/  STG.E.128 [R120.64], R40 ;  /* 0x0000002878007986 */ /* 0x0205e6000c101d06 */
[----:B------:R-:W-:Y:S01]  /*5170*/  IMAD.X R173, RZ, RZ, R127, P1 ;  /* 0x000000ffffad7224 */ /* 0x000fe200008e067f */
[----:B------:R2:W5:Y:S05]  /*5180*/  LDG.E.128 R44, [R126.64+0x40] ;  /* 0x000040067e2c7981 */ /* 0x00056a000c1e1d00 */
[----:B------:R-:W-:-:S05]  /*5190*/  @P0 BRA `(.L_x_2055) ;  /* 0x000004e000000947 */ /* 0x000fca0003800000 */
[C---:B-----5:R-:W-:Y:S01]  /*51a0*/  SHF.L.U32 R37, R44.reuse, 0x10, RZ ;  /* 0x000000102c257819 */ /* 0x060fe200000006ff */
[----:B------:R-:W-:Y:S01]  /*51b0*/  ULEA.HI UR5, UR4, UR4, URZ, 0x1 ;  /* 0x0000000404057291 */ /* 0x000fe2000f8f083f */
[----:B----4-:R-:W-:Y:S01]  /*51c0*/  LOP3.LUT R39, R44, 0xffff0000, RZ, 0xc0, !PT ;  /* 0xffff00002c277812 */ /* 0x010fe200078ec0ff */
[----:B------:R-:W-:Y:S01]  /*51d0*/  IMAD.MOV.U32 R167, RZ, RZ, RZ ;  /* 0x000000ffffa77224 */ /* 0x000fe200078e00ff */
[C---:B--2---:R-:W-:Y:S01]  /*51e0*/  LOP3.LUT R41, R45.reuse, 0xffff0000, RZ, 0xc0, !PT ;  /* 0xffff00002d297812 */ /* 0x044fe200078ec0ff */
[----:B------:R-:W-:Y:S01]  /*51f0*/  IMAD.U32 R38, R45, 0x10000, RZ ;  /* 0x000100002d267824 */ /* 0x000fe200078e00ff */
[C---:B------:R-:W-:Y:S01]  /*5200*/  SHF.L.U32 R44, R46.reuse, 0x10, RZ ;  /* 0x000000102e2c7819 */ /* 0x040fe200000006ff */
        /* <DEDUP_REMOVED lines=10> */
[----:B------:R-:W-:Y:S01]  /*52b0*/  MOV R167, RZ ;  /* 0x000000ff00a77202 */ /* 0x000fe20000000f00 */
[----:B------:R-:W-:Y:S01]  /*52c0*/  @P1 IMAD R167, RZ, RZ, -UR5 ;  /* 0x80000005ffa71e24 */ /* 0x000fe2000f8e02ff */
[C---:B------:R-:W-:Y:S02]  /*52d0*/  LEA R10, P0, R166.reuse, R172, 0x1 ;  /* 0x000000aca60a7211 */ /* 0x040fe400078008ff */
[----:B------:R-:W2:Y:S02]  /*52e0*/  LDG.E.128 R168, [R168.64+0x40] ;  /* 0x00004006a8a87981 */ /* 0x000ea4000c1e1d00 */
[----:B------:R-:W-:Y:S02]  /*52f0*/  LEA.HI.X.SX32 R11, R166, R173, 0x1, P0 ;  /* 0x000000ada60b7211 */ /* 0x000fe400000f0eff */
[C---:B------:R-:W-:Y:S04]  /*5300*/  LEA R42, P0, R167.reuse, R130, 0x1 ;  /* 0x00000082a72a7211 */ /* 0x040fe800078008ff */
[----:B------:R-:W-:Y:S01]  /*5310*/  LEA.HI.X.SX32 R43, R167, R131, 0x1, P0 ;  /* 0x00000083a72b7211 */ /* 0x000fe200000f0eff */
[----:B------:R3:W4:Y:S08]  /*5320*/  LDG.E.128 R24, [R10.64] ;  /* 0x000000060a187981 */ /* 0x000730000c1e1d00 */
[----:B------:R-:W4:Y:S01]  /*5330*/  LDG.E.128 R56, [R42.64+0x40] ;  /* 0x000040062a387981 */ /* 0x000f22000c1e1d00 */
        /* <DEDUP_REMOVED lines=37> */
[----:B------:R-:W-:Y:S02]  /*5590*/  FFMA.FTZ R3, R38, R40, R3 ;  /* 0x0000002826037223 */ /* 0x000fe40000010003 */
[----:B------:R-:W-:Y:S02]  /*55a0*/  @!P1 FADD.FTZ R9, -R9, -RZ ;  /* 0x800000ff09099221 */ /* 0x000fe40000010100 */
[----:B------:R-:W-:Y:S02]  /*55b0*/  FMUL.FTZ R6, R24, R11 ;  /* 0x0000000b18067220 */ /* 0x000fe40000410000 */
[----:B------:R-:W-:Y:S02]  /*55c0*/  FFMA.FTZ R4, R41, R42, R4 ;  /* 0x0000002a29047223 */ /* 0x000fe40000010004 */
[----:B------:R-:W-:Y:S02]  /*55d0*/  FMUL.FTZ R7, R23, R10 ;  /* 0x0000000a17077220 */ /* 0x000fe40000410000 */
[----:B------:R-:W-:Y:S02]  /*55e0*/  IMAD.U32 R47, R59, 0x10000, RZ ;  /* 0x000100003b2f7824 */ /* 0x000fe400078e00ff */
[----:B------:R-:W-:Y:S01]  /*55f0*/  FFMA.FTZ R5, R44, R43, R5 ;  /* 0x0000002b2c057223 */ /* 0x000fe20000010005 */
[----:B------:R-:W-:Y:S01]  /*5600*/  F2FP.BF16.PACK_AB R44, R2, R0 ;  /* 0x00000000022c723e */ /* 0x000fe200000010ff */
[----:B------:R-:W-:Y:S02]  /*5610*/  FMUL.FTZ R8, R26, R9 ;  /* 0x000000091a087220 */ /* 0x000fe40000410000 */
[----:B------:R-:W-:Y:S01]  /*5620*/  FFMA.FTZ R6, R45, R46, R6 ;  /* 0x0000002e2d067223 */ /* 0x000fe20000010006 */
[----:B------:R-:W-:Y:S01]  /*5630*/  F2FP.BF16.PACK_AB R45, R4, R3 ;  /* 0x00000003042d723e */ /* 0x000fe200000010ff */
[----:B------:R-:W-:Y:S02]  /*5640*/  FFMA.FTZ R7, R48, R47, R7 ;  /* 0x0000002f30077223 */ /* 0x000fe40000010007 */
[----:B------:R-:W-:Y:S01]  /*5650*/  FFMA.FTZ R8, R49, R50, R8 ;  /* 0x0000003231087223 */ /* 0x000fe20000010008 */
[----:B------:R-:W-:Y:S04]  /*5660*/  F2FP.BF16.PACK_AB R46, R6, R5 ;  /* 0x00000005062e723e */ /* 0x000fe800000010ff */
[----:B------:R-:W-:Y:S02]  /*5670*/  F2FP.BF16.PACK_AB R47, R8, R7 ;  /* 0x00000007082f723e */ /* 0x000fe400000010ff */
.L_x_2055:
[----:B------:R-:W-:Y:S05]  /*5680*/  BSYNC B0 ;  /* 0x0000000000007941 */ /* 0x000fea0003800000 */
.L_x_2054:
[----:B-----5:R3:W-:Y:S01]  /*5690*/  STG.E.128 [R120.64+0x40], R44 ;  /* 0x0000402c78007986 */ /* 0x0207e2000c101d06 */
[----:B------:R-:W-:Y:S01]  /*56a0*/  ISETP.GE.AND P0, PT, R14, UR4, PT ;  /* 0x000000040e007c0c */ /* 0x000fe2000bf06270 */
[----:B------:R-:W-:Y:S01]  /*56b0*/  BSSY B0, `(.L_x_2056) ;  /* 0x0000053000007945 */ /* 0x000fe20003800000 */
[----:B------:R-:W-:Y:S01]  /*56c0*/  IADD3 R172, P1, R126, 0x80, RZ ;  /* 0x000000807eac7810 */ /* 0x000fe20007f3e0ff */
[----:B--2---:R3:W5:Y:S04]  /*56d0*/  LDG.E.128 R40, [R126.64+0x80] ;  /* 0x000080067e287981 */ /* 0x004768000c1e1d00 */
[----:B------:R-:W-:Y:S06]  /*56e0*/  IMAD.X R173, RZ, RZ, R127, P1 ;  /* 0x000000ffffad7224 */ /* 0x000fec00008e067f */
[----:B------:R-:W-:-:S05]  /*56f0*/  @P0 BRA `(.L_x_2057) ;  /* 0x000004e000000947 */ /* 0x000fca0003800000 */
[C---:B-----5:R-:W-:Y:S01]  /*5700*/  SHF.L.U32 R37, R40.reuse, 0x10, RZ ;  /* 0x0000001028257819 */ /* 0x060fe200000006ff */
[----:B------:R-:W-:Y:S01]  /*5710*/  ULEA.HI UR5, UR4, UR4, URZ, 0x1 ;  /* 0x0000000404057291 */ /* 0x000fe2000f8f083f */
[----:B----4-:R-:W-:Y:S01]  /*5720*/  LOP3.LUT R39, R40, 0xffff0000, RZ, 0xc0, !PT ;  /* 0xffff000028277812 */ /* 0x010fe200078ec0ff */
[----:B------:R-:W-:Y:S01]  /*5730*/  IMAD.MOV.U32 R167, RZ, RZ, RZ ;  /* 0x000000ffffa77224 */ /* 0x000fe200078e00ff */
[C---:B---3--:R-:W-:Y:S01]  /*5740*/  SHF.L.U32 R44, R42.reuse, 0x10, RZ ;  /* 0x000000102a2c7819 */ /* 0x048fe200000006ff */
        /* <DEDUP_REMOVED lines=73> */
.L_x_2057:
[----:B------:R-:W-:Y:S05]  /*5be0*/  BSYNC B0 ;  /* 0x0000000000007941 */ /* 0x000fea0003800000 */
.L_x_2056:
[----:B-----5:R2:W-:Y:S02]  /*5bf0*/  STG.E.128 [R120.64+0x80], R40 ;  /* 0x0000802878007986 */ /* 0x0205e4000c101d06 */
.L_x_2051:
[----:B------:R-:W-:Y:S05]  /*5c00*/  BSYNC B1 ;  /* 0x0000000000017941 */ /* 0x000fea0003800000 */
.L_x_2050:
[----:B------:R-:W-:Y:S01]  /*5c10*/  BSSY B1, `(.L_x_2058) ;  /* 0x0000112000017945 */ /* 0x000fe20003800000 */
[----:B------:R-:W-:-:S05]  /*5c20*/  @!P5 BRA `(.L_x_2059) ;  /* 0x000011000000d947 */ /* 0x000fca0003800000 */
[C---:B------:R-:W-:Y:S01]  /*5c30*/  LEA R172, P0, R92.reuse, R126, 0x1 ;  /* 0x0000007e5cac7211 */ /* 0x040fe200078008ff */
[----:B------:R-:W-:Y:S03]  /*5c40*/  BSSY B0, `(.L_x_2060) ;  /* 0x0000057000007945 */ /* 0x000fe60003800000 */
[----:B------:R-:W-:Y:S02]  /*5c50*/  LEA.HI.X R173, R92, R127, R91, 0x1, P0 ;  /* 0x0000007f5cad7211 */ /* 0x000fe400000f0c5b */
[----:B------:R-:W-:Y:S03]  /*5c60*/  ISETP.GE.AND P0, PT, R18, UR4, PT ;  /* 0x0000000412007c0c */ /* 0x000fe6000bf06270 */
[----:B--2---:R2:W5:Y:S10]  /*5c70*/  LDG.E.128 R40, [R172.64] ;  /* 0x00000006ac287981 */ /* 0x004574000c1e1d00 */
[----:B------:R-:W-:-:S05]  /*5c80*/  @P0 BRA `(.L_x_2061) ;  /* 0x0000052000000947 */ /* 0x000fca0003800000 */
[----:B----45:R-:W-:Y:S01]  /*5c90*/  LOP3.LUT R39, R40, 0xffff0000, RZ, 0xc0, !PT ;  /* 0xffff000028277812 */ /* 0x030fe200078ec0ff */
[----:B------:R-:W-:Y:S01]  /*5ca0*/  ULEA.HI UR5, UR4, UR4, URZ, 0x1 ;  /* 0x0000000404057291 */ /* 0x000fe2000f8f083f */
[C---:B---3--:R-:W-:Y:S01]  /*5cb0*/  SHF.L.U32 R44, R42.reuse, 0x10, RZ ;  /* 0x000000102a2c7819 */ /* 0x048fe200000006ff */
[----:B------:R-:W-:Y:S01]  /*5cc0*/  IMAD.MOV.U32 R166, RZ, RZ, RZ ;  /* 0x000000ffffa67224 */ /* 0x000fe200078e00ff */
[----:B------:R-:W-:Y:S01]  /*5cd0*/  LOP3.LUT R45, R42, 0xffff0000, RZ, 0xc0, !PT ;  /* 0xffff00002a2d7812 */ /* 0x000fe200078ec0ff */
[----:B------:R-:W-:Y:S01]  /*5ce0*/  USHF.R.S32.HI UR5, URZ, 0x1, UR5 ;  /* 0x000000013f057899 */ /* 0x000fe20008011405 */
[----:B------:R-:W-:Y:S01]  /*5cf0*/  LOP3.LUT R49, R43, 0xffff0000, RZ, 0xc0, !PT ;  /* 0xffff00002b317812 */ /* 0x000fe200078ec0ff */
[----:B------:R-:W-:Y:S02]  /*5d00*/  IMAD.U32 R37, R40, 0x10000, RZ ;  /* 0x0001000028257824 */ /* 0x000fe400078e00ff */
[C---:B------:R-:W-:Y:S01]  /*5d10*/  IMAD.U32 R38, R41.reuse, 0x10000, RZ ;  /* 0x0001000029267824 */ /* 0x040fe200078e00ff */
[----:B------:R-:W-:Y:S01]  /*5d20*/  LOP3.LUT R41, R41, 0xffff0000, RZ, 0xc0, !PT ;  /* 0xffff000029297812 */ /* 0x000fe200078ec0ff */
[----:B------:R-:W-:Y:S01]  /*5d30*/  IMAD.U32 R48, R43, 0x10000, RZ ;  /* 0x000100002b307824 */ /* 0x000fe200078e00ff */
[----:B------:R-:W-:Y:S02]  /*5d40*/  ISETP.GE.AND P1, PT, R18, UR5, PT ;  /* 0x0000000512007c0c */ /* 0x000fe4000bf26270 */
[----:B------:R-:W-:Y:S11]  /*5d50*/  MOV R121, UR5 ;  /* 0x0000000500797c02 */ /* 0x000ff60008000f00 */
[----:B------:R-:W-:Y:S02]  /*5d60*/  @P1 IMAD R166, RZ, RZ, -UR5 ;  /* 0x80000005ffa61e24 */ /* 0x000fe4000f8e02ff */
[----:B------:R-:W-:Y:S03]  /*5d70*/  @P1 IMAD R121, RZ, RZ, -UR5 ;  /* 0x80000005ff791e24 */ /* 0x000fe6000f8e02ff */
[----:B------:R-:W-:Y:S04]  /*5d80*/  IADD3 R167, P0, R82, R166, RZ ;  /* 0x000000a652a77210 */ /* 0x000fe80007f1e0ff */
[----:B------:R-:W-:Y:S02]  /*5d90*/  LEA.HI.X.SX32 R166, R166, R139, 0x1, P0 ;  /* 0x0000008ba6a67211 */ /* 0x000fe400000f0eff */
[C---:B------:R-:W-:Y:S04]  /*5da0*/  LEA R168, P0, R167.reuse, R128, 0x1 ;  /* 0x00000080a7a87211 */ /* 0x040fe800078008ff */
[----:B------:R-:W-:Y:S01]  /*5db0*/  LEA.HI.X R169, R167, R129, R166, 0x1, P0 ;  /* 0x00000081a7a97211 */ /* 0x000fe200000f0ca6 */
[----:B------:R-:W-:Y:S01]  /*5dc0*/  IMAD.MOV.U32 R166, RZ, RZ, RZ ;  /* 0x000000ffffa67224 */ /* 0x000fe200078e00ff */
[C---:B------:R-:W-:Y:S02]  /*5dd0*/  LEA R10, P0, R121.reuse, R172, 0x1 ;  /* 0x000000ac790a7211 */ /* 0x040fe400078008ff */
[----:B------:R-:W-:Y:S02]  /*5de0*/  @P1 IADD3 R166, RZ, -UR5, RZ ;  /* 0x80000005ffa61c10 */ /* 0x000fe4000fffe0ff */
[----:B------:R-:W-:Y:S01]  /*5df0*/  LEA.HI.X.SX32 R11, R121, R173, 0x1, P0 ;  /* 0x000000ad790b7211 */ /* 0x000fe200000f0eff */
[----:B------:R-:W3:Y:S01]  /*5e00*/  LDG.E.128 R168, [R168.64] ;  /* 0x00000006a8a87981 */ /* 0x000ee2000c1e1d00 */
[----:B------:R-:W-:Y:S04]  /*5e10*/  IADD3 R121, P0, R82, R166, RZ ;  /* 0x000000a652797210 */ /* 0x000fe80007f1e0ff */
[----:B------:R-:W-:Y:S02]  /*5e20*/  LEA.HI.X.SX32 R166, R166, R139, 0x1, P0 ;  /* 0x0000008ba6a67211 */ /* 0x000fe400000f0eff */
[C---:B------:R-:W-:Y:S01]  /*5e30*/  LEA R46, P0, R121.reuse, R130, 0x1 ;  /* 0x00000082792e7211 */ /* 0x040fe200078008ff */
[----:B--2---:R4:W2:Y:S03]  /*5e40*/  LDG.E.128 R24, [R10.64] ;  /* 0x000000060a187981 */ /* 0x0048a6000c1e1d00 */
[----:B------:R-:W-:Y:S05]  /*5e50*/  LEA.HI.X R47, R121, R131, R166, 0x1, P0 ;  /* 0x00000083792f7211 */ /* 0x000fea00000f0ca6 */
[----:B------:R-:W2:Y:S01]  /*5e60*/  LDG.E.128 R56, [R46.64] ;  /* 0x000000062e387981 */ /* 0x000ea2000c1e1d00 */
        /* <DEDUP_REMOVED lines=52> */
.L_x_2061:
[----:B------:R-:W-:Y:S05]  /*61b0*/  BSYNC B0 ;  /* 0x0000000000007941 */ /* 0x000fea0003800000 */
.L_x_2060:
[----:B------:R-:W-:Y:S01]  /*61c0*/  LEA R166, P0, R62, R120, 0x1 ;  /* 0x000000783ea67211 */ /* 0x000fe200078008ff */
[----:B------:R-:W-:Y:S01]  /*61d0*/  BSSY B0, `(.L_x_2062) ;  /* 0x000005a000007945 */ /* 0x000fe20003800000 */
[----:B------:R-:W-:Y:S02]  /*61e0*/  IADD3 R174, P1, R172, 0x40, RZ ;  /* 0x00000040acae7810 */ /* 0x000fe40007f3e0ff */
[----:B------:R-:W-:Y:S02]  /*61f0*/  LEA.HI.X R167, R62, R119, R61, 0x1, P0 ;  /* 0x000000773ea77211 */ /* 0x000fe400000f0c3d */
[----:B------:R-:W-:Y:S01]  /*6200*/  ISETP.GE.AND P0, PT, R15, UR4, PT ;  /* 0x000000040f007c0c */ /* 0x000fe2000bf06270 */
[----:B------:R-:W-:Y:S02]  /*6210*/  IMAD.X R175, RZ, RZ, R173, P1 ;  /* 0x000000ffffaf7224 */ /* 0x000fe400008e06ad */
[----:B-----5:R1:W-:Y:S04]  /*6220*/  STG.E.128 [R166.64], R40 ;  /* 0x00000028a6007986 */ /* 0x0203e8000c101d06 */
[----:B---3--:R1:W5:Y:S06]  /*6230*/  LDG.E.128 R44, [R172.64+0x40] ;  /* 0x00004006ac2c7981 */ /* 0x00836c000c1e1d00 */
[----:B------:R-:W-:-:S05]  /*6240*/  @P0 BRA `(.L_x_2063) ;  /* 0x0000052000000947 */ /* 0x000fca0003800000 */
[C---:B----45:R-:W-:Y:S01]  /*6250*/  LOP3.LUT R39, R44.reuse, 0xffff0000, RZ, 0xc0, !PT ;  /* 0xffff00002c277812 */ /* 0x070fe200078ec0ff */
[----:B------:R-:W-:Y:S01]  /*6260*/  ULEA.HI UR5, UR4, UR4, URZ, 0x1 ;  /* 0x0000000404057291 */ /* 0x000fe2000f8f083f */
[----:B-1----:R-:W-:Y:S01]  /*6270*/  LOP3.LUT R41, R45, 0xffff0000, RZ, 0xc0, !PT ;  /* 0xffff00002d297812 */ /* 0x002fe200078ec0ff */
[----:B------:R-:W-:Y:S01]  /*6280*/  IMAD.MOV.U32 R168, RZ, RZ, RZ ;  /* 0x000000ffffa87224 */ /* 0x000fe200078e00ff */
[----:B------:R-:W-:Y:S01]  /*6290*/  LOP3.LUT R49, R47, 0xffff0000, RZ, 0xc0, !PT ;  /* 0xffff00002f317812 */ /* 0x000fe200078ec0ff */
[----:B------:R-:W-:Y:S01]  /*62a0*/  USHF.R.S32.HI UR5, URZ, 0x1, UR5 ;  /* 0x000000013f057899 */ /* 0x000fe20008011405 */
[----:B------:R-:W-:Y:S01]  /*62b0*/  IMAD.U32 R37, R44, 0x10000, RZ ;  /* 0x000100002c257824 */ /* 0x000fe200078e00ff */
[C---:B------:R-:W-:Y:S01]  /*62c0*/  SHF.L.U32 R44, R46.reuse, 0x10, RZ ;  /* 0x000000102e2c7819 */ /* 0x040fe200000006ff */
[----:B------:R-:W-:Y:S01]  /*62d0*/  IMAD.U32 R38, R45, 0x10000, RZ ;  /* 0x000100002d267824 */ /* 0x000fe200078e00ff */
        /* <DEDUP_REMOVED lines=9> */
[----:B------:R-:W-:Y:S02]  /*6370*/  LEA.HI.X R171, R169, R129, R168, 0x1, P0 ;  /* 0x00000081a9ab7211 */ /* 0x000fe400000f0ca8 */
[C---:B------:R-:W-:Y:S01]  /*6380*/  LEA R10, P0, R121.reuse, R174, 0x1 ;  /* 0x000000ae790a7211 */ /* 0x040fe200078008ff */
[----:B------:R-:W-:Y:S01]  /*6390*/  IMAD.MOV.U32 R174, RZ, RZ, RZ ;  /* 0x000000ffffae7224 */ /* 0x000fe200078e00ff */
[----:B------:R-:W-:Y:S02]  /*63a0*/  @P1 IADD3 R174, RZ, -UR5, RZ ;  /* 0x80000005ffae1c10 */ /* 0x000fe4000fffe0ff */
[----:B------:R-:W-:Y:S01]  /*63b0*/  LEA.HI.X.SX32 R11, R121, R175, 0x1, P0 ;  /* 0x000000af790b7211 */ /* 0x000fe200000f0eff */
[----:B------:R-:W3:Y:S01]  /*63c0*/  LDG.E.128 R168, [R170.64] ;  /* 0x00000006aaa87981 */ /* 0x000ee2000c1e1d00 */
[----:B------:R-:W-:Y:S04]  /*63d0*/  IADD3 R121, P0, R147, R174, RZ ;  /* 0x000000ae93797210 */ /* 0x000fe80007f1e0ff */
[----:B------:R-:W-:Y:S02]  /*63e0*/  LEA.HI.X.SX32 R174, R174, R137, 0x1, P0 ;  /* 0x00000089aeae7211 */ /* 0x000fe400000f0eff */
[C---:B------:R-:W-:Y:S01]  /*63f0*/  LEA R42, P0, R121.reuse, R130, 0x1 ;  /* 0x00000082792a7211 */ /* 0x040fe200078008ff */
[----:B------:R1:W4:Y:S03]  /*6400*/  LDG.E.128 R24, [R10.64] ;  /* 0x000000060a187981 */ /* 0x000326000c1e1d00 */
[----:B------:R-:W-:Y:S05]  /*6410*/  LEA.HI.X R43, R121, R131, R174, 0x1, P0 ;  /* 0x00000083792b7211 */ /* 0x000fea00000f0cae */
[----:B--2---:R-:W2:Y:S01]  /*6420*/  LDG.E.128 R56, [R42.64] ;  /* 0x000000062a387981 */ /* 0x004ea2000c1e1d00 */
[C---:B---3--:R-:W-:Y:S01]  /*6430*/  IMAD.U32 R32, R168.reuse, 0x10000, RZ ;  /* 0x00010000a8207824 */ /* 0x048fe200078e00ff */
[----:B------:R-:W-:Y:S01]  /*6440*/  LOP3.LUT R30, R168, 0xffff0000, RZ, 0xc0, !PT ;  /* 0xffff0000a81e7812 */ /* 0x000fe200078ec0ff */
[----:B------:R-:W-:Y:S01]  /*6450*/  IMAD.U32 R12, R170, 0x10000, RZ ;  /* 0x00010000aa0c7824 */ /* 0x000fe200078e00ff */
[C---:B------:R-:W-:Y:S01]  /*6460*/  SHF.L.U32 R28, R169.reuse, 0x10, RZ ;  /* 0x00000010a91c7819 */ /* 0x040fe200000006ff */
[----:B------:R-:W-:Y:S01]  /*6470*/  @!P1 FADD.FTZ R32, -R32, -RZ ;  /* 0x800000ff20209221 */ /* 0x000fe20000010100 */
[----:B------:R-:W-:Y:S01]  /*6480*/  LOP3.LUT R22, R169, 0xffff0000, RZ, 0xc0, !PT ;  /* 0xffff0000a9167812 */ /* 0x000fe200078ec0ff */
[----:B------:R-:W-:Y:S01]  /*6490*/  @!P1 FADD.FTZ R30, -R30, -RZ ;  /* 0x800000ff1e1e9221 */ /* 0x000fe20000010100 */
[----:B-1----:R-:W-:Y:S01]  /*64a0*/  LOP3.LUT R11, R170, 0xffff0000, RZ, 0xc0, !PT ;  /* 0xffff0000aa0b7812 */ /* 0x002fe200078ec0ff */
        /* <DEDUP_REMOVED lines=44> */
.L_x_2063:
[----:B------:R-:W-:Y:S05]  /*6770*/  BSYNC B0 ;  /* 0x0000000000007941 */ /* 0x000fea0003800000 */
.L_x_2062:
[----:B-----5:R3:W-:Y:S01]  /*6780*/  STG.E.128 [R166.64+0x40], R44 ;  /* 0x0000402ca6007986 */ /* 0x0207e2000c101d06 */
[----:B------:R-:W-:Y:S01]  /*6790*/  ISETP.GE.AND P0, PT, R14, UR4, PT ;  /* 0x000000040e007c0c */ /* 0x000fe2000bf06270 */
[----:B------:R-:W-:Y:S01]  /*67a0*/  BSSY B0, `(.L_x_2064) ;  /* 0x0000057000007945 */ /* 0x000fe20003800000 */
[----:B------:R-:W-:Y:S01]  /*67b0*/  IADD3 R174, P1, R172, 0x80, RZ ;  /* 0x00000080acae7810 */ /* 0x000fe20007f3e0ff */
[----:B-1----:R3:W5:Y:S04]  /*67c0*/  LDG.E.128 R40, [R172.64+0x80] ;  /* 0x00008006ac287981 */ /* 0x002768000c1e1d00 */
[----:B------:R-:W-:Y:S06]  /*67d0*/  IMAD.X R175, RZ, RZ, R173, P1 ;  /* 0x000000ffffaf7224 */ /* 0x000fec00008e06ad */
        /* <DEDUP_REMOVED lines=8> */
[----:B--2---:R-:W-:Y:S02]  /*6860*/  IMAD.MOV.U32 R172, RZ, RZ, RZ ;  /* 0x000000ffffac7224 */ /* 0x004fe400078e00ff */
[----:B------:R-:W-:Y:S02]  /*6870*/  IMAD.U32 R37, R40, 0x10000, RZ ;  /* 0x0001000028257824 */ /* 0x000fe400078e00ff */
[----:B------:R-:W-:Y:S01]  /*6880*/  ISETP.GE.AND P1, PT, R14, UR5, PT ;  /* 0x000000050e007c0c */ /* 0x000fe2000bf26270 */
[----:B------:R-:W-:Y:S01]  /*6890*/  IMAD.U32 R38, R41, 0x10000, RZ ;  /* 0x0001000029267824 */ /* 0x000fe200078e00ff */
[----:B------:R-:W-:Y:S01]  /*68a0*/  MOV R121, UR5 ;  /* 0x0000000500797c02 */ /* 0x000fe20008000f00 */
[----:B------:R-:W-:Y:S01]  /*68b0*/  IMAD.U32 R48, R43, 0x10000, RZ ;  /* 0x000100002b307824 */ /* 0x000fe200078e00ff */
[----:B------:R-:W-:Y:S09]  /*68c0*/  LOP3.LUT R41, R41, 0xffff0000, RZ, 0xc0, !PT ;  /* 0xffff000029297812 */ /* 0x000ff200078ec0ff */
[----:B------:R-:W-:Y:S01]  /*68d0*/  @P1 IADD3 R172, RZ, -UR5, RZ ;  /* 0x80000005ffac1c10 */ /* 0x000fe2000fffe0ff */
[----:B------:R-:W-:Y:S02]  /*68e0*/  @P1 IMAD R168, RZ, RZ, -UR5 ;  /* 0x80000005ffa81e24 */ /* 0x000fe4000f8e02ff */
[----:B------:R-:W-:Y:S03]  /*68f0*/  @P1 IMAD R121, RZ, RZ, -UR5 ;  /* 0x80000005ff791e24 */ /* 0x000fe6000f8e02ff */
[----:B------:R-:W-:Y:S04]  /*6900*/  IADD3 R169, P0, R145, R168, RZ ;  /* 0x000000a891a97210 */ /* 0x000fe80007f1e0ff */
[----:B------:R-:W-:Y:S02]  /*6910*/  LEA.HI.X.SX32 R168, R168, R136, 0x1, P0 ;  /* 0x00000088a8a87211 */ /* 0x000fe400000f0eff */
[C---:B------:R-:W-:Y:S04]  /*6920*/  LEA R170, P0, R169.reuse, R128, 0x1 ;  /* 0x00000080a9aa7211 */ /* 0x040fe800078008ff */
[----:B------:R-:W-:Y:S02]  /*6930*/  LEA.HI.X R171, R169, R129, R168, 0x1, P0 ;  /* 0x00000081a9ab7211 */ /* 0x000fe400000f0ca8 */
[C---:B------:R-:W-:Y:S04]  /*6940*/  LEA R10, P0, R121.reuse, R174, 0x1 ;  /* 0x000000ae790a7211 */ /* 0x040fe800078008ff */
[----:B------:R-:W-:Y:S01]  /*6950*/  LEA.HI.X.SX32 R11, R121, R175, 0x1, P0 ;  /* 0x000000af790b7211 */ /* 0x000fe200000f0eff */
[----:B------:R-:W2:Y:S01]  /*6960*/  LDG.E.128 R168, [R170.64] ;  /* 0x00000006aaa87981 */ /* 0x000ea2000c1e1d00 */
[----:B------:R-:W-:Y:S04]  /*6970*/  IADD3 R121, P0, R145, R172, RZ ;  /* 0x000000ac91797210 */ /* 0x000fe80007f1e0ff */
[----:B------:R-:W-:Y:S02]  /*6980*/  LEA.HI.X.SX32 R172, R172, R136, 0x1, P0 ;  /* 0x00000088acac7211 */ /* 0x000fe400000f0eff */
[C---:B------:R-:W-:Y:S01]  /*6990*/  LEA R46, P0, R121.reuse, R130, 0x1 ;  /* 0x00000082792e7211 */ /* 0x040fe200078008ff */
[----:B------:R1:W3:Y:S03]  /*69a0*/  LDG.E.128 R24, [R10.64] ;  /* 0x000000060a187981 */ /* 0x0002e6000c1e1d00 */
[----:B------:R-:W-:Y:S05]  /*69b0*/  LEA.HI.X R47, R121, R131, R172, 0x1, P0 ;  /* 0x00000083792f7211 */ /* 0x000fea00000f0cac */
[----:B------:R-:W4:Y:S01]  /*69c0*/  LDG.E.128 R56, [R46.64] ;  /* 0x000000062e387981 */ /* 0x000f22000c1e1d00 */
[C---:B--2---:R-:W-:Y:S01]  /*69d0*/  IMAD.U32 R32, R168.reuse, 0x10000, RZ ;  /* 0x00010000a8207824 */ /* 0x044fe200078e00ff */
[----:B------:R-:W-:Y:S01]  /*69e0*/  LOP3.LUT R30, R168, 0xffff0000, RZ, 0xc0, !PT ;  /* 0xffff0000a81e7812 */ /* 0x000fe200078ec0ff */
[----:B------:R-:W-:Y:S01]  /*69f0*/  IMAD.U32 R12, R170, 0x10000, RZ ;  /* 0x00010000aa0c7824 */ /* 0x000fe200078e00ff */
[C---:B------:R-:W-:Y:S01]  /*6a00*/  SHF.L.U32 R28, R169.reuse, 0x10, RZ ;  /* 0x00000010a91c7819 */ /* 0x040fe200000006ff */
[----:B------:R-:W-:Y:S01]  /*6a10*/  @!P1 FADD.FTZ R32, -R32, -RZ ;  /* 0x800000ff20209221 */ /* 0x000fe20000010100 */
[----:B------:R-:W-:Y:S01]  /*6a20*/  LOP3.LUT R22, R169, 0xffff0000, RZ, 0xc0, !PT ;  /* 0xffff0000a9167812 */ /* 0x000fe200078ec0ff */
[----:B------:R-:W-:Y:S01]  /*6a30*/  @!P1 FADD.FTZ R30, -R30, -RZ ;  /* 0x800000ff1e1e9221 */ /* 0x000fe20000010100 */
[----:B-1----:R-:W-:Y:S01]  /*6a40*/  LOP3.LUT R11, R170, 0xffff0000, RZ, 0xc0, !PT ;  /* 0xffff0000aa0b7812 */ /* 0x002fe200078ec0ff */
        /* <DEDUP_REMOVED lines=44> */
.L_x_2065:
[----:B------:R-:W-:Y:S05]  /*6d10*/  BSYNC B0 ;  /* 0x0000000000007941 */ /* 0x000fea0003800000 */
.L_x_2064:
[----:B-----5:R1:W-:Y:S02]  /*6d20*/  STG.E.128 [R166.64+0x80], R40 ;  /* 0x00008028a6007986 */ /* 0x0203e4000c101d06 */
.L_x_2059:
[----:B------:R-:W-:Y:S05]  /*6d30*/  BSYNC B1 ;  /* 0x0000000000017941 */ /* 0x000fea0003800000 */
.L_x_2058:
[----:B------:R-:W-:Y:S01]  /*6d40*/  BSSY B1, `(.L_x_2066) ;  /* 0x0000116000017945 */ /* 0x000fe20003800000 */
[----:B------:R-:W-:-:S05]  /*6d50*/  @!P4 BRA `(.L_x_2067) ;  /* 0x000011400000c947 */ /* 0x000fca0003800000 */
[C---:B--23--:R-:W-:Y:S01]  /*6d60*/  LEA R172, P0, R94.reuse, R126, 0x1 ;  /* 0x0000007e5eac7211 */ /* 0x04cfe200078008ff */
[----:B------:R-:W-:Y:S03]  /*6d70*/  BSSY B0, `(.L_x_2068) ;  /* 0x0000057000007945 */ /* 0x000fe60003800000 */
[----:B------:R-:W-:Y:S02]  /*6d80*/  LEA.HI.X R173, R94, R127, R93, 0x1, P0 ;  /* 0x0000007f5ead7211 */ /* 0x000fe400000f0c5d */
[----:B------:R-:W-:Y:S03]  /*6d90*/  ISETP.GE.AND P0, PT, R18, UR4, PT ;  /* 0x0000000412007c0c */ /* 0x000fe6000bf06270 */
[----:B-1----:R1:W5:Y:S10]  /*6da0*/  LDG.E.128 R40, [R172.64] ;  /* 0x00000006ac287981 */ /* 0x002374000c1e1d00 */
[----:B------:R-:W-:-:S05]  /*6db0*/  @P0 BRA `(.L_x_2069) ;  /* 0x0000052000000947 */ /* 0x000fca0003800000 */
[----:B----45:R-:W-:Y:S01]  /*6dc0*/  LOP3.LUT R39, R40, 0xffff0000, RZ, 0xc0, !PT ;  /* 0xffff000028277812 */ /* 0x030fe200078ec0ff */
[----:B------:R-:W-:Y:S01]  /*6dd0*/  ULEA.HI UR5, UR4, UR4, URZ, 0x1 ;  /* 0x0000000404057291 */ /* 0x000fe2000f8f083f */
[C---:B------:R-:W-:Y:S01]  /*6de0*/  SHF.L.U32 R44, R42.reuse, 0x10, RZ ;  /* 0x000000102a2c7819 */ /* 0x040fe200000006ff */
        /* <DEDUP_REMOVED lines=20> */
[----:B------:R-:W2:Y:S01]  /*6f30*/  LDG.E.128 R168, [R168.64] ;  /* 0x00000006a8a87981 */ /* 0x000ea2000c1e1d00 */
[----:B------:R-:W-:Y:S04]  /*6f40*/  IADD3 R121, P0, R88, R166, RZ ;  /* 0x000000a658797210 */ /* 0x000fe80007f1e0ff */
[----:B------:R-:W-:Y:S02]  /*6f50*/  LEA.HI.X.SX32 R166, R166, R87, 0x1, P0 ;  /* 0x00000057a6a67211 */ /* 0x000fe400000f0eff */
[C---:B------:R-:W-:Y:S01]  /*6f60*/  LEA R46, P0, R121.reuse, R130, 0x1 ;  /* 0x00000082792e7211 */ /* 0x040fe200078008ff */
[----:B------:R3:W4:Y:S03]  /*6f70*/  LDG.E.128 R24, [R10.64] ;  /* 0x000000060a187981 */ /* 0x000726000c1e1d00 */
        /* <DEDUP_REMOVED lines=54> */
.L_x_2069:
[----:B------:R-:W-:Y:S05]  /*72e0*/  BSYNC B0 ;  /* 0x0000000000007941 */ /* 0x000fea0003800000 */
.L_x_2068:
[C---:B------:R-:W-:Y:S01]  /*72f0*/  LEA R2, P1, R160.reuse, R120, 0x1 ;  /* 0x00000078a0027211 */ /* 0x040fe200078208ff */
[----:B------:R-:W-:Y:S01]  /*7300*/  BSSY B0, `(.L_x_2070) ;  /* 0x000005a000007945 */ /* 0x000fe20003800000 */
[C---:B-1----:R-:W-:Y:S02]  /*7310*/  LEA R172, P0, R97.reuse, R126, 0x1 ;  /* 0x0000007e61ac7211 */ /* 0x042fe400078008ff */
[----:B------:R-:W-:Y:S02]  /*7320*/  LEA.HI.X R3, R160, R119, R95, 0x1, P1 ;  /* 0x00000077a0037211 */ /* 0x000fe400008f0c5f */
[----:B------:R-:W-:Y:S02]  /*7330*/  LEA.HI.X R173, R97, R127, R96, 0x1, P0 ;  /* 0x0000007f61ad7211 */ /* 0x000fe400000f0c60 */
[----:B------:R-:W-:Y:S01]  /*7340*/  ISETP.GE.AND P0, PT, R15, UR4, PT ;  /* 0x000000040f007c0c */ /* 0x000fe2000bf06270 */
[----:B-----5:R1:W-:Y:S04]  /*7350*/  STG.E.128 [R2.64], R40 ;  /* 0x0000002802007986 */ /* 0x0203e8000c101d06 */
[----:B------:R1:W5:Y:S08]  /*7360*/  LDG.E.128 R44, [R172.64] ;  /* 0x00000006ac2c7981 */ /* 0x000370000c1e1d00 */
        /* <DEDUP_REMOVED lines=83> */
.L_x_2071:
[----:B------:R-:W-:Y:S05]  /*78a0*/  BSYNC B0 ;  /* 0x0000000000007941 */ /* 0x000fea0003800000 */
.L_x_2070:
[----:B-1----:R-:W-:Y:S01]  /*78b0*/  LEA R2, P1, R99, R120, 0x1 ;  /* 0x0000007863027211 */ /* 0x002fe200078208ff */
[----:B------:R-:W-:Y:S01]  /*78c0*/  BSSY B0, `(.L_x_2072) ;  /* 0x000005a000007945 */ /* 0x000fe20003800000 */
[----:B------:R-:W-:Y:S02]  /*78d0*/  LEA R172, P0, R101, R126, 0x1 ;  /* 0x0000007e65ac7211 */ /* 0x000fe400078008ff */
[----:B------:R-:W-:Y:S02]  /*78e0*/  LEA.HI.X R3, R99, R119, R98, 0x1, P1 ;  /* 0x0000007763037211 */ /* 0x000fe400008f0c62 */
[----:B------:R-:W-:Y:S02]  /*78f0*/  LEA.HI.X R173, R101, R127, R100, 0x1, P0 ;  /* 0x0000007f65ad7211 */ /* 0x000fe400000f0c64 */
[----:B------:R-:W-:Y:S01]  /*7900*/  ISETP.GE.AND P0, PT, R14, UR4, PT ;  /* 0x000000040e007c0c */ /* 0x000fe2000bf06270 */
[----:B-----5:R1:W-:Y:S04]  /*7910*/  STG.E.128 [R2.64], R44 ;  /* 0x0000002c02007986 */ /* 0x0203e8000c101d06 */
[----:B------:R1:W5:Y:S08]  /*7920*/  LDG.E.128 R40, [R172.64] ;  /* 0x00000006ac287981 */ /* 0x000370000c1e1d00 */
[----:B------:R-:W-:-:S05]  /*7930*/  @P0 BRA `(.L_x_2073) ;  /* 0x0000052000000947 */ /* 0x000fca0003800000 */
[----:B----45:R-:W-:Y:S01]  /*7940*/  LOP3.LUT R39, R40, 0xffff0000, RZ, 0xc0, !PT ;  /* 0xffff000028277812 */ /* 0x030fe200078ec0ff */
[----:B------:R-:W-:Y:S01]  /*7950*/  ULEA.HI UR5, UR4, UR4, URZ, 0x1 ;  /* 0x0000000404057291 */ /* 0x000fe2000f8f083f */
[C---:B-1----:R-:W-:Y:S01]  /*7960*/  SHF.L.U32 R44, R42.reuse, 0x10, RZ ;  /* 0x000000102a2c7819 */ /* 0x042fe200000006ff */
        /* <DEDUP_REMOVED lines=79> */
.L_x_2073:
[----:B------:R-:W-:Y:S05]  /*7e60*/  BSYNC B0 ;  /* 0x0000000000007941 */ /* 0x000fea0003800000 */
.L_x_2072:
[C---:B-1----:R-:W-:Y:S04]  /*7e70*/  LEA R2, P0, R103.reuse, R120, 0x1 ;  /* 0x0000007867027211 */ /* 0x042fe800078008ff */
[----:B------:R-:W-:Y:S05]  /*7e80*/  LEA.HI.X R3, R103, R119, R102, 0x1, P0 ;  /* 0x0000007767037211 */ /* 0x000fea00000f0c66 */
[----:B-----5:R1:W-:Y:S04]  /*7e90*/  STG.E.128 [R2.64], R40 ;  /* 0x0000002802007986 */ /* 0x0203e8000c101d06 */
.L_x_2067:
[----:B------:R-:W-:Y:S05]  /*7ea0*/  BSYNC B1 ;  /* 0x0000000000017941 */ /* 0x000fea0003800000 */
.L_x_2066:
[----:B------:R-:W-:Y:S01]  /*7eb0*/  BSSY B1, `(.L_x_2074) ;  /* 0x000011c000017945 */ /* 0x000fe20003800000 */
[----:B------:R-:W-:-:S05]  /*7ec0*/  @!P3 BRA `(.L_x_2075) ;  /* 0x000011a00000b947 */ /* 0x000fca0003800000 */
[----:B------:R-:W-:Y:S01]  /*7ed0*/  MOV R49, 0xc0 ;  /* 0x000000c000317802 */ /* 0x000fe20000000f00 */
[----:B------:R-:W-:Y:S01]  /*7ee0*/  BSSY B0, `(.L_x_2076) ;  /* 0x000005a000007945 */ /* 0x000fe20003800000 */
[----:B------:R-:W-:Y:S03]  /*7ef0*/  ISETP.GE.AND P0, PT, R18, UR4, PT ;  /* 0x0000000412007c0c */ /* 0x000fe6000bf06270 */
[C---:B-1----:R-:W-:Y:S04]  /*7f00*/  IMAD.WIDE.U32 R2, R49.reuse, c[0x0][0x288], R126 ;  /* 0x0000a20031027a25 */ /* 0x042fe800078e007e */
[----:B------:R-:W-:Y:S05]  /*7f10*/  IMAD R0, R49, c[0x0][0x28c], RZ ;  /* 0x0000a30031007a24 */ /* 0x000fea00078e02ff */
[----:B------:R-:W-:Y:S05]  /*7f20*/  IADD3 R3, R3, R0, RZ ;  /* 0x0000000003037210 */ /* 0x000fea0007ffe0ff */
[----:B----4-:R1:W5:Y:S01]  /*7f30*/  LDG.E.128 R8, [R2.64] ;  /* 0x0000000602087981 */ /* 0x010362000c1e1d00 */
[----:B------:R-:W-:-:S05]  /*7f40*/  @P0 BRA `(.L_x_2077) ;  /* 0x0000053000000947 */ /* 0x000fca0003800000 */
[----:B-----5:R-:W-:Y:S01]  /*7f50*/  LOP3.LUT R35, R9, 0xffff0000, RZ, 0xc0, !PT ;  /* 0xffff000009237812 */ /* 0x020fe200078ec0ff */
[----:B------:R-:W-:Y:S01]  /*7f60*/  ULEA.HI UR5, UR4, UR4, URZ, 0x1 ;  /* 0x0000000404057291 */ /* 0x000fe2000f8f083f */
[C---:B------:R-:W-:Y:S01]  /*7f70*/  SHF.L.U32 R28, R10.reuse, 0x10, RZ ;  /* 0x000000100a1c7819 */ /* 0x040fe200000006ff */
[----:B------:R-:W-:Y:S01]  /*7f80*/  IMAD.MOV.U32 R4, RZ, RZ, RZ ;  /* 0x000000ffff047224 */ /* 0x000fe200078e00ff */
[----:B------:R-:W-:Y:S01]  /*7f90*/  LOP3.LUT R37, R10, 0xffff0000, RZ, 0xc0, !PT ;  /* 0xffff00000a257812 */ /* 0x000fe200078ec0ff */
[----:B------:R-:W-:Y:S01]  /*7fa0*/  USHF.R.S32.HI UR5, URZ, 0x1, UR5 ;  /* 0x000000013f057899 */ /* 0x000fe20008011405 */
[----:B------:R-:W-:Y:S01]  /*7fb0*/  LOP3.LUT R39, R11, 0xffff0000, RZ, 0xc0, !PT ;  /* 0xffff00000b277812 */ /* 0x000fe200078ec0ff */
[----:B------:R-:W-:Y:S01]  /*7fc0*/  IMAD.U32 R26, R9, 0x10000, RZ ;  /* 0x00010000091a7824 */ /* 0x000fe200078e00ff */
[----:B------:R-:W-:Y:S01]  /*7fd0*/  LOP3.LUT R33, R8, 0xffff0000, RZ, 0xc0, !PT ;  /* 0xffff000008217812 */ /* 0x000fe200078ec0ff */
[----:B------:R-:W-:Y:S02]  /*7fe0*/  IMAD.U32 R30, R11, 0x10000, RZ ;  /* 0x000100000b1e7824 */ /* 0x000fe400078e00ff */
[----:B------:R-:W-:Y:S01]  /*7ff0*/  ISETP.GE.AND P1, PT, R18, UR5, PT ;  /* 0x0000000512007c0c */ /* 0x000fe2000bf26270 */
[----:B------:R-:W-:Y:S01]  /*8000*/  IMAD.U32 R31, R8, 0x10000, RZ ;  /* 0x00010000081f7824 */ /* 0x000fe200078e00ff */
[----:B------:R-:W-:Y:S11]  /*8010*/  MOV R0, UR5 ;  /* 0x0000000500007c02 */ /* 0x000ff60008000f00 */
[----:B------:R-:W-:Y:S02]  /*8020*/  @P1 IMAD R4, RZ, RZ, -UR5 ;  /* 0x80000005ff041e24 */ /* 0x000fe4000f8e02ff */
[----:B------:R-:W-:Y:S03]  /*8030*/  @P1 IMAD R0, RZ, RZ, -UR5 ;  /* 0x80000005ff001e24 */ /* 0x000fe6000f8e02ff */
[----:B------:R-:W-:Y:S04]  /*8040*/  IADD3 R5, P0, R86, R4, RZ ;  /* 0x0000000456057210 */ /* 0x000fe80007f1e0ff */
[----:B------:R-:W-:Y:S02]  /*8050*/  LEA.HI.X.SX32 R4, R4, R85, 0x1, P0 ;  /* 0x0000005504047211 */ /* 0x000fe400000f0eff */
[C---:B---3--:R-:W-:Y:S04]  /*8060*/  LEA R44, P0, R5.reuse, R128, 0x1 ;  /* 0x00000080052c7211 */ /* 0x048fe800078008ff */
[----:B------:R-:W-:Y:S02]  /*8070*/  LEA.HI.X R45, R5, R129, R4, 0x1, P0 ;  /* 0x00000081052d7211 */ /* 0x000fe400000f0c04 */
[C---:B-1----:R-:W-:Y:S04]  /*8080*/  LEA R2, P0, R0.reuse, R2, 0x1 ;  /* 0x0000000200027211 */ /* 0x042fe800078008ff */
[----:B------:R-:W-:Y:S01]  /*8090*/  LEA.HI.X.SX32 R3, R0, R3, 0x1, P0 ;  /* 0x0000000300037211 */ /* 0x000fe200000f0eff */
[----:B------:R-:W-:Y:S01]  /*80a0*/  IMAD.MOV.U32 R0, RZ, RZ, RZ ;  /* 0x000000ffff007224 */ /* 0x000fe200078e00ff */
[----:B------:R-:W-:Y:S01]  /*80b0*/  @P1 IADD3 R0, RZ, -UR5, RZ ;  /* 0x80000005ff001c10 */ /* 0x000fe2000fffe0ff */
[----:B------:R-:W3:Y:S03]  /*80c0*/  LDG.E.128 R44, [R44.64] ;  /* 0x000000062c2c7981 */ /* 0x000ee6000c1e1d00 */
[----:B------:R-:W-:Y:S04]  /*80d0*/  IADD3 R25, P0, R86, R0, RZ ;  /* 0x0000000056197210 */ /* 0x000fe80007f1e0ff */
[----:B------:R-:W-:Y:S01]  /*80e0*/  LEA.HI.X.SX32 R0, R0, R85, 0x1, P0 ;  /* 0x0000005500007211 */ /* 0x000fe200000f0eff */
[----:B------:R1:W4:Y:S01]  /*80f0*/  LDG.E.128 R4, [R2.64] ;  /* 0x0000000602047981 */ /* 0x000322000c1e1d00 */
[C---:B------:R-:W-:Y:S04]  /*8100*/  LEA R22, P0, R25.reuse, R130, 0x1 ;  /* 0x0000008219167211 */ /* 0x040fe800078008ff */
[----:B------:R-:W-:Y:S05]  /*8110*/  LEA.HI.X R23, R25, R131, R0, 0x1, P0 ;  /* 0x0000008319177211 */ /* 0x000fea00000f0c00 */
[----:B--2---:R2:W4:Y:S01]  /*8120*/  LDG.E.128 R40, [R22.64] ;  /* 0x0000000616287981 */ /* 0x004522000c1e1d00 */
[----:B---3--:R-:W-:Y:S01]  /*8130*/  IMAD.U32 R9, R47, 0x10000, RZ ;  /* 0x000100002f097824 */ /* 0x008fe200078e00ff */
[----:B------:R-:W-:Y:S01]  /*8140*/  LOP3.LUT R10, R46, 0xffff0000, RZ, 0xc0, !PT ;  /* 0xffff00002e0a7812 */ /* 0x000fe200078ec0ff */
[C---:B------:R-:W-:Y:S01]  /*8150*/  IMAD.U32 R0, R44.reuse, 0x10000, RZ ;  /* 0x000100002c007824 */ /* 0x040fe200078e00ff */
[----:B-1----:R-:W-:Y:S01]  /*8160*/  LOP3.LUT R2, R44, 0xffff0000, RZ, 0xc0, !PT ;  /* 0xffff00002c027812 */ /* 0x002fe200078ec0ff */
[----:B------:R-:W-:Y:S01]  /*8170*/  @!P1 FADD.FTZ R9, -R9, -RZ ;  /* 0x800000ff09099221 */ /* 0x000fe20000010100 */
[C---:B------:R-:W-:Y:S01]  /*8180*/  SHF.L.U32 R3, R45.reuse, 0x10, RZ ;  /* 0x000000102d037819 */ /* 0x040fe200000006ff */
[----:B------:R-:W-:Y:S01]  /*8190*/  IMAD.U32 R11, R46, 0x10000, RZ ;  /* 0x000100002e0b7824 */ /* 0x000fe200078e00ff */
[----:B--2---:R-:W-:Y:S01]  /*81a0*/  LOP3.LUT R22, R45, 0xffff0000, RZ, 0xc0, !PT ;  /* 0xffff00002d167812 */ /* 0x004fe200078ec0ff */
[----:B----4-:R-:W-:Y:S01]  /*81b0*/  IMAD.U32 R12, R7, 0x10000, RZ ;  /* 0x00010000070c7824 */ /* 0x010fe200078e00ff */
[----:B------:R-:W-:Y:S01]  /*81c0*/  SHF.L.U32 R29, R4, 0x10, RZ ;  /* 0x00000010041d7819 */ /* 0x000fe200000006ff */
[----:B------:R-:W-:Y:S01]  /*81d0*/  @!P1 FADD.FTZ R0, -R0, -RZ ;  /* 0x800000ff00009221 */ /* 0x000fe20000010100 */
[----:B------:R-:W-:Y:S01]  /*81e0*/  LOP3.LUT R25, R6, 0xffff0000, RZ, 0xc0, !PT ;  /* 0xffff000006197812 */ /* 0x000fe200078ec0ff */
[----:B------:R-:W-:Y:S01]  /*81f0*/  @!P1 FADD.FTZ R10, -R10, -RZ ;  /* 0x800000ff0a0a9221 */ /* 0x000fe20000010100 */
[----:B------:R-:W-:Y:S01]  /*8200*/  LOP3.LUT R27, R4, 0xffff0000, RZ, 0xc0, !PT ;  /* 0xffff0000041b7812 */ /* 0x000fe200078ec0ff */
[----:B------:R-:W-:Y:S01]  /*8210*/  @!P1 FADD.FTZ R2, -R2, -RZ ;  /* 0x800000ff02029221 */ /* 0x000fe20000010100 */
[----:B------:R-:W-:Y:S01]  /*8220*/  SHF.L.U32 R24, R6, 0x10, RZ ;  /* 0x0000001006187819 */ /* 0x000fe200000006ff */
[C---:B------:R-:W-:Y:S01]  /*8230*/  IMAD.U32 R4, R5.reuse, 0x10000, RZ ;  /* 0x0001000005047824 */ /* 0x040fe200078e00ff */
[----:B------:R-:W-:Y:S01]  /*8240*/  LOP3.LUT R5, R5, 0xffff0000, RZ, 0xc0, !PT ;  /* 0xffff000005057812 */ /* 0x000fe200078ec0ff */
[----:B------:R-:W-:Y:S01]  /*8250*/  @!P1 FADD.FTZ R3, -R3, -RZ ;  /* 0x800000ff03039221 */ /* 0x000fe20000010100 */
[----:B------:R-:W-:Y:S01]  /*8260*/  LOP3.LUT R23, R7, 0xffff0000, RZ, 0xc0, !PT ;  /* 0xffff000007177812 */ /* 0x000fe200078ec0ff */
[----:B------:R-:W-:Y:S01]  /*8270*/  FMUL.FTZ R7, R12, R9 ;  /* 0x000000090c077220 */ /* 0x000fe20000410000 */
[----:B------:R-:W-:Y:S01]  /*8280*/  SHF.L.U32 R9, R40, 0x10, RZ ;  /* 0x0000001028097819 */ /* 0x000fe200000006ff */
[----:B------:R-:W-:Y:S01]  /*8290*/  @!P1 FADD.FTZ R22, -R22, -RZ ;  /* 0x800000ff16169221 */ /* 0x000fe20000010100 */
[----:B------:R-:W-:Y:S01]  /*82a0*/  LOP3.LUT R8, R47, 0xffff0000, RZ, 0xc0, !PT ;  /* 0xffff00002f087812 */ /* 0x000fe200078ec0ff */
[----:B------:R-:W-:Y:S01]  /*82b0*/  FMUL.FTZ R0, R29, R0 ;  /* 0x000000001d007220 */ /* 0x000fe20000410000 */
[----:B------:R-:W-:Y:S01]  /*82c0*/  LOP3.LUT R12, R41, 0xffff0000, RZ, 0xc0, !PT ;  /* 0xffff0000290c7812 */ /* 0x000fe200078ec0ff */
[----:B------:R-:W-:Y:S02]  /*82d0*/  @!P1 FADD.FTZ R11, -R11, -RZ ;  /* 0x800000ff0b0b9221 */ /* 0x000fe40000010100 */
[----:B------:R-:W-:Y:S01]  /*82e0*/  FMUL.FTZ R6, R25, R10 ;  /* 0x0000000a19067220 */ /* 0x000fe20000410000 */
[----:B------:R-:W-:Y:S01]  /*82f0*/  LOP3.LUT R10, R40, 0xffff0000, RZ, 0xc0, !PT ;  /* 0xffff0000280a7812 */ /* 0x000fe200078ec0ff */
[----:B------:R-:W-:Y:S01]  /*8300*/  FMUL.FTZ R2, R27, R2 ;  /* 0x000000021b027220 */ /* 0x000fe20000410000 */
[----:B------:R-:W-:Y:S01]  /*8310*/  LOP3.LUT R25, R43, 0xffff0000, RZ, 0xc0, !PT ;  /* 0xffff00002b197812 */ /* 0x000fe200078ec0ff */
[----:B------:R-:W-:Y:S02]  /*8320*/  FMUL.FTZ R3, R4, R3 ;  /* 0x0000000304037220 */ /* 0x000fe40000410000 */
[----:B------:R-:W-:Y:S01]  /*8330*/  FMUL.FTZ R4, R5, R22 ;  /* 0x0000001605047220 */ /* 0x000fe20000410000 */
[----:B------:R-:W-:Y:S01]  /*8340*/  SHF.L.U32 R22, R42, 0x10, RZ ;  /* 0x000000102a167819 */ /* 0x000fe200000006ff */
[----:B------:R-:W-:Y:S02]  /*8350*/  FMUL.FTZ R5, R24, R11 ;  /* 0x0000000b18057220 */ /* 0x000fe40000410000 */
[----:B------:R-:W-:Y:S02]  /*8360*/  IMAD.U32 R11, R41, 0x10000, RZ ;  /* 0x00010000290b7824 */ /* 0x000fe400078e00ff */
[----:B------:R-:W-:Y:S02]  /*8370*/  FFMA.FTZ R0, R31, R9, R0 ;  /* 0x000000091f007223 */ /* 0x000fe40000010000 */
[----:B------:R-:W-:Y:S02]  /*8380*/  @!P1 FADD.FTZ R8, -R8, -RZ ;  /* 0x800000ff08089221 */ /* 0x000fe40000010100 */
[----:B------:R-:W-:Y:S02]  /*8390*/  FFMA.FTZ R2, R33, R10, R2 ;  /* 0x0000000a21027223 */ /* 0x000fe40000010002 */
[----:B------:R-:W-:Y:S02]  /*83a0*/  FFMA.FTZ R3, R26, R11, R3 ;  /* 0x0000000b1a037223 */ /* 0x000fe40000010003 */
[----:B------:R-:W-:Y:S01]  /*83b0*/  FMUL.FTZ R8, R23, R8 ;  /* 0x0000000817087220 */ /* 0x000fe20000410000 */
[----:B------:R-:W-:Y:S01]  /*83c0*/  LOP3.LUT R23, R42, 0xffff0000, RZ, 0xc0, !PT ;  /* 0xffff00002a177812 */ /* 0x000fe200078ec0ff */
[----:B------:R-:W-:Y:S01]  /*83d0*/  FFMA.FTZ R4, R35, R12, R4 ;  /* 0x0000000c23047223 */ /* 0x000fe20000010004 */
[----:B------:R-:W-:Y:S01]  /*83e0*/  F2FP.BF16.PACK_AB R0, R2, R0 ;  /* 0x000000000200723e */ /* 0x000fe200000010ff */
[----:B------:R-:W-:Y:S02]  /*83f0*/  IMAD.U32 R24, R43, 0x10000, RZ ;  /* 0x000100002b187824 */ /* 0x000fe400078e00ff */
[----:B------:R-:W-:Y:S01]  /*8400*/  FFMA.FTZ R5, R28, R22, R5 ;  /* 0x000000161c057223 */ /* 0x000fe20000010005 */
[----:B------:R-:W-:Y:S01]  /*8410*/  F2FP.BF16.PACK_AB R9, R4, R3 ;  /* 0x000000030409723e */ /* 0x000fe200000010ff */
[----:B------:R-:W-:Y:S02]  /*8420*/  FFMA.FTZ R6, R37, R23, R6 ;  /* 0x0000001725067223 */ /* 0x000fe40000010006 */
[----:B------:R-:W-:Y:S02]  /*8430*/  FFMA.FTZ R7, R30, R24, R7 ;  /* 0x000000181e077223 */ /* 0x000fe40000010007 */
[----:B------:R-:W-:Y:S01]  /*8440*/  FFMA.FTZ R8, R39, R25, R8 ;  /* 0x0000001927087223 */ /* 0x000fe20000010008 */
[----:B------:R-:W-:Y:S04]  /*8450*/  F2FP.BF16.PACK_AB R10, R6, R5 ;  /* 0x00000005060a723e */ /* 0x000fe800000010ff */
[----:B------:R-:W-:Y:S02]  /*8460*/  F2FP.BF16.PACK_AB R11, R8, R7 ;  /* 0x00000007080b723e */ /* 0x000fe400000010ff */
[----:B------:R-:W-:Y:S02]  /*8470*/  MOV R8, R0 ;  /* 0x0000000000087202 */ /* 0x000fe40000000f00 */
.L_x_2077:
[----:B------:R-:W-:Y:S05]  /*8480*/  BSYNC B0 ;  /* 0x0000000000007941 */ /* 0x000fea0003800000 */
.L_x_2076:
[----:B--23--:R-:W-:Y:S01]  /*8490*/  IMAD.MOV.U32 R121, RZ, RZ, R119 ;  /* 0x000000ffff797224 */ /* 0x00cfe200078e0077 */
[----:B-1----:R-:W-:Y:S01]  /*84a0*/  LEA R2, P0, R105, R126, 0x1 ;  /* 0x0000007e69027211 */ /* 0x002fe200078008ff */
[C---:B------:R-:W-:Y:S01]  /*84b0*/  IMAD R0, R49.reuse, c[0x0][0x19c], RZ ;  /* 0x0000670031007a24 */ /* 0x040fe200078e02ff */
[----:B------:R-:W-:Y:S01]  /*84c0*/  BSSY B0, `(.L_x_2078) ;  /* 0x000005a000007945 */ /* 0x000fe20003800000 */
[----:B------:R-:W-:Y:S01]  /*84d0*/  IMAD.WIDE.U32 R4, R49, c[0x0][0x198], R120 ;  /* 0x0000660031047a25 */ /* 0x000fe200078e0078 */
[----:B------:R-:W-:Y:S02]  /*84e0*/  LEA.HI.X R3, R105, R127, R104, 0x1, P0 ;  /* 0x0000007f69037211 */ /* 0x000fe400000f0c68 */
[----:B------:R-:W-:Y:S02]  /*84f0*/  ISETP.GE.AND P0, PT, R15, UR4, PT ;  /* 0x000000040f007c0c */ /* 0x000fe4000bf06270 */
[----:B------:R-:W-:Y:S05]  /*8500*/  IADD3 R5, R5, R0, RZ ;  /* 0x0000000005057210 */ /* 0x000fea0007ffe0ff */
[----:B-----5:R1:W-:Y:S04]  /*8510*/  STG.E.128 [R4.64], R8 ;  /* 0x0000000804007986 */ /* 0x0203e8000c101d06 */
[----:B------:R1:W5:Y:S02]  /*8520*/  LDG.E.128 R36, [R2.64] ;  /* 0x0000000602247981 */ /* 0x000364000c1e1d00 */
[----:B------:R-:W-:-:S05]  /*8530*/  @P0 BRA `(.L_x_2079) ;  /* 0x0000052000000947 */ /* 0x000fca0003800000 */
[----:B-----5:R-:W-:Y:S01]  /*8540*/  LOP3.LUT R33, R36, 0xffff0000, RZ, 0xc0, !PT ;  /* 0xffff000024217812 */ /* 0x020fe200078ec0ff */
[----:B------:R-:W-:Y:S01]  /*8550*/  ULEA.HI UR5, UR4, UR4, URZ, 0x1 ;  /* 0x0000000404057291 */ /* 0x000fe2000f8f083f */
[C---:B------:R-:W-:Y:S01]  /*8560*/  LOP3.LUT R35, R37.reuse, 0xffff0000, RZ, 0xc0, !PT ;  /* 0xffff000025237812 */ /* 0x040fe200078ec0ff */
[----:B-1----:R-:W-:Y:S01]  /*8570*/  IMAD.MOV.U32 R4, RZ, RZ, RZ ;  /* 0x000000ffff047224 */ /* 0x002fe200078e00ff */
[----:B------:R-:W-:Y:S01]  /*8580*/  SHF.L.U32 R28, R38, 0x10, RZ ;  /* 0x00000010261c7819 */ /* 0x000fe200000006ff */
[----:B------:R-:W-:Y:S01]  /*8590*/  USHF.R.S32.HI UR5, URZ, 0x1, UR5 ;  /* 0x000000013f057899 */ /* 0x000fe20008011405 */
[----:B------:R-:W-:Y:S02]  /*85a0*/  IMAD.U32 R31, R36, 0x10000, RZ ;  /* 0x00010000241f7824 */ /* 0x000fe400078e00ff */
[----:B------:R-:W-:Y:S01]  /*85b0*/  IMAD.U32 R26, R37, 0x10000, RZ ;  /* 0x00010000251a7824 */ /* 0x000fe200078e00ff */
[----:B------:R-:W-:Y:S01]  /*85c0*/  LOP3.LUT R37, R38, 0xffff0000, RZ, 0xc0, !PT ;  /* 0xffff000026257812 */ /* 0x000fe200078ec0ff */
[----:B------:R-:W-:Y:S01]  /*85d0*/  IMAD.U32 R30, R39, 0x10000, RZ ;  /* 0x00010000271e7824 */ /* 0x000fe200078e00ff */
[----:B------:R-:W-:Y:S02]  /*85e0*/  ISETP.GE.AND P1, PT, R15, UR5, PT ;  /* 0x000000050f007c0c */ /* 0x000fe4000bf26270 */
[----:B------:R-:W-:Y:S02]  /*85f0*/  MOV R0, UR5 ;  /* 0x0000000500007c02 */ /* 0x000fe40008000f00 */
[----:B------:R-:W-:Y:S09]  /*8600*/  LOP3.LUT R39, R39, 0xffff0000, RZ, 0xc0, !PT ;  /* 0xffff000027277812 */ /* 0x000ff200078ec0ff */
        /* <DEDUP_REMOVED lines=8> */
[----:B------:R-:W-:Y:S01]  /*8690*/  IMAD.MOV.U32 R0, RZ, RZ, RZ ;  /* 0x000000ffff007224 */ /* 0x000fe200078e00ff */
[----:B------:R-:W-:Y:S01]  /*86a0*/  @P1 IADD3 R0, RZ, -UR5, RZ ;  /* 0x80000005ff001c10 */ /* 0x000fe2000fffe0ff */
[----:B------:R-:W2:Y:S03]  /*86b0*/  LDG.E.128 R44, [R44.64] ;  /* 0x000000062c2c7981 */ /* 0x000ea6000c1e1d00 */
[----:B------:R-:W-:Y:S04]  /*86c0*/  IADD3 R11, P0, R140, R0, RZ ;  /* 0x000000008c0b7210 */ /* 0x000fe80007f1e0ff */
[----:B------:R-:W-:Y:S01]  /*86d0*/  LEA.HI.X.SX32 R0, R0, R133, 0x1, P0 ;  /* 0x0000008500007211 */ /* 0x000fe200000f0eff */
[----:B------:R1:W3:Y:S01]  /*86e0*/  LDG.E.128 R4, [R2.64] ;  /* 0x0000000602047981 */ /* 0x0002e2000c1e1d00 */
[C---:B------:R-:W-:Y:S04]  /*86f0*/  LEA R8, P0, R11.reuse, R130, 0x1 ;  /* 0x000000820b087211 */ /* 0x040fe800078008ff */
[----:B------:R-:W-:Y:S05]  /*8700*/  LEA.HI.X R9, R11, R131, R0, 0x1, P0 ;  /* 0x000000830b097211 */ /* 0x000fea00000f0c00 */
[----:B------:R4:W3:Y:S01]  /*8710*/  LDG.E.128 R40, [R8.64] ;  /* 0x0000000608287981 */ /* 0x0008e2000c1e1d00 */
[----:B--2---:R-:W-:Y:S01]  /*8720*/  IMAD.U32 R0, R44, 0x10000, RZ ;  /* 0x000100002c007824 */ /* 0x004fe200078e00ff */
[----:B----4-:R-:W-:Y:S01]  /*8730*/  SHF.L.U32 R9, R47, 0x10, RZ ;  /* 0x000000102f097819 */ /* 0x010fe200000006ff */
[C---:B------:R-:W-:Y:S01]  /*8740*/  IMAD.U32 R11, R46.reuse, 0x10000, RZ ;  /* 0x000100002e0b7824 */ /* 0x040fe200078e00ff */
[----:B------:R-:W-:Y:S01]  /*8750*/  LOP3.LUT R10, R46, 0xffff0000, RZ, 0xc0, !PT ;  /* 0xffff00002e0a7812 */ /* 0x000fe200078ec0ff */
[----:B------:R-:W-:Y:S01]  /*8760*/  @!P1 FADD.FTZ R0, -R0, -RZ ;  /* 0x800000ff00009221 */ /* 0x000fe20000010100 */
[----:B-1----:R-:W-:Y:S01]  /*8770*/  LOP3.LUT R2, R44, 0xffff0000, RZ, 0xc0, !PT ;  /* 0xffff00002c027812 */ /* 0x002fe200078ec0ff */
[----:B------:R-:W-:Y:S01]  /*8780*/  @!P1 FADD.FTZ R9, -R9, -RZ ;  /* 0x800000ff09099221 */ /* 0x000fe20000010100 */
[C---:B------:R-:W-:Y:S01]  /*8790*/  SHF.L.U32 R3, R45.reuse, 0x10, RZ ;  /* 0x000000102d037819 */ /* 0x040fe200000006ff */
[----:B---3--:R-:W-:Y:S01]  /*87a0*/  IMAD.U32 R29, R4, 0x10000, RZ ;  /* 0x00010000041d7824 */ /* 0x008fe200078e00ff */
[----:B------:R-:W-:Y:S01]  /*87b0*/  LOP3.LUT R22, R45, 0xffff0000, RZ, 0xc0, !PT ;  /* 0xffff00002d167812 */ /* 0x000fe200078ec0ff */
[----:B------:R-:W-:Y:S01]  /*87c0*/  @!P1 FADD.FTZ R10, -R10, -RZ ;  /* 0x800000ff0a0a9221 */ /* 0x000fe20000010100 */
[----:B------:R-:W-:Y:S01]  /*87d0*/  SHF.L.U32 R12, R7, 0x10, RZ ;  /* 0x00000010070c7819 */ /* 0x000fe200000006ff */
[----:B------:R-:W-:Y:S01]  /*87e0*/  @!P1 FADD.FTZ R2, -R2, -RZ ;  /* 0x800000ff02029221 */ /* 0x000fe20000010100 */
[C---:B------:R-:W-:Y:S01]  /*87f0*/  LOP3.LUT R25, R6.reuse, 0xffff0000, RZ, 0xc0, !PT ;  /* 0xffff000006197812 */ /* 0x040fe200078ec0ff */
[----:B------:R-:W-:Y:S01]  /*8800*/  IMAD.U32 R24, R6, 0x10000, RZ ;  /* 0x0001000006187824 */ /* 0x000fe200078e00ff */
[----:B------:R-:W-:Y:S01]  /*8810*/  LOP3.LUT R27, R4, 0xffff0000, RZ, 0xc0, !PT ;  /* 0xffff0000041b7812 */ /* 0x000fe200078ec0ff */
[----:B------:R-:W-:Y:S01]  /*8820*/  @!P1 FADD.FTZ R3, -R3, -RZ ;  /* 0x800000ff03039221 */ /* 0x000fe20000010100 */
[C---:B------:R-:W-:Y:S01]  /*8830*/  SHF.L.U32 R4, R5.reuse, 0x10, RZ ;  /* 0x0000001005047819 */ /* 0x040fe200000006ff */
[----:B------:R-:W-:Y:S01]  /*8840*/  @!P1 FADD.FTZ R22, -R22, -RZ ;  /* 0x800000ff16169221 */ /* 0x000fe20000010100 */
[----:B------:R-:W-:Y:S01]  /*8850*/  LOP3.LUT R5, R5, 0xffff0000, RZ, 0xc0, !PT ;  /* 0xffff000005057812 */ /* 0x000fe200078ec0ff */
[----:B------:R-:W-:Y:S01]  /*8860*/  @!P1 FADD.FTZ R11, -R11, -RZ ;  /* 0x800000ff0b0b9221 */ /* 0x000fe20000010100 */
[----:B------:R-:W-:Y:S01]  /*8870*/  LOP3.LUT R8, R47, 0xffff0000, RZ, 0xc0, !PT ;  /* 0xffff00002f087812 */ /* 0x000fe200078ec0ff */
[----:B------:R-:W-:Y:S01]  /*8880*/  FMUL.FTZ R0, R29, R0 ;  /* 0x000000001d007220 */ /* 0x000fe20000410000 */
[----:B------:R-:W-:Y:S01]  /*8890*/  LOP3.LUT R23, R7, 0xffff0000, RZ, 0xc0, !PT ;  /* 0xffff000007177812 */ /* 0x000fe200078ec0ff */
[----:B------:R-:W-:Y:S01]  /*88a0*/  FMUL.FTZ R7, R12, R9 ;  /* 0x000000090c077220 */ /* 0x000fe20000410000 */
[----:B------:R-:W-:Y:S01]  /*88b0*/  LOP3.LUT R12, R41, 0xffff0000, RZ, 0xc0, !PT ;  /* 0xffff0000290c7812 */ /* 0x000fe200078ec0ff */
[C---:B------:R-:W-:Y:S02]  /*88c0*/  IMAD.U32 R9, R40.reuse, 0x10000, RZ ;  /* 0x0001000028097824 */ /* 0x040fe400078e00ff */
[----:B------:R-:W-:Y:S01]  /*88d0*/  FMUL.FTZ R6, R25, R10 ;  /* 0x0000000a19067220 */ /* 0x000fe20000410000 */
[----:B------:R-:W-:Y:S01]  /*88e0*/  LOP3.LUT R10, R40, 0xffff0000, RZ, 0xc0, !PT ;  /* 0xffff0000280a7812 */ /* 0x000fe200078ec0ff */
[----:B------:R-:W-:Y:S01]  /*88f0*/  FMUL.FTZ R2, R27, R2 ;  /* 0x000000021b027220 */ /* 0x000fe20000410000 */
[----:B------:R-:W-:Y:S01]  /*8900*/  LOP3.LUT R25, R43, 0xffff0000, RZ, 0xc0, !PT ;  /* 0xffff00002b197812 */ /* 0x000fe200078ec0ff */
[----:B------:R-:W-:Y:S02]  /*8910*/  FMUL.FTZ R3, R4, R3 ;  /* 0x0000000304037220 */ /* 0x000fe40000410000 */
[----:B------:R-:W-:Y:S02]  /*8920*/  FMUL.FTZ R4, R5, R22 ;  /* 0x0000001605047220 */ /* 0x000fe40000410000 */
[----:B------:R-:W-:Y:S01]  /*8930*/  FMUL.FTZ R5, R24, R11 ;  /* 0x0000000b18057220 */ /* 0x000fe20000410000 */
[----:B------:R-:W-:Y:S01]  /*8940*/  SHF.L.U32 R11, R41, 0x10, RZ ;  /* 0x00000010290b7819 */ /* 0x000fe200000006ff */
[----:B------:R-:W-:Y:S01]  /*8950*/  FFMA.FTZ R0, R31, R9, R0 ;  /* 0x000000091f007223 */ /* 0x000fe20000010000 */
[----:B------:R-:W-:Y:S01]  /*8960*/  SHF.L.U32 R24, R43, 0x10, RZ ;  /* 0x000000102b187819 */ /* 0x000fe200000006ff */
[----:B------:R-:W-:Y:S02]  /*8970*/  @!P1 FADD.FTZ R8, -R8, -RZ ;  /* 0x800000ff08089221 */ /* 0x000fe40000010100 */
[----:B------:R-:W-:Y:S02]  /*8980*/  FFMA.FTZ R2, R33, R10, R2 ;  /* 0x0000000a21027223 */ /* 0x000fe40000010002 */
[----:B------:R-:W-:Y:S02]  /*8990*/  IMAD.U32 R22, R42, 0x10000, RZ ;  /* 0x000100002a167824 */ /* 0x000fe400078e00ff */
[----:B------:R-:W-:Y:S01]  /*89a0*/  FFMA.FTZ R3, R26, R11, R3 ;  /* 0x0000000b1a037223 */ /* 0x000fe20000010003 */
[----:B------:R-:W-:Y:S01]  /*89b0*/  F2FP.BF16.PACK_AB R36, R2, R0 ;  /* 0x000000000224723e */ /* 0x000fe200000010ff */
[----:B------:R-:W-:Y:S01]  /*89c0*/  FMUL.FTZ R8, R23, R8 ;  /* 0x0000000817087220 */ /* 0x000fe20000410000 */
[----:B------:R-:W-:Y:S01]  /*89d0*/  LOP3.LUT R23, R42, 0xffff0000, RZ, 0xc0, !PT ;  /* 0xffff00002a177812 */ /* 0x000fe200078ec0ff */
[----:B------:R-:W-:Y:S02]  /*89e0*/  FFMA.FTZ R4, R35, R12, R4 ;  /* 0x0000000c23047223 */ /* 0x000fe40000010004 */
[----:B------:R-:W-:Y:S02]  /*89f0*/  FFMA.FTZ R5, R28, R22, R5 ;  /* 0x000000161c057223 */ /* 0x000fe40000010005 */
[----:B------:R-:W-:Y:S01]  /*8a00*/  FFMA.FTZ R6, R37, R23, R6 ;  /* 0x0000001725067223 */ /* 0x000fe20000010006 */
[----:B------:R-:W-:Y:S01]  /*8a10*/  F2FP.BF16.PACK_AB R37, R4, R3 ;  /* 0x000000030425723e */ /* 0x000fe200000010ff */
[----:B------:R-:W-:Y:S02]  /*8a20*/  FFMA.FTZ R7, R30, R24, R7 ;  /* 0x000000181e077223 */ /* 0x000fe40000010007 */
[----:B------:R-:W-:Y:S01]  /*8a30*/  FFMA.FTZ R8, R39, R25, R8 ;  /* 0x0000001927087223 */ /* 0x000fe20000010008 */
[----:B------:R-:W-:Y:S04]  /*8a40*/  F2FP.BF16.PACK_AB R38, R6, R5 ;  /* 0x000000050626723e */ /* 0x000fe800000010ff */
[----:B------:R-:W-:Y:S02]  /*8a50*/  F2FP.BF16.PACK_AB R39, R8, R7 ;  /* 0x000000070827723e */ /* 0x000fe400000010ff */
.L_x_2079:
[----:B------:R-:W-:Y:S05]  /*8a60*/  BSYNC B0 ;  /* 0x0000000000007941 */ /* 0x000fea0003800000 */
.L_x_2078:
        /* <DEDUP_REMOVED lines=9> */
[----:B-----5:R-:W-:Y:S01]  /*8b00*/  LOP3.LUT R35, R9, 0xffff0000, RZ, 0xc0, !PT ;  /* 0xffff000009237812 */ /* 0x020fe200078ec0ff */
[----:B------:R-:W-:Y:S01]  /*8b10*/  ULEA.HI UR5, UR4, UR4, URZ, 0x1 ;  /* 0x0000000404057291 */ /* 0x000fe2000f8f083f */
[C---:B------:R-:W-:Y:S01]  /*8b20*/  SHF.L.U32 R28, R10.reuse, 0x10, RZ ;  /* 0x000000100a1c7819 */ /* 0x040fe200000006ff */
[----:B------:R-:W-:Y:S01]  /*8b30*/  IMAD.MOV.U32 R7, RZ, RZ, RZ ;  /* 0x000000ffff077224 */ /* 0x000fe200078e00ff */
[----:B-1----:R-:W-:Y:S01]  /*8b40*/  LOP3.LUT R37, R10, 0xffff0000, RZ, 0xc0, !PT ;  /* 0xffff00000a257812 */ /* 0x002fe200078ec0ff */
[----:B------:R-:W-:Y:S01]  /*8b50*/  USHF.R.S32.HI UR5, URZ, 0x1, UR5 ;  /* 0x000000013f057899 */ /* 0x000fe20008011405 */
[----:B------:R-:W-:Y:S01]  /*8b60*/  LOP3.LUT R39, R11, 0xffff0000, RZ, 0xc0, !PT ;  /* 0xffff00000b277812 */ /* 0x000fe200078ec0ff */
[----:B------:R-:W-:Y:S01]  /*8b70*/  IMAD.MOV.U32 R27, RZ, RZ, RZ ;  /* 0x000000ffff1b7224 */ /* 0x000fe200078e00ff */
[----:B------:R-:W-:Y:S01]  /*8b80*/  LOP3.LUT R33, R8, 0xffff0000, RZ, 0xc0, !PT ;  /* 0xffff000008217812 */ /* 0x000fe200078ec0ff */
[----:B------:R-:W-:Y:S02]  /*8b90*/  IMAD.U32 R26, R9, 0x10000, RZ ;  /* 0x00010000091a7824 */ /* 0x000fe400078e00ff */
[----:B------:R-:W-:Y:S01]  /*8ba0*/  ISETP.GE.AND P1, PT, R14, UR5, PT ;  /* 0x000000050e007c0c */ /* 0x000fe2000bf26270 */
[----:B------:R-:W-:Y:S01]  /*8bb0*/  IMAD.U32 R30, R11, 0x10000, RZ ;  /* 0x000100000b1e7824 */ /* 0x000fe200078e00ff */
[----:B------:R-:W-:Y:S01]  /*8bc0*/  MOV R0, UR5 ;  /* 0x0000000500007c02 */ /* 0x000fe20008000f00 */
[----:B------:R-:W-:Y:S10]  /*8bd0*/  IMAD.U32 R31, R8, 0x10000, RZ ;  /* 0x00010000081f7824 */ /* 0x000ff400078e00ff */
        /* <DEDUP_REMOVED lines=15> */
[----:B------:R4:W3:Y:S01]  /*8cd0*/  LDG.E.128 R40, [R22.64] ;  /* 0x0000000616287981 */ /* 0x0008e2000c1e1d00 */
[----:B--2---:R-:W-:Y:S01]  /*8ce0*/  IMAD.U32 R9, R47, 0x10000, RZ ;  /* 0x000100002f097824 */ /* 0x004fe200078e00ff */
[----:B------:R-:W-:Y:S01]  /*8cf0*/  LOP3.LUT R10, R46, 0xffff0000, RZ, 0xc0, !PT ;  /* 0xffff00002e0a7812 */ /* 0x000fe200078ec0ff */
[C---:B------:R-:W-:Y:S01]  /*8d00*/  IMAD.U32 R0, R44.reuse, 0x10000, RZ ;  /* 0x000100002c007824 */ /* 0x040fe200078e00ff */
[----:B-1----:R-:W-:Y:S01]  /*8d10*/  LOP3.LUT R2, R44, 0xffff0000, RZ, 0xc0, !PT ;  /* 0xffff00002c027812 */ /* 0x002fe200078ec0ff */
[----:B------:R-:W-:Y:S01]  /*8d20*/  @!P1 FADD.FTZ R9, -R9, -RZ ;  /* 0x800000ff09099221 */ /* 0x000fe20000010100 */
[C---:B------:R-:W-:Y:S01]  /*8d30*/  SHF.L.U32 R3, R45.reuse, 0x10, RZ ;  /* 0x000000102d037819 */ /* 0x040fe200000006ff */
[----:B------:R-:W-:Y:S01]  /*8d40*/  IMAD.U32 R11, R46, 0x10000, RZ ;  /* 0x000100002e0b7824 */ /* 0x000fe200078e00ff */
[----:B----4-:R-:W-:Y:S01]  /*8d50*/  LOP3.LUT R22, R45, 0xffff0000, RZ, 0xc0, !PT ;  /* 0xffff00002d167812 */ /* 0x010fe200078ec0ff */
[----:B---3--:R-:W-:Y:S01]  /*8d60*/  IMAD.U32 R12, R7, 0x10000, RZ ;  /* 0x00010000070c7824 */ /* 0x008fe200078e00ff */
        /* <DEDUP_REMOVED lines=44> */
.L_x_2081:
[----:B------:R-:W-:Y:S05]  /*9030*/  BSYNC B0 ;  /* 0x0000000000007941 */ /* 0x000fea0003800000 */
.L_x_2080:
[C---:B-1----:R-:W-:Y:S04]  /*9040*/  LEA R2, P0, R111.reuse, R120, 0x1 ;  /* 0x000000786f027211 */ /* 0x042fe800078008ff */
[----:B------:R-:W-:Y:S05]  /*9050*/  LEA.HI.X R3, R111, R119, R110, 0x1, P0 ;  /* 0x000000776f037211 */ /* 0x000fea00000f0c6e */
[----:B-----5:R1:W-:Y:S04]  /*9060*/  STG.E.128 [R2.64], R8 ;  /* 0x0000000802007986 */ /* 0x0203e8000c101d06 */
.L_x_2075:
[----:B------:R-:W-:Y:S05]  /*9070*/  BSYNC B1 ;  /* 0x0000000000017941 */ /* 0x000fea0003800000 */
.L_x_2074:
[----:B-1----:R-:W-:Y:S01]  /*9080*/  IMAD.MOV.U32 R3, RZ, RZ, c[0x0][0x230] ;  /* 0x00008c00ff037624 */ /* 0x002fe200078e00ff */
[----:B------:R-:W-:Y:S03]  /*9090*/  ULDC UR4, c[0x0][0x230] ;  /* 0x00008c0000047ab9 */ /* 0x000fe60000000800 */
[----:B------:R-:W-:Y:S05]  /*90a0*/  IMAD.U32 R3, R3, -0x40, RZ ;  /* 0xffffffc003037824 */ /* 0x000fea00078e00ff */
[C---:B------:R-:W-:Y:S02]  /*90b0*/  LEA R130, P1, R3.reuse, R130, 0x1 ;  /* 0x0000008203827211 */ /* 0x040fe400078208ff */
[C---:B------:R-:W-:Y:S02]  /*90c0*/  LEA R128, P0, R3.reuse, R128, 0x1 ;  /* 0x0000008003807211 */ /* 0x040fe400078008ff */
[C---:B------:R-:W-:Y:S02]  /*90d0*/  LEA.HI.X.SX32 R131, R3.reuse, R131, 0x1, P1 ;  /* 0x0000008303837211 */ /* 0x040fe400008f0eff */
[----:B------:R-:W-:Y:S01]  /*90e0*/  LEA.HI.X.SX32 R129, R3, R129, 0x1, P0 ;  /* 0x0000008103817211 */ /* 0x000fe200000f0eff */
[----:B------:R-:W-:-:S05]  /*90f0*/  BRA `(.L_x_2049) ;  /* 0x000002a000007947 */ /* 0x000fca0003800000 */
.L_x_2039:
[----:B----4-:R-:W2:Y:S01]  /*9100*/  @P1 LDG.E.128 R28, [R126.64] ;  /* 0x000000067e1c1981 */ /* 0x010ea2000c1e1d00 */
[----:B------:R-:W-:Y:S01]  /*9110*/  @P1 IMAD.MOV.U32 R121, RZ, RZ, R119 ;  /* 0x000000ffff791224 */ /* 0x000fe200078e0077 */
[C---:B------:R-:W-:Y:S01]  /*9120*/  @P5 LEA R2, P0, R92.reuse, R126, 0x1 ;  /* 0x0000007e5c025211 */ /* 0x040fe200078008ff */
[----:B------:R-:W-:Y:S03]  /*9130*/  UMOV UR4, URZ ;  /* 0x0000003f00047c82 */ /* 0x000fe60008000000 */
[----:B------:R-:W-:Y:S02]  /*9140*/  @P5 LEA.HI.X R3, R92, R127, R91, 0x1, P0 ;  /* 0x0000007f5c035211 */ /* 0x000fe400000f0c5b */
[C---:B------:R-:W-:Y:S04]  /*9150*/  @P5 LEA R34, P0, R62.reuse, R120, 0x1 ;  /* 0x000000783e225211 */ /* 0x040fe800078008ff */
[----:B------:R-:W-:Y:S02]  /*9160*/  @P5 LEA.HI.X R35, R62, R119, R61, 0x1, P0 ;  /* 0x000000773e235211 */ /* 0x000fe400000f0c3d */
[C---:B------:R-:W-:Y:S04]  /*9170*/  @P4 LEA R36, P0, R94.reuse, R126, 0x1 ;  /* 0x0000007e5e244211 */ /* 0x040fe800078008ff */
[----:B------:R-:W-:Y:S02]  /*9180*/  @P4 LEA.HI.X R37, R94, R127, R93, 0x1, P0 ;  /* 0x0000007f5e254211 */ /* 0x000fe400000f0c5d */
[C---:B------:R-:W-:Y:S04]  /*9190*/  @P4 LEA R32, P0, R160.reuse, R120, 0x1 ;  /* 0x00000078a0204211 */ /* 0x040fe800078008ff */
[----:B------:R-:W-:Y:S01]  /*91a0*/  @P4 LEA.HI.X R33, R160, R119, R95, 0x1, P0 ;  /* 0x00000077a0214211 */ /* 0x000fe200000f0c5f */
[----:B--2---:R-:W-:Y:S04]  /*91b0*/  @P1 STG.E.128 [R120.64], R28 ;  /* 0x0000001c78001986 */ /* 0x004fe8000c101d06 */
[----:B------:R-:W2:Y:S04]  /*91c0*/  @P1 LDG.E.128 R24, [R126.64+0x40] ;  /* 0x000040067e181981 */ /* 0x000ea8000c1e1d00 */
[----:B--2---:R-:W-:Y:S04]  /*91d0*/  @P1 STG.E.128 [R120.64+0x40], R24 ;  /* 0x0000401878001986 */ /* 0x004fe8000c101d06 */
[----:B------:R-:W2:Y:S04]  /*91e0*/  @P1 LDG.E.128 R8, [R126.64+0x80] ;  /* 0x000080067e081981 */ /* 0x000ea8000c1e1d00 */
[----:B--2---:R1:W-:Y:S04]  /*91f0*/  @P1 STG.E.128 [R120.64+0x80], R8 ;  /* 0x0000800878001986 */ /* 0x0043e8000c101d06 */
[----:B------:R-:W2:Y:S01]  /*9200*/  @P5 LDG.E.128 R4, [R2.64] ;  /* 0x0000000602045981 */ /* 0x000ea2000c1e1d00 */
[----:B-1----:R-:W-:Y:S03]  /*9210*/  @P3 IMAD.MOV.U32 R121, RZ, RZ, R119 ;  /* 0x000000ffff793224 */ /* 0x002fe600078e0077 */
[----:B--2---:R-:W-:Y:S04]  /*9220*/  @P5 STG.E.128 [R34.64], R4 ;  /* 0x0000000422005986 */ /* 0x004fe8000c101d06 */
[----:B------:R-:W2:Y:S04]  /*9230*/  @P5 LDG.E.128 R28, [R2.64+0x40] ;  /* 0x00004006021c5981 */ /* 0x000ea8000c1e1d00 */
[----:B--2---:R-:W-:Y:S04]  /*9240*/  @P5 STG.E.128 [R34.64+0x40], R28 ;  /* 0x0000401c22005986 */ /* 0x004fe8000c101d06 */
[----:B------:R1:W2:Y:S02]  /*9250*/  @P5 LDG.E.128 R24, [R2.64+0x80] ;  /* 0x0000800602185981 */ /* 0x0002a4000c1e1d00 */
[----:B-1----:R-:W-:Y:S04]  /*9260*/  @P3 IMAD.MOV.U32 R3, RZ, RZ, 0xc0 ;  /* 0x000000c0ff033424 */ /* 0x002fe800078e00ff */
[C---:B------:R-:W-:Y:S04]  /*9270*/  @P3 IMAD.WIDE.U32 R22, R3.reuse, c[0x0][0x288], R126 ;  /* 0x0000a20003163a25 */ /* 0x040fe800078e007e */
[----:B------:R-:W-:Y:S05]  /*9280*/  @P3 IMAD R0, R3, c[0x0][0x28c], RZ ;  /* 0x0000a30003003a24 */ /* 0x000fea00078e02ff */
[----:B------:R-:W-:Y:S01]  /*9290*/  @P3 IADD3 R23, R23, R0, RZ ;  /* 0x0000000017173210 */ /* 0x000fe20007ffe0ff */
[----:B--2---:R1:W-:Y:S04]  /*92a0*/  @P5 STG.E.128 [R34.64+0x80], R24 ;  /* 0x0000801822005986 */ /* 0x0043e8000c101d06 */
[----:B------:R-:W2:Y:S01]  /*92b0*/  @P4 LDG.E.128 R8, [R36.64] ;  /* 0x0000000624084981 */ /* 0x000ea2000c1e1d00 */
[C---:B-1----:R-:W-:Y:S04]  /*92c0*/  @P3 IMAD.WIDE.U32 R34, R3.reuse, c[0x0][0x198], R120 ;  /* 0x0000660003223a25 */ /* 0x042fe800078e0078 */
[----:B------:R-:W-:Y:S05]  /*92d0*/  @P3 IMAD R3, R3, c[0x0][0x19c], RZ ;  /* 0x0000670003033a24 */ /* 0x000fea00078e02ff */
[----:B------:R-:W-:Y:S01]  /*92e0*/  @P3 IADD3 R35, R35, R3, RZ ;  /* 0x0000000323233210 */ /* 0x000fe20007ffe0ff */
[----:B--2---:R1:W-:Y:S04]  /*92f0*/  @P4 STG.E.128 [R32.64], R8 ;  /* 0x0000000820004986 */ /* 0x0043e8000c101d06 */
[----:B------:R-:W2:Y:S04]  /*9300*/  @P4 LDG.E.128 R4, [R36.64+0x40] ;  /* 0x0000400624044981 */ /* 0x000ea8000c1e1d00 */
[----:B--2---:R2:W-:Y:S04]  /*9310*/  @P4 STG.E.128 [R32.64+0x40], R4 ;  /* 0x0000400420004986 */ /* 0x0045e8000c101d06 */
[----:B------:R-:W3:Y:S04]  /*9320*/  @P4 LDG.E.128 R28, [R36.64+0x80] ;  /* 0x00008006241c4981 */ /* 0x000ee8000c1e1d00 */
[----:B---3--:R3:W-:Y:S04]  /*9330*/  @P4 STG.E.128 [R32.64+0x80], R28 ;  /* 0x0000801c20004986 */ /* 0x0087e8000c101d06 */
[----:B------:R-:W4:Y:S04]  /*9340*/  @P3 LDG.E.128 R24, [R22.64] ;  /* 0x0000000616183981 */ /* 0x000f28000c1e1d00 */
[----:B----4-:R3:W-:Y:S04]  /*9350*/  @P3 STG.E.128 [R34.64], R24 ;  /* 0x0000001822003986 */ /* 0x0107e8000c101d06 */
[----:B-1----:R-:W4:Y:S04]  /*9360*/  @P3 LDG.E.128 R8, [R22.64+0x40] ;  /* 0x0000400616083981 */ /* 0x002f28000c1e1d00 */
[----:B----4-:R3:W-:Y:S04]  /*9370*/  @P3 STG.E.128 [R34.64+0x40], R8 ;  /* 0x0000400822003986 */ /* 0x0107e8000c101d06 */
[----:B--2---:R-:W2:Y:S04]  /*9380*/  @P3 LDG.E.128 R4, [R22.64+0x80] ;  /* 0x0000800616043981 */ /* 0x004ea8000c1e1d00 */
[----:B--2---:R3:W-:Y:S02]  /*9390*/  @P3 STG.E.128 [R34.64+0x80], R4 ;  /* 0x0000800422003986 */ /* 0x0047e4000c101d06 */
.L_x_2049:
[----:B------:R-:W-:Y:S04]  /*93a0*/  IMAD.MOV.U32 R0, RZ, RZ, c[0x0][0x288] ;  /* 0x0000a200ff007624 */ /* 0x000fe800078e00ff */
[----:B------:R-:W-:Y:S05]  /*93b0*/  IMAD.U32 R3, R0, -0x80, RZ ;  /* 0xffffff8000037824 */ /* 0x000fea00078e00ff */
[C---:B---3--:R-:W-:Y:S04]  /*93c0*/  LEA R126, P0, R3.reuse, R126, 0x1 ;  /* 0x0000007e037e7211 */ /* 0x048fe800078008ff */
[----:B------:R-:W-:Y:S01]  /*93d0*/  LEA.HI.X.SX32 R127, R3, R127, 0x1, P0 ;  /* 0x0000007f037f7211 */ /* 0x000fe200000f0eff */
[----:B------:R-:W-:-:S05]  /*93e0*/  @!P2 BRA `(.L_x_2082) ;  /* 0x000004b00000a947 */ /* 0x000fca0003800000 */
[----:B------:R-:W-:Y:S04]  /*93f0*/  IADD3 R3, R13, -0x1, RZ ;  /* 0xffffffff0d037810 */ /* 0x000fe80007ffe0ff */
[----:B------:R-:W-:Y:S11]  /*9400*/  ISETP.GT.AND P0, PT, R3, R90, PT ;  /* 0x0000005a0300720c */ /* 0x000ff60003f04270 */
[----:B------:R-:W-:Y:S02]  /*9410*/  @!UPT UIADD3 URZ, URZ, URZ, URZ ;  /* 0x0000003f3f3ff290 */ /* 0x000fe4000fffe03f */
[----:B------:R-:W-:-:S05]  /*9420*/  @!P0 BRA `(.L_x_2083) ;  /* 0x0000050000008947 */ /* 0x000fca0003800000 */
[----:B----4-:R-:W-:Y:S01]  /*9430*/  IMAD.MOV.U32 R8, RZ, RZ, RZ ;  /* 0x000000ffff087224 */ /* 0x010fe200078e00ff */
[----:B------:R-:W-:Y:S02]  /*9440*/  IABS R3, c[0x0][0x2d0] ;  /* 0x0000b40000037a13 */ /* 0x000fe40000000000 */
[----:B------:R-:W-:Y:S02]  /*9450*/  IADD3 R17, R17, -0x100, RZ ;  /* 0xffffff0011117810 */ /* 0x000fe40007ffe0ff */
[----:B------:R-:W3:Y:S01]  /*9460*/  I2F.RP R4, R3 ;  /* 0x0000000300047306 */ /* 0x000ee20000209400 */
[----:B------:R-:W-:Y:S02]  /*9470*/  IABS R7, R16 ;  /* 0x0000001000077213 */ /* 0x000fe40000000000 */
[----:B------:R-:W-:Y:S07]  /*9480*/  IABS R5, R17 ;  /* 0x0000001100057213 */ /* 0x000fee0000000000 */
[----:B---3--:R-:W3:Y:S02]  /*9490*/  MUFU.RCP R0, R4 ;  /* 0x0000000400007308 */ /* 0x008ee40000001000 */
[----:B---3--:R-:W-:Y:S08]  /*94a0*/  IADD3 R2, R0, 0xffffffe, RZ ;  /* 0x0ffffffe00027810 */ /* 0x008ff00007ffe0ff */
[----:B------:R-:W3:Y:S02]  /*94b0*/  F2I.FTZ.U32.TRUNC.NTZ R9, R2 ;  /* 0x0000000200097305 */ /* 0x000ee4000021f000 */
[--C-:B---3--:R-:W-:Y:S04]  /*94c0*/  IMAD.MOV R0, RZ, RZ, -R9.reuse ;  /* 0x000000ffff007224 */ /* 0x108fe800078e0a09 */
[----:B------:R-:W-:Y:S04]  /*94d0*/  IMAD R0, R0, R3, RZ ;  /* 0x0000000300007224 */ /* 0x000fe800078e02ff */
[----:B------:R-:W-:Y:S06]  /*94e0*/  IMAD.HI.U32 R0, R9, R0, R8 ;  /* 0x0000000009007227 */ /* 0x000fec00078e0008 */
[C---:B------:R-:W-:Y:S04]  /*94f0*/  IMAD.HI.U32 R2, R0.reuse, R5, RZ ;  /* 0x0000000500027227 */ /* 0x040fe800078e00ff */
[----:B------:R-:W-:Y:S04]  /*9500*/  IMAD.HI.U32 R0, R0, R7, RZ ;  /* 0x0000000700007227 */ /* 0x000fe800078e00ff */
[----:B------:R-:W-:Y:S02]  /*9510*/  IMAD.MOV R4, RZ, RZ, -R2 ;  /* 0x000000ffff047224 */ /* 0x000fe400078e0a02 */
[----:B------:R-:W-:Y:S02]  /*9520*/  IMAD.MOV R6, RZ, RZ, -R0 ;  /* 0x000000ffff067224 */ /* 0x000fe400078e0a00 */
[C---:B------:R-:W-:Y:S01]  /*9530*/  IMAD R5, R3.reuse, R4, R5 ;  /* 0x0000000403057224 */ /* 0x040fe200078e0205 */
[----:B------:R-:W-:Y:S01]  /*9540*/  LOP3.LUT R4, R16, c[0x0][0x2d0], RZ, 0x3c, !PT ;  /* 0x0000b40010047a12 */ /* 0x000fe200078e3cff */
[C---:B------:R-:W-:Y:S03]  /*9550*/  IMAD R7, R3.reuse, R6, R7 ;  /* 0x0000000603077224 */ /* 0x040fe600078e0207 */
[C---:B------:R-:W-:Y:S02]  /*9560*/  ISETP.GT.U32.AND P0, PT, R3.reuse, R5, PT ;  /* 0x000000050300720c */ /* 0x040fe40003f04070 */
[----:B------:R-:W-:Y:S02]  /*9570*/  ISETP.GT.U32.AND P4, PT, R3, R7, PT ;  /* 0x000000070300720c */ /* 0x000fe40003f84070 */
[----:B------:R-:W-:Y:S09]  /*9580*/  ISETP.GE.AND P3, PT, R4, RZ, PT ;  /* 0x000000ff0400720c */ /* 0x000ff20003f66270 */
[----:B------:R-:W-:Y:S01]  /*9590*/  @!P0 IADD3 R2, R2, 0x1, RZ ;  /* 0x0000000102028810 */ /* 0x000fe20007ffe0ff */
[----:B------:R-:W-:Y:S01]  /*95a0*/  @!P0 IMAD.IADD R5, R5, 0x1, -R3 ;  /* 0x0000000105058824 */ /* 0x000fe200078e0a03 */
[-C--:B------:R-:W-:Y:S02]  /*95b0*/  @!P4 IADD3 R7, R7, -R3.reuse, RZ ;  /* 0x800000030707c210 */ /* 0x080fe40007ffe0ff */
[----:B------:R-:W-:Y:S02]  /*95c0*/  @!P4 IADD3 R0, R0, 0x1, RZ ;  /* 0x000000010000c810 */ /* 0x000fe40007ffe0ff */
[-C--:B------:R-:W-:Y:S02]  /*95d0*/  ISETP.GE.U32.AND P5, PT, R5, R3.reuse, PT ;  /* 0x000000030500720c */ /* 0x080fe40003fa6070 */
[----:B------:R-:W-:Y:S02]  /*95e0*/  ISETP.GE.U32.AND P6, PT, R7, R3, PT ;  /* 0x000000030700720c */ /* 0x000fe40003fc6070 */
[----:B------:R-:W-:Y:S02]  /*95f0*/  LOP3.LUT R3, R17, c[0x0][0x2d0], RZ, 0x3c, !PT ;  /* 0x0000b40011037a12 */ /* 0x000fe400078e3cff */
[----:B------:R-:W-:Y:S02]  /*9600*/  ISETP.NE.AND P0, PT, RZ, c[0x0][0x2d0], PT ;  /* 0x0000b400ff007a0c */ /* 0x000fe40003f05270 */
[----:B------:R-:W-:Y:S02]  /*9610*/  ISETP.GE.AND P1, PT, R3, RZ, PT ;  /* 0x000000ff0300720c */ /* 0x000fe40003f26270 */
[----:B------:R-:W-:Y:S03]  /*9620*/  LOP3.LUT R3, RZ, c[0x0][0x2d0], RZ, 0x33, !PT ;  /* 0x0000b400ff037a12 */ /* 0x000fe600078e33ff */
[----:B------:R-:W-:Y:S02]  /*9630*/  @P5 IADD3 R2, R2, 0x1, RZ ;  /* 0x0000000102025810 */ /* 0x000fe40007ffe0ff */
[----:B------:R-:W-:Y:S05]  /*9640*/  @P6 IADD3 R0, R0, 0x1, RZ ;  /* 0x0000000100006810 */ /* 0x000fea0007ffe0ff */
[----:B------:R-:W-:Y:S02]  /*9650*/  @!P3 IMAD.MOV R0, RZ, RZ, -R0 ;  /* 0x000000ffff00b224 */ /* 0x000fe400078e0a00 */
[----:B------:R-:W-:Y:S05]  /*9660*/  @!P1 IMAD.MOV R2, RZ, RZ, -R2 ;  /* 0x000000ffff029224 */ /* 0x000fea00078e0a02 */
[C---:B------:R-:W-:Y:S02]  /*9670*/  SEL R2, R3.reuse, R2, !P0 ;  /* 0x0000000203027207 */ /* 0x040fe40004000000 */
[----:B------:R-:W-:Y:S01]  /*9680*/  SEL R3, R3, R0, !P0 ;  /* 0x0000000003037207 */ /* 0x000fe20004000000 */
[----:B------:R-:W-:Y:S01]  /*9690*/  IMAD.IADD R0, R17, 0x1, -R16 ;  /* 0x0000000111007824 */ /* 0x000fe200078e0a10 */
[CC--:B------:R-:W-:Y:S02]  /*96a0*/  LEA R22, P1, R2.reuse, R152.reuse, 0x2 ;  /* 0x0000009802167211 */ /* 0x0c0fe400078210ff */
[C---:B------:R-:W-:Y:S02]  /*96b0*/  LEA R10, P0, R3.reuse, R152, 0x2 ;  /* 0x00000098030a7211 */ /* 0x040fe400078010ff */
[-C--:B------:R-:W-:Y:S02]  /*96c0*/  LEA.HI.X.SX32 R23, R2, R153.reuse, 0x2, P1 ;  /* 0x0000009902177211 */ /* 0x080fe400008f16ff */
[C---:B------:R-:W-:Y:S02]  /*96d0*/  LEA.HI.X.SX32 R11, R3.reuse, R153, 0x2, P0 ;  /* 0x00000099030b7211 */ /* 0x040fe400000f16ff */
[----:B------:R-:W-:Y:S01]  /*96e0*/  IADD3 R3, R3, -R2, RZ ;  /* 0x8000000203037210 */ /* 0x000fe20007ffe0ff */
[----:B------:R-:W3:Y:S04]  /*96f0*/  LDG.E R4, [R22.64] ;  /* 0x0000000616047981 */ /* 0x000ee8000c1e1900 */
[----:B------:R-:W-:Y:S01]  /*9700*/  IMAD R0, R3, c[0x0][0x2d0], R0 ;  /* 0x0000b40003007a24 */ /* 0x000fe200078e0200 */
[----:B------:R-:W3:Y:S03]  /*9710*/  LDG.E R5, [R10.64] ;  /* 0x000000060a057981 */ /* 0x000ee6000c1e1900 */
[----:B------:R-:W-:Y:S04]  /*9720*/  IMAD.WIDE.U32 R8, R0, c[0x0][0x1a0], RZ ;  /* 0x0000680000087a25 */ /* 0x000fe800078e00ff */
[----:B---3--:R-:W-:Y:S01]  /*9730*/  IMAD.IADD R7, R4, 0x1, -R5 ;  /* 0x0000000104077824 */ /* 0x008fe200078e0a05 */
[----:B------:R-:W-:Y:S03]  /*9740*/  SHF.R.S32.HI R4, RZ, 0x1f, R0 ;  /* 0x0000001fff047819 */ /* 0x000fe60000011400 */
[----:B------:R-:W-:Y:S01]  /*9750*/  IMAD.WIDE.U32 R10, R7, c[0x0][0x180], RZ ;  /* 0x00006000070a7a25 */ /* 0x000fe200078e00ff */
[----:B------:R-:W-:Y:S03]  /*9760*/  SHF.R.S32.HI R5, RZ, 0x1f, R7 ;  /* 0x0000001fff057819 */ /* 0x000fe60000011407 */
[----:B------:R-:W-:Y:S02]  /*9770*/  IMAD R3, R4, c[0x0][0x1a0], RZ ;  /* 0x0000680004037a24 */ /* 0x000fe400078e02ff */
[----:B------:R-:W-:Y:S02]  /*9780*/  IMAD R2, R5, c[0x0][0x180], RZ ;  /* 0x0000600005027a24 */ /* 0x000fe400078e02ff */
[----:B------:R-:W-:Y:S02]  /*9790*/  IMAD R3, R0, c[0x0][0x1a4], R3 ;  /* 0x0000690000037a24 */ /* 0x000fe400078e0203 */
[----:B------:R-:W-:Y:S02]  /*97a0*/  IMAD R2, R7, c[0x0][0x184], R2 ;  /* 0x0000610007027a24 */ /* 0x000fe400078e0202 */
[----:B------:R-:W-:Y:S02]  /*97b0*/  IMAD.IADD R9, R9, 0x1, R3 ;  /* 0x0000000109097824 */ /* 0x000fe400078e0203 */
[----:B------:R-:W-:Y:S02]  /*97c0*/  IMAD.IADD R11, R11, 0x1, R2 ;  /* 0x000000010b0b7824 */ /* 0x000fe400078e0202 */
[----:B------:R-:W-:Y:S02]  /*97d0*/  IMAD R2, R5, c[0x0][0x188], RZ ;  /* 0x0000620005027a24 */ /* 0x000fe400078e02ff */
[----:B------:R-:W-:Y:S02]  /*97e0*/  IMAD R3, R4, c[0x0][0x198], RZ ;  /* 0x0000660004037a24 */ /* 0x000fe400078e02ff */
[C---:B------:R-:W-:Y:S04]  /*97f0*/  IMAD.WIDE.U32 R8, R7.reuse, c[0x0][0x188], R8 ;  /* 0x0000620007087a25 */ /* 0x040fe800078e0008 */
[----:B------:R-:W-:Y:S01]  /*9800*/  IMAD.WIDE.U32 R4, R0, c[0x0][0x198], R10 ;  /* 0x0000660000047a25 */ /* 0x000fe200078e000a */
[----:B------:R-:W-:Y:S03]  /*9810*/  LEA R122, P1, R8, R122, 0x1 ;  /* 0x0000007a087a7211 */ /* 0x000fe600078208ff */
[----:B------:R-:W-:Y:S01]  /*9820*/  IMAD R2, R7, c[0x0][0x18c], R2 ;  /* 0x0000630007027a24 */ /* 0x000fe200078e0202 */
[----:B-12---:R-:W-:Y:S01]  /*9830*/  LEA R120, P0, R4, R120, 0x1 ;  /* 0x0000007804787211 */ /* 0x006fe200078008ff */
[----:B------:R-:W-:Y:S03]  /*9840*/  IMAD R3, R0, c[0x0][0x19c], R3 ;  /* 0x0000670000037a24 */ /* 0x000fe600078e0203 */
[----:B------:R-:W-:Y:S01]  /*9850*/  IADD3 R2, R9, R2, RZ ;  /* 0x0000000209027210 */ /* 0x000fe20007ffe0ff */
[----:B------:R-:W-:Y:S03]  /*9860*/  IMAD.IADD R0, R5, 0x1, R3 ;  /* 0x0000000105007824 */ /* 0x000fe600078e0203 */
[----:B------:R-:W-:Y:S02]  /*9870*/  LEA.HI.X R123, R8, R123, R2, 0x1, P1 ;  /* 0x0000007b087b7211 */ /* 0x000fe400008f0c02 */
[----:B------:R-:W-:Y:S01]  /*9880*/  LEA.HI.X R119, R4, R119, R0, 0x1, P0 ;  /* 0x0000007704777211 */ /* 0x000fe200000f0c00 */
[----:B------:R-:W-:-:S05]  /*9890*/  BRA `(.L_x_2083) ;  /* 0x0000009000007947 */ /* 0x000fca0003800000 */
.L_x_2082:
[----:B-12---:R-:W-:Y:S01]  /*98a0*/  MOV R121, R119 ;  /* 0x0000007700797202 */ /* 0x006fe20000000f00 */
[----:B------:R-:W-:Y:S02]  /*98b0*/  IMAD.MOV.U32 R2, RZ, RZ, c[0x0][0x1a0] ;  /* 0x00006800ff027624 */ /* 0x000fe400078e00ff */
[----:B------:R-:W-:Y:S03]  /*98c0*/  IMAD.MOV.U32 R0, RZ, RZ, c[0x0][0x198] ;  /* 0x00006600ff007624 */ /* 0x000fe600078e00ff */
[----:B------:R-:W-:Y:S01]  /*98d0*/  LEA R3, -R2, RZ, 0x7 ;  /* 0x000000ff02037211 */ /* 0x000fe200078e39ff */
[----:B----4-:R-:W-:Y:S03]  /*98e0*/  IMAD.U32 R5, R0, -0x80, RZ ;  /* 0xffffff8000057824 */ /* 0x010fe600078e00ff */
[----:B------:R-:W-:Y:S02]  /*98f0*/  LEA R122, P1, R3, R122, 0x1 ;  /* 0x0000007a037a7211 */ /* 0x000fe400078208ff */
[----:B------:R-:W-:Y:S02]  /*9900*/  LEA R120, P0, R5, R120, 0x1 ;  /* 0x0000007805787211 */ /* 0x000fe400078008ff */
[----:B------:R-:W-:Y:S02]  /*9910*/  LEA.HI.X.SX32 R123, R3, R123, 0x1, P1 ;  /* 0x0000007b037b7211 */ /* 0x000fe400008f0eff */
[----:B------:R-:W-:Y:S02]  /*9920*/  LEA.HI.X.SX32 R119, R5, R121, 0x1, P0 ;  /* 0x0000007905777211 */ /* 0x000fe400000f0eff */
.L_x_2083:
[----:B------:R-:W-:Y:S04]  /*9930*/  IADD3 R13, R13, -0x1, RZ ;  /* 0xffffffff0d0d7810 */ /* 0x000fe80007ffe0ff */
[----:B------:R-:W-:Y:S11]  /*9940*/  ISETP.GT.AND P0, PT, R13, R90, PT ;  /* 0x0000005a0d00720c */ /* 0x000ff60003f04270 */
[----:B------:R-:W-:Y:S02]  /*9950*/  @!UPT UIADD3 URZ, URZ, URZ, URZ ;  /* 0x0000003f3f3ff290 */ /* 0x000fe4000fffe03f */
[----:B------:R-:W-:-:S05]  /*9960*/  @P0 BRA `(.L_x_2084) ;  /* 0xffff88a000000947 */ /* 0x000fca000383ffff */
.L_x_2038:
[----:B-1----:R-:W-:Y:S01]  /*9970*/  BAR.SYNC.DEFER_BLOCKING 0x0 ;  /* 0x0000000000007b1d */ /* 0x002fe20000010000 */
[----:B------:R-:W-:Y:S02]  /*9980*/  ISETP.NE.AND P0, PT, RZ, c[0x0][0x230], PT ;  /* 0x00008c00ff007a0c */ /* 0x000fe40003f05270 */
[----:B------:R-:W-:-:S03]  /*9990*/  SHF.L.U32 R154, R146, 0x1, RZ ;  /* 0x00000001929a7819 */ /* 0x000fc600000006ff */
[----:B------:R-:W-:Y:S01]  /*99a0*/  UMOV UR8, 0x5 ;  /* 0x0000000500087882 */ /* 0x000fe20000000000 */
[----:B------:R-:W-:Y:S01]  /*99b0*/  BSSY B2, `(.L_x_2085) ;  /* 0x0000373000027945 */ /* 0x000fe20003800000 */
[----:B------:R-:W-:Y:S02]  /*99c0*/  ULDC.64 UR4, c[0x0][0x190] ;  /* 0x0000640000047ab9 */ /* 0x000fe40000000a00 */
[----:B------:R-:W-:Y:S02]  /*99d0*/  USHF.L.U64.HI UR5, UR4, UR8, UR5 ;  /* 0x0000000804057299 */ /* 0x000fe40008010205 */
[----:B------:R-:W-:Y:S02]  /*99e0*/  USHF.L.U32 UR4, UR4, 0x5, URZ ;  /* 0x0000000504047899 */ /* 0x000fe4000800063f */
[----:B------:R-:W-:Y:S05]  /*99f0*/  @!P0 BRA `(.L_x_2086) ;  /* 0x000035b000008947 */ /* 0x000fea0003800000 */
[----:B------:R-:W-:Y:S01]  /*9a00*/  ISETP.NE.U32.AND P0, PT, RZ, c[0x0][0x250], PT ;  /* 0x00009400ff007a0c */ /* 0x000fe20003f05070 */
[----:B------:R-:W-:-:S03]  /*9a10*/  IMAD.MOV.U32 R0, RZ, RZ, RZ ;  /* 0x000000ffff007224 */ /* 0x000fc600078e00ff */
[----:B------:R-:W-:-:S13]  /*9a20*/  ISETP.NE.AND.EX P0, PT, RZ, c[0x0][0x254], PT, P0 ;  /* 0x00009500ff007a0c */ /* 0x000fda0003f05300 */
[----:B------:R-:W3:Y:S01]  /*9a30*/  @P0 LDG.E R0, [R158.64] ;  /* 0x000000069e000981 */ /* 0x000ee2000c1e1900 */
[----:B----4-:R-:W-:Y:S01]  /*9a40*/  LEA R28, P1, R156, c[0x0][0x160], 0x1 ;  /* 0x000058009c1c7a11 */ /* 0x010fe200078208ff */
[----:B------:R-:W-:-:S03]  /*9a50*/  IMAD.IADD R3, R150, 0x1, -R67 ;  /* 0x0000000196037824 */ /* 0x000fc600078e0a43 */
[----:B------:R-:W-:Y:S02]  /*9a60*/  LEA.HI.X R29, R156, c[0x0][0x164], R75, 0x1, P1 ;  /* 0x000059009c1d7a11 */ /* 0x000fe400008f0c4b */
[----:B------:R-:W-:-:S04]  /*9a70*/  ISETP.GE.AND P1, PT, R148, R3, PT ;  /* 0x000000039400720c */ /* 0x000fc80003f26270 */
[----:B------:R-:W-:Y:S02]  /*9a80*/  ISETP.GT.AND P1, PT, R64, -0x4, !P1 ;  /* 0xfffffffc4000780c */ /* 0x000fe40004f24270 */
[----:B---3--:R-:W-:Y:S02]  /*9a90*/  IADD3 R2, R0, R76, R67 ;  /* 0x0000004c00027210 */ /* 0x008fe40007ffe043 */
[----:B------:R-:W-:Y:S01]  /*9aa0*/  IADD3 R0, P0, R156, UR4, RZ ;  /* 0x000000049c007c10 */ /* 0x000fe2000ff1e0ff */
[----:B------:R-:W-:Y:S02]  /*9ab0*/  ULDC.U8 UR4, c[0x0][0x313] ;  /* 0x0000c4c000047ab9 */ /* 0x000fe40000000000 */
[----:B------:R-:W-:Y:S01]  /*9ac0*/  IMAD R2, R79, R2, RZ ;  /* 0x000000024f027224 */ /* 0x000fe200078e02ff */
[----:B------:R-:W-:Y:S02]  /*9ad0*/  IADD3.X R75, R75, UR5, RZ, P0, !PT ;  /* 0x000000054b4b7c10 */ /* 0x000fe400087fe4ff */
[----:B------:R-:W-:-:S02]  /*9ae0*/  ISETP.NE.AND P0, PT, RZ, UR4, PT ;  /* 0x00000004ff007c0c */ /* 0x000fc4000bf05270 */
[-C--:B------:R-:W-:Y:S02]  /*9af0*/  IADD3 R21, P5, R81, R2.reuse, RZ ;  /* 0x0000000251157210 */ /* 0x080fe40007fbe0ff */
[----:B------:R-:W-:Y:S02]  /*9b00*/  IADD3 R17, P4, R80, R2, RZ ;  /* 0x0000000250117210 */ /* 0x000fe40007f9e0ff */
[----:B------:R-:W-:Y:S02]  /*9b10*/  SHF.R.S32.HI R2, RZ, 0x1f, R2 ;  /* 0x0000001fff027819 */ /* 0x000fe40000011402 */
[----:B------:R-:W-:-:S03]  /*9b20*/  LEA R26, P3, R0, c[0x0][0x160], 0x1 ;  /* 0x00005800001a7a11 */ /* 0x000fc600078608ff */
[--C-:B------:R-:W-:Y:S01]  /*9b30*/  IMAD.X R78, R78, 0x1, R2.reuse, P5 ;  /* 0x000000014e4e7824 */ /* 0x100fe200028e0602 */
[----:B------:R-:W-:Y:S01]  /*9b40*/  LEA.HI.X R27, R0, c[0x0][0x164], R75, 0x1, P3 ;  /* 0x00005900001b7a11 */ /* 0x000fe200018f0c4b */
[----:B------:R-:W-:Y:S01]  /*9b50*/  IMAD.X R25, R77, 0x1, R2, P4 ;  /* 0x000000014d197824 */ /* 0x000fe200020e0602 */
[----:B------:R-:W-:Y:S05]  /*9b60*/  @!P0 BRA `(.L_x_2087) ;  /* 0x0000122000008947 */ /* 0x000fea0003800000 */
[----:B------:R-:W-:Y:S01]  /*9b70*/  BSSY B1, `(.L_x_2088) ;  /* 0x000008e000017945 */ /* 0x000fe20003800000 */
[----:B------:R-:W-:Y:S05]  /*9b80*/  @!P1 BRA `(.L_x_2089) ;  /* 0x000008c000009947 */ /* 0x000fea0003800000 */
[----:B------:R1:W5:Y:S01]  /*9b90*/  LDG.E.128 R8, [R28.64] ;  /* 0x000000061c087981 */ /* 0x000362000c1e1d00 */
[----:B------:R-:W-:Y:S01]  /*9ba0*/  ISETP.GE.AND P3, PT, R18, c[0x0][0x230], PT ;  /* 0x00008c0012007a0c */ /* 0x000fe20003f66270 */
[C---:B------:R-:W-:Y:S01]  /*9bb0*/  IMAD.SHL.U32 R22, R21.reuse, 0x2, RZ ;  /* 0x0000000215167824 */ /* 0x040fe200078e00ff */
[----:B------:R-:W-:Y:S01]  /*9bc0*/  SHF.L.U64.HI R0, R21, 0x1, R78 ;  /* 0x0000000115007819 */ /* 0x000fe2000001024e */
[----:B------:R-:W-:Y:S03]  /*9bd0*/  BSSY B0, `(.L_x_2090) ;  /* 0x000002c000007945 */ /* 0x000fe60003800000 */
[----:B------:R-:W-:-:S02]  /*9be0*/  IADD3 R16, P1, R22, c[0x0][0x2a8], RZ ;  /* 0x0000aa0016107a10 */ /* 0x000fc40007f3e0ff */
[----:B------:R-:W-:Y:S02]  /*9bf0*/  IADD3 R22, P0, R22, c[0x0][0x2b0], RZ ;  /* 0x0000ac0016167a10 */ /* 0x000fe40007f1e0ff */
[C---:B------:R-:W-:Y:S02]  /*9c00*/  IADD3.X R17, R0.reuse, c[0x0][0x2ac], RZ, P1, !PT ;  /* 0x0000ab0000117a10 */ /* 0x040fe40000ffe4ff */
[----:B------:R-:W-:Y:S01]  /*9c10*/  IADD3.X R23, R0, c[0x0][0x2b4], RZ, P0, !PT ;  /* 0x0000ad0000177a10 */ /* 0x000fe200007fe4ff */
[----:B------:R-:W-:Y:S05]  /*9c20*/  @P3 BRA `(.L_x_2091) ;  /* 0x0000026000003947 */ /* 0x000fea0003800000 */
[----:B------:R-:W3:Y:S04]  /*9c30*/  LDG.E.64 R4, [R22.64] ;  /* 0x0000000616047981 */ /* 0x000ee8000c1e1b00 */
[----:B------:R-:W4:Y:S01]  /*9c40*/  LDG.E.64 R6, [R16.64] ;  /* 0x0000000610067981 */ /* 0x000f22000c1e1b00 */
[C---:B-----5:R-:W-:Y:S01]  /*9c50*/  SHF.L.U32 R2, R9.reuse, 0x10, RZ ;  /* 0x0000001009027819 */ /* 0x060fe200000006ff */
[----:B------:R-:W-:Y:S01]  /*9c60*/  IMAD.U32 R13, R10, 0x10000, RZ ;  /* 0x000100000a0d7824 */ /* 0x000fe200078e00ff */
[----:B------:R-:W-:-:S02]  /*9c70*/  LOP3.LUT R0, R9, 0xffff0000, RZ, 0xc0, !PT ;  /* 0xffff000009007812 */ /* 0x000fc400078ec0ff */
[C---:B------:R-:W-:Y:S02]  /*9c80*/  SHF.L.U32 R9, R8.reuse, 0x10, RZ ;  /* 0x0000001008097819 */ /* 0x040fe400000006ff */
[----:B------:R-:W-:Y:S02]  /*9c90*/  LOP3.LUT R14, R8, 0xffff0000, RZ, 0xc0, !PT ;  /* 0xffff0000080e7812 */ /* 0x000fe400078ec0ff */
[C---:B------:R-:W-:Y:S02]  /*9ca0*/  SHF.L.U32 R12, R11.reuse, 0x10, RZ ;  /* 0x000000100b0c7819 */ /* 0x040fe400000006ff */
[----:B------:R-:W-:Y:S02]  /*9cb0*/  LOP3.LUT R8, R11, 0xffff0000, RZ, 0xc0, !PT ;  /* 0xffff00000b087812 */ /* 0x000fe400078ec0ff */
[----:B------:R-:W-:Y:S02]  /*9cc0*/  LOP3.LUT R10, R10, 0xffff0000, RZ, 0xc0, !PT ;  /* 0xffff00000a0a7812 */ /* 0x000fe400078ec0ff */
[----:B---3--:R-:W-:-:S02]  /*9cd0*/  LOP3.LUT R11, R4, 0xffff0000, RZ, 0xc0, !PT ;  /* 0xffff0000040b7812 */ /* 0x008fc400078ec0ff */
[C---:B------:R-:W-:Y:S01]  /*9ce0*/  LOP3.LUT R25, R5.reuse, 0xffff0000, RZ, 0xc0, !PT ;  /* 0xffff000005197812 */ /* 0x040fe200078ec0ff */
[----:B------:R-:W-:Y:S01]  /*9cf0*/  IMAD.U32 R5, R5, 0x10000, RZ ;  /* 0x0001000005057824 */ /* 0x000fe200078e00ff */
[----:B----4-:R-:W-:Y:S01]  /*9d00*/  LOP3.LUT R33, R6, 0xffff0000, RZ, 0xc0, !PT ;  /* 0xffff000006217812 */ /* 0x010fe200078ec0ff */
[-C--:B------:R-:W-:Y:S01]  /*9d10*/  FMUL.FTZ R15, R0, R11.reuse ;  /* 0x0000000b000f7220 */ /* 0x080fe20000410000 */
[C---:B------:R-:W-:Y:S01]  /*9d20*/  LOP3.LUT R31, R7.reuse, 0xffff0000, RZ, 0xc0, !PT ;  /* 0xffff0000071f7812 */ /* 0x040fe200078ec0ff */
[----:B------:R-:W-:Y:S01]  /*9d30*/  FMUL.FTZ R20, R2, R11 ;  /* 0x0000000b02147220 */ /* 0x000fe20000410000 */
[----:B------:R-:W-:Y:S01]  /*9d40*/  SHF.L.U32 R4, R4, 0x10, RZ ;  /* 0x0000001004047819 */ /* 0x000fe200000006ff */
[-C--:B------:R-:W-:Y:S01]  /*9d50*/  FMUL.FTZ R11, R8, R25.reuse ;  /* 0x00000019080b7220 */ /* 0x080fe20000410000 */
[----:B------:R-:W-:Y:S01]  /*9d60*/  SHF.L.U32 R6, R6, 0x10, RZ ;  /* 0x0000001006067819 */ /* 0x000fe200000006ff */
[----:B------:R-:W-:Y:S01]  /*9d70*/  FMUL.FTZ R25, R12, R25 ;  /* 0x000000190c197220 */ /* 0x000fe20000410000 */
[----:B------:R-:W-:Y:S01]  /*9d80*/  SHF.L.U32 R7, R7, 0x10, RZ ;  /* 0x0000001007077819 */ /* 0x000fe200000006ff */
[----:B------:R-:W-:-:S02]  /*9d90*/  FFMA.FTZ R15, R2, R33, -R15 ;  /* 0x00000021020f7223 */ /* 0x000fc4000001080f */
[----:B------:R-:W-:Y:S02]  /*9da0*/  FFMA.FTZ R20, R0, R33, R20 ;  /* 0x0000002100147223 */ /* 0x000fe40000010014 */
[----:B------:R-:W-:Y:S02]  /*9db0*/  FFMA.FTZ R8, R8, R31, R25 ;  /* 0x0000001f08087223 */ /* 0x000fe40000010019 */
[-C--:B------:R-:W-:Y:S02]  /*9dc0*/  FMUL.FTZ R2, R10, R5.reuse ;  /* 0x000000050a027220 */ /* 0x080fe40000410000 */
[-C--:B------:R-:W-:Y:S02]  /*9dd0*/  FMUL.FTZ R0, R14, R4.reuse ;  /* 0x000000040e007220 */ /* 0x080fe40000410000 */
[----:B------:R-:W-:Y:S02]  /*9de0*/  FMUL.FTZ R25, R9, R4 ;  /* 0x0000000409197220 */ /* 0x000fe40000410000 */
[----:B------:R-:W-:-:S02]  /*9df0*/  FMUL.FTZ R5, R13, R5 ;  /* 0x000000050d057220 */ /* 0x000fc40000410000 */
[----:B------:R-:W-:Y:S02]  /*9e00*/  FFMA.FTZ R11, R12, R31, -R11 ;  /* 0x0000001f0c0b7223 */ /* 0x000fe4000001080b */
[-C--:B------:R-:W-:Y:S01]  /*9e10*/  FFMA.FTZ R0, R9, R6.reuse, -R0 ;  /* 0x0000000609007223 */ /* 0x080fe20000010800 */
[----:B------:R-:W-:Y:S01]  /*9e20*/  F2FP.BF16.PACK_AB R9, R20, R15 ;  /* 0x0000000f1409723e */ /* 0x000fe200000010ff */
[----:B------:R-:W-:Y:S01]  /*9e30*/  FFMA.FTZ R25, R14, R6, R25 ;  /* 0x000000060e197223 */ /* 0x000fe20000010019 */
[----:B------:R-:W-:Y:S01]  /*9e40*/  F2FP.BF16.PACK_AB R11, R8, R11 ;  /* 0x0000000b080b723e */ /* 0x000fe200000010ff */
[-C--:B------:R-:W-:Y:S02]  /*9e50*/  FFMA.FTZ R2, R13, R7.reuse, -R2 ;  /* 0x000000070d027223 */ /* 0x080fe40000010802 */
[----:B------:R-:W-:Y:S01]  /*9e60*/  FFMA.FTZ R5, R10, R7, R5 ;  /* 0x000000070a057223 */ /* 0x000fe20000010005 */
[----:B------:R-:W-:-:S04]  /*9e70*/  F2FP.BF16.PACK_AB R8, R25, R0 ;  /* 0x000000001908723e */ /* 0x000fc800000010ff */
[----:B------:R-:W-:Y:S02]  /*9e80*/  F2FP.BF16.PACK_AB R10, R5, R2 ;  /* 0x00000002050a723e */ /* 0x000fe400000010ff */
.L_x_2091:
[----:B------:R-:W-:Y:S05]  /*9e90*/  BSYNC B0 ;  /* 0x0000000000007941 */ /* 0x000fea0003800000 */
.L_x_2090:
[----:B------:R3:W5:Y:S01]  /*9ea0*/  LDG.E.128 R12, [R28.64+0x40] ;  /* 0x000040061c0c7981 */ /* 0x000762000c1e1d00 */
[----:B------:R-:W-:Y:S01]  /*9eb0*/  IADD3 R0, R18, 0x20, RZ ;  /* 0x0000002012007810 */ /* 0x000fe20007ffe0ff */
[----:B------:R-:W-:Y:S02]  /*9ec0*/  BSSY B0, `(.L_x_2092) ;  /* 0x000002a000007945 */ /* 0x000fe40003800000 */
[----:B-----5:R3:W-:Y:S01]  /*9ed0*/  STS.128 [R154], R8 ;  /* 0x000000089a007388 */ /* 0x0207e20000000c00 */
[----:B------:R-:W-:-:S13]  /*9ee0*/  ISETP.GE.AND P0, PT, R0, c[0x0][0x230], PT ;  /* 0x00008c0000007a0c */ /* 0x000fda0003f06270 */
[----:B------:R-:W-:Y:S05]  /*9ef0*/  @P0 BRA `(.L_x_2093) ;  /* 0x0000026000000947 */ /* 0x000fea0003800000 */
[----:B------:R-:W4:Y:S04]  /*9f00*/  LDG.E.64 R4, [R22.64+0x20] ;  /* 0x0000200616047981 */ /* 0x000f28000c1e1b00 */
[----:B------:R-:W5:Y:S01]  /*9f10*/  LDG.E.64 R6, [R16.64+0x20] ;  /* 0x0000200610067981 */ /* 0x000f62000c1e1b00 */
[C---:B------:R-:W-:Y:S02]  /*9f20*/  SHF.L.U32 R2, R13.reuse, 0x10, RZ ;  /* 0x000000100d027819 */ /* 0x040fe400000006ff */
[----:B------:R-:W-:Y:S02]  /*9f30*/  LOP3.LUT R0, R13, 0xffff0000, RZ, 0xc0, !PT ;  /* 0xffff00000d007812 */ /* 0x000fe400078ec0ff */
[C---:B---3--:R-:W-:Y:S02]  /*9f40*/  SHF.L.U32 R8, R12.reuse, 0x10, RZ ;  /* 0x000000100c087819 */ /* 0x048fe400000006ff */
[----:B------:R-:W-:Y:S01]  /*9f50*/  LOP3.LUT R13, R12, 0xffff0000, RZ, 0xc0, !PT ;  /* 0xffff00000c0d7812 */ /* 0x000fe200078ec0ff */
[C---:B------:R-:W-:Y:S01]  /*9f60*/  IMAD.U32 R12, R14.reuse, 0x10000, RZ ;  /* 0x000100000e0c7824 */ /* 0x040fe200078e00ff */
[----:B------:R-:W-:-:S02]  /*9f70*/  LOP3.LUT R24, R14, 0xffff0000, RZ, 0xc0, !PT ;  /* 0xffff00000e187812 */ /* 0x000fc400078ec0ff */
[C---:B------:R-:W-:Y:S02]  /*9f80*/  LOP3.LUT R10, R15.reuse, 0xffff0000, RZ, 0xc0, !PT ;  /* 0xffff00000f0a7812 */ /* 0x040fe400078ec0ff */
[----:B------:R-:W-:Y:S02]  /*9f90*/  SHF.L.U32 R11, R15, 0x10, RZ ;  /* 0x000000100f0b7819 */ /* 0x000fe400000006ff */
[----:B----4-:R-:W-:Y:S02]  /*9fa0*/  LOP3.LUT R9, R4, 0xffff0000, RZ, 0xc0, !PT ;  /* 0xffff000004097812 */ /* 0x010fe400078ec0ff */
[C---:B------:R-:W-:Y:S01]  /*9fb0*/  LOP3.LUT R14, R5.reuse, 0xffff0000, RZ, 0xc0, !PT ;  /* 0xffff0000050e7812 */ /* 0x040fe200078ec0ff */
[----:B------:R-:W-:Y:S01]  /*9fc0*/  IMAD.U32 R5, R5, 0x10000, RZ ;  /* 0x0001000005057824 */ /* 0x000fe200078e00ff */
[----:B-----5:R-:W-:Y:S01]  /*9fd0*/  LOP3.LUT R20, R7, 0xffff0000, RZ, 0xc0, !PT ;  /* 0xffff000007147812 */ /* 0x020fe200078ec0ff */
[-C--:B------:R-:W-:Y:S01]  /*9fe0*/  FMUL.FTZ R15, R0, R9.reuse ;  /* 0x00000009000f7220 */ /* 0x080fe20000410000 */
[----:B------:R-:W-:Y:S01]  /*9ff0*/  LOP3.LUT R25, R6, 0xffff0000, RZ, 0xc0, !PT ;  /* 0xffff000006197812 */ /* 0x000fe200078ec0ff */
[----:B------:R-:W-:Y:S01]  /*a000*/  FMUL.FTZ R30, R2, R9 ;  /* 0x00000009021e7220 */ /* 0x000fe20000410000 */
[----:B------:R-:W-:Y:S01]  /*a010*/  SHF.L.U32 R4, R4, 0x10, RZ ;  /* 0x0000001004047819 */ /* 0x000fe200000006ff */
[-C--:B------:R-:W-:Y:S01]  /*a020*/  FMUL.FTZ R9, R10, R14.reuse ;  /* 0x0000000e0a097220 */ /* 0x080fe20000410000 */
[----:B------:R-:W-:Y:S01]  /*a030*/  SHF.L.U32 R6, R6, 0x10, RZ ;  /* 0x0000001006067819 */ /* 0x000fe200000006ff */
[----:B------:R-:W-:-:S02]  /*a040*/  FMUL.FTZ R31, R11, R14 ;  /* 0x0000000e0b1f7220 */ /* 0x000fc40000410000 */
[----:B------:R-:W-:Y:S01]  /*a050*/  FFMA.FTZ R9, R11, R20, -R9 ;  /* 0x000000140b097223 */ /* 0x000fe20000010809 */
[----:B------:R-:W-:Y:S01]  /*a060*/  SHF.L.U32 R11, R7, 0x10, RZ ;  /* 0x00000010070b7819 */ /* 0x000fe200000006ff */
[----:B------:R-:W-:Y:S02]  /*a070*/  FFMA.FTZ R30, R0, R25, R30 ;  /* 0x00000019001e7223 */ /* 0x000fe4000001001e */
[-C--:B------:R-:W-:Y:S02]  /*a080*/  FMUL.FTZ R7, R13, R4.reuse ;  /* 0x000000040d077220 */ /* 0x080fe40000410000 */
[-C--:B------:R-:W-:Y:S02]  /*a090*/  FMUL.FTZ R0, R24, R5.reuse ;  /* 0x0000000518007220 */ /* 0x080fe40000410000 */
[----:B------:R-:W-:Y:S02]  /*a0a0*/  FMUL.FTZ R4, R8, R4 ;  /* 0x0000000408047220 */ /* 0x000fe40000410000 */
[----:B------:R-:W-:-:S02]  /*a0b0*/  FMUL.FTZ R5, R12, R5 ;  /* 0x000000050c057220 */ /* 0x000fc40000410000 */
[----:B------:R-:W-:Y:S02]  /*a0c0*/  FFMA.FTZ R15, R2, R25, -R15 ;  /* 0x00000019020f7223 */ /* 0x000fe4000001080f */
[----:B------:R-:W-:Y:S02]  /*a0d0*/  FFMA.FTZ R10, R10, R20, R31 ;  /* 0x000000140a0a7223 */ /* 0x000fe4000001001f */
[-C--:B------:R-:W-:Y:S02]  /*a0e0*/  FFMA.FTZ R7, R8, R6.reuse, -R7 ;  /* 0x0000000608077223 */ /* 0x080fe40000010807 */
[----:B------:R-:W-:Y:S01]  /*a0f0*/  FFMA.FTZ R4, R13, R6, R4 ;  /* 0x000000060d047223 */ /* 0x000fe20000010004 */
[----:B------:R-:W-:Y:S01]  /*a100*/  F2FP.BF16.PACK_AB R13, R30, R15 ;  /* 0x0000000f1e0d723e */ /* 0x000fe200000010ff */
[----:B------:R-:W-:Y:S01]  /*a110*/  FFMA.FTZ R0, R12, R11, -R0 ;  /* 0x0000000b0c007223 */ /* 0x000fe20000010800 */
[----:B------:R-:W-:Y:S01]  /*a120*/  F2FP.BF16.PACK_AB R15, R10, R9 ;  /* 0x000000090a0f723e */ /* 0x000fe200000010ff */
[----:B------:R-:W-:Y:S01]  /*a130*/  FFMA.FTZ R5, R24, R11, R5 ;  /* 0x0000000b18057223 */ /* 0x000fe20000010005 */
[----:B------:R-:W-:-:S04]  /*a140*/  F2FP.BF16.PACK_AB R12, R4, R7 ;  /* 0x00000007040c723e */ /* 0x000fc800000010ff */
[----:B------:R-:W-:Y:S02]  /*a150*/  F2FP.BF16.PACK_AB R14, R5, R0 ;  /* 0x00000000050e723e */ /* 0x000fe400000010ff */
.L_x_2093:
[----:B------:R-:W-:Y:S05]  /*a160*/  BSYNC B0 ;  /* 0x0000000000007941 */ /* 0x000fea0003800000 */
.L_x_2092:
[----:B---3--:R3:W5:Y:S01]  /*a170*/  LDG.E.128 R8, [R28.64+0x80] ;  /* 0x000080061c087981 */ /* 0x008762000c1e1d00 */
[----:B------:R-:W-:Y:S01]  /*a180*/  IADD3 R0, R18, 0x40, RZ ;  /* 0x0000004012007810 */ /* 0x000fe20007ffe0ff */
[----:B------:R-:W-:Y:S02]  /*a190*/  BSSY B0, `(.L_x_2094) ;  /* 0x000002a000007945 */ /* 0x000fe40003800000 */
[----:B------:R3:W-:Y:S01]  /*a1a0*/  STS.128 [R154+0x1000], R12 ;  /* 0x0010000c9a007388 */ /* 0x0007e20000000c00 */
[----:B------:R-:W-:-:S13]  /*a1b0*/  ISETP.GE.AND P0, PT, R0, c[0x0][0x230], PT ;  /* 0x00008c0000007a0c */ /* 0x000fda0003f06270 */
[----:B------:R-:W-:Y:S05]  /*a1c0*/  @P0 BRA `(.L_x_2095) ;  /* 0x0000026000000947 */ /* 0x000fea0003800000 */
[----:B------:R-:W4:Y:S04]  /*a1d0*/  LDG.E.64 R4, [R22.64+0x40] ;  /* 0x0000400616047981 */ /* 0x000f28000c1e1b00 */
[----:B--2---:R-:W2:Y:S01]  /*a1e0*/  LDG.E.64 R6, [R16.64+0x40] ;  /* 0x0000400610067981 */ /* 0x004ea2000c1e1b00 */
[C---:B-----5:R-:W-:Y:S01]  /*a1f0*/  SHF.L.U32 R2, R9.reuse, 0x10, RZ ;  /* 0x0000001009027819 */ /* 0x060fe200000006ff */
[----:B---3--:R-:W-:Y:S01]  /*a200*/  IMAD.U32 R13, R10, 0x10000, RZ ;  /* 0x000100000a0d7824 */ /* 0x008fe200078e00ff */
[----:B------:R-:W-:Y:S02]  /*a210*/  LOP3.LUT R0, R9, 0xffff0000, RZ, 0xc0, !PT ;  /* 0xffff000009007812 */ /* 0x000fe400078ec0ff */
[C---:B------:R-:W-:Y:S02]  /*a220*/  SHF.L.U32 R9, R8.reuse, 0x10, RZ ;  /* 0x0000001008097819 */ /* 0x040fe400000006ff */
[----:B------:R-:W-:-:S02]  /*a230*/  LOP3.LUT R14, R8, 0xffff0000, RZ, 0xc0, !PT ;  /* 0xffff0000080e7812 */ /* 0x000fc400078ec0ff */
[C---:B------:R-:W-:Y:S02]  /*a240*/  SHF.L.U32 R12, R11.reuse, 0x10, RZ ;  /* 0x000000100b0c7819 */ /* 0x040fe400000006ff */
[----:B------:R-:W-:Y:S02]  /*a250*/  LOP3.LUT R8, R11, 0xffff0000, RZ, 0xc0, !PT ;  /* 0xffff00000b087812 */ /* 0x000fe400078ec0ff */
[----:B------:R-:W-:Y:S02]  /*a260*/  LOP3.LUT R10, R10, 0xffff0000, RZ, 0xc0, !PT ;  /* 0xffff00000a0a7812 */ /* 0x000fe400078ec0ff */
[----:B----4-:R-:W-:Y:S02]  /*a270*/  LOP3.LUT R11, R4, 0xffff0000, RZ, 0xc0, !PT ;  /* 0xffff0000040b7812 */ /* 0x010fe400078ec0ff */
[C---:B------:R-:W-:Y:S01]  /*a280*/  LOP3.LUT R23, R5.reuse, 0xffff0000, RZ, 0xc0, !PT ;  /* 0xffff000005177812 */ /* 0x040fe200078ec0ff */
[----:B------:R-:W-:Y:S01]  /*a290*/  IMAD.U32 R5, R5, 0x10000, RZ ;  /* 0x0001000005057824 */ /* 0x000fe200078e00ff */
[----:B--2---:R-:W-:Y:S01]  /*a2a0*/  LOP3.LUT R25, R6, 0xffff0000, RZ, 0xc0, !PT ;  /* 0xffff000006197812 */ /* 0x004fe200078ec0ff */
        /* <DEDUP_REMOVED lines=10> */
[-C--:B------:R-:W-:Y:S02]  /*a350*/  FFMA.FTZ R11, R12, R17.reuse, -R11 ;  /* 0x000000110c0b7223 */ /* 0x080fe4000001080b */
[----:B------:R-:W-:Y:S02]  /*a360*/  FFMA.FTZ R8, R8, R17, R23 ;  /* 0x0000001108087223 */ /* 0x000fe40000010017 */
[----:B------:R-:W-:Y:S02]  /*a370*/  FMUL.FTZ R2, R10, R5 ;  /* 0x000000050a027220 */ /* 0x000fe40000410000 */
[-C--:B------:R-:W-:Y:S01]  /*a380*/  FMUL.FTZ R0, R14, R4.reuse ;  /* 0x000000040e007220 */ /* 0x080fe20000410000 */
[----:B------:R-:W-:Y:S01]  /*a390*/  F2FP.BF16.PACK_AB R11, R8, R11 ;  /* 0x0000000b080b723e */ /* 0x000fe200000010ff */
[----:B------:R-:W-:-:S02]  /*a3a0*/  FMUL.FTZ R17, R9, R4 ;  /* 0x0000000409117220 */ /* 0x000fc40000410000 */
[----:B------:R-:W-:Y:S02]  /*a3b0*/  FMUL.FTZ R5, R13, R5 ;  /* 0x000000050d057220 */ /* 0x000fe40000410000 */
[-C--:B------:R-:W-:Y:S01]  /*a3c0*/  FFMA.FTZ R0, R9, R6.reuse, -R0 ;  /* 0x0000000609007223 */ /* 0x080fe20000010800 */
[----:B------:R-:W-:Y:S01]  /*a3d0*/  F2FP.BF16.PACK_AB R9, R16, R15 ;  /* 0x0000000f1009723e */ /* 0x000fe200000010ff */
[----:B------:R-:W-:Y:S02]  /*a3e0*/  FFMA.FTZ R17, R14, R6, R17 ;  /* 0x000000060e117223 */ /* 0x000fe40000010011 */
[-C--:B------:R-:W-:Y:S02]  /*a3f0*/  FFMA.FTZ R2, R13, R7.reuse, -R2 ;  /* 0x000000070d027223 */ /* 0x080fe40000010802 */
[----:B------:R-:W-:Y:S01]  /*a400*/  FFMA.FTZ R5, R10, R7, R5 ;  /* 0x000000070a057223 */ /* 0x000fe20000010005 */
[----:B------:R-:W-:-:S04]  /*a410*/  F2FP.BF16.PACK_AB R8, R17, R0 ;  /* 0x000000001108723e */ /* 0x000fc800000010ff */
[----:B------:R-:W-:Y:S02]  /*a420*/  F2FP.BF16.PACK_AB R10, R5, R2 ;  /* 0x00000002050a723e */ /* 0x000fe400000010ff */
.L_x_2095:
[----:B------:R-:W-:Y:S05]  /*a430*/  BSYNC B0 ;  /* 0x0000000000007941 */ /* 0x000fea0003800000 */
.L_x_2094:
[----:B-----5:R4:W-:Y:S02]  /*a440*/  STS.128 [R154+0x2000], R8 ;  /* 0x002000089a007388 */ /* 0x0209e40000000c00 */
.L_x_2089:
[----:B------:R-:W-:Y:S05]  /*a450*/  BSYNC B1 ;  /* 0x0000000000017941 */ /* 0x000fea0003800000 */
.L_x_2088:
[----:B------:R-:W-:-:S04]  /*a460*/  IADD3 R16, R148, 0x20, RZ ;  /* 0x0000002094107810 */ /* 0x000fc80007ffe0ff */
[----:B------:R-:W-:-:S04]  /*a470*/  ISETP.GE.AND P0, PT, R16, R3, PT ;  /* 0x000000031000720c */ /* 0x000fc80003f06270 */
[----:B------:R-:W-:-:S13]  /*a480*/  ISETP.LT.OR P0, PT, R64, -0x83, P0 ;  /* 0xffffff7d4000780c */ /* 0x000fda0000701670 */
[----:B------:R-:W-:Y:S05]  /*a490*/  @P0 BRA `(.L_x_2096) ;  /* 0x00002c4000000947 */ /* 0x000fea0003800000 */
[----:B----4-:R4:W5:Y:S01]  /*a4a0*/  LDG.E.128 R8, [R26.64] ;  /* 0x000000061a087981 */ /* 0x010962000c1e1d00 */
[C---:B------:R-:W-:Y:S01]  /*a4b0*/  IADD3 R0, P0, R82.reuse, R21, RZ ;  /* 0x0000001552007210 */ /* 0x040fe20007f1e0ff */
[----:B------:R-:W-:Y:S03]  /*a4c0*/  BSSY B0, `(.L_x_2097) ;  /* 0x0000030000007945 */ /* 0x000fe60003800000 */
[----:B------:R-:W-:Y:S01]  /*a4d0*/  LEA.HI.X.SX32 R3, R82, R78, 0x1, P0 ;  /* 0x0000004e52037211 */ /* 0x000fe200000f0eff */
[----:B------:R-:W-:Y:S01]  /*a4e0*/  IMAD.SHL.U32 R20, R0, 0x2, RZ ;  /* 0x0000000200147824 */ /* 0x000fe200078e00ff */
[----:B------:R-:W-:Y:S02]  /*a4f0*/  ISETP.GE.AND P0, PT, R18, c[0x0][0x230], PT ;  /* 0x00008c0012007a0c */ /* 0x000fe40003f06270 */
[----:B------:R-:W-:Y:S02]  /*a500*/  SHF.L.U64.HI R0, R0, 0x1, R3 ;  /* 0x0000000100007819 */ /* 0x000fe40000010203 */
[----:B------:R-:W-:-:S02]  /*a510*/  IADD3 R6, P3, R20, c[0x0][0x2a8], RZ ;  /* 0x0000aa0014067a10 */ /* 0x000fc40007f7e0ff */
[----:B------:R-:W-:Y:S02]  /*a520*/  IADD3 R20, P1, R20, c[0x0][0x2b0], RZ ;  /* 0x0000ac0014147a10 */ /* 0x000fe40007f3e0ff */
[C---:B------:R-:W-:Y:S02]  /*a530*/  IADD3.X R7, R0.reuse, c[0x0][0x2ac], RZ, P3, !PT ;  /* 0x0000ab0000077a10 */ /* 0x040fe40001ffe4ff */
[----:B------:R-:W-:-:S03]  /*a540*/  IADD3.X R21, R0, c[0x0][0x2b4], RZ, P1, !PT ;  /* 0x0000ad0000157a10 */ /* 0x000fc60000ffe4ff */
[----:B------:R-:W-:Y:S05]  /*a550*/  @P0 BRA `(.L_x_2098) ;  /* 0x0000026000000947 */ /* 0x000fea0003800000 */
[----:B--2---:R-:W2:Y:S04]  /*a560*/  LDG.E.64 R2, [R20.64] ;  /* 0x0000000614027981 */ /* 0x004ea8000c1e1b00 */
[----:B---3--:R-:W3:Y:S01]  /*a570*/  LDG.E.64 R4, [R6.64] ;  /* 0x0000000606047981 */ /* 0x008ee2000c1e1b00 */
[C---:B-----5:R-:W-:Y:S01]  /*a580*/  SHF.L.U32 R12, R9.reuse, 0x10, RZ ;  /* 0x00000010090c7819 */ /* 0x060fe200000006ff */
[----:B------:R-:W-:Y:S01]  /*a590*/  IMAD.U32 R14, R10, 0x10000, RZ ;  /* 0x000100000a0e7824 */ /* 0x000fe200078e00ff */
[----:B------:R-:W-:Y:S02]  /*a5a0*/  LOP3.LUT R0, R9, 0xffff0000, RZ, 0xc0, !PT ;  /* 0xffff000009007812 */ /* 0x000fe400078ec0ff */
[C---:B------:R-:W-:Y:S02]  /*a5b0*/  SHF.L.U32 R9, R8.reuse, 0x10, RZ ;  /* 0x0000001008097819 */ /* 0x040fe400000006ff */
[----:B------:R-:W-:-:S02]  /*a5c0*/  LOP3.LUT R15, R8, 0xffff0000, RZ, 0xc0, !PT ;  /* 0xffff0000080f7812 */ /* 0x000fc400078ec0ff */
[C---:B------:R-:W-:Y:S02]  /*a5d0*/  SHF.L.U32 R13, R11.reuse, 0x10, RZ ;  /* 0x000000100b0d7819 */ /* 0x040fe400000006ff */
[----:B------:R-:W-:Y:S02]  /*a5e0*/  LOP3.LUT R8, R11, 0xffff0000, RZ, 0xc0, !PT ;  /* 0xffff00000b087812 */ /* 0x000fe400078ec0ff */
[----:B------:R-:W-:Y:S02]  /*a5f0*/  LOP3.LUT R24, R10, 0xffff0000, RZ, 0xc0, !PT ;  /* 0xffff00000a187812 */ /* 0x000fe400078ec0ff */
[----:B--2---:R-:W-:Y:S02]  /*a600*/  LOP3.LUT R11, R2, 0xffff0000, RZ, 0xc0, !PT ;  /* 0xffff0000020b7812 */ /* 0x004fe400078ec0ff */
[C---:B------:R-:W-:Y:S01]  /*a610*/  LOP3.LUT R10, R3.reuse, 0xffff0000, RZ, 0xc0, !PT ;  /* 0xffff0000030a7812 */ /* 0x040fe200078ec0ff */
[----:B------:R-:W-:Y:S01]  /*a620*/  IMAD.U32 R3, R3, 0x10000, RZ ;  /* 0x0001000003037824 */ /* 0x000fe200078e00ff */
[----:B---3--:R-:W-:Y:S01]  /*a630*/  LOP3.LUT R22, R5, 0xffff0000, RZ, 0xc0, !PT ;  /* 0xffff000005167812 */ /* 0x008fe200078ec0ff */
[-C--:B------:R-:W-:Y:S01]  /*a640*/  FMUL.FTZ R17, R0, R11.reuse ;  /* 0x0000000b00117220 */ /* 0x080fe20000410000 */
[----:B------:R-:W-:Y:S01]  /*a650*/  SHF.L.U32 R2, R2, 0x10, RZ ;  /* 0x0000001002027819 */ /* 0x000fe200000006ff */
[----:B------:R-:W-:Y:S01]  /*a660*/  FMUL.FTZ R25, R12, R11 ;  /* 0x0000000b0c197220 */ /* 0x000fe20000410000 */
[----:B------:R-:W-:Y:S01]  /*a670*/  LOP3.LUT R23, R4, 0xffff0000, RZ, 0xc0, !PT ;  /* 0xffff000004177812 */ /* 0x000fe200078ec0ff */
[-C--:B------:R-:W-:Y:S01]  /*a680*/  FMUL.FTZ R11, R8, R10.reuse ;  /* 0x0000000a080b7220 */ /* 0x080fe20000410000 */
[----:B------:R-:W-:Y:S01]  /*a690*/  SHF.L.U32 R4, R4, 0x10, RZ ;  /* 0x0000001004047819 */ /* 0x000fe200000006ff */
[----:B-1----:R-:W-:-:S02]  /*a6a0*/  FMUL.FTZ R29, R13, R10 ;  /* 0x0000000a0d1d7220 */ /* 0x002fc40000410000 */
[----:B------:R-:W-:Y:S01]  /*a6b0*/  FFMA.FTZ R11, R13, R22, -R11 ;  /* 0x000000160d0b7223 */ /* 0x000fe2000001080b */
[----:B------:R-:W-:Y:S01]  /*a6c0*/  SHF.L.U32 R13, R5, 0x10, RZ ;  /* 0x00000010050d7819 */ /* 0x000fe200000006ff */
[-C--:B------:R-:W-:Y:S02]  /*a6d0*/  FMUL.FTZ R5, R15, R2.reuse ;  /* 0x000000020f057220 */ /* 0x080fe40000410000 */
[----:B------:R-:W-:Y:S02]  /*a6e0*/  FMUL.FTZ R10, R9, R2 ;  /* 0x00000002090a7220 */ /* 0x000fe40000410000 */
[-C--:B------:R-:W-:Y:S02]  /*a6f0*/  FMUL.FTZ R2, R24, R3.reuse ;  /* 0x0000000318027220 */ /* 0x080fe40000410000 */
[----:B------:R-:W-:Y:S02]  /*a700*/  FMUL.FTZ R3, R14, R3 ;  /* 0x000000030e037220 */ /* 0x000fe40000410000 */
[----:B------:R-:W-:-:S02]  /*a710*/  FFMA.FTZ R8, R8, R22, R29 ;  /* 0x0000001608087223 */ /* 0x000fc4000001001d */
[-C--:B------:R-:W-:Y:S02]  /*a720*/  FFMA.FTZ R5, R9, R4.reuse, -R5 ;  /* 0x0000000409057223 */ /* 0x080fe40000010805 */
[----:B------:R-:W-:Y:S01]  /*a730*/  FFMA.FTZ R10, R15, R4, R10 ;  /* 0x000000040f0a7223 */ /* 0x000fe2000001000a */
[----:B------:R-:W-:Y:S01]  /*a740*/  F2FP.BF16.PACK_AB R11, R8, R11 ;  /* 0x0000000b080b723e */ /* 0x000fe200000010ff */
[-C--:B------:R-:W-:Y:S02]  /*a750*/  FFMA.FTZ R17, R12, R23.reuse, -R17 ;  /* 0x000000170c117223 */ /* 0x080fe40000010811 */
[----:B------:R-:W-:Y:S01]  /*a760*/  FFMA.FTZ R0, R0, R23, R25 ;  /* 0x0000001700007223 */ /* 0x000fe20000010019 */
[----:B------:R-:W-:Y:S01]  /*a770*/  F2FP.BF16.PACK_AB R8, R10, R5 ;  /* 0x000000050a08723e */ /* 0x000fe200000010ff */
[-C--:B------:R-:W-:Y:S02]  /*a780*/  FFMA.FTZ R2, R14, R13.reuse, -R2 ;  /* 0x0000000d0e027223 */ /* 0x080fe40000010802 */
[----:B------:R-:W-:Y:S01]  /*a790*/  FFMA.FTZ R3, R24, R13, R3 ;  /* 0x0000000d18037223 */ /* 0x000fe20000010003 */
[----:B------:R-:W-:-:S04]  /*a7a0*/  F2FP.BF16.PACK_AB R9, R0, R17 ;  /* 0x000000110009723e */ /* 0x000fc800000010ff */
[----:B------:R-:W-:Y:S02]  /*a7b0*/  F2FP.BF16.PACK_AB R10, R3, R2 ;  /* 0x00000002030a723e */ /* 0x000fe400000010ff */
.L_x_2098:
[----:B------:R-:W-:Y:S05]  /*a7c0*/  BSYNC B0 ;  /* 0x0000000000007941 */ /* 0x000fea0003800000 */
.L_x_2097:
[----:B---3--:R3:W5:Y:S01]  /*a7d0*/  LDG.E.128 R12, [R26.64+0x40] ;  /* 0x000040061a0c7981 */ /* 0x008762000c1e1d00 */
[----:B------:R-:W-:Y:S01]  /*a7e0*/  IADD3 R0, R18, 0x20, RZ ;  /* 0x0000002012007810 */ /* 0x000fe20007ffe0ff */
[----:B------:R-:W-:Y:S02]  /*a7f0*/  BSSY B0, `(.L_x_2099) ;  /* 0x000002a000007945 */ /* 0x000fe40003800000 */
[----:B-----5:R3:W-:Y:S01]  /*a800*/  STS.128 [R154+0x800], R8 ;  /* 0x000800089a007388 */ /* 0x0207e20000000c00 */
[----:B------:R-:W-:-:S13]  /*a810*/  ISETP.GE.AND P0, PT, R0, c[0x0][0x230], PT ;  /* 0x00008c0000007a0c */ /* 0x000fda0003f06270 */
[----:B------:R-:W-:Y:S05]  /*a820*/  @P0 BRA `(.L_x_2100) ;  /* 0x0000026000000947 */ /* 0x000fea0003800000 */
[----:B------:R-:W5:Y:S04]  /*a830*/  LDG.E.64 R2, [R20.64+0x20] ;  /* 0x0000200614027981 */ /* 0x000f68000c1e1b00 */
[----:B--2---:R-:W2:Y:S01]  /*a840*/  LDG.E.64 R4, [R6.64+0x20] ;  /* 0x0000200606047981 */ /* 0x004ea2000c1e1b00 */
[C---:B---3--:R-:W-:Y:S02]  /*a850*/  SHF.L.U32 R8, R13.reuse, 0x10, RZ ;  /* 0x000000100d087819 */ /* 0x048fe400000006ff */
[----:B------:R-:W-:Y:S01]  /*a860*/  LOP3.LUT R0, R13, 0xffff0000, RZ, 0xc0, !PT ;  /* 0xffff00000d007812 */ /* 0x000fe200078ec0ff */
[----:B------:R-:W-:Y:S01]  /*a870*/  IMAD.U32 R13, R14, 0x10000, RZ ;  /* 0x000100000e0d7824 */ /* 0x000fe200078e00ff */
[C---:B------:R-:W-:Y:S02]  /*a880*/  SHF.L.U32 R9, R12.reuse, 0x10, RZ ;  /* 0x000000100c097819 */ /* 0x040fe400000006ff */
[----:B------:R-:W-:-:S02]  /*a890*/  LOP3.LUT R17, R12, 0xffff0000, RZ, 0xc0, !PT ;  /* 0xffff00000c117812 */ /* 0x000fc400078ec0ff */
[C---:B------:R-:W-:Y:S02]  /*a8a0*/  SHF.L.U32 R12, R15.reuse, 0x10, RZ ;  /* 0x000000100f0c7819 */ /* 0x040fe400000006ff */
[----:B------:R-:W-:Y:S02]  /*a8b0*/  LOP3.LUT R10, R15, 0xffff0000, RZ, 0xc0, !PT ;  /* 0xffff00000f0a7812 */ /* 0x000fe400078ec0ff */
[----:B------:R-:W-:Y:S02]  /*a8c0*/  LOP3.LUT R14, R14, 0xffff0000, RZ, 0xc0, !PT ;  /* 0xffff00000e0e7812 */ /* 0x000fe400078ec0ff */
[C---:B-----5:R-:W-:Y:S02]  /*a8d0*/  LOP3.LUT R11, R2.reuse, 0xffff0000, RZ, 0xc0, !PT ;  /* 0xffff0000020b7812 */ /* 0x060fe400078ec0ff */
[----:B------:R-:W-:Y:S02]  /*a8e0*/  SHF.L.U32 R2, R2, 0x10, RZ ;  /* 0x0000001002027819 */ /* 0x000fe400000006ff */
[----:B-12---:R-:W-:Y:S01]  /*a8f0*/  LOP3.LUT R29, R4, 0xffff0000, RZ, 0xc0, !PT ;  /* 0xffff0000041d7812 */ /* 0x006fe200078ec0ff */
[-C--:B------:R-:W-:Y:S01]  /*a900*/  FMUL.FTZ R15, R0, R11.reuse ;  /* 0x0000000b000f7220 */ /* 0x080fe20000410000 */
[----:B------:R-:W-:Y:S01]  /*a910*/  LOP3.LUT R23, R3, 0xffff0000, RZ, 0xc0, !PT ;  /* 0xffff000003177812 */ /* 0x000fe200078ec0ff */
[----:B------:R-:W-:Y:S01]  /*a920*/  FMUL.FTZ R22, R8, R11 ;  /* 0x0000000b08167220 */ /* 0x000fe20000410000 */
[----:B------:R-:W-:Y:S01]  /*a930*/  LOP3.LUT R25, R5, 0xffff0000, RZ, 0xc0, !PT ;  /* 0xffff000005197812 */ /* 0x000fe200078ec0ff */
[----:B------:R-:W-:Y:S01]  /*a940*/  IMAD.U32 R3, R3, 0x10000, RZ ;  /* 0x0001000003037824 */ /* 0x000fe200078e00ff */
[----:B------:R-:W-:Y:S01]  /*a950*/  SHF.L.U32 R4, R4, 0x10, RZ ;  /* 0x0000001004047819 */ /* 0x000fe200000006ff */
[-C--:B------:R-:W-:Y:S01]  /*a960*/  FFMA.FTZ R15, R8, R29.reuse, -R15 ;  /* 0x0000001d080f7223 */ /* 0x080fe2000001080f */
[----:B------:R-:W-:Y:S01]  /*a970*/  SHF.L.U32 R5, R5, 0x10, RZ ;  /* 0x0000001005057819 */ /* 0x000fe200000006ff */
[----:B------:R-:W-:-:S02]  /*a980*/  FFMA.FTZ R22, R0, R29, R22 ;  /* 0x0000001d00167223 */ /* 0x000fc40000010016 */
[-C--:B------:R-:W-:Y:S02]  /*a990*/  FMUL.FTZ R0, R17, R2.reuse ;  /* 0x0000000211007220 */ /* 0x080fe40000410000 */
[----:B------:R-:W-:Y:S02]  /*a9a0*/  FMUL.FTZ R8, R9, R2 ;  /* 0x0000000209087220 */ /* 0x000fe40000410000 */
[----:B------:R-:W-:Y:S02]  /*a9b0*/  FMUL.FTZ R11, R10, R23 ;  /* 0x000000170a0b7220 */ /* 0x000fe40000410000 */
[----:B------:R-:W-:Y:S02]  /*a9c0*/  FMUL.FTZ R2, R14, R3 ;  /* 0x000000030e027220 */ /* 0x000fe40000410000 */
[----:B------:R-:W-:Y:S02]  /*a9d0*/  FMUL.FTZ R23, R12, R23 ;  /* 0x000000170c177220 */ /* 0x000fe40000410000 */
[----:B------:R-:W-:-:S02]  /*a9e0*/  FMUL.FTZ R3, R13, R3 ;  /* 0x000000030d037220 */ /* 0x000fc40000410000 */
[-C--:B------:R-:W-:Y:S02]  /*a9f0*/  FFMA.FTZ R11, R12, R25.reuse, -R11 ;  /* 0x000000190c0b7223 */ /* 0x080fe4000001080b */
[----:B------:R-:W-:Y:S02]  /*aa00*/  FFMA.FTZ R10, R10, R25, R23 ;  /* 0x000000190a0a7223 */ /* 0x000fe40000010017 */
[-C--:B------:R-:W-:Y:S02]  /*aa10*/  FFMA.FTZ R0, R9, R4.reuse, -R0 ;  /* 0x0000000409007223 */ /* 0x080fe40000010800 */
[----:B------:R-:W-:Y:S02]  /*aa20*/  FFMA.FTZ R17, R17, R4, R8 ;  /* 0x0000000411117223 */ /* 0x000fe40000010008 */
[----:B------:R-:W-:Y:S01]  /*aa30*/  FFMA.FTZ R2, R13, R5, -R2 ;  /* 0x000000050d027223 */ /* 0x000fe20000010802 */
[----:B------:R-:W-:Y:S01]  /*aa40*/  F2FP.BF16.PACK_AB R13, R22, R15 ;  /* 0x0000000f160d723e */ /* 0x000fe200000010ff */
[----:B------:R-:W-:Y:S01]  /*aa50*/  FFMA.FTZ R3, R14, R5, R3 ;  /* 0x000000050e037223 */ /* 0x000fe20000010003 */
[----:B------:R-:W-:-:S02]  /*aa60*/  F2FP.BF16.PACK_AB R15, R10, R11 ;  /* 0x0000000b0a0f723e */ /* 0x000fc400000010ff */
[----:B------:R-:W-:Y:S02]  /*aa70*/  F2FP.BF16.PACK_AB R12, R17, R0 ;  /* 0x00000000110c723e */ /* 0x000fe400000010ff */
[----:B------:R-:W-:Y:S02]  /*aa80*/  F2FP.BF16.PACK_AB R14, R3, R2 ;  /* 0x00000002030e723e */ /* 0x000fe400000010ff */
.L_x_2100:
[----:B------:R-:W-:Y:S05]  /*aa90*/  BSYNC B0 ;  /* 0x0000000000007941 */ /* 0x000fea0003800000 */
.L_x_2099:
[----:B---34-:R-:W5:Y:S01]  /*aaa0*/  LDG.E.128 R24, [R26.64+0x80] ;  /* 0x000080061a187981 */ /* 0x018f62000c1e1d00 */
[----:B------:R-:W-:Y:S01]  /*aab0*/  IADD3 R18, R18, 0x40, RZ ;  /* 0x0000004012127810 */ /* 0x000fe20007ffe0ff */
[----:B------:R-:W-:Y:S02]  /*aac0*/  BSSY B0, `(.L_x_2101) ;  /* 0x000002a000007945 */ /* 0x000fe40003800000 */
[----:B------:R3:W-:Y:S01]  /*aad0*/  STS.128 [R154+0x1800], R12 ;  /* 0x0018000c9a007388 */ /* 0x0007e20000000c00 */
[----:B------:R-:W-:-:S13]  /*aae0*/  ISETP.GE.AND P0, PT, R18, c[0x0][0x230], PT ;  /* 0x00008c0012007a0c */ /* 0x000fda0003f06270 */
[----:B------:R-:W-:Y:S05]  /*aaf0*/  @P0 BRA `(.L_x_2102) ;  /* 0x0000026000000947 */ /* 0x000fea0003800000 */
[----:B------:R-:W4:Y:S04]  /*ab00*/  LDG.E.64 R2, [R20.64+0x40] ;  /* 0x0000400614027981 */ /* 0x000f28000c1e1b00 */
[----:B--2---:R-:W2:Y:S01]  /*ab10*/  LDG.E.64 R4, [R6.64+0x40] ;  /* 0x0000400606047981 */ /* 0x004ea2000c1e1b00 */
[C---:B-----5:R-:W-:Y:S01]  /*ab20*/  LOP3.LUT R0, R25.reuse, 0xffff0000, RZ, 0xc0, !PT ;  /* 0xffff000019007812 */ /* 0x060fe200078ec0ff */
[----:B---3--:R-:W-:Y:S01]  /*ab30*/  IMAD.U32 R13, R26, 0x10000, RZ ;  /* 0x000100001a0d7824 */ /* 0x008fe200078e00ff */
[----:B------:R-:W-:Y:S02]  /*ab40*/  SHF.L.U32 R8, R25, 0x10, RZ ;  /* 0x0000001019087819 */ /* 0x000fe400000006ff */
[C---:B------:R-:W-:Y:S02]  /*ab50*/  SHF.L.U32 R9, R24.reuse, 0x10, RZ ;  /* 0x0000001018097819 */ /* 0x040fe400000006ff */
[----:B------:R-:W-:-:S02]  /*ab60*/  LOP3.LUT R24, R24, 0xffff0000, RZ, 0xc0, !PT ;  /* 0xffff000018187812 */ /* 0x000fc400078ec0ff */
[C---:B------:R-:W-:Y:S02]  /*ab70*/  LOP3.LUT R10, R27.reuse, 0xffff0000, RZ, 0xc0, !PT ;  /* 0xffff00001b0a7812 */ /* 0x040fe400078ec0ff */
[----:B------:R-:W-:Y:S02]  /*ab80*/  LOP3.LUT R26, R26, 0xffff0000, RZ, 0xc0, !PT ;  /* 0xffff00001a1a7812 */ /* 0x000fe400078ec0ff */
[----:B------:R-:W-:Y:S02]  /*ab90*/  SHF.L.U32 R12, R27, 0x10, RZ ;  /* 0x000000101b0c7819 */ /* 0x000fe400000006ff */
[C---:B----4-:R-:W-:Y:S02]  /*aba0*/  LOP3.LUT R11, R2.reuse, 0xffff0000, RZ, 0xc0, !PT ;  /* 0xffff0000020b7812 */ /* 0x050fe400078ec0ff */
[----:B------:R-:W-:Y:S02]  /*abb0*/  SHF.L.U32 R2, R2, 0x10, RZ ;  /* 0x0000001002027819 */ /* 0x000fe400000006ff */
[----:B--2---:R-:W-:Y:S01]  /*abc0*/  LOP3.LUT R19, R4, 0xffff0000, RZ, 0xc0, !PT ;  /* 0xffff000004137812 */ /* 0x004fe200078ec0ff */
        /* <DEDUP_REMOVED lines=10> */
[----:B------:R-:W-:Y:S01]  /*ac70*/  FMUL.FTZ R11, R9, R2 ;  /* 0x00000002090b7220 */ /* 0x000fe20000410000 */
[----:B------:R-:W-:Y:S01]  /*ac80*/  F2FP.BF16.PACK_AB R25, R0, R7 ;  /* 0x000000070019723e */ /* 0x000fe200000010ff */
[----:B------:R-:W-:Y:S02]  /*ac90*/  FMUL.FTZ R6, R10, R15 ;  /* 0x0000000f0a067220 */ /* 0x000fe40000410000 */
[----:B------:R-:W-:Y:S02]  /*aca0*/  FMUL.FTZ R2, R26, R3 ;  /* 0x000000031a027220 */ /* 0x000fe40000410000 */
[----:B------:R-:W-:Y:S02]  /*acb0*/  FMUL.FTZ R15, R12, R15 ;  /* 0x0000000f0c0f7220 */ /* 0x000fe40000410000 */
[----:B------:R-:W-:-:S02]  /*acc0*/  FMUL.FTZ R3, R13, R3 ;  /* 0x000000030d037220 */ /* 0x000fc40000410000 */
[-C--:B------:R-:W-:Y:S02]  /*acd0*/  FFMA.FTZ R5, R9, R4.reuse, -R5 ;  /* 0x0000000409057223 */ /* 0x080fe40000010805 */
[-C--:B------:R-:W-:Y:S02]  /*ace0*/  FFMA.FTZ R6, R12, R17.reuse, -R6 ;  /* 0x000000110c067223 */ /* 0x080fe40000010806 */
[----:B------:R-:W-:Y:S02]  /*acf0*/  FFMA.FTZ R15, R10, R17, R15 ;  /* 0x000000110a0f7223 */ /* 0x000fe4000001000f */
[----:B------:R-:W-:Y:S02]  /*ad00*/  FFMA.FTZ R4, R24, R4, R11 ;  /* 0x0000000418047223 */ /* 0x000fe4000001000b */
[----:B------:R-:W-:Y:S01]  /*ad10*/  FFMA.FTZ R2, R13, R8, -R2 ;  /* 0x000000080d027223 */ /* 0x000fe20000010802 */
[----:B------:R-:W-:Y:S01]  /*ad20*/  F2FP.BF16.PACK_AB R27, R15, R6 ;  /* 0x000000060f1b723e */ /* 0x000fe200000010ff */
[----:B------:R-:W-:Y:S01]  /*ad30*/  FFMA.FTZ R3, R26, R8, R3 ;  /* 0x000000081a037223 */ /* 0x000fe20000010003 */
[----:B------:R-:W-:-:S04]  /*ad40*/  F2FP.BF16.PACK_AB R24, R4, R5 ;  /* 0x000000050418723e */ /* 0x000fc800000010ff */
[----:B------:R-:W-:Y:S02]  /*ad50*/  F2FP.BF16.PACK_AB R26, R3, R2 ;  /* 0x00000002031a723e */ /* 0x000fe400000010ff */
.L_x_2102:
[----:B------:R-:W-:Y:S05]  /*ad60*/  BSYNC B0 ;  /* 0x0000000000007941 */ /* 0x000fea0003800000 */
.L_x_2101:
[----:B-----5:R4:W-:Y:S01]  /*ad70*/  STS.128 [R154+0x2800], R24 ;  /* 0x002800189a007388 */ /* 0x0209e20000000c00 */
[----:B------:R-:W-:Y:S05]  /*ad80*/  BRA `(.L_x_2096) ;  /* 0x0000235000007947 */ /* 0x000fea0003800000 */
.L_x_2087:
[----:B------:R-:W-:Y:S01]  /*ad90*/  BSSY B1, `(.L_x_2103) ;  /* 0x000010d000017945 */ /* 0x000fe20003800000 */
[----:B------:R-:W-:Y:S05]  /*ada0*/  @!P1 BRA `(.L_x_2104) ;  /* 0x000010b000009947 */ /* 0x000fea0003800000 */
[----:B------:R1:W5:Y:S01]  /*adb0*/  LDG.E.128 R8, [R28.64] ;  /* 0x000000061c087981 */ /* 0x000362000c1e1d00 */
[----:B------:R-:W-:Y:S01]  /*adc0*/  ISETP.GE.AND P0, PT, R18, c[0x0][0x230], PT ;  /* 0x00008c0012007a0c */ /* 0x000fe20003f06270 */
[----:B------:R-:W-:-:S12]  /*add0*/  BSSY B0, `(.L_x_2105) ;  /* 0x0000055000007945 */ /* 0x000fd80003800000 */
[----:B------:R-:W-:Y:S05]  /*ade0*/  @P0 BRA `(.L_x_2106) ;  /* 0x0000053000000947 */ /* 0x000fea0003800000 */
[----:B------:R-:W-:Y:S01]  /*adf0*/  ISETP.GE.AND P0, PT, R18, R79, PT ;  /* 0x0000004f1200720c */ /* 0x000fe20003f06270 */
[----:B------:R-:W-:Y:S02]  /*ae00*/  IMAD.MOV.U32 R0, RZ, RZ, RZ ;  /* 0x000000ffff007224 */ /* 0x000fe400078e00ff */
[----:B------:R-:W-:-:S10]  /*ae10*/  IMAD.MOV.U32 R5, RZ, RZ, R79 ;  /* 0x000000ffff057224 */ /* 0x000fd400078e004f */
[--C-:B------:R-:W-:Y:S02]  /*ae20*/  @P0 SHF.R.S32.HI R2, RZ, 0x1, R83.reuse ;  /* 0x00000001ff020819 */ /* 0x100fe40000011453 */
[----:B------:R-:W-:Y:S02]  /*ae30*/  @P0 SHF.R.S32.HI R4, RZ, 0x1, R83 ;  /* 0x00000001ff040819 */ /* 0x000fe40000011453 */
[----:B------:R-:W-:-:S03]  /*ae40*/  @P0 IADD3 R0, -R2, RZ, RZ ;  /* 0x000000ff02000210 */ /* 0x000fc60007ffe1ff */
[----:B------:R-:W-:Y:S01]  /*ae50*/  @P0 IMAD.MOV R5, RZ, RZ, -R4 ;  /* 0x000000ffff050224 */ /* 0x000fe200078e0a04 */
[C---:B------:R-:W-:Y:S01]  /*ae60*/  IADD3 R13, P1, R0.reuse, R17, RZ ;  /* 0x00000011000d7210 */ /* 0x040fe20007f3e0ff */
[----:B------:R-:W-:Y:S02]  /*ae70*/  IMAD.MOV.U32 R2, RZ, RZ, RZ ;  /* 0x000000ffff027224 */ /* 0x000fe400078e00ff */
[----:B------:R-:W-:Y:S01]  /*ae80*/  IMAD.WIDE R4, R5, 0x2, R28 ;  /* 0x0000000205047825 */ /* 0x000fe200078e021c */
[----:B------:R-:W-:Y:S02]  /*ae90*/  LEA.HI.X.SX32 R0, R0, R25, 0x1, P1 ;  /* 0x0000001900007211 */ /* 0x000fe400008f0eff */
[----:B------:R-:W-:-:S03]  /*aea0*/  LEA R12, P1, R13, c[0x0][0x2b0], 0x1 ;  /* 0x0000ac000d0c7a11 */ /* 0x000fc600078208ff */
[----:B------:R-:W3:Y:S01]  /*aeb0*/  LDG.E.128 R4, [R4.64] ;  /* 0x0000000604047981 */ /* 0x000ee2000c1e1d00 */
[----:B------:R-:W-:Y:S02]  /*aec0*/  LEA.HI.X R13, R13, c[0x0][0x2b4], R0, 0x1, P1 ;  /* 0x0000ad000d0d7a11 */ /* 0x000fe400008f0c00 */
[----:B------:R-:W-:-:S04]  /*aed0*/  @P0 SHF.R.S32.HI R0, RZ, 0x1, R83 ;  /* 0x00000001ff000819 */ /* 0x000fc80000011453 */
[----:B------:R-:W-:Y:S01]  /*aee0*/  @P0 IADD3 R2, -R0, RZ, RZ ;  /* 0x000000ff00020210 */ /* 0x000fe20007ffe1ff */
[----:B------:R-:W4:Y:S03]  /*aef0*/  LDG.E.128 R12, [R12.64] ;  /* 0x000000060c0c7981 */ /* 0x000f26000c1e1d00 */
[----:B------:R-:W-:-:S04]  /*af00*/  IADD3 R0, P1, R2, R17, RZ ;  /* 0x0000001102007210 */ /* 0x000fc80007f3e0ff */
[----:B------:R-:W-:Y:S02]  /*af10*/  LEA.HI.X.SX32 R21, R2, R25, 0x1, P1 ;  /* 0x0000001902157211 */ /* 0x000fe400008f0eff */
[----:B------:R-:W-:-:S04]  /*af20*/  LEA R20, P1, R0, c[0x0][0x2a8], 0x1 ;  /* 0x0000aa0000147a11 */ /* 0x000fc800078208ff */
[----:B------:R-:W-:-:S06]  /*af30*/  LEA.HI.X R21, R0, c[0x0][0x2ac], R21, 0x1, P1 ;  /* 0x0000ab0000157a11 */ /* 0x000fcc00008f0c15 */
[----:B--2---:R-:W2:Y:S01]  /*af40*/  LDG.E.128 R20, [R20.64] ;  /* 0x0000000614147981 */ /* 0x004ea2000c1e1d00 */
        /* <DEDUP_REMOVED lines=11> */
[----:B------:R-:W-:-:S02]  /*b000*/  SHF.L.U32 R4, R5, 0x10, RZ ;  /* 0x0000001005047819 */ /* 0x000fc400000006ff */
[----:B------:R-:W-:Y:S01]  /*b010*/  LOP3.LUT R33, R5, 0xffff0000, RZ, 0xc0, !PT ;  /* 0xffff000005217812 */ /* 0x000fe200078ec0ff */
[C---:B------:R-:W-:Y:S01]  /*b020*/  IMAD.U32 R5, R7.reuse, 0x10000, RZ ;  /* 0x0001000007057824 */ /* 0x040fe200078e00ff */
[----:B------:R-:W-:Y:S01]  /*b030*/  LOP3.LUT R36, R7, 0xffff0000, RZ, 0xc0, !PT ;  /* 0xffff000007247812 */ /* 0x000fe200078ec0ff */
[----:B----4-:R-:W-:Y:S01]  /*b040*/  IMAD.U32 R7, R13, 0x10000, RZ ;  /* 0x000100000d077824 */ /* 0x010fe200078e00ff */
[C---:B------:R-:W-:Y:S02]  /*b050*/  SHF.L.U32 R34, R12.reuse, 0x10, RZ ;  /* 0x000000100c227819 */ /* 0x040fe400000006ff */
[----:B------:R-:W-:Y:S01]  /*b060*/  LOP3.LUT R35, R12, 0xffff0000, RZ, 0xc0, !PT ;  /* 0xffff00000c237812 */ /* 0x000fe200078ec0ff */
        /* <DEDUP_REMOVED lines=10> */
[----:B------:R-:W-:-:S02]  /*b110*/  FMUL.FTZ R7, R4, R7 ;  /* 0x0000000704077220 */ /* 0x000fc40000410000 */
[----:B------:R-:W-:Y:S02]  /*b120*/  @!P0 FADD.FTZ R34, -R34, -RZ ;  /* 0x800000ff22228221 */ /* 0x000fe40000010100 */
[----:B------:R-:W-:Y:S01]  /*b130*/  @!P0 FADD.FTZ R37, -R37, -RZ ;  /* 0x800000ff25258221 */ /* 0x000fe20000010100 */
[----:B--2---:R-:W-:Y:S01]  /*b140*/  LOP3.LUT R14, R22, 0xffff0000, RZ, 0xc0, !PT ;  /* 0xffff0000160e7812 */ /* 0x004fe200078ec0ff */
[C---:B------:R-:W-:Y:S01]  /*b150*/  IMAD.U32 R4, R21.reuse, 0x10000, RZ ;  /* 0x0001000015047824 */ /* 0x040fe200078e00ff */
[----:B------:R-:W-:Y:S01]  /*b160*/  LOP3.LUT R21, R21, 0xffff0000, RZ, 0xc0, !PT ;  /* 0xffff000015157812 */ /* 0x000fe200078ec0ff */
[----:B------:R-:W-:Y:S02]  /*b170*/  @!P0 FADD.FTZ R13, -R13, -RZ ;  /* 0x800000ff0d0d8221 */ /* 0x000fe40000010100 */
[----:B------:R-:W-:Y:S01]  /*b180*/  FMUL.FTZ R35, R10, R35 ;  /* 0x000000230a237220 */ /* 0x000fe20000410000 */
[----:B------:R-:W-:Y:S01]  /*b190*/  SHF.L.U32 R10, R20, 0x10, RZ ;  /* 0x00000010140a7819 */ /* 0x000fe200000006ff */
[----:B------:R-:W-:-:S02]  /*b1a0*/  FMUL.FTZ R33, R33, R38 ;  /* 0x0000002621217220 */ /* 0x000fc40000410000 */
[----:B------:R-:W-:Y:S02]  /*b1b0*/  @!P0 FADD.FTZ R15, -R15, -RZ ;  /* 0x800000ff0f0f8221 */ /* 0x000fe40000010100 */
[----:B------:R-:W-:Y:S01]  /*b1c0*/  FMUL.FTZ R12, R5, R12 ;  /* 0x0000000c050c7220 */ /* 0x000fe20000410000 */
[----:B------:R-:W-:Y:S01]  /*b1d0*/  LOP3.LUT R5, R20, 0xffff0000, RZ, 0xc0, !PT ;  /* 0xffff000014057812 */ /* 0x000fe200078ec0ff */
[----:B------:R-:W-:Y:S01]  /*b1e0*/  FMUL.FTZ R11, R11, R34 ;  /* 0x000000220b0b7220 */ /* 0x000fe20000410000 */
[----:B------:R-:W-:Y:S01]  /*b1f0*/  SHF.L.U32 R20, R22, 0x10, RZ ;  /* 0x0000001016147819 */ /* 0x000fe200000006ff */
[----:B------:R-:W-:Y:S01]  /*b200*/  FMUL.FTZ R37, R32, R37 ;  /* 0x0000002520257220 */ /* 0x000fe20000410000 */
[----:B------:R-:W-:Y:S01]  /*b210*/  LOP3.LUT R22, R23, 0xffff0000, RZ, 0xc0, !PT ;  /* 0xffff000017167812 */ /* 0x000fe200078ec0ff */
[----:B------:R-:W-:Y:S02]  /*b220*/  FMUL.FTZ R6, R6, R13 ;  /* 0x0000000d06067220 */ /* 0x000fe40000410000 */
[----:B------:R-:W-:-:S02]  /*b230*/  FMUL.FTZ R15, R36, R15 ;  /* 0x0000000f240f7220 */ /* 0x000fc40000410000 */
[----:B------:R-:W-:Y:S02]  /*b240*/  IMAD.U32 R13, R23, 0x10000, RZ ;  /* 0x00010000170d7824 */ /* 0x000fe400078e00ff */
        /* <DEDUP_REMOVED lines=13> */
.L_x_2106:
[----:B------:R-:W-:Y:S05]  /*b320*/  BSYNC B0 ;  /* 0x0000000000007941 */ /* 0x000fea0003800000 */
.L_x_2105:
[----:B------:R3:W5:Y:S01]  /*b330*/  LDG.E.128 R4, [R28.64+0x40] ;  /* 0x000040061c047981 */ /* 0x000762000c1e1d00 */
[----:B------:R-:W-:Y:S01]  /*b340*/  IADD3 R0, R18, 0x20, RZ ;  /* 0x0000002012007810 */ /* 0x000fe20007ffe0ff */
[----:B------:R-:W-:Y:S02]  /*b350*/  BSSY B0, `(.L_x_2107) ;  /* 0x0000056000007945 */ /* 0x000fe40003800000 */
[----:B-----5:R3:W-:Y:S01]  /*b360*/  STS.128 [R154], R8 ;  /* 0x000000089a007388 */ /* 0x0207e20000000c00 */
[----:B------:R-:W-:-:S13]  /*b370*/  ISETP.GE.AND P0, PT, R0, c[0x0][0x230], PT ;  /* 0x00008c0000007a0c */ /* 0x000fda0003f06270 */
[----:B------:R-:W-:Y:S05]  /*b380*/  @P0 BRA `(.L_x_2108) ;  /* 0x0000052000000947 */ /* 0x000fea0003800000 */
[----:B------:R-:W-:Y:S01]  /*b390*/  ISETP.GE.AND P0, PT, R0, R79, PT ;  /* 0x0000004f0000720c */ /* 0x000fe20003f06270 */
[----:B------:R-:W-:Y:S02]  /*b3a0*/  IMAD.MOV.U32 R0, RZ, RZ, RZ ;  /* 0x000000ffff007224 */ /* 0x000fe400078e00ff */
[----:B---3--:R-:W-:-:S10]  /*b3b0*/  IMAD.MOV.U32 R9, RZ, RZ, R79 ;  /* 0x000000ffff097224 */ /* 0x008fd400078e004f */
        /* <DEDUP_REMOVED lines=9> */
[----:B------:R-:W3:Y:S01]  /*b450*/  LDG.E.128 R8, [R8.64+0x40] ;  /* 0x0000400608087981 */ /* 0x000ee2000c1e1d00 */
[----:B------:R-:W-:Y:S02]  /*b460*/  LEA.HI.X R13, R13, c[0x0][0x2b4], R0, 0x1, P1 ;  /* 0x0000ad000d0d7a11 */ /* 0x000fe400008f0c00 */
[----:B------:R-:W-:-:S04]  /*b470*/  @P0 SHF.R.S32.HI R0, RZ, 0x1, R83 ;  /* 0x00000001ff000819 */ /* 0x000fc80000011453 */
[----:B------:R-:W-:Y:S01]  /*b480*/  @P0 IADD3 R2, -R0, RZ, RZ ;  /* 0x000000ff00020210 */ /* 0x000fe20007ffe1ff */
[----:B------:R-:W4:Y:S03]  /*b490*/  LDG.E.128 R12, [R12.64+0x40] ;  /* 0x000040060c0c7981 */ /* 0x000f26000c1e1d00 */
[----:B------:R-:W-:-:S04]  /*b4a0*/  IADD3 R0, P1, R2, R17, RZ ;  /* 0x0000001102007210 */ /* 0x000fc80007f3e0ff */
[----:B------:R-:W-:Y:S02]  /*b4b0*/  LEA.HI.X.SX32 R21, R2, R25, 0x1, P1 ;  /* 0x0000001902157211 */ /* 0x000fe400008f0eff */
[----:B------:R-:W-:-:S04]  /*b4c0*/  LEA R20, P1, R0, c[0x0][0x2a8], 0x1 ;  /* 0x0000aa0000147a11 */ /* 0x000fc800078208ff */
[----:B------:R-:W-:-:S06]  /*b4d0*/  LEA.HI.X R21, R0, c[0x0][0x2ac], R21, 0x1, P1 ;  /* 0x0000ab0000157a11 */ /* 0x000fcc00008f0c15 */
[----:B------:R-:W5:Y:S01]  /*b4e0*/  LDG.E.128 R20, [R20.64+0x40] ;  /* 0x0000400614147981 */ /* 0x000f62000c1e1d00 */
[C---:B------:R-:W-:Y:S01]  /*b4f0*/  IMAD.U32 R16, R4.reuse, 0x10000, RZ ;  /* 0x0001000004107824 */ /* 0x040fe200078e00ff */
        /* <DEDUP_REMOVED lines=11> */
[----:B------:R-:W-:Y:S02]  /*b5b0*/  LOP3.LUT R34, R9, 0xffff0000, RZ, 0xc0, !PT ;  /* 0xffff000009227812 */ /* 0x000fe400078ec0ff */
[----:B------:R-:W-:Y:S01]  /*b5c0*/  LOP3.LUT R9, R10, 0xffff0000, RZ, 0xc0, !PT ;  /* 0xffff00000a097812 */ /* 0x000fe200078ec0ff */
[----:B----4-:R-:W-:Y:S01]  /*b5d0*/  IMAD.U32 R36, R12, 0x10000, RZ ;  /* 0x000100000c247824 */ /* 0x010fe200078e00ff */
[C---:B------:R-:W-:Y:S01]  /*b5e0*/  SHF.L.U32 R8, R11.reuse, 0x10, RZ ;  /* 0x000000100b087819 */ /* 0x040fe200000006ff */
[----:B------:R-:W-:Y:S01]  /*b5f0*/  IMAD.U32 R38, R14, 0x10000, RZ ;  /* 0x000100000e267824 */ /* 0x000fe200078e00ff */
[----:B------:R-:W-:Y:S01]  /*b600*/  LOP3.LUT R35, R11, 0xffff0000, RZ, 0xc0, !PT ;  /* 0xffff00000b237812 */ /* 0x000fe200078ec0ff */
[----:B------:R-:W-:Y:S01]  /*b610*/  @!P0 FADD.FTZ R36, -R36, -RZ ;  /* 0x800000ff24248221 */ /* 0x000fe20000010100 */
[----:B------:R-:W-:Y:S01]  /*b620*/  LOP3.LUT R10, R12, 0xffff0000, RZ, 0xc0, !PT ;  /* 0xffff00000c0a7812 */ /* 0x000fe200078ec0ff */
[----:B------:R-:W-:Y:S01]  /*b630*/  @!P0 FADD.FTZ R38, -R38, -RZ ;  /* 0x800000ff26268221 */ /* 0x000fe20000010100 */
[----:B------:R-:W-:Y:S01]  /*b640*/  SHF.L.U32 R11, R13, 0x10, RZ ;  /* 0x000000100d0b7819 */ /* 0x000fe200000006ff */
[----:B------:R-:W-:Y:S01]  /*b650*/  FMUL.FTZ R31, R31, R36 ;  /* 0x000000241f1f7220 */ /* 0x000fe20000410000 */
[----:B------:R-:W-:Y:S01]  /*b660*/  LOP3.LUT R37, R13, 0xffff0000, RZ, 0xc0, !PT ;  /* 0xffff00000d257812 */ /* 0x000fe200078ec0ff */
[----:B------:R-:W-:Y:S01]  /*b670*/  @!P0 FADD.FTZ R10, -R10, -RZ ;  /* 0x800000ff0a0a8221 */ /* 0x000fe20000010100 */
[----:B------:R-:W-:Y:S01]  /*b680*/  LOP3.LUT R12, R14, 0xffff0000, RZ, 0xc0, !PT ;  /* 0xffff00000e0c7812 */ /* 0x000fe200078ec0ff */
[----:B------:R-:W-:Y:S01]  /*b690*/  @!P0 FADD.FTZ R11, -R11, -RZ ;  /* 0x800000ff0b0b8221 */ /* 0x000fe20000010100 */
[----:B------:R-:W-:Y:S01]  /*b6a0*/  SHF.L.U32 R13, R15, 0x10, RZ ;  /* 0x000000100f0d7819 */ /* 0x000fe200000006ff */
[----:B------:R-:W-:Y:S01]  /*b6b0*/  @!P0 FADD.FTZ R37, -R37, -RZ ;  /* 0x800000ff25258221 */ /* 0x000fe20000010100 */
[----:B------:R-:W-:Y:S01]  /*b6c0*/  LOP3.LUT R14, R15, 0xffff0000, RZ, 0xc0, !PT ;  /* 0xffff00000f0e7812 */ /* 0x000fe200078ec0ff */
[----:B------:R-:W-:-:S02]  /*b6d0*/  @!P0 FADD.FTZ R12, -R12, -RZ ;  /* 0x800000ff0c0c8221 */ /* 0x000fc40000010100 */
[----:B------:R-:W-:Y:S02]  /*b6e0*/  @!P0 FADD.FTZ R13, -R13, -RZ ;  /* 0x800000ff0d0d8221 */ /* 0x000fe40000010100 */
[----:B------:R-:W-:Y:S02]  /*b6f0*/  @!P0 FADD.FTZ R14, -R14, -RZ ;  /* 0x800000ff0e0e8221 */ /* 0x000fe40000010100 */
[----:B------:R-:W-:Y:S02]  /*b700*/  FMUL.FTZ R12, R9, R12 ;  /* 0x0000000c090c7220 */ /* 0x000fe40000410000 */
[----:B------:R-:W-:Y:S01]  /*b710*/  FMUL.FTZ R13, R8, R13 ;  /* 0x0000000d080d7220 */ /* 0x000fe20000410000 */
[----:B-----5:R-:W-:Y:S01]  /*b720*/  LOP3.LUT R8, R20, 0xffff0000, RZ, 0xc0, !PT ;  /* 0xffff000014087812 */ /* 0x020fe200078ec0ff */
[----:B------:R-:W-:Y:S01]  /*b730*/  FMUL.FTZ R11, R6, R11 ;  /* 0x0000000b060b7220 */ /* 0x000fe20000410000 */
[----:B------:R-:W-:Y:S01]  /*b740*/  SHF.L.U32 R6, R21, 0x10, RZ ;  /* 0x0000001015067819 */ /* 0x000fe200000006ff */
        /* <DEDUP_REMOVED lines=10> */
[----:B------:R-:W-:Y:S02]  /*b7f0*/  FFMA.FTZ R6, R30, R6, R11 ;  /* 0x000000061e067223 */ /* 0x000fe4000001000b */
[----:B------:R-:W-:Y:S02]  /*b800*/  FFMA.FTZ R37, R0, R20, R37 ;  /* 0x0000001400257223 */ /* 0x000fe40000010025 */
[----:B------:R-:W-:Y:S02]  /*b810*/  FFMA.FTZ R9, R16, R9, R31 ;  /* 0x0000000910097223 */ /* 0x000fe4000001001f */
[----:B------:R-:W-:Y:S02]  /*b820*/  FFMA.FTZ R2, R2, R8, R7 ;  /* 0x0000000802027223 */ /* 0x000fe40000010007 */
[----:B------:R-:W-:-:S02]  /*b830*/  FFMA.FTZ R15, R24, R15, R33 ;  /* 0x0000000f180f7223 */ /* 0x000fc40000010021 */
[----:B------:R-:W-:Y:S02]  /*b840*/  FFMA.FTZ R10, R32, R10, R13 ;  /* 0x0000000a200a7223 */ /* 0x000fe4000001000d */
[----:B------:R-:W-:Y:S01]  /*b850*/  FFMA.FTZ R35, R4, R22, R35 ;  /* 0x0000001604237223 */ /* 0x000fe20000010023 */
[----:B------:R-:W-:Y:S01]  /*b860*/  F2FP.BF16.PACK_AB R4, R2, R9 ;  /* 0x000000090204723e */ /* 0x000fe200000010ff */
[----:B------:R-:W-:Y:S01]  /*b870*/  FFMA.FTZ R12, R5, R14, R12 ;  /* 0x0000000e050c7223 */ /* 0x000fe2000001000c */
[----:B------:R-:W-:Y:S02]  /*b880*/  F2FP.BF16.PACK_AB R5, R37, R6 ;  /* 0x000000062505723e */ /* 0x000fe400000010ff */
[----:B------:R-:W-:Y:S02]  /*b890*/  F2FP.BF16.PACK_AB R7, R35, R10 ;  /* 0x0000000a2307723e */ /* 0x000fe400000010ff */
[----:B------:R-:W-:Y:S02]  /*b8a0*/  F2FP.BF16.PACK_AB R6, R12, R15 ;  /* 0x0000000f0c06723e */ /* 0x000fe400000010ff */
.L_x_2108:
[----:B------:R-:W-:Y:S05]  /*b8b0*/  BSYNC B0 ;  /* 0x0000000000007941 */ /* 0x000fea0003800000 */
.L_x_2107:
[----:B------:R4:W5:Y:S01]  /*b8c0*/  LDG.E.128 R20, [R28.64+0x80] ;  /* 0x000080061c147981 */ /* 0x000962000c1e1d00 */
[----:B------:R-:W-:Y:S01]  /*b8d0*/  IADD3 R0, R18, 0x40, RZ ;  /* 0x0000004012007810 */ /* 0x000fe20007ffe0ff */
[----:B------:R-:W-:Y:S02]  /*b8e0*/  BSSY B0, `(.L_x_2109) ;  /* 0x0000056000007945 */ /* 0x000fe40003800000 */
[----:B------:R4:W-:Y:S01]  /*b8f0*/  STS.128 [R154+0x1000], R4 ;  /* 0x001000049a007388 */ /* 0x0009e20000000c00 */
[----:B------:R-:W-:-:S13]  /*b900*/  ISETP.GE.AND P0, PT, R0, c[0x0][0x230], PT ;  /* 0x00008c0000007a0c */ /* 0x000fda0003f06270 */
[----:B------:R-:W-:Y:S05]  /*b910*/  @P0 BRA `(.L_x_2110) ;  /* 0x0000052000000947 */ /* 0x000fea0003800000 */
[----:B------:R-:W-:Y:S01]  /*b920*/  ISETP.GE.AND P0, PT, R0, R79, PT ;  /* 0x0000004f0000720c */ /* 0x000fe20003f06270 */
[----:B------:R-:W-:Y:S02]  /*b930*/  IMAD.MOV.U32 R2, RZ, RZ, RZ ;  /* 0x000000ffff027224 */ /* 0x000fe400078e00ff */
[----:B----4-:R-:W-:-:S10]  /*b940*/  IMAD.MOV.U32 R5, RZ, RZ, R79 ;  /* 0x000000ffff057224 */ /* 0x010fd400078e004f */
[--C-:B------:R-:W-:Y:S02]  /*b950*/  @P0 SHF.R.S32.HI R0, RZ, 0x1, R83.reuse ;  /* 0x00000001ff000819 */ /* 0x100fe40000011453 */
[----:B------:R-:W-:Y:S02]  /*b960*/  @P0 SHF.R.S32.HI R4, RZ, 0x1, R83 ;  /* 0x00000001ff040819 */ /* 0x000fe40000011453 */
[----:B------:R-:W-:-:S03]  /*b970*/  @P0 IADD3 R2, -R0, RZ, RZ ;  /* 0x000000ff00020210 */ /* 0x000fc60007ffe1ff */
[----:B------:R-:W-:Y:S01]  /*b980*/  @P0 IMAD.MOV R5, RZ, RZ, -R4 ;  /* 0x000000ffff050224 */ /* 0x000fe200078e0a04 */
[----:B------:R-:W-:-:S03]  /*b990*/  IADD3 R0, P1, R2, R17, RZ ;  /* 0x0000001102007210 */ /* 0x000fc60007f3e0ff */
[----:B------:R-:W-:Y:S01]  /*b9a0*/  IMAD.WIDE R4, R5, 0x2, R28 ;  /* 0x0000000205047825 */ /* 0x000fe200078e021c */
[----:B---3--:R-:W-:Y:S02]  /*b9b0*/  LEA.HI.X.SX32 R9, R2, R25, 0x1, P1 ;  /* 0x0000001902097211 */ /* 0x008fe400008f0eff */
[----:B------:R-:W-:-:S03]  /*b9c0*/  LEA R8, P1, R0, c[0x0][0x2b0], 0x1 ;  /* 0x0000ac0000087a11 */ /* 0x000fc600078208ff */
[----:B------:R-:W3:Y:S01]  /*b9d0*/  LDG.E.128 R4, [R4.64+0x80] ;  /* 0x0000800604047981 */ /* 0x000ee2000c1e1d00 */
[----:B------:R-:W-:Y:S01]  /*b9e0*/  LEA.HI.X R9, R0, c[0x0][0x2b4], R9, 0x1, P1 ;  /* 0x0000ad0000097a11 */ /* 0x000fe200008f0c09 */
[----:B------:R-:W-:Y:S01]  /*b9f0*/  IMAD.MOV.U32 R2, RZ, RZ, RZ ;  /* 0x000000ffff027224 */ /* 0x000fe200078e00ff */
[----:B------:R-:W-:-:S04]  /*ba00*/  @P0 SHF.R.S32.HI R0, RZ, 0x1, R83 ;  /* 0x00000001ff000819 */ /* 0x000fc80000011453 */
[----:B------:R-:W-:Y:S01]  /*ba10*/  @P0 IADD3 R2, -R0, RZ, RZ ;  /* 0x000000ff00020210 */ /* 0x000fe20007ffe1ff */
[----:B------:R-:W4:Y:S03]  /*ba20*/  LDG.E.128 R8, [R8.64+0x80] ;  /* 0x0000800608087981 */ /* 0x000f26000c1e1d00 */
[----:B------:R-:W-:-:S04]  /*ba30*/  IADD3 R0, P1, R2, R17, RZ ;  /* 0x0000001102007210 */ /* 0x000fc80007f3e0ff */
[----:B------:R-:W-:Y:S02]  /*ba40*/  LEA.HI.X.SX32 R13, R2, R25, 0x1, P1 ;  /* 0x00000019020d7211 */ /* 0x000fe400008f0eff */
[----:B------:R-:W-:-:S04]  /*ba50*/  LEA R12, P1, R0, c[0x0][0x2a8], 0x1 ;  /* 0x0000aa00000c7a11 */ /* 0x000fc800078208ff */
[----:B------:R-:W-:-:S06]  /*ba60*/  LEA.HI.X R13, R0, c[0x0][0x2ac], R13, 0x1, P1 ;  /* 0x0000ab00000d7a11 */ /* 0x000fcc00008f0c0d */
[----:B--2---:R-:W2:Y:S01]  /*ba70*/  LDG.E.128 R12, [R12.64+0x80] ;  /* 0x000080060c0c7981 */ /* 0x004ea2000c1e1d00 */
[C---:B-----5:R-:W-:Y:S01]  /*ba80*/  IMAD.U32 R16, R20.reuse, 0x10000, RZ ;  /* 0x0001000014107824 */ /* 0x060fe200078e00ff */
[----:B------:R-:W-:Y:S01]  /*ba90*/  LOP3.LUT R2, R20, 0xffff0000, RZ, 0xc0, !PT ;  /* 0xffff000014027812 */ /* 0x000fe200078ec0ff */
[C---:B-1----:R-:W-:Y:S01]  /*baa0*/  IMAD.U32 R28, R21.reuse, 0x10000, RZ ;  /* 0x00010000151c7824 */ /* 0x042fe200078e00ff */
        /* <DEDUP_REMOVED lines=28> */
[----:B------:R-:W-:Y:S01]  /*bc70*/  FMUL.FTZ R33, R22, R33 ;  /* 0x0000002116217220 */ /* 0x000fe20000410000 */
[C---:B--2---:R-:W-:Y:S01]  /*bc80*/  LOP3.LUT R22, R13.reuse, 0xffff0000, RZ, 0xc0, !PT ;  /* 0xffff00000d167812 */ /* 0x044fe200078ec0ff */
[----:B------:R-:W-:Y:S01]  /*bc90*/  FMUL.FTZ R7, R4, R7 ;  /* 0x0000000704077220 */ /* 0x000fe20000410000 */
[----:B------:R-:W-:Y:S01]  /*bca0*/  SHF.L.U32 R4, R13, 0x10, RZ ;  /* 0x000000100d047819 */ /* 0x000fe200000006ff */
[----:B------:R-:W-:Y:S01]  /*bcb0*/  @!P0 FADD.FTZ R11, -R11, -RZ ;  /* 0x800000ff0b0b8221 */ /* 0x000fe20000010100 */
[----:B------:R-:W-:Y:S01]  /*bcc0*/  SHF.L.U32 R10, R15, 0x10, RZ ;  /* 0x000000100f0a7819 */ /* 0x000fe200000006ff */
[----:B------:R-:W-:Y:S02]  /*bcd0*/  FMUL.FTZ R6, R6, R9 ;  /* 0x0000000906067220 */ /* 0x000fe40000410000 */
[----:B------:R-:W-:Y:S01]  /*bce0*/  FMUL.FTZ R8, R5, R8 ;  /* 0x0000000805087220 */ /* 0x000fe20000410000 */
[C---:B------:R-:W-:Y:S01]  /*bcf0*/  LOP3.LUT R5, R12.reuse, 0xffff0000, RZ, 0xc0, !PT ;  /* 0xffff00000c057812 */ /* 0x040fe200078ec0ff */
        /* <DEDUP_REMOVED lines=20> */
.L_x_2110:
[----:B------:R-:W-:Y:S05]  /*be40*/  BSYNC B0 ;  /* 0x0000000000007941 */ /* 0x000fea0003800000 */
.L_x_2109:
[----:B-----5:R1:W-:Y:S02]  /*be50*/  STS.128 [R154+0x2000], R20 ;  /* 0x002000149a007388 */ /* 0x0203e40000000c00 */
.L_x_2104:
[----:B------:R-:W-:Y:S05]  /*be60*/  BSYNC B1 ;  /* 0x0000000000017941 */ /* 0x000fea0003800000 */
.L_x_2103:
[----:B------:R-:W-:-:S04]  /*be70*/  IADD3 R16, R148, 0x20, RZ ;  /* 0x0000002094107810 */ /* 0x000fc80007ffe0ff */
[----:B------:R-:W-:-:S04]  /*be80*/  ISETP.GE.AND P0, PT, R16, R3, PT ;  /* 0x000000031000720c */ /* 0x000fc80003f06270 */
[----:B------:R-:W-:-:S13]  /*be90*/  ISETP.LT.OR P0, PT, R64, -0x83, P0 ;  /* 0xffffff7d4000780c */ /* 0x000fda0000701670 */
[----:B------:R-:W-:Y:S05]  /*bea0*/  @P0 BRA `(.L_x_2096) ;  /* 0x0000123000000947 */ /* 0x000fea0003800000 */
[----:B----4-:R4:W5:Y:S01]  /*beb0*/  LDG.E.128 R4, [R26.64] ;  /* 0x000000061a047981 */ /* 0x010962000c1e1d00 */
[----:B------:R-:W-:Y:S01]  /*bec0*/  ISETP.GE.AND P0, PT, R18, c[0x0][0x230], PT ;  /* 0x00008c0012007a0c */ /* 0x000fe20003f06270 */
[----:B------:R-:W-:-:S12]  /*bed0*/  BSSY B0, `(.L_x_2111) ;  /* 0x0000056000007945 */ /* 0x000fd80003800000 */
[----:B------:R-:W-:Y:S05]  /*bee0*/  @P0 BRA `(.L_x_2112) ;  /* 0x0000054000000947 */ /* 0x000fea0003800000 */
[----:B------:R-:W-:Y:S01]  /*bef0*/  ISETP.GE.AND P0, PT, R18, R79, PT ;  /* 0x0000004f1200720c */ /* 0x000fe20003f06270 */
[----:B---3--:R-:W-:Y:S01]  /*bf00*/  IMAD.MOV.U32 R8, RZ, RZ, RZ ;  /* 0x000000ffff087224 */ /* 0x008fe200078e00ff */
[C---:B------:R-:W-:Y:S02]  /*bf10*/  IADD3 R3, P1, R82.reuse, R17, RZ ;  /* 0x0000001152037210 */ /* 0x040fe40007f3e0ff */
[----:B------:R-:W-:Y:S02]  /*bf20*/  MOV R9, R79 ;  /* 0x0000004f00097202 */ /* 0x000fe40000000f00 */
[----:B------:R-:W-:-:S07]  /*bf30*/  LEA.HI.X.SX32 R2, R82, R25, 0x1, P1 ;  /* 0x0000001952027211 */ /* 0x000fce00008f0eff */
[----:B------:R-:W-:-:S05]  /*bf40*/  @P0 SHF.R.S32.HI R0, RZ, 0x1, R83 ;  /* 0x00000001ff000819 */ /* 0x000fca0000011453 */
[--C-:B------:R-:W-:Y:S02]  /*bf50*/  @P0 IMAD.MOV R8, RZ, RZ, -R0.reuse ;  /* 0x000000ffff080224 */ /* 0x100fe400078e0a00 */
[----:B-1----:R-:W-:Y:S02]  /*bf60*/  IMAD.MOV.U32 R20, RZ, RZ, RZ ;  /* 0x000000ffff147224 */ /* 0x002fe400078e00ff */
[----:B------:R-:W-:Y:S01]  /*bf70*/  @P0 IMAD.MOV R9, RZ, RZ, -R0 ;  /* 0x000000ffff090224 */ /* 0x000fe200078e0a00 */
[----:B------:R-:W-:Y:S02]  /*bf80*/  IADD3 R11, P1, R8, R3, RZ ;  /* 0x00000003080b7210 */ /* 0x000fe40007f3e0ff */
[----:B------:R-:W-:Y:S02]  /*bf90*/  @P0 IADD3 R20, -R0, RZ, RZ ;  /* 0x000000ff00140210 */ /* 0x000fe40007ffe1ff */
[----:B------:R-:W-:Y:S02]  /*bfa0*/  LEA.HI.X.SX32 R8, R8, R2, 0x1, P1 ;  /* 0x0000000208087211 */ /* 0x000fe400008f0eff */
[----:B------:R-:W-:-:S04]  /*bfb0*/  LEA R12, P1, R11, c[0x0][0x2b0], 0x1 ;  /* 0x0000ac000b0c7a11 */ /* 0x000fc800078208ff */
[----:B------:R-:W-:Y:S02]  /*bfc0*/  LEA.HI.X R13, R11, c[0x0][0x2b4], R8, 0x1, P1 ;  /* 0x0000ad000b0d7a11 */ /* 0x000fe400008f0c08 */
[----:B------:R-:W-:Y:S01]  /*bfd0*/  IADD3 R3, P1, R20, R3, RZ ;  /* 0x0000000314037210 */ /* 0x000fe20007f3e0ff */
[----:B------:R-:W-:-:S03]  /*bfe0*/  IMAD.WIDE R8, R9, 0x2, R26 ;  /* 0x0000000209087825 */ /* 0x000fc600078e021a */
[----:B------:R-:W-:Y:S01]  /*bff0*/  LEA.HI.X.SX32 R2, R20, R2, 0x1, P1 ;  /* 0x0000000214027211 */ /* 0x000fe200008f0eff */
[----:B------:R-:W3:Y:S01]  /*c000*/  LDG.E.128 R12, [R12.64] ;  /* 0x000000060c0c7981 */ /* 0x000ee2000c1e1d00 */
[----:B------:R-:W-:-:S03]  /*c010*/  LEA R20, P1, R3, c[0x0][0x2a8], 0x1 ;  /* 0x0000aa0003147a11 */ /* 0x000fc600078208ff */
[----:B--2---:R-:W2:Y:S01]  /*c020*/  LDG.E.128 R8, [R8.64] ;  /* 0x0000000608087981 */ /* 0x004ea2000c1e1d00 */
[----:B------:R-:W-:-:S06]  /*c030*/  LEA.HI.X R21, R3, c[0x0][0x2ac], R2, 0x1, P1 ;  /* 0x0000ab0003157a11 */ /* 0x000fcc00008f0c02 */
[----:B----4-:R-:W4:Y:S01]  /*c040*/  LDG.E.128 R20, [R20.64] ;  /* 0x0000000614147981 */ /* 0x010f22000c1e1d00 */
        /* <DEDUP_REMOVED lines=15> */
[C---:B------:R-:W-:Y:S01]  /*c140*/  SHF.L.U32 R12, R15.reuse, 0x10, RZ ;  /* 0x000000100f0c7819 */ /* 0x040fe200000006ff */
[----:B------:R-:W-:Y:S01]  /*c150*/  @!P0 FADD.FTZ R6, -R6, -RZ ;  /* 0x800000ff06068221 */ /* 0x000fe20000010100 */
[----:B------:R-:W-:Y:S01]  /*c160*/  LOP3.LUT R13, R14, 0xffff0000, RZ, 0xc0, !PT ;  /* 0xffff00000e0d7812 */ /* 0x000fe200078ec0ff */
[----:B------:R-:W-:Y:S01]  /*c170*/  IMAD.U32 R36, R10, 0x10000, RZ ;  /* 0x000100000a247824 */ /* 0x000fe200078e00ff */
        /* <DEDUP_REMOVED lines=14> */
[----:B----4-:R-:W-:Y:S01]  /*c260*/  LOP3.LUT R8, R20, 0xffff0000, RZ, 0xc0, !PT ;  /* 0xffff000014087812 */ /* 0x010fe200078ec0ff */
[----:B------:R-:W-:Y:S01]  /*c270*/  FMUL.FTZ R9, R9, R12 ;  /* 0x0000000c09097220 */ /* 0x000fe20000410000 */
[C---:B------:R-:W-:Y:S01]  /*c280*/  SHF.L.U32 R6, R21.reuse, 0x10, RZ ;  /* 0x0000001015067819 */ /* 0x040fe200000006ff */
[----:B------:R-:W-:Y:S01]  /*c290*/  FMUL.FTZ R34, R34, R29 ;  /* 0x0000001d22227220 */ /* 0x000fe20000410000 */
[----:B------:R-:W-:Y:S01]  /*c2a0*/  LOP3.LUT R21, R21, 0xffff0000, RZ, 0xc0, !PT ;  /* 0xffff000015157812 */ /* 0x000fe200078ec0ff */
[----:B------:R-:W-:-:S02]  /*c2b0*/  @!P0 FADD.FTZ R31, -R31, -RZ ;  /* 0x800000ff1f1f8221 */ /* 0x000fc40000010100 */
[----:B------:R-:W-:Y:S02]  /*c2c0*/  IMAD.U32 R12, R20, 0x10000, RZ ;  /* 0x00010000140c7824 */ /* 0x000fe400078e00ff */
[----:B------:R-:W-:Y:S02]  /*c2d0*/  FMUL.FTZ R33, R33, R32 ;  /* 0x0000002021217220 */ /* 0x000fe40000410000 */
[----:B------:R-:W-:Y:S01]  /*c2e0*/  FMUL.FTZ R11, R11, R14 ;  /* 0x0000000e0b0b7220 */ /* 0x000fe20000410000 */
[----:B------:R-:W-:Y:S01]  /*c2f0*/  LOP3.LUT R14, R22, 0xffff0000, RZ, 0xc0, !PT ;  /* 0xffff0000160e7812 */ /* 0x000fe200078ec0ff */
[----:B------:R-:W-:Y:S01]  /*c300*/  FMUL.FTZ R10, R10, R13 ;  /* 0x0000000d0a0a7220 */ /* 0x000fe20000410000 */
[C---:B------:R-:W-:Y:S01]  /*c310*/  SHF.L.U32 R13, R23.reuse, 0x10, RZ ;  /* 0x00000010170d7819 */ /* 0x040fe200000006ff */
[----:B------:R-:W-:Y:S01]  /*c320*/  IMAD.U32 R20, R22, 0x10000, RZ ;  /* 0x0001000016147824 */ /* 0x000fe200078e00ff */
[----:B------:R-:W-:Y:S01]  /*c330*/  LOP3.LUT R22, R23, 0xffff0000, RZ, 0xc0, !PT ;  /* 0xffff000017167812 */ /* 0x000fe200078ec0ff */
[----:B------:R-:W-:-:S02]  /*c340*/  FMUL.FTZ R31, R36, R31 ;  /* 0x0000001f241f7220 */ /* 0x000fc40000410000 */
[----:B------:R-:W-:Y:S02]  /*c350*/  FFMA.FTZ R3, R3, R12, R34 ;  /* 0x0000000c03037223 */ /* 0x000fe40000010022 */
[----:B------:R-:W-:Y:S02]  /*c360*/  FFMA.FTZ R2, R2, R8, R7 ;  /* 0x0000000802027223 */ /* 0x000fe40000010007 */
[----:B------:R-:W-:Y:S02]  /*c370*/  FFMA.FTZ R6, R28, R6, R15 ;  /* 0x000000061c067223 */ /* 0x000fe4000001000f */
[----:B------:R-:W-:Y:S01]  /*c380*/  FFMA.FTZ R21, R0, R21, R33 ;  /* 0x0000001500157223 */ /* 0x000fe20000010021 */
[----:B------:R-:W-:Y:S01]  /*c390*/  F2FP.BF16.PACK_AB R2, R2, R3 ;  /* 0x000000030202723e */ /* 0x000fe200000010ff */
[----:B------:R-:W-:Y:S02]  /*c3a0*/  FFMA.FTZ R20, R24, R20, R31 ;  /* 0x0000001418147223 */ /* 0x000fe4000001001f */
[----:B------:R-:W-:Y:S01]  /*c3b0*/  FFMA.FTZ R5, R5, R14, R10 ;  /* 0x0000000e05057223 */ /* 0x000fe2000001000a */
[----:B------:R-:W-:Y:S01]  /*c3c0*/  F2FP.BF16.PACK_AB R3, R21, R6 ;  /* 0x000000061503723e */ /* 0x000fe200000010ff */
[----:B------:R-:W-:-:S02]  /*c3d0*/  FFMA.FTZ R9, R30, R13, R9 ;  /* 0x0000000d1e097223 */ /* 0x000fc40000010009 */
[----:B------:R-:W-:Y:S01]  /*c3e0*/  FFMA.FTZ R4, R4, R22, R11 ;  /* 0x0000001604047223 */ /* 0x000fe2000001000b */
[----:B------:R-:W-:Y:S02]  /*c3f0*/  F2FP.BF16.PACK_AB R6, R5, R20 ;  /* 0x000000140506723e */ /* 0x000fe400000010ff */
[----:B------:R-:W-:Y:S02]  /*c400*/  MOV R5, R3 ;  /* 0x0000000300057202 */ /* 0x000fe40000000f00 */
[----:B------:R-:W-:Y:S01]  /*c410*/  F2FP.BF16.PACK_AB R7, R4, R9 ;  /* 0x000000090407723e */ /* 0x000fe200000010ff */
[----:B------:R-:W-:Y:S02]  /*c420*/  IMAD.MOV.U32 R4, RZ, RZ, R2 ;  /* 0x000000ffff047224 */ /* 0x000fe400078e0002 */
.L_x_2112:
[----:B------:R-:W-:Y:S05]  /*c430*/  BSYNC B0 ;  /* 0x0000000000007941 */ /* 0x000fea0003800000 */
.L_x_2111:
[----:B-1----:R1:W5:Y:S01]  /*c440*/  LDG.E.128 R20, [R26.64+0x40] ;  /* 0x000040061a147981 */ /* 0x002362000c1e1d00 */
[----:B------:R-:W-:Y:S01]  /*c450*/  IADD3 R0, R18, 0x20, RZ ;  /* 0x0000002012007810 */ /* 0x000fe20007ffe0ff */
[----:B------:R-:W-:Y:S02]  /*c460*/  BSSY B0, `(.L_x_2113) ;  /* 0x0000057000007945 */ /* 0x000fe40003800000 */
[----:B-----5:R1:W-:Y:S01]  /*c470*/  STS.128 [R154+0x800], R4 ;  /* 0x000800049a007388 */ /* 0x0203e20000000c00 */
[----:B------:R-:W-:-:S13]  /*c480*/  ISETP.GE.AND P0, PT, R0, c[0x0][0x230], PT ;  /* 0x00008c0000007a0c */ /* 0x000fda0003f06270 */
[----:B------:R-:W-:Y:S05]  /*c490*/  @P0 BRA `(.L_x_2114) ;  /* 0x0000053000000947 */ /* 0x000fea0003800000 */
[-C--:B------:R-:W-:Y:S01]  /*c4a0*/  ISETP.GE.AND P0, PT, R0, R79.reuse, PT ;  /* 0x0000004f0000720c */ /* 0x080fe20003f06270 */
[----:B-1----:R-:W-:Y:S01]  /*c4b0*/  IMAD.MOV.U32 R4, RZ, RZ, RZ ;  /* 0x000000ffff047224 */ /* 0x002fe200078e00ff */
[----:B------:R-:W-:Y:S02]  /*c4c0*/  IADD3 R2, R82, 0x20, RZ ;  /* 0x0000002052027810 */ /* 0x000fe40007ffe0ff */
[----:B------:R-:W-:Y:S02]  /*c4d0*/  MOV R5, R79 ;  /* 0x0000004f00057202 */ /* 0x000fe40000000f00 */
[----:B------:R-:W-:-:S04]  /*c4e0*/  IADD3 R3, P1, R2, R17, RZ ;  /* 0x0000001102037210 */ /* 0x000fc80007f3e0ff */
[----:B------:R-:W-:-:S03]  /*c4f0*/  LEA.HI.X.SX32 R2, R2, R25, 0x1, P1 ;  /* 0x0000001902027211 */ /* 0x000fc600008f0eff */
[----:B------:R-:W-:-:S05]  /*c500*/  @P0 SHF.R.S32.HI R0, RZ, 0x1, R83 ;  /* 0x00000001ff000819 */ /* 0x000fca0000011453 */
[--C-:B------:R-:W-:Y:S02]  /*c510*/  @P0 IMAD.MOV R4, RZ, RZ, -R0.reuse ;  /* 0x000000ffff040224 */ /* 0x100fe400078e0a00 */
[----:B------:R-:W-:Y:S02]  /*c520*/  IMAD.MOV.U32 R12, RZ, RZ, RZ ;  /* 0x000000ffff0c7224 */ /* 0x000fe400078e00ff */
[----:B------:R-:W-:Y:S01]  /*c530*/  @P0 IMAD.MOV R5, RZ, RZ, -R0 ;  /* 0x000000ffff050224 */ /* 0x000fe200078e0a00 */
[----:B------:R-:W-:-:S04]  /*c540*/  IADD3 R7, P1, R4, R3, RZ ;  /* 0x0000000304077210 */ /* 0x000fc80007f3e0ff */
[----:B------:R-:W-:Y:S02]  /*c550*/  LEA.HI.X.SX32 R4, R4, R2, 0x1, P1 ;  /* 0x0000000204047211 */ /* 0x000fe400008f0eff */
[C---:B---3--:R-:W-:Y:S02]  /*c560*/  LEA R8, P1, R7.reuse, c[0x0][0x2b0], 0x1 ;  /* 0x0000ac0007087a11 */ /* 0x048fe400078208ff */
[----:B------:R-:W-:Y:S02]  /*c570*/  @P0 IADD3 R12, -R0, RZ, RZ ;  /* 0x000000ff000c0210 */ /* 0x000fe40007ffe1ff */
[----:B------:R-:W-:Y:S01]  /*c580*/  LEA.HI.X R9, R7, c[0x0][0x2b4], R4, 0x1, P1 ;  /* 0x0000ad0007097a11 */ /* 0x000fe200008f0c04 */
[----:B------:R-:W-:Y:S01]  /*c590*/  IMAD.WIDE R4, R5, 0x2, R26 ;  /* 0x0000000205047825 */ /* 0x000fe200078e021a */
[----:B------:R-:W-:-:S04]  /*c5a0*/  IADD3 R3, P1, R12, R3, RZ ;  /* 0x000000030c037210 */ /* 0x000fc80007f3e0ff */
[----:B------:R-:W3:Y:S01]  /*c5b0*/  LDG.E.128 R8, [R8.64] ;  /* 0x0000000608087981 */ /* 0x000ee2000c1e1d00 */
[----:B------:R-:W-:Y:S02]  /*c5c0*/  LEA.HI.X.SX32 R2, R12, R2, 0x1, P1 ;  /* 0x000000020c027211 */ /* 0x000fe400008f0eff */
[C---:B------:R-:W-:Y:S01]  /*c5d0*/  LEA R12, P1, R3.reuse, c[0x0][0x2a8], 0x1 ;  /* 0x0000aa00030c7a11 */ /* 0x040fe200078208ff */
[----:B------:R-:W5:Y:S03]  /*c5e0*/  LDG.E.128 R4, [R4.64+0x40] ;  /* 0x0000400604047981 */ /* 0x000f66000c1e1d00 */
[----:B------:R-:W-:-:S06]  /*c5f0*/  LEA.HI.X R13, R3, c[0x0][0x2ac], R2, 0x1, P1 ;  /* 0x0000ab00030d7a11 */ /* 0x000fcc00008f0c02 */
[----:B--2---:R-:W2:Y:S01]  /*c600*/  LDG.E.128 R12, [R12.64] ;  /* 0x000000060c0c7981 */ /* 0x004ea2000c1e1d00 */
        /* <DEDUP_REMOVED lines=11> */
[----:B------:R-:W-:Y:S01]  /*c6c0*/  SHF.L.U32 R8, R9, 0x10, RZ ;  /* 0x0000001009087819 */ /* 0x000fe200000006ff */
[----:B-----5:R-:W-:Y:S01]  /*c6d0*/  IMAD.U32 R33, R5, 0x10000, RZ ;  /* 0x0001000005217824 */ /* 0x020fe200078e00ff */
[----:B------:R-:W-:Y:S01]  /*c6e0*/  LOP3.LUT R31, R9, 0xffff0000, RZ, 0xc0, !PT ;  /* 0xffff0000091f7812 */ /* 0x000fe200078ec0ff */
[C---:B------:R-:W-:Y:S01]  /*c6f0*/  IMAD.U32 R9, R11.reuse, 0x10000, RZ ;  /* 0x000100000b097824 */ /* 0x040fe200078e00ff */
[----:B------:R-:W-:Y:S01]  /*c700*/  LOP3.LUT R11, R11, 0xffff0000, RZ, 0xc0, !PT ;  /* 0xffff00000b0b7812 */ /* 0x000fe200078ec0ff */
        /* <DEDUP_REMOVED lines=11> */
[C---:B------:R-:W-:Y:S01]  /*c7c0*/  LOP3.LUT R6, R7.reuse, 0xffff0000, RZ, 0xc0, !PT ;  /* 0xffff000007067812 */ /* 0x040fe200078ec0ff */
[----:B------:R-:W-:Y:S01]  /*c7d0*/  @!P0 FADD.FTZ R22, -R22, -RZ ;  /* 0x800000ff16168221 */ /* 0x000fe20000010100 */
[----:B------:R-:W-:Y:S01]  /*c7e0*/  SHF.L.U32 R4, R7, 0x10, RZ ;  /* 0x0000001007047819 */ /* 0x000fe200000006ff */
[----:B------:R-:W-:-:S02]  /*c7f0*/  @!P0 FADD.FTZ R31, -R31, -RZ ;  /* 0x800000ff1f1f8221 */ /* 0x000fc40000010100 */
[----:B------:R-:W-:Y:S02]  /*c800*/  @!P0 FADD.FTZ R30, -R30, -RZ ;  /* 0x800000ff1e1e8221 */ /* 0x000fe40000010100 */
        /* <DEDUP_REMOVED lines=28> */
.L_x_2114:
[----:B------:R-:W-:Y:S05]  /*c9d0*/  BSYNC B0 ;  /* 0x0000000000007941 */ /* 0x000fea0003800000 */
.L_x_2113:
[----:B-1----:R1:W5:Y:S01]  /*c9e0*/  LDG.E.128 R4, [R26.64+0x80] ;  /* 0x000080061a047981 */ /* 0x002362000c1e1d00 */
[----:B------:R-:W-:Y:S01]  /*c9f0*/  IADD3 R18, R18, 0x40, RZ ;  /* 0x0000004012127810 */ /* 0x000fe20007ffe0ff */
[----:B------:R-:W-:Y:S02]  /*ca00*/  BSSY B0, `(.L_x_2115) ;  /* 0x0000058000007945 */ /* 0x000fe40003800000 */
[----:B------:R1:W-:Y:S01]  /*ca10*/  STS.128 [R154+0x1800], R20 ;  /* 0x001800149a007388 */ /* 0x0003e20000000c00 */
[----:B------:R-:W-:-:S13]  /*ca20*/  ISETP.GE.AND P0, PT, R18, c[0x0][0x230], PT ;  /* 0x00008c0012007a0c */ /* 0x000fda0003f06270 */
[----:B------:R-:W-:Y:S05]  /*ca30*/  @P0 BRA `(.L_x_2116) ;  /* 0x0000054000000947 */ /* 0x000fea0003800000 */
[----:B------:R-:W-:Y:S01]  /*ca40*/  ISETP.GE.AND P0, PT, R18, R79, PT ;  /* 0x0000004f1200720c */ /* 0x000fe20003f06270 */
[----:B------:R-:W-:Y:S01]  /*ca50*/  IMAD.MOV.U32 R2, RZ, RZ, RZ ;  /* 0x000000ffff027224 */ /* 0x000fe200078e00ff */
[----:B------:R-:W-:-:S04]  /*ca60*/  IADD3 R82, R82, 0x40, RZ ;  /* 0x0000004052527810 */ /* 0x000fc80007ffe0ff */
[----:B------:R-:W-:-:S04]  /*ca70*/  IADD3 R17, P1, R82, R17, RZ ;  /* 0x0000001152117210 */ /* 0x000fc80007f3e0ff */
[----:B------:R-:W-:-:S03]  /*ca80*/  LEA.HI.X.SX32 R25, R82, R25, 0x1, P1 ;  /* 0x0000001952197211 */ /* 0x000fc600008f0eff */
[--C-:B------:R-:W-:Y:S02]  /*ca90*/  @P0 SHF.R.S32.HI R0, RZ, 0x1, R83.reuse ;  /* 0x00000001ff000819 */ /* 0x100fe40000011453 */
[----:B------:R-:W-:-:S03]  /*caa0*/  @P0 SHF.R.S32.HI R3, RZ, 0x1, R83 ;  /* 0x00000001ff030819 */ /* 0x000fc60000011453 */
[----:B------:R-:W-:Y:S02]  /*cab0*/  @P0 IMAD.MOV R2, RZ, RZ, -R0 ;  /* 0x000000ffff020224 */ /* 0x000fe400078e0a00 */
[----:B------:R-:W-:-:S03]  /*cac0*/  @P0 IMAD.MOV R79, RZ, RZ, -R3 ;  /* 0x000000ffff4f0224 */ /* 0x000fc600078e0a03 */
[C---:B------:R-:W-:Y:S01]  /*cad0*/  IADD3 R0, P1, R2.reuse, R17, RZ ;  /* 0x0000001102007210 */ /* 0x040fe20007f3e0ff */
[----:B---3--:R-:W-:Y:S01]  /*cae0*/  IMAD.WIDE R8, R79, 0x2, R26 ;  /* 0x000000024f087825 */ /* 0x008fe200078e021a */
[----:B------:R-:W-:Y:S02]  /*caf0*/  @P0 SHF.R.S32.HI R83, RZ, 0x1, R83 ;  /* 0x00000001ff530819 */ /* 0x000fe40000011453 */
[----:B------:R-:W-:Y:S02]  /*cb00*/  LEA.HI.X.SX32 R3, R2, R25, 0x1, P1 ;  /* 0x0000001902037211 */ /* 0x000fe400008f0eff */
[C---:B------:R-:W-:Y:S01]  /*cb10*/  LEA R12, P1, R0.reuse, c[0x0][0x2b0], 0x1 ;  /* 0x0000ac00000c7a11 */ /* 0x040fe200078208ff */
[----:B------:R-:W3:Y:S03]  /*cb20*/  LDG.E.128 R8, [R8.64+0x80] ;  /* 0x0000800608087981 */ /* 0x000ee6000c1e1d00 */
[----:B------:R-:W-:-:S02]  /*cb30*/  LEA.HI.X R13, R0, c[0x0][0x2b4], R3, 0x1, P1 ;  /* 0x0000ad00000d7a11 */ /* 0x000fc400008f0c03 */
[----:B------:R-:W-:Y:S01]  /*cb40*/  MOV R0, RZ ;  /* 0x000000ff00007202 */ /* 0x000fe20000000f00 */
[----:B------:R-:W-:-:S03]  /*cb50*/  @P0 IMAD.MOV R0, RZ, RZ, -R83 ;  /* 0x000000ffff000224 */ /* 0x000fc600078e0a53 */
[----:B--2---:R-:W2:Y:S02]  /*cb60*/  LDG.E.128 R12, [R12.64] ;  /* 0x000000060c0c7981 */ /* 0x004ea4000c1e1d00 */
[----:B------:R-:W-:-:S04]  /*cb70*/  IADD3 R17, P1, R0, R17, RZ ;  /* 0x0000001100117210 */ /* 0x000fc80007f3e0ff */
[----:B------:R-:W-:Y:S02]  /*cb80*/  LEA.HI.X.SX32 R0, R0, R25, 0x1, P1 ;  /* 0x0000001900007211 */ /* 0x000fe400008f0eff */
[----:B-1----:R-:W-:-:S04]  /*cb90*/  LEA R20, P1, R17, c[0x0][0x2a8], 0x1 ;  /* 0x0000aa0011147a11 */ /* 0x002fc800078208ff */
[----:B------:R-:W-:-:S06]  /*cba0*/  LEA.HI.X R21, R17, c[0x0][0x2ac], R0, 0x1, P1 ;  /* 0x0000ab0011157a11 */ /* 0x000fcc00008f0c00 */
[----:B----4-:R-:W4:Y:S01]  /*cbb0*/  LDG.E.128 R20, [R20.64] ;  /* 0x0000000614147981 */ /* 0x010f22000c1e1d00 */
[C---:B-----5:R-:W-:Y:S01]  /*cbc0*/  LOP3.LUT R0, R5.reuse, 0xffff0000, RZ, 0xc0, !PT ;  /* 0xffff000005007812 */ /* 0x060fe200078ec0ff */
[----:B------:R-:W-:Y:S01]  /*cbd0*/  IMAD.U32 R3, R4, 0x10000, RZ ;  /* 0x0001000004037824 */ /* 0x000fe200078e00ff */
[----:B------:R-:W-:Y:S01]  /*cbe0*/  SHF.L.U32 R18, R5, 0x10, RZ ;  /* 0x0000001005127819 */ /* 0x000fe200000006ff */
[----:B------:R-:W-:Y:S01]  /*cbf0*/  IMAD.U32 R17, R6, 0x10000, RZ ;  /* 0x0001000006117824 */ /* 0x000fe200078e00ff */
[----:B------:R-:W-:Y:S01]  /*cc00*/  LOP3.LUT R2, R4, 0xffff0000, RZ, 0xc0, !PT ;  /* 0xffff000004027812 */ /* 0x000fe200078ec0ff */
[C---:B------:R-:W-:Y:S01]  /*cc10*/  IMAD.U32 R24, R7.reuse, 0x10000, RZ ;  /* 0x0001000007187824 */ /* 0x040fe200078e00ff */
[----:B------:R-:W-:Y:S02]  /*cc20*/  LOP3.LUT R5, R6, 0xffff0000, RZ, 0xc0, !PT ;  /* 0xffff000006057812 */ /* 0x000fe400078ec0ff */
[----:B------:R-:W-:Y:S01]  /*cc30*/  LOP3.LUT R4, R7, 0xffff0000, RZ, 0xc0, !PT ;  /* 0xffff000007047812 */ /* 0x000fe200078ec0ff */
[C---:B---3--:R-:W-:Y:S01]  /*cc40*/  IMAD.U32 R6, R9.reuse, 0x10000, RZ ;  /* 0x0001000009067824 */ /* 0x048fe200078e00ff */
[----:B------:R-:W-:Y:S01]  /*cc50*/  LOP3.LUT R26, R9, 0xffff0000, RZ, 0xc0, !PT ;  /* 0xffff0000091a7812 */ /* 0x000fe200078ec0ff */
[----:B------:R-:W-:Y:S01]  /*cc60*/  IMAD.U32 R25, R10, 0x10000, RZ ;  /* 0x000100000a197824 */ /* 0x000fe200078e00ff */
[----:B------:R-:W-:-:S02]  /*cc70*/  SHF.L.U32 R19, R8, 0x10, RZ ;  /* 0x0000001008137819 */ /* 0x000fc400000006ff */
[----:B------:R-:W-:Y:S02]  /*cc80*/  LOP3.LUT R7, R8, 0xffff0000, RZ, 0xc0, !PT ;  /* 0xffff000008077812 */ /* 0x000fe400078ec0ff */
[----:B------:R-:W-:Y:S02]  /*cc90*/  LOP3.LUT R9, R10, 0xffff0000, RZ, 0xc0, !PT ;  /* 0xffff00000a097812 */ /* 0x000fe400078ec0ff */
[C---:B------:R-:W-:Y:S01]  /*cca0*/  SHF.L.U32 R8, R11.reuse, 0x10, RZ ;  /* 0x000000100b087819 */ /* 0x040fe200000006ff */
[C---:B--2---:R-:W-:Y:S01]  /*ccb0*/  IMAD.U32 R28, R12.reuse, 0x10000, RZ ;  /* 0x000100000c1c7824 */ /* 0x044fe200078e00ff */
[----:B------:R-:W-:Y:S01]  /*ccc0*/  LOP3.LUT R27, R11, 0xffff0000, RZ, 0xc0, !PT ;  /* 0xffff00000b1b7812 */ /* 0x000fe200078ec0ff */
[C---:B------:R-:W-:Y:S01]  /*ccd0*/  IMAD.U32 R11, R13.reuse, 0x10000, RZ ;  /* 0x000100000d0b7824 */ /* 0x040fe200078e00ff */
[----:B------:R-:W-:Y:S01]  /*cce0*/  LOP3.LUT R10, R12, 0xffff0000, RZ, 0xc0, !PT ;  /* 0xffff00000c0a7812 */ /* 0x000fe200078ec0ff */
[----:B------:R-:W-:Y:S01]  /*ccf0*/  @!P0 FADD.FTZ R28, -R28, -RZ ;  /* 0x800000ff1c1c8221 */ /* 0x000fe20000010100 */
[----:B------:R-:W-:Y:S01]  /*cd00*/  LOP3.LUT R29, R13, 0xffff0000, RZ, 0xc0, !PT ;  /* 0xffff00000d1d7812 */ /* 0x000fe200078ec0ff */
[----:B------:R-:W-:Y:S01]  /*cd10*/  IMAD.U32 R13, R15, 0x10000, RZ ;  /* 0x000100000f0d7824 */ /* 0x000fe200078e00ff */
[C---:B------:R-:W-:Y:S01]  /*cd20*/  SHF.L.U32 R30, R14.reuse, 0x10, RZ ;  /* 0x000000100e1e7819 */ /* 0x040fe200000006ff */
[----:B------:R-:W-:Y:S01]  /*cd30*/  @!P0 FADD.FTZ R11, -R11, -RZ ;  /* 0x800000ff0b0b8221 */ /* 0x000fe20000010100 */
[----:B------:R-:W-:Y:S01]  /*cd40*/  LOP3.LUT R12, R14, 0xffff0000, RZ, 0xc0, !PT ;  /* 0xffff00000e0c7812 */ /* 0x000fe200078ec0ff */
[----:B------:R-:W-:Y:S01]  /*cd50*/  @!P0 FADD.FTZ R13, -R13, -RZ ;  /* 0x800000ff0d0d8221 */ /* 0x000fe20000010100 */
[----:B------:R-:W-:Y:S01]  /*cd60*/  LOP3.LUT R14, R15, 0xffff0000, RZ, 0xc0, !PT ;  /* 0xffff00000f0e7812 */ /* 0x000fe200078ec0ff */
[----:B------:R-:W-:-:S02]  /*cd70*/  @!P0 FADD.FTZ R10, -R10, -RZ ;  /* 0x800000ff0a0a8221 */ /* 0x000fc40000010100 */
[----:B------:R-:W-:Y:S02]  /*cd80*/  @!P0 FADD.FTZ R12, -R12, -RZ ;  /* 0x800000ff0c0c8221 */ /* 0x000fe40000010100 */
[----:B------:R-:W-:Y:S02]  /*cd90*/  @!P0 FADD.FTZ R14, -R14, -RZ ;  /* 0x800000ff0e0e8221 */ /* 0x000fe40000010100 */
[----:B------:R-:W-:Y:S02]  /*cda0*/  @!P0 FADD.FTZ R29, -R29, -RZ ;  /* 0x800000ff1d1d8221 */ /* 0x000fe40000010100 */
[----:B------:R-:W-:Y:S02]  /*cdb0*/  @!P0 FADD.FTZ R30, -R30, -RZ ;  /* 0x800000ff1e1e8221 */ /* 0x000fe40000010100 */
[----:B------:R-:W-:Y:S02]  /*cdc0*/  FMUL.FTZ R12, R9, R12 ;  /* 0x0000000c090c7220 */ /* 0x000fe40000410000 */
[----:B------:R-:W-:Y:S01]  /*cdd0*/  FMUL.FTZ R13, R8, R13 ;  /* 0x0000000d080d7220 */ /* 0x000fe20000410000 */
[----:B----4-:R-:W-:Y:S01]  /*cde0*/  LOP3.LUT R8, R20, 0xffff0000, RZ, 0xc0, !PT ;  /* 0xffff000014087812 */ /* 0x010fe200078ec0ff */
        /* <DEDUP_REMOVED lines=16> */
[----:B------:R-:W-:-:S02]  /*cef0*/  FFMA.FTZ R2, R2, R8, R7 ;  /* 0x0000000802027223 */ /* 0x000fc40000010007 */
[----:B------:R-:W-:Y:S02]  /*cf00*/  FFMA.FTZ R15, R17, R15, R30 ;  /* 0x0000000f110f7223 */ /* 0x000fe4000001001e */
[----:B------:R-:W-:Y:S02]  /*cf10*/  FFMA.FTZ R10, R24, R10, R13 ;  /* 0x0000000a180a7223 */ /* 0x000fe4000001000d */
[----:B------:R-:W-:Y:S01]  /*cf20*/  FFMA.FTZ R27, R4, R22, R27 ;  /* 0x00000016041b7223 */ /* 0x000fe2000001001b */
[----:B------:R-:W-:Y:S01]  /*cf30*/  F2FP.BF16.PACK_AB R4, R2, R3 ;  /* 0x000000030204723e */ /* 0x000fe200000010ff */
[----:B------:R-:W-:Y:S01]  /*cf40*/  FFMA.FTZ R12, R5, R14, R12 ;  /* 0x0000000e050c7223 */ /* 0x000fe2000001000c */
[----:B------:R-:W-:Y:S02]  /*cf50*/  F2FP.BF16.PACK_AB R5, R29, R6 ;  /* 0x000000061d05723e */ /* 0x000fe400000010ff */
[----:B------:R-:W-:Y:S02]  /*cf60*/  F2FP.BF16.PACK_AB R7, R27, R10 ;  /* 0x0000000a1b07723e */ /* 0x000fe400000010ff */
[----:B------:R-:W-:-:S02]  /*cf70*/  F2FP.BF16.PACK_AB R6, R12, R15 ;  /* 0x0000000f0c06723e */ /* 0x000fc400000010ff */
.L_x_2116:
[----:B------:R-:W-:Y:S05]  /*cf80*/  BSYNC B0 ;  /* 0x0000000000007941 */ /* 0x000fea0003800000 */
.L_x_2115:
[----:B-----5:R1:W-:Y:S01]  /*cf90*/  STS.128 [R154+0x2800], R4 ;  /* 0x002800049a007388 */ /* 0x0203e20000000c00 */
[----:B------:R-:W-:Y:S05]  /*cfa0*/  BRA `(.L_x_2096) ;  /* 0x0000013000007947 */ /* 0x000fea0003800000 */
.L_x_2086:
[----:B------:R-:W-:Y:S01]  /*cfb0*/  IMAD.IADD R3, R150, 0x1, -R67 ;  /* 0x0000000196037824 */ /* 0x000fe200078e0a43 */
[----:B------:R-:W-:-:S04]  /*cfc0*/  IADD3 R16, R148, 0x20, RZ ;  /* 0x0000002094107810 */ /* 0x000fc80007ffe0ff */
[-C--:B------:R-:W-:Y:S02]  /*cfd0*/  ISETP.GE.AND P3, PT, R16, R3.reuse, PT ;  /* 0x000000031000720c */ /* 0x080fe40003f66270 */
[----:B------:R-:W-:-:S11]  /*cfe0*/  ISETP.GE.AND P4, PT, R148, R3, PT ;  /* 0x000000039400720c */ /* 0x000fd60003f86270 */
[C---:B------:R-:W-:Y:S02]  /*cff0*/  @!P3 IADD3 R3, P0, R156.reuse, UR4, RZ ;  /* 0x000000049c03bc10 */ /* 0x040fe4000ff1e0ff */
[C---:B----4-:R-:W-:Y:S02]  /*d000*/  @!P4 LEA R4, P1, R156.reuse, c[0x0][0x160], 0x1 ;  /* 0x000058009c04ca11 */ /* 0x050fe400078208ff */
[----:B------:R-:W-:Y:S02]  /*d010*/  @!P3 IADD3.X R0, R75, UR5, RZ, P0, !PT ;  /* 0x000000054b00bc10 */ /* 0x000fe400087fe4ff */
[C---:B------:R-:W-:Y:S02]  /*d020*/  @!P3 LEA R2, P0, R3.reuse, c[0x0][0x160], 0x1 ;  /* 0x000058000302ba11 */ /* 0x040fe400078008ff */
[----:B------:R-:W-:Y:S02]  /*d030*/  @!P4 LEA.HI.X R5, R156, c[0x0][0x164], R75, 0x1, P1 ;  /* 0x000059009c05ca11 */ /* 0x000fe400008f0c4b */
[----:B------:R-:W-:-:S03]  /*d040*/  @!P3 LEA.HI.X R3, R3, c[0x0][0x164], R0, 0x1, P0 ;  /* 0x000059000303ba11 */ /* 0x000fc600000f0c00 */
[----:B------:R-:W-:Y:S01]  /*d050*/  @!PT LDS RZ, [RZ] ;  /* 0x00000000fffff984 */ /* 0x000fe20000000800 */
[----:B------:R-:W-:Y:S01]  /*d060*/  @!PT LDS RZ, [RZ] ;  /* 0x00000000fffff984 */ /* 0x000fe20000000800 */
[----:B------:R-:W-:Y:S01]  /*d070*/  @!PT LDS RZ, [RZ] ;  /* 0x00000000fffff984 */ /* 0x000fe20000000800 */
[----:B------:R1:W-:Y:S04]  /*d080*/  @!P4 LDGSTS.E.BYPASS.LTC128B.128 [R154], [R4.64] ;  /* 0x00000000049acfae */ /* 0x0003e8000b901d46 */
[----:B------:R1:W-:Y:S04]  /*d090*/  @!P4 LDGSTS.E.BYPASS.LTC128B.128 [R154+0x1000], [R4.64+0x40] ;  /* 0x01000040049acfae */ /* 0x0003e8000b901d46 */
[----:B------:R1:W-:Y:S04]  /*d0a0*/  @!P4 LDGSTS.E.BYPASS.LTC128B.128 [R154+0x2000], [R4.64+0x80] ;  /* 0x02000080049acfae */ /* 0x0003e8000b901d46 */
[----:B------:R1:W-:Y:S04]  /*d0b0*/  @!P3 LDGSTS.E.BYPASS.LTC128B.128 [R154+0x800], [R2.64] ;  /* 0x00800000029abfae */ /* 0x0003e8000b901d46 */
[----:B------:R1:W-:Y:S04]  /*d0c0*/  @!P3 LDGSTS.E.BYPASS.LTC128B.128 [R154+0x1800], [R2.64+0x40] ;  /* 0x01800040029abfae */ /* 0x0003e8000b901d46 */
[----:B------:R1:W-:Y:S02]  /*d0d0*/  @!P3 LDGSTS.E.BYPASS.LTC128B.128 [R154+0x2800], [R2.64+0x80] ;  /* 0x02800080029abfae */ /* 0x0003e4000b901d46 */
.L_x_2096:
[----:B------:R-:W-:Y:S05]  /*d0e0*/  BSYNC B2 ;  /* 0x0000000000027941 */ /* 0x000fea0003800000 */
.L_x_2085:
[----:B------:R-:W-:Y:S02]  /*d0f0*/  IADD3 R160, R55, -0x1, RZ ;  /* 0xffffffff37a07810 */ /* 0x000fe40007ffe0ff */
[----:B------:R-:W-:-:S02]  /*d100*/  LEA R156, P0, R164, c[0x0][0x168], 0x1 ;  /* 0x00005a00a49c7a11 */ /* 0x000fc400078008ff */
[----:B-1--4-:R-:W-:Y:S01]  /*d110*/  IADD3 R4, R148, 0x40, RZ ;  /* 0x0000004094047810 */ /* 0x012fe20007ffe0ff */
[----:B------:R-:W-:Y:S01]  /*d120*/  IMAD.SHL.U32 R0, R160, 0x80, RZ ;  /* 0x00000080a0007824 */ /* 0x000fe200078e00ff */
[----:B------:R-:W-:Y:S02]  /*d130*/  LEA.HI.X R155, R164, c[0x0][0x16c], R60, 0x1, P0 ;  /* 0x00005b00a49b7a11 */ /* 0x000fe400000f0c3c */
[----:B------:R-:W-:Y:S01]  /*d140*/  LOP3.LUT R2, R74, 0x7fffffe, RZ, 0xc0, !PT ;  /* 0x07fffffe4a027812 */ /* 0x000fe200078ec0ff */
[----:B------:R-:W-:Y:S01]  /*d150*/  IMAD.IADD R5, R63, 0x1, -R0 ;  /* 0x000000013f057824 */ /* 0x000fe200078e0a00 */
[----:B------:R-:W-:Y:S02]  /*d160*/  SHF.R.S32.HI R6, RZ, 0x1f, R71 ;  /* 0x0000001fff067819 */ /* 0x000fe40000011447 */
[----:B------:R-:W-:Y:S01]  /*d170*/  LOP3.LUT R73, R73, 0xfffffff8, RZ, 0xc0, !PT ;  /* 0xfffffff849497812 */ /* 0x000fe200078ec0ff */
[----:B------:R-:W-:Y:S01]  /*d180*/  IMAD.IADD R2, R71, 0x1, -R2 ;  /* 0x0000000147027824 */ /* 0x000fe200078e0a02 */
[----:B------:R-:W-:-:S02]  /*d190*/  ISETP.GE.AND P5, PT, R148, R5, PT ;  /* 0x000000059400720c */ /* 0x000fc40003fa6270 */
[-C--:B------:R-:W-:Y:S02]  /*d1a0*/  ISETP.GE.AND P1, PT, R16, R5.reuse, PT ;  /* 0x000000051000720c */ /* 0x080fe40003f26270 */
[----:B------:R-:W-:Y:S02]  /*d1b0*/  ISETP.GE.AND P0, PT, R4, R5, PT ;  /* 0x000000050400720c */ /* 0x000fe40003f06270 */
[----:B------:R-:W-:Y:S01]  /*d1c0*/  LEA.HI R71, R6, R71, RZ, 0x3 ;  /* 0x0000004706477211 */ /* 0x000fe200078f18ff */
[----:B------:R-:W-:Y:S01]  /*d1d0*/  IMAD.IADD R6, R64, 0x1, -R73 ;  /* 0x0000000140067824 */ /* 0x000fe200078e0a49 */
[----:B---3--:R-:W-:Y:S02]  /*d1e0*/  SHF.R.S32.HI R9, RZ, 0x4, R72 ;  /* 0x00000004ff097819 */ /* 0x008fe40000011448 */
[----:B------:R-:W-:Y:S01]  /*d1f0*/  ISETP.GE.AND P4, PT, R16, R5, PT ;  /* 0x000000051000720c */ /* 0x000fe20003f86270 */
[----:B------:R-:W-:Y:S01]  /*d200*/  IMAD.SHL.U32 R49, R71, 0x20, RZ ;  /* 0x0000002047317824 */ /* 0x000fe200078e00ff */
[----:B------:R-:W-:Y:S01]  /*d210*/  LEA.HI R48, R72, R9, RZ, 0x1 ;  /* 0x0000000948307211 */ /* 0x000fe200078f08ff */
[----:B------:R-:W-:Y:S01]  /*d220*/  @!P5 IMAD.MOV.U32 R157, RZ, RZ, R155 ;  /* 0x000000ffff9dd224 */ /* 0x000fe200078e009b */
[----:B------:R-:W-:-:S02]  /*d230*/  LEA.HI R3, R6, R6, RZ, 0x1 ;  /* 0x0000000606037211 */ /* 0x000fc400078f08ff */
[C---:B------:R-:W-:Y:S01]  /*d240*/  @!P1 LEA R10, P3, R62.reuse, R156, 0x1 ;  /* 0x0000009c3e0a9211 */ /* 0x040fe200078608ff */
[----:B------:R-:W-:Y:S01]  /*d250*/  @!P0 IMAD.MOV.U32 R7, RZ, RZ, c[0x0][0x198] ;  /* 0x00006600ff078624 */ /* 0x000fe200078e00ff */
[----:B------:R-:W-:Y:S01]  /*d260*/  @!PT LDS RZ, [RZ] ;  /* 0x00000000fffff984 */ /* 0x000fe20000000800 */
[----:B------:R-:W-:Y:S01]  /*d270*/  @!PT LDS RZ, [RZ] ;  /* 0x00000000fffff984 */ /* 0x000fe20000000800 */
[----:B------:R-:W-:Y:S01]  /*d280*/  @!PT LDS RZ, [RZ] ;  /* 0x00000000fffff984 */ /* 0x000fe20000000800 */
[----:B------:R1:W-:Y:S01]  /*d290*/  @!P5 LDGSTS.E.BYPASS.LTC128B.128 [R154+0x3000], [R156.64] ;  /* 0x030000009c9adfae */ /* 0x0003e2000b901d46 */
[----:B------:R-:W-:Y:S01]  /*d2a0*/  @!P0 IMAD.MOV.U32 R8, RZ, RZ, c[0x0][0x19c] ;  /* 0x00006700ff088624 */ /* 0x000fe200078e00ff */
[----:B------:R-:W-:Y:S02]  /*d2b0*/  @!P1 LEA.HI.X R11, R62, R155, R61, 0x1, P3 ;  /* 0x0000009b3e0b9211 */ /* 0x000fe400018f0c3d */
[----:B------:R1:W-:Y:S01]  /*d2c0*/  @!P5 LDGSTS.E.BYPASS.LTC128B.128 [R154+0x5000], [R156.64+0x40] ;  /* 0x050000409c9adfae */ /* 0x0003e2000b901d46 */
[----:B------:R-:W-:Y:S02]  /*d2d0*/  LOP3.LUT R48, R48, 0xfffffffe, RZ, 0xc0, !PT ;  /* 0xfffffffe30307812 */ /* 0x000fe400078ec0ff */
[-C--:B------:R-:W-:Y:S01]  /*d2e0*/  ISETP.GE.AND P3, PT, R4, R5.reuse, PT ;  /* 0x000000050400720c */ /* 0x080fe20003f66270 */
[----:B------:R1:W-:Y:S01]  /*d2f0*/  @!P5 LDGSTS.E.BYPASS.LTC128B.128 [R154+0x7000], [R156.64+0x80] ;  /* 0x070000809c9adfae */ /* 0x0003e2000b901d46 */
[C---:B------:R-:W-:Y:S01]  /*d300*/  ISETP.GE.AND P5, PT, R148.reuse, R5, PT ;  /* 0x000000059400720c */ /* 0x040fe20003fa6270 */
[----:B------:R-:W-:Y:S01]  /*d310*/  IMAD.IADD R48, R9, 0x1, -R48 ;  /* 0x0000000109307824 */ /* 0x000fe200078e0a30 */
[----:B------:R-:W-:Y:S01]  /*d320*/  IADD3 R148, R148, 0x60, RZ ;  /* 0x0000006094947810 */ /* 0x000fe20007ffe0ff */
[----:B------:R3:W-:Y:S01]  /*d330*/  @!P1 LDGSTS.E.BYPASS.LTC128B.128 [R154+0x3800], [R10.64] ;  /* 0x038000000a9a9fae */ /* 0x0007e2000b901d46 */
[----:B------:R-:W-:-:S02]  /*d340*/  LOP3.LUT R49, R49, 0xffffff00, RZ, 0xc0, !PT ;  /* 0xffffff0031317812 */ /* 0x000fc400078ec0ff */
[----:B------:R-:W-:Y:S01]  /*d350*/  ISETP.GE.AND P6, PT, R148, R5, PT ;  /* 0x000000059400720c */ /* 0x000fe20003fc6270 */
[----:B------:R3:W-:Y:S04]  /*d360*/  @!P1 LDGSTS.E.BYPASS.LTC128B.128 [R154+0x5800], [R10.64+0x40] ;  /* 0x058000400a9a9fae */ /* 0x0007e8000b901d46 */
[----:B------:R3:W-:Y:S01]  /*d370*/  @!P1 LDGSTS.E.BYPASS.LTC128B.128 [R154+0x7800], [R10.64+0x80] ;  /* 0x078000800a9a9fae */ /* 0x0007e2000b901d46 */
[----:B------:R-:W-:-:S04]  /*d380*/  @!P0 LEA R12, P1, R7, R156, 0x7 ;  /* 0x0000009c070c8211 */ /* 0x000fc800078238ff */
[----:B------:R-:W-:Y:S01]  /*d390*/  @!P0 LEA.HI.X R13, R7, R155, R8, 0x7, P1 ;  /* 0x0000009b070d8211 */ /* 0x000fe200008f3c08 */
[----:B------:R-:W-:Y:S01]  /*d3a0*/  IMAD.SHL.U32 R7, R70, 0x40, RZ ;  /* 0x0000004046077824 */ /* 0x000fe200078e00ff */
[----:B------:R-:W-:Y:S01]  /*d3b0*/  ISETP.GE.AND P1, PT, R148, R5, PT ;  /* 0x000000059400720c */ /* 0x000fe20003f26270 */
[----:B------:R-:W-:Y:S02]  /*d3c0*/  @!P6 IMAD.MOV.U32 R8, RZ, RZ, c[0x0][0x198] ;  /* 0x00006600ff08e624 */ /* 0x000fe400078e00ff */
[----:B------:R-:W-:Y:S01]  /*d3d0*/  @!P6 IMAD.MOV.U32 R5, RZ, RZ, c[0x0][0x19c] ;  /* 0x00006700ff05e624 */ /* 0x000fe200078e00ff */
[----:B------:R4:W-:Y:S01]  /*d3e0*/  @!P0 LDGSTS.E.BYPASS.LTC128B.128 [R154+0x4000], [R12.64] ;  /* 0x040000000c9a8fae */ /* 0x0009e2000b901d46 */
[----:B------:R-:W-:Y:S02]  /*d3f0*/  LOP3.LUT R7, R7, 0xc0, RZ, 0xc0, !PT ;  /* 0x000000c007077812 */ /* 0x000fe400078ec0ff */
[----:B------:R-:W-:Y:S01]  /*d400*/  @!P6 IMAD R5, R5, 0xc0, RZ ;  /* 0x000000c00505e824 */ /* 0x000fe200078e02ff */
[----:B------:R4:W-:Y:S01]  /*d410*/  @!P0 LDGSTS.E.BYPASS.LTC128B.128 [R154+0x6000], [R12.64+0x40] ;  /* 0x060000400c9a8fae */ /* 0x0009e2000b901d46 */
[----:B-1----:R-:W-:-:S03]  /*d420*/  @!P6 IMAD.MOV.U32 R157, RZ, RZ, R155 ;  /* 0x000000ffff9de224 */ /* 0x002fc600078e009b */
[----:B------:R4:W-:Y:S01]  /*d430*/  @!P0 LDGSTS.E.BYPASS.LTC128B.128 [R154+0x8000], [R12.64+0x80] ;  /* 0x080000800c9a8fae */ /* 0x0009e2000b901d46 */
[----:B------:R-:W-:Y:S01]  /*d440*/  @!P6 IMAD.WIDE.U32 R8, R8, 0xc0, R156 ;  /* 0x000000c00808e825 */ /* 0x000fe200078e009c */
[----:B------:R-:W-:-:S03]  /*d450*/  LEA R158, P0, R162, c[0x0][0x170], 0x1 ;  /* 0x00005c00a29e7a11 */ /* 0x000fc600078008ff */
[----:B------:R-:W-:Y:S01]  /*d460*/  @!P1 IMAD.MOV.U32 R14, RZ, RZ, c[0x0][0x1a0] ;  /* 0x00006800ff0e9624 */ /* 0x000fe200078e00ff */
[----:B------:R-:W-:Y:S02]  /*d470*/  LEA.HI.X R159, R162, c[0x0][0x174], R54, 0x1, P0 ;  /* 0x00005d00a29f7a11 */ /* 0x000fe400000f0c36 */
[----:B---3--:R-:W-:Y:S01]  /*d480*/  LOP3.LUT R11, R3, 0x7fffffe, RZ, 0xc0, !PT ;  /* 0x07fffffe030b7812 */ /* 0x008fe200078ec0ff */
[----:B------:R-:W-:Y:S01]  /*d490*/  @!P6 IMAD.MOV.U32 R10, RZ, RZ, R8 ;  /* 0x000000ffff0ae224 */ /* 0x000fe200078e0008 */
[----:B------:R-:W-:Y:S01]  /*d4a0*/  SHF.R.S32.HI R3, RZ, 0x1, R3 ;  /* 0x00000001ff037819 */ /* 0x000fe20000011403 */
[----:B------:R-:W-:Y:S01]  /*d4b0*/  @!P1 IMAD.WIDE.U32 R14, R14, 0xc0, R158 ;  /* 0x000000c00e0e9825 */ /* 0x000fe200078e009e */
[----:B------:R-:W-:-:S03]  /*d4c0*/  @!P4 LEA R4, P0, R69, R158, 0x1 ;  /* 0x0000009e4504c211 */ /* 0x000fc600078008ff */
[----:B------:R-:W-:Y:S02]  /*d4d0*/  IMAD.IADD R11, R6, 0x1, -R11 ;  /* 0x00000001060b7824 */ /* 0x000fe400078e0a0b */
[----:B------:R-:W-:Y:S02]  /*d4e0*/  IMAD.SHL.U32 R8, R3, 0x40, RZ ;  /* 0x0000004003087824 */ /* 0x000fe400078e00ff */
[----:B------:R-:W-:Y:S02]  /*d4f0*/  IMAD R148, R48, 0x8, R11 ;  /* 0x0000000830947824 */ /* 0x000fe400078e020b */
[----:B------:R-:W-:Y:S01]  /*d500*/  @!P6 IMAD.IADD R11, R9, 0x1, R5 ;  /* 0x00000001090be824 */ /* 0x000fe200078e0205 */
[----:B------:R-:W-:Y:S01]  /*d510*/  LOP3.LUT R8, R8, 0xc0, RZ, 0xc0, !PT ;  /* 0x000000c008087812 */ /* 0x000fe200078ec0ff */
[----:B------:R-:W-:Y:S01]  /*d520*/  IMAD.SHL.U32 R48, R48, 0x8, RZ ;  /* 0x0000000830307824 */ /* 0x000fe200078e00ff */
[----:B------:R-:W-:Y:S01]  /*d530*/  @!P4 LEA.HI.X R5, R69, R159, R66, 0x1, P0 ;  /* 0x0000009f4505c211 */ /* 0x000fe200000f0c42 */
[----:B------:R-:W-:Y:S01]  /*d540*/  IMAD.SHL.U32 R9, R68, 0x8, RZ ;  /* 0x0000000844097824 */ /* 0x000fe200078e00ff */
[----:B------:R1:W-:Y:S01]  /*d550*/  @!P6 LDGSTS.E.BYPASS.LTC128B.128 [R154+0x4800], [R10.64] ;  /* 0x048000000a9aefae */ /* 0x0003e2000b901d46 */
[----:B------:R-:W-:Y:S01]  /*d560*/  @!P3 IMAD.MOV.U32 R6, RZ, RZ, c[0x0][0x1a0] ;  /* 0x00006800ff06b624 */ /* 0x000fe200078e00ff */
[----:B------:R-:W-:Y:S01]  /*d570*/  LOP3.LUT R48, R7, 0x8, R48, 0xf8, !PT ;  /* 0x0000000807307812 */ /* 0x000fe200078ef830 */
[----:B----4-:R-:W-:Y:S01]  /*d580*/  @!P1 IMAD.MOV.U32 R12, RZ, RZ, c[0x0][0x1a4] ;  /* 0x00006900ff0c9624 */ /* 0x010fe200078e00ff */
[----:B------:R1:W-:Y:S01]  /*d590*/  @!P6 LDGSTS.E.BYPASS.LTC128B.128 [R154+0x6800], [R10.64+0x40] ;  /* 0x068000400a9aefae */ /* 0x0003e2000b901d46 */
[----:B------:R-:W-:-:S02]  /*d5a0*/  SHF.R.U32.HI R7, RZ, 0x3, R7 ;  /* 0x00000003ff077819 */ /* 0x000fc40000011607 */
[----:B------:R-:W-:Y:S01]  /*d5b0*/  LOP3.LUT R9, R8, 0x8, R9, 0xf8, !PT ;  /* 0x0000000808097812 */ /* 0x000fe200078ef809 */
[----:B------:R1:W-:Y:S01]  /*d5c0*/  @!P6 LDGSTS.E.BYPASS.LTC128B.128 [R154+0x8800], [R10.64+0x80] ;  /* 0x088000800a9aefae */ /* 0x0003e2000b901d46 */
[----:B------:R-:W-:Y:S01]  /*d5d0*/  LOP3.LUT R48, R48, R7, RZ, 0x3c, !PT ;  /* 0x0000000730307212 */ /* 0x000fe200078e3cff */
[----:B------:R-:W-:Y:S01]  /*d5e0*/  @!P1 IMAD R12, R12, 0xc0, RZ ;  /* 0x000000c00c0c9824 */ /* 0x000fe200078e02ff */
[----:B------:R-:W-:Y:S01]  /*d5f0*/  SHF.R.S32.HI R7, RZ, 0x1f, R64 ;  /* 0x0000001fff077819 */ /* 0x000fe20000011440 */
[----:B------:R-:W0:Y:S01]  /*d600*/  LDGDEPBAR ;  /* 0x00000000000079af */ /* 0x000e220000000000 */
[----:B------:R-:W-:Y:S01]  /*d610*/  SHF.R.U32.HI R8, RZ, 0x3, R8 ;  /* 0x00000003ff087819 */ /* 0x000fe20000011608 */
[----:B------:R-:W-:Y:S01]  /*d620*/  @!P1 IMAD.IADD R13, R15, 0x1, R12 ;  /* 0x000000010f0d9824 */ /* 0x000fe200078e020c */
[----:B------:R-:W-:Y:S01]  /*d630*/  LEA.HI R50, R7, R64, RZ, 0x5 ;  /* 0x0000004007327211 */ /* 0x000fe200078f28ff */
[----:B------:R-:W-:Y:S01]  /*d640*/  @!P3 IMAD.MOV.U32 R7, RZ, RZ, c[0x0][0x1a4] ;  /* 0x00006900ff07b624 */ /* 0x000fe200078e00ff */
[----:B------:R-:W-:Y:S01]  /*d650*/  LOP3.LUT R9, R9, R8, RZ, 0x3c, !PT ;  /* 0x0000000809097212 */ /* 0x000fe200078e3cff */
[----:B------:R-:W-:Y:S01]  /*d660*/  @!P1 IMAD.MOV.U32 R12, RZ, RZ, R14 ;  /* 0x000000ffff0c9224 */ /* 0x000fe200078e000e */
[----:B------:R-:W-:-:S03]  /*d670*/  SHF.R.S32.HI R50, RZ, 0x5, R50 ;  /* 0x00000005ff327819 */ /* 0x000fc60000011432 */
[----:B------:R-:W-:Y:S02]  /*d680*/  IMAD.U32 R148, R148, 0x20, R9 ;  /* 0x0000002094947824 */ /* 0x000fe400078e0009 */
[----:B------:R-:W-:Y:S02]  /*d690*/  IMAD R149, R50, 0x200, R49 ;  /* 0x0000020032957824 */ /* 0x000fe400078e0231 */
[----:B------:R-:W-:Y:S02]  /*d6a0*/  IMAD.SHL.U32 R148, R148, 0x2, RZ ;  /* 0x0000000294947824 */ /* 0x000fe400078e00ff */
[----:B------:R-:W-:Y:S02]  /*d6b0*/  IMAD R149, R2, 0x20, R149 ;  /* 0x0000002002957824 */ /* 0x000fe400078e0295 */
[----:B------:R-:W-:Y:S02]  /*d6c0*/  IMAD R50, R50, 0x10, R67 ;  /* 0x0000001032327824 */ /* 0x000fe400078e0243 */
[----:B------:R-:W-:Y:S01]  /*d6d0*/  IMAD.IADD R149, R48, 0x1, R149 ;  /* 0x0000000130957824 */ /* 0x000fe200078e0295 */
[----:B-1----:R-:W-:Y:S01]  /*d6e0*/  @!P3 LEA R10, P0, R6, R158, 0x7 ;  /* 0x0000009e060ab211 */ /* 0x002fe200078038ff */
[----:B------:R-:W-:-:S04]  /*d6f0*/  DEPBAR.LE SB0, 0x0 ;  /* 0x000080000000791a */ /* 0x000fc80000000000 */
[----:B------:R-:W-:Y:S01]  /*d700*/  BAR.SYNC.DEFER_BLOCKING 0x0 ;  /* 0x0000000000007b1d */ /* 0x000fe20000010000 */
[----:B------:R-:W-:Y:S01]  /*d710*/  @!P3 LEA.HI.X R11, R6, R159, R7, 0x7, P0 ;  /* 0x0000009f060bb211 */ /* 0x000fe200000f3c07 */
[----:B------:R-:W-:Y:S01]  /*d720*/  IMAD.SHL.U32 R149, R149, 0x2, RZ ;  /* 0x0000000295957824 */ /* 0x000fe200078e00ff */
[----:B------:R-:W-:Y:S01]  /*d730*/  LOP3.LUT P0, RZ, R3, 0x2, RZ, 0xc0, !PT ;  /* 0x0000000203ff7812 */ /* 0x000fe2000780c0ff */
[----:B------:R-:W-:Y:S02]  /*d740*/  IMAD.MOV.U32 R3, RZ, RZ, 0x10 ;  /* 0x00000010ff037424 */ /* 0x000fe400078e00ff */
[----:B------:R-:W-:-:S03]  /*d750*/  IMAD R147, R51, 0x2, R149 ;  /* 0x0000000233937824 */ /* 0x000fc600078e0295 */
[----:B------:R-:W-:Y:S02]  /*d760*/  SEL R3, R3, 0xfffffff0, !P0 ;  /* 0xfffffff003037807 */ /* 0x000fe40004000000 */
[----:B------:R-:W-:-:S03]  /*d770*/  ISETP.GE.AND P0, PT, R55, 0x2, PT ;  /* 0x000000023700780c */ /* 0x000fc60003f06270 */
[----:B------:R-:W-:Y:S02]  /*d780*/  IMAD R145, R3, 0x2, R148 ;  /* 0x0000000203917824 */ /* 0x000fe400078e0294 */
[----:B------:R-:W-:-:S04]  /*d790*/  IMAD R3, R2, 0x20, R49 ;  /* 0x0000002002037824 */ /* 0x000fc800078e0231 */
[----:B------:R-:W-:Y:S01]  /*d7a0*/  IMAD.IADD R3, R48, 0x1, R3 ;  /* 0x0000000130037824 */ /* 0x000fe200078e0203 */
        /* <DEDUP_REMOVED lines=38> */
[----:B------:R-:W-:Y:S04]  /*da10*/  LDSM.16.M88.4 R84, [R149] ;  /* 0x000000009554783b */ /* 0x000fe80000000200 */
[----:B------:R-:W2:Y:S04]  /*da20*/  LDSM.16.M88.4 R32, [R148+0x3000] ;  /* 0x003000009420783b */ /* 0x000ea80000000200 */
[----:B------:R-:W1:Y:S04]  /*da30*/  LDSM.16.M88.4 R24, [R148+0x3400] ;  /* 0x003400009418783b */ /* 0x000e680000000200 */
[----:B------:R-:W1:Y:S04]  /*da40*/  LDSM.16.M88.4 R16, [R148+0x3800] ;  /* 0x003800009410783b */ /* 0x000e680000000200 */
[----:B----4-:R-:W5:Y:S04]  /*da50*/  LDSM.16.M88.4 R8, [R148+0x3c00] ;  /* 0x003c00009408783b */ /* 0x010f680000000200 */
[----:B------:R-:W-:Y:S04]  /*da60*/  LDSM.16.M88.4 R116, [R147] ;  /* 0x000000009374783b */ /* 0x000fe80000000200 */
[----:B------:R-:W4:Y:S04]  /*da70*/  LDSM.16.M88.4 R68, [R145+0x3000] ;  /* 0x003000009144783b */ /* 0x000f280000000200 */
[----:B------:R-:W4:Y:S04]  /*da80*/  LDSM.16.M88.4 R44, [R145+0x3400] ;  /* 0x00340000912c783b */ /* 0x000f280000000200 */
[----:B--2---:R-:W2:Y:S04]  /*da90*/  LDSM.16.M88.4 R40, [R145+0x3800] ;  /* 0x003800009128783b */ /* 0x004ea80000000200 */
[----:B---3--:R-:W3:Y:S04]  /*daa0*/  LDSM.16.M88.4 R4, [R145+0x3c00] ;  /* 0x003c00009104783b */ /* 0x008ee80000000200 */
[----:B------:R-:W2:Y:S01]  /*dab0*/  LDSM.16.M88.4 R108, [R148+0x4000] ;  /* 0x00400000946c783b */ /* 0x000ea20000000200 */
[C---:B------:R-:W-:Y:S03]  /*dac0*/  HMMA.16816.F32.BF16 R36, R84.reuse, R32, RZ ;  /* 0x000000205424723c */ /* 0x040fe600000418ff */
[----:B------:R-:W2:Y:S04]  /*dad0*/  LDSM.16.M88.4 R100, [R148+0x4400] ;  /* 0x004400009464783b */ /* 0x000ea80000000200 */
[----:B------:R-:W2:Y:S01]  /*dae0*/  LDSM.16.M88.4 R92, [R148+0x4800] ;  /* 0x00480000945c783b */ /* 0x000ea20000000200 */
[C---:B-1----:R-:W-:Y:S03]  /*daf0*/  HMMA.16816.F32.BF16 R28, R84.reuse, R24, RZ ;  /* 0x00000018541c723c */ /* 0x042fe600000418ff */
[----:B------:R-:W1:Y:S04]  /*db00*/  LDSM.16.M88.4 R76, [R148+0x4c00] ;  /* 0x004c0000944c783b */ /* 0x000e680000000200 */
[----:B------:R-:W1:Y:S01]  /*db10*/  LDSM.16.M88.4 R72, [R145+0x4000] ;  /* 0x004000009148783b */ /* 0x000e620000000200 */
[C---:B------:R-:W-:Y:S03]  /*db20*/  HMMA.16816.F32.BF16 R20, R84.reuse, R16, RZ ;  /* 0x000000105414723c */ /* 0x040fe600000418ff */
[----:B------:R-:W-:Y:S04]  /*db30*/  LDSM.16.M88.4 R56, [R145+0x4400] ;  /* 0x004400009138783b */ /* 0x000fe80000000200 */
[----:B------:R-:W-:Y:S01]  /*db40*/  LDSM.16.M88.4 R124, [R145+0x4800] ;  /* 0x00480000917c783b */ /* 0x000fe20000000200 */
[C---:B-----5:R-:W-:Y:S03]  /*db50*/  HMMA.16816.F32.BF16 R12, R84.reuse, R8, RZ ;  /* 0x00000008540c723c */ /* 0x060fe600000418ff */
        /* <DEDUP_REMOVED lines=8> */
[----:B------:R-:W-:Y:S08]  /*dbe0*/  HMMA.16816.F32.BF16 R8, R84, R10, RZ ;  /* 0x0000000a5408723c */ /* 0x000ff000000418ff */
[C---:B----4-:R-:W-:Y:S08]  /*dbf0*/  HMMA.16816.F32.BF16 R36, R116.reuse, R68, R36 ;  /* 0x000000447424723c */ /* 0x050ff00000041824 */
[C---:B------:R-:W-:Y:S01]  /*dc00*/  HMMA.16816.F32.BF16 R32, R116.reuse, R70, R32 ;  /* 0x000000467420723c */ /* 0x040fe20000041820 */
[----:B------:R-:W-:Y:S07]  /*dc10*/  LDSM.16.M88.4 R68, [R148+0x5000] ;  /* 0x005000009444783b */ /* 0x000fee0000000200 */
[C---:B------:R-:W-:Y:S08]  /*dc20*/  HMMA.16816.F32.BF16 R28, R116.reuse, R44, R28 ;  /* 0x0000002c741c723c */ /* 0x040ff0000004181c */
[C---:B------:R-:W-:Y:S01]  /*dc30*/  HMMA.16816.F32.BF16 R24, R116.reuse, R46, R24 ;  /* 0x0000002e7418723c */ /* 0x040fe20000041818 */
[----:B------:R-:W4:Y:S07]  /*dc40*/  LDSM.16.M88.4 R44, [R149+0x1000] ;  /* 0x00100000952c783b */ /* 0x000f2e0000000200 */
[C---:B--2---:R-:W-:Y:S08]  /*dc50*/  HMMA.16816.F32.BF16 R20, R116.reuse, R40, R20 ;  /* 0x000000287414723c */ /* 0x044ff00000041814 */
[C---:B------:R-:W-:Y:S01]  /*dc60*/  HMMA.16816.F32.BF16 R16, R116.reuse, R42, R16 ;  /* 0x0000002a7410723c */ /* 0x040fe20000041810 */
[----:B------:R-:W2:Y:S07]  /*dc70*/  LDSM.16.M88.4 R40, [R148+0x5400] ;  /* 0x005400009428783b */ /* 0x000eae0000000200 */
[C---:B---3--:R-:W-:Y:S08]  /*dc80*/  HMMA.16816.F32.BF16 R12, R116.reuse, R4, R12 ;  /* 0x00000004740c723c */ /* 0x048ff0000004180c */
[----:B------:R-:W-:Y:S01]  /*dc90*/  HMMA.16816.F32.BF16 R8, R116, R6, R8 ;  /* 0x000000067408723c */ /* 0x000fe20000041808 */
[----:B------:R-:W3:Y:S07]  /*dca0*/  LDSM.16.M88.4 R4, [R148+0x5800] ;  /* 0x005800009404783b */ /* 0x000eee0000000200 */
        /* <DEDUP_REMOVED lines=10> */
[----:B------:R-:W-:Y:S01]  /*dd50*/  HMMA.16816.F32.BF16 R108, R116, R74, R108 ;  /* 0x0000004a746c723c */ /* 0x000fe2000004186c */
[----:B------:R-:W-:Y:S07]  /*dd60*/  LDSM.16.M88.4 R72, [R148+0x6400] ;  /* 0x006400009448783b */ /* 0x000fee0000000200 */
[C---:B----4-:R-:W-:Y:S08]  /*dd70*/  HMMA.16816.F32.BF16 R36, R44.reuse, R68, R36 ;  /* 0x000000442c24723c */ /* 0x050ff00000041824 */
[C---:B------:R-:W-:Y:S01]  /*dd80*/  HMMA.16816.F32.BF16 R32, R44.reuse, R70, R32 ;  /* 0x000000462c20723c */ /* 0x040fe20000041820 */
[----:B------:R-:W-:Y:S07]  /*dd90*/  LDSM.16.M88.4 R68, [R147+0x1000] ;  /* 0x001000009344783b */ /* 0x000fee0000000200 */
[C---:B--2---:R-:W-:Y:S08]  /*dda0*/  HMMA.16816.F32.BF16 R28, R44.reuse, R40, R28 ;  /* 0x000000282c1c723c */ /* 0x044ff0000004181c */
[C---:B------:R-:W-:Y:S01]  /*ddb0*/  HMMA.16816.F32.BF16 R24, R44.reuse, R42, R24 ;  /* 0x0000002a2c18723c */ /* 0x040fe20000041818 */
[----:B------:R-:W-:Y:S07]  /*ddc0*/  LDSM.16.M88.4 R40, [R145+0x6000] ;  /* 0x006000009128783b */ /* 0x000fee0000000200 */
[C---:B---3--:R-:W-:Y:S08]  /*ddd0*/  HMMA.16816.F32.BF16 R20, R44.reuse, R4, R20 ;  /* 0x000000042c14723c */ /* 0x048ff00000041814 */
[----:B------:R-:W-:Y:S01]  /*dde0*/  HMMA.16816.F32.BF16 R16, R44, R6, R16 ;  /* 0x000000062c10723c */ /* 0x000fe20000041810 */
[----:B------:R-:W2:Y:S07]  /*ddf0*/  LDSM.16.M88.4 R4, [R145+0x5c00] ;  /* 0x005c00009104783b */ /* 0x000eae0000000200 */
[C---:B------:R-:W-:Y:S08]  /*de00*/  HMMA.16816.F32.BF16 R104, R116.reuse, R56, R104 ;  /* 0x000000387468723c */ /* 0x040ff00000041868 */
[C---:B------:R-:W-:Y:S01]  /*de10*/  HMMA.16816.F32.BF16 R100, R116.reuse, R58, R100 ;  /* 0x0000003a7464723c */ /* 0x040fe20000041864 */
[----:B------:R-:W3:Y:S07]  /*de20*/  LDSM.16.M88.4 R56, [R148+0x6800] ;  /* 0x006800009438783b */ /* 0x000eee0000000200 */
        /* <DEDUP_REMOVED lines=9> */
[----:B------:R-:W-:Y:S07]  /*dec0*/  LDSM.16.M88.4 R80, [R145+0x6400] ;  /* 0x006400009150783b */ /* 0x000fee0000000200 */
[C---:B-1----:R-:W-:Y:S08]  /*ded0*/  HMMA.16816.F32.BF16 R112, R44.reuse, R76, R112 ;  /* 0x0000004c2c70723c */ /* 0x042ff00000041870 */
[----:B------:R-:W-:Y:S01]  /*dee0*/  HMMA.16816.F32.BF16 R108, R44, R78, R108 ;  /* 0x0000004e2c6c723c */ /* 0x000fe2000004186c */
[----:B------:R-:W1:Y:S07]  /*def0*/  LDSM.16.M88.4 R76, [R145+0x6800] ;  /* 0x00680000914c783b */ /* 0x000e6e0000000200 */
[C---:B--2---:R-:W-:Y:S08]  /*df00*/  HMMA.16816.F32.BF16 R12, R68.reuse, R4, R12 ;  /* 0x00000004440c723c */ /* 0x044ff0000004180c */
[C---:B------:R-:W-:Y:S01]  /*df10*/  HMMA.16816.F32.BF16 R8, R68.reuse, R6, R8 ;  /* 0x000000064408723c */ /* 0x040fe20000041808 */
[----:B------:R-:W2:Y:S07]  /*df20*/  LDSM.16.M88.4 R4, [R148+0x7800] ;  /* 0x007800009404783b */ /* 0x000eae0000000200 */
[C---:B------:R-:W-:Y:S08]  /*df30*/  HMMA.16816.F32.BF16 R112, R68.reuse, R40, R112 ;  /* 0x000000284470723c */ /* 0x040ff00000041870 */
[----:B------:R-:W-:Y:S01]  /*df40*/  HMMA.16816.F32.BF16 R108, R68, R42, R108 ;  /* 0x0000002a446c723c */ /* 0x000fe2000004186c */
[----:B------:R-:W1:Y:S07]  /*df50*/  LDSM.16.M88.4 R40, [R148+0x7c00] ;  /* 0x007c00009428783b */ /* 0x000e6e0000000200 */
[----:B---3--:R-:W-:Y:S08]  /*df60*/  HMMA.16816.F32.BF16 R96, R44, R56, R96 ;  /* 0x000000382c60723c */ /* 0x008ff00000041860 */
[C---:B----4-:R-:W-:Y:S08]  /*df70*/  HMMA.16816.F32.BF16 R28, R68.reuse, R120, R28 ;  /* 0x00000078441c723c */ /* 0x050ff0000004181c */
[C---:B------:R-:W-:Y:S01]  /*df80*/  HMMA.16816.F32.BF16 R24, R68.reuse, R122, R24 ;  /* 0x0000007a4418723c */ /* 0x040fe20000041818 */
[----:B------:R-:W3:Y:S07]  /*df90*/  LDSM.16.M88.4 R120, [R148+0x8800] ;  /* 0x008800009478783b */ /* 0x000eee0000000200 */
[C---:B-----5:R-:W-:Y:S08]  /*dfa0*/  HMMA.16816.F32.BF16 R20, R68.reuse, R116, R20 ;  /* 0x000000744414723c */ /* 0x060ff00000041814 */
[----:B------:R-:W-:Y:S01]  /*dfb0*/  HMMA.16816.F32.BF16 R16, R68, R118, R16 ;  /* 0x000000764410723c */ /* 0x000fe20000041810 */
[----:B------:R-:W-:Y:S07]  /*dfc0*/  LDSM.16.M88.4 R116, [R148+0x8c00] ;  /* 0x008c00009474783b */ /* 0x000fee0000000200 */
[C---:B------:R-:W-:Y:S08]  /*dfd0*/  HMMA.16816.F32.BF16 R104, R44.reuse, R72, R104 ;  /* 0x000000482c68723c */ /* 0x040ff00000041868 */
[----:B------:R-:W-:Y:S01]  /*dfe0*/  HMMA.16816.F32.BF16 R100, R44, R74, R100 ;  /* 0x0000004a2c64723c */ /* 0x000fe20000041864 */
[----:B------:R-:W4:Y:S07]  /*dff0*/  LDSM.16.M88.4 R72, [R145+0x6c00] ;  /* 0x006c00009148783b */ /* 0x000f2e0000000200 */
[C---:B------:R-:W-:Y:S08]  /*e000*/  HMMA.16816.F32.BF16 R36, R68.reuse, R124, R36 ;  /* 0x0000007c4424723c */ /* 0x040ff00000041824 */
[----:B------:R-:W-:Y:S01]  /*e010*/  HMMA.16816.F32.BF16 R32, R68, R126, R32 ;  /* 0x0000007e4420723c */ /* 0x000fe20000041820 */
[----:B------:R-:W5:Y:S07]  /*e020*/  LDSM.16.M88.4 R124, [R148+0x8400] ;  /* 0x00840000947c783b */ /* 0x000f6e0000000200 */
[C---:B------:R-:W-:Y:S01]  /*e030*/  HMMA.16816.F32.BF16 R92, R44.reuse, R58, R92 ;  /* 0x0000003a2c5c723c */ /* 0x040fe2000004185c */
[----:B------:R-:W3:Y:S07]  /*e040*/  LDSM.16.M88.4 R56, [R148+0x7000] ;  /* 0x007000009438783b */ /* 0x000eee0000000200 */
[C---:B------:R-:W-:Y:S08]  /*e050*/  HMMA.16816.F32.BF16 R88, R44.reuse, R128, R88 ;  /* 0x000000802c58723c */ /* 0x040ff00000041858 */
[----:B------:R-:W-:Y:S01]  /*e060*/  HMMA.16816.F32.BF16 R84, R44, R130, R84 ;  /* 0x000000822c54723c */ /* 0x000fe20000041854 */
[----:B------:R-:W3:Y:S04]  /*e070*/  LDSM.16.M88.4 R44, [R148+0x7400] ;  /* 0x00740000942c783b */ /* 0x000ee80000000200 */
[----:B------:R-:W-:Y:S03]  /*e080*/  LDSM.16.M88.4 R128, [R148+0x8000] ;  /* 0x008000009480783b */ /* 0x000fe60000000200 */
[----:B-1----:R-:W-:Y:S08]  /*e090*/  HMMA.16816.F32.BF16 R96, R68, R76, R96 ;  /* 0x0000004c4460723c */ /* 0x002ff00000041860 */
[C---:B--2---:R-:W-:Y:S08]  /*e0a0*/  HMMA.16816.F32.BF16 R20, R132.reuse, R4, R20 ;  /* 0x000000048414723c */ /* 0x044ff00000041814 */
[C---:B------:R-:W-:Y:S01]  /*e0b0*/  HMMA.16816.F32.BF16 R16, R132.reuse, R6, R16 ;  /* 0x000000068410723c */ /* 0x040fe20000041810 */
[----:B------:R-:W-:Y:S07]  /*e0c0*/  LDSM.16.M88.4 R4, [R147+0x2000] ;  /* 0x002000009304783b */ /* 0x000fee0000000200 */
[C---:B------:R-:W-:Y:S08]  /*e0d0*/  HMMA.16816.F32.BF16 R12, R132.reuse, R40, R12 ;  /* 0x00000028840c723c */ /* 0x040ff0000004180c */
[----:B------:R-:W-:Y:S01]  /*e0e0*/  HMMA.16816.F32.BF16 R8, R132, R42, R8 ;  /* 0x0000002a8408723c */ /* 0x000fe20000041808 */
[----:B------:R-:W1:Y:S07]  /*e0f0*/  LDSM.16.M88.4 R40, [R145+0x8800] ;  /* 0x008800009128783b */ /* 0x000e6e0000000200 */
[C---:B------:R-:W-:Y:S08]  /*e100*/  HMMA.16816.F32.BF16 R104, R68.reuse, R80, R104 ;  /* 0x000000504468723c */ /* 0x040ff00000041868 */
[C---:B------:R-:W-:Y:S01]  /*e110*/  HMMA.16816.F32.BF16 R100, R68.reuse, R82, R100 ;  /* 0x000000524464723c */ /* 0x040fe20000041864 */
[----:B------:R-:W2:Y:S07]  /*e120*/  LDSM.16.M88.4 R80, [R145+0x7000] ;  /* 0x007000009150783b */ /* 0x000eae0000000200 */
[----:B------:R-:W-:Y:S01]  /*e130*/  HMMA.16816.F32.BF16 R92, R68, R78, R92 ;  /* 0x0000004e445c723c */ /* 0x000fe2000004185c */
[----:B------:R-:W1:Y:S07]  /*e140*/  LDSM.16.M88.4 R76, [R145+0x7400] ;  /* 0x00740000914c783b */ /* 0x000e6e0000000200 */
[----:B---3--:R-:W-:Y:S08]  /*e150*/  HMMA.16816.F32.BF16 R96, R132, R120, R96 ;  /* 0x000000788460723c */ /* 0x008ff00000041860 */
[C---:B----4-:R-:W-:Y:S08]  /*e160*/  HMMA.16816.F32.BF16 R88, R68.reuse, R72, R88 ;  /* 0x000000484458723c */ /* 0x050ff00000041858 */
[----:B------:R-:W-:Y:S01]  /*e170*/  HMMA.16816.F32.BF16 R84, R68, R74, R84 ;  /* 0x0000004a4454723c */ /* 0x000fe20000041854 */
[----:B------:R-:W3:Y:S04]  /*e180*/  LDSM.16.M88.4 R72, [R145+0x7800] ;  /* 0x007800009148783b */ /* 0x000ee80000000200 */
[----:B------:R-:W4:Y:S03]  /*e190*/  LDSM.16.M88.4 R68, [R145+0x7c00] ;  /* 0x007c00009144783b */ /* 0x000f260000000200 */
[C---:B-----5:R-:W-:Y:S08]  /*e1a0*/  HMMA.16816.F32.BF16 R104, R132.reuse, R124, R104 ;  /* 0x0000007c8468723c */ /* 0x060ff00000041868 */
[C---:B------:R-:W-:Y:S08]  /*e1b0*/  HMMA.16816.F32.BF16 R36, R132.reuse, R56, R36 ;  /* 0x000000388424723c */ /* 0x040ff00000041824 */
[C---:B------:R-:W-:Y:S01]  /*e1c0*/  HMMA.16816.F32.BF16 R32, R132.reuse, R58, R32 ;  /* 0x0000003a8420723c */ /* 0x040fe20000041820 */
[----:B------:R-:W5:Y:S07]  /*e1d0*/  LDSM.16.M88.4 R56, [R145+0x8000] ;  /* 0x008000009138783b */ /* 0x000f6e0000000200 */
[C---:B------:R-:W-:Y:S08]  /*e1e0*/  HMMA.16816.F32.BF16 R28, R132.reuse, R44, R28 ;  /* 0x0000002c841c723c */ /* 0x040ff0000004181c */
[C---:B------:R-:W-:Y:S01]  /*e1f0*/  HMMA.16816.F32.BF16 R24, R132.reuse, R46, R24 ;  /* 0x0000002e8418723c */ /* 0x040fe20000041818 */
[----:B------:R-:W2:Y:S07]  /*e200*/  LDSM.16.M88.4 R44, [R145+0x8400] ;  /* 0x00840000912c783b */ /* 0x000eae0000000200 */
[----:B------:R-:W-:Y:S01]  /*e210*/  HMMA.16816.F32.BF16 R124, R132, R126, R100 ;  /* 0x0000007e847c723c */ /* 0x000fe20000041864 */
[----:B------:R-:W2:Y:S01]  /*e220*/  LDSM.16.M88.4 R100, [R145+0x8c00] ;  /* 0x008c00009164783b */ /* 0x000ea20000000200 */
[----:B------:R-:W-:-:S06]  /*e230*/  DEPBAR.LE SB0, 0x0 ;  /* 0x000080000000791a */ /* 0x000fcc0000000000 */
[----:B------:R-:W-:Y:S08]  /*e240*/  HMMA.16816.F32.BF16 R92, R132, R122, R92 ;  /* 0x0000007a845c723c */ /* 0x000ff0000004185c */
[----:B-1----:R-:W-:Y:S07]  /*e250*/  HMMA.16816.F32.BF16 R96, R4, R40, R96 ;  /* 0x000000280460723c */ /* 0x002fee0000041860 */
[----:B------:R-:W-:Y:S01]  /*e260*/  SHF.R.S32.HI R40, RZ, 0x1f, R65 ;  /* 0x0000001fff287819 */ /* 0x000fe20000011441 */
[----:B------:R-:W-:Y:S03]  /*e270*/  HMMA.16816.F32.BF16 R112, R132, R128, R112 ;  /* 0x000000808470723c */ /* 0x000fe60000041870 */
[----:B------:R-:W-:-:S04]  /*e280*/  LEA.HI R40, R40, R65, RZ, 0x2 ;  /* 0x0000004128287211 */ /* 0x000fc800078f10ff */
[----:B------:R-:W-:Y:S01]  /*e290*/  SHF.R.S32.HI R161, RZ, 0x2, R40 ;  /* 0x00000002ffa17819 */ /* 0x000fe20000011428 */
[----:B------:R-:W-:Y:S03]  /*e2a0*/  HMMA.16816.F32.BF16 R108, R132, R130, R108 ;  /* 0x00000082846c723c */ /* 0x000fe6000004186c */
[----:B------:R-:W-:-:S04]  /*e2b0*/  IADD3 R50, R50, 0x1, R161 ;  /* 0x0000000132327810 */ /* 0x000fc80007ffe0a1 */
[----:B------:R-:W-:Y:S01]  /*e2c0*/  IADD3 R52, R63, R50, -R150 ;  /* 0x000000323f347210 */ /* 0x000fe20007ffe896 */
[----:B------:R-:W-:Y:S03]  /*e2d0*/  HMMA.16816.F32.BF16 R88, R132, R116, R88 ;  /* 0x000000748458723c */ /* 0x000fe60000041858 */
[----:B------:R-:W-:-:S04]  /*e2e0*/  IADD3 R52, R52, c[0x0][0x2e8], RZ ;  /* 0x0000ba0034347a10 */ /* 0x000fc80007ffe0ff */
[C---:B------:R-:W-:Y:S01]  /*e2f0*/  IADD3 R2, R52.reuse, 0x8, RZ ;  /* 0x0000000834027810 */ /* 0x040fe20007ffe0ff */
[----:B------:R-:W-:Y:S01]  /*e300*/  HMMA.16816.F32.BF16 R84, R132, R118, R84 ;  /* 0x000000768454723c */ /* 0x000fe20000041854 */
[-C--:B------:R-:W-:Y:S02]  /*e310*/  IMNMX R52, R52, R63.reuse, PT ;  /* 0x0000003f34347217 */ /* 0x080fe40003800200 */
[----:B------:R-:W-:-:S05]  /*e320*/  IMNMX R53, R2, R63, PT ;  /* 0x0000003f02357217 */ /* 0x000fca0003800200 */
[C---:B------:R-:W-:Y:S07]  /*e330*/  HMMA.16816.F32.BF16 R92, R4.reuse, R42, R92 ;  /* 0x0000002a045c723c */ /* 0x040fee000004185c */
[----:B------:R-:W-:Y:S01]  /*e340*/  IMAD.SHL.U32 R43, R64, 0x2, RZ ;  /* 0x00000002402b7824 */ /* 0x000fe200078e00ff */
[----:B--2---:R-:W-:Y:S04]  /*e350*/  HMMA.16816.F32.BF16 R36, R4, R80, R36 ;  /* 0x000000500424723c */ /* 0x004fe80000041824 */
[----:B------:R-:W-:-:S04]  /*e360*/  LOP3.LUT R43, R43, 0x6, RZ, 0xc0, !PT ;  /* 0x000000062b2b7812 */ /* 0x000fc800078ec0ff */
[C---:B------:R-:W-:Y:S08]  /*e370*/  HMMA.16816.F32.BF16 R32, R4.reuse, R82, R32 ;  /* 0x000000520420723c */ /* 0x040ff00000041820 */
[C---:B------:R-:W-:Y:S08]  /*e380*/  HMMA.16816.F32.BF16 R28, R4.reuse, R76, R28 ;  /* 0x0000004c041c723c */ /* 0x040ff0000004181c */
[C---:B------:R-:W-:Y:S08]  /*e390*/  HMMA.16816.F32.BF16 R24, R4.reuse, R78, R24 ;  /* 0x0000004e0418723c */ /* 0x040ff00000041818 */
[C---:B---3--:R-:W-:Y:S08]  /*e3a0*/  HMMA.16816.F32.BF16 R20, R4.reuse, R72, R20 ;  /* 0x000000480414723c */ /* 0x048ff00000041814 */
[C---:B------:R-:W-:Y:S08]  /*e3b0*/  HMMA.16816.F32.BF16 R16, R4.reuse, R74, R16 ;  /* 0x0000004a0410723c */ /* 0x040ff00000041810 */
[C---:B----4-:R-:W-:Y:S08]  /*e3c0*/  HMMA.16816.F32.BF16 R12, R4.reuse, R68, R12 ;  /* 0x00000044040c723c */ /* 0x050ff0000004180c */
[C---:B------:R-:W-:Y:S08]  /*e3d0*/  HMMA.16816.F32.BF16 R8, R4.reuse, R70, R8 ;  /* 0x000000460408723c */ /* 0x040ff00000041808 */
[C---:B-----5:R-:W-:Y:S08]  /*e3e0*/  HMMA.16816.F32.BF16 R112, R4.reuse, R56, R112 ;  /* 0x000000380470723c */ /* 0x060ff00000041870 */
[C---:B------:R-:W-:Y:S08]  /*e3f0*/  HMMA.16816.F32.BF16 R108, R4.reuse, R58, R108 ;  /* 0x0000003a046c723c */ /* 0x040ff0000004186c */
[C---:B------:R-:W-:Y:S08]  /*e400*/  HMMA.16816.F32.BF16 R104, R4.reuse, R44, R104 ;  /* 0x0000002c0468723c */ /* 0x040ff00000041868 */
[C---:B------:R-:W-:Y:S08]  /*e410*/  HMMA.16816.F32.BF16 R124, R4.reuse, R46, R124 ;  /* 0x0000002e047c723c */ /* 0x040ff0000004187c */
[C---:B------:R-:W-:Y:S08]  /*e420*/  HMMA.16816.F32.BF16 R88, R4.reuse, R100, R88 ;  /* 0x000000640458723c */ /* 0x040ff00000041858 */
[----:B------:R-:W-:Y:S01]  /*e430*/  HMMA.16816.F32.BF16 R84, R4, R102, R84 ;  /* 0x000000660454723c */ /* 0x000fe20000041854 */
[----:B------:R-:W-:Y:S06]  /*e440*/  BAR.SYNC.DEFER_BLOCKING 0x0 ;  /* 0x0000000000007b1d */ /* 0x000fec0000010000 */
[----:B------:R-:W-:Y:S01]  /*e450*/  @!UPT UIADD3 URZ, URZ, URZ, URZ ;  /* 0x0000003f3f3ff290 */ /* 0x000fe2000fffe03f */
[----:B------:R-:W-:Y:S11]  /*e460*/  @!P0 BRA `(.L_x_2117) ;  /* 0x0000067000008947 */ /* 0x000ff60003800000 */
[----:B------:R-:W-:Y:S05]  /*e470*/  @!P2 BRA `(.L_x_2118) ;  /* 0x000003a00000a947 */ /* 0x000fea0003800000 */
[----:B------:R-:W-:Y:S02]  /*e480*/  IABS R2, c[0x0][0x2d0] ;  /* 0x0000b40000027a13 */ /* 0x000fe40000000000 */
[----:B------:R-:W-:-:S02]  /*e490*/  IADD3 R41, R0, -0x80, RZ ;  /* 0xffffff8000297810 */ /* 0x000fc40007ffe0ff */
[----:B------:R-:W1:Y:S01]  /*e4a0*/  I2F.RP R7, R2 ;  /* 0x0000000200077306 */ /* 0x000e620000209400 */
[----:B------:R-:W-:Y:S02]  /*e4b0*/  IABS R6, R0 ;  /* 0x0000000000067213 */ /* 0x000fe40000000000 */
[----:B------:R-:W-:Y:S02]  /*e4c0*/  IABS R4, R41 ;  /* 0x0000002900047213 */ /* 0x000fe40000000000 */
[----:B------:R-:W-:-:S03]  /*e4d0*/  LOP3.LUT R41, R41, c[0x0][0x2d0], RZ, 0x3c, !PT ;  /* 0x0000b40029297a12 */ /* 0x000fc600078e3cff */
        /* <DEDUP_REMOVED lines=21> */
[----:B------:R-:W-:Y:S02]  /*e630*/  LOP3.LUT R2, R0, c[0x0][0x2d0], RZ, 0x3c, !PT ;  /* 0x0000b40000027a12 */ /* 0x000fe400078e3cff */
[----:B------:R-:W-:-:S02]  /*e640*/  ISETP.GE.AND P1, PT, R41, RZ, PT ;  /* 0x000000ff2900720c */ /* 0x000fc40003f26270 */
[----:B------:R-:W-:Y:S02]  /*e650*/  ISETP.GE.AND P4, PT, R2, RZ, PT ;  /* 0x000000ff0200720c */ /* 0x000fe40003f86270 */
[----:B------:R-:W-:Y:S02]  /*e660*/  ISETP.NE.AND P3, PT, RZ, c[0x0][0x2d0], PT ;  /* 0x0000b400ff007a0c */ /* 0x000fe40003f65270 */
[----:B------:R-:W-:Y:S02]  /*e670*/  LOP3.LUT R2, RZ, c[0x0][0x2d0], RZ, 0x33, !PT ;  /* 0x0000b400ff027a12 */ /* 0x000fe400078e33ff */
[----:B------:R-:W-:Y:S02]  /*e680*/  @P5 IADD3 R40, R40, 0x1, RZ ;  /* 0x0000000128285810 */ /* 0x000fe40007ffe0ff */
[----:B------:R-:W-:-:S03]  /*e690*/  @P6 IADD3 R42, R42, 0x1, RZ ;  /* 0x000000012a2a6810 */ /* 0x000fc60007ffe0ff */
[----:B------:R-:W-:Y:S02]  /*e6a0*/  @!P1 IMAD.MOV R40, RZ, RZ, -R40 ;  /* 0x000000ffff289224 */ /* 0x000fe400078e0a28 */
        /* <DEDUP_REMOVED lines=9> */
[----:B------:R-:W-:-:S04]  /*e740*/  IMAD R5, R2, R5, -0x80 ;  /* 0xffffff8002057424 */ /* 0x000fc800078e0205 */
[----:B------:R-:W-:Y:S01]  /*e750*/  IMAD.WIDE.U32 R40, R5, c[0x0][0x198], RZ ;  /* 0x0000660005287a25 */ /* 0x000fe200078e00ff */
[----:B------:R-:W-:-:S05]  /*e760*/  SHF.R.S32.HI R2, RZ, 0x1f, R5 ;  /* 0x0000001fff027819 */ /* 0x000fca0000011405 */
[----:B------:R-:W-:-:S04]  /*e770*/  IMAD R2, R2, c[0x0][0x198], RZ ;  /* 0x0000660002027a24 */ /* 0x000fc800078e02ff */
[----:B------:R-:W-:-:S04]  /*e780*/  IMAD R2, R5, c[0x0][0x19c], R2 ;  /* 0x0000670005027a24 */ /* 0x000fc800078e0202 */
[----:B------:R-:W-:Y:S02]  /*e790*/  IMAD.IADD R41, R41, 0x1, R2 ;  /* 0x0000000129297824 */ /* 0x000fe400078e0202 */
[----:B--2---:R-:W-:-:S05]  /*e7a0*/  IMAD.IADD R6, R6, 0x1, -R7 ;  /* 0x0000000106067824 */ /* 0x004fca00078e0a07 */
[----:B------:R-:W-:-:S05]  /*e7b0*/  SHF.R.S32.HI R4, RZ, 0x1f, R6 ;  /* 0x0000001fff047819 */ /* 0x000fca0000011406 */
[----:B------:R-:W-:-:S04]  /*e7c0*/  IMAD R5, R4, c[0x0][0x180], RZ ;  /* 0x0000600004057a24 */ /* 0x000fc800078e02ff */
[C---:B------:R-:W-:Y:S02]  /*e7d0*/  IMAD R5, R6.reuse, c[0x0][0x184], R5 ;  /* 0x0000610006057a24 */ /* 0x040fe400078e0205 */
[----:B------:R-:W-:-:S05]  /*e7e0*/  IMAD.WIDE.U32 R6, R6, c[0x0][0x180], R40 ;  /* 0x0000600006067a25 */ /* 0x000fca00078e0028 */
[----:B------:R-:W-:Y:S01]  /*e7f0*/  IADD3 R5, R7, R5, RZ ;  /* 0x0000000507057210 */ /* 0x000fe20007ffe0ff */
[----:B------:R-:W-:Y:S01]  /*e800*/  IMAD.MOV.U32 R7, RZ, RZ, R6 ;  /* 0x000000ffff077224 */ /* 0x000fe200078e0006 */
[----:B------:R-:W-:Y:S05]  /*e810*/  BRA `(.L_x_2119) ;  /* 0x0000003000007947 */ /* 0x000fea0003800000 */
.L_x_2118:
[----:B------:R-:W-:-:S05]  /*e820*/  IMAD.MOV.U32 R7, RZ, RZ, c[0x0][0x198] ;  /* 0x00006600ff077624 */ /* 0x000fca00078e00ff */
[----:B------:R-:W-:-:S04]  /*e830*/  LEA R7, -R7, RZ, 0x7 ;  /* 0x000000ff07077211 */ /* 0x000fc800078e39ff */
[----:B------:R-:W-:Y:S02]  /*e840*/  SHF.R.S32.HI R5, RZ, 0x1f, R7 ;  /* 0x0000001fff057819 */ /* 0x000fe40000011407 */
.L_x_2119:
[----:B------:R-:W-:Y:S01]  /*e850*/  IADD3 R62, P3, P1, R164, R7, R62 ;  /* 0x00000007a43e7210 */ /* 0x000fe2000797e03e */
[----:B------:R-:W-:Y:S01]  /*e860*/  ULDC.64 UR4, c[0x0][0x198] ;  /* 0x0000660000047ab9 */ /* 0x000fe20000000a00 */
[C---:B------:R-:W-:Y:S01]  /*e870*/  IADD3 R164, P4, R7.reuse, R164, RZ ;  /* 0x000000a407a47210 */ /* 0x040fe20007f9e0ff */
[----:B------:R-:W-:Y:S01]  /*e880*/  USHF.L.U32 UR9, UR4, 0x6, URZ ;  /* 0x0000000604097899 */ /* 0x000fe2000800063f */
[----:B------:R-:W-:Y:S01]  /*e890*/  LEA R156, P5, R7, R156, 0x1 ;  /* 0x0000009c079c7211 */ /* 0x000fe200078a08ff */
[----:B------:R-:W-:Y:S01]  /*e8a0*/  UMOV UR8, 0x6 ;  /* 0x0000000600087882 */ /* 0x000fe20000000000 */
[----:B------:R-:W-:Y:S01]  /*e8b0*/  IADD3.X R61, R60, R5, R61, P3, P1 ;  /* 0x000000053c3d7210 */ /* 0x000fe20001fe243d */
[----:B------:R-:W-:Y:S01]  /*e8c0*/  IMAD.X R41, R5, 0x1, R60, P4 ;  /* 0x0000000105297824 */ /* 0x000fe200020e063c */
[----:B------:R-:W-:Y:S01]  /*e8d0*/  LEA R6, P3, R164, c[0x0][0x168], 0x1 ;  /* 0x00005a00a4067a11 */ /* 0x000fe200078608ff */
[----:B------:R-:W-:Y:S01]  /*e8e0*/  USHF.L.U64.HI UR5, UR4, UR8, UR5 ;  /* 0x0000000804057299 */ /* 0x000fe20008010205 */
[----:B------:R-:W-:-:S02]  /*e8f0*/  LEA.HI.X R155, R7, R155, R5, 0x1, P5 ;  /* 0x0000009b079b7211 */ /* 0x000fc400028f0c05 */
[----:B------:R-:W-:Y:S02]  /*e900*/  LEA.HI.X R7, R164, c[0x0][0x16c], R41, 0x1, P3 ;  /* 0x00005b00a4077a11 */ /* 0x000fe400018f0c29 */
[----:B------:R-:W-:Y:S01]  /*e910*/  IADD3 R44, P3, R156, UR9, RZ ;  /* 0x000000099c2c7c10 */ /* 0x000fe2000ff7e0ff */
[----:B------:R-:W-:Y:S01]  /*e920*/  IMAD.MOV.U32 R157, RZ, RZ, R155 ;  /* 0x000000ffff9d7224 */ /* 0x000fe200078e009b */
[C---:B------:R-:W-:Y:S02]  /*e930*/  LEA R4, P1, R62.reuse, c[0x0][0x168], 0x1 ;  /* 0x00005a003e047a11 */ /* 0x040fe400078208ff */
[----:B------:R-:W-:Y:S02]  /*e940*/  IADD3.X R45, R155, UR5, RZ, P3, !PT ;  /* 0x000000059b2d7c10 */ /* 0x000fe40009ffe4ff */
[----:B------:R-:W-:Y:S01]  /*e950*/  LEA.HI.X R5, R62, c[0x0][0x16c], R61, 0x1, P1 ;  /* 0x00005b003e057a11 */ /* 0x000fe200008f0c3d */
[----:B------:R-:W-:Y:S01]  /*e960*/  @!PT LDS RZ, [RZ] ;  /* 0x00000000fffff984 */ /* 0x000fe20000000800 */
[----:B------:R-:W-:Y:S01]  /*e970*/  @!PT LDS RZ, [RZ] ;  /* 0x00000000fffff984 */ /* 0x000fe20000000800 */
[----:B------:R-:W-:Y:S01]  /*e980*/  @!PT LDS RZ, [RZ] ;  /* 0x00000000fffff984 */ /* 0x000fe20000000800 */
[----:B------:R1:W-:Y:S01]  /*e990*/  LDGSTS.E.BYPASS.LTC128B.128 [R154+0x3000], [R156.64] ;  /* 0x030000009c9a7fae */ /* 0x0003e2000b901d46 */
[----:B------:R-:W-:-:S02]  /*e9a0*/  IADD3 R48, P3, R44, UR9, RZ ;  /* 0x000000092c307c10 */ /* 0x000fc4000ff7e0ff */
[----:B------:R-:W-:Y:S01]  /*e9b0*/  IADD3 R40, P1, R4, UR9, RZ ;  /* 0x0000000904287c10 */ /* 0x000fe2000ff3e0ff */
[----:B------:R1:W-:Y:S01]  /*e9c0*/  LDGSTS.E.BYPASS.LTC128B.128 [R154+0x5000], [R6.64+0x40] ;  /* 0x05000040069a7fae */ /* 0x0003e2000b901d46 */
[----:B------:R-:W-:Y:S02]  /*e9d0*/  IADD3.X R49, R45, UR5, RZ, P3, !PT ;  /* 0x000000052d317c10 */ /* 0x000fe40009ffe4ff */
[----:B------:R-:W-:Y:S01]  /*e9e0*/  IADD3.X R41, R5, UR5, RZ, P1, !PT ;  /* 0x0000000505297c10 */ /* 0x000fe20008ffe4ff */
[----:B------:R1:W-:Y:S01]  /*e9f0*/  LDGSTS.E.BYPASS.LTC128B.128 [R154+0x7000], [R6.64+0x80] ;  /* 0x07000080069a7fae */ /* 0x0003e2000b901d46 */
[----:B------:R-:W-:Y:S02]  /*ea00*/  IADD3 R46, P3, R48, UR9, RZ ;  /* 0x00000009302e7c10 */ /* 0x000fe4000ff7e0ff */
[----:B------:R-:W-:Y:S01]  /*ea10*/  IADD3 R56, P1, R40, UR9, RZ ;  /* 0x0000000928387c10 */ /* 0x000fe2000ff3e0ff */
[----:B------:R1:W-:Y:S01]  /*ea20*/  LDGSTS.E.BYPASS.LTC128B.128 [R154+0x3800], [R44.64] ;  /* 0x038000002c9a7fae */ /* 0x0003e2000b901d46 */
[----:B------:R-:W-:-:S02]  /*ea30*/  IADD3.X R47, R49, UR5, RZ, P3, !PT ;  /* 0x00000005312f7c10 */ /* 0x000fc40009ffe4ff */
        /* <DEDUP_REMOVED lines=10> */
.L_x_2117:
[----:B------:R-:W-:Y:S02]  /*eae0*/  IMAD.IADD R0, R0, 0x1, R43 ;  /* 0x0000000100007824 */ /* 0x000fe400078e022b */
[----:B------:R-:W-:-:S03]  /*eaf0*/  IMAD.SHL.U32 R146, R3, 0x2, RZ ;  /* 0x0000000203927824 */ /* 0x000fc600078e00ff */
[C---:B------:R-:W-:Y:S01]  /*eb00*/  IADD3 R2, R0.reuse, 0x1, RZ ;  /* 0x0000000100027810 */ /* 0x040fe20007ffe0ff */
[----:B------:R-:W-:Y:S01]  /*eb10*/  IMAD R144, R51, 0x2, R146 ;  /* 0x0000000233907824 */ /* 0x000fe200078e0292 */
[----:B-1----:R-:W-:Y:S02]  /*eb20*/  IADD3 R4, R0, 0x8, RZ ;  /* 0x0000000800047810 */ /* 0x002fe40007ffe0ff */
[CC--:B------:R-:W-:Y:S02]  /*eb30*/  ISETP.GE.AND P4, PT, R2.reuse, R52.reuse, PT ;  /* 0x000000340200720c */ /* 0x0c0fe40003f86270 */
[-C--:B------:R-:W-:Y:S01]  /*eb40*/  ISETP.GE.AND P1, PT, R2, R53.reuse, PT ;  /* 0x000000350200720c */ /* 0x080fe20003f26270 */
[----:B------:R-:W-:Y:S01]  /*eb50*/  LDSM.16.MT88.4 R76, [R144+0x9000] ;  /* 0x00900000904c783b */ /* 0x000fe20000004200 */
[C---:B------:R-:W-:Y:S02]  /*eb60*/  ISETP.GE.AND P3, PT, R4.reuse, R52, PT ;  /* 0x000000340400720c */ /* 0x040fe40003f66270 */
[----:B------:R-:W-:-:S02]  /*eb70*/  ISETP.GE.AND P5, PT, R4, R53, PT ;  /* 0x000000350400720c */ /* 0x000fc40003fa6270 */
[C---:B------:R-:W-:Y:S02]  /*eb80*/  IADD3 R2, R0.reuse, 0x9, RZ ;  /* 0x0000000900027810 */ /* 0x040fe40007ffe0ff */
[----:B------:R-:W-:Y:S02]  /*eb90*/  IADD3 R4, R0, 0x10, RZ ;  /* 0x0000001000047810 */ /* 0x000fe40007ffe0ff */
        /* <DEDUP_REMOVED lines=38> */
[----:B------:R-:W-:Y:S01]  /*ee00*/  FSEL R32, R16, -INF , !P5 ;  /* 0xff80000010207808 */ /* 0x000fe20006800000 */
[----:B------:R-:W-:Y:S01]  /*ee10*/  LDSM.16.MT88.4 R20, [R144+0x9400] ;  /* 0x009400009014783b */ /* 0x000fe20000004200 */
        /* <DEDUP_REMOVED lines=8> */
[CC--:B------:R-:W-:Y:S01]  /*eea0*/  ISETP.GE.AND P6, PT, R5.reuse, R52.reuse, PT ;  /* 0x000000340500720c */ /* 0x0c0fe20003fc6270 */
[----:B------:R-:W-:Y:S01]  /*eeb0*/  LDSM.16.MT88.4 R16, [R146+0xb400] ;  /* 0x00b400009210783b */ /* 0x000fe20000004200 */
[----:B------:R-:W-:Y:S02]  /*eec0*/  ISETP.GE.AND P3, PT, R5, R53, PT ;  /* 0x000000350500720c */ /* 0x000fe40003f66270 */
[----:B------:R-:W-:Y:S02]  /*eed0*/  ISETP.GE.AND P5, PT, R2, R52, PT ;  /* 0x000000340200720c */ /* 0x000fe40003fa6270 */
[----:B------:R-:W-:Y:S02]  /*eee0*/  IADD3 R5, R0, 0x38, RZ ;  /* 0x0000003800057810 */ /* 0x000fe40007ffe0ff */
[----:B------:R-:W-:-:S02]  /*eef0*/  FSEL R198, R13, -INF , !P5 ;  /* 0xff8000000dc67808 */ /* 0x000fc40006800000 */
[C---:B------:R-:W-:Y:S02]  /*ef00*/  ISETP.GE.AND P5, PT, R5.reuse, R53, PT ;  /* 0x000000350500720c */ /* 0x040fe40003fa6270 */
        /* <DEDUP_REMOVED lines=13> */
[----:B------:R-:W-:Y:S02]  /*efe0*/  FSEL R190, R113, -INF , !P5 ;  /* 0xff80000071be7808 */ /* 0x000fe40006800000 */
[----:B------:R-:W-:Y:S02]  /*eff0*/  FMNMX.FTZ R5, R44, R5, !PT ;  /* 0x000000052c057209 */ /* 0x000fe40007810000 */
[----:B------:R-:W-:Y:S02]  /*f000*/  ISETP.GE.AND P5, PT, R0, R53, PT ;  /* 0x000000350000720c */ /* 0x000fe40003fa6270 */
[----:B------:R-:W-:-:S02]  /*f010*/  FSEL R24, R8, -INF , !P3 ;  /* 0xff80000008187808 */ /* 0x000fc40005800000 */
[----:B------:R-:W-:Y:S02]  /*f020*/  ISETP.GE.AND P3, PT, R2, R53, PT ;  /* 0x000000350200720c */ /* 0x000fe40003f66270 */
[----:B------:R-:W-:Y:S02]  /*f030*/  FMNMX.FTZ R5, R68, R5, !PT ;  /* 0x0000000544057209 */ /* 0x000fe40007810000 */
[----:B------:R-:W-:Y:S02]  /*f040*/  FSEL R8, R39, -INF , !P1 ;  /* 0xff80000027087808 */ /* 0x000fe40004800000 */
[----:B------:R-:W-:Y:S02]  /*f050*/  FSEL R38, R38, -INF , !P5 ;  /* 0xff80000026267808 */ /* 0x000fe40006800000 */
        /* <DEDUP_REMOVED lines=19> */
[----:B------:R-:W-:-:S02]  /*f190*/  FSEL R130, R15, -INF , !P6 ;  /* 0xff8000000f827808 */ /* 0x000fc40007000000 */
[-C--:B------:R-:W-:Y:S02]  /*f1a0*/  ISETP.GE.AND P6, PT, R2, R52.reuse, PT ;  /* 0x000000340200720c */ /* 0x080fe40003fc6270 */
[----:B------:R-:W-:Y:S02]  /*f1b0*/  IADD3 R2, R0, 0x40, RZ ;  /* 0x0000004000027810 */ /* 0x000fe40007ffe0ff */
[----:B------:R-:W-:Y:S02]  /*f1c0*/  FMNMX.FTZ R13, R198, R13, !PT ;  /* 0x0000000dc60d7209 */ /* 0x000fe40007810000 */
[----:B------:R-:W-:Y:S02]  /*f1d0*/  FMNMX.FTZ R11, R200, R11, !PT ;  /* 0x0000000bc80b7209 */ /* 0x000fe40007810000 */
[----:B------:R-:W-:Y:S02]  /*f1e0*/  FSEL R196, R9, -INF , !P6 ;  /* 0xff80000009c47808 */ /* 0x000fe40007000000 */
        /* <DEDUP_REMOVED lines=10> */
[----:B------:R-:W-:Y:S02]  /*f290*/  FMNMX.FTZ R11, R136, R11, !PT ;  /* 0x0000000b880b7209 */ /* 0x000fe40007810000 */
[----:B------:R-:W-:Y:S02]  /*f2a0*/  IADD3 R2, R0, 0x49, RZ ;  /* 0x0000004900027810 */ /* 0x000fe40007ffe0ff */
[----:B------:R-:W-:-:S02]  /*f2b0*/  FMNMX.FTZ R13, R176, R13, !PT ;  /* 0x0000000db00d7209 */ /* 0x000fc40007810000 */
[----:B------:R-:W-:Y:S02]  /*f2c0*/  FSEL R180, R115, -INF , !P4 ;  /* 0xff80000073b47808 */ /* 0x000fe40006000000 */
[----:B------:R-:W-:Y:S02]  /*f2d0*/  FMNMX.FTZ R11, R130, R11, !PT ;  /* 0x0000000b820b7209 */ /* 0x000fe40007810000 */
[C---:B------:R-:W-:Y:S02]  /*f2e0*/  ISETP.GE.AND P1, PT, R2.reuse, R52, PT ;  /* 0x000000340200720c */ /* 0x040fe40003f26270 */
[----:B------:R-:W-:Y:S02]  /*f2f0*/  ISETP.GE.AND P4, PT, R2, R53, PT ;  /* 0x000000350200720c */ /* 0x000fe40003f86270 */
[C---:B------:R-:W-:Y:S02]  /*f300*/  IADD3 R7, R0.reuse, 0x50, RZ ;  /* 0x0000005000077810 */ /* 0x040fe40007ffe0ff */
[----:B------:R-:W-:-:S02]  /*f310*/  IADD3 R2, R0, 0x51, RZ ;  /* 0x0000005100027810 */ /* 0x000fc40007ffe0ff */
[----:B------:R-:W-:Y:S02]  /*f320*/  FSEL R188, R108, -INF , !P6 ;  /* 0xff8000006cbc7808 */ /* 0x000fe40007000000 */
[----:B------:R-:W-:Y:S02]  /*f330*/  FMNMX.FTZ R13, R190, R13, !PT ;  /* 0x0000000dbe0d7209 */ /* 0x000fe40007810000 */
[----:B------:R-:W-:Y:S02]  /*f340*/  FMNMX.FTZ R11, R192, R11, !PT ;  /* 0x0000000bc00b7209 */ /* 0x000fe40007810000 */
[----:B------:R-:W-:Y:S02]  /*f350*/  FSEL R178, R109, -INF , !P1 ;  /* 0xff8000006db27808 */ /* 0x000fe40004800000 */
[-C--:B------:R-:W-:Y:S02]  /*f360*/  ISETP.GE.AND P6, PT, R7, R52.reuse, PT ;  /* 0x000000340700720c */ /* 0x080fe40003fc6270 */
[----:B------:R-:W-:-:S02]  /*f370*/  ISETP.GE.AND P5, PT, R2, R52, PT ;  /* 0x000000340200720c */ /* 0x000fc40003fa6270 */
[----:B------:R-:W-:Y:S02]  /*f380*/  ISETP.GE.AND P1, PT, R2, R53, PT ;  /* 0x000000350200720c */ /* 0x000fe40003f26270 */
[----:B------:R-:W-:Y:S02]  /*f390*/  IADD3 R2, R0, 0x58, RZ ;  /* 0x0000005800027810 */ /* 0x000fe40007ffe0ff */
[----:B------:R-:W-:Y:S02]  /*f3a0*/  FMNMX.FTZ R13, R188, R13, !PT ;  /* 0x0000000dbc0d7209 */ /* 0x000fe40007810000 */
[----:B------:R-:W-:Y:S02]  /*f3b0*/  FMNMX.FTZ R11, R194, R11, !PT ;  /* 0x0000000bc20b7209 */ /* 0x000fe40007810000 */
[----:B------:R-:W-:Y:S02]  /*f3c0*/  FSEL R184, R110, -INF , !P3 ;  /* 0xff8000006eb87808 */ /* 0x000fe40005800000 */
[----:B------:R-:W-:-:S02]  /*f3d0*/  FSEL R186, R111, -INF , !P4 ;  /* 0xff8000006fba7808 */ /* 0x000fc40006000000 */
[----:B------:R-:W-:Y:S01]  /*f3e0*/  FSEL R172, R104, -INF , !P6 ;  /* 0xff80000068ac7808 */ /* 0x000fe20007000000 */
[----:B------:R-:W-:Y:S01]  /*f3f0*/  LDSM.16.MT88.4 R108, [R144+0xb000] ;  /* 0x00b00000906c783b */ /* 0x000fe20000004200 */
[-C--:B------:R-:W-:Y:S02]  /*f400*/  ISETP.GE.AND P3, PT, R7, R53.reuse, PT ;  /* 0x000000350700720c */ /* 0x080fe40003f66270 */
[C---:B------:R-:W-:Y:S02]  /*f410*/  ISETP.GE.AND P4, PT, R2.reuse, R52, PT ;  /* 0x000000340200720c */ /* 0x040fe40003f86270 */
[----:B------:R-:W-:Y:S02]  /*f420*/  ISETP.GE.AND P6, PT, R2, R53, PT ;  /* 0x000000350200720c */ /* 0x000fe40003fc6270 */
[----:B------:R-:W-:Y:S02]  /*f430*/  FMNMX.FTZ R13, R178, R13, !PT ;  /* 0x0000000db20d7209 */ /* 0x000fe40007810000 */
[----:B------:R-:W-:-:S02]  /*f440*/  IADD3 R2, R0, 0x59, RZ ;  /* 0x0000005900027810 */ /* 0x000fc40007ffe0ff */
[----:B------:R-:W-:Y:S02]  /*f450*/  FMNMX.FTZ R11, R182, R11, !PT ;  /* 0x0000000bb60b7209 */ /* 0x000fe40007810000 */
[----:B------:R-:W-:Y:S02]  /*f460*/  FSEL R166, R106, -INF , !P3 ;  /* 0xff8000006aa67808 */ /* 0x000fe40005800000 */
[----:B------:R-:W-:Y:S02]  /*f470*/  FSEL R174, R105, -INF , !P5 ;  /* 0xff80000069ae7808 */ /* 0x000fe40006800000 */
[----:B------:R-:W-:Y:S02]  /*f480*/  FMNMX.FTZ R13, R172, R13, !PT ;  /* 0x0000000dac0d7209 */ /* 0x000fe40007810000 */
        /* <DEDUP_REMOVED lines=8> */
[C---:B------:R-:W-:Y:S02]  /*f510*/  ISETP.GE.AND P1, PT, R2.reuse, R52, PT ;  /* 0x000000340200720c */ /* 0x040fe40003f26270 */
[----:B------:R-:W-:Y:S02]  /*f520*/  ISETP.GE.AND P4, PT, R2, R53, PT ;  /* 0x000000350200720c */ /* 0x000fe40003f86270 */
[----:B------:R-:W-:Y:S02]  /*f530*/  IADD3 R2, R0, 0x61, RZ ;  /* 0x0000006100027810 */ /* 0x000fe40007ffe0ff */
[----:B------:R-:W-:Y:S02]  /*f540*/  FSEL R168, R125, -INF , !P3 ;  /* 0xff8000007da87808 */ /* 0x000fe40005800000 */
[----:B------:R-:W-:Y:S02]  /*f550*/  FMNMX.FTZ R13, R170, R13, !PT ;  /* 0x0000000daa0d7209 */ /* 0x000fe40007810000 */
[----:B------:R-:W-:-:S02]  /*f560*/  FMNMX.FTZ R11, R186, R11, !PT ;  /* 0x0000000bba0b7209 */ /* 0x000fc40007810000 */
[----:B------:R-:W-:Y:S02]  /*f570*/  FSEL R142, R126, -INF , !P6 ;  /* 0xff8000007e8e7808 */ /* 0x000fe40007000000 */
[C---:B------:R-:W-:Y:S02]  /*f580*/  ISETP.GE.AND P6, PT, R2.reuse, R52, PT ;  /* 0x000000340200720c */ /* 0x040fe40003fc6270 */
[----:B------:R-:W-:Y:S02]  /*f590*/  ISETP.GE.AND P3, PT, R2, R53, PT ;  /* 0x000000350200720c */ /* 0x000fe40003f66270 */
[----:B------:R-:W-:Y:S02]  /*f5a0*/  IADD3 R2, R0, 0x68, RZ ;  /* 0x0000006800027810 */ /* 0x000fe40007ffe0ff */
[----:B------:R-:W-:Y:S02]  /*f5b0*/  FSEL R138, R96, -INF , !P1 ;  /* 0xff800000608a7808 */ /* 0x000fe40004800000 */
[----:B------:R-:W-:-:S02]  /*f5c0*/  FMNMX.FTZ R13, R168, R13, !PT ;  /* 0x0000000da80d7209 */ /* 0x000fc40007810000 */
[----:B------:R-:W-:Y:S02]  /*f5d0*/  FMNMX.FTZ R11, R166, R11, !PT ;  /* 0x0000000ba60b7209 */ /* 0x000fe40007810000 */
[----:B------:R-:W-:Y:S02]  /*f5e0*/  FSEL R164, R127, -INF , !P5 ;  /* 0xff8000007fa47808 */ /* 0x000fe40006800000 */
[----:B------:R-:W-:Y:S02]  /*f5f0*/  ISETP.GE.AND P5, PT, R2, R52, PT ;  /* 0x000000340200720c */ /* 0x000fe40003fa6270 */
[----:B------:R-:W-:Y:S02]  /*f600*/  IADD3 R9, R0, 0x69, RZ ;  /* 0x0000006900097810 */ /* 0x000fe40007ffe0ff */
[----:B------:R-:W-:Y:S02]  /*f610*/  FSEL R134, R97, -INF , !P6 ;  /* 0xff80000061867808 */ /* 0x000fe40007000000 */
[----:B------:R-:W-:-:S02]  /*f620*/  FMNMX.FTZ R13, R138, R13, !PT ;  /* 0x0000000d8a0d7209 */ /* 0x000fc40007810000 */
[----:B------:R-:W-:Y:S02]  /*f630*/  FMNMX.FTZ R11, R140, R11, !PT ;  /* 0x0000000b8c0b7209 */ /* 0x000fe40007810000 */
[----:B------:R-:W-:Y:S02]  /*f640*/  FSEL R126, R98, -INF , !P4 ;  /* 0xff800000627e7808 */ /* 0x000fe40006000000 */
        /* <DEDUP_REMOVED lines=10> */
[----:B------:R-:W-:Y:S02]  /*f6f0*/  ISETP.GE.AND P1, PT, R2, R53, PT ;  /* 0x000000350200720c */ /* 0x000fe40003f26270 */
[----:B------:R-:W-:Y:S02]  /*f700*/  IADD3 R2, R0, 0x78, RZ ;  /* 0x0000007800027810 */ /* 0x000fe40007ffe0ff */
[----:B------:R-:W-:Y:S02]  /*f710*/  ISETP.GE.AND P4, PT, R5, R52, PT ;  /* 0x000000340500720c */ /* 0x000fe40003f86270 */
[----:B------:R-:W-:Y:S02]  /*f720*/  FSEL R116, R88, -INF , !P5 ;  /* 0xff80000058747808 */ /* 0x000fe40006800000 */
[----:B------:R-:W-:Y:S02]  /*f730*/  FMNMX.FTZ R13, R128, R13, !PT ;  /* 0x0000000d800d7209 */ /* 0x000fe40007810000 */
[----:B------:R-:W-:-:S02]  /*f740*/  FSEL R124, R99, -INF , !P3 ;  /* 0xff800000637c7808 */ /* 0x000fc40005800000 */
[----:B------:R-:W-:Y:S01]  /*f750*/  FMNMX.FTZ R11, R126, R11, !PT ;  /* 0x0000000b7e0b7209 */ /* 0x000fe20007810000 */
[----:B------:R-:W-:Y:S01]  /*f760*/  LDSM.16.MT88.4 R96, [R146+0xd000] ;  /* 0x00d000009260783b */ /* 0x000fe20000004200 */
        /* <DEDUP_REMOVED lines=31> */
[----:B-1----:R-:W-:-:S03]  /*f960*/  FMNMX.FTZ R9, R9, R12, !PT ;  /* 0x0000000c09097209 */ /* 0x002fc60007810000 */
[----:B------:R-:W-:Y:S04]  /*f970*/  LDSM.16.MT88.4 R12, [R144+0xb400] ;  /* 0x00b40000900c783b */ /* 0x000fe80000004200 */
[----:B------:R-:W1:Y:S01]  /*f980*/  SHFL.BFLY PT, R2, R9, 0x1, 0x1f ;  /* 0x0c201f0009027f89 */ /* 0x000e6200000e0000 */
[----:B--2---:R-:W-:-:S05]  /*f990*/  FMNMX.FTZ R5, R7, R0, !PT ;  /* 0x0000000007057209 */ /* 0x004fca0007810000 */
[----:B------:R-:W2:Y:S01]  /*f9a0*/  SHFL.BFLY PT, R0, R5, 0x1, 0x1f ;  /* 0x0c201f0005007f89 */ /* 0x000ea200000e0000 */
[----:B-1----:R-:W-:-:S04]  /*f9b0*/  FMNMX.FTZ R2, R9, R2, !PT ;  /* 0x0000000209027209 */ /* 0x002fc80007810000 */
[C---:B------:R-:W-:Y:S01]  /*f9c0*/  FSETP.NEU.FTZ.AND P1, PT, R2.reuse, -INF , PT ;  /* 0xff8000000200780b */ /* 0x040fe20003f3d000 */
[----:B------:R-:W-:-:S05]  /*f9d0*/  FMUL.FTZ R57, R2, c[0x0][0x23c] ;  /* 0x00008f0002397a20 */ /* 0x000fca0000410000 */
[----:B------:R-:W-:-:S05]  /*f9e0*/  FSEL R57, R57, RZ, P1 ;  /* 0x000000ff39397208 */ /* 0x000fca0000800000 */
[--C-:B------:R-:W-:Y:S02]  /*f9f0*/  FFMA.FTZ R47, R44, c[0x0][0x23c], -R57.reuse ;  /* 0x00008f002c2f7a23 */ /* 0x100fe40000010839 */
[--C-:B------:R-:W-:Y:S01]  /*fa00*/  FFMA.FTZ R44, R68, c[0x0][0x23c], -R57.reuse ;  /* 0x00008f00442c7a23 */ /* 0x100fe20000010839 */
[----:B--2---:R-:W-:Y:S01]  /*fa10*/  FMNMX.FTZ R0, R5, R0, !PT ;  /* 0x0000000005007209 */ /* 0x004fe20007810000 */
[----:B------:R-:W1:Y:S01]  /*fa20*/  LDSM.16.MT88.4 R68, [R146+0x9000] ;  /* 0x009000009244783b */ /* 0x000e620000004200 */
[--C-:B------:R-:W-:Y:S01]  /*fa30*/  FFMA.FTZ R60, R36, c[0x0][0x23c], -R57.reuse ;  /* 0x00008f00243c7a23 */ /* 0x100fe20000010839 */
[----:B------:R-:W-:Y:S01]  /*fa40*/  MUFU.EX2 R47, R47 ;  /* 0x0000002f002f7308 */ /* 0x000fe20000000800 */
[C---:B------:R-:W-:Y:S01]  /*fa50*/  FSETP.NEU.FTZ.AND P1, PT, R0.reuse, -INF , PT ;  /* 0xff8000000000780b */ /* 0x040fe20003f3d000 */
[----:B------:R-:W-:Y:S02]  /*fa60*/  FMUL.FTZ R45, R0, c[0x0][0x23c] ;  /* 0x00008f00002d7a20 */ /* 0x000fe40000410000 */
[----:B------:R-:W-:-:S02]  /*fa70*/  FFMA.FTZ R49, R10, c[0x0][0x23c], -R57 ;  /* 0x00008f000a317a23 */ /* 0x000fc40000010839 */
[--C-:B------:R-:W-:Y:S01]  /*fa80*/  FFMA.FTZ R43, R42, c[0x0][0x23c], -R57.reuse ;  /* 0x00008f002a2b7a23 */ /* 0x100fe20000010839 */
[----:B------:R-:W-:Y:S01]  /*fa90*/  FSEL R45, R45, RZ, P1 ;  /* 0x000000ff2d2d7208 */ /* 0x000fe20000800000 */
[--C-:B------:R-:W-:Y:S01]  /*faa0*/  FFMA.FTZ R42, R6, c[0x0][0x23c], -R57.reuse ;  /* 0x00008f00062a7a23 */ /* 0x100fe20000010839 */
[----:B------:R-:W-:Y:S01]  /*fab0*/  MUFU.EX2 R60, R60 ;  /* 0x0000003c003c7308 */ /* 0x000fe20000000800 */
[----:B------:R-:W-:Y:S02]  /*fac0*/  FFMA.FTZ R35, R74, c[0x0][0x23c], -R57 ;  /* 0x00008f004a237a23 */ /* 0x000fe40000010839 */
[--C-:B------:R-:W-:Y:S02]  /*fad0*/  FFMA.FTZ R118, R38, c[0x0][0x23c], -R45.reuse ;  /* 0x00008f0026767a23 */ /* 0x100fe4000001082d */
[--C-:B------:R-:W-:Y:S02]  /*fae0*/  FFMA.FTZ R59, R8, c[0x0][0x23c], -R45.reuse ;  /* 0x00008f00083b7a23 */ /* 0x100fe4000001082d */
[--C-:B------:R-:W-:Y:S01]  /*faf0*/  FFMA.FTZ R46, R46, c[0x0][0x23c], -R45.reuse ;  /* 0x00008f002e2e7a23 */ /* 0x100fe2000001082d */
[----:B------:R-:W2:Y:S01]  /*fb00*/  MUFU.EX2 R49, R49 ;  /* 0x0000003100317308 */ /* 0x000ea20000000800 */
[----:B------:R-:W-:Y:S01]  /*fb10*/  FFMA.FTZ R41, R40, c[0x0][0x23c], -R45 ;  /* 0x00008f0028297a23 */ /* 0x000fe2000001082d */
[----:B------:R-:W-:Y:S01]  /*fb20*/  LDSM.16.MT88.4 R8, [R146+0x9400] ;  /* 0x009400009208783b */ /* 0x000fe20000004200 */
[----:B------:R-:W-:-:S02]  /*fb30*/  FFMA.FTZ R40, R4, c[0x0][0x23c], -R57 ;  /* 0x00008f0004287a23 */ /* 0x000fc40000010839 */
[--C-:B------:R-:W-:Y:S01]  /*fb40*/  FFMA.FTZ R39, R72, c[0x0][0x23c], -R45.reuse ;  /* 0x00008f0048277a23 */ /* 0x100fe2000001082d */
[----:B------:R-:W3:Y:S01]  /*fb50*/  LDSM.16.MT88.4 R4, [R144+0xd000] ;  /* 0x00d000009004783b */ /* 0x000ee20000004200 */
[--C-:B------:R-:W-:Y:S01]  /*fb60*/  FFMA.FTZ R38, R82, c[0x0][0x23c], -R45.reuse ;  /* 0x00008f0052267a23 */ /* 0x100fe2000001082d */
[----:B------:R-:W4:Y:S01]  /*fb70*/  MUFU.EX2 R44, R44 ;  /* 0x0000002c002c7308 */ /* 0x000f220000000800 */
[--C-:B------:R-:W-:Y:S02]  /*fb80*/  FFMA.FTZ R37, R80, c[0x0][0x23c], -R45.reuse ;  /* 0x00008f0050257a23 */ /* 0x100fe4000001082d */
[--C-:B------:R-:W-:Y:S02]  /*fb90*/  FFMA.FTZ R34, R34, c[0x0][0x23c], -R45.reuse ;  /* 0x00008f0022227a23 */ /* 0x100fe4000001082d */
[--C-:B------:R-:W-:Y:S02]  /*fba0*/  FFMA.FTZ R33, R30, c[0x0][0x23c], -R45.reuse ;  /* 0x00008f001e217a23 */ /* 0x100fe4000001082d */
[----:B------:R-:W-:Y:S01]  /*fbb0*/  FFMA.FTZ R30, R26, c[0x0][0x23c], -R45 ;  /* 0x00008f001a1e7a23 */ /* 0x000fe2000001082d */
[----:B------:R-:W-:Y:S01]  /*fbc0*/  MUFU.EX2 R118, R118 ;  /* 0x0000007600767308 */ /* 0x000fe20000000800 */
[----:B--2---:R-:W-:Y:S01]  /*fbd0*/  F2FP.BF16.PACK_AB R100, R49, R60 ;  /* 0x0000003c3164723e */ /* 0x004fe200000010ff */
[----:B------:R-:W-:-:S02]  /*fbe0*/  FFMA.FTZ R36, R206, c[0x0][0x23c], -R57 ;  /* 0x00008f00ce247a23 */ /* 0x000fc40000010839 */
[--C-:B------:R-:W-:Y:S02]  /*fbf0*/  FFMA.FTZ R31, R208, c[0x0][0x23c], -R57.reuse ;  /* 0x00008f00d01f7a23 */ /* 0x100fe40000010839 */
[--C-:B------:R-:W-:Y:S02]  /*fc00*/  FFMA.FTZ R32, R32, c[0x0][0x23c], -R57.reuse ;  /* 0x00008f0020207a23 */ /* 0x100fe40000010839 */
[----:B------:R-:W2:Y:S01]  /*fc10*/  MUFU.EX2 R59, R59 ;  /* 0x0000003b003b7308 */ /* 0x000ea20000000800 */
[----:B----4-:R-:W-:Y:S01]  /*fc20*/  F2FP.BF16.PACK_AB R102, R44, R47 ;  /* 0x0000002f2c66723e */ /* 0x010fe200000010ff */
        /* <DEDUP_REMOVED lines=15> */
[----:B------:R-:W-:Y:S02]  /*fd20*/  FFMA.FTZ R117, R180, c[0x0][0x23c], -R45 ;  /* 0x00008f00b4757a23 */ /* 0x000fe4000001082d */
[--C-:B------:R-:W-:Y:S02]  /*fd30*/  FFMA.FTZ R176, R176, c[0x0][0x23c], -R57.reuse ;  /* 0x00008f00b0b07a23 */ /* 0x100fe40000010839 */
[--C-:B------:R-:W-:Y:S01]  /*fd40*/  FFMA.FTZ R63, R190, c[0x0][0x23c], -R57.reuse ;  /* 0x00008f00be3f7a23 */ /* 0x100fe20000010839 */
[----:B----4-:R-:W-:Y:S01]  /*fd50*/  F2FP.BF16.PACK_AB R103, R41, R46 ;  /* 0x0000002e2967723e */ /* 0x010fe200000010ff */
[----:B------:R-:W4:Y:S01]  /*fd60*/  MUFU.EX2 R42, R42 ;  /* 0x0000002a002a7308 */ /* 0x000f220000000800 */
        /* <DEDUP_REMOVED lines=15> */
[C---:B------:R-:W-:Y:S01]  /*fe60*/  HMMA.16816.F32.BF16 R88, R100.reuse, R108, RZ ;  /* 0x0000006c6458723c */ /* 0x040fe200000418ff */
[--C-:B------:R-:W-:Y:S01]  /*fe70*/  FFMA.FTZ R140, R142, c[0x0][0x23c], -R45.reuse ;  /* 0x00008f008e8c7a23 */ /* 0x100fe2000001082d */
[----:B------:R-:W-:Y:S01]  /*fe80*/  MUFU.EX2 R39, R39 ;  /* 0x0000002700277308 */ /* 0x000fe20000000800 */
[----:B------:R-:W-:Y:S02]  /*fe90*/  FFMA.FTZ R123, R164, c[0x0][0x23c], -R45 ;  /* 0x00008f00a47b7a23 */ /* 0x000fe4000001082d */
[--C-:B------:R-:W-:Y:S02]  /*fea0*/  FFMA.FTZ R138, R138, c[0x0][0x23c], -R57.reuse ;  /* 0x00008f008a8a7a23 */ /* 0x100fe40000010839 */
[--C-:B------:R-:W-:Y:S01]  /*feb0*/  FFMA.FTZ R127, R134, c[0x0][0x23c], -R57.reuse ;  /* 0x00008f00867f7a23 */ /* 0x100fe20000010839 */
[----:B------:R-:W-:Y:S01]  /*fec0*/  HMMA.16816.F32.BF16 R108, R100, R110, RZ ;  /* 0x0000006e646c723c */ /* 0x000fe200000418ff */
[--C-:B------:R-:W-:Y:S01]  /*fed0*/  FFMA.FTZ R129, R132, c[0x0][0x23c], -R57.reuse ;  /* 0x00008f0084817a23 */ /* 0x100fe20000010839 */
[----:B------:R-:W1:Y:S01]  /*fee0*/  MUFU.EX2 R38, R38 ;  /* 0x0000002600267308 */ /* 0x000e620000000800 */
        /* <DEDUP_REMOVED lines=8> */
[----:B------:R-:W-:Y:S01]  /*ff70*/  FADD.FTZ R59, R118, R59 ;  /* 0x0000003b763b7221 */ /* 0x000fe20000010000 */
[----:B------:R-:W-:Y:S01]  /*ff80*/  HMMA.16816.F32.BF16 R80, R100, R84, RZ ;  /* 0x000000546450723c */ /* 0x000fe200000418ff */
[----:B------:R-:W-:Y:S01]  /*ff90*/  FADD.FTZ R47, R47, R60 ;  /* 0x0000003c2f2f7221 */ /* 0x000fe20000010000 */
[----:B------:R-:W5:Y:S01]  /*ffa0*/  MUFU.EX2 R34, R34 ;  /* 0x0000002200227308 */ /* 0x000f620000000800 */
[----:B------:R-:W-:-:S02]  /*ffb0*/  FADD.FTZ R46, R46, R59 ;  /* 0x0000003b2e2e7221 */ /* 0x000fc40000010000 */
[----:B------:R-:W-:Y:S02]  /*ffc0*/  FADD.FTZ R44, R44, R47 ;  /* 0x0000002f2c2c7221 */ /* 0x000fe40000010000 */
[----:B------:R-:W-:Y:S01]  /*ffd0*/  FADD.FTZ R46, R41, R46 ;  /* 0x0000002e292e7221 */ /* 0x000fe20000010000 */
[C---:B------:R-:W-:Y:S01]  /*ffe0*/  HMMA.16816.F32.BF16 R92, R100.reuse, R96, RZ ;  /* 0x00000060645c723c */ /* 0x040fe200000418ff */
[----:B--2---:R-:W-:Y:S01]  /*fff0*/  FADD.FTZ R41, R43, R44 ;  /* 0x0000002c2b297221 */ /* 0x004fe20000010000 */
[----:B------:R-:W-:Y:S01]  /*10000*/  MUFU.EX2 R36, R36 ;  /* 0x0000002400247308 */ /* 0x000fe20000000800 */
[----:B------:R-:W-:Y:S02]  /*10010*/  FFMA.FTZ R165, R62, c[0x0][0x23c], -R57 ;  /* 0x00008f003ea57a23 */ /* 0x000fe40000010839 */
[----:B----4-:R-:W-:Y:S02]  /*10020*/  FADD.FTZ R41, R42, R41 ;  /* 0x000000292a297221 */ /* 0x010fe40000010000 */
[--C-:B------:R-:W-:Y:S01]  /*10030*/  FFMA.FTZ R56, R56, c[0x0][0x23c], -R45.reuse ;  /* 0x00008f0038387a23 */ /* 0x100fe2000001082d */
[----:B------:R-:W-:Y:S01]  /*10040*/  HMMA.16816.F32.BF16 R76, R100, R78, RZ ;  /* 0x0000004e644c723c */ /* 0x000fe200000418ff */
[--C-:B------:R-:W-:Y:S01]  /*10050*/  FFMA.FTZ R49, R50, c[0x0][0x23c], -R45.reuse ;  /* 0x00008f0032317a23 */ /* 0x100fe2000001082d */
[----:B------:R-:W2:Y:S01]  /*10060*/  MUFU.EX2 R31, R31 ;  /* 0x0000001f001f7308 */ /* 0x000ea20000000800 */
[----:B------:R-:W-:-:S02]  /*10070*/  FFMA.FTZ R164, R48, c[0x0][0x23c], -R45 ;  /* 0x00008f0030a47a23 */ /* 0x000fc4000001082d */
[--C-:B------:R-:W-:Y:S02]  /*10080*/  FFMA.FTZ R116, R116, c[0x0][0x23c], -R57.reuse ;  /* 0x00008f0074747a23 */ /* 0x100fe40000010839 */
[--C-:B------:R-:W-:Y:S01]  /*10090*/  FFMA.FTZ R66, R66, c[0x0][0x23c], -R57.reuse ;  /* 0x00008f0042427a23 */ /* 0x100fe20000010839 */
[C---:B------:R-:W-:Y:S01]  /*100a0*/  HMMA.16816.F32.BF16 R84, R100.reuse, R86, RZ ;  /* 0x000000566454723c */ /* 0x040fe200000418ff */
[----:B------:R-:W-:Y:S01]  /*100b0*/  FFMA.FTZ R64, R64, c[0x0][0x23c], -R57 ;  /* 0x00008f0040407a23 */ /* 0x000fe20000010839 */
[----:B------:R-:W-:Y:S06]  /*100c0*/  MUFU.EX2 R32, R32 ;  /* 0x0000002000207308 */ /* 0x000fec0000000800 */
[C---:B------:R-:W-:Y:S02]  /*100d0*/  HMMA.16816.F32.BF16 R96, R100.reuse, R98, RZ ;  /* 0x000000626460723c */ /* 0x040fe400000418ff */
[----:B------:R-:W4:Y:S06]  /*100e0*/  MUFU.EX2 R27, R27 ;  /* 0x0000001b001b7308 */ /* 0x000f2c0000000800 */
[C---:B---3--:R-:W-:Y:S02]  /*100f0*/  HMMA.16816.F32.BF16 R104, R100.reuse, R4, RZ ;  /* 0x000000046468723c */ /* 0x048fe400000418ff */
[----:B------:R-:W-:Y:S05]  /*10100*/  MUFU.EX2 R33, R33 ;  /* 0x0000002100217308 */ /* 0x000fea0000000800 */
[----:B------:R-:W-:Y:S01]  /*10110*/  F2FP.BF16.PACK_AB R4, R42, R43 ;  /* 0x0000002b2a04723e */ /* 0x000fe200000010ff */
[----:B------:R-:W-:Y:S01]  /*10120*/  HMMA.16816.F32.BF16 R100, R100, R6, RZ ;  /* 0x000000066464723c */ /* 0x000fe200000418ff */
[----:B-1----:R-:W-:Y:S01]  /*10130*/  F2FP.BF16.PACK_AB R5, R38, R39 ;  /* 0x000000272605723e */ /* 0x002fe200000010ff */
[----:B------:R-:W1:Y:S01]  /*10140*/  MUFU.EX2 R30, R30 ;  /* 0x0000001e001e7308 */ /* 0x000e620000000800 */
[----:B------:R-:W-:-:S04]  /*10150*/  FADD.FTZ R39, R39, R46 ;  /* 0x0000002e27277221 */ /* 0x000fc80000010000 */
[----:B------:R-:W-:Y:S01]  /*10160*/  F2FP.BF16.PACK_AB R6, R35, R40 ;  /* 0x000000282306723e */ /* 0x000fe200000010ff */
[----:B------:R-:W-:Y:S01]  /*10170*/  FADD.FTZ R38, R38, R39 ;  /* 0x0000002726267221 */ /* 0x000fe20000010000 */
[----:B-----5:R-:W-:Y:S01]  /*10180*/  F2FP.BF16.PACK_AB R7, R34, R37 ;  /* 0x000000252207723e */ /* 0x020fe200000010ff */
[----:B------:R-:W-:Y:S01]  /*10190*/  MUFU.EX2 R29, R29 ;  /* 0x0000001d001d7308 */ /* 0x000fe20000000800 */
[----:B------:R-:W-:Y:S02]  /*101a0*/  FADD.FTZ R40, R40, R41 ;  /* 0x0000002928287221 */ /* 0x000fe40000010000 */
[----:B------:R-:W-:Y:S02]  /*101b0*/  FADD.FTZ R37, R37, R38 ;  /* 0x0000002625257221 */ /* 0x000fe40000010000 */
[----:B------:R-:W-:Y:S01]  /*101c0*/  FADD.FTZ R35, R35, R40 ;  /* 0x0000002823237221 */ /* 0x000fe20000010000 */
[C---:B------:R-:W-:Y:S01]  /*101d0*/  HMMA.16816.F32.BF16 R112, R4.reuse, R8, R112 ;  /* 0x000000080470723c */ /* 0x040fe20000041870 */
[----:B------:R-:W-:Y:S01]  /*101e0*/  FADD.FTZ R34, R34, R37 ;  /* 0x0000002522227221 */ /* 0x000fe20000010000 */
[----:B------:R-:W3:Y:S06]  /*101f0*/  MUFU.EX2 R26, R26 ;  /* 0x0000001a001a7308 */ /* 0x000eec0000000800 */
[C---:B------:R-:W-:Y:S01]  /*10200*/  HMMA.16816.F32.BF16 R68, R4.reuse, R10, R68 ;  /* 0x0000000a0444723c */ /* 0x040fe20000041844 */
[----:B------:R-:W5:Y:S01]  /*10210*/  LDSM.16.MT88.4 R8, [R146+0xd400] ;  /* 0x00d400009208783b */ /* 0x000f620000004200 */
[----:B------:R-:W-:Y:S06]  /*10220*/  MUFU.EX2 R28, R28 ;  /* 0x0000001c001c7308 */ /* 0x000fec0000000800 */
[C---:B------:R-:W-:Y:S02]  /*10230*/  HMMA.16816.F32.BF16 R88, R4.reuse, R12, R88 ;  /* 0x0000000c0458723c */ /* 0x040fe40000041858 */
[----:B------:R-:W1:Y:S06]  /*10240*/  MUFU.EX2 R25, R25 ;  /* 0x0000001900197308 */ /* 0x000e6c0000000800 */
[C---:B------:R-:W-:Y:S01]  /*10250*/  HMMA.16816.F32.BF16 R108, R4.reuse, R14, R108 ;  /* 0x0000000e046c723c */ /* 0x040fe2000004186c */
[----:B------:R-:W1:Y:S01]  /*10260*/  LDSM.16.MT88.4 R12, [R144+0xd400] ;  /* 0x00d40000900c783b */ /* 0x000e620000004200 */
        /* <DEDUP_REMOVED lines=8> */
[C---:B-----5:R-:W-:Y:S02]  /*102f0*/  HMMA.16816.F32.BF16 R92, R4.reuse, R8, R92 ;  /* 0x00000008045c723c */ /* 0x060fe4000004185c */
[----:B------:R-:W-:Y:S06]  /*10300*/  MUFU.EX2 R130, R130 ;  /* 0x0000008200827308 */ /* 0x000fec0000000800 */
[C---:B------:R-:W-:Y:S01]  /*10310*/  HMMA.16816.F32.BF16 R96, R4.reuse, R10, R96 ;  /* 0x0000000a0460723c */ /* 0x040fe20000041860 */
[----:B------:R-:W5:Y:S01]  /*10320*/  LDSM.16.MT88.4 R8, [R146+0x9800] ;  /* 0x009800009208783b */ /* 0x000f620000004200 */
[----:B------:R-:W2:Y:S06]  /*10330*/  MUFU.EX2 R51, R51 ;  /* 0x0000003300337308 */ /* 0x000eac0000000800 */
[C---:B-1----:R-:W-:Y:S02]  /*10340*/  HMMA.16816.F32.BF16 R104, R4.reuse, R12, R104 ;  /* 0x0000000c0468723c */ /* 0x042fe40000041868 */
[----:B------:R-:W-:Y:S06]  /*10350*/  MUFU.EX2 R176, R176 ;  /* 0x000000b000b07308 */ /* 0x000fec0000000800 */
[C---:B------:R-:W-:Y:S01]  /*10360*/  HMMA.16816.F32.BF16 R100, R4.reuse, R14, R100 ;  /* 0x0000000e0464723c */ /* 0x040fe20000041864 */
[----:B------:R-:W1:Y:S01]  /*10370*/  LDSM.16.MT88.4 R12, [R144+0xb800] ;  /* 0x00b80000900c783b */ /* 0x000e620000004200 */
[----:B------:R-:W1:Y:S06]  /*10380*/  MUFU.EX2 R63, R63 ;  /* 0x0000003f003f7308 */ /* 0x000e6c0000000800 */
[----:B------:R-:W-:Y:S01]  /*10390*/  HMMA.16816.F32.BF16 R84, R4, R18, R84 ;  /* 0x000000120454723c */ /* 0x000fe20000041854 */
[----:B------:R-:W1:Y:S01]  /*103a0*/  LDSM.16.MT88.4 R16, [R146+0xb800] ;  /* 0x00b800009210783b */ /* 0x000e620000004200 */
[----:B------:R-:W-:Y:S05]  /*103b0*/  MUFU.EX2 R65, R65 ;  /* 0x0000004100417308 */ /* 0x000fea0000000800 */
[----:B--2---:R-:W-:Y:S01]  /*103c0*/  F2FP.BF16.PACK_AB R4, R31, R36 ;  /* 0x000000241f04723e */ /* 0x004fe200000010ff */
[----:B------:R-:W-:Y:S01]  /*103d0*/  FADD.FTZ R36, R36, R35 ;  /* 0x0000002324247221 */ /* 0x000fe20000010000 */
[----:B----4-:R-:W-:Y:S01]  /*103e0*/  F2FP.BF16.PACK_AB R6, R27, R32 ;  /* 0x000000201b06723e */ /* 0x010fe200000010ff */
[----:B------:R-:W2:Y:S01]  /*103f0*/  MUFU.EX2 R178, R178 ;  /* 0x000000b200b27308 */ /* 0x000ea20000000800 */
[----:B------:R-:W-:Y:S01]  /*10400*/  F2FP.BF16.PACK_AB R5, R30, R33 ;  /* 0x000000211e05723e */ /* 0x000fe200000010ff */
[----:B------:R-:W-:Y:S01]  /*10410*/  FADD.FTZ R33, R33, R34 ;  /* 0x0000002221217221 */ /* 0x000fe20000010000 */
[----:B---3--:R-:W-:Y:S01]  /*10420*/  F2FP.BF16.PACK_AB R7, R26, R29 ;  /* 0x0000001d1a07723e */ /* 0x008fe200000010ff */
        /* <DEDUP_REMOVED lines=8> */
[----:B------:R-:W3:Y:S02]  /*104b0*/  MUFU.EX2 R117, R117 ;  /* 0x0000007500757308 */ /* 0x000ee40000000800 */
[C---:B------:R-:W-:Y:S01]  /*104c0*/  HMMA.16816.F32.BF16 R68, R4.reuse, R10, R68 ;  /* 0x0000000a0444723c */ /* 0x040fe20000041844 */
[----:B------:R-:W4:Y:S05]  /*104d0*/  LDSM.16.MT88.4 R8, [R146+0xd800] ;  /* 0x00d800009208783b */ /* 0x000f2a0000004200 */
[----:B------:R-:W-:Y:S02]  /*104e0*/  MUFU.EX2 R180, R180 ;  /* 0x000000b400b47308 */ /* 0x000fe40000000800 */
[C---:B-1----:R-:W-:Y:S06]  /*104f0*/  HMMA.16816.F32.BF16 R88, R4.reuse, R12, R88 ;  /* 0x0000000c0458723c */ /* 0x042fec0000041858 */
[----:B------:R-:W1:Y:S02]  /*10500*/  MUFU.EX2 R67, R67 ;  /* 0x0000004300437308 */ /* 0x000e640000000800 */
        /* <DEDUP_REMOVED lines=10> */
[C---:B----4-:R-:W-:Y:S06]  /*105b0*/  HMMA.16816.F32.BF16 R92, R4.reuse, R8, R92 ;  /* 0x00000008045c723c */ /* 0x050fec000004185c */
[----:B------:R-:W-:Y:S02]  /*105c0*/  MUFU.EX2 R166, R166 ;  /* 0x000000a600a67308 */ /* 0x000fe40000000800 */
[C---:B------:R-:W-:Y:S01]  /*105d0*/  HMMA.16816.F32.BF16 R96, R4.reuse, R10, R96 ;  /* 0x0000000a0460723c */ /* 0x040fe20000041860 */
[----:B------:R-:W4:Y:S05]  /*105e0*/  LDSM.16.MT88.4 R8, [R146+0x9c00] ;  /* 0x009c00009208783b */ /* 0x000f2a0000004200 */
[----:B------:R-:W1:Y:S02]  /*105f0*/  MUFU.EX2 R125, R125 ;  /* 0x0000007d007d7308 */ /* 0x000e640000000800 */
[C---:B-----5:R-:W-:Y:S06]  /*10600*/  HMMA.16816.F32.BF16 R104, R4.reuse, R12, R104 ;  /* 0x0000000c0468723c */ /* 0x060fec0000041868 */
[----:B------:R-:W-:Y:S02]  /*10610*/  MUFU.EX2 R140, R140 ;  /* 0x0000008c008c7308 */ /* 0x000fe40000000800 */
[C---:B------:R-:W-:Y:S01]  /*10620*/  HMMA.16816.F32.BF16 R100, R4.reuse, R14, R100 ;  /* 0x0000000e0464723c */ /* 0x040fe20000041864 */
[----:B------:R-:W5:Y:S05]  /*10630*/  LDSM.16.MT88.4 R12, [R144+0xbc00] ;  /* 0x00bc0000900c783b */ /* 0x000f6a0000004200 */
[----:B------:R-:W1:Y:S02]  /*10640*/  MUFU.EX2 R123, R123 ;  /* 0x0000007b007b7308 */ /* 0x000e640000000800 */
[----:B------:R-:W-:Y:S01]  /*10650*/  HMMA.16816.F32.BF16 R84, R4, R18, R84 ;  /* 0x000000120454723c */ /* 0x000fe20000041854 */
[----:B------:R-:W1:Y:S05]  /*10660*/  LDSM.16.MT88.4 R16, [R146+0xbc00] ;  /* 0x00bc00009210783b */ /* 0x000e6a0000004200 */
[----:B------:R-:W-:Y:S01]  /*10670*/  MUFU.EX2 R138, R138 ;  /* 0x0000008a008a7308 */ /* 0x000fe20000000800 */
[----:B------:R-:W-:Y:S01]  /*10680*/  F2FP.BF16.PACK_AB R4, R25, R28 ;  /* 0x0000001c1904723e */ /* 0x000fe200000010ff */
[----:B------:R-:W-:Y:S01]  /*10690*/  FADD.FTZ R28, R28, R27 ;  /* 0x0000001b1c1c7221 */ /* 0x000fe20000010000 */
[----:B------:R-:W-:-:S02]  /*106a0*/  F2FP.BF16.PACK_AB R6, R3, R24 ;  /* 0x000000180306723e */ /* 0x000fc400000010ff */
[----:B------:R-:W-:Y:S01]  /*106b0*/  F2FP.BF16.PACK_AB R5, R61, R136 ;  /* 0x000000883d05723e */ /* 0x000fe200000010ff */
[----:B------:R-:W-:Y:S01]  /*106c0*/  FADD.FTZ R136, R136, R29 ;  /* 0x0000001d88887221 */ /* 0x000fe20000010000 */
[----:B------:R-:W-:Y:S01]  /*106d0*/  F2FP.BF16.PACK_AB R7, R51, R130 ;  /* 0x000000823307723e */ /* 0x000fe200000010ff */
[----:B------:R-:W1:Y:S01]  /*106e0*/  MUFU.EX2 R127, R127 ;  /* 0x0000007f007f7308 */ /* 0x000e620000000800 */
[----:B------:R-:W-:Y:S02]  /*106f0*/  FADD.FTZ R25, R25, R28 ;  /* 0x0000001c19197221 */ /* 0x000fe40000010000 */
[----:B------:R-:W-:Y:S02]  /*10700*/  FADD.FTZ R61, R61, R136 ;  /* 0x000000883d3d7221 */ /* 0x000fe40000010000 */
[----:B------:R-:W-:Y:S01]  /*10710*/  FADD.FTZ R24, R24, R25 ;  /* 0x0000001918187221 */ /* 0x000fe20000010000 */
[----:B----4-:R-:W-:Y:S01]  /*10720*/  HMMA.16816.F32.BF16 R112, R4, R8, R112 ;  /* 0x000000080470723c */ /* 0x010fe20000041870 */
[----:B------:R-:W-:Y:S01]  /*10730*/  FADD.FTZ R130, R130, R61 ;  /* 0x0000003d82827221 */ /* 0x000fe20000010000 */
[----:B------:R-:W-:Y:S01]  /*10740*/  MUFU.EX2 R129, R129 ;  /* 0x0000008100817308 */ /* 0x000fe20000000800 */
[----:B------:R-:W-:-:S02]  /*10750*/  FADD.FTZ R3, R3, R24 ;  /* 0x0000001803037221 */ /* 0x000fc40000010000 */
[----:B------:R-:W-:-:S03]  /*10760*/  FADD.FTZ R51, R51, R130 ;  /* 0x0000008233337221 */ /* 0x000fc60000010000 */
[C---:B------:R-:W-:Y:S01]  /*10770*/  HMMA.16816.F32.BF16 R68, R4.reuse, R10, R68 ;  /* 0x0000000a0444723c */ /* 0x040fe20000041844 */
[----:B------:R-:W4:Y:S01]  /*10780*/  LDSM.16.MT88.4 R8, [R146+0xdc00] ;  /* 0x00dc00009208783b */ /* 0x000f220000004200 */
[----:B------:R-:W1:Y:S06]  /*10790*/  MUFU.EX2 R128, R128 ;  /* 0x0000008000807308 */ /* 0x000e6c0000000800 */
[C---:B-----5:R-:W-:Y:S02]  /*107a0*/  HMMA.16816.F32.BF16 R88, R4.reuse, R12, R88 ;  /* 0x0000000c0458723c */ /* 0x060fe40000041858 */
[----:B------:R-:W-:Y:S06]  /*107b0*/  MUFU.EX2 R131, R131 ;  /* 0x0000008300837308 */ /* 0x000fec0000000800 */
[C---:B------:R-:W-:Y:S01]  /*107c0*/  HMMA.16816.F32.BF16 R108, R4.reuse, R14, R108 ;  /* 0x0000000e046c723c */ /* 0x040fe2000004186c */
[----:B------:R-:W5:Y:S01]  /*107d0*/  LDSM.16.MT88.4 R12, [R144+0xdc00] ;  /* 0x00dc0000900c783b */ /* 0x000f620000004200 */
[----:B------:R-:W1:Y:S06]  /*107e0*/  MUFU.EX2 R124, R124 ;  /* 0x0000007c007c7308 */ /* 0x000e6c0000000800 */
[C---:B------:R-:W-:Y:S02]  /*107f0*/  HMMA.16816.F32.BF16 R72, R4.reuse, R20, R72 ;  /* 0x000000140448723c */ /* 0x040fe40000041848 */
[----:B------:R-:W-:Y:S06]  /*10800*/  MUFU.EX2 R122, R122 ;  /* 0x0000007a007a7308 */ /* 0x000fec0000000800 */
[C---:B------:R-:W-:Y:S01]  /*10810*/  HMMA.16816.F32.BF16 R76, R4.reuse, R22, R76 ;  /* 0x00000016044c723c */ /* 0x040fe2000004184c */
[----:B------:R-:W-:Y:S01]  /*10820*/  LDSM.16.MT88.4 R20, [R144+0xa000] ;  /* 0x00a000009014783b */ /* 0x000fe20000004200 */
[----:B------:R-:W2:Y:S06]  /*10830*/  MUFU.EX2 R133, R133 ;  /* 0x0000008500857308 */ /* 0x000eac0000000800 */
[C---:B-1----:R-:W-:Y:S02]  /*10840*/  HMMA.16816.F32.BF16 R80, R4.reuse, R16, R80 ;  /* 0x000000100450723c */ /* 0x042fe40000041850 */
[----:B------:R-:W-:Y:S06]  /*10850*/  MUFU.EX2 R165, R165 ;  /* 0x000000a500a57308 */ /* 0x000fec0000000800 */
[C---:B----4-:R-:W-:Y:S02]  /*10860*/  HMMA.16816.F32.BF16 R92, R4.reuse, R8, R92 ;  /* 0x00000008045c723c */ /* 0x050fe4000004185c */
[----:B------:R-:W-:Y:S06]  /*10870*/  MUFU.EX2 R56, R56 ;  /* 0x0000003800387308 */ /* 0x000fec0000000800 */
[C---:B------:R-:W-:Y:S01]  /*10880*/  HMMA.16816.F32.BF16 R96, R4.reuse, R10, R96 ;  /* 0x0000000a0460723c */ /* 0x040fe20000041860 */
[----:B------:R-:W1:Y:S01]  /*10890*/  LDSM.16.MT88.4 R8, [R146+0xa000] ;  /* 0x00a000009208783b */ /* 0x000e620000004200 */
[----:B------:R-:W-:Y:S06]  /*108a0*/  MUFU.EX2 R49, R49 ;  /* 0x0000003100317308 */ /* 0x000fec0000000800 */
[C---:B-----5:R-:W-:Y:S02]  /*108b0*/  HMMA.16816.F32.BF16 R104, R4.reuse, R12, R104 ;  /* 0x0000000c0468723c */ /* 0x060fe40000041868 */
[----:B------:R-:W-:Y:S06]  /*108c0*/  MUFU.EX2 R164, R164 ;  /* 0x000000a400a47308 */ /* 0x000fec0000000800 */
[C---:B------:R-:W-:Y:S01]  /*108d0*/  HMMA.16816.F32.BF16 R100, R4.reuse, R14, R100 ;  /* 0x0000000e0464723c */ /* 0x040fe20000041864 */
[----:B------:R-:W4:Y:S07]  /*108e0*/  LDSM.16.MT88.4 R12, [R144+0xc000] ;  /* 0x00c00000900c783b */ /* 0x000f2e0000004200 */
[----:B------:R-:W-:Y:S01]  /*108f0*/  HMMA.16816.F32.BF16 R84, R4, R18, R84 ;  /* 0x000000120454723c */ /* 0x000fe20000041854 */
[----:B------:R-:W5:Y:S06]  /*10900*/  LDSM.16.MT88.4 R16, [R146+0xc000] ;  /* 0x00c000009210783b */ /* 0x000f6c0000004200 */
[----:B------:R-:W-:Y:S01]  /*10910*/  F2FP.BF16.PACK_AB R4, R63, R176 ;  /* 0x000000b03f04723e */ /* 0x000fe200000010ff */
[----:B------:R-:W-:Y:S01]  /*10920*/  FADD.FTZ R176, R176, R3 ;  /* 0x00000003b0b07221 */ /* 0x000fe20000010000 */
[----:B--2---:R-:W-:-:S02]  /*10930*/  F2FP.BF16.PACK_AB R6, R178, R65 ;  /* 0x00000041b206723e */ /* 0x004fc400000010ff */
[----:B---3--:R-:W-:Y:S01]  /*10940*/  F2FP.BF16.PACK_AB R5, R117, R182 ;  /* 0x000000b67505723e */ /* 0x008fe200000010ff */
        /* <DEDUP_REMOVED lines=15> */
[C---:B------:R-:W-:Y:S01]  /*10a40*/  HMMA.16816.F32.BF16 R76, R4.reuse, R22, R76 ;  /* 0x00000016044c723c */ /* 0x040fe2000004184c */
[----:B------:R-:W-:Y:S07]  /*10a50*/  LDSM.16.MT88.4 R20, [R144+0xa800] ;  /* 0x00a800009014783b */ /* 0x000fee0000004200 */
[C---:B-----5:R-:W-:Y:S08]  /*10a60*/  HMMA.16816.F32.BF16 R80, R4.reuse, R16, R80 ;  /* 0x000000100450723c */ /* 0x060ff00000041850 */
[C---:B-1----:R-:W-:Y:S08]  /*10a70*/  HMMA.16816.F32.BF16 R92, R4.reuse, R8, R92 ;  /* 0x00000008045c723c */ /* 0x042ff0000004185c */
[C---:B------:R-:W-:Y:S01]  /*10a80*/  HMMA.16816.F32.BF16 R96, R4.reuse, R10, R96 ;  /* 0x0000000a0460723c */ /* 0x040fe20000041860 */
[----:B------:R-:W1:Y:S07]  /*10a90*/  LDSM.16.MT88.4 R8, [R146+0xa400] ;  /* 0x00a400009208783b */ /* 0x000e6e0000004200 */
[C---:B--2---:R-:W-:Y:S08]  /*10aa0*/  HMMA.16816.F32.BF16 R104, R4.reuse, R12, R104 ;  /* 0x0000000c0468723c */ /* 0x044ff00000041868 */
[C---:B------:R-:W-:Y:S01]  /*10ab0*/  HMMA.16816.F32.BF16 R100, R4.reuse, R14, R100 ;  /* 0x0000000e0464723c */ /* 0x040fe20000041864 */
[----:B------:R-:W2:Y:S07]  /*10ac0*/  LDSM.16.MT88.4 R12, [R144+0xa400] ;  /* 0x00a40000900c783b */ /* 0x000eae0000004200 */
[----:B------:R-:W-:Y:S01]  /*10ad0*/  HMMA.16816.F32.BF16 R84, R4, R18, R84 ;  /* 0x000000120454723c */ /* 0x000fe20000041854 */
[----:B------:R-:W3:Y:S06]  /*10ae0*/  LDSM.16.MT88.4 R16, [R146+0xc400] ;  /* 0x00c400009210783b */ /* 0x000eec0000004200 */
        /* <DEDUP_REMOVED lines=33> */
[C---:B------:R-:W-:Y:S01]  /*10d00*/  F2FP.BF16.PACK_AB R5, R124.reuse, R131 ;  /* 0x000000837c05723e */ /* 0x040fe200000010ff */
[----:B------:R-:W-:Y:S01]  /*10d10*/  FADD.FTZ R131, R131, R140 ;  /* 0x0000008c83837221 */ /* 0x000fe20000010000 */
[----:B------:R-:W-:Y:S01]  /*10d20*/  F2FP.BF16.PACK_AB R7, R133, R122 ;  /* 0x0000007a8507723e */ /* 0x000fe200000010ff */
[----:B------:R-:W-:Y:S02]  /*10d30*/  FADD.FTZ R138, R127, R138 ;  /* 0x0000008a7f8a7221 */ /* 0x000fe40000010000 */
[----:B------:R-:W-:Y:S02]  /*10d40*/  FADD.FTZ R131, R124, R131 ;  /* 0x000000837c837221 */ /* 0x000fe40000010000 */
[----:B------:R-:W-:Y:S02]  /*10d50*/  FADD.FTZ R129, R129, R138 ;  /* 0x0000008a81817221 */ /* 0x000fe40000010000 */
[----:B------:R-:W-:Y:S01]  /*10d60*/  HMMA.16816.F32.BF16 R112, R4, R16, R112 ;  /* 0x000000100470723c */ /* 0x000fe20000041870 */
[----:B------:R-:W-:-:S02]  /*10d70*/  FADD.FTZ R122, R122, R131 ;  /* 0x000000837a7a7221 */ /* 0x000fc40000010000 */
[----:B------:R-:W-:Y:S02]  /*10d80*/  FADD.FTZ R129, R128, R129 ;  /* 0x0000008180817221 */ /* 0x000fe40000010000 */
[----:B------:R-:W-:-:S03]  /*10d90*/  FADD.FTZ R122, R133, R122 ;  /* 0x0000007a857a7221 */ /* 0x000fc60000010000 */
[C---:B------:R-:W-:Y:S01]  /*10da0*/  HMMA.16816.F32.BF16 R68, R4.reuse, R18, R68 ;  /* 0x000000120444723c */ /* 0x040fe20000041844 */
[----:B------:R-:W3:Y:S07]  /*10db0*/  LDSM.16.MT88.4 R16, [R146+0xe800] ;  /* 0x00e800009210783b */ /* 0x000eee0000004200 */
[C---:B--2---:R-:W-:Y:S08]  /*10dc0*/  HMMA.16816.F32.BF16 R80, R4.reuse, R12, R80 ;  /* 0x0000000c0450723c */ /* 0x044ff00000041850 */
[C---:B------:R-:W-:Y:S01]  /*10dd0*/  HMMA.16816.F32.BF16 R84, R4.reuse, R14, R84 ;  /* 0x0000000e0454723c */ /* 0x040fe20000041854 */
[----:B------:R-:W2:Y:S07]  /*10de0*/  LDSM.16.MT88.4 R12, [R144+0xe800] ;  /* 0x00e80000900c783b */ /* 0x000eae0000004200 */
[C---:B-1----:R-:W-:Y:S08]  /*10df0*/  HMMA.16816.F32.BF16 R88, R4.reuse, R8, R88 ;  /* 0x000000080458723c */ /* 0x042ff00000041858 */
[C---:B------:R-:W-:Y:S01]  /*10e00*/  HMMA.16816.F32.BF16 R108, R4.reuse, R10, R108 ;  /* 0x0000000a046c723c */ /* 0x040fe2000004186c */
[----:B------:R-:W1:Y:S07]  /*10e10*/  LDSM.16.MT88.4 R8, [R146+0xac00] ;  /* 0x00ac00009208783b */ /* 0x000e6e0000004200 */
[C---:B------:R-:W-:Y:S01]  /*10e20*/  HMMA.16816.F32.BF16 R76, R4.reuse, R22, R76 ;  /* 0x00000016044c723c */ /* 0x040fe2000004184c */
[----:B------:R-:W-:Y:S06]  /*10e30*/  MUFU.EX2 R22, R116 ;  /* 0x0000007400167308 */ /* 0x000fec0000000800 */
[----:B------:R-:W-:Y:S01]  /*10e40*/  FFMA.FTZ R23, R58, c[0x0][0x23c], -R45 ;  /* 0x00008f003a177a23 */ /* 0x000fe2000001082d */
[C---:B---3--:R-:W-:Y:S05]  /*10e50*/  HMMA.16816.F32.BF16 R92, R4.reuse, R16, R92 ;  /* 0x00000010045c723c */ /* 0x048fea000004185c */
[----:B------:R-:W3:Y:S03]  /*10e60*/  MUFU.EX2 R23, R23 ;  /* 0x0000001700177308 */ /* 0x000ee60000000800 */
[C---:B------:R-:W-:Y:S01]  /*10e70*/  HMMA.16816.F32.BF16 R96, R4.reuse, R18, R96 ;  /* 0x000000120460723c */ /* 0x040fe20000041860 */
[----:B------:R-:W4:Y:S07]  /*10e80*/  LDSM.16.MT88.4 R16, [R144+0xac00] ;  /* 0x00ac00009010783b */ /* 0x000f2e0000004200 */
[C---:B--2---:R-:W-:Y:S08]  /*10e90*/  HMMA.16816.F32.BF16 R104, R4.reuse, R12, R104 ;  /* 0x0000000c0468723c */ /* 0x044ff00000041868 */
[C---:B------:R-:W-:Y:S01]  /*10ea0*/  HMMA.16816.F32.BF16 R100, R4.reuse, R14, R100 ;  /* 0x0000000e0464723c */ /* 0x040fe20000041864 */
[----:B------:R-:W2:Y:S07]  /*10eb0*/  LDSM.16.MT88.4 R12, [R146+0xcc00] ;  /* 0x00cc0000920c783b */ /* 0x000eae0000004200 */
[----:B------:R-:W-:Y:S01]  /*10ec0*/  HMMA.16816.F32.BF16 R72, R4, R20, R72 ;  /* 0x000000140448723c */ /* 0x000fe20000041848 */
[----:B------:R-:W5:Y:S06]  /*10ed0*/  MUFU.EX2 R21, R66 ;  /* 0x0000004200157308 */ /* 0x000f6c0000000800 */
[----:B---3--:R-:W-:Y:S01]  /*10ee0*/  F2FP.BF16.PACK_AB R5, R56, R23 ;  /* 0x000000173805723e */ /* 0x008fe200000010ff */
[----:B------:R-:W-:Y:S01]  /*10ef0*/  FADD.FTZ R23, R23, R122 ;  /* 0x0000007a17177221 */ /* 0x000fe20000010000 */
[----:B------:R-:W3:Y:S01]  /*10f00*/  MUFU.EX2 R20, R64 ;  /* 0x0000004000147308 */ /* 0x000ee20000000800 */
[----:B------:R-:W-:-:S02]  /*10f10*/  F2FP.BF16.PACK_AB R7, R164, R49 ;  /* 0x00000031a407723e */ /* 0x000fc400000010ff */
[----:B------:R-:W-:-:S04]  /*10f20*/  FADD.FTZ R56, R56, R23 ;  /* 0x0000001738387221 */ /* 0x000fc80000010000 */
[----:B------:R-:W-:Y:S01]  /*10f30*/  FADD.FTZ R49, R49, R56 ;  /* 0x0000003831317221 */ /* 0x000fe20000010000 */
[C---:B-----5:R-:W-:Y:S01]  /*10f40*/  F2FP.BF16.PACK_AB R4, R21.reuse, R22 ;  /* 0x000000161504723e */ /* 0x060fe200000010ff */
[----:B------:R-:W-:Y:S02]  /*10f50*/  FADD.FTZ R22, R22, R129 ;  /* 0x0000008116167221 */ /* 0x000fe40000010000 */
[----:B------:R-:W-:Y:S02]  /*10f60*/  FADD.FTZ R164, R164, R49 ;  /* 0x00000031a4a47221 */ /* 0x000fe40000010000 */
[----:B------:R-:W-:Y:S01]  /*10f70*/  FADD.FTZ R21, R21, R22 ;  /* 0x0000001615157221 */ /* 0x000fe20000010000 */
[----:B---3--:R-:W-:-:S03]  /*10f80*/  F2FP.BF16.PACK_AB R6, R165, R20 ;  /* 0x00000014a506723e */ /* 0x008fc600000010ff */
[----:B------:R-:W-:-:S04]  /*10f90*/  FADD.FTZ R20, R20, R21 ;  /* 0x0000001514147221 */ /* 0x000fc80000010000 */
[----:B------:R-:W-:Y:S01]  /*10fa0*/  FADD.FTZ R165, R165, R20 ;  /* 0x00000014a5a57221 */ /* 0x000fe20000010000 */
[C---:B-1----:R-:W-:Y:S08]  /*10fb0*/  HMMA.16816.F32.BF16 R112, R4.reuse, R8, R112 ;  /* 0x000000080470723c */ /* 0x042ff00000041870 */
        /* <DEDUP_REMOVED lines=19> */
[----:B------:R-:W-:Y:S01]  /*110f0*/  IABS R3, c[0x0][0x2d0] ;  /* 0x0000b40000037a13 */ /* 0x000fe20000000000 */
[----:B------:R-:W-:-:S03]  /*11100*/  IMAD.SHL.U32 R4, R160, 0x80, RZ ;  /* 0x00000080a0047824 */ /* 0x000fc600078e00ff */
[----:B------:R-:W1:Y:S02]  /*11110*/  I2F.RP R10, R3 ;  /* 0x00000003000a7306 */ /* 0x000e640000209400 */
[C---:B------:R-:W-:Y:S02]  /*11120*/  IADD3 R11, R4.reuse, 0x80, RZ ;  /* 0x00000080040b7810 */ /* 0x040fe40007ffe0ff */
[----:B------:R-:W-:Y:S02]  /*11130*/  IABS R5, R4 ;  /* 0x0000000400057213 */ /* 0x000fe40000000000 */
[----:B------:R-:W-:Y:S02]  /*11140*/  IABS R7, R11 ;  /* 0x0000000b00077213 */ /* 0x000fe40000000000 */
[----:B------:R-:W-:Y:S02]  /*11150*/  LOP3.LUT R11, R11, c[0x0][0x2d0], RZ, 0x3c, !PT ;  /* 0x0000b4000b0b7a12 */ /* 0x000fe400078e3cff */
[----:B------:R-:W-:-:S02]  /*11160*/  LOP3.LUT R4, R4, c[0x0][0x2d0], RZ, 0x3c, !PT ;  /* 0x0000b40004047a12 */ /* 0x000fc400078e3cff */
        /* <DEDUP_REMOVED lines=49> */
[----:B------:R-:W-:Y:S05]  /*11480*/  BRA `(.L_x_2122) ;  /* 0x0000003000007947 */ /* 0x000fea0003800000 */
.L_x_2121:
[----:B------:R-:W-:-:S05]  /*11490*/  IMAD.MOV.U32 R6, RZ, RZ, c[0x0][0x1a0] ;  /* 0x00006800ff067624 */ /* 0x000fca00078e00ff */
[----:B------:R-:W-:-:S04]  /*114a0*/  LEA R6, -R6, RZ, 0x7 ;  /* 0x000000ff06067211 */ /* 0x000fc800078e39ff */
[----:B------:R-:W-:Y:S02]  /*114b0*/  SHF.R.S32.HI R4, RZ, 0x1f, R6 ;  /* 0x0000001fff047819 */ /* 0x000fe40000011406 */
.L_x_2122:
[----:B------:R-:W-:Y:S01]  /*114c0*/  IMAD.MOV.U32 R3, RZ, RZ, c[0x0][0x1a0] ;  /* 0x00006800ff037624 */ /* 0x000fe200078e00ff */
[C---:B------:R-:W-:Y:S01]  /*114d0*/  LEA R158, P0, R6.reuse, R158, 0x1 ;  /* 0x0000009e069e7211 */ /* 0x040fe200078008ff */
[----:B------:R-:W-:Y:S01]  /*114e0*/  IMAD.MOV.U32 R8, RZ, RZ, 0x6 ;  /* 0x00000006ff087424 */ /* 0x000fe200078e00ff */
[C---:B------:R-:W-:Y:S02]  /*114f0*/  IADD3 R5, P3, R6.reuse, R162, RZ ;  /* 0x000000a206057210 */ /* 0x040fe40007f7e0ff */
[----:B------:R-:W-:Y:S02]  /*11500*/  LEA R7, P1, R3, R6, 0x5 ;  /* 0x0000000603077211 */ /* 0x000fe400078228ff */
[----:B------:R-:W-:Y:S01]  /*11510*/  LEA.HI.X R159, R6, R159, R4, 0x1, P0 ;  /* 0x0000009f069f7211 */ /* 0x000fe200000f0c04 */
[----:B------:R-:W-:Y:S01]  /*11520*/  IMAD.MOV.U32 R6, RZ, RZ, c[0x0][0x1a4] ;  /* 0x00006900ff067624 */ /* 0x000fe200078e00ff */
[----:B------:R-:W-:Y:S01]  /*11530*/  IADD3 R162, P0, R7, R162, RZ ;  /* 0x000000a207a27210 */ /* 0x000fe20007f1e0ff */
[----:B------:R-:W-:Y:S01]  /*11540*/  IMAD.X R10, R4, 0x1, R54, P3 ;  /* 0x00000001040a7824 */ /* 0x000fe200018e0636 */
[----:B------:R-:W-:Y:S01]  /*11550*/  LEA R12, P3, R5, c[0x0][0x170], 0x1 ;  /* 0x00005c00050c7a11 */ /* 0x000fe200078608ff */
[----:B------:R-:W-:Y:S01]  /*11560*/  @!PT LDS RZ, [RZ] ;  /* 0x00000000fffff984 */ /* 0x000fe20000000800 */
[----:B------:R-:W-:Y:S01]  /*11570*/  @!PT LDS RZ, [RZ] ;  /* 0x00000000fffff984 */ /* 0x000fe20000000800 */
[----:B------:R-:W-:Y:S01]  /*11580*/  @!PT LDS RZ, [RZ] ;  /* 0x00000000fffff984 */ /* 0x000fe20000000800 */
[----:B------:R1:W-:Y:S01]  /*11590*/  LDGSTS.E.BYPASS.LTC128B.128 [R154+0x9000], [R158.64] ;  /* 0x090000009e9a7fae */ /* 0x0003e2000b901d46 */
[----:B------:R-:W-:-:S02]  /*115a0*/  LEA.HI.X R7, R3, R4, R6, 0x5, P1 ;  /* 0x0000000403077211 */ /* 0x000fc400008f2c06 */
[C---:B------:R-:W-:Y:S01]  /*115b0*/  SHF.L.U64.HI R8, R3.reuse, R8, c[0x0][0x1a4] ;  /* 0x0000690003087619 */ /* 0x040fe20000010208 */
[----:B------:R-:W-:Y:S01]  /*115c0*/  IMAD.SHL.U32 R3, R3, 0x40, RZ ;  /* 0x0000004003037824 */ /* 0x000fe200078e00ff */
[----:B------:R-:W-:Y:S01]  /*115d0*/  LEA.HI.X R13, R5, c[0x0][0x174], R10, 0x1, P3 ;  /* 0x00005d00050d7a11 */ /* 0x000fe200018f0c0a */
[----:B------:R-:W-:Y:S01]  /*115e0*/  IMAD.X R7, R7, 0x1, R54, P0 ;  /* 0x0000000107077824 */ /* 0x000fe200000e0636 */
[----:B------:R-:W-:Y:S01]  /*115f0*/  LEA R10, P0, R162, c[0x0][0x170], 0x1 ;  /* 0x00005c00a20a7a11 */ /* 0x000fe200078008ff */
[----:B------:R-:W-:Y:S01]  /*11600*/  IMAD.SHL.U32 R54, R160, 0x80, RZ ;  /* 0x00000080a0367824 */ /* 0x000fe200078e00ff */
[----:B------:R-:W-:Y:S01]  /*11610*/  IADD3 R4, P1, R3, R158, RZ ;  /* 0x0000009e03047210 */ /* 0x000fe20007f3e0ff */
[----:B------:R2:W-:Y:S01]  /*11620*/  LDGSTS.E.BYPASS.LTC128B.128 [R154+0xb000], [R12.64+0x40] ;  /* 0x0b0000400c9a7fae */ /* 0x0005e2000b901d46 */
[----:B------:R-:W-:Y:S02]  /*11630*/  LEA.HI.X R11, R162, c[0x0][0x174], R7, 0x1, P0 ;  /* 0x00005d00a20b7a11 */ /* 0x000fe400000f0c07 */
[-C--:B------:R-:W-:Y:S01]  /*11640*/  IADD3 R16, P0, R4, R3.reuse, RZ ;  /* 0x0000000304107210 */ /* 0x080fe20007f1e0ff */
[----:B------:R-:W-:Y:S01]  /*11650*/  IMAD.X R5, R8, 0x1, R159, P1 ;  /* 0x0000000108057824 */ /* 0x000fe200008e069f */
[-C--:B------:R-:W-:Y:S01]  /*11660*/  IADD3 R24, P3, R10, R3.reuse, RZ ;  /* 0x000000030a187210 */ /* 0x080fe20007f7e0ff */
[----:B------:R2:W-:Y:S01]  /*11670*/  LDGSTS.E.BYPASS.LTC128B.128 [R154+0xd000], [R12.64+0x80] ;  /* 0x0d0000800c9a7fae */ /* 0x0005e2000b901d46 */
[-C--:B------:R-:W-:Y:S01]  /*11680*/  IADD3 R18, P1, R16, R3.reuse, RZ ;  /* 0x0000000310127210 */ /* 0x080fe20007f3e0ff */
[--C-:B------:R-:W-:Y:S01]  /*11690*/  IMAD.X R17, R5, 0x1, R8.reuse, P0 ;  /* 0x0000000105117824 */ /* 0x100fe200000e0608 */
[----:B------:R-:W-:Y:S01]  /*116a0*/  IADD3 R26, P0, R24, R3, RZ ;  /* 0x00000003181a7210 */ /* 0x000fe20007f1e0ff */
[--C-:B------:R-:W-:Y:S01]  /*116b0*/  IMAD.X R25, R11, 0x1, R8.reuse, P3 ;  /* 0x000000010b197824 */ /* 0x100fe200018e0608 */
[----:B------:R3:W-:Y:S01]  /*116c0*/  LDGSTS.E.BYPASS.LTC128B.128 [R154+0x9800], [R4.64] ;  /* 0x09800000049a7fae */ /* 0x0007e2000b901d46 */
[----:B------:R-:W-:-:S02]  /*116d0*/  IMAD.X R19, R17, 0x1, R8, P1 ;  /* 0x0000000111137824 */ /* 0x000fc400008e0608 */
[----:B------:R-:W-:Y:S01]  /*116e0*/  IMAD.X R27, R25, 0x1, R8, P0 ;  /* 0x00000001191b7824 */ /* 0x000fe200000e0608 */
[----:B------:R4:W-:Y:S01]  /*116f0*/  LDGSTS.E.BYPASS.LTC128B.128 [R154+0xb800], [R10.64+0x40] ;  /* 0x0b8000400a9a7fae */ /* 0x0009e2000b901d46 */
[----:B------:R-:W-:-:S03]  /*11700*/  ISETP.GE.AND P0, PT, R55, 0x3, PT ;  /* 0x000000033700780c */ /* 0x000fc60003f06270 */
        /* <DEDUP_REMOVED lines=8> */
[----:B--2---:R-:W5:Y:S04]  /*11790*/  LDSM.16.M88.4 R12, [R148+0x3000] ;  /* 0x00300000940c783b */ /* 0x004f680000000200 */
[----:B------:R-:W2:Y:S04]  /*117a0*/  LDSM.16.M88.4 R64, [R148+0x3800] ;  /* 0x003800009440783b */ /* 0x000ea80000000200 */
[----:B------:R-:W-:Y:S04]  /*117b0*/  LDSM.16.M88.4 R120, [R147] ;  /* 0x000000009378783b */ /* 0x000fe80000000200 */
[----:B------:R-:W1:Y:S04]  /*117c0*/  LDSM.16.M88.4 R132, [R145+0x3000] ;  /* 0x003000009184783b */ /* 0x000e680000000200 */
[----:B------:R-:W1:Y:S04]  /*117d0*/  LDSM.16.M88.4 R124, [R145+0x3800] ;  /* 0x00380000917c783b */ /* 0x000e680000000200 */
[----:B---3--:R-:W4:Y:S04]  /*117e0*/  LDSM.16.M88.4 R4, [R148+0x3400] ;  /* 0x003400009404783b */ /* 0x008f280000000200 */
[----:B------:R-:W3:Y:S04]  /*117f0*/  LDSM.16.M88.4 R56, [R148+0x3c00] ;  /* 0x003c00009438783b */ /* 0x000ee80000000200 */
[----:B------:R-:W1:Y:S04]  /*11800*/  LDSM.16.M88.4 R44, [R148+0x4000] ;  /* 0x00400000942c783b */ /* 0x000e680000000200 */
[----:B------:R-:W1:Y:S04]  /*11810*/  LDSM.16.M88.4 R36, [R148+0x4400] ;  /* 0x004400009424783b */ /* 0x000e680000000200 */
[----:B------:R-:W3:Y:S01]  /*11820*/  LDSM.16.M88.4 R28, [R148+0x4800] ;  /* 0x00480000941c783b */ /* 0x000ee20000000200 */
[C---:B-----5:R-:W-:Y:S03]  /*11830*/  HMMA.16816.F32.BF16 R16, R20.reuse, R12, RZ ;  /* 0x0000000c1410723c */ /* 0x060fe600000418ff */
[----:B------:R-:W5:Y:S04]  /*11840*/  LDSM.16.M88.4 R136, [R148+0x4c00] ;  /* 0x004c00009488783b */ /* 0x000f680000000200 */
[----:B------:R-:W3:Y:S01]  /*11850*/  LDSM.16.M88.4 R128, [R145+0x3400] ;  /* 0x003400009180783b */ /* 0x000ee20000000200 */
[C---:B--2---:R-:W-:Y:S03]  /*11860*/  HMMA.16816.F32.BF16 R116, R20.reuse, R64, RZ ;  /* 0x000000401474723c */ /* 0x044fe600000418ff */
[----:B------:R-:W-:Y:S04]  /*11870*/  LDSM.16.M88.4 R140, [R145+0x3c00] ;  /* 0x003c0000918c783b */ /* 0x000fe80000000200 */
[----:B------:R-:W2:Y:S01]  /*11880*/  S2R R3, SR_TID.X ;  /* 0x0000000000037919 */ /* 0x000ea20000002100 */
[C---:B------:R-:W-:Y:S03]  /*11890*/  HMMA.16816.F32.BF16 R12, R20.reuse, R14, RZ ;  /* 0x0000000e140c723c */ /* 0x040fe600000418ff */
[----:B------:R-:W0:Y:S05]  /*118a0*/  LDGDEPBAR ;  /* 0x00000000000079af */ /* 0x000e2a0000000000 */
[----:B------:R-:W-:Y:S08]  /*118b0*/  HMMA.16816.F32.BF16 R64, R20, R66, RZ ;  /* 0x000000421440723c */ /* 0x000ff000000418ff */
[----:B-1----:R-:W-:Y:S01]  /*118c0*/  HMMA.16816.F32.BF16 R16, R120, R132, R16 ;  /* 0x000000847810723c */ /* 0x002fe20000041810 */
[----:B--2---:R-:W-:-:S07]  /*118d0*/  IMAD.SHL.U32 R3, R3, 0x2, RZ ;  /* 0x0000000203037824 */ /* 0x004fce00078e00ff */
[C---:B------:R-:W-:Y:S01]  /*118e0*/  HMMA.16816.F32.BF16 R12, R120.reuse, R134, R12 ;  /* 0x00000086780c723c */ /* 0x040fe2000004180c */
[----:B------:R-:W1:Y:S07]  /*118f0*/  LDSM.16.M88.4 R132, [R145+0x4400] ;  /* 0x004400009184783b */ /* 0x000e6e0000000200 */
[C---:B------:R-:W-:Y:S08]  /*11900*/  HMMA.16816.F32.BF16 R116, R120.reuse, R124, R116 ;  /* 0x0000007c7874723c */ /* 0x040ff00000041874 */
[----:B------:R-:W-:Y:S01]  /*11910*/  HMMA.16816.F32.BF16 R64, R120, R126, R64 ;  /* 0x0000007e7840723c */ /* 0x000fe20000041840 */
[----:B------:R-:W2:Y:S07]  /*11920*/  LDSM.16.M88.4 R124, [R145+0x4c00] ;  /* 0x004c0000917c783b */ /* 0x000eae0000000200 */
[C---:B----4-:R-:W-:Y:S08]  /*11930*/  HMMA.16816.F32.BF16 R8, R20.reuse, R4, RZ ;  /* 0x000000041408723c */ /* 0x050ff000000418ff */
        /* <DEDUP_REMOVED lines=9> */
[C---:B-----5:R-:W-:Y:S08]  /*119d0*/  HMMA.16816.F32.BF16 R24, R20.reuse, R136, RZ ;  /* 0x000000881418723c */ /* 0x060ff000000418ff */
[----:B------:R-:W-:Y:S01]  /*119e0*/  HMMA.16816.F32.BF16 R20, R20, R138, RZ ;  /* 0x0000008a1414723c */ /* 0x000fe200000418ff */
[----:B------:R-:W3:Y:S07]  /*119f0*/  LDSM.16.M88.4 R136, [R145+0x4000] ;  /* 0x004000009188783b */ /* 0x000eee0000000200 */
[C---:B------:R-:W-:Y:S08]  /*11a00*/  HMMA.16816.F32.BF16 R8, R120.reuse, R128, R8 ;  /* 0x000000807808723c */ /* 0x040ff00000041808 */
[C---:B------:R-:W-:Y:S01]  /*11a10*/  HMMA.16816.F32.BF16 R4, R120.reuse, R130, R4 ;  /* 0x000000827804723c */ /* 0x040fe20000041804 */
[----:B------:R-:W4:Y:S07]  /*11a20*/  LDSM.16.M88.4 R128, [R145+0x4800] ;  /* 0x004800009180783b */ /* 0x000f2e0000000200 */
        /* <DEDUP_REMOVED lines=12> */
[C---:B----4-:R-:W-:Y:S08]  /*11af0*/  HMMA.16816.F32.BF16 R32, R120.reuse, R128, R32 ;  /* 0x000000807820723c */ /* 0x050ff00000041820 */
[----:B------:R-:W-:Y:S01]  /*11b00*/  HMMA.16816.F32.BF16 R28, R120, R130, R28 ;  /* 0x00000082781c723c */ /* 0x000fe2000004181c */
[----:B------:R-:W4:Y:S04]  /*11b10*/  LDSM.16.M88.4 R128, [R148+0x5c00] ;  /* 0x005c00009480783b */ /* 0x000f280000000200 */
[----:B------:R-:W5:Y:S03]  /*11b20*/  LDSM.16.M88.4 R120, [R148+0x6000] ;  /* 0x006000009478783b */ /* 0x000f660000000200 */
        /* <DEDUP_REMOVED lines=12> */
[C---:B-----5:R-:W-:Y:S08]  /*11bf0*/  HMMA.16816.F32.BF16 R48, R124.reuse, R120, R48 ;  /* 0x000000787c30723c */ /* 0x060ff00000041830 */
        /* <DEDUP_REMOVED lines=10> */
[----:B------:R-:W3:Y:S04]  /*11ca0*/  LDSM.16.M88.4 R136, [R145+0x5800] ;  /* 0x005800009188783b */ /* 0x000ee80000000200 */
[----:B------:R-:W5:Y:S03]  /*11cb0*/  LDSM.16.M88.4 R124, [R145+0x6000] ;  /* 0x00600000917c783b */ /* 0x000f660000000200 */
        /* <DEDUP_REMOVED lines=22> */
[----:B------:R-:W-:Y:S01]  /*11e20*/  HMMA.16816.F32.BF16 R28, R128, R138, R28 ;  /* 0x0000008a801c723c */ /* 0x000fe2000004181c */
[----:B------:R-:W2:Y:S04]  /*11e30*/  LDSM.16.M88.4 R128, [R148+0x8000] ;  /* 0x008000009480783b */ /* 0x000ea80000000200 */
        /* <DEDUP_REMOVED lines=20> */
[C---:B------:R-:W-:Y:S01]  /*11f80*/  HMMA.16816.F32.BF16 R20, R140.reuse, R134, R20 ;  /* 0x000000868c14723c */ /* 0x040fe20000041814 */
[----:B------:R-:W1:Y:S07]  /*11f90*/  LDSM.16.M88.4 R132, [R145+0x7800] ;  /* 0x007800009184783b */ /* 0x000e6e0000000200 */
[----:B------:R-:W-:Y:S08]  /*11fa0*/  HMMA.16816.F32.BF16 R116, R140, R136, R116 ;  /* 0x000000888c74723c */ /* 0x000ff00000041874 */
[C---:B--2---:R-:W-:Y:S08]  /*11fb0*/  HMMA.16816.F32.BF16 R16, R128.reuse, R124, R16 ;  /* 0x0000007c8010723c */ /* 0x044ff00000041810 */
[C---:B------:R-:W-:Y:S01]  /*11fc0*/  HMMA.16816.F32.BF16 R12, R128.reuse, R126, R12 ;  /* 0x0000007e800c723c */ /* 0x040fe2000004180c */
[----:B------:R-:W2:Y:S07]  /*11fd0*/  LDSM.16.M88.4 R124, [R145+0x7c00] ;  /* 0x007c0000917c783b */ /* 0x000eae0000000200 */
[C---:B---3--:R-:W-:Y:S08]  /*11fe0*/  HMMA.16816.F32.BF16 R8, R128.reuse, R120, R8 ;  /* 0x000000788008723c */ /* 0x048ff00000041808 */
[----:B------:R-:W-:Y:S01]  /*11ff0*/  HMMA.16816.F32.BF16 R4, R128, R122, R4 ;  /* 0x0000007a8004723c */ /* 0x000fe20000041804 */
[----:B------:R-:W3:Y:S07]  /*12000*/  LDSM.16.M88.4 R120, [R145+0x8000] ;  /* 0x008000009178783b */ /* 0x000eee0000000200 */
[----:B------:R-:W-:Y:S08]  /*12010*/  HMMA.16816.F32.BF16 R64, R140, R138, R64 ;  /* 0x0000008a8c40723c */ /* 0x000ff00000041840 */
[C---:B-1----:R-:W-:Y:S07]  /*12020*/  HMMA.16816.F32.BF16 R116, R128.reuse, R132, R116 ;  /* 0x000000848074723c */ /* 0x042fee0000041874 */
[----:B------:R-:W-:Y:S01]  /*12030*/  LOP3.LUT R133, R3, 0x6, RZ, 0xc0, !PT ;  /* 0x0000000603857812 */ /* 0x000fe200078ec0ff */
[----:B--2---:R-:W-:Y:S03]  /*12040*/  HMMA.16816.F32.BF16 R60, R128, R124, R60 ;  /* 0x0000007c803c723c */ /* 0x004fe6000004183c */
[----:B------:R-:W-:-:S02]  /*12050*/  LOP3.LUT R132, R54, R133, RZ, 0xfc, !PT ;  /* 0x0000008536847212 */ /* 0x000fc400078efcff */
[----:B------:R-:W-:Y:S02]  /*12060*/  LOP3.LUT R3, R54, 0x8, R133, 0xfe, !PT ;  /* 0x0000000836037812 */ /* 0x000fe400078efe85 */
[----:B------:R-:W-:Y:S02]  /*12070*/  IADD3 R55, R132, 0x1, RZ ;  /* 0x0000000184377810 */ /* 0x000fe40007ffe0ff */
[-C--:B------:R-:W-:Y:S01]  /*12080*/  ISETP.GE.AND P6, PT, R3, R52.reuse, PT ;  /* 0x000000340300720c */ /* 0x080fe20003fc6270 */
[----:B------:R-:W-:Y:S01]  /*12090*/  HMMA.16816.F32.BF16 R64, R128, R134, R64 ;  /* 0x000000868040723c */ /* 0x000fe20000041840 */
[C---:B------:R-:W-:Y:S02]  /*120a0*/  ISETP.GE.AND P4, PT, R55.reuse, R52, PT ;  /* 0x000000343700720c */ /* 0x040fe40003f86270 */
[-C--:B------:R-:W-:Y:S02]  /*120b0*/  ISETP.GE.AND P3, PT, R55, R53.reuse, PT ;  /* 0x000000353700720c */ /* 0x080fe40003f66270 */
[----:B------:R-:W-:-:S02]  /*120c0*/  ISETP.GE.AND P1, PT, R3, R53, PT ;  /* 0x000000350300720c */ /* 0x000fc40003f26270 */
[----:B------:R-:W-:Y:S01]  /*120d0*/  IADD3 R55, R132, 0x9, RZ ;  /* 0x0000000984377810 */ /* 0x000fe20007ffe0ff */
[C---:B------:R-:W-:Y:S01]  /*120e0*/  HMMA.16816.F32.BF16 R56, R128.reuse, R126, R56 ;  /* 0x0000007e8038723c */ /* 0x040fe20000041838 */
[----:B------:R-:W-:Y:S01]  /*120f0*/  LOP3.LUT R3, R54, 0x10, R133, 0xfe, !PT ;  /* 0x0000001036037812 */ /* 0x000fe200078efe85 */
[----:B------:R-:W1:Y:S01]  /*12100*/  LDSM.16.M88.4 R124, [R145+0x8400] ;  /* 0x00840000917c783b */ /* 0x000e620000000200 */
[----:B------:R-:W-:Y:S02]  /*12110*/  FSEL R19, R19, -INF , !P3 ;  /* 0xff80000013137808 */ /* 0x000fe40005800000 */
[----:B------:R-:W-:Y:S02]  /*12120*/  FSEL R208, R12, -INF , !P6 ;  /* 0xff8000000cd07808 */ /* 0x000fe40007000000 */
[----:B------:R-:W-:Y:S01]  /*12130*/  FSEL R206, R17, -INF , !P4 ;  /* 0xff80000011ce7808 */ /* 0x000fe20006000000 */
[----:B---3--:R-:W-:Y:S01]  /*12140*/  HMMA.16816.F32.BF16 R48, R128, R120, R48 ;  /* 0x000000788030723c */ /* 0x008fe20000041830 */
[----:B------:R-:W-:-:S02]  /*12150*/  ISETP.GE.AND P3, PT, R55, R52, PT ;  /* 0x000000343700720c */ /* 0x000fc40003f66270 */
[-C--:B------:R-:W-:Y:S02]  /*12160*/  ISETP.GE.AND P6, PT, R55, R53.reuse, PT ;  /* 0x000000353700720c */ /* 0x080fe40003fc6270 */
[C---:B------:R-:W-:Y:S02]  /*12170*/  ISETP.GE.AND P5, PT, R3.reuse, R52, PT ;  /* 0x000000340300720c */ /* 0x040fe40003fa6270 */
[----:B------:R-:W-:Y:S01]  /*12180*/  ISETP.GE.AND P4, PT, R3, R53, PT ;  /* 0x000000350300720c */ /* 0x000fe20003f86270 */
[----:B------:R-:W-:Y:S01]  /*12190*/  HMMA.16816.F32.BF16 R44, R128, R122, R44 ;  /* 0x0000007a802c723c */ /* 0x000fe2000004182c */
[----:B------:R-:W-:Y:S02]  /*121a0*/  FSEL R55, R14, -INF , !P1 ;  /* 0xff8000000e377808 */ /* 0x000fe40004800000 */
[----:B------:R-:W-:Y:S02]  /*121b0*/  LOP3.LUT R3, R54, 0x18, R133, 0xfe, !PT ;  /* 0x0000001836037812 */ /* 0x000fe400078efe85 */
[----:B------:R-:W-:-:S02]  /*121c0*/  IADD3 R14, R132, 0x11, RZ ;  /* 0x00000011840e7810 */ /* 0x000fc40007ffe0ff */
[----:B------:R-:W-:Y:S02]  /*121d0*/  FSEL R12, R13, -INF , !P3 ;  /* 0xff8000000d0c7808 */ /* 0x000fe40005800000 */
[----:B------:R-:W-:Y:S02]  /*121e0*/  FSEL R17, R15, -INF , !P6 ;  /* 0xff8000000f117808 */ /* 0x000fe40007000000 */
[----:B------:R-:W-:Y:S02]  /*121f0*/  FSEL R204, R8, -INF , !P5 ;  /* 0xff80000008cc7808 */ /* 0x000fe40006800000 */
[CC--:B------:R-:W-:Y:S02]  /*12200*/  ISETP.GE.AND P1, PT, R3.reuse, R52.reuse, PT ;  /* 0x000000340300720c */ /* 0x0c0fe40003f26270 */
[----:B------:R-:W-:Y:S02]  /*12210*/  ISETP.GE.AND P3, PT, R3, R53, PT ;  /* 0x000000350300720c */ /* 0x000fe40003f66270 */
[----:B------:R-:W-:-:S02]  /*12220*/  ISETP.GE.AND P6, PT, R14, R52, PT ;  /* 0x000000340e00720c */ /* 0x000fc40003fc6270 */
[----:B------:R-:W-:Y:S02]  /*12230*/  ISETP.GE.AND P5, PT, R14, R53, PT ;  /* 0x000000350e00720c */ /* 0x000fe40003fa6270 */
[----:B------:R-:W-:Y:S02]  /*12240*/  LOP3.LUT R3, R54, 0x20, R133, 0xfe, !PT ;  /* 0x0000002036037812 */ /* 0x000fe400078efe85 */
[----:B------:R-:W-:Y:S02]  /*12250*/  IADD3 R8, R132, 0x19, RZ ;  /* 0x0000001984087810 */ /* 0x000fe40007ffe0ff */
[----:B------:R-:W-:Y:S01]  /*12260*/  FSEL R197, R10, -INF , !P4 ;  /* 0xff8000000ac57808 */ /* 0x000fe20006000000 */
[----:B-1----:R-:W-:Y:S01]  /*12270*/  HMMA.16816.F32.BF16 R40, R128, R124, R40 ;  /* 0x0000007c8028723c */ /* 0x002fe20000041828 */
[----:B------:R-:W-:Y:S02]  /*12280*/  FSEL R202, R9, -INF , !P6 ;  /* 0xff80000009ca7808 */ /* 0x000fe40007000000 */
[----:B------:R-:W-:-:S02]  /*12290*/  FSEL R191, R11, -INF , !P5 ;  /* 0xff8000000bbf7808 */ /* 0x000fc40006800000 */
[----:B------:R-:W-:Y:S02]  /*122a0*/  FSEL R200, R4, -INF , !P1 ;  /* 0xff80000004c87808 */ /* 0x000fe40004800000 */
[CC--:B------:R-:W-:Y:S01]  /*122b0*/  ISETP.GE.AND P4, PT, R3.reuse, R52.reuse, PT ;  /* 0x000000340300720c */ /* 0x0c0fe20003f86270 */
[----:B------:R-:W-:Y:S01]  /*122c0*/  HMMA.16816.F32.BF16 R36, R128, R126, R36 ;  /* 0x0000007e8024723c */ /* 0x000fe20000041824 */
        /* <DEDUP_REMOVED lines=13> */
[----:B------:R-:W-:Y:S01]  /*123a0*/  LOP3.LUT R3, R54, 0x30, R133, 0xfe, !PT ;  /* 0x0000003036037812 */ /* 0x000fe200078efe85 */
[----:B------:R-:W1:Y:S01]  /*123b0*/  LDSM.16.M88.4 R4, [R145+0x8800] ;  /* 0x008800009104783b */ /* 0x000e620000000200 */
[----:B------:R-:W-:Y:S02]  /*123c0*/  IADD3 R8, R132, 0x29, RZ ;  /* 0x0000002984087810 */ /* 0x000fe40007ffe0ff */
[----:B------:R-:W-:-:S02]  /*123d0*/  FSEL R187, R118, -INF , !P6 ;  /* 0xff80000076bb7808 */ /* 0x000fc40007000000 */
        /* <DEDUP_REMOVED lines=13> */
[----:B------:R-:W-:Y:S02]  /*124b0*/  FSEL R192, R65, -INF , !P4 ;  /* 0xff80000041c07808 */ /* 0x000fe40006000000 */
[C---:B------:R-:W-:Y:S02]  /*124c0*/  ISETP.GE.AND P3, PT, R8.reuse, R52, PT ;  /* 0x000000340800720c */ /* 0x040fe40003f66270 */
[-C--:B------:R-:W-:Y:S02]  /*124d0*/  ISETP.GE.AND P6, PT, R8, R53.reuse, PT ;  /* 0x000000350800720c */ /* 0x080fe40003fc6270 */
[----:B------:R-:W-:Y:S02]  /*124e0*/  ISETP.GE.AND P4, PT, R3, R53, PT ;  /* 0x000000350300720c */ /* 0x000fe40003f86270 */
[----:B------:R-:W-:Y:S01]  /*124f0*/  IADD3 R8, R132, 0x39, RZ ;  /* 0x0000003984087810 */ /* 0x000fe20007ffe0ff */
[----:B-1----:R-:W-:Y:S01]  /*12500*/  HMMA.16816.F32.BF16 R32, R128, R4, R32 ;  /* 0x000000048020723c */ /* 0x002fe20000041820 */
[----:B------:R-:W-:-:S02]  /*12510*/  LOP3.LUT R3, R54, 0x40, R133, 0xfe, !PT ;  /* 0x0000004036037812 */ /* 0x000fc400078efe85 */
[----:B------:R-:W-:Y:S02]  /*12520*/  FSEL R175, R63, -INF , !P6 ;  /* 0xff8000003faf7808 */ /* 0x000fe40007000000 */
[----:B------:R-:W-:Y:S02]  /*12530*/  FSEL R182, R56, -INF , !P5 ;  /* 0xff80000038b67808 */ /* 0x000fe40006800000 */
[----:B------:R-:W-:Y:S01]  /*12540*/  FSEL R181, R62, -INF , !P1 ;  /* 0xff8000003eb57808 */ /* 0x000fe20004800000 */
[----:B------:R-:W-:Y:S01]  /*12550*/  HMMA.16816.F32.BF16 R28, R128, R6, R28 ;  /* 0x00000006801c723c */ /* 0x000fe2000004181c */
[CC--:B------:R-:W-:Y:S02]  /*12560*/  ISETP.GE.AND P6, PT, R8.reuse, R52.reuse, PT ;  /* 0x000000340800720c */ /* 0x0c0fe40003fc6270 */
[----:B------:R-:W-:Y:S02]  /*12570*/  ISETP.GE.AND P5, PT, R8, R53, PT ;  /* 0x000000350800720c */ /* 0x000fe40003fa6270 */
[----:B------:R-:W-:-:S02]  /*12580*/  ISETP.GE.AND P1, PT, R3, R52, PT ;  /* 0x000000340300720c */ /* 0x000fc40003f26270 */
[----:B------:R-:W-:Y:S02]  /*12590*/  IADD3 R8, R132, 0x41, RZ ;  /* 0x0000004184087810 */ /* 0x000fe40007ffe0ff */
[----:B------:R-:W-:Y:S02]  /*125a0*/  FSEL R179, R59, -INF , !P5 ;  /* 0xff8000003bb37808 */ /* 0x000fe40006800000 */
[----:B------:R-:W-:Y:S02]  /*125b0*/  FSEL R174, R48, -INF , !P1 ;  /* 0xff80000030ae7808 */ /* 0x000fe40004800000 */
[C---:B------:R-:W-:Y:S02]  /*125c0*/  ISETP.GE.AND P5, PT, R8.reuse, R52, PT ;  /* 0x000000340800720c */ /* 0x040fe40003fa6270 */
[----:B------:R-:W-:Y:S02]  /*125d0*/  ISETP.GE.AND P1, PT, R8, R53, PT ;  /* 0x000000350800720c */ /* 0x000fe40003f26270 */
[----:B------:R-:W1:Y:S01]  /*125e0*/  LDSM.16.M88.4 R8, [R145+0x8c00] ;  /* 0x008c00009108783b */ /* 0x000e620000000200 */
[----:B------:R-:W-:Y:S01]  /*125f0*/  FSEL R188, R61, -INF , !P3 ;  /* 0xff8000003dbc7808 */ /* 0x000fe20005800000 */
[----:B------:R-:W-:-:S04]  /*12600*/  DEPBAR.LE SB0, 0x0 ;  /* 0x000080000000791a */ /* 0x000fc80000000000 */
[-C--:B------:R-:W-:Y:S02]  /*12610*/  ISETP.GE.AND P3, PT, R3, R53.reuse, PT ;  /* 0x000000350300720c */ /* 0x080fe40003f66270 */
[----:B------:R-:W-:Y:S02]  /*12620*/  LOP3.LUT R3, R54, 0x48, R133, 0xfe, !PT ;  /* 0x0000004836037812 */ /* 0x000fe400078efe85 */
[----:B------:R-:W-:Y:S02]  /*12630*/  FSEL R177, R58, -INF , !P4 ;  /* 0xff8000003ab17808 */ /* 0x000fe40006000000 */
[----:B------:R-:W-:Y:S02]  /*12640*/  FSEL R186, R57, -INF , !P6 ;  /* 0xff80000039ba7808 */ /* 0x000fe40007000000 */
[C---:B------:R-:W-:Y:S02]  /*12650*/  ISETP.GE.AND P4, PT, R3.reuse, R52, PT ;  /* 0x000000340300720c */ /* 0x040fe40003f86270 */
[----:B------:R-:W-:-:S02]  /*12660*/  ISETP.GE.AND P6, PT, R3, R53, PT ;  /* 0x000000350300720c */ /* 0x000fc40003fc6270 */
[----:B------:R-:W-:Y:S02]  /*12670*/  LOP3.LUT R3, R54, 0x50, R133, 0xfe, !PT ;  /* 0x0000005036037812 */ /* 0x000fe400078efe85 */
        /* <DEDUP_REMOVED lines=9> */
[----:B------:R-:W-:Y:S02]  /*12710*/  LOP3.LUT R3, R54, 0x58, R133, 0xfe, !PT ;  /* 0x0000005836037812 */ /* 0x000fe400078efe85 */
[----:B------:R-:W-:Y:S01]  /*12720*/  IADD3 R4, R132, 0x51, RZ ;  /* 0x0000005184047810 */ /* 0x000fe20007ffe0ff */
[----:B-1----:R-:W-:Y:S01]  /*12730*/  HMMA.16816.F32.BF16 R24, R128, R8, R24 ;  /* 0x000000088018723c */ /* 0x002fe20000041818 */
[----:B------:R-:W-:-:S02]  /*12740*/  FSEL R167, R46, -INF , !P6 ;  /* 0xff8000002ea77808 */ /* 0x000fc40007000000 */
[----:B------:R-:W-:Y:S02]  /*12750*/  FSEL R176, R45, -INF , !P1 ;  /* 0xff8000002db07808 */ /* 0x000fe40004800000 */
[----:B------:R-:W-:Y:S01]  /*12760*/  FSEL R169, R47, -INF , !P4 ;  /* 0xff8000002fa97808 */ /* 0x000fe20006000000 */
[----:B------:R-:W-:Y:S01]  /*12770*/  BAR.SYNC.DEFER_BLOCKING 0x0 ;  /* 0x0000000000007b1d */ /* 0x000fe20000010000 */
[CC--:B------:R-:W-:Y:S01]  /*12780*/  ISETP.GE.AND P6, PT, R3.reuse, R52.reuse, PT ;  /* 0x000000340300720c */ /* 0x0c0fe20003fc6270 */
[----:B------:R-:W-:Y:S01]  /*12790*/  HMMA.16816.F32.BF16 R20, R128, R10, R20 ;  /* 0x0000000a8014723c */ /* 0x000fe20000041814 */
[----:B------:R-:W-:Y:S02]  /*127a0*/  ISETP.GE.AND P1, PT, R3, R53, PT ;  /* 0x000000350300720c */ /* 0x000fe40003f26270 */
[----:B------:R-:W-:Y:S02]  /*127b0*/  ISETP.GE.AND P4, PT, R4, R52, PT ;  /* 0x000000340400720c */ /* 0x000fe40003f86270 */
[----:B------:R-:W-:-:S02]  /*127c0*/  LOP3.LUT R3, R54, 0x60, R133, 0xfe, !PT ;  /* 0x0000006036037812 */ /* 0x000fc400078efe85 */
[----:B------:R-:W-:Y:S02]  /*127d0*/  FSEL R141, R42, -INF , !P5 ;  /* 0xff8000002a8d7808 */ /* 0x000fe40006800000 */
[----:B------:R-:W-:Y:S02]  /*127e0*/  FSEL R170, R41, -INF , !P4 ;  /* 0xff80000029aa7808 */ /* 0x000fe40006000000 */
[C---:B------:R-:W-:Y:S02]  /*127f0*/  ISETP.GE.AND P5, PT, R3.reuse, R52, PT ;  /* 0x000000340300720c */ /* 0x040fe40003fa6270 */
[----:B------:R-:W-:Y:S02]  /*12800*/  ISETP.GE.AND P4, PT, R3, R53, PT ;  /* 0x000000350300720c */ /* 0x000fe40003f86270 */
[----:B------:R-:W-:Y:S02]  /*12810*/  IADD3 R3, R132, 0x59, RZ ;  /* 0x0000005984037810 */ /* 0x000fe40007ffe0ff */
[----:B------:R-:W-:-:S02]  /*12820*/  FSEL R166, R40, -INF , !P3 ;  /* 0xff80000028a67808 */ /* 0x000fc40005800000 */
[----:B------:R-:W-:Y:S02]  /*12830*/  FSEL R172, R36, -INF , !P6 ;  /* 0xff80000024ac7808 */ /* 0x000fe40007000000 */
[-C--:B------:R-:W-:Y:S02]  /*12840*/  ISETP.GE.AND P3, PT, R4, R53.reuse, PT ;  /* 0x000000350400720c */ /* 0x080fe40003f66270 */
[----:B------:R-:W-:Y:S02]  /*12850*/  ISETP.GE.AND P6, PT, R3, R53, PT ;  /* 0x000000350300720c */ /* 0x000fe40003fc6270 */
[----:B------:R-:W-:Y:S02]  /*12860*/  IADD3 R5, R132, 0x61, RZ ;  /* 0x0000006184057810 */ /* 0x000fe40007ffe0ff */
[----:B------:R-:W-:Y:S02]  /*12870*/  LOP3.LUT R4, R54, 0x68, R133, 0xfe, !PT ;  /* 0x0000006836047812 */ /* 0x000fe400078efe85 */
[----:B------:R-:W-:-:S02]  /*12880*/  FSEL R139, R43, -INF , !P3 ;  /* 0xff8000002b8b7808 */ /* 0x000fc40005800000 */
[----:B------:R-:W-:Y:S02]  /*12890*/  FSEL R135, R39, -INF , !P6 ;  /* 0xff80000027877808 */ /* 0x000fe40007000000 */
[-C--:B------:R-:W-:Y:S02]  /*128a0*/  ISETP.GE.AND P3, PT, R3, R52.reuse, PT ;  /* 0x000000340300720c */ /* 0x080fe40003f66270 */
[----:B------:R-:W-:Y:S02]  /*128b0*/  ISETP.GE.AND P6, PT, R5, R52, PT ;  /* 0x000000340500720c */ /* 0x000fe40003fc6270 */
[----:B------:R-:W-:Y:S02]  /*128c0*/  FSEL R137, R38, -INF , !P1 ;  /* 0xff80000026897808 */ /* 0x000fe40004800000 */
[----:B------:R-:W-:Y:S02]  /*128d0*/  LOP3.LUT R3, R54, 0x70, R133, 0xfe, !PT ;  /* 0x0000007036037812 */ /* 0x000fe400078efe85 */
[----:B------:R-:W-:-:S02]  /*128e0*/  FSEL R134, R32, -INF , !P5 ;  /* 0xff80000020867808 */ /* 0x000fc40006800000 */
[-C--:B------:R-:W-:Y:S02]  /*128f0*/  ISETP.GE.AND P1, PT, R4, R52.reuse, PT ;  /* 0x000000340400720c */ /* 0x080fe40003f26270 */
        /* <DEDUP_REMOVED lines=37> */
[----:B------:R-:W-:Y:S05]  /*12b50*/  @!P2 BRA `(.L_x_2124) ;  /* 0x000003900000a947 */ /* 0x000fea0003800000 */
[----:B------:R-:W-:Y:S02]  /*12b60*/  IABS R4, c[0x0][0x2d0] ;  /* 0x0000b40000047a13 */ /* 0x000fe40000000000 */
[C---:B------:R-:W-:Y:S02]  /*12b70*/  IADD3 R11, R54.reuse, -0x80, RZ ;  /* 0xffffff80360b7810 */ /* 0x040fe40007ffe0ff */
[----:B------:R-:W1:Y:S01]  /*12b80*/  I2F.RP R9, R4 ;  /* 0x0000000400097306 */ /* 0x000e620000209400 */
[----:B------:R-:W-:Y:S02]  /*12b90*/  IABS R8, R54 ;  /* 0x0000003600087213 */ /* 0x000fe40000000000 */
[----:B------:R-:W-:Y:S02]  /*12ba0*/  IABS R6, R11 ;  /* 0x0000000b00067213 */ /* 0x000fe40000000000 */
[----:B------:R-:W-:-:S02]  /*12bb0*/  LOP3.LUT R54, R54, c[0x0][0x2d0], RZ, 0x3c, !PT ;  /* 0x0000b40036367a12 */ /* 0x000fc400078e3cff */
        /* <DEDUP_REMOVED lines=24> */
[----:B------:R-:W-:Y:S02]  /*12d40*/  ISETP.NE.AND P1, PT, RZ, c[0x0][0x2d0], PT ;  /* 0x0000b400ff007a0c */ /* 0x000fe40003f25270 */
[----:B------:R-:W-:-:S07]  /*12d50*/  LOP3.LUT R4, RZ, c[0x0][0x2d0], RZ, 0x33, !PT ;  /* 0x0000b400ff047a12 */ /* 0x000fce00078e33ff */
        /* <DEDUP_REMOVED lines=24> */
[----:B------:R-:W-:Y:S05]  /*12ee0*/  BRA `(.L_x_2125) ;  /* 0x0000003000007947 */ /* 0x000fea0003800000 */
.L_x_2124:
[----:B------:R-:W-:-:S05]  /*12ef0*/  IMAD.MOV.U32 R8, RZ, RZ, c[0x0][0x198] ;  /* 0x00006600ff087624 */ /* 0x000fca00078e00ff */
[----:B------:R-:W-:-:S04]  /*12f00*/  LEA R8, -R8, RZ, 0x7 ;  /* 0x000000ff08087211 */ /* 0x000fc800078e39ff */
[----:B------:R-:W-:Y:S02]  /*12f10*/  SHF.R.S32.HI R4, RZ, 0x1f, R8 ;  /* 0x0000001fff047819 */ /* 0x000fe40000011408 */
.L_x_2125:
[----:B------:R-:W-:Y:S01]  /*12f20*/  ULDC.64 UR4, c[0x0][0x198] ;  /* 0x0000660000047ab9 */ /* 0x000fe20000000a00 */
[C---:B------:R-:W-:Y:S01]  /*12f30*/  LEA R156, P0, R8.reuse, R156, 0x1 ;  /* 0x0000009c089c7211 */ /* 0x040fe200078008ff */
[----:B------:R-:W-:Y:S02]  /*12f40*/  USHF.L.U32 UR9, UR4, 0x6, URZ ;  /* 0x0000000604097899 */ /* 0x000fe4000800063f */
[----:B------:R-:W-:Y:S01]  /*12f50*/  UMOV UR8, 0x6 ;  /* 0x0000000600087882 */ /* 0x000fe20000000000 */
[----:B------:R-:W-:Y:S01]  /*12f60*/  LEA.HI.X R155, R8, R155, R4, 0x1, P0 ;  /* 0x0000009b089b7211 */ /* 0x000fe200000f0c04 */
[----:B------:R-:W-:Y:S01]  /*12f70*/  USHF.L.U64.HI UR5, UR4, UR8, UR5 ;  /* 0x0000000804057299 */ /* 0x000fe20008010205 */
[----:B------:R-:W-:Y:S01]  /*12f80*/  IMAD.MOV.U32 R14, RZ, RZ, R156 ;  /* 0x000000ffff0e7224 */ /* 0x000fe200078e009c */
[----:B------:R-:W-:Y:S02]  /*12f90*/  IADD3 R10, P0, R156, UR9, RZ ;  /* 0x000000099c0a7c10 */ /* 0x000fe4000ff1e0ff */
[----:B------:R-:W-:-:S02]  /*12fa0*/  IMAD.MOV.U32 R15, RZ, RZ, R155 ;  /* 0x000000ffff0f7224 */ /* 0x000fc400078e009b */
[----:B------:R-:W-:Y:S02]  /*12fb0*/  IADD3.X R11, R155, UR5, RZ, P0, !PT ;  /* 0x000000059b0b7c10 */ /* 0x000fe400087fe4ff */
[----:B------:R-:W-:Y:S01]  /*12fc0*/  IADD3 R8, P0, R10, UR9, RZ ;  /* 0x000000090a087c10 */ /* 0x000fe2000ff1e0ff */
[----:B------:R-:W-:Y:S01]  /*12fd0*/  @!PT LDS RZ, [RZ] ;  /* 0x00000000fffff984 */ /* 0x000fe20000000800 */
[----:B------:R-:W-:Y:S01]  /*12fe0*/  @!PT LDS RZ, [RZ] ;  /* 0x00000000fffff984 */ /* 0x000fe20000000800 */
[----:B------:R-:W-:Y:S01]  /*12ff0*/  @!PT LDS RZ, [RZ] ;  /* 0x00000000fffff984 */ /* 0x000fe20000000800 */
[----:B------:R1:W-:Y:S03]  /*13000*/  LDGSTS.E.BYPASS.LTC128B.128 [R154+0x3000], [R14.64] ;  /* 0x030000000e9a7fae */ /* 0x0003e6000b901d46 */
[----:B------:R-:W-:Y:S01]  /*13010*/  IADD3.X R9, R11, UR5, RZ, P0, !PT ;  /* 0x000000050b097c10 */ /* 0x000fe200087fe4ff */
[----:B------:R1:W-:Y:S01]  /*13020*/  LDGSTS.E.BYPASS.LTC128B.128 [R154+0x5000], [R14.64+0x40] ;  /* 0x050000400e9a7fae */ /* 0x0003e2000b901d46 */
[----:B------:R-:W-:-:S03]  /*13030*/  IADD3 R6, P0, R8, UR9, RZ ;  /* 0x0000000908067c10 */ /* 0x000fc6000ff1e0ff */
[----:B------:R1:W-:Y:S01]  /*13040*/  LDGSTS.E.BYPASS.LTC128B.128 [R154+0x7000], [R14.64+0x80] ;  /* 0x070000800e9a7fae */ /* 0x0003e2000b901d46 */
[----:B------:R-:W-:-:S03]  /*13050*/  IADD3.X R7, R9, UR5, RZ, P0, !PT ;  /* 0x0000000509077c10 */ /* 0x000fc600087fe4ff */
        /* <DEDUP_REMOVED lines=10> */
.L_x_2123:
        /* <DEDUP_REMOVED lines=81> */
[--C-:B------:R-:W-:Y:S02]  /*13610*/  FFMA.FTZ R130, R16, c[0x0][0x23c], -R163.reuse ;  /* 0x00008f0010827a23 */ /* 0x100fe400000108a3 */
[--C-:B------:R-:W-:Y:S01]  /*13620*/  FFMA.FTZ R129, R206, c[0x0][0x23c], -R163.reuse ;  /* 0x00008f00ce817a23 */ /* 0x100fe200000108a3 */
[C---:B------:R-:W-:Y:S01]  /*13630*/  FSETP.NEU.FTZ.AND P0, PT, R131.reuse, -INF , PT ;  /* 0xff8000008300780b */ /* 0x040fe20003f1d000 */
[----:B------:R-:W-:Y:S02]  /*13640*/  FMUL.FTZ R126, R131, c[0x0][0x23c] ;  /* 0x00008f00837e7a20 */ /* 0x000fe40000410000 */
[--C-:B------:R-:W-:Y:S01]  /*13650*/  FFMA.FTZ R128, R208, c[0x0][0x23c], -R163.reuse ;  /* 0x00008f00d0807a23 */ /* 0x100fe200000108a3 */
[----:B------:R-:W-:Y:S01]  /*13660*/  MUFU.EX2 R130, R130 ;  /* 0x0000008200827308 */ /* 0x000fe20000000800 */
[--C-:B------:R-:W-:Y:S01]  /*13670*/  FFMA.FTZ R127, R12, c[0x0][0x23c], -R163.reuse ;  /* 0x00008f000c7f7a23 */ /* 0x100fe200000108a3 */
[----:B------:R-:W-:Y:S01]  /*13680*/  FSEL R126, R126, RZ, P0 ;  /* 0x000000ff7e7e7208 */ /* 0x000fe20000000000 */
[----:B------:R-:W1:Y:S01]  /*13690*/  LDSM.16.MT88.4 R12, [R146+0x9000] ;  /* 0x00900000920c783b */ /* 0x000e620000004200 */
[----:B------:R-:W-:-:S02]  /*136a0*/  FFMA.FTZ R166, R166, c[0x0][0x23c], -R163 ;  /* 0x00008f00a6a67a23 */ /* 0x000fc400000108a3 */
[----:B------:R-:W-:Y:S02]  /*136b0*/  FFMA.FTZ R168, R168, c[0x0][0x23c], -R163 ;  /* 0x00008f00a8a87a23 */ /* 0x000fe400000108a3 */
[--C-:B------:R-:W-:Y:S01]  /*136c0*/  FFMA.FTZ R125, R5, c[0x0][0x23c], -R126.reuse ;  /* 0x00008f00057d7a23 */ /* 0x100fe2000001087e */
[----:B------:R-:W-:Y:S01]  /*136d0*/  FSEL R5, R132, RZ, P1 ;  /* 0x000000ff84057208 */ /* 0x000fe20000800000 */
[--C-:B------:R-:W-:Y:S01]  /*136e0*/  FFMA.FTZ R124, R19, c[0x0][0x23c], -R126.reuse ;  /* 0x00008f00137c7a23 */ /* 0x100fe2000001087e */
[----:B------:R-:W2:Y:S01]  /*136f0*/  MUFU.EX2 R129, R129 ;  /* 0x0000008100817308 */ /* 0x000ea20000000800 */
[--C-:B------:R-:W-:Y:S02]  /*13700*/  FFMA.FTZ R123, R55, c[0x0][0x23c], -R126.reuse ;  /* 0x00008f00377b7a23 */ /* 0x100fe4000001087e */
[----:B------:R-:W-:Y:S01]  /*13710*/  FADD.FTZ R4, R2, -R5 ;  /* 0x8000000502047221 */ /* 0x000fe20000010000 */
[----:B------:R-:W-:Y:S01]  /*13720*/  FSEL R5, R131, RZ, P0 ;  /* 0x000000ff83057208 */ /* 0x000fe20000000000 */
[----:B------:R-:W-:Y:S01]  /*13730*/  FFMA.FTZ R2, R17, c[0x0][0x23c], -R126 ;  /* 0x00008f0011027a23 */ /* 0x000fe2000001087e */
[----:B------:R-:W3:Y:S01]  /*13740*/  LDSM.16.MT88.4 R52, [R144+0xd000] ;  /* 0x00d000009034783b */ /* 0x000ee20000004200 */
[----:B------:R-:W-:Y:S01]  /*13750*/  FMUL.FTZ R133, R4, c[0x0][0x23c] ;  /* 0x00008f0004857a20 */ /* 0x000fe20000410000 */
[----:B------:R-:W-:Y:S01]  /*13760*/  MUFU.EX2 R128, R128 ;  /* 0x0000008000807308 */ /* 0x000fe20000000800 */
[----:B------:R-:W-:-:S02]  /*13770*/  FADD.FTZ R5, R0, -R5 ;  /* 0x8000000500057221 */ /* 0x000fc40000010000 */
[--C-:B------:R-:W-:Y:S02]  /*13780*/  FFMA.FTZ R141, R141, c[0x0][0x23c], -R126.reuse ;  /* 0x00008f008d8d7a23 */ /* 0x100fe4000001087e */
[----:B------:R-:W-:Y:S02]  /*13790*/  FMUL.FTZ R0, R5, c[0x0][0x23c] ;  /* 0x00008f0005007a20 */ /* 0x000fe40000410000 */
        /* <DEDUP_REMOVED lines=9> */
[----:B------:R-:W-:-:S03]  /*13830*/  FFMA.FTZ R140, R140, c[0x0][0x23c], -R163 ;  /* 0x00008f008c8c7a23 */ /* 0x000fc600000108a3 */
[----:B------:R-:W2:Y:S01]  /*13840*/  MUFU.EX2 R124, R124 ;  /* 0x0000007c007c7308 */ /* 0x000ea20000000800 */
[----:B----4-:R-:W-:-:S07]  /*13850*/  F2FP.BF16.PACK_AB R6, R127, R128 ;  /* 0x000000807f06723e */ /* 0x010fce00000010ff */
[----:B------:R-:W-:Y:S08]  /*13860*/  MUFU.EX2 R123, R123 ;  /* 0x0000007b007b7308 */ /* 0x000ff00000000800 */
[----:B------:R-:W4:Y:S01]  /*13870*/  MUFU.EX2 R2, R2 ;  /* 0x0000000200027308 */ /* 0x000f220000000800 */
[----:B--2---:R-:W-:-:S07]  /*13880*/  F2FP.BF16.PACK_AB R5, R124, R125 ;  /* 0x0000007d7c05723e */ /* 0x004fce00000010ff */
[----:B------:R-:W2:Y:S08]  /*13890*/  MUFU.EX2 R133, R133 ;  /* 0x0000008500857308 */ /* 0x000eb00000000800 */
[----:B------:R-:W5:Y:S01]  /*138a0*/  MUFU.EX2 R0, R0 ;  /* 0x0000000000007308 */ /* 0x000f620000000800 */
[----:B----4-:R-:W-:Y:S01]  /*138b0*/  F2FP.BF16.PACK_AB R7, R2, R123 ;  /* 0x0000007b0207723e */ /* 0x010fe200000010ff */
[----:B--2---:R-:W-:-:S06]  /*138c0*/  FMUL.FTZ R16, R72, R133 ;  /* 0x0000008548107220 */ /* 0x004fcc0000410000 */
[----:B------:R-:W-:Y:S01]  /*138d0*/  MUFU.EX2 R166, R166 ;  /* 0x000000a600a67308 */ /* 0x000fe20000000800 */
[-C--:B------:R-:W-:Y:S02]  /*138e0*/  FMUL.FTZ R17, R73, R133.reuse ;  /* 0x0000008549117220 */ /* 0x080fe40000410000 */
[-C--:B------:R-:W-:Y:S02]  /*138f0*/  FMUL.FTZ R76, R76, R133.reuse ;  /* 0x000000854c4c7220 */ /* 0x080fe40000410000 */
[----:B------:R-:W-:Y:S02]  /*13900*/  FMUL.FTZ R77, R77, R133 ;  /* 0x000000854d4d7220 */ /* 0x000fe40000410000 */
[-C--:B-----5:R-:W-:Y:S01]  /*13910*/  FMUL.FTZ R18, R74, R0.reuse ;  /* 0x000000004a127220 */ /* 0x0a0fe20000410000 */
[----:B------:R-:W-:Y:S01]  /*13920*/  MUFU.EX2 R168, R168 ;  /* 0x000000a800a87308 */ /* 0x000fe20000000800 */
[-C--:B------:R-:W-:Y:S02]  /*13930*/  FMUL.FTZ R19, R75, R0.reuse ;  /* 0x000000004b137220 */ /* 0x080fe40000410000 */
[----:B------:R-:W-:-:S02]  /*13940*/  FMUL.FTZ R78, R78, R0 ;  /* 0x000000004e4e7220 */ /* 0x000fc40000410000 */
[-C--:B------:R-:W-:Y:S02]  /*13950*/  FMUL.FTZ R79, R79, R0.reuse ;  /* 0x000000004f4f7220 */ /* 0x080fe40000410000 */
[--C-:B------:R-:W-:Y:S01]  /*13960*/  FFMA.FTZ R72, R204, c[0x0][0x23c], -R163.reuse ;  /* 0x00008f00cc487a23 */ /* 0x100fe200000108a3 */
[C---:B------:R-:W-:Y:S01]  /*13970*/  HMMA.16816.F32.BF16 R16, R4.reuse, R20, R16 ;  /* 0x000000140410723c */ /* 0x040fe20000041810 */
[--C-:B------:R-:W-:Y:S01]  /*13980*/  FFMA.FTZ R75, R202, c[0x0][0x23c], -R163.reuse ;  /* 0x00008f00ca4b7a23 */ /* 0x100fe200000108a3 */
[----:B------:R-:W-:Y:S01]  /*13990*/  MUFU.EX2 R141, R141 ;  /* 0x0000008d008d7308 */ /* 0x000fe20000000800 */
[--C-:B------:R-:W-:Y:S02]  /*139a0*/  FFMA.FTZ R73, R200, c[0x0][0x23c], -R163.reuse ;  /* 0x00008f00c8497a23 */ /* 0x100fe400000108a3 */
[----:B------:R-:W-:Y:S02]  /*139b0*/  FFMA.FTZ R74, R198, c[0x0][0x23c], -R163 ;  /* 0x00008f00c64a7a23 */ /* 0x000fe400000108a3 */
[-C--:B------:R-:W-:Y:S01]  /*139c0*/  FMUL.FTZ R24, R80, R133.reuse ;  /* 0x0000008550187220 */ /* 0x080fe20000410000 */
[----:B------:R-:W-:Y:S01]  /*139d0*/  HMMA.16816.F32.BF16 R20, R4, R22, R76 ;  /* 0x000000160414723c */ /* 0x000fe2000004184c */
[----:B------:R-:W-:Y:S01]  /*139e0*/  FMUL.FTZ R25, R81, R133 ;  /* 0x0000008551197220 */ /* 0x000fe20000410000 */
[----:B------:R-:W-:Y:S01]  /*139f0*/  MUFU.EX2 R72, R72 ;  /* 0x0000004800487308 */ /* 0x000fe20000000800 */
[----:B------:R-:W-:-:S02]  /*13a00*/  FMUL.FTZ R26, R82, R0 ;  /* 0x00000000521a7220 */ /* 0x000fc40000410000 */
[----:B------:R-:W-:Y:S02]  /*13a10*/  FMUL.FTZ R27, R83, R0 ;  /* 0x00000000531b7220 */ /* 0x000fe40000410000 */
[--C-:B------:R-:W-:Y:S02]  /*13a20*/  FFMA.FTZ R78, R197, c[0x0][0x23c], -R126.reuse ;  /* 0x00008f00c54e7a23 */ /* 0x100fe4000001087e */
[--C-:B------:R-:W-:Y:S01]  /*13a30*/  FFMA.FTZ R79, R191, c[0x0][0x23c], -R126.reuse ;  /* 0x00008f00bf4f7a23 */ /* 0x100fe2000001087e */
[----:B------:R-:W2:Y:S01]  /*13a40*/  MUFU.EX2 R75, R75 ;  /* 0x0000004b004b7308 */ /* 0x000ea20000000800 */
[--C-:B------:R-:W-:Y:S01]  /*13a50*/  FFMA.FTZ R77, R193, c[0x0][0x23c], -R126.reuse ;  /* 0x00008f00c14d7a23 */ /* 0x100fe2000001087e */
[----:B------:R-:W-:Y:S01]  /*13a60*/  HMMA.16816.F32.BF16 R24, R4, R28, R24 ;  /* 0x0000001c0418723c */ /* 0x000fe20000041818 */
[----:B------:R-:W-:Y:S02]  /*13a70*/  FFMA.FTZ R76, R195, c[0x0][0x23c], -R126 ;  /* 0x00008f00c34c7a23 */ /* 0x000fe4000001087e */
[----:B------:R-:W-:-:S02]  /*13a80*/  FMUL.FTZ R84, R84, R133 ;  /* 0x0000008554547220 */ /* 0x000fc40000410000 */
[-C--:B------:R-:W-:Y:S01]  /*13a90*/  FMUL.FTZ R85, R85, R133.reuse ;  /* 0x0000008555557220 */ /* 0x080fe20000410000 */
[----:B------:R-:W-:Y:S01]  /*13aa0*/  MUFU.EX2 R73, R73 ;  /* 0x0000004900497308 */ /* 0x000fe20000000800 */
[-C--:B------:R-:W-:Y:S02]  /*13ab0*/  FMUL.FTZ R86, R86, R0.reuse ;  /* 0x0000000056567220 */ /* 0x080fe40000410000 */
[----:B------:R-:W-:Y:S02]  /*13ac0*/  FMUL.FTZ R87, R87, R0 ;  /* 0x0000000057577220 */ /* 0x000fe40000410000 */
[-C--:B------:R-:W-:Y:S02]  /*13ad0*/  FMUL.FTZ R40, R92, R133.reuse ;  /* 0x000000855c287220 */ /* 0x080fe40000410000 */
[----:B------:R-:W-:Y:S01]  /*13ae0*/  FMUL.FTZ R41, R93, R133 ;  /* 0x000000855d297220 */ /* 0x000fe20000410000 */
[----:B------:R-:W4:Y:S01]  /*13af0*/  MUFU.EX2 R74, R74 ;  /* 0x0000004a004a7308 */ /* 0x000f220000000800 */
[----:B--2---:R-:W-:Y:S01]  /*13b00*/  F2FP.BF16.PACK_AB R56, R75, R72 ;  /* 0x000000484b38723e */ /* 0x004fe200000010ff */
[----:B------:R-:W-:Y:S01]  /*13b10*/  HMMA.16816.F32.BF16 R28, R4, R30, R84 ;  /* 0x0000001e041c723c */ /* 0x000fe20000041854 */
[----:B------:R-:W-:-:S02]  /*13b20*/  FMUL.FTZ R42, R94, R0 ;  /* 0x000000005e2a7220 */ /* 0x000fc40000410000 */
[-C--:B------:R-:W-:Y:S02]  /*13b30*/  FMUL.FTZ R43, R95, R0.reuse ;  /* 0x000000005f2b7220 */ /* 0x080fe40000410000 */
[-C--:B------:R-:W-:Y:S01]  /*13b40*/  FMUL.FTZ R96, R96, R133.reuse ;  /* 0x0000008560607220 */ /* 0x080fe20000410000 */
[----:B------:R-:W-:Y:S01]  /*13b50*/  MUFU.EX2 R78, R78 ;  /* 0x0000004e004e7308 */ /* 0x000fe20000000800 */
[-C--:B------:R-:W-:Y:S02]  /*13b60*/  FMUL.FTZ R97, R97, R133.reuse ;  /* 0x0000008561617220 */ /* 0x080fe40000410000 */
[-C--:B------:R-:W-:Y:S01]  /*13b70*/  FMUL.FTZ R98, R98, R0.reuse ;  /* 0x0000000062627220 */ /* 0x080fe20000410000 */
[----:B------:R-:W-:Y:S01]  /*13b80*/  HMMA.16816.F32.BF16 R40, R4, R44, R40 ;  /* 0x0000002c0428723c */ /* 0x000fe20000041828 */
[----:B------:R-:W-:Y:S02]  /*13b90*/  FMUL.FTZ R99, R99, R0 ;  /* 0x0000000063637220 */ /* 0x000fe40000410000 */
[----:B------:R-:W-:Y:S01]  /*13ba0*/  FMUL.FTZ R8, R112, R133 ;  /* 0x0000008570087220 */ /* 0x000fe20000410000 */
[----:B------:R-:W2:Y:S01]  /*13bb0*/  MUFU.EX2 R79, R79 ;  /* 0x0000004f004f7308 */ /* 0x000ea20000000800 */
[----:B----4-:R-:W-:Y:S01]  /*13bc0*/  F2FP.BF16.PACK_AB R58, R74, R73 ;  /* 0x000000494a3a723e */ /* 0x010fe200000010ff */
[----:B------:R-:W-:-:S02]  /*13bd0*/  FMUL.FTZ R9, R113, R133 ;  /* 0x0000008571097220 */ /* 0x000fc40000410000 */
[C---:B------:R-:W-:Y:S01]  /*13be0*/  HMMA.16816.F32.BF16 R44, R4.reuse, R46, R96 ;  /* 0x0000002e042c723c */ /* 0x040fe20000041860 */
[-C--:B------:R-:W-:Y:S02]  /*13bf0*/  FMUL.FTZ R10, R114, R0.reuse ;  /* 0x00000000720a7220 */ /* 0x080fe40000410000 */
[-C--:B------:R-:W-:Y:S01]  /*13c00*/  FMUL.FTZ R11, R115, R0.reuse ;  /* 0x00000000730b7220 */ /* 0x080fe20000410000 */
[----:B------:R-:W-:Y:S01]  /*13c10*/  MUFU.EX2 R77, R77 ;  /* 0x0000004d004d7308 */ /* 0x000fe20000000800 */
[-C--:B------:R-:W-:Y:S02]  /*13c20*/  FMUL.FTZ R32, R88, R133.reuse ;  /* 0x0000008558207220 */ /* 0x080fe40000410000 */
[-C--:B------:R-:W-:Y:S02]  /*13c30*/  FMUL.FTZ R33, R89, R133.reuse ;  /* 0x0000008559217220 */ /* 0x080fe40000410000 */
[-C--:B------:R-:W-:Y:S01]  /*13c40*/  FMUL.FTZ R34, R90, R0.reuse ;  /* 0x000000005a227220 */ /* 0x080fe20000410000 */
[----:B-1----:R-:W-:Y:S01]  /*13c50*/  HMMA.16816.F32.BF16 R8, R4, R12, R8 ;  /* 0x0000000c0408723c */ /* 0x002fe20000041808 */
[----:B------:R-:W-:Y:S01]  /*13c60*/  FMUL.FTZ R35, R91, R0 ;  /* 0x000000005b237220 */ /* 0x000fe20000410000 */
[----:B------:R-:W1:Y:S01]  /*13c70*/  MUFU.EX2 R76, R76 ;  /* 0x0000004c004c7308 */ /* 0x000e620000000800 */
[----:B--2---:R-:W-:Y:S01]  /*13c80*/  F2FP.BF16.PACK_AB R57, R79, R78 ;  /* 0x0000004e4f39723e */ /* 0x004fe200000010ff */
[----:B------:R-:W-:-:S02]  /*13c90*/  FMUL.FTZ R68, R68, R133 ;  /* 0x0000008544447220 */ /* 0x000fc40000410000 */
[-C--:B------:R-:W-:Y:S02]  /*13ca0*/  FMUL.FTZ R69, R69, R133.reuse ;  /* 0x0000008545457220 */ /* 0x080fe40000410000 */
        /* <DEDUP_REMOVED lines=8> */
[----:B-1----:R-:W-:Y:S01]  /*13d30*/  F2FP.BF16.PACK_AB R59, R76, R77 ;  /* 0x0000004d4c3b723e */ /* 0x002fe200000010ff */
[----:B------:R-:W-:Y:S01]  /*13d40*/  FMUL.FTZ R111, R111, R0 ;  /* 0x000000006f6f7220 */ /* 0x000fe20000410000 */
[----:B------:R-:W-:Y:S01]  /*13d50*/  LDSM.16.MT88.4 R68, [R146+0x9400] ;  /* 0x009400009244783b */ /* 0x000fe20000004200 */
[-C--:B------:R-:W-:Y:S01]  /*13d60*/  FMUL.FTZ R48, R104, R133.reuse ;  /* 0x0000008568307220 */ /* 0x080fe20000410000 */
[----:B------:R-:W-:Y:S01]  /*13d70*/  MUFU.EX2 R116, R116 ;  /* 0x0000007400747308 */ /* 0x000fe20000000800 */
[----:B------:R-:W-:-:S02]  /*13d80*/  FMUL.FTZ R49, R105, R133 ;  /* 0x0000008569317220 */ /* 0x000fc40000410000 */
[C---:B------:R-:W-:Y:S01]  /*13d90*/  HMMA.16816.F32.BF16 R16, R56.reuse, R60, R16 ;  /* 0x0000003c3810723c */ /* 0x040fe20000041810 */
[-C--:B------:R-:W-:Y:S02]  /*13da0*/  FMUL.FTZ R50, R106, R0.reuse ;  /* 0x000000006a327220 */ /* 0x080fe40000410000 */
[-C--:B------:R-:W-:Y:S02]  /*13db0*/  FMUL.FTZ R51, R107, R0.reuse ;  /* 0x000000006b337220 */ /* 0x080fe40000410000 */
[-C--:B------:R-:W-:Y:S01]  /*13dc0*/  FMUL.FTZ R100, R100, R133.reuse ;  /* 0x0000008564647220 */ /* 0x080fe20000410000 */
[----:B------:R-:W-:Y:S01]  /*13dd0*/  MUFU.EX2 R142, R142 ;  /* 0x0000008e008e7308 */ /* 0x000fe20000000800 */
[----:B------:R-:W-:Y:S01]  /*13de0*/  FMUL.FTZ R101, R101, R133 ;  /* 0x0000008565657220 */ /* 0x000fe20000410000 */
[----:B------:R-:W-:Y:S01]  /*13df0*/  HMMA.16816.F32.BF16 R20, R56, R62, R20 ;  /* 0x0000003e3814723c */ /* 0x000fe20000041814 */
[----:B------:R-:W1:Y:S01]  /*13e00*/  LDSM.16.MT88.4 R60, [R146+0xd400] ;  /* 0x00d40000923c783b */ /* 0x000e620000004200 */
[----:B------:R-:W-:-:S02]  /*13e10*/  FMUL.FTZ R102, R102, R0 ;  /* 0x0000000066667220 */ /* 0x000fc40000410000 */
[----:B------:R-:W-:Y:S02]  /*13e20*/  FMUL.FTZ R103, R103, R0 ;  /* 0x0000000067677220 */ /* 0x000fe40000410000 */
[--C-:B------:R-:W-:Y:S01]  /*13e30*/  FFMA.FTZ R82, R190, c[0x0][0x23c], -R163.reuse ;  /* 0x00008f00be527a23 */ /* 0x100fe200000108a3 */
[----:B------:R-:W-:Y:S01]  /*13e40*/  MUFU.EX2 R162, R162 ;  /* 0x000000a200a27308 */ /* 0x000fe20000000800 */
[C---:B------:R-:W-:Y:S01]  /*13e50*/  HMMA.16816.F32.BF16 R36, R4.reuse, R38, R108 ;  /* 0x000000260424723c */ /* 0x040fe2000004186c */
[--C-:B------:R-:W-:Y:S01]  /*13e60*/  FFMA.FTZ R81, R194, c[0x0][0x23c], -R163.reuse ;  /* 0x00008f00c2517a23 */ /* 0x100fe200000108a3 */
[----:B------:R-:W-:Y:S01]  /*13e70*/  LDSM.16.MT88.4 R108, [R144+0xcc00] ;  /* 0x00cc0000906c783b */ /* 0x000fe20000004200 */
[--C-:B------:R-:W-:Y:S02]  /*13e80*/  FFMA.FTZ R80, R196, c[0x0][0x23c], -R163.reuse ;  /* 0x00008f00c4507a23 */ /* 0x100fe400000108a3 */
[----:B------:R-:W-:Y:S02]  /*13e90*/  FFMA.FTZ R83, R192, c[0x0][0x23c], -R163 ;  /* 0x00008f00c0537a23 */ /* 0x000fe400000108a3 */
[--C-:B------:R-:W-:Y:S01]  /*13ea0*/  FFMA.FTZ R84, R187, c[0x0][0x23c], -R126.reuse ;  /* 0x00008f00bb547a23 */ /* 0x100fe2000001087e */
[----:B---3--:R-:W-:Y:S01]  /*13eb0*/  HMMA.16816.F32.BF16 R48, R4, R52, R48 ;  /* 0x000000340430723c */ /* 0x008fe20000041830 */
[--C-:B------:R-:W-:Y:S01]  /*13ec0*/  FFMA.FTZ R87, R189, c[0x0][0x23c], -R126.reuse ;  /* 0x00008f00bd577a23 */ /* 0x100fe2000001087e */
[----:B------:R-:W-:Y:S01]  /*13ed0*/  MUFU.EX2 R82, R82 ;  /* 0x0000005200527308 */ /* 0x000fe20000000800 */
[----:B------:R-:W-:-:S02]  /*13ee0*/  FFMA.FTZ R86, R183, c[0x0][0x23c], -R126 ;  /* 0x00008f00b7567a23 */ /* 0x000fc4000001087e */
[--C-:B------:R-:W-:Y:S02]  /*13ef0*/  FFMA.FTZ R85, R185, c[0x0][0x23c], -R126.reuse ;  /* 0x00008f00b9557a23 */ /* 0x100fe4000001087e */
[--C-:B------:R-:W-:Y:S01]  /*13f00*/  FFMA.FTZ R89, R184, c[0x0][0x23c], -R163.reuse ;  /* 0x00008f00b8597a23 */ /* 0x100fe200000108a3 */
[----:B------:R-:W-:Y:S01]  /*13f10*/  HMMA.16816.F32.BF16 R4, R4, R54, R100 ;  /* 0x000000360404723c */ /* 0x000fe20000041864 */
[----:B------:R-:W2:Y:S01]  /*13f20*/  LDSM.16.MT88.4 R52, [R144+0xb400] ;  /* 0x00b400009034783b */ /* 0x000ea20000004200 */
[----:B------:R-:W3:Y:S01]  /*13f30*/  MUFU.EX2 R81, R81 ;  /* 0x0000005100517308 */ /* 0x000ee20000000800 */
[--C-:B------:R-:W-:Y:S02]  /*13f40*/  FFMA.FTZ R88, R188, c[0x0][0x23c], -R163.reuse ;  /* 0x00008f00bc587a23 */ /* 0x100fe400000108a3 */
[--C-:B------:R-:W-:Y:S02]  /*13f50*/  FFMA.FTZ R90, R182, c[0x0][0x23c], -R163.reuse ;  /* 0x00008f00b65a7a23 */ /* 0x100fe400000108a3 */
[----:B------:R-:W-:Y:S01]  /*13f60*/  FFMA.FTZ R91, R186, c[0x0][0x23c], -R163 ;  /* 0x00008f00ba5b7a23 */ /* 0x000fe200000108a3 */
[----:B------:R-:W-:Y:S01]  /*13f70*/  HMMA.16816.F32.BF16 R24, R56, R64, R24 ;  /* 0x000000403818723c */ /* 0x000fe20000041818 */
[--C-:B------:R-:W-:Y:S01]  /*13f80*/  FFMA.FTZ R92, R181, c[0x0][0x23c], -R126.reuse ;  /* 0x00008f00b55c7a23 */ /* 0x100fe2000001087e */
[----:B------:R-:W-:Y:S01]  /*13f90*/  MUFU.EX2 R80, R80 ;  /* 0x0000005000507308 */ /* 0x000fe20000000800 */
[----:B------:R-:W-:-:S02]  /*13fa0*/  FFMA.FTZ R95, R175, c[0x0][0x23c], -R126 ;  /* 0x00008f00af5f7a23 */ /* 0x000fc4000001087e */
[--C-:B------:R-:W-:Y:S02]  /*13fb0*/  FFMA.FTZ R93, R177, c[0x0][0x23c], -R126.reuse ;  /* 0x00008f00b15d7a23 */ /* 0x100fe4000001087e */
[--C-:B------:R-:W-:Y:S01]  /*13fc0*/  FFMA.FTZ R94, R179, c[0x0][0x23c], -R126.reuse ;  /* 0x00008f00b35e7a23 */ /* 0x100fe2000001087e */
[C---:B------:R-:W-:Y:S01]  /*13fd0*/  HMMA.16816.F32.BF16 R28, R56.reuse, R66, R28 ;  /* 0x00000042381c723c */ /* 0x040fe2000004181c */
[----:B------:R-:W4:Y:S01]  /*13fe0*/  LDSM.16.MT88.4 R64, [R144+0xd400] ;  /* 0x00d400009040783b */ /* 0x000f220000004200 */
[----:B------:R-:W-:Y:S01]  /*13ff0*/  MUFU.EX2 R83, R83 ;  /* 0x0000005300537308 */ /* 0x000fe20000000800 */
[--C-:B------:R-:W-:Y:S02]  /*14000*/  FFMA.FTZ R97, R174, c[0x0][0x23c], -R163.reuse ;  /* 0x00008f00ae617a23 */ /* 0x100fe400000108a3 */
[--C-:B------:R-:W-:Y:S02]  /*14010*/  FFMA.FTZ R98, R178, c[0x0][0x23c], -R163.reuse ;  /* 0x00008f00b2627a23 */ /* 0x100fe400000108a3 */
[--C-:B------:R-:W-:Y:S01]  /*14020*/  FFMA.FTZ R96, R180, c[0x0][0x23c], -R163.reuse ;  /* 0x00008f00b4607a23 */ /* 0x100fe200000108a3 */
[----:B-1----:R-:W-:Y:S01]  /*14030*/  HMMA.16816.F32.BF16 R40, R56, R60, R40 ;  /* 0x0000003c3828723c */ /* 0x002fe20000041828 */
[----:B------:R-:W-:Y:S01]  /*14040*/  FFMA.FTZ R99, R176, c[0x0][0x23c], -R163 ;  /* 0x00008f00b0637a23 */ /* 0x000fe200000108a3 */
[----:B------:R-:W-:Y:S01]  /*14050*/  MUFU.EX2 R84, R84 ;  /* 0x0000005400547308 */ /* 0x000fe20000000800 */
[----:B------:R-:W-:-:S02]  /*14060*/  FFMA.FTZ R104, R171, c[0x0][0x23c], -R126 ;  /* 0x00008f00ab687a23 */ /* 0x000fc4000001087e */
[--C-:B------:R-:W-:Y:S02]  /*14070*/  FFMA.FTZ R107, R173, c[0x0][0x23c], -R126.reuse ;  /* 0x00008f00ad6b7a23 */ /* 0x100fe4000001087e */
[--C-:B------:R-:W-:Y:S01]  /*14080*/  FFMA.FTZ R105, R167, c[0x0][0x23c], -R126.reuse ;  /* 0x00008f00a7697a23 */ /* 0x100fe2000001087e */
[C---:B------:R-:W-:Y:S01]  /*14090*/  HMMA.16816.F32.BF16 R44, R56.reuse, R62, R44 ;  /* 0x0000003e382c723c */ /* 0x040fe2000004182c */
[----:B------:R-:W1:Y:S01]  /*140a0*/  LDSM.16.MT88.4 R60, [R144+0x9800] ;  /* 0x00980000903c783b */ /* 0x000e620000004200 */
[----:B------:R-:W5:Y:S01]  /*140b0*/  MUFU.EX2 R87, R87 ;  /* 0x0000005700577308 */ /* 0x000f620000000800 */
        /* <DEDUP_REMOVED lines=10> */
[----:B------:R-:W-:Y:S01]  /*14160*/  LDSM.16.MT88.4 R68, [R146+0x9800] ;  /* 0x009800009244783b */ /* 0x000fe20000004200 */
[----:B------:R-:W1:Y:S01]  /*14170*/  MUFU.EX2 R85, R85 ;  /* 0x0000005500557308 */ /* 0x000e620000000800 */
[--C-:B------:R-:W-:Y:S02]  /*14180*/  FFMA.FTZ R3, R120, c[0x0][0x23c], -R126.reuse ;  /* 0x00008f0078037a23 */ /* 0x100fe4000001087e */
[----:B------:R-:W-:Y:S02]  /*14190*/  FFMA.FTZ R135, R138, c[0x0][0x23c], -R163 ;  /* 0x00008f008a877a23 */ /* 0x000fe400000108a3 */
[--C-:B------:R-:W-:Y:S01]  /*141a0*/  FFMA.FTZ R120, R119, c[0x0][0x23c], -R126.reuse ;  /* 0x00008f0077787a23 */ /* 0x100fe2000001087e */
[----:B--2---:R-:W-:Y:S01]  /*141b0*/  HMMA.16816.F32.BF16 R32, R56, R52, R32 ;  /* 0x000000343820723c */ /* 0x004fe20000041820 */
[----:B------:R-:W-:Y:S01]  /*141c0*/  FFMA.FTZ R125, R164, R0, R125 ;  /* 0x00000000a47d7223 */ /* 0x000fe2000001007d */
[----:B------:R-:W-:Y:S01]  /*141d0*/  MUFU.EX2 R89, R89 ;  /* 0x0000005900597308 */ /* 0x000fe20000000800 */
[----:B------:R-:W-:-:S02]  /*141e0*/  FFMA.FTZ R0, R118, c[0x0][0x23c], -R126 ;  /* 0x00008f0076007a23 */ /* 0x000fc4000001087e */
[----:B------:R-:W-:Y:S02]  /*141f0*/  FFMA.FTZ R130, R165, R133, R130 ;  /* 0x00000085a5827223 */ /* 0x000fe40000010082 */
[----:B------:R-:W-:Y:S01]  /*14200*/  FADD.FTZ R124, R124, R125 ;  /* 0x0000007d7c7c7221 */ /* 0x000fe20000010000 */
[----:B------:R-:W-:Y:S01]  /*14210*/  HMMA.16816.F32.BF16 R36, R56, R54, R36 ;  /* 0x000000363824723c */ /* 0x000fe20000041824 */
[----:B------:R-:W2:Y:S01]  /*14220*/  LDSM.16.MT88.4 R52, [R146+0xb800] ;  /* 0x00b800009234783b */ /* 0x000ea20000004200 */
[----:B------:R-:W1:Y:S01]  /*14230*/  MUFU.EX2 R88, R88 ;  /* 0x0000005800587308 */ /* 0x000e620000000800 */
[----:B------:R-:W-:-:S04]  /*14240*/  FADD.FTZ R129, R129, R130 ;  /* 0x0000008281817221 */ /* 0x000fc80000010000 */
[----:B------:R-:W-:Y:S01]  /*14250*/  FADD.FTZ R128, R128, R129 ;  /* 0x0000008180807221 */ /* 0x000fe20000010000 */
[----:B----4-:R-:W-:Y:S02]  /*14260*/  HMMA.16816.F32.BF16 R48, R56, R64, R48 ;  /* 0x000000403830723c */ /* 0x010fe40000041830 */
[----:B------:R-:W-:Y:S01]  /*14270*/  MUFU.EX2 R90, R90 ;  /* 0x0000005a005a7308 */ /* 0x000fe20000000800 */
[----:B------:R-:W-:-:S04]  /*14280*/  FADD.FTZ R127, R127, R128 ;  /* 0x000000807f7f7221 */ /* 0x000fc80000010000 */
[----:B------:R-:W-:Y:S01]  /*14290*/  FADD.FTZ R72, R72, R127 ;  /* 0x0000007f48487221 */ /* 0x000fe20000010000 */
[----:B------:R-:W-:Y:S01]  /*142a0*/  HMMA.16816.F32.BF16 R4, R56, R66, R4 ;  /* 0x000000423804723c */ /* 0x000fe20000041804 */
[----:B------:R-:W4:Y:S01]  /*142b0*/  LDSM.16.MT88.4 R64, [R146+0xd800] ;  /* 0x00d800009240783b */ /* 0x000f220000004200 */
[----:B------:R-:W-:Y:S01]  /*142c0*/  MUFU.EX2 R91, R91 ;  /* 0x0000005b005b7308 */ /* 0x000fe20000000800 */
[----:B------:R-:W-:-:S04]  /*142d0*/  FADD.FTZ R72, R75, R72 ;  /* 0x000000484b487221 */ /* 0x000fc80000010000 */
[----:B---3--:R-:W-:Y:S02]  /*142e0*/  F2FP.BF16.PACK_AB R56, R81, R82 ;  /* 0x000000525138723e */ /* 0x008fe400000010ff */
[----:B-----5:R-:W-:Y:S01]  /*142f0*/  F2FP.BF16.PACK_AB R57, R87, R84 ;  /* 0x000000545739723e */ /* 0x020fe200000010ff */
[----:B------:R-:W-:Y:S01]  /*14300*/  MUFU.EX2 R92, R92 ;  /* 0x0000005c005c7308 */ /* 0x000fe20000000800 */
[----:B------:R-:W-:Y:S02]  /*14310*/  F2FP.BF16.PACK_AB R58, R83, R80 ;  /* 0x00000050533a723e */ /* 0x000fe400000010ff */
[----:B-1----:R-:W-:-:S05]  /*14320*/  F2FP.BF16.PACK_AB R59, R85, R86 ;  /* 0x00000056553b723e */ /* 0x002fca00000010ff */
[----:B------:R-:W1:Y:S02]  /*14330*/  MUFU.EX2 R95, R95 ;  /* 0x0000005f005f7308 */ /* 0x000e640000000800 */
[C---:B------:R-:W-:Y:S06]  /*14340*/  HMMA.16816.F32.BF16 R16, R56.reuse, R60, R16 ;  /* 0x0000003c3810723c */ /* 0x040fec0000041810 */
[----:B------:R-:W-:Y:S02]  /*14350*/  MUFU.EX2 R93, R93 ;  /* 0x0000005d005d7308 */ /* 0x000fe40000000800 */
[C---:B------:R-:W-:Y:S01]  /*14360*/  HMMA.16816.F32.BF16 R20, R56.reuse, R62, R20 ;  /* 0x0000003e3814723c */ /* 0x040fe20000041814 */
[----:B------:R-:W3:Y:S05]  /*14370*/  LDSM.16.MT88.4 R60, [R144+0xb800] ;  /* 0x00b80000903c783b */ /* 0x000eea0000004200 */
[----:B------:R-:W5:Y:S02]  /*14380*/  MUFU.EX2 R94, R94 ;  /* 0x0000005e005e7308 */ /* 0x000f640000000800 */
[C---:B--2---:R-:W-:Y:S06]  /*14390*/  HMMA.16816.F32.BF16 R24, R56.reuse, R52, R24 ;  /* 0x000000343818723c */ /* 0x044fec0000041818 */
[----:B------:R-:W-:Y:S02]  /*143a0*/  MUFU.EX2 R97, R97 ;  /* 0x0000006100617308 */ /* 0x000fe40000000800 */
[C---:B------:R-:W-:Y:S01]  /*143b0*/  HMMA.16816.F32.BF16 R28, R56.reuse, R54, R28 ;  /* 0x00000036381c723c */ /* 0x040fe2000004181c */
[----:B------:R-:W2:Y:S05]  /*143c0*/  LDSM.16.MT88.4 R52, [R144+0xd800] ;  /* 0x00d800009034783b */ /* 0x000eaa0000004200 */
[----:B------:R-:W-:Y:S02]  /*143d0*/  MUFU.EX2 R98, R98 ;  /* 0x0000006200627308 */ /* 0x000fe40000000800 */
[C---:B------:R-:W-:Y:S06]  /*143e0*/  HMMA.16816.F32.BF16 R8, R56.reuse, R68, R8 ;  /* 0x000000443808723c */ /* 0x040fec0000041808 */
[----:B------:R-:W-:Y:S01]  /*143f0*/  MUFU.EX2 R96, R96 ;  /* 0x0000006000607308 */ /* 0x000fe20000000800 */
[----:B------:R-:W-:Y:S01]  /*14400*/  F2FP.BF16.PACK_AB R68, R88, R89 ;  /* 0x000000595844723e */ /* 0x000fe200000010ff */
[----:B------:R-:W-:Y:S01]  /*14410*/  HMMA.16816.F32.BF16 R12, R56, R70, R12 ;  /* 0x00000046380c723c */ /* 0x000fe2000004180c */
[----:B-1----:R-:W-:-:S05]  /*14420*/  F2FP.BF16.PACK_AB R69, R95, R92 ;  /* 0x0000005c5f45723e */ /* 0x002fca00000010ff */
[----:B------:R-:W-:Y:S01]  /*14430*/  MUFU.EX2 R99, R99 ;  /* 0x0000006300637308 */ /* 0x000fe20000000800 */
[----:B------:R-:W-:Y:S01]  /*14440*/  F2FP.BF16.PACK_AB R70, R91, R90 ;  /* 0x0000005a5b46723e */ /* 0x000fe200000010ff */
[----:B----4-:R-:W-:Y:S01]  /*14450*/  HMMA.16816.F32.BF16 R40, R56, R64, R40 ;  /* 0x000000403828723c */ /* 0x010fe20000041828 */
[----:B-----5:R-:W-:-:S05]  /*14460*/  F2FP.BF16.PACK_AB R71, R94, R93 ;  /* 0x0000005d5e47723e */ /* 0x020fca00000010ff */
[----:B------:R-:W-:Y:S02]  /*14470*/  MUFU.EX2 R104, R104 ;  /* 0x0000006800687308 */ /* 0x000fe40000000800 */
[C---:B---3--:R-:W-:Y:S06]  /*14480*/  HMMA.16816.F32.BF16 R32, R56.reuse, R60, R32 ;  /* 0x0000003c3820723c */ /* 0x048fec0000041820 */
[----:B------:R-:W-:Y:S02]  /*14490*/  MUFU.EX2 R107, R107 ;  /* 0x0000006b006b7308 */ /* 0x000fe40000000800 */
[C---:B------:R-:W-:Y:S01]  /*144a0*/  HMMA.16816.F32.BF16 R36, R56.reuse, R62, R36 ;  /* 0x0000003e3824723c */ /* 0x040fe20000041824 */
[----:B------:R-:W1:Y:S05]  /*144b0*/  LDSM.16.MT88.4 R60, [R146+0x9c00] ;  /* 0x009c0000923c783b */ /* 0x000e6a0000004200 */
[----:B------:R-:W-:Y:S02]  /*144c0*/  MUFU.EX2 R105, R105 ;  /* 0x0000006900697308 */ /* 0x000fe40000000800 */
[C---:B------:R-:W-:Y:S01]  /*144d0*/  HMMA.16816.F32.BF16 R44, R56.reuse, R66, R44 ;  /* 0x00000042382c723c */ /* 0x040fe2000004182c */
[----:B------:R-:W3:Y:S05]  /*144e0*/  LDSM.16.MT88.4 R64, [R144+0x9c00] ;  /* 0x009c00009040783b */ /* 0x000eea0000004200 */
[----:B------:R-:W-:Y:S02]  /*144f0*/  MUFU.EX2 R106, R106 ;  /* 0x0000006a006a7308 */ /* 0x000fe40000000800 */
[C---:B--2---:R-:W-:Y:S06]  /*14500*/  HMMA.16816.F32.BF16 R48, R56.reuse, R52, R48 ;  /* 0x000000343830723c */ /* 0x044fec0000041830 */
[----:B------:R-:W-:Y:S02]  /*14510*/  MUFU.EX2 R167, R167 ;  /* 0x000000a700a77308 */ /* 0x000fe40000000800 */
[----:B------:R-:W-:Y:S01]  /*14520*/  HMMA.16816.F32.BF16 R4, R56, R54, R4 ;  /* 0x000000363804723c */ /* 0x000fe20000041804 */
[----:B------:R-:W2:Y:S04]  /*14530*/  LDSM.16.MT88.4 R56, [R146+0xbc00] ;  /* 0x00bc00009238783b */ /* 0x000ea80000004200 */
[----:B------:R-:W4:Y:S01]  /*14540*/  LDSM.16.MT88.4 R52, [R144+0xbc00] ;  /* 0x00bc00009034783b */ /* 0x000f220000004200 */
[----:B------:R-:W-:Y:S08]  /*14550*/  MUFU.EX2 R169, R169 ;  /* 0x000000a900a97308 */ /* 0x000ff00000000800 */
[----:B------:R-:W-:Y:S01]  /*14560*/  MUFU.EX2 R172, R172 ;  /* 0x000000ac00ac7308 */ /* 0x000fe20000000800 */
[C---:B-1----:R-:W-:Y:S07]  /*14570*/  HMMA.16816.F32.BF16 R8, R68.reuse, R60, R8 ;  /* 0x0000003c4408723c */ /* 0x042fee0000041808 */
[----:B------:R-:W-:Y:S01]  /*14580*/  MUFU.EX2 R170, R170 ;  /* 0x000000aa00aa7308 */ /* 0x000fe20000000800 */
[C---:B------:R-:W-:Y:S01]  /*14590*/  HMMA.16816.F32.BF16 R12, R68.reuse, R62, R12 ;  /* 0x0000003e440c723c */ /* 0x040fe2000004180c */
[----:B------:R-:W1:Y:S06]  /*145a0*/  LDSM.16.MT88.4 R60, [R146+0xdc00] ;  /* 0x00dc0000923c783b */ /* 0x000e6c0000004200 */
[----:B------:R-:W-:Y:S01]  /*145b0*/  MUFU.EX2 R135, R135 ;  /* 0x0000008700877308 */ /* 0x000fe20000000800 */
[C---:B---3--:R-:W-:Y:S07]  /*145c0*/  HMMA.16816.F32.BF16 R16, R68.reuse, R64, R16 ;  /* 0x000000404410723c */ /* 0x048fee0000041810 */
[----:B------:R-:W-:Y:S01]  /*145d0*/  MUFU.EX2 R139, R139 ;  /* 0x0000008b008b7308 */ /* 0x000fe20000000800 */
[C---:B--2---:R-:W-:Y:S07]  /*145e0*/  HMMA.16816.F32.BF16 R24, R68.reuse, R56, R24 ;  /* 0x000000384418723c */ /* 0x044fee0000041818 */
[----:B------:R-:W-:Y:S01]  /*145f0*/  MUFU.EX2 R143, R143 ;  /* 0x0000008f008f7308 */ /* 0x000fe20000000800 */
[C---:B------:R-:W-:Y:S01]  /*14600*/  HMMA.16816.F32.BF16 R28, R68.reuse, R58, R28 ;  /* 0x0000003a441c723c */ /* 0x040fe2000004181c */
[----:B------:R-:W2:Y:S06]  /*14610*/  LDSM.16.MT88.4 R56, [R144+0xdc00] ;  /* 0x00dc00009038783b */ /* 0x000eac0000004200 */
[----:B------:R-:W-:Y:S01]  /*14620*/  MUFU.EX2 R3, R3 ;  /* 0x0000000300037308 */ /* 0x000fe20000000800 */
[C---:B------:R-:W-:Y:S01]  /*14630*/  HMMA.16816.F32.BF16 R20, R68.reuse, R66, R20 ;  /* 0x000000424414723c */ /* 0x040fe20000041814 */
[----:B------:R-:W3:Y:S06]  /*14640*/  LDSM.16.MT88.4 R64, [R146+0xa000] ;  /* 0x00a000009240783b */ /* 0x000eec0000004200 */
[----:B------:R-:W-:Y:S01]  /*14650*/  MUFU.EX2 R120, R120 ;  /* 0x0000007800787308 */ /* 0x000fe20000000800 */
[C---:B----4-:R-:W-:Y:S07]  /*14660*/  HMMA.16816.F32.BF16 R32, R68.reuse, R52, R32 ;  /* 0x000000344420723c */ /* 0x050fee0000041820 */
[----:B------:R-:W4:Y:S01]  /*14670*/  MUFU.EX2 R119, R140 ;  /* 0x0000008c00777308 */ /* 0x000f220000000800 */
[C---:B-1----:R-:W-:Y:S07]  /*14680*/  HMMA.16816.F32.BF16 R40, R68.reuse, R60, R40 ;  /* 0x0000003c4428723c */ /* 0x042fee0000041828 */
[----:B------:R-:W1:Y:S01]  /*14690*/  MUFU.EX2 R157, R157 ;  /* 0x0000009d009d7308 */ /* 0x000e620000000800 */
[C---:B------:R-:W-:Y:S01]  /*146a0*/  HMMA.16816.F32.BF16 R44, R68.reuse, R62, R44 ;  /* 0x0000003e442c723c */ /* 0x040fe2000004182c */
[----:B------:R-:W5:Y:S06]  /*146b0*/  LDSM.16.MT88.4 R60, [R144+0xa000] ;  /* 0x00a00000903c783b */ /* 0x000f6c0000004200 */
[----:B------:R-:W-:Y:S01]  /*146c0*/  MUFU.EX2 R0, R0 ;  /* 0x0000000000007308 */ /* 0x000fe20000000800 */
[----:B----4-:R-:W-:Y:S01]  /*146d0*/  F2FP.BF16.PACK_AB R100, R119, R142 ;  /* 0x0000008e7764723e */ /* 0x010fe200000010ff */
[C---:B------:R-:W-:Y:S01]  /*146e0*/  HMMA.16816.F32.BF16 R36, R68.reuse, R54, R36 ;  /* 0x000000364424723c */ /* 0x040fe20000041824 */
[----:B------:R-:W4:Y:S05]  /*146f0*/  LDSM.16.MT88.4 R52, [R146+0xc000] ;  /* 0x00c000009234783b */ /* 0x000f2a0000004200 */
[----:B------:R-:W3:Y:S01]  /*14700*/  MUFU.EX2 R117, R117 ;  /* 0x0000007500757308 */ /* 0x000ee20000000800 */
[----:B-1----:R-:W-:Y:S01]  /*14710*/  F2FP.BF16.PACK_AB R102, R157, R162 ;  /* 0x000000a29d66723e */ /* 0x002fe200000010ff */
[C---:B--2---:R-:W-:Y:S07]  /*14720*/  HMMA.16816.F32.BF16 R48, R68.reuse, R56, R48 ;  /* 0x000000384430723c */ /* 0x044fee0000041830 */
[----:B------:R-:W-:Y:S01]  /*14730*/  F2FP.BF16.PACK_AB R56, R98, R97 ;  /* 0x000000616238723e */ /* 0x000fe200000010ff */
[----:B------:R-:W-:Y:S01]  /*14740*/  HMMA.16816.F32.BF16 R4, R68, R58, R4 ;  /* 0x0000003a4404723c */ /* 0x000fe20000041804 */
[----:B------:R-:W-:-:S02]  /*14750*/  F2FP.BF16.PACK_AB R57, R107, R104 ;  /* 0x000000686b39723e */ /* 0x000fc400000010ff */
[----:B---3--:R-:W-:-:S04]  /*14760*/  F2FP.BF16.PACK_AB R101, R117, R0 ;  /* 0x000000007565723e */ /* 0x008fc800000010ff */
[----:B------:R-:W-:Y:S01]  /*14770*/  F2FP.BF16.PACK_AB R58, R99, R96 ;  /* 0x00000060633a723e */ /* 0x000fe200000010ff */
[--C-:B------:R-:W-:Y:S01]  /*14780*/  FFMA.FTZ R68, R134, c[0x0][0x23c], -R163.reuse ;  /* 0x00008f0086447a23 */ /* 0x100fe200000108a3 */
[----:B------:R-:W-:Y:S01]  /*14790*/  F2FP.BF16.PACK_AB R59, R106, R105 ;  /* 0x000000696a3b723e */ /* 0x000fe200000010ff */
[----:B------:R-:W-:Y:S02]  /*147a0*/  FFMA.FTZ R134, R136, c[0x0][0x23c], -R163 ;  /* 0x00008f0088867a23 */ /* 0x000fe400000108a3 */
[----:B------:R1:W2:Y:S04]  /*147b0*/  MUFU.EX2 R136, R68 ;  /* 0x0000004400887308 */ /* 0x0002a80000000800 */
[C---:B------:R-:W-:Y:S04]  /*147c0*/  HMMA.16816.F32.BF16 R8, R56.reuse, R64, R8 ;  /* 0x000000403808723c */ /* 0x040fe80000041808 */
[----:B------:R-:W3:Y:S04]  /*147d0*/  MUFU.EX2 R134, R134 ;  /* 0x0000008600867308 */ /* 0x000ee80000000800 */
[C---:B-----5:R-:W-:Y:S01]  /*147e0*/  HMMA.16816.F32.BF16 R16, R56.reuse, R60, R16 ;  /* 0x0000003c3810723c */ /* 0x060fe20000041810 */
[----:B-1----:R-:W-:Y:S07]  /*147f0*/  LDSM.16.MT88.4 R68, [R144+0xc800] ;  /* 0x00c800009044783b */ /* 0x002fee0000004200 */
[C---:B------:R-:W-:Y:S01]  /*14800*/  HMMA.16816.F32.BF16 R20, R56.reuse, R62, R20 ;  /* 0x0000003e3814723c */ /* 0x040fe20000041814 */
[----:B------:R-:W1:Y:S07]  /*14810*/  LDSM.16.MT88.4 R60, [R144+0xc000] ;  /* 0x00c00000903c783b */ /* 0x000e6e0000004200 */
[C---:B------:R-:W-:Y:S01]  /*14820*/  HMMA.16816.F32.BF16 R12, R56.reuse, R66, R12 ;  /* 0x00000042380c723c */ /* 0x040fe2000004180c */
[----:B------:R-:W5:Y:S07]  /*14830*/  LDSM.16.MT88.4 R64, [R146+0xe000] ;  /* 0x00e000009240783b */ /* 0x000f6e0000004200 */
[C---:B----4-:R-:W-:Y:S08]  /*14840*/  HMMA.16816.F32.BF16 R24, R56.reuse, R52, R24 ;  /* 0x000000343818723c */ /* 0x050ff00000041818 */
[C---:B------:R-:W-:Y:S01]  /*14850*/  HMMA.16816.F32.BF16 R28, R56.reuse, R54, R28 ;  /* 0x00000036381c723c */ /* 0x040fe2000004181c */
[----:B------:R-:W4:Y:S07]  /*14860*/  LDSM.16.MT88.4 R52, [R144+0xe000] ;  /* 0x00e000009034783b */ /* 0x000f2e0000004200 */
[C---:B-1----:R-:W-:Y:S08]  /*14870*/  HMMA.16816.F32.BF16 R32, R56.reuse, R60, R32 ;  /* 0x0000003c3820723c */ /* 0x042ff00000041820 */
[C---:B------:R-:W-:Y:S01]  /*14880*/  HMMA.16816.F32.BF16 R36, R56.reuse, R62, R36 ;  /* 0x0000003e3824723c */ /* 0x040fe20000041824 */
[----:B------:R-:W1:Y:S07]  /*14890*/  LDSM.16.MT88.4 R60, [R146+0xa400] ;  /* 0x00a40000923c783b */ /* 0x000e6e0000004200 */
[C---:B-----5:R-:W-:Y:S08]  /*148a0*/  HMMA.16816.F32.BF16 R40, R56.reuse, R64, R40 ;  /* 0x000000403828723c */ /* 0x060ff00000041828 */
[C---:B------:R-:W-:Y:S01]  /*148b0*/  HMMA.16816.F32.BF16 R44, R56.reuse, R66, R44 ;  /* 0x00000042382c723c */ /* 0x040fe2000004182c */
[----:B------:R-:W5:Y:S07]  /*148c0*/  LDSM.16.MT88.4 R64, [R144+0xa400] ;  /* 0x00a400009040783b */ /* 0x000f6e0000004200 */
[C---:B----4-:R-:W-:Y:S08]  /*148d0*/  HMMA.16816.F32.BF16 R48, R56.reuse, R52, R48 ;  /* 0x000000343830723c */ /* 0x050ff00000041830 */
[----:B------:R-:W-:Y:S01]  /*148e0*/  HMMA.16816.F32.BF16 R4, R56, R54, R4 ;  /* 0x000000363804723c */ /* 0x000fe20000041804 */
[----:B------:R-:W4:Y:S06]  /*148f0*/  LDSM.16.MT88.4 R52, [R146+0xc400] ;  /* 0x00c400009234783b */ /* 0x000f2c0000004200 */
        /* <DEDUP_REMOVED lines=18> */
[----:B------:R-:W-:Y:S07]  /*14a20*/  LDSM.16.MT88.4 R64, [R144+0xa800] ;  /* 0x00a800009040783b */ /* 0x000fee0000004200 */
[C---:B----4-:R-:W-:Y:S08]  /*14a30*/  HMMA.16816.F32.BF16 R48, R56.reuse, R52, R48 ;  /* 0x000000343830723c */ /* 0x050ff00000041830 */
[----:B------:R-:W-:Y:S01]  /*14a40*/  HMMA.16816.F32.BF16 R4, R56, R54, R4 ;  /* 0x000000363804723c */ /* 0x000fe20000041804 */
[----:B------:R-:W4:Y:S06]  /*14a50*/  LDSM.16.MT88.4 R52, [R146+0xc800] ;  /* 0x00c800009234783b */ /* 0x000f2c0000004200 */
[----:B--2---:R-:W-:-:S02]  /*14a60*/  F2FP.BF16.PACK_AB R56, R135, R136 ;  /* 0x000000888738723e */ /* 0x004fc400000010ff */
[----:B------:R-:W-:Y:S02]  /*14a70*/  F2FP.BF16.PACK_AB R57, R143, R116 ;  /* 0x000000748f39723e */ /* 0x000fe400000010ff */
[----:B---3--:R-:W-:Y:S02]  /*14a80*/  F2FP.BF16.PACK_AB R58, R139, R134 ;  /* 0x000000868b3a723e */ /* 0x008fe400000010ff */
[----:B------:R-:W-:-:S07]  /*14a90*/  F2FP.BF16.PACK_AB R59, R120, R3 ;  /* 0x00000003783b723e */ /* 0x000fce00000010ff */
[C---:B-1----:R-:W-:Y:S08]  /*14aa0*/  HMMA.16816.F32.BF16 R8, R56.reuse, R60, R8 ;  /* 0x0000003c3808723c */ /* 0x042ff00000041808 */
[C---:B------:R-:W-:Y:S01]  /*14ab0*/  HMMA.16816.F32.BF16 R12, R56.reuse, R62, R12 ;  /* 0x0000003e380c723c */ /* 0x040fe2000004180c */
[----:B------:R-:W1:Y:S07]  /*14ac0*/  LDSM.16.MT88.4 R60, [R146+0xe800] ;  /* 0x00e80000923c783b */ /* 0x000e6e0000004200 */
[C---:B------:R-:W-:Y:S08]  /*14ad0*/  HMMA.16816.F32.BF16 R32, R56.reuse, R68, R32 ;  /* 0x000000443820723c */ /* 0x040ff00000041820 */
[C---:B------:R-:W-:Y:S01]  /*14ae0*/  HMMA.16816.F32.BF16 R36, R56.reuse, R70, R36 ;  /* 0x000000463824723c */ /* 0x040fe20000041824 */
[----:B------:R-:W2:Y:S07]  /*14af0*/  LDSM.16.MT88.4 R68, [R146+0xac00] ;  /* 0x00ac00009244783b */ /* 0x000eae0000004200 */
[C---:B----4-:R-:W-:Y:S08]  /*14b00*/  HMMA.16816.F32.BF16 R24, R56.reuse, R52, R24 ;  /* 0x000000343818723c */ /* 0x050ff00000041818 */
[C---:B------:R-:W-:Y:S01]  /*14b10*/  HMMA.16816.F32.BF16 R28, R56.reuse, R54, R28 ;  /* 0x00000036381c723c */ /* 0x040fe2000004181c */
[----:B------:R-:W3:Y:S07]  /*14b20*/  LDSM.16.MT88.4 R52, [R144+0xac00] ;  /* 0x00ac00009034783b */ /* 0x000eee0000004200 */
[C---:B------:R-:W-:Y:S08]  /*14b30*/  HMMA.16816.F32.BF16 R16, R56.reuse, R64, R16 ;  /* 0x000000403810723c */ /* 0x040ff00000041810 */
[C---:B-1----:R-:W-:Y:S07]  /*14b40*/  HMMA.16816.F32.BF16 R40, R56.reuse, R60, R40 ;  /* 0x0000003c3828723c */ /* 0x042fee0000041828 */
[--C-:B------:R-:W-:Y:S01]  /*14b50*/  FFMA.FTZ R60, R122, c[0x0][0x23c], -R126.reuse ;  /* 0x00008f007a3c7a23 */ /* 0x100fe2000001087e */
[----:B------:R-:W-:Y:S01]  /*14b60*/  HMMA.16816.F32.BF16 R44, R56, R62, R44 ;  /* 0x0000003e382c723c */ /* 0x000fe2000004182c */
[----:B------:R-:W-:-:S04]  /*14b70*/  FFMA.FTZ R61, R121, c[0x0][0x23c], -R126 ;  /* 0x00008f00793d7a23 */ /* 0x000fc8000001087e */
[----:B------:R-:W-:Y:S02]  /*14b80*/  MUFU.EX2 R60, R60 ;  /* 0x0000003c003c7308 */ /* 0x000fe40000000800 */
[----:B------:R-:W-:Y:S01]  /*14b90*/  FADD.FTZ R63, R123, R124 ;  /* 0x0000007c7b3f7221 */ /* 0x000fe20000010000 */
[----:B------:R-:W-:Y:S01]  /*14ba0*/  HMMA.16816.F32.BF16 R20, R56, R66, R20 ;  /* 0x000000423814723c */ /* 0x000fe20000041814 */
[----:B------:R-:W1:Y:S02]  /*14bb0*/  LDSM.16.MT88.4 R64, [R144+0xe800] ;  /* 0x00e800009040783b */ /* 0x000e640000004200 */
[----:B------:R-:W-:Y:S02]  /*14bc0*/  FADD.FTZ R63, R2, R63 ;  /* 0x0000003f023f7221 */ /* 0x000fe40000010000 */
[----:B------:R-:W4:Y:S02]  /*14bd0*/  MUFU.EX2 R61, R61 ;  /* 0x0000003d003d7308 */ /* 0x000f240000000800 */
[----:B------:R-:W-:-:S04]  /*14be0*/  FADD.FTZ R2, R78, R63 ;  /* 0x0000003f4e027221 */ /* 0x000fc80000010000 */
[----:B------:R-:W-:Y:S01]  /*14bf0*/  FADD.FTZ R2, R79, R2 ;  /* 0x000000024f027221 */ /* 0x000fe20000010000 */
[----:B----4-:R-:W-:-:S07]  /*14c00*/  F2FP.BF16.PACK_AB R103, R61, R60 ;  /* 0x0000003c3d67723e */ /* 0x010fce00000010ff */
[C---:B--2---:R-:W-:Y:S07]  /*14c10*/  HMMA.16816.F32.BF16 R112, R100.reuse, R68, R8 ;  /* 0x000000446470723c */ /* 0x044fee0000041808 */
[----:B------:R-:W-:Y:S01]  /*14c20*/  FADD.FTZ R9, R73, R72 ;  /* 0x0000004849097221 */ /* 0x000fe20000010000 */
[----:B------:R-:W-:Y:S01]  /*14c30*/  HMMA.16816.F32.BF16 R68, R100, R70, R12 ;  /* 0x000000466444723c */ /* 0x000fe2000004180c */
[----:B------:R-:W-:Y:S02]  /*14c40*/  FADD.FTZ R11, R77, R2 ;  /* 0x000000024d0b7221 */ /* 0x000fe40000010000 */
[----:B------:R-:W-:-:S02]  /*14c50*/  FADD.FTZ R9, R74, R9 ;  /* 0x000000094a097221 */ /* 0x000fc40000010000 */
[----:B------:R-:W-:Y:S02]  /*14c60*/  FADD.FTZ R11, R76, R11 ;  /* 0x0000000b4c0b7221 */ /* 0x000fe40000010000 */
[----:B------:R-:W-:Y:S01]  /*14c70*/  FADD.FTZ R82, R82, R9 ;  /* 0x0000000952527221 */ /* 0x000fe20000010000 */
[----:B---3--:R-:W-:Y:S01]  /*14c80*/  HMMA.16816.F32.BF16 R72, R100, R52, R16 ;  /* 0x000000346448723c */ /* 0x008fe20000041810 */
[----:B------:R-:W-:Y:S02]  /*14c90*/  FADD.FTZ R84, R84, R11 ;  /* 0x0000000b54547221 */ /* 0x000fe40000010000 */
[----:B------:R-:W-:Y:S01]  /*14ca0*/  FADD.FTZ R81, R81, R82 ;  /* 0x0000005251517221 */ /* 0x000fe20000010000 */
[----:B------:R-:W2:Y:S01]  /*14cb0*/  LDSM.16.MT88.4 R8, [R146+0xec00] ;  /* 0x00ec00009208783b */ /* 0x000ea20000004200 */
        /* <DEDUP_REMOVED lines=8> */
[----:B------:R-:W-:Y:S01]  /*14d40*/  FADD.FTZ R2, R92, R85 ;  /* 0x000000555c027221 */ /* 0x000fe20000010000 */
[----:B------:R-:W1:Y:S01]  /*14d50*/  LDSM.16.MT88.4 R56, [R146+0xcc00] ;  /* 0x00cc00009238783b */ /* 0x000e620000004200 */
[----:B------:R-:W-:Y:S02]  /*14d60*/  FADD.FTZ R13, R88, R13 ;  /* 0x0000000d580d7221 */ /* 0x000fe40000010000 */
[----:B------:R-:W-:-:S02]  /*14d70*/  FADD.FTZ R2, R95, R2 ;  /* 0x000000025f027221 */ /* 0x000fc40000010000 */
[----:B------:R-:W-:Y:S01]  /*14d80*/  FADD.FTZ R90, R90, R13 ;  /* 0x0000000d5a5a7221 */ /* 0x000fe20000010000 */
[C---:B------:R-:W-:Y:S01]  /*14d90*/  HMMA.16816.F32.BF16 R76, R100.reuse, R54, R20 ;  /* 0x00000036644c723c */ /* 0x040fe20000041814 */
[----:B------:R-:W-:Y:S01]  /*14da0*/  FADD.FTZ R17, R93, R2 ;  /* 0x000000025d117221 */ /* 0x000fe20000010000 */
[----:B------:R-:W3:Y:S01]  /*14db0*/  LDSM.16.MT88.4 R12, [R144+0xec00] ;  /* 0x00ec0000900c783b */ /* 0x000ee20000004200 */
        /* <DEDUP_REMOVED lines=34> */
[----:B---3--:R-:W-:Y:S01]  /*14fe0*/  HMMA.16816.F32.BF16 R104, R100, R12, R48 ;  /* 0x0000000c6468723c */ /* 0x008fe20000041830 */
[----:B------:R-:W-:-:S02]  /*14ff0*/  FADD.FTZ R0, R0, R3 ;  /* 0x0000000300007221 */ /* 0x000fc40000010000 */
[----:B------:R-:W-:Y:S02]  /*15000*/  FADD.FTZ R119, R119, R142 ;  /* 0x0000008e77777221 */ /* 0x000fe40000010000 */
[----:B------:R-:W-:Y:S01]  /*15010*/  FADD.FTZ R117, R117, R0 ;  /* 0x0000000075757221 */ /* 0x000fe20000010000 */
[----:B------:R-:W-:Y:S01]  /*15020*/  MOV R0, R131 ;  /* 0x0000008300007202 */ /* 0x000fe20000000f00 */
[----:B------:R-:W-:Y:S01]  /*15030*/  FADD.FTZ R162, R162, R119 ;  /* 0x00000077a2a27221 */ /* 0x000fe20000010000 */
[----:B------:R-:W-:Y:S01]  /*15040*/  HMMA.16816.F32.BF16 R100, R100, R14, R4 ;  /* 0x0000000e6464723c */ /* 0x000fe20000041804 */
[----:B------:R-:W-:Y:S02]  /*15050*/  FADD.FTZ R60, R60, R117 ;  /* 0x000000753c3c7221 */ /* 0x000fe40000010000 */
[----:B------:R-:W-:Y:S02]  /*15060*/  FADD.FTZ R165, R157, R162 ;  /* 0x000000a29da57221 */ /* 0x000fe40000010000 */
[----:B------:R-:W-:-:S03]  /*15070*/  FADD.FTZ R164, R61, R60 ;  /* 0x0000003c3da47221 */ /* 0x000fc60000010000 */
.L_x_2120:
        /* <DEDUP_REMOVED lines=14> */
.L_x_2130:
        /* <DEDUP_REMOVED lines=64> */
.L_x_2127:
        /* <DEDUP_REMOVED lines=15> */
[----:B------:R-:W-:Y:S01]  /*15650*/  ISETP.GE.AND P0, PT, R160, 0x2, PT ;  /* 0x00000002a000780c */ /* 0x000fe20003f06270 */
        /* <DEDUP_REMOVED lines=9> */
[----:B------:R-:W3:Y:S04]  /*156f0*/  LDSM.16.M88.4 R8, [R148+0x3000] ;  /* 0x003000009408783b */ /* 0x000ee80000000200 */
[----:B------:R-:W2:Y:S04]  /*15700*/  LDSM.16.M88.4 R16, [R148+0x3400] ;  /* 0x003400009410783b */ /* 0x000ea80000000200 */
        /* <DEDUP_REMOVED lines=12> */
[----:B------:R-:W1:Y:S04]  /*157d0*/  LDSM.16.M88.4 R136, [R145+0x3800] ;  /* 0x003800009188783b */ /* 0x000e680000000200 */
[----:B------:R-:W-:Y:S01]  /*157e0*/  LDSM.16.M88.4 R140, [R145+0x4800] ;  /* 0x00480000918c783b */ /* 0x000fe20000000200 */
[C---:B--2---:R-:W-:Y:S08]  /*157f0*/  HMMA.16816.F32.BF16 R12, R64.reuse, R16, RZ ;  /* 0x00000010400c723c */ /* 0x044ff000000418ff */
[C---:B------:R-:W-:Y:S08]  /*15800*/  HMMA.16816.F32.BF16 R16, R64.reuse, R18, RZ ;  /* 0x000000124010723c */ /* 0x040ff000000418ff */
[C---:B----4-:R-:W-:Y:S08]  /*15810*/  HMMA.16816.F32.BF16 R20, R64.reuse, R24, RZ ;  /* 0x000000184014723c */ /* 0x050ff000000418ff */
[C---:B------:R-:W-:Y:S08]  /*15820*/  HMMA.16816.F32.BF16 R24, R64.reuse, R26, RZ ;  /* 0x0000001a4018723c */ /* 0x040ff000000418ff */
[C---:B-----5:R-:W-:Y:S08]  /*15830*/  HMMA.16816.F32.BF16 R28, R64.reuse, R32, RZ ;  /* 0x00000020401c723c */ /* 0x060ff000000418ff */
[C---:B------:R-:W-:Y:S08]  /*15840*/  HMMA.16816.F32.BF16 R32, R64.reuse, R34, RZ ;  /* 0x000000224020723c */ /* 0x040ff000000418ff */
        /* <DEDUP_REMOVED lines=36> */
[----:B------:R-:W-:Y:S07]  /*15a90*/  LDSM.16.M88.4 R128, [R148+0x6800] ;  /* 0x006800009480783b */ /* 0x000fee0000000200 */
[C---:B--2---:R-:W-:Y:S08]  /*15aa0*/  HMMA.16816.F32.BF16 R12, R120.reuse, R132, R12 ;  /* 0x00000084780c723c */ /* 0x044ff0000004180c */
[C---:B------:R-:W-:Y:S01]  /*15ab0*/  HMMA.16816.F32.BF16 R16, R120.reuse, R134, R16 ;  /* 0x000000867810723c */ /* 0x040fe20000041810 */
[----:B------:R-:W-:Y:S07]  /*15ac0*/  LDSM.16.M88.4 R132, [R148+0x6c00] ;  /* 0x006c00009484783b */ /* 0x000fee0000000200 */
[C---:B---3--:R-:W-:Y:S08]  /*15ad0*/  HMMA.16816.F32.BF16 R20, R120.reuse, R140, R20 ;  /* 0x0000008c7814723c */ /* 0x048ff00000041814 */
[C---:B------:R-:W-:Y:S01]  /*15ae0*/  HMMA.16816.F32.BF16 R24, R120.reuse, R142, R24 ;  /* 0x0000008e7818723c */ /* 0x040fe20000041818 */
[----:B------:R-:W-:Y:S07]  /*15af0*/  LDSM.16.M88.4 R140, [R145+0x5000] ;  /* 0x00500000918c783b */ /* 0x000fee0000000200 */
[C---:B----4-:R-:W-:Y:S08]  /*15b00*/  HMMA.16816.F32.BF16 R28, R120.reuse, R124, R28 ;  /* 0x0000007c781c723c */ /* 0x050ff0000004181c */
        /* <DEDUP_REMOVED lines=10> */
[----:B------:R-:W-:Y:S07]  /*15bb0*/  LDSM.16.M88.4 R128, [R145+0x5c00] ;  /* 0x005c00009180783b */ /* 0x000fee0000000200 */
[C---:B------:R-:W-:Y:S08]  /*15bc0*/  HMMA.16816.F32.BF16 R60, R120.reuse, R132, R60 ;  /* 0x00000084783c723c */ /* 0x040ff0000004183c */
[----:B------:R-:W-:Y:S01]  /*15bd0*/  HMMA.16816.F32.BF16 R64, R120, R134, R64 ;  /* 0x000000867840723c */ /* 0x000fe20000041840 */
[----:B------:R-:W1:Y:S04]  /*15be0*/  LDSM.16.M88.4 R120, [R145+0x5400] ;  /* 0x005400009178783b */ /* 0x000e680000000200 */
[----:B------:R-:W3:Y:S03]  /*15bf0*/  LDSM.16.M88.4 R132, [R145+0x6000] ;  /* 0x006000009184783b */ /* 0x000ee60000000200 */
        /* <DEDUP_REMOVED lines=11> */
[----:B------:R-:W-:Y:S07]  /*15cb0*/  LDSM.16.M88.4 R128, [R149+0x2000] ;  /* 0x002000009580783b */ /* 0x000fee0000000200 */
        /* <DEDUP_REMOVED lines=9> */
[C---:B----4-:R-:W-:Y:S08]  /*15d50*/  HMMA.16816.F32.BF16 R60, R136.reuse, R124, R60 ;  /* 0x0000007c883c723c */ /* 0x050ff0000004183c */
[----:B------:R-:W-:Y:S01]  /*15d60*/  HMMA.16816.F32.BF16 R64, R136, R126, R64 ;  /* 0x0000007e8840723c */ /* 0x000fe20000041840 */
[----:B------:R-:W4:Y:S04]  /*15d70*/  LDSM.16.M88.4 R124, [R148+0x7c00] ;  /* 0x007c0000947c783b */ /* 0x000f280000000200 */
[----:B------:R-:W-:Y:S03]  /*15d80*/  LDSM.16.M88.4 R136, [R148+0x8400] ;  /* 0x008400009488783b */ /* 0x000fe60000000200 */
        /* <DEDUP_REMOVED lines=12> */
[C---:B---3--:R-:W-:Y:S08]  /*15e50*/  HMMA.16816.F32.BF16 R36, R128.reuse, R132, R36 ;  /* 0x000000848024723c */ /* 0x048ff00000041824 */
[C---:B------:R-:W-:Y:S01]  /*15e60*/  HMMA.16816.F32.BF16 R40, R128.reuse, R134, R40 ;  /* 0x000000868028723c */ /* 0x040fe20000041828 */
[----:B------:R-:W3:Y:S07]  /*15e70*/  LDSM.16.M88.4 R132, [R145+0x7000] ;  /* 0x007000009184783b */ /* 0x000eee0000000200 */
[C---:B------:R-:W-:Y:S08]  /*15e80*/  HMMA.16816.F32.BF16 R44, R128.reuse, R136, R44 ;  /* 0x00000088802c723c */ /* 0x040ff0000004182c */
[C---:B------:R-:W-:Y:S01]  /*15e90*/  HMMA.16816.F32.BF16 R48, R128.reuse, R138, R48 ;  /* 0x0000008a8030723c */ /* 0x040fe20000041830 */
[----:B------:R-:W4:Y:S07]  /*15ea0*/  LDSM.16.M88.4 R136, [R145+0x7400] ;  /* 0x007400009188783b */ /* 0x000f2e0000000200 */
[C---:B--2---:R-:W-:Y:S08]  /*15eb0*/  HMMA.16816.F32.BF16 R52, R128.reuse, R140, R52 ;  /* 0x0000008c8034723c */ /* 0x044ff00000041834 */
[C---:B------:R-:W-:Y:S01]  /*15ec0*/  HMMA.16816.F32.BF16 R56, R128.reuse, R142, R56 ;  /* 0x0000008e8038723c */ /* 0x040fe20000041838 */
[----:B------:R-:W2:Y:S07]  /*15ed0*/  LDSM.16.M88.4 R140, [R145+0x7800] ;  /* 0x00780000918c783b */ /* 0x000eae0000000200 */
[C---:B-1----:R-:W-:Y:S08]  /*15ee0*/  HMMA.16816.F32.BF16 R60, R128.reuse, R120, R60 ;  /* 0x00000078803c723c */ /* 0x042ff0000004183c */
[----:B------:R-:W-:Y:S01]  /*15ef0*/  HMMA.16816.F32.BF16 R64, R128, R122, R64 ;  /* 0x0000007a8040723c */ /* 0x000fe20000041840 */
[----:B------:R-:W1:Y:S04]  /*15f00*/  LDSM.16.M88.4 R120, [R145+0x7c00] ;  /* 0x007c00009178783b */ /* 0x000e680000000200 */
[----:B------:R-:W5:Y:S03]  /*15f10*/  LDSM.16.M88.4 R128, [R145+0x8000] ;  /* 0x008000009180783b */ /* 0x000f660000000200 */
[C---:B---3--:R-:W-:Y:S08]  /*15f20*/  HMMA.16816.F32.BF16 R4, R124.reuse, R132, R4 ;  /* 0x000000847c04723c */ /* 0x048ff00000041804 */
[C---:B------:R-:W-:Y:S01]  /*15f30*/  HMMA.16816.F32.BF16 R8, R124.reuse, R134, R8 ;  /* 0x000000867c08723c */ /* 0x040fe20000041808 */
[----:B------:R-:W3:Y:S07]  /*15f40*/  LDSM.16.M88.4 R132, [R145+0x8400] ;  /* 0x008400009184783b */ /* 0x000eee0000000200 */
[C---:B----4-:R-:W-:Y:S08]  /*15f50*/  HMMA.16816.F32.BF16 R12, R124.reuse, R136, R12 ;  /* 0x000000887c0c723c */ /* 0x050ff0000004180c */
[C---:B------:R-:W-:Y:S01]  /*15f60*/  HMMA.16816.F32.BF16 R16, R124.reuse, R138, R16 ;  /* 0x0000008a7c10723c */ /* 0x040fe20000041810 */
[----:B------:R-:W4:Y:S07]  /*15f70*/  LDSM.16.M88.4 R136, [R145+0x8800] ;  /* 0x008800009188783b */ /* 0x000f2e0000000200 */
[C---:B--2---:R-:W-:Y:S08]  /*15f80*/  HMMA.16816.F32.BF16 R20, R124.reuse, R140, R20 ;  /* 0x0000008c7c14723c */ /* 0x044ff00000041814 */
[C---:B------:R-:W-:Y:S01]  /*15f90*/  HMMA.16816.F32.BF16 R24, R124.reuse, R142, R24 ;  /* 0x0000008e7c18723c */ /* 0x040fe20000041818 */
[----:B------:R-:W2:Y:S01]  /*15fa0*/  LDSM.16.M88.4 R140, [R145+0x8c00] ;  /* 0x008c0000918c783b */ /* 0x000ea20000000200 */
[----:B------:R-:W-:Y:S04]  /*15fb0*/  DEPBAR.LE SB0, 0x0 ;  /* 0x000080000000791a */ /* 0x000fe80000000000 */
[----:B------:R-:W-:Y:S02]  /*15fc0*/  BAR.SYNC.DEFER_BLOCKING 0x0 ;  /* 0x0000000000007b1d */ /* 0x000fe40000010000 */
[C---:B-1----:R-:W-:Y:S08]  /*15fd0*/  HMMA.16816.F32.BF16 R28, R124.reuse, R120, R28 ;  /* 0x000000787c1c723c */ /* 0x042ff0000004181c */
[C---:B------:R-:W-:Y:S08]  /*15fe0*/  HMMA.16816.F32.BF16 R32, R124.reuse, R122, R32 ;  /* 0x0000007a7c20723c */ /* 0x040ff00000041820 */
[C---:B-----5:R-:W-:Y:S08]  /*15ff0*/  HMMA.16816.F32.BF16 R36, R124.reuse, R128, R36 ;  /* 0x000000807c24723c */ /* 0x060ff00000041824 */
[C---:B------:R-:W-:Y:S08]  /*16000*/  HMMA.16816.F32.BF16 R40, R124.reuse, R130, R40 ;  /* 0x000000827c28723c */ /* 0x040ff00000041828 */
[C---:B---3--:R-:W-:Y:S08]  /*16010*/  HMMA.16816.F32.BF16 R44, R124.reuse, R132, R44 ;  /* 0x000000847c2c723c */ /* 0x048ff0000004182c */
[C---:B------:R-:W-:Y:S08]  /*16020*/  HMMA.16816.F32.BF16 R48, R124.reuse, R134, R48 ;  /* 0x000000867c30723c */ /* 0x040ff00000041830 */
[C---:B----4-:R-:W-:Y:S08]  /*16030*/  HMMA.16816.F32.BF16 R52, R124.reuse, R136, R52 ;  /* 0x000000887c34723c */ /* 0x050ff00000041834 */
        /* <DEDUP_REMOVED lines=70> */
.L_x_2129:
[C---:B------:R-:W-:Y:S01]  /*164a0*/  LEA R156, P0, R122.reuse, R156, 0x1 ;  /* 0x0000009c7a9c7211 */ /* 0x040fe200078008ff */
[----:B------:R-:W-:Y:S02]  /*164b0*/  USHF.L.U32 UR5, UR9, 0x6, URZ ;  /* 0x0000000609057899 */ /* 0x000fe4000800063f */
[----:B------:R-:W-:Y:S01]  /*164c0*/  USHF.L.U64.HI UR9, UR9, UR12, UR4 ;  /* 0x0000000c09097299 */ /* 0x000fe20008010204 */
[----:B------:R-:W-:Y:S03]  /*164d0*/  LEA.HI.X R155, R122, R155, R2, 0x1, P0 ;  /* 0x0000009b7a9b7211 */ /* 0x000fe600000f0c02 */
[----:B------:R-:W-:Y:S02]  /*164e0*/  IADD3 R122, P0, R156, UR5, RZ ;  /* 0x000000059c7a7c10 */ /* 0x000fe4000ff1e0ff */
[----:B------:R-:W-:Y:S02]  /*164f0*/  IMAD.MOV.U32 R157, RZ, RZ, R155 ;  /* 0x000000ffff9d7224 */ /* 0x000fe400078e009b */
        /* <DEDUP_REMOVED lines=8> */
[----:B------:R-:W-:Y:S03]  /*16580*/  IADD3 R118, P0, R120, UR5, RZ ;  /* 0x0000000578767c10 */ /* 0x000fe6000ff1e0ff */
[----:B------:R1:W-:Y:S01]  /*16590*/  LDGSTS.E.BYPASS.LTC128B.128 [R154+0x7000], [R156.64+0x80] ;  /* 0x070000809c9a7fae */ /* 0x0003e2000b901d46 */
[----:B------:R-:W-:Y:S03]  /*165a0*/  IADD3.X R119, R121, UR9, RZ, P0, !PT ;  /* 0x0000000979777c10 */ /* 0x000fe600087fe4ff */
        /* <DEDUP_REMOVED lines=10> */
.L_x_2128:
        /* <DEDUP_REMOVED lines=84> */
[--C-:B------:R-:W-:Y:S01]  /*16b90*/  FFMA.FTZ R143, R4, c[0x0][0x23c], -R157.reuse ;  /* 0x00008f00048f7a23 */ /* 0x100fe2000001089d */
[----:B------:R-:W-:Y:S01]  /*16ba0*/  FSEL R133, R133, RZ, P0 ;  /* 0x000000ff85857208 */ /* 0x000fe20000000000 */
[----:B------:R-:W-:Y:S01]  /*16bb0*/  FMUL.FTZ R3, R117, c[0x0][0x23c] ;  /* 0x00008f0075037a20 */ /* 0x000fe20000410000 */
[----:B------:R-:W-:Y:S01]  /*16bc0*/  ISETP.GT.AND P0, PT, R160, 0x1, PT ;  /* 0x00000001a000780c */ /* 0x000fe20003f04270 */
[----:B------:R-:W-:Y:S02]  /*16bd0*/  FFMA.FTZ R134, R5, c[0x0][0x23c], -R157 ;  /* 0x00008f0005867a23 */ /* 0x000fe4000001089d */
[--C-:B------:R-:W-:Y:S01]  /*16be0*/  FFMA.FTZ R136, R6, c[0x0][0x23c], -R133.reuse ;  /* 0x00008f0006887a23 */ /* 0x100fe20000010885 */
[----:B------:R-:W-:Y:S01]  /*16bf0*/  MUFU.EX2 R143, R143 ;  /* 0x0000008f008f7308 */ /* 0x000fe20000000800 */
[----:B------:R-:W-:Y:S02]  /*16c00*/  FFMA.FTZ R7, R7, c[0x0][0x23c], -R133 ;  /* 0x00008f0007077a23 */ /* 0x000fe40000010885 */
[--C-:B------:R-:W-:Y:S02]  /*16c10*/  FFMA.FTZ R119, R8, c[0x0][0x23c], -R157.reuse ;  /* 0x00008f0008777a23 */ /* 0x100fe4000001089d */
[----:B------:R-:W-:Y:S02]  /*16c20*/  FFMA.FTZ R6, R9, c[0x0][0x23c], -R157 ;  /* 0x00008f0009067a23 */ /* 0x000fe4000001089d */
[----:B------:R-:W-:Y:S02]  /*16c30*/  FFMA.FTZ R5, R11, c[0x0][0x23c], -R133 ;  /* 0x00008f000b057a23 */ /* 0x000fe40000010885 */
[--C-:B------:R-:W-:Y:S01]  /*16c40*/  FFMA.FTZ R132, R12, c[0x0][0x23c], -R157.reuse ;  /* 0x00008f000c847a23 */ /* 0x100fe2000001089d */
[----:B------:R-:W4:Y:S01]  /*16c50*/  MUFU.EX2 R3, R3 ;  /* 0x0000000300037308 */ /* 0x000f220000000800 */
[----:B------:R-:W-:Y:S02]  /*16c60*/  FFMA.FTZ R142, R20, c[0x0][0x23c], -R157 ;  /* 0x00008f00148e7a23 */ /* 0x000fe4000001089d */
[----:B--2---:R-:W-:Y:S02]  /*16c70*/  FFMA.FTZ R118, R10, c[0x0][0x23c], -R133 ;  /* 0x00008f000a767a23 */ /* 0x004fe40000010885 */
[C---:B---3--:R-:W-:Y:S02]  /*16c80*/  FMUL.FTZ R8, R116.reuse, R112 ;  /* 0x0000007074087220 */ /* 0x048fe40000410000 */
        /* <DEDUP_REMOVED lines=11> */
[C---:B----4-:R-:W-:Y:S02]  /*16d40*/  FMUL.FTZ R10, R3.reuse, R114 ;  /* 0x00000072030a7220 */ /* 0x050fe40000410000 */
        /* <DEDUP_REMOVED lines=20> */
[----:B------:R-:W-:Y:S02]  /*16e90*/  FMUL.FTZ R89, R116, R89 ;  /* 0x0000005974597220 */ /* 0x000fe40000410000 */
[C---:B------:R-:W-:Y:S01]  /*16ea0*/  FMUL.FTZ R90, R3.reuse, R90 ;  /* 0x0000005a035a7220 */ /* 0x040fe20000410000 */
[----:B------:R-:W-:Y:S01]  /*16eb0*/  MUFU.EX2 R118, R118 ;  /* 0x0000007600767308 */ /* 0x000fe20000000800 */
[----:B------:R-:W-:Y:S02]  /*16ec0*/  FMUL.FTZ R91, R3, R91 ;  /* 0x0000005b035b7220 */ /* 0x000fe40000410000 */
[----:B------:R-:W-:Y:S02]  /*16ed0*/  FFMA.FTZ R139, R21, c[0x0][0x23c], -R157 ;  /* 0x00008f00158b7a23 */ /* 0x000fe4000001089d */
[--C-:B------:R-:W-:Y:S02]  /*16ee0*/  FFMA.FTZ R140, R22, c[0x0][0x23c], -R133.reuse ;  /* 0x00008f00168c7a23 */ /* 0x100fe40000010885 */
[----:B------:R-:W-:Y:S02]  /*16ef0*/  FFMA.FTZ R141, R23, c[0x0][0x23c], -R133 ;  /* 0x00008f00178d7a23 */ /* 0x000fe40000010885 */
[----:B------:R-:W-:Y:S01]  /*16f00*/  LDSM.16.MT88.4 R20, [R146+0xd400] ;  /* 0x00d400009214783b */ /* 0x000fe20000004200 */
[----:B------:R-:W3:Y:S01]  /*16f10*/  MUFU.EX2 R5, R5 ;  /* 0x0000000500057308 */ /* 0x000ee20000000800 */
[----:B------:R-:W-:Y:S02]  /*16f20*/  FFMA.FTZ R32, R32, c[0x0][0x23c], -R157 ;  /* 0x00008f0020207a23 */ /* 0x000fe4000001089d */
[--C-:B------:R-:W-:Y:S01]  /*16f30*/  FFMA.FTZ R166, R34, c[0x0][0x23c], -R133.reuse ;  /* 0x00008f0022a67a23 */ /* 0x100fe20000010885 */
[----:B--2---:R-:W-:Y:S01]  /*16f40*/  F2FP.BF16.PACK_AB R114, R6, R119 ;  /* 0x000000770672723e */ /* 0x004fe200000010ff */
[----:B------:R-:W-:Y:S02]  /*16f50*/  FFMA.FTZ R167, R35, c[0x0][0x23c], -R133 ;  /* 0x00008f0023a77a23 */ /* 0x000fe40000010885 */
[--C-:B------:R-:W-:Y:S02]  /*16f60*/  FFMA.FTZ R169, R36, c[0x0][0x23c], -R157.reuse ;  /* 0x00008f0024a97a23 */ /* 0x100fe4000001089d */
[----:B------:R-:W-:Y:S01]  /*16f70*/  FFMA.FTZ R168, R37, c[0x0][0x23c], -R157 ;  /* 0x00008f0025a87a23 */ /* 0x000fe2000001089d */
[----:B------:R-:W-:Y:S01]  /*16f80*/  MUFU.EX2 R117, R32 ;  /* 0x0000002000757308 */ /* 0x000fe20000000800 */
[--C-:B------:R-:W-:Y:S02]  /*16f90*/  FFMA.FTZ R170, R42, c[0x0][0x23c], -R133.reuse ;  /* 0x00008f002aaa7a23 */ /* 0x100fe40000010885 */
[----:B------:R-:W-:Y:S02]  /*16fa0*/  FFMA.FTZ R171, R43, c[0x0][0x23c], -R133 ;  /* 0x00008f002bab7a23 */ /* 0x000fe40000010885 */
[----:B------:R-:W-:Y:S02]  /*16fb0*/  FFMA.FTZ R173, R45, c[0x0][0x23c], -R157 ;  /* 0x00008f002dad7a23 */ /* 0x000fe4000001089d */
[--C-:B------:R-:W-:Y:S02]  /*16fc0*/  FFMA.FTZ R174, R46, c[0x0][0x23c], -R133.reuse ;  /* 0x00008f002eae7a23 */ /* 0x100fe40000010885 */
[----:B------:R-:W-:Y:S01]  /*16fd0*/  FFMA.FTZ R175, R47, c[0x0][0x23c], -R133 ;  /* 0x00008f002faf7a23 */ /* 0x000fe20000010885 */
[----:B------:R-:W-:Y:S01]  /*16fe0*/  MUFU.EX2 R132, R132 ;  /* 0x0000008400847308 */ /* 0x000fe20000000800 */
[C---:B------:R-:W-:Y:S02]  /*16ff0*/  FMUL.FTZ R92, R116.reuse, R92 ;  /* 0x0000005c745c7220 */ /* 0x040fe40000410000 */
[C---:B------:R-:W-:Y:S01]  /*17000*/  FMUL.FTZ R93, R116.reuse, R93 ;  /* 0x0000005d745d7220 */ /* 0x040fe20000410000 */
[----:B---3--:R-:W-:Y:S01]  /*17010*/  F2FP.BF16.PACK_AB R115, R5, R118 ;  /* 0x000000760573723e */ /* 0x008fe200000010ff */
[C---:B------:R-:W-:Y:S02]  /*17020*/  FMUL.FTZ R94, R3.reuse, R94 ;  /* 0x0000005e035e7220 */ /* 0x040fe40000410000 */
[C---:B------:R-:W-:Y:S02]  /*17030*/  FMUL.FTZ R95, R3.reuse, R95 ;  /* 0x0000005f035f7220 */ /* 0x040fe40000410000 */
[C---:B------:R-:W-:Y:S01]  /*17040*/  FMUL.FTZ R96, R116.reuse, R96 ;  /* 0x0000006074607220 */ /* 0x040fe20000410000 */
[----:B------:R-:W-:Y:S01]  /*17050*/  MUFU.EX2 R142, R142 ;  /* 0x0000008e008e7308 */ /* 0x000fe20000000800 */
[C---:B------:R-:W-:Y:S05]  /*17060*/  HMMA.16816.F32.BF16 R8, R112.reuse, R120, R8 ;  /* 0x000000787008723c */ /* 0x040fea0000041808 */
[C---:B------:R-:W-:Y:S02]  /*17070*/  FMUL.FTZ R97, R116.reuse, R97 ;  /* 0x0000006174617220 */ /* 0x040fe40000410000 */
[C---:B------:R-:W-:Y:S01]  /*17080*/  FMUL.FTZ R98, R3.reuse, R98 ;  /* 0x0000006203627220 */ /* 0x040fe20000410000 */
[C---:B------:R-:W-:Y:S01]  /*17090*/  HMMA.16816.F32.BF16 R68, R112.reuse, R122, R68 ;  /* 0x0000007a7044723c */ /* 0x040fe20000041844 */
[----:B------:R-:W2:Y:S01]  /*170a0*/  LDSM.16.MT88.4 R120, [R144+0xb000] ;  /* 0x00b000009078783b */ /* 0x000ea20000004200 */
[----:B------:R-:W-:Y:S02]  /*170b0*/  MUFU.EX2 R139, R139 ;  /* 0x0000008b008b7308 */ /* 0x000fe40000000800 */
[C---:B------:R-:W-:Y:S02]  /*170c0*/  FMUL.FTZ R99, R3.reuse, R99 ;  /* 0x0000006303637220 */ /* 0x040fe40000410000 */
[C---:B------:R-:W-:Y:S02]  /*170d0*/  FMUL.FTZ R100, R116.reuse, R100 ;  /* 0x0000006474647220 */ /* 0x040fe40000410000 */
[C---:B-1----:R-:W-:Y:S04]  /*170e0*/  HMMA.16816.F32.BF16 R72, R112.reuse, R124, R72 ;  /* 0x0000007c7048723c */ /* 0x042fe80000041848 */
[----:B------:R-:W-:Y:S01]  /*170f0*/  FMUL.FTZ R101, R116, R101 ;  /* 0x0000006574657220 */ /* 0x000fe20000410000 */
[----:B------:R-:W-:Y:S01]  /*17100*/  MUFU.EX2 R140, R140 ;  /* 0x0000008c008c7308 */ /* 0x000fe20000000800 */
[C---:B------:R-:W-:Y:S02]  /*17110*/  FMUL.FTZ R102, R3.reuse, R102 ;  /* 0x0000006603667220 */ /* 0x040fe40000410000 */
[C---:B------:R-:W-:Y:S01]  /*17120*/  HMMA.16816.F32.BF16 R76, R112.reuse, R126, R76 ;  /* 0x0000007e704c723c */ /* 0x040fe2000004184c */
[----:B------:R-:W1:Y:S03]  /*17130*/  LDSM.16.MT88.4 R124, [R146+0xd000] ;  /* 0x00d00000927c783b */ /* 0x000e660000004200 */
[----:B------:R-:W-:Y:S02]  /*17140*/  FMUL.FTZ R103, R3, R103 ;  /* 0x0000006703677220 */ /* 0x000fe40000410000 */
[--C-:B------:R-:W-:Y:S01]  /*17150*/  FFMA.FTZ R172, R44, c[0x0][0x23c], -R157.reuse ;  /* 0x00008f002cac7a23 */ /* 0x100fe2000001089d */
[----:B------:R-:W-:Y:S01]  /*17160*/  MUFU.EX2 R141, R141 ;  /* 0x0000008d008d7308 */ /* 0x000fe20000000800 */
[C---:B------:R-:W-:Y:S04]  /*17170*/  HMMA.16816.F32.BF16 R80, R112.reuse, R128, R80 ;  /* 0x000000807050723c */ /* 0x040fe80000041850 */
[--C-:B------:R-:W-:Y:S02]  /*17180*/  FFMA.FTZ R44, R52, c[0x0][0x23c], -R157.reuse ;  /* 0x00008f00342c7a23 */ /* 0x100fe4000001089d */
[--C-:B------:R-:W-:Y:S02]  /*17190*/  FFMA.FTZ R52, R53, c[0x0][0x23c], -R157.reuse ;  /* 0x00008f0035347a23 */ /* 0x100fe4000001089d */
[C---:B------:R-:W-:Y:S01]  /*171a0*/  HMMA.16816.F32.BF16 R84, R112.reuse, R130, R84 ;  /* 0x000000827054723c */ /* 0x040fe20000041854 */
[----:B------:R3:W-:Y:S03]  /*171b0*/  MUFU.EX2 R53, R44 ;  /* 0x0000002c00357308 */ /* 0x0007e60000000800 */
[----:B------:R-:W-:Y:S02]  /*171c0*/  FFMA.FTZ R129, R13, c[0x0][0x23c], -R157 ;  /* 0x00008f000d817a23 */ /* 0x000fe4000001089d */
[----:B------:R-:W-:Y:S02]  /*171d0*/  FMUL.FTZ R13, R116, R109 ;  /* 0x0000006d740d7220 */ /* 0x000fe40000410000 */
[--C-:B------:R-:W-:Y:S01]  /*171e0*/  FFMA.FTZ R131, R14, c[0x0][0x23c], -R133.reuse ;  /* 0x00008f000e837a23 */ /* 0x100fe20000010885 */
[C---:B--2---:R-:W-:Y:S02]  /*171f0*/  HMMA.16816.F32.BF16 R88, R112.reuse, R120, R88 ;  /* 0x000000787058723c */ /* 0x044fe40000041858 */
[----:B------:R-:W2:Y:S01]  /*17200*/  MUFU.EX2 R129, R129 ;  /* 0x0000008100817308 */ /* 0x000ea20000000800 */
[----:B------:R-:W-:Y:S02]  /*17210*/  FMUL.FTZ R14, R3, R110 ;  /* 0x0000006e030e7220 */ /* 0x000fe40000410000 */
[----:B------:R-:W-:Y:S02]  /*17220*/  FFMA.FTZ R128, R15, c[0x0][0x23c], -R133 ;  /* 0x00008f000f807a23 */ /* 0x000fe40000010885 */
[C---:B------:R-:W-:Y:S02]  /*17230*/  FMUL.FTZ R15, R3.reuse, R111 ;  /* 0x0000006f030f7220 */ /* 0x040fe40000410000 */
[----:B------:R-:W4:Y:S03]  /*17240*/  LDSM.16.MT88.4 R108, [R144+0xd000] ;  /* 0x00d00000906c783b */ /* 0x000f260000004200 */
[----:B------:R-:W-:Y:S01]  /*17250*/  MUFU.EX2 R131, R131 ;  /* 0x0000008300837308 */ /* 0x000fe20000000800 */
[----:B------:R-:W-:Y:S01]  /*17260*/  FFMA.FTZ R136, R3, R164, R136 ;  /* 0x000000a403887223 */ /* 0x000fe20000010088 */
[C---:B------:R-:W-:Y:S03]  /*17270*/  HMMA.16816.F32.BF16 R12, R112.reuse, R122, R12 ;  /* 0x0000007a700c723c */ /* 0x040fe6000004180c */
[----:B------:R-:W5:Y:S01]  /*17280*/  LDSM.16.MT88.4 R120, [R146+0x9400] ;  /* 0x009400009278783b */ /* 0x000f620000004200 */
[--C-:B------:R-:W-:Y:S02]  /*17290*/  FFMA.FTZ R130, R16, c[0x0][0x23c], -R157.reuse ;  /* 0x00008f0010827a23 */ /* 0x100fe4000001089d */
[----:B------:R-:W-:Y:S02]  /*172a0*/  FFMA.FTZ R135, R17, c[0x0][0x23c], -R157 ;  /* 0x00008f0011877a23 */ /* 0x000fe4000001089d */
[C---:B-1----:R-:W-:Y:S01]  /*172b0*/  HMMA.16816.F32.BF16 R92, R112.reuse, R124, R92 ;  /* 0x0000007c705c723c */ /* 0x042fe2000004185c */
[----:B------:R-:W1:Y:S02]  /*172c0*/  MUFU.EX2 R128, R128 ;  /* 0x0000008000807308 */ /* 0x000e640000000800 */
[----:B---3--:R-:W-:Y:S01]  /*172d0*/  LDSM.16.MT88.4 R44, [R144+0xe800] ;  /* 0x00e80000902c783b */ /* 0x008fe20000004200 */
[--C-:B------:R-:W-:Y:S02]  /*172e0*/  FFMA.FTZ R137, R18, c[0x0][0x23c], -R133.reuse ;  /* 0x00008f0012897a23 */ /* 0x100fe40000010885 */
[----:B------:R-:W-:Y:S02]  /*172f0*/  FFMA.FTZ R138, R19, c[0x0][0x23c], -R133 ;  /* 0x00008f00138a7a23 */ /* 0x000fe40000010885 */
[C---:B------:R-:W-:Y:S03]  /*17300*/  HMMA.16816.F32.BF16 R96, R112.reuse, R126, R96 ;  /* 0x0000007e7060723c */ /* 0x040fe60000041860 */
[----:B------:R-:W-:Y:S01]  /*17310*/  MUFU.EX2 R130, R130 ;  /* 0x0000008200827308 */ /* 0x000fe20000000800 */
[----:B------:R-:W3:Y:S01]  /*17320*/  LDSM.16.MT88.4 R124, [R144+0x9400] ;  /* 0x00940000907c783b */ /* 0x000ee20000004200 */
[C---:B------:R-:W-:Y:S01]  /*17330*/  FMUL.FTZ R16, R116.reuse, R104 ;  /* 0x0000006874107220 */ /* 0x040fe20000410000 */
[----:B--2---:R-:W-:Y:S01]  /*17340*/  F2FP.BF16.PACK_AB R104, R129, R132 ;  /* 0x000000848168723e */ /* 0x004fe200000010ff */
[----:B------:R-:W-:Y:S02]  /*17350*/  FMUL.FTZ R17, R116, R105 ;  /* 0x0000006974117220 */ /* 0x000fe40000410000 */
[C---:B------:R-:W-:Y:S03]  /*17360*/  FMUL.FTZ R18, R3.reuse, R106 ;  /* 0x0000006a03127220 */ /* 0x040fe60000410000 */
[----:B------:R-:W-:Y:S01]  /*17370*/  FMUL.FTZ R19, R3, R107 ;  /* 0x0000006b03137220 */ /* 0x000fe20000410000 */
[----:B------:R-:W2:Y:S01]  /*17380*/  MUFU.EX2 R135, R135 ;  /* 0x0000008700877308 */ /* 0x000ea20000000800 */
[--C-:B------:R-:W-:Y:S02]  /*17390*/  FFMA.FTZ R48, R48, c[0x0][0x23c], -R157.reuse ;  /* 0x00008f0030307a23 */ /* 0x100fe4000001089d */
[----:B------:R-:W-:Y:S01]  /*173a0*/  FFMA.FTZ R49, R49, c[0x0][0x23c], -R157 ;  /* 0x00008f0031317a23 */ /* 0x000fe2000001089d */
[----:B-1----:R-:W-:Y:S01]  /*173b0*/  F2FP.BF16.PACK_AB R105, R128, R131 ;  /* 0x000000838069723e */ /* 0x002fe200000010ff */
[--C-:B------:R-:W-:Y:S01]  /*173c0*/  FFMA.FTZ R50, R50, c[0x0][0x23c], -R133.reuse ;  /* 0x00008f0032327a23 */ /* 0x100fe20000010885 */
[C---:B----4-:R-:W-:Y:S03]  /*173d0*/  HMMA.16816.F32.BF16 R16, R112.reuse, R108, R16 ;  /* 0x0000006c7010723c */ /* 0x050fe60000041810 */
[----:B------:R-:W-:Y:S01]  /*173e0*/  FFMA.FTZ R51, R51, c[0x0][0x23c], -R133 ;  /* 0x00008f0033337a23 */ /* 0x000fe20000010885 */
[----:B------:R-:W-:Y:S01]  /*173f0*/  MUFU.EX2 R137, R137 ;  /* 0x0000008900897308 */ /* 0x000fe20000000800 */
[--C-:B------:R-:W-:Y:S02]  /*17400*/  FFMA.FTZ R56, R56, c[0x0][0x23c], -R157.reuse ;  /* 0x00008f0038387a23 */ /* 0x100fe4000001089d */
[----:B------:R-:W-:Y:S01]  /*17410*/  FFMA.FTZ R57, R57, c[0x0][0x23c], -R157 ;  /* 0x00008f0039397a23 */ /* 0x000fe2000001089d */
[----:B------:R-:W-:Y:S01]  /*17420*/  HMMA.16816.F32.BF16 R100, R112, R110, R100 ;  /* 0x0000006e7064723c */ /* 0x000fe20000041864 */
[----:B------:R-:W1:Y:S03]  /*17430*/  LDSM.16.MT88.4 R108, [R146+0xb400] ;  /* 0x00b40000926c783b */ /* 0x000e660000004200 */
[--C-:B------:R-:W-:Y:S02]  /*17440*/  FFMA.FTZ R54, R54, c[0x0][0x23c], -R133.reuse ;  /* 0x00008f0036367a23 */ /* 0x100fe40000010885 */
[----:B------:R-:W4:Y:S01]  /*17450*/  MUFU.EX2 R138, R138 ;  /* 0x0000008a008a7308 */ /* 0x000f220000000800 */
[--C-:B------:R-:W-:Y:S02]  /*17460*/  FFMA.FTZ R55, R55, c[0x0][0x23c], -R133.reuse ;  /* 0x00008f0037377a23 */ /* 0x100fe40000010885 */
[----:B------:R-:W1:Y:S03]  /*17470*/  LDSM.16.MT88.4 R112, [R144+0xb400] ;  /* 0x00b400009070783b */ /* 0x000e660000004200 */
[----:B--2---:R-:W-:Y:S01]  /*17480*/  F2FP.BF16.PACK_AB R106, R135, R130 ;  /* 0x00000082876a723e */ /* 0x004fe200000010ff */
[--C-:B------:R-:W-:Y:S02]  /*17490*/  FFMA.FTZ R58, R58, c[0x0][0x23c], -R133.reuse ;  /* 0x00008f003a3a7a23 */ /* 0x100fe40000010885 */
[----:B------:R-:W-:Y:S01]  /*174a0*/  FFMA.FTZ R59, R59, c[0x0][0x23c], -R133 ;  /* 0x00008f003b3b7a23 */ /* 0x000fe20000010885 */
[----:B------:R-:W-:Y:S01]  /*174b0*/  MUFU.EX2 R166, R166 ;  /* 0x000000a600a67308 */ /* 0x000fe20000000800 */
[--C-:B------:R-:W-:Y:S02]  /*174c0*/  FFMA.FTZ R60, R60, c[0x0][0x23c], -R157.reuse ;  /* 0x00008f003c3c7a23 */ /* 0x100fe4000001089d */
[----:B------:R-:W-:Y:S02]  /*174d0*/  FFMA.FTZ R64, R64, c[0x0][0x23c], -R157 ;  /* 0x00008f0040407a23 */ /* 0x000fe4000001089d */
[----:B------:R-:W-:Y:S02]  /*174e0*/  FFMA.FTZ R66, R66, c[0x0][0x23c], -R133 ;  /* 0x00008f0042427a23 */ /* 0x000fe40000010885 */
[----:B------:R-:W-:Y:S02]  /*174f0*/  FFMA.FTZ R143, R116, R165, R143 ;  /* 0x000000a5748f7223 */ /* 0x000fe4000001008f */
[----:B------:R-:W-:Y:S01]  /*17500*/  FADD.FTZ R7, R7, R136 ;  /* 0x0000008807077221 */ /* 0x000fe20000010000 */
[----:B------:R-:W-:Y:S01]  /*17510*/  MUFU.EX2 R167, R167 ;  /* 0x000000a700a77308 */ /* 0x000fe20000000800 */
[----:B------:R-:W-:Y:S02]  /*17520*/  FADD.FTZ R134, R134, R143 ;  /* 0x0000008f86867221 */ /* 0x000fe40000010000 */
[----:B------:R-:W-:Y:S01]  /*17530*/  FADD.FTZ R118, R118, R7 ;  /* 0x0000000776767221 */ /* 0x000fe20000010000 */
[----:B----4-:R-:W-:Y:S01]  /*17540*/  F2FP.BF16.PACK_AB R107, R138, R137 ;  /* 0x000000898a6b723e */ /* 0x010fe200000010ff */
[----:B------:R-:W-:Y:S02]  /*17550*/  FADD.FTZ R119, R119, R134 ;  /* 0x0000008677777221 */ /* 0x000fe40000010000 */
[----:B------:R-:W-:Y:S02]  /*17560*/  FADD.FTZ R118, R5, R118 ;  /* 0x0000007605767221 */ /* 0x000fe40000010000 */
[----:B------:R-:W-:Y:S01]  /*17570*/  FADD.FTZ R7, R6, R119 ;  /* 0x0000007706077221 */ /* 0x000fe20000010000 */
[----:B------:R-:W-:Y:S01]  /*17580*/  MUFU.EX2 R169, R169 ;  /* 0x000000a900a97308 */ /* 0x000fe20000000800 */
[C---:B-----5:R-:W-:Y:S05]  /*17590*/  HMMA.16816.F32.BF16 R8, R104.reuse, R120, R8 ;  /* 0x000000786808723c */ /* 0x060fea0000041808 */
[----:B------:R-:W-:Y:S02]  /*175a0*/  FADD.FTZ R132, R132, R7 ;  /* 0x0000000784847221 */ /* 0x000fe40000010000 */
[----:B------:R-:W-:Y:S01]  /*175b0*/  FADD.FTZ R131, R131, R118 ;  /* 0x0000007683837221 */ /* 0x000fe20000010000 */
[C---:B------:R-:W-:Y:S01]  /*175c0*/  HMMA.16816.F32.BF16 R68, R104.reuse, R122, R68 ;  /* 0x0000007a6844723c */ /* 0x040fe20000041844 */
[----:B------:R-:W2:Y:S01]  /*175d0*/  LDSM.16.MT88.4 R120, [R144+0xd400] ;  /* 0x00d400009078783b */ /* 0x000ea20000004200 */
[----:B------:R-:W-:Y:S02]  /*175e0*/  MUFU.EX2 R168, R168 ;  /* 0x000000a800a87308 */ /* 0x000fe40000000800 */
[----:B------:R-:W-:Y:S02]  /*175f0*/  FADD.FTZ R129, R129, R132 ;  /* 0x0000008481817221 */ /* 0x000fe40000010000 */
[----:B------:R-:W-:Y:S02]  /*17600*/  FADD.FTZ R128, R128, R131 ;  /* 0x0000008380807221 */ /* 0x000fe40000010000 */
[C---:B---3--:R-:W-:Y:S04]  /*17610*/  HMMA.16816.F32.BF16 R72, R104.reuse, R124, R72 ;  /* 0x0000007c6848723c */ /* 0x048fe80000041848 */
[----:B------:R-:W-:Y:S01]  /*17620*/  MUFU.EX2 R170, R170 ;  /* 0x000000aa00aa7308 */ /* 0x000fe20000000800 */
[----:B------:R-:W-:Y:S02]  /*17630*/  FADD.FTZ R130, R130, R129 ;  /* 0x0000008182827221 */ /* 0x000fe40000010000 */
[--C-:B------:R-:W-:Y:S01]  /*17640*/  FFMA.FTZ R124, R24, c[0x0][0x23c], -R157.reuse ;  /* 0x00008f00187c7a23 */ /* 0x100fe2000001089d */
[C---:B------:R-:W-:Y:S04]  /*17650*/  HMMA.16816.F32.BF16 R76, R104.reuse, R126, R76 ;  /* 0x0000007e684c723c */ /* 0x040fe8000004184c */
[----:B------:R-:W-:Y:S02]  /*17660*/  FFMA.FTZ R125, R25, c[0x0][0x23c], -R157 ;  /* 0x00008f00197d7a23 */ /* 0x000fe4000001089d */
[----:B------:R-:W-:Y:S01]  /*17670*/  MUFU.EX2 R124, R124 ;  /* 0x0000007c007c7308 */ /* 0x000fe20000000800 */
[--C-:B------:R-:W-:Y:S01]  /*17680*/  FFMA.FTZ R126, R26, c[0x0][0x23c], -R133.reuse ;  /* 0x00008f001a7e7a23 */ /* 0x100fe20000010885 */
[C---:B-1----:R-:W-:Y:S04]  /*17690*/  HMMA.16816.F32.BF16 R80, R104.reuse, R108, R80 ;  /* 0x0000006c6850723c */ /* 0x042fe80000041850 */
[----:B------:R-:W-:Y:S02]  /*176a0*/  FFMA.FTZ R127, R27, c[0x0][0x23c], -R133 ;  /* 0x00008f001b7f7a23 */ /* 0x000fe40000010885 */
[----:B------:R-:W-:Y:S01]  /*176b0*/  LDSM.16.MT88.4 R24, [R144+0x9800] ;  /* 0x009800009018783b */ /* 0x000fe20000004200 */
[----:B------:R-:W-:Y:S01]  /*176c0*/  FADD.FTZ R5, R137, R128 ;  /* 0x0000008089057221 */ /* 0x000fe20000010000 */
[C---:B------:R-:W-:Y:S01]  /*176d0*/  HMMA.16816.F32.BF16 R84, R104.reuse, R110, R84 ;  /* 0x0000006e6854723c */ /* 0x040fe20000041854 */
[----:B------:R-:W1:Y:S03]  /*176e0*/  MUFU.EX2 R125, R125 ;  /* 0x0000007d007d7308 */ /* 0x000e660000000800 */
[----:B------:R-:W-:Y:S02]  /*176f0*/  FADD.FTZ R135, R135, R130 ;  /* 0x0000008287877221 */ /* 0x000fe40000010000 */
[----:B------:R-:W3:Y:S01]  /*17700*/  LDSM.16.MT88.4 R108, [R146+0x9800] ;  /* 0x00980000926c783b */ /* 0x000ee20000004200 */
[----:B------:R-:W-:Y:S01]  /*17710*/  FADD.FTZ R5, R138, R5 ;  /* 0x000000058a057221 */ /* 0x000fe20000010000 */
[C---:B------:R-:W-:Y:S03]  /*17720*/  HMMA.16816.F32.BF16 R88, R104.reuse, R112, R88 ;  /* 0x000000706858723c */ /* 0x040fe60000041858 */
[----:B------:R-:W-:Y:S05]  /*17730*/  MUFU.EX2 R126, R126 ;  /* 0x0000007e007e7308 */ /* 0x000fea0000000800 */
[C---:B------:R-:W-:Y:S01]  /*17740*/  HMMA.16816.F32.BF16 R12, R104.reuse, R114, R12 ;  /* 0x00000072680c723c */ /* 0x040fe2000004180c */
[----:B------:R-:W-:Y:S04]  /*17750*/  LDSM.16.MT88.4 R112, [R144+0xb800] ;  /* 0x00b800009070783b */ /* 0x000fe80000004200 */
[----:B------:R-:W4:Y:S03]  /*17760*/  MUFU.EX2 R127, R127 ;  /* 0x0000007f007f7308 */ /* 0x000f260000000800 */
[C---:B------:R-:W-:Y:S07]  /*17770*/  HMMA.16816.F32.BF16 R92, R104.reuse, R20, R92 ;  /* 0x00000014685c723c */ /* 0x040fee000004185c */
[----:B------:R-:W-:Y:S01]  /*17780*/  F2FP.BF16.PACK_AB R20, R139, R142 ;  /* 0x0000008e8b14723e */ /* 0x000fe200000010ff */
[C---:B------:R-:W-:Y:S01]  /*17790*/  HMMA.16816.F32.BF16 R96, R104.reuse, R22, R96 ;  /* 0x000000166860723c */ /* 0x040fe20000041860 */
[----:B------:R-:W-:Y:S03]  /*177a0*/  MUFU.EX2 R171, R171 ;  /* 0x000000ab00ab7308 */ /* 0x000fe60000000800 */
[----:B------:R-:W-:Y:S01]  /*177b0*/  F2FP.BF16.PACK_AB R21, R141, R140 ;  /* 0x0000008c8d15723e */ /* 0x000fe200000010ff */
[----:B------:R-:W-:Y:S02]  /*177c0*/  FADD.FTZ R142, R142, R135 ;  /* 0x000000878e8e7221 */ /* 0x000fe40000010000 */
[----:B-1----:R-:W-:Y:S01]  /*177d0*/  F2FP.BF16.PACK_AB R22, R125, R124 ;  /* 0x0000007c7d16723e */ /* 0x002fe200000010ff */
[C---:B--2---:R-:W-:Y:S03]  /*177e0*/  HMMA.16816.F32.BF16 R16, R104.reuse, R120, R16 ;  /* 0x000000786810723c */ /* 0x044fe60000041810 */
[----:B------:R-:W-:Y:S01]  /*177f0*/  MUFU.EX2 R172, R172 ;  /* 0x000000ac00ac7308 */ /* 0x000fe20000000800 */
[----:B------:R-:W-:Y:S01]  /*17800*/  FADD.FTZ R140, R140, R5 ;  /* 0x000000058c8c7221 */ /* 0x000fe20000010000 */
[----:B----4-:R-:W-:Y:S01]  /*17810*/  F2FP.BF16.PACK_AB R23, R127, R126 ;  /* 0x0000007e7f17723e */ /* 0x010fe200000010ff */
[----:B------:R-:W-:Y:S02]  /*17820*/  FADD.FTZ R139, R139, R142 ;  /* 0x0000008e8b8b7221 */ /* 0x000fe40000010000 */
[----:B------:R-:W-:Y:S01]  /*17830*/  HMMA.16816.F32.BF16 R100, R104, R122, R100 ;  /* 0x0000007a6864723c */ /* 0x000fe20000041864 */
[----:B------:R-:W1:Y:S03]  /*17840*/  LDSM.16.MT88.4 R104, [R146+0xb800] ;  /* 0x00b800009268783b */ /* 0x000e660000004200 */
[--C-:B------:R-:W-:Y:S01]  /*17850*/  FFMA.FTZ R121, R28, c[0x0][0x23c], -R157.reuse ;  /* 0x00008f001c797a23 */ /* 0x100fe2000001089d */
[----:B------:R-:W-:Y:S01]  /*17860*/  MUFU.EX2 R173, R173 ;  /* 0x000000ad00ad7308 */ /* 0x000fe20000000800 */
[----:B------:R-:W-:Y:S02]  /*17870*/  FFMA.FTZ R120, R29, c[0x0][0x23c], -R157 ;  /* 0x00008f001d787a23 */ /* 0x000fe4000001089d */
[C---:B---3--:R-:W-:Y:S05]  /*17880*/  HMMA.16816.F32.BF16 R8, R20.reuse, R108, R8 ;  /* 0x0000006c1408723c */ /* 0x048fea0000041808 */
[--C-:B------:R-:W-:Y:S02]  /*17890*/  FFMA.FTZ R122, R30, c[0x0][0x23c], -R133.reuse ;  /* 0x00008f001e7a7a23 */ /* 0x100fe40000010885 */
[----:B------:R-:W-:Y:S01]  /*178a0*/  FFMA.FTZ R123, R31, c[0x0][0x23c], -R133 ;  /* 0x00008f001f7b7a23 */ /* 0x000fe20000010885 */
[C---:B------:R-:W-:Y:S01]  /*178b0*/  HMMA.16816.F32.BF16 R68, R20.reuse, R110, R68 ;  /* 0x0000006e1444723c */ /* 0x040fe20000041844 */
[----:B------:R-:W-:Y:S01]  /*178c0*/  LDSM.16.MT88.4 R28, [R144+0xd800] ;  /* 0x00d80000901c783b */ /* 0x000fe20000004200 */
[----:B------:R-:W-:Y:S02]  /*178d0*/  MUFU.EX2 R121, R121 ;  /* 0x0000007900797308 */ /* 0x000fe40000000800 */
[----:B------:R-:W-:Y:S02]  /*178e0*/  FFMA.FTZ R108, R33, c[0x0][0x23c], -R157 ;  /* 0x00008f00216c7a23 */ /* 0x000fe4000001089d */
[----:B------:R-:W-:Y:S02]  /*178f0*/  FADD.FTZ R141, R141, R140 ;  /* 0x0000008c8d8d7221 */ /* 0x000fe40000010000 */
[C---:B------:R-:W-:Y:S01]  /*17900*/  HMMA.16816.F32.BF16 R72, R20.reuse, R24, R72 ;  /* 0x000000181448723c */ /* 0x040fe20000041848 */
[----:B------:R-:W-:Y:S03]  /*17910*/  LDSM.16.MT88.4 R32, [R144+0x9c00] ;  /* 0x009c00009020783b */ /* 0x000fe60000004200 */
[----:B------:R2:W-:Y:S01]  /*17920*/  MUFU.EX2 R4, R108 ;  /* 0x0000006c00047308 */ /* 0x0005e20000000800 */
[----:B------:R-:W-:Y:S02]  /*17930*/  FADD.FTZ R124, R124, R139 ;  /* 0x0000008b7c7c7221 */ /* 0x000fe40000010000 */
[----:B------:R-:W-:Y:S01]  /*17940*/  FADD.FTZ R126, R126, R141 ;  /* 0x0000008d7e7e7221 */ /* 0x000fe20000010000 */
[C---:B------:R-:W-:Y:S01]  /*17950*/  HMMA.16816.F32.BF16 R76, R20.reuse, R26, R76 ;  /* 0x0000001a144c723c */ /* 0x040fe2000004184c */
[----:B------:R-:W3:Y:S03]  /*17960*/  LDSM.16.MT88.4 R24, [R146+0xd800] ;  /* 0x00d800009218783b */ /* 0x000ee60000004200 */
[----:B------:R-:W-:Y:S02]  /*17970*/  FADD.FTZ R124, R125, R124 ;  /* 0x0000007c7d7c7221 */ /* 0x000fe40000010000 */
[----:B------:R-:W4:Y:S01]  /*17980*/  MUFU.EX2 R120, R120 ;  /* 0x0000007800787308 */ /* 0x000f220000000800 */
[----:B------:R-:W-:Y:S01]  /*17990*/  FADD.FTZ R127, R127, R126 ;  /* 0x0000007e7f7f7221 */ /* 0x000fe20000010000 */
[C---:B-1----:R-:W-:Y:S08]  /*179a0*/  HMMA.16816.F32.BF16 R80, R20.reuse, R104, R80 ;  /* 0x000000681450723c */ /* 0x042ff00000041850 */
[----:B------:R-:W-:Y:S01]  /*179b0*/  MUFU.EX2 R122, R122 ;  /* 0x0000007a007a7308 */ /* 0x000fe20000000800 */
[C---:B------:R-:W-:Y:S01]  /*179c0*/  HMMA.16816.F32.BF16 R84, R20.reuse, R106, R84 ;  /* 0x0000006a1454723c */ /* 0x040fe20000041854 */
[----:B------:R-:W1:Y:S02]  /*179d0*/  LDSM.16.MT88.4 R104, [R146+0x9c00] ;  /* 0x009c00009268783b */ /* 0x000e640000004200 */
[----:B--2---:R-:W-:Y:S02]  /*179e0*/  FFMA.FTZ R108, R61, c[0x0][0x23c], -R157 ;  /* 0x00008f003d6c7a23 */ /* 0x004fe4000001089d */
[--C-:B------:R-:W-:Y:S03]  /*179f0*/  FFMA.FTZ R61, R62, c[0x0][0x23c], -R133.reuse ;  /* 0x00008f003e3d7a23 */ /* 0x100fe60000010885 */
[C---:B------:R-:W-:Y:S01]  /*17a00*/  HMMA.16816.F32.BF16 R88, R20.reuse, R112, R88 ;  /* 0x000000701458723c */ /* 0x040fe20000041858 */
[----:B------:R2:W-:Y:S03]  /*17a10*/  MUFU.EX2 R3, R108 ;  /* 0x0000006c00037308 */ /* 0x0005e60000000800 */
[----:B------:R-:W-:Y:S04]  /*17a20*/  FFMA.FTZ R62, R63, c[0x0][0x23c], -R133 ;  /* 0x00008f003f3e7a23 */ /* 0x000fe80000010885 */
[C---:B------:R-:W-:Y:S03]  /*17a30*/  HMMA.16816.F32.BF16 R12, R20.reuse, R114, R12 ;  /* 0x00000072140c723c */ /* 0x040fe6000004180c */
[----:B------:R-:W5:Y:S05]  /*17a40*/  MUFU.EX2 R123, R123 ;  /* 0x0000007b007b7308 */ /* 0x000f6a0000000800 */
[C---:B---3--:R-:W-:Y:S05]  /*17a50*/  HMMA.16816.F32.BF16 R92, R20.reuse, R24, R92 ;  /* 0x00000018145c723c */ /* 0x048fea000004185c */
[----:B------:R-:W-:Y:S03]  /*17a60*/  MUFU.EX2 R174, R174 ;  /* 0x000000ae00ae7308 */ /* 0x000fe60000000800 */
[C---:B------:R-:W-:Y:S01]  /*17a70*/  HMMA.16816.F32.BF16 R96, R20.reuse, R26, R96 ;  /* 0x0000001a1460723c */ /* 0x040fe20000041860 */
[----:B------:R-:W3:Y:S06]  /*17a80*/  LDSM.16.MT88.4 R24, [R146+0xbc00] ;  /* 0x00bc00009218783b */ /* 0x000eec0000004200 */
[----:B------:R-:W-:Y:S01]  /*17a90*/  MUFU.EX2 R175, R175 ;  /* 0x000000af00af7308 */ /* 0x000fe20000000800 */
[C---:B------:R-:W-:Y:S01]  /*17aa0*/  HMMA.16816.F32.BF16 R16, R20.reuse, R28, R16 ;  /* 0x0000001c1410723c */ /* 0x040fe20000041810 */
[----:B--2---:R-:W-:Y:S07]  /*17ab0*/  LDSM.16.MT88.4 R108, [R144+0xcc00] ;  /* 0x00cc0000906c783b */ /* 0x004fee0000004200 */
[----:B------:R-:W-:Y:S01]  /*17ac0*/  HMMA.16816.F32.BF16 R100, R20, R30, R100 ;  /* 0x0000001e1464723c */ /* 0x000fe20000041864 */
[----:B------:R-:W2:Y:S01]  /*17ad0*/  LDSM.16.MT88.4 R28, [R144+0xbc00] ;  /* 0x00bc0000901c783b */ /* 0x000ea20000004200 */
[----:B------:R-:W-:Y:S05]  /*17ae0*/  MUFU.EX2 R48, R48 ;  /* 0x0000003000307308 */ /* 0x000fea0000000800 */
[----:B----4-:R-:W-:Y:S01]  /*17af0*/  F2FP.BF16.PACK_AB R20, R120, R121 ;  /* 0x000000797814723e */ /* 0x010fe200000010ff */
[----:B------:R-:W-:Y:S01]  /*17b00*/  FADD.FTZ R121, R121, R124 ;  /* 0x0000007c79797221 */ /* 0x000fe20000010000 */
[----:B-----5:R-:W-:Y:S03]  /*17b10*/  F2FP.BF16.PACK_AB R21, R123, R122 ;  /* 0x0000007a7b15723e */ /* 0x020fe600000010ff */
[----:B------:R-:W-:Y:S01]  /*17b20*/  F2FP.BF16.PACK_AB R22, R4, R117 ;  /* 0x000000750416723e */ /* 0x000fe200000010ff */
[----:B------:R-:W-:Y:S01]  /*17b30*/  MUFU.EX2 R49, R49 ;  /* 0x0000003100317308 */ /* 0x000fe20000000800 */
[----:B------:R-:W-:Y:S01]  /*17b40*/  F2FP.BF16.PACK_AB R23, R167, R166 ;  /* 0x000000a6a717723e */ /* 0x000fe200000010ff */
[----:B------:R-:W-:Y:S02]  /*17b50*/  FADD.FTZ R122, R122, R127 ;  /* 0x0000007f7a7a7221 */ /* 0x000fe40000010000 */
[----:B------:R-:W-:Y:S02]  /*17b60*/  FADD.FTZ R120, R120, R121 ;  /* 0x0000007978787221 */ /* 0x000fe40000010000 */
[----:B------:R-:W-:Y:S02]  /*17b70*/  FADD.FTZ R123, R123, R122 ;  /* 0x0000007a7b7b7221 */ /* 0x000fe40000010000 */
[C---:B-1----:R-:W-:Y:S02]  /*17b80*/  HMMA.16816.F32.BF16 R8, R20.reuse, R104, R8 ;  /* 0x000000681408723c */ /* 0x042fe40000041808 */
[----:B------:R-:W-:Y:S01]  /*17b90*/  MUFU.EX2 R50, R50 ;  /* 0x0000003200327308 */ /* 0x000fe20000000800 */
[----:B------:R-:W-:Y:S01]  /*17ba0*/  FADD.FTZ R5, R117, R120 ;  /* 0x0000007875057221 */ /* 0x000fe20000010000 */
[----:B------:R-:W-:Y:S01]  /*17bb0*/  MOV R117, R2 ;  /* 0x0000000200757202 */ /* 0x000fe20000000f00 */
[----:B------:R-:W-:Y:S02]  /*17bc0*/  FADD.FTZ R166, R166, R123 ;  /* 0x0000007ba6a67221 */ /* 0x000fe40000010000 */
[--C-:B------:R-:W-:Y:S01]  /*17bd0*/  FFMA.FTZ R104, R38, c[0x0][0x23c], -R133.reuse ;  /* 0x00008f0026687a23 */ /* 0x100fe20000010885 */
[C---:B------:R-:W-:Y:S04]  /*17be0*/  HMMA.16816.F32.BF16 R68, R20.reuse, R106, R68 ;  /* 0x0000006a1444723c */ /* 0x040fe80000041844 */
[----:B------:R-:W-:Y:S01]  /*17bf0*/  FFMA.FTZ R105, R39, c[0x0][0x23c], -R133 ;  /* 0x00008f0027697a23 */ /* 0x000fe20000010885 */
[----:B------:R-:W-:Y:S01]  /*17c00*/  MUFU.EX2 R104, R104 ;  /* 0x0000006800687308 */ /* 0x000fe20000000800 */
[----:B------:R-:W1:Y:S01]  /*17c10*/  LDSM.16.MT88.4 R36, [R146+0xdc00] ;  /* 0x00dc00009224783b */ /* 0x000e620000004200 */
[--C-:B------:R-:W-:Y:S01]  /*17c20*/  FFMA.FTZ R106, R40, c[0x0][0x23c], -R157.reuse ;  /* 0x00008f00286a7a23 */ /* 0x100fe2000001089d */
[C---:B------:R-:W-:Y:S04]  /*17c30*/  HMMA.16816.F32.BF16 R72, R20.reuse, R32, R72 ;  /* 0x000000201448723c */ /* 0x040fe80000041848 */
[--C-:B------:R-:W-:Y:S02]  /*17c40*/  FFMA.FTZ R107, R41, c[0x0][0x23c], -R157.reuse ;  /* 0x00008f00296b7a23 */ /* 0x100fe4000001089d */
[----:B------:R-:W-:Y:S01]  /*17c50*/  LDSM.16.MT88.4 R40, [R144+0xc400] ;  /* 0x00c400009028783b */ /* 0x000fe20000004200 */
[----:B------:R-:W4:Y:S01]  /*17c60*/  MUFU.EX2 R105, R105 ;  /* 0x0000006900697308 */ /* 0x000f220000000800 */
[C---:B------:R-:W-:Y:S04]  /*17c70*/  HMMA.16816.F32.BF16 R76, R20.reuse, R34, R76 ;  /* 0x00000022144c723c */ /* 0x040fe8000004184c */
[----:B------:R-:W-:Y:S02]  /*17c80*/  FFMA.FTZ R157, R65, c[0x0][0x23c], -R157 ;  /* 0x00008f00419d7a23 */ /* 0x000fe4000001089d */
[----:B------:R-:W5:Y:S01]  /*17c90*/  LDSM.16.MT88.4 R32, [R144+0xdc00] ;  /* 0x00dc00009020783b */ /* 0x000f620000004200 */
[----:B------:R-:W-:Y:S01]  /*17ca0*/  FFMA.FTZ R133, R67, c[0x0][0x23c], -R133 ;  /* 0x00008f0043857a23 */ /* 0x000fe20000010885 */
[C---:B---3--:R-:W-:Y:S01]  /*17cb0*/  HMMA.16816.F32.BF16 R80, R20.reuse, R24, R80 ;  /* 0x000000181450723c */ /* 0x048fe20000041850 */
[----:B------:R-:W-:Y:S03]  /*17cc0*/  MUFU.EX2 R106, R106 ;  /* 0x0000006a006a7308 */ /* 0x000fe60000000800 */
[----:B------:R-:W-:Y:S02]  /*17cd0*/  FADD.FTZ R6, R4, R5 ;  /* 0x0000000504067221 */ /* 0x000fe40000010000 */
[----:B------:R-:W-:Y:S02]  /*17ce0*/  FADD.FTZ R167, R167, R166 ;  /* 0x000000a6a7a77221 */ /* 0x000fe40000010000 */
[C---:B------:R-:W-:Y:S01]  /*17cf0*/  HMMA.16816.F32.BF16 R84, R20.reuse, R26, R84 ;  /* 0x0000001a1454723c */ /* 0x040fe20000041854 */
[----:B------:R-:W3:Y:S02]  /*17d00*/  LDSM.16.MT88.4 R24, [R146+0xa000] ;  /* 0x00a000009218783b */ /* 0x000ee40000004200 */
[----:B------:R-:W3:Y:S05]  /*17d10*/  MUFU.EX2 R107, R107 ;  /* 0x0000006b006b7308 */ /* 0x000eea0000000800 */
[C---:B--2---:R-:W-:Y:S05]  /*17d20*/  HMMA.16816.F32.BF16 R88, R20.reuse, R28, R88 ;  /* 0x0000001c1458723c */ /* 0x044fea0000041858 */
[----:B------:R-:W2:Y:S03]  /*17d30*/  MUFU.EX2 R51, R51 ;  /* 0x0000003300337308 */ /* 0x000ea60000000800 */
[C---:B------:R-:W-:Y:S01]  /*17d40*/  HMMA.16816.F32.BF16 R12, R20.reuse, R30, R12 ;  /* 0x0000001e140c723c */ /* 0x040fe2000004180c */
[----:B------:R-:W2:Y:S06]  /*17d50*/  LDSM.16.MT88.4 R28, [R144+0xa000] ;  /* 0x00a00000901c783b */ /* 0x000eac0000004200 */
[----:B------:R-:W2:Y:S01]  /*17d60*/  MUFU.EX2 R52, R52 ;  /* 0x0000003400347308 */ /* 0x000ea20000000800 */
[C---:B-1----:R-:W-:Y:S08]  /*17d70*/  HMMA.16816.F32.BF16 R92, R20.reuse, R36, R92 ;  /* 0x00000024145c723c */ /* 0x042ff0000004185c */
[C---:B------:R-:W-:Y:S01]  /*17d80*/  HMMA.16816.F32.BF16 R96, R20.reuse, R38, R96 ;  /* 0x000000261460723c */ /* 0x040fe20000041860 */
[----:B------:R-:W-:Y:S01]  /*17d90*/  LDSM.16.MT88.4 R36, [R144+0xc000] ;  /* 0x00c000009024783b */ /* 0x000fe20000004200 */
[----:B------:R-:W-:Y:S06]  /*17da0*/  MUFU.EX2 R54, R54 ;  /* 0x0000003600367308 */ /* 0x000fec0000000800 */
[C---:B-----5:R-:W-:Y:S04]  /*17db0*/  HMMA.16816.F32.BF16 R16, R20.reuse, R32, R16 ;  /* 0x000000201410723c */ /* 0x060fe80000041810 */
[----:B------:R-:W1:Y:S04]  /*17dc0*/  MUFU.EX2 R55, R55 ;  /* 0x0000003700377308 */ /* 0x000e680000000800 */
[----:B------:R-:W-:Y:S01]  /*17dd0*/  HMMA.16816.F32.BF16 R100, R20, R34, R100 ;  /* 0x000000221464723c */ /* 0x000fe20000041864 */
[----:B------:R-:W5:Y:S05]  /*17de0*/  LDSM.16.MT88.4 R32, [R146+0xc000] ;  /* 0x00c000009220783b */ /* 0x000f6a0000004200 */
[----:B------:R-:W-:Y:S01]  /*17df0*/  MUFU.EX2 R56, R56 ;  /* 0x0000003800387308 */ /* 0x000fe20000000800 */
[----:B------:R-:W-:Y:S01]  /*17e00*/  F2FP.BF16.PACK_AB R20, R168, R169 ;  /* 0x000000a9a814723e */ /* 0x000fe200000010ff */
[----:B------:R-:W-:Y:S01]  /*17e10*/  FADD.FTZ R169, R169, R6 ;  /* 0x00000006a9a97221 */ /* 0x000fe20000010000 */
[----:B----4-:R-:W-:Y:S03]  /*17e20*/  F2FP.BF16.PACK_AB R21, R105, R104 ;  /* 0x000000686915723e */ /* 0x010fe600000010ff */
[----:B---3--:R-:W-:Y:S01]  /*17e30*/  F2FP.BF16.PACK_AB R22, R107, R106 ;  /* 0x0000006a6b16723e */ /* 0x008fe200000010ff */
[----:B------:R-:W-:Y:S01]  /*17e40*/  FADD.FTZ R104, R104, R167 ;  /* 0x000000a768687221 */ /* 0x000fe20000010000 */
[----:B------:R-:W-:Y:S01]  /*17e50*/  F2FP.BF16.PACK_AB R23, R171, R170 ;  /* 0x000000aaab17723e */ /* 0x000fe200000010ff */
[----:B------:R-:W-:Y:S01]  /*17e60*/  FADD.FTZ R169, R168, R169 ;  /* 0x000000a9a8a97221 */ /* 0x000fe20000010000 */
[----:B------:R-:W3:Y:S01]  /*17e70*/  MUFU.EX2 R57, R57 ;  /* 0x0000003900397308 */ /* 0x000ee20000000800 */
[----:B------:R-:W-:Y:S02]  /*17e80*/  FADD.FTZ R105, R105, R104 ;  /* 0x0000006869697221 */ /* 0x000fe40000010000 */
[----:B------:R-:W-:Y:S02]  /*17e90*/  FADD.FTZ R106, R106, R169 ;  /* 0x000000a96a6a7221 */ /* 0x000fe40000010000 */
[C---:B------:R-:W-:Y:S03]  /*17ea0*/  HMMA.16816.F32.BF16 R8, R20.reuse, R24, R8 ;  /* 0x000000181408723c */ /* 0x040fe60000041808 */
[----:B------:R-:W-:Y:S02]  /*17eb0*/  FADD.FTZ R170, R170, R105 ;  /* 0x00000069aaaa7221 */ /* 0x000fe40000010000 */
[----:B------:R-:W-:Y:S01]  /*17ec0*/  MUFU.EX2 R58, R58 ;  /* 0x0000003a003a7308 */ /* 0x000fe20000000800 */
[----:B------:R-:W-:Y:S02]  /*17ed0*/  FADD.FTZ R107, R107, R106 ;  /* 0x0000006a6b6b7221 */ /* 0x000fe40000010000 */
[C---:B------:R-:W-:Y:S01]  /*17ee0*/  HMMA.16816.F32.BF16 R68, R20.reuse, R26, R68 ;  /* 0x0000001a1444723c */ /* 0x040fe20000041844 */
[----:B------:R-:W4:Y:S03]  /*17ef0*/  LDSM.16.MT88.4 R24, [R146+0xe000] ;  /* 0x00e000009218783b */ /* 0x000f260000004200 */
[----:B------:R-:W-:Y:S03]  /*17f00*/  FADD.FTZ R171, R171, R170 ;  /* 0x000000aaabab7221 */ /* 0x000fe60000010000 */
[----:B------:R-:W1:Y:S01]  /*17f10*/  MUFU.EX2 R59, R59 ;  /* 0x0000003b003b7308 */ /* 0x000e620000000800 */
[C---:B--2---:R-:W-:Y:S08]  /*17f20*/  HMMA.16816.F32.BF16 R72, R20.reuse, R28, R72 ;  /* 0x0000001c1448723c */ /* 0x044ff00000041848 */
[C---:B------:R-:W-:Y:S01]  /*17f30*/  HMMA.16816.F32.BF16 R76, R20.reuse, R30, R76 ;  /* 0x0000001e144c723c */ /* 0x040fe2000004184c */
[----:B------:R-:W2:Y:S01]  /*17f40*/  LDSM.16.MT88.4 R28, [R144+0xe000] ;  /* 0x00e00000901c783b */ /* 0x000ea20000004200 */
[----:B------:R-:W1:Y:S06]  /*17f50*/  MUFU.EX2 R60, R60 ;  /* 0x0000003c003c7308 */ /* 0x000e6c0000000800 */
[C---:B-----5:R-:W-:Y:S04]  /*17f60*/  HMMA.16816.F32.BF16 R80, R20.reuse, R32, R80 ;  /* 0x000000201450723c */ /* 0x060fe80000041850 */
[----:B------:R-:W-:Y:S04]  /*17f70*/  MUFU.EX2 R61, R61 ;  /* 0x0000003d003d7308 */ /* 0x000fe80000000800 */
[C---:B------:R-:W-:Y:S01]  /*17f80*/  HMMA.16816.F32.BF16 R84, R20.reuse, R34, R84 ;  /* 0x000000221454723c */ /* 0x040fe20000041854 */
[----:B------:R-:W5:Y:S05]  /*17f90*/  LDSM.16.MT88.4 R32, [R146+0xa400] ;  /* 0x00a400009220783b */ /* 0x000f6a0000004200 */
[----:B------:R-:W1:Y:S02]  /*17fa0*/  MUFU.EX2 R62, R62 ;  /* 0x0000003e003e7308 */ /* 0x000e640000000800 */
[C---:B------:R-:W-:Y:S08]  /*17fb0*/  HMMA.16816.F32.BF16 R88, R20.reuse, R36, R88 ;  /* 0x000000241458723c */ /* 0x040ff00000041858 */
[C---:B------:R-:W-:Y:S01]  /*17fc0*/  HMMA.16816.F32.BF16 R12, R20.reuse, R38, R12 ;  /* 0x00000026140c723c */ /* 0x040fe2000004180c */
[----:B------:R-:W-:Y:S01]  /*17fd0*/  LDSM.16.MT88.4 R36, [R146+0xc400] ;  /* 0x00c400009224783b */ /* 0x000fe20000004200 */
[----:B------:R-:W-:Y:S06]  /*17fe0*/  MUFU.EX2 R64, R64 ;  /* 0x0000004000407308 */ /* 0x000fec0000000800 */
[C---:B----4-:R-:W-:Y:S04]  /*17ff0*/  HMMA.16816.F32.BF16 R92, R20.reuse, R24, R92 ;  /* 0x00000018145c723c */ /* 0x050fe8000004185c */
[----:B------:R-:W4:Y:S04]  /*18000*/  MUFU.EX2 R157, R157 ;  /* 0x0000009d009d7308 */ /* 0x000f280000000800 */
[C---:B------:R-:W-:Y:S01]  /*18010*/  HMMA.16816.F32.BF16 R96, R20.reuse, R26, R96 ;  /* 0x0000001a1460723c */ /* 0x040fe20000041860 */
[----:B------:R-:W1:Y:S05]  /*18020*/  LDSM.16.MT88.4 R24, [R144+0xa400] ;  /* 0x00a400009018783b */ /* 0x000e6a0000004200 */
[----:B------:R-:W-:Y:S02]  /*18030*/  MUFU.EX2 R133, R133 ;  /* 0x0000008500857308 */ /* 0x000fe40000000800 */
        /* <DEDUP_REMOVED lines=12> */
[C---:B-----5:R-:W-:Y:S03]  /*18100*/  HMMA.16816.F32.BF16 R8, R20.reuse, R32, R8 ;  /* 0x000000201408723c */ /* 0x060fe60000041808 */
[----:B------:R-:W-:Y:S02]  /*18110*/  FADD.FTZ R50, R50, R175 ;  /* 0x000000af32327221 */ /* 0x000fe40000010000 */
[----:B------:R-:W-:Y:S02]  /*18120*/  FADD.FTZ R48, R49, R48 ;  /* 0x0000003031307221 */ /* 0x000fe40000010000 */
[----:B------:R-:W-:Y:S01]  /*18130*/  FADD.FTZ R51, R51, R50 ;  /* 0x0000003233337221 */ /* 0x000fe20000010000 */
[C---:B------:R-:W-:Y:S01]  /*18140*/  HMMA.16816.F32.BF16 R68, R20.reuse, R34, R68 ;  /* 0x000000221444723c */ /* 0x040fe20000041844 */
[----:B------:R-:W5:Y:S07]  /*18150*/  LDSM.16.MT88.4 R32, [R144+0xe400] ;  /* 0x00e400009020783b */ /* 0x000f6e0000004200 */
        /* <DEDUP_REMOVED lines=12> */
[C---:B-----5:R-:W-:Y:S08]  /*18220*/  HMMA.16816.F32.BF16 R16, R20.reuse, R32, R16 ;  /* 0x000000201410723c */ /* 0x060ff00000041810 */
[----:B------:R-:W-:Y:S01]  /*18230*/  HMMA.16816.F32.BF16 R100, R20, R34, R100 ;  /* 0x000000221464723c */ /* 0x000fe20000041864 */
[----:B------:R-:W5:Y:S06]  /*18240*/  LDSM.16.MT88.4 R32, [R146+0xe800] ;  /* 0x00e800009220783b */ /* 0x000f6c0000004200 */
[----:B------:R-:W-:Y:S01]  /*18250*/  F2FP.BF16.PACK_AB R20, R52, R53 ;  /* 0x000000353414723e */ /* 0x000fe200000010ff */
[----:B------:R-:W-:Y:S01]  /*18260*/  FADD.FTZ R53, R53, R48 ;  /* 0x0000003035357221 */ /* 0x000fe20000010000 */
[----:B------:R-:W-:Y:S03]  /*18270*/  F2FP.BF16.PACK_AB R21, R55, R54 ;  /* 0x000000363715723e */ /* 0x000fe600000010ff */
[----:B---3--:R-:W-:Y:S01]  /*18280*/  F2FP.BF16.PACK_AB R22, R57, R56 ;  /* 0x000000383916723e */ /* 0x008fe200000010ff */
        /* <DEDUP_REMOVED lines=14> */
[C---:B------:R-:W-:Y:S01]  /*18370*/  HMMA.16816.F32.BF16 R80, R20.reuse, R36, R80 ;  /* 0x000000241450723c */ /* 0x040fe20000041850 */
[----:B------:R-:W3:Y:S07]  /*18380*/  MUFU.EX2 R36, R66 ;  /* 0x0000004200247308 */ /* 0x000eee0000000800 */
[C---:B------:R-:W-:Y:S08]  /*18390*/  HMMA.16816.F32.BF16 R84, R20.reuse, R38, R84 ;  /* 0x000000261454723c */ /* 0x040ff00000041854 */
[C---:B------:R-:W-:Y:S08]  /*183a0*/  HMMA.16816.F32.BF16 R88, R20.reuse, R40, R88 ;  /* 0x000000281458723c */ /* 0x040ff00000041858 */
[C---:B------:R-:W-:Y:S08]  /*183b0*/  HMMA.16816.F32.BF16 R12, R20.reuse, R42, R12 ;  /* 0x0000002a140c723c */ /* 0x040ff0000004180c */
[C---:B-----5:R-:W-:Y:S08]  /*183c0*/  HMMA.16816.F32.BF16 R92, R20.reuse, R32, R92 ;  /* 0x00000020145c723c */ /* 0x060ff0000004185c */
[C---:B------:R-:W-:Y:S01]  /*183d0*/  HMMA.16816.F32.BF16 R96, R20.reuse, R34, R96 ;  /* 0x000000221460723c */ /* 0x040fe20000041860 */
[----:B------:R-:W5:Y:S07]  /*183e0*/  LDSM.16.MT88.4 R32, [R146+0xcc00] ;  /* 0x00cc00009220783b */ /* 0x000f6e0000004200 */
[C---:B------:R-:W-:Y:S08]  /*183f0*/  HMMA.16816.F32.BF16 R16, R20.reuse, R44, R16 ;  /* 0x0000002c1410723c */ /* 0x040ff00000041810 */
[----:B------:R-:W-:Y:S07]  /*18400*/  HMMA.16816.F32.BF16 R100, R20, R46, R100 ;  /* 0x0000002e1464723c */ /* 0x000fee0000041864 */
[----:B------:R-:W-:Y:S01]  /*18410*/  F2FP.BF16.PACK_AB R20, R3, R60 ;  /* 0x0000003c0314723e */ /* 0x000fe200000010ff */
[----:B------:R-:W-:Y:S01]  /*18420*/  FADD.FTZ R60, R60, R57 ;  /* 0x000000393c3c7221 */ /* 0x000fe20000010000 */
[C---:B------:R-:W-:Y:S03]  /*18430*/  F2FP.BF16.PACK_AB R21, R62.reuse, R61 ;  /* 0x0000003d3e15723e */ /* 0x040fe600000010ff */
[----:B----4-:R-:W-:Y:S01]  /*18440*/  F2FP.BF16.PACK_AB R22, R157, R64 ;  /* 0x000000409d16723e */ /* 0x010fe200000010ff */
[----:B------:R-:W-:Y:S01]  /*18450*/  FADD.FTZ R61, R61, R6 ;  /* 0x000000063d3d7221 */ /* 0x000fe20000010000 */
[----:B---3--:R-:W-:Y:S01]  /*18460*/  F2FP.BF16.PACK_AB R23, R133, R36 ;  /* 0x000000248517723e */ /* 0x008fe200000010ff */
[----:B------:R-:W-:Y:S02]  /*18470*/  FADD.FTZ R3, R3, R60 ;  /* 0x0000003c03037221 */ /* 0x000fe40000010000 */
[----:B------:R-:W-:Y:S02]  /*18480*/  FADD.FTZ R61, R62, R61 ;  /* 0x0000003d3e3d7221 */ /* 0x000fe40000010000 */
[----:B------:R-:W-:Y:S01]  /*18490*/  FADD.FTZ R64, R64, R3 ;  /* 0x0000000340407221 */ /* 0x000fe20000010000 */
[----:B------:R-:W-:Y:S01]  /*184a0*/  IADD3 R3, R160, -0x1, RZ ;  /* 0xffffffffa0037810 */ /* 0x000fe20007ffe0ff */
[C---:B-1----:R-:W-:Y:S01]  /*184b0*/  HMMA.16816.F32.BF16 R112, R20.reuse, R24, R8 ;  /* 0x000000181470723c */ /* 0x042fe20000041808 */
[----:B------:R-:W1:Y:S02]  /*184c0*/  LDSM.16.MT88.4 R8, [R146+0xec00] ;  /* 0x00ec00009208783b */ /* 0x000e640000004200 */
[----:B------:R-:W-:Y:S01]  /*184d0*/  FADD.FTZ R36, R36, R61 ;  /* 0x0000003d24247221 */ /* 0x000fe20000010000 */
[----:B------:R-:W-:Y:S01]  /*184e0*/  MOV R160, R3 ;  /* 0x0000000300a07202 */ /* 0x000fe20000000f00 */
[----:B------:R-:W-:Y:S01]  /*184f0*/  FADD.FTZ R165, R157, R64 ;  /* 0x000000409da57221 */ /* 0x000fe20000010000 */
[----:B------:R-:W-:Y:S01]  /*18500*/  MOV R3, R0 ;  /* 0x0000000000037202 */ /* 0x000fe20000000f00 */
[----:B------:R-:W-:Y:S01]  /*18510*/  FADD.FTZ R164, R133, R36 ;  /* 0x0000002485a47221 */ /* 0x000fe20000010000 */
[C---:B------:R-:W-:Y:S01]  /*18520*/  HMMA.16816.F32.BF16 R68, R20.reuse, R26, R68 ;  /* 0x0000001a1444723c */ /* 0x040fe20000041844 */
[----:B------:R-:W3:Y:S07]  /*18530*/  LDSM.16.MT88.4 R24, [R144+0xec00] ;  /* 0x00ec00009018783b */ /* 0x000eee0000004200 */
[C---:B--2---:R-:W-:Y:S08]  /*18540*/  HMMA.16816.F32.BF16 R72, R20.reuse, R28, R72 ;  /* 0x0000001c1448723c */ /* 0x044ff00000041848 */
[C---:B------:R-:W-:Y:S08]  /*18550*/  HMMA.16816.F32.BF16 R76, R20.reuse, R30, R76 ;  /* 0x0000001e144c723c */ /* 0x040ff0000004184c */
[C---:B-----5:R-:W-:Y:S08]  /*18560*/  HMMA.16816.F32.BF16 R80, R20.reuse, R32, R80 ;  /* 0x000000201450723c */ /* 0x060ff00000041850 */
        /* <DEDUP_REMOVED lines=8> */
.L_x_2126:
[----:B------:R-:W1:Y:S01]  /*185f0*/  SHFL.BFLY PT, R4, R165, 0x2, 0x1f ;  /* 0x0c401f00a5047f89 */ /* 0x000e6200000e0000 */
[----:B------:R-:W-:Y:S01]  /*18600*/  MOV R7, 0x3f800000 ;  /* 0x3f80000000077802 */ /* 0x000fe20000000f00 */
[----:B------:R-:W-:Y:S01]  /*18610*/  ULDC.U8 UR4, c[0x0][0x328] ;  /* 0x0000ca0000047ab9 */ /* 0x000fe20000000000 */
[----:B------:R-:W-:Y:S01]  /*18620*/  MOV R8, 0x3f800000 ;  /* 0x3f80000000087802 */ /* 0x000fe20000000f00 */
[----:B------:R-:W2:Y:S01]  /*18630*/  SHFL.BFLY PT, R3, R164, 0x2, 0x1f ;  /* 0x0c401f00a4037f89 */ /* 0x000ea200000e0000 */
[----:B-1----:R-:W-:-:S03]  /*18640*/  FADD.FTZ R9, R4, R165 ;  /* 0x000000a504097221 */ /* 0x002fc60000010000 */
[----:B------:R-:W1:Y:S01]  /*18650*/  S2R R4, SR_TID.X ;  /* 0x0000000000047919 */ /* 0x000e620000002100 */
[----:B--2---:R-:W-:-:S03]  /*18660*/  FADD.FTZ R10, R3, R164 ;  /* 0x000000a4030a7221 */ /* 0x004fc60000010000 */
[----:B------:R-:W2:Y:S04]  /*18670*/  SHFL.BFLY PT, R6, R9, 0x1, 0x1f ;  /* 0x0c201f0009067f89 */ /* 0x000ea800000e0000 */
[----:B------:R-:W3:Y:S01]  /*18680*/  SHFL.BFLY PT, R5, R10, 0x1, 0x1f ;  /* 0x0c201f000a057f89 */ /* 0x000ee200000e0000 */
[----:B-1----:R-:W-:-:S04]  /*18690*/  SHF.R.S32.HI R3, RZ, 0x1f, R4 ;  /* 0x0000001fff037819 */ /* 0x002fc80000011404 */
[-C--:B------:R-:W-:Y:S01]  /*186a0*/  LEA.HI R3, R3, R4.reuse, RZ, 0x2 ;  /* 0x0000000403037211 */ /* 0x080fe200078f10ff */
[----:B--2---:R-:W-:Y:S01]  /*186b0*/  FADD.FTZ R6, R9, R6 ;  /* 0x0000000609067221 */ /* 0x004fe20000010000 */
[----:B------:R-:W-:Y:S02]  /*186c0*/  SHF.R.S32.HI R9, RZ, 0x1f, R4 ;  /* 0x0000001fff097819 */ /* 0x000fe40000011404 */
[----:B------:R-:W-:Y:S01]  /*186d0*/  SHF.R.S32.HI R3, RZ, 0x2, R3 ;  /* 0x00000002ff037819 */ /* 0x000fe20000011403 */
[----:B---3--:R-:W-:Y:S01]  /*186e0*/  FADD.FTZ R5, R10, R5 ;  /* 0x000000050a057221 */ /* 0x008fe20000010000 */
[----:B------:R-:W-:Y:S02]  /*186f0*/  LEA.HI R11, R9, R4, RZ, 0x2 ;  /* 0x00000004090b7211 */ /* 0x000fe400078f10ff */
[----:B------:R-:W-:Y:S02]  /*18700*/  SHF.R.S32.HI R10, RZ, 0x1f, R3 ;  /* 0x0000001fff0a7819 */ /* 0x000fe40000011403 */
[----:B------:R-:W-:-:S02]  /*18710*/  FSETP.NE.FTZ.AND P3, PT, R6, RZ, PT ;  /* 0x000000ff0600720b */ /* 0x000fc40003f75000 */
[----:B------:R-:W-:Y:S02]  /*18720*/  LEA.HI R10, R10, R3, RZ, 0x3 ;  /* 0x000000030a0a7211 */ /* 0x000fe400078f18ff */
[----:B------:R-:W-:Y:S02]  /*18730*/  FSETP.NE.FTZ.AND P2, PT, R5, RZ, PT ;  /* 0x000000ff0500720b */ /* 0x000fe40003f55000 */
[----:B------:R-:W-:Y:S02]  /*18740*/  LOP3.LUT R10, R10, 0xfffffff8, RZ, 0xc0, !PT ;  /* 0xfffffff80a0a7812 */ /* 0x000fe400078ec0ff */
[----:B------:R-:W-:Y:S02]  /*18750*/  LEA.HI R9, R9, R4, RZ, 0x5 ;  /* 0x0000000409097211 */ /* 0x000fe400078f28ff */
[----:B------:R-:W-:Y:S01]  /*18760*/  LOP3.LUT R11, R11, 0xfffffffc, RZ, 0xc0, !PT ;  /* 0xfffffffc0b0b7812 */ /* 0x000fe200078ec0ff */
[----:B------:R-:W-:Y:S01]  /*18770*/  IMAD.IADD R10, R3, 0x1, -R10 ;  /* 0x00000001030a7824 */ /* 0x000fe200078e0a0a */
[----:B------:R-:W-:Y:S01]  /*18780*/  SHF.R.S32.HI R13, RZ, 0x5, R9 ;  /* 0x00000005ff0d7819 */ /* 0x000fe20000011409 */
[----:B------:R-:W1:Y:S03]  /*18790*/  @P3 MUFU.RCP R7, R6 ;  /* 0x0000000600073308 */ /* 0x000e660000001000 */
[----:B------:R-:W-:-:S04]  /*187a0*/  LEA.HI R12, R10, R10, RZ, 0x1 ;  /* 0x0000000a0a0c7211 */ /* 0x000fc800078f08ff */
[----:B------:R-:W-:Y:S01]  /*187b0*/  SHF.R.S32.HI R14, RZ, 0x1, R12 ;  /* 0x00000001ff0e7819 */ /* 0x000fe2000001140c */
[----:B------:R-:W2:Y:S01]  /*187c0*/  @P2 MUFU.RCP R8, R5 ;  /* 0x0000000500082308 */ /* 0x000ea20000001000 */
[----:B------:R-:W-:Y:S02]  /*187d0*/  LOP3.LUT R15, R12, 0x3fffffe, RZ, 0xc0, !PT ;  /* 0x03fffffe0c0f7812 */ /* 0x000fe400078ec0ff */
[----:B------:R-:W-:Y:S02]  /*187e0*/  IADD3 R12, -R11, R4, RZ ;  /* 0x000000040b0c7210 */ /* 0x000fe40007ffe1ff */
[----:B------:R-:W-:Y:S01]  /*187f0*/  SHF.L.U32 R11, R14, 0x6, RZ ;  /* 0x000000060e0b7819 */ /* 0x000fe200000006ff */
[----:B------:R-:W-:Y:S01]  /*18800*/  IMAD.IADD R15, R10, 0x1, -R15 ;  /* 0x000000010a0f7824 */ /* 0x000fe200078e0a0f */
[----:B------:R-:W-:Y:S01]  /*18810*/  LEA R10, R13, R12, 0x8 ;  /* 0x0000000c0d0a7211 */ /* 0x000fe200078e40ff */
[----:B-1----:R-:W-:Y:S01]  /*18820*/  FMUL.FTZ R112, R7, R112 ;  /* 0x0000007007707220 */ /* 0x002fe20000410000 */
[----:B------:R-:W-:Y:S01]  /*18830*/  LOP3.LUT R11, R11, 0xc0, RZ, 0xc0, !PT ;  /* 0x000000c00b0b7812 */ /* 0x000fe200078ec0ff */
[----:B------:R-:W-:Y:S01]  /*18840*/  FMUL.FTZ R113, R7, R113 ;  /* 0x0000007107717220 */ /* 0x000fe20000410000 */
[----:B------:R-:W-:Y:S01]  /*18850*/  LEA R10, R15, R10, 0x4 ;  /* 0x0000000a0f0a7211 */ /* 0x000fe200078e20ff */
[C---:B------:R-:W-:Y:S01]  /*18860*/  FMUL.FTZ R68, R7.reuse, R68 ;  /* 0x0000004407447220 */ /* 0x040fe20000410000 */
[----:B------:R-:W-:Y:S01]  /*18870*/  LOP3.LUT R15, R14, 0x1, RZ, 0xc0, !PT ;  /* 0x000000010e0f7812 */ /* 0x000fe200078ec0ff */
[----:B------:R-:W-:Y:S01]  /*18880*/  FMUL.FTZ R69, R7, R69 ;  /* 0x0000004507457220 */ /* 0x000fe20000410000 */
[----:B------:R-:W-:Y:S01]  /*18890*/  LEA.HI R11, R11, R11, RZ, 0x1d ;  /* 0x0000000b0b0b7211 */ /* 0x000fe200078fe8ff */
[C---:B--2---:R-:W-:Y:S01]  /*188a0*/  FMUL.FTZ R115, R8.reuse, R115 ;  /* 0x0000007308737220 */ /* 0x044fe20000410000 */
[----:B------:R-:W-:Y:S01]  /*188b0*/  ISETP.NE.U32.AND P1, PT, R15, 0x1, PT ;  /* 0x000000010f00780c */ /* 0x000fe20003f25070 */
[----:B------:R-:W-:Y:S01]  /*188c0*/  FMUL.FTZ R114, R8, R114 ;  /* 0x0000007208727220 */ /* 0x000fe20000410000 */
[----:B------:R-:W-:Y:S01]  /*188d0*/  LOP3.LUT P0, RZ, R14, 0x2, RZ, 0xc0, !PT ;  /* 0x000000020eff7812 */ /* 0x000fe2000780c0ff */
[----:B------:R-:W-:Y:S01]  /*188e0*/  IMAD.U32 R10, R10, 0x2, R11 ;  /* 0x000000020a0a7824 */ /* 0x000fe200078e000b */
[----:B------:R-:W-:Y:S01]  /*188f0*/  F2FP.BF16.PACK_AB R112, R113, R112 ;  /* 0x000000707170723e */ /* 0x000fe200000010ff */
[C---:B------:R-:W-:Y:S01]  /*18900*/  FMUL.FTZ R71, R8.reuse, R71 ;  /* 0x0000004708477220 */ /* 0x040fe20000410000 */
[----:B------:R-:W-:Y:S01]  /*18910*/  F2FP.BF16.PACK_AB R114, R115, R114 ;  /* 0x000000727372723e */ /* 0x000fe200000010ff */
[----:B------:R-:W-:Y:S01]  /*18920*/  FMUL.FTZ R70, R8, R70 ;  /* 0x0000004608467220 */ /* 0x000fe20000410000 */
[----:B------:R-:W-:Y:S01]  /*18930*/  SHF.L.U32 R11, R10, 0x1, RZ ;  /* 0x000000010a0b7819 */ /* 0x000fe200000006ff */
[C---:B------:R-:W-:Y:S01]  /*18940*/  FMUL.FTZ R72, R7.reuse, R72 ;  /* 0x0000004807487220 */ /* 0x040fe20000410000 */
[----:B------:R-:W-:Y:S01]  /*18950*/  MOV R10, 0x20 ;  /* 0x00000020000a7802 */ /* 0x000fe20000000f00 */
[----:B------:R-:W-:Y:S01]  /*18960*/  FMUL.FTZ R73, R7, R73 ;  /* 0x0000004907497220 */ /* 0x000fe20000410000 */
[C---:B------:R-:W-:Y:S01]  /*18970*/  IADD3 R15, R11.reuse, -0x10, RZ ;  /* 0xfffffff00b0f7810 */ /* 0x040fe20007ffe0ff */
[----:B------:R-:W-:Y:S01]  /*18980*/  FMUL.FTZ R75, R8, R75 ;  /* 0x0000004b084b7220 */ /* 0x000fe20000410000 */
[----:B------:R-:W-:Y:S01]  /*18990*/  SEL R10, R10, 0xffffffe0, !P0 ;  /* 0xffffffe00a0a7807 */ /* 0x000fe20004000000 */
[C---:B------:R-:W-:Y:S01]  /*189a0*/  FMUL.FTZ R74, R8.reuse, R74 ;  /* 0x0000004a084a7220 */ /* 0x040fe20000410000 */
[----:B------:R-:W-:Y:S01]  /*189b0*/  @P1 IADD3 R15, R11, 0x10, RZ ;  /* 0x000000100b0f1810 */ /* 0x000fe20007ffe0ff */
[----:B------:R-:W-:Y:S01]  /*189c0*/  FMUL.FTZ R76, R7, R76 ;  /* 0x0000004c074c7220 */ /* 0x000fe20000410000 */
[----:B------:R-:W-:Y:S01]  /*189d0*/  F2FP.BF16.PACK_AB R68, R69, R68 ;  /* 0x000000444544723e */ /* 0x000fe200000010ff */
[----:B------:R-:W-:Y:S01]  /*189e0*/  FMUL.FTZ R77, R7, R77 ;  /* 0x0000004d074d7220 */ /* 0x000fe20000410000 */
[----:B------:R-:W-:Y:S01]  /*189f0*/  F2FP.BF16.PACK_AB R70, R71, R70 ;  /* 0x000000464746723e */ /* 0x000fe200000010ff */
[C---:B------:R-:W-:Y:S01]  /*18a00*/  FMUL.FTZ R79, R8.reuse, R79 ;  /* 0x0000004f084f7220 */ /* 0x040fe20000410000 */
[----:B------:R-:W-:Y:S01]  /*18a10*/  F2FP.BF16.PACK_AB R72, R73, R72 ;  /* 0x000000484948723e */ /* 0x000fe200000010ff */
[C---:B------:R-:W-:Y:S01]  /*18a20*/  FMUL.FTZ R78, R8.reuse, R78 ;  /* 0x0000004e084e7220 */ /* 0x040fe20000410000 */
[----:B------:R-:W-:Y:S01]  /*18a30*/  F2FP.BF16.PACK_AB R74, R75, R74 ;  /* 0x0000004a4b4a723e */ /* 0x000fe200000010ff */
[----:B------:R-:W-:Y:S01]  /*18a40*/  FMUL.FTZ R80, R7, R80 ;  /* 0x0000005007507220 */ /* 0x000fe20000410000 */
[----:B------:R-:W-:Y:S01]  /*18a50*/  F2FP.BF16.PACK_AB R76, R77, R76 ;  /* 0x0000004c4d4c723e */ /* 0x000fe200000010ff */
[----:B------:R-:W-:Y:S01]  /*18a60*/  FMUL.FTZ R81, R7, R81 ;  /* 0x0000005107517220 */ /* 0x000fe20000410000 */
[----:B------:R-:W-:Y:S01]  /*18a70*/  F2FP.BF16.PACK_AB R78, R79, R78 ;  /* 0x0000004e4f4e723e */ /* 0x000fe200000010ff */
[----:B------:R-:W-:Y:S01]  /*18a80*/  FMUL.FTZ R83, R8, R83 ;  /* 0x0000005308537220 */ /* 0x000fe20000410000 */
[----:B------:R-:W-:Y:S01]  /*18a90*/  IADD3 R19, R10, R15, RZ ;  /* 0x0000000f0a137210 */ /* 0x000fe20007ffe0ff */
[C---:B------:R-:W-:Y:S01]  /*18aa0*/  FMUL.FTZ R82, R8.reuse, R82 ;  /* 0x0000005208527220 */ /* 0x040fe20000410000 */
[----:B------:R-:W-:Y:S01]  /*18ab0*/  F2FP.BF16.PACK_AB R80, R81, R80 ;  /* 0x000000505150723e */ /* 0x000fe200000010ff */
[C---:B------:R-:W-:Y:S01]  /*18ac0*/  FMUL.FTZ R84, R7.reuse, R84 ;  /* 0x0000005407547220 */ /* 0x040fe20000410000 */
[----:B------:R-:W-:Y:S01]  /*18ad0*/  STS [R11], R112 ;  /* 0x000000700b007388 */ /* 0x000fe20000000800 */
[----:B------:R-:W-:Y:S01]  /*18ae0*/  FMUL.FTZ R85, R7, R85 ;  /* 0x0000005507557220 */ /* 0x000fe20000410000 */
[----:B------:R-:W-:Y:S01]  /*18af0*/  F2FP.BF16.PACK_AB R82, R83, R82 ;  /* 0x000000525352723e */ /* 0x000fe200000010ff */
[C---:B------:R-:W-:Y:S01]  /*18b00*/  FMUL.FTZ R87, R8.reuse, R87 ;  /* 0x0000005708577220 */ /* 0x040fe20000410000 */
[----:B------:R-:W-:Y:S01]  /*18b10*/  STS [R11+0x200], R114 ;  /* 0x000200720b007388 */ /* 0x000fe20000000800 */
        /* <DEDUP_REMOVED lines=11> */
[----:B------:R1:W2:Y:S01]  /*18bd0*/  @P3 MUFU.LG2 R14, R6 ;  /* 0x00000006000e3308 */ /* 0x0002a20000000c00 */
[----:B------:R-:W-:Y:S01]  /*18be0*/  FMUL.FTZ R109, R7, R109 ;  /* 0x0000006d076d7220 */ /* 0x000fe20000410000 */
[----:B------:R-:W-:Y:S01]  /*18bf0*/  F2FP.BF16.PACK_AB R90, R91, R90 ;  /* 0x0000005a5b5a723e */ /* 0x000fe200000010ff */
[C---:B------:R-:W-:Y:S01]  /*18c00*/  FMUL.FTZ R111, R8.reuse, R111 ;  /* 0x0000006f086f7220 */ /* 0x040fe20000410000 */
[----:B------:R-:W-:Y:S01]  /*18c10*/  ISETP.NE.AND P0, PT, RZ, UR4, PT ;  /* 0x00000004ff007c0c */ /* 0x000fe2000bf05270 */
[C---:B------:R-:W-:Y:S01]  /*18c20*/  FMUL.FTZ R110, R8.reuse, R110 ;  /* 0x0000006e086e7220 */ /* 0x040fe20000410000 */
[----:B------:R-:W-:Y:S01]  /*18c30*/  F2FP.BF16.PACK_AB R108, R109, R108 ;  /* 0x0000006c6d6c723e */ /* 0x000fe200000010ff */
[----:B------:R-:W-:Y:S01]  /*18c40*/  IMAD.IADD R17, R11, 0x1, R10 ;  /* 0x000000010b117824 */ /* 0x000fe200078e020a */
[----:B------:R-:W3:Y:S01]  /*18c50*/  @P2 MUFU.LG2 R5, R5 ;  /* 0x0000000500052308 */ /* 0x000ee20000000c00 */
[----:B------:R-:W-:Y:S01]  /*18c60*/  FMUL.FTZ R92, R7, R92 ;  /* 0x0000005c075c7220 */ /* 0x000fe20000410000 */
[----:B------:R-:W-:Y:S01]  /*18c70*/  F2FP.BF16.PACK_AB R110, R111, R110 ;  /* 0x0000006e6f6e723e */ /* 0x000fe200000010ff */
[C---:B------:R-:W-:Y:S01]  /*18c80*/  FMUL.FTZ R93, R7.reuse, R93 ;  /* 0x0000005d075d7220 */ /* 0x040fe20000410000 */
[----:B------:R-:W-:Y:S01]  /*18c90*/  STS [R17], R72 ;  /* 0x0000004811007388 */ /* 0x000fe20000000800 */
[C---:B------:R-:W-:Y:S01]  /*18ca0*/  FMUL.FTZ R95, R8.reuse, R95 ;  /* 0x0000005f085f7220 */ /* 0x040fe20000410000 */
[----:B------:R-:W-:Y:S01]  /*18cb0*/  MOV R10, 0x7f800000 ;  /* 0x7f800000000a7802 */ /* 0x000fe20000000f00 */
[C---:B------:R-:W-:Y:S01]  /*18cc0*/  FMUL.FTZ R94, R8.reuse, R94 ;  /* 0x0000005e085e7220 */ /* 0x040fe20000410000 */
[----:B------:R-:W-:Y:S01]  /*18cd0*/  STS [R17+0x200], R74 ;  /* 0x0002004a11007388 */ /* 0x000fe20000000800 */
[----:B------:R-:W-:Y:S01]  /*18ce0*/  FMUL.FTZ R96, R7, R96 ;  /* 0x0000006007607220 */ /* 0x000fe20000410000 */
[----:B------:R-:W-:Y:S01]  /*18cf0*/  F2FP.BF16.PACK_AB R92, R93, R92 ;  /* 0x0000005c5d5c723e */ /* 0x000fe200000010ff */
[----:B------:R-:W-:Y:S01]  /*18d00*/  FMUL.FTZ R97, R7, R97 ;  /* 0x0000006107617220 */ /* 0x000fe20000410000 */
[----:B------:R-:W-:Y:S01]  /*18d10*/  F2FP.BF16.PACK_AB R94, R95, R94 ;  /* 0x0000005e5f5e723e */ /* 0x000fe200000010ff */
[C---:B------:R-:W-:Y:S01]  /*18d20*/  FMUL.FTZ R99, R8.reuse, R99 ;  /* 0x0000006308637220 */ /* 0x040fe20000410000 */
[----:B------:R-:W-:Y:S01]  /*18d30*/  STS [R19], R76 ;  /* 0x0000004c13007388 */ /* 0x000fe20000000800 */
[C---:B------:R-:W-:Y:S01]  /*18d40*/  FMUL.FTZ R98, R8.reuse, R98 ;  /* 0x0000006208627220 */ /* 0x040fe20000410000 */
[----:B------:R-:W-:Y:S01]  /*18d50*/  F2FP.BF16.PACK_AB R96, R97, R96 ;  /* 0x000000606160723e */ /* 0x000fe200000010ff */
[C---:B------:R-:W-:Y:S01]  /*18d60*/  FMUL.FTZ R104, R7.reuse, R104 ;  /* 0x0000006807687220 */ /* 0x040fe20000410000 */
[----:B------:R-:W-:Y:S01]  /*18d70*/  STS [R19+0x200], R78 ;  /* 0x0002004e13007388 */ /* 0x000fe20000000800 */
[----:B------:R-:W-:Y:S01]  /*18d80*/  FMUL.FTZ R105, R7, R105 ;  /* 0x0000006907697220 */ /* 0x000fe20000410000 */
[----:B------:R-:W-:Y:S01]  /*18d90*/  F2FP.BF16.PACK_AB R98, R99, R98 ;  /* 0x000000626362723e */ /* 0x000fe200000010ff */
[----:B------:R-:W-:Y:S01]  /*18da0*/  FMUL.FTZ R100, R7, R100 ;  /* 0x0000006407647220 */ /* 0x000fe20000410000 */
[----:B------:R-:W-:Y:S01]  /*18db0*/  STS [R11+0x1000], R80 ;  /* 0x001000500b007388 */ /* 0x000fe20000000800 */
[C---:B------:R-:W-:Y:S01]  /*18dc0*/  FMUL.FTZ R107, R8.reuse, R107 ;  /* 0x0000006b086b7220 */ /* 0x040fe20000410000 */
[----:B------:R-:W-:Y:S01]  /*18dd0*/  F2FP.BF16.PACK_AB R104, R105, R104 ;  /* 0x000000686968723e */ /* 0x000fe200000010ff */
[C---:B------:R-:W-:Y:S01]  /*18de0*/  FMUL.FTZ R106, R8.reuse, R106 ;  /* 0x0000006a086a7220 */ /* 0x040fe20000410000 */
[----:B------:R-:W-:Y:S01]  /*18df0*/  STS [R11+0x1200], R82 ;  /* 0x001200520b007388 */ /* 0x000fe20000000800 */
[C---:B------:R-:W-:Y:S01]  /*18e00*/  FMUL.FTZ R103, R8.reuse, R103 ;  /* 0x0000006708677220 */ /* 0x040fe20000410000 */
[----:B-1----:R-:W-:Y:S01]  /*18e10*/  MOV R6, 0x7f800000 ;  /* 0x7f80000000067802 */ /* 0x002fe20000000f00 */
[----:B------:R-:W-:Y:S01]  /*18e20*/  FMUL.FTZ R7, R7, R101 ;  /* 0x0000006507077220 */ /* 0x000fe20000410000 */
[----:B------:R-:W-:Y:S01]  /*18e30*/  F2FP.BF16.PACK_AB R106, R107, R106 ;  /* 0x0000006a6b6a723e */ /* 0x000fe200000010ff */
[----:B------:R-:W-:Y:S01]  /*18e40*/  FMUL.FTZ R8, R8, R102 ;  /* 0x0000006608087220 */ /* 0x000fe20000410000 */
[----:B------:R-:W-:Y:S02]  /*18e50*/  STS [R15+0x1000], R84 ;  /* 0x001000540f007388 */ /* 0x000fe40000000800 */
[----:B------:R-:W-:-:S02]  /*18e60*/  F2FP.BF16.PACK_AB R7, R7, R100 ;  /* 0x000000640707723e */ /* 0x000fc400000010ff */
[----:B------:R-:W-:Y:S01]  /*18e70*/  STS [R15+0x1200], R86 ;  /* 0x001200560f007388 */ /* 0x000fe20000000800 */
[----:B------:R-:W-:-:S03]  /*18e80*/  F2FP.BF16.PACK_AB R8, R103, R8 ;  /* 0x000000086708723e */ /* 0x000fc600000010ff */
        /* <DEDUP_REMOVED lines=8> */
[----:B------:R1:W-:Y:S04]  /*18f10*/  STS [R17+0x2000], R104 ;  /* 0x0020006811007388 */ /* 0x0003e80000000800 */
[----:B------:R1:W-:Y:S04]  /*18f20*/  STS [R17+0x2200], R106 ;  /* 0x0022006a11007388 */ /* 0x0003e80000000800 */
[----:B------:R1:W-:Y:S04]  /*18f30*/  STS [R19+0x2000], R7 ;  /* 0x0020000713007388 */ /* 0x0003e80000000800 */
[----:B------:R1:W-:Y:S01]  /*18f40*/  STS [R19+0x2200], R8 ;  /* 0x0022000813007388 */ /* 0x0003e20000000800 */
[----:B--2---:R-:W-:-:S04]  /*18f50*/  @P3 FMUL.FTZ R11, R14, 0.69314718246459960938 ;  /* 0x3f3172180e0b3820 */ /* 0x004fc80000410000 */
[----:B------:R-:W-:Y:S02]  /*18f60*/  @P3 FFMA.FTZ R6, R2, c[0x0][0x238], R11 ;  /* 0x00008e0002063a23 */ /* 0x000fe4000001000b */
[----:B---3--:R-:W-:-:S04]  /*18f70*/  @P2 FMUL.FTZ R15, R5, 0.69314718246459960938 ;  /* 0x3f317218050f2820 */ /* 0x008fc80000410000 */
[----:B------:R-:W-:Y:S01]  /*18f80*/  @P2 FFMA.FTZ R10, R0, c[0x0][0x238], R15 ;  /* 0x00008e00000a2a23 */ /* 0x000fe2000001000f */
[----:B------:R-:W-:Y:S05]  /*18f90*/  @!P0 BRA `(.L_x_2131) ;  /* 0x0000007000008947 */ /* 0x000fea0003800000 */
[----:B------:R-:W2:Y:S01]  /*18fa0*/  S2R R0, SR_CTAID.Y ;  /* 0x0000000000007919 */ /* 0x000ea20000002600 */
[----:B------:R-:W-:-:S03]  /*18fb0*/  ISETP.NE.AND P0, PT, R151, -0x1, PT ;  /* 0xffffffff9700780c */ /* 0x000fc60003f05270 */
[----:B------:R-:W3:Y:S01]  /*18fc0*/  S2R R5, SR_CTAID.Z ;  /* 0x0000000000057919 */ /* 0x000ee20000002700 */
[----:B--2---:R-:W-:-:S05]  /*18fd0*/  IMAD R2, R0, c[0x0][0x214], RZ ;  /* 0x0000850000027a24 */ /* 0x004fca00078e02ff */
[----:B------:R-:W-:-:S05]  /*18fe0*/  SEL R2, R2, R151, !P0 ;  /* 0x0000009702027207 */ /* 0x000fca0004000000 */
[----:B---3--:R-:W-:Y:S01]  /*18ff0*/  IMAD R2, R5, c[0x0][0x234], R2 ;  /* 0x00008d0005027a24 */ /* 0x008fe200078e0202 */
[----:B------:R-:W-:Y:S05]  /*19000*/  BRA `(.L_x_2132) ;  /* 0x0000004000007947 */ /* 0x000fea0003800000 */
.L_x_2131:
[----:B------:R-:W2:Y:S04]  /*19010*/  S2R R5, SR_CTAID.Z ;  /* 0x0000000000057919 */ /* 0x000ea80000002700 */
[----:B------:R-:W2:Y:S02]  /*19020*/  S2R R0, SR_CTAID.Y ;  /* 0x0000000000007919 */ /* 0x000ea40000002600 */
[----:B--2---:R-:W-:-:S04]  /*19030*/  IMAD R2, R0, c[0x0][0x1c0], R5 ;  /* 0x0000700000027a24 */ /* 0x004fc800078e0205 */
[----:B------:R-:W-:Y:S02]  /*19040*/  IMAD R2, R2, c[0x0][0x214], RZ ;  /* 0x0000850002027a24 */ /* 0x000fe400078e02ff */
.L_x_2132:
[----:B------:R-:W-:Y:S01]  /*19050*/  BAR.SYNC.DEFER_BLOCKING 0x0 ;  /* 0x0000000000007b1d */ /* 0x000fe20000010000 */
[----:B------:R-:W-:Y:S01]  /*19060*/  LOP3.LUT R9, R9, 0xffffffe0, RZ, 0xc0, !PT ;  /* 0xffffffe009097812 */ /* 0x000fe200078ec0ff */
[C---:B------:R-:W-:Y:S01]  /*19070*/  IMAD.WIDE.U32 R14, R151.reuse, c[0x0][0x1e8], RZ ;  /* 0x00007a00970e7a25 */ /* 0x040fe200078e00ff */
[----:B-1----:R-:W-:Y:S02]  /*19080*/  SHF.R.S32.HI R8, RZ, 0x1f, R13 ;  /* 0x0000001fff087819 */ /* 0x002fe4000001140d */
        /* <DEDUP_REMOVED lines=9> */
[----:B------:R-:W-:-:S02]  /*19120*/  IMAD R151, R151, c[0x0][0x1ec], R15 ;  /* 0x00007b0097977a24 */ /* 0x000fc400078e020f */
[----:B------:R-:W-:Y:S01]  /*19130*/  IMAD R7, R0, c[0x0][0x1e4], R7 ;  /* 0x0000790000077a24 */ /* 0x000fe200078e0207 */
[----:B------:R-:W-:Y:S01]  /*19140*/  SEL R0, R40, R14, !P0 ;  /* 0x0000000e28007207 */ /* 0x000fe20004000000 */
[----:B------:R-:W-:-:S03]  /*19150*/  IMAD.IADD R8, R13, 0x1, -R8 ;  /* 0x000000010d087824 */ /* 0x000fc600078e0a08 */
[----:B------:R-:W-:Y:S01]  /*19160*/  @!P0 IADD3 R151, R41, R7, RZ ;  /* 0x0000000729978210 */ /* 0x000fe20007ffe0ff */
[----:B------:R-:W-:Y:S01]  /*19170*/  IMAD R161, R8, 0x10, R161 ;  /* 0x0000001008a17824 */ /* 0x000fe200078e02a1 */
[----:B------:R1:W2:Y:S04]  /*19180*/  LDS.128 R32, [R154] ;  /* 0x000000009a207984 */ /* 0x0002a80000000c00 */
[----:B------:R1:W3:Y:S04]  /*19190*/  LDS.128 R28, [R154+0x800] ;  /* 0x000800009a1c7984 */ /* 0x0002e80000000c00 */
[----:B------:R1:W4:Y:S04]  /*191a0*/  LDS.128 R24, [R154+0x1000] ;  /* 0x001000009a187984 */ /* 0x0003280000000c00 */
[----:B------:R1:W1:Y:S04]  /*191b0*/  LDS.128 R20, [R154+0x1800] ;  /* 0x001800009a147984 */ /* 0x0002680000000c00 */
[----:B------:R1:W1:Y:S04]  /*191c0*/  LDS.128 R16, [R154+0x2000] ;  /* 0x002000009a107984 */ /* 0x0002680000000c00 */
[----:B------:R1:W1:Y:S01]  /*191d0*/  LDS.128 R36, [R154+0x2800] ;  /* 0x002800009a247984 */ /* 0x0002620000000c00 */
[----:B------:R-:W-:Y:S05]  /*191e0*/  @P1 BRA `(.L_x_2134) ;  /* 0x000000d000001947 */ /* 0x000fea0003800000 */
[----:B------:R-:W5:Y:S02]  /*191f0*/  S2R R7, SR_CTAID.X ;  /* 0x0000000000077919 */ /* 0x000f640000002500 */
[----:B-----5:R-:W-:-:S02]  /*19200*/  IMAD R4, R7, 0x40, R2 ;  /* 0x0000004007047824 */ /* 0x020fc400078e0202 */
[----:B------:R-:W-:Y:S01]  /*19210*/  IMAD R2, R7, -0x40, R150 ;  /* 0xffffffc007027824 */ /* 0x000fe200078e0296 */
[C---:B------:R-:W-:Y:S02]  /*19220*/  IADD3 R7, R161.reuse, 0x8, RZ ;  /* 0x00000008a1077810 */ /* 0x040fe40007ffe0ff */
[----:B------:R-:W-:Y:S02]  /*19230*/  SHF.R.S32.HI R8, RZ, 0x1f, R4 ;  /* 0x0000001fff087819 */ /* 0x000fe40000011404 */
[C---:B------:R-:W-:Y:S02]  /*19240*/  IADD3 R4, P0, R161.reuse, R4, RZ ;  /* 0x00000004a1047210 */ /* 0x040fe40007f1e0ff */
[-C--:B------:R-:W-:Y:S02]  /*19250*/  ISETP.GE.AND P2, PT, R161, R2.reuse, PT ;  /* 0x00000002a100720c */ /* 0x080fe40003f46270 */
[----:B------:R-:W-:Y:S02]  /*19260*/  ISETP.GE.AND P1, PT, R7, R2, PT ;  /* 0x000000020700720c */ /* 0x000fe40003f26270 */
[----:B------:R-:W-:-:S02]  /*19270*/  LEA.HI.X.SX32 R161, R161, R8, 0x1, P0 ;  /* 0x00000008a1a17211 */ /* 0x000fc400000f0eff */
[----:B------:R-:W-:-:S04]  /*19280*/  LEA R8, P0, R4, c[0x0][0x200], 0x2 ;  /* 0x0000800004087a11 */ /* 0x000fc800078010ff */
[----:B------:R-:W-:-:S05]  /*19290*/  LEA.HI.X R9, R4, c[0x0][0x204], R161, 0x2, P0 ;  /* 0x0000810004097a11 */ /* 0x000fca00000f14a1 */
[----:B------:R4:W-:Y:S04]  /*192a0*/  @!P2 STG.E [R8.64], R6 ;  /* 0x000000060800a986 */ /* 0x0009e8000c101906 */
[----:B------:R4:W-:Y:S02]  /*192b0*/  @!P1 STG.E [R8.64+0x20], R10 ;  /* 0x0000200a08009986 */ /* 0x0009e4000c101906 */
.L_x_2134:
[----:B------:R-:W-:Y:S05]  /*192c0*/  BSYNC B0 ;  /* 0x0000000000007941 */ /* 0x000fea0003800000 */
.L_x_2133:
[----:B------:R-:W5:Y:S01]  /*192d0*/  S2R R7, SR_CTAID.X ;  /* 0x0000000000077919 */ /* 0x000f620000002500 */
[----:B----4-:R-:W-:Y:S01]  /*192e0*/  IMAD.SHL.U32 R8, R12, 0x8, RZ ;  /* 0x000000080c087824 */ /* 0x010fe200078e00ff */
[----:B------:R-:W-:Y:S01]  /*192f0*/  SHF.R.S32.HI R4, RZ, 0x1f, R5 ;  /* 0x0000001fff047819 */ /* 0x000fe20000011405 */
[----:B------:R-:W-:Y:S03]  /*19300*/  BSSY B0, `(.L_x_2135) ;  /* 0x000001b000007945 */ /* 0x000fe60003800000 */
[----:B------:R-:W-:Y:S01]  /*19310*/  SHF.R.S32.HI R9, RZ, 0x1f, R8 ;  /* 0x0000001fff097819 */ /* 0x000fe20000011408 */
[----:B------:R-:W-:-:S04]  /*19320*/  IMAD R4, R4, c[0x0][0x1f0], RZ ;  /* 0x00007c0004047a24 */ /* 0x000fc800078e02ff */
[----:B------:R-:W-:Y:S02]  /*19330*/  IMAD R4, R5, c[0x0][0x1f4], R4 ;  /* 0x00007d0005047a24 */ /* 0x000fe400078e0204 */
[----:B-----5:R-:W-:-:S04]  /*19340*/  IMAD.SHL.U32 R7, R7, 0x40, RZ ;  /* 0x0000004007077824 */ /* 0x020fc800078e00ff */
[C---:B------:R-:W-:Y:S01]  /*19350*/  IMAD.WIDE.U32 R8, R7.reuse, c[0x0][0x1e8], R8 ;  /* 0x00007a0007087a25 */ /* 0x040fe200078e0008 */
[----:B------:R-:W-:Y:S02]  /*19360*/  SHF.R.S32.HI R2, RZ, 0x1f, R7 ;  /* 0x0000001fff027819 */ /* 0x000fe40000011407 */
[----:B------:R-:W-:Y:S02]  /*19370*/  IADD3 R150, -R7, R150, RZ ;  /* 0x0000009607967210 */ /* 0x000fe40007ffe1ff */
[----:B------:R-:W-:Y:S01]  /*19380*/  IADD3 R6, P0, R0, R8, RZ ;  /* 0x0000000800067210 */ /* 0x000fe20007f1e0ff */
[----:B------:R-:W-:Y:S01]  /*19390*/  IMAD R2, R2, c[0x0][0x1e8], RZ ;  /* 0x00007a0002027a24 */ /* 0x000fe200078e02ff */
[----:B------:R-:W-:-:S03]  /*193a0*/  SHF.R.S32.HI R0, RZ, 0x1f, R3 ;  /* 0x0000001fff007819 */ /* 0x000fc60000011403 */
[----:B------:R-:W-:-:S05]  /*193b0*/  IMAD R2, R7, c[0x0][0x1ec], R2 ;  /* 0x00007b0007027a24 */ /* 0x000fca00078e0202 */
[----:B------:R-:W-:Y:S02]  /*193c0*/  IADD3.X R7, R151, R2, R9, P0, !PT ;  /* 0x0000000297077210 */ /* 0x000fe400007fe409 */
        /* <DEDUP_REMOVED lines=11> */
[----:B--2---:R2:W-:Y:S04]  /*19480*/  STG.E.128 [R10.64], R32 ;  /* 0x000000200a007986 */ /* 0x0045e8000c101d06 */
[----:B------:R2:W-:Y:S04]  /*19490*/  STG.E.128 [R10.64+0x40], R24 ;  /* 0x000040180a007986 */ /* 0x0005e8000c101d06 */
[----:B-1----:R2:W-:Y:S02]  /*194a0*/  STG.E.128 [R10.64+0x80], R16 ;  /* 0x000080100a007986 */ /* 0x0025e4000c101d06 */
.L_x_2136:
[----:B------:R-:W-:Y:S05]  /*194b0*/  BSYNC B0 ;  /* 0x0000000000007941 */ /* 0x000fea0003800000 */
.L_x_2135:
[----:B------:R-:W-:-:S04]  /*194c0*/  IADD3 R9, R3, 0x20, RZ ;  /* 0x0000002003097810 */ /* 0x000fc80007ffe0ff */
        /* <DEDUP_REMOVED lines=11> */
[----:B---3--:R-:W-:Y:S04]  /*19580*/  STG.E.128 [R2.64], R28 ;  /* 0x0000001c02007986 */ /* 0x008fe8000c101d06 */
[----:B-1----:R-:W-:Y:S04]  /*19590*/  STG.E.128 [R2.64+0x40], R20 ;  /* 0x0000401402007986 */ /* 0x002fe8000c101d06 */
[----:B------:R-:W-:Y:S01]  /*195a0*/  STG.E.128 [R2.64+0x80], R36 ;  /* 0x0000802402007986 */ /* 0x000fe2000c101d06 */
[----:B------:R-:W-:Y:S05]  /*195b0*/  EXIT ;  /* 0x000000000000794d */ /* 0x000fea0003800000 */
.L_x_2137:
        /* <DEDUP_REMOVED lines=12> */
.L_x_6334:


//--------------------- .text._ZN5flash24flash_fwd_splitkv_kernelI23Flash_fwd_kernel_traitsILi96ELi64ELi128ELi4ELb0ELb0EN7cutlass10bfloat16_tE19Flash_kernel_traitsILi96ELi64ELi128ELi4ES3_EELb1ELb0ELb0ELb0ELb1ELb1ELb0ELb1EEEvNS_16Flash_fwd_paramsE --------------------------
	.section	.text._ZN5flash24flash_fwd_splitkv_kernelI23Flash_fwd_kernel_traitsILi96ELi64ELi128ELi4ELb0ELb0EN7cutlass10bfloat16_tE19Flash_kernel_traitsILi96ELi64ELi128ELi4ES3_EELb1ELb0ELb0ELb0ELb1ELb1ELb0ELb1EEEvNS_16Flash_fwd_paramsE,"ax",@progbits
	.sectioninfo	@"SHI_REGISTERS=209"
	.align	128
        .global         _ZN5flash24flash_fwd_splitkv_kernelI23Flash_fwd_kernel_traitsILi96ELi64ELi128ELi4ELb0ELb0EN7cutlass10bfloat16_tE19Flash_kernel_traitsILi96ELi64ELi128ELi4ES3_EELb1ELb0ELb0ELb0ELb1ELb1ELb0ELb1EEEvNS_16Flash_fwd_paramsE
        .type           _ZN5flash24flash_fwd_splitkv_kernelI23Flash_fwd_kernel_traitsILi96ELi64ELi128ELi4ELb0ELb0EN7cutlass10bfloat16_tE19Flash_kernel_traitsILi96ELi64ELi128ELi4ES3_EELb1ELb0ELb0ELb0ELb1ELb1ELb0ELb1EEEvNS_16Flash_fwd_paramsE,@function
        .size           _ZN5flash24flash_fwd_splitkv_kernelI23Flash_fwd_kernel_traitsILi96ELi64ELi128ELi4ELb0ELb0EN7cutlass10bfloat16_tE19Flash_kernel_traitsILi96ELi64ELi128ELi4ES3_EELb1ELb0ELb0ELb0ELb1ELb1ELb0ELb1EEEvNS_16Flash_fwd_paramsE,(.L_x_6335 - _ZN5flash24flash_fwd_splitkv_kernelI23Flash_fwd_kernel_traitsILi96ELi64ELi128ELi4ELb0ELb0EN7cutlass10bfloat16_tE19Flash_kernel_traitsILi96ELi64ELi128ELi4ES3_EELb1ELb0ELb0ELb0ELb1ELb1ELb0ELb1EEEvNS_16Flash_fwd_paramsE)
        .other          _ZN5flash24flash_fwd_splitkv_kernelI23Flash_fwd_kernel_traitsILi96ELi64ELi128ELi4ELb0ELb0EN7cutlass10bfloat16_tE19Flash_kernel_traitsILi96ELi64ELi128ELi4ES3_EELb1ELb0ELb0ELb0ELb1ELb1ELb0ELb1EEEvNS_16Flash_fwd_paramsE,@"STO_CUDA_ENTRY STV_DEFAULT"
_ZN5flash24flash_fwd_splitkv_kernelI23Flash_fwd_kernel_traitsILi96ELi64ELi128ELi4ELb0ELb0EN7cutlass10bfloat16_tE19Flash_kernel_traitsILi96ELi64ELi128ELi4ES3_EELb1ELb0ELb0ELb0ELb1ELb1ELb0ELb1EEEvNS_16Flash_fwd_paramsE:
.text._ZN5flash24flash_fwd_splitkv_kernelI23Flash_fwd_kernel_traitsILi96ELi64ELi128ELi4ELb0ELb0EN7cutlass10bfloat16_tE19Flash_kernel_traitsILi96ELi64ELi128ELi4ES3_EELb1ELb0ELb0ELb0ELb1ELb1ELb0ELb1EEEvNS_16Flash_fwd_paramsE:
        /* <DEDUP_REMOVED lines=36> */
.L_x_2138:
[----:B-1-34-:R-:W-:Y:S02]  /*0240*/  MOV R77, c[0x0][0x218] ;  /* 0x00008600004d7a02 */ /* 0x01afe40000000f00 */
.L_x_2139:
[----:B------:R-:W-:-:S04]  /*0250*/  ISETP.NE.U32.AND P2, PT, RZ, c[0x0][0x258], PT ;  /* 0x00009600ff007a0c */ /* 0x000fc80003f45070 */
[----:B------:R-:W-:-:S13]  /*0260*/  ISETP.NE.AND.EX P2, PT, RZ, c[0x0][0x25c], PT, P2 ;  /* 0x00009700ff007a0c */ /* 0x000fda0003f45320 */
[----:B-1----:R-:W-:-:S05]  /*0270*/  @P2 IMAD.WIDE R12, R11, R2, c[0x0][0x258] ;  /* 0x000096000b0c2625 */ /* 0x002fca00078e0202 */
        /* <DEDUP_REMOVED lines=34> */
[----:B------:R-:W-:-:S02]  /*04a0*/  IADD3 R147, -R66, R147, RZ ;  /* 0x0000009342937210 */ /* 0x000fc40007ffe1ff */
[----:B------:R-:W-:Y:S01]  /*04b0*/  IADD3 R4, -R3, R64, RZ ;  /* 0x0000004003047210 */ /* 0x000fe20007ffe1ff */
[----:B------:R-:W-:Y:S01]  /*04c0*/  IMAD R3, R0, c[0x0][0x1e8], RZ ;  /* 0x00007a0000037a24 */ /* 0x000fe200078e02ff */
[----:B------:R-:W-:Y:S01]  /*04d0*/  SHF.R.S32.HI R2, RZ, 0x2, R2 ;  /* 0x00000002ff027819 */ /* 0x000fe20000011402 */
[----:B------:R-:W-:Y:S01]  /*04e0*/  @!P0 IMAD R6, R6, c[0x0][0x1e0], RZ ;  /* 0x0000780006068a24 */ /* 0x000fe200078e02ff */
[----:B------:R-:W-:Y:S01]  /*04f0*/  SHF.L.U32 R4, R4, 0x3, RZ ;  /* 0x0000000304047819 */ /* 0x000fe200000006ff */
[----:B------:R-:W-:Y:S01]  /*0500*/  @!P0 IMAD.WIDE.U32 R12, R11, c[0x0][0x1e0], RZ ;  /* 0x000078000b0c8a25 */ /* 0x000fe200078e00ff */
[----:B------:R-:W-:Y:S02]  /*0510*/  SHF.R.S32.HI R0, RZ, 0x1f, R152 ;  /* 0x0000001fff007819 */ /* 0x000fe40000011498 */
        /* <DEDUP_REMOVED lines=16> */
[----:B------:R-:W-:-:S04]  /*0620*/  IMAD.WIDE.U32 R8, R152, c[0x0][0x1f0], R8 ;  /* 0x00007c0098087a25 */ /* 0x000fc800078e0008 */
[----:B------:R-:W-:-:S06]  /*0630*/  IMAD.IADD R5, R9, 0x1, R7 ;  /* 0x0000000109057824 */ /* 0x000fcc00078e0207 */
        /* <DEDUP_REMOVED lines=11> */
.L_x_2142:
[----:B------:R-:W-:Y:S05]  /*06f0*/  BSYNC B0 ;  /* 0x0000000000007941 */ /* 0x000fea0003800000 */
.L_x_2141:
        /* <DEDUP_REMOVED lines=16> */
.L_x_2144:
[----:B------:R-:W-:Y:S05]  /*0800*/  BSYNC B0 ;  /* 0x0000000000007941 */ /* 0x000fea0003800000 */
.L_x_2143:
        /* <DEDUP_REMOVED lines=13> */
.L_x_2140:
[----:B------:R-:W-:Y:S02]  /*08e0*/  ISETP.NE.U32.AND P0, PT, RZ, c[0x0][0x2b8], PT ;  /* 0x0000ae00ff007a0c */ /* 0x000fe40003f05070 */
[----:B------:R-:W-:Y:S02]  /*08f0*/  ISETP.NE.U32.AND P1, PT, RZ, c[0x0][0x2c0], PT ;  /* 0x0000b000ff007a0c */ /* 0x000fe40003f25070 */
[----:B------:R-:W-:Y:S02]  /*0900*/  ISETP.NE.AND.EX P0, PT, RZ, c[0x0][0x2bc], PT, P0 ;  /* 0x0000af00ff007a0c */ /* 0x000fe40003f05300 */
[----:B------:R-:W-:-:S11]  /*0910*/  ISETP.NE.AND.EX P1, PT, RZ, c[0x0][0x2c4], PT, P1 ;  /* 0x0000b100ff007a0c */ /* 0x000fd60003f25310 */
[----:B------:R-:W-:-:S04]  /*0920*/  @P0 IMAD.WIDE R12, R11, R2, c[0x0][0x2b8] ;  /* 0x0000ae000b0c0625 */ /* 0x000fc800078e0202 */
        /* <DEDUP_REMOVED lines=18> */
[----:B-----5:R-:W1:Y:S02]  /*0a50*/  F2I.FTZ.U32.TRUNC.NTZ R11, R10 ;  /* 0x0000000a000b7305 */ /* 0x020e64000021f000 */
        /* <DEDUP_REMOVED lines=15> */
[----:B------:R-:W-:-:S05]  /*0b50*/  @P3 IADD3 R4, R4, 0x1, RZ ;  /* 0x0000000104043810 */ /* 0x000fca0007ffe0ff */
[----:B------:R-:W-:-:S05]  /*0b60*/  IMAD.MOV.U32 R3, RZ, RZ, R4 ;  /* 0x000000ffff037224 */ /* 0x000fca00078e0004 */
[----:B------:R-:W-:Y:S02]  /*0b70*/  @!P0 IADD3 R3, -R3, RZ, RZ ;  /* 0x000000ff03038210 */ /* 0x000fe40007ffe1ff */
[----:B------:R-:W-:-:S05]  /*0b80*/  @!P1 LOP3.LUT R3, RZ, c[0x0][0x2d0], RZ, 0x33, !PT ;  /* 0x0000b400ff039a12 */ /* 0x000fca00078e33ff */
[----:B------:R-:W-:-:S05]  /*0b90*/  IMAD.WIDE R12, R3, 0x4, R150 ;  /* 0x00000004030c7825 */ /* 0x000fca00078e0296 */
[----:B------:R-:W2:Y:S01]  /*0ba0*/  LDG.E R0, [R12.64] ;  /* 0x000000060c007981 */ /* 0x000ea2000c1e1900 */
[----:B------:R-:W-:Y:S01]  /*0bb0*/  IABS R2, c[0x0][0x1c8] ;  /* 0x0000720000027a13 */ /* 0x000fe20000000000 */
[----:B------:R-:W-:-:S03]  /*0bc0*/  IMAD.MOV R3, RZ, RZ, -R3 ;  /* 0x000000ffff037224 */ /* 0x000fc600078e0a03 */
[----:B------:R-:W1:Y:S08]  /*0bd0*/  I2F.RP R8, R2 ;  /* 0x0000000200087306 */ /* 0x000e700000209400 */
[----:B-1----:R-:W1:Y:S02]  /*0be0*/  MUFU.RCP R11, R8 ;  /* 0x00000008000b7308 */ /* 0x002e640000001000 */
[----:B-1----:R-:W-:-:S06]  /*0bf0*/  IADD3 R11, R11, 0xffffffe, RZ ;  /* 0x0ffffffe0b0b7810 */ /* 0x002fcc0007ffe0ff */
[----:B------:R-:W1:Y:S02]  /*0c00*/  F2I.FTZ.U32.TRUNC.NTZ R11, R11 ;  /* 0x0000000b000b7305 */ /* 0x000e64000021f000 */
[----:B-1----:R-:W-:-:S04]  /*0c10*/  IMAD.MOV R4, RZ, RZ, -R11 ;  /* 0x000000ffff047224 */ /* 0x002fc800078e0a0b */
        /* <DEDUP_REMOVED lines=11> */
[----:B------:R-:W-:Y:S01]  /*0cd0*/  IMAD R5, R3, c[0x0][0x2d0], R130 ;  /* 0x0000b40003057a24 */ /* 0x000fe200078e0282 */
[----:B------:R-:W-:-:S04]  /*0ce0*/  LOP3.LUT R2, R152, c[0x0][0x1c8], RZ, 0x3c, !PT ;  /* 0x0000720098027a12 */ /* 0x000fc800078e3cff */
[----:B------:R-:W-:Y:S02]  /*0cf0*/  ISETP.GE.AND P0, PT, R2, RZ, PT ;  /* 0x000000ff0200720c */ /* 0x000fe40003f06270 */
[----:B------:R-:W-:-:S05]  /*0d00*/  SHF.R.S32.HI R3, RZ, 0x1f, R5 ;  /* 0x0000001fff037819 */ /* 0x000fca0000011405 */
[----:B------:R-:W-:Y:S01]  /*0d10*/  @P1 IADD3 R4, R4, 0x1, RZ ;  /* 0x0000000104041810 */ /* 0x000fe20007ffe0ff */
[----:B------:R-:W-:Y:S01]  /*0d20*/  IMAD R8, R3, c[0x0][0x198], RZ ;  /* 0x0000660003087a24 */ /* 0x000fe200078e02ff */
[----:B------:R-:W-:-:S03]  /*0d30*/  ISETP.NE.AND P1, PT, RZ, c[0x0][0x1c8], PT ;  /* 0x00007200ff007a0c */ /* 0x000fc60003f25270 */
[----:B------:R-:W-:Y:S01]  /*0d40*/  IMAD R8, R5, c[0x0][0x19c], R8 ;  /* 0x0000670005087a24 */ /* 0x000fe200078e0208 */
[----:B------:R-:W-:-:S09]  /*0d50*/  @!P0 IADD3 R4, -R4, RZ, RZ ;  /* 0x000000ff04048210 */ /* 0x000fd20007ffe1ff */
        /* <DEDUP_REMOVED lines=20> */
.L_x_2145:
        /* <DEDUP_REMOVED lines=16> */
.L_x_2147:
[----:B------:R-:W-:Y:S02]  /*0fa0*/  IABS R4, c[0x0][0x1c8] ;  /* 0x0000720000047a13 */ /* 0x000fe40000000000 */
[----:B------:R-:W-:Y:S02]  /*0fb0*/  MOV R14, RZ ;  /* 0x000000ff000e7202 */ /* 0x000fe40000000f00 */
[----:B------:R-:W1:Y:S01]  /*0fc0*/  I2F.RP R8, R4 ;  /* 0x0000000400087306 */ /* 0x000e620000209400 */
[----:B------:R-:W-:Y:S02]  /*0fd0*/  LEA R130, R55, 0xffffff80, 0x7 ;  /* 0xffffff8037827811 */ /* 0x000fe400078e38ff */
[----:B------:R-:W-:-:S03]  /*0fe0*/  @P4 IADD3 R7, R0, R7, RZ ;  /* 0x0000000700074210 */ /* 0x000fc60007ffe0ff */
[----:B------:R-:W-:-:S05]  /*0ff0*/  IMAD.WIDE.U32 R12, R130, c[0x0][0x198], R12 ;  /* 0x00006600820c7a25 */ /* 0x000fca00078e000c */
[----:B------:R-:W-:Y:S01]  /*1000*/  MOV R160, R12 ;  /* 0x0000000c00a07202 */ /* 0x000fe20000000f00 */
[----:B-1----:R-:W1:Y:S02]  /*1010*/  MUFU.RCP R15, R8 ;  /* 0x00000008000f7308 */ /* 0x002e640000001000 */
[----:B-1----:R-:W-:-:S06]  /*1020*/  IADD3 R15, R15, 0xffffffe, RZ ;  /* 0x0ffffffe0f0f7810 */ /* 0x002fcc0007ffe0ff */
[----:B------:R-:W1:Y:S02]  /*1030*/  F2I.FTZ.U32.TRUNC.NTZ R15, R15 ;  /* 0x0000000f000f7305 */ /* 0x000e64000021f000 */
[----:B-1----:R-:W-:-:S04]  /*1040*/  IMAD.MOV R2, RZ, RZ, -R15 ;  /* 0x000000ffff027224 */ /* 0x002fc800078e0a0f */
[----:B------:R-:W-:Y:S01]  /*1050*/  IMAD R3, R2, R4, RZ ;  /* 0x0000000402037224 */ /* 0x000fe200078e02ff */
[----:B------:R-:W-:-:S03]  /*1060*/  IABS R2, R152 ;  /* 0x0000009800027213 */ /* 0x000fc60000000000 */
[----:B------:R-:W-:-:S04]  /*1070*/  IMAD.HI.U32 R14, R15, R3, R14 ;  /* 0x000000030f0e7227 */ /* 0x000fc800078e000e */
[----:B------:R-:W-:-:S04]  /*1080*/  IMAD.MOV.U32 R5, RZ, RZ, R2 ;  /* 0x000000ffff057224 */ /* 0x000fc800078e0002 */
[----:B------:R-:W-:-:S04]  /*1090*/  IMAD.HI.U32 R2, R14, R5, RZ ;  /* 0x000000050e027227 */ /* 0x000fc800078e00ff */
[----:B------:R-:W-:Y:S01]  /*10a0*/  @P4 IMAD.WIDE.U32 R14, R7, c[0x0][0x1a0], RZ ;  /* 0x00006800070e4a25 */ /* 0x000fe200078e00ff */
[----:B------:R-:W-:-:S03]  /*10b0*/  IADD3 R3, -R2, RZ, RZ ;  /* 0x000000ff02037210 */ /* 0x000fc60007ffe1ff */
[----:B------:R-:W-:Y:S02]  /*10c0*/  @P4 IMAD R7, R7, c[0x0][0x1a4], R15 ;  /* 0x0000690007074a24 */ /* 0x000fe400078e020f */
[----:B------:R-:W-:Y:S02]  /*10d0*/  IMAD R3, R4, R3, R5 ;  /* 0x0000000304037224 */ /* 0x000fe400078e0205 */
[----:B------:R-:W-:-:S03]  /*10e0*/  @P4 IMAD.MOV.U32 R8, RZ, RZ, R14 ;  /* 0x000000ffff084224 */ /* 0x000fc600078e000e */
[----:B------:R-:W-:-:S13]  /*10f0*/  ISETP.GT.U32.AND P0, PT, R4, R3, PT ;  /* 0x000000030400720c */ /* 0x000fda0003f04070 */
[----:B------:R-:W-:Y:S01]  /*1100*/  @!P0 IMAD.IADD R3, R3, 0x1, -R4 ;  /* 0x0000000103038824 */ /* 0x000fe200078e0a04 */
[----:B------:R-:W-:Y:S02]  /*1110*/  @!P0 IADD3 R2, R2, 0x1, RZ ;  /* 0x0000000102028810 */ /* 0x000fe40007ffe0ff */
[----:B------:R-:W-:Y:S02]  /*1120*/  ISETP.NE.AND P0, PT, RZ, c[0x0][0x1c8], PT ;  /* 0x00007200ff007a0c */ /* 0x000fe40003f05270 */
[----:B------:R-:W-:Y:S02]  /*1130*/  ISETP.GE.U32.AND P3, PT, R3, R4, PT ;  /* 0x000000040300720c */ /* 0x000fe40003f66070 */
[----:B------:R-:W-:-:S04]  /*1140*/  LOP3.LUT R3, R152, c[0x0][0x1c8], RZ, 0x3c, !PT ;  /* 0x0000720098037a12 */ /* 0x000fc800078e3cff */
[----:B------:R-:W-:Y:S02]  /*1150*/  ISETP.GE.AND P1, PT, R3, RZ, PT ;  /* 0x000000ff0300720c */ /* 0x000fe40003f26270 */
[----:B------:R-:W-:-:S05]  /*1160*/  SHF.R.S32.HI R3, RZ, 0x1f, R130 ;  /* 0x0000001fff037819 */ /* 0x000fca0000011482 */
[----:B------:R-:W-:Y:S01]  /*1170*/  @P3 IADD3 R2, R2, 0x1, RZ ;  /* 0x0000000102023810 */ /* 0x000fe20007ffe0ff */
[----:B------:R-:W-:-:S03]  /*1180*/  IMAD R5, R3, c[0x0][0x198], RZ ;  /* 0x0000660003057a24 */ /* 0x000fc600078e02ff */
[----:B------:R-:W-:Y:S01]  /*1190*/  MOV R4, R2 ;  /* 0x0000000200047202 */ /* 0x000fe20000000f00 */
[----:B------:R-:W-:-:S04]  /*11a0*/  IMAD R5, R130, c[0x0][0x19c], R5 ;  /* 0x0000670082057a24 */ /* 0x000fc800078e0205 */
[----:B------:R-:W-:Y:S01]  /*11b0*/  @!P1 IMAD.MOV R4, RZ, RZ, -R4 ;  /* 0x000000ffff049224 */ /* 0x000fe200078e0a04 */
[----:B------:R-:W-:Y:S01]  /*11c0*/  @!P0 LOP3.LUT R4, RZ, c[0x0][0x1c8], RZ, 0x33, !PT ;  /* 0x00007200ff048a12 */ /* 0x000fe200078e33ff */
[----:B------:R-:W-:Y:S02]  /*11d0*/  IMAD.IADD R161, R13, 0x1, R5 ;  /* 0x000000010da17824 */ /* 0x000fe400078e0205 */
[----:B------:R-:W-:Y:S01]  /*11e0*/  IMAD.MOV.U32 R5, RZ, RZ, R130 ;  /* 0x000000ffff057224 */ /* 0x000fe200078e0082 */
[----:B------:R-:W-:Y:S01]  /*11f0*/  SHF.R.S32.HI R2, RZ, 0x1f, R4 ;  /* 0x0000001fff027819 */ /* 0x000fe20000011404 */
[----:B------:R-:W-:-:S04]  /*1200*/  IMAD.WIDE.U32 R160, R4, c[0x0][0x1b0], R160 ;  /* 0x00006c0004a07a25 */ /* 0x000fc800078e00a0 */
[----:B------:R-:W-:-:S04]  /*1210*/  IMAD R13, R2, c[0x0][0x1b0], RZ ;  /* 0x00006c00020d7a24 */ /* 0x000fc800078e02ff */
[----:B------:R-:W-:-:S05]  /*1220*/  IMAD R13, R4, c[0x0][0x1b4], R13 ;  /* 0x00006d00040d7a24 */ /* 0x000fca00078e020d */
[----:B------:R-:W-:Y:S01]  /*1230*/  IADD3 R13, R161, R13, RZ ;  /* 0x0000000da10d7210 */ /* 0x000fe20007ffe0ff */
        /* <DEDUP_REMOVED lines=11> */
[----:B------:R-:W-:Y:S02]  /*12f0*/  MOV R8, R16 ;  /* 0x0000001000087202 */ /* 0x000fe40000000f00 */
.L_x_2146:
[----:B-----5:R1:W5:Y:S01]  /*1300*/  @P5 LDG.E R11, [R156.64] ;  /* 0x000000069c0b5981 */ /* 0x020362000c1e1900 */
[----:B------:R-:W-:Y:S01]  /*1310*/  ISETP.NE.AND P0, PT, R148, -0x1, PT ;  /* 0xffffffff9400780c */ /* 0x000fe20003f05270 */
[----:B------:R-:W-:Y:S01]  /*1320*/  IMAD.MOV.U32 R10, RZ, RZ, 0x2 ;  /* 0x00000002ff0a7424 */ /* 0x000fe200078e00ff */
[----:B------:R-:W-:Y:S01]  /*1330*/  MOV R17, c[0x0][0x230] ;  /* 0x00008c0000117a02 */ /* 0x000fe20000000f00 */
[----:B------:R-:W-:Y:S01]  /*1340*/  IMAD.MOV.U32 R83, RZ, RZ, c[0x0][0x230] ;  /* 0x00008c00ff537624 */ /* 0x000fe200078e00ff */
[----:B------:R-:W-:Y:S01]  /*1350*/  SHF.R.S32.HI R23, RZ, 0x1f, R64 ;  /* 0x0000001fff177819 */ /* 0x000fe20000011440 */
[----:B------:R-:W-:Y:S01]  /*1360*/  IMAD.MOV.U32 R16, RZ, RZ, RZ ;  /* 0x000000ffff107224 */ /* 0x000fe200078e00ff */
[----:B------:R-:W-:Y:S01]  /*1370*/  SHF.R.S32.HI R90, RZ, 0x1f, R77 ;  /* 0x0000001fff5a7819 */ /* 0x000fe2000001144d */
[----:B------:R-:W-:Y:S01]  /*1380*/  IMAD.MOV.U32 R164, RZ, RZ, c[0x0][0x198] ;  /* 0x00006600ffa47624 */ /* 0x000fe200078e00ff */
[CC--:B------:R-:W-:Y:S01]  /*1390*/  LEA.HI R73, R23.reuse, R64.reuse, RZ, 0x3 ;  /* 0x0000004017497211 */ /* 0x0c0fe200078f18ff */
[----:B------:R-:W-:Y:S01]  /*13a0*/  IMAD.HI.U32 R83, R10, R83, R16 ;  /* 0x000000530a537227 */ /* 0x000fe200078e0010 */
[----:B------:R-:W-:-:S02]  /*13b0*/  LEA.HI R17, R23, R64, RZ, 0x2 ;  /* 0x0000004017117211 */ /* 0x000fc400078f10ff */
[----:B------:R-:W-:Y:S01]  /*13c0*/  SHF.R.S32.HI R69, RZ, 0x3, R73 ;  /* 0x00000003ff457819 */ /* 0x000fe20000011449 */
[----:B------:R-:W-:Y:S01]  /*13d0*/  @!P0 IMAD R0, R6, c[0x0][0x178], RZ ;  /* 0x00005e0006008a24 */ /* 0x000fe200078e02ff */
[----:B------:R-:W-:Y:S01]  /*13e0*/  LOP3.LUT R25, R17, 0xfffffffc, RZ, 0xc0, !PT ;  /* 0xfffffffc11197812 */ /* 0x000fe200078ec0ff */
[C---:B------:R-:W-:Y:S01]  /*13f0*/  @P0 IMAD.WIDE.U32 R14, R148.reuse, c[0x0][0x190], RZ ;  /* 0x00006400940e0a25 */ /* 0x040fe200078e00ff */
        /* <DEDUP_REMOVED lines=10> */
[-C--:B------:R-:W-:Y:S01]  /*14a0*/  LEA.HI R72, R23, R64.reuse, RZ, 0x4 ;  /* 0x0000004017487211 */ /* 0x080fe200078f20ff */
[----:B------:R-:W-:Y:S01]  /*14b0*/  IMAD.SHL.U32 R19, R69, 0x40, RZ ;  /* 0x0000004045137824 */ /* 0x000fe200078e00ff */
[----:B------:R-:W-:Y:S01]  /*14c0*/  LEA.HI R90, R90, R77, RZ, 0x7 ;  /* 0x0000004d5a5a7211 */ /* 0x000fe200078f38ff */
[----:B------:R-:W-:Y:S01]  /*14d0*/  @!P0 IMAD.MOV.U32 R14, RZ, RZ, R18 ;  /* 0x000000ffff0e8224 */ /* 0x000fe200078e0012 */
[----:B------:R-:W-:Y:S01]  /*14e0*/  LOP3.LUT R71, R72, 0xfffffff0, RZ, 0xc0, !PT ;  /* 0xfffffff048477812 */ /* 0x000fe200078ec0ff */
[----:B------:R-:W-:Y:S01]  /*14f0*/  IMAD.SHL.U32 R18, R80, 0x8, RZ ;  /* 0x0000000850127824 */ /* 0x000fe200078e00ff */
[----:B------:R-:W-:Y:S01]  /*1500*/  LOP3.LUT R19, R19, 0xc0, RZ, 0xc0, !PT ;  /* 0x000000c013137812 */ /* 0x000fe200078ec0ff */
[----:B------:R-:W-:Y:S01]  /*1510*/  IMAD.IADD R17, R154, 0x1, -R17 ;  /* 0x000000019a117824 */ /* 0x000fe200078e0a11 */
[----:B------:R-:W-:Y:S01]  /*1520*/  IADD3 R71, -R71, R64, RZ ;  /* 0x0000004047477210 */ /* 0x000fe20007ffe1ff */
[----:B------:R-:W-:Y:S01]  /*1530*/  IMAD.MOV.U32 R51, RZ, RZ, 0x10 ;  /* 0x00000010ff337424 */ /* 0x000fe200078e00ff */
[----:B------:R-:W-:Y:S01]  /*1540*/  LOP3.LUT R0, R19, 0x18, R18, 0xf8, !PT ;  /* 0x0000001813007812 */ /* 0x000fe200078ef812 */
[----:B------:R-:W-:Y:S01]  /*1550*/  IMAD R146, R146, 0x8, R17 ;  /* 0x0000000892927824 */ /* 0x000fe200078e0211 */
[----:B------:R-:W-:Y:S01]  /*1560*/  SHF.R.U32.HI R19, RZ, 0x3, R19 ;  /* 0x00000003ff137819 */ /* 0x000fe20000011613 */
[----:B------:R-:W-:Y:S01]  /*1570*/  IMAD R17, R2, c[0x0][0x1b8], RZ ;  /* 0x00006e0002117a24 */ /* 0x000fe200078e02ff */
[----:B------:R-:W-:-:S02]  /*1580*/  IADD3 R22, P0, R18, R8, RZ ;  /* 0x0000000812167210 */ /* 0x000fc40007f1e0ff */
[----:B------:R-:W-:Y:S01]  /*1590*/  LOP3.LUT R19, R0, R19, RZ, 0x3c, !PT ;  /* 0x0000001300137212 */ /* 0x000fe200078e3cff */
[----:B------:R-:W-:Y:S01]  /*15a0*/  IMAD R0, R4, c[0x0][0x1bc], R17 ;  /* 0x00006f0004007a24 */ /* 0x000fe200078e0211 */
[----:B------:R-:W-:Y:S02]  /*15b0*/  SHF.R.S32.HI R155, RZ, 0x1f, R154 ;  /* 0x0000001fff9b7819 */ /* 0x000fe4000001149a */
[----:B------:R-:W-:Y:S01]  /*15c0*/  LEA.HI R74, R71, R71, RZ, 0x1 ;  /* 0x00000047474a7211 */ /* 0x000fe200078f08ff */
[----:B------:R-:W-:Y:S01]  /*15d0*/  IMAD.U32 R146, R146, 0x20, R19 ;  /* 0x0000002092927824 */ /* 0x000fe200078e0013 */
[----:B------:R-:W-:Y:S01]  /*15e0*/  SHF.R.S32.HI R19, RZ, 0x1f, R18 ;  /* 0x0000001fff137819 */ /* 0x000fe20000011412 */
[----:B------:R-:W-:Y:S01]  /*15f0*/  IMAD.WIDE R20, R21, 0x40, R154 ;  /* 0x0000004015147825 */ /* 0x000fe200078e029a */
[----:B------:R-:W-:Y:S02]  /*1600*/  SHF.R.S32.HI R90, RZ, 0x7, R90 ;  /* 0x00000007ff5a7819 */ /* 0x000fe4000001145a */
[--C-:B------:R-:W-:Y:S01]  /*1610*/  SHF.R.S32.HI R17, RZ, 0x1, R74.reuse ;  /* 0x00000001ff117819 */ /* 0x100fe2000001144a */
[----:B------:R-:W-:Y:S01]  /*1620*/  IMAD.X R23, R19, 0x1, R7, P0 ;  /* 0x0000000113177824 */ /* 0x000fe200000e0607 */
[----:B------:R-:W-:Y:S01]  /*1630*/  IADD3 R158, P0, R154, R5, RZ ;  /* 0x000000059a9e7210 */ /* 0x000fe20007f1e0ff */
[----:B------:R-:W-:Y:S01]  /*1640*/  IMAD R5, R21, c[0x0][0x190], RZ ;  /* 0x0000640015057a24 */ /* 0x000fe200078e02ff */
[----:B------:R-:W-:Y:S01]  /*1650*/  SHF.R.S32.HI R8, RZ, 0x1f, R74 ;  /* 0x0000001fff087819 */ /* 0x000fe2000001144a */
[----:B------:R-:W-:Y:S01]  /*1660*/  IMAD.WIDE.U32 R22, R4, c[0x0][0x1b8], R22 ;  /* 0x00006e0004167a25 */ /* 0x000fe200078e0016 */
[----:B------:R-:W-:-:S02]  /*1670*/  IADD3.X R3, R155, R3, RZ, P0, !PT ;  /* 0x000000039b037210 */ /* 0x000fc400007fe4ff */
[C---:B------:R-:W-:Y:S01]  /*1680*/  IADD3 R14, P1, R18.reuse, R14, RZ ;  /* 0x0000000e120e7210 */ /* 0x040fe20007f3e0ff */
[----:B------:R-:W-:Y:S01]  /*1690*/  IMAD.IADD R23, R23, 0x1, R0 ;  /* 0x0000000117177824 */ /* 0x000fe200078e0200 */
[----:B------:R-:W-:Y:S01]  /*16a0*/  IADD3 R160, P0, R18, R160, RZ ;  /* 0x000000a012a07210 */ /* 0x000fe20007f1e0ff */
[----:B------:R-:W-:Y:S01]  /*16b0*/  IMAD R5, R20, c[0x0][0x194], R5 ;  /* 0x0000650014057a24 */ /* 0x000fe200078e0205 */
[----:B------:R-:W-:Y:S01]  /*16c0*/  IMNMX R90, RZ, R90, !PT ;  /* 0x0000005aff5a7217 */ /* 0x000fe20007800200 */
[C---:B------:R-:W-:Y:S01]  /*16d0*/  IMAD.X R15, R19.reuse, 0x1, R15, P1 ;  /* 0x00000001130f7824 */ /* 0x040fe200008e060f */
[----:B------:R-:W-:Y:S01]  /*16e0*/  LEA.HI R8, R8, R17, RZ, 0x2 ;  /* 0x0000001108087211 */ /* 0x000fe200078f10ff */
[----:B------:R-:W-:Y:S01]  /*16f0*/  IMAD.X R161, R19, 0x1, R13, P0 ;  /* 0x0000000113a17824 */ /* 0x000fe200000e060d */
[----:B------:R-:W-:Y:S01]  /*1700*/  ISETP.GT.AND P0, PT, R55, R90, PT ;  /* 0x0000005a3700720c */ /* 0x000fe20003f04270 */
[----:B------:R-:W-:Y:S01]  /*1710*/  IMAD.WIDE.U32 R14, R20, c[0x0][0x190], R14 ;  /* 0x00006400140e7a25 */ /* 0x000fe200078e000e */
[----:B------:R-:W-:-:S02]  /*1720*/  LOP3.LUT R8, R8, 0xfffffffc, RZ, 0xc0, !PT ;  /* 0xfffffffc08087812 */ /* 0x000fc400078ec0ff */
[----:B------:R-:W-:Y:S01]  /*1730*/  SHF.R.S32.HI R0, RZ, 0x1f, R152 ;  /* 0x0000001fff007819 */ /* 0x000fe20000011498 */
[----:B------:R-:W-:Y:S01]  /*1740*/  IMAD R3, R3, c[0x0][0x1a0], RZ ;  /* 0x0000680003037a24 */ /* 0x000fe200078e02ff */
[----:B------:R-:W-:Y:S01]  /*1750*/  SHF.R.S32.HI R79, RZ, 0x1, R83 ;  /* 0x00000001ff4f7819 */ /* 0x000fe20000011453 */
[----:B------:R-:W-:Y:S01]  /*1760*/  IMAD.IADD R70, R17, 0x1, -R8 ;  /* 0x0000000111467824 */ /* 0x000fe200078e0a08 */
[----:B------:R-:W-:Y:S01]  /*1770*/  SHF.L.U32 R80, R80, 0x2, RZ ;  /* 0x0000000250507819 */ /* 0x000fe200000006ff */
[----:B------:R-:W-:Y:S01]  /*1780*/  IMAD R75, R0, c[0x0][0x1a8], RZ ;  /* 0x00006a00004b7a24 */ /* 0x000fe200078e02ff */
[----:B------:R-:W-:Y:S01]  /*1790*/  LOP3.LUT R65, R65, 0xffffffe0, RZ, 0xc0, !PT ;  /* 0xffffffe041417812 */ /* 0x000fe200078ec0ff */
[----:B------:R-:W-:Y:S01]  /*17a0*/  IMAD.IADD R15, R15, 0x1, R5 ;  /* 0x000000010f0f7824 */ /* 0x000fe200078e0205 */
[----:B------:R-:W-:Y:S01]  /*17b0*/  LOP3.LUT P1, RZ, R70, 0x2, RZ, 0xc0, !PT ;  /* 0x0000000246ff7812 */ /* 0x000fe2000782c0ff */
[----:B------:R-:W-:Y:S01]  /*17c0*/  IMAD R81, R154, R79, R80 ;  /* 0x0000004f9a517224 */ /* 0x000fe200078e0250 */
[----:B------:R-:W-:Y:S01]  /*17d0*/  SHF.L.U32 R62, R164, 0x5, RZ ;  /* 0x00000005a43e7819 */ /* 0x000fe200000006ff */
[----:B------:R-:W-:Y:S01]  /*17e0*/  IMAD R7, R155, c[0x0][0x198], RZ ;  /* 0x000066009b077a24 */ /* 0x000fe200078e02ff */
[----:B------:R-:W-:Y:S01]  /*17f0*/  SHF.L.U32 R82, R79, 0x5, RZ ;  /* 0x000000054f527819 */ /* 0x000fe200000006ff */
[C---:B------:R-:W-:Y:S01]  /*1800*/  IMAD R5, R158.reuse, c[0x0][0x1a4], R3 ;  /* 0x000069009e057a24 */ /* 0x040fe200078e0203 */
[----:B------:R-:W-:Y:S01]  /*1810*/  MOV R3, 0x5 ;  /* 0x0000000500037802 */ /* 0x000fe20000000f00 */
[----:B------:R-:W-:Y:S01]  /*1820*/  IMAD.WIDE.U32 R158, R158, c[0x0][0x1a0], R22 ;  /* 0x000068009e9e7a25 */ /* 0x000fe200078e0016 */
[----:B------:R-:W-:-:S02]  /*1830*/  SHF.R.S32.HI R78, RZ, 0x1f, R81 ;  /* 0x0000001fff4e7819 */ /* 0x000fc40000011451 */
[----:B------:R-:W-:Y:S01]  /*1840*/  SHF.L.U64.HI R61, R164, R3, c[0x0][0x19c] ;  /* 0x00006700a43d7619 */ /* 0x000fe20000010203 */
[----:B------:R-:W-:Y:S01]  /*1850*/  IMAD R75, R152, c[0x0][0x1ac], R75 ;  /* 0x00006b00984b7a24 */ /* 0x000fe200078e024b */
[----:B------:R-:W-:Y:S01]  /*1860*/  SEL R51, R51, 0xfffffff0, !P1 ;  /* 0xfffffff033337807 */ /* 0x000fe20004800000 */
[----:B------:R-:W-:Y:S01]  /*1870*/  IMAD.MOV.U32 R0, RZ, RZ, c[0x0][0x1a0] ;  /* 0x00006800ff007624 */ /* 0x000fe200078e00ff */
[----:B------:R-:W-:Y:S01]  /*1880*/  IADD3 R54, R159, R5, RZ ;  /* 0x000000059f367210 */ /* 0x000fe20007ffe0ff */
[----:B------:R-:W-:Y:S02]  /*1890*/  IMAD.IADD R80, R80, 0x1, R81 ;  /* 0x0000000150507824 */ /* 0x000fe400078e0251 */
[----:B------:R-:W-:Y:S01]  /*18a0*/  IMAD.WIDE.U32 R152, R152, c[0x0][0x1a8], R14 ;  /* 0x00006a0098987a25 */ /* 0x000fe200078e000e */
[----:B------:R-:W-:Y:S02]  /*18b0*/  SHF.L.U64.HI R68, R0, R3, c[0x0][0x1a4] ;  /* 0x0000690000447619 */ /* 0x000fe40000010203 */
[----:B------:R-:W-:Y:S01]  /*18c0*/  SHF.R.S32.HI R76, RZ, 0x1f, R80 ;  /* 0x0000001fff4c7819 */ /* 0x000fe20000011450 */
[----:B------:R-:W-:-:S02]  /*18d0*/  IMAD R7, R154, c[0x0][0x19c], R7 ;  /* 0x000067009a077a24 */ /* 0x000fc400078e0207 */
[----:B------:R-:W-:-:S04]  /*18e0*/  IMAD.WIDE.U32 R160, R154, c[0x0][0x198], R160 ;  /* 0x000066009aa07a25 */ /* 0x000fc800078e00a0 */
[----:B------:R-:W-:Y:S02]  /*18f0*/  IMAD.SHL.U32 R67, R0, 0x20, RZ ;  /* 0x0000002000437824 */ /* 0x000fe400078e00ff */
[----:B------:R-:W-:Y:S02]  /*1900*/  IMAD.IADD R65, R64, 0x1, -R65 ;  /* 0x0000000140417824 */ /* 0x000fe400078e0a41 */
[----:B------:R-:W-:Y:S02]  /*1910*/  IMAD.IADD R60, R161, 0x1, R7 ;  /* 0x00000001a13c7824 */ /* 0x000fe400078e0207 */
[----:B------:R-:W-:Y:S02]  /*1920*/  IMAD.IADD R75, R153, 0x1, R75 ;  /* 0x00000001994b7824 */ /* 0x000fe400078e024b */
[----:B------:R-:W-:Y:S01]  /*1930*/  @!P5 IMAD.MOV.U32 R11, RZ, RZ, RZ ;  /* 0x000000ffff0bd224 */ /* 0x000fe200078e00ff */
[----:B------:R-:W-:Y:S05]  /*1940*/  @!P0 BRA `(.L_x_2148) ;  /* 0x0000800000008947 */ /* 0x000fea0003800000 */
[C---:B-1----:R-:W-:Y:S01]  /*1950*/  IMAD R12, R6.reuse, c[0x0][0x280], RZ ;  /* 0x0000a000060c7a24 */ /* 0x042fe200078e02ff */
[----:B------:R-:W-:Y:S01]  /*1960*/  SHF.R.S32.HI R5, RZ, 0x1f, R130 ;  /* 0x0000001fff057819 */ /* 0x000fe20000011482 */
[----:B------:R-:W-:Y:S01]  /*1970*/  IMAD R6, R6, c[0x0][0x278], RZ ;  /* 0x00009e0006067a24 */ /* 0x000fe200078e02ff */
[--C-:B------:R-:W-:Y:S01]  /*1980*/  SHF.R.S32.HI R10, RZ, 0x1f, R77.reuse ;  /* 0x0000001fff0a7819 */ /* 0x100fe2000001144d */
[C---:B------:R-:W-:Y:S01]  /*1990*/  IMAD R7, R9.reuse, c[0x0][0x284], R12 ;  /* 0x0000a10009077a24 */ /* 0x040fe200078e020c */
[----:B------:R-:W-:Y:S01]  /*19a0*/  IADD3 R8, P1, P0, R130, R154, -R77 ;  /* 0x0000009a82087210 */ /* 0x000fe2000783e84d */
[----:B------:R-:W-:Y:S01]  /*19b0*/  IMAD.WIDE.U32 R12, R9, c[0x0][0x280], R18 ;  /* 0x0000a000090c7a25 */ /* 0x000fe200078e0012 */
[----:B------:R-:W-:Y:S01]  /*19c0*/  IADD3 R103, P5, R62, R62, RZ ;  /* 0x0000003e3e677210 */ /* 0x000fe20007fbe0ff */
[----:B------:R-:W-:Y:S01]  /*19d0*/  UMOV UR9, 0x40 ;  /* 0x0000004000097882 */ /* 0x000fe20000000000 */
[----:B------:R-:W-:Y:S01]  /*19e0*/  IADD3.X R5, R5, R155, ~R10, P1, P0 ;  /* 0x0000009b05057210 */ /* 0x000fe20000fe0c0a */
[----:B------:R-:W-:Y:S01]  /*19f0*/  IMAD.WIDE.U32 R14, R9, c[0x0][0x278], R18 ;  /* 0x00009e00090e7a25 */ /* 0x000fe200078e0012 */
[C---:B------:R-:W-:Y:S01]  /*1a00*/  IADD3 R99, P4, R103.reuse, 0x20, RZ ;  /* 0x0000002067637810 */ /* 0x040fe20007f9e0ff */
[----:B------:R-:W-:Y:S01]  /*1a10*/  ULDC.64 UR4, c[0x0][0x1a0] ;  /* 0x0000680000047ab9 */ /* 0x000fe20000000a00 */
[----:B------:R-:W-:Y:S01]  /*1a20*/  IADD3 R103, P3, R103, 0x40, RZ ;  /* 0x0000004067677810 */ /* 0x000fe20007f7e0ff */
[----:B------:R-:W-:Y:S01]  /*1a30*/  IMAD R6, R9, c[0x0][0x27c], R6 ;  /* 0x00009f0009067a24 */ /* 0x000fe200078e0206 */
[----:B------:R-:W-:Y:S01]  /*1a40*/  UIMAD UR10, UR9, UR5, URZ ;  /* 0x00000005090a72a4 */ /* 0x000fe2000f8e023f */
[----:B------:R-:W-:Y:S01]  /*1a50*/  IMAD.IADD R13, R13, 0x1, R7 ;  /* 0x000000010d0d7824 */ /* 0x000fe200078e0207 */
[C---:B------:R-:W-:Y:S01]  /*1a60*/  IADD3 R149, R82.reuse, 0x20, RZ ;  /* 0x0000002052957810 */ /* 0x040fe20007ffe0ff */
[----:B------:R-:W-:Y:S01]  /*1a70*/  IMAD R7, R5, c[0x0][0x290], RZ ;  /* 0x0000a40005077a24 */ /* 0x000fe200078e02ff */
[----:B------:R-:W-:Y:S01]  /*1a80*/  IADD3 R145, R82, 0x40, RZ ;  /* 0x0000004052917810 */ /* 0x000fe20007ffe0ff */
[----:B------:R-:W-:Y:S01]  /*1a90*/  IMAD.IADD R15, R15, 0x1, R6 ;  /* 0x000000010f0f7824 */ /* 0x000fe200078e0206 */
[----:B------:R-:W-:Y:S01]  /*1aa0*/  UMOV UR8, 0xc0 ;  /* 0x000000c000087882 */ /* 0x000fe20000000000 */
[----:B------:R-:W-:Y:S01]  /*1ab0*/  IMAD R5, R5, c[0x0][0x288], RZ ;  /* 0x0000a20005057a24 */ /* 0x000fe200078e02ff */
[----:B------:R-:W-:Y:S01]  /*1ac0*/  UIMAD UR11, UR8, UR5, URZ ;  /* 0x00000005080b72a4 */ /* 0x000fe2000f8e023f */
[C---:B------:R-:W-:Y:S01]  /*1ad0*/  IMAD R7, R8.reuse, c[0x0][0x294], R7 ;  /* 0x0000a50008077a24 */ /* 0x040fe200078e0207 */
[----:B------:R-:W-:Y:S01]  /*1ae0*/  SHF.L.U32 R88, R79, 0x6, RZ ;  /* 0x000000064f587819 */ /* 0x000fe200000006ff */
[----:B------:R-:W-:Y:S01]  /*1af0*/  IMAD.WIDE.U32 R12, R8, c[0x0][0x290], R12 ;  /* 0x0000a400080c7a25 */ /* 0x000fe200078e000c */
[----:B------:R-:W-:Y:S01]  /*1b00*/  ULDC UR5, c[0x0][0x294] ;  /* 0x0000a50000057ab9 */ /* 0x000fe20000000800 */
[----:B------:R-:W-:Y:S01]  /*1b10*/  IADD3 R84, R154, 0x20, RZ ;  /* 0x000000209a547810 */ /* 0x000fe20007ffe0ff */
[----:B------:R-:W-:Y:S01]  /*1b20*/  UIMAD UR5, UR8, UR5, URZ ;  /* 0x00000005080572a4 */ /* 0x000fe2000f8e023f */
[C---:B------:R-:W-:Y:S01]  /*1b30*/  IMAD R5, R8.reuse, c[0x0][0x28c], R5 ;  /* 0x0000a30008057a24 */ /* 0x040fe200078e0205 */
[----:B------:R-:W-:Y:S01]  /*1b40*/  UIMAD.WIDE.U32 UR12, UR8, UR4, URZ ;  /* 0x00000004080c72a5 */ /* 0x000fe2000f8e003f */
[----:B------:R-:W-:Y:S01]  /*1b50*/  IMAD.WIDE.U32 R14, R8, c[0x0][0x288], R14 ;  /* 0x0000a200080e7a25 */ /* 0x000fe200078e000e */
[C---:B------:R-:W-:Y:S01]  /*1b60*/  IADD3 R144, R154.reuse, 0x40, RZ ;  /* 0x000000409a907810 */ /* 0x040fe20007ffe0ff */
[----:B------:R-:W-:Y:S01]  /*1b70*/  ULDC UR4, c[0x0][0x230] ;  /* 0x00008c0000047ab9 */ /* 0x000fe20000000800 */
[----:B------:R-:W-:Y:S01]  /*1b80*/  IADD3 R142, R154, 0x60, RZ ;  /* 0x000000609a8e7810 */ /* 0x000fe20007ffe0ff */
[----:B-----5:R-:W-:Y:S01]  /*1b90*/  IMAD.IADD R130, R11, 0x1, R130 ;  /* 0x000000010b827824 */ /* 0x020fe200078e0282 */
[----:B------:R-:W-:Y:S01]  /*1ba0*/  SHF.R.S32.HI R139, RZ, 0x1f, R82 ;  /* 0x0000001fff8b7819 */ /* 0x000fe20000011452 */
[----:B------:R-:W-:Y:S01]  /*1bb0*/  IMAD.IADD R9, R13, 0x1, R7 ;  /* 0x000000010d097824 */ /* 0x000fe200078e0207 */
[----:B------:R-:W-:Y:S01]  /*1bc0*/  SHF.R.S32.HI R87, RZ, 0x1f, R88 ;  /* 0x0000001fff577819 */ /* 0x000fe20000011458 */
[----:B------:R-:W-:Y:S01]  /*1bd0*/  IMAD.IADD R11, R15, 0x1, R5 ;  /* 0x000000010f0b7824 */ /* 0x000fe200078e0205 */
[----:B------:R-:W-:Y:S01]  /*1be0*/  IADD3 R15, R18, 0x20, RZ ;  /* 0x00000020120f7810 */ /* 0x000fe20007ffe0ff */
[----:B------:R-:W-:Y:S01]  /*1bf0*/  IMAD.MOV.U32 R8, RZ, RZ, R12 ;  /* 0x000000ffff087224 */ /* 0x000fe200078e000c */
[----:B------:R-:W-:Y:S01]  /*1c00*/  SHF.R.S32.HI R137, RZ, 0x1f, R149 ;  /* 0x0000001fff897819 */ /* 0x000fe20000011495 */
[C---:B------:R-:W-:Y:S01]  /*1c10*/  IMAD R7, R2.reuse, c[0x0][0x2a0], RZ ;  /* 0x0000a80002077a24 */ /* 0x040fe200078e02ff */
[----:B------:R-:W-:Y:S01]  /*1c20*/  SHF.R.S32.HI R136, RZ, 0x1f, R145 ;  /* 0x0000001fff887819 */ /* 0x000fe20000011491 */
[----:B------:R-:W-:Y:S01]  /*1c30*/  IMAD R5, R2, c[0x0][0x298], RZ ;  /* 0x0000a60002057a24 */ /* 0x000fe200078e02ff */
[----:B------:R-:W-:Y:S01]  /*1c40*/  UIADD3 UR11, UR13, UR11, URZ ;  /* 0x0000000b0d0b7290 */ /* 0x000fe2000fffe03f */
[----:B------:R-:W-:Y:S01]  /*1c50*/  IMAD.MOV.U32 R10, RZ, RZ, R14 ;  /* 0x000000ffff0a7224 */ /* 0x000fe200078e000e */
[----:B------:R-:W-:Y:S01]  /*1c60*/  IADD3 R14, R18, 0x40, RZ ;  /* 0x00000040120e7810 */ /* 0x000fe20007ffe0ff */
[----:B------:R-:W-:Y:S01]  /*1c70*/  IMAD.WIDE.U32 R12, R0, 0x40, RZ ;  /* 0x00000040000c7825 */ /* 0x000fe200078e00ff */
[----:B------:R-:W-:-:S03]  /*1c80*/  ULDC.U8 UR8, c[0x0][0x313] ;  /* 0x0000c4c000087ab9 */ /* 0x000fc60000000000 */
        /* <DEDUP_REMOVED lines=18> */
[----:B------:R-:W-:Y:S01]  /*1db0*/  IMAD.SHL.U32 R92, R94, 0x20, RZ ;  /* 0x000000205e5c7824 */ /* 0x000fe200078e00ff */
[----:B------:R-:W-:Y:S01]  /*1dc0*/  LEA R122, P0, R158, c[0x0][0x170], 0x1 ;  /* 0x00005c009e7a7a11 */ /* 0x000fe200078008ff */
[----:B------:R-:W-:Y:S01]  /*1dd0*/  IMAD.X R102, R61, 0x1, R61, P5 ;  /* 0x000000013d667824 */ /* 0x000fe200028e063d */
[----:B------:R-:W-:Y:S01]  /*1de0*/  LEA.HI.X R119, R160, c[0x0][0x16c], R60, 0x1, P1 ;  /* 0x00005b00a0777a11 */ /* 0x000fe200008f0c3c */
[----:B------:R-:W-:Y:S01]  /*1df0*/  IMAD.MOV.U32 R93, RZ, RZ, 0x6 ;  /* 0x00000006ff5d7424 */ /* 0x000fe200078e00ff */
[----:B------:R-:W-:Y:S01]  /*1e00*/  LEA.HI.X R123, R158, c[0x0][0x174], R54, 0x1, P0 ;  /* 0x00005d009e7b7a11 */ /* 0x000fe200000f0c36 */
[----:B------:R-:W-:Y:S01]  /*1e10*/  IMAD.X R98, RZ, RZ, R102, P4 ;  /* 0x000000ffff627224 */ /* 0x000fe200020e0666 */
[----:B------:R-:W-:Y:S01]  /*1e20*/  SHF.R.S32.HI R131, RZ, 0x1f, R130 ;  /* 0x0000001fff837819 */ /* 0x000fe20000011482 */
[C---:B------:R-:W-:Y:S01]  /*1e30*/  IMAD.IADD R143, R82.reuse, 0x1, R149 ;  /* 0x00000001528f7824 */ /* 0x040fe200078e0295 */
        /* <DEDUP_REMOVED lines=12> */
[----:B------:R-:W-:-:S02]  /*1f00*/  IADD3.X R102, RZ, R102, RZ, P3, !PT ;  /* 0x00000066ff667210 */ /* 0x000fc40001ffe4ff */
[C---:B------:R-:W-:Y:S01]  /*1f10*/  SHF.L.U64.HI R131, R130.reuse, 0x1, R131 ;  /* 0x0000000182837819 */ /* 0x040fe20000010283 */
[----:B------:R-:W-:Y:S01]  /*1f20*/  IMAD.SHL.U32 R130, R130, 0x2, RZ ;  /* 0x0000000282827824 */ /* 0x000fe200078e00ff */
[C---:B------:R-:W-:Y:S01]  /*1f30*/  SHF.L.U64.HI R0, R52.reuse, 0x1, R3 ;  /* 0x0000000134007819 */ /* 0x040fe20000010203 */
[----:B------:R-:W-:Y:S01]  /*1f40*/  IMAD.SHL.U32 R52, R52, 0x2, RZ ;  /* 0x0000000234347824 */ /* 0x000fe200078e00ff */
[----:B------:R-:W-:Y:S01]  /*1f50*/  IADD3 R97, P1, R101, 0x20, RZ ;  /* 0x0000002065617810 */ /* 0x000fe20007f3e0ff */
[----:B------:R-:W-:Y:S01]  /*1f60*/  IMAD.X R100, R91, 0x1, R91, P5 ;  /* 0x000000015b647824 */ /* 0x000fe200028e065b */
[----:B------:R-:W-:Y:S01]  /*1f70*/  IADD3.X R106, R61, R98, RZ, P4, !PT ;  /* 0x000000623d6a7210 */ /* 0x000fe200027fe4ff */
[----:B------:R-:W-:Y:S01]  /*1f80*/  IMAD R86, R79, 0x60, RZ ;  /* 0x000000604f567824 */ /* 0x000fe200078e02ff */
[----:B------:R-:W-:Y:S01]  /*1f90*/  IADD3 R111, P3, R62, R103, RZ ;  /* 0x000000673e6f7210 */ /* 0x000fe20007f7e0ff */
[----:B------:R-:W-:Y:S01]  /*1fa0*/  IMAD.X R96, RZ, RZ, R100, P1 ;  /* 0x000000ffff607224 */ /* 0x000fe200008e0664 */
[----:B------:R-:W-:Y:S01]  /*1fb0*/  IADD3 R101, P0, R101, 0x40, RZ ;  /* 0x0000004065657810 */ /* 0x000fe20007f1e0ff */
[----:B------:R-:W-:Y:S01]  /*1fc0*/  IMAD.IADD R140, R82, 0x1, R143 ;  /* 0x00000001528c7824 */ /* 0x000fe200078e028f */
[----:B------:R-:W-:Y:S01]  /*1fd0*/  IADD3 R128, P4, R130, c[0x0][0x2b0], RZ ;  /* 0x0000ac0082807a10 */ /* 0x000fe20007f9e0ff */
[----:B------:R-:W-:Y:S01]  /*1fe0*/  IMAD.IADD R138, R82, 0x1, R141 ;  /* 0x00000001528a7824 */ /* 0x000fe200078e028d */
[C---:B------:R-:W-:Y:S01]  /*1ff0*/  SHF.L.U64.HI R114, R162.reuse, R93, c[0x0][0x294] ;  /* 0x0000a500a2727619 */ /* 0x040fe2000001025d */
[----:B------:R-:W-:Y:S01]  /*2000*/  IMAD.WIDE.U32 R162, R162, 0xc0, RZ ;  /* 0x000000c0a2a27825 */ /* 0x000fe200078e00ff */
[----:B------:R-:W-:-:S02]  /*2010*/  IADD3.X R129, R131, c[0x0][0x2b4], RZ, P4, !PT ;  /* 0x0000ad0083817a10 */ /* 0x000fc400027fe4ff */
[----:B------:R-:W-:Y:S01]  /*2020*/  IADD3 R20, P1, R52, c[0x0][0x2b0], RZ ;  /* 0x0000ac0034147a10 */ /* 0x000fe20007f3e0ff */
[----:B------:R-:W-:Y:S01]  /*2030*/  IMAD.X R110, R61, 0x1, R102, P3 ;  /* 0x000000013d6e7824 */ /* 0x000fe200018e0666 */
[-C--:B------:R-:W-:Y:S01]  /*2040*/  IADD3 R105, P5, R97, R92.reuse, RZ ;  /* 0x0000005c61697210 */ /* 0x080fe20007fbe0ff */
[----:B------:R-:W-:Y:S01]  /*2050*/  IMAD.X R100, RZ, RZ, R100, P0 ;  /* 0x000000ffff647224 */ /* 0x000fe200000e0664 */
[----:B------:R-:W-:Y:S01]  /*2060*/  IADD3 R109, P4, R101, R92, RZ ;  /* 0x0000005c656d7210 */ /* 0x000fe20007f9e0ff */
[----:B------:R-:W-:Y:S01]  /*2070*/  IMAD.MOV.U32 R89, RZ, RZ, c[0x0][0x290] ;  /* 0x0000a400ff597624 */ /* 0x000fe200078e00ff */
[----:B------:R-:W-:Y:S01]  /*2080*/  IADD3 R130, P3, R130, c[0x0][0x2a8], RZ ;  /* 0x0000aa0082827a10 */ /* 0x000fe20007f7e0ff */
[----:B------:R-:W-:Y:S01]  /*2090*/  IMAD.SHL.U32 R117, R12, 0x2, RZ ;  /* 0x000000020c757824 */ /* 0x000fe200078e00ff */
[----:B------:R-:W-:Y:S01]  /*20a0*/  IADD3 R52, P0, R52, c[0x0][0x2a8], RZ ;  /* 0x0000aa0034347a10 */ /* 0x000fe20007f1e0ff */
[----:B------:R-:W-:Y:S01]  /*20b0*/  IMAD.MOV.U32 R13, RZ, RZ, R55 ;  /* 0x000000ffff0d7224 */ /* 0x000fe200078e0037 */
[C---:B------:R-:W-:Y:S01]  /*20c0*/  SHF.L.U64.HI R93, R94.reuse, R93, c[0x0][0x28c] ;  /* 0x0000a3005e5d7619 */ /* 0x040fe2000001025d */
[----:B------:R-:W-:Y:S01]  /*20d0*/  IMAD.SHL.U32 R94, R94, 0x40, RZ ;  /* 0x000000405e5e7824 */ /* 0x000fe200078e00ff */
[C---:B------:R-:W-:Y:S01]  /*20e0*/  SHF.L.U64.HI R114, R115.reuse, 0x1, R114 ;  /* 0x0000000173727819 */ /* 0x040fe20000010272 */
[----:B------:R-:W-:Y:S01]  /*20f0*/  IMAD.SHL.U32 R115, R115, 0x2, RZ ;  /* 0x0000000273737824 */ /* 0x000fe200078e00ff */
[C---:B------:R-:W-:Y:S01]  /*2100*/  SHF.L.U64.HI R112, R113.reuse, 0x1, R112 ;  /* 0x0000000171707819 */ /* 0x040fe20000010270 */
[----:B------:R-:W-:Y:S01]  /*2110*/  IMAD.SHL.U32 R113, R113, 0x2, RZ ;  /* 0x0000000271717824 */ /* 0x000fe200078e00ff */
[----:B------:R-:W-:Y:S01]  /*2120*/  SHF.R.S32.HI R85, RZ, 0x1f, R86 ;  /* 0x0000001fff557819 */ /* 0x000fe20000011456 */
[--C-:B------:R-:W-:Y:S01]  /*2130*/  IMAD.X R104, R96, 0x1, R91.reuse, P5 ;  /* 0x0000000160687824 */ /* 0x100fe200028e065b */
[----:B------:R-:W-:Y:S01]  /*2140*/  IADD3 R95, R165, UR10, RZ ;  /* 0x0000000aa55f7c10 */ /* 0x000fe2000fffe0ff */
[----:B------:R-:W-:Y:S01]  /*2150*/  IMAD.X R108, R100, 0x1, R91, P4 ;  /* 0x00000001646c7824 */ /* 0x000fe200020e065b */
[----:B------:R-:W-:Y:S01]  /*2160*/  SHF.R.S32.HI R135, RZ, 0x1f, R143 ;  /* 0x0000001fff877819 */ /* 0x000fe2000001148f */
[----:B------:R-:W-:Y:S01]  /*2170*/  IMAD.U32 R89, R89, -0x80, RZ ;  /* 0xffffff8059597824 */ /* 0x000fe200078e00ff */
[----:B------:R-:W-:-:S02]  /*2180*/  SHF.R.S32.HI R134, RZ, 0x1f, R141 ;  /* 0x0000001fff867819 */ /* 0x000fc4000001148d */
[----:B------:R-:W-:Y:S02]  /*2190*/  IADD3 R118, R163, UR5, RZ ;  /* 0x00000005a3767c10 */ /* 0x000fe4000fffe0ff */
[----:B------:R-:W-:Y:S02]  /*21a0*/  SHF.R.S32.HI R133, RZ, 0x1f, R140 ;  /* 0x0000001fff857819 */ /* 0x000fe4000001148c */
[----:B------:R-:W-:Y:S02]  /*21b0*/  SHF.R.S32.HI R132, RZ, 0x1f, R138 ;  /* 0x0000001fff847819 */ /* 0x000fe4000001148a */
[----:B------:R-:W-:Y:S02]  /*21c0*/  IADD3.X R131, R131, c[0x0][0x2ac], RZ, P3, !PT ;  /* 0x0000ab0083837a10 */ /* 0x000fe40001ffe4ff */
[C---:B------:R-:W-:Y:S02]  /*21d0*/  IADD3.X R21, R0.reuse, c[0x0][0x2b4], RZ, P1, !PT ;  /* 0x0000ad0000157a10 */ /* 0x040fe40000ffe4ff */
[----:B------:R-:W-:-:S02]  /*21e0*/  IADD3.X R53, R0, c[0x0][0x2ac], RZ, P0, !PT ;  /* 0x0000ab0000357a10 */ /* 0x000fc400007fe4ff */
.L_x_2194:
        /* <DEDUP_REMOVED lines=193> */
.L_x_2152:
[----:B------:R-:W-:Y:S05]  /*2e00*/  BSYNC B0 ;  /* 0x0000000000007941 */ /* 0x000fea0003800000 */
.L_x_2151:
        /* <DEDUP_REMOVED lines=147> */
.L_x_2154:
[----:B------:R-:W-:Y:S05]  /*3740*/  BSYNC B0 ;  /* 0x0000000000007941 */ /* 0x000fea0003800000 */
.L_x_2153:
        /* <DEDUP_REMOVED lines=155> */
.L_x_2156:
[----:B------:R-:W-:Y:S05]  /*4100*/  BSYNC B0 ;  /* 0x0000000000007941 */ /* 0x000fea0003800000 */
.L_x_2155:
        /* <DEDUP_REMOVED lines=160> */
.L_x_2158:
[----:B------:R-:W-:Y:S05]  /*4b10*/  BSYNC B0 ;  /* 0x0000000000007941 */ /* 0x000fea0003800000 */
.L_x_2157:
        /* <DEDUP_REMOVED lines=8> */
.L_x_2150:
        /* <DEDUP_REMOVED lines=85> */
.L_x_2163:
[----:B------:R-:W-:Y:S05]  /*50f0*/  BSYNC B0 ;  /* 0x0000000000007941 */ /* 0x000fea0003800000 */
.L_x_2162:
        /* <DEDUP_REMOVED lines=86> */
.L_x_2165:
[----:B------:R-:W-:Y:S05]  /*5660*/  BSYNC B0 ;  /* 0x0000000000007941 */ /* 0x000fea0003800000 */
.L_x_2164:
        /* <DEDUP_REMOVED lines=85> */
.L_x_2167:
[----:B------:R-:W-:Y:S05]  /*5bc0*/  BSYNC B0 ;  /* 0x0000000000007941 */ /* 0x000fea0003800000 */
.L_x_2166:
[----:B-----5:R2:W-:Y:S02]  /*5bd0*/  STG.E.128 [R120.64+0x80], R40 ;  /* 0x0000802878007986 */ /* 0x0205e4000c101d06 */
.L_x_2161:
[----:B------:R-:W-:Y:S05]  /*5be0*/  BSYNC B1 ;  /* 0x0000000000017941 */ /* 0x000fea0003800000 */
.L_x_2160:
        /* <DEDUP_REMOVED lines=90> */
.L_x_2171:
[----:B------:R-:W-:Y:S05]  /*6190*/  BSYNC B0 ;  /* 0x0000000000007941 */ /* 0x000fea0003800000 */
.L_x_2170:
        /* <DEDUP_REMOVED lines=91> */
.L_x_2173:
[----:B------:R-:W-:Y:S05]  /*6750*/  BSYNC B0 ;  /* 0x0000000000007941 */ /* 0x000fea0003800000 */
.L_x_2172:
        /* <DEDUP_REMOVED lines=89> */
.L_x_2175:
[----:B------:R-:W-:Y:S05]  /*6cf0*/  BSYNC B0 ;  /* 0x0000000000007941 */ /* 0x000fea0003800000 */
.L_x_2174:
[----:B-----5:R1:W-:Y:S02]  /*6d00*/  STG.E.128 [R166.64+0x80], R40 ;  /* 0x00008028a6007986 */ /* 0x0203e4000c101d06 */
.L_x_2169:
[----:B------:R-:W-:Y:S05]  /*6d10*/  BSYNC B1 ;  /* 0x0000000000017941 */ /* 0x000fea0003800000 */
.L_x_2168:
        /* <DEDUP_REMOVED lines=90> */
.L_x_2179:
[----:B------:R-:W-:Y:S05]  /*72c0*/  BSYNC B0 ;  /* 0x0000000000007941 */ /* 0x000fea0003800000 */
.L_x_2178:
        /* <DEDUP_REMOVED lines=91> */
.L_x_2181:
[----:B------:R-:W-:Y:S05]  /*7880*/  BSYNC B0 ;  /* 0x0000000000007941 */ /* 0x000fea0003800000 */
.L_x_2180:
        /* <DEDUP_REMOVED lines=91> */
.L_x_2183:
[----:B------:R-:W-:Y:S05]  /*7e40*/  BSYNC B0 ;  /* 0x0000000000007941 */ /* 0x000fea0003800000 */
.L_x_2182:
[C---:B-1----:R-:W-:Y:S04]  /*7e50*/  LEA R2, P0, R103.reuse, R120, 0x1 ;  /* 0x0000007867027211 */ /* 0x042fe800078008ff */
[----:B------:R-:W-:Y:S05]  /*7e60*/  LEA.HI.X R3, R103, R119, R102, 0x1, P0 ;  /* 0x0000007767037211 */ /* 0x000fea00000f0c66 */
[----:B-----5:R1:W-:Y:S04]  /*7e70*/  STG.E.128 [R2.64], R40 ;  /* 0x0000002802007986 */ /* 0x0203e8000c101d06 */
.L_x_2177:
[----:B------:R-:W-:Y:S05]  /*7e80*/  BSYNC B1 ;  /* 0x0000000000017941 */ /* 0x000fea0003800000 */
.L_x_2176:
        /* <DEDUP_REMOVED lines=93> */
.L_x_2187:
[----:B------:R-:W-:Y:S05]  /*8460*/  BSYNC B0 ;  /* 0x0000000000007941 */ /* 0x000fea0003800000 */
.L_x_2186:
        /* <DEDUP_REMOVED lines=93> */
.L_x_2189:
[----:B------:R-:W-:Y:S05]  /*8a40*/  BSYNC B0 ;  /* 0x0000000000007941 */ /* 0x000fea0003800000 */
.L_x_2188:
        /* <DEDUP_REMOVED lines=92> */
.L_x_2191:
[----:B------:R-:W-:Y:S05]  /*9010*/  BSYNC B0 ;  /* 0x0000000000007941 */ /* 0x000fea0003800000 */
.L_x_2190:
[C---:B-1----:R-:W-:Y:S04]  /*9020*/  LEA R2, P0, R111.reuse, R120, 0x1 ;  /* 0x000000786f027211 */ /* 0x042fe800078008ff */
[----:B------:R-:W-:Y:S05]  /*9030*/  LEA.HI.X R3, R111, R119, R110, 0x1, P0 ;  /* 0x000000776f037211 */ /* 0x000fea00000f0c6e */
[----:B-----5:R1:W-:Y:S04]  /*9040*/  STG.E.128 [R2.64], R8 ;  /* 0x0000000802007986 */ /* 0x0203e8000c101d06 */
.L_x_2185:
[----:B------:R-:W-:Y:S05]  /*9050*/  BSYNC B1 ;  /* 0x0000000000017941 */ /* 0x000fea0003800000 */
.L_x_2184:
        /* <DEDUP_REMOVED lines=8> */
.L_x_2149:
        /* <DEDUP_REMOVED lines=42> */
.L_x_2159:
        /* <DEDUP_REMOVED lines=80> */
.L_x_2192:
        /* <DEDUP_REMOVED lines=9> */
.L_x_2193:
[----:B------:R-:W-:Y:S04]  /*9910*/  IADD3 R13, R13, -0x1, RZ ;  /* 0xffffffff0d0d7810 */ /* 0x000fe80007ffe0ff */
[----:B------:R-:W-:Y:S11]  /*9920*/  ISETP.GT.AND P0, PT, R13, R90, PT ;  /* 0x0000005a0d00720c */ /* 0x000ff60003f04270 */
[----:B------:R-:W-:Y:S02]  /*9930*/  @!UPT UIADD3 URZ, URZ, URZ, URZ ;  /* 0x0000003f3f3ff290 */ /* 0x000fe4000fffe03f */
[----:B------:R-:W-:-:S05]  /*9940*/  @P0 BRA `(.L_x_2194) ;  /* 0xffff88a000000947 */ /* 0x000fca000383ffff */
.L_x_2148:
        /* <DEDUP_REMOVED lines=25> */
[----:B------:R-:W-:Y:S02]  /*9ae0*/  SHF.R.S32.HI R25, RZ, 0x1f, R2 ;  /* 0x0000001fff197819 */ /* 0x000fe40000011402 */
[----:B------:R-:W-:Y:S02]  /*9af0*/  IADD3 R17, P4, R80, R2, RZ ;  /* 0x0000000250117210 */ /* 0x000fe40007f9e0ff */
[----:B------:R-:W-:Y:S01]  /*9b00*/  LEA R26, P3, R0, c[0x0][0x160], 0x1 ;  /* 0x00005800001a7a11 */ /* 0x000fe200078608ff */
[--C-:B------:R-:W-:Y:S02]  /*9b10*/  IMAD.X R78, R78, 0x1, R25.reuse, P5 ;  /* 0x000000014e4e7824 */ /* 0x100fe400028e0619 */
[----:B------:R-:W-:Y:S01]  /*9b20*/  IMAD.X R25, R76, 0x1, R25, P4 ;  /* 0x000000014c197824 */ /* 0x000fe200020e0619 */
[----:B------:R-:W-:Y:S01]  /*9b30*/  LEA.HI.X R27, R0, c[0x0][0x164], R75, 0x1, P3 ;  /* 0x00005900001b7a11 */ /* 0x000fe200018f0c4b */
[----:B------:R-:W-:Y:S05]  /*9b40*/  @!P0 BRA `(.L_x_2197) ;  /* 0x0000122000008947 */ /* 0x000fea0003800000 */
[----:B------:R-:W-:Y:S01]  /*9b50*/  BSSY B1, `(.L_x_2198) ;  /* 0x000008e000017945 */ /* 0x000fe20003800000 */
[----:B------:R-:W-:Y:S05]  /*9b60*/  @!P1 BRA `(.L_x_2199) ;  /* 0x000008c000009947 */ /* 0x000fea0003800000 */
[----:B-----5:R1:W5:Y:S01]  /*9b70*/  LDG.E.128 R8, [R28.64] ;  /* 0x000000061c087981 */ /* 0x020362000c1e1d00 */
        /* <DEDUP_REMOVED lines=47> */
.L_x_2201:
[----:B------:R-:W-:Y:S05]  /*9e70*/  BSYNC B0 ;  /* 0x0000000000007941 */ /* 0x000fea0003800000 */
.L_x_2200:
        /* <DEDUP_REMOVED lines=44> */
.L_x_2203:
[----:B------:R-:W-:Y:S05]  /*a140*/  BSYNC B0 ;  /* 0x0000000000007941 */ /* 0x000fea0003800000 */
.L_x_2202:
        /* <DEDUP_REMOVED lines=44> */
.L_x_2205:
[----:B------:R-:W-:Y:S05]  /*a410*/  BSYNC B0 ;  /* 0x0000000000007941 */ /* 0x000fea0003800000 */
.L_x_2204:
[----:B-----5:R4:W-:Y:S02]  /*a420*/  STS.128 [R149+0x2000], R8 ;  /* 0x0020000895007388 */ /* 0x0209e40000000c00 */
.L_x_2199:
[----:B------:R-:W-:Y:S05]  /*a430*/  BSYNC B1 ;  /* 0x0000000000017941 */ /* 0x000fea0003800000 */
.L_x_2198:
[----:B------:R-:W-:-:S04]  /*a440*/  IADD3 R0, R154, 0x20, RZ ;  /* 0x000000209a007810 */ /* 0x000fc80007ffe0ff */
[----:B------:R-:W-:-:S04]  /*a450*/  ISETP.GE.AND P0, PT, R0, R3, PT ;  /* 0x000000030000720c */ /* 0x000fc80003f06270 */
[----:B------:R-:W-:-:S13]  /*a460*/  ISETP.LT.OR P0, PT, R64, -0x83, P0 ;  /* 0xffffff7d4000780c */ /* 0x000fda0000701670 */
[----:B------:R-:W-:Y:S05]  /*a470*/  @P0 BRA `(.L_x_2206) ;  /* 0x00002c6000000947 */ /* 0x000fea0003800000 */
[----:B----45:R4:W5:Y:S01]  /*a480*/  LDG.E.128 R8, [R26.64] ;  /* 0x000000061a087981 */ /* 0x030962000c1e1d00 */
        /* <DEDUP_REMOVED lines=15> */
[C---:B------:R-:W-:Y:S02]  /*a580*/  SHF.L.U32 R13, R8.reuse, 0x10, RZ ;  /* 0x00000010080d7819 */ /* 0x040fe400000006ff */
[----:B------:R-:W-:Y:S02]  /*a590*/  LOP3.LUT R20, R8, 0xffff0000, RZ, 0xc0, !PT ;  /* 0xffff000008147812 */ /* 0x000fe400078ec0ff */
[----:B------:R-:W-:-:S02]  /*a5a0*/  LOP3.LUT R9, R9, 0xffff0000, RZ, 0xc0, !PT ;  /* 0xffff000009097812 */ /* 0x000fc400078ec0ff */
        /* <DEDUP_REMOVED lines=12> */
[----:B------:R-:W-:-:S02]  /*a670*/  FFMA.FTZ R21, R12, R24, -R21 ;  /* 0x000000180c157223 */ /* 0x000fc40000010815 */
[----:B------:R-:W-:Y:S02]  /*a680*/  IMAD.U32 R12, R3, 0x10000, RZ ;  /* 0x00010000030c7824 */ /* 0x000fe400078e00ff */
[C---:B------:R-:W-:Y:S02]  /*a690*/  FMUL.FTZ R10, R14.reuse, R10 ;  /* 0x0000000a0e0a7220 */ /* 0x040fe40000410000 */
[----:B------:R-:W-:Y:S01]  /*a6a0*/  FFMA.FTZ R25, R14, R22, -R25 ;  /* 0x000000160e197223 */ /* 0x000fe20000010819 */
[----:B------:R-:W-:Y:S01]  /*a6b0*/  SHF.L.U32 R14, R5, 0x10, RZ ;  /* 0x00000010050e7819 */ /* 0x000fe200000006ff */
[-C--:B------:R-:W-:Y:S02]  /*a6c0*/  FMUL.FTZ R3, R20, R2.reuse ;  /* 0x0000000214037220 */ /* 0x080fe40000410000 */
[----:B------:R-:W-:Y:S02]  /*a6d0*/  FMUL.FTZ R5, R13, R2 ;  /* 0x000000020d057220 */ /* 0x000fe40000410000 */
[----:B------:R-:W-:-:S02]  /*a6e0*/  FMUL.FTZ R2, R23, R12 ;  /* 0x0000000c17027220 */ /* 0x000fc40000410000 */
[----:B------:R-:W-:Y:S02]  /*a6f0*/  FMUL.FTZ R12, R15, R12 ;  /* 0x0000000c0f0c7220 */ /* 0x000fe40000410000 */
[----:B------:R-:W-:Y:S02]  /*a700*/  FFMA.FTZ R8, R9, R24, R8 ;  /* 0x0000001809087223 */ /* 0x000fe40000010008 */
[----:B------:R-:W-:Y:S02]  /*a710*/  FFMA.FTZ R10, R11, R22, R10 ;  /* 0x000000160b0a7223 */ /* 0x000fe4000001000a */
[-C--:B------:R-:W-:Y:S01]  /*a720*/  FFMA.FTZ R3, R13, R4.reuse, -R3 ;  /* 0x000000040d037223 */ /* 0x080fe20000010803 */
[----:B------:R-:W-:Y:S01]  /*a730*/  F2FP.BF16.PACK_AB R9, R8, R21 ;  /* 0x000000150809723e */ /* 0x000fe200000010ff */
[----:B------:R-:W-:Y:S01]  /*a740*/  FFMA.FTZ R4, R20, R4, R5 ;  /* 0x0000000414047223 */ /* 0x000fe20000010005 */
[----:B------:R-:W-:Y:S01]  /*a750*/  F2FP.BF16.PACK_AB R11, R10, R25 ;  /* 0x000000190a0b723e */ /* 0x000fe200000010ff */
[----:B------:R-:W-:-:S02]  /*a760*/  FFMA.FTZ R2, R15, R14, -R2 ;  /* 0x0000000e0f027223 */ /* 0x000fc40000010802 */
[----:B------:R-:W-:Y:S01]  /*a770*/  FFMA.FTZ R23, R23, R14, R12 ;  /* 0x0000000e17177223 */ /* 0x000fe2000001000c */
[----:B------:R-:W-:-:S04]  /*a780*/  F2FP.BF16.PACK_AB R8, R4, R3 ;  /* 0x000000030408723e */ /* 0x000fc800000010ff */
[----:B------:R-:W-:Y:S02]  /*a790*/  F2FP.BF16.PACK_AB R10, R23, R2 ;  /* 0x00000002170a723e */ /* 0x000fe400000010ff */
.L_x_2208:
[----:B------:R-:W-:Y:S05]  /*a7a0*/  BSYNC B0 ;  /* 0x0000000000007941 */ /* 0x000fea0003800000 */
.L_x_2207:
        /* <DEDUP_REMOVED lines=8> */
[C---:B---3--:R-:W-:Y:S02]  /*a830*/  LOP3.LUT R8, R13.reuse, 0xffff0000, RZ, 0xc0, !PT ;  /* 0xffff00000d087812 */ /* 0x048fe400078ec0ff */
[----:B------:R-:W-:Y:S02]  /*a840*/  SHF.L.U32 R9, R13, 0x10, RZ ;  /* 0x000000100d097819 */ /* 0x000fe400000006ff */
[C---:B------:R-:W-:Y:S02]  /*a850*/  SHF.L.U32 R10, R12.reuse, 0x10, RZ ;  /* 0x000000100c0a7819 */ /* 0x040fe400000006ff */
[----:B------:R-:W-:-:S02]  /*a860*/  LOP3.LUT R20, R12, 0xffff0000, RZ, 0xc0, !PT ;  /* 0xffff00000c147812 */ /* 0x000fc400078ec0ff */
[C---:B------:R-:W-:Y:S02]  /*a870*/  SHF.L.U32 R13, R15.reuse, 0x10, RZ ;  /* 0x000000100f0d7819 */ /* 0x040fe400000006ff */
[----:B------:R-:W-:Y:S01]  /*a880*/  LOP3.LUT R12, R15, 0xffff0000, RZ, 0xc0, !PT ;  /* 0xffff00000f0c7812 */ /* 0x000fe200078ec0ff */
[C---:B------:R-:W-:Y:S01]  /*a890*/  IMAD.U32 R15, R14.reuse, 0x10000, RZ ;  /* 0x000100000e0f7824 */ /* 0x040fe200078e00ff */
[----:B------:R-:W-:Y:S02]  /*a8a0*/  LOP3.LUT R24, R14, 0xffff0000, RZ, 0xc0, !PT ;  /* 0xffff00000e187812 */ /* 0x000fe400078ec0ff */
[----:B-----5:R-:W-:Y:S02]  /*a8b0*/  LOP3.LUT R11, R2, 0xffff0000, RZ, 0xc0, !PT ;  /* 0xffff0000020b7812 */ /* 0x020fe400078ec0ff */
[C---:B------:R-:W-:Y:S01]  /*a8c0*/  LOP3.LUT R21, R3.reuse, 0xffff0000, RZ, 0xc0, !PT ;  /* 0xffff000003157812 */ /* 0x040fe200078ec0ff */
[----:B------:R-:W-:Y:S01]  /*a8d0*/  IMAD.U32 R3, R3, 0x10000, RZ ;  /* 0x0001000003037824 */ /* 0x000fe200078e00ff */
[----:B--2---:R-:W-:Y:S01]  /*a8e0*/  LOP3.LUT R23, R4, 0xffff0000, RZ, 0xc0, !PT ;  /* 0xffff000004177812 */ /* 0x004fe200078ec0ff */
[-C--:B------:R-:W-:Y:S01]  /*a8f0*/  FMUL.FTZ R14, R8, R11.reuse ;  /* 0x0000000b080e7220 */ /* 0x080fe20000410000 */
[----:B------:R-:W-:Y:S01]  /*a900*/  LOP3.LUT R22, R5, 0xffff0000, RZ, 0xc0, !PT ;  /* 0xffff000005167812 */ /* 0x000fe200078ec0ff */
[----:B------:R-:W-:Y:S01]  /*a910*/  FMUL.FTZ R25, R9, R11 ;  /* 0x0000000b09197220 */ /* 0x000fe20000410000 */
[----:B------:R-:W-:Y:S01]  /*a920*/  SHF.L.U32 R5, R5, 0x10, RZ ;  /* 0x0000001005057819 */ /* 0x000fe200000006ff */
[----:B------:R-:W-:-:S02]  /*a930*/  FMUL.FTZ R11, R12, R21 ;  /* 0x000000150c0b7220 */ /* 0x000fc40000410000 */
[----:B------:R-:W-:Y:S01]  /*a940*/  FFMA.FTZ R14, R9, R23, -R14 ;  /* 0x00000017090e7223 */ /* 0x000fe2000001080e */
[----:B------:R-:W-:Y:S01]  /*a950*/  SHF.L.U32 R9, R2, 0x10, RZ ;  /* 0x0000001002097819 */ /* 0x000fe200000006ff */
[C---:B------:R-:W-:Y:S02]  /*a960*/  FMUL.FTZ R21, R13.reuse, R21 ;  /* 0x000000150d157220 */ /* 0x040fe40000410000 */
[----:B------:R-:W-:Y:S01]  /*a970*/  FFMA.FTZ R11, R13, R22, -R11 ;  /* 0x000000160d0b7223 */ /* 0x000fe2000001080b */
[----:B------:R-:W-:Y:S01]  /*a980*/  SHF.L.U32 R13, R4, 0x10, RZ ;  /* 0x00000010040d7819 */ /* 0x000fe200000006ff */
[----:B------:R-:W-:Y:S02]  /*a990*/  FMUL.FTZ R2, R20, R9 ;  /* 0x0000000914027220 */ /* 0x000fe40000410000 */
[----:B------:R-:W-:Y:S02]  /*a9a0*/  FMUL.FTZ R4, R24, R3 ;  /* 0x0000000318047220 */ /* 0x000fe40000410000 */
[----:B------:R-:W-:-:S02]  /*a9b0*/  FMUL.FTZ R9, R10, R9 ;  /* 0x000000090a097220 */ /* 0x000fc40000410000 */
[----:B------:R-:W-:Y:S02]  /*a9c0*/  FMUL.FTZ R3, R15, R3 ;  /* 0x000000030f037220 */ /* 0x000fe40000410000 */
[----:B------:R-:W-:Y:S02]  /*a9d0*/  FFMA.FTZ R25, R8, R23, R25 ;  /* 0x0000001708197223 */ /* 0x000fe40000010019 */
        /* <DEDUP_REMOVED lines=9> */
.L_x_2210:
[----:B------:R-:W-:Y:S05]  /*aa70*/  BSYNC B0 ;  /* 0x0000000000007941 */ /* 0x000fea0003800000 */
.L_x_2209:
        /* <DEDUP_REMOVED lines=8> */
[----:B-----5:R-:W-:Y:S01]  /*ab00*/  LOP3.LUT R8, R25, 0xffff0000, RZ, 0xc0, !PT ;  /* 0xffff000019087812 */ /* 0x020fe200078ec0ff */
[----:B---3--:R-:W-:Y:S01]  /*ab10*/  IMAD.U32 R14, R26, 0x10000, RZ ;  /* 0x000100001a0e7824 */ /* 0x008fe200078e00ff */
[----:B------:R-:W-:Y:S02]  /*ab20*/  LOP3.LUT R12, R27, 0xffff0000, RZ, 0xc0, !PT ;  /* 0xffff00001b0c7812 */ /* 0x000fe400078ec0ff */
[----:B------:R-:W-:Y:S02]  /*ab30*/  SHF.L.U32 R9, R25, 0x10, RZ ;  /* 0x0000001019097819 */ /* 0x000fe400000006ff */
[----:B------:R-:W-:-:S02]  /*ab40*/  SHF.L.U32 R13, R27, 0x10, RZ ;  /* 0x000000101b0d7819 */ /* 0x000fc400000006ff */
[C---:B------:R-:W-:Y:S02]  /*ab50*/  SHF.L.U32 R10, R24.reuse, 0x10, RZ ;  /* 0x00000010180a7819 */ /* 0x040fe400000006ff */
[----:B------:R-:W-:Y:S02]  /*ab60*/  LOP3.LUT R24, R24, 0xffff0000, RZ, 0xc0, !PT ;  /* 0xffff000018187812 */ /* 0x000fe400078ec0ff */
[----:B------:R-:W-:Y:S02]  /*ab70*/  LOP3.LUT R26, R26, 0xffff0000, RZ, 0xc0, !PT ;  /* 0xffff00001a1a7812 */ /* 0x000fe400078ec0ff */
[----:B----4-:R-:W-:Y:S02]  /*ab80*/  LOP3.LUT R11, R2, 0xffff0000, RZ, 0xc0, !PT ;  /* 0xffff0000020b7812 */ /* 0x010fe400078ec0ff */
[C---:B------:R-:W-:Y:S01]  /*ab90*/  LOP3.LUT R15, R3.reuse, 0xffff0000, RZ, 0xc0, !PT ;  /* 0xffff0000030f7812 */ /* 0x040fe200078ec0ff */
[----:B------:R-:W-:Y:S01]  /*aba0*/  IMAD.U32 R3, R3, 0x10000, RZ ;  /* 0x0001000003037824 */ /* 0x000fe200078e00ff */
[----:B--2---:R-:W-:Y:S01]  /*abb0*/  LOP3.LUT R17, R4, 0xffff0000, RZ, 0xc0, !PT ;  /* 0xffff000004117812 */ /* 0x004fe200078ec0ff */
[----:B------:R-:W-:Y:S01]  /*abc0*/  FMUL.FTZ R6, R8, R11 ;  /* 0x0000000b08067220 */ /* 0x000fe20000410000 */
[C---:B------:R-:W-:Y:S01]  /*abd0*/  LOP3.LUT R7, R5.reuse, 0xffff0000, RZ, 0xc0, !PT ;  /* 0xffff000005077812 */ /* 0x040fe200078ec0ff */
[----:B------:R-:W-:Y:S01]  /*abe0*/  FMUL.FTZ R16, R12, R15 ;  /* 0x0000000f0c107220 */ /* 0x000fe20000410000 */
[----:B------:R-:W-:Y:S01]  /*abf0*/  SHF.L.U32 R5, R5, 0x10, RZ ;  /* 0x0000001005057819 */ /* 0x000fe200000006ff */
[----:B------:R-:W-:-:S02]  /*ac00*/  FMUL.FTZ R11, R9, R11 ;  /* 0x0000000b090b7220 */ /* 0x000fc40000410000 */
[----:B------:R-:W-:Y:S01]  /*ac10*/  FFMA.FTZ R6, R9, R17, -R6 ;  /* 0x0000001109067223 */ /* 0x000fe20000010806 */
[----:B------:R-:W-:Y:S01]  /*ac20*/  SHF.L.U32 R9, R2, 0x10, RZ ;  /* 0x0000001002097819 */ /* 0x000fe200000006ff */
[C---:B------:R-:W-:Y:S02]  /*ac30*/  FMUL.FTZ R15, R13.reuse, R15 ;  /* 0x0000000f0d0f7220 */ /* 0x040fe40000410000 */
[-C--:B------:R-:W-:Y:S02]  /*ac40*/  FFMA.FTZ R16, R13, R7.reuse, -R16 ;  /* 0x000000070d107223 */ /* 0x080fe40000010810 */
[----:B------:R-:W-:Y:S01]  /*ac50*/  FFMA.FTZ R15, R12, R7, R15 ;  /* 0x000000070c0f7223 */ /* 0x000fe2000001000f */
[----:B------:R-:W-:Y:S01]  /*ac60*/  SHF.L.U32 R7, R4, 0x10, RZ ;  /* 0x0000001004077819 */ /* 0x000fe200000006ff */
[----:B------:R-:W-:Y:S02]  /*ac70*/  FMUL.FTZ R2, R24, R9 ;  /* 0x0000000918027220 */ /* 0x000fe40000410000 */
[----:B------:R-:W-:Y:S01]  /*ac80*/  FMUL.FTZ R4, R26, R3 ;  /* 0x000000031a047220 */ /* 0x000fe20000410000 */
[----:B------:R-:W-:Y:S01]  /*ac90*/  F2FP.BF16.PACK_AB R27, R15, R16 ;  /* 0x000000100f1b723e */ /* 0x000fe200000010ff */
[----:B------:R-:W-:-:S02]  /*aca0*/  FMUL.FTZ R9, R10, R9 ;  /* 0x000000090a097220 */ /* 0x000fc40000410000 */
[----:B------:R-:W-:Y:S02]  /*acb0*/  FMUL.FTZ R3, R14, R3 ;  /* 0x000000030e037220 */ /* 0x000fe40000410000 */
[----:B------:R-:W-:Y:S02]  /*acc0*/  FFMA.FTZ R11, R8, R17, R11 ;  /* 0x00000011080b7223 */ /* 0x000fe4000001000b */
[-C--:B------:R-:W-:Y:S02]  /*acd0*/  FFMA.FTZ R2, R10, R7.reuse, -R2 ;  /* 0x000000070a027223 */ /* 0x080fe40000010802 */
[----:B------:R-:W-:Y:S01]  /*ace0*/  FFMA.FTZ R9, R24, R7, R9 ;  /* 0x0000000718097223 */ /* 0x000fe20000010009 */
[----:B------:R-:W-:Y:S01]  /*acf0*/  F2FP.BF16.PACK_AB R25, R11, R6 ;  /* 0x000000060b19723e */ /* 0x000fe200000010ff */
[-C--:B------:R-:W-:Y:S02]  /*ad00*/  FFMA.FTZ R4, R14, R5.reuse, -R4 ;  /* 0x000000050e047223 */ /* 0x080fe40000010804 */
[----:B------:R-:W-:Y:S01]  /*ad10*/  FFMA.FTZ R3, R26, R5, R3 ;  /* 0x000000051a037223 */ /* 0x000fe20000010003 */
[----:B------:R-:W-:-:S04]  /*ad20*/  F2FP.BF16.PACK_AB R24, R9, R2 ;  /* 0x000000020918723e */ /* 0x000fc800000010ff */
[----:B------:R-:W-:Y:S02]  /*ad30*/  F2FP.BF16.PACK_AB R26, R3, R4 ;  /* 0x00000004031a723e */ /* 0x000fe400000010ff */
.L_x_2212:
[----:B------:R-:W-:Y:S05]  /*ad40*/  BSYNC B0 ;  /* 0x0000000000007941 */ /* 0x000fea0003800000 */
.L_x_2211:
[----:B-----5:R4:W-:Y:S01]  /*ad50*/  STS.128 [R149+0x2800], R24 ;  /* 0x0028001895007388 */ /* 0x0209e20000000c00 */
[----:B------:R-:W-:Y:S05]  /*ad60*/  BRA `(.L_x_2206) ;  /* 0x0000237000007947 */ /* 0x000fea0003800000 */
.L_x_2197:
[----:B------:R-:W-:Y:S01]  /*ad70*/  BSSY B1, `(.L_x_2213) ;  /* 0x000010d000017945 */ /* 0x000fe20003800000 */
[----:B------:R-:W-:Y:S05]  /*ad80*/  @!P1 BRA `(.L_x_2214) ;  /* 0x000010b000009947 */ /* 0x000fea0003800000 */
[----:B-----5:R1:W5:Y:S01]  /*ad90*/  LDG.E.128 R8, [R28.64] ;  /* 0x000000061c087981 */ /* 0x020362000c1e1d00 */
        /* <DEDUP_REMOVED lines=86> */
.L_x_2216:
[----:B------:R-:W-:Y:S05]  /*b300*/  BSYNC B0 ;  /* 0x0000000000007941 */ /* 0x000fea0003800000 */
.L_x_2215:
        /* <DEDUP_REMOVED lines=88> */
.L_x_2218:
[----:B------:R-:W-:Y:S05]  /*b890*/  BSYNC B0 ;  /* 0x0000000000007941 */ /* 0x000fea0003800000 */
.L_x_2217:
        /* <DEDUP_REMOVED lines=88> */
.L_x_2220:
[----:B------:R-:W-:Y:S05]  /*be20*/  BSYNC B0 ;  /* 0x0000000000007941 */ /* 0x000fea0003800000 */
.L_x_2219:
[----:B-----5:R1:W-:Y:S02]  /*be30*/  STS.128 [R149+0x2000], R20 ;  /* 0x0020001495007388 */ /* 0x0203e40000000c00 */
.L_x_2214:
[----:B------:R-:W-:Y:S05]  /*be40*/  BSYNC B1 ;  /* 0x0000000000017941 */ /* 0x000fea0003800000 */
.L_x_2213:
        /* <DEDUP_REMOVED lines=17> */
[----:B-----5:R-:W-:Y:S02]  /*bf60*/  IADD3 R11, P1, R8, R16, RZ ;  /* 0x00000010080b7210 */ /* 0x020fe40007f3e0ff */
        /* <DEDUP_REMOVED lines=74> */
.L_x_2222:
[----:B------:R-:W-:Y:S05]  /*c410*/  BSYNC B0 ;  /* 0x0000000000007941 */ /* 0x000fea0003800000 */
.L_x_2221:
        /* <DEDUP_REMOVED lines=10> */
[----:B------:R-:W-:-:S07]  /*c4c0*/  IADD3 R12, P1, R2, R17, RZ ;  /* 0x00000011020c7210 */ /* 0x000fce0007f3e0ff */
[----:B------:R-:W-:-:S05]  /*c4d0*/  @P0 SHF.R.S32.HI R3, RZ, 0x1, R83 ;  /* 0x00000001ff030819 */ /* 0x000fca0000011453 */
[----:B------:R-:W-:Y:S01]  /*c4e0*/  @P0 IMAD.MOV R4, RZ, RZ, -R3 ;  /* 0x000000ffff040224 */ /* 0x000fe200078e0a03 */
[----:B------:R-:W-:Y:S02]  /*c4f0*/  LEA.HI.X.SX32 R3, R2, R25, 0x1, P1 ;  /* 0x0000001902037211 */ /* 0x000fe400008f0eff */
[----:B------:R-:W-:Y:S02]  /*c500*/  @P0 SHF.R.S32.HI R2, RZ, 0x1, R83 ;  /* 0x00000001ff020819 */ /* 0x000fe40000011453 */
[C---:B------:R-:W-:Y:S01]  /*c510*/  IADD3 R7, P1, R4.reuse, R12, RZ ;  /* 0x0000000c04077210 */ /* 0x040fe20007f3e0ff */
[----:B------:R-:W-:Y:S02]  /*c520*/  IMAD.MOV.U32 R13, RZ, RZ, RZ ;  /* 0x000000ffff0d7224 */ /* 0x000fe400078e00ff */
[----:B------:R-:W-:Y:S01]  /*c530*/  @P0 IMAD.MOV R5, RZ, RZ, -R2 ;  /* 0x000000ffff050224 */ /* 0x000fe200078e0a02 */
[----:B------:R-:W-:Y:S02]  /*c540*/  LEA.HI.X.SX32 R4, R4, R3, 0x1, P1 ;  /* 0x0000000304047211 */ /* 0x000fe400008f0eff */
[----:B---3--:R-:W-:-:S02]  /*c550*/  LEA R8, P1, R7, c[0x0][0x2b0], 0x1 ;  /* 0x0000ac0007087a11 */ /* 0x008fc400078208ff */
        /* <DEDUP_REMOVED lines=70> */
.L_x_2224:
[----:B------:R-:W-:Y:S05]  /*c9c0*/  BSYNC B0 ;  /* 0x0000000000007941 */ /* 0x000fea0003800000 */
.L_x_2223:
[----:B-1----:R1:W5:Y:S01]  /*c9d0*/  LDG.E.128 R4, [R26.64+0x80] ;  /* 0x000080061a047981 */ /* 0x002362000c1e1d00 */
[----:B------:R-:W-:Y:S01]  /*c9e0*/  IADD3 R18, R18, 0x40, RZ ;  /* 0x0000004012127810 */ /* 0x000fe20007ffe0ff */
[----:B------:R-:W-:Y:S02]  /*c9f0*/  BSSY B0, `(.L_x_2225) ;  /* 0x0000059000007945 */ /* 0x000fe40003800000 */
[----:B------:R1:W-:Y:S01]  /*ca00*/  STS.128 [R149+0x1800], R20 ;  /* 0x0018001495007388 */ /* 0x0003e20000000c00 */
[----:B------:R-:W-:-:S13]  /*ca10*/  ISETP.GE.AND P0, PT, R18, c[0x0][0x230], PT ;  /* 0x00008c0012007a0c */ /* 0x000fda0003f06270 */
[----:B------:R-:W-:Y:S05]  /*ca20*/  @P0 BRA `(.L_x_2226) ;  /* 0x0000055000000947 */ /* 0x000fea0003800000 */
[----:B------:R-:W-:Y:S01]  /*ca30*/  ISETP.GE.AND P0, PT, R18, R79, PT ;  /* 0x0000004f1200720c */ /* 0x000fe20003f06270 */
[----:B---3--:R-:W-:Y:S01]  /*ca40*/  IMAD.MOV.U32 R8, RZ, RZ, RZ ;  /* 0x000000ffff087224 */ /* 0x008fe200078e00ff */
        /* <DEDUP_REMOVED lines=8> */
[----:B------:R-:W-:Y:S01]  /*cad0*/  IMAD.WIDE R10, R79, 0x2, R26 ;  /* 0x000000024f0a7825 */ /* 0x000fe200078e021a */
        /* <DEDUP_REMOVED lines=10> */
[----:B------:R-:W-:-:S04]  /*cb80*/  LEA R16, P1, R17, c[0x0][0x2a8], 0x1 ;  /* 0x0000aa0011107a11 */ /* 0x000fc800078208ff */
[----:B------:R-:W-:-:S06]  /*cb90*/  LEA.HI.X R17, R17, c[0x0][0x2ac], R2, 0x1, P1 ;  /* 0x0000ab0011117a11 */ /* 0x000fcc00008f0c02 */
[----:B----4-:R-:W4:Y:S01]  /*cba0*/  LDG.E.128 R16, [R16.64] ;  /* 0x0000000610107981 */ /* 0x010f22000c1e1d00 */
[C---:B-----5:R-:W-:Y:S01]  /*cbb0*/  LOP3.LUT R2, R5.reuse, 0xffff0000, RZ, 0xc0, !PT ;  /* 0xffff000005027812 */ /* 0x060fe200078ec0ff */
[----:B-1----:R-:W-:Y:S01]  /*cbc0*/  IMAD.U32 R20, R4, 0x10000, RZ ;  /* 0x0001000004147824 */ /* 0x002fe200078e00ff */
        /* <DEDUP_REMOVED lines=30> */
[----:B------:R-:W-:Y:S02]  /*cdb0*/  @!P0 FADD.FTZ R29, -R29, -RZ ;  /* 0x800000ff1d1d8221 */ /* 0x000fe40000010100 */
[----:B------:R-:W-:Y:S02]  /*cdc0*/  FMUL.FTZ R13, R8, R13 ;  /* 0x0000000d080d7220 */ /* 0x000fe40000410000 */
[----:B------:R-:W-:-:S02]  /*cdd0*/  FMUL.FTZ R23, R23, R28 ;  /* 0x0000001c17177220 */ /* 0x000fc40000410000 */
[----:B------:R-:W-:Y:S02]  /*cde0*/  @!P0 FADD.FTZ R30, -R30, -RZ ;  /* 0x800000ff1e1e8221 */ /* 0x000fe40000010100 */
[----:B------:R-:W-:Y:S01]  /*cdf0*/  FMUL.FTZ R27, R27, R14 ;  /* 0x0000000e1b1b7220 */ /* 0x000fe20000410000 */
[----:B------:R-:W-:Y:S01]  /*ce00*/  LOP3.LUT R14, R18, 0xffff0000, RZ, 0xc0, !PT ;  /* 0xffff0000120e7812 */ /* 0x000fe200078ec0ff */
[----:B------:R-:W-:Y:S01]  /*ce10*/  IMAD.U32 R8, R16, 0x10000, RZ ;  /* 0x0001000010087824 */ /* 0x000fe200078e00ff */
[C---:B------:R-:W-:Y:S01]  /*ce20*/  LOP3.LUT R16, R17.reuse, 0xffff0000, RZ, 0xc0, !PT ;  /* 0xffff000011107812 */ /* 0x040fe200078ec0ff */
[----:B------:R-:W-:Y:S01]  /*ce30*/  FMUL.FTZ R11, R6, R11 ;  /* 0x0000000b060b7220 */ /* 0x000fe20000410000 */
[----:B------:R-:W-:Y:S01]  /*ce40*/  SHF.L.U32 R6, R17, 0x10, RZ ;  /* 0x0000001011067819 */ /* 0x000fe200000006ff */
[----:B------:R-:W-:Y:S01]  /*ce50*/  IMAD.U32 R15, R18, 0x10000, RZ ;  /* 0x00010000120f7824 */ /* 0x000fe200078e00ff */
[----:B------:R-:W-:Y:S01]  /*ce60*/  LOP3.LUT R18, R19, 0xffff0000, RZ, 0xc0, !PT ;  /* 0xffff000013127812 */ /* 0x000fe200078ec0ff */
[----:B------:R-:W-:-:S02]  /*ce70*/  FMUL.FTZ R12, R9, R12 ;  /* 0x0000000c090c7220 */ /* 0x000fc40000410000 */
[----:B------:R-:W-:Y:S02]  /*ce80*/  FMUL.FTZ R29, R26, R29 ;  /* 0x0000001d1a1d7220 */ /* 0x000fe40000410000 */
[----:B------:R-:W-:Y:S02]  /*ce90*/  IMAD.U32 R9, R19, 0x10000, RZ ;  /* 0x0001000013097824 */ /* 0x000fe400078e00ff */
[----:B------:R-:W-:Y:S02]  /*cea0*/  FMUL.FTZ R30, R25, R30 ;  /* 0x0000001e191e7220 */ /* 0x000fe40000410000 */
[----:B------:R-:W-:Y:S02]  /*ceb0*/  FFMA.FTZ R8, R20, R8, R23 ;  /* 0x0000000814087223 */ /* 0x000fe40000010017 */
[----:B------:R-:W-:Y:S02]  /*cec0*/  FFMA.FTZ R3, R3, R7, R10 ;  /* 0x0000000703037223 */ /* 0x000fe4000001000a */
[----:B------:R-:W-:-:S02]  /*ced0*/  FFMA.FTZ R6, R22, R6, R11 ;  /* 0x0000000616067223 */ /* 0x000fc4000001000b */
[----:B------:R-:W-:Y:S01]  /*cee0*/  FFMA.FTZ R29, R2, R16, R29 ;  /* 0x00000010021d7223 */ /* 0x000fe2000001001d */
[----:B------:R-:W-:Y:S01]  /*cef0*/  F2FP.BF16.PACK_AB R8, R3, R8 ;  /* 0x000000080308723e */ /* 0x000fe200000010ff */
[----:B------:R-:W-:Y:S02]  /*cf00*/  FFMA.FTZ R9, R24, R9, R13 ;  /* 0x0000000918097223 */ /* 0x000fe4000001000d */
[----:B------:R-:W-:Y:S02]  /*cf10*/  FFMA.FTZ R4, R4, R18, R27 ;  /* 0x0000001204047223 */ /* 0x000fe4000001001b */
[----:B------:R-:W-:Y:S02]  /*cf20*/  FFMA.FTZ R15, R21, R15, R30 ;  /* 0x0000000f150f7223 */ /* 0x000fe4000001001e */
[----:B------:R-:W-:Y:S01]  /*cf30*/  FFMA.FTZ R12, R5, R14, R12 ;  /* 0x0000000e050c7223 */ /* 0x000fe2000001000c */
[----:B------:R-:W-:Y:S02]  /*cf40*/  F2FP.BF16.PACK_AB R5, R29, R6 ;  /* 0x000000061d05723e */ /* 0x000fe400000010ff */
[----:B------:R-:W-:-:S02]  /*cf50*/  F2FP.BF16.PACK_AB R7, R4, R9 ;  /* 0x000000090407723e */ /* 0x000fc400000010ff */
[----:B------:R-:W-:Y:S02]  /*cf60*/  F2FP.BF16.PACK_AB R6, R12, R15 ;  /* 0x0000000f0c06723e */ /* 0x000fe400000010ff */
[----:B------:R-:W-:Y:S02]  /*cf70*/  MOV R4, R8 ;  /* 0x0000000800047202 */ /* 0x000fe40000000f00 */
.L_x_2226:
[----:B------:R-:W-:Y:S05]  /*cf80*/  BSYNC B0 ;  /* 0x0000000000007941 */ /* 0x000fea0003800000 */
.L_x_2225:
[----:B-----5:R1:W-:Y:S01]  /*cf90*/  STS.128 [R149+0x2800], R4 ;  /* 0x0028000495007388 */ /* 0x0203e20000000c00 */
[----:B------:R-:W-:Y:S05]  /*cfa0*/  BRA `(.L_x_2206) ;  /* 0x0000013000007947 */ /* 0x000fea0003800000 */
.L_x_2196:
        /* <DEDUP_REMOVED lines=19> */
.L_x_2206:
[----:B------:R-:W-:Y:S05]  /*d0e0*/  BSYNC B2 ;  /* 0x0000000000027941 */ /* 0x000fea0003800000 */
.L_x_2195:
[----:B------:R-:W-:Y:S02]  /*d0f0*/  IADD3 R156, R55, -0x1, RZ ;  /* 0xffffffff379c7810 */ /* 0x000fe40007ffe0ff */
[----:B------:R-:W-:-:S02]  /*d100*/  LEA R152, P0, R160, c[0x0][0x168], 0x1 ;  /* 0x00005a00a0987a11 */ /* 0x000fc400078008ff */
[----:B------:R-:W-:Y:S02]  /*d110*/  SHF.L.U32 R2, R156, 0x7, RZ ;  /* 0x000000079c027819 */ /* 0x000fe400000006ff */
[----:B-1--4-:R-:W-:Y:S02]  /*d120*/  IADD3 R4, R154, 0x40, RZ ;  /* 0x000000409a047810 */ /* 0x012fe40007ffe0ff */
[----:B------:R-:W-:Y:S01]  /*d130*/  LEA.HI.X R153, R160, c[0x0][0x16c], R60, 0x1, P0 ;  /* 0x00005b00a0997a11 */ /* 0x000fe200000f0c3c */
[----:B------:R-:W-:Y:S01]  /*d140*/  IMAD.IADD R5, R63, 0x1, -R2 ;  /* 0x000000013f057824 */ /* 0x000fe200078e0a02 */
[----:B---3--:R-:W-:Y:S02]  /*d150*/  SHF.R.S32.HI R9, RZ, 0x4, R72 ;  /* 0x00000004ff097819 */ /* 0x008fe40000011448 */
[----:B------:R-:W-:Y:S02]  /*d160*/  LOP3.LUT R74, R74, 0x7fffffe, RZ, 0xc0, !PT ;  /* 0x07fffffe4a4a7812 */ /* 0x000fe400078ec0ff */
[----:B------:R-:W-:-:S02]  /*d170*/  ISETP.GE.AND P5, PT, R154, R5, PT ;  /* 0x000000059a00720c */ /* 0x000fc40003fa6270 */
[-C--:B------:R-:W-:Y:S02]  /*d180*/  ISETP.GE.AND P1, PT, R0, R5.reuse, PT ;  /* 0x000000050000720c */ /* 0x080fe40003f26270 */
[----:B------:R-:W-:Y:S02]  /*d190*/  ISETP.GE.AND P0, PT, R4, R5, PT ;  /* 0x000000050400720c */ /* 0x000fe40003f06270 */
[----:B------:R-:W-:Y:S02]  /*d1a0*/  LEA.HI R48, R72, R9, RZ, 0x1 ;  /* 0x0000000948307211 */ /* 0x000fe400078f08ff */
[----:B------:R-:W-:Y:S02]  /*d1b0*/  ISETP.GE.AND P4, PT, R0, R5, PT ;  /* 0x000000050000720c */ /* 0x000fe40003f86270 */
[----:B------:R-:W-:Y:S02]  /*d1c0*/  LOP3.LUT R48, R48, 0xfffffffe, RZ, 0xc0, !PT ;  /* 0xfffffffe30307812 */ /* 0x000fe400078ec0ff */
[----:B------:R-:W-:Y:S01]  /*d1d0*/  SHF.R.S32.HI R6, RZ, 0x1f, R71 ;  /* 0x0000001fff067819 */ /* 0x000fe20000011447 */
[----:B------:R-:W-:Y:S01]  /*d1e0*/  @!PT LDS RZ, [RZ] ;  /* 0x00000000fffff984 */ /* 0x000fe20000000800 */
[----:B------:R-:W-:Y:S01]  /*d1f0*/  @!PT LDS RZ, [RZ] ;  /* 0x00000000fffff984 */ /* 0x000fe20000000800 */
[----:B------:R-:W-:Y:S01]  /*d200*/  @!PT LDS RZ, [RZ] ;  /* 0x00000000fffff984 */ /* 0x000fe20000000800 */
[----:B------:R1:W-:Y:S01]  /*d210*/  @!P5 LDGSTS.E.BYPASS.LTC128B.128 [R149+0x3000], [R152.64] ;  /* 0x030000009895dfae */ /* 0x0003e2000b901d46 */
[----:B------:R-:W-:-:S02]  /*d220*/  IADD3 R48, R9, -R48, RZ ;  /* 0x8000003009307210 */ /* 0x000fc40007ffe0ff */
[C---:B------:R-:W-:Y:S01]  /*d230*/  @!P1 LEA R10, P3, R62.reuse, R152, 0x1 ;  /* 0x000000983e0a9211 */ /* 0x040fe200078608ff */
[----:B------:R1:W-:Y:S01]  /*d240*/  @!P5 LDGSTS.E.BYPASS.LTC128B.128 [R149+0x5000], [R152.64+0x40] ;  /* 0x050000409895dfae */ /* 0x0003e2000b901d46 */
[----:B------:R-:W-:Y:S01]  /*d250*/  @!P0 MOV R7, c[0x0][0x198] ;  /* 0x0000660000078a02 */ /* 0x000fe20000000f00 */
[----:B------:R-:W-:Y:S01]  /*d260*/  @!P0 IMAD.MOV.U32 R8, RZ, RZ, c[0x0][0x19c] ;  /* 0x00006700ff088624 */ /* 0x000fe200078e00ff */
[----:B-----5:R-:W-:Y:S01]  /*d270*/  @!P1 LEA.HI.X R11, R62, R153, R61, 0x1, P3 ;  /* 0x000000993e0b9211 */ /* 0x020fe200018f0c3d */
[----:B------:R1:W-:Y:S01]  /*d280*/  @!P5 LDGSTS.E.BYPASS.LTC128B.128 [R149+0x7000], [R152.64+0x80] ;  /* 0x070000809895dfae */ /* 0x0003e2000b901d46 */
[CC--:B------:R-:W-:Y:S02]  /*d290*/  ISETP.GE.AND P5, PT, R154.reuse, R5.reuse, PT ;  /* 0x000000059a00720c */ /* 0x0c0fe40003fa6270 */
[----:B------:R-:W-:Y:S01]  /*d2a0*/  IADD3 R154, R154, 0x60, RZ ;  /* 0x000000609a9a7810 */ /* 0x000fe20007ffe0ff */
[----:B------:R3:W-:Y:S01]  /*d2b0*/  @!P1 LDGSTS.E.BYPASS.LTC128B.128 [R149+0x3800], [R10.64] ;  /* 0x038000000a959fae */ /* 0x0007e2000b901d46 */
[----:B------:R-:W-:-:S02]  /*d2c0*/  ISETP.GE.AND P3, PT, R4, R5, PT ;  /* 0x000000050400720c */ /* 0x000fc40003f66270 */
[----:B------:R-:W-:Y:S01]  /*d2d0*/  ISETP.GE.AND P6, PT, R154, R5, PT ;  /* 0x000000059a00720c */ /* 0x000fe20003fc6270 */
[----:B------:R3:W-:Y:S01]  /*d2e0*/  @!P1 LDGSTS.E.BYPASS.LTC128B.128 [R149+0x5800], [R10.64+0x40] ;  /* 0x058000400a959fae */ /* 0x0007e2000b901d46 */
[----:B------:R-:W-:Y:S02]  /*d2f0*/  LOP3.LUT R73, R73, 0xfffffff8, RZ, 0xc0, !PT ;  /* 0xfffffff849497812 */ /* 0x000fe400078ec0ff */
[----:B------:R-:W-:Y:S01]  /*d300*/  IADD3 R3, R71, -R74, RZ ;  /* 0x8000004a47037210 */ /* 0x000fe20007ffe0ff */
[----:B------:R3:W-:Y:S01]  /*d310*/  @!P1 LDGSTS.E.BYPASS.LTC128B.128 [R149+0x7800], [R10.64+0x80] ;  /* 0x078000800a959fae */ /* 0x0007e2000b901d46 */
[C---:B------:R-:W-:Y:S02]  /*d320*/  @!P0 LEA R12, P1, R7.reuse, R152, 0x7 ;  /* 0x00000098070c8211 */ /* 0x040fe400078238ff */
[----:B------:R-:W-:Y:S01]  /*d330*/  LEA.HI R71, R6, R71, RZ, 0x3 ;  /* 0x0000004706477211 */ /* 0x000fe200078f18ff */
[----:B------:R-:W-:Y:S01]  /*d340*/  IMAD.IADD R6, R64, 0x1, -R73 ;  /* 0x0000000140067824 */ /* 0x000fe200078e0a49 */
[----:B------:R-:W-:-:S02]  /*d350*/  @!P0 LEA.HI.X R13, R7, R153, R8, 0x7, P1 ;  /* 0x00000099070d8211 */ /* 0x000fc400008f3c08 */
[----:B------:R-:W-:Y:S01]  /*d360*/  ISETP.GE.AND P1, PT, R154, R5, PT ;  /* 0x000000059a00720c */ /* 0x000fe20003f26270 */
[----:B------:R-:W-:Y:S01]  /*d370*/  @!P6 IMAD.MOV.U32 R5, RZ, RZ, c[0x0][0x19c] ;  /* 0x00006700ff05e624 */ /* 0x000fe200078e00ff */
[----:B------:R-:W-:Y:S01]  /*d380*/  @!P6 MOV R8, c[0x0][0x198] ;  /* 0x000066000008ea02 */ /* 0x000fe20000000f00 */
[----:B------:R4:W-:Y:S01]  /*d390*/  @!P0 LDGSTS.E.BYPASS.LTC128B.128 [R149+0x4000], [R12.64] ;  /* 0x040000000c958fae */ /* 0x0009e2000b901d46 */
[----:B------:R-:W-:Y:S01]  /*d3a0*/  LEA.HI R0, R6, R6, RZ, 0x1 ;  /* 0x0000000606007211 */ /* 0x000fe200078f08ff */
[----:B------:R-:W-:Y:S01]  /*d3b0*/  @!P6 IMAD R5, R5, 0xc0, RZ ;  /* 0x000000c00505e824 */ /* 0x000fe200078e02ff */
[----:B------:R-:W-:Y:S01]  /*d3c0*/  SHF.L.U32 R7, R70, 0x6, RZ ;  /* 0x0000000646077819 */ /* 0x000fe200000006ff */
[----:B------:R-:W-:Y:S01]  /*d3d0*/  @!P6 IMAD.WIDE.U32 R8, R8, 0xc0, R152 ;  /* 0x000000c00808e825 */ /* 0x000fe200078e0098 */
[----:B------:R4:W-:Y:S01]  /*d3e0*/  @!P0 LDGSTS.E.BYPASS.LTC128B.128 [R149+0x6000], [R12.64+0x40] ;  /* 0x060000400c958fae */ /* 0x0009e2000b901d46 */
[----:B------:R-:W-:Y:S02]  /*d3f0*/  SHF.R.S32.HI R49, RZ, 0x1f, R64 ;  /* 0x0000001fff317819 */ /* 0x000fe40000011440 */
[----:B------:R-:W-:Y:S01]  /*d400*/  LOP3.LUT R7, R7, 0xc0, RZ, 0xc0, !PT ;  /* 0x000000c007077812 */ /* 0x000fe200078ec0ff */
[----:B------:R4:W-:Y:S01]  /*d410*/  @!P0 LDGSTS.E.BYPASS.LTC128B.128 [R149+0x8000], [R12.64+0x80] ;  /* 0x080000800c958fae */ /* 0x0009e2000b901d46 */
[----:B------:R-:W-:Y:S01]  /*d420*/  @!P6 IADD3 R15, R9, R5, RZ ;  /* 0x00000005090fe210 */ /* 0x000fe20007ffe0ff */
[----:B------:R-:W-:Y:S01]  /*d430*/  IMAD.SHL.U32 R50, R71, 0x20, RZ ;  /* 0x0000002047327824 */ /* 0x000fe200078e00ff */
[----:B------:R-:W-:-:S02]  /*d440*/  @!P6 MOV R14, R8 ;  /* 0x00000008000ee202 */ /* 0x000fc40000000f00 */
[----:B------:R-:W-:Y:S02]  /*d450*/  LEA R154, P0, R158, c[0x0][0x170], 0x1 ;  /* 0x00005c009e9a7a11 */ /* 0x000fe400078008ff */
[----:B------:R-:W-:Y:S01]  /*d460*/  LEA.HI R49, R49, R64, RZ, 0x5 ;  /* 0x0000004031317211 */ /* 0x000fe200078f28ff */
[----:B------:R2:W-:Y:S01]  /*d470*/  @!P6 LDGSTS.E.BYPASS.LTC128B.128 [R149+0x4800], [R14.64] ;  /* 0x048000000e95efae */ /* 0x0005e2000b901d46 */
[----:B---3--:R-:W-:Y:S02]  /*d480*/  LOP3.LUT R11, R0, 0x7fffffe, RZ, 0xc0, !PT ;  /* 0x07fffffe000b7812 */ /* 0x008fe400078ec0ff */
[----:B------:R-:W-:Y:S01]  /*d490*/  SHF.R.S32.HI R0, RZ, 0x1, R0 ;  /* 0x00000001ff007819 */ /* 0x000fe20000011400 */
[----:B------:R2:W-:Y:S01]  /*d4a0*/  @!P6 LDGSTS.E.BYPASS.LTC128B.128 [R149+0x6800], [R14.64+0x40] ;  /* 0x068000400e95efae */ /* 0x0005e2000b901d46 */
[----:B------:R-:W-:Y:S01]  /*d4b0*/  LEA.HI.X R155, R158, c[0x0][0x174], R54, 0x1, P0 ;  /* 0x00005d009e9b7a11 */ /* 0x000fe200000f0c36 */
[----:B------:R-:W-:Y:S01]  /*d4c0*/  IMAD.IADD R11, R6, 0x1, -R11 ;  /* 0x00000001060b7824 */ /* 0x000fe200078e0a0b */
[----:B------:R-:W-:Y:S01]  /*d4d0*/  @!P4 LEA R4, P0, R67, R154, 0x1 ;  /* 0x0000009a4304c211 */ /* 0x000fe200078008ff */
[----:B------:R2:W-:Y:S01]  /*d4e0*/  @!P6 LDGSTS.E.BYPASS.LTC128B.128 [R149+0x8800], [R14.64+0x80] ;  /* 0x088000800e95efae */ /* 0x0005e2000b901d46 */
[----:B------:R-:W-:Y:S01]  /*d4f0*/  @!P3 MOV R6, c[0x0][0x1a0] ;  /* 0x000068000006ba02 */ /* 0x000fe20000000f00 */
[----:B------:R-:W-:Y:S01]  /*d500*/  IMAD.SHL.U32 R9, R0, 0x40, RZ ;  /* 0x0000004000097824 */ /* 0x000fe200078e00ff */
[C---:B------:R-:W-:Y:S01]  /*d510*/  LEA R145, R48.reuse, R11, 0x3 ;  /* 0x0000000b30917211 */ /* 0x040fe200078e18ff */
[----:B------:R-:W0:Y:S01]  /*d520*/  LDGDEPBAR ;  /* 0x00000000000079af */ /* 0x000e220000000000 */
[----:B------:R-:W-:-:S02]  /*d530*/  SHF.L.U32 R48, R48, 0x3, RZ ;  /* 0x0000000330307819 */ /* 0x000fc400000006ff */
[----:B------:R-:W-:Y:S02]  /*d540*/  @!P4 LEA.HI.X R5, R67, R155, R68, 0x1, P0 ;  /* 0x0000009b4305c211 */ /* 0x000fe400000f0c44 */
[----:B------:R-:W-:Y:S02]  /*d550*/  LOP3.LUT R48, R7, 0x8, R48, 0xf8, !PT ;  /* 0x0000000807307812 */ /* 0x000fe400078ef830 */
[----:B------:R-:W-:Y:S01]  /*d560*/  SHF.R.U32.HI R7, RZ, 0x3, R7 ;  /* 0x00000003ff077819 */ /* 0x000fe20000011607 */
[----:B----4-:R-:W-:Y:S01]  /*d570*/  @!P1 IMAD.MOV.U32 R12, RZ, RZ, c[0x0][0x1a0] ;  /* 0x00006800ff0c9624 */ /* 0x010fe200078e00ff */
[----:B------:R-:W-:Y:S02]  /*d580*/  @!P3 LEA R16, P0, R6, R154, 0x7 ;  /* 0x0000009a0610b211 */ /* 0x000fe400078038ff */
[----:B------:R-:W-:Y:S01]  /*d590*/  LOP3.LUT R48, R48, R7, RZ, 0x3c, !PT ;  /* 0x0000000730307212 */ /* 0x000fe200078e3cff */
[----:B------:R-:W-:Y:S01]  /*d5a0*/  @!P1 IMAD.WIDE.U32 R12, R12, 0xc0, R154 ;  /* 0x000000c00c0c9825 */ /* 0x000fe200078e009a */
[----:B------:R-:W-:-:S02]  /*d5b0*/  @!P3 MOV R7, c[0x0][0x1a4] ;  /* 0x000069000007ba02 */ /* 0x000fc40000000f00 */
[----:B------:R-:W-:Y:S02]  /*d5c0*/  SHF.R.S32.HI R49, RZ, 0x5, R49 ;  /* 0x00000005ff317819 */ /* 0x000fe40000011431 */
[----:B------:R-:W-:Y:S02]  /*d5d0*/  LOP3.LUT R50, R50, 0xffffff00, RZ, 0xc0, !PT ;  /* 0xffffff0032327812 */ /* 0x000fe400078ec0ff */
[----:B------:R-:W-:Y:S02]  /*d5e0*/  SHF.L.U32 R8, R69, 0x3, RZ ;  /* 0x0000000345087819 */ /* 0x000fe400000006ff */
[----:B------:R-:W-:Y:S01]  /*d5f0*/  LOP3.LUT R9, R9, 0xc0, RZ, 0xc0, !PT ;  /* 0x000000c009097812 */ /* 0x000fe200078ec0ff */
[----:B------:R-:W-:Y:S01]  /*d600*/  IMAD R119, R3, 0x20, R50 ;  /* 0x0000002003777824 */ /* 0x000fe200078e0232 */
[----:B------:R-:W-:Y:S01]  /*d610*/  @!P3 LEA.HI.X R17, R6, R155, R7, 0x7, P0 ;  /* 0x0000009b0611b211 */ /* 0x000fe200000f3c07 */
[----:B------:R-:W-:-:S04]  /*d620*/  DEPBAR.LE SB0, 0x0 ;  /* 0x000080000000791a */ /* 0x000fc80000000000 */
[----:B------:R-:W-:Y:S01]  /*d630*/  BAR.SYNC.DEFER_BLOCKING 0x0 ;  /* 0x0000000000007b1d */ /* 0x000fe20000010000 */
[----:B------:R-:W-:Y:S01]  /*d640*/  IMAD R6, R49, 0x200, R50 ;  /* 0x0000020031067824 */ /* 0x000fe200078e0232 */
[----:B------:R-:W-:Y:S02]  /*d650*/  @!P1 MOV R10, c[0x0][0x1a4] ;  /* 0x00006900000a9a02 */ /* 0x000fe40000000f00 */
[----:B------:R-:W-:Y:S02]  /*d660*/  LOP3.LUT R8, R9, 0x8, R8, 0xf8, !PT ;  /* 0x0000000809087812 */ /* 0x000fe400078ef808 */
[----:B------:R-:W-:Y:S01]  /*d670*/  SHF.R.U32.HI R9, RZ, 0x3, R9 ;  /* 0x00000003ff097819 */ /* 0x000fe20000011609 */
[----:B------:R-:W-:Y:S01]  /*d680*/  @!P1 IMAD R10, R10, 0xc0, RZ ;  /* 0x000000c00a0a9824 */ /* 0x000fe200078e02ff */
[----:B------:R-:W-:Y:S02]  /*d690*/  LEA R7, R3, R6, 0x5 ;  /* 0x0000000603077211 */ /* 0x000fe400078e28ff */
[----:B------:R-:W-:Y:S01]  /*d6a0*/  LOP3.LUT R8, R8, R9, RZ, 0x3c, !PT ;  /* 0x0000000908087212 */ /* 0x000fe200078e3cff */
[----:B------:R-:W-:Y:S01]  /*d6b0*/  @!P1 IMAD.IADD R11, R13, 0x1, R10 ;  /* 0x000000010d0b9824 */ /* 0x000fe200078e020a */
[----:B------:R-:W-:-:S02]  /*d6c0*/  IADD3 R146, R48, R7, RZ ;  /* 0x0000000730927210 */ /* 0x000fc40007ffe0ff */
[----:B------:R-:W-:Y:S02]  /*d6d0*/  LEA R145, R145, R8, 0x5 ;  /* 0x0000000891917211 */ /* 0x000fe400078e28ff */
[----:B------:R-:W-:Y:S01]  /*d6e0*/  @!P1 MOV R10, R12 ;  /* 0x0000000c000a9202 */ /* 0x000fe20000000f00 */
[----:B------:R-:W-:Y:S01]  /*d6f0*/  IMAD.SHL.U32 R146, R146, 0x2, RZ ;  /* 0x0000000292927824 */ /* 0x000fe200078e00ff */
[----:B------:R-:W-:Y:S02]  /*d700*/  SHF.L.U32 R145, R145, 0x1, RZ ;  /* 0x0000000191917819 */ /* 0x000fe400000006ff */
[----:B------:R-:W-:Y:S01]  /*d710*/  LOP3.LUT P0, RZ, R0, 0x2, RZ, 0xc0, !PT ;  /* 0x0000000200ff7812 */ /* 0x000fe2000780c0ff */
[----:B------:R-:W-:Y:S01]  /*d720*/  IMAD R144, R51, 0x2, R146 ;  /* 0x0000000233907824 */ /* 0x000fe200078e0292 */
[----:B------:R-:W-:Y:S01]  /*d730*/  MOV R0, 0x10 ;  /* 0x0000001000007802 */ /* 0x000fe20000000f00 */
[----:B------:R-:W-:Y:S01]  /*d740*/  @P5 STS [R149+0x9000], RZ ;  /* 0x009000ff95005388 */ /* 0x000fe20000000800 */
[----:B------:R-:W-:-:S02]  /*d750*/  IADD3 R119, R48, R119, RZ ;  /* 0x0000007730777210 */ /* 0x000fc40007ffe0ff */
[----:B------:R-:W-:Y:S01]  /*d760*/  SEL R0, R0, 0xfffffff0, !P0 ;  /* 0xfffffff000007807 */ /* 0x000fe20004000000 */
[----:B------:R-:W-:Y:S01]  /*d770*/  @P5 STS [R149+0x9004], RZ ;  /* 0x009004ff95005388 */ /* 0x000fe20000000800 */
[----:B------:R-:W-:Y:S02]  /*d780*/  ISETP.GE.AND P0, PT, R55, 0x2, PT ;  /* 0x000000023700780c */ /* 0x000fe40003f06270 */
[----:B------:R-:W-:Y:S01]  /*d790*/  LEA R118, R0, R145, 0x1 ;  /* 0x0000009100767211 */ /* 0x000fe200078e08ff */
        /* <DEDUP_REMOVED lines=37> */
[----:B--2---:R-:W4:Y:S04]  /*d9f0*/  LDSM.16.M88.4 R12, [R145+0x3000] ;  /* 0x00300000910c783b */ /* 0x004f280000000200 */
[----:B------:R-:W-:Y:S04]  /*da00*/  LDSM.16.M88.4 R128, [R144] ;  /* 0x000000009080783b */ /* 0x000fe80000000200 */
[----:B------:R-:W-:Y:S04]  /*da10*/  LDSM.16.M88.4 R36, [R118+0x3000] ;  /* 0x003000007624783b */ /* 0x000fe80000000200 */
[----:B------:R-:W2:Y:S04]  /*da20*/  LDSM.16.M88.4 R80, [R145+0x3800] ;  /* 0x003800009150783b */ /* 0x000ea80000000200 */
[----:B------:R-:W2:Y:S04]  /*da30*/  LDSM.16.M88.4 R72, [R145+0x3c00] ;  /* 0x003c00009148783b */ /* 0x000ea80000000200 */
[----:B------:R-:W2:Y:S04]  /*da40*/  LDSM.16.M88.4 R88, [R145+0x3400] ;  /* 0x003400009158783b */ /* 0x000ea80000000200 */
[----:B------:R-:W2:Y:S04]  /*da50*/  LDSM.16.M88.4 R56, [R145+0x4000] ;  /* 0x004000009138783b */ /* 0x000ea80000000200 */
[----:B------:R-:W2:Y:S04]  /*da60*/  LDSM.16.M88.4 R40, [R145+0x4400] ;  /* 0x004400009128783b */ /* 0x000ea80000000200 */
[----:B------:R-:W2:Y:S04]  /*da70*/  LDSM.16.M88.4 R108, [R145+0x4800] ;  /* 0x00480000916c783b */ /* 0x000ea80000000200 */
[----:B-1----:R-:W1:Y:S01]  /*da80*/  LDSM.16.M88.4 R8, [R145+0x4c00] ;  /* 0x004c00009108783b */ /* 0x002e620000000200 */
[C---:B----4-:R-:W-:Y:S03]  /*da90*/  HMMA.16816.F32.BF16 R16, R100.reuse, R12, RZ ;  /* 0x0000000c6410723c */ /* 0x050fe600000418ff */
[----:B------:R-:W-:Y:S04]  /*daa0*/  LDSM.16.M88.4 R96, [R146+0x1000] ;  /* 0x001000009260783b */ /* 0x000fe80000000200 */
[----:B---3--:R-:W3:Y:S01]  /*dab0*/  LDSM.16.M88.4 R4, [R145+0x5000] ;  /* 0x005000009104783b */ /* 0x008ee20000000200 */
[C---:B------:R-:W-:Y:S03]  /*dac0*/  HMMA.16816.F32.BF16 R12, R100.reuse, R14, RZ ;  /* 0x0000000e640c723c */ /* 0x040fe600000418ff */
[----:B------:R-:W4:Y:S04]  /*dad0*/  LDSM.16.M88.4 R24, [R118+0x3800] ;  /* 0x003800007618783b */ /* 0x000f280000000200 */
[----:B------:R-:W1:Y:S01]  /*dae0*/  LDSM.16.M88.4 R20, [R118+0x3c00] ;  /* 0x003c00007614783b */ /* 0x000e620000000200 */
[----:B--2---:R-:W-:Y:S03]  /*daf0*/  HMMA.16816.F32.BF16 R84, R100, R80, RZ ;  /* 0x000000506454723c */ /* 0x004fe600000418ff */
[----:B------:R-:W2:Y:S04]  /*db00*/  LDSM.16.M88.4 R32, [R118+0x3400] ;  /* 0x003400007620783b */ /* 0x000ea80000000200 */
[----:B------:R-:W-:Y:S01]  /*db10*/  LDSM.16.M88.4 R136, [R118+0x5000] ;  /* 0x005000007688783b */ /* 0x000fe20000000200 */
[----:B------:R-:W-:Y:S03]  /*db20*/  HMMA.16816.F32.BF16 R16, R128, R36, R16 ;  /* 0x000000248010723c */ /* 0x000fe60000041810 */
[----:B------:R-:W-:Y:S04]  /*db30*/  LDSM.16.M88.4 R132, [R145+0x5400] ;  /* 0x005400009184783b */ /* 0x000fe80000000200 */
[----:B------:R-:W-:Y:S01]  /*db40*/  LDSM.16.M88.4 R92, [R118+0x4400] ;  /* 0x00440000765c783b */ /* 0x000fe20000000200 */
[C---:B------:R-:W-:Y:S03]  /*db50*/  HMMA.16816.F32.BF16 R76, R100.reuse, R72, RZ ;  /* 0x00000048644c723c */ /* 0x040fe600000418ff */
[----:B------:R-:W-:Y:S04]  /*db60*/  LDSM.16.M88.4 R124, [R118+0x4800] ;  /* 0x00480000767c783b */ /* 0x000fe80000000200 */
[----:B------:R-:W-:Y:S01]  /*db70*/  LDSM.16.M88.4 R120, [R118+0x4c00] ;  /* 0x004c00007678783b */ /* 0x000fe20000000200 */
[C---:B------:R-:W-:Y:S03]  /*db80*/  HMMA.16816.F32.BF16 R80, R100.reuse, R82, RZ ;  /* 0x000000526450723c */ /* 0x040fe600000418ff */
[----:B------:R-:W0:Y:S05]  /*db90*/  LDGDEPBAR ;  /* 0x00000000000079af */ /* 0x000e2a0000000000 */
[----:B------:R-:W-:Y:S08]  /*dba0*/  HMMA.16816.F32.BF16 R72, R100, R74, RZ ;  /* 0x0000004a6448723c */ /* 0x000ff000000418ff */
        /* <DEDUP_REMOVED lines=13> */
[----:B---3--:R-:W-:Y:S08]  /*dc80*/  HMMA.16816.F32.BF16 R16, R96, R4, R16 ;  /* 0x000000046010723c */ /* 0x008ff00000041810 */
[C---:B----4-:R-:W-:Y:S08]  /*dc90*/  HMMA.16816.F32.BF16 R84, R128.reuse, R24, R84 ;  /* 0x000000188054723c */ /* 0x050ff00000041854 */
[C---:B------:R-:W-:Y:S01]  /*dca0*/  HMMA.16816.F32.BF16 R80, R128.reuse, R26, R80 ;  /* 0x0000001a8050723c */ /* 0x040fe20000041850 */
[----:B------:R-:W-:Y:S07]  /*dcb0*/  LDSM.16.M88.4 R24, [R146+0x2000] ;  /* 0x002000009218783b */ /* 0x000fee0000000200 */
[C---:B------:R-:W-:Y:S08]  /*dcc0*/  HMMA.16816.F32.BF16 R76, R128.reuse, R20, R76 ;  /* 0x00000014804c723c */ /* 0x040ff0000004184c */
[----:B------:R-:W-:Y:S01]  /*dcd0*/  HMMA.16816.F32.BF16 R72, R128, R22, R72 ;  /* 0x000000168048723c */ /* 0x000fe20000041848 */
[----:B------:R-:W3:Y:S07]  /*dce0*/  LDSM.16.M88.4 R20, [R145+0x7000] ;  /* 0x007000009114783b */ /* 0x000eee0000000200 */
[----:B------:R-:W-:Y:S01]  /*dcf0*/  HMMA.16816.F32.BF16 R12, R96, R6, R12 ;  /* 0x00000006600c723c */ /* 0x000fe2000004180c */
[----:B------:R-:W-:Y:S07]  /*dd00*/  LDSM.16.M88.4 R4, [R118+0x7000] ;  /* 0x007000007604783b */ /* 0x000fee0000000200 */
[----:B--2---:R-:W-:Y:S08]  /*dd10*/  HMMA.16816.F32.BF16 R28, R128, R32, R28 ;  /* 0x00000020801c723c */ /* 0x004ff0000004181c */
[----:B------:R-:W-:Y:S08]  /*dd20*/  HMMA.16816.F32.BF16 R16, R36, R136, R16 ;  /* 0x000000882410723c */ /* 0x000ff00000041810 */
[C---:B------:R-:W-:Y:S01]  /*dd30*/  HMMA.16816.F32.BF16 R88, R128.reuse, R34, R88 ;  /* 0x000000228058723c */ /* 0x040fe20000041858 */
[----:B------:R-:W2:Y:S07]  /*dd40*/  LDSM.16.M88.4 R32, [R118+0x5400] ;  /* 0x005400007620783b */ /* 0x000eae0000000200 */
[C---:B-1----:R-:W-:Y:S08]  /*dd50*/  HMMA.16816.F32.BF16 R68, R128.reuse, R8, R68 ;  /* 0x000000088044723c */ /* 0x042ff00000041844 */
[----:B------:R-:W-:Y:S01]  /*dd60*/  HMMA.16816.F32.BF16 R56, R128, R10, R56 ;  /* 0x0000000a8038723c */ /* 0x000fe20000041838 */
[----:B------:R-:W1:Y:S07]  /*dd70*/  LDSM.16.M88.4 R8, [R144+0x2000] ;  /* 0x002000009008783b */ /* 0x000e6e0000000200 */
[----:B------:R-:W-:Y:S08]  /*dd80*/  HMMA.16816.F32.BF16 R12, R36, R138, R12 ;  /* 0x0000008a240c723c */ /* 0x000ff0000004180c */
[----:B------:R-:W-:Y:S08]  /*dd90*/  HMMA.16816.F32.BF16 R28, R96, R132, R28 ;  /* 0x00000084601c723c */ /* 0x000ff0000004181c */
[----:B---3--:R-:W-:Y:S08]  /*dda0*/  HMMA.16816.F32.BF16 R16, R24, R20, R16 ;  /* 0x000000141810723c */ /* 0x008ff00000041810 */
[C---:B------:R-:W-:Y:S08]  /*ddb0*/  HMMA.16816.F32.BF16 R44, R128.reuse, R92, R44 ;  /* 0x0000005c802c723c */ /* 0x040ff0000004182c */
[C---:B------:R-:W-:Y:S01]  /*ddc0*/  HMMA.16816.F32.BF16 R40, R128.reuse, R94, R40 ;  /* 0x0000005e8028723c */ /* 0x040fe20000041828 */
[----:B------:R-:W3:Y:S07]  /*ddd0*/  LDSM.16.M88.4 R92, [R145+0x5800] ;  /* 0x00580000915c783b */ /* 0x000eee0000000200 */
[----:B------:R-:W-:Y:S01]  /*dde0*/  HMMA.16816.F32.BF16 R136, R128, R124, R112 ;  /* 0x0000007c8088723c */ /* 0x000fe20000041870 */
[----:B------:R-:W4:Y:S07]  /*ddf0*/  LDSM.16.M88.4 R112, [R145+0x7400] ;  /* 0x007400009170783b */ /* 0x000f2e0000000200 */
[----:B------:R-:W-:Y:S01]  /*de00*/  HMMA.16816.F32.BF16 R12, R24, R22, R12 ;  /* 0x00000016180c723c */ /* 0x000fe2000004180c */
[----:B------:R-:W-:Y:S07]  /*de10*/  LDSM.16.M88.4 R20, [R118+0x5800] ;  /* 0x005800007614783b */ /* 0x000fee0000000200 */
[----:B--2---:R-:W-:Y:S08]  /*de20*/  HMMA.16816.F32.BF16 R28, R36, R32, R28 ;  /* 0x00000020241c723c */ /* 0x004ff0000004181c */
[----:B------:R-:W-:Y:S01]  /*de30*/  HMMA.16816.F32.BF16 R108, R128, R126, R108 ;  /* 0x0000007e806c723c */ /* 0x000fe2000004186c */
[----:B------:R-:W2:Y:S07]  /*de40*/  LDSM.16.M88.4 R124, [R145+0x5c00] ;  /* 0x005c0000917c783b */ /* 0x000eae0000000200 */
[----:B-1----:R-:W-:Y:S08]  /*de50*/  HMMA.16816.F32.BF16 R16, R8, R4, R16 ;  /* 0x000000040810723c */ /* 0x002ff00000041810 */
[C---:B------:R-:W-:Y:S08]  /*de60*/  HMMA.16816.F32.BF16 R104, R128.reuse, R120, R104 ;  /* 0x000000788068723c */ /* 0x040ff00000041868 */
[----:B------:R-:W-:Y:S01]  /*de70*/  HMMA.16816.F32.BF16 R120, R128, R122, R100 ;  /* 0x0000007a8078723c */ /* 0x000fe20000041864 */
[----:B------:R-:W1:Y:S07]  /*de80*/  LDSM.16.M88.4 R100, [R118+0x7400] ;  /* 0x007400007664783b */ /* 0x000e6e0000000200 */
[----:B------:R-:W-:Y:S01]  /*de90*/  HMMA.16816.F32.BF16 R12, R8, R6, R12 ;  /* 0x00000006080c723c */ /* 0x000fe2000004180c */
[----:B------:R-:W-:Y:S01]  /*dea0*/  FMUL.FTZ R0, R16, c[0x0][0x2ec] ;  /* 0x0000bb0010007a20 */ /* 0x000fe20000410000 */
[----:B------:R-:W-:Y:S01]  /*deb0*/  LDSM.16.M88.4 R4, [R145+0x7800] ;  /* 0x007800009104783b */ /* 0x000fe20000000200 */
[----:B------:R-:W-:-:S02]  /*dec0*/  FMUL.FTZ R53, R17, c[0x0][0x2ec] ;  /* 0x0000bb0011357a20 */ /* 0x000fc40000410000 */
[----:B------:R-:W-:Y:S02]  /*ded0*/  FMUL.FTZ R67, R18, c[0x0][0x2ec] ;  /* 0x0000bb0012437a20 */ /* 0x000fe40000410000 */
[----:B------:R-:W1:Y:S01]  /*dee0*/  MUFU.TANH R0, R0 ;  /* 0x0000000000007308 */ /* 0x000e620000002400 */
[----:B---3--:R-:W-:Y:S07]  /*def0*/  HMMA.16816.F32.BF16 R84, R96, R92, R84 ;  /* 0x0000005c6054723c */ /* 0x008fee0000041854 */
[----:B------:R-:W-:Y:S01]  /*df00*/  FMUL.FTZ R92, R19, c[0x0][0x2ec] ;  /* 0x0000bb00135c7a20 */ /* 0x000fe20000410000 */
[----:B----4-:R-:W-:Y:S01]  /*df10*/  HMMA.16816.F32.BF16 R28, R24, R112, R28 ;  /* 0x00000070181c723c */ /* 0x010fe2000004181c */
[----:B------:R-:W3:Y:S01]  /*df20*/  LDSM.16.M88.4 R16, [R118+0x5c00] ;  /* 0x005c00007610783b */ /* 0x000ee20000000200 */
[----:B------:R-:W4:Y:S06]  /*df30*/  MUFU.TANH R53, R53 ;  /* 0x0000003500357308 */ /* 0x000f2c0000002400 */
[C---:B------:R-:W-:Y:S01]  /*df40*/  HMMA.16816.F32.BF16 R80, R96.reuse, R94, R80 ;  /* 0x0000005e6050723c */ /* 0x040fe20000041850 */
[----:B------:R-:W-:Y:S01]  /*df50*/  FMUL.FTZ R12, R12, c[0x0][0x2ec] ;  /* 0x0000bb000c0c7a20 */ /* 0x000fe20000410000 */
[----:B------:R-:W1:Y:S05]  /*df60*/  MUFU.TANH R67, R67 ;  /* 0x0000004300437308 */ /* 0x000e6a0000002400 */
[----:B------:R-:W-:Y:S01]  /*df70*/  FMUL.FTZ R94, R13, c[0x0][0x2ec] ;  /* 0x0000bb000d5e7a20 */ /* 0x000fe20000410000 */
[C---:B--2---:R-:W-:Y:S01]  /*df80*/  HMMA.16816.F32.BF16 R76, R96.reuse, R124, R76 ;  /* 0x0000007c604c723c */ /* 0x044fe2000004184c */
[----:B------:R-:W-:Y:S01]  /*df90*/  FMUL.FTZ R95, R14, c[0x0][0x2ec] ;  /* 0x0000bb000e5f7a20 */ /* 0x000fe20000410000 */
[----:B------:R2:W1:Y:S06]  /*dfa0*/  MUFU.TANH R93, R12 ;  /* 0x0000000c005d7308 */ /* 0x00046c0000002400 */
[C---:B------:R-:W-:Y:S02]  /*dfb0*/  HMMA.16816.F32.BF16 R72, R96.reuse, R126, R72 ;  /* 0x0000007e6048723c */ /* 0x040fe40000041848 */
[----:B------:R-:W2:Y:S06]  /*dfc0*/  MUFU.TANH R92, R92 ;  /* 0x0000005c005c7308 */ /* 0x000eac0000002400 */
[----:B------:R-:W-:Y:S02]  /*dfd0*/  HMMA.16816.F32.BF16 R88, R96, R134, R88 ;  /* 0x000000866058723c */ /* 0x000fe40000041858 */
[----:B------:R-:W3:Y:S06]  /*dfe0*/  MUFU.TANH R94, R94 ;  /* 0x0000005e005e7308 */ /* 0x000eec0000002400 */
[----:B-1----:R-:W-:Y:S02]  /*dff0*/  HMMA.16816.F32.BF16 R28, R8, R100, R28 ;  /* 0x00000064081c723c */ /* 0x002fe4000004181c */
[----:B------:R-:W1:Y:S05]  /*e000*/  MUFU.TANH R95, R95 ;  /* 0x0000005f005f7308 */ /* 0x000e6a0000002400 */
[----:B------:R-:W-:Y:S01]  /*e010*/  FMUL.FTZ R100, R15, c[0x0][0x2ec] ;  /* 0x0000bb000f647a20 */ /* 0x000fe20000410000 */
[C---:B------:R-:W-:Y:S01]  /*e020*/  HMMA.16816.F32.BF16 R84, R36.reuse, R20, R84 ;  /* 0x000000142454723c */ /* 0x040fe20000041854 */
[----:B--2---:R-:W-:Y:S04]  /*e030*/  LDSM.16.M88.4 R12, [R145+0x7c00] ;  /* 0x007c0000910c783b */ /* 0x004fe80000000200 */
[----:B------:R-:W2:Y:S03]  /*e040*/  MUFU.TANH R100, R100 ;  /* 0x0000006400647308 */ /* 0x000ea60000002400 */
[C---:B------:R-:W-:Y:S01]  /*e050*/  HMMA.16816.F32.BF16 R80, R36.reuse, R22, R80 ;  /* 0x000000162450723c */ /* 0x040fe20000041850 */
[----:B------:R-:W1:Y:S07]  /*e060*/  LDSM.16.M88.4 R20, [R145+0x6000] ;  /* 0x006000009114783b */ /* 0x000e6e0000000200 */
[----:B---3--:R-:W-:Y:S01]  /*e070*/  HMMA.16816.F32.BF16 R76, R36, R16, R76 ;  /* 0x00000010244c723c */ /* 0x008fe2000004184c */
[----:B------:R-:W-:-:S02]  /*e080*/  FMUL.FTZ R28, R28, c[0x0][0x2ec] ;  /* 0x0000bb001c1c7a20 */ /* 0x000fc40000410000 */
[----:B------:R-:W-:Y:S02]  /*e090*/  FMUL.FTZ R29, R29, c[0x0][0x2ec] ;  /* 0x0000bb001d1d7a20 */ /* 0x000fe40000410000 */
[----:B------:R-:W3:Y:S01]  /*e0a0*/  MUFU.TANH R101, R28 ;  /* 0x0000001c00657308 */ /* 0x000ee20000002400 */
[----:B------:R-:W-:Y:S02]  /*e0b0*/  FMUL.FTZ R112, R31, c[0x0][0x2ec] ;  /* 0x0000bb001f707a20 */ /* 0x000fe40000410000 */
[C---:B------:R-:W-:Y:S01]  /*e0c0*/  HMMA.16816.F32.BF16 R72, R36.reuse, R18, R72 ;  /* 0x000000122448723c */ /* 0x040fe20000041848 */
[----:B------:R-:W2:Y:S04]  /*e0d0*/  LDSM.16.M88.4 R16, [R145+0x6400] ;  /* 0x006400009110783b */ /* 0x000ea80000000200 */
[----:B------:R-:W1:Y:S03]  /*e0e0*/  MUFU.TANH R112, R112 ;  /* 0x0000007000707308 */ /* 0x000e660000002400 */
[----:B------:R-:W-:Y:S01]  /*e0f0*/  HMMA.16816.F32.BF16 R88, R36, R34, R88 ;  /* 0x000000222458723c */ /* 0x000fe20000041858 */
[----:B------:R-:W2:Y:S07]  /*e100*/  LDSM.16.M88.4 R32, [R118+0x7800] ;  /* 0x007800007620783b */ /* 0x000eae0000000200 */
[C---:B------:R-:W-:Y:S08]  /*e110*/  HMMA.16816.F32.BF16 R84, R24.reuse, R4, R84 ;  /* 0x000000041854723c */ /* 0x040ff00000041854 */
[----:B------:R-:W-:Y:S01]  /*e120*/  HMMA.16816.F32.BF16 R80, R24, R6, R80 ;  /* 0x000000061850723c */ /* 0x000fe20000041850 */
[----:B------:R-:W2:Y:S07]  /*e130*/  LDSM.16.M88.4 R4, [R118+0x6000] ;  /* 0x006000007604783b */ /* 0x000eae0000000200 */
[----:B-1----:R-:W-:Y:S08]  /*e140*/  HMMA.16816.F32.BF16 R68, R96, R20, R68 ;  /* 0x000000146044723c */ /* 0x002ff00000041844 */
[----:B------:R-:W-:Y:S08]  /*e150*/  HMMA.16816.F32.BF16 R76, R24, R12, R76 ;  /* 0x0000000c184c723c */ /* 0x000ff0000004184c */
[----:B------:R-:W-:Y:S01]  /*e160*/  HMMA.16816.F32.BF16 R56, R96, R22, R56 ;  /* 0x000000166038723c */ /* 0x000fe20000041838 */
[----:B------:R-:W-:Y:S07]  /*e170*/  LDSM.16.M88.4 R20, [R118+0x8000] ;  /* 0x008000007614783b */ /* 0x000fee0000000200 */
[C---:B------:R-:W-:Y:S01]  /*e180*/  HMMA.16816.F32.BF16 R72, R24.reuse, R14, R72 ;  /* 0x0000000e1848723c */ /* 0x040fe20000041848 */
[----:B------:R-:W1:Y:S07]  /*e190*/  LDSM.16.M88.4 R12, [R118+0x6400] ;  /* 0x00640000760c783b */ /* 0x000e6e0000000200 */
[----:B------:R-:W-:Y:S08]  /*e1a0*/  HMMA.16816.F32.BF16 R88, R24, R114, R88 ;  /* 0x000000721858723c */ /* 0x000ff00000041858 */
[C---:B--2---:R-:W-:Y:S08]  /*e1b0*/  HMMA.16816.F32.BF16 R44, R96.reuse, R16, R44 ;  /* 0x00000010602c723c */ /* 0x044ff0000004182c */
[----:B------:R-:W-:Y:S01]  /*e1c0*/  HMMA.16816.F32.BF16 R40, R96, R18, R40 ;  /* 0x000000126028723c */ /* 0x000fe20000041828 */
[----:B------:R-:W-:Y:S07]  /*e1d0*/  LDSM.16.M88.4 R16, [R118+0x6800] ;  /* 0x006800007610783b */ /* 0x000fee0000000200 */
[C---:B------:R-:W-:Y:S08]  /*e1e0*/  HMMA.16816.F32.BF16 R84, R8.reuse, R32, R84 ;  /* 0x000000200854723c */ /* 0x040ff00000041854 */
[----:B------:R-:W-:Y:S01]  /*e1f0*/  HMMA.16816.F32.BF16 R80, R8, R34, R80 ;  /* 0x000000220850723c */ /* 0x000fe20000041850 */
[----:B------:R-:W2:Y:S07]  /*e200*/  LDSM.16.M88.4 R32, [R145+0x8000] ;  /* 0x008000009120783b */ /* 0x000eae0000000200 */
[C---:B------:R-:W-:Y:S08]  /*e210*/  HMMA.16816.F32.BF16 R68, R36.reuse, R4, R68 ;  /* 0x000000042444723c */ /* 0x040ff00000041844 */
[----:B------:R-:W-:Y:S01]  /*e220*/  HMMA.16816.F32.BF16 R56, R36, R6, R56 ;  /* 0x000000062438723c */ /* 0x000fe20000041838 */
[----:B------:R-:W3:Y:S01]  /*e230*/  LDSM.16.M88.4 R4, [R145+0x6800] ;  /* 0x006800009104783b */ /* 0x000ee20000000200 */
[----:B------:R-:W-:-:S02]  /*e240*/  FMUL.FTZ R84, R84, c[0x0][0x2ec] ;  /* 0x0000bb0054547a20 */ /* 0x000fc40000410000 */
[----:B------:R-:W-:Y:S02]  /*e250*/  FMUL.FTZ R85, R85, c[0x0][0x2ec] ;  /* 0x0000bb0055557a20 */ /* 0x000fe40000410000 */
[----:B------:R-:W-:Y:S02]  /*e260*/  FMUL.FTZ R86, R86, c[0x0][0x2ec] ;  /* 0x0000bb0056567a20 */ /* 0x000fe40000410000 */
[----:B------:R-:W-:Y:S01]  /*e270*/  HMMA.16816.F32.BF16 R88, R8, R102, R88 ;  /* 0x000000660858723c */ /* 0x000fe20000041858 */
[----:B------:R2:W2:Y:S01]  /*e280*/  MUFU.TANH R102, R29 ;  /* 0x0000001d00667308 */ /* 0x0004a20000002400 */
[----:B------:R-:W-:Y:S02]  /*e290*/  FMUL.FTZ R87, R87, c[0x0][0x2ec] ;  /* 0x0000bb0057577a20 */ /* 0x000fe40000410000 */
[----:B------:R-:W-:Y:S02]  /*e2a0*/  FMUL.FTZ R80, R80, c[0x0][0x2ec] ;  /* 0x0000bb0050507a20 */ /* 0x000fe40000410000 */
[----:B------:R-:W-:-:S02]  /*e2b0*/  FMUL.FTZ R81, R81, c[0x0][0x2ec] ;  /* 0x0000bb0051517a20 */ /* 0x000fc40000410000 */
[----:B------:R-:W-:Y:S01]  /*e2c0*/  FMUL.FTZ R103, R30, c[0x0][0x2ec] ;  /* 0x0000bb001e677a20 */ /* 0x000fe20000410000 */
[C---:B-1----:R-:W-:Y:S01]  /*e2d0*/  HMMA.16816.F32.BF16 R44, R36.reuse, R12, R44 ;  /* 0x0000000c242c723c */ /* 0x042fe2000004182c */
[----:B------:R-:W-:Y:S01]  /*e2e0*/  FMUL.FTZ R82, R82, c[0x0][0x2ec] ;  /* 0x0000bb0052527a20 */ /* 0x000fe20000410000 */
[----:B------:R-:W1:Y:S01]  /*e2f0*/  MUFU.TANH R84, R84 ;  /* 0x0000005400547308 */ /* 0x000e620000002400 */
[----:B------:R-:W-:Y:S01]  /*e300*/  FMUL.FTZ R83, R83, c[0x0][0x2ec] ;  /* 0x0000bb0053537a20 */ /* 0x000fe20000410000 */
[----:B--2---:R-:W2:Y:S04]  /*e310*/  LDSM.16.M88.4 R28, [R118+0x7c00] ;  /* 0x007c0000761c783b */ /* 0x004ea80000000200 */
[----:B------:R-:W-:Y:S02]  /*e320*/  HMMA.16816.F32.BF16 R40, R36, R14, R40 ;  /* 0x0000000e2428723c */ /* 0x000fe40000041828 */
[----:B------:R-:W1:Y:S01]  /*e330*/  MUFU.TANH R103, R103 ;  /* 0x0000006700677308 */ /* 0x000e620000002400 */
[----:B------:R-:W1:Y:S04]  /*e340*/  LDSM.16.M88.4 R12, [R145+0x6c00] ;  /* 0x006c0000910c783b */ /* 0x000e680000000200 */
[----:B------:R-:W-:Y:S01]  /*e350*/  FMUL.FTZ R88, R88, c[0x0][0x2ec] ;  /* 0x0000bb0058587a20 */ /* 0x000fe20000410000 */
[----:B------:R-:W-:Y:S01]  /*e360*/  HMMA.16816.F32.BF16 R68, R24, R32, R68 ;  /* 0x000000201844723c */ /* 0x000fe20000041844 */
[----:B------:R-:W-:Y:S01]  /*e370*/  FMUL.FTZ R89, R89, c[0x0][0x2ec] ;  /* 0x0000bb0059597a20 */ /* 0x000fe20000410000 */
[----:B------:R-:W1:Y:S01]  /*e380*/  MUFU.TANH R85, R85 ;  /* 0x0000005500557308 */ /* 0x000e620000002400 */
[----:B------:R-:W-:-:S02]  /*e390*/  FMUL.FTZ R90, R90, c[0x0][0x2ec] ;  /* 0x0000bb005a5a7a20 */ /* 0x000fc40000410000 */
[----:B------:R-:W-:-:S03]  /*e3a0*/  FMUL.FTZ R91, R91, c[0x0][0x2ec] ;  /* 0x0000bb005b5b7a20 */ /* 0x000fc60000410000 */
[----:B------:R-:W-:Y:S01]  /*e3b0*/  HMMA.16816.F32.BF16 R56, R24, R34, R56 ;  /* 0x000000221838723c */ /* 0x000fe20000041838 */
[----:B------:R-:W-:Y:S01]  /*e3c0*/  LDSM.16.M88.4 R32, [R118+0x8400] ;  /* 0x008400007620783b */ /* 0x000fe20000000200 */
[----:B------:R-:W1:Y:S06]  /*e3d0*/  MUFU.TANH R88, R88 ;  /* 0x0000005800587308 */ /* 0x000e6c0000002400 */
[C---:B---3--:R-:W-:Y:S02]  /*e3e0*/  HMMA.16816.F32.BF16 R136, R96.reuse, R4, R136 ;  /* 0x000000046088723c */ /* 0x048fe40000041888 */
[----:B------:R-:W3:Y:S06]  /*e3f0*/  MUFU.TANH R89, R89 ;  /* 0x0000005900597308 */ /* 0x000eec0000002400 */
        /* <DEDUP_REMOVED lines=8> */
[C---:B-1----:R-:W-:Y:S02]  /*e480*/  HMMA.16816.F32.BF16 R104, R96.reuse, R12, R104 ;  /* 0x0000000c6068723c */ /* 0x042fe40000041868 */
[----:B------:R-:W1:Y:S06]  /*e490*/  MUFU.TANH R87, R87 ;  /* 0x0000005700577308 */ /* 0x000e6c0000002400 */
[----:B------:R-:W-:Y:S01]  /*e4a0*/  HMMA.16816.F32.BF16 R120, R96, R14, R120 ;  /* 0x0000000e6078723c */ /* 0x000fe20000041878 */
[----:B------:R-:W-:Y:S01]  /*e4b0*/  LDSM.16.M88.4 R12, [R118+0x8c00] ;  /* 0x008c0000760c783b */ /* 0x000fe20000000200 */
[----:B------:R-:W-:Y:S01]  /*e4c0*/  FMUL.FTZ R197, R77, c[0x0][0x2ec] ;  /* 0x0000bb004dc57a20 */ /* 0x000fe20000410000 */
[----:B------:R-:W1:Y:S01]  /*e4d0*/  MUFU.TANH R80, R80 ;  /* 0x0000005000507308 */ /* 0x000e620000002400 */
[----:B------:R-:W-:-:S02]  /*e4e0*/  FMUL.FTZ R76, R76, c[0x0][0x2ec] ;  /* 0x0000bb004c4c7a20 */ /* 0x000fc40000410000 */
[----:B------:R-:W-:Y:S02]  /*e4f0*/  FMUL.FTZ R77, R78, c[0x0][0x2ec] ;  /* 0x0000bb004e4d7a20 */ /* 0x000fe40000410000 */
[C---:B------:R-:W-:Y:S01]  /*e500*/  HMMA.16816.F32.BF16 R68, R8.reuse, R20, R68 ;  /* 0x000000140844723c */ /* 0x040fe20000041844 */
[----:B------:R-:W-:Y:S02]  /*e510*/  FMUL.FTZ R72, R72, c[0x0][0x2ec] ;  /* 0x0000bb0048487a20 */ /* 0x000fe40000410000 */
[----:B------:R-:W-:Y:S01]  /*e520*/  FMUL.FTZ R79, R79, c[0x0][0x2ec] ;  /* 0x0000bb004f4f7a20 */ /* 0x000fe20000410000 */
[----:B------:R-:W1:Y:S01]  /*e530*/  MUFU.TANH R81, R81 ;  /* 0x0000005100517308 */ /* 0x000e620000002400 */
[----:B------:R-:W-:Y:S02]  /*e540*/  FMUL.FTZ R73, R73, c[0x0][0x2ec] ;  /* 0x0000bb0049497a20 */ /* 0x000fe40000410000 */
[----:B------:R-:W-:Y:S01]  /*e550*/  FMUL.FTZ R74, R74, c[0x0][0x2ec] ;  /* 0x0000bb004a4a7a20 */ /* 0x000fe20000410000 */
[----:B------:R-:W-:Y:S01]  /*e560*/  HMMA.16816.F32.BF16 R56, R8, R22, R56 ;  /* 0x000000160838723c */ /* 0x000fe20000041838 */
[----:B------:R-:W1:Y:S01]  /*e570*/  LDSM.16.M88.4 R20, [R145+0x8800] ;  /* 0x008800009114783b */ /* 0x000e620000000200 */
[----:B------:R-:W-:-:S02]  /*e580*/  FMUL.FTZ R75, R75, c[0x0][0x2ec] ;  /* 0x0000bb004b4b7a20 */ /* 0x000fc40000410000 */
[----:B------:R-:W1:Y:S04]  /*e590*/  MUFU.TANH R82, R82 ;  /* 0x0000005200527308 */ /* 0x000e680000002400 */
[C---:B------:R-:W-:Y:S04]  /*e5a0*/  HMMA.16816.F32.BF16 R136, R36.reuse, R16, R136 ;  /* 0x000000102488723c */ /* 0x040fe80000041888 */
[----:B------:R-:W1:Y:S04]  /*e5b0*/  MUFU.TANH R83, R83 ;  /* 0x0000005300537308 */ /* 0x000e680000002400 */
[----:B------:R-:W-:Y:S01]  /*e5c0*/  HMMA.16816.F32.BF16 R108, R36, R18, R108 ;  /* 0x00000012246c723c */ /* 0x000fe2000004186c */
[----:B------:R-:W4:Y:S01]  /*e5d0*/  LDSM.16.M88.4 R16, [R145+0x8c00] ;  /* 0x008c00009110783b */ /* 0x000f220000000200 */
[----:B------:R-:W-:-:S02]  /*e5e0*/  FMUL.FTZ R68, R68, c[0x0][0x2ec] ;  /* 0x0000bb0044447a20 */ /* 0x000fc40000410000 */
[----:B------:R-:W-:Y:S01]  /*e5f0*/  FMUL.FTZ R69, R69, c[0x0][0x2ec] ;  /* 0x0000bb0045457a20 */ /* 0x000fe20000410000 */
[----:B------:R-:W1:Y:S01]  /*e600*/  MUFU.TANH R76, R76 ;  /* 0x0000004c004c7308 */ /* 0x000e620000002400 */
[----:B------:R-:W-:Y:S02]  /*e610*/  FMUL.FTZ R70, R70, c[0x0][0x2ec] ;  /* 0x0000bb0046467a20 */ /* 0x000fe40000410000 */
[----:B---3--:R-:W-:Y:S01]  /*e620*/  HMMA.16816.F32.BF16 R104, R36, R4, R104 ;  /* 0x000000042468723c */ /* 0x008fe20000041868 */
[----:B------:R-:W-:Y:S02]  /*e630*/  FMUL.FTZ R57, R57, c[0x0][0x2ec] ;  /* 0x0000bb0039397a20 */ /* 0x000fe40000410000 */
[----:B------:R-:W-:Y:S02]  /*e640*/  FMUL.FTZ R59, R59, c[0x0][0x2ec] ;  /* 0x0000bb003b3b7a20 */ /* 0x000fe40000410000 */
[----:B------:R-:W3:Y:S01]  /*e650*/  MUFU.TANH R165, R57 ;  /* 0x0000003900a57308 */ /* 0x000ee20000002400 */
[----:B------:R-:W-:-:S02]  /*e660*/  FMUL.FTZ R71, R71, c[0x0][0x2ec] ;  /* 0x0000bb0047477a20 */ /* 0x000fc40000410000 */
[----:B------:R-:W-:Y:S01]  /*e670*/  HMMA.16816.F32.BF16 R120, R36, R6, R120 ;  /* 0x000000062478723c */ /* 0x000fe20000041878 */
[----:B------:R-:W-:Y:S02]  /*e680*/  FMUL.FTZ R56, R56, c[0x0][0x2ec] ;  /* 0x0000bb0038387a20 */ /* 0x000fe40000410000 */
[----:B------:R-:W-:Y:S02]  /*e690*/  FMUL.FTZ R58, R58, c[0x0][0x2ec] ;  /* 0x0000bb003a3a7a20 */ /* 0x000fe40000410000 */
[----:B------:R1:W1:Y:S03]  /*e6a0*/  MUFU.TANH R181, R59 ;  /* 0x0000003b00b57308 */ /* 0x0002660000002400 */
[C---:B--2---:R-:W-:Y:S05]  /*e6b0*/  HMMA.16816.F32.BF16 R44, R24.reuse, R28, R44 ;  /* 0x0000001c182c723c */ /* 0x044fea000004182c */
[----:B------:R-:W2:Y:S03]  /*e6c0*/  MUFU.TANH R197, R197 ;  /* 0x000000c500c57308 */ /* 0x000ea60000002400 */
[----:B------:R-:W-:Y:S01]  /*e6d0*/  HMMA.16816.F32.BF16 R40, R24, R30, R40 ;  /* 0x0000001e1828723c */ /* 0x000fe20000041828 */
[----:B------:R-:W2:Y:S01]  /*e6e0*/  LDSM.16.M88.4 R28, [R118+0x8800] ;  /* 0x00880000761c783b */ /* 0x000ea20000000200 */
[----:B------:R-:W-:-:S04]  /*e6f0*/  DEPBAR.LE SB0, 0x0 ;  /* 0x000080000000791a */ /* 0x000fc80000000000 */
[----:B------:R-:W2:Y:S02]  /*e700*/  MUFU.TANH R77, R77 ;  /* 0x0000004d004d7308 */ /* 0x000ea40000002400 */
[C---:B-1----:R-:W-:Y:S06]  /*e710*/  HMMA.16816.F32.BF16 R136, R24.reuse, R20, R136 ;  /* 0x000000141888723c */ /* 0x042fec0000041888 */
[----:B------:R1:W1:Y:S02]  /*e720*/  MUFU.TANH R193, R79 ;  /* 0x0000004f00c17308 */ /* 0x0002640000002400 */
[C---:B------:R-:W-:Y:S06]  /*e730*/  HMMA.16816.F32.BF16 R108, R24.reuse, R22, R108 ;  /* 0x00000016186c723c */ /* 0x040fec000004186c */
[----:B------:R-:W1:Y:S02]  /*e740*/  MUFU.TANH R72, R72 ;  /* 0x0000004800487308 */ /* 0x000e640000002400 */
[C---:B----4-:R-:W-:Y:S06]  /*e750*/  HMMA.16816.F32.BF16 R104, R24.reuse, R16, R104 ;  /* 0x000000101868723c */ /* 0x050fec0000041868 */
[----:B------:R4:W1:Y:S02]  /*e760*/  MUFU.TANH R195, R73 ;  /* 0x0000004900c37308 */ /* 0x0008640000002400 */
[----:B------:R-:W-:Y:S06]  /*e770*/  HMMA.16816.F32.BF16 R120, R24, R18, R120 ;  /* 0x000000121878723c */ /* 0x000fec0000041878 */
[----:B------:R4:W1:Y:S01]  /*e780*/  MUFU.TANH R191, R74 ;  /* 0x0000004a00bf7308 */ /* 0x0008620000002400 */
[----:B------:R-:W-:Y:S01]  /*e790*/  SHF.L.U32 R19, R64, 0x1, RZ ;  /* 0x0000000140137819 */ /* 0x000fe200000006ff */
[----:B------:R-:W-:Y:S03]  /*e7a0*/  HMMA.16816.F32.BF16 R40, R8, R34, R40 ;  /* 0x000000220828723c */ /* 0x000fe60000041828 */
[----:B------:R-:W-:-:S03]  /*e7b0*/  LOP3.LUT R19, R19, 0x6, RZ, 0xc0, !PT ;  /* 0x0000000613137812 */ /* 0x000fc600078ec0ff */
[----:B------:R4:W1:Y:S02]  /*e7c0*/  MUFU.TANH R189, R75 ;  /* 0x0000004b00bd7308 */ /* 0x0008640000002400 */
[C---:B--2---:R-:W-:Y:S06]  /*e7d0*/  HMMA.16816.F32.BF16 R136, R8.reuse, R28, R136 ;  /* 0x0000001c0888723c */ /* 0x044fec0000041888 */
[----:B------:R4:W2:Y:S02]  /*e7e0*/  MUFU.TANH R141, R68 ;  /* 0x00000044008d7308 */ /* 0x0008a40000002400 */
[C---:B------:R-:W-:Y:S06]  /*e7f0*/  HMMA.16816.F32.BF16 R108, R8.reuse, R30, R108 ;  /* 0x0000001e086c723c */ /* 0x040fec000004186c */
[----:B------:R4:W1:Y:S02]  /*e800*/  MUFU.TANH R187, R69 ;  /* 0x0000004500bb7308 */ /* 0x0008640000002400 */
[----:B------:R-:W-:Y:S01]  /*e810*/  HMMA.16816.F32.BF16 R104, R8, R12, R104 ;  /* 0x0000000c0868723c */ /* 0x000fe20000041868 */
[----:B------:R-:W-:-:S02]  /*e820*/  FMUL.FTZ R4, R42, c[0x0][0x2ec] ;  /* 0x0000bb002a047a20 */ /* 0x000fc40000410000 */
[----:B------:R-:W-:Y:S02]  /*e830*/  FMUL.FTZ R40, R40, c[0x0][0x2ec] ;  /* 0x0000bb0028287a20 */ /* 0x000fe40000410000 */
[----:B------:R-:W-:Y:S01]  /*e840*/  FMUL.FTZ R41, R41, c[0x0][0x2ec] ;  /* 0x0000bb0029297a20 */ /* 0x000fe20000410000 */
[----:B------:R4:W1:Y:S01]  /*e850*/  MUFU.TANH R179, R70 ;  /* 0x0000004600b37308 */ /* 0x0008620000002400 */
[----:B------:R-:W-:Y:S01]  /*e860*/  FMUL.FTZ R43, R43, c[0x0][0x2ec] ;  /* 0x0000bb002b2b7a20 */ /* 0x000fe20000410000 */
[C---:B------:R-:W-:Y:S01]  /*e870*/  HMMA.16816.F32.BF16 R120, R8.reuse, R14, R120 ;  /* 0x0000000e0878723c */ /* 0x040fe20000041878 */
[----:B------:R-:W-:Y:S02]  /*e880*/  FMUL.FTZ R5, R136, c[0x0][0x2ec] ;  /* 0x0000bb0088057a20 */ /* 0x000fe40000410000 */
[----:B------:R-:W-:Y:S02]  /*e890*/  FMUL.FTZ R135, R137, c[0x0][0x2ec] ;  /* 0x0000bb0089877a20 */ /* 0x000fe40000410000 */
[----:B------:R-:W-:Y:S01]  /*e8a0*/  FMUL.FTZ R129, R138, c[0x0][0x2ec] ;  /* 0x0000bb008a817a20 */ /* 0x000fe20000410000 */
[----:B------:R4:W1:Y:S01]  /*e8b0*/  MUFU.TANH R183, R71 ;  /* 0x0000004700b77308 */ /* 0x0008620000002400 */
[----:B------:R-:W-:Y:S01]  /*e8c0*/  LEA R14, R49, R66, 0x4 ;  /* 0x00000042310e7211 */ /* 0x000fe200078e20ff */
[----:B------:R-:W-:Y:S01]  /*e8d0*/  HMMA.16816.F32.BF16 R44, R8, R32, R44 ;  /* 0x00000020082c723c */ /* 0x000fe2000004182c */
[----:B------:R-:W-:-:S02]  /*e8e0*/  FMUL.FTZ R127, R139, c[0x0][0x2ec] ;  /* 0x0000bb008b7f7a20 */ /* 0x000fc40000410000 */
[----:B------:R-:W-:Y:S02]  /*e8f0*/  FMUL.FTZ R6, R111, c[0x0][0x2ec] ;  /* 0x0000bb006f067a20 */ /* 0x000fe40000410000 */
[----:B------:R-:W-:Y:S01]  /*e900*/  FMUL.FTZ R108, R108, c[0x0][0x2ec] ;  /* 0x0000bb006c6c7a20 */ /* 0x000fe20000410000 */
[----:B------:R4:W1:Y:S01]  /*e910*/  MUFU.TANH R185, R56 ;  /* 0x0000003800b97308 */ /* 0x0008620000002400 */
[----:B------:R-:W-:Y:S01]  /*e920*/  SHF.R.S32.HI R8, RZ, 0x1f, R65 ;  /* 0x0000001fff087819 */ /* 0x000fe20000011441 */
[----:B------:R-:W-:Y:S02]  /*e930*/  FMUL.FTZ R10, R105, c[0x0][0x2ec] ;  /* 0x0000bb00690a7a20 */ /* 0x000fe40000410000 */
[----:B------:R-:W-:Y:S01]  /*e940*/  FMUL.FTZ R59, R106, c[0x0][0x2ec] ;  /* 0x0000bb006a3b7a20 */ /* 0x000fe20000410000 */
[----:B------:R-:W-:Y:S01]  /*e950*/  LEA.HI R8, R8, R65, RZ, 0x2 ;  /* 0x0000004108087211 */ /* 0x000fe200078f10ff */
[----:B------:R-:W-:Y:S02]  /*e960*/  FMUL.FTZ R57, R107, c[0x0][0x2ec] ;  /* 0x0000bb006b397a20 */ /* 0x000fe40000410000 */
[----:B------:R-:W-:Y:S01]  /*e970*/  FMUL.FTZ R109, R109, c[0x0][0x2ec] ;  /* 0x0000bb006d6d7a20 */ /* 0x000fe20000410000 */
[----:B------:R-:W-:Y:S01]  /*e980*/  SHF.R.S32.HI R157, RZ, 0x2, R8 ;  /* 0x00000002ff9d7819 */ /* 0x000fe20000011408 */
[----:B------:R-:W-:Y:S01]  /*e990*/  FMUL.FTZ R12, R121, c[0x0][0x2ec] ;  /* 0x0000bb00790c7a20 */ /* 0x000fe20000410000 */
[----:B------:R4:W1:Y:S01]  /*e9a0*/  MUFU.TANH R173, R58 ;  /* 0x0000003a00ad7308 */ /* 0x0008620000002400 */
[----:B------:R-:W-:Y:S01]  /*e9b0*/  FMUL.FTZ R8, R122, c[0x0][0x2ec] ;  /* 0x0000bb007a087a20 */ /* 0x000fe20000410000 */
[----:B------:R-:W-:Y:S01]  /*e9c0*/  IADD3 R14, R14, 0x1, R157 ;  /* 0x000000010e0e7810 */ /* 0x000fe20007ffe09d */
[----:B------:R-:W-:-:S02]  /*e9d0*/  FMUL.FTZ R49, R123, c[0x0][0x2ec] ;  /* 0x0000bb007b317a20 */ /* 0x000fc40000410000 */
[----:B------:R-:W-:Y:S01]  /*e9e0*/  FMUL.FTZ R110, R110, c[0x0][0x2ec] ;  /* 0x0000bb006e6e7a20 */ /* 0x000fe20000410000 */
[----:B------:R-:W-:Y:S01]  /*e9f0*/  IADD3 R14, R63, R14, -R147 ;  /* 0x0000000e3f0e7210 */ /* 0x000fe20007ffe893 */
[----:B------:R-:W-:Y:S01]  /*ea00*/  FMUL.FTZ R44, R44, c[0x0][0x2ec] ;  /* 0x0000bb002c2c7a20 */ /* 0x000fe20000410000 */
[----:B------:R4:W1:Y:S01]  /*ea10*/  MUFU.TANH R171, R40 ;  /* 0x0000002800ab7308 */ /* 0x0008620000002400 */
[----:B------:R-:W-:Y:S01]  /*ea20*/  FMUL.FTZ R45, R45, c[0x0][0x2ec] ;  /* 0x0000bb002d2d7a20 */ /* 0x000fe20000410000 */
[----:B------:R-:W-:Y:S01]  /*ea30*/  IADD3 R14, R14, c[0x0][0x2e8], RZ ;  /* 0x0000ba000e0e7a10 */ /* 0x000fe20007ffe0ff */
[----:B------:R-:W-:Y:S02]  /*ea40*/  FMUL.FTZ R46, R46, c[0x0][0x2ec] ;  /* 0x0000bb002e2e7a20 */ /* 0x000fe40000410000 */
[----:B------:R-:W-:Y:S01]  /*ea50*/  FMUL.FTZ R47, R47, c[0x0][0x2ec] ;  /* 0x0000bb002f2f7a20 */ /* 0x000fe20000410000 */
[----:B------:R-:W-:Y:S01]  /*ea60*/  IADD3 R52, R14, 0x8, RZ ;  /* 0x000000080e347810 */ /* 0x000fe20007ffe0ff */
[----:B------:R-:W-:Y:S01]  /*ea70*/  FMUL.FTZ R104, R104, c[0x0][0x2ec] ;  /* 0x0000bb0068687a20 */ /* 0x000fe20000410000 */
[----:B------:R4:W1:Y:S01]  /*ea80*/  MUFU.TANH R177, R44 ;  /* 0x0000002c00b17308 */ /* 0x0008620000002400 */
[----:B------:R-:W-:Y:S01]  /*ea90*/  FMUL.FTZ R120, R120, c[0x0][0x2ec] ;  /* 0x0000bb0078787a20 */ /* 0x000fe20000410000 */
[----:B------:R-:W-:-:S02]  /*eaa0*/  IMNMX R3, R14, R63, PT ;  /* 0x0000003f0e037217 */ /* 0x000fc40003800200 */
[----:B------:R-:W-:-:S04]  /*eab0*/  IMNMX R52, R52, R63, PT ;  /* 0x0000003f34347217 */ /* 0x000fc80003800200 */
[----:B------:R4:W1:Y:S08]  /*eac0*/  MUFU.TANH R175, R45 ;  /* 0x0000002d00af7308 */ /* 0x0008700000002400 */
[----:B------:R4:W1:Y:S08]  /*ead0*/  MUFU.TANH R167, R46 ;  /* 0x0000002e00a77308 */ /* 0x0008700000002400 */
[----:B------:R4:W1:Y:S08]  /*eae0*/  MUFU.TANH R163, R47 ;  /* 0x0000002f00a37308 */ /* 0x0008700000002400 */
[----:B------:R4:W1:Y:S08]  /*eaf0*/  MUFU.TANH R169, R41 ;  /* 0x0000002900a97308 */ /* 0x0008700000002400 */
[----:B------:R-:W1:Y:S08]  /*eb00*/  MUFU.TANH R4, R4 ;  /* 0x0000000400047308 */ /* 0x000e700000002400 */
[----:B------:R4:W1:Y:S08]  /*eb10*/  MUFU.TANH R143, R43 ;  /* 0x0000002b008f7308 */ /* 0x0008700000002400 */
[----:B------:R-:W1:Y:S08]  /*eb20*/  MUFU.TANH R5, R5 ;  /* 0x0000000500057308 */ /* 0x000e700000002400 */
[----:B------:R-:W1:Y:S08]  /*eb30*/  MUFU.TANH R135, R135 ;  /* 0x0000008700877308 */ /* 0x000e700000002400 */
[----:B------:R-:W1:Y:S08]  /*eb40*/  MUFU.TANH R129, R129 ;  /* 0x0000008100817308 */ /* 0x000e700000002400 */
[----:B------:R-:W1:Y:S08]  /*eb50*/  MUFU.TANH R127, R127 ;  /* 0x0000007f007f7308 */ /* 0x000e700000002400 */
        /* <DEDUP_REMOVED lines=8> */
[----:B------:R4:W1:Y:S08]  /*ebe0*/  MUFU.TANH R65, R120 ;  /* 0x0000007800417308 */ /* 0x0008700000002400 */
[----:B------:R-:W1:Y:S08]  /*ebf0*/  MUFU.TANH R12, R12 ;  /* 0x0000000c000c7308 */ /* 0x000e700000002400 */
[----:B------:R-:W1:Y:S08]  /*ec00*/  MUFU.TANH R8, R8 ;  /* 0x0000000800087308 */ /* 0x000e700000002400 */
[----:B------:R-:W1:Y:S01]  /*ec10*/  MUFU.TANH R49, R49 ;  /* 0x0000003100317308 */ /* 0x000e620000002400 */
[----:B------:R-:W-:Y:S06]  /*ec20*/  BAR.SYNC.DEFER_BLOCKING 0x0 ;  /* 0x0000000000007b1d */ /* 0x000fec0000010000 */
[----:B------:R-:W-:Y:S05]  /*ec30*/  @!P0 BRA `(.L_x_2227) ;  /* 0x0000066000008947 */ /* 0x000fea0003800000 */
[----:B--234-:R-:W-:Y:S05]  /*ec40*/  @!P2 BRA `(.L_x_2228) ;  /* 0x000003a00000a947 */ /* 0x01cfea0003800000 */
[----:B------:R-:W-:Y:S02]  /*ec50*/  IABS R7, c[0x0][0x2d0] ;  /* 0x0000b40000077a13 */ /* 0x000fe40000000000 */
[----:B------:R-:W-:-:S02]  /*ec60*/  IADD3 R15, R2, -0x80, RZ ;  /* 0xffffff80020f7810 */ /* 0x000fc40007ffe0ff */
[----:B------:R-:W2:Y:S01]  /*ec70*/  I2F.RP R13, R7 ;  /* 0x00000007000d7306 */ /* 0x000ea20000209400 */
[----:B------:R-:W-:Y:S02]  /*ec80*/  IABS R11, R2 ;  /* 0x00000002000b7213 */ /* 0x000fe40000000000 */
[----:B------:R-:W-:Y:S02]  /*ec90*/  IABS R9, R15 ;  /* 0x0000000f00097213 */ /* 0x000fe40000000000 */
[----:B------:R-:W-:-:S03]  /*eca0*/  LOP3.LUT R15, R15, c[0x0][0x2d0], RZ, 0x3c, !PT ;  /* 0x0000b4000f0f7a12 */ /* 0x000fc600078e3cff */
        /* <DEDUP_REMOVED lines=25> */
[----:B------:R-:W-:-:S03]  /*ee40*/  ISETP.NE.AND P3, PT, RZ, c[0x0][0x2d0], PT ;  /* 0x0000b400ff007a0c */ /* 0x000fc60003f65270 */
[----:B------:R-:W-:Y:S02]  /*ee50*/  @P5 IADD3 R13, R13, 0x1, RZ ;  /* 0x000000010d0d5810 */ /* 0x000fe40007ffe0ff */
[----:B------:R-:W-:-:S04]  /*ee60*/  @P6 IADD3 R17, R17, 0x1, RZ ;  /* 0x0000000111116810 */ /* 0x000fc80007ffe0ff */
        /* <DEDUP_REMOVED lines=8> */
[----:B------:R-:W-:Y:S01]  /*eef0*/  MOV R14, c[0x0][0x2d0] ;  /* 0x0000b400000e7a02 */ /* 0x000fe20000000f00 */
[----:B------:R-:W-:-:S04]  /*ef00*/  IMAD.IADD R7, R7, 0x1, -R9 ;  /* 0x0000000107077824 */ /* 0x000fc800078e0a09 */
        /* <DEDUP_REMOVED lines=14> */
.L_x_2228:
[----:B------:R-:W-:-:S05]  /*eff0*/  IMAD.MOV.U32 R7, RZ, RZ, c[0x0][0x198] ;  /* 0x00006600ff077624 */ /* 0x000fca00078e00ff */
[----:B------:R-:W-:-:S04]  /*f000*/  LEA R7, -R7, RZ, 0x7 ;  /* 0x000000ff07077211 */ /* 0x000fc800078e39ff */
[----:B------:R-:W-:Y:S02]  /*f010*/  SHF.R.S32.HI R14, RZ, 0x1f, R7 ;  /* 0x0000001fff0e7819 */ /* 0x000fe40000011407 */
.L_x_2229:
[----:B------:R-:W-:Y:S01]  /*f020*/  IADD3 R62, P3, P1, R160, R7, R62 ;  /* 0x00000007a03e7210 */ /* 0x000fe2000797e03e */
[----:B------:R-:W-:Y:S01]  /*f030*/  ULDC.64 UR4, c[0x0][0x198] ;  /* 0x0000660000047ab9 */ /* 0x000fe20000000a00 */
[C---:B------:R-:W-:Y:S01]  /*f040*/  IADD3 R160, P4, R7.reuse, R160, RZ ;  /* 0x000000a007a07210 */ /* 0x040fe20007f9e0ff */
[----:B------:R-:W-:Y:S01]  /*f050*/  USHF.L.U32 UR9, UR4, 0x6, URZ ;  /* 0x0000000604097899 */ /* 0x000fe2000800063f */
[----:B------:R-:W-:Y:S01]  /*f060*/  IADD3.X R61, R60, R14, R61, P3, P1 ;  /* 0x0000000e3c3d7210 */ /* 0x000fe20001fe243d */
[----:B------:R-:W-:Y:S01]  /*f070*/  UMOV UR8, 0x6 ;  /* 0x0000000600087882 */ /* 0x000fe20000000000 */
[----:B------:R-:W-:Y:S01]  /*f080*/  LEA R20, P3, R160, c[0x0][0x168], 0x1 ;  /* 0x00005a00a0147a11 */ /* 0x000fe200078608ff */
[----:B------:R-:W-:Y:S01]  /*f090*/  IMAD.X R9, R14, 0x1, R60, P4 ;  /* 0x000000010e097824 */ /* 0x000fe200020e063c */
[----:B------:R-:W-:Y:S01]  /*f0a0*/  LEA R152, P5, R7, R152, 0x1 ;  /* 0x0000009807987211 */ /* 0x000fe200078a08ff */
[----:B------:R-:W-:Y:S01]  /*f0b0*/  USHF.L.U64.HI UR5, UR4, UR8, UR5 ;  /* 0x0000000804057299 */ /* 0x000fe20008010205 */
[----:B------:R-:W-:-:S02]  /*f0c0*/  LEA R16, P1, R62, c[0x0][0x168], 0x1 ;  /* 0x00005a003e107a11 */ /* 0x000fc400078208ff */
[----:B------:R-:W-:Y:S02]  /*f0d0*/  LEA.HI.X R21, R160, c[0x0][0x16c], R9, 0x1, P3 ;  /* 0x00005b00a0157a11 */ /* 0x000fe400018f0c09 */
[----:B------:R-:W-:Y:S02]  /*f0e0*/  LEA.HI.X R153, R7, R153, R14, 0x1, P5 ;  /* 0x0000009907997211 */ /* 0x000fe400028f0c0e */
[----:B------:R-:W-:Y:S02]  /*f0f0*/  IADD3 R22, P3, R152, UR9, RZ ;  /* 0x0000000998167c10 */ /* 0x000fe4000ff7e0ff */
[----:B------:R-:W-:Y:S01]  /*f100*/  LEA.HI.X R17, R62, c[0x0][0x16c], R61, 0x1, P1 ;  /* 0x00005b003e117a11 */ /* 0x000fe200008f0c3d */
[----:B------:R-:W-:Y:S01]  /*f110*/  @!PT LDS RZ, [RZ] ;  /* 0x00000000fffff984 */ /* 0x000fe20000000800 */
[----:B------:R-:W-:Y:S01]  /*f120*/  @!PT LDS RZ, [RZ] ;  /* 0x00000000fffff984 */ /* 0x000fe20000000800 */
[----:B------:R-:W-:Y:S01]  /*f130*/  @!PT LDS RZ, [RZ] ;  /* 0x00000000fffff984 */ /* 0x000fe20000000800 */
[----:B------:R2:W-:Y:S01]  /*f140*/  LDGSTS.E.BYPASS.LTC128B.128 [R149+0x3000], [R152.64] ;  /* 0x0300000098957fae */ /* 0x0005e2000b901d46 */
[----:B------:R-:W-:Y:S02]  /*f150*/  IADD3.X R23, R153, UR5, RZ, P3, !PT ;  /* 0x0000000599177c10 */ /* 0x000fe40009ffe4ff */
[----:B------:R-:W-:Y:S01]  /*f160*/  IADD3 R26, P3, R22, UR9, RZ ;  /* 0x00000009161a7c10 */ /* 0x000fe2000ff7e0ff */
[----:B------:R2:W-:Y:S01]  /*f170*/  LDGSTS.E.BYPASS.LTC128B.128 [R149+0x5000], [R20.64+0x40] ;  /* 0x0500004014957fae */ /* 0x0005e2000b901d46 */
[----:B------:R-:W-:-:S02]  /*f180*/  IADD3 R14, P1, R16, UR9, RZ ;  /* 0x00000009100e7c10 */ /* 0x000fc4000ff3e0ff */
[----:B------:R-:W-:Y:S01]  /*f190*/  IADD3.X R27, R23, UR5, RZ, P3, !PT ;  /* 0x00000005171b7c10 */ /* 0x000fe20009ffe4ff */
[----:B------:R2:W-:Y:S01]  /*f1a0*/  LDGSTS.E.BYPASS.LTC128B.128 [R149+0x7000], [R20.64+0x80] ;  /* 0x0700008014957fae */ /* 0x0005e2000b901d46 */
[----:B------:R-:W-:Y:S02]  /*f1b0*/  IADD3.X R15, R17, UR5, RZ, P1, !PT ;  /* 0x00000005110f7c10 */ /* 0x000fe40008ffe4ff */
[----:B------:R-:W-:Y:S01]  /*f1c0*/  IADD3 R24, P3, R26, UR9, RZ ;  /* 0x000000091a187c10 */ /* 0x000fe2000ff7e0ff */
[----:B------:R2:W-:Y:S01]  /*f1d0*/  LDGSTS.E.BYPASS.LTC128B.128 [R149+0x3800], [R22.64] ;  /* 0x0380000016957fae */ /* 0x0005e2000b901d46 */
[----:B------:R-:W-:Y:S02]  /*f1e0*/  IADD3 R28, P1, R14, UR9, RZ ;  /* 0x000000090e1c7c10 */ /* 0x000fe4000ff3e0ff */
[----:B------:R-:W-:Y:S01]  /*f1f0*/  IADD3.X R25, R27, UR5, RZ, P3, !PT ;  /* 0x000000051b197c10 */ /* 0x000fe20009ffe4ff */
[----:B------:R2:W-:Y:S01]  /*f200*/  LDGSTS.E.BYPASS.LTC128B.128 [R149+0x5800], [R16.64+0x40] ;  /* 0x0580004010957fae */ /* 0x0005e2000b901d46 */
[----:B------:R-:W-:-:S03]  /*f210*/  IADD3.X R29, R15, UR5, RZ, P1, !PT ;  /* 0x000000050f1d7c10 */ /* 0x000fc60008ffe4ff */
        /* <DEDUP_REMOVED lines=8> */
.L_x_2227:
[----:B--234-:R-:W-:Y:S02]  /*f2a0*/  IMAD.IADD R2, R2, 0x1, R19 ;  /* 0x0000000102027824 */ /* 0x01cfe400078e0213 */
[----:B------:R-:W-:-:S03]  /*f2b0*/  IMAD.SHL.U32 R119, R119, 0x2, RZ ;  /* 0x0000000277777824 */ /* 0x000fc600078e00ff */
[C---:B------:R-:W-:Y:S01]  /*f2c0*/  IADD3 R7, R2.reuse, 0x1, RZ ;  /* 0x0000000102077810 */ /* 0x040fe20007ffe0ff */
[----:B------:R-:W-:Y:S01]  /*f2d0*/  IMAD R116, R51, 0x2, R119 ;  /* 0x0000000233747824 */ /* 0x000fe200078e0277 */
[C---:B------:R-:W-:Y:S01]  /*f2e0*/  IADD3 R9, R2.reuse, 0x8, RZ ;  /* 0x0000000802097810 */ /* 0x040fe20007ffe0ff */
[----:B------:R-:W-:Y:S01]  /*f2f0*/  LDSM.16.MT88.4 R108, [R119+0x9000] ;  /* 0x00900000776c783b */ /* 0x000fe20000004200 */
[CC--:B------:R-:W-:Y:S02]  /*f300*/  ISETP.GE.AND P3, PT, R7.reuse, R3.reuse, PT ;  /* 0x000000030700720c */ /* 0x0c0fe40003f66270 */
[----:B------:R-:W-:Y:S02]  /*f310*/  ISETP.GE.AND P1, PT, R7, R52, PT ;  /* 0x000000340700720c */ /* 0x000fe40003f26270 */
        /* <DEDUP_REMOVED lines=17> */
[C---:B------:R-:W-:Y:S02]  /*f430*/  IADD3 R7, R2.reuse, 0x19, RZ ;  /* 0x0000001902077810 */ /* 0x040fe40007ffe0ff */
[----:B------:R-:W-:Y:S02]  /*f440*/  IADD3 R13, R2, 0x20, RZ ;  /* 0x00000020020d7810 */ /* 0x000fe40007ffe0ff */
[----:B------:R-:W-:-:S02]  /*f450*/  FSEL R17, R100, -INF , !P3 ;  /* 0xff80000064117808 */ /* 0x000fc40005800000 */
[----:B------:R-:W-:Y:S02]  /*f460*/  FSEL R19, R101, -INF , !P1 ;  /* 0xff80000065137808 */ /* 0x000fe40004800000 */
[CC--:B------:R-:W-:Y:S02]  /*f470*/  ISETP.GE.AND P3, PT, R9.reuse, R3.reuse, PT ;  /* 0x000000030900720c */ /* 0x0c0fe40003f66270 */
[----:B------:R-:W-:Y:S02]  /*f480*/  ISETP.GE.AND P1, PT, R9, R52, PT ;  /* 0x000000340900720c */ /* 0x000fe40003f26270 */
[----:B------:R-:W-:Y:S02]  /*f490*/  FSEL R9, R103, -INF , !P6 ;  /* 0xff80000067097808 */ /* 0x000fe40007000000 */
[----:B------:R-:W-:Y:S02]  /*f4a0*/  FSEL R11, R102, -INF , !P4 ;  /* 0xff800000660b7808 */ /* 0x000fe40006000000 */
[----:B------:R-:W-:Y:S01]  /*f4b0*/  FSEL R15, R112, -INF , !P5 ;  /* 0xff800000700f7808 */ /* 0x000fe20006800000 */
[----:B------:R-:W-:Y:S01]  /*f4c0*/  LDSM.16.MT88.4 R100, [R116+0x9000] ;  /* 0x009000007464783b */ /* 0x000fe20000004200 */
        /* <DEDUP_REMOVED lines=8> */
[-C--:B------:R-:W-:Y:S02]  /*f550*/  ISETP.GE.AND P6, PT, R16, R52.reuse, PT ;  /* 0x000000341000720c */ /* 0x080fe40003fc6270 */
[C---:B------:R-:W-:Y:S02]  /*f560*/  ISETP.GE.AND P4, PT, R14.reuse, R3, PT ;  /* 0x000000030e00720c */ /* 0x040fe40003f86270 */
[----:B------:R-:W-:Y:S02]  /*f570*/  ISETP.GE.AND P5, PT, R14, R52, PT ;  /* 0x000000340e00720c */ /* 0x000fe40003fa6270 */
[----:B------:R-:W-:Y:S02]  /*f580*/  IADD3 R14, R2, 0x30, RZ ;  /* 0x00000030020e7810 */ /* 0x000fe40007ffe0ff */
[----:B------:R-:W-:-:S02]  /*f590*/  FSEL R7, R88, -INF , !P3 ;  /* 0xff80000058077808 */ /* 0x000fc40005800000 */
[-C--:B------:R-:W-:Y:S02]  /*f5a0*/  ISETP.GE.AND P3, PT, R13, R52.reuse, PT ;  /* 0x000000340d00720c */ /* 0x080fe40003f66270 */
[----:B------:R-:W-:Y:S02]  /*f5b0*/  FSEL R27, R87, -INF , !P6 ;  /* 0xff800000571b7808 */ /* 0x000fe40007000000 */
[----:B------:R-:W-:Y:S02]  /*f5c0*/  FSEL R33, R80, -INF , !P4 ;  /* 0xff80000050217808 */ /* 0x000fe40006000000 */
[----:B------:R-:W-:Y:S02]  /*f5d0*/  FSEL R13, R90, -INF , !P1 ;  /* 0xff8000005a0d7808 */ /* 0x000fe40004800000 */
[C---:B------:R-:W-:Y:S02]  /*f5e0*/  ISETP.GE.AND P6, PT, R14.reuse, R3, PT ;  /* 0x000000030e00720c */ /* 0x040fe40003fc6270 */
[----:B------:R-:W-:-:S02]  /*f5f0*/  ISETP.GE.AND P4, PT, R14, R52, PT ;  /* 0x000000340e00720c */ /* 0x000fc40003f86270 */
[----:B------:R-:W-:Y:S02]  /*f600*/  ISETP.GE.AND P1, PT, R16, R3, PT ;  /* 0x000000031000720c */ /* 0x000fe40003f26270 */
[C---:B------:R-:W-:Y:S02]  /*f610*/  IADD3 R14, R2.reuse, 0x38, RZ ;  /* 0x00000038020e7810 */ /* 0x040fe40007ffe0ff */
[----:B------:R-:W-:Y:S02]  /*f620*/  IADD3 R16, R2, 0x29, RZ ;  /* 0x0000002902107810 */ /* 0x000fe40007ffe0ff */
[----:B------:R-:W-:Y:S02]  /*f630*/  FSEL R29, R76, -INF , !P6 ;  /* 0xff8000004c1d7808 */ /* 0x000fe40007000000 */
[----:B------:R-:W-:Y:S02]  /*f640*/  FSEL R31, R86, -INF , !P3 ;  /* 0xff800000561f7808 */ /* 0x000fe40005800000 */
[----:B------:R-:W-:-:S02]  /*f650*/  FSEL R205, R85, -INF , !P1 ;  /* 0xff80000055cd7808 */ /* 0x000fc40004800000 */
[-C--:B------:R-:W-:Y:S01]  /*f660*/  ISETP.GE.AND P6, PT, R14, R52.reuse, PT ;  /* 0x000000340e00720c */ /* 0x080fe20003fc6270 */
[----:B------:R-:W-:Y:S01]  /*f670*/  LDSM.16.MT88.4 R84, [R116+0xb000] ;  /* 0x00b000007454783b */ /* 0x000fe20000004200 */
[C---:B------:R-:W-:Y:S02]  /*f680*/  ISETP.GE.AND P3, PT, R16.reuse, R3, PT ;  /* 0x000000031000720c */ /* 0x040fe40003f66270 */
[----:B------:R-:W-:Y:S02]  /*f690*/  ISETP.GE.AND P1, PT, R16, R52, PT ;  /* 0x000000341000720c */ /* 0x000fe40003f26270 */
[----:B------:R-:W-:Y:S02]  /*f6a0*/  IADD3 R16, R2, 0x31, RZ ;  /* 0x0000003102107810 */ /* 0x000fe40007ffe0ff */
[----:B-1----:R-:W-:Y:S02]  /*f6b0*/  FSEL R191, R191, -INF , !P6 ;  /* 0xff800000bfbf7808 */ /* 0x002fe40007000000 */
[----:B------:R-:W-:-:S02]  /*f6c0*/  FSEL R203, R81, -INF , !P3 ;  /* 0xff80000051cb7808 */ /* 0x000fc40005800000 */
[----:B------:R-:W-:Y:S02]  /*f6d0*/  FSEL R201, R83, -INF , !P1 ;  /* 0xff80000053c97808 */ /* 0x000fe40004800000 */
[-C--:B------:R-:W-:Y:S02]  /*f6e0*/  ISETP.GE.AND P6, PT, R2, R3.reuse, PT ;  /* 0x000000030200720c */ /* 0x080fe40003fc6270 */
[----:B------:R-:W-:Y:S02]  /*f6f0*/  ISETP.GE.AND P3, PT, R16, R52, PT ;  /* 0x000000341000720c */ /* 0x000fe40003f66270 */
[----:B------:R-:W-:Y:S02]  /*f700*/  ISETP.GE.AND P1, PT, R14, R3, PT ;  /* 0x000000030e00720c */ /* 0x000fe40003f26270 */
        /* <DEDUP_REMOVED lines=8> */
[C---:B------:R-:W-:Y:S02]  /*f790*/  IADD3 R16, R2.reuse, 0x39, RZ ;  /* 0x0000003902107810 */ /* 0x040fe40007ffe0ff */
[----:B------:R-:W-:Y:S02]  /*f7a0*/  IADD3 R14, R2, 0x48, RZ ;  /* 0x00000048020e7810 */ /* 0x000fe40007ffe0ff */
[----:B------:R-:W-:Y:S02]  /*f7b0*/  FMNMX.FTZ R18, R0, R23, !PT ;  /* 0x0000001700127209 */ /* 0x000fe40007810000 */
[----:B------:R-:W-:Y:S02]  /*f7c0*/  FSEL R137, R77, -INF , !P4 ;  /* 0xff8000004d897808 */ /* 0x000fe40006000000 */
[----:B------:R-:W-:Y:S01]  /*f7d0*/  FSEL R197, R197, -INF , !P5 ;  /* 0xff800000c5c57808 */ /* 0x000fe20006800000 */
[----:B------:R-:W-:Y:S01]  /*f7e0*/  LDSM.16.MT88.4 R76, [R119+0xd000] ;  /* 0x00d00000774c783b */ /* 0x000fe20000004200 */
[----:B------:R-:W-:-:S02]  /*f7f0*/  FSEL R141, R141, -INF , !P3 ;  /* 0xff8000008d8d7808 */ /* 0x000fc40005800000 */
[CC--:B------:R-:W-:Y:S02]  /*f800*/  ISETP.GE.AND P4, PT, R16.reuse, R3.reuse, PT ;  /* 0x000000031000720c */ /* 0x0c0fe40003f86270 */
[-C--:B------:R-:W-:Y:S02]  /*f810*/  ISETP.GE.AND P5, PT, R16, R52.reuse, PT ;  /* 0x000000341000720c */ /* 0x080fe40003fa6270 */
[C---:B------:R-:W-:Y:S02]  /*f820*/  ISETP.GE.AND P6, PT, R14.reuse, R3, PT ;  /* 0x000000030e00720c */ /* 0x040fe40003fc6270 */
[----:B------:R-:W-:Y:S02]  /*f830*/  ISETP.GE.AND P3, PT, R14, R52, PT ;  /* 0x000000340e00720c */ /* 0x000fe40003f66270 */
[----:B------:R-:W-:Y:S02]  /*f840*/  IADD3 R16, R2, 0x41, RZ ;  /* 0x0000004102107810 */ /* 0x000fe40007ffe0ff */
[----:B------:R-:W-:-:S02]  /*f850*/  FMNMX.FTZ R14, R93, R18, !PT ;  /* 0x000000125d0e7209 */ /* 0x000fc40007810000 */
[----:B------:R-:W-:Y:S02]  /*f860*/  FSEL R189, R189, -INF , !P5 ;  /* 0xff800000bdbd7808 */ /* 0x000fe40006800000 */
[----:B------:R-:W-:Y:S02]  /*f870*/  ISETP.GE.AND P5, PT, R16, R52, PT ;  /* 0x000000341000720c */ /* 0x000fe40003fa6270 */
[----:B------:R-:W-:Y:S02]  /*f880*/  FMNMX.FTZ R14, R35, R14, !PT ;  /* 0x0000000e230e7209 */ /* 0x000fe40007810000 */
[----:B------:R-:W-:Y:S02]  /*f890*/  FSEL R183, R183, -INF , !P5 ;  /* 0xff800000b7b77808 */ /* 0x000fe40006800000 */
[----:B------:R-:W-:Y:S02]  /*f8a0*/  FMNMX.FTZ R20, R19, R14, !PT ;  /* 0x0000000e13147209 */ /* 0x000fe40007810000 */
[----:B------:R-:W-:-:S02]  /*f8b0*/  ISETP.GE.AND P5, PT, R2, R52, PT ;  /* 0x000000340200720c */ /* 0x000fc40003fa6270 */
[----:B------:R-:W-:Y:S02]  /*f8c0*/  FMNMX.FTZ R20, R11, R20, !PT ;  /* 0x000000140b147209 */ /* 0x000fe40007810000 */
[----:B------:R-:W-:Y:S02]  /*f8d0*/  FSEL R14, R67, -INF , !P5 ;  /* 0xff800000430e7808 */ /* 0x000fe40006800000 */
        /* <DEDUP_REMOVED lines=19> */
[----:B------:R-:W-:Y:S02]  /*fa10*/  ISETP.GE.AND P4, PT, R16, R3, PT ;  /* 0x000000031000720c */ /* 0x000fe40003f86270 */
[----:B------:R-:W-:Y:S02]  /*fa20*/  FMNMX.FTZ R22, R195, R22, !PT ;  /* 0x00000016c3167209 */ /* 0x000fe40007810000 */
[----:B------:R-:W-:-:S02]  /*fa30*/  FMNMX.FTZ R20, R199, R20, !PT ;  /* 0x00000014c7147209 */ /* 0x000fc40007810000 */
[----:B------:R-:W-:Y:S02]  /*fa40*/  IADD3 R16, R2, 0x49, RZ ;  /* 0x0000004902107810 */ /* 0x000fe40007ffe0ff */
[----:B------:R-:W-:Y:S02]  /*fa50*/  FSEL R187, R187, -INF , !P4 ;  /* 0xff800000bbbb7808 */ /* 0x000fe40006000000 */
[----:B------:R-:W-:Y:S02]  /*fa60*/  FMNMX.FTZ R22, R141, R22, !PT ;  /* 0x000000168d167209 */ /* 0x000fe40007810000 */
[----:B------:R-:W-:Y:S02]  /*fa70*/  FMNMX.FTZ R20, R201, R20, !PT ;  /* 0x00000014c9147209 */ /* 0x000fe40007810000 */
[----:B------:R-:W-:Y:S02]  /*fa80*/  FSEL R179, R179, -INF , !P1 ;  /* 0xff800000b3b37808 */ /* 0x000fe40004800000 */
[----:B------:R-:W-:-:S02]  /*fa90*/  ISETP.GE.AND P1, PT, R16, R3, PT ;  /* 0x000000031000720c */ /* 0x000fc40003f26270 */
[----:B------:R-:W-:Y:S02]  /*faa0*/  ISETP.GE.AND P4, PT, R16, R52, PT ;  /* 0x000000341000720c */ /* 0x000fe40003f86270 */
[C---:B------:R-:W-:Y:S02]  /*fab0*/  IADD3 R18, R2.reuse, 0x50, RZ ;  /* 0x0000005002127810 */ /* 0x040fe40007ffe0ff */
[----:B------:R-:W-:Y:S02]  /*fac0*/  FSEL R185, R185, -INF , !P6 ;  /* 0xff800000b9b97808 */ /* 0x000fe40007000000 */
[----:B------:R-:W-:Y:S02]  /*fad0*/  FMNMX.FTZ R22, R187, R22, !PT ;  /* 0x00000016bb167209 */ /* 0x000fe40007810000 */
[----:B------:R-:W-:Y:S02]  /*fae0*/  IADD3 R16, R2, 0x51, RZ ;  /* 0x0000005102107810 */ /* 0x000fe40007ffe0ff */
[----:B------:R-:W-:-:S02]  /*faf0*/  FMNMX.FTZ R20, R137, R20, !PT ;  /* 0x0000001489147209 */ /* 0x000fc40007810000 */
[-C--:B------:R-:W-:Y:S02]  /*fb00*/  ISETP.GE.AND P6, PT, R18, R3.reuse, PT ;  /* 0x000000031200720c */ /* 0x080fe40003fc6270 */
[----:B------:R-:W-:Y:S02]  /*fb10*/  FSEL R165, R165, -INF , !P1 ;  /* 0xff800000a5a57808 */ /* 0x000fe40004800000 */
[----:B------:R-:W-:Y:S02]  /*fb20*/  FMNMX.FTZ R22, R185, R22, !PT ;  /* 0x00000016b9167209 */ /* 0x000fe40007810000 */
        /* <DEDUP_REMOVED lines=9> */
[-C--:B------:R-:W-:Y:S02]  /*fbc0*/  ISETP.GE.AND P3, PT, R18, R52.reuse, PT ;  /* 0x000000341200720c */ /* 0x080fe40003f66270 */
[C---:B------:R-:W-:Y:S02]  /*fbd0*/  ISETP.GE.AND P4, PT, R16.reuse, R3, PT ;  /* 0x000000031000720c */ /* 0x040fe40003f86270 */
[----:B------:R-:W-:Y:S02]  /*fbe0*/  ISETP.GE.AND P6, PT, R16, R52, PT ;  /* 0x000000341000720c */ /* 0x000fe40003fc6270 */
[----:B------:R-:W-:Y:S02]  /*fbf0*/  IADD3 R16, R2, 0x59, RZ ;  /* 0x0000005902107810 */ /* 0x000fe40007ffe0ff */
[----:B------:R-:W-:Y:S02]  /*fc00*/  FSEL R175, R175, -INF , !P5 ;  /* 0xff800000afaf7808 */ /* 0x000fe40006800000 */
[----:B------:R-:W-:-:S02]  /*fc10*/  FMNMX.FTZ R22, R177, R22, !PT ;  /* 0x00000016b1167209 */ /* 0x000fc40007810000 */
[----:B------:R-:W-:Y:S02]  /*fc20*/  FMNMX.FTZ R20, R189, R20, !PT ;  /* 0x00000014bd147209 */ /* 0x000fe40007810000 */
[----:B------:R-:W-:Y:S02]  /*fc30*/  FSEL R167, R167, -INF , !P3 ;  /* 0xff800000a7a77808 */ /* 0x000fe40005800000 */
[C---:B------:R-:W-:Y:S02]  /*fc40*/  ISETP.GE.AND P3, PT, R16.reuse, R3, PT ;  /* 0x000000031000720c */ /* 0x040fe40003f66270 */
[----:B------:R-:W-:Y:S02]  /*fc50*/  ISETP.GE.AND P5, PT, R16, R52, PT ;  /* 0x000000341000720c */ /* 0x000fe40003fa6270 */
[----:B------:R-:W-:Y:S02]  /*fc60*/  IADD3 R16, R2, 0x60, RZ ;  /* 0x0000006002107810 */ /* 0x000fe40007ffe0ff */
[----:B------:R-:W-:-:S02]  /*fc70*/  FSEL R171, R171, -INF , !P4 ;  /* 0xff800000abab7808 */ /* 0x000fc40006000000 */
[----:B------:R-:W-:Y:S02]  /*fc80*/  FMNMX.FTZ R22, R175, R22, !PT ;  /* 0x00000016af167209 */ /* 0x000fe40007810000 */
[----:B------:R-:W-:Y:S02]  /*fc90*/  FMNMX.FTZ R20, R179, R20, !PT ;  /* 0x00000014b3147209 */ /* 0x000fe40007810000 */
[----:B------:R-:W-:Y:S02]  /*fca0*/  FSEL R163, R163, -INF , !P1 ;  /* 0xff800000a3a37808 */ /* 0x000fe40004800000 */
[----:B------:R-:W-:Y:S02]  /*fcb0*/  ISETP.GE.AND P1, PT, R16, R3, PT ;  /* 0x000000031000720c */ /* 0x000fe40003f26270 */
[----:B------:R-:W-:Y:S02]  /*fcc0*/  FSEL R169, R169, -INF , !P3 ;  /* 0xff800000a9a97808 */ /* 0x000fe40005800000 */
[----:B------:R-:W-:-:S02]  /*fcd0*/  FMNMX.FTZ R22, R171, R22, !PT ;  /* 0x00000016ab167209 */ /* 0x000fc40007810000 */
[----:B------:R-:W-:Y:S02]  /*fce0*/  FMNMX.FTZ R20, R183, R20, !PT ;  /* 0x00000014b7147209 */ /* 0x000fe40007810000 */
[----:B------:R-:W-:Y:S02]  /*fcf0*/  ISETP.GE.AND P4, PT, R16, R52, PT ;  /* 0x000000341000720c */ /* 0x000fe40003f86270 */
[----:B------:R-:W-:Y:S02]  /*fd00*/  FSEL R139, R5, -INF , !P1 ;  /* 0xff800000058b7808 */ /* 0x000fe40004800000 */
[----:B------:R-:W-:Y:S02]  /*fd10*/  FMNMX.FTZ R22, R169, R22, !PT ;  /* 0x00000016a9167209 */ /* 0x000fe40007810000 */
[----:B------:R-:W-:Y:S02]  /*fd20*/  IADD3 R16, R2, 0x61, RZ ;  /* 0x0000006102107810 */ /* 0x000fe40007ffe0ff */
[----:B------:R-:W-:-:S02]  /*fd30*/  FMNMX.FTZ R20, R173, R20, !PT ;  /* 0x00000014ad147209 */ /* 0x000fc40007810000 */
[----:B------:R-:W-:Y:S02]  /*fd40*/  IADD3 R18, R2, 0x69, RZ ;  /* 0x0000006902127810 */ /* 0x000fe40007ffe0ff */
[----:B------:R-:W-:Y:S02]  /*fd50*/  FSEL R161, R4, -INF , !P6 ;  /* 0xff80000004a17808 */ /* 0x000fe40007000000 */
[----:B------:R-:W-:Y:S02]  /*fd60*/  FMNMX.FTZ R24, R139, R22, !PT ;  /* 0x000000168b187209 */ /* 0x000fe40007810000 */
[----:B------:R-:W-:Y:S02]  /*fd70*/  ISETP.GE.AND P6, PT, R16, R3, PT ;  /* 0x000000031000720c */ /* 0x000fe40003fc6270 */
[----:B------:R-:W-:Y:S02]  /*fd80*/  IADD3 R4, R2, 0x68, RZ ;  /* 0x0000006802047810 */ /* 0x000fe40007ffe0ff */
[----:B------:R-:W-:-:S02]  /*fd90*/  FMNMX.FTZ R22, R181, R20, !PT ;  /* 0x00000014b5167209 */ /* 0x000fc40007810000 */
[----:B------:R-:W-:Y:S02]  /*fda0*/  FSEL R129, R129, -INF , !P4 ;  /* 0xff80000081817808 */ /* 0x000fe40006000000 */
[-C--:B------:R-:W-:Y:S02]  /*fdb0*/  ISETP.GE.AND P4, PT, R18, R3.reuse, PT ;  /* 0x000000031200720c */ /* 0x080fe40003f86270 */
[----:B------:R-:W-:Y:S02]  /*fdc0*/  FSEL R143, R143, -INF , !P5 ;  /* 0xff8000008f8f7808 */ /* 0x000fe40006800000 */
[----:B------:R-:W-:Y:S02]  /*fdd0*/  IADD3 R5, R2, 0x71, RZ ;  /* 0x0000007102057810 */ /* 0x000fe40007ffe0ff */
[----:B------:R-:W-:Y:S02]  /*fde0*/  ISETP.GE.AND P5, PT, R4, R3, PT ;  /* 0x000000030400720c */ /* 0x000fe40003fa6270 */
[----:B------:R-:W-:-:S02]  /*fdf0*/  FSEL R135, R135, -INF , !P6 ;  /* 0xff80000087877808 */ /* 0x000fc40007000000 */
[----:B------:R-:W-:Y:S02]  /*fe00*/  FMNMX.FTZ R22, R167, R22, !PT ;  /* 0x00000016a7167209 */ /* 0x000fe40007810000 */
[----:B------:R-:W-:Y:S02]  /*fe10*/  FSEL R131, R131, -INF , !P4 ;  /* 0xff80000083837808 */ /* 0x000fe40006000000 */
[----:B------:R-:W-:Y:S02]  /*fe20*/  ISETP.GE.AND P3, PT, R16, R52, PT ;  /* 0x000000341000720c */ /* 0x000fe40003f66270 */
[----:B------:R-:W-:Y:S02]  /*fe30*/  ISETP.GE.AND P4, PT, R5, R3, PT ;  /* 0x000000030500720c */ /* 0x000fe40003f86270 */
[----:B------:R-:W-:Y:S02]  /*fe40*/  IADD3 R16, R2, 0x70, RZ ;  /* 0x0000007002107810 */ /* 0x000fe40007ffe0ff */
[----:B------:R-:W-:-:S02]  /*fe50*/  FSEL R133, R133, -INF , !P5 ;  /* 0xff80000085857808 */ /* 0x000fc40006800000 */
[----:B------:R-:W-:Y:S02]  /*fe60*/  FMNMX.FTZ R20, R135, R24, !PT ;  /* 0x0000001887147209 */ /* 0x000fe40007810000 */
[----:B------:R-:W-:Y:S02]  /*fe70*/  FMNMX.FTZ R22, R163, R22, !PT ;  /* 0x00000016a3167209 */ /* 0x000fe40007810000 */
[----:B------:R-:W-:Y:S02]  /*fe80*/  FSEL R67, R10, -INF , !P4 ;  /* 0xff8000000a437808 */ /* 0x000fe40006000000 */
[----:B------:R-:W-:Y:S02]  /*fe90*/  ISETP.GE.AND P5, PT, R16, R3, PT ;  /* 0x000000031000720c */ /* 0x000fe40003fa6270 */
[----:B------:R-:W-:Y:S02]  /*fea0*/  FMNMX.FTZ R20, R133, R20, !PT ;  /* 0x0000001485147209 */ /* 0x000fe40007810000 */
[----:B------:R-:W-:-:S02]  /*feb0*/  FMNMX.FTZ R10, R161, R22, !PT ;  /* 0x00000016a10a7209 */ /* 0x000fc40007810000 */
[----:B------:R-:W-:Y:S02]  /*fec0*/  ISETP.GE.AND P1, PT, R4, R52, PT ;  /* 0x000000340400720c */ /* 0x000fe40003f26270 */
[C---:B------:R-:W-:Y:S02]  /*fed0*/  IADD3 R4, R2.reuse, 0x78, RZ ;  /* 0x0000007802047810 */ /* 0x040fe40007ffe0ff */
[----:B------:R-:W-:Y:S02]  /*fee0*/  IADD3 R2, R2, 0x79, RZ ;  /* 0x0000007902027810 */ /* 0x000fe40007ffe0ff */
[----:B------:R-:W-:Y:S02]  /*fef0*/  FSEL R117, R117, -INF , !P5 ;  /* 0xff80000075757808 */ /* 0x000fe40006800000 */
[----:B------:R-:W-:Y:S02]  /*ff00*/  FMNMX.FTZ R20, R131, R20, !PT ;  /* 0x0000001483147209 */ /* 0x000fe40007810000 */
[----:B------:R-:W-:-:S02]  /*ff10*/  FMNMX.FTZ R10, R143, R10, !PT ;  /* 0x0000000a8f0a7209 */ /* 0x000fc40007810000 */
[-C--:B------:R-:W-:Y:S02]  /*ff20*/  ISETP.GE.AND P4, PT, R2, R3.reuse, PT ;  /* 0x000000030200720c */ /* 0x080fe40003f86270 */
[----:B------:R-:W-:Y:S02]  /*ff30*/  ISETP.GE.AND P5, PT, R4, R3, PT ;  /* 0x000000030400720c */ /* 0x000fe40003fa6270 */
[----:B------:R-:W-:Y:S02]  /*ff40*/  FMNMX.FTZ R20, R117, R20, !PT ;  /* 0x0000001475147209 */ /* 0x000fe40007810000 */
[----:B------:R-:W-:Y:S02]  /*ff50*/  FSEL R127, R127, -INF , !P3 ;  /* 0xff8000007f7f7808 */ /* 0x000fe40005800000 */
[----:B------:R-:W-:Y:S02]  /*ff60*/  FMNMX.FTZ R10, R129, R10, !PT ;  /* 0x0000000a810a7209 */ /* 0x000fe40007810000 */
[----:B------:R-:W-:-:S02]  /*ff70*/  FSEL R63, R12, -INF , !P4 ;  /* 0xff8000000c3f7808 */ /* 0x000fc40006000000 */
[----:B------:R-:W-:Y:S02]  /*ff80*/  FSEL R65, R65, -INF , !P5 ;  /* 0xff80000041417808 */ /* 0x000fe40006800000 */
[----:B------:R-:W-:Y:S02]  /*ff90*/  FMNMX.FTZ R20, R67, R20, !PT ;  /* 0x0000001443147209 */ /* 0x000fe40007810000 */
[----:B------:R-:W-:Y:S02]  /*ffa0*/  ISETP.GE.AND P3, PT, R18, R52, PT ;  /* 0x000000341200720c */ /* 0x000fe40003f66270 */
[----:B------:R-:W-:Y:S02]  /*ffb0*/  FSEL R125, R125, -INF , !P1 ;  /* 0xff8000007d7d7808 */ /* 0x000fe40004800000 */
[----:B------:R-:W-:Y:S02]  /*ffc0*/  FMNMX.FTZ R12, R127, R10, !PT ;  /* 0x0000000a7f0c7209 */ /* 0x000fe40007810000 */
[----:B------:R-:W-:-:S02]  /*ffd0*/  FMNMX.FTZ R20, R65, R20, !PT ;  /* 0x0000001441147209 */ /* 0x000fc40007810000 */
[----:B------:R-:W-:Y:S02]  /*ffe0*/  ISETP.GE.AND P1, PT, R16, R52, PT ;  /* 0x000000341000720c */ /* 0x000fe40003f26270 */
[----:B------:R-:W-:Y:S02]  /*fff0*/  FSEL R123, R6, -INF , !P3 ;  /* 0xff800000067b7808 */ /* 0x000fe40005800000 */
[----:B------:R-:W-:Y:S02]  /*10000*/  FMNMX.FTZ R12, R125, R12, !PT ;  /* 0x0000000c7d0c7209 */ /* 0x000fe40007810000 */
[----:B------:R-:W-:Y:S02]  /*10010*/  FMNMX.FTZ R10, R63, R20, !PT ;  /* 0x000000143f0a7209 */ /* 0x000fe40007810000 */
[----:B------:R-:W-:Y:S02]  /*10020*/  ISETP.GE.AND P3, PT, R5, R52, PT ;  /* 0x000000340500720c */ /* 0x000fe40003f66270 */
[----:B------:R-:W-:Y:S01]  /*10030*/  FSEL R59, R59, -INF , !P1 ;  /* 0xff8000003b3b7808 */ /* 0x000fe20004800000 */
[----:B------:R-:W1:Y:S01]  /*10040*/  SHFL.BFLY PT, R39, R10, 0x2, 0x1f ;  /* 0x0c401f000a277f89 */ /* 0x000e6200000e0000 */
[----:B------:R-:W-:-:S02]  /*10050*/  FMNMX.FTZ R12, R123, R12, !PT ;  /* 0x0000000c7b0c7209 */ /* 0x000fc40007810000 */
[----:B------:R-:W-:Y:S02]  /*10060*/  ISETP.GE.AND P1, PT, R4, R52, PT ;  /* 0x000000340400720c */ /* 0x000fe40003f26270 */
[----:B------:R-:W-:Y:S02]  /*10070*/  FSEL R57, R57, -INF , !P3 ;  /* 0xff80000039397808 */ /* 0x000fe40005800000 */
[----:B------:R-:W-:Y:S02]  /*10080*/  FMNMX.FTZ R12, R59, R12, !PT ;  /* 0x0000000c3b0c7209 */ /* 0x000fe40007810000 */
[----:B------:R-:W-:Y:S02]  /*10090*/  ISETP.GE.AND P3, PT, R2, R52, PT ;  /* 0x000000340200720c */ /* 0x000fe40003f66270 */
[----:B------:R-:W-:Y:S02]  /*100a0*/  FSEL R53, R8, -INF , !P1 ;  /* 0xff80000008357808 */ /* 0x000fe40004800000 */
[----:B------:R-:W-:-:S02]  /*100b0*/  FMNMX.FTZ R12, R57, R12, !PT ;  /* 0x0000000c390c7209 */ /* 0x000fc40007810000 */
[----:B------:R-:W-:Y:S02]  /*100c0*/  FSEL R49, R49, -INF , !P3 ;  /* 0xff80000031317808 */ /* 0x000fe40005800000 */
[----:B------:R-:W-:-:S04]  /*100d0*/  FMNMX.FTZ R6, R53, R12, !PT ;  /* 0x0000000c35067209 */ /* 0x000fc80007810000 */
[----:B------:R-:W-:Y:S02]  /*100e0*/  FMNMX.FTZ R6, R49, R6, !PT ;  /* 0x0000000631067209 */ /* 0x000fe40007810000 */
[----:B-1----:R-:W-:-:S03]  /*100f0*/  FMNMX.FTZ R39, R10, R39, !PT ;  /* 0x000000270a277209 */ /* 0x002fc60007810000 */
[----:B------:R-:W1:Y:S04]  /*10100*/  SHFL.BFLY PT, R5, R6, 0x2, 0x1f ;  /* 0x0c401f0006057f89 */ /* 0x000e6800000e0000 */
[----:B------:R-:W2:Y:S01]  /*10110*/  SHFL.BFLY PT, R2, R39, 0x1, 0x1f ;  /* 0x0c201f0027027f89 */ /* 0x000ea200000e0000 */
[----:B-1----:R-:W-:Y:S02]  /*10120*/  FMNMX.FTZ R5, R6, R5, !PT ;  /* 0x0000000506057209 */ /* 0x002fe40007810000 */
[----:B--2---:R-:W-:-:S03]  /*10130*/  FMNMX.FTZ R2, R39, R2, !PT ;  /* 0x0000000227027209 */ /* 0x004fc60007810000 */
[----:B------:R-:W1:Y:S01]  /*10140*/  SHFL.BFLY PT, R4, R5, 0x1, 0x1f ;  /* 0x0c201f0005047f89 */ /* 0x000e6200000e0000 */
[C---:B------:R-:W-:Y:S01]  /*10150*/  FSETP.NEU.FTZ.AND P1, PT, R2.reuse, -INF , PT ;  /* 0xff8000000200780b */ /* 0x040fe20003f3d000 */
[----:B------:R-:W-:-:S05]  /*10160*/  FMUL.FTZ R56, R2, c[0x0][0x23c] ;  /* 0x00008f0002387a20 */ /* 0x000fca0000410000 */
[----:B------:R-:W-:-:S05]  /*10170*/  FSEL R56, R56, RZ, P1 ;  /* 0x000000ff38387208 */ /* 0x000fca0000800000 */
[--C-:B------:R-:W-:Y:S02]  /*10180*/  FFMA.FTZ R61, R0, c[0x0][0x23c], -R56.reuse ;  /* 0x00008f00003d7a23 */ /* 0x100fe40000010838 */
[--C-:B------:R-:W-:Y:S02]  /*10190*/  FFMA.FTZ R50, R23, c[0x0][0x23c], -R56.reuse ;  /* 0x00008f0017327a23 */ /* 0x100fe40000010838 */
[--C-:B------:R-:W-:Y:S02]  /*101a0*/  FFMA.FTZ R48, R93, c[0x0][0x23c], -R56.reuse ;  /* 0x00008f005d307a23 */ /* 0x100fe40000010838 */
[--C-:B------:R-:W-:Y:S01]  /*101b0*/  FFMA.FTZ R45, R35, c[0x0][0x23c], -R56.reuse ;  /* 0x00008f00232d7a23 */ /* 0x100fe20000010838 */
[----:B------:R-:W-:Y:S01]  /*101c0*/  MUFU.EX2 R61, R61 ;  /* 0x0000003d003d7308 */ /* 0x000fe20000000800 */
[--C-:B------:R-:W-:Y:S01]  /*101d0*/  FFMA.FTZ R41, R7, c[0x0][0x23c], -R56.reuse ;  /* 0x00008f0007297a23 */ /* 0x100fe20000010838 */
[----:B-1----:R-:W-:Y:S01]  /*101e0*/  FMNMX.FTZ R0, R5, R4, !PT ;  /* 0x0000000405007209 */ /* 0x002fe20007810000 */
[--C-:B------:R-:W-:Y:S01]  /*101f0*/  FFMA.FTZ R43, R11, c[0x0][0x23c], -R56.reuse ;  /* 0x00008f000b2b7a23 */ /* 0x100fe20000010838 */
[----:B------:R-:W-:Y:S01]  /*10200*/  LDSM.16.MT88.4 R4, [R116+0xd000] ;  /* 0x00d000007404783b */ /* 0x000fe20000004200 */
[--C-:B------:R-:W-:Y:S01]  /*10210*/  FFMA.FTZ R44, R19, c[0x0][0x23c], -R56.reuse ;  /* 0x00008f00132c7a23 */ /* 0x100fe20000010838 */
[C---:B------:R-:W-:Y:S01]  /*10220*/  FSETP.NEU.FTZ.AND P1, PT, R0.reuse, -INF , PT ;  /* 0xff8000000000780b */ /* 0x040fe20003f3d000 */
[----:B------:R-:W-:Y:S01]  /*10230*/  FMUL.FTZ R46, R0, c[0x0][0x23c] ;  /* 0x00008f00002e7a20 */ /* 0x000fe20000410000 */
[----:B------:R-:W1:Y:S01]  /*10240*/  MUFU.EX2 R50, R50 ;  /* 0x0000003200327308 */ /* 0x000e620000000800 */
[----:B------:R-:W-:-:S02]  /*10250*/  FFMA.FTZ R36, R89, c[0x0][0x23c], -R56 ;  /* 0x00008f0059247a23 */ /* 0x000fc40000010838 */
[--C-:B------:R-:W-:Y:S01]  /*10260*/  FFMA.FTZ R37, R37, c[0x0][0x23c], -R56.reuse ;  /* 0x00008f0025257a23 */ /* 0x100fe20000010838 */
[----:B------:R-:W-:Y:S01]  /*10270*/  FSEL R46, R46, RZ, P1 ;  /* 0x000000ff2e2e7208 */ /* 0x000fe20000800000 */
[--C-:B------:R-:W-:Y:S02]  /*10280*/  FFMA.FTZ R32, R205, c[0x0][0x23c], -R56.reuse ;  /* 0x00008f00cd207a23 */ /* 0x100fe40000010838 */
[----:B------:R-:W-:Y:S01]  /*10290*/  FFMA.FTZ R33, R33, c[0x0][0x23c], -R56 ;  /* 0x00008f0021217a23 */ /* 0x000fe20000010838 */
[----:B------:R-:W-:Y:S01]  /*102a0*/  MUFU.EX2 R48, R48 ;  /* 0x0000003000307308 */ /* 0x000fe20000000800 */
[--C-:B------:R-:W-:Y:S02]  /*102b0*/  FFMA.FTZ R121, R14, c[0x0][0x23c], -R46.reuse ;  /* 0x00008f000e797a23 */ /* 0x100fe4000001082e */
[--C-:B------:R-:W-:Y:S02]  /*102c0*/  FFMA.FTZ R58, R21, c[0x0][0x23c], -R46.reuse ;  /* 0x00008f00153a7a23 */ /* 0x100fe4000001082e */
[--C-:B------:R-:W-:Y:S01]  /*102d0*/  FFMA.FTZ R47, R95, c[0x0][0x23c], -R46.reuse ;  /* 0x00008f005f2f7a23 */ /* 0x100fe2000001082e */
[----:B------:R-:W-:Y:S01]  /*102e0*/  LDSM.16.MT88.4 R20, [R116+0x9400] ;  /* 0x009400007414783b */ /* 0x000fe20000004200 */
[--C-:B------:R-:W-:Y:S01]  /*102f0*/  FFMA.FTZ R42, R17, c[0x0][0x23c], -R46.reuse ;  /* 0x00008f00112a7a23 */ /* 0x100fe2000001082e */
[----:B------:R-:W2:Y:S01]  /*10300*/  MUFU.EX2 R45, R45 ;  /* 0x0000002d002d7308 */ /* 0x000ea20000000800 */
[--C-:B------:R-:W-:Y:S01]  /*10310*/  FFMA.FTZ R40, R9, c[0x0][0x23c], -R46.reuse ;  /* 0x00008f0009287a23 */ /* 0x100fe2000001082e */
[----:B------:R-:W3:Y:S01]  /*10320*/  LDSM.16.MT88.4 R92, [R119+0xb000] ;  /* 0x00b00000775c783b */ /* 0x000ee20000004200 */
[--C-:B------:R-:W-:Y:S01]  /*10330*/  FFMA.FTZ R39, R15, c[0x0][0x23c], -R46.reuse ;  /* 0x00008f000f277a23 */ /* 0x100fe2000001082e */
[----:B-1----:R-:W-:Y:S01]  /*10340*/  F2FP.BF16.PACK_AB R68, R50, R61 ;  /* 0x0000003d3244723e */ /* 0x002fe200000010ff */
[--C-:B------:R-:W-:Y:S01]  /*10350*/  FFMA.FTZ R38, R13, c[0x0][0x23c], -R46.reuse ;  /* 0x00008f000d267a23 */ /* 0x100fe2000001082e */
[----:B------:R-:W1:Y:S01]  /*10360*/  LDSM.16.MT88.4 R8, [R119+0x9400] ;  /* 0x009400007708783b */ /* 0x000e620000004200 */
[--C-:B------:R-:W-:Y:S01]  /*10370*/  FFMA.FTZ R35, R91, c[0x0][0x23c], -R46.reuse ;  /* 0x00008f005b237a23 */ /* 0x100fe2000001082e */
[----:B------:R-:W-:Y:S01]  /*10380*/  MUFU.EX2 R121, R121 ;  /* 0x0000007900797308 */ /* 0x000fe20000000800 */
[--C-:B------:R-:W-:Y:S01]  /*10390*/  FFMA.FTZ R34, R31, c[0x0][0x23c], -R46.reuse ;  /* 0x00008f001f227a23 */ /* 0x100fe2000001082e */
[----:B------:R-:W4:Y:S01]  /*103a0*/  LDSM.16.MT88.4 R12, [R116+0xb400] ;  /* 0x00b40000740c783b */ /* 0x000f220000004200 */
[----:B------:R-:W-:-:S02]  /*103b0*/  FFMA.FTZ R31, R27, c[0x0][0x23c], -R46 ;  /* 0x00008f001b1f7a23 */ /* 0x000fc4000001082e */
[----:B------:R-:W-:Y:S01]  /*103c0*/  FFMA.FTZ R28, R203, c[0x0][0x23c], -R56 ;  /* 0x00008f00cb1c7a23 */ /* 0x000fe20000010838 */
[----:B------:R-:W5:Y:S01]  /*103d0*/  LDSM.16.MT88.4 R16, [R119+0xb400] ;  /* 0x00b400007710783b */ /* 0x000f620000004200 */
[--C-:B------:R-:W-:Y:S01]  /*103e0*/  FFMA.FTZ R30, R199, c[0x0][0x23c], -R46.reuse ;  /* 0x00008f00c71e7a23 */ /* 0x100fe2000001082e */
[----:B------:R-:W3:Y:S01]  /*103f0*/  MUFU.EX2 R58, R58 ;  /* 0x0000003a003a7308 */ /* 0x000ee20000000800 */
[----:B--2---:R-:W-:Y:S01]  /*10400*/  F2FP.BF16.PACK_AB R70, R45, R48 ;  /* 0x000000302d46723e */ /* 0x004fe200000010ff */
[----:B------:R-:W-:Y:S02]  /*10410*/  FFMA.FTZ R27, R201, c[0x0][0x23c], -R46 ;  /* 0x00008f00c91b7a23 */ /* 0x000fe4000001082e */
[--C-:B------:R-:W-:Y:S02]  /*10420*/  FFMA.FTZ R29, R29, c[0x0][0x23c], -R56.reuse ;  /* 0x00008f001d1d7a23 */ /* 0x100fe40000010838 */
[--C-:B------:R-:W-:Y:S02]  /*10430*/  FFMA.FTZ R26, R197, c[0x0][0x23c], -R56.reuse ;  /* 0x00008f00c51a7a23 */ /* 0x100fe40000010838 */
[----:B------:R-:W-:Y:S01]  /*10440*/  MUFU.EX2 R47, R47 ;  /* 0x0000002f002f7308 */ /* 0x000fe20000000800 */
[----:B------:R-:W-:-:S02]  /*10450*/  FFMA.FTZ R25, R25, c[0x0][0x23c], -R56 ;  /* 0x00008f0019197a23 */ /* 0x000fc40000010838 */
[----:B------:R-:W-:Y:S02]  /*10460*/  FFMA.FTZ R24, R195, c[0x0][0x23c], -R56 ;  /* 0x00008f00c3187a23 */ /* 0x000fe40000010838 */
[--C-:B------:R-:W-:Y:S02]  /*10470*/  FFMA.FTZ R137, R137, c[0x0][0x23c], -R46.reuse ;  /* 0x00008f0089897a23 */ /* 0x100fe4000001082e */
[--C-:B------:R-:W-:Y:S01]  /*10480*/  FFMA.FTZ R62, R193, c[0x0][0x23c], -R46.reuse ;  /* 0x00008f00c13e7a23 */ /* 0x100fe2000001082e */
[----:B------:R-:W2:Y:S01]  /*10490*/  MUFU.EX2 R42, R42 ;  /* 0x0000002a002a7308 */ /* 0x000ea20000000800 */
[----:B---3--:R-:W-:Y:S01]  /*104a0*/  F2FP.BF16.PACK_AB R69, R58, R121 ;  /* 0x000000793a45723e */ /* 0x008fe200000010ff */
[--C-:B------:R-:W-:Y:S02]  /*104b0*/  FFMA.FTZ R60, R191, c[0x0][0x23c], -R46.reuse ;  /* 0x00008f00bf3c7a23 */ /* 0x100fe4000001082e */
[----:B------:R-:W-:Y:S02]  /*104c0*/  FFMA.FTZ R51, R189, c[0x0][0x23c], -R46 ;  /* 0x00008f00bd337a23 */ /* 0x000fe4000001082e */
[----:B------:R-:W-:-:S02]  /*104d0*/  FFMA.FTZ R141, R141, c[0x0][0x23c], -R56 ;  /* 0x00008f008d8d7a23 */ /* 0x000fc40000010838 */
[----:B------:R-:W3:Y:S01]  /*104e0*/  MUFU.EX2 R44, R44 ;  /* 0x0000002c002c7308 */ /* 0x000ee20000000800 */
[--C-:B------:R-:W-:Y:S02]  /*104f0*/  FFMA.FTZ R64, R187, c[0x0][0x23c], -R56.reuse ;  /* 0x00008f00bb407a23 */ /* 0x100fe40000010838 */
[--C-:B------:R-:W-:Y:S02]  /*10500*/  FFMA.FTZ R66, R185, c[0x0][0x23c], -R56.reuse ;  /* 0x00008f00b9427a23 */ /* 0x100fe40000010838 */
[----:B------:R-:W-:Y:S02]  /*10510*/  FFMA.FTZ R165, R165, c[0x0][0x23c], -R56 ;  /* 0x00008f00a5a57a23 */ /* 0x000fe40000010838 */
[--C-:B------:R-:W-:Y:S01]  /*10520*/  FFMA.FTZ R179, R179, c[0x0][0x23c], -R46.reuse ;  /* 0x00008f00b3b37a23 */ /* 0x100fe2000001082e */
[----:B--2---:R-:W-:Y:S01]  /*10530*/  F2FP.BF16.PACK_AB R71, R42, R47 ;  /* 0x0000002f2a47723e */ /* 0x004fe200000010ff */
        /* <DEDUP_REMOVED lines=38> */
[----:B---3--:R-:W-:Y:S02]  /*107a0*/  FADD.FTZ R42, R44, R45 ;  /* 0x0000002d2c2a7221 */ /* 0x008fe40000010000 */
[----:B------:R-:W-:Y:S01]  /*107b0*/  FFMA.FTZ R50, R59, c[0x0][0x23c], -R46 ;  /* 0x00008f003b327a23 */ /* 0x000fe2000001082e */
[C---:B------:R-:W-:Y:S01]  /*107c0*/  HMMA.16816.F32.BF16 R80, R68.reuse, R76, RZ ;  /* 0x0000004c4450723c */ /* 0x040fe200000418ff */
[----:B--2---:R-:W-:Y:S01]  /*107d0*/  FADD.FTZ R42, R43, R42 ;  /* 0x0000002a2b2a7221 */ /* 0x004fe20000010000 */
[----:B------:R-:W-:Y:S01]  /*107e0*/  MUFU.EX2 R37, R37 ;  /* 0x0000002500257308 */ /* 0x000fe20000000800 */
[--C-:B------:R-:W-:Y:S02]  /*107f0*/  FFMA.FTZ R57, R57, c[0x0][0x23c], -R46.reuse ;  /* 0x00008f0039397a23 */ /* 0x100fe4000001082e */
[--C-:B------:R-:W-:Y:S02]  /*10800*/  FFMA.FTZ R53, R53, c[0x0][0x23c], -R46.reuse ;  /* 0x00008f0035357a23 */ /* 0x100fe4000001082e */
[----:B------:R-:W-:Y:S01]  /*10810*/  FFMA.FTZ R160, R49, c[0x0][0x23c], -R46 ;  /* 0x00008f0031a07a23 */ /* 0x000fe2000001082e */
[----:B------:R-:W-:Y:S01]  /*10820*/  HMMA.16816.F32.BF16 R100, R68, R102, RZ ;  /* 0x000000664464723c */ /* 0x000fe200000418ff */
[--C-:B------:R-:W-:Y:S01]  /*10830*/  FFMA.FTZ R117, R117, c[0x0][0x23c], -R56.reuse ;  /* 0x00008f0075757a23 */ /* 0x100fe20000010838 */
[----:B------:R-:W2:Y:S01]  /*10840*/  MUFU.EX2 R32, R32 ;  /* 0x0000002000207308 */ /* 0x000ea20000000800 */
[----:B------:R-:W-:-:S02]  /*10850*/  FFMA.FTZ R67, R67, c[0x0][0x23c], -R56 ;  /* 0x00008f0043437a23 */ /* 0x000fc40000010838 */
[--C-:B------:R-:W-:Y:S02]  /*10860*/  FFMA.FTZ R65, R65, c[0x0][0x23c], -R56.reuse ;  /* 0x00008f0041417a23 */ /* 0x100fe40000010838 */
[----:B------:R-:W-:Y:S01]  /*10870*/  FFMA.FTZ R56, R63, c[0x0][0x23c], -R56 ;  /* 0x00008f003f387a23 */ /* 0x000fe20000010838 */
[C---:B------:R-:W-:Y:S02]  /*10880*/  HMMA.16816.F32.BF16 R92, R68.reuse, R94, RZ ;  /* 0x0000005e445c723c */ /* 0x040fe400000418ff */
[----:B------:R-:W-:Y:S06]  /*10890*/  MUFU.EX2 R33, R33 ;  /* 0x0000002100217308 */ /* 0x000fec0000000800 */
[C---:B------:R-:W-:Y:S02]  /*108a0*/  HMMA.16816.F32.BF16 R76, R68.reuse, R78, RZ ;  /* 0x0000004e444c723c */ /* 0x040fe400000418ff */
[----:B------:R-:W3:Y:S06]  /*108b0*/  MUFU.EX2 R28, R28 ;  /* 0x0000001c001c7308 */ /* 0x000eec0000000800 */
[C---:B------:R-:W-:Y:S02]  /*108c0*/  HMMA.16816.F32.BF16 R72, R68.reuse, R4, RZ ;  /* 0x000000044448723c */ /* 0x040fe400000418ff */
        /* <DEDUP_REMOVED lines=8> */
[----:B------:R-:W-:Y:S01]  /*10950*/  F2FP.BF16.PACK_AB R7, R35, R38 ;  /* 0x000000262307723e */ /* 0x000fe200000010ff */
[----:B------:R-:W-:Y:S01]  /*10960*/  MUFU.EX2 R30, R30 ;  /* 0x0000001e001e7308 */ /* 0x000fe20000000800 */
[----:B------:R-:W-:Y:S02]  /*10970*/  FADD.FTZ R41, R41, R42 ;  /* 0x0000002a29297221 */ /* 0x000fe40000010000 */
[----:B------:R-:W-:Y:S02]  /*10980*/  FADD.FTZ R38, R38, R39 ;  /* 0x0000002726267221 */ /* 0x000fe40000010000 */
[----:B------:R-:W-:Y:S01]  /*10990*/  FADD.FTZ R36, R36, R41 ;  /* 0x0000002924247221 */ /* 0x000fe20000010000 */
[C---:B------:R-:W-:Y:S01]  /*109a0*/  HMMA.16816.F32.BF16 R112, R4.reuse, R8, R112 ;  /* 0x000000080470723c */ /* 0x040fe20000041870 */
[----:B------:R-:W-:Y:S01]  /*109b0*/  FADD.FTZ R35, R35, R38 ;  /* 0x0000002623237221 */ /* 0x000fe20000010000 */
[----:B------:R-:W1:Y:S06]  /*109c0*/  MUFU.EX2 R27, R27 ;  /* 0x0000001b001b7308 */ /* 0x000e6c0000000800 */
[C---:B------:R-:W-:Y:S01]  /*109d0*/  HMMA.16816.F32.BF16 R108, R4.reuse, R10, R108 ;  /* 0x0000000a046c723c */ /* 0x040fe2000004186c */
[----:B------:R-:W1:Y:S01]  /*109e0*/  LDSM.16.MT88.4 R8, [R119+0xd400] ;  /* 0x00d400007708783b */ /* 0x000e620000004200 */
[----:B------:R-:W-:Y:S06]  /*109f0*/  MUFU.EX2 R29, R29 ;  /* 0x0000001d001d7308 */ /* 0x000fec0000000800 */
[C---:B----4-:R-:W-:Y:S02]  /*10a00*/  HMMA.16816.F32.BF16 R88, R4.reuse, R12, R88 ;  /* 0x0000000c0458723c */ /* 0x050fe40000041858 */
[----:B------:R-:W4:Y:S06]  /*10a10*/  MUFU.EX2 R26, R26 ;  /* 0x0000001a001a7308 */ /* 0x000f2c0000000800 */
[C---:B------:R-:W-:Y:S01]  /*10a20*/  HMMA.16816.F32.BF16 R84, R4.reuse, R14, R84 ;  /* 0x0000000e0454723c */ /* 0x040fe20000041854 */
[----:B------:R-:W2:Y:S01]  /*10a30*/  LDSM.16.MT88.4 R12, [R116+0xd400] ;  /* 0x00d40000740c783b */ /* 0x000ea20000004200 */
[----:B------:R-:W-:Y:S06]  /*10a40*/  MUFU.EX2 R25, R25 ;  /* 0x0000001900197308 */ /* 0x000fec0000000800 */
[C---:B------:R-:W-:Y:S02]  /*10a50*/  HMMA.16816.F32.BF16 R104, R4.reuse, R20, R104 ;  /* 0x000000140468723c */ /* 0x040fe40000041868 */
[----:B------:R-:W1:Y:S06]  /*10a60*/  MUFU.EX2 R24, R24 ;  /* 0x0000001800187308 */ /* 0x000e6c0000000800 */
[C---:B------:R-:W-:Y:S01]  /*10a70*/  HMMA.16816.F32.BF16 R100, R4.reuse, R22, R100 ;  /* 0x000000160464723c */ /* 0x040fe20000041864 */
[----:B------:R-:W-:Y:S01]  /*10a80*/  LDSM.16.MT88.4 R20, [R116+0x9800] ;  /* 0x009800007414783b */ /* 0x000fe20000004200 */
[----:B------:R-:W-:Y:S06]  /*10a90*/  MUFU.EX2 R137, R137 ;  /* 0x0000008900897308 */ /* 0x000fec0000000800 */
[C---:B-----5:R-:W-:Y:S02]  /*10aa0*/  HMMA.16816.F32.BF16 R96, R4.reuse, R16, R96 ;  /* 0x000000100460723c */ /* 0x060fe40000041860 */
[----:B------:R-:W5:Y:S06]  /*10ab0*/  MUFU.EX2 R62, R62 ;  /* 0x0000003e003e7308 */ /* 0x000f6c0000000800 */
[C---:B-1----:R-:W-:Y:S02]  /*10ac0*/  HMMA.16816.F32.BF16 R80, R4.reuse, R8, R80 ;  /* 0x000000080450723c */ /* 0x042fe40000041850 */
[----:B------:R-:W-:Y:S06]  /*10ad0*/  MUFU.EX2 R60, R60 ;  /* 0x0000003c003c7308 */ /* 0x000fec0000000800 */
[C---:B------:R-:W-:Y:S01]  /*10ae0*/  HMMA.16816.F32.BF16 R76, R4.reuse, R10, R76 ;  /* 0x0000000a044c723c */ /* 0x040fe2000004184c */
[----:B------:R-:W1:Y:S01]  /*10af0*/  LDSM.16.MT88.4 R8, [R119+0x9800] ;  /* 0x009800007708783b */ /* 0x000e620000004200 */
[----:B------:R-:W1:Y:S06]  /*10b00*/  MUFU.EX2 R51, R51 ;  /* 0x0000003300337308 */ /* 0x000e6c0000000800 */
[C---:B--2---:R-:W-:Y:S02]  /*10b10*/  HMMA.16816.F32.BF16 R72, R4.reuse, R12, R72 ;  /* 0x0000000c0448723c */ /* 0x044fe40000041848 */
[----:B------:R-:W-:Y:S06]  /*10b20*/  MUFU.EX2 R141, R141 ;  /* 0x0000008d008d7308 */ /* 0x000fec0000000800 */
[C---:B------:R-:W-:Y:S01]  /*10b30*/  HMMA.16816.F32.BF16 R68, R4.reuse, R14, R68 ;  /* 0x0000000e0444723c */ /* 0x040fe20000041844 */
[----:B------:R-:W2:Y:S01]  /*10b40*/  LDSM.16.MT88.4 R12, [R116+0xb800] ;  /* 0x00b80000740c783b */ /* 0x000ea20000004200 */
[----:B------:R-:W1:Y:S06]  /*10b50*/  MUFU.EX2 R64, R64 ;  /* 0x0000004000407308 */ /* 0x000e6c0000000800 */
[----:B------:R-:W-:Y:S01]  /*10b60*/  HMMA.16816.F32.BF16 R92, R4, R18, R92 ;  /* 0x00000012045c723c */ /* 0x000fe2000004185c */
[----:B------:R-:W4:Y:S01]  /*10b70*/  LDSM.16.MT88.4 R16, [R119+0xb800] ;  /* 0x00b800007710783b */ /* 0x000f220000004200 */
[----:B------:R-:W-:Y:S05]  /*10b80*/  MUFU.EX2 R66, R66 ;  /* 0x0000004200427308 */ /* 0x000fea0000000800 */
[----:B------:R-:W-:Y:S01]  /*10b90*/  F2FP.BF16.PACK_AB R4, R32, R37 ;  /* 0x000000252004723e */ /* 0x000fe200000010ff */
[----:B------:R-:W-:Y:S01]  /*10ba0*/  FADD.FTZ R37, R37, R36 ;  /* 0x0000002425257221 */ /* 0x000fe20000010000 */
[----:B---3--:R-:W-:Y:S01]  /*10bb0*/  F2FP.BF16.PACK_AB R6, R28, R33 ;  /* 0x000000211c06723e */ /* 0x008fe200000010ff */
[----:B------:R-:W3:Y:S01]  /*10bc0*/  MUFU.EX2 R165, R165 ;  /* 0x000000a500a57308 */ /* 0x000ee20000000800 */
[----:B------:R-:W-:Y:S01]  /*10bd0*/  F2FP.BF16.PACK_AB R5, R31, R34 ;  /* 0x000000221f05723e */ /* 0x000fe200000010ff */
[----:B------:R-:W-:Y:S01]  /*10be0*/  FADD.FTZ R34, R34, R35 ;  /* 0x0000002322227221 */ /* 0x000fe20000010000 */
[----:B------:R-:W-:Y:S01]  /*10bf0*/  F2FP.BF16.PACK_AB R7, R27, R30 ;  /* 0x0000001e1b07723e */ /* 0x000fe200000010ff */
[----:B------:R-:W-:-:S02]  /*10c00*/  FADD.FTZ R32, R32, R37 ;  /* 0x0000002520207221 */ /* 0x000fc40000010000 */
[----:B------:R-:W-:Y:S02]  /*10c10*/  FADD.FTZ R31, R31, R34 ;  /* 0x000000221f1f7221 */ /* 0x000fe40000010000 */
[----:B------:R-:W-:Y:S01]  /*10c20*/  MUFU.EX2 R179, R179 ;  /* 0x000000b300b37308 */ /* 0x000fe20000000800 */
[----:B------:R-:W-:Y:S01]  /*10c30*/  FADD.FTZ R33, R33, R32 ;  /* 0x0000002021217221 */ /* 0x000fe20000010000 */
[C---:B-1----:R-:W-:Y:S01]  /*10c40*/  HMMA.16816.F32.BF16 R112, R4.reuse, R8, R112 ;  /* 0x000000080470723c */ /* 0x042fe20000041870 */
[----:B------:R-:W-:Y:S02]  /*10c50*/  FADD.FTZ R30, R30, R31 ;  /* 0x0000001f1e1e7221 */ /* 0x000fe40000010000 */
[----:B------:R-:W-:Y:S02]  /*10c60*/  FADD.FTZ R28, R28, R33 ;  /* 0x000000211c1c7221 */ /* 0x000fe40000010000 */
[----:B------:R-:W-:Y:S01]  /*10c70*/  FADD.FTZ R30, R27, R30 ;  /* 0x0000001e1b1e7221 */ /* 0x000fe20000010000 */
[----:B------:R-:W1:Y:S02]  /*10c80*/  MUFU.EX2 R122, R122 ;  /* 0x0000007a007a7308 */ /* 0x000e640000000800 */
[C---:B------:R-:W-:Y:S01]  /*10c90*/  HMMA.16816.F32.BF16 R108, R4.reuse, R10, R108 ;  /* 0x0000000a046c723c */ /* 0x040fe2000004186c */
[----:B------:R-:W1:Y:S05]  /*10ca0*/  LDSM.16.MT88.4 R8, [R119+0xd800] ;  /* 0x00d800007708783b */ /* 0x000e6a0000004200 */
[----:B------:R-:W-:Y:S02]  /*10cb0*/  MUFU.EX2 R173, R173 ;  /* 0x000000ad00ad7308 */ /* 0x000fe40000000800 */
[C---:B--2---:R-:W-:Y:S06]  /*10cc0*/  HMMA.16816.F32.BF16 R88, R4.reuse, R12, R88 ;  /* 0x0000000c0458723c */ /* 0x044fec0000041858 */
[----:B------:R-:W2:Y:S02]  /*10cd0*/  MUFU.EX2 R120, R120 ;  /* 0x0000007800787308 */ /* 0x000ea40000000800 */
[C---:B------:R-:W-:Y:S01]  /*10ce0*/  HMMA.16816.F32.BF16 R84, R4.reuse, R14, R84 ;  /* 0x0000000e0454723c */ /* 0x040fe20000041854 */
[----:B------:R-:W2:Y:S05]  /*10cf0*/  LDSM.16.MT88.4 R12, [R116+0xd800] ;  /* 0x00d80000740c783b */ /* 0x000eaa0000004200 */
[----:B------:R-:W-:Y:S02]  /*10d00*/  MUFU.EX2 R177, R177 ;  /* 0x000000b100b17308 */ /* 0x000fe40000000800 */
[C---:B------:R-:W-:Y:S06]  /*10d10*/  HMMA.16816.F32.BF16 R104, R4.reuse, R20, R104 ;  /* 0x000000140468723c */ /* 0x040fec0000041868 */
[----:B------:R-:W1:Y:S02]  /*10d20*/  MUFU.EX2 R124, R124 ;  /* 0x0000007c007c7308 */ /* 0x000e640000000800 */
[C---:B------:R-:W-:Y:S01]  /*10d30*/  HMMA.16816.F32.BF16 R100, R4.reuse, R22, R100 ;  /* 0x000000160464723c */ /* 0x040fe20000041864 */
[----:B------:R-:W-:Y:S05]  /*10d40*/  LDSM.16.MT88.4 R20, [R116+0x9c00] ;  /* 0x009c00007414783b */ /* 0x000fea0000004200 */
[----:B------:R-:W-:Y:S02]  /*10d50*/  MUFU.EX2 R126, R126 ;  /* 0x0000007e007e7308 */ /* 0x000fe40000000800 */
[C---:B----4-:R-:W-:Y:S06]  /*10d60*/  HMMA.16816.F32.BF16 R96, R4.reuse, R16, R96 ;  /* 0x000000100460723c */ /* 0x050fec0000041860 */
[----:B------:R-:W4:Y:S02]  /*10d70*/  MUFU.EX2 R169, R169 ;  /* 0x000000a900a97308 */ /* 0x000f240000000800 */
[C---:B-1----:R-:W-:Y:S06]  /*10d80*/  HMMA.16816.F32.BF16 R80, R4.reuse, R8, R80 ;  /* 0x000000080450723c */ /* 0x042fec0000041850 */
[----:B------:R-:W-:Y:S02]  /*10d90*/  MUFU.EX2 R167, R167 ;  /* 0x000000a700a77308 */ /* 0x000fe40000000800 */
[C---:B------:R-:W-:Y:S01]  /*10da0*/  HMMA.16816.F32.BF16 R76, R4.reuse, R10, R76 ;  /* 0x0000000a044c723c */ /* 0x040fe2000004184c */
[----:B------:R-:W1:Y:S05]  /*10db0*/  LDSM.16.MT88.4 R8, [R119+0x9c00] ;  /* 0x009c00007708783b */ /* 0x000e6a0000004200 */
[----:B------:R-:W1:Y:S02]  /*10dc0*/  MUFU.EX2 R130, R130 ;  /* 0x0000008200827308 */ /* 0x000e640000000800 */
[C---:B--2---:R-:W-:Y:S06]  /*10dd0*/  HMMA.16816.F32.BF16 R72, R4.reuse, R12, R72 ;  /* 0x0000000c0448723c */ /* 0x044fec0000041848 */
[----:B------:R-:W-:Y:S02]  /*10de0*/  MUFU.EX2 R161, R161 ;  /* 0x000000a100a17308 */ /* 0x000fe40000000800 */
[C---:B------:R-:W-:Y:S01]  /*10df0*/  HMMA.16816.F32.BF16 R68, R4.reuse, R14, R68 ;  /* 0x0000000e0444723c */ /* 0x040fe20000041844 */
[----:B------:R-:W2:Y:S05]  /*10e00*/  LDSM.16.MT88.4 R12, [R116+0xbc00] ;  /* 0x00bc0000740c783b */ /* 0x000eaa0000004200 */
[----:B------:R-:W1:Y:S02]  /*10e10*/  MUFU.EX2 R128, R128 ;  /* 0x0000008000807308 */ /* 0x000e640000000800 */
[----:B------:R-:W-:Y:S01]  /*10e20*/  HMMA.16816.F32.BF16 R92, R4, R18, R92 ;  /* 0x00000012045c723c */ /* 0x000fe2000004185c */
[----:B------:R-:W3:Y:S05]  /*10e30*/  LDSM.16.MT88.4 R16, [R119+0xbc00] ;  /* 0x00bc00007710783b */ /* 0x000eea0000004200 */
[----:B------:R-:W-:Y:S01]  /*10e40*/  MUFU.EX2 R139, R139 ;  /* 0x0000008b008b7308 */ /* 0x000fe20000000800 */
[----:B------:R-:W-:Y:S01]  /*10e50*/  F2FP.BF16.PACK_AB R4, R26, R29 ;  /* 0x0000001d1a04723e */ /* 0x000fe200000010ff */
[----:B------:R-:W-:Y:S01]  /*10e60*/  FADD.FTZ R29, R29, R28 ;  /* 0x0000001c1d1d7221 */ /* 0x000fe20000010000 */
[----:B------:R-:W-:-:S02]  /*10e70*/  F2FP.BF16.PACK_AB R6, R24, R25 ;  /* 0x000000191806723e */ /* 0x000fc400000010ff */
[----:B-----5:R-:W-:Y:S01]  /*10e80*/  F2FP.BF16.PACK_AB R5, R62, R137 ;  /* 0x000000893e05723e */ /* 0x020fe200000010ff */
[----:B------:R-:W-:Y:S01]  /*10e90*/  FADD.FTZ R137, R137, R30 ;  /* 0x0000001e89897221 */ /* 0x000fe20000010000 */
[----:B------:R-:W-:Y:S01]  /*10ea0*/  F2FP.BF16.PACK_AB R7, R51, R60 ;  /* 0x0000003c3307723e */ /* 0x000fe200000010ff */
[----:B------:R-:W5:Y:S01]  /*10eb0*/  MUFU.EX2 R132, R132 ;  /* 0x0000008400847308 */ /* 0x000f620000000800 */
        /* <DEDUP_REMOVED lines=20> */
[----:B------:R-:W2:Y:S06]  /*11000*/  MUFU.EX2 R138, R138 ;  /* 0x0000008a008a7308 */ /* 0x000eac0000000800 */
[C---:B---3--:R-:W-:Y:S02]  /*11010*/  HMMA.16816.F32.BF16 R96, R4.reuse, R16, R96 ;  /* 0x000000100460723c */ /* 0x048fe40000041860 */
[----:B------:R-:W-:Y:S06]  /*11020*/  MUFU.EX2 R50, R50 ;  /* 0x0000003200327308 */ /* 0x000fec0000000800 */
[C---:B-1----:R-:W-:Y:S02]  /*11030*/  HMMA.16816.F32.BF16 R80, R4.reuse, R8, R80 ;  /* 0x000000080450723c */ /* 0x042fe40000041850 */
[----:B------:R-:W1:Y:S06]  /*11040*/  MUFU.EX2 R57, R57 ;  /* 0x0000003900397308 */ /* 0x000e6c0000000800 */
[C---:B------:R-:W-:Y:S01]  /*11050*/  HMMA.16816.F32.BF16 R76, R4.reuse, R10, R76 ;  /* 0x0000000a044c723c */ /* 0x040fe2000004184c */
[----:B------:R-:W3:Y:S01]  /*11060*/  LDSM.16.MT88.4 R8, [R119+0xa000] ;  /* 0x00a000007708783b */ /* 0x000ee20000004200 */
[----:B------:R-:W-:Y:S06]  /*11070*/  MUFU.EX2 R53, R53 ;  /* 0x0000003500357308 */ /* 0x000fec0000000800 */
[C---:B--2---:R-:W-:Y:S02]  /*11080*/  HMMA.16816.F32.BF16 R72, R4.reuse, R12, R72 ;  /* 0x0000000c0448723c */ /* 0x044fe40000041848 */
[----:B------:R-:W2:Y:S06]  /*11090*/  MUFU.EX2 R160, R160 ;  /* 0x000000a000a07308 */ /* 0x000eac0000000800 */
[C---:B------:R-:W-:Y:S01]  /*110a0*/  HMMA.16816.F32.BF16 R68, R4.reuse, R14, R68 ;  /* 0x0000000e0444723c */ /* 0x040fe20000041844 */
[----:B------:R-:W1:Y:S07]  /*110b0*/  LDSM.16.MT88.4 R12, [R116+0xc000] ;  /* 0x00c00000740c783b */ /* 0x000e6e0000004200 */
        /* <DEDUP_REMOVED lines=32> */
[----:B------:R-:W-:Y:S01]  /*112c0*/  F2FP.BF16.PACK_AB R4, R124, R177 ;  /* 0x000000b17c04723e */ /* 0x000fe200000010ff */
        /* <DEDUP_REMOVED lines=17> */
[C---:B---3--:R-:W-:Y:S08]  /*113e0*/  HMMA.16816.F32.BF16 R96, R4.reuse, R16, R96 ;  /* 0x000000100460723c */ /* 0x048ff00000041860 */
[C---:B------:R-:W-:Y:S01]  /*113f0*/  HMMA.16816.F32.BF16 R92, R4.reuse, R18, R92 ;  /* 0x00000012045c723c */ /* 0x040fe2000004185c */
[----:B------:R-:W-:Y:S07]  /*11400*/  LDSM.16.MT88.4 R16, [R119+0xa800] ;  /* 0x00a800007710783b */ /* 0x000fee0000004200 */
        /* <DEDUP_REMOVED lines=9> */
[----:B-----5:R-:W-:Y:S01]  /*114a0*/  F2FP.BF16.PACK_AB R4, R132, R139 ;  /* 0x0000008b8404723e */ /* 0x020fe200000010ff */
        /* <DEDUP_REMOVED lines=20> */
[C---:B------:R-:W-:Y:S01]  /*115f0*/  HMMA.16816.F32.BF16 R104, R4.reuse, R20, R104 ;  /* 0x000000140468723c */ /* 0x040fe20000041868 */
[----:B------:R-:W-:Y:S07]  /*11600*/  MUFU.EX2 R21, R67 ;  /* 0x0000004300157308 */ /* 0x000fee0000000800 */
[C---:B---3--:R-:W-:Y:S01]  /*11610*/  HMMA.16816.F32.BF16 R80, R4.reuse, R16, R80 ;  /* 0x000000100450723c */ /* 0x048fe20000041850 */
[----:B------:R-:W-:Y:S07]  /*11620*/  MUFU.EX2 R20, R65 ;  /* 0x0000004100147308 */ /* 0x000fee0000000800 */
[C---:B------:R-:W-:Y:S01]  /*11630*/  HMMA.16816.F32.BF16 R76, R4.reuse, R18, R76 ;  /* 0x00000012044c723c */ /* 0x040fe2000004184c */
[----:B------:R-:W3:Y:S07]  /*11640*/  LDSM.16.MT88.4 R16, [R116+0xac00] ;  /* 0x00ac00007410783b */ /* 0x000eee0000004200 */
[C---:B-1----:R-:W-:Y:S08]  /*11650*/  HMMA.16816.F32.BF16 R72, R4.reuse, R12, R72 ;  /* 0x0000000c0448723c */ /* 0x042ff00000041848 */
[C---:B------:R-:W-:Y:S01]  /*11660*/  HMMA.16816.F32.BF16 R68, R4.reuse, R14, R68 ;  /* 0x0000000e0444723c */ /* 0x040fe20000041844 */
[----:B------:R-:W1:Y:S07]  /*11670*/  LDSM.16.MT88.4 R12, [R119+0xcc00] ;  /* 0x00cc0000770c783b */ /* 0x000e6e0000004200 */
[----:B------:R-:W-:Y:S01]  /*11680*/  HMMA.16816.F32.BF16 R100, R4, R22, R100 ;  /* 0x000000160464723c */ /* 0x000fe20000041864 */
[----:B------:R-:W4:Y:S06]  /*11690*/  MUFU.EX2 R22, R117 ;  /* 0x0000007500167308 */ /* 0x000f2c0000000800 */
[----:B------:R-:W-:Y:S01]  /*116a0*/  F2FP.BF16.PACK_AB R5, R57, R50 ;  /* 0x000000323905723e */ /* 0x000fe200000010ff */
[----:B------:R-:W-:Y:S01]  /*116b0*/  FADD.FTZ R50, R50, R125 ;  /* 0x0000007d32327221 */ /* 0x000fe20000010000 */
[----:B------:R-:W5:Y:S01]  /*116c0*/  MUFU.EX2 R23, R56 ;  /* 0x0000003800177308 */ /* 0x000f620000000800 */
[----:B------:R-:W-:-:S02]  /*116d0*/  F2FP.BF16.PACK_AB R7, R160, R53 ;  /* 0x00000035a007723e */ /* 0x000fc400000010ff */
[----:B------:R-:W-:-:S04]  /*116e0*/  FADD.FTZ R50, R57, R50 ;  /* 0x0000003239327221 */ /* 0x000fc80000010000 */
[----:B------:R-:W-:Y:S01]  /*116f0*/  FADD.FTZ R53, R53, R50 ;  /* 0x0000003235357221 */ /* 0x000fe20000010000 */
[C---:B----4-:R-:W-:Y:S01]  /*11700*/  F2FP.BF16.PACK_AB R4, R21.reuse, R22 ;  /* 0x000000161504723e */ /* 0x050fe200000010ff */
[----:B------:R-:W-:Y:S02]  /*11710*/  FADD.FTZ R22, R22, R133 ;  /* 0x0000008516167221 */ /* 0x000fe40000010000 */
[----:B------:R-:W-:Y:S02]  /*11720*/  FADD.FTZ R160, R160, R53 ;  /* 0x00000035a0a07221 */ /* 0x000fe40000010000 */
[----:B------:R-:W-:Y:S01]  /*11730*/  FADD.FTZ R21, R21, R22 ;  /* 0x0000001615157221 */ /* 0x000fe20000010000 */
[----:B-----5:R-:W-:-:S03]  /*11740*/  F2FP.BF16.PACK_AB R6, R23, R20 ;  /* 0x000000141706723e */ /* 0x020fc600000010ff */
[----:B------:R-:W-:-:S04]  /*11750*/  FADD.FTZ R20, R20, R21 ;  /* 0x0000001514147221 */ /* 0x000fc80000010000 */
[----:B------:R-:W-:Y:S01]  /*11760*/  FADD.FTZ R161, R23, R20 ;  /* 0x0000001417a17221 */ /* 0x000fe20000010000 */
        /* <DEDUP_REMOVED lines=79> */
.L_x_2231:
[----:B------:R-:W-:-:S05]  /*11c60*/  IMAD.MOV.U32 R7, RZ, RZ, c[0x0][0x1a0] ;  /* 0x00006800ff077624 */ /* 0x000fca00078e00ff */
[----:B------:R-:W-:-:S04]  /*11c70*/  LEA R7, -R7, RZ, 0x7 ;  /* 0x000000ff07077211 */ /* 0x000fc800078e39ff */
[----:B------:R-:W-:Y:S02]  /*11c80*/  SHF.R.S32.HI R5, RZ, 0x1f, R7 ;  /* 0x0000001fff057819 */ /* 0x000fe40000011407 */
.L_x_2232:
[----:B------:R-:W-:Y:S01]  /*11c90*/  IMAD.MOV.U32 R4, RZ, RZ, c[0x0][0x1a0] ;  /* 0x00006800ff047624 */ /* 0x000fe200078e00ff */
[C---:B------:R-:W-:Y:S02]  /*11ca0*/  LEA R154, P0, R7.reuse, R154, 0x1 ;  /* 0x0000009a079a7211 */ /* 0x040fe400078008ff */
[CC--:B------:R-:W-:Y:S02]  /*11cb0*/  IADD3 R6, P3, R7.reuse, R158.reuse, RZ ;  /* 0x0000009e07067210 */ /* 0x0c0fe40007f7e0ff */
[----:B------:R-:W-:Y:S02]  /*11cc0*/  LEA R9, P1, R4, R7, 0x5 ;  /* 0x0000000704097211 */ /* 0x000fe400078228ff */
[----:B------:R-:W-:Y:S01]  /*11cd0*/  LEA.HI.X R155, R7, R155, R5, 0x1, P0 ;  /* 0x0000009b079b7211 */ /* 0x000fe200000f0c05 */
[----:B------:R-:W-:Y:S01]  /*11ce0*/  IMAD.MOV.U32 R7, RZ, RZ, c[0x0][0x1a4] ;  /* 0x00006900ff077624 */ /* 0x000fe200078e00ff */
[----:B------:R-:W-:Y:S01]  /*11cf0*/  IADD3 R158, P0, R9, R158, RZ ;  /* 0x0000009e099e7210 */ /* 0x000fe20007f1e0ff */
[----:B------:R-:W-:-:S02]  /*11d00*/  IMAD.MOV.U32 R9, RZ, RZ, 0x6 ;  /* 0x00000006ff097424 */ /* 0x000fc400078e00ff */
[--C-:B------:R-:W-:Y:S01]  /*11d10*/  IMAD.X R11, R5, 0x1, R54.reuse, P3 ;  /* 0x00000001050b7824 */ /* 0x100fe200018e0636 */
[C---:B------:R-:W-:Y:S01]  /*11d20*/  LEA.HI.X R7, R4.reuse, R5, R7, 0x5, P1 ;  /* 0x0000000504077211 */ /* 0x040fe200008f2c07 */
[----:B------:R-:W-:Y:S01]  /*11d30*/  IMAD.SHL.U32 R5, R4, 0x40, RZ ;  /* 0x0000004004057824 */ /* 0x000fe200078e00ff */
[----:B------:R-:W-:Y:S01]  /*11d40*/  LEA R8, P3, R6, c[0x0][0x170], 0x1 ;  /* 0x00005c0006087a11 */ /* 0x000fe200078608ff */
[----:B------:R-:W-:Y:S01]  /*11d50*/  @!PT LDS RZ, [RZ] ;  /* 0x00000000fffff984 */ /* 0x000fe20000000800 */
[----:B------:R-:W-:Y:S01]  /*11d60*/  @!PT LDS RZ, [RZ] ;  /* 0x00000000fffff984 */ /* 0x000fe20000000800 */
[----:B------:R-:W-:Y:S01]  /*11d70*/  @!PT LDS RZ, [RZ] ;  /* 0x00000000fffff984 */ /* 0x000fe20000000800 */
[----:B------:R1:W-:Y:S01]  /*11d80*/  LDGSTS.E.BYPASS.LTC128B.128 [R149+0x9000], [R154.64] ;  /* 0x090000009a957fae */ /* 0x0003e2000b901d46 */
[----:B------:R-:W-:Y:S01]  /*11d90*/  SHF.L.U64.HI R10, R4, R9, c[0x0][0x1a4] ;  /* 0x00006900040a7619 */ /* 0x000fe20000010209 */
[----:B------:R-:W-:Y:S01]  /*11da0*/  IMAD.X R7, R7, 0x1, R54, P0 ;  /* 0x0000000107077824 */ /* 0x000fe200000e0636 */
[----:B------:R-:W-:Y:S02]  /*11db0*/  LEA.HI.X R9, R6, c[0x0][0x174], R11, 0x1, P3 ;  /* 0x00005d0006097a11 */ /* 0x000fe400018f0c0b */
[C---:B------:R-:W-:Y:S02]  /*11dc0*/  LEA R6, P0, R158.reuse, c[0x0][0x170], 0x1 ;  /* 0x00005c009e067a11 */ /* 0x040fe400078008ff */
[----:B------:R-:W-:Y:S01]  /*11dd0*/  IADD3 R12, P1, R5, R154, RZ ;  /* 0x0000009a050c7210 */ /* 0x000fe20007f3e0ff */
[----:B------:R2:W-:Y:S01]  /*11de0*/  LDGSTS.E.BYPASS.LTC128B.128 [R149+0xb000], [R8.64+0x40] ;  /* 0x0b00004008957fae */ /* 0x0005e2000b901d46 */
[----:B------:R-:W-:-:S02]  /*11df0*/  LEA.HI.X R7, R158, c[0x0][0x174], R7, 0x1, P0 ;  /* 0x00005d009e077a11 */ /* 0x000fc400000f0c07 */
        /* <DEDUP_REMOVED lines=9> */
[--C-:B------:R-:W-:Y:S02]  /*11e90*/  IMAD.X R19, R17, 0x1, R10.reuse, P1 ;  /* 0x0000000111137824 */ /* 0x100fe400008e060a */
        /* <DEDUP_REMOVED lines=11> */
[----:B---3--:R-:W5:Y:S04]  /*11f50*/  LDSM.16.M88.4 R12, [R145+0x3400] ;  /* 0x00340000910c783b */ /* 0x008f680000000200 */
[----:B----4-:R-:W2:Y:S04]  /*11f60*/  LDSM.16.M88.4 R4, [R145+0x3800] ;  /* 0x003800009104783b */ /* 0x010ea80000000200 */
[----:B------:R-:W3:Y:S04]  /*11f70*/  LDSM.16.M88.4 R124, [R145+0x3c00] ;  /* 0x003c0000917c783b */ /* 0x000ee80000000200 */
[----:B------:R-:W4:Y:S04]  /*11f80*/  LDSM.16.M88.4 R64, [R145+0x4000] ;  /* 0x004000009140783b */ /* 0x000f280000000200 */
[----:B------:R-:W-:Y:S04]  /*11f90*/  LDSM.16.M88.4 R32, [R144] ;  /* 0x000000009020783b */ /* 0x000fe80000000200 */
[----:B------:R-:W3:Y:S04]  /*11fa0*/  LDSM.16.M88.4 R140, [R118+0x3400] ;  /* 0x00340000768c783b */ /* 0x000ee80000000200 */
[----:B------:R-:W3:Y:S04]  /*11fb0*/  LDSM.16.M88.4 R20, [R145+0x3000] ;  /* 0x003000009114783b */ /* 0x000ee80000000200 */
[----:B------:R-:W4:Y:S04]  /*11fc0*/  LDSM.16.M88.4 R56, [R145+0x4400] ;  /* 0x004400009138783b */ /* 0x000f280000000200 */
[----:B------:R-:W4:Y:S04]  /*11fd0*/  LDSM.16.M88.4 R44, [R145+0x4800] ;  /* 0x00480000912c783b */ /* 0x000f280000000200 */
[----:B------:R-:W4:Y:S04]  /*11fe0*/  LDSM.16.M88.4 R164, [R145+0x4c00] ;  /* 0x004c000091a4783b */ /* 0x000f280000000200 */
[----:B------:R-:W4:Y:S01]  /*11ff0*/  LDSM.16.M88.4 R136, [R118+0x3800] ;  /* 0x003800007688783b */ /* 0x000f220000000200 */
[C---:B-----5:R-:W-:Y:S03]  /*12000*/  HMMA.16816.F32.BF16 R16, R36.reuse, R12, RZ ;  /* 0x0000000c2410723c */ /* 0x060fe600000418ff */
[----:B------:R-:W5:Y:S04]  /*12010*/  LDSM.16.M88.4 R132, [R118+0x3c00] ;  /* 0x003c00007684783b */ /* 0x000f680000000200 */
[----:B-1----:R-:W1:Y:S01]  /*12020*/  LDSM.16.M88.4 R28, [R118+0x4000] ;  /* 0x00400000761c783b */ /* 0x002e620000000200 */
[C---:B------:R-:W-:Y:S03]  /*12030*/  HMMA.16816.F32.BF16 R12, R36.reuse, R14, RZ ;  /* 0x0000000e240c723c */ /* 0x040fe600000418ff */
[----:B------:R-:W1:Y:S04]  /*12040*/  LDSM.16.M88.4 R168, [R118+0x3000] ;  /* 0x0030000076a8783b */ /* 0x000e680000000200 */
[----:B------:R-:W0:Y:S01]  /*12050*/  LDGDEPBAR ;  /* 0x00000000000079af */ /* 0x000e220000000000 */
[C---:B--2---:R-:W-:Y:S08]  /*12060*/  HMMA.16816.F32.BF16 R8, R36.reuse, R4, RZ ;  /* 0x000000042408723c */ /* 0x044ff000000418ff */
[C---:B---3--:R-:W-:Y:S08]  /*12070*/  HMMA.16816.F32.BF16 R128, R36.reuse, R124, RZ ;  /* 0x0000007c2480723c */ /* 0x048ff000000418ff */
[C---:B----4-:R-:W-:Y:S08]  /*12080*/  HMMA.16816.F32.BF16 R120, R36.reuse, R64, RZ ;  /* 0x000000402478723c */ /* 0x050ff000000418ff */
[C---:B------:R-:W-:Y:S08]  /*12090*/  HMMA.16816.F32.BF16 R4, R36.reuse, R6, RZ ;  /* 0x000000062404723c */ /* 0x040ff000000418ff */
[C---:B------:R-:W-:Y:S08]  /*120a0*/  HMMA.16816.F32.BF16 R124, R36.reuse, R126, RZ ;  /* 0x0000007e247c723c */ /* 0x040ff000000418ff */
[----:B------:R-:W-:Y:S08]  /*120b0*/  HMMA.16816.F32.BF16 R64, R36, R66, RZ ;  /* 0x000000422440723c */ /* 0x000ff000000418ff */
[C---:B------:R-:W-:Y:S08]  /*120c0*/  HMMA.16816.F32.BF16 R16, R32.reuse, R140, R16 ;  /* 0x0000008c2010723c */ /* 0x040ff00000041810 */
        /* <DEDUP_REMOVED lines=11> */
[C---:B------:R-:W-:Y:S08]  /*12180*/  HMMA.16816.F32.BF16 R8, R32.reuse, R136, R8 ;  /* 0x000000882008723c */ /* 0x040ff00000041808 */
[C---:B------:R-:W-:Y:S01]  /*12190*/  HMMA.16816.F32.BF16 R4, R32.reuse, R138, R4 ;  /* 0x0000008a2004723c */ /* 0x040fe20000041804 */
[----:B------:R-:W4:Y:S07]  /*121a0*/  LDSM.16.M88.4 R136, [R118+0x4c00] ;  /* 0x004c00007688783b */ /* 0x000f2e0000000200 */
[C---:B-----5:R-:W-:Y:S08]  /*121b0*/  HMMA.16816.F32.BF16 R128, R32.reuse, R132, R128 ;  /* 0x000000842080723c */ /* 0x060ff00000041880 */
        /* <DEDUP_REMOVED lines=42> */
[----:B------:R-:W-:Y:S03]  /*12460*/  LDSM.16.M88.4 R132, [R118+0x6000] ;  /* 0x006000007684783b */ /* 0x000fe60000000200 */
        /* <DEDUP_REMOVED lines=12> */
[C---:B----4-:R-:W-:Y:S08]  /*12530*/  HMMA.16816.F32.BF16 R60, R136.reuse, R32, R60 ;  /* 0x00000020883c723c */ /* 0x050ff0000004183c */
[C---:B------:R-:W-:Y:S01]  /*12540*/  HMMA.16816.F32.BF16 R56, R136.reuse, R34, R56 ;  /* 0x000000228838723c */ /* 0x040fe20000041838 */
[----:B------:R-:W3:Y:S07]  /*12550*/  LDSM.16.M88.4 R32, [R145+0x7400] ;  /* 0x007400009120783b */ /* 0x000eee0000000200 */
[C---:B-1----:R-:W-:Y:S08]  /*12560*/  HMMA.16816.F32.BF16 R48, R136.reuse, R28, R48 ;  /* 0x0000001c8830723c */ /* 0x042ff00000041830 */
[C---:B------:R-:W-:Y:S01]  /*12570*/  HMMA.16816.F32.BF16 R44, R136.reuse, R30, R44 ;  /* 0x0000001e882c723c */ /* 0x040fe2000004182c */
[----:B------:R-:W1:Y:S07]  /*12580*/  LDSM.16.M88.4 R28, [R145+0x7800] ;  /* 0x00780000911c783b */ /* 0x000e6e0000000200 */
[C---:B------:R-:W-:Y:S08]  /*12590*/  HMMA.16816.F32.BF16 R120, R136.reuse, R132, R120 ;  /* 0x000000848878723c */ /* 0x040ff00000041878 */
[C---:B------:R-:W-:Y:S01]  /*125a0*/  HMMA.16816.F32.BF16 R64, R136.reuse, R134, R64 ;  /* 0x000000868840723c */ /* 0x040fe20000041840 */
[----:B------:R-:W4:Y:S07]  /*125b0*/  LDSM.16.M88.4 R132, [R145+0x7000] ;  /* 0x007000009184783b */ /* 0x000f2e0000000200 */
[C---:B--2---:R-:W-:Y:S08]  /*125c0*/  HMMA.16816.F32.BF16 R40, R136.reuse, R140, R40 ;  /* 0x0000008c8828723c */ /* 0x044ff00000041828 */
[----:B------:R-:W-:Y:S01]  /*125d0*/  HMMA.16816.F32.BF16 R36, R136, R142, R36 ;  /* 0x0000008e8824723c */ /* 0x000fe20000041824 */
[----:B------:R-:W2:Y:S04]  /*125e0*/  LDSM.16.M88.4 R136, [R145+0x8000] ;  /* 0x008000009188783b */ /* 0x000ea80000000200 */
[----:B------:R-:W5:Y:S03]  /*125f0*/  LDSM.16.M88.4 R140, [R145+0x7c00] ;  /* 0x007c0000918c783b */ /* 0x000f660000000200 */
        /* <DEDUP_REMOVED lines=8> */
[----:B------:R-:W3:Y:S07]  /*12680*/  LDSM.16.M88.4 R132, [R145+0x8400] ;  /* 0x008400009184783b */ /* 0x000eee0000000200 */
[C---:B--2---:R-:W-:Y:S08]  /*12690*/  HMMA.16816.F32.BF16 R120, R164.reuse, R136, R120 ;  /* 0x00000088a478723c */ /* 0x044ff00000041878 */
[C---:B------:R-:W-:Y:S01]  /*126a0*/  HMMA.16816.F32.BF16 R64, R164.reuse, R138, R64 ;  /* 0x0000008aa440723c */ /* 0x040fe20000041840 */
[----:B------:R-:W2:Y:S07]  /*126b0*/  LDSM.16.M88.4 R136, [R118+0x7400] ;  /* 0x007400007688783b */ /* 0x000eae0000000200 */
[----:B-----5:R-:W-:Y:S08]  /*126c0*/  HMMA.16816.F32.BF16 R124, R164, R142, R124 ;  /* 0x0000008ea47c723c */ /* 0x020ff0000004187c */
[C---:B-1----:R-:W-:Y:S08]  /*126d0*/  HMMA.16816.F32.BF16 R24, R32.reuse, R28, R24 ;  /* 0x0000001c2018723c */ /* 0x042ff00000041818 */
[----:B------:R-:W-:Y:S01]  /*126e0*/  HMMA.16816.F32.BF16 R20, R32, R30, R20 ;  /* 0x0000001e2014723c */ /* 0x000fe20000041814 */
[----:B------:R-:W1:Y:S07]  /*126f0*/  LDSM.16.M88.4 R28, [R118+0x7800] ;  /* 0x00780000761c783b */ /* 0x000e6e0000000200 */
[C---:B---3--:R-:W-:Y:S08]  /*12700*/  HMMA.16816.F32.BF16 R60, R164.reuse, R132, R60 ;  /* 0x00000084a43c723c */ /* 0x048ff0000004183c */
[----:B------:R-:W-:Y:S01]  /*12710*/  HMMA.16816.F32.BF16 R128, R164, R140, R128 ;  /* 0x0000008ca480723c */ /* 0x000fe20000041880 */
[----:B------:R-:W-:Y:S01]  /*12720*/  FMUL.FTZ R53, R25, c[0x0][0x2ec] ;  /* 0x0000bb0019357a20 */ /* 0x000fe20000410000 */
[----:B------:R-:W3:Y:S01]  /*12730*/  LDSM.16.M88.4 R140, [R145+0x8c00] ;  /* 0x008c0000918c783b */ /* 0x000ee20000000200 */
[----:B------:R-:W-:-:S02]  /*12740*/  FMUL.FTZ R25, R26, c[0x0][0x2ec] ;  /* 0x0000bb001a197a20 */ /* 0x000fc40000410000 */
[----:B------:R-:W-:Y:S02]  /*12750*/  FMUL.FTZ R26, R27, c[0x0][0x2ec] ;  /* 0x0000bb001b1a7a20 */ /* 0x000fe40000410000 */
[----:B------:R-:W-:Y:S01]  /*12760*/  MUFU.TANH R53, R53 ;  /* 0x0000003500357308 */ /* 0x000fe20000002400 */
[C---:B--2---:R-:W-:Y:S01]  /*12770*/  HMMA.16816.F32.BF16 R16, R32.reuse, R136, R16 ;  /* 0x000000882010723c */ /* 0x044fe20000041810 */
[----:B------:R-:W-:Y:S02]  /*12780*/  FMUL.FTZ R20, R20, c[0x0][0x2ec] ;  /* 0x0000bb0014147a20 */ /* 0x000fe40000410000 */
[----:B------:R-:W-:Y:S02]  /*12790*/  FMUL.FTZ R21, R21, c[0x0][0x2ec] ;  /* 0x0000bb0015157a20 */ /* 0x000fe40000410000 */
[----:B------:R-:W-:Y:S02]  /*127a0*/  FMUL.FTZ R22, R22, c[0x0][0x2ec] ;  /* 0x0000bb0016167a20 */ /* 0x000fe40000410000 */
[----:B------:R-:W2:Y:S01]  /*127b0*/  MUFU.TANH R20, R20 ;  /* 0x0000001400147308 */ /* 0x000ea20000002400 */
[----:B------:R-:W-:Y:S01]  /*127c0*/  HMMA.16816.F32.BF16 R12, R32, R138, R12 ;  /* 0x0000008a200c723c */ /* 0x000fe2000004180c */
[----:B------:R-:W-:-:S02]  /*127d0*/  FMUL.FTZ R23, R23, c[0x0][0x2ec] ;  /* 0x0000bb0017177a20 */ /* 0x000fc40000410000 */
[----:B------:R-:W-:-:S04]  /*127e0*/  FMUL.FTZ R24, R24, c[0x0][0x2ec] ;  /* 0x0000bb0018187a20 */ /* 0x000fc80000410000 */
[----:B------:R-:W4:Y:S01]  /*127f0*/  MUFU.TANH R21, R21 ;  /* 0x0000001500157308 */ /* 0x000f220000002400 */
[----:B------:R-:W-:Y:S07]  /*12800*/  HMMA.16816.F32.BF16 R56, R164, R134, R56 ;  /* 0x00000086a438723c */ /* 0x000fee0000041838 */
[----:B------:R-:W5:Y:S01]  /*12810*/  MUFU.TANH R26, R26 ;  /* 0x0000001a001a7308 */ /* 0x000f620000002400 */
[----:B-1----:R-:W-:Y:S01]  /*12820*/  HMMA.16816.F32.BF16 R8, R32, R28, R8 ;  /* 0x0000001c2008723c */ /* 0x002fe20000041808 */
[----:B------:R-:W-:-:S02]  /*12830*/  FMUL.FTZ R189, R16, c[0x0][0x2ec] ;  /* 0x0000bb0010bd7a20 */ /* 0x000fc40000410000 */
[----:B------:R-:W-:Y:S02]  /*12840*/  FMUL.FTZ R187, R17, c[0x0][0x2ec] ;  /* 0x0000bb0011bb7a20 */ /* 0x000fe40000410000 */
[----:B------:R-:W-:Y:S02]  /*12850*/  FMUL.FTZ R190, R18, c[0x0][0x2ec] ;  /* 0x0000bb0012be7a20 */ /* 0x000fe40000410000 */
[----:B------:R-:W-:Y:S01]  /*12860*/  FMUL.FTZ R188, R19, c[0x0][0x2ec] ;  /* 0x0000bb0013bc7a20 */ /* 0x000fe20000410000 */
[----:B------:R-:W-:Y:S01]  /*12870*/  HMMA.16816.F32.BF16 R4, R32, R30, R4 ;  /* 0x0000001e2004723c */ /* 0x000fe20000041804 */
[----:B------:R-:W1:Y:S01]  /*12880*/  LDSM.16.M88.4 R16, [R118+0x7c00] ;  /* 0x007c00007610783b */ /* 0x000e620000000200 */
[----:B------:R-:W-:Y:S01]  /*12890*/  FMUL.FTZ R12, R12, c[0x0][0x2ec] ;  /* 0x0000bb000c0c7a20 */ /* 0x000fe20000410000 */
[----:B------:R-:W1:Y:S01]  /*128a0*/  MUFU.TANH R22, R22 ;  /* 0x0000001600167308 */ /* 0x000e620000002400 */
[----:B------:R-:W-:Y:S02]  /*128b0*/  FMUL.FTZ R13, R13, c[0x0][0x2ec] ;  /* 0x0000bb000d0d7a20 */ /* 0x000fe40000410000 */
[----:B------:R-:W-:-:S02]  /*128c0*/  FMUL.FTZ R29, R14, c[0x0][0x2ec] ;  /* 0x0000bb000e1d7a20 */ /* 0x000fc40000410000 */
[----:B------:R-:W-:Y:S01]  /*128d0*/  FMUL.FTZ R14, R15, c[0x0][0x2ec] ;  /* 0x0000bb000f0e7a20 */ /* 0x000fe20000410000 */
[C---:B------:R-:W-:Y:S02]  /*128e0*/  HMMA.16816.F32.BF16 R48, R164.reuse, R168, R48 ;  /* 0x000000a8a430723c */ /* 0x040fe40000041830 */
[----:B------:R2:W-:Y:S05]  /*128f0*/  MUFU.TANH R28, R12 ;  /* 0x0000000c001c7308 */ /* 0x0005ea0000002400 */
[----:B------:R-:W-:Y:S01]  /*12900*/  FMUL.FTZ R185, R8, c[0x0][0x2ec] ;  /* 0x0000bb0008b97a20 */ /* 0x000fe20000410000 */
[----:B------:R-:W-:Y:S01]  /*12910*/  HMMA.16816.F32.BF16 R44, R164, R170, R44 ;  /* 0x000000aaa42c723c */ /* 0x000fe2000004182c */
[----:B------:R-:W-:Y:S01]  /*12920*/  FMUL.FTZ R183, R9, c[0x0][0x2ec] ;  /* 0x0000bb0009b77a20 */ /* 0x000fe20000410000 */
[----:B------:R-:W-:Y:S01]  /*12930*/  MUFU.TANH R27, R13 ;  /* 0x0000000d001b7308 */ /* 0x000fe20000002400 */
[----:B------:R-:W-:-:S02]  /*12940*/  FMUL.FTZ R186, R10, c[0x0][0x2ec] ;  /* 0x0000bb000aba7a20 */ /* 0x000fc40000410000 */
[----:B------:R-:W-:Y:S02]  /*12950*/  FMUL.FTZ R184, R11, c[0x0][0x2ec] ;  /* 0x0000bb000bb87a20 */ /* 0x000fe40000410000 */
[----:B------:R-:W4:Y:S01]  /*12960*/  LDSM.16.M88.4 R8, [R118+0x8000] ;  /* 0x008000007608783b */ /* 0x000f220000000200 */
[----:B------:R-:W-:Y:S01]  /*12970*/  FMUL.FTZ R4, R4, c[0x0][0x2ec] ;  /* 0x0000bb0004047a20 */ /* 0x000fe20000410000 */
[C---:B---3--:R-:W-:Y:S01]  /*12980*/  HMMA.16816.F32.BF16 R40, R164.reuse, R140, R40 ;  /* 0x0000008ca428723c */ /* 0x048fe20000041828 */
[----:B------:R-:W-:Y:S01]  /*12990*/  FMUL.FTZ R5, R5, c[0x0][0x2ec] ;  /* 0x0000bb0005057a20 */ /* 0x000fe20000410000 */
[----:B------:R-:W3:Y:S01]  /*129a0*/  MUFU.TANH R189, R189 ;  /* 0x000000bd00bd7308 */ /* 0x000ee20000002400 */
[----:B------:R-:W-:Y:S02]  /*129b0*/  FMUL.FTZ R6, R6, c[0x0][0x2ec] ;  /* 0x0000bb0006067a20 */ /* 0x000fe40000410000 */
[----:B------:R-:W-:Y:S02]  /*129c0*/  FMUL.FTZ R7, R7, c[0x0][0x2ec] ;  /* 0x0000bb0007077a20 */ /* 0x000fe40000410000 */
[----:B--2---:R-:W-:Y:S01]  /*129d0*/  IMAD.SHL.U32 R12, R156, 0x80, RZ ;  /* 0x000000809c0c7824 */ /* 0x004fe200078e00ff */
[----:B------:R-:W-:Y:S02]  /*129e0*/  HMMA.16816.F32.BF16 R36, R164, R142, R36 ;  /* 0x0000008ea424723c */ /* 0x000fe40000041824 */
[----:B------:R-:W-:Y:S06]  /*129f0*/  MUFU.TANH R181, R4 ;  /* 0x0000000400b57308 */ /* 0x000fec0000002400 */
[C---:B-1----:R-:W-:Y:S02]  /*12a00*/  HMMA.16816.F32.BF16 R124, R32.reuse, R18, R124 ;  /* 0x00000012207c723c */ /* 0x042fe4000004187c */
[----:B------:R-:W-:Y:S06]  /*12a10*/  MUFU.TANH R179, R5 ;  /* 0x0000000500b37308 */ /* 0x000fec0000002400 */
[C---:B------:R-:W-:Y:S02]  /*12a20*/  HMMA.16816.F32.BF16 R128, R32.reuse, R16, R128 ;  /* 0x000000102080723c */ /* 0x040fe40000041880 */
[----:B------:R-:W-:Y:S08]  /*12a30*/  MUFU.TANH R18, R6 ;  /* 0x0000000600127308 */ /* 0x000ff00000002400 */
[----:B------:R1:W-:Y:S01]  /*12a40*/  MUFU.TANH R182, R7 ;  /* 0x0000000700b67308 */ /* 0x0003e20000002400 */
[----:B----4-:R-:W-:Y:S01]  /*12a50*/  HMMA.16816.F32.BF16 R120, R32, R8, R120 ;  /* 0x000000082078723c */ /* 0x010fe20000041878 */
[----:B------:R-:W2:Y:S04]  /*12a60*/  S2R R8, SR_TID.X ;  /* 0x0000000000087919 */ /* 0x000ea80000002100 */
[----:B------:R-:W-:-:S02]  /*12a70*/  FMUL.FTZ R124, R124, c[0x0][0x2ec] ;  /* 0x0000bb007c7c7a20 */ /* 0x000fc40000410000 */
[----:B------:R-:W4:Y:S01]  /*12a80*/  MUFU.TANH R23, R23 ;  /* 0x0000001700177308 */ /* 0x000f220000002400 */
[----:B------:R-:W-:Y:S02]  /*12a90*/  FMUL.FTZ R19, R125, c[0x0][0x2ec] ;  /* 0x0000bb007d137a20 */ /* 0x000fe40000410000 */
[----:B------:R-:W-:Y:S01]  /*12aa0*/  FMUL.FTZ R126, R126, c[0x0][0x2ec] ;  /* 0x0000bb007e7e7a20 */ /* 0x000fe20000410000 */
[----:B------:R-:W-:Y:S01]  /*12ab0*/  HMMA.16816.F32.BF16 R64, R32, R10, R64 ;  /* 0x0000000a2040723c */ /* 0x000fe20000041840 */
[----:B------:R-:W-:Y:S02]  /*12ac0*/  FMUL.FTZ R127, R127, c[0x0][0x2ec] ;  /* 0x0000bb007f7f7a20 */ /* 0x000fe40000410000 */
[----:B------:R-:W-:Y:S01]  /*12ad0*/  FMUL.FTZ R130, R130, c[0x0][0x2ec] ;  /* 0x0000bb0082827a20 */ /* 0x000fe20000410000 */
[----:B-1----:R-:W1:Y:S01]  /*12ae0*/  LDSM.16.M88.4 R4, [R118+0x8400] ;  /* 0x008400007604783b */ /* 0x002e620000000200 */
[----:B------:R-:W1:Y:S01]  /*12af0*/  MUFU.TANH R190, R190 ;  /* 0x000000be00be7308 */ /* 0x000e620000002400 */
[----:B------:R-:W-:-:S02]  /*12b00*/  FMUL.FTZ R128, R128, c[0x0][0x2ec] ;  /* 0x0000bb0080807a20 */ /* 0x000fc40000410000 */
[----:B------:R-:W-:Y:S02]  /*12b10*/  FMUL.FTZ R129, R129, c[0x0][0x2ec] ;  /* 0x0000bb0081817a20 */ /* 0x000fe40000410000 */
[----:B------:R-:W-:-:S03]  /*12b20*/  FMUL.FTZ R131, R131, c[0x0][0x2ec] ;  /* 0x0000bb0083837a20 */ /* 0x000fc60000410000 */
[----:B------:R-:W1:Y:S01]  /*12b30*/  MUFU.TANH R187, R187 ;  /* 0x000000bb00bb7308 */ /* 0x000e620000002400 */
[----:B------:R-:W-:Y:S02]  /*12b40*/  FMUL.FTZ R120, R120, c[0x0][0x2ec] ;  /* 0x0000bb0078787a20 */ /* 0x000fe40000410000 */
[----:B--2---:R-:W-:Y:S02]  /*12b50*/  IMAD.SHL.U32 R8, R8, 0x2, RZ ;  /* 0x0000000208087824 */ /* 0x004fe400078e00ff */
[----:B------:R-:W-:-:S03]  /*12b60*/  FMUL.FTZ R121, R121, c[0x0][0x2ec] ;  /* 0x0000bb0079797a20 */ /* 0x000fc60000410000 */
[----:B------:R-:W2:Y:S01]  /*12b70*/  MUFU.TANH R188, R188 ;  /* 0x000000bc00bc7308 */ /* 0x000ea20000002400 */
[----:B------:R-:W-:Y:S01]  /*12b80*/  FMUL.FTZ R123, R123, c[0x0][0x2ec] ;  /* 0x0000bb007b7b7a20 */ /* 0x000fe20000410000 */
[----:B------:R-:W-:Y:S01]  /*12b90*/  LOP3.LUT R13, R8, 0x6, RZ, 0xc0, !PT ;  /* 0x00000006080d7812 */ /* 0x000fe200078ec0ff */
[----:B------:R-:W-:Y:S01]  /*12ba0*/  FMUL.FTZ R67, R67, c[0x0][0x2ec] ;  /* 0x0000bb0043437a20 */ /* 0x000fe20000410000 */
[----:B------:R-:W2:Y:S01]  /*12bb0*/  LDSM.16.M88.4 R8, [R118+0x8800] ;  /* 0x008800007608783b */ /* 0x000ea20000000200 */
[----:B------:R-:W-:Y:S01]  /*12bc0*/  FMUL.FTZ R66, R66, c[0x0][0x2ec] ;  /* 0x0000bb0042427a20 */ /* 0x000fe20000410000 */
[----:B------:R-:W-:Y:S01]  /*12bd0*/  LOP3.LUT R17, R12, R13, RZ, 0xfc, !PT ;  /* 0x0000000d0c117212 */ /* 0x000fe200078efcff */
[----:B------:R-:W-:Y:S01]  /*12be0*/  FMUL.FTZ R30, R65, c[0x0][0x2ec] ;  /* 0x0000bb00411e7a20 */ /* 0x000fe20000410000 */
[----:B------:R-:W2:Y:S01]  /*12bf0*/  MUFU.TANH R29, R29 ;  /* 0x0000001d001d7308 */ /* 0x000ea20000002400 */
[----:B------:R-:W-:Y:S02]  /*12c00*/  FMUL.FTZ R64, R64, c[0x0][0x2ec] ;  /* 0x0000bb0040407a20 */ /* 0x000fe40000410000 */
[----:B------:R-:W-:-:S05]  /*12c10*/  FMUL.FTZ R122, R122, c[0x0][0x2ec] ;  /* 0x0000bb007a7a7a20 */ /* 0x000fca0000410000 */
[----:B------:R-:W2:Y:S01]  /*12c20*/  MUFU.TANH R185, R185 ;  /* 0x000000b900b97308 */ /* 0x000ea20000002400 */
[C---:B-1----:R-:W-:Y:S07]  /*12c30*/  HMMA.16816.F32.BF16 R60, R32.reuse, R4, R60 ;  /* 0x00000004203c723c */ /* 0x042fee000004183c */
[----:B------:R-:W1:Y:S01]  /*12c40*/  MUFU.TANH R14, R14 ;  /* 0x0000000e000e7308 */ /* 0x000e620000002400 */
[C-C-:B------:R-:W-:Y:S01]  /*12c50*/  LOP3.LUT R4, R12.reuse, 0x8, R13.reuse, 0xfe, !PT ;  /* 0x000000080c047812 */ /* 0x140fe200078efe0d */
[----:B------:R-:W-:Y:S01]  /*12c60*/  HMMA.16816.F32.BF16 R56, R32, R6, R56 ;  /* 0x000000062038723c */ /* 0x000fe20000041838 */
[----:B------:R-:W-:-:S05]  /*12c70*/  LOP3.LUT R5, R12, 0x10, R13, 0xfe, !PT ;  /* 0x000000100c057812 */ /* 0x000fca00078efe0d */
[----:B------:R-:W-:Y:S01]  /*12c80*/  MUFU.TANH R183, R183 ;  /* 0x000000b700b77308 */ /* 0x000fe20000002400 */
[CC--:B------:R-:W-:Y:S02]  /*12c90*/  ISETP.GE.AND P1, PT, R4.reuse, R3.reuse, PT ;  /* 0x000000030400720c */ /* 0x0c0fe40003f26270 */
[-C--:B------:R-:W-:Y:S02]  /*12ca0*/  ISETP.GE.AND P3, PT, R4, R52.reuse, PT ;  /* 0x000000340400720c */ /* 0x080fe40003f66270 */
[----:B------:R-:W-:Y:S02]  /*12cb0*/  IADD3 R4, R17, 0x1, RZ ;  /* 0x0000000111047810 */ /* 0x000fe40007ffe0ff */
[----:B------:R-:W-:Y:S01]  /*12cc0*/  FSEL R15, R20, -INF , !P1 ;  /* 0xff800000140f7808 */ /* 0x000fe20004800000 */
[----:B------:R-:W1:Y:S01]  /*12cd0*/  MUFU.TANH R186, R186 ;  /* 0x000000ba00ba7308 */ /* 0x000e620000002400 */
[-C--:B------:R-:W-:Y:S02]  /*12ce0*/  ISETP.GE.AND P4, PT, R4, R3.reuse, PT ;  /* 0x000000030400720c */ /* 0x080fe40003f86270 */
[-C--:B------:R-:W-:Y:S01]  /*12cf0*/  ISETP.GE.AND P5, PT, R5, R3.reuse, PT ;  /* 0x000000030500720c */ /* 0x080fe20003fa6270 */
[C---:B--2---:R-:W-:Y:S01]  /*12d00*/  HMMA.16816.F32.BF16 R48, R32.reuse, R8, R48 ;  /* 0x000000082030723c */ /* 0x044fe20000041830 */
[----:B------:R-:W-:Y:S01]  /*12d10*/  FSEL R53, R53, -INF , !P4 ;  /* 0xff80000035357808 */ /* 0x000fe20006000000 */
[----:B------:R-:W-:Y:S01]  /*12d20*/  FMUL.FTZ R60, R60, c[0x0][0x2ec] ;  /* 0x0000bb003c3c7a20 */ /* 0x000fe20000410000 */
[-C--:B------:R-:W-:Y:S01]  /*12d30*/  ISETP.GE.AND P4, PT, R4, R52.reuse, PT ;  /* 0x000000340400720c */ /* 0x080fe20003f86270 */
[----:B------:R2:W-:Y:S01]  /*12d40*/  MUFU.TANH R166, R67 ;  /* 0x0000004300a67308 */ /* 0x0005e20000002400 */
[----:B------:R-:W-:Y:S01]  /*12d50*/  IADD3 R4, R17, 0x9, RZ ;  /* 0x0000000911047810 */ /* 0x000fe20007ffe0ff */
[----:B------:R-:W-:Y:S01]  /*12d60*/  FMUL.FTZ R61, R61, c[0x0][0x2ec] ;  /* 0x0000bb003d3d7a20 */ /* 0x000fe20000410000 */
[-C--:B------:R-:W-:Y:S01]  /*12d70*/  ISETP.GE.AND P6, PT, R5, R52.reuse, PT ;  /* 0x000000340500720c */ /* 0x080fe20003fc6270 */
[----:B------:R-:W-:Y:S01]  /*12d80*/  HMMA.16816.F32.BF16 R44, R32, R10, R44 ;  /* 0x0000000a202c723c */ /* 0x000fe2000004182c */
[-C--:B------:R-:W-:Y:S01]  /*12d90*/  ISETP.GE.AND P1, PT, R4, R3.reuse, PT ;  /* 0x000000030400720c */ /* 0x080fe20003f26270 */
[----:B------:R-:W-:Y:S01]  /*12da0*/  FMUL.FTZ R62, R62, c[0x0][0x2ec] ;  /* 0x0000bb003e3e7a20 */ /* 0x000fe20000410000 */
[--C-:B------:R-:W-:Y:S01]  /*12db0*/  LOP3.LUT R5, R12, 0x18, R13.reuse, 0xfe, !PT ;  /* 0x000000180c057812 */ /* 0x100fe200078efe0d */
[----:B------:R1:W-:Y:S01]  /*12dc0*/  MUFU.TANH R168, R66 ;  /* 0x0000004200a87308 */ /* 0x0003e20000002400 */
[----:B------:R-:W-:Y:S01]  /*12dd0*/  FSEL R21, R21, -INF , !P1 ;  /* 0xff80000015157808 */ /* 0x000fe20004800000 */
[----:B------:R-:W-:Y:S01]  /*12de0*/  FMUL.FTZ R63, R63, c[0x0][0x2ec] ;  /* 0x0000bb003f3f7a20 */ /* 0x000fe20000410000 */
[-C--:B------:R-:W-:Y:S01]  /*12df0*/  ISETP.GE.AND P1, PT, R4, R52.reuse, PT ;  /* 0x000000340400720c */ /* 0x080fe20003f26270 */
[----:B------:R-:W-:Y:S01]  /*12e00*/  FMUL.FTZ R58, R58, c[0x0][0x2ec] ;  /* 0x0000bb003a3a7a20 */ /* 0x000fe20000410000 */
[----:B------:R-:W-:Y:S01]  /*12e10*/  IADD3 R4, R17, 0x11, RZ ;  /* 0x0000001111047810 */ /* 0x000fe20007ffe0ff */
[----:B------:R-:W-:Y:S01]  /*12e20*/  FMUL.FTZ R56, R56, c[0x0][0x2ec] ;  /* 0x0000bb0038387a20 */ /* 0x000fe20000410000 */
[----:B-----5:R-:W-:Y:S01]  /*12e30*/  FSEL R26, R26, -INF , !P4 ;  /* 0xff8000001a1a7808 */ /* 0x020fe20006000000 */
[----:B------:R5:W-:Y:S01]  /*12e40*/  MUFU.TANH R171, R64 ;  /* 0x0000004000ab7308 */ /* 0x000be20000002400 */
[----:B------:R-:W-:Y:S01]  /*12e50*/  FSEL R22, R22, -INF , !P3 ;  /* 0xff80000016167808 */ /* 0x000fe20005800000 */
[----:B------:R-:W-:Y:S01]  /*12e60*/  FMUL.FTZ R57, R57, c[0x0][0x2ec] ;  /* 0x0000bb0039397a20 */ /* 0x000fe20000410000 */
[CC--:B------:R-:W-:Y:S01]  /*12e70*/  ISETP.GE.AND P4, PT, R5.reuse, R3.reuse, PT ;  /* 0x000000030500720c */ /* 0x0c0fe20003f86270 */
[----:B------:R-:W-:Y:S01]  /*12e80*/  FMUL.FTZ R48, R48, c[0x0][0x2ec] ;  /* 0x0000bb0030307a20 */ /* 0x000fe20000410000 */
[-C--:B------:R-:W-:Y:S01]  /*12e90*/  ISETP.GE.AND P3, PT, R5, R52.reuse, PT ;  /* 0x000000340500720c */ /* 0x080fe20003f66270 */
[----:B------:R-:W-:Y:S01]  /*12ea0*/  FMUL.FTZ R49, R49, c[0x0][0x2ec] ;  /* 0x0000bb0031317a20 */ /* 0x000fe20000410000 */
[----:B---3--:R-:W-:Y:S01]  /*12eb0*/  FSEL R189, R189, -INF , !P5 ;  /* 0xff800000bdbd7808 */ /* 0x008fe20006800000 */
[----:B------:R-:W3:Y:S01]  /*12ec0*/  MUFU.TANH R184, R184 ;  /* 0x000000b800b87308 */ /* 0x000ee20000002400 */
[--C-:B------:R-:W-:Y:S01]  /*12ed0*/  LOP3.LUT R5, R12, 0x20, R13.reuse, 0xfe, !PT ;  /* 0x000000200c057812 */ /* 0x100fe200078efe0d */
[----:B------:R-:W-:Y:S01]  /*12ee0*/  FMUL.FTZ R59, R59, c[0x0][0x2ec] ;  /* 0x0000bb003b3b7a20 */ /* 0x000fe20000410000 */
[-C--:B------:R-:W-:Y:S01]  /*12ef0*/  ISETP.GE.AND P5, PT, R4, R3.reuse, PT ;  /* 0x000000030400720c */ /* 0x080fe20003fa6270 */
[----:B------:R-:W-:Y:S01]  /*12f00*/  FMUL.FTZ R50, R50, c[0x0][0x2ec] ;  /* 0x0000bb0032327a20 */ /* 0x000fe20000410000 */
[----:B----4-:R-:W-:Y:S01]  /*12f10*/  FSEL R16, R23, -INF , !P1 ;  /* 0xff80000017107808 */ /* 0x010fe20004800000 */
[----:B------:R-:W-:Y:S01]  /*12f20*/  FMUL.FTZ R51, R51, c[0x0][0x2ec] ;  /* 0x0000bb0033337a20 */ /* 0x000fe20000410000 */
[----:B------:R-:W-:Y:S01]  /*12f30*/  FSEL R190, R190, -INF , !P6 ;  /* 0xff800000bebe7808 */ /* 0x000fe20007000000 */
[----:B------:R-:W4:Y:S01]  /*12f40*/  MUFU.TANH R180, R130 ;  /* 0x0000008200b47308 */ /* 0x000f220000002400 */
[C---:B------:R-:W-:Y:S01]  /*12f50*/  ISETP.GE.AND P1, PT, R5.reuse, R3, PT ;  /* 0x000000030500720c */ /* 0x040fe20003f26270 */
[----:B------:R-:W-:Y:S01]  /*12f60*/  FMUL.FTZ R44, R44, c[0x0][0x2ec] ;  /* 0x0000bb002c2c7a20 */ /* 0x000fe20000410000 */
[-C--:B------:R-:W-:Y:S01]  /*12f70*/  ISETP.GE.AND P6, PT, R5, R52.reuse, PT ;  /* 0x000000340500720c */ /* 0x080fe20003fc6270 */
[----:B------:R-:W-:Y:S01]  /*12f80*/  FMUL.FTZ R45, R45, c[0x0][0x2ec] ;  /* 0x0000bb002d2d7a20 */ /* 0x000fe20000410000 */
[----:B------:R-:W-:Y:S01]  /*12f90*/  FSEL R187, R187, -INF , !P5 ;  /* 0xff800000bbbb7808 */ /* 0x000fe20006800000 */
[----:B------:R-:W-:Y:S01]  /*12fa0*/  FMUL.FTZ R47, R47, c[0x0][0x2ec] ;  /* 0x0000bb002f2f7a20 */ /* 0x000fe20000410000 */
[----:B------:R-:W-:Y:S01]  /*12fb0*/  ISETP.GE.AND P5, PT, R4, R52, PT ;  /* 0x000000340400720c */ /* 0x000fe20003fa6270 */
[----:B------:R-:W3:Y:S01]  /*12fc0*/  MUFU.TANH R175, R120 ;  /* 0x0000007800af7308 */ /* 0x000ee20000002400 */
[----:B------:R-:W-:Y:S01]  /*12fd0*/  IADD3 R5, R17, 0x19, RZ ;  /* 0x0000001911057810 */ /* 0x000fe20007ffe0ff */
[----:B------:R-:W-:Y:S01]  /*12fe0*/  FMUL.FTZ R46, R46, c[0x0][0x2ec] ;  /* 0x0000bb002e2e7a20 */ /* 0x000fe20000410000 */
[----:B------:R-:W-:-:S02]  /*12ff0*/  LOP3.LUT R4, R12, 0x28, R13, 0xfe, !PT ;  /* 0x000000280c047812 */ /* 0x000fc400078efe0d */
[----:B--2---:R-:W-:Y:S02]  /*13000*/  FSEL R67, R28, -INF , !P4 ;  /* 0xff8000001c437808 */ /* 0x004fe40006000000 */
[----:B------:R-:W-:Y:S01]  /*13010*/  FSEL R188, R188, -INF , !P5 ;  /* 0xff800000bcbc7808 */ /* 0x000fe20006800000 */
[----:B------:R-:W2:Y:S01]  /*13020*/  MUFU.TANH R163, R128 ;  /* 0x0000008000a37308 */ /* 0x000ea20000002400 */
[-C--:B------:R-:W-:Y:S02]  /*13030*/  ISETP.GE.AND P4, PT, R5, R3.reuse, PT ;  /* 0x000000030500720c */ /* 0x080fe40003f86270 */
[----:B-1----:R-:W-:Y:S02]  /*13040*/  FSEL R66, R29, -INF , !P3 ;  /* 0xff8000001d427808 */ /* 0x002fe40005800000 */
[C---:B------:R-:W-:Y:S02]  /*13050*/  ISETP.GE.AND P5, PT, R4.reuse, R3, PT ;  /* 0x000000030400720c */ /* 0x040fe40003fa6270 */
[----:B------:R-:W-:Y:S01]  /*13060*/  ISETP.GE.AND P3, PT, R4, R52, PT ;  /* 0x000000340400720c */ /* 0x000fe20003f66270 */
[----:B------:R-:W1:Y:S01]  /*13070*/  MUFU.TANH R169, R124 ;  /* 0x0000007c00a97308 */ /* 0x000e620000002400 */
[----:B------:R-:W-:-:S02]  /*13080*/  IADD3 R4, R17, 0x21, RZ ;  /* 0x0000002111047810 */ /* 0x000fc40007ffe0ff */
[----:B------:R-:W-:Y:S02]  /*13090*/  FSEL R65, R27, -INF , !P4 ;  /* 0xff8000001b417808 */ /* 0x000fe40006000000 */
[----:B------:R-:W-:Y:S02]  /*130a0*/  ISETP.GE.AND P4, PT, R5, R52, PT ;  /* 0x000000340500720c */ /* 0x000fe40003f86270 */
[----:B------:R-:W-:Y:S01]  /*130b0*/  FSEL R185, R185, -INF , !P1 ;  /* 0xff800000b9b97808 */ /* 0x000fe20004800000 */
[----:B------:R-:W-:Y:S01]  /*130c0*/  MUFU.TANH R173, R121 ;  /* 0x0000007900ad7308 */ /* 0x000fe20000002400 */
[----:B------:R-:W-:Y:S02]  /*130d0*/  LOP3.LUT R5, R12, 0x30, R13, 0xfe, !PT ;  /* 0x000000300c057812 */ /* 0x000fe400078efe0d */
[----:B------:R-:W-:Y:S02]  /*130e0*/  ISETP.GE.AND P1, PT, R4, R3, PT ;  /* 0x000000030400720c */ /* 0x000fe40003f26270 */
[----:B-----5:R-:W-:-:S02]  /*130f0*/  FSEL R64, R14, -INF , !P4 ;  /* 0xff8000000e407808 */ /* 0x020fc40006000000 */
[----:B------:R-:W-:Y:S01]  /*13100*/  FSEL R186, R186, -INF , !P6 ;  /* 0xff800000baba7808 */ /* 0x000fe20007000000 */
[----:B------:R-:W5:Y:S01]  /*13110*/  MUFU.TANH R177, R129 ;  /* 0x0000008100b17308 */ /* 0x000f620000002400 */
[----:B------:R-:W-:Y:S02]  /*13120*/  FSEL R183, R183, -INF , !P1 ;  /* 0xff800000b7b77808 */ /* 0x000fe40004800000 */
[C---:B------:R-:W-:Y:S02]  /*13130*/  ISETP.GE.AND P4, PT, R5.reuse, R3, PT ;  /* 0x000000030500720c */ /* 0x040fe40003f86270 */
[-C--:B------:R-:W-:Y:S02]  /*13140*/  ISETP.GE.AND P6, PT, R5, R52.reuse, PT ;  /* 0x000000340500720c */ /* 0x080fe40003fc6270 */
[----:B------:R-:W-:Y:S01]  /*13150*/  ISETP.GE.AND P1, PT, R4, R52, PT ;  /* 0x000000340400720c */ /* 0x000fe20003f26270 */
[----:B------:R-:W1:Y:S01]  /*13160*/  MUFU.TANH R19, R19 ;  /* 0x0000001300137308 */ /* 0x000e620000002400 */
[----:B------:R-:W1:Y:S01]  /*13170*/  LDSM.16.M88.4 R4, [R118+0x8c00] ;  /* 0x008c00007604783b */ /* 0x000e620000000200 */
[----:B------:R-:W-:Y:S01]  /*13180*/  IADD3 R8, R17, 0x29, RZ ;  /* 0x0000002911087810 */ /* 0x000fe20007ffe0ff */
[----:B------:R-:W-:-:S04]  /*13190*/  DEPBAR.LE SB0, 0x0 ;  /* 0x000080000000791a */ /* 0x000fc80000000000 */
[----:B------:R-:W-:Y:S01]  /*131a0*/  FSEL R181, R181, -INF , !P5 ;  /* 0xff800000b5b57808 */ /* 0x000fe20006800000 */
[----:B------:R-:W1:Y:S01]  /*131b0*/  MUFU.TANH R170, R123 ;  /* 0x0000007b00aa7308 */ /* 0x000e620000002400 */
[----:B------:R-:W-:Y:S02]  /*131c0*/  ISETP.GE.AND P5, PT, R8, R3, PT ;  /* 0x000000030800720c */ /* 0x000fe40003fa6270 */
[----:B------:R-:W-:Y:S02]  /*131d0*/  LOP3.LUT R9, R12, 0x38, R13, 0xfe, !PT ;  /* 0x000000380c097812 */ /* 0x000fe400078efe0d */
[----:B---3--:R-:W-:Y:S02]  /*131e0*/  FSEL R184, R184, -INF , !P1 ;  /* 0xff800000b8b87808 */ /* 0x008fe40004800000 */
[----:B------:R-:W-:Y:S01]  /*131f0*/  FSEL R164, R18, -INF , !P3 ;  /* 0xff80000012a47808 */ /* 0x000fe20005800000 */
[----:B------:R-:W3:Y:S01]  /*13200*/  MUFU.TANH R176, R131 ;  /* 0x0000008300b07308 */ /* 0x000ee20000002400 */
[----:B------:R-:W-:-:S02]  /*13210*/  FSEL R179, R179, -INF , !P5 ;  /* 0xff800000b3b37808 */ /* 0x000fc40006800000 */
[CC--:B------:R-:W-:Y:S02]  /*13220*/  ISETP.GE.AND P1, PT, R9.reuse, R3.reuse, PT ;  /* 0x000000030900720c */ /* 0x0c0fe40003f26270 */
[-C--:B------:R-:W-:Y:S02]  /*13230*/  ISETP.GE.AND P3, PT, R9, R52.reuse, PT ;  /* 0x000000340900720c */ /* 0x080fe40003f66270 */
[----:B------:R-:W-:Y:S01]  /*13240*/  ISETP.GE.AND P5, PT, R8, R52, PT ;  /* 0x000000340800720c */ /* 0x000fe20003fa6270 */
[----:B------:R-:W1:Y:S01]  /*13250*/  MUFU.TANH R174, R126 ;  /* 0x0000007e00ae7308 */ /* 0x000e620000002400 */
[----:B------:R-:W-:Y:S02]  /*13260*/  LOP3.LUT R9, R12, 0x40, R13, 0xfe, !PT ;  /* 0x000000400c097812 */ /* 0x000fe400078efe0d */
[----:B------:R-:W-:Y:S02]  /*13270*/  FSEL R182, R182, -INF , !P5 ;  /* 0xff800000b6b67808 */ /* 0x000fe40006800000 */
[----:B------:R-:W-:-:S02]  /*13280*/  ISETP.GE.AND P5, PT, R9, R3, PT ;  /* 0x000000030900720c */ /* 0x000fc40003fa6270 */
[----:B----4-:R-:W-:Y:S01]  /*13290*/  FSEL R180, R180, -INF , !P6 ;  /* 0xff800000b4b47808 */ /* 0x010fe20007000000 */
[----:B------:R-:W4:Y:S01]  /*132a0*/  MUFU.TANH R178, R127 ;  /* 0x0000007f00b27308 */ /* 0x000f220000002400 */
[----:B------:R-:W-:Y:S02]  /*132b0*/  FSEL R175, R175, -INF , !P5 ;  /* 0xff800000afaf7808 */ /* 0x000fe40006800000 */
[----:B------:R-:W-:Y:S02]  /*132c0*/  ISETP.GE.AND P6, PT, R9, R52, PT ;  /* 0x000000340900720c */ /* 0x000fe40003fc6270 */
[C---:B------:R-:W-:Y:S02]  /*132d0*/  IADD3 R8, R17.reuse, 0x31, RZ ;  /* 0x0000003111087810 */ /* 0x040fe40007ffe0ff */
[----:B------:R-:W-:Y:S01]  /*132e0*/  IADD3 R9, R17, 0x39, RZ ;  /* 0x0000003911097810 */ /* 0x000fe20007ffe0ff */
[----:B------:R-:W3:Y:S01]  /*132f0*/  MUFU.TANH R172, R122 ;  /* 0x0000007a00ac7308 */ /* 0x000ee20000002400 */
[----:B-1----:R-:W-:Y:S01]  /*13300*/  HMMA.16816.F32.BF16 R40, R32, R4, R40 ;  /* 0x000000042028723c */ /* 0x002fe20000041828 */
[----:B--2---:R-:W-:-:S02]  /*13310*/  FSEL R163, R163, -INF , !P4 ;  /* 0xff800000a3a37808 */ /* 0x004fc40006000000 */
[----:B------:R-:W-:Y:S02]  /*13320*/  FSEL R169, R169, -INF , !P1 ;  /* 0xff800000a9a97808 */ /* 0x000fe40004800000 */
[-C--:B------:R-:W-:Y:S02]  /*13330*/  ISETP.GE.AND P4, PT, R8, R3.reuse, PT ;  /* 0x000000030800720c */ /* 0x080fe40003f86270 */
[----:B------:R-:W-:Y:S01]  /*13340*/  IADD3 R4, R17, 0x41, RZ ;  /* 0x0000004111047810 */ /* 0x000fe20007ffe0ff */
[----:B------:R-:W1:Y:S01]  /*13350*/  MUFU.TANH R30, R30 ;  /* 0x0000001e001e7308 */ /* 0x000e620000002400 */
[-C--:B------:R-:W-:Y:S01]  /*13360*/  ISETP.GE.AND P1, PT, R9, R3.reuse, PT ;  /* 0x000000030900720c */ /* 0x080fe20003f26270 */
[----:B------:R-:W-:Y:S01]  /*13370*/  HMMA.16816.F32.BF16 R36, R32, R6, R36 ;  /* 0x000000062024723c */ /* 0x000fe20000041824 */
[----:B------:R-:W-:Y:S02]  /*13380*/  ISETP.GE.AND P5, PT, R4, R3, PT ;  /* 0x000000030400720c */ /* 0x000fe40003fa6270 */
[----:B-----5:R-:W-:-:S02]  /*13390*/  FSEL R177, R177, -INF , !P4 ;  /* 0xff800000b1b17808 */ /* 0x020fc40006000000 */
[----:B------:R-:W-:Y:S01]  /*133a0*/  FSEL R173, R173, -INF , !P5 ;  /* 0xff800000adad7808 */ /* 0x000fe20006800000 */
[----:B------:R-:W2:Y:S01]  /*133b0*/  MUFU.TANH R159, R60 ;  /* 0x0000003c009f7308 */ /* 0x000ea20000002400 */
[-C--:B------:R-:W-:Y:S02]  /*133c0*/  ISETP.GE.AND P5, PT, R4, R52.reuse, PT ;  /* 0x000000340400720c */ /* 0x080fe40003fa6270 */
[----:B------:R-:W-:Y:S02]  /*133d0*/  IADD3 R4, R17, 0x49, RZ ;  /* 0x0000004911047810 */ /* 0x000fe40007ffe0ff */
[----:B------:R-:W-:Y:S02]  /*133e0*/  FSEL R165, R19, -INF , !P1 ;  /* 0xff80000013a57808 */ /* 0x000fe40004800000 */
[----:B------:R-:W-:Y:S01]  /*133f0*/  FSEL R170, R170, -INF , !P5 ;  /* 0xff800000aaaa7808 */ /* 0x000fe20006800000 */
[----:B------:R-:W-:Y:S01]  /*13400*/  MUFU.TANH R143, R61 ;  /* 0x0000003d008f7308 */ /* 0x000fe20000002400 */
[-C--:B------:R-:W-:Y:S01]  /*13410*/  ISETP.GE.AND P4, PT, R8, R52.reuse, PT ;  /* 0x000000340800720c */ /* 0x080fe20003f86270 */
[----:B------:R-:W-:Y:S01]  /*13420*/  FMUL.FTZ R40, R40, c[0x0][0x2ec] ;  /* 0x0000bb0028287a20 */ /* 0x000fe20000410000 */
[----:B------:R-:W-:Y:S01]  /*13430*/  ISETP.GE.AND P1, PT, R9, R52, PT ;  /* 0x000000340900720c */ /* 0x000fe20003f26270 */
[----:B------:R-:W-:Y:S01]  /*13440*/  FMUL.FTZ R42, R42, c[0x0][0x2ec] ;  /* 0x0000bb002a2a7a20 */ /* 0x000fe20000410000 */
[-C--:B------:R-:W-:Y:S01]  /*13450*/  ISETP.GE.AND P5, PT, R4, R3.reuse, PT ;  /* 0x000000030400720c */ /* 0x080fe20003fa6270 */
[----:B------:R-:W-:Y:S01]  /*13460*/  FMUL.FTZ R43, R43, c[0x0][0x2ec] ;  /* 0x0000bb002b2b7a20 */ /* 0x000fe20000410000 */
[C-C-:B------:R-:W-:Y:S01]  /*13470*/  LOP3.LUT R8, R12.reuse, 0x48, R13.reuse, 0xfe, !PT ;  /* 0x000000480c087812 */ /* 0x140fe200078efe0d */
[----:B------:R-:W5:Y:S01]  /*13480*/  MUFU.TANH R162, R62 ;  /* 0x0000003e00a27308 */ /* 0x000f620000002400 */
[----:B------:R-:W-:Y:S01]  /*13490*/  LOP3.LUT R5, R12, 0x50, R13, 0xfe, !PT ;  /* 0x000000500c057812 */ /* 0x000fe200078efe0d */
[----:B------:R-:W-:Y:S01]  /*134a0*/  FMUL.FTZ R41, R41, c[0x0][0x2ec] ;  /* 0x0000bb0029297a20 */ /* 0x000fe20000410000 */
[----:B---3--:R-:W-:Y:S01]  /*134b0*/  FSEL R176, R176, -INF , !P4 ;  /* 0xff800000b0b07808 */ /* 0x008fe20006000000 */
[----:B------:R-:W-:Y:S01]  /*134c0*/  FMUL.FTZ R36, R36, c[0x0][0x2ec] ;  /* 0x0000bb0024247a20 */ /* 0x000fe20000410000 */
[----:B------:R-:W-:Y:S01]  /*134d0*/  FSEL R174, R174, -INF , !P3 ;  /* 0xff800000aeae7808 */ /* 0x000fe20005800000 */
[----:B------:R-:W-:Y:S01]  /*134e0*/  FMUL.FTZ R37, R37, c[0x0][0x2ec] ;  /* 0x0000bb0025257a20 */ /* 0x000fe20000410000 */
[----:B----4-:R-:W-:Y:S01]  /*134f0*/  FSEL R178, R178, -INF , !P1 ;  /* 0xff800000b2b27808 */ /* 0x010fe20004800000 */
[----:B------:R-:W3:Y:S01]  /*13500*/  MUFU.TANH R158, R63 ;  /* 0x0000003f009e7308 */ /* 0x000ee20000002400 */
[----:B------:R-:W-:Y:S01]  /*13510*/  FSEL R172, R172, -INF , !P6 ;  /* 0xff800000acac7808 */ /* 0x000fe20007000000 */
[----:B------:R-:W-:Y:S01]  /*13520*/  FMUL.FTZ R38, R38, c[0x0][0x2ec] ;  /* 0x0000bb0026267a20 */ /* 0x000fe20000410000 */
[----:B-1----:R-:W-:Y:S01]  /*13530*/  FSEL R167, R30, -INF , !P5 ;  /* 0xff8000001ea77808 */ /* 0x002fe20006800000 */
[----:B------:R-:W-:Y:S01]  /*13540*/  FMUL.FTZ R39, R39, c[0x0][0x2ec] ;  /* 0x0000bb0027277a20 */ /* 0x000fe20000410000 */
[----:B------:R-:W-:-:S02]  /*13550*/  ISETP.GE.AND P4, PT, R8, R3, PT ;  /* 0x000000030800720c */ /* 0x000fc40003f86270 */
[-C--:B------:R-:W-:Y:S01]  /*13560*/  ISETP.GE.AND P3, PT, R8, R52.reuse, PT ;  /* 0x000000340800720c */ /* 0x080fe20003f66270 */
[----:B------:R-:W1:Y:S01]  /*13570*/  MUFU.TANH R142, R58 ;  /* 0x0000003a008e7308 */ /* 0x000e620000002400 */
[C---:B------:R-:W-:Y:S02]  /*13580*/  ISETP.GE.AND P1, PT, R5.reuse, R3, PT ;  /* 0x000000030500720c */ /* 0x040fe40003f26270 */
[-C--:B------:R-:W-:Y:S02]  /*13590*/  ISETP.GE.AND P6, PT, R5, R52.reuse, PT ;  /* 0x000000340500720c */ /* 0x080fe40003fc6270 */
[----:B------:R-:W-:Y:S02]  /*135a0*/  ISETP.GE.AND P5, PT, R4, R52, PT ;  /* 0x000000340400720c */ /* 0x000fe40003fa6270 */
[----:B------:R-:W-:Y:S01]  /*135b0*/  LOP3.LUT R5, R12, 0x58, R13, 0xfe, !PT ;  /* 0x000000580c057812 */ /* 0x000fe200078efe0d */
[----:B------:R-:W4:Y:S01]  /*135c0*/  MUFU.TANH R141, R56 ;  /* 0x00000038008d7308 */ /* 0x000f220000002400 */
[----:B------:R-:W-:-:S02]  /*135d0*/  IADD3 R4, R17, 0x51, RZ ;  /* 0x0000005111047810 */ /* 0x000fc40007ffe0ff */
[----:B------:R-:W-:Y:S02]  /*135e0*/  FSEL R171, R171, -INF , !P4 ;  /* 0xff800000abab7808 */ /* 0x000fe40006000000 */
[----:B------:R-:W-:Y:S02]  /*135f0*/  FSEL R168, R168, -INF , !P3 ;  /* 0xff800000a8a87808 */ /* 0x000fe40005800000 */
[----:B--2---:R-:W-:Y:S01]  /*13600*/  FSEL R159, R159, -INF , !P1 ;  /* 0xff8000009f9f7808 */ /* 0x004fe20004800000 */
[----:B------:R-:W2:Y:S01]  /*13610*/  MUFU.TANH R135, R48 ;  /* 0x0000003000877308 */ /* 0x000ea20000002400 */
[CC--:B------:R-:W-:Y:S02]  /*13620*/  ISETP.GE.AND P4, PT, R5.reuse, R3.reuse, PT ;  /* 0x000000030500720c */ /* 0x0c0fe40003f86270 */
[----:B------:R-:W-:Y:S02]  /*13630*/  ISETP.GE.AND P3, PT, R5, R52, PT ;  /* 0x000000340500720c */ /* 0x000fe40003f66270 */
[----:B------:R-:W-:-:S02]  /*13640*/  ISETP.GE.AND P1, PT, R4, R3, PT ;  /* 0x000000030400720c */ /* 0x000fc40003f26270 */
[----:B------:R-:W-:Y:S01]  /*13650*/  LOP3.LUT R5, R12, 0x60, R13, 0xfe, !PT ;  /* 0x000000600c057812 */ /* 0x000fe200078efe0d */
[----:B------:R-:W1:Y:S01]  /*13660*/  MUFU.TANH R139, R57 ;  /* 0x00000039008b7308 */ /* 0x000e620000002400 */
[----:B------:R-:W-:Y:S02]  /*13670*/  FSEL R166, R166, -INF , !P5 ;  /* 0xff800000a6a67808 */ /* 0x000fe40006800000 */
[----:B-----5:R-:W-:Y:S02]  /*13680*/  FSEL R162, R162, -INF , !P6 ;  /* 0xff800000a2a27808 */ /* 0x020fe40007000000 */
[----:B------:R-:W-:Y:S02]  /*13690*/  FSEL R143, R143, -INF , !P1 ;  /* 0xff8000008f8f7808 */ /* 0x000fe40004800000 */
[C---:B------:R-:W-:Y:S01]  /*136a0*/  ISETP.GE.AND P5, PT, R5.reuse, R3, PT ;  /* 0x000000030500720c */ /* 0x040fe20003fa6270 */
[----:B------:R-:W5:Y:S01]  /*136b0*/  MUFU.TANH R133, R49 ;  /* 0x0000003100857308 */ /* 0x000f620000002400 */
[----:B------:R-:W-:-:S02]  /*136c0*/  ISETP.GE.AND P6, PT, R5, R52, PT ;  /* 0x000000340500720c */ /* 0x000fc40003fc6270 */
[-C--:B------:R-:W-:Y:S02]  /*136d0*/  ISETP.GE.AND P1, PT, R4, R52.reuse, PT ;  /* 0x000000340400720c */ /* 0x080fe40003f26270 */
[----:B------:R-:W-:Y:S02]  /*136e0*/  LOP3.LUT R5, R12, 0x68, R13, 0xfe, !PT ;  /* 0x000000680c057812 */ /* 0x000fe400078efe0d */
[----:B---3--:R-:W-:Y:S01]  /*136f0*/  FSEL R158, R158, -INF , !P1 ;  /* 0xff8000009e9e7808 */ /* 0x008fe20004800000 */
[----:B------:R-:W3:Y:S01]  /*13700*/  MUFU.TANH R140, R59 ;  /* 0x0000003b008c7308 */ /* 0x000ee20000002400 */
[----:B-1----:R-:W-:Y:S02]  /*13710*/  FSEL R142, R142, -INF , !P3 ;  /* 0xff8000008e8e7808 */ /* 0x002fe40005800000 */
[C---:B------:R-:W-:Y:S02]  /*13720*/  ISETP.GE.AND P1, PT, R5.reuse, R3, PT ;  /* 0x000000030500720c */ /* 0x040fe40003f26270 */
[----:B------:R-:W-:-:S02]  /*13730*/  ISETP.GE.AND P3, PT, R5, R52, PT ;  /* 0x000000340500720c */ /* 0x000fc40003f66270 */
[C---:B------:R-:W-:Y:S01]  /*13740*/  IADD3 R4, R17.reuse, 0x59, RZ ;  /* 0x0000005911047810 */ /* 0x040fe20007ffe0ff */
[----:B------:R-:W1:Y:S01]  /*13750*/  MUFU.TANH R134, R50 ;  /* 0x0000003200867308 */ /* 0x000e620000002400 */
[----:B------:R-:W-:Y:S02]  /*13760*/  IADD3 R5, R17, 0x61, RZ ;  /* 0x0000006111057810 */ /* 0x000fe40007ffe0ff */
[----:B----4-:R-:W-:Y:S02]  /*13770*/  FSEL R141, R141, -INF , !P4 ;  /* 0xff8000008d8d7808 */ /* 0x010fe40006000000 */
[----:B--2---:R-:W-:Y:S02]  /*13780*/  FSEL R135, R135, -INF , !P5 ;  /* 0xff80000087877808 */ /* 0x004fe40006800000 */
[-C--:B------:R-:W-:Y:S01]  /*13790*/  ISETP.GE.AND P4, PT, R4, R3.reuse, PT ;  /* 0x000000030400720c */ /* 0x080fe20003f86270 */
[----:B------:R-:W2:Y:S01]  /*137a0*/  MUFU.TANH R132, R51 ;  /* 0x0000003300847308 */ /* 0x000ea20000002400 */
[----:B------:R-:W-:-:S02]  /*137b0*/  ISETP.GE.AND P5, PT, R5, R3, PT ;  /* 0x000000030500720c */ /* 0x000fc40003fa6270 */
[----:B------:R-:W-:Y:S02]  /*137c0*/  FSEL R139, R139, -INF , !P4 ;  /* 0xff8000008b8b7808 */ /* 0x000fe40006000000 */
[----:B-----5:R-:W-:Y:S02]  /*137d0*/  FSEL R133, R133, -INF , !P5 ;  /* 0xff80000085857808 */ /* 0x020fe40006800000 */
[-C--:B------:R-:W-:Y:S01]  /*137e0*/  ISETP.GE.AND P4, PT, R4, R52.reuse, PT ;  /* 0x000000340400720c */ /* 0x080fe20003f86270 */
[----:B------:R-:W4:Y:S01]  /*137f0*/  MUFU.TANH R131, R44 ;  /* 0x0000002c00837308 */ /* 0x000f220000002400 */
[----:B------:R-:W-:Y:S02]  /*13800*/  ISETP.GE.AND P5, PT, R5, R52, PT ;  /* 0x000000340500720c */ /* 0x000fe40003fa6270 */
[----:B------:R-:W-:Y:S02]  /*13810*/  LOP3.LUT R4, R12, 0x70, R13, 0xfe, !PT ;  /* 0x000000700c047812 */ /* 0x000fe400078efe0d */
[----:B------:R-:W-:-:S02]  /*13820*/  IADD3 R5, R17, 0x69, RZ ;  /* 0x0000006911057810 */ /* 0x000fc40007ffe0ff */
[----:B---3--:R-:W-:Y:S01]  /*13830*/  FSEL R140, R140, -INF , !P4 ;  /* 0xff8000008c8c7808 */ /* 0x008fe20006000000 */
[----:B------:R-:W3:Y:S01]  /*13840*/  MUFU.TANH R129, R45 ;  /* 0x0000002d00817308 */ /* 0x000ee20000002400 */
[----:B-1----:R-:W-:Y:S02]  /*13850*/  FSEL R134, R134, -INF , !P6 ;  /* 0xff80000086867808 */ /* 0x002fe40007000000 */
[----:B--2---:R-:W-:Y:S02]  /*13860*/  FSEL R132, R132, -INF , !P5 ;  /* 0xff80000084847808 */ /* 0x004fe40006800000 */
[C---:B------:R-:W-:Y:S02]  /*13870*/  ISETP.GE.AND P4, PT, R4.reuse, R3, PT ;  /* 0x000000030400720c */ /* 0x040fe40003f86270 */
[----:B------:R-:W-:Y:S01]  /*13880*/  ISETP.GE.AND P6, PT, R4, R52, PT ;  /* 0x000000340400720c */ /* 0x000fe20003fc6270 */
[----:B------:R-:W1:Y:S01]  /*13890*/  MUFU.TANH R128, R47 ;  /* 0x0000002f00807308 */ /* 0x000e620000002400 */
[----:B----4-:R-:W-:-:S02]  /*138a0*/  FSEL R131, R131, -INF , !P1 ;  /* 0xff80000083837808 */ /* 0x010fc40004800000 */
[C---:B------:R-:W-:Y:S02]  /*138b0*/  ISETP.GE.AND P5, PT, R5.reuse, R3, PT ;  /* 0x000000030500720c */ /* 0x040fe40003fa6270 */
[-C--:B------:R-:W-:Y:S02]  /*138c0*/  ISETP.GE.AND P1, PT, R5, R52.reuse, PT ;  /* 0x000000340500720c */ /* 0x080fe40003f26270 */
[----:B------:R-:W-:Y:S01]  /*138d0*/  IADD3 R4, R17, 0x71, RZ ;  /* 0x0000007111047810 */ /* 0x000fe20007ffe0ff */
[----:B------:R-:W2:Y:S01]  /*138e0*/  MUFU.TANH R127, R40 ;  /* 0x00000028007f7308 */ /* 0x000ea20000002400 */
[----:B---3--:R-:W-:Y:S02]  /*138f0*/  FSEL R129, R129, -INF , !P5 ;  /* 0xff80000081817808 */ /* 0x008fe40006800000 */
[----:B------:R-:W-:Y:S02]  /*13900*/  ISETP.GE.AND P5, PT, R4, R52, PT ;  /* 0x000000340400720c */ /* 0x000fe40003fa6270 */
[----:B------:R-:W-:-:S03]  /*13910*/  LOP3.LUT R13, R12, 0x78, R13, 0xfe, !PT ;  /* 0x000000780c0d7812 */ /* 0x000fc600078efe0d */
[----:B------:R-:W3:Y:S01]  /*13920*/  MUFU.TANH R130, R46 ;  /* 0x0000002e00827308 */ /* 0x000ee20000002400 */
[----:B-1----:R-:W-:Y:S02]  /*13930*/  FSEL R128, R128, -INF , !P1 ;  /* 0xff80000080807808 */ /* 0x002fe40004800000 */
[----:B------:R-:W-:-:S05]  /*13940*/  ISETP.GE.AND P1, PT, R17, R3, PT ;  /* 0x000000031100720c */ /* 0x000fca0003f26270 */
[----:B------:R-:W1:Y:S01]  /*13950*/  MUFU.TANH R122, R42 ;  /* 0x0000002a007a7308 */ /* 0x000e620000002400 */
[----:B--2---:R-:W-:Y:S02]  /*13960*/  FSEL R127, R127, -INF , !P4 ;  /* 0xff8000007f7f7808 */ /* 0x004fe40006000000 */
[C---:B------:R-:W-:Y:S02]  /*13970*/  ISETP.GE.AND P4, PT, R17.reuse, R52, PT ;  /* 0x000000341100720c */ /* 0x040fe40003f86270 */
        /* <DEDUP_REMOVED lines=27> */
[----:B------:R-:W-:Y:S02]  /*13b30*/  IABS R4, c[0x0][0x2d0] ;  /* 0x0000b40000047a13 */ /* 0x000fe40000000000 */
[----:B------:R-:W-:Y:S02]  /*13b40*/  IADD3 R10, R12, -0x80, RZ ;  /* 0xffffff800c0a7810 */ /* 0x000fe40007ffe0ff */
[----:B------:R-:W1:Y:S01]  /*13b50*/  I2F.RP R5, R4 ;  /* 0x0000000400057306 */ /* 0x000e620000209400 */
[----:B------:R-:W-:-:S02]  /*13b60*/  IABS R8, R12 ;  /* 0x0000000c00087213 */ /* 0x000fc40000000000 */
        /* <DEDUP_REMOVED lines=14> */
[----:B------:R-:W-:Y:S01]  /*13c50*/  IMAD.MOV R7, RZ, RZ, -R11 ;  /* 0x000000ffff077224 */ /* 0x000fe200078e0a0b */
[----:B------:R-:W-:-:S03]  /*13c60*/  IADD3 R5, -R9, RZ, RZ ;  /* 0x000000ff09057210 */ /* 0x000fc60007ffe1ff */
        /* <DEDUP_REMOVED lines=13> */
[----:B------:R-:W-:Y:S02]  /*13d40*/  @P5 IADD3 R9, R9, 0x1, RZ ;  /* 0x0000000109095810 */ /* 0x000fe40007ffe0ff */
[----:B------:R-:W-:-:S03]  /*13d50*/  @!P3 IADD3 R11, -R11, RZ, RZ ;  /* 0x000000ff0b0bb210 */ /* 0x000fc60007ffe1ff */
[----:B------:R-:W-:Y:S01]  /*13d60*/  @!P0 IMAD.MOV R9, RZ, RZ, -R9 ;  /* 0x000000ffff098224 */ /* 0x000fe200078e0a09 */
[----:B------:R-:W-:-:S04]  /*13d70*/  SEL R7, R4, R11, !P1 ;  /* 0x0000000b04077207 */ /* 0x000fc80004800000 */
[----:B------:R-:W-:Y:S01]  /*13d80*/  SEL R4, R4, R9, !P1 ;  /* 0x0000000904047207 */ /* 0x000fe20004800000 */
        /* <DEDUP_REMOVED lines=19> */
.L_x_2234:
[----:B------:R-:W-:-:S05]  /*13ec0*/  IMAD.MOV.U32 R6, RZ, RZ, c[0x0][0x198] ;  /* 0x00006600ff067624 */ /* 0x000fca00078e00ff */
[----:B------:R-:W-:-:S04]  /*13ed0*/  LEA R6, -R6, RZ, 0x7 ;  /* 0x000000ff06067211 */ /* 0x000fc800078e39ff */
[----:B------:R-:W-:Y:S02]  /*13ee0*/  SHF.R.S32.HI R4, RZ, 0x1f, R6 ;  /* 0x0000001fff047819 */ /* 0x000fe40000011406 */
.L_x_2235:
[----:B------:R-:W-:Y:S01]  /*13ef0*/  ULDC.64 UR4, c[0x0][0x198] ;  /* 0x0000660000047ab9 */ /* 0x000fe20000000a00 */
[C---:B------:R-:W-:Y:S01]  /*13f00*/  LEA R152, P0, R6.reuse, R152, 0x1 ;  /* 0x0000009806987211 */ /* 0x040fe200078008ff */
[----:B------:R-:W-:Y:S02]  /*13f10*/  USHF.L.U32 UR9, UR4, 0x6, URZ ;  /* 0x0000000604097899 */ /* 0x000fe4000800063f */
[----:B------:R-:W-:Y:S01]  /*13f20*/  UMOV UR8, 0x6 ;  /* 0x0000000600087882 */ /* 0x000fe20000000000 */
[----:B------:R-:W-:Y:S01]  /*13f30*/  LEA.HI.X R153, R6, R153, R4, 0x1, P0 ;  /* 0x0000009906997211 */ /* 0x000fe200000f0c04 */
[----:B------:R-:W-:Y:S02]  /*13f40*/  USHF.L.U64.HI UR5, UR4, UR8, UR5 ;  /* 0x0000000804057299 */ /* 0x000fe40008010205 */
[----:B------:R-:W-:Y:S02]  /*13f50*/  IADD3 R8, P0, R152, UR9, RZ ;  /* 0x0000000998087c10 */ /* 0x000fe4000ff1e0ff */
[----:B------:R-:W-:Y:S01]  /*13f60*/  @!PT LDS RZ, [RZ] ;  /* 0x00000000fffff984 */ /* 0x000fe20000000800 */
[----:B------:R-:W-:Y:S01]  /*13f70*/  @!PT LDS RZ, [RZ] ;  /* 0x00000000fffff984 */ /* 0x000fe20000000800 */
[----:B------:R-:W-:Y:S01]  /*13f80*/  @!PT LDS RZ, [RZ] ;  /* 0x00000000fffff984 */ /* 0x000fe20000000800 */
[----:B------:R1:W-:Y:S02]  /*13f90*/  LDGSTS.E.BYPASS.LTC128B.128 [R149+0x3000], [R152.64] ;  /* 0x0300000098957fae */ /* 0x0003e4000b901d46 */
[----:B------:R-:W-:-:S02]  /*13fa0*/  IADD3.X R9, R153, UR5, RZ, P0, !PT ;  /* 0x0000000599097c10 */ /* 0x000fc400087fe4ff */
        /* <DEDUP_REMOVED lines=16> */
.L_x_2233:
        /* <DEDUP_REMOVED lines=83> */
[----:B------:R-:W-:Y:S01]  /*145e0*/  FMUL.FTZ R117, R3, c[0x0][0x23c] ;  /* 0x00008f0003757a20 */ /* 0x000fe20000410000 */
[----:B------:R-:W1:Y:S01]  /*145f0*/  LDSM.16.MT88.4 R12, [R119+0x9000] ;  /* 0x00900000770c783b */ /* 0x000e620000004200 */
[----:B------:R-:W-:Y:S01]  /*14600*/  FFMA.FTZ R60, R53, c[0x0][0x23c], -R138 ;  /* 0x00008f00353c7a23 */ /* 0x000fe2000001088a */
[----:B------:R-:W-:Y:S01]  /*14610*/  MUFU.EX2 R123, R123 ;  /* 0x0000007b007b7308 */ /* 0x000fe20000000800 */
[----:B------:R-:W-:Y:S01]  /*14620*/  FADD.FTZ R4, R2, -R5 ;  /* 0x8000000502047221 */ /* 0x000fe20000010000 */
[----:B------:R-:W-:Y:S01]  /*14630*/  FSEL R117, R117, RZ, P0 ;  /* 0x000000ff75757208 */ /* 0x000fe20000000000 */
[----:B------:R-:W-:Y:S01]  /*14640*/  LDSM.16.MT88.4 R52, [R116+0xd000] ;  /* 0x00d000007434783b */ /* 0x000fe20000004200 */
[----:B------:R-:W-:Y:S01]  /*14650*/  FSEL R5, R3, RZ, P0 ;  /* 0x000000ff03057208 */ /* 0x000fe20000000000 */
[----:B------:R-:W-:-:S02]  /*14660*/  FMUL.FTZ R126, R4, c[0x0][0x23c] ;  /* 0x00008f00047e7a20 */ /* 0x000fc40000410000 */
[----:B------:R-:W-:Y:S01]  /*14670*/  FFMA.FTZ R57, R22, c[0x0][0x23c], -R117 ;  /* 0x00008f0016397a23 */ /* 0x000fe20000010875 */
[----:B------:R-:W2:Y:S01]  /*14680*/  MUFU.EX2 R60, R60 ;  /* 0x0000003c003c7308 */ /* 0x000ea20000000800 */
[----:B------:R-:W3:Y:S01]  /*14690*/  LDSM.16.MT88.4 R20, [R116+0x9000] ;  /* 0x009000007414783b */ /* 0x000ee20000004200 */
[----:B------:R-:W-:Y:S02]  /*146a0*/  FADD.FTZ R5, R0, -R5 ;  /* 0x8000000500057221 */ /* 0x000fe40000010000 */
[--C-:B------:R-:W-:Y:S02]  /*146b0*/  FFMA.FTZ R121, R25, c[0x0][0x23c], -R117.reuse ;  /* 0x00008f0019797a23 */ /* 0x100fe40000010875 */
[--C-:B------:R-:W-:Y:S02]  /*146c0*/  FFMA.FTZ R59, R26, c[0x0][0x23c], -R117.reuse ;  /* 0x00008f001a3b7a23 */ /* 0x100fe40000010875 */
[----:B------:R-:W-:Y:S01]  /*146d0*/  FFMA.FTZ R2, R16, c[0x0][0x23c], -R117 ;  /* 0x00008f0010027a23 */ /* 0x000fe20000010875 */
[----:B------:R-:W-:Y:S01]  /*146e0*/  MUFU.EX2 R61, R61 ;  /* 0x0000003d003d7308 */ /* 0x000fe20000000800 */
[----:B------:R-:W-:-:S02]  /*146f0*/  FMUL.FTZ R124, R5, c[0x0][0x23c] ;  /* 0x00008f00057c7a20 */ /* 0x000fc40000410000 */
[--C-:B------:R-:W-:Y:S02]  /*14700*/  FFMA.FTZ R0, R67, c[0x0][0x23c], -R138.reuse ;  /* 0x00008f0043007a23 */ /* 0x100fe4000001088a */
[--C-:B------:R-:W-:Y:S01]  /*14710*/  FFMA.FTZ R163, R163, c[0x0][0x23c], -R138.reuse ;  /* 0x00008f00a3a37a23 */ /* 0x100fe2000001088a */
[----:B--2---:R-:W-:Y:S02]  /*14720*/  F2FP.BF16.PACK_AB R4, R60, R123 ;  /* 0x0000007b3c04723e */ /* 0x004fe400000010ff */
[----:B------:R-:W2:Y:S01]  /*14730*/  MUFU.EX2 R58, R58 ;  /* 0x0000003a003a7308 */ /* 0x000ea20000000800 */
[--C-:B------:R-:W-:Y:S02]  /*14740*/  FFMA.FTZ R165, R165, c[0x0][0x23c], -R138.reuse ;  /* 0x00008f00a5a57a23 */ /* 0x100fe4000001088a */
[----:B------:R-:W-:Y:S02]  /*14750*/  FFMA.FTZ R176, R176, c[0x0][0x23c], -R117 ;  /* 0x00008f00b0b07a23 */ /* 0x000fe40000010875 */
        /* <DEDUP_REMOVED lines=22> */
[----:B------:R-:W4:Y:S08]  /*148c0*/  MUFU.EX2 R126, R126 ;  /* 0x0000007e007e7308 */ /* 0x000f300000000800 */
[----:B------:R-:W5:Y:S01]  /*148d0*/  MUFU.EX2 R124, R124 ;  /* 0x0000007c007c7308 */ /* 0x000f620000000800 */
[----:B--2---:R-:W-:Y:S01]  /*148e0*/  F2FP.BF16.PACK_AB R7, R2, R57 ;  /* 0x000000390207723e */ /* 0x004fe200000010ff */
[----:B----4-:R-:W-:-:S06]  /*148f0*/  FMUL.FTZ R8, R112, R126 ;  /* 0x0000007e70087220 */ /* 0x010fcc0000410000 */
        /* <DEDUP_REMOVED lines=8> */
[----:B------:R-:W-:Y:S02]  /*14980*/  FMUL.FTZ R19, R107, R124 ;  /* 0x0000007c6b137220 */ /* 0x000fe40000410000 */
[-C--:B------:R-:W-:Y:S01]  /*14990*/  FMUL.FTZ R24, R96, R126.reuse ;  /* 0x0000007e60187220 */ /* 0x080fe20000410000 */
[C---:B-1----:R-:W-:Y:S01]  /*149a0*/  HMMA.16816.F32.BF16 R8, R4.reuse, R12, R8 ;  /* 0x0000000c0408723c */ /* 0x042fe20000041808 */
[----:B------:R-:W-:Y:S01]  /*149b0*/  FMUL.FTZ R25, R97, R126 ;  /* 0x0000007e61197220 */ /* 0x000fe20000410000 */
[----:B------:R-:W-:Y:S01]  /*149c0*/  MUFU.EX2 R165, R165 ;  /* 0x000000a500a57308 */ /* 0x000fe20000000800 */
[-C--:B------:R-:W-:Y:S02]  /*149d0*/  FMUL.FTZ R26, R98, R124.reuse ;  /* 0x0000007c621a7220 */ /* 0x080fe40000410000 */
[----:B------:R-:W-:Y:S02]  /*149e0*/  FMUL.FTZ R27, R99, R124 ;  /* 0x0000007c631b7220 */ /* 0x000fe40000410000 */
[-C--:B------:R-:W-:Y:S01]  /*149f0*/  FMUL.FTZ R32, R88, R126.reuse ;  /* 0x0000007e58207220 */ /* 0x080fe20000410000 */
[----:B---3--:R-:W-:Y:S01]  /*14a00*/  HMMA.16816.F32.BF16 R16, R4, R20, R16 ;  /* 0x000000140410723c */ /* 0x008fe20000041810 */
[----:B------:R-:W-:Y:S01]  /*14a10*/  FMUL.FTZ R33, R89, R126 ;  /* 0x0000007e59217220 */ /* 0x000fe20000410000 */
[----:B------:R-:W-:Y:S01]  /*14a20*/  MUFU.EX2 R176, R176 ;  /* 0x000000b000b07308 */ /* 0x000fe20000000800 */
        /* <DEDUP_REMOVED lines=24> */
[-C--:B------:R-:W-:Y:S01]  /*14bb0*/  FMUL.FTZ R94, R94, R124.reuse ;  /* 0x0000007c5e5e7220 */ /* 0x080fe20000410000 */
[----:B------:R-:W-:Y:S01]  /*14bc0*/  LDSM.16.MT88.4 R108, [R119+0xac00] ;  /* 0x00ac0000776c783b */ /* 0x000fe20000004200 */
[----:B------:R-:W-:-:S02]  /*14bd0*/  FMUL.FTZ R95, R95, R124 ;  /* 0x0000007c5f5f7220 */ /* 0x000fc40000410000 */
        /* <DEDUP_REMOVED lines=19> */
[C---:B------:R-:W-:Y:S01]  /*14d10*/  HMMA.16816.F32.BF16 R44, R4.reuse, R46, R76 ;  /* 0x0000002e042c723c */ /* 0x040fe2000004184c */
[----:B------:R-:W-:Y:S01]  /*14d20*/  FMUL.FTZ R69, R69, R126 ;  /* 0x0000007e45457220 */ /* 0x000fe20000410000 */
[----:B------:R-:W-:Y:S01]  /*14d30*/  LDSM.16.MT88.4 R72, [R119+0xb400] ;  /* 0x00b400007748783b */ /* 0x000fe20000004200 */
[-C--:B------:R-:W-:Y:S01]  /*14d40*/  FMUL.FTZ R70, R70, R124.reuse ;  /* 0x0000007c46467220 */ /* 0x080fe20000410000 */
[----:B------:R-:W-:Y:S01]  /*14d50*/  MUFU.EX2 R142, R142 ;  /* 0x0000008e008e7308 */ /* 0x000fe20000000800 */
[----:B------:R-:W-:Y:S01]  /*14d60*/  FMUL.FTZ R71, R71, R124 ;  /* 0x0000007c47477220 */ /* 0x000fe20000410000 */
[----:B------:R-:W-:Y:S01]  /*14d70*/  LDSM.16.MT88.4 R76, [R119+0x9400] ;  /* 0x00940000774c783b */ /* 0x000fe20000004200 */
[--C-:B------:R-:W-:Y:S01]  /*14d80*/  FFMA.FTZ R87, R189, c[0x0][0x23c], -R138.reuse ;  /* 0x00008f00bd577a23 */ /* 0x100fe2000001088a */
[----:B------:R-:W-:Y:S01]  /*14d90*/  HMMA.16816.F32.BF16 R48, R4, R52, R48 ;  /* 0x000000340430723c */ /* 0x000fe20000041830 */
[----:B------:R-:W-:-:S02]  /*14da0*/  FFMA.FTZ R84, R187, c[0x0][0x23c], -R138 ;  /* 0x00008f00bb547a23 */ /* 0x000fc4000001088a */
[--C-:B------:R-:W-:Y:S01]  /*14db0*/  FFMA.FTZ R85, R65, c[0x0][0x23c], -R138.reuse ;  /* 0x00008f0041557a23 */ /* 0x100fe2000001088a */
[----:B------:R-:W-:Y:S01]  /*14dc0*/  MUFU.EX2 R132, R132 ;  /* 0x0000008400847308 */ /* 0x000fe20000000800 */
[--C-:B------:R-:W-:Y:S02]  /*14dd0*/  FFMA.FTZ R88, R190, c[0x0][0x23c], -R117.reuse ;  /* 0x00008f00be587a23 */ /* 0x100fe40000010875 */
[--C-:B------:R-:W-:Y:S01]  /*14de0*/  FFMA.FTZ R91, R188, c[0x0][0x23c], -R117.reuse ;  /* 0x00008f00bc5b7a23 */ /* 0x100fe20000010875 */
[----:B------:R-:W-:Y:S01]  /*14df0*/  HMMA.16816.F32.BF16 R4, R4, R54, R68 ;  /* 0x000000360404723c */ /* 0x000fe20000041844 */
[----:B------:R-:W1:Y:S01]  /*14e00*/  LDSM.16.MT88.4 R68, [R116+0x9400] ;  /* 0x009400007444783b */ /* 0x000e620000004200 */
[--C-:B------:R-:W-:Y:S02]  /*14e10*/  FFMA.FTZ R89, R66, c[0x0][0x23c], -R117.reuse ;  /* 0x00008f0042597a23 */ /* 0x100fe40000010875 */
[----:B------:R-:W-:Y:S01]  /*14e20*/  FFMA.FTZ R86, R64, c[0x0][0x23c], -R117 ;  /* 0x00008f0040567a23 */ /* 0x000fe20000010875 */
[----:B------:R-:W-:Y:S01]  /*14e30*/  MUFU.EX2 R87, R87 ;  /* 0x0000005700577308 */ /* 0x000fe20000000800 */
[----:B------:R-:W2:Y:S01]  /*14e40*/  LDSM.16.MT88.4 R64, [R116+0xb400] ;  /* 0x00b400007440783b */ /* 0x000ea20000004200 */
[----:B------:R-:W-:-:S02]  /*14e50*/  FFMA.FTZ R93, R185, c[0x0][0x23c], -R138 ;  /* 0x00008f00b95d7a23 */ /* 0x000fc4000001088a */
[--C-:B------:R-:W-:Y:S02]  /*14e60*/  FFMA.FTZ R92, R183, c[0x0][0x23c], -R138.reuse ;  /* 0x00008f00b75c7a23 */ /* 0x100fe4000001088a */
[--C-:B------:R-:W-:Y:S02]  /*14e70*/  FFMA.FTZ R90, R181, c[0x0][0x23c], -R138.reuse ;  /* 0x00008f00b55a7a23 */ /* 0x100fe4000001088a */
[----:B------:R-:W3:Y:S01]  /*14e80*/  MUFU.EX2 R84, R84 ;  /* 0x0000005400547308 */ /* 0x000ee20000000800 */
[----:B------:R-:W-:Y:S02]  /*14e90*/  FFMA.FTZ R95, R179, c[0x0][0x23c], -R138 ;  /* 0x00008f00b35f7a23 */ /* 0x000fe4000001088a */
[--C-:B------:R-:W-:Y:S02]  /*14ea0*/  FFMA.FTZ R94, R186, c[0x0][0x23c], -R117.reuse ;  /* 0x00008f00ba5e7a23 */ /* 0x100fe40000010875 */
[--C-:B------:R-:W-:Y:S02]  /*14eb0*/  FFMA.FTZ R99, R184, c[0x0][0x23c], -R117.reuse ;  /* 0x00008f00b8637a23 */ /* 0x100fe40000010875 */
[--C-:B------:R-:W-:Y:S01]  /*14ec0*/  FFMA.FTZ R97, R164, c[0x0][0x23c], -R117.reuse ;  /* 0x00008f00a4617a23 */ /* 0x100fe20000010875 */
[----:B------:R-:W4:Y:S01]  /*14ed0*/  MUFU.EX2 R85, R85 ;  /* 0x0000005500557308 */ /* 0x000f220000000800 */
[----:B------:R-:W-:-:S02]  /*14ee0*/  FFMA.FTZ R96, R182, c[0x0][0x23c], -R117 ;  /* 0x00008f00b6607a23 */ /* 0x000fc40000010875 */
[--C-:B------:R-:W-:Y:S02]  /*14ef0*/  FFMA.FTZ R98, R177, c[0x0][0x23c], -R138.reuse ;  /* 0x00008f00b1627a23 */ /* 0x100fe4000001088a */
[--C-:B------:R-:W-:Y:S02]  /*14f00*/  FFMA.FTZ R164, R169, c[0x0][0x23c], -R138.reuse ;  /* 0x00008f00a9a47a23 */ /* 0x100fe4000001088a */
[--C-:B------:R-:W-:Y:S01]  /*14f10*/  FFMA.FTZ R177, R174, c[0x0][0x23c], -R117.reuse ;  /* 0x00008f00aeb17a23 */ /* 0x100fe20000010875 */
[----:B------:R-:W-:Y:S01]  /*14f20*/  MUFU.EX2 R88, R88 ;  /* 0x0000005800587308 */ /* 0x000fe20000000800 */
[----:B---3--:R-:W-:Y:S01]  /*14f30*/  F2FP.BF16.PACK_AB R52, R84, R87 ;  /* 0x000000575434723e */ /* 0x008fe200000010ff */
[--C-:B------:R-:W-:Y:S02]  /*14f40*/  FFMA.FTZ R169, R180, c[0x0][0x23c], -R117.reuse ;  /* 0x00008f00b4a97a23 */ /* 0x100fe40000010875 */
[----:B------:R-:W-:Y:S02]  /*14f50*/  FFMA.FTZ R174, R178, c[0x0][0x23c], -R117 ;  /* 0x00008f00b2ae7a23 */ /* 0x000fe40000010875 */
[----:B------:R-:W-:-:S02]  /*14f60*/  FFMA.FTZ R178, R173, c[0x0][0x23c], -R138 ;  /* 0x00008f00adb27a23 */ /* 0x000fc4000001088a */
[----:B------:R-:W3:Y:S01]  /*14f70*/  MUFU.EX2 R91, R91 ;  /* 0x0000005b005b7308 */ /* 0x000ee20000000800 */
[----:B----4-:R-:W-:Y:S01]  /*14f80*/  F2FP.BF16.PACK_AB R54, R85, R0 ;  /* 0x000000005536723e */ /* 0x010fe200000010ff */
[--C-:B------:R-:W-:Y:S02]  /*14f90*/  FFMA.FTZ R180, R167, c[0x0][0x23c], -R138.reuse ;  /* 0x00008f00a7b47a23 */ /* 0x100fe4000001088a */
[--C-:B------:R-:W-:Y:S02]  /*14fa0*/  FFMA.FTZ R167, R172, c[0x0][0x23c], -R117.reuse ;  /* 0x00008f00aca77a23 */ /* 0x100fe40000010875 */
[----:B------:R-:W-:Y:S02]  /*14fb0*/  FFMA.FTZ R173, R166, c[0x0][0x23c], -R117 ;  /* 0x00008f00a6ad7a23 */ /* 0x000fe40000010875 */
[----:B------:R-:W-:Y:S01]  /*14fc0*/  MUFU.EX2 R89, R89 ;  /* 0x0000005900597308 */ /* 0x000fe20000000800 */
[--C-:B------:R-:W-:Y:S02]  /*14fd0*/  FFMA.FTZ R166, R143, c[0x0][0x23c], -R138.reuse ;  /* 0x00008f008fa67a23 */ /* 0x100fe4000001088a */
[----:B------:R-:W-:-:S02]  /*14fe0*/  FFMA.FTZ R172, R139, c[0x0][0x23c], -R138 ;  /* 0x00008f008bac7a23 */ /* 0x000fc4000001088a */
[--C-:B------:R-:W-:Y:S02]  /*14ff0*/  FFMA.FTZ R139, R162, c[0x0][0x23c], -R117.reuse ;  /* 0x00008f00a28b7a23 */ /* 0x100fe40000010875 */
[--C-:B------:R-:W-:Y:S01]  /*15000*/  FFMA.FTZ R143, R140, c[0x0][0x23c], -R117.reuse ;  /* 0x00008f008c8f7a23 */ /* 0x100fe20000010875 */
[----:B------:R-:W4:Y:S01]  /*15010*/  MUFU.EX2 R86, R86 ;  /* 0x0000005600567308 */ /* 0x000f220000000800 */
[----:B---3--:R-:W-:Y:S01]  /*15020*/  F2FP.BF16.PACK_AB R53, R91, R88 ;  /* 0x000000585b35723e */ /* 0x008fe200000010ff */
[--C-:B------:R-:W-:Y:S02]  /*15030*/  FFMA.FTZ R101, R125, c[0x0][0x23c], -R138.reuse ;  /* 0x00008f007d657a23 */ /* 0x100fe4000001088a */
[--C-:B------:R-:W-:Y:S02]  /*15040*/  FFMA.FTZ R80, R129, c[0x0][0x23c], -R138.reuse ;  /* 0x00008f0081507a23 */ /* 0x100fe4000001088a */
[----:B------:R-:W-:Y:S02]  /*15050*/  FFMA.FTZ R129, R134, c[0x0][0x23c], -R117 ;  /* 0x00008f0086817a23 */ /* 0x000fe40000010875 */
[----:B------:R-:W-:Y:S01]  /*15060*/  MUFU.EX2 R93, R93 ;  /* 0x0000005d005d7308 */ /* 0x000fe20000000800 */
[----:B------:R-:W-:-:S02]  /*15070*/  FFMA.FTZ R102, R127, c[0x0][0x23c], -R138 ;  /* 0x00008f007f667a23 */ /* 0x000fc4000001088a */
[----:B------:R-:W-:Y:S02]  /*15080*/  FFMA.FTZ R100, R136, c[0x0][0x23c], -R138 ;  /* 0x00008f0088647a23 */ /* 0x000fe4000001088a */
[----:B------:R-:W-:Y:S02]  /*15090*/  FFMA.FTZ R161, R161, R126, R123 ;  /* 0x0000007ea1a17223 */ /* 0x000fe4000001007b */
[----:B------:R-:W-:Y:S01]  /*150a0*/  FFMA.FTZ R104, R160, R124, R121 ;  /* 0x0000007ca0687223 */ /* 0x000fe20000010079 */
[----:B----4-:R-:W-:Y:S01]  /*150b0*/  F2FP.BF16.PACK_AB R55, R86, R89 ;  /* 0x000000595637723e */ /* 0x010fe200000010ff */
[----:B------:R-:W3:Y:S01]  /*150c0*/  MUFU.EX2 R92, R92 ;  /* 0x0000005c005c7308 */ /* 0x000ee20000000800 */
[--C-:B------:R-:W-:Y:S02]  /*150d0*/  FFMA.FTZ R123, R120, c[0x0][0x23c], -R117.reuse ;  /* 0x00008f00787b7a23 */ /* 0x100fe40000010875 */
[----:B------:R-:W-:Y:S02]  /*150e0*/  FFMA.FTZ R160, R62, c[0x0][0x23c], -R117 ;  /* 0x00008f003ea07a23 */ /* 0x000fe40000010875 */
[----:B------:R-:W-:Y:S01]  /*150f0*/  FADD.FTZ R60, R60, R161 ;  /* 0x000000a13c3c7221 */ /* 0x000fe20000010000 */
[----:B-1----:R-:W-:Y:S01]  /*15100*/  HMMA.16816.F32.BF16 R16, R52, R68, R16 ;  /* 0x000000443410723c */ /* 0x002fe20000041810 */
[----:B------:R-:W-:Y:S01]  /*15110*/  FADD.FTZ R104, R59, R104 ;  /* 0x000000683b687221 */ /* 0x000fe20000010000 */
[----:B------:R-:W-:Y:S01]  /*15120*/  MUFU.EX2 R90, R90 ;  /* 0x0000005a005a7308 */ /* 0x000fe20000000800 */
[----:B------:R-:W-:-:S02]  /*15130*/  FADD.FTZ R61, R61, R60 ;  /* 0x0000003c3d3d7221 */ /* 0x000fc40000010000 */
[----:B------:R-:W-:Y:S02]  /*15140*/  FADD.FTZ R57, R57, R104 ;  /* 0x0000006839397221 */ /* 0x000fe40000010000 */
[----:B------:R-:W-:Y:S01]  /*15150*/  FADD.FTZ R58, R58, R61 ;  /* 0x0000003d3a3a7221 */ /* 0x000fe20000010000 */
[C---:B------:R-:W-:Y:S01]  /*15160*/  HMMA.16816.F32.BF16 R20, R52.reuse, R70, R20 ;  /* 0x000000463414723c */ /* 0x040fe20000041814 */
[----:B------:R-:W1:Y:S01]  /*15170*/  LDSM.16.MT88.4 R68, [R119+0xd400] ;  /* 0x00d400007744783b */ /* 0x000e620000004200 */
        /* <DEDUP_REMOVED lines=8> */
[----:B------:R-:W-:-:S03]  /*15200*/  FADD.FTZ R0, R0, R87 ;  /* 0x0000005700007221 */ /* 0x000fc60000010000 */
[----:B------:R-:W-:Y:S01]  /*15210*/  HMMA.16816.F32.BF16 R28, R52, R74, R28 ;  /* 0x0000004a341c723c */ /* 0x000fe2000004181c */
[----:B------:R-:W4:Y:S01]  /*15220*/  LDSM.16.MT88.4 R72, [R116+0xd400] ;  /* 0x00d400007448783b */ /* 0x000f220000004200 */
[----:B------:R-:W5:Y:S01]  /*15230*/  MUFU.EX2 R99, R99 ;  /* 0x0000006300637308 */ /* 0x000f620000000800 */
[----:B------:R-:W-:-:S05]  /*15240*/  FADD.FTZ R0, R85, R0 ;  /* 0x0000000055007221 */ /* 0x000fca0000010000 */
[C---:B------:R-:W-:Y:S02]  /*15250*/  HMMA.16816.F32.BF16 R8, R52.reuse, R76, R8 ;  /* 0x0000004c3408723c */ /* 0x040fe40000041808 */
[----:B------:R-:W-:Y:S06]  /*15260*/  MUFU.EX2 R97, R97 ;  /* 0x0000006100617308 */ /* 0x000fec0000000800 */
[C---:B------:R-:W-:Y:S01]  /*15270*/  HMMA.16816.F32.BF16 R12, R52.reuse, R78, R12 ;  /* 0x0000004e340c723c */ /* 0x040fe2000004180c */
[----:B------:R-:W-:Y:S01]  /*15280*/  LDSM.16.MT88.4 R76, [R119+0x9800] ;  /* 0x00980000774c783b */ /* 0x000fe20000004200 */
[----:B------:R-:W3:Y:S06]  /*15290*/  MUFU.EX2 R96, R96 ;  /* 0x0000006000607308 */ /* 0x000eec0000000800 */
[C---:B--2---:R-:W-:Y:S02]  /*152a0*/  HMMA.16816.F32.BF16 R32, R52.reuse, R64, R32 ;  /* 0x000000403420723c */ /* 0x044fe40000041820 */
[----:B------:R-:W2:Y:S06]  /*152b0*/  MUFU.EX2 R98, R98 ;  /* 0x0000006200627308 */ /* 0x000eac0000000800 */
[C---:B-1----:R-:W-:Y:S02]  /*152c0*/  HMMA.16816.F32.BF16 R40, R52.reuse, R68, R40 ;  /* 0x000000443428723c */ /* 0x042fe40000041828 */
[----:B------:R-:W-:Y:S06]  /*152d0*/  MUFU.EX2 R164, R164 ;  /* 0x000000a400a47308 */ /* 0x000fec0000000800 */
[C---:B------:R-:W-:Y:S01]  /*152e0*/  HMMA.16816.F32.BF16 R44, R52.reuse, R70, R44 ;  /* 0x00000046342c723c */ /* 0x040fe2000004182c */
[----:B------:R-:W1:Y:S01]  /*152f0*/  LDSM.16.MT88.4 R68, [R116+0x9800] ;  /* 0x009800007444783b */ /* 0x000e620000004200 */
[----:B------:R-:W1:Y:S06]  /*15300*/  MUFU.EX2 R169, R169 ;  /* 0x000000a900a97308 */ /* 0x000e6c0000000800 */
[C---:B------:R-:W-:Y:S01]  /*15310*/  HMMA.16816.F32.BF16 R36, R52.reuse, R66, R36 ;  /* 0x000000423424723c */ /* 0x040fe20000041824 */
[----:B------:R-:W2:Y:S01]  /*15320*/  LDSM.16.MT88.4 R64, [R119+0xb800] ;  /* 0x00b800007740783b */ /* 0x000ea20000004200 */
[----:B------:R-:W-:Y:S06]  /*15330*/  MUFU.EX2 R177, R177 ;  /* 0x000000b100b17308 */ /* 0x000fec0000000800 */
[C---:B----4-:R-:W-:Y:S02]  /*15340*/  HMMA.16816.F32.BF16 R48, R52.reuse, R72, R48 ;  /* 0x000000483430723c */ /* 0x050fe40000041830 */
[----:B------:R-:W4:Y:S06]  /*15350*/  MUFU.EX2 R174, R174 ;  /* 0x000000ae00ae7308 */ /* 0x000f2c0000000800 */
[----:B------:R-:W-:Y:S01]  /*15360*/  HMMA.16816.F32.BF16 R4, R52, R74, R4 ;  /* 0x0000004a3404723c */ /* 0x000fe20000041804 */
[----:B------:R-:W4:Y:S01]  /*15370*/  LDSM.16.MT88.4 R72, [R116+0xb800] ;  /* 0x00b800007448783b */ /* 0x000f220000004200 */
[----:B------:R-:W1:Y:S05]  /*15380*/  MUFU.EX2 R178, R178 ;  /* 0x000000b200b27308 */ /* 0x000e6a0000000800 */
[----:B---3--:R-:W-:Y:S01]  /*15390*/  F2FP.BF16.PACK_AB R52, R92, R93 ;  /* 0x0000005d5c34723e */ /* 0x008fe200000010ff */
[----:B------:R-:W-:Y:S01]  /*153a0*/  FADD.FTZ R93, R93, R0 ;  /* 0x000000005d5d7221 */ /* 0x000fe20000010000 */
[----:B-----5:R-:W-:Y:S01]  /*153b0*/  F2FP.BF16.PACK_AB R53, R99, R94 ;  /* 0x0000005e6335723e */ /* 0x020fe200000010ff */
[----:B------:R-:W-:Y:S01]  /*153c0*/  MUFU.EX2 R180, R180 ;  /* 0x000000b400b47308 */ /* 0x000fe20000000800 */
[----:B------:R-:W-:-:S02]  /*153d0*/  F2FP.BF16.PACK_AB R54, R95, R90 ;  /* 0x0000005a5f36723e */ /* 0x000fc400000010ff */
[----:B------:R-:W-:-:S05]  /*153e0*/  F2FP.BF16.PACK_AB R55, R96, R97 ;  /* 0x000000616037723e */ /* 0x000fca00000010ff */
[----:B------:R-:W3:Y:S02]  /*153f0*/  MUFU.EX2 R167, R167 ;  /* 0x000000a700a77308 */ /* 0x000ee40000000800 */
[C---:B-1----:R-:W-:Y:S06]  /*15400*/  HMMA.16816.F32.BF16 R16, R52.reuse, R68, R16 ;  /* 0x000000443410723c */ /* 0x042fec0000041810 */
[----:B------:R-:W1:Y:S02]  /*15410*/  MUFU.EX2 R173, R173 ;  /* 0x000000ad00ad7308 */ /* 0x000e640000000800 */
[C---:B------:R-:W-:Y:S01]  /*15420*/  HMMA.16816.F32.BF16 R20, R52.reuse, R70, R20 ;  /* 0x000000463414723c */ /* 0x040fe20000041814 */
[----:B------:R-:W5:Y:S05]  /*15430*/  LDSM.16.MT88.4 R68, [R119+0xd800] ;  /* 0x00d800007744783b */ /* 0x000f6a0000004200 */
[----:B------:R-:W1:Y:S02]  /*15440*/  MUFU.EX2 R166, R166 ;  /* 0x000000a600a67308 */ /* 0x000e640000000800 */
[C---:B--2---:R-:W-:Y:S06]  /*15450*/  HMMA.16816.F32.BF16 R24, R52.reuse, R64, R24 ;  /* 0x000000403418723c */ /* 0x044fec0000041818 */
[----:B------:R-:W-:Y:S02]  /*15460*/  MUFU.EX2 R172, R172 ;  /* 0x000000ac00ac7308 */ /* 0x000fe40000000800 */
[C---:B------:R-:W-:Y:S01]  /*15470*/  HMMA.16816.F32.BF16 R28, R52.reuse, R66, R28 ;  /* 0x00000042341c723c */ /* 0x040fe2000004181c */
[----:B------:R-:W2:Y:S05]  /*15480*/  LDSM.16.MT88.4 R64, [R116+0xd800] ;  /* 0x00d800007440783b */ /* 0x000eaa0000004200 */
[----:B------:R-:W1:Y:S02]  /*15490*/  MUFU.EX2 R139, R139 ;  /* 0x0000008b008b7308 */ /* 0x000e640000000800 */
[C---:B------:R-:W-:Y:S06]  /*154a0*/  HMMA.16816.F32.BF16 R8, R52.reuse, R76, R8 ;  /* 0x0000004c3408723c */ /* 0x040fec0000041808 */
[----:B------:R-:W1:Y:S02]  /*154b0*/  MUFU.EX2 R143, R143 ;  /* 0x0000008f008f7308 */ /* 0x000e640000000800 */
[C---:B------:R-:W-:Y:S01]  /*154c0*/  HMMA.16816.F32.BF16 R12, R52.reuse, R78, R12 ;  /* 0x0000004e340c723c */ /* 0x040fe2000004180c */
[----:B------:R-:W-:Y:S05]  /*154d0*/  LDSM.16.MT88.4 R76, [R119+0x9c00] ;  /* 0x009c0000774c783b */ /* 0x000fea0000004200 */
[----:B------:R1:W-:Y:S02]  /*154e0*/  MUFU.EX2 R125, R131 ;  /* 0x00000083007d7308 */ /* 0x0003e40000000800 */
[C---:B----4-:R-:W-:Y:S06]  /*154f0*/  HMMA.16816.F32.BF16 R32, R52.reuse, R72, R32 ;  /* 0x000000483420723c */ /* 0x050fec0000041820 */
[----:B------:R-:W-:Y:S02]  /*15500*/  MUFU.EX2 R136, R135 ;  /* 0x0000008700887308 */ /* 0x000fe40000000800 */
[----:B-----5:R-:W-:Y:S01]  /*15510*/  HMMA.16816.F32.BF16 R40, R52, R68, R40 ;  /* 0x000000443428723c */ /* 0x020fe20000041828 */
[----:B-1----:R-:W-:-:S05]  /*15520*/  FFMA.FTZ R131, R128, c[0x0][0x23c], -R117 ;  /* 0x00008f0080837a23 */ /* 0x002fca0000010875 */
[----:B------:R-:W1:Y:S02]  /*15530*/  MUFU.EX2 R127, R133 ;  /* 0x00000085007f7308 */ /* 0x000e640000000800 */
[C---:B------:R-:W-:Y:S01]  /*15540*/  HMMA.16816.F32.BF16 R44, R52.reuse, R70, R44 ;  /* 0x00000046342c723c */ /* 0x040fe2000004182c */
[----:B------:R-:W4:Y:S05]  /*15550*/  LDSM.16.MT88.4 R68, [R116+0x9c00] ;  /* 0x009c00007444783b */ /* 0x000f2a0000004200 */
[----:B------:R5:W-:Y:S02]  /*15560*/  MUFU.EX2 R138, R80 ;  /* 0x00000050008a7308 */ /* 0x000be40000000800 */
[C---:B------:R-:W-:Y:S01]  /*15570*/  HMMA.16816.F32.BF16 R36, R52.reuse, R74, R36 ;  /* 0x0000004a3424723c */ /* 0x040fe20000041824 */
[----:B------:R-:W1:Y:S05]  /*15580*/  LDSM.16.MT88.4 R72, [R119+0xbc00] ;  /* 0x00bc00007748783b */ /* 0x000e6a0000004200 */
[----:B------:R-:W1:Y:S02]  /*15590*/  MUFU.EX2 R129, R129 ;  /* 0x0000008100817308 */ /* 0x000e640000000800 */
[C---:B--2---:R-:W-:Y:S06]  /*155a0*/  HMMA.16816.F32.BF16 R48, R52.reuse, R64, R48 ;  /* 0x000000403430723c */ /* 0x044fec0000041830 */
[----:B------:R-:W-:Y:S02]  /*155b0*/  MUFU.EX2 R130, R130 ;  /* 0x0000008200827308 */ /* 0x000fe40000000800 */
[----:B------:R-:W-:Y:S01]  /*155c0*/  HMMA.16816.F32.BF16 R4, R52, R66, R4 ;  /* 0x000000423404723c */ /* 0x000fe20000041804 */
[----:B------:R-:W2:Y:S04]  /*155d0*/  LDSM.16.MT88.4 R64, [R116+0xbc00] ;  /* 0x00bc00007440783b */ /* 0x000ea80000004200 */
[----:B-----5:R-:W-:Y:S02]  /*155e0*/  LDSM.16.MT88.4 R80, [R116+0xa800] ;  /* 0x00a800007450783b */ /* 0x020fe40000004200 */
[----:B------:R-:W-:Y:S01]  /*155f0*/  F2FP.BF16.PACK_AB R52, R98, R163 ;  /* 0x000000a36234723e */ /* 0x000fe200000010ff */
[----:B------:R-:W5:Y:S01]  /*15600*/  MUFU.EX2 R131, R131 ;  /* 0x0000008300837308 */ /* 0x000f620000000800 */
[----:B------:R-:W-:-:S02]  /*15610*/  F2FP.BF16.PACK_AB R53, R176, R169 ;  /* 0x000000a9b035723e */ /* 0x000fc400000010ff */
[----:B------:R-:W-:Y:S02]  /*15620*/  F2FP.BF16.PACK_AB R54, R165, R164 ;  /* 0x000000a4a536723e */ /* 0x000fe400000010ff */
[----:B------:R-:W-:-:S03]  /*15630*/  F2FP.BF16.PACK_AB R55, R174, R177 ;  /* 0x000000b1ae37723e */ /* 0x000fc600000010ff */
[----:B------:R-:W-:Y:S04]  /*15640*/  MUFU.EX2 R121, R102 ;  /* 0x0000006600797308 */ /* 0x000fe80000000800 */
[C---:B----4-:R-:W-:Y:S04]  /*15650*/  HMMA.16816.F32.BF16 R16, R52.reuse, R68, R16 ;  /* 0x000000443410723c */ /* 0x050fe80000041810 */
[----:B------:R-:W4:Y:S04]  /*15660*/  MUFU.EX2 R124, R101 ;  /* 0x00000065007c7308 */ /* 0x000f280000000800 */
[C---:B------:R-:W-:Y:S01]  /*15670*/  HMMA.16816.F32.BF16 R20, R52.reuse, R70, R20 ;  /* 0x000000463414723c */ /* 0x040fe20000041814 */
[----:B------:R-:W3:Y:S03]  /*15680*/  LDSM.16.MT88.4 R68, [R119+0xdc00] ;  /* 0x00dc00007744783b */ /* 0x000ee60000004200 */
[----:B------:R-:W-:Y:S04]  /*15690*/  MUFU.EX2 R137, R137 ;  /* 0x0000008900897308 */ /* 0x000fe80000000800 */
[C---:B-1----:R-:W-:Y:S04]  /*156a0*/  HMMA.16816.F32.BF16 R24, R52.reuse, R72, R24 ;  /* 0x000000483418723c */ /* 0x042fe80000041818 */
[----:B------:R1:W-:Y:S04]  /*156b0*/  MUFU.EX2 R126, R100 ;  /* 0x00000064007e7308 */ /* 0x0003e80000000800 */
[C---:B------:R-:W-:Y:S01]  /*156c0*/  HMMA.16816.F32.BF16 R28, R52.reuse, R74, R28 ;  /* 0x0000004a341c723c */ /* 0x040fe2000004181c */
[----:B------:R-:W4:Y:S03]  /*156d0*/  LDSM.16.MT88.4 R72, [R116+0xdc00] ;  /* 0x00dc00007448783b */ /* 0x000f260000004200 */
[----:B------:R-:W-:Y:S04]  /*156e0*/  MUFU.EX2 R122, R122 ;  /* 0x0000007a007a7308 */ /* 0x000fe80000000800 */
[C---:B--2---:R-:W-:Y:S04]  /*156f0*/  HMMA.16816.F32.BF16 R32, R52.reuse, R64, R32 ;  /* 0x000000403420723c */ /* 0x044fe80000041820 */
[----:B------:R-:W2:Y:S01]  /*15700*/  MUFU.EX2 R123, R123 ;  /* 0x0000007b007b7308 */ /* 0x000ea20000000800 */
[----:B-1----:R-:W-:Y:S03]  /*15710*/  LDSM.16.MT88.4 R100, [R116+0xac00] ;  /* 0x00ac00007464783b */ /* 0x002fe60000004200 */
[C---:B------:R-:W-:Y:S01]  /*15720*/  HMMA.16816.F32.BF16 R36, R52.reuse, R66, R36 ;  /* 0x000000423424723c */ /* 0x040fe20000041824 */
[----:B------:R-:W-:Y:S03]  /*15730*/  LDSM.16.MT88.4 R64, [R119+0xc000] ;  /* 0x00c000007740783b */ /* 0x000fe60000004200 */
[----:B------:R-:W-:Y:S04]  /*15740*/  MUFU.EX2 R63, R63 ;  /* 0x0000003f003f7308 */ /* 0x000fe80000000800 */
[C---:B------:R-:W-:Y:S04]  /*15750*/  HMMA.16816.F32.BF16 R8, R52.reuse, R76, R8 ;  /* 0x0000004c3408723c */ /* 0x040fe80000041808 */
[----:B------:R-:W1:Y:S04]  /*15760*/  MUFU.EX2 R160, R160 ;  /* 0x000000a000a07308 */ /* 0x000e680000000800 */
[C---:B---3--:R-:W-:Y:S08]  /*15770*/  HMMA.16816.F32.BF16 R40, R52.reuse, R68, R40 ;  /* 0x000000443428723c */ /* 0x048ff00000041828 */
[C---:B------:R-:W-:Y:S01]  /*15780*/  HMMA.16816.F32.BF16 R44, R52.reuse, R70, R44 ;  /* 0x00000046342c723c */ /* 0x040fe2000004182c */
[----:B------:R-:W3:Y:S07]  /*15790*/  LDSM.16.MT88.4 R68, [R116+0xa000] ;  /* 0x00a000007444783b */ /* 0x000eee0000004200 */
[C---:B------:R-:W-:Y:S01]  /*157a0*/  HMMA.16816.F32.BF16 R12, R52.reuse, R78, R12 ;  /* 0x0000004e340c723c */ /* 0x040fe2000004180c */
[----:B------:R-:W-:Y:S07]  /*157b0*/  LDSM.16.MT88.4 R76, [R119+0xa000] ;  /* 0x00a00000774c783b */ /* 0x000fee0000004200 */
[C---:B----4-:R-:W-:Y:S08]  /*157c0*/  HMMA.16816.F32.BF16 R48, R52.reuse, R72, R48 ;  /* 0x000000483430723c */ /* 0x050ff00000041830 */
[----:B------:R-:W-:Y:S01]  /*157d0*/  HMMA.16816.F32.BF16 R4, R52, R74, R4 ;  /* 0x0000004a3404723c */ /* 0x000fe20000041804 */
[----:B------:R-:W4:Y:S06]  /*157e0*/  LDSM.16.MT88.4 R72, [R116+0xc000] ;  /* 0x00c000007448783b */ /* 0x000f2c0000004200 */
[----:B------:R-:W-:-:S02]  /*157f0*/  F2FP.BF16.PACK_AB R52, R178, R175 ;  /* 0x000000afb234723e */ /* 0x000fc400000010ff */
[----:B------:R-:W-:Y:S02]  /*15800*/  F2FP.BF16.PACK_AB R53, R170, R167 ;  /* 0x000000a7aa35723e */ /* 0x000fe400000010ff */
[----:B------:R-:W-:Y:S02]  /*15810*/  F2FP.BF16.PACK_AB R54, R180, R171 ;  /* 0x000000abb436723e */ /* 0x000fe400000010ff */
[----:B------:R-:W-:-:S07]  /*15820*/  F2FP.BF16.PACK_AB R55, R173, R168 ;  /* 0x000000a8ad37723e */ /* 0x000fce00000010ff */
[C---:B---3--:R-:W-:Y:S08]  /*15830*/  HMMA.16816.F32.BF16 R16, R52.reuse, R68, R16 ;  /* 0x000000443410723c */ /* 0x048ff00000041810 */
[C---:B------:R-:W-:Y:S01]  /*15840*/  HMMA.16816.F32.BF16 R20, R52.reuse, R70, R20 ;  /* 0x000000463414723c */ /* 0x040fe20000041814 */
[----:B------:R-:W3:Y:S07]  /*15850*/  LDSM.16.MT88.4 R68, [R119+0xe000] ;  /* 0x00e000007744783b */ /* 0x000eee0000004200 */
[C---:B------:R-:W-:Y:S08]  /*15860*/  HMMA.16816.F32.BF16 R24, R52.reuse, R64, R24 ;  /* 0x000000403418723c */ /* 0x040ff00000041818 */
[C---:B------:R-:W-:Y:S01]  /*15870*/  HMMA.16816.F32.BF16 R28, R52.reuse, R66, R28 ;  /* 0x00000042341c723c */ /* 0x040fe2000004181c */
[----:B------:R-:W1:Y:S07]  /*15880*/  LDSM.16.MT88.4 R64, [R116+0xe000] ;  /* 0x00e000007440783b */ /* 0x000e6e0000004200 */
[C---:B----4-:R-:W-:Y:S08]  /*15890*/  HMMA.16816.F32.BF16 R32, R52.reuse, R72, R32 ;  /* 0x000000483420723c */ /* 0x050ff00000041820 */
[C---:B------:R-:W-:Y:S01]  /*158a0*/  HMMA.16816.F32.BF16 R36, R52.reuse, R74, R36 ;  /* 0x0000004a3424723c */ /* 0x040fe20000041824 */
[----:B------:R-:W-:Y:S07]  /*158b0*/  LDSM.16.MT88.4 R72, [R116+0xa400] ;  /* 0x00a400007448783b */ /* 0x000fee0000004200 */
[C---:B------:R-:W-:Y:S08]  /*158c0*/  HMMA.16816.F32.BF16 R8, R52.reuse, R76, R8 ;  /* 0x0000004c3408723c */ /* 0x040ff00000041808 */
[C---:B---3--:R-:W-:Y:S08]  /*158d0*/  HMMA.16816.F32.BF16 R40, R52.reuse, R68, R40 ;  /* 0x000000443428723c */ /* 0x048ff00000041828 */
[C---:B------:R-:W-:Y:S01]  /*158e0*/  HMMA.16816.F32.BF16 R44, R52.reuse, R70, R44 ;  /* 0x00000046342c723c */ /* 0x040fe2000004182c */
[----:B------:R-:W3:Y:S07]  /*158f0*/  LDSM.16.MT88.4 R68, [R119+0xc400] ;  /* 0x00c400007744783b */ /* 0x000eee0000004200 */
[C---:B-1----:R-:W-:Y:S08]  /*15900*/  HMMA.16816.F32.BF16 R48, R52.reuse, R64, R48 ;  /* 0x000000403430723c */ /* 0x042ff00000041830 */
[C---:B------:R-:W-:Y:S01]  /*15910*/  HMMA.16816.F32.BF16 R4, R52.reuse, R66, R4 ;  /* 0x000000423404723c */ /* 0x040fe20000041804 */
[----:B------:R-:W1:Y:S07]  /*15920*/  LDSM.16.MT88.4 R64, [R116+0xc400] ;  /* 0x00c400007440783b */ /* 0x000e6e0000004200 */
        /* <DEDUP_REMOVED lines=18> */
[C---:B---3--:R-:W-:Y:S07]  /*15a50*/  HMMA.16816.F32.BF16 R48, R52.reuse, R68, R48 ;  /* 0x000000443430723c */ /* 0x048fee0000041830 */
[----:B------:R-:W-:Y:S01]  /*15a60*/  F2FP.BF16.PACK_AB R68, R127, R136 ;  /* 0x000000887f44723e */ /* 0x000fe200000010ff */
[----:B------:R-:W-:Y:S01]  /*15a70*/  HMMA.16816.F32.BF16 R4, R52, R70, R4 ;  /* 0x000000463404723c */ /* 0x000fe20000041804 */
[----:B------:R-:W-:-:S06]  /*15a80*/  F2FP.BF16.PACK_AB R69, R132, R129 ;  /* 0x000000818445723e */ /* 0x000fcc00000010ff */
[----:B------:R-:W-:Y:S01]  /*15a90*/  F2FP.BF16.PACK_AB R70, R138, R125 ;  /* 0x0000007d8a46723e */ /* 0x000fe200000010ff */
[----:B--2---:R-:W-:Y:S01]  /*15aa0*/  HMMA.16816.F32.BF16 R40, R52, R72, R40 ;  /* 0x000000483428723c */ /* 0x004fe20000041828 */
[----:B-----5:R-:W-:-:S07]  /*15ab0*/  F2FP.BF16.PACK_AB R71, R131, R130 ;  /* 0x000000828347723e */ /* 0x020fce00000010ff */
[----:B------:R-:W-:Y:S01]  /*15ac0*/  HMMA.16816.F32.BF16 R44, R52, R74, R44 ;  /* 0x0000004a342c723c */ /* 0x000fe2000004182c */
[----:B------:R-:W2:Y:S04]  /*15ad0*/  LDSM.16.MT88.4 R72, [R116+0xc800] ;  /* 0x00c800007448783b */ /* 0x000ea80000004200 */
[----:B------:R-:W-:Y:S03]  /*15ae0*/  LDSM.16.MT88.4 R52, [R116+0xe800] ;  /* 0x00e800007434783b */ /* 0x000fe60000004200 */
[C---:B-1----:R-:W-:Y:S08]  /*15af0*/  HMMA.16816.F32.BF16 R8, R68.reuse, R64, R8 ;  /* 0x000000404408723c */ /* 0x042ff00000041808 */
[C---:B------:R-:W-:Y:S01]  /*15b00*/  HMMA.16816.F32.BF16 R12, R68.reuse, R66, R12 ;  /* 0x00000042440c723c */ /* 0x040fe2000004180c */
[----:B------:R-:W1:Y:S07]  /*15b10*/  LDSM.16.MT88.4 R64, [R119+0xe800] ;  /* 0x00e800007740783b */ /* 0x000e6e0000004200 */
[C---:B------:R-:W-:Y:S08]  /*15b20*/  HMMA.16816.F32.BF16 R16, R68.reuse, R80, R16 ;  /* 0x000000504410723c */ /* 0x040ff00000041810 */
[C---:B------:R-:W-:Y:S08]  /*15b30*/  HMMA.16816.F32.BF16 R20, R68.reuse, R82, R20 ;  /* 0x000000524414723c */ /* 0x040ff00000041814 */
[C---:B----4-:R-:W-:Y:S08]  /*15b40*/  HMMA.16816.F32.BF16 R24, R68.reuse, R76, R24 ;  /* 0x0000004c4418723c */ /* 0x050ff00000041818 */
[C---:B------:R-:W-:Y:S01]  /*15b50*/  HMMA.16816.F32.BF16 R28, R68.reuse, R78, R28 ;  /* 0x0000004e441c723c */ /* 0x040fe2000004181c */
[----:B------:R-:W3:Y:S07]  /*15b60*/  LDSM.16.MT88.4 R76, [R119+0xec00] ;  /* 0x00ec0000774c783b */ /* 0x000eee0000004200 */
[C---:B--2---:R-:W-:Y:S08]  /*15b70*/  HMMA.16816.F32.BF16 R32, R68.reuse, R72, R32 ;  /* 0x000000484420723c */ /* 0x044ff00000041820 */
[C---:B------:R-:W-:Y:S08]  /*15b80*/  HMMA.16816.F32.BF16 R36, R68.reuse, R74, R36 ;  /* 0x0000004a4424723c */ /* 0x040ff00000041824 */
[C---:B-1----:R-:W-:Y:S08]  /*15b90*/  HMMA.16816.F32.BF16 R40, R68.reuse, R64, R40 ;  /* 0x000000404428723c */ /* 0x042ff00000041828 */
[C---:B------:R-:W-:Y:S08]  /*15ba0*/  HMMA.16816.F32.BF16 R44, R68.reuse, R66, R44 ;  /* 0x00000042442c723c */ /* 0x040ff0000004182c */
[C---:B------:R-:W-:Y:S08]  /*15bb0*/  HMMA.16816.F32.BF16 R48, R68.reuse, R52, R48 ;  /* 0x000000344430723c */ /* 0x040ff00000041830 */
[----:B------:R-:W-:Y:S01]  /*15bc0*/  HMMA.16816.F32.BF16 R68, R68, R54, R4 ;  /* 0x000000364444723c */ /* 0x000fe20000041804 */
[----:B------:R-:W1:Y:S06]  /*15bd0*/  LDSM.16.MT88.4 R52, [R119+0xcc00] ;  /* 0x00cc00007734783b */ /* 0x000e6c0000004200 */
[----:B------:R-:W-:-:S02]  /*15be0*/  F2FP.BF16.PACK_AB R4, R124, R121 ;  /* 0x000000797c04723e */ /* 0x000fc400000010ff */
[----:B------:R-:W-:Y:S02]  /*15bf0*/  F2FP.BF16.PACK_AB R5, R123, R122 ;  /* 0x0000007a7b05723e */ /* 0x000fe400000010ff */
[----:B------:R-:W-:Y:S02]  /*15c00*/  F2FP.BF16.PACK_AB R6, R126, R137 ;  /* 0x000000897e06723e */ /* 0x000fe400000010ff */
[----:B------:R-:W-:-:S07]  /*15c10*/  F2FP.BF16.PACK_AB R7, R160, R63 ;  /* 0x0000003fa007723e */ /* 0x000fce00000010ff */
[C---:B------:R-:W-:Y:S07]  /*15c20*/  HMMA.16816.F32.BF16 R112, R4.reuse, R108, R8 ;  /* 0x0000006c0470723c */ /* 0x040fee0000041808 */
[----:B------:R-:W-:Y:S01]  /*15c30*/  FADD.FTZ R9, R89, R2 ;  /* 0x0000000259097221 */ /* 0x000fe20000010000 */
[----:B------:R-:W-:Y:S01]  /*15c40*/  HMMA.16816.F32.BF16 R108, R4, R110, R12 ;  /* 0x0000006e046c723c */ /* 0x000fe2000004180c */
[----:B------:R-:W-:Y:S02]  /*15c50*/  MOV R2, R56 ;  /* 0x0000003800027202 */ /* 0x000fe40000000f00 */
[----:B------:R-:W-:-:S02]  /*15c60*/  FADD.FTZ R9, R86, R9 ;  /* 0x0000000956097221 */ /* 0x000fc40000010000 */
[----:B------:R-:W2:Y:S02]  /*15c70*/  LDSM.16.MT88.4 R84, [R116+0xcc00] ;  /* 0x00cc00007454783b */ /* 0x000ea40000004200 */
[----:B------:R-:W-:Y:S01]  /*15c80*/  FADD.FTZ R0, R94, R9 ;  /* 0x000000095e007221 */ /* 0x000fe20000010000 */
[C---:B------:R-:W-:Y:S01]  /*15c90*/  HMMA.16816.F32.BF16 R104, R4.reuse, R100, R16 ;  /* 0x000000640468723c */ /* 0x040fe20000041810 */
[----:B------:R-:W-:Y:S02]  /*15ca0*/  FADD.FTZ R9, R92, R93 ;  /* 0x0000005d5c097221 */ /* 0x000fe40000010000 */
[----:B------:R-:W-:Y:S02]  /*15cb0*/  FADD.FTZ R0, R99, R0 ;  /* 0x0000000063007221 */ /* 0x000fe40000010000 */
[----:B------:R-:W-:Y:S02]  /*15cc0*/  FADD.FTZ R90, R90, R9 ;  /* 0x000000095a5a7221 */ /* 0x000fe40000010000 */
[----:B------:R-:W-:Y:S01]  /*15cd0*/  FADD.FTZ R97, R97, R0 ;  /* 0x0000000061617221 */ /* 0x000fe20000010000 */
[----:B---3--:R-:W-:Y:S01]  /*15ce0*/  HMMA.16816.F32.BF16 R80, R4, R76, R40 ;  /* 0x0000004c0450723c */ /* 0x008fe20000041828 */
        /* <DEDUP_REMOVED lines=9> */
[----:B------:R-:W3:Y:S01]  /*15d80*/  LDSM.16.MT88.4 R8, [R116+0xec00] ;  /* 0x00ec00007408783b */ /* 0x000ee20000004200 */
[----:B------:R-:W-:Y:S01]  /*15d90*/  FADD.FTZ R0, R165, R0 ;  /* 0x00000000a5007221 */ /* 0x000fe20000010000 */
[C---:B-1----:R-:W-:Y:S01]  /*15da0*/  HMMA.16816.F32.BF16 R96, R4.reuse, R52, R24 ;  /* 0x000000340460723c */ /* 0x042fe20000041818 */
        /* <DEDUP_REMOVED lines=9> */
[----:B--2---:R-:W-:Y:S01]  /*15e40*/  HMMA.16816.F32.BF16 R88, R4, R84, R32 ;  /* 0x000000540458723c */ /* 0x004fe20000041820 */
        /* <DEDUP_REMOVED lines=14> */
[----:B---3--:R-:W-:Y:S01]  /*15f30*/  HMMA.16816.F32.BF16 R72, R4, R8, R48 ;  /* 0x000000080448723c */ /* 0x008fe20000041830 */
[----:B------:R-:W-:Y:S02]  /*15f40*/  FADD.FTZ R13, R132, R13 ;  /* 0x0000000d840d7221 */ /* 0x000fe40000010000 */
[----:B------:R-:W-:Y:S01]  /*15f50*/  FADD.FTZ R125, R125, R0 ;  /* 0x000000007d7d7221 */ /* 0x000fe20000010000 */
[----:B------:R-:W-:Y:S01]  /*15f60*/  MOV R0, R3 ;  /* 0x0000000300007202 */ /* 0x000fe20000000f00 */
[----:B------:R-:W-:-:S02]  /*15f70*/  FADD.FTZ R130, R130, R13 ;  /* 0x0000000d82827221 */ /* 0x000fc40000010000 */
[----:B------:R-:W-:Y:S01]  /*15f80*/  FADD.FTZ R138, R138, R125 ;  /* 0x0000007d8a8a7221 */ /* 0x000fe20000010000 */
[----:B------:R-:W-:Y:S01]  /*15f90*/  HMMA.16816.F32.BF16 R68, R4, R10, R68 ;  /* 0x0000000a0444723c */ /* 0x000fe20000041844 */
[----:B------:R-:W-:Y:S02]  /*15fa0*/  FADD.FTZ R131, R131, R130 ;  /* 0x0000008283837221 */ /* 0x000fe40000010000 */
[----:B------:R-:W-:Y:S02]  /*15fb0*/  FADD.FTZ R121, R121, R138 ;  /* 0x0000008a79797221 */ /* 0x000fe40000010000 */
[----:B------:R-:W-:Y:S02]  /*15fc0*/  FADD.FTZ R122, R122, R131 ;  /* 0x000000837a7a7221 */ /* 0x000fe40000010000 */
[----:B------:R-:W-:Y:S02]  /*15fd0*/  FADD.FTZ R124, R124, R121 ;  /* 0x000000797c7c7221 */ /* 0x000fe40000010000 */
[----:B------:R-:W-:-:S02]  /*15fe0*/  FADD.FTZ R122, R123, R122 ;  /* 0x0000007a7b7a7221 */ /* 0x000fc40000010000 */
[----:B------:R-:W-:Y:S02]  /*15ff0*/  FADD.FTZ R137, R137, R124 ;  /* 0x0000007c89897221 */ /* 0x000fe40000010000 */
[----:B------:R-:W-:Y:S02]  /*16000*/  FADD.FTZ R63, R63, R122 ;  /* 0x0000007a3f3f7221 */ /* 0x000fe40000010000 */
[----:B------:R-:W-:Y:S02]  /*16010*/  FADD.FTZ R161, R126, R137 ;  /* 0x000000897ea17221 */ /* 0x000fe40000010000 */
[----:B------:R-:W-:Y:S02]  /*16020*/  FADD.FTZ R160, R160, R63 ;  /* 0x0000003fa0a07221 */ /* 0x000fe40000010000 */
.L_x_2230:
        /* <DEDUP_REMOVED lines=14> */
.L_x_2240:
        /* <DEDUP_REMOVED lines=64> */
.L_x_2237:
        /* <DEDUP_REMOVED lines=13> */
[----:B------:R-:W-:Y:S01]  /*165e0*/  ISETP.GE.AND P0, PT, R156, 0x2, PT ;  /* 0x000000029c00780c */ /* 0x000fe20003f06270 */
        /* <DEDUP_REMOVED lines=11> */
[----:B------:R-:W3:Y:S08]  /*166a0*/  LDSM.16.M88.4 R8, [R145+0x3000] ;  /* 0x003000009108783b */ /* 0x000ef00000000200 */
[----:B------:R-:W2:Y:S08]  /*166b0*/  LDSM.16.M88.4 R16, [R145+0x3400] ;  /* 0x003400009110783b */ /* 0x000eb00000000200 */
[----:B------:R-:W4:Y:S08]  /*166c0*/  LDSM.16.M88.4 R24, [R145+0x3800] ;  /* 0x003800009118783b */ /* 0x000f300000000200 */
[----:B------:R-:W0:Y:S08]  /*166d0*/  LDGDEPBAR ;  /* 0x00000000000079af */ /* 0x000e300000000000 */
[----:B------:R-:W5:Y:S01]  /*166e0*/  LDSM.16.M88.4 R32, [R145+0x3c00] ;  /* 0x003c00009120783b */ /* 0x000f620000000200 */
[C---:B---3--:R-:W-:Y:S07]  /*166f0*/  HMMA.16816.F32.BF16 R4, R64.reuse, R8, RZ ;  /* 0x000000084004723c */ /* 0x048fee00000418ff */
[----:B------:R-:W3:Y:S01]  /*16700*/  LDSM.16.M88.4 R40, [R145+0x4000] ;  /* 0x004000009128783b */ /* 0x000ee20000000200 */
[C---:B------:R-:W-:Y:S07]  /*16710*/  HMMA.16816.F32.BF16 R8, R64.reuse, R10, RZ ;  /* 0x0000000a4008723c */ /* 0x040fee00000418ff */
[----:B------:R-:W1:Y:S01]  /*16720*/  LDSM.16.M88.4 R48, [R145+0x4400] ;  /* 0x004400009130783b */ /* 0x000e620000000200 */
[C---:B--2---:R-:W-:Y:S07]  /*16730*/  HMMA.16816.F32.BF16 R12, R64.reuse, R16, RZ ;  /* 0x00000010400c723c */ /* 0x044fee00000418ff */
[----:B------:R-:W2:Y:S01]  /*16740*/  LDSM.16.M88.4 R56, [R145+0x4800] ;  /* 0x004800009138783b */ /* 0x000ea20000000200 */
[C---:B------:R-:W-:Y:S07]  /*16750*/  HMMA.16816.F32.BF16 R16, R64.reuse, R18, RZ ;  /* 0x000000124010723c */ /* 0x040fee00000418ff */
[----:B------:R-:W1:Y:S01]  /*16760*/  LDSM.16.M88.4 R120, [R145+0x4c00] ;  /* 0x004c00009178783b */ /* 0x000e620000000200 */
[C---:B----4-:R-:W-:Y:S07]  /*16770*/  HMMA.16816.F32.BF16 R20, R64.reuse, R24, RZ ;  /* 0x000000184014723c */ /* 0x050fee00000418ff */
[----:B------:R-:W-:Y:S01]  /*16780*/  LDSM.16.M88.4 R124, [R144] ;  /* 0x00000000907c783b */ /* 0x000fe20000000200 */
[C---:B------:R-:W-:Y:S07]  /*16790*/  HMMA.16816.F32.BF16 R24, R64.reuse, R26, RZ ;  /* 0x0000001a4018723c */ /* 0x040fee00000418ff */
[----:B------:R-:W4:Y:S01]  /*167a0*/  LDSM.16.M88.4 R128, [R118+0x3000] ;  /* 0x003000007680783b */ /* 0x000f220000000200 */
[C---:B-----5:R-:W-:Y:S07]  /*167b0*/  HMMA.16816.F32.BF16 R28, R64.reuse, R32, RZ ;  /* 0x00000020401c723c */ /* 0x060fee00000418ff */
[----:B------:R-:W-:Y:S01]  /*167c0*/  LDSM.16.M88.4 R132, [R118+0x3800] ;  /* 0x003800007684783b */ /* 0x000fe20000000200 */
[C---:B------:R-:W-:Y:S07]  /*167d0*/  HMMA.16816.F32.BF16 R32, R64.reuse, R34, RZ ;  /* 0x000000224020723c */ /* 0x040fee00000418ff */
[----:B------:R-:W-:Y:S01]  /*167e0*/  LDSM.16.M88.4 R136, [R118+0x3c00] ;  /* 0x003c00007688783b */ /* 0x000fe20000000200 */
[C---:B---3--:R-:W-:Y:S07]  /*167f0*/  HMMA.16816.F32.BF16 R36, R64.reuse, R40, RZ ;  /* 0x000000284024723c */ /* 0x048fee00000418ff */
[----:B------:R-:W-:Y:S01]  /*16800*/  LDSM.16.M88.4 R140, [R118+0x4000] ;  /* 0x00400000768c783b */ /* 0x000fe20000000200 */
[C---:B------:R-:W-:Y:S08]  /*16810*/  HMMA.16816.F32.BF16 R40, R64.reuse, R42, RZ ;  /* 0x0000002a4028723c */ /* 0x040ff000000418ff */
[C---:B-1----:R-:W-:Y:S08]  /*16820*/  HMMA.16816.F32.BF16 R44, R64.reuse, R48, RZ ;  /* 0x00000030402c723c */ /* 0x042ff000000418ff */
[C---:B------:R-:W-:Y:S08]  /*16830*/  HMMA.16816.F32.BF16 R48, R64.reuse, R50, RZ ;  /* 0x000000324030723c */ /* 0x040ff000000418ff */
[C---:B--2---:R-:W-:Y:S08]  /*16840*/  HMMA.16816.F32.BF16 R52, R64.reuse, R56, RZ ;  /* 0x000000384034723c */ /* 0x044ff000000418ff */
[C---:B------:R-:W-:Y:S08]  /*16850*/  HMMA.16816.F32.BF16 R56, R64.reuse, R58, RZ ;  /* 0x0000003a4038723c */ /* 0x040ff000000418ff */
[C---:B------:R-:W-:Y:S08]  /*16860*/  HMMA.16816.F32.BF16 R60, R64.reuse, R120, RZ ;  /* 0x00000078403c723c */ /* 0x040ff000000418ff */
[----:B------:R-:W-:Y:S01]  /*16870*/  HMMA.16816.F32.BF16 R64, R64, R122, RZ ;  /* 0x0000007a4040723c */ /* 0x000fe200000418ff */
[----:B------:R-:W1:Y:S07]  /*16880*/  LDSM.16.M88.4 R120, [R118+0x3400] ;  /* 0x003400007678783b */ /* 0x000e6e0000000200 */
[C---:B----4-:R-:W-:Y:S08]  /*16890*/  HMMA.16816.F32.BF16 R4, R124.reuse, R128, R4 ;  /* 0x000000807c04723c */ /* 0x050ff00000041804 */
        /* <DEDUP_REMOVED lines=8> */
[C---:B------:R-:W-:Y:S08]  /*16920*/  HMMA.16816.F32.BF16 R28, R124.reuse, R136, R28 ;  /* 0x000000887c1c723c */ /* 0x040ff0000004181c */
        /* <DEDUP_REMOVED lines=8> */
[C---:B-1----:R-:W-:Y:S08]  /*169b0*/  HMMA.16816.F32.BF16 R52, R124.reuse, R120, R52 ;  /* 0x000000787c34723c */ /* 0x042ff00000041834 */
[C---:B------:R-:W-:Y:S01]  /*169c0*/  HMMA.16816.F32.BF16 R56, R124.reuse, R122, R56 ;  /* 0x0000007a7c38723c */ /* 0x040fe20000041838 */
[----:B------:R-:W1:Y:S07]  /*169d0*/  LDSM.16.M88.4 R120, [R145+0x5800] ;  /* 0x005800009178783b */ /* 0x000e6e0000000200 */
[C---:B---3--:R-:W-:Y:S08]  /*169e0*/  HMMA.16816.F32.BF16 R60, R124.reuse, R132, R60 ;  /* 0x000000847c3c723c */ /* 0x048ff0000004183c */
[----:B------:R-:W-:Y:S01]  /*169f0*/  HMMA.16816.F32.BF16 R64, R124, R134, R64 ;  /* 0x000000867c40723c */ /* 0x000fe20000041840 */
[----:B------:R-:W3:Y:S07]  /*16a00*/  LDSM.16.M88.4 R124, [R145+0x5c00] ;  /* 0x005c0000917c783b */ /* 0x000eee0000000200 */
[C---:B----4-:R-:W-:Y:S01]  /*16a10*/  HMMA.16816.F32.BF16 R4, R136.reuse, R140, R4 ;  /* 0x0000008c8804723c */ /* 0x050fe20000041804 */
[----:B------:R-:W4:Y:S07]  /*16a20*/  LDSM.16.M88.4 R132, [R145+0x6000] ;  /* 0x006000009184783b */ /* 0x000f2e0000000200 */
[C---:B------:R-:W-:Y:S01]  /*16a30*/  HMMA.16816.F32.BF16 R8, R136.reuse, R142, R8 ;  /* 0x0000008e8808723c */ /* 0x040fe20000041808 */
        /* <DEDUP_REMOVED lines=10> */
[C---:B----4-:R-:W-:Y:S08]  /*16ae0*/  HMMA.16816.F32.BF16 R36, R136.reuse, R132, R36 ;  /* 0x000000848824723c */ /* 0x050ff00000041824 */
[C---:B------:R-:W-:Y:S01]  /*16af0*/  HMMA.16816.F32.BF16 R40, R136.reuse, R134, R40 ;  /* 0x000000868828723c */ /* 0x040fe20000041828 */
[----:B------:R-:W3:Y:S07]  /*16b00*/  LDSM.16.M88.4 R132, [R118+0x5000] ;  /* 0x005000007684783b */ /* 0x000eee0000000200 */
[C---:B-----5:R-:W-:Y:S08]  /*16b10*/  HMMA.16816.F32.BF16 R44, R136.reuse, R140, R44 ;  /* 0x0000008c882c723c */ /* 0x060ff0000004182c */
[C---:B------:R-:W-:Y:S01]  /*16b20*/  HMMA.16816.F32.BF16 R48, R136.reuse, R142, R48 ;  /* 0x0000008e8830723c */ /* 0x040fe20000041830 */
[----:B------:R-:W4:Y:S07]  /*16b30*/  LDSM.16.M88.4 R140, [R118+0x5400] ;  /* 0x00540000768c783b */ /* 0x000f2e0000000200 */
[C---:B--2---:R-:W-:Y:S08]  /*16b40*/  HMMA.16816.F32.BF16 R52, R136.reuse, R128, R52 ;  /* 0x000000808834723c */ /* 0x044ff00000041834 */
[C---:B------:R-:W-:Y:S01]  /*16b50*/  HMMA.16816.F32.BF16 R56, R136.reuse, R130, R56 ;  /* 0x000000828838723c */ /* 0x040fe20000041838 */
[----:B------:R-:W2:Y:S07]  /*16b60*/  LDSM.16.M88.4 R128, [R118+0x5800] ;  /* 0x005800007680783b */ /* 0x000eae0000000200 */
[C---:B-1----:R-:W-:Y:S08]  /*16b70*/  HMMA.16816.F32.BF16 R60, R136.reuse, R120, R60 ;  /* 0x00000078883c723c */ /* 0x042ff0000004183c */
[----:B------:R-:W-:Y:S01]  /*16b80*/  HMMA.16816.F32.BF16 R64, R136, R122, R64 ;  /* 0x0000007a8840723c */ /* 0x000fe20000041840 */
[----:B------:R-:W1:Y:S07]  /*16b90*/  LDSM.16.M88.4 R120, [R118+0x5c00] ;  /* 0x005c00007678783b */ /* 0x000e6e0000000200 */
[C---:B---3--:R-:W-:Y:S01]  /*16ba0*/  HMMA.16816.F32.BF16 R4, R124.reuse, R132, R4 ;  /* 0x000000847c04723c */ /* 0x048fe20000041804 */
[----:B------:R-:W-:Y:S07]  /*16bb0*/  LDSM.16.M88.4 R136, [R118+0x6400] ;  /* 0x006400007688783b */ /* 0x000fee0000000200 */
[C---:B------:R-:W-:Y:S01]  /*16bc0*/  HMMA.16816.F32.BF16 R8, R124.reuse, R134, R8 ;  /* 0x000000867c08723c */ /* 0x040fe20000041808 */
[----:B------:R-:W3:Y:S07]  /*16bd0*/  LDSM.16.M88.4 R132, [R118+0x6000] ;  /* 0x006000007684783b */ /* 0x000eee0000000200 */
[C---:B----4-:R-:W-:Y:S08]  /*16be0*/  HMMA.16816.F32.BF16 R12, R124.reuse, R140, R12 ;  /* 0x0000008c7c0c723c */ /* 0x050ff0000004180c */
[C---:B------:R-:W-:Y:S01]  /*16bf0*/  HMMA.16816.F32.BF16 R16, R124.reuse, R142, R16 ;  /* 0x0000008e7c10723c */ /* 0x040fe20000041810 */
[----:B------:R-:W4:Y:S07]  /*16c00*/  LDSM.16.M88.4 R140, [R118+0x6800] ;  /* 0x00680000768c783b */ /* 0x000f2e0000000200 */
        /* <DEDUP_REMOVED lines=9> */
[C---:B------:R-:W-:Y:S08]  /*16ca0*/  HMMA.16816.F32.BF16 R44, R124.reuse, R136, R44 ;  /* 0x000000887c2c723c */ /* 0x040ff0000004182c */
[C---:B------:R-:W-:Y:S01]  /*16cb0*/  HMMA.16816.F32.BF16 R48, R124.reuse, R138, R48 ;  /* 0x0000008a7c30723c */ /* 0x040fe20000041830 */
[----:B------:R-:W3:Y:S07]  /*16cc0*/  LDSM.16.M88.4 R136, [R145+0x7400] ;  /* 0x007400009188783b */ /* 0x000eee0000000200 */
[C---:B----4-:R-:W-:Y:S08]  /*16cd0*/  HMMA.16816.F32.BF16 R52, R124.reuse, R140, R52 ;  /* 0x0000008c7c34723c */ /* 0x050ff00000041834 */
[C---:B------:R-:W-:Y:S01]  /*16ce0*/  HMMA.16816.F32.BF16 R56, R124.reuse, R142, R56 ;  /* 0x0000008e7c38723c */ /* 0x040fe20000041838 */
[----:B------:R-:W4:Y:S07]  /*16cf0*/  LDSM.16.M88.4 R140, [R145+0x7800] ;  /* 0x00780000918c783b */ /* 0x000f2e0000000200 */
[C---:B--2---:R-:W-:Y:S08]  /*16d00*/  HMMA.16816.F32.BF16 R60, R124.reuse, R128, R60 ;  /* 0x000000807c3c723c */ /* 0x044ff0000004183c */
[----:B------:R-:W-:Y:S01]  /*16d10*/  HMMA.16816.F32.BF16 R64, R124, R130, R64 ;  /* 0x000000827c40723c */ /* 0x000fe20000041840 */
[----:B------:R-:W2:Y:S07]  /*16d20*/  LDSM.16.M88.4 R124, [R145+0x7c00] ;  /* 0x007c0000917c783b */ /* 0x000eae0000000200 */
[C---:B-1----:R-:W-:Y:S01]  /*16d30*/  HMMA.16816.F32.BF16 R4, R120.reuse, R132, R4 ;  /* 0x000000847804723c */ /* 0x042fe20000041804 */
[----:B------:R-:W1:Y:S07]  /*16d40*/  LDSM.16.M88.4 R128, [R145+0x8000] ;  /* 0x008000009180783b */ /* 0x000e6e0000000200 */
        /* <DEDUP_REMOVED lines=14> */
[C---:B--2---:R-:W-:Y:S08]  /*16e30*/  HMMA.16816.F32.BF16 R44, R120.reuse, R124, R44 ;  /* 0x0000007c782c723c */ /* 0x044ff0000004182c */
[C---:B------:R-:W-:Y:S08]  /*16e40*/  HMMA.16816.F32.BF16 R48, R120.reuse, R126, R48 ;  /* 0x0000007e7830723c */ /* 0x040ff00000041830 */
[C---:B------:R-:W-:Y:S08]  /*16e50*/  HMMA.16816.F32.BF16 R52, R120.reuse, R132, R52 ;  /* 0x000000847834723c */ /* 0x040ff00000041834 */
[C---:B------:R-:W-:Y:S08]  /*16e60*/  HMMA.16816.F32.BF16 R56, R120.reuse, R134, R56 ;  /* 0x000000867838723c */ /* 0x040ff00000041838 */
[C---:B-1----:R-:W-:Y:S08]  /*16e70*/  HMMA.16816.F32.BF16 R60, R120.reuse, R128, R60 ;  /* 0x00000080783c723c */ /* 0x042ff0000004183c */
[----:B------:R-:W-:Y:S01]  /*16e80*/  HMMA.16816.F32.BF16 R64, R120, R130, R64 ;  /* 0x000000827840723c */ /* 0x000fe20000041840 */
[----:B------:R-:W1:Y:S07]  /*16e90*/  LDSM.16.M88.4 R120, [R118+0x7400] ;  /* 0x007400007678783b */ /* 0x000e6e0000000200 */
[C---:B------:R-:W-:Y:S08]  /*16ea0*/  HMMA.16816.F32.BF16 R4, R136.reuse, R140, R4 ;  /* 0x0000008c8804723c */ /* 0x040ff00000041804 */
[C---:B------:R-:W-:Y:S11]  /*16eb0*/  HMMA.16816.F32.BF16 R8, R136.reuse, R142, R8 ;  /* 0x0000008e8808723c */ /* 0x040ff60000041808 */
[----:B------:R-:W-:Y:S05]  /*16ec0*/  @!UPT UIADD3 URZ, URZ, URZ, URZ ;  /* 0x0000003f3f3ff290 */ /* 0x000fea000fffe03f */
[----:B------:R-:W-:Y:S02]  /*16ed0*/  FMUL.FTZ R129, R4, c[0x0][0x2ec] ;  /* 0x0000bb0004817a20 */ /* 0x000fe40000410000 */
[----:B------:R-:W-:Y:S02]  /*16ee0*/  FMUL.FTZ R127, R5, c[0x0][0x2ec] ;  /* 0x0000bb00057f7a20 */ /* 0x000fe40000410000 */
[----:B------:R-:W-:Y:S02]  /*16ef0*/  FMUL.FTZ R128, R6, c[0x0][0x2ec] ;  /* 0x0000bb0006807a20 */ /* 0x000fe40000410000 */
[----:B------:R-:W2:Y:S01]  /*16f00*/  MUFU.TANH R129, R129 ;  /* 0x0000008100817308 */ /* 0x000ea20000002400 */
[----:B------:R-:W-:Y:S02]  /*16f10*/  FMUL.FTZ R204, R7, c[0x0][0x2ec] ;  /* 0x0000bb0007cc7a20 */ /* 0x000fe40000410000 */
[----:B------:R-:W3:Y:S01]  /*16f20*/  LDSM.16.M88.4 R4, [R118+0x7800] ;  /* 0x007800007604783b */ /* 0x000ee20000000200 */
[----:B------:R-:W-:Y:S01]  /*16f30*/  FMUL.FTZ R9, R9, c[0x0][0x2ec] ;  /* 0x0000bb0009097a20 */ /* 0x000fe20000410000 */
[C---:B-1----:R-:W-:Y:S03]  /*16f40*/  HMMA.16816.F32.BF16 R12, R136.reuse, R120, R12 ;  /* 0x00000078880c723c */ /* 0x042fe6000004180c */
[----:B------:R-:W-:Y:S02]  /*16f50*/  FMUL.FTZ R10, R10, c[0x0][0x2ec] ;  /* 0x0000bb000a0a7a20 */ /* 0x000fe40000410000 */
[----:B------:R-:W1:Y:S01]  /*16f60*/  MUFU.TANH R121, R9 ;  /* 0x0000000900797308 */ /* 0x000e620000002400 */
[----:B------:R-:W-:Y:S02]  /*16f70*/  FMUL.FTZ R11, R11, c[0x0][0x2ec] ;  /* 0x0000bb000b0b7a20 */ /* 0x000fe40000410000 */
[----:B------:R-:W-:Y:S01]  /*16f80*/  FMUL.FTZ R125, R8, c[0x0][0x2ec] ;  /* 0x0000bb00087d7a20 */ /* 0x000fe20000410000 */
[C---:B------:R-:W-:Y:S06]  /*16f90*/  HMMA.16816.F32.BF16 R16, R136.reuse, R122, R16 ;  /* 0x0000007a8810723c */ /* 0x040fec0000041810 */
[----:B------:R-:W4:Y:S09]  /*16fa0*/  MUFU.TANH R206, R10 ;  /* 0x0000000a00ce7308 */ /* 0x000f320000002400 */
[----:B------:R-:W-:Y:S01]  /*16fb0*/  FMUL.FTZ R199, R12, c[0x0][0x2ec] ;  /* 0x0000bb000cc77a20 */ /* 0x000fe20000410000 */
[----:B------:R5:W1:Y:S01]  /*16fc0*/  MUFU.TANH R120, R11 ;  /* 0x0000000b00787308 */ /* 0x000a620000002400 */
[----:B------:R-:W-:Y:S02]  /*16fd0*/  FMUL.FTZ R13, R13, c[0x0][0x2ec] ;  /* 0x0000bb000d0d7a20 */ /* 0x000fe40000410000 */
[----:B------:R-:W-:Y:S02]  /*16fe0*/  FMUL.FTZ R14, R14, c[0x0][0x2ec] ;  /* 0x0000bb000e0e7a20 */ /* 0x000fe40000410000 */
[----:B------:R-:W-:Y:S03]  /*16ff0*/  FMUL.FTZ R15, R15, c[0x0][0x2ec] ;  /* 0x0000bb000f0f7a20 */ /* 0x000fe60000410000 */
[----:B------:R-:W-:Y:S02]  /*17000*/  FMUL.FTZ R195, R16, c[0x0][0x2ec] ;  /* 0x0000bb0010c37a20 */ /* 0x000fe40000410000 */
[----:B------:R-:W1:Y:S01]  /*17010*/  MUFU.TANH R127, R127 ;  /* 0x0000007f007f7308 */ /* 0x000e620000002400 */
[----:B------:R-:W-:Y:S01]  /*17020*/  FMUL.FTZ R17, R17, c[0x0][0x2ec] ;  /* 0x0000bb0011117a20 */ /* 0x000fe20000410000 */
[C---:B---3--:R-:W-:Y:S03]  /*17030*/  HMMA.16816.F32.BF16 R20, R136.reuse, R4, R20 ;  /* 0x000000048814723c */ /* 0x048fe60000041814 */
[----:B------:R-:W-:Y:S02]  /*17040*/  FMUL.FTZ R18, R18, c[0x0][0x2ec] ;  /* 0x0000bb0012127a20 */ /* 0x000fe40000410000 */
[----:B------:R-:W-:Y:S03]  /*17050*/  FMUL.FTZ R19, R19, c[0x0][0x2ec] ;  /* 0x0000bb0013137a20 */ /* 0x000fe60000410000 */
[----:B------:R-:W3:Y:S01]  /*17060*/  MUFU.TANH R128, R128 ;  /* 0x0000008000807308 */ /* 0x000ee20000002400 */
[C---:B------:R-:W-:Y:S01]  /*17070*/  HMMA.16816.F32.BF16 R24, R136.reuse, R6, R24 ;  /* 0x000000068818723c */ /* 0x040fe20000041818 */
[----:B------:R-:W-:Y:S08]  /*17080*/  LDSM.16.M88.4 R4, [R118+0x8000] ;  /* 0x008000007604783b */ /* 0x000ff00000000200 */
[----:B------:R-:W1:Y:S01]  /*17090*/  MUFU.TANH R204, R204 ;  /* 0x000000cc00cc7308 */ /* 0x000e620000002400 */
[----:B-----5:R-:W5:Y:S05]  /*170a0*/  LDSM.16.M88.4 R8, [R118+0x7c00] ;  /* 0x007c00007608783b */ /* 0x020f6a0000000200 */
[----:B------:R-:W-:Y:S02]  /*170b0*/  FMUL.FTZ R191, R20, c[0x0][0x2ec] ;  /* 0x0000bb0014bf7a20 */ /* 0x000fe40000410000 */
[----:B------:R-:W-:Y:S02]  /*170c0*/  FMUL.FTZ R21, R21, c[0x0][0x2ec] ;  /* 0x0000bb0015157a20 */ /* 0x000fe40000410000 */
[----:B------:R-:W1:Y:S01]  /*170d0*/  MUFU.TANH R125, R125 ;  /* 0x0000007d007d7308 */ /* 0x000e620000002400 */
[----:B------:R-:W-:Y:S02]  /*170e0*/  FMUL.FTZ R22, R22, c[0x0][0x2ec] ;  /* 0x0000bb0016167a20 */ /* 0x000fe40000410000 */
[----:B------:R-:W-:Y:S02]  /*170f0*/  FMUL.FTZ R23, R23, c[0x0][0x2ec] ;  /* 0x0000bb0017177a20 */ /* 0x000fe40000410000 */
[----:B------:R-:W-:Y:S02]  /*17100*/  FMUL.FTZ R187, R24, c[0x0][0x2ec] ;  /* 0x0000bb0018bb7a20 */ /* 0x000fe40000410000 */
[----:B------:R-:W-:Y:S02]  /*17110*/  FMUL.FTZ R25, R25, c[0x0][0x2ec] ;  /* 0x0000bb0019197a20 */ /* 0x000fe40000410000 */
[----:B------:R-:W-:Y:S01]  /*17120*/  FMUL.FTZ R26, R26, c[0x0][0x2ec] ;  /* 0x0000bb001a1a7a20 */ /* 0x000fe20000410000 */
[----:B------:R-:W1:Y:S01]  /*17130*/  MUFU.TANH R199, R199 ;  /* 0x000000c700c77308 */ /* 0x000e620000002400 */
[----:B------:R-:W-:Y:S09]  /*17140*/  FMUL.FTZ R27, R27, c[0x0][0x2ec] ;  /* 0x0000bb001b1b7a20 */ /* 0x000ff20000410000 */
[----:B------:R-:W1:Y:S10]  /*17150*/  MUFU.TANH R197, R13 ;  /* 0x0000000d00c57308 */ /* 0x000e740000002400 */
[----:B------:R-:W1:Y:S01]  /*17160*/  MUFU.TANH R202, R14 ;  /* 0x0000000e00ca7308 */ /* 0x000e620000002400 */
[C---:B-----5:R-:W-:Y:S08]  /*17170*/  HMMA.16816.F32.BF16 R28, R136.reuse, R8, R28 ;  /* 0x00000008881c723c */ /* 0x060ff0000004181c */
[C---:B------:R-:W-:Y:S01]  /*17180*/  HMMA.16816.F32.BF16 R32, R136.reuse, R10, R32 ;  /* 0x0000000a8820723c */ /* 0x040fe20000041820 */
[----:B------:R-:W1:Y:S01]  /*17190*/  MUFU.TANH R200, R15 ;  /* 0x0000000f00c87308 */ /* 0x000e620000002400 */
[----:B------:R-:W5:Y:S06]  /*171a0*/  LDSM.16.M88.4 R8, [R118+0x8400] ;  /* 0x008400007608783b */ /* 0x000f6c0000000200 */
[C---:B------:R-:W-:Y:S03]  /*171b0*/  HMMA.16816.F32.BF16 R36, R136.reuse, R4, R36 ;  /* 0x000000048824723c */ /* 0x040fe60000041824 */
[----:B------:R-:W1:Y:S05]  /*171c0*/  MUFU.TANH R195, R195 ;  /* 0x000000c300c37308 */ /* 0x000e6a0000002400 */
        /* <DEDUP_REMOVED lines=48> */
[----:B------:R5:W1:Y:S03]  /*174d0*/  MUFU.TANH R132, R55 ;  /* 0x0000003700847308 */ /* 0x000a660000002400 */
[----:B------:R-:W-:Y:S02]  /*174e0*/  FMUL.FTZ R57, R57, c[0x0][0x2ec] ;  /* 0x0000bb0039397a20 */ /* 0x000fe40000410000 */
[----:B------:R-:W-:Y:S02]  /*174f0*/  FMUL.FTZ R58, R58, c[0x0][0x2ec] ;  /* 0x0000bb003a3a7a20 */ /* 0x000fe40000410000 */
[----:B------:R-:W-:Y:S03]  /*17500*/  FMUL.FTZ R59, R59, c[0x0][0x2ec] ;  /* 0x0000bb003b3b7a20 */ /* 0x000fe60000410000 */
[----:B------:R-:W1:Y:S05]  /*17510*/  MUFU.TANH R187, R187 ;  /* 0x000000bb00bb7308 */ /* 0x000e6a0000002400 */
[----:B------:R-:W-:Y:S02]  /*17520*/  FMUL.FTZ R142, R60, c[0x0][0x2ec] ;  /* 0x0000bb003c8e7a20 */ /* 0x000fe40000410000 */
[----:B------:R-:W-:Y:S02]  /*17530*/  FMUL.FTZ R61, R61, c[0x0][0x2ec] ;  /* 0x0000bb003d3d7a20 */ /* 0x000fe40000410000 */
[----:B------:R-:W-:Y:S01]  /*17540*/  FMUL.FTZ R63, R63, c[0x0][0x2ec] ;  /* 0x0000bb003f3f7a20 */ /* 0x000fe20000410000 */
[----:B------:R1:W1:Y:S03]  /*17550*/  MUFU.TANH R185, R25 ;  /* 0x0000001900b97308 */ /* 0x0002660000002400 */
[----:B------:R-:W-:Y:S02]  /*17560*/  FMUL.FTZ R137, R64, c[0x0][0x2ec] ;  /* 0x0000bb0040897a20 */ /* 0x000fe40000410000 */
[----:B-----5:R-:W-:Y:S02]  /*17570*/  FMUL.FTZ R55, R62, c[0x0][0x2ec] ;  /* 0x0000bb003e377a20 */ /* 0x020fe40000410000 */
[----:B------:R-:W-:Y:S02]  /*17580*/  FMUL.FTZ R53, R66, c[0x0][0x2ec] ;  /* 0x0000bb0042357a20 */ /* 0x000fe40000410000 */
[----:B------:R-:W-:Y:S01]  /*17590*/  FMUL.FTZ R52, R67, c[0x0][0x2ec] ;  /* 0x0000bb0043347a20 */ /* 0x000fe20000410000 */
[----:B------:R1:W1:Y:S01]  /*175a0*/  MUFU.TANH R190, R26 ;  /* 0x0000001a00be7308 */ /* 0x0002620000002400 */
[----:B------:R-:W-:Y:S09]  /*175b0*/  FMUL.FTZ R65, R65, c[0x0][0x2ec] ;  /* 0x0000bb0041417a20 */ /* 0x000ff20000410000 */
        /* <DEDUP_REMOVED lines=35> */
[----:B------:R-:W1:Y:S10]  /*177f0*/  MUFU.TANH R137, R137 ;  /* 0x0000008900897308 */ /* 0x000e740000002400 */
[----:B------:R1:W1:Y:S10]  /*17800*/  MUFU.TANH R138, R65 ;  /* 0x00000041008a7308 */ /* 0x0002740000002400 */
[----:B------:R-:W1:Y:S10]  /*17810*/  MUFU.TANH R53, R53 ;  /* 0x0000003500357308 */ /* 0x000e740000002400 */
        /* <DEDUP_REMOVED lines=68> */
.L_x_2239:
        /* <DEDUP_REMOVED lines=26> */
.L_x_2238:
[----:B--234-:R-:W-:Y:S01]  /*17e00*/  FMNMX.FTZ R0, R129, R117, !PT ;  /* 0x0000007581007209 */ /* 0x01cfe20007810000 */
[----:B------:R-:W-:Y:S01]  /*17e10*/  LDSM.16.MT88.4 R20, [R116+0x9000] ;  /* 0x009000007414783b */ /* 0x000fe20000004200 */
[----:B------:R-:W-:Y:S02]  /*17e20*/  FMNMX.FTZ R7, R128, R3, !PT ;  /* 0x0000000380077209 */ /* 0x000fe40007810000 */
[----:B------:R-:W-:Y:S02]  /*17e30*/  FMNMX.FTZ R0, R127, R0, !PT ;  /* 0x000000007f007209 */ /* 0x000fe40007810000 */
[----:B------:R-:W-:Y:S02]  /*17e40*/  FMNMX.FTZ R7, R204, R7, !PT ;  /* 0x00000007cc077209 */ /* 0x000fe40007810000 */
[----:B------:R-:W-:Y:S01]  /*17e50*/  FMNMX.FTZ R0, R125, R0, !PT ;  /* 0x000000007d007209 */ /* 0x000fe20007810000 */
[----:B-1----:R-:W-:Y:S01]  /*17e60*/  LDSM.16.MT88.4 R28, [R119+0xb000] ;  /* 0x00b00000771c783b */ /* 0x002fe20000004200 */
        /* <DEDUP_REMOVED lines=70> */
[----:B-1----:R-:W-:Y:S04]  /*182d0*/  FMNMX.FTZ R2, R11, R2, !PT ;  /* 0x000000020b027209 */ /* 0x002fe80007810000 */
[C---:B------:R-:W-:Y:S01]  /*182e0*/  FSETP.NEU.FTZ.AND P0, PT, R2.reuse, -INF , PT ;  /* 0xff8000000200780b */ /* 0x040fe20003f1d000 */
[C---:B------:R-:W-:Y:S01]  /*182f0*/  FADD.FTZ R4, -R2.reuse, R117 ;  /* 0x0000007502047221 */ /* 0x040fe20000010100 */
[----:B------:R-:W-:Y:S01]  /*18300*/  MOV R117, R2 ;  /* 0x0000000200757202 */ /* 0x000fe20000000f00 */
[----:B------:R-:W-:Y:S01]  /*18310*/  FMUL.FTZ R170, R2, c[0x0][0x23c] ;  /* 0x00008f0002aa7a20 */ /* 0x000fe20000410000 */
[----:B--2---:R-:W-:Y:S01]  /*18320*/  FMNMX.FTZ R0, R5, R0, !PT ;  /* 0x0000000005007209 */ /* 0x004fe20007810000 */
[----:B------:R-:W-:Y:S03]  /*18330*/  FMUL.FTZ R54, R4, c[0x0][0x23c] ;  /* 0x00008f0004367a20 */ /* 0x000fe60000410000 */
[----:B------:R-:W-:Y:S01]  /*18340*/  FSEL R170, R170, RZ, P0 ;  /* 0x000000ffaaaa7208 */ /* 0x000fe20000000000 */
[C---:B------:R-:W-:Y:S01]  /*18350*/  FADD.FTZ R4, -R0.reuse, R3 ;  /* 0x0000000300047221 */ /* 0x040fe20000010100 */
[----:B------:R-:W-:Y:S01]  /*18360*/  FSETP.NEU.FTZ.AND P0, PT, R0, -INF , PT ;  /* 0xff8000000000780b */ /* 0x000fe20003f1d000 */
[----:B------:R-:W1:Y:S02]  /*18370*/  MUFU.EX2 R54, R54 ;  /* 0x0000003600367308 */ /* 0x000e640000000800 */
[----:B------:R-:W-:Y:S02]  /*18380*/  FMUL.FTZ R3, R4, c[0x0][0x23c] ;  /* 0x00008f0004037a20 */ /* 0x000fe40000410000 */
[----:B------:R-:W-:Y:S02]  /*18390*/  FMUL.FTZ R4, R0, c[0x0][0x23c] ;  /* 0x00008f0000047a20 */ /* 0x000fe40000410000 */
[--C-:B------:R-:W-:Y:S02]  /*183a0*/  FFMA.FTZ R168, R129, c[0x0][0x23c], -R170.reuse ;  /* 0x00008f0081a87a23 */ /* 0x100fe400000108aa */
[--C-:B------:R-:W-:Y:S01]  /*183b0*/  FFMA.FTZ R129, R127, c[0x0][0x23c], -R170.reuse ;  /* 0x00008f007f817a23 */ /* 0x100fe200000108aa */
[----:B------:R-:W-:Y:S01]  /*183c0*/  FSEL R127, R4, RZ, P0 ;  /* 0x000000ff047f7208 */ /* 0x000fe20000000000 */
[--C-:B------:R-:W-:Y:S01]  /*183d0*/  FFMA.FTZ R125, R125, c[0x0][0x23c], -R170.reuse ;  /* 0x00008f007d7d7a23 */ /* 0x100fe200000108aa */
[----:B------:R-:W2:Y:S01]  /*183e0*/  MUFU.EX2 R3, R3 ;  /* 0x0000000300037308 */ /* 0x000ea20000000800 */
[--C-:B------:R-:W-:Y:S01]  /*183f0*/  FFMA.FTZ R122, R121, c[0x0][0x23c], -R170.reuse ;  /* 0x00008f00797a7a23 */ /* 0x100fe200000108aa */
[----:B------:R-:W-:Y:S01]  /*18400*/  ISETP.GT.AND P0, PT, R156, 0x1, PT ;  /* 0x000000019c00780c */ /* 0x000fe20003f04270 */
[--C-:B------:R-:W-:Y:S02]  /*18410*/  FFMA.FTZ R128, R128, c[0x0][0x23c], -R127.reuse ;  /* 0x00008f0080807a23 */ /* 0x100fe4000001087f */
[--C-:B------:R-:W-:Y:S02]  /*18420*/  FFMA.FTZ R123, R204, c[0x0][0x23c], -R127.reuse ;  /* 0x00008f00cc7b7a23 */ /* 0x100fe4000001087f */
[--C-:B------:R-:W-:Y:S02]  /*18430*/  FFMA.FTZ R121, R206, c[0x0][0x23c], -R127.reuse ;  /* 0x00008f00ce797a23 */ /* 0x100fe4000001087f */
[--C-:B------:R-:W-:Y:S01]  /*18440*/  FFMA.FTZ R120, R120, c[0x0][0x23c], -R127.reuse ;  /* 0x00008f0078787a23 */ /* 0x100fe2000001087f */
[----:B------:R-:W-:Y:S01]  /*18450*/  MUFU.EX2 R168, R168 ;  /* 0x000000a800a87308 */ /* 0x000fe20000000800 */
[--C-:B------:R-:W-:Y:S02]  /*18460*/  FFMA.FTZ R200, R200, c[0x0][0x23c], -R127.reuse ;  /* 0x00008f00c8c87a23 */ /* 0x100fe4000001087f */
[C---:B-1----:R-:W-:Y:S02]  /*18470*/  FMUL.FTZ R4, R54.reuse, R112 ;  /* 0x0000007036047220 */ /* 0x042fe40000410000 */
[C---:B------:R-:W-:Y:S02]  /*18480*/  FMUL.FTZ R5, R54.reuse, R113 ;  /* 0x0000007136057220 */ /* 0x040fe40000410000 */
        /* <DEDUP_REMOVED lines=30> */
[----:B------:R-:W-:Y:S01]  /*18670*/  LDSM.16.MT88.4 R76, [R116+0xc400] ;  /* 0x00c40000744c783b */ /* 0x000fe20000004200 */
[C---:B------:R-:W-:Y:S01]  /*18680*/  FMUL.FTZ R48, R54.reuse, R68 ;  /* 0x0000004436307220 */ /* 0x040fe20000410000 */
[----:B--2---:R-:W-:Y:S01]  /*18690*/  F2FP.BF16.PACK_AB R57, R123, R128 ;  /* 0x000000807b39723e */ /* 0x004fe200000010ff */
[----:B------:R-:W-:Y:S02]  /*186a0*/  FMUL.FTZ R49, R54, R69 ;  /* 0x0000004536317220 */ /* 0x000fe40000410000 */
[C---:B------:R-:W-:Y:S02]  /*186b0*/  FMUL.FTZ R50, R3.reuse, R70 ;  /* 0x0000004603327220 */ /* 0x040fe40000410000 */
[----:B------:R-:W-:Y:S02]  /*186c0*/  FMUL.FTZ R51, R3, R71 ;  /* 0x0000004703337220 */ /* 0x000fe40000410000 */
[----:B------:R-:W-:Y:S01]  /*186d0*/  MUFU.EX2 R121, R121 ;  /* 0x0000007900797308 */ /* 0x000fe20000000800 */
[----:B------:R-:W-:Y:S01]  /*186e0*/  LDSM.16.MT88.4 R68, [R116+0xb400] ;  /* 0x00b400007444783b */ /* 0x000fe20000004200 */
[--C-:B------:R-:W-:Y:S02]  /*186f0*/  FFMA.FTZ R87, R137, c[0x0][0x23c], -R170.reuse ;  /* 0x00008f0089577a23 */ /* 0x100fe400000108aa */
[--C-:B------:R-:W-:Y:S02]  /*18700*/  FFMA.FTZ R92, R136, c[0x0][0x23c], -R170.reuse ;  /* 0x00008f00885c7a23 */ /* 0x100fe400000108aa */
[--C-:B------:R-:W-:Y:S02]  /*18710*/  FFMA.FTZ R93, R197, c[0x0][0x23c], -R170.reuse ;  /* 0x00008f00c55d7a23 */ /* 0x100fe400000108aa */
[--C-:B------:R-:W-:Y:S02]  /*18720*/  FFMA.FTZ R86, R191, c[0x0][0x23c], -R170.reuse ;  /* 0x00008f00bf567a23 */ /* 0x100fe400000108aa */
[----:B------:R-:W2:Y:S01]  /*18730*/  MUFU.EX2 R120, R120 ;  /* 0x0000007800787308 */ /* 0x000ea20000000800 */
[--C-:B------:R-:W-:Y:S02]  /*18740*/  FFMA.FTZ R95, R131, c[0x0][0x23c], -R170.reuse ;  /* 0x00008f00835f7a23 */ /* 0x100fe400000108aa */
[----:B------:R-:W-:Y:S01]  /*18750*/  FFMA.FTZ R94, R135, c[0x0][0x23c], -R170 ;  /* 0x00008f00875e7a23 */ /* 0x000fe200000108aa */
[----:B-1----:R-:W-:Y:S01]  /*18760*/  F2FP.BF16.PACK_AB R58, R122, R125 ;  /* 0x0000007d7a3a723e */ /* 0x002fe200000010ff */
[----:B------:R-:W-:Y:S02]  /*18770*/  FFMA.FTZ R128, R3, R160, R128 ;  /* 0x000000a003807223 */ /* 0x000fe40000010080 */
[--C-:B------:R-:W-:Y:S02]  /*18780*/  FFMA.FTZ R167, R167, c[0x0][0x23c], -R170.reuse ;  /* 0x00008f00a7a77a23 */ /* 0x100fe400000108aa */
[--C-:B------:R-:W-:Y:S01]  /*18790*/  FFMA.FTZ R164, R164, c[0x0][0x23c], -R127.reuse ;  /* 0x00008f00a4a47a23 */ /* 0x100fe2000001087f */
[----:B------:R-:W-:Y:S01]  /*187a0*/  MUFU.EX2 R93, R93 ;  /* 0x0000005d005d7308 */ /* 0x000fe20000000800 */
[----:B------:R-:W-:Y:S02]  /*187b0*/  FFMA.FTZ R143, R143, c[0x0][0x23c], -R170 ;  /* 0x00008f008f8f7a23 */ /* 0x000fe400000108aa */
[--C-:B------:R-:W-:Y:S02]  /*187c0*/  FFMA.FTZ R162, R162, c[0x0][0x23c], -R127.reuse ;  /* 0x00008f00a2a27a23 */ /* 0x100fe4000001087f */
[----:B------:R-:W-:Y:S02]  /*187d0*/  FFMA.FTZ R168, R54, R161, R168 ;  /* 0x000000a136a87223 */ /* 0x000fe400000100a8 */
        /* <DEDUP_REMOVED lines=74> */
[----:B------:R-:W4:Y:S01]  /*18c80*/  MUFU.EX2 R82, R82 ;  /* 0x0000005200527308 */ /* 0x000f220000000800 */
[C---:B------:R-:W-:Y:S02]  /*18c90*/  FMUL.FTZ R46, R3.reuse, R74 ;  /* 0x0000004a032e7220 */ /* 0x040fe40000410000 */
[----:B------:R-:W-:Y:S02]  /*18ca0*/  FMUL.FTZ R47, R3, R75 ;  /* 0x0000004b032f7220 */ /* 0x000fe40000410000 */
[----:B------:R-:W5:Y:S01]  /*18cb0*/  LDSM.16.MT88.4 R72, [R116+0x9400] ;  /* 0x009400007448783b */ /* 0x000f620000004200 */
[--C-:B------:R-:W-:Y:S02]  /*18cc0*/  FFMA.FTZ R174, R174, c[0x0][0x23c], -R127.reuse ;  /* 0x00008f00aeae7a23 */ /* 0x100fe4000001087f */
[--C-:B------:R-:W-:Y:S02]  /*18cd0*/  FFMA.FTZ R131, R133, c[0x0][0x23c], -R170.reuse ;  /* 0x00008f0085837a23 */ /* 0x100fe400000108aa */
[C---:B------:R-:W-:Y:S01]  /*18ce0*/  HMMA.16816.F32.BF16 R44, R56.reuse, R60, R44 ;  /* 0x0000003c382c723c */ /* 0x040fe2000004182c */
[----:B------:R-:W-:Y:S02]  /*18cf0*/  MUFU.EX2 R3, R92 ;  /* 0x0000005c00037308 */ /* 0x000fe40000000800 */
[--C-:B------:R-:W-:Y:S02]  /*18d00*/  FFMA.FTZ R133, R134, c[0x0][0x23c], -R127.reuse ;  /* 0x00008f0086857a23 */ /* 0x100fe4000001087f */
[--C-:B------:R-:W-:Y:S02]  /*18d10*/  FFMA.FTZ R135, R141, c[0x0][0x23c], -R170.reuse ;  /* 0x00008f008d877a23 */ /* 0x100fe400000108aa */
[--C-:B------:R-:W-:Y:S01]  /*18d20*/  FFMA.FTZ R132, R132, c[0x0][0x23c], -R127.reuse ;  /* 0x00008f0084847a23 */ /* 0x100fe2000001087f */
[----:B------:R-:W-:Y:S01]  /*18d30*/  HMMA.16816.F32.BF16 R48, R56, R62, R48 ;  /* 0x0000003e3830723c */ /* 0x000fe20000041830 */
[----:B------:R-:W5:Y:S02]  /*18d40*/  LDSM.16.MT88.4 R60, [R119+0xb400] ;  /* 0x00b40000773c783b */ /* 0x000f640000004200 */
[----:B------:R-:W5:Y:S01]  /*18d50*/  MUFU.EX2 R83, R83 ;  /* 0x0000005300537308 */ /* 0x000f620000000800 */
[--C-:B------:R-:W-:Y:S02]  /*18d60*/  FFMA.FTZ R130, R130, c[0x0][0x23c], -R127.reuse ;  /* 0x00008f0082827a23 */ /* 0x100fe4000001087f */
[--C-:B------:R-:W-:Y:S01]  /*18d70*/  FFMA.FTZ R137, R126, c[0x0][0x23c], -R127.reuse ;  /* 0x00008f007e897a23 */ /* 0x100fe2000001087f */
[----:B-1----:R-:W-:Y:S01]  /*18d80*/  F2FP.BF16.PACK_AB R56, R93, R96 ;  /* 0x000000605d38723e */ /* 0x002fe200000010ff */
[----:B------:R-:W-:Y:S01]  /*18d90*/  FFMA.FTZ R124, R124, c[0x0][0x23c], -R127 ;  /* 0x00008f007c7c7a23 */ /* 0x000fe2000001087f */
[----:B--2---:R-:W-:Y:S03]  /*18da0*/  F2FP.BF16.PACK_AB R57, R84, R89 ;  /* 0x000000595439723e */ /* 0x004fe600000010ff */
[----:B---3--:R-:W-:Y:S01]  /*18db0*/  F2FP.BF16.PACK_AB R58, R80, R85 ;  /* 0x00000055503a723e */ /* 0x008fe200000010ff */
[----:B------:R-:W-:Y:S01]  /*18dc0*/  MUFU.EX2 R180, R180 ;  /* 0x000000b400b47308 */ /* 0x000fe20000000800 */
[----:B----4-:R-:W-:Y:S01]  /*18dd0*/  F2FP.BF16.PACK_AB R59, R82, R81 ;  /* 0x00000051523b723e */ /* 0x010fe200000010ff */
[--C-:B------:R-:W-:Y:S02]  /*18de0*/  FFMA.FTZ R142, R142, c[0x0][0x23c], -R170.reuse ;  /* 0x00008f008e8e7a23 */ /* 0x100fe400000108aa */
[----:B------:R-:W-:Y:S02]  /*18df0*/  FFMA.FTZ R170, R138, c[0x0][0x23c], -R170 ;  /* 0x00008f008aaa7a23 */ /* 0x000fe400000108aa */
[----:B------:R-:W-:Y:S02]  /*18e00*/  FADD.FTZ R168, R129, R168 ;  /* 0x000000a881a87221 */ /* 0x000fe40000010000 */
[C---:B------:R-:W-:Y:S02]  /*18e10*/  HMMA.16816.F32.BF16 R4, R56.reuse, R64, R4 ;  /* 0x000000403804723c */ /* 0x040fe40000041804 */
[----:B------:R-:W-:Y:S01]  /*18e20*/  MUFU.EX2 R165, R165 ;  /* 0x000000a500a57308 */ /* 0x000fe20000000800 */
[----:B------:R-:W-:Y:S04]  /*18e30*/  FADD.FTZ R128, R123, R128 ;  /* 0x000000807b807221 */ /* 0x000fe80000010000 */
[----:B------:R-:W-:Y:S01]  /*18e40*/  FADD.FTZ R121, R121, R128 ;  /* 0x0000008079797221 */ /* 0x000fe20000010000 */
[C---:B------:R-:W-:Y:S01]  /*18e50*/  HMMA.16816.F32.BF16 R8, R56.reuse, R66, R8 ;  /* 0x000000423808723c */ /* 0x040fe20000041808 */
[----:B------:R-:W1:Y:S03]  /*18e60*/  LDSM.16.MT88.4 R64, [R119+0xd400] ;  /* 0x00d400007740783b */ /* 0x000e660000004200 */
[----:B------:R-:W-:Y:S01]  /*18e70*/  MUFU.EX2 R166, R166 ;  /* 0x000000a600a67308 */ /* 0x000fe20000000800 */
[----:B------:R-:W-:Y:S03]  /*18e80*/  FADD.FTZ R120, R120, R121 ;  /* 0x0000007978787221 */ /* 0x000fe60000010000 */
[C---:B-----5:R-:W-:Y:S04]  /*18e90*/  HMMA.16816.F32.BF16 R12, R56.reuse, R72, R12 ;  /* 0x00000048380c723c */ /* 0x060fe8000004180c */
[----:B------:R-:W-:Y:S02]  /*18ea0*/  FADD.FTZ R89, R89, R120 ;  /* 0x0000007859597221 */ /* 0x000fe40000010000 */
[----:B------:R-:W-:Y:S02]  /*18eb0*/  MUFU.EX2 R162, R162 ;  /* 0x000000a200a27308 */ /* 0x000fe40000000800 */
[C---:B------:R-:W-:Y:S01]  /*18ec0*/  HMMA.16816.F32.BF16 R16, R56.reuse, R74, R16 ;  /* 0x0000004a3810723c */ /* 0x040fe20000041810 */
[----:B------:R-:W2:Y:S03]  /*18ed0*/  LDSM.16.MT88.4 R72, [R116+0xd400] ;  /* 0x00d400007448783b */ /* 0x000ea60000004200 */
[----:B------:R-:W-:Y:S04]  /*18ee0*/  FADD.FTZ R84, R84, R89 ;  /* 0x0000005954547221 */ /* 0x000fe80000010000 */
[C---:B------:R-:W-:Y:S01]  /*18ef0*/  HMMA.16816.F32.BF16 R20, R56.reuse, R60, R20 ;  /* 0x0000003c3814723c */ /* 0x040fe20000041814 */
[----:B------:R-:W-:Y:S07]  /*18f00*/  MUFU.EX2 R163, R163 ;  /* 0x000000a300a37308 */ /* 0x000fee0000000800 */
[C---:B------:R-:W-:Y:S01]  /*18f10*/  HMMA.16816.F32.BF16 R24, R56.reuse, R62, R24 ;  /* 0x0000003e3818723c */ /* 0x040fe20000041818 */
[----:B------:R-:W3:Y:S02]  /*18f20*/  LDSM.16.MT88.4 R60, [R119+0x9800] ;  /* 0x00980000773c783b */ /* 0x000ee40000004200 */
[----:B------:R4:W-:Y:S05]  /*18f30*/  MUFU.EX2 R136, R95 ;  /* 0x0000005f00887308 */ /* 0x0009ea0000000800 */
[C---:B------:R-:W-:Y:S05]  /*18f40*/  HMMA.16816.F32.BF16 R28, R56.reuse, R68, R28 ;  /* 0x00000044381c723c */ /* 0x040fea000004181c */
[----:B------:R5:W-:Y:S03]  /*18f50*/  MUFU.EX2 R134, R94 ;  /* 0x0000005e00867308 */ /* 0x000be60000000800 */
[C---:B------:R-:W-:Y:S01]  /*18f60*/  HMMA.16816.F32.BF16 R32, R56.reuse, R70, R32 ;  /* 0x000000463820723c */ /* 0x040fe20000041820 */
[----:B------:R-:W3:Y:S06]  /*18f70*/  LDSM.16.MT88.4 R68, [R116+0x9800] ;  /* 0x009800007444783b */ /* 0x000eec0000004200 */
[----:B------:R-:W3:Y:S01]  /*18f80*/  MUFU.EX2 R91, R91 ;  /* 0x0000005b005b7308 */ /* 0x000ee20000000800 */
[C---:B-1----:R-:W-:Y:S04]  /*18f90*/  HMMA.16816.F32.BF16 R36, R56.reuse, R64, R36 ;  /* 0x000000403824723c */ /* 0x042fe80000041824 */
[--C-:B----4-:R-:W-:Y:S04]  /*18fa0*/  FFMA.FTZ R95, R55, c[0x0][0x23c], -R127.reuse ;  /* 0x00008f00375f7a23 */ /* 0x110fe8000001087f */
[C---:B------:R-:W-:Y:S01]  /*18fb0*/  HMMA.16816.F32.BF16 R40, R56.reuse, R66, R40 ;  /* 0x000000423828723c */ /* 0x040fe20000041828 */
[----:B------:R-:W-:Y:S01]  /*18fc0*/  MUFU.EX2 R90, R90 ;  /* 0x0000005a005a7308 */ /* 0x000fe20000000800 */
[----:B------:R-:W1:Y:S02]  /*18fd0*/  LDSM.16.MT88.4 R64, [R119+0xb800] ;  /* 0x00b800007740783b */ /* 0x000e640000004200 */
[--C-:B-----5:R-:W-:Y:S02]  /*18fe0*/  FFMA.FTZ R94, R53, c[0x0][0x23c], -R127.reuse ;  /* 0x00008f00355e7a23 */ /* 0x120fe4000001087f */
[----:B------:R-:W-:Y:S02]  /*18ff0*/  FFMA.FTZ R127, R52, c[0x0][0x23c], -R127 ;  /* 0x00008f00347f7a23 */ /* 0x000fe4000001087f */
[C---:B--2---:R-:W-:Y:S03]  /*19000*/  HMMA.16816.F32.BF16 R44, R56.reuse, R72, R44 ;  /* 0x00000048382c723c */ /* 0x044fe6000004182c */
[----:B------:R-:W2:Y:S05]  /*19010*/  MUFU.EX2 R97, R97 ;  /* 0x0000006100617308 */ /* 0x000eaa0000000800 */
[----:B------:R-:W-:Y:S01]  /*19020*/  HMMA.16816.F32.BF16 R48, R56, R74, R48 ;  /* 0x0000004a3830723c */ /* 0x000fe20000041830 */
[----:B------:R-:W4:Y:S04]  /*19030*/  LDSM.16.MT88.4 R72, [R116+0xb800] ;  /* 0x00b800007448783b */ /* 0x000f280000004200 */
[----:B------:R-:W5:Y:S02]  /*19040*/  MUFU.EX2 R98, R98 ;  /* 0x0000006200627308 */ /* 0x000f640000000800 */
[----:B------:R-:W-:Y:S02]  /*19050*/  F2FP.BF16.PACK_AB R56, R83, R86 ;  /* 0x000000565338723e */ /* 0x000fe400000010ff */
[----:B---3--:R-:W-:Y:S06]  /*19060*/  F2FP.BF16.PACK_AB R57, R91, R88 ;  /* 0x000000585b39723e */ /* 0x008fec00000010ff */
[----:B------:R-:W-:Y:S01]  /*19070*/  MUFU.EX2 R172, R172 ;  /* 0x000000ac00ac7308 */ /* 0x000fe20000000800 */
[----:B--2---:R-:W-:Y:S09]  /*19080*/  F2FP.BF16.PACK_AB R58, R97, R90 ;  /* 0x0000005a613a723e */ /* 0x004ff200000010ff */
[----:B------:R-:W2:Y:S01]  /*19090*/  MUFU.EX2 R139, R139 ;  /* 0x0000008b008b7308 */ /* 0x000ea20000000800 */
[----:B-----5:R-:W-:Y:S09]  /*190a0*/  F2FP.BF16.PACK_AB R59, R99, R98 ;  /* 0x00000062633b723e */ /* 0x020ff200000010ff */
[----:B------:R-:W3:Y:S01]  /*190b0*/  MUFU.EX2 R176, R176 ;  /* 0x000000b000b07308 */ /* 0x000ee20000000800 */
[C---:B------:R-:W-:Y:S08]  /*190c0*/  HMMA.16816.F32.BF16 R4, R56.reuse, R60, R4 ;  /* 0x0000003c3804723c */ /* 0x040ff00000041804 */
[C---:B------:R-:W-:Y:S01]  /*190d0*/  HMMA.16816.F32.BF16 R8, R56.reuse, R62, R8 ;  /* 0x0000003e3808723c */ /* 0x040fe20000041808 */
[----:B------:R-:W5:Y:S01]  /*190e0*/  LDSM.16.MT88.4 R60, [R119+0xd800] ;  /* 0x00d80000773c783b */ /* 0x000f620000004200 */
[----:B------:R-:W-:Y:S06]  /*190f0*/  MUFU.EX2 R178, R178 ;  /* 0x000000b200b27308 */ /* 0x000fec0000000800 */
[C---:B------:R-:W-:Y:S04]  /*19100*/  HMMA.16816.F32.BF16 R12, R56.reuse, R68, R12 ;  /* 0x00000044380c723c */ /* 0x040fe8000004180c */
[----:B------:R-:W2:Y:S04]  /*19110*/  MUFU.EX2 R171, R171 ;  /* 0x000000ab00ab7308 */ /* 0x000ea80000000800 */
[C---:B------:R-:W-:Y:S01]  /*19120*/  HMMA.16816.F32.BF16 R16, R56.reuse, R70, R16 ;  /* 0x000000463810723c */ /* 0x040fe20000041810 */
[----:B------:R-:W2:Y:S05]  /*19130*/  LDSM.16.MT88.4 R68, [R116+0xd800] ;  /* 0x00d800007444783b */ /* 0x000eaa0000004200 */
[----:B------:R-:W-:Y:S02]  /*19140*/  MUFU.EX2 R175, R175 ;  /* 0x000000af00af7308 */ /* 0x000fe40000000800 */
[C---:B-1----:R-:W-:Y:S08]  /*19150*/  HMMA.16816.F32.BF16 R20, R56.reuse, R64, R20 ;  /* 0x000000403814723c */ /* 0x042ff00000041814 */
[C---:B------:R-:W-:Y:S01]  /*19160*/  HMMA.16816.F32.BF16 R24, R56.reuse, R66, R24 ;  /* 0x000000423818723c */ /* 0x040fe20000041818 */
[----:B------:R-:W1:Y:S01]  /*19170*/  LDSM.16.MT88.4 R64, [R119+0x9c00] ;  /* 0x009c00007740783b */ /* 0x000e620000004200 */
[----:B------:R-:W1:Y:S06]  /*19180*/  MUFU.EX2 R184, R184 ;  /* 0x000000b800b87308 */ /* 0x000e6c0000000800 */
[C---:B----4-:R-:W-:Y:S04]  /*19190*/  HMMA.16816.F32.BF16 R28, R56.reuse, R72, R28 ;  /* 0x00000048381c723c */ /* 0x050fe8000004181c */
[----:B------:R-:W-:Y:S04]  /*191a0*/  MUFU.EX2 R188, R188 ;  /* 0x000000bc00bc7308 */ /* 0x000fe80000000800 */
[C---:B------:R-:W-:Y:S01]  /*191b0*/  HMMA.16816.F32.BF16 R32, R56.reuse, R74, R32 ;  /* 0x0000004a3820723c */ /* 0x040fe20000041820 */
[----:B------:R-:W4:Y:S05]  /*191c0*/  LDSM.16.MT88.4 R72, [R116+0x9c00] ;  /* 0x009c00007448783b */ /* 0x000f2a0000004200 */
[----:B------:R-:W-:Y:S02]  /*191d0*/  MUFU.EX2 R179, R179 ;  /* 0x000000b300b37308 */ /* 0x000fe40000000800 */
[C---:B-----5:R-:W-:Y:S08]  /*191e0*/  HMMA.16816.F32.BF16 R36, R56.reuse, R60, R36 ;  /* 0x0000003c3824723c */ /* 0x060ff00000041824 */
[C---:B------:R-:W-:Y:S01]  /*191f0*/  HMMA.16816.F32.BF16 R40, R56.reuse, R62, R40 ;  /* 0x0000003e3828723c */ /* 0x040fe20000041828 */
[----:B------:R-:W5:Y:S01]  /*19200*/  LDSM.16.MT88.4 R60, [R119+0xbc00] ;  /* 0x00bc0000773c783b */ /* 0x000f620000004200 */
[----:B------:R-:W-:Y:S06]  /*19210*/  MUFU.EX2 R181, R181 ;  /* 0x000000b500b57308 */ /* 0x000fec0000000800 */
[C---:B--2---:R-:W-:Y:S04]  /*19220*/  HMMA.16816.F32.BF16 R44, R56.reuse, R68, R44 ;  /* 0x00000044382c723c */ /* 0x044fe8000004182c */
[----:B------:R-:W-:Y:S04]  /*19230*/  MUFU.EX2 R182, R182 ;  /* 0x000000b600b67308 */ /* 0x000fe80000000800 */
[----:B------:R-:W-:Y:S01]  /*19240*/  HMMA.16816.F32.BF16 R48, R56, R70, R48 ;  /* 0x000000463830723c */ /* 0x000fe20000041830 */
[----:B------:R-:W2:Y:S05]  /*19250*/  LDSM.16.MT88.4 R68, [R116+0xbc00] ;  /* 0x00bc00007444783b */ /* 0x000eaa0000004200 */
[----:B------:R-:W-:Y:S01]  /*19260*/  MUFU.EX2 R177, R177 ;  /* 0x000000b100b17308 */ /* 0x000fe20000000800 */
[----:B------:R-:W-:Y:S02]  /*19270*/  F2FP.BF16.PACK_AB R56, R139, R172 ;  /* 0x000000ac8b38723e */ /* 0x000fe400000010ff */
[----:B---3--:R-:W-:Y:S03]  /*19280*/  F2FP.BF16.PACK_AB R57, R176, R169 ;  /* 0x000000a9b039723e */ /* 0x008fe600000010ff */
[----:B------:R-:W-:Y:S02]  /*19290*/  F2FP.BF16.PACK_AB R58, R171, R178 ;  /* 0x000000b2ab3a723e */ /* 0x000fe400000010ff */
[----:B-1----:R-:W-:Y:S02]  /*192a0*/  F2FP.BF16.PACK_AB R59, R184, R175 ;  /* 0x000000afb83b723e */ /* 0x002fe400000010ff */
[----:B------:R-:W-:Y:S05]  /*192b0*/  MUFU.EX2 R186, R186 ;  /* 0x000000ba00ba7308 */ /* 0x000fea0000000800 */
[C---:B------:R-:W-:Y:S05]  /*192c0*/  HMMA.16816.F32.BF16 R4, R56.reuse, R64, R4 ;  /* 0x000000403804723c */ /* 0x040fea0000041804 */
[----:B------:R-:W-:Y:S03]  /*192d0*/  MUFU.EX2 R173, R173 ;  /* 0x000000ad00ad7308 */ /* 0x000fe60000000800 */
[C---:B------:R-:W-:Y:S01]  /*192e0*/  HMMA.16816.F32.BF16 R8, R56.reuse, R66, R8 ;  /* 0x000000423808723c */ /* 0x040fe20000041808 */
[----:B------:R-:W1:Y:S06]  /*192f0*/  LDSM.16.MT88.4 R64, [R119+0xdc00] ;  /* 0x00dc00007740783b */ /* 0x000e6c0000004200 */
[----:B------:R-:W-:Y:S01]  /*19300*/  MUFU.EX2 R174, R174 ;  /* 0x000000ae00ae7308 */ /* 0x000fe20000000800 */
[C---:B----4-:R-:W-:Y:S08]  /*19310*/  HMMA.16816.F32.BF16 R12, R56.reuse, R72, R12 ;  /* 0x00000048380c723c */ /* 0x050ff0000004180c */
[C---:B------:R-:W-:Y:S01]  /*19320*/  HMMA.16816.F32.BF16 R16, R56.reuse, R74, R16 ;  /* 0x0000004a3810723c */ /* 0x040fe20000041810 */
[----:B------:R-:W3:Y:S01]  /*19330*/  LDSM.16.MT88.4 R72, [R116+0xdc00] ;  /* 0x00dc00007448783b */ /* 0x000ee20000004200 */
[----:B------:R-:W4:Y:S06]  /*19340*/  MUFU.EX2 R131, R131 ;  /* 0x0000008300837308 */ /* 0x000f2c0000000800 */
[C---:B-----5:R-:W-:Y:S04]  /*19350*/  HMMA.16816.F32.BF16 R20, R56.reuse, R60, R20 ;  /* 0x0000003c3814723c */ /* 0x060fe80000041814 */
[----:B------:R-:W-:Y:S04]  /*19360*/  MUFU.EX2 R133, R133 ;  /* 0x0000008500857308 */ /* 0x000fe80000000800 */
[C---:B------:R-:W-:Y:S01]  /*19370*/  HMMA.16816.F32.BF16 R24, R56.reuse, R62, R24 ;  /* 0x0000003e3818723c */ /* 0x040fe20000041818 */
[----:B------:R-:W5:Y:S05]  /*19380*/  LDSM.16.MT88.4 R60, [R119+0xa000] ;  /* 0x00a00000773c783b */ /* 0x000f6a0000004200 */
[----:B------:R-:W3:Y:S02]  /*19390*/  MUFU.EX2 R132, R132 ;  /* 0x0000008400847308 */ /* 0x000ee40000000800 */
[C---:B--2---:R-:W-:Y:S04]  /*193a0*/  HMMA.16816.F32.BF16 R28, R56.reuse, R68, R28 ;  /* 0x00000044381c723c */ /* 0x044fe8000004181c */
[----:B----4-:R-:W-:Y:S04]  /*193b0*/  F2FP.BF16.PACK_AB R52, R131, R136 ;  /* 0x000000888334723e */ /* 0x010fe800000010ff */
[C---:B------:R-:W-:Y:S01]  /*193c0*/  HMMA.16816.F32.BF16 R32, R56.reuse, R70, R32 ;  /* 0x000000463820723c */ /* 0x040fe20000041820 */
[----:B------:R-:W2:Y:S01]  /*193d0*/  LDSM.16.MT88.4 R68, [R116+0xa000] ;  /* 0x00a000007444783b */ /* 0x000ea20000004200 */
[----:B------:R-:W4:Y:S06]  /*193e0*/  MUFU.EX2 R135, R135 ;  /* 0x0000008700877308 */ /* 0x000f2c0000000800 */
[C---:B-1----:R-:W-:Y:S04]  /*193f0*/  HMMA.16816.F32.BF16 R36, R56.reuse, R64, R36 ;  /* 0x000000403824723c */ /* 0x042fe80000041824 */
[----:B------:R-:W-:Y:S01]  /*19400*/  MUFU.EX2 R130, R130 ;  /* 0x0000008200827308 */ /* 0x000fe20000000800 */
[----:B---3--:R-:W-:Y:S03]  /*19410*/  F2FP.BF16.PACK_AB R53, R132, R133 ;  /* 0x000000858435723e */ /* 0x008fe600000010ff */
[C---:B------:R-:W-:Y:S01]  /*19420*/  HMMA.16816.F32.BF16 R40, R56.reuse, R66, R40 ;  /* 0x000000423828723c */ /* 0x040fe20000041828 */
[----:B------:R-:W1:Y:S05]  /*19430*/  LDSM.16.MT88.4 R64, [R119+0xc000] ;  /* 0x00c000007740783b */ /* 0x000e6a0000004200 */
[----:B------:R-:W3:Y:S02]  /*19440*/  MUFU.EX2 R137, R137 ;  /* 0x0000008900897308 */ /* 0x000ee40000000800 */
[C---:B------:R-:W-:Y:S04]  /*19450*/  HMMA.16816.F32.BF16 R44, R56.reuse, R72, R44 ;  /* 0x00000048382c723c */ /* 0x040fe8000004182c */
[----:B----4-:R-:W-:Y:S04]  /*19460*/  F2FP.BF16.PACK_AB R54, R135, R134 ;  /* 0x000000868736723e */ /* 0x010fe800000010ff */
[----:B------:R-:W-:Y:S01]  /*19470*/  HMMA.16816.F32.BF16 R48, R56, R74, R48 ;  /* 0x0000004a3830723c */ /* 0x000fe20000041830 */
[----:B------:R-:W4:Y:S01]  /*19480*/  LDSM.16.MT88.4 R72, [R116+0xc000] ;  /* 0x00c000007448783b */ /* 0x000f220000004200 */
[----:B------:R-:W1:Y:S05]  /*19490*/  MUFU.EX2 R126, R142 ;  /* 0x0000008e007e7308 */ /* 0x000e6a0000000800 */
[----:B------:R-:W-:Y:S02]  /*194a0*/  F2FP.BF16.PACK_AB R56, R179, R188 ;  /* 0x000000bcb338723e */ /* 0x000fe400000010ff */
[----:B------:R-:W-:Y:S03]  /*194b0*/  F2FP.BF16.PACK_AB R57, R182, R181 ;  /* 0x000000b5b639723e */ /* 0x000fe600000010ff */
[----:B------:R-:W-:Y:S01]  /*194c0*/  F2FP.BF16.PACK_AB R58, R186, R177 ;  /* 0x000000b1ba3a723e */ /* 0x000fe200000010ff */
[----:B------:R-:W-:Y:S01]  /*194d0*/  MUFU.EX2 R161, R170 ;  /* 0x000000aa00a17308 */ /* 0x000fe20000000800 */
[----:B------:R-:W-:Y:S02]  /*194e0*/  F2FP.BF16.PACK_AB R59, R174, R173 ;  /* 0x000000adae3b723e */ /* 0x000fe400000010ff */
[----:B---3--:R-:W-:Y:S05]  /*194f0*/  F2FP.BF16.PACK_AB R55, R137, R130 ;  /* 0x000000828937723e */ /* 0x008fea00000010ff */
[C---:B-----5:R-:W-:Y:S02]  /*19500*/  HMMA.16816.F32.BF16 R4, R56.reuse, R60, R4 ;  /* 0x0000003c3804723c */ /* 0x060fe40000041804 */
[----:B------:R-:W-:Y:S06]  /*19510*/  MUFU.EX2 R160, R127 ;  /* 0x0000007f00a07308 */ /* 0x000fec0000000800 */
        /* <DEDUP_REMOVED lines=8> */
[C---:B----4-:R-:W-:Y:S08]  /*195a0*/  HMMA.16816.F32.BF16 R28, R56.reuse, R72, R28 ;  /* 0x00000048381c723c */ /* 0x050ff0000004181c */
[C---:B------:R-:W-:Y:S01]  /*195b0*/  HMMA.16816.F32.BF16 R32, R56.reuse, R74, R32 ;  /* 0x0000004a3820723c */ /* 0x040fe20000041820 */
[----:B------:R-:W-:Y:S07]  /*195c0*/  LDSM.16.MT88.4 R72, [R119+0xc400] ;  /* 0x00c400007748783b */ /* 0x000fee0000004200 */
[C---:B---3--:R-:W-:Y:S08]  /*195d0*/  HMMA.16816.F32.BF16 R36, R56.reuse, R60, R36 ;  /* 0x0000003c3824723c */ /* 0x048ff00000041824 */
[C---:B------:R-:W-:Y:S01]  /*195e0*/  HMMA.16816.F32.BF16 R40, R56.reuse, R62, R40 ;  /* 0x0000003e3828723c */ /* 0x040fe20000041828 */
[----:B------:R-:W3:Y:S07]  /*195f0*/  LDSM.16.MT88.4 R60, [R116+0xa400] ;  /* 0x00a40000743c783b */ /* 0x000eee0000004200 */
[C---:B--2---:R-:W-:Y:S08]  /*19600*/  HMMA.16816.F32.BF16 R44, R56.reuse, R68, R44 ;  /* 0x00000044382c723c */ /* 0x044ff0000004182c */
[----:B------:R-:W-:Y:S01]  /*19610*/  HMMA.16816.F32.BF16 R48, R56, R70, R48 ;  /* 0x000000463830723c */ /* 0x000fe20000041830 */
[----:B------:R-:W2:Y:S06]  /*19620*/  LDSM.16.MT88.4 R68, [R119+0xe400] ;  /* 0x00e400007744783b */ /* 0x000eac0000004200 */
        /* <DEDUP_REMOVED lines=19> */
[C---:B-1----:R-:W-:Y:S08]  /*19760*/  HMMA.16816.F32.BF16 R44, R56.reuse, R64, R44 ;  /* 0x00000040382c723c */ /* 0x042ff0000004182c */
[----:B------:R-:W-:Y:S01]  /*19770*/  HMMA.16816.F32.BF16 R48, R56, R66, R48 ;  /* 0x000000423830723c */ /* 0x000fe20000041830 */
[----:B------:R-:W1:Y:S07]  /*19780*/  LDSM.16.MT88.4 R56, [R119+0xe800] ;  /* 0x00e800007738783b */ /* 0x000e6e0000004200 */
[C---:B---3--:R-:W-:Y:S01]  /*19790*/  HMMA.16816.F32.BF16 R4, R52.reuse, R60, R4 ;  /* 0x0000003c3404723c */ /* 0x048fe20000041804 */
[----:B------:R-:W3:Y:S01]  /*197a0*/  LDSM.16.MT88.4 R64, [R116+0xe800] ;  /* 0x00e800007440783b */ /* 0x000ee20000004200 */
[----:B------:R-:W-:Y:S06]  /*197b0*/  MUFU.EX2 R60, R95 ;  /* 0x0000005f003c7308 */ /* 0x000fec0000000800 */
[C---:B------:R-:W-:Y:S04]  /*197c0*/  HMMA.16816.F32.BF16 R8, R52.reuse, R62, R8 ;  /* 0x0000003e3408723c */ /* 0x040fe80000041808 */
[----:B------:R-:W4:Y:S04]  /*197d0*/  MUFU.EX2 R62, R87 ;  /* 0x00000057003e7308 */ /* 0x000f280000000800 */
[C---:B--2---:R-:W-:Y:S06]  /*197e0*/  HMMA.16816.F32.BF16 R12, R52.reuse, R68, R12 ;  /* 0x00000044340c723c */ /* 0x044fec000004180c */
[----:B------:R-:W2:Y:S01]  /*197f0*/  MUFU.EX2 R63, R94 ;  /* 0x0000005e003f7308 */ /* 0x000ea20000000800 */
[----:B------:R-:W-:Y:S01]  /*19800*/  F2FP.BF16.PACK_AB R68, R3, R126 ;  /* 0x0000007e0344723e */ /* 0x000fe200000010ff */
[C---:B------:R-:W-:Y:S08]  /*19810*/  HMMA.16816.F32.BF16 R16, R52.reuse, R70, R16 ;  /* 0x000000463410723c */ /* 0x040ff00000041810 */
[----:B------:R-:W5:Y:S01]  /*19820*/  MUFU.EX2 R61, R124 ;  /* 0x0000007c003d7308 */ /* 0x000f620000000800 */
[C---:B------:R-:W-:Y:S03]  /*19830*/  HMMA.16816.F32.BF16 R20, R52.reuse, R72, R20 ;  /* 0x000000483414723c */ /* 0x040fe60000041814 */
[----:B----4-:R-:W-:Y:S05]  /*19840*/  F2FP.BF16.PACK_AB R70, R161, R62 ;  /* 0x0000003ea146723e */ /* 0x010fea00000010ff */
[C---:B------:R-:W-:Y:S04]  /*19850*/  HMMA.16816.F32.BF16 R24, R52.reuse, R74, R24 ;  /* 0x0000004a3418723c */ /* 0x040fe80000041818 */
[----:B--2---:R-:W-:Y:S04]  /*19860*/  F2FP.BF16.PACK_AB R71, R160, R63 ;  /* 0x0000003fa047723e */ /* 0x004fe800000010ff */
[C---:B------:R-:W-:Y:S04]  /*19870*/  HMMA.16816.F32.BF16 R28, R52.reuse, R76, R28 ;  /* 0x0000004c341c723c */ /* 0x040fe8000004181c */
[----:B-----5:R-:W-:Y:S04]  /*19880*/  F2FP.BF16.PACK_AB R69, R61, R60 ;  /* 0x0000003c3d45723e */ /* 0x020fe800000010ff */
[C---:B------:R-:W-:Y:S01]  /*19890*/  HMMA.16816.F32.BF16 R32, R52.reuse, R78, R32 ;  /* 0x0000004e3420723c */ /* 0x040fe20000041820 */
[----:B------:R-:W-:Y:S07]  /*198a0*/  LDSM.16.MT88.4 R76, [R119+0xec00] ;  /* 0x00ec0000774c783b */ /* 0x000fee0000004200 */
[C---:B-1----:R-:W-:Y:S07]  /*198b0*/  HMMA.16816.F32.BF16 R36, R52.reuse, R56, R36 ;  /* 0x000000383424723c */ /* 0x042fee0000041824 */
[----:B------:R-:W-:Y:S01]  /*198c0*/  FADD.FTZ R57, R125, R168 ;  /* 0x000000a87d397221 */ /* 0x000fe20000010000 */
[C---:B------:R-:W-:Y:S04]  /*198d0*/  HMMA.16816.F32.BF16 R40, R52.reuse, R58, R40 ;  /* 0x0000003a3428723c */ /* 0x040fe80000041828 */
[----:B------:R-:W-:Y:S04]  /*198e0*/  FADD.FTZ R57, R122, R57 ;  /* 0x000000397a397221 */ /* 0x000fe80000010000 */
[C---:B---3--:R-:W-:Y:S04]  /*198f0*/  HMMA.16816.F32.BF16 R44, R52.reuse, R64, R44 ;  /* 0x00000040342c723c */ /* 0x048fe8000004182c */
[----:B------:R-:W-:Y:S04]  /*19900*/  FADD.FTZ R56, R96, R57 ;  /* 0x0000003960387221 */ /* 0x000fe80000010000 */
[----:B------:R-:W-:Y:S01]  /*19910*/  FADD.FTZ R56, R93, R56 ;  /* 0x000000385d387221 */ /* 0x000fe20000010000 */
[----:B------:R-:W-:Y:S01]  /*19920*/  HMMA.16816.F32.BF16 R48, R52, R66, R48 ;  /* 0x000000423430723c */ /* 0x000fe20000041830 */
[----:B------:R-:W1:Y:S02]  /*19930*/  LDSM.16.MT88.4 R92, [R119+0xcc00] ;  /* 0x00cc0000775c783b */ /* 0x000e640000004200 */
[----:B------:R-:W-:Y:S04]  /*19940*/  FADD.FTZ R85, R85, R56 ;  /* 0x0000003855557221 */ /* 0x000fe80000010000 */
[----:B------:R-:W-:Y:S01]  /*19950*/  FADD.FTZ R85, R80, R85 ;  /* 0x0000005550557221 */ /* 0x000fe20000010000 */
[C---:B------:R-:W-:Y:S07]  /*19960*/  HMMA.16816.F32.BF16 R112, R68.reuse, R108, R4 ;  /* 0x0000006c4470723c */ /* 0x040fee0000041804 */
[----:B------:R-:W-:Y:S01]  /*19970*/  FADD.FTZ R5, R81, R84 ;  /* 0x0000005451057221 */ /* 0x000fe20000010000 */
[C---:B------:R-:W-:Y:S04]  /*19980*/  HMMA.16816.F32.BF16 R108, R68.reuse, R110, R8 ;  /* 0x0000006e446c723c */ /* 0x040fe80000041808 */
[----:B------:R-:W-:Y:S02]  /*19990*/  FADD.FTZ R4, R86, R85 ;  /* 0x0000005556047221 */ /* 0x000fe40000010000 */
[----:B------:R-:W-:Y:S01]  /*199a0*/  FADD.FTZ R5, R82, R5 ;  /* 0x0000000552057221 */ /* 0x000fe20000010000 */
[----:B------:R-:W2:Y:S01]  /*199b0*/  LDSM.16.MT88.4 R84, [R116+0xcc00] ;  /* 0x00cc00007454783b */ /* 0x000ea20000004200 */
        /* <DEDUP_REMOVED lines=10> */
[----:B------:R-:W-:Y:S01]  /*19a60*/  FADD.FTZ R172, R172, R97 ;  /* 0x00000061acac7221 */ /* 0x000fe20000010000 */
[----:B------:R-:W3:Y:S01]  /*19a70*/  LDSM.16.MT88.4 R4, [R116+0xec00] ;  /* 0x00ec00007404783b */ /* 0x000ee20000004200 */
        /* <DEDUP_REMOVED lines=49> */
[----:B------:R-:W-:-:S05]  /*19d90*/  @P0 BRA `(.L_x_2240) ;  /* 0xffffc37000000947 */ /* 0x000fca000383ffff */
.L_x_2236:
        /* <DEDUP_REMOVED lines=158> */
[----:B-12---:R-:W-:-:S05]  /*1a780*/  IMAD R7, R0, c[0x0][0x214], RZ ;  /* 0x0000850000077a24 */ /* 0x006fca00078e02ff */
[----:B------:R-:W-:-:S05]  /*1a790*/  SEL R2, R7, R148, !P0 ;  /* 0x0000009407027207 */ /* 0x000fca0004000000 */
[----:B---3--:R-:W-:Y:S01]  /*1a7a0*/  IMAD R2, R5, c[0x0][0x234], R2 ;  /* 0x00008d0005027a24 */ /* 0x008fe200078e0202 */
[----:B------:R-:W-:Y:S05]  /*1a7b0*/  BRA `(.L_x_2242) ;  /* 0x0000004000007947 */ /* 0x000fea0003800000 */
.L_x_2241:
[----:B------:R-:W2:Y:S04]  /*1a7c0*/  S2R R5, SR_CTAID.Z ;  /* 0x0000000000057919 */ /* 0x000ea80000002700 */
[----:B------:R-:W2:Y:S02]  /*1a7d0*/  S2R R0, SR_CTAID.Y ;  /* 0x0000000000007919 */ /* 0x000ea40000002600 */
[----:B--2---:R-:W-:-:S04]  /*1a7e0*/  IMAD R2, R0, c[0x0][0x1c0], R5 ;  /* 0x0000700000027a24 */ /* 0x004fc800078e0205 */
[----:B------:R-:W-:Y:S02]  /*1a7f0*/  IMAD R2, R2, c[0x0][0x214], RZ ;  /* 0x0000850002027a24 */ /* 0x000fe400078e02ff */
.L_x_2242:
[----:B------:R-:W-:Y:S01]  /*1a800*/  BAR.SYNC.DEFER_BLOCKING 0x0 ;  /* 0x0000000000007b1d */ /* 0x000fe20000010000 */
[----:B------:R-:W-:Y:S01]  /*1a810*/  LOP3.LUT R9, R9, 0xffffffe0, RZ, 0xc0, !PT ;  /* 0xffffffe009097812 */ /* 0x000fe200078ec0ff */
[----:B------:R-:W-:Y:S01]  /*1a820*/  IMAD.WIDE.U32 R14, R148, c[0x0][0x1e8], RZ ;  /* 0x00007a00940e7a25 */ /* 0x000fe200078e00ff */
        /* <DEDUP_REMOVED lines=36> */
.L_x_2244:
[----:B------:R-:W-:Y:S05]  /*1aa70*/  BSYNC B0 ;  /* 0x0000000000007941 */ /* 0x000fea0003800000 */
.L_x_2243:
        /* <DEDUP_REMOVED lines=8> */
[----:B------:R-:W-:Y:S01]  /*1ab00*/  IMAD.WIDE.U32 R8, R2, c[0x0][0x1e8], R8 ;  /* 0x00007a0002087a25 */ /* 0x000fe200078e0008 */
[----:B------:R-:W-:-:S04]  /*1ab10*/  SHF.R.S32.HI R7, RZ, 0x1f, R2 ;  /* 0x0000001fff077819 */ /* 0x000fc80000011402 */
[----:B------:R-:W-:Y:S01]  /*1ab20*/  IADD3 R6, P0, R0, R8, RZ ;  /* 0x0000000800067210 */ /* 0x000fe20007f1e0ff */
[----:B------:R-:W-:Y:S01]  /*1ab30*/  IMAD R7, R7, c[0x0][0x1e8], RZ ;  /* 0x00007a0007077a24 */ /* 0x000fe200078e02ff */
[----:B------:R-:W-:-:S03]  /*1ab40*/  SHF.R.S32.HI R0, RZ, 0x1f, R3 ;  /* 0x0000001fff007819 */ /* 0x000fc60000011403 */
[C---:B------:R-:W-:Y:S01]  /*1ab50*/  IMAD R7, R2.reuse, c[0x0][0x1ec], R7 ;  /* 0x00007b0002077a24 */ /* 0x040fe200078e0207 */
[----:B------:R-:W-:-:S04]  /*1ab60*/  IADD3 R2, -R2, R147, RZ ;  /* 0x0000009302027210 */ /* 0x000fc80007ffe1ff */
        /* <DEDUP_REMOVED lines=15> */
.L_x_2246:
[----:B------:R-:W-:Y:S05]  /*1ac60*/  BSYNC B0 ;  /* 0x0000000000007941 */ /* 0x000fea0003800000 */
.L_x_2245:
[----:B------:R-:W-:-:S04]  /*1ac70*/  IADD3 R5, R3, 0x20, RZ ;  /* 0x0000002003057810 */ /* 0x000fc80007ffe0ff */
        /* <DEDUP_REMOVED lines=16> */
.L_x_2247:
        /* <DEDUP_REMOVED lines=16> */
.L_x_6335:


//--------------------- .text._ZN5flash24flash_fwd_splitkv_kernelI23Flash_fwd_kernel_traitsILi96ELi64ELi128ELi4ELb0ELb0EN7cutlass10bfloat16_tE19Flash_kernel_traitsILi96ELi64ELi128ELi4ES3_EELb1ELb0ELb1ELb0ELb0ELb0ELb0ELb1EEEvNS_16Flash_fwd_paramsE --------------------------
	.section	.text._ZN5flash24flash_fwd_splitkv_kernelI23Flash_fwd_kernel_traitsILi96ELi64ELi128ELi4ELb0ELb0EN7cutlass10bfloat16_tE19Flash_kernel_traitsILi96ELi64ELi128ELi4ES3_EELb1ELb0ELb1ELb0ELb0ELb0ELb0ELb1EEEvNS_16Flash_fwd_paramsE,"ax",@progbits
	.sectioninfo	@"SHI_REGISTERS=221"
	.align	128
        .global         _ZN5flash24flash_fwd_splitkv_kernelI23Flash_fwd_kernel_traitsILi96ELi64ELi128ELi4ELb0ELb0EN7cutlass10bfloat16_tE19Flash_kernel_traitsILi96ELi64ELi128ELi4ES3_EELb1ELb0ELb1ELb0ELb0ELb0ELb0ELb1EEEvNS_16Flash_fwd_paramsE
        .type           _ZN5flash24flash_fwd_splitkv_kernelI23Flash_fwd_kernel_traitsILi96ELi64ELi128ELi4ELb0ELb0EN7cutlass10bfloat16_tE19Flash_kernel_traitsILi96ELi64ELi128ELi4ES3_EELb1ELb0ELb1ELb0ELb0ELb0ELb0ELb1EEEvNS_16Flash_fwd_paramsE,@function
        .size           _ZN5flash24flash_fwd_splitkv_kernelI23Flash_fwd_kernel_traitsILi96ELi64ELi128ELi4ELb0ELb0EN7cutlass10bfloat16_tE19Flash_kernel_traitsILi96ELi64ELi128ELi4ES3_EELb1ELb0ELb1ELb0ELb0ELb0ELb0ELb1EEEvNS_16Flash_fwd_paramsE,(.L_x_6283 - _ZN5flash24flash_fwd_splitkv_kernelI23Flash_fwd_kernel_traitsILi96ELi64ELi128ELi4ELb0ELb0EN7cutlass10bfloat16_tE19Flash_kernel_traitsILi96ELi64ELi128ELi4ES3_EELb1ELb0ELb1ELb0ELb0ELb0ELb0ELb1EEEvNS_16Flash_fwd_paramsE)
        .other          _ZN5flash24flash_fwd_splitkv_kernelI23Flash_fwd_kernel_traitsILi96ELi64ELi128ELi4ELb0ELb0EN7cutlass10bfloat16_tE19Flash_kernel_traitsILi96ELi64ELi128ELi4ES3_EELb1ELb0ELb1ELb0ELb0ELb0ELb0ELb1EEEvNS_16Flash_fwd_paramsE,@"STO_CUDA_ENTRY STV_DEFAULT"
_ZN5flash24flash_fwd_splitkv_kernelI23Flash_fwd_kernel_traitsILi96ELi64ELi128ELi4ELb0ELb0EN7cutlass10bfloat16_tE19Flash_kernel_traitsILi96ELi64ELi128ELi4ES3_EELb1ELb0ELb1ELb0ELb0ELb0ELb0ELb1EEEvNS_16Flash_fwd_paramsE:
.text._ZN5flash24flash_fwd_splitkv_kernelI23Flash_fwd_kernel_traitsILi96ELi64ELi128ELi4ELb0ELb0EN7cutlass10bfloat16_tE19Flash_kernel_traitsILi96ELi64ELi128ELi4ES3_EELb1ELb0ELb1ELb0ELb0ELb0ELb0ELb1EEEvNS_16Flash_fwd_paramsE:
        /* <DEDUP_REMOVED lines=9> */
[----:B-123--:R-:W-:Y:S05]  /*0090*/  CALL.REL.NOINC `($_ZN5flash24flash_fwd_splitkv_kernelI23Flash_fwd_kernel_traitsILi96ELi64ELi128ELi4ELb0ELb0EN7cutlass10bfloat16_tE19Flash_kernel_traitsILi96ELi64ELi128ELi4ES3_EELb1ELb0ELb1ELb0ELb0ELb0ELb0ELb1EEEvNS_16Flash_fwd_paramsE$_ZN5flash30compute_attn_1rowblock_splitkvI23Flash_fwd_kernel_traitsILi96ELi64ELi128ELi4ELb0ELb0EN7cutlass10bfloat16_tE19Flash_kernel_traitsILi96ELi64ELi128ELi4ES3_EELb1ELb0ELb1ELb0ELb0ELb0ELb0ELb1ENS_16Flash_fwd_paramsEEEvRKT8_iiiii) ;  /* 0x0000002000007944 */ /* 0x00efea0003c00000 */
[----:B------:R-:W-:Y:S05]  /*00a0*/  BSYNC B4 ;  /* 0x0000000000047941 */ /* 0x000fea0003800000 */
.L_x_2248:
[----:B------:R-:W-:Y:S05]  /*00b0*/  EXIT ;  /* 0x000000000000794d */ /* 0x000fea0003800000 */
        .type           $_ZN5flash24flash_fwd_splitkv_kernelI23Flash_fwd_kernel_traitsILi96ELi64ELi128ELi4ELb0ELb0EN7cutlass10bfloat16_tE19Flash_kernel_traitsILi96ELi64ELi128ELi4ES3_EELb1ELb0ELb1ELb0ELb0ELb0ELb0ELb1EEEvNS_16Flash_fwd_paramsE$_ZN5flash30compute_attn_1rowblock_splitkvI23Flash_fwd_kernel_traitsILi96ELi64ELi128ELi4ELb0ELb0EN7cutlass10bfloat16_tE19Flash_kernel_traitsILi96ELi64ELi128ELi4ES3_EELb1ELb0ELb1ELb0ELb0ELb0ELb0ELb1ENS_16Flash_fwd_paramsEEEvRKT8_iiiii,@function
        .size           $_ZN5flash24flash_fwd_splitkv_kernelI23Flash_fwd_kernel_traitsILi96ELi64ELi128ELi4ELb0ELb0EN7cutlass10bfloat16_tE19Flash_kernel_traitsILi96ELi64ELi128ELi4ES3_EELb1ELb0ELb1ELb0ELb0ELb0ELb0ELb1EEEvNS_16Flash_fwd_paramsE$_ZN5flash30compute_attn_1rowblock_splitkvI23Flash_fwd_kernel_traitsILi96ELi64ELi128ELi4ELb0ELb0EN7cutlass10bfloat16_tE19Flash_kernel_traitsILi96ELi64ELi128ELi4ES3_EELb1ELb0ELb1ELb0ELb0ELb0ELb0ELb1ENS_16Flash_fwd_paramsEEEvRKT8_iiiii,($__internal_18_$__cuda_sm70_shflsync_bfly_p - $_ZN5flash24flash_fwd_splitkv_kernelI23Flash_fwd_kernel_traitsILi96ELi64ELi128ELi4ELb0ELb0EN7cutlass10bfloat16_tE19Flash_kernel_traitsILi96ELi64ELi128ELi4ES3_EELb1ELb0ELb1ELb0ELb0ELb0ELb0ELb1EEEvNS_16Flash_fwd_paramsE$_ZN5flash30compute_attn_1rowblock_splitkvI23Flash_fwd_kernel_traitsILi96ELi64ELi128ELi4ELb0ELb0EN7cutlass10bfloat16_tE19Flash_kernel_traitsILi96ELi64ELi128ELi4ES3_EELb1ELb0ELb1ELb0ELb0ELb0ELb0ELb1ENS_16Flash_fwd_paramsEEEvRKT8_iiiii)
$_ZN5flash24flash_fwd_splitkv_kernelI23Flash_fwd_kernel_traitsILi96ELi64ELi128ELi4ELb0ELb0EN7cutlass10bfloat16_tE19Flash_kernel_traitsILi96ELi64ELi128ELi4ES3_EELb1ELb0ELb1ELb0ELb0ELb0ELb0ELb1EEEvNS_16Flash_fwd_paramsE$_ZN5flash30compute_attn_1rowblock_splitkvI23Flash_fwd_kernel_traitsILi96ELi64ELi128ELi4ELb0ELb0EN7cutlass10bfloat16_tE19Flash_kernel_traitsILi96ELi64ELi128ELi4ES3_EELb1ELb0ELb1ELb0ELb0ELb0ELb0ELb1ENS_16Flash_fwd_paramsEEEvRKT8_iiiii:
        /* <DEDUP_REMOVED lines=20> */
.L_x_2250:
[----:B------:R-:W-:Y:S05]  /*0200*/  BSYNC B0 ;  /* 0x0000000000007941 */ /* 0x000fea0003800000 */
.L_x_2249:
        /* <DEDUP_REMOVED lines=14> */
[----:B-1--4-:R-:W-:-:S06]  /*02f0*/  @P0 IADD3 R3, R0, -R13, RZ ;  /* 0x8000000d00030210 */ /* 0x012fcc0007ffe0ff */
[----:B------:R1:W5:Y:S01]  /*0300*/  @!P0 LD.E R3, [R4.64] ;  /* 0x0000000404038980 */ /* 0x000362000c101900 */
[----:B------:R-:W-:Y:S05]  /*0310*/  BRA `(.L_x_2253) ;  /* 0x0000001000007947 */ /* 0x000fea0003800000 */
.L_x_2252:
[----:B-1----:R1:W5:Y:S02]  /*0320*/  LD.E R3, [R118.64+0xb8] ;  /* 0x0000b80476037980 */ /* 0x002364000c101900 */
.L_x_2253:
[----:B------:R-:W-:Y:S05]  /*0330*/  BSYNC B0 ;  /* 0x0000000000007941 */ /* 0x000fea0003800000 */
.L_x_2251:
[----:B-12---:R-:W2:Y:S01]  /*0340*/  LD.E.64 R4, [R118.64+0xf8] ;  /* 0x0000f80476047980 */ /* 0x006ea2000c101b00 */
        /* <DEDUP_REMOVED lines=9> */
.L_x_2255:
[----:B------:R-:W2:Y:S01]  /*03e0*/  LD.E.64 R2, [R118.64+0x108] ;  /* 0x0001080476027980 */ /* 0x000ea2000c101b00 */
[----:B------:R-:W-:Y:S01]  /*03f0*/  BSSY B0, `(.L_x_2257) ;  /* 0x0000006000007945 */ /* 0x000fe20003800000 */
[----:B------:R-:W-:Y:S01]  /*0400*/  IMAD.MOV.U32 R65, RZ, RZ, RZ ;  /* 0x000000ffff417224 */ /* 0x000fe200078e00ff */
[----:B--2---:R-:W-:-:S04]  /*0410*/  ISETP.NE.U32.AND P0, PT, R2, RZ, PT ;  /* 0x000000ff0200720c */ /* 0x004fc80003f05070 */
[----:B------:R-:W-:-:S13]  /*0420*/  ISETP.NE.AND.EX P0, PT, R3, RZ, PT, P0 ;  /* 0x000000ff0300720c */ /* 0x000fda0003f05300 */
[----:B------:R-:W-:Y:S05]  /*0430*/  @!P0 BRA `(.L_x_2258) ;  /* 0x0000001000008947 */ /* 0x000fea0003800000 */
[----:B------:R1:W5:Y:S02]  /*0440*/  LD.E R65, [R118.64+0xbc] ;  /* 0x0000bc0476417980 */ /* 0x000364000c101900 */
.L_x_2258:
[----:B------:R-:W-:Y:S05]  /*0450*/  BSYNC B0 ;  /* 0x0000000000007941 */ /* 0x000fea0003800000 */
.L_x_2257:
[----:B-----5:R-:W-:Y:S02]  /*0460*/  IADD3 R65, R80, R65, RZ ;  /* 0x0000004150417210 */ /* 0x020fe40007ffe0ff */
.L_x_2256:
[----:B------:R-:W-:Y:S05]  /*0470*/  BSYNC B1 ;  /* 0x0000000000017941 */ /* 0x000fea0003800000 */
.L_x_2254:
[----:B------:R-:W-:Y:S01]  /*0480*/  IMAD.SHL.U32 R69, R199, 0x40, RZ ;  /* 0x00000040c7457824 */ /* 0x000fe200078e00ff */
[----:B------:R-:W-:Y:S01]  /*0490*/  MOV R2, R196 ;  /* 0x000000c400027202 */ /* 0x000fe20000000f00 */
[----:B------:R-:W-:-:S03]  /*04a0*/  IMAD.MOV.U32 R3, RZ, RZ, 0x0 ;  /* 0x00000000ff037424 */ /* 0x000fc600078e00ff */
[----:B------:R-:W-:-:S13]  /*04b0*/  ISETP.GT.AND P0, PT, R200, R69, PT ;  /* 0x00000045c800720c */ /* 0x000fda0003f04270 */
[----:B------:R-:W-:Y:S05]  /*04c0*/  @!P0 RET.REL.NODEC R2 `(_ZN5flash24flash_fwd_splitkv_kernelI23Flash_fwd_kernel_traitsILi96ELi64ELi128ELi4ELb0ELb0EN7cutlass10bfloat16_tE19Flash_kernel_traitsILi96ELi64ELi128ELi4ES3_EELb1ELb0ELb1ELb0ELb0ELb0ELb0ELb1EEEvNS_16Flash_fwd_paramsE) ;  /* 0xfffffb3002008950 */ /* 0x000fea0003c3ffff */
[----:B------:R-:W2:Y:S04]  /*04d0*/  LD.E R7, [R118.64+0xb8] ;  /* 0x0000b80476077980 */ /* 0x000ea8000c101900 */
[----:B------:R-:W4:Y:S01]  /*04e0*/  LD.E R0, [R118.64+0x188] ;  /* 0x0001880476007980 */ /* 0x000f22000c101900 */
[----:B------:R-:W-:Y:S02]  /*04f0*/  IADD3 R3, -R200, 0xbf, R69 ;  /* 0x000000bfc8037810 */ /* 0x000fe40007ffe145 */
[----:B------:R-:W-:Y:S01]  /*0500*/  IADD3 R5, R65, 0x7f, RZ ;  /* 0x0000007f41057810 */ /* 0x000fe20007ffe0ff */
[----:B------:R-:W1:Y:S03]  /*0510*/  S2R R64, SR_TID.X ;  /* 0x0000000000407919 */ /* 0x000e660000002100 */
[----:B------:R-:W-:-:S04]  /*0520*/  SHF.R.S32.HI R2, RZ, 0x1f, R5 ;  /* 0x0000001fff027819 */ /* 0x000fc80000011405 */
[----:B------:R-:W-:-:S04]  /*0530*/  LEA.HI R2, R2, R5, RZ, 0x7 ;  /* 0x0000000502027211 */ /* 0x000fc800078f38ff */
[----:B------:R-:W-:Y:S02]  /*0540*/  SHF.R.S32.HI R2, RZ, 0x7, R2 ;  /* 0x00000007ff027819 */ /* 0x000fe40000011402 */
[----:B--2---:R-:W-:Y:S02]  /*0550*/  IADD3 R7, R7, 0x7f, RZ ;  /* 0x0000007f07077810 */ /* 0x004fe40007ffe0ff */
        /* <DEDUP_REMOVED lines=12> */
[----:B------:R-:W2:Y:S04]  /*0620*/  LD.E.64 R14, [R118.64+0x88] ;  /* 0x00008804760e7980 */ /* 0x000ea8000c101b00 */
[----:B------:R-:W4:Y:S04]  /*0630*/  LD.E.64 R4, [R118.64+0x90] ;  /* 0x0000900476047980 */ /* 0x000f28000c101b00 */
[----:B---3--:R-:W3:Y:S04]  /*0640*/  LD.E R3, [R118.64+0x60] ;  /* 0x0000600476037980 */ /* 0x008ee8000c101900 */
[----:B------:R-:W3:Y:S04]  /*0650*/  @!P0 LD.E.64 R12, [R118.64+0x80] ;  /* 0x00008004760c8980 */ /* 0x000ee8000c101b00 */
        /* <DEDUP_REMOVED lines=13> */
[-C--:B--2---:R-:W-:Y:S02]  /*0730*/  @P0 IMAD R7, R15, R201.reuse, RZ ;  /* 0x000000c90f070224 */ /* 0x084fe400078e02ff */
[----:B------:R-:W-:-:S04]  /*0740*/  @P0 IMAD.WIDE.U32 R16, R14, R201, RZ ;  /* 0x000000c90e100225 */ /* 0x000fc800078e00ff */
[----:B------:R-:W-:-:S04]  /*0750*/  IMAD.WIDE.U32 R22, R69, R14, R20 ;  /* 0x0000000e45167225 */ /* 0x000fc800078e0014 */
[-C--:B---3--:R-:W-:Y:S02]  /*0760*/  @!P0 IMAD R9, R13, R197.reuse, RZ ;  /* 0x000000c50d098224 */ /* 0x088fe400078e02ff */
        /* <DEDUP_REMOVED lines=36> */
.L_x_2261:
[----:B-1----:R-:W-:Y:S05]  /*09b0*/  BSYNC B0 ;  /* 0x0000000000007941 */ /* 0x002fea0003800000 */
.L_x_2260:
        /* <DEDUP_REMOVED lines=19> */
.L_x_2263:
[----:B------:R-:W-:Y:S05]  /*0af0*/  BSYNC B0 ;  /* 0x0000000000007941 */ /* 0x000fea0003800000 */
.L_x_2262:
        /* <DEDUP_REMOVED lines=10> */
[----:B------:R-:W-:Y:S05]  /*0ba0*/  @P2 RET.REL.NODEC R196 `(_ZN5flash24flash_fwd_splitkv_kernelI23Flash_fwd_kernel_traitsILi96ELi64ELi128ELi4ELb0ELb0EN7cutlass10bfloat16_tE19Flash_kernel_traitsILi96ELi64ELi128ELi4ES3_EELb1ELb0ELb1ELb0ELb0ELb0ELb0ELb1EEEvNS_16Flash_fwd_paramsE) ;  /* 0xfffff450c4002950 */ /* 0x000fea0003c3ffff */
[----:B-1----:R-:W-:Y:S02]  /*0bb0*/  MOV R5, 0x7f800000 ;  /* 0x7f80000000057802 */ /* 0x002fe40000000f00 */
[----:B------:R-:W-:-:S03]  /*0bc0*/  MOV R197, 0x0 ;  /* 0x0000000000c57802 */ /* 0x000fc60000000f00 */
[----:B------:R1:W-:Y:S01]  /*0bd0*/  ST.E [R2.64+0x80], R5 ;  /* 0x0000800502007985 */ /* 0x0003e2000c101904 */
[----:B------:R-:W-:Y:S05]  /*0be0*/  RET.REL.NODEC R196 `(_ZN5flash24flash_fwd_splitkv_kernelI23Flash_fwd_kernel_traitsILi96ELi64ELi128ELi4ELb0ELb0EN7cutlass10bfloat16_tE19Flash_kernel_traitsILi96ELi64ELi128ELi4ES3_EELb1ELb0ELb1ELb0ELb0ELb0ELb0ELb1EEEvNS_16Flash_fwd_paramsE) ;  /* 0xfffff410c4007950 */ /* 0x000fea0003c3ffff */
.L_x_2259:
        /* <DEDUP_REMOVED lines=25> */
[----:B---3--:R-:W2:Y:S04]  /*0d80*/  LD.E.64 R18, [R118.64+0x20] ;  /* 0x0000200476127980 */ /* 0x008ea8000c101b00 */
[----:B------:R-:W2:Y:S04]  /*0d90*/  LD.E.64 R62, [R118.64+0x38] ;  /* 0x00003804763e7980 */ /* 0x000ea8000c101b00 */
[----:B------:R-:W2:Y:S04]  /*0da0*/  LD.E.64 R12, [R118.64+0x28] ;  /* 0x00002804760c7980 */ /* 0x000ea8000c101b00 */
[----:B------:R-:W2:Y:S04]  /*0db0*/  LD.E.64 R14, [R118.64+0x50] ;  /* 0x00005004760e7980 */ /* 0x000ea8000c101b00 */
[----:B------:R1:W5:Y:S04]  /*0dc0*/  LD.E.64 R26, [R118.64+0x58] ;  /* 0x00005804761a7980 */ /* 0x000368000c101b00 */
[----:B------:R1:W5:Y:S01]  /*0dd0*/  LD.E.64 R60, [R118.64+0x40] ;  /* 0x00004004763c7980 */ /* 0x000362000c101b00 */
[----:B--2---:R-:W-:-:S04]  /*0de0*/  IABS R4, R2 ;  /* 0x0000000200047213 */ /* 0x004fc80000000000 */
[----:B------:R-:W2:Y:S08]  /*0df0*/  I2F.RP R10, R4 ;  /* 0x00000004000a7306 */ /* 0x000eb00000209400 */
[----:B--2--5:R-:W2:Y:S02]  /*0e00*/  MUFU.RCP R8, R10 ;  /* 0x0000000a00087308 */ /* 0x024ea40000001000 */
[----:B--2---:R-:W-:-:S06]  /*0e10*/  IADD3 R8, R8, 0xffffffe, RZ ;  /* 0x0ffffffe08087810 */ /* 0x004fcc0007ffe0ff */
[----:B------:R-:W2:Y:S01]  /*0e20*/  F2I.FTZ.U32.TRUNC.NTZ R9, R8 ;  /* 0x0000000800097305 */ /* 0x000ea2000021f000 */
[----:B------:R-:W-:Y:S01]  /*0e30*/  IABS R0, R2 ;  /* 0x0000000200007213 */ /* 0x000fe20000000000 */
[----:B--2---:R-:W-:Y:S02]  /*0e40*/  IMAD.MOV R3, RZ, RZ, -R9 ;  /* 0x000000ffff037224 */ /* 0x004fe400078e0a09 */
[----:B------:R-:W-:Y:S02]  /*0e50*/  IMAD.MOV.U32 R8, RZ, RZ, RZ ;  /* 0x000000ffff087224 */ /* 0x000fe400078e00ff */
[----:B------:R-:W-:Y:S01]  /*0e60*/  IMAD R6, R3, R4, RZ ;  /* 0x0000000403067224 */ /* 0x000fe200078e02ff */
[----:B------:R-:W-:-:S03]  /*0e70*/  IABS R3, R5 ;  /* 0x0000000500037213 */ /* 0x000fc60000000000 */
[----:B------:R-:W-:Y:S01]  /*0e80*/  IMAD.HI.U32 R6, R9, R6, R8 ;  /* 0x0000000609067227 */ /* 0x000fe200078e0008 */
[----:B------:R-:W-:-:S05]  /*0e90*/  IADD3 R0, RZ, -R0, RZ ;  /* 0x80000000ff007210 */ /* 0x000fca0007ffe0ff */
[----:B------:R-:W-:-:S04]  /*0ea0*/  IMAD.HI.U32 R9, R6, R3, RZ ;  /* 0x0000000306097227 */ /* 0x000fc800078e00ff */
        /* <DEDUP_REMOVED lines=28> */
[----:B------:R-:W-:-:S11]  /*1070*/  LOP3.LUT R4, R198, R7, RZ, 0x3c, !PT ;  /* 0x00000007c6047212 */ /* 0x000fd600078e3cff */
[----:B------:R-:W-:-:S04]  /*1080*/  @!P1 IADD3 R21, R21, -R6, RZ ;  /* 0x8000000615159210 */ /* 0x000fc80007ffe0ff */
[----:B------:R-:W-:Y:S01]  /*1090*/  ISETP.GE.U32.AND P2, PT, R21, R6, PT ;  /* 0x000000061500720c */ /* 0x000fe20003f46070 */
[----:B------:R-:W-:Y:S01]  /*10a0*/  IMAD.MOV R6, RZ, RZ, -R9 ;  /* 0x000000ffff067224 */ /* 0x000fe200078e0a09 */
[----:B------:R-:W-:Y:S02]  /*10b0*/  ISETP.GE.AND P0, PT, R4, RZ, PT ;  /* 0x000000ff0400720c */ /* 0x000fe40003f06270 */
[----:B------:R-:W-:Y:S02]  /*10c0*/  @!P1 IADD3 R11, R11, 0x1, RZ ;  /* 0x000000010b0b9810 */ /* 0x000fe40007ffe0ff */
[----:B------:R-:W-:Y:S01]  /*10d0*/  ISETP.NE.AND P1, PT, R7, RZ, PT ;  /* 0x000000ff0700720c */ /* 0x000fe20003f25270 */
[----:B------:R-:W-:-:S04]  /*10e0*/  IMAD R2, R2, R6, R5 ;  /* 0x0000000602027224 */ /* 0x000fc800078e0205 */
[----:B------:R-:W-:Y:S02]  /*10f0*/  IMAD R4, R63, R2, RZ ;  /* 0x000000023f047224 */ /* 0x000fe400078e02ff */
[----:B------:R-:W-:-:S05]  /*1100*/  @P2 IADD3 R11, R11, 0x1, RZ ;  /* 0x000000010b0b2810 */ /* 0x000fca0007ffe0ff */
[----:B------:R-:W-:Y:S01]  /*1110*/  @!P0 IMAD.MOV R11, RZ, RZ, -R11 ;  /* 0x000000ffff0b8224 */ /* 0x000fe200078e0a0b */
[----:B------:R-:W-:-:S04]  /*1120*/  @!P1 LOP3.LUT R11, RZ, R7, RZ, 0x33, !PT ;  /* 0x00000007ff0b9212 */ /* 0x000fc800078e33ff */
[----:B------:R-:W-:Y:S02]  /*1130*/  SHF.R.S32.HI R10, RZ, 0x1f, R11 ;  /* 0x0000001fff0a7819 */ /* 0x000fe4000001140b */
[----:B---3--:R-:W-:Y:S01]  /*1140*/  SHF.R.S32.HI R0, RZ, 0x1f, R3 ;  /* 0x0000001fff007819 */ /* 0x008fe20000011403 */
[----:B------:R-:W-:-:S04]  /*1150*/  IMAD R9, R19, R3, RZ ;  /* 0x0000000313097224 */ /* 0x000fc800078e02ff */
[C---:B------:R-:W-:Y:S02]  /*1160*/  IMAD R9, R18.reuse, R0, R9 ;  /* 0x0000000012097224 */ /* 0x040fe400078e0209 */
[----:B------:R-:W-:-:S05]  /*1170*/  IMAD.WIDE.U32 R18, R18, R3, RZ ;  /* 0x0000000312127225 */ /* 0x000fca00078e00ff */
[----:B------:R-:W-:Y:S02]  /*1180*/  IADD3 R19, R19, R9, RZ ;  /* 0x0000000913137210 */ /* 0x000fe40007ffe0ff */
[----:B------:R-:W-:-:S03]  /*1190*/  SHF.R.S32.HI R9, RZ, 0x1f, R2 ;  /* 0x0000001fff097819 */ /* 0x000fc60000011402 */
[----:B------:R-:W-:-:S04]  /*11a0*/  IMAD.WIDE.U32 R18, R2, R62, R18 ;  /* 0x0000003e02127225 */ /* 0x000fc800078e0012 */
[----:B------:R-:W-:Y:S02]  /*11b0*/  IMAD R4, R62, R9, R4 ;  /* 0x000000093e047224 */ /* 0x000fe400078e0204 */
[----:B------:R-:W-:Y:S02]  /*11c0*/  IMAD R7, R13, R3, RZ ;  /* 0x000000030d077224 */ /* 0x000fe400078e02ff */
        /* <DEDUP_REMOVED lines=11> */
.L_x_2265:
        /* <DEDUP_REMOVED lines=33> */
[----:B------:R-:W-:Y:S01]  /*1490*/  @P4 IMAD.WIDE.U32 R24, R62, R6, RZ ;  /* 0x000000063e184225 */ /* 0x000fe200078e00ff */
[----:B------:R-:W-:-:S03]  /*14a0*/  LOP3.LUT R0, R198, R7, RZ, 0x3c, !PT ;  /* 0x00000007c6007212 */ /* 0x000fc600078e3cff */
[C---:B------:R-:W-:Y:S02]  /*14b0*/  @!P4 IMAD R4, R20.reuse, R5, R4 ;  /* 0x000000051404c224 */ /* 0x040fe400078e0204 */
[----:B------:R-:W-:Y:S02]  /*14c0*/  @P4 IMAD R11, R63, R6, RZ ;  /* 0x000000063f0b4224 */ /* 0x000fe400078e02ff */
[----:B------:R-:W-:Y:S01]  /*14d0*/  @!P4 IMAD.WIDE.U32 R20, R20, R8, R22 ;  /* 0x000000081414c225 */ /* 0x000fe200078e0016 */
[----:B------:R-:W-:Y:S02]  /*14e0*/  ISETP.GE.AND P1, PT, R0, RZ, PT ;  /* 0x000000ff0000720c */ /* 0x000fe40003f26270 */
[----:B------:R-:W-:Y:S01]  /*14f0*/  @!P0 IADD3 R2, R2, 0x1, RZ ;  /* 0x0000000102028810 */ /* 0x000fe20007ffe0ff */
[----:B------:R-:W-:Y:S01]  /*1500*/  @P4 IMAD.IADD R11, R25, 0x1, R11 ;  /* 0x00000001190b4824 */ /* 0x000fe200078e020b */
[----:B------:R-:W-:Y:S02]  /*1510*/  ISETP.NE.AND P0, PT, R7, RZ, PT ;  /* 0x000000ff0700720c */ /* 0x000fe40003f05270 */
[----:B------:R-:W-:-:S02]  /*1520*/  @P4 MOV R10, R24 ;  /* 0x00000018000a4202 */ /* 0x000fc40000000f00 */
[----:B------:R-:W-:Y:S02]  /*1530*/  @!P4 IADD3 R11, R21, R4, RZ ;  /* 0x00000004150bc210 */ /* 0x000fe40007ffe0ff */
[----:B------:R-:W-:Y:S02]  /*1540*/  LEA R5, R51, 0xffffff80, 0x7 ;  /* 0xffffff8033057811 */ /* 0x000fe400078e38ff */
[----:B------:R-:W-:Y:S02]  /*1550*/  @!P4 MOV R10, R20 ;  /* 0x00000014000ac202 */ /* 0x000fe40000000f00 */
[----:B------:R-:W-:Y:S01]  /*1560*/  @P2 IADD3 R2, R2, 0x1, RZ ;  /* 0x0000000102022810 */ /* 0x000fe20007ffe0ff */
[----:B------:R-:W-:Y:S01]  /*1570*/  @!P4 IMAD R4, R61, R12, RZ ;  /* 0x0000000c3d04c224 */ /* 0x000fe200078e02ff */
[----:B------:R-:W-:Y:S01]  /*1580*/  @!P4 SHF.R.S32.HI R3, RZ, 0x1f, R12 ;  /* 0x0000001fff03c819 */ /* 0x000fe2000001140c */
[----:B------:R-:W-:Y:S01]  /*1590*/  IMAD.WIDE.U32 R20, R62, R5, R10 ;  /* 0x000000053e147225 */ /* 0x000fe200078e000a */
[----:B------:R-:W-:-:S02]  /*15a0*/  MOV R11, R2 ;  /* 0x00000002000b7202 */ /* 0x000fc40000000f00 */
[----:B------:R-:W-:Y:S01]  /*15b0*/  SHF.R.S32.HI R9, RZ, 0x1f, R5 ;  /* 0x0000001fff097819 */ /* 0x000fe20000011405 */
[----:B------:R-:W-:Y:S01]  /*15c0*/  IMAD R6, R63, R5, RZ ;  /* 0x000000053f067224 */ /* 0x000fe200078e02ff */
[----:B------:R-:W-:Y:S01]  /*15d0*/  @!P1 IADD3 R11, -R11, RZ, RZ ;  /* 0x000000ff0b0b9210 */ /* 0x000fe20007ffe1ff */
[----:B------:R-:W-:Y:S02]  /*15e0*/  @!P4 IMAD R3, R3, R60, R4 ;  /* 0x0000003c0303c224 */ /* 0x000fe400078e0204 */
[----:B------:R-:W-:Y:S01]  /*15f0*/  @!P4 IMAD.WIDE.U32 R22, R60, R12, RZ ;  /* 0x0000000c3c16c225 */ /* 0x000fe200078e00ff */
[----:B------:R-:W-:-:S03]  /*1600*/  @!P0 LOP3.LUT R11, RZ, R7, RZ, 0x33, !PT ;  /* 0x00000007ff0b8212 */ /* 0x000fc600078e33ff */
[----:B------:R-:W-:Y:S02]  /*1610*/  IMAD R6, R9, R62, R6 ;  /* 0x0000003e09067224 */ /* 0x000fe400078e0206 */
[----:B------:R-:W-:Y:S01]  /*1620*/  @P4 IMAD.IADD R12, R12, 0x1, R13 ;  /* 0x000000010c0c4824 */ /* 0x000fe200078e020d */
[----:B------:R-:W-:Y:S01]  /*1630*/  @!P4 SHF.R.S32.HI R13, RZ, 0x1f, R8 ;  /* 0x0000001fff0dc819 */ /* 0x000fe20000011408 */
[----:B------:R-:W-:Y:S01]  /*1640*/  @!P4 IMAD R0, R19, R8, RZ ;  /* 0x000000081300c224 */ /* 0x000fe200078e02ff */
[----:B------:R-:W-:Y:S01]  /*1650*/  @!P4 IADD3 R23, R23, R3, RZ ;  /* 0x000000031717c210 */ /* 0x000fe20007ffe0ff */
[----:B------:R-:W-:Y:S01]  /*1660*/  IMAD.IADD R21, R21, 0x1, R6 ;  /* 0x0000000115157824 */ /* 0x000fe200078e0206 */
[----:B------:R-:W-:Y:S01]  /*1670*/  SHF.R.S32.HI R10, RZ, 0x1f, R11 ;  /* 0x0000001fff0a7819 */ /* 0x000fe2000001140b */
[----:B------:R-:W-:Y:S02]  /*1680*/  IMAD R7, R15, R11, RZ ;  /* 0x0000000b0f077224 */ /* 0x000fe400078e02ff */
[----:B------:R-:W-:-:S02]  /*1690*/  @P4 IMAD R3, R61, R12, RZ ;  /* 0x0000000c3d034224 */ /* 0x000fc400078e02ff */
[----:B------:R-:W-:-:S04]  /*16a0*/  @P4 IMAD.WIDE.U32 R24, R60, R12, RZ ;  /* 0x0000000c3c184225 */ /* 0x000fc800078e00ff */
[C---:B------:R-:W-:Y:S02]  /*16b0*/  @!P4 IMAD R0, R18.reuse, R13, R0 ;  /* 0x0000000d1200c224 */ /* 0x040fe400078e0200 */
        /* <DEDUP_REMOVED lines=10> */
.L_x_2266:
[----:B-1----:R-:W-:Y:S05]  /*1760*/  BSYNC B0 ;  /* 0x0000000000007941 */ /* 0x002fea0003800000 */
.L_x_2264:
        /* <DEDUP_REMOVED lines=16> */
[----:B------:R-:W-:-:S04]  /*1870*/  SHF.R.S32.HI R172, RZ, 0x2, R25 ;  /* 0x00000002ffac7819 */ /* 0x000fc80000011419 */
[----:B------:R-:W-:Y:S01]  /*1880*/  IADD3 R28, P1, R12, R4, RZ ;  /* 0x000000040c1c7210 */ /* 0x000fe20007f3e0ff */
[----:B------:R-:W-:Y:S01]  /*1890*/  IMAD R4, R9, R60, RZ ;  /* 0x0000003c09047224 */ /* 0x000fe200078e02ff */
[----:B------:R-:W-:Y:S01]  /*18a0*/  SHF.R.S32.HI R13, RZ, 0x1f, R12 ;  /* 0x0000001fff0d7819 */ /* 0x000fe2000001140c */
[----:B------:R-:W-:Y:S01]  /*18b0*/  IMAD.SHL.U32 R9, R74, 0x40, RZ ;  /* 0x000000404a097824 */ /* 0x000fe200078e00ff */
[----:B------:R-:W-:-:S03]  /*18c0*/  LEA.HI R25, R25, R172, RZ, 0x1 ;  /* 0x000000ac19197211 */ /* 0x000fc600078f08ff */
[----:B------:R-:W-:Y:S01]  /*18d0*/  IMAD.X R29, R13, 0x1, R3, P1 ;  /* 0x000000010d1d7824 */ /* 0x000fe200008e0603 */
[-C--:B------:R-:W-:Y:S02]  /*18e0*/  LEA.HI R3, R73, R64.reuse, RZ, 0x5 ;  /* 0x0000004049037211 */ /* 0x080fe400078f28ff */
[----:B------:R-:W-:Y:S02]  /*18f0*/  LOP3.LUT R9, R9, 0xc0, RZ, 0xc0, !PT ;  /* 0x000000c009097812 */ /* 0x000fe400078ec0ff */
[----:B------:R-:W-:Y:S01]  /*1900*/  LEA.HI R73, R73, R64, RZ, 0x4 ;  /* 0x0000004049497211 */ /* 0x000fe200078f20ff */
[C---:B------:R-:W-:Y:S01]  /*1910*/  IMAD R4, R2.reuse, R61, R4 ;  /* 0x0000003d02047224 */ /* 0x040fe200078e0204 */
[----:B------:R-:W-:Y:S01]  /*1920*/  LOP3.LUT R25, R25, 0x7fffffe, RZ, 0xc0, !PT ;  /* 0x07fffffe19197812 */ /* 0x000fe200078ec0ff */
[----:B------:R-:W-:Y:S01]  /*1930*/  IMAD.WIDE.U32 R28, R2, R60, R28 ;  /* 0x0000003c021c7225 */ /* 0x000fe200078e001c */
[----:B-1----:R-:W-:Y:S02]  /*1940*/  LOP3.LUT R17, R9, 0x18, R12, 0xf8, !PT ;  /* 0x0000001809117812 */ /* 0x002fe400078ef80c */
[----:B------:R-:W-:-:S02]  /*1950*/  SHF.R.U32.HI R2, RZ, 0x3, R9 ;  /* 0x00000003ff027819 */ /* 0x000fc40000011609 */
[----:B------:R-:W-:Y:S01]  /*1960*/  LOP3.LUT R9, R73, 0xfffffff0, RZ, 0xc0, !PT ;  /* 0xfffffff049097812 */ /* 0x000fe200078ec0ff */
[----:B------:R-:W-:Y:S01]  /*1970*/  IMAD.IADD R6, R172, 0x1, -R25 ;  /* 0x00000001ac067824 */ /* 0x000fe200078e0a19 */
[----:B------:R-:W-:-:S03]  /*1980*/  SHF.R.S32.HI R67, RZ, 0x5, R3 ;  /* 0x00000005ff437819 */ /* 0x000fc60000011403 */
[----:B------:R-:W-:Y:S01]  /*1990*/  IMAD.IADD R72, R64, 0x1, -R9 ;  /* 0x0000000140487824 */ /* 0x000fe200078e0a09 */
[----:B------:R-:W-:Y:S01]  /*19a0*/  LOP3.LUT R2, R17, R2, RZ, 0x3c, !PT ;  /* 0x0000000211027212 */ /* 0x000fe200078e3cff */
[----:B------:R-:W-:Y:S02]  /*19b0*/  IMAD R165, R67, 0x8, R6 ;  /* 0x0000000843a57824 */ /* 0x000fe400078e0206 */
[----:B------:R-:W-:Y:S01]  /*19c0*/  IMAD R9, R27, R11, RZ ;  /* 0x0000000b1b097224 */ /* 0x000fe200078e02ff */
[----:B------:R-:W-:Y:S01]  /*19d0*/  LEA.HI R71, R72, R72, RZ, 0x1 ;  /* 0x0000004848477211 */ /* 0x000fe200078f08ff */
[----:B------:R-:W-:Y:S01]  /*19e0*/  IMAD.IADD R29, R29, 0x1, R4 ;  /* 0x000000011d1d7824 */ /* 0x000fe200078e0204 */
[----:B------:R-:W-:Y:S01]  /*19f0*/  LEA R165, R165, R2, 0x5 ;  /* 0x00000002a5a57211 */ /* 0x000fe200078e28ff */
[----:B------:R-:W-:Y:S01]  /*1a00*/  IMAD R2, R10, R26, R9 ;  /* 0x0000001a0a027224 */ /* 0x000fe200078e0209 */
[--C-:B------:R-:W-:Y:S02]  /*1a10*/  SHF.R.S32.HI R9, RZ, 0x1, R71.reuse ;  /* 0x00000001ff097819 */ /* 0x100fe40000011447 */
[----:B------:R-:W-:-:S02]  /*1a20*/  SHF.R.S32.HI R70, RZ, 0x1f, R71 ;  /* 0x0000001fff467819 */ /* 0x000fc40000011447 */
[----:B------:R-:W-:Y:S01]  /*1a30*/  SHF.R.S32.HI R66, RZ, 0x1f, R197 ;  /* 0x0000001fff427819 */ /* 0x000fe200000114c5 */
[----:B------:R-:W-:Y:S01]  /*1a40*/  IMAD.WIDE.U32 R26, R11, R26, R28 ;  /* 0x0000001a0b1a7225 */ /* 0x000fe200078e001c */
[----:B------:R-:W-:Y:S02]  /*1a50*/  LEA.HI R70, R70, R9, RZ, 0x2 ;  /* 0x0000000946467211 */ /* 0x000fe400078f10ff */
[----:B------:R-:W-:Y:S01]  /*1a60*/  SHF.R.S32.HI R173, RZ, 0x1f, R172 ;  /* 0x0000001fffad7819 */ /* 0x000fe200000114ac */
[----:B------:R-:W-:Y:S01]  /*1a70*/  IMAD R149, R61, R172, RZ ;  /* 0x000000ac3d957224 */ /* 0x000fe200078e02ff */
[----:B------:R-:W-:-:S03]  /*1a80*/  LOP3.LUT R70, R70, 0xfffffffc, RZ, 0xc0, !PT ;  /* 0xfffffffc46467812 */ /* 0x000fc600078ec0ff */
[----:B------:R-:W-:Y:S02]  /*1a90*/  IMAD R149, R173, R60, R149 ;  /* 0x0000003cad957224 */ /* 0x000fe400078e0295 */
[----:B------:R-:W-:Y:S01]  /*1aa0*/  IMAD.IADD R70, R9, 0x1, -R70 ;  /* 0x0000000109467824 */ /* 0x000fe200078e0a46 */
[C---:B------:R-:W-:Y:S02]  /*1ab0*/  IADD3 R116, R12.reuse, 0x40, RZ ;  /* 0x000000400c747810 */ /* 0x040fe40007ffe0ff */
[----:B------:R-:W-:Y:S02]  /*1ac0*/  IADD3 R117, R12, 0x20, RZ ;  /* 0x000000200c757810 */ /* 0x000fe40007ffe0ff */
[----:B------:R-:W-:Y:S01]  /*1ad0*/  SHF.R.S32.HI R169, RZ, 0x1f, R198 ;  /* 0x0000001fffa97819 */ /* 0x000fe200000114c6 */
[----:B------:R-:W-:-:S04]  /*1ae0*/  IMAD R171, R63, R172, RZ ;  /* 0x000000ac3fab7224 */ /* 0x000fc800078e02ff */
[----:B------:R-:W-:Y:S01]  /*1af0*/  IMAD R171, R173, R62, R171 ;  /* 0x0000003eadab7224 */ /* 0x000fe200078e02ab */
[----:B------:R-:W-:Y:S01]  /*1b00*/  LOP3.LUT R3, R3, 0xffffffe0, RZ, 0xc0, !PT ;  /* 0xffffffe003037812 */ /* 0x000fe200078ec0ff */
[----:B------:R-:W-:Y:S01]  /*1b10*/  IMAD.MOV.U32 R50, RZ, RZ, 0x10 ;  /* 0x00000010ff327424 */ /* 0x000fe200078e00ff */
[----:B------:R-:W-:Y:S01]  /*1b20*/  LOP3.LUT P2, RZ, R70, 0x2, RZ, 0xc0, !PT ;  /* 0x0000000246ff7812 */ /* 0x000fe2000784c0ff */
[C---:B------:R-:W-:Y:S01]  /*1b30*/  IMAD.SHL.U32 R192, R62.reuse, 0x20, RZ ;  /* 0x000000203ec07824 */ /* 0x040fe200078e00ff */
[----:B------:R-:W-:Y:S01]  /*1b40*/  SHF.L.U64.HI R193, R62, 0x5, R63 ;  /* 0x000000053ec17819 */ /* 0x000fe2000001023f */
[----:B------:R-:W-:Y:S01]  /*1b50*/  IMAD.IADD R68, R64, 0x1, -R3 ;  /* 0x0000000140447824 */ /* 0x000fe200078e0a03 */
[C---:B------:R-:W-:Y:S01]  /*1b60*/  SHF.L.U64.HI R191, R60.reuse, 0x5, R61 ;  /* 0x000000053cbf7819 */ /* 0x040fe2000001023d */
[----:B------:R-:W-:Y:S01]  /*1b70*/  IMAD.SHL.U32 R81, R81, 0x4, RZ ;  /* 0x0000000451517824 */ /* 0x000fe200078e00ff */
[----:B------:R-:W-:Y:S02]  /*1b80*/  SHF.L.U32 R190, R60, 0x5, RZ ;  /* 0x000000053cbe7819 */ /* 0x000fe400000006ff */
[----:B------:R-:W-:Y:S01]  /*1b90*/  SEL R50, R50, 0xfffffff0, !P2 ;  /* 0xfffffff032327807 */ /* 0x000fe20005000000 */
[----:B--2---:R-:W-:-:S02]  /*1ba0*/  @P0 IMAD R17, R23, R201, RZ ;  /* 0x000000c917110224 */ /* 0x004fc400078e02ff */
[----:B------:R-:W-:-:S04]  /*1bb0*/  @P0 IMAD.WIDE.U32 R24, R22, R201, RZ ;  /* 0x000000c916180225 */ /* 0x000fc800078e00ff */
[-C--:B---3--:R-:W-:Y:S02]  /*1bc0*/  @!P0 IMAD R21, R21, R197.reuse, RZ ;  /* 0x000000c515158224 */ /* 0x088fe400078e02ff */
[----:B------:R-:W-:-:S04]  /*1bd0*/  @!P0 IMAD.WIDE.U32 R28, R20, R197, RZ ;  /* 0x000000c5141c8225 */ /* 0x000fc800078e00ff */
[----:B------:R-:W-:Y:S02]  /*1be0*/  @!P0 IMAD R4, R20, R66, R21 ;  /* 0x0000004214048224 */ /* 0x000fe400078e0215 */
[----:B------:R-:W-:Y:S02]  /*1bf0*/  IMAD.IADD R21, R27, 0x1, R2 ;  /* 0x000000011b157824 */ /* 0x000fe400078e0202 */
[----:B------:R-:W-:-:S04]  /*1c00*/  IMAD.MOV.U32 R20, RZ, RZ, R26 ;  /* 0x000000ffff147224 */ /* 0x000fc800078e001a */
[----:B------:R-:W-:-:S04]  /*1c10*/  IMAD.WIDE.U32 R20, R172, R60, R20 ;  /* 0x0000003cac147225 */ /* 0x000fc800078e0014 */
[----:B------:R-:W-:Y:S02]  /*1c20*/  @P0 IMAD.MOV.U32 R2, RZ, RZ, R24 ;  /* 0x000000ffff020224 */ /* 0x000fe400078e0018 */
[----:B------:R-:W-:Y:S01]  /*1c30*/  @P0 IMAD.IADD R17, R25, 0x1, R17 ;  /* 0x0000000119110824 */ /* 0x000fe200078e0211 */
[----:B------:R-:W-:Y:S01]  /*1c40*/  @!P0 IADD3 R17, R29, R4, RZ ;  /* 0x000000041d118210 */ /* 0x000fe20007ffe0ff */
[----:B------:R-:W-:Y:S02]  /*1c50*/  @P0 IMAD.MOV.U32 R8, RZ, RZ, R22 ;  /* 0x000000ffff080224 */ /* 0x000fe400078e0016 */
[----:B------:R-:W-:Y:S02]  /*1c60*/  @P0 IMAD.MOV.U32 R9, RZ, RZ, R23 ;  /* 0x000000ffff090224 */ /* 0x000fe400078e0017 */
[----:B------:R-:W-:Y:S02]  /*1c70*/  @!P0 IMAD.MOV.U32 R2, RZ, RZ, R28 ;  /* 0x000000ffff028224 */ /* 0x000fe400078e001c */
[----:B------:R-:W-:-:S02]  /*1c80*/  @!P0 IMAD.MOV.U32 R8, RZ, RZ, R22 ;  /* 0x000000ffff088224 */ /* 0x000fc400078e0016 */
[----:B------:R-:W-:Y:S01]  /*1c90*/  @!P0 IMAD.MOV.U32 R9, RZ, RZ, R23 ;  /* 0x000000ffff098224 */ /* 0x000fe200078e0017 */
[----:B------:R-:W-:Y:S01]  /*1ca0*/  LEA R148, P0, R20, R18, 0x1 ;  /* 0x0000001214947211 */ /* 0x000fe200078008ff */
[----:B------:R-:W-:-:S05]  /*1cb0*/  IMAD.IADD R149, R21, 0x1, R149 ;  /* 0x0000000115957824 */ /* 0x000fca00078e0295 */
[----:B------:R-:W-:Y:S01]  /*1cc0*/  LEA.HI.X R149, R20, R19, R149, 0x1, P0 ;  /* 0x0000001314957211 */ /* 0x000fe200000f0c95 */
[----:B------:R-:W-:-:S04]  /*1cd0*/  IMAD.WIDE R18, R199, 0x40, R172 ;  /* 0x00000040c7127825 */ /* 0x000fc800078e02ac */
[----:B------:R-:W-:Y:S01]  /*1ce0*/  IMAD R79, R19, R8, RZ ;  /* 0x00000008134f7224 */ /* 0x000fe200078e02ff */
[----:B------:R-:W-:-:S03]  /*1cf0*/  SHF.L.U64.HI R78, R8, 0x5, R9 ;  /* 0x00000005084e7819 */ /* 0x000fc60000010209 */
[----:B------:R-:W-:Y:S01]  /*1d00*/  IMAD R79, R18, R9, R79 ;  /* 0x00000009124f7224 */ /* 0x000fe200078e024f */
[----:B------:R-:W-:Y:S02]  /*1d10*/  SHF.R.S32.HI R9, RZ, 0x1f, R80 ;  /* 0x0000001fff097819 */ /* 0x000fe40000011450 */
[CC--:B----4-:R-:W-:Y:S02]  /*1d20*/  ISETP.GE.AND P0, PT, R12.reuse, R83.reuse, PT ;  /* 0x000000530c00720c */ /* 0x0d0fe40003f06270 */
[----:B------:R-:W-:Y:S02]  /*1d30*/  LEA.HI R102, R9, R80, RZ, 0x7 ;  /* 0x0000005009667211 */ /* 0x000fe400078f38ff */
[----:B------:R-:W-:Y:S02]  /*1d40*/  IADD3 R24, P1, R12, R2, RZ ;  /* 0x000000020c187210 */ /* 0x000fe40007f3e0ff */
[----:B------:R-:W-:Y:S02]  /*1d50*/  SEL R2, RZ, 0x1, P0 ;  /* 0x00000001ff027807 */ /* 0x000fe40000000000 */
[----:B------:R-:W-:-:S02]  /*1d60*/  ISETP.GE.AND P0, PT, R116, R83, PT ;  /* 0x000000537400720c */ /* 0x000fc40003f06270 */
[----:B------:R-:W-:Y:S01]  /*1d70*/  SHF.R.S32.HI R102, RZ, 0x7, R102 ;  /* 0x00000007ff667819 */ /* 0x000fe20000011466 */
[----:B------:R-:W-:Y:S02]  /*1d80*/  IMAD R15, R15, R198, RZ ;  /* 0x000000c60f0f7224 */ /* 0x000fe400078e02ff */
[----:B------:R-:W-:Y:S01]  /*1d90*/  IMAD.X R25, R13, 0x1, R17, P1 ;  /* 0x000000010d197824 */ /* 0x000fe200008e0611 */
[----:B------:R-:W-:Y:S02]  /*1da0*/  ISETP.GE.AND P1, PT, R117, R83, PT ;  /* 0x000000537500720c */ /* 0x000fe40003f26270 */
[----:B------:R-:W-:Y:S02]  /*1db0*/  SEL R76, RZ, 0x4, P0 ;  /* 0x00000004ff4c7807 */ /* 0x000fe40000000000 */
[----:B------:R-:W-:Y:S01]  /*1dc0*/  IMNMX R102, RZ, R102, !PT ;  /* 0x00000066ff667217 */ /* 0x000fe20007800200 */
[----:B------:R-:W-:Y:S01]  /*1dd0*/  IMAD R176, R14, R169, R15 ;  /* 0x000000a90eb07224 */ /* 0x000fe200078e020f */
[----:B------:R-:W-:-:S02]  /*1de0*/  IADD3 R166, P0, R12, R0, RZ ;  /* 0x000000000ca67210 */ /* 0x000fc40007f1e0ff */
[----:B------:R-:W-:Y:S01]  /*1df0*/  SEL R15, RZ, 0xffffffff, P1 ;  /* 0xffffffffff0f7807 */ /* 0x000fe20000800000 */
[----:B------:R-:W-:Y:S01]  /*1e00*/  IMAD.WIDE.U32 R24, R198, R14, R24 ;  /* 0x0000000ec6187225 */ /* 0x000fe200078e0018 */
[----:B------:R-:W-:-:S03]  /*1e10*/  ISETP.GT.AND P1, PT, R51, R102, PT ;  /* 0x000000663300720c */ /* 0x000fc60003f24270 */
[----:B------:R-:W-:Y:S01]  /*1e20*/  IMAD.X R167, R13, 0x1, R7, P0 ;  /* 0x000000010da77824 */ /* 0x000fe200000e0607 */
[----:B------:R-:W-:Y:S01]  /*1e30*/  IADD3 R177, R25, R176, RZ ;  /* 0x000000b019b17210 */ /* 0x000fe20007ffe0ff */
[----:B------:R-:W-:Y:S02]  /*1e40*/  IMAD.SHL.U32 R15, R15, 0x2, RZ ;  /* 0x000000020f0f7824 */ /* 0x000fe400078e00ff */
[----:B------:R-:W-:-:S04]  /*1e50*/  IMAD.WIDE.U32 R166, R172, R62, R166 ;  /* 0x0000003eaca67225 */ /* 0x000fc800078e00a6 */
[----:B------:R-:W-:Y:S01]  /*1e60*/  IMAD.MOV.U32 R176, RZ, RZ, R24 ;  /* 0x000000ffffb07224 */ /* 0x000fe200078e0018 */
[----:B------:R-:W-:Y:S01]  /*1e70*/  LOP3.LUT R15, R15, 0x2, R2, 0xe2, !PT ;  /* 0x000000020f0f7812 */ /* 0x000fe200078ee202 */
[----:B------:R-:W-:Y:S01]  /*1e80*/  IMAD.IADD R171, R167, 0x1, R171 ;  /* 0x00000001a7ab7824 */ /* 0x000fe200078e02ab */
[----:B------:R-:W-:Y:S01]  /*1e90*/  LEA R194, P0, R166, R174, 0x1 ;  /* 0x000000aea6c27211 */ /* 0x000fe200078008ff */
[----:B------:R-:W-:Y:S01]  /*1ea0*/  IMAD.WIDE.U32 R176, R18, R8, R176 ;  /* 0x0000000812b07225 */ /* 0x000fe200078e00b0 */
[----:B------:R-:W-:Y:S02]  /*1eb0*/  LOP3.LUT R76, R15, R76, RZ, 0xfc, !PT ;  /* 0x0000004c0f4c7212 */ /* 0x000fe400078efcff */
[----:B------:R-:W-:Y:S01]  /*1ec0*/  LEA.HI.X R195, R166, R175, R171, 0x1, P0 ;  /* 0x000000afa6c37211 */ /* 0x000fe200000f0cab */
[----:B------:R-:W-:Y:S02]  /*1ed0*/  IMAD.SHL.U32 R77, R8, 0x20, RZ ;  /* 0x00000020084d7824 */ /* 0x000fe400078e00ff */
[----:B------:R-:W-:-:S02]  /*1ee0*/  @!P5 IMAD.MOV.U32 R16, RZ, RZ, RZ ;  /* 0x000000ffff10d224 */ /* 0x000fc400078e00ff */
        /* <DEDUP_REMOVED lines=14> */
[----:B-----5:R-:W-:Y:S01]  /*1fd0*/  IMAD.IADD R135, R16, 0x1, R5 ;  /* 0x0000000110877824 */ /* 0x020fe200078e0205 */
[----:B------:R-:W-:Y:S01]  /*1fe0*/  LOP3.LUT R160, R76, 0xffff, RZ, 0xc0, !PT ;  /* 0x0000ffff4ca07812 */ /* 0x000fe200078ec0ff */
[C---:B------:R-:W-:Y:S01]  /*1ff0*/  IMAD.WIDE.U32 R180, R60.reuse, 0xc0, RZ ;  /* 0x000000c03cb47825 */ /* 0x040fe200078e00ff */
[----:B------:R-:W-:-:S02]  /*2000*/  SHF.L.U64.HI R86, R60, 0x6, R61 ;  /* 0x000000063c567819 */ /* 0x000fc4000001023d */
[----:B------:R-:W-:Y:S01]  /*2010*/  LOP3.LUT R163, R160, 0x1, RZ, 0xc0, !PT ;  /* 0x00000001a0a37812 */ /* 0x000fe200078ec0ff */
[----:B------:R-:W-:Y:S01]  /*2020*/  IMAD.SHL.U32 R85, R60, 0x40, RZ ;  /* 0x000000403c557824 */ /* 0x000fe200078e00ff */
[----:B------:R-:W-:Y:S01]  /*2030*/  LOP3.LUT R162, R160, 0x2, RZ, 0xc0, !PT ;  /* 0x00000002a0a27812 */ /* 0x000fe200078ec0ff */
[----:B------:R-:W-:Y:S01]  /*2040*/  IMAD.SHL.U32 R99, R62, 0x40, RZ ;  /* 0x000000403e637824 */ /* 0x000fe200078e00ff */
[C---:B------:R-:W-:Y:S01]  /*2050*/  IADD3 R82, R172.reuse, 0x20, RZ ;  /* 0x00000020ac527810 */ /* 0x040fe20007ffe0ff */
[----:B------:R-:W-:Y:S01]  /*2060*/  IMAD.MOV.U32 R136, RZ, RZ, R194 ;  /* 0x000000ffff887224 */ /* 0x000fe200078e00c2 */
[C---:B------:R-:W-:Y:S01]  /*2070*/  SHF.L.U64.HI R86, R85.reuse, 0x1, R86 ;  /* 0x0000000155567819 */ /* 0x040fe20000010256 */
[----:B------:R-:W-:Y:S01]  /*2080*/  IMAD.MOV.U32 R137, RZ, RZ, R195 ;  /* 0x000000ffff897224 */ /* 0x000fe200078e00c3 */
[C---:B------:R-:W-:Y:S01]  /*2090*/  IADD3 R161, R172.reuse, 0x40, RZ ;  /* 0x00000040aca17810 */ /* 0x040fe20007ffe0ff */
[----:B------:R-:W-:Y:S01]  /*20a0*/  IMAD.MOV.U32 R138, RZ, RZ, R148 ;  /* 0x000000ffff8a7224 */ /* 0x000fe200078e0094 */
[----:B------:R-:W-:Y:S01]  /*20b0*/  IADD3 R159, R172, 0x60, RZ ;  /* 0x00000060ac9f7810 */ /* 0x000fe20007ffe0ff */
[----:B------:R-:W-:Y:S01]  /*20c0*/  IMAD.SHL.U32 R85, R85, 0x2, RZ ;  /* 0x0000000255557824 */ /* 0x000fe200078e00ff */
[----:B------:R-:W-:-:S02]  /*20d0*/  SHF.L.U64.HI R100, R62, 0x6, R63 ;  /* 0x000000063e647819 */ /* 0x000fc4000001023f */
[----:B------:R-:W-:Y:S02]  /*20e0*/  MOV R139, R149 ;  /* 0x00000095008b7202 */ /* 0x000fe40000000f00 */
[----:B------:R-:W-:Y:S01]  /*20f0*/  LOP3.LUT R160, R160, 0x4, RZ, 0xc0, !PT ;  /* 0x00000004a0a07812 */ /* 0x000fe200078ec0ff */
[----:B--2---:R-:W-:-:S04]  /*2100*/  IMAD R3, R29, R197, RZ ;  /* 0x000000c51d037224 */ /* 0x004fc800078e02ff */
[----:B------:R-:W-:Y:S02]  /*2110*/  IMAD R0, R28, R66, R3 ;  /* 0x000000421c007224 */ /* 0x000fe400078e0203 */
[----:B---3--:R-:W-:Y:S02]  /*2120*/  IMAD R3, R31, R197, RZ ;  /* 0x000000c51f037224 */ /* 0x008fe400078e02ff */
[----:B------:R-:W-:Y:S01]  /*2130*/  IMAD.WIDE.U32 R28, R197, R28, R12 ;  /* 0x0000001cc51c7225 */ /* 0x000fe200078e000c */
[----:B----4-:R-:W-:-:S03]  /*2140*/  SHF.L.U64.HI R124, R182, 0x6, R183 ;  /* 0x00000006b67c7819 */ /* 0x010fc600000102b7 */
[----:B------:R-:W-:Y:S01]  /*2150*/  IMAD.WIDE.U32 R26, R197, R30, R12 ;  /* 0x0000001ec51a7225 */ /* 0x000fe200078e000c */
[C---:B------:R-:W-:Y:S02]  /*2160*/  SHF.L.U64.HI R101, R184.reuse, 0x5, R185 ;  /* 0x00000005b8657819 */ /* 0x040fe400000102b9 */
[----:B------:R-:W-:Y:S01]  /*2170*/  SHF.L.U32 R114, R184, 0x6, RZ ;  /* 0x00000006b8727819 */ /* 0x000fe200000006ff */
[----:B------:R-:W-:Y:S01]  /*2180*/  IMAD R2, R30, R66, R3 ;  /* 0x000000421e027224 */ /* 0x000fe200078e0203 */
[----:B------:R-:W-:Y:S01]  /*2190*/  SHF.R.S32.HI R3, RZ, 0x1f, R5 ;  /* 0x0000001fff037819 */ /* 0x000fe20000011405 */
[----:B------:R-:W-:Y:S01]  /*21a0*/  IMAD.IADD R29, R29, 0x1, R0 ;  /* 0x000000011d1d7824 */ /* 0x000fe200078e0200 */
[----:B------:R-:W-:Y:S01]  /*21b0*/  SHF.L.U64.HI R111, R184, 0x6, R185 ;  /* 0x00000006b86f7819 */ /* 0x000fe200000102b9 */
        /* <DEDUP_REMOVED lines=109> */
.L_x_2361:
        /* <DEDUP_REMOVED lines=19> */
.L_x_2269:
[----:B------:R-:W-:Y:S05]  /*29c0*/  BSYNC B0 ;  /* 0x0000000000007941 */ /* 0x000fea0003800000 */
.L_x_2268:
        /* <DEDUP_REMOVED lines=18> */
.L_x_2271:
[----:B------:R-:W-:Y:S05]  /*2af0*/  BSYNC B0 ;  /* 0x0000000000007941 */ /* 0x000fea0003800000 */
.L_x_2270:
        /* <DEDUP_REMOVED lines=18> */
.L_x_2273:
[----:B------:R-:W-:Y:S05]  /*2c20*/  BSYNC B0 ;  /* 0x0000000000007941 */ /* 0x000fea0003800000 */
.L_x_2272:
        /* <DEDUP_REMOVED lines=18> */
.L_x_2275:
[----:B------:R-:W-:Y:S05]  /*2d50*/  BSYNC B0 ;  /* 0x0000000000007941 */ /* 0x000fea0003800000 */
.L_x_2274:
        /* <DEDUP_REMOVED lines=65> */
.L_x_2282:
[----:B------:R-:W-:Y:S05]  /*3170*/  BSYNC B0 ;  /* 0x0000000000007941 */ /* 0x000fea0003800000 */
.L_x_2281:
        /* <DEDUP_REMOVED lines=50> */
.L_x_2284:
[----:B------:R-:W-:Y:S05]  /*34a0*/  BSYNC B0 ;  /* 0x0000000000007941 */ /* 0x000fea0003800000 */
.L_x_2283:
        /* <DEDUP_REMOVED lines=49> */
.L_x_2280:
[----:B------:R-:W-:Y:S05]  /*37c0*/  BSYNC B1 ;  /* 0x0000000000017941 */ /* 0x000fea0003800000 */
.L_x_2279:
        /* <DEDUP_REMOVED lines=60> */
.L_x_2288:
[----:B------:R-:W-:Y:S05]  /*3b90*/  BSYNC B0 ;  /* 0x0000000000007941 */ /* 0x000fea0003800000 */
.L_x_2287:
        /* <DEDUP_REMOVED lines=53> */
.L_x_2290:
[----:B------:R-:W-:Y:S05]  /*3ef0*/  BSYNC B0 ;  /* 0x0000000000007941 */ /* 0x000fea0003800000 */
.L_x_2289:
        /* <DEDUP_REMOVED lines=52> */
.L_x_2286:
[----:B------:R-:W-:Y:S05]  /*4240*/  BSYNC B1 ;  /* 0x0000000000017941 */ /* 0x000fea0003800000 */
.L_x_2285:
        /* <DEDUP_REMOVED lines=60> */
.L_x_2294:
[----:B------:R-:W-:Y:S05]  /*4610*/  BSYNC B0 ;  /* 0x0000000000007941 */ /* 0x000fea0003800000 */
.L_x_2293:
        /* <DEDUP_REMOVED lines=53> */
.L_x_2296:
[----:B------:R-:W-:Y:S05]  /*4970*/  BSYNC B0 ;  /* 0x0000000000007941 */ /* 0x000fea0003800000 */
.L_x_2295:
        /* <DEDUP_REMOVED lines=52> */
.L_x_2292:
[----:B------:R-:W-:Y:S05]  /*4cc0*/  BSYNC B1 ;  /* 0x0000000000017941 */ /* 0x000fea0003800000 */
.L_x_2291:
        /* <DEDUP_REMOVED lines=62> */
.L_x_2300:
[----:B------:R-:W-:Y:S05]  /*50b0*/  BSYNC B0 ;  /* 0x0000000000007941 */ /* 0x000fea0003800000 */
.L_x_2299:
        /* <DEDUP_REMOVED lines=53> */
.L_x_2302:
[----:B------:R-:W-:Y:S05]  /*5410*/  BSYNC B0 ;  /* 0x0000000000007941 */ /* 0x000fea0003800000 */
.L_x_2301:
        /* <DEDUP_REMOVED lines=52> */
.L_x_2298:
[----:B------:R-:W-:Y:S05]  /*5760*/  BSYNC B1 ;  /* 0x0000000000017941 */ /* 0x000fea0003800000 */
.L_x_2297:
[----:B------:R-:W2:Y:S02]  /*5770*/  LD.E R3, [R118.64+0xd0] ;  /* 0x0000d00476037980 */ /* 0x000ea4000c101900 */
[----:B--2---:R-:W-:Y:S05]  /*5780*/  IMAD.U32 R3, R3, -0x40, RZ ;  /* 0xffffffc003037824 */ /* 0x004fea00078e00ff */
[C---:B------:R-:W-:Y:S02]  /*5790*/  LEA R14, P1, R3.reuse, R14, 0x1 ;  /* 0x0000000e030e7211 */ /* 0x040fe400078208ff */
[C---:B------:R-:W-:Y:S02]  /*57a0*/  LEA R52, P0, R3.reuse, R52, 0x1 ;  /* 0x0000003403347211 */ /* 0x040fe400078008ff */
[C---:B------:R-:W-:Y:S02]  /*57b0*/  LEA.HI.X.SX32 R15, R3.reuse, R15, 0x1, P1 ;  /* 0x0000000f030f7211 */ /* 0x040fe400008f0eff */
[----:B------:R-:W-:Y:S01]  /*57c0*/  LEA.HI.X.SX32 R53, R3, R53, 0x1, P0 ;  /* 0x0000003503357211 */ /* 0x000fe200000f0eff */
[----:B------:R-:W-:-:S05]  /*57d0*/  BRA `(.L_x_2303) ;  /* 0x00004da000007947 */ /* 0x000fca0003800000 */
.L_x_2278:
        /* <DEDUP_REMOVED lines=89> */
.L_x_2309:
[----:B------:R-:W-:Y:S05]  /*5d70*/  BSYNC B0 ;  /* 0x0000000000007941 */ /* 0x000fea0003800000 */
.L_x_2308:
[----:B-----5:R2:W-:Y:S02]  /*5d80*/  ST.E.128 [R136.64], R44 ;  /* 0x0000002c88007985 */ /* 0x0205e4000c101d04 */
.L_x_2307:
[----:B------:R-:W-:Y:S05]  /*5d90*/  BSYNC B1 ;  /* 0x0000000000017941 */ /* 0x000fea0003800000 */
.L_x_2306:
        /* <DEDUP_REMOVED lines=87> */
.L_x_2313:
[----:B------:R-:W-:Y:S05]  /*6310*/  BSYNC B0 ;  /* 0x0000000000007941 */ /* 0x000fea0003800000 */
.L_x_2312:
[----:B-----5:R3:W-:Y:S02]  /*6320*/  ST.E.128 [R136.64+0x40], R44 ;  /* 0x0000402c88007985 */ /* 0x0207e4000c101d04 */
.L_x_2311:
[----:B------:R-:W-:Y:S05]  /*6330*/  BSYNC B1 ;  /* 0x0000000000017941 */ /* 0x000fea0003800000 */
.L_x_2310:
        /* <DEDUP_REMOVED lines=86> */
.L_x_2315:
[----:B------:R-:W-:Y:S05]  /*68a0*/  BSYNC B0 ;  /* 0x0000000000007941 */ /* 0x000fea0003800000 */
.L_x_2314:
[----:B-----5:R3:W-:Y:S02]  /*68b0*/  ST.E.128 [R136.64+0x80], R44 ;  /* 0x0000802c88007985 */ /* 0x0207e4000c101d04 */
.L_x_2305:
[----:B------:R-:W-:Y:S05]  /*68c0*/  BSYNC B2 ;  /* 0x0000000000027941 */ /* 0x000fea0003800000 */
.L_x_2304:
        /* <DEDUP_REMOVED lines=30> */
[----:B------:R-:W-:Y:S02]  /*6ab0*/  LEA R204, P0, R55, R132, 0x1 ;  /* 0x0000008437cc7211 */ /* 0x000fe400078008ff */
[-C--:B------:R-:W-:Y:S01]  /*6ac0*/  LEA.HI.X.SX32 R54, R187, R150.reuse, 0x1, P5 ;  /* 0x00000096bb367211 */ /* 0x080fe200028f0eff */
[----:B------:R-:W3:Y:S03]  /*6ad0*/  LD.E.128 R20, [R18.64] ;  /* 0x0000000412147980 */ /* 0x000ee6000c101d00 */
[----:B------:R-:W-:Y:S01]  /*6ae0*/  LEA.HI.X R205, R55, R133, R54, 0x1, P0 ;  /* 0x0000008537cd7211 */ /* 0x000fe200000f0c36 */
[----:B------:R-:W-:Y:S01]  /*6af0*/  IMAD.MOV.U32 R55, RZ, RZ, RZ ;  /* 0x000000ffff377224 */ /* 0x000fe200078e00ff */
[----:B------:R-:W-:Y:S04]  /*6b00*/  @P4 IADD3 R55, -R49, RZ, RZ ;  /* 0x000000ff31374210 */ /* 0x000fe80007ffe1ff */
[----:B------:R-:W-:Y:S01]  /*6b10*/  IADD3 R49, P0, R164, R55, RZ ;  /* 0x00000037a4317210 */ /* 0x000fe20007f1e0ff */
[----:B------:R-:W4:Y:S03]  /*6b20*/  LD.E.128 R204, [R204.64] ;  /* 0x00000004cccc7980 */ /* 0x000f26000c101d00 */
[----:B------:R-:W-:Y:S02]  /*6b30*/  LEA.HI.X.SX32 R54, R55, R150, 0x1, P0 ;  /* 0x0000009637367211 */ /* 0x000fe400000f0eff */
[C---:B------:R-:W-:Y:S04]  /*6b40*/  LEA R40, P0, R49.reuse, R134, 0x1 ;  /* 0x0000008631287211 */ /* 0x040fe800078008ff */
[----:B------:R-:W-:Y:S05]  /*6b50*/  LEA.HI.X R41, R49, R135, R54, 0x1, P0 ;  /* 0x0000008731297211 */ /* 0x000fea00000f0c36 */
[----:B--2---:R-:W2:Y:S01]  /*6b60*/  LD.E.128 R56, [R40.64] ;  /* 0x0000000428387980 */ /* 0x004ea2000c101d00 */
[C---:B---3--:R-:W-:Y:S01]  /*6b70*/  IMAD.U32 R28, R20.reuse, 0x10000, RZ ;  /* 0x00010000141c7824 */ /* 0x048fe200078e00ff */
[----:B------:R-:W-:Y:S01]  /*6b80*/  LOP3.LUT R27, R20, 0xffff0000, RZ, 0xc0, !PT ;  /* 0xffff0000141b7812 */ /* 0x000fe200078ec0ff */
[C---:B------:R-:W-:Y:S01]  /*6b90*/  IMAD.U32 R24, R22.reuse, 0x10000, RZ ;  /* 0x0001000016187824 */ /* 0x040fe200078e00ff */
[----:B------:R-:W-:Y:S01]  /*6ba0*/  LOP3.LUT R20, R22, 0xffff0000, RZ, 0xc0, !PT ;  /* 0xffff000016147812 */ /* 0x000fe200078ec0ff */
[----:B------:R-:W-:Y:S01]  /*6bb0*/  IMAD.U32 R16, R23, 0x10000, RZ ;  /* 0x0001000017107824 */ /* 0x000fe200078e00ff */
[C---:B------:R-:W-:Y:S02]  /*6bc0*/  SHF.L.U32 R25, R21.reuse, 0x10, RZ ;  /* 0x0000001015197819 */ /* 0x040fe400000006ff */
[----:B------:R-:W-:Y:S02]  /*6bd0*/  LOP3.LUT R26, R21, 0xffff0000, RZ, 0xc0, !PT ;  /* 0xffff0000151a7812 */ /* 0x000fe400078ec0ff */
[----:B------:R-:W-:Y:S01]  /*6be0*/  LOP3.LUT R19, R23, 0xffff0000, RZ, 0xc0, !PT ;  /* 0xffff000017137812 */ /* 0x000fe200078ec0ff */
[C---:B----4-:R-:W-:Y:S01]  /*6bf0*/  IMAD.U32 R22, R205.reuse, 0x10000, RZ ;  /* 0x00010000cd167824 */ /* 0x050fe200078e00ff */
        /* <DEDUP_REMOVED lines=12> */
[C---:B--2---:R-:W-:Y:S01]  /*6cc0*/  IMAD.U32 R32, R56.reuse, 0x10000, RZ ;  /* 0x0001000038207824 */ /* 0x044fe200078e00ff */
        /* <DEDUP_REMOVED lines=30> */
.L_x_2321:
[----:B------:R-:W-:Y:S05]  /*6eb0*/  BSYNC B0 ;  /* 0x0000000000007941 */ /* 0x000fea0003800000 */
.L_x_2320:
[C---:B------:R-:W-:Y:S04]  /*6ec0*/  LEA R2, P0, R192.reuse, R136, 0x1 ;  /* 0x00000088c0027211 */ /* 0x040fe800078008ff */
[----:B------:R-:W-:Y:S05]  /*6ed0*/  LEA.HI.X R3, R192, R137, R193, 0x1, P0 ;  /* 0x00000089c0037211 */ /* 0x000fea00000f0cc1 */
[----:B-----5:R3:W-:Y:S04]  /*6ee0*/  ST.E.128 [R2.64], R44 ;  /* 0x0000002c02007985 */ /* 0x0207e8000c101d04 */
.L_x_2319:
[----:B------:R-:W-:Y:S05]  /*6ef0*/  BSYNC B1 ;  /* 0x0000000000017941 */ /* 0x000fea0003800000 */
.L_x_2318:
        /* <DEDUP_REMOVED lines=29> */
[C---:B------:R-:W-:Y:S02]  /*70d0*/  LEA R204, P0, R49.reuse, R132, 0x1 ;  /* 0x0000008431cc7211 */ /* 0x040fe400078008ff */
[-C--:B------:R-:W-:Y:S01]  /*70e0*/  LEA.HI.X.SX32 R186, R186, R146.reuse, 0x1, P5 ;  /* 0x00000092baba7211 */ /* 0x080fe200028f0eff */
[----:B------:R-:W3:Y:S01]  /*70f0*/  LD.E.128 R20, [R18.64] ;  /* 0x0000000412147980 */ /* 0x000ee2000c101d00 */
[----:B------:R-:W-:Y:S02]  /*7100*/  @P4 IADD3 R55, -R54, RZ, RZ ;  /* 0x000000ff36374210 */ /* 0x000fe40007ffe1ff */
[----:B------:R-:W-:Y:S02]  /*7110*/  LEA.HI.X R205, R49, R133, R186, 0x1, P0 ;  /* 0x0000008531cd7211 */ /* 0x000fe400000f0cba */
[----:B------:R-:W-:Y:S04]  /*7120*/  IADD3 R49, P0, R157, R55, RZ ;  /* 0x000000379d317210 */ /* 0x000fe80007f1e0ff */
[----:B------:R-:W4:Y:S01]  /*7130*/  LD.E.128 R204, [R204.64] ;  /* 0x00000004cccc7980 */ /* 0x000f22000c101d00 */
        /* <DEDUP_REMOVED lines=23> */
[C---:B--2---:R-:W-:Y:S01]  /*72b0*/  IMAD.U32 R32, R56.reuse, 0x10000, RZ ;  /* 0x0001000038207824 */ /* 0x044fe200078e00ff */
        /* <DEDUP_REMOVED lines=32> */
.L_x_2325:
[----:B------:R-:W-:Y:S05]  /*74c0*/  BSYNC B0 ;  /* 0x0000000000007941 */ /* 0x000fea0003800000 */
.L_x_2324:
[C---:B------:R-:W-:Y:S04]  /*74d0*/  LEA R2, P0, R97.reuse, R136, 0x1 ;  /* 0x0000008861027211 */ /* 0x040fe800078008ff */
[----:B------:R-:W-:Y:S05]  /*74e0*/  LEA.HI.X R3, R97, R137, R98, 0x1, P0 ;  /* 0x0000008961037211 */ /* 0x000fea00000f0c62 */
[----:B-----5:R3:W-:Y:S04]  /*74f0*/  ST.E.128 [R2.64], R44 ;  /* 0x0000002c02007985 */ /* 0x0207e8000c101d04 */
.L_x_2323:
[----:B------:R-:W-:Y:S05]  /*7500*/  BSYNC B1 ;  /* 0x0000000000017941 */ /* 0x000fea0003800000 */
.L_x_2322:
        /* <DEDUP_REMOVED lines=27> */
[C---:B------:R-:W-:Y:S02]  /*76c0*/  LEA R204, P0, R55.reuse, R132, 0x1 ;  /* 0x0000008437cc7211 */ /* 0x040fe400078008ff */
[----:B------:R-:W-:Y:S01]  /*76d0*/  LEA.HI.X.SX32 R54, R54, R144, 0x1, P5 ;  /* 0x0000009036367211 */ /* 0x000fe200028f0eff */
        /* <DEDUP_REMOVED lines=62> */
.L_x_2327:
[----:B------:R-:W-:Y:S05]  /*7ac0*/  BSYNC B0 ;  /* 0x0000000000007941 */ /* 0x000fea0003800000 */
.L_x_2326:
[C---:B------:R-:W-:Y:S04]  /*7ad0*/  LEA R2, P0, R93.reuse, R136, 0x1 ;  /* 0x000000885d027211 */ /* 0x040fe800078008ff */
[----:B------:R-:W-:Y:S05]  /*7ae0*/  LEA.HI.X R3, R93, R137, R94, 0x1, P0 ;  /* 0x000000895d037211 */ /* 0x000fea00000f0c5e */
[----:B-----5:R3:W-:Y:S04]  /*7af0*/  ST.E.128 [R2.64], R44 ;  /* 0x0000002c02007985 */ /* 0x0207e8000c101d04 */
.L_x_2317:
[----:B------:R-:W-:Y:S05]  /*7b00*/  BSYNC B2 ;  /* 0x0000000000027941 */ /* 0x000fea0003800000 */
.L_x_2316:
        /* <DEDUP_REMOVED lines=94> */
.L_x_2333:
[----:B------:R-:W-:Y:S05]  /*80f0*/  BSYNC B0 ;  /* 0x0000000000007941 */ /* 0x000fea0003800000 */
.L_x_2332:
[C---:B------:R-:W-:Y:S04]  /*8100*/  LEA R2, P0, R99.reuse, R136, 0x1 ;  /* 0x0000008863027211 */ /* 0x040fe800078008ff */
[----:B------:R-:W-:Y:S05]  /*8110*/  LEA.HI.X R3, R99, R137, R100, 0x1, P0 ;  /* 0x0000008963037211 */ /* 0x000fea00000f0c64 */
[----:B-----5:R3:W-:Y:S04]  /*8120*/  ST.E.128 [R2.64], R44 ;  /* 0x0000002c02007985 */ /* 0x0207e8000c101d04 */
.L_x_2331:
[----:B------:R-:W-:Y:S05]  /*8130*/  BSYNC B1 ;  /* 0x0000000000017941 */ /* 0x000fea0003800000 */
.L_x_2330:
        /* <DEDUP_REMOVED lines=29> */
[C---:B------:R-:W-:Y:S02]  /*8310*/  LEA R204, P0, R49.reuse, R132, 0x1 ;  /* 0x0000008431cc7211 */ /* 0x040fe400078008ff */
[----:B------:R-:W-:Y:S01]  /*8320*/  LEA.HI.X.SX32 R186, R186, R143, 0x1, P4 ;  /* 0x0000008fbaba7211 */ /* 0x000fe200020f0eff */
        /* <DEDUP_REMOVED lines=61> */
.L_x_2337:
[----:B------:R-:W-:Y:S05]  /*8700*/  BSYNC B0 ;  /* 0x0000000000007941 */ /* 0x000fea0003800000 */
.L_x_2336:
[C---:B------:R-:W-:Y:S04]  /*8710*/  LEA R2, P0, R95.reuse, R136, 0x1 ;  /* 0x000000885f027211 */ /* 0x040fe800078008ff */
[----:B------:R-:W-:Y:S05]  /*8720*/  LEA.HI.X R3, R95, R137, R96, 0x1, P0 ;  /* 0x000000895f037211 */ /* 0x000fea00000f0c60 */
[----:B-----5:R3:W-:Y:S04]  /*8730*/  ST.E.128 [R2.64], R44 ;  /* 0x0000002c02007985 */ /* 0x0207e8000c101d04 */
.L_x_2335:
[----:B------:R-:W-:Y:S05]  /*8740*/  BSYNC B1 ;  /* 0x0000000000017941 */ /* 0x000fea0003800000 */
.L_x_2334:
        /* <DEDUP_REMOVED lines=91> */
.L_x_2339:
[----:B------:R-:W-:Y:S05]  /*8d00*/  BSYNC B0 ;  /* 0x0000000000007941 */ /* 0x000fea0003800000 */
.L_x_2338:
[C---:B------:R-:W-:Y:S04]  /*8d10*/  LEA R2, P0, R91.reuse, R136, 0x1 ;  /* 0x000000885b027211 */ /* 0x040fe800078008ff */
[----:B------:R-:W-:Y:S05]  /*8d20*/  LEA.HI.X R3, R91, R137, R92, 0x1, P0 ;  /* 0x000000895b037211 */ /* 0x000fea00000f0c5c */
[----:B-----5:R3:W-:Y:S04]  /*8d30*/  ST.E.128 [R2.64], R44 ;  /* 0x0000002c02007985 */ /* 0x0207e8000c101d04 */
.L_x_2329:
[----:B------:R-:W-:Y:S05]  /*8d40*/  BSYNC B2 ;  /* 0x0000000000027941 */ /* 0x000fea0003800000 */
.L_x_2328:
        /* <DEDUP_REMOVED lines=95> */
.L_x_2345:
[----:B------:R-:W-:Y:S05]  /*9340*/  BSYNC B0 ;  /* 0x0000000000007941 */ /* 0x000fea0003800000 */
.L_x_2344:
[----:B------:R-:W-:Y:S02]  /*9350*/  IMAD R0, R63, 0xc0, RZ ;  /* 0x000000c03f007824 */ /* 0x000fe400078e02ff */
[----:B------:R-:W-:Y:S05]  /*9360*/  IMAD.WIDE.U32 R2, R62, 0xc0, R136 ;  /* 0x000000c03e027825 */ /* 0x000fea00078e0088 */
[----:B------:R-:W-:Y:S05]  /*9370*/  IADD3 R3, R3, R0, RZ ;  /* 0x0000000003037210 */ /* 0x000fea0007ffe0ff */
[----:B-----5:R3:W-:Y:S02]  /*9380*/  ST.E.128 [R2.64], R44 ;  /* 0x0000002c02007985 */ /* 0x0207e4000c101d04 */
.L_x_2343:
[----:B------:R-:W-:Y:S05]  /*9390*/  BSYNC B1 ;  /* 0x0000000000017941 */ /* 0x000fea0003800000 */
.L_x_2342:
        /* <DEDUP_REMOVED lines=92> */
.L_x_2349:
[----:B------:R-:W-:Y:S05]  /*9960*/  BSYNC B0 ;  /* 0x0000000000007941 */ /* 0x000fea0003800000 */
.L_x_2348:
[C---:B------:R-:W-:Y:S04]  /*9970*/  LEA R2, P0, R90.reuse, R136, 0x1 ;  /* 0x000000885a027211 */ /* 0x040fe800078008ff */
[----:B------:R-:W-:Y:S05]  /*9980*/  LEA.HI.X R3, R90, R137, R89, 0x1, P0 ;  /* 0x000000895a037211 */ /* 0x000fea00000f0c59 */
[----:B-----5:R3:W-:Y:S04]  /*9990*/  ST.E.128 [R2.64], R44 ;  /* 0x0000002c02007985 */ /* 0x0207e8000c101d04 */
.L_x_2347:
[----:B------:R-:W-:Y:S05]  /*99a0*/  BSYNC B1 ;  /* 0x0000000000017941 */ /* 0x000fea0003800000 */
.L_x_2346:
        /* <DEDUP_REMOVED lines=27> */
[C---:B------:R-:W-:Y:S02]  /*9b60*/  LEA R204, P0, R129.reuse, R132, 0x1 ;  /* 0x0000008481cc7211 */ /* 0x040fe400078008ff */
[----:B------:R-:W-:Y:S02]  /*9b70*/  LEA.HI.X.SX32 R54, R54, R140, 0x1, P2 ;  /* 0x0000008c36367211 */ /* 0x000fe400010f0eff */
[----:B------:R-:W3:Y:S02]  /*9b80*/  LD.E.128 R16, [R16.64] ;  /* 0x0000000410107980 */ /* 0x000ee4000c101d00 */
        /* <DEDUP_REMOVED lines=12> */
[----:B------:R-:W-:Y:S01]  /*9c50*/  SHF.L.U32 R22, R17, 0x10, RZ ;  /* 0x0000001011167819 */ /* 0x000fe200000006ff */
[----:B------:R-:W-:Y:S01]  /*9c60*/  IMAD.U32 R16, R19, 0x10000, RZ ;  /* 0x0001000013107824 */ /* 0x000fe200078e00ff */
[----:B------:R-:W-:Y:S02]  /*9c70*/  LOP3.LUT R24, R17, 0xffff0000, RZ, 0xc0, !PT ;  /* 0xffff000011187812 */ /* 0x000fe400078ec0ff */
[----:B------:R-:W-:Y:S01]  /*9c80*/  LOP3.LUT R20, R18, 0xffff0000, RZ, 0xc0, !PT ;  /* 0xffff000012147812 */ /* 0x000fe200078ec0ff */
[----:B----4-:R-:W-:Y:S01]  /*9c90*/  IMAD.U32 R31, R205, 0x10000, RZ ;  /* 0x00010000cd1f7824 */ /* 0x010fe200078e00ff */
        /* <DEDUP_REMOVED lines=13> */
[C---:B--2---:R-:W-:Y:S01]  /*9d70*/  IMAD.U32 R32, R56.reuse, 0x10000, RZ ;  /* 0x0001000038207824 */ /* 0x044fe200078e00ff */
        /* <DEDUP_REMOVED lines=30> */
.L_x_2351:
[----:B------:R-:W-:Y:S05]  /*9f60*/  BSYNC B0 ;  /* 0x0000000000007941 */ /* 0x000fea0003800000 */
.L_x_2350:
[C---:B------:R-:W-:Y:S04]  /*9f70*/  LEA R2, P0, R88.reuse, R136, 0x1 ;  /* 0x0000008858027211 */ /* 0x040fe800078008ff */
[----:B------:R-:W-:Y:S05]  /*9f80*/  LEA.HI.X R3, R88, R137, R87, 0x1, P0 ;  /* 0x0000008958037211 */ /* 0x000fea00000f0c57 */
[----:B-----5:R3:W-:Y:S04]  /*9f90*/  ST.E.128 [R2.64], R44 ;  /* 0x0000002c02007985 */ /* 0x0207e8000c101d04 */
.L_x_2341:
[----:B------:R-:W-:Y:S05]  /*9fa0*/  BSYNC B2 ;  /* 0x0000000000027941 */ /* 0x000fea0003800000 */
.L_x_2340:
[----:B---3--:R-:W3:Y:S02]  /*9fb0*/  LD.E R3, [R118.64+0xd0] ;  /* 0x0000d00476037980 */ /* 0x008ee4000c101900 */
[----:B---3--:R-:W-:Y:S05]  /*9fc0*/  IMAD.U32 R3, R3, -0x40, RZ ;  /* 0xffffffc003037824 */ /* 0x008fea00078e00ff */
[C---:B------:R-:W-:Y:S02]  /*9fd0*/  LEA R134, P1, R3.reuse, R134, 0x1 ;  /* 0x0000008603867211 */ /* 0x040fe400078208ff */
[C---:B------:R-:W-:Y:S02]  /*9fe0*/  LEA R132, P0, R3.reuse, R132, 0x1 ;  /* 0x0000008403847211 */ /* 0x040fe400078008ff */
[C---:B------:R-:W-:Y:S02]  /*9ff0*/  LEA.HI.X.SX32 R135, R3.reuse, R135, 0x1, P1 ;  /* 0x0000008703877211 */ /* 0x040fe400008f0eff */
[----:B------:R-:W-:Y:S01]  /*a000*/  LEA.HI.X.SX32 R133, R3, R133, 0x1, P0 ;  /* 0x0000008503857211 */ /* 0x000fe200000f0eff */
[----:B------:R-:W-:-:S05]  /*a010*/  BRA `(.L_x_2303) ;  /* 0x0000056000007947 */ /* 0x000fca0003800000 */
.L_x_2277:
        /* <DEDUP_REMOVED lines=11> */
.L_x_2353:
[----:B------:R-:W-:Y:S05]  /*a0d0*/  BSYNC B0 ;  /* 0x0000000000007941 */ /* 0x000fea0003800000 */
.L_x_2352:
        /* <DEDUP_REMOVED lines=24> */
.L_x_2355:
[----:B------:R-:W-:Y:S05]  /*a260*/  BSYNC B0 ;  /* 0x0000000000007941 */ /* 0x000fea0003800000 */
.L_x_2354:
        /* <DEDUP_REMOVED lines=24> */
.L_x_2357:
[----:B------:R-:W-:Y:S05]  /*a3f0*/  BSYNC B0 ;  /* 0x0000000000007941 */ /* 0x000fea0003800000 */
.L_x_2356:
        /* <DEDUP_REMOVED lines=24> */
.L_x_2303:
[----:B------:R-:W-:Y:S05]  /*a580*/  BSYNC B3 ;  /* 0x0000000000037941 */ /* 0x000fea0003800000 */
.L_x_2276:
        /* <DEDUP_REMOVED lines=87> */
.L_x_2359:
        /* <DEDUP_REMOVED lines=8> */
.L_x_2360:
[----:B------:R-:W-:Y:S05]  /*ab80*/  BSYNC B0 ;  /* 0x0000000000007941 */ /* 0x000fea0003800000 */
.L_x_2358:
[----:B------:R-:W-:Y:S04]  /*ab90*/  IADD3 R9, R9, -0x1, RZ ;  /* 0xffffffff09097810 */ /* 0x000fe80007ffe0ff */
[----:B------:R-:W-:Y:S11]  /*aba0*/  ISETP.GT.AND P0, PT, R9, R102, PT ;  /* 0x000000660900720c */ /* 0x000ff60003f04270 */
[----:B------:R-:W-:Y:S02]  /*abb0*/  @!UPT UIADD3 URZ, URZ, URZ, URZ ;  /* 0x0000003f3f3ff290 */ /* 0x000fe4000fffe03f */
[----:B------:R-:W-:-:S05]  /*abc0*/  @P0 BRA `(.L_x_2361) ;  /* 0xffff7cc000000947 */ /* 0x000fca000383ffff */
.L_x_2267:
        /* <DEDUP_REMOVED lines=17> */
[----:B------:R-:W2:Y:S01]  /*ace0*/  @P1 LD.E R3, [R4.64] ;  /* 0x0000000404031980 */ /* 0x000ea2000c101900 */
[----:B------:R-:W-:-:S04]  /*acf0*/  LEA.HI R2, R15, R15, RZ, 0x1 ;  /* 0x0000000f0f027211 */ /* 0x000fc800078f08ff */
[----:B------:R-:W-:Y:S02]  /*ad00*/  SHF.R.S32.HI R2, RZ, 0x1, R2 ;  /* 0x00000001ff027819 */ /* 0x000fe40000011402 */
[----:B---3--:R-:W-:-:S03]  /*ad10*/  ISETP.NE.AND P5, PT, R0, RZ, PT ;  /* 0x000000ff0000720c */ /* 0x008fc60003fa5270 */
[----:B------:R-:W-:Y:S01]  /*ad20*/  IMAD R6, R172, R2, R81 ;  /* 0x00000002ac067224 */ /* 0x000fe200078e0251 */
[----:B------:R-:W-:Y:S01]  /*ad30*/  IADD3 R77, P0, R77, R176, RZ ;  /* 0x000000b04d4d7210 */ /* 0x000fe20007f1e0ff */
[----:B------:R-:W-:Y:S01]  /*ad40*/  IMAD.IADD R27, R200, 0x1, -R69 ;  /* 0x00000001c81b7824 */ /* 0x000fe200078e0a45 */
[-C--:B-----5:R-:W-:Y:S01]  /*ad50*/  LEA R38, P1, R176, R178.reuse, 0x1 ;  /* 0x000000b2b0267211 */ /* 0x0a0fe200078208ff */
[----:B------:R-:W-:Y:S02]  /*ad60*/  IMAD.IADD R0, R81, 0x1, R6 ;  /* 0x0000000151007824 */ /* 0x000fe400078e0206 */
[--C-:B------:R-:W-:Y:S01]  /*ad70*/  IMAD.X R78, R78, 0x1, R79.reuse, P0 ;  /* 0x000000014e4e7824 */ /* 0x100fe200000e064f */
[----:B------:R-:W-:Y:S02]  /*ad80*/  LEA.HI.X R39, R176, R179, R79, 0x1, P1 ;  /* 0x000000b3b0277211 */ /* 0x000fe400008f0c4f */
[----:B------:R-:W-:Y:S02]  /*ad90*/  ISETP.GE.AND P0, PT, R172, R27, PT ;  /* 0x0000001bac00720c */ /* 0x000fe40003f06270 */
[----:B------:R-:W-:Y:S01]  /*ada0*/  LEA R32, P1, R77, R178, 0x1 ;  /* 0x000000b24d207211 */ /* 0x000fe200078208ff */
[----:B------:R-:W-:Y:S01]  /*adb0*/  IMAD.MOV.U32 R31, RZ, RZ, R2 ;  /* 0x000000ffff1f7224 */ /* 0x000fe200078e0002 */
[----:B------:R-:W-:-:S02]  /*adc0*/  ISETP.GT.AND P0, PT, R64, -0x4, !P0 ;  /* 0xfffffffc4000780c */ /* 0x000fc40004704270 */
        /* <DEDUP_REMOVED lines=68> */
.L_x_2370:
[----:B------:R-:W-:Y:S05]  /*b210*/  BSYNC B0 ;  /* 0x0000000000007941 */ /* 0x000fea0003800000 */
.L_x_2369:
[----:B-----5:R3:W-:Y:S02]  /*b220*/  STS.128 [R204], R8 ;  /* 0x00000008cc007388 */ /* 0x0207e40000000c00 */
.L_x_2368:
[----:B------:R-:W-:Y:S05]  /*b230*/  BSYNC B1 ;  /* 0x0000000000017941 */ /* 0x000fea0003800000 */
.L_x_2367:
        /* <DEDUP_REMOVED lines=48> */
.L_x_2374:
[----:B------:R-:W-:Y:S05]  /*b540*/  BSYNC B0 ;  /* 0x0000000000007941 */ /* 0x000fea0003800000 */
.L_x_2373:
[----:B-----5:R1:W-:Y:S02]  /*b550*/  STS.128 [R204+0x1000], R8 ;  /* 0x00100008cc007388 */ /* 0x0203e40000000c00 */
.L_x_2372:
[----:B------:R-:W-:Y:S05]  /*b560*/  BSYNC B1 ;  /* 0x0000000000017941 */ /* 0x000fea0003800000 */
.L_x_2371:
        /* <DEDUP_REMOVED lines=47> */
.L_x_2376:
[----:B------:R-:W-:Y:S05]  /*b860*/  BSYNC B0 ;  /* 0x0000000000007941 */ /* 0x000fea0003800000 */
.L_x_2375:
[----:B-----5:R3:W-:Y:S02]  /*b870*/  STS.128 [R204+0x2000], R8 ;  /* 0x00200008cc007388 */ /* 0x0207e40000000c00 */
.L_x_2366:
[----:B------:R-:W-:Y:S05]  /*b880*/  BSYNC B2 ;  /* 0x0000000000027941 */ /* 0x000fea0003800000 */
.L_x_2365:
        /* <DEDUP_REMOVED lines=59> */
.L_x_2381:
[----:B------:R-:W-:Y:S05]  /*bc40*/  BSYNC B0 ;  /* 0x0000000000007941 */ /* 0x000fea0003800000 */
.L_x_2380:
[----:B-----5:R3:W-:Y:S02]  /*bc50*/  STS.128 [R204+0x800], R8 ;  /* 0x00080008cc007388 */ /* 0x0207e40000000c00 */
.L_x_2379:
[----:B------:R-:W-:Y:S05]  /*bc60*/  BSYNC B1 ;  /* 0x0000000000017941 */ /* 0x000fea0003800000 */
.L_x_2378:
        /* <DEDUP_REMOVED lines=47> */
.L_x_2385:
[----:B------:R-:W-:Y:S05]  /*bf60*/  BSYNC B0 ;  /* 0x0000000000007941 */ /* 0x000fea0003800000 */
.L_x_2384:
[----:B-----5:R3:W-:Y:S02]  /*bf70*/  STS.128 [R204+0x1800], R8 ;  /* 0x00180008cc007388 */ /* 0x0207e40000000c00 */
.L_x_2383:
[----:B------:R-:W-:Y:S05]  /*bf80*/  BSYNC B1 ;  /* 0x0000000000017941 */ /* 0x000fea0003800000 */
.L_x_2382:
        /* <DEDUP_REMOVED lines=45> */
.L_x_2387:
[----:B------:R-:W-:Y:S05]  /*c260*/  BSYNC B0 ;  /* 0x0000000000007941 */ /* 0x000fea0003800000 */
.L_x_2386:
[----:B-----5:R1:W-:Y:S01]  /*c270*/  STS.128 [R204+0x2800], R32 ;  /* 0x00280020cc007388 */ /* 0x0203e20000000c00 */
[----:B------:R-:W-:Y:S05]  /*c280*/  BRA `(.L_x_2377) ;  /* 0x000026c000007947 */ /* 0x000fea0003800000 */
.L_x_2364:
        /* <DEDUP_REMOVED lines=91> */
.L_x_2393:
[----:B------:R-:W-:Y:S05]  /*c840*/  BSYNC B0 ;  /* 0x0000000000007941 */ /* 0x000fea0003800000 */
.L_x_2392:
[----:B-----5:R3:W-:Y:S02]  /*c850*/  STS.128 [R204], R20 ;  /* 0x00000014cc007388 */ /* 0x0207e40000000c00 */
.L_x_2391:
[----:B------:R-:W-:Y:S05]  /*c860*/  BSYNC B1 ;  /* 0x0000000000017941 */ /* 0x000fea0003800000 */
.L_x_2390:
        /* <DEDUP_REMOVED lines=87> */
.L_x_2397:
[----:B------:R-:W-:Y:S05]  /*cde0*/  BSYNC B0 ;  /* 0x0000000000007941 */ /* 0x000fea0003800000 */
.L_x_2396:
[----:B-----5:R1:W-:Y:S02]  /*cdf0*/  STS.128 [R204+0x1000], R20 ;  /* 0x00100014cc007388 */ /* 0x0203e40000000c00 */
.L_x_2395:
[----:B------:R-:W-:Y:S05]  /*ce00*/  BSYNC B1 ;  /* 0x0000000000017941 */ /* 0x000fea0003800000 */
.L_x_2394:
        /* <DEDUP_REMOVED lines=86> */
.L_x_2399:
[----:B------:R-:W-:Y:S05]  /*d370*/  BSYNC B0 ;  /* 0x0000000000007941 */ /* 0x000fea0003800000 */
.L_x_2398:
[----:B-----5:R3:W-:Y:S02]  /*d380*/  STS.128 [R204+0x2000], R20 ;  /* 0x00200014cc007388 */ /* 0x0207e40000000c00 */
.L_x_2389:
[----:B------:R-:W-:Y:S05]  /*d390*/  BSYNC B2 ;  /* 0x0000000000027941 */ /* 0x000fea0003800000 */
.L_x_2388:
        /* <DEDUP_REMOVED lines=95> */
.L_x_2403:
[----:B------:R-:W-:Y:S05]  /*d990*/  BSYNC B0 ;  /* 0x0000000000007941 */ /* 0x000fea0003800000 */
.L_x_2402:
[----:B-----5:R1:W-:Y:S02]  /*d9a0*/  STS.128 [R204+0x800], R4 ;  /* 0x00080004cc007388 */ /* 0x0203e40000000c00 */
.L_x_2401:
[----:B------:R-:W-:Y:S05]  /*d9b0*/  BSYNC B1 ;  /* 0x0000000000017941 */ /* 0x000fea0003800000 */
.L_x_2400:
        /* <DEDUP_REMOVED lines=90> */
.L_x_2407:
[----:B------:R-:W-:Y:S05]  /*df60*/  BSYNC B0 ;  /* 0x0000000000007941 */ /* 0x000fea0003800000 */
.L_x_2406:
[----:B-----5:R3:W-:Y:S02]  /*df70*/  STS.128 [R204+0x1800], R20 ;  /* 0x00180014cc007388 */ /* 0x0207e40000000c00 */
.L_x_2405:
[----:B------:R-:W-:Y:S05]  /*df80*/  BSYNC B1 ;  /* 0x0000000000017941 */ /* 0x000fea0003800000 */
.L_x_2404:
        /* <DEDUP_REMOVED lines=93> */
.L_x_2409:
[----:B------:R-:W-:Y:S05]  /*e560*/  BSYNC B0 ;  /* 0x0000000000007941 */ /* 0x000fea0003800000 */
.L_x_2408:
[----:B-----5:R1:W-:Y:S01]  /*e570*/  STS.128 [R204+0x2800], R4 ;  /* 0x00280004cc007388 */ /* 0x0203e20000000c00 */
[----:B------:R-:W-:Y:S05]  /*e580*/  BRA `(.L_x_2377) ;  /* 0x000003c000007947 */ /* 0x000fea0003800000 */
.L_x_2363:
        /* <DEDUP_REMOVED lines=31> */
.L_x_2411:
[----:B------:R-:W-:Y:S05]  /*e780*/  BSYNC B0 ;  /* 0x0000000000007941 */ /* 0x000fea0003800000 */
.L_x_2410:
        /* <DEDUP_REMOVED lines=28> */
.L_x_2377:
[----:B------:R-:W-:Y:S05]  /*e950*/  BSYNC B3 ;  /* 0x0000000000037941 */ /* 0x000fea0003800000 */
.L_x_2362:
        /* <DEDUP_REMOVED lines=30> */
.L_x_2414:
[----:B------:R2:W-:Y:S02]  /*eb40*/  STS.128 [R204+0x7000], RZ ;  /* 0x007000ffcc007388 */ /* 0x0005e40000000c00 */
.L_x_2413:
[----:B------:R-:W-:Y:S05]  /*eb50*/  BSYNC B0 ;  /* 0x0000000000007941 */ /* 0x000fea0003800000 */
.L_x_2412:
        /* <DEDUP_REMOVED lines=31> */
.L_x_2417:
[----:B------:R3:W-:Y:S02]  /*ed50*/  STS.128 [R204+0x7800], RZ ;  /* 0x007800ffcc007388 */ /* 0x0007e40000000c00 */
.L_x_2416:
[----:B------:R-:W-:Y:S05]  /*ed60*/  BSYNC B0 ;  /* 0x0000000000007941 */ /* 0x000fea0003800000 */
.L_x_2415:
[----:B-1-3--:R-:W-:Y:S01]  /*ed70*/  IADD3 R10, R172, 0x40, RZ ;  /* 0x00000040ac0a7810 */ /* 0x00afe20007ffe0ff */
        /* <DEDUP_REMOVED lines=11> */
[C---:B-----5:R-:W-:Y:S02]  /*ee30*/  @!P1 LEA R16, P4, R0.reuse, R194, 0x1 ;  /* 0x000000c200109211 */ /* 0x060fe400078808ff */
        /* <DEDUP_REMOVED lines=21> */
.L_x_2420:
[----:B------:R3:W-:Y:S02]  /*ef90*/  STS.128 [R204+0x8000], RZ ;  /* 0x008000ffcc007388 */ /* 0x0007e40000000c00 */
.L_x_2419:
[----:B------:R-:W-:Y:S05]  /*efa0*/  BSYNC B0 ;  /* 0x0000000000007941 */ /* 0x000fea0003800000 */
.L_x_2418:
        /* <DEDUP_REMOVED lines=13> */
[----:B---3--:R-:W-:Y:S02]  /*f080*/  @!P4 IMAD.WIDE.U32 R6, R62, 0xc0, R194 ;  /* 0x000000c03e06c825 */ /* 0x008fe400078e00c2 */
[C---:B-----5:R-:W-:Y:S02]  /*f090*/  @P1 LEA R16, P0, R170.reuse, R174, 0x1 ;  /* 0x000000aeaa101211 */ /* 0x060fe400078008ff */
        /* <DEDUP_REMOVED lines=19> */
.L_x_2422:
[----:B------:R-:W-:Y:S05]  /*f1d0*/  BSYNC B0 ;  /* 0x0000000000007941 */ /* 0x000fea0003800000 */
.L_x_2421:
[----:B-1-3--:R-:W3:Y:S04]  /*f1e0*/  LD.E.64 R6, [R118.64+0x1c0] ;  /* 0x0001c00476067980 */ /* 0x00aee8000c101b00 */
[----:B--2---:R-:W2:Y:S01]  /*f1f0*/  LD.E.64 R12, [R118.64+0x1b8] ;  /* 0x0001b804760c7980 */ /* 0x004ea2000c101b00 */
[----:B------:R-:W-:-:S03]  /*f200*/  IMAD.MOV.U32 R168, RZ, RZ, R198 ;  /* 0x000000ffffa87224 */ /* 0x000fc600078e00c6 */
[----:B----4-:R-:W4:Y:S04]  /*f210*/  LD.E R3, [R118.64+0xd8] ;  /* 0x0000d80476037980 */ /* 0x010f28000c101900 */
[----:B------:R-:W0:Y:S01]  /*f220*/  LDGDEPBAR ;  /* 0x00000000000079af */ /* 0x000e220000000000 */
[----:B------:R-:W-:-:S04]  /*f230*/  SHF.R.S32.HI R9, RZ, 0x1f, R72 ;  /* 0x0000001fff097819 */ /* 0x000fc80000011448 */
[----:B------:R-:W-:Y:S01]  /*f240*/  LEA.HI R4, R9, R72, RZ, 0x3 ;  /* 0x0000004809047211 */ /* 0x000fe200078f18ff */
[----:B---3--:R-:W-:Y:S02]  /*f250*/  IMAD R7, R7, R197, RZ ;  /* 0x000000c507077224 */ /* 0x008fe400078e02ff */
[----:B-----5:R-:W-:-:S04]  /*f260*/  IMAD.WIDE.U32 R16, R197, R6, R168 ;  /* 0x00000006c5107225 */ /* 0x020fc800078e00a8 */
[----:B------:R-:W-:Y:S01]  /*f270*/  IMAD R7, R6, R66, R7 ;  /* 0x0000004206077224 */ /* 0x000fe200078e0207 */
[----:B--2---:R-:W-:Y:S01]  /*f280*/  LEA R18, P0, R16, R12, 0x2 ;  /* 0x0000000c10127211 */ /* 0x004fe200078010ff */
[----:B------:R-:W2:Y:S02]  /*f290*/  LD.E R6, [R118.64+0x188] ;  /* 0x0001880476067980 */ /* 0x000ea4000c101900 */
[----:B------:R-:W-:-:S05]  /*f2a0*/  IMAD.IADD R7, R17, 0x1, R7 ;  /* 0x0000000111077824 */ /* 0x000fca00078e0207 */
[----:B------:R-:W-:-:S05]  /*f2b0*/  LEA.HI.X R19, R16, R13, R7, 0x2, P0 ;  /* 0x0000000d10137211 */ /* 0x000fca00000f1407 */
[----:B------:R1:W3:Y:S01]  /*f2c0*/  LD.E R0, [R18.64] ;  /* 0x0000000412007980 */ /* 0x0002e2000c101900 */
[----:B------:R-:W-:Y:S01]  /*f2d0*/  LOP3.LUT R7, R75, 0xfffffff8, RZ, 0xc0, !PT ;  /* 0xfffffff84b077812 */ /* 0x000fe200078ec0ff */
[----:B------:R-:W-:-:S04]  /*f2e0*/  DEPBAR.LE SB0, 0x0 ;  /* 0x000080000000791a */ /* 0x000fc80000000000 */
[----:B------:R-:W-:Y:S01]  /*f2f0*/  IMAD.IADD R7, R64, 0x1, -R7 ;  /* 0x0000000140077824 */ /* 0x000fe200078e0a07 */
[----:B------:R-:W-:Y:S02]  /*f300*/  SHF.R.S32.HI R12, RZ, 0x4, R73 ;  /* 0x00000004ff0c7819 */ /* 0x000fe40000011449 */
[----:B------:R-:W-:Y:S01]  /*f310*/  ISETP.GE.AND P0, PT, R172, R5, PT ;  /* 0x00000005ac00720c */ /* 0x000fe20003f06270 */
[----:B------:R-:W-:Y:S01]  /*f320*/  BAR.SYNC.DEFER_BLOCKING 0x0 ;  /* 0x0000000000007b1d */ /* 0x000fe20000010000 */
[----:B------:R-:W-:Y:S02]  /*f330*/  LEA.HI R9, R7, R7, RZ, 0x1 ;  /* 0x0000000707097211 */ /* 0x000fe400078f08ff */
[----:B------:R-:W-:Y:S02]  /*f340*/  LEA.HI R11, R73, R12, RZ, 0x1 ;  /* 0x0000000c490b7211 */ /* 0x000fe400078f08ff */
[----:B------:R-:W-:Y:S02]  /*f350*/  LOP3.LUT R16, R9, 0x7fffffe, RZ, 0xc0, !PT ;  /* 0x07fffffe09107812 */ /* 0x000fe400078ec0ff */
[----:B------:R-:W-:-:S02]  /*f360*/  SHF.R.S32.HI R9, RZ, 0x1, R9 ;  /* 0x00000001ff097819 */ /* 0x000fc40000011409 */
[----:B------:R-:W-:Y:S02]  /*f370*/  LOP3.LUT R11, R11, 0xfffffffe, RZ, 0xc0, !PT ;  /* 0xfffffffe0b0b7812 */ /* 0x000fe400078ec0ff */
[----:B------:R-:W-:Y:S02]  /*f380*/  SHF.R.S32.HI R13, RZ, 0x1f, R68 ;  /* 0x0000001fff0d7819 */ /* 0x000fe40000011444 */
[C---:B------:R-:W-:Y:S02]  /*f390*/  LOP3.LUT P1, RZ, R9.reuse, 0x2, RZ, 0xc0, !PT ;  /* 0x0000000209ff7812 */ /* 0x040fe4000782c0ff */
[----:B-1----:R-:W-:Y:S01]  /*f3a0*/  SHF.R.S32.HI R18, RZ, 0x1f, R67 ;  /* 0x0000001fff127819 */ /* 0x002fe20000011443 */
[----:B------:R-:W-:Y:S01]  /*f3b0*/  IMAD.SHL.U32 R9, R9, 0x40, RZ ;  /* 0x0000004009097824 */ /* 0x000fe200078e00ff */
[----:B------:R-:W-:Y:S01]  /*f3c0*/  LEA.HI R208, R13, R68, RZ, 0x2 ;  /* 0x000000440dd07211 */ /* 0x000fe200078f10ff */
[----:B------:R-:W-:Y:S01]  /*f3d0*/  IMAD.IADD R7, R7, 0x1, -R16 ;  /* 0x0000000107077824 */ /* 0x000fe200078e0a10 */
[----:B------:R-:W-:Y:S01]  /*f3e0*/  LEA.HI R18, R18, R67, RZ, 0x2 ;  /* 0x0000004312127211 */ /* 0x000fe200078f10ff */
[----:B------:R-:W-:-:S02]  /*f3f0*/  IMAD.IADD R12, R12, 0x1, -R11 ;  /* 0x000000010c0c7824 */ /* 0x000fc400078e0a0b */
[----:B------:R-:W-:Y:S02]  /*f400*/  IMAD.SHL.U32 R16, R70, 0x40, RZ ;  /* 0x0000004046107824 */ /* 0x000fe400078e00ff */
[----:B------:R-:W-:Y:S01]  /*f410*/  IMAD.SHL.U32 R4, R4, 0x20, RZ ;  /* 0x0000002004047824 */ /* 0x000fe200078e00ff */
[----:B------:R-:W-:Y:S01]  /*f420*/  LOP3.LUT R18, R18, 0xfffffffc, RZ, 0xc0, !PT ;  /* 0xfffffffc12127812 */ /* 0x000fe200078ec0ff */
[----:B------:R-:W-:Y:S01]  /*f430*/  IMAD.SHL.U32 R74, R74, 0x8, RZ ;  /* 0x000000084a4a7824 */ /* 0x000fe200078e00ff */
[----:B------:R-:W-:Y:S01]  /*f440*/  LOP3.LUT R9, R9, 0xc0, RZ, 0xc0, !PT ;  /* 0x000000c009097812 */ /* 0x000fe200078ec0ff */
[----:B------:R1:W-:Y:S01]  /*f450*/  @P0 STS [R204+0x9000], RZ ;  /* 0x009000ffcc000388 */ /* 0x0003e20000000800 */
[----:B------:R-:W-:Y:S01]  /*f460*/  IMAD.SHL.U32 R13, R12, 0x8, RZ ;  /* 0x000000080c0d7824 */ /* 0x000fe200078e00ff */
[----:B------:R-:W-:Y:S02]  /*f470*/  SHF.R.S32.HI R208, RZ, 0x2, R208 ;  /* 0x00000002ffd07819 */ /* 0x000fe400000114d0 */
[----:B------:R1:W-:Y:S01]  /*f480*/  @P0 STS [R204+0x9004], RZ ;  /* 0x009004ffcc000388 */ /* 0x0003e20000000800 */
[----:B------:R-:W-:-:S03]  /*f490*/  LOP3.LUT R16, R16, 0xc0, RZ, 0xc0, !PT ;  /* 0x000000c010107812 */ /* 0x000fc600078ec0ff */
[----:B------:R1:W-:Y:S01]  /*f4a0*/  @P0 STS.64 [R204+0x9008], RZ ;  /* 0x009008ffcc000388 */ /* 0x0003e20000000a00 */
[----:B------:R-:W-:-:S03]  /*f4b0*/  LOP3.LUT R71, R71, 0x7fffffe, RZ, 0xc0, !PT ;  /* 0x07fffffe47477812 */ /* 0x000fc600078ec0ff */
[----:B------:R1:W-:Y:S01]  /*f4c0*/  @P0 STS.128 [R204+0xb000], RZ ;  /* 0x00b000ffcc000388 */ /* 0x0003e20000000c00 */
[----:B------:R-:W-:-:S03]  /*f4d0*/  LOP3.LUT R4, R4, 0xffffff00, RZ, 0xc0, !PT ;  /* 0xffffff0004047812 */ /* 0x000fc600078ec0ff */
[----:B------:R1:W-:Y:S01]  /*f4e0*/  @P0 STS.128 [R204+0xd000], RZ ;  /* 0x00d000ffcc000388 */ /* 0x0003e20000000c00 */
[----:B----4-:R-:W3:Y:S01]  /*f4f0*/  MUFU.RCP R3, R3 ;  /* 0x0000000300037308 */ /* 0x010ee20000001000 */
[----:B------:R-:W-:Y:S01]  /*f500*/  LOP3.LUT R74, R9, 0x8, R74, 0xf8, !PT ;  /* 0x00000008094a7812 */ /* 0x000fe200078ef84a */
[C---:B------:R-:W-:Y:S01]  /*f510*/  IMAD.IADD R207, R67.reuse, 0x1, -R18 ;  /* 0x0000000143cf7824 */ /* 0x040fe200078e0a12 */
[----:B------:R-:W-:Y:S01]  /*f520*/  SHF.R.U32.HI R9, RZ, 0x3, R9 ;  /* 0x00000003ff097819 */ /* 0x000fe20000011609 */
[C---:B------:R-:W-:Y:S01]  /*f530*/  IMAD R18, R67.reuse, 0x10, R208 ;  /* 0x0000001043127824 */ /* 0x040fe200078e02d0 */
[----:B------:R-:W-:Y:S01]  /*f540*/  LOP3.LUT R13, R16, 0x8, R13, 0xf8, !PT ;  /* 0x00000008100d7812 */ /* 0x000fe200078ef80d */
[----:B------:R-:W-:Y:S01]  /*f550*/  IMAD.IADD R72, R72, 0x1, -R71 ;  /* 0x0000000148487824 */ /* 0x000fe200078e0a47 */
[----:B------:R-:W-:Y:S01]  /*f560*/  SHF.R.U32.HI R16, RZ, 0x3, R16 ;  /* 0x00000003ff107819 */ /* 0x000fe20000011610 */
[----:B------:R-:W-:Y:S01]  /*f570*/  IMAD R11, R67, 0x200, R4 ;  /* 0x00000200430b7824 */ /* 0x000fe200078e0204 */
[----:B------:R-:W-:Y:S01]  /*f580*/  LOP3.LUT R74, R74, R9, RZ, 0x3c, !PT ;  /* 0x000000094a4a7212 */ /* 0x000fe200078e3cff */
[----:B------:R-:W-:Y:S01]  /*f590*/  IMAD R7, R12, 0x8, R7 ;  /* 0x000000080c077824 */ /* 0x000fe200078e0207 */
[----:B------:R-:W-:Y:S01]  /*f5a0*/  LOP3.LUT R13, R13, R16, RZ, 0x3c, !PT ;  /* 0x000000100d0d7212 */ /* 0x000fe200078e3cff */
[----:B------:R-:W-:Y:S01]  /*f5b0*/  IMAD R11, R72, 0x20, R11 ;  /* 0x00000020480b7824 */ /* 0x000fe200078e020b */
[----:B------:R-:W-:Y:S01]  /*f5c0*/  IADD3 R18, R18, 0x1, R69 ;  /* 0x0000000112127810 */ /* 0x000fe20007ffe045 */
[----:B------:R-:W-:-:S02]  /*f5d0*/  IMAD.U32 R188, R7, 0x20, R74 ;  /* 0x0000002007bc7824 */ /* 0x000fc400078e004a */
[----:B------:R-:W-:Y:S01]  /*f5e0*/  IMAD.SHL.U32 R209, R64, 0x2, RZ ;  /* 0x0000000240d17824 */ /* 0x000fe200078e00ff */
[----:B------:R-:W-:Y:S01]  /*f5f0*/  IADD3 R9, R65, R18, -R200 ;  /* 0x0000001241097210 */ /* 0x000fe20007ffe8c8 */
[----:B------:R-:W-:Y:S01]  /*f600*/  IMAD.MOV.U32 R7, RZ, RZ, 0x10 ;  /* 0x00000010ff077424 */ /* 0x000fe200078e00ff */
[----:B------:R-:W-:Y:S01]  /*f610*/  BSSY B0, `(.L_x_2423) ;  /* 0x0000022000007945 */ /* 0x000fe20003800000 */
[----:B------:R-:W-:Y:S02]  /*f620*/  IMAD R4, R72, 0x20, R4 ;  /* 0x0000002048047824 */ /* 0x000fe400078e0204 */
[----:B------:R-:W-:Y:S01]  /*f630*/  IMAD.IADD R189, R13, 0x1, R11 ;  /* 0x000000010dbd7824 */ /* 0x000fe200078e020b */
[----:B------:R-:W-:Y:S01]  /*f640*/  LOP3.LUT R209, R209, 0x6, RZ, 0xc0, !PT ;  /* 0x00000006d1d17812 */ /* 0x000fe200078ec0ff */
[----:B------:R-:W-:Y:S02]  /*f650*/  IMAD.IADD R4, R13, 0x1, R4 ;  /* 0x000000010d047824 */ /* 0x000fe400078e0204 */
[----:B------:R-:W-:-:S02]  /*f660*/  IMAD.SHL.U32 R189, R189, 0x2, RZ ;  /* 0x00000002bdbd7824 */ /* 0x000fc400078e00ff */
[----:B--2---:R-:W-:Y:S02]  /*f670*/  IMAD.IADD R6, R9, 0x1, R6 ;  /* 0x0000000109067824 */ /* 0x004fe400078e0206 */
[----:B---3--:R-:W-:Y:S01]  /*f680*/  FMUL.FTZ R0, R0, R3 ;  /* 0x0000000300007220 */ /* 0x008fe20000410000 */
[----:B------:R-:W-:Y:S01]  /*f690*/  SEL R3, R7, 0xfffffff0, !P1 ;  /* 0xfffffff007037807 */ /* 0x000fe20004800000 */
        /* <DEDUP_REMOVED lines=24> */
.L_x_2425:
[----:B------:R2:W-:Y:S02]  /*f820*/  STS.128 [R204+0xd000], RZ ;  /* 0x00d000ffcc007388 */ /* 0x0005e40000000c00 */
.L_x_2424:
[----:B-1----:R-:W-:Y:S05]  /*f830*/  BSYNC B0 ;  /* 0x0000000000007941 */ /* 0x002fea0003800000 */
.L_x_2423:
        /* <DEDUP_REMOVED lines=32> */
.L_x_2428:
[----:B------:R4:W-:Y:S02]  /*fa40*/  STS.128 [R204+0xd800], RZ ;  /* 0x00d800ffcc007388 */ /* 0x0009e40000000c00 */
.L_x_2427:
[----:B------:R-:W-:Y:S05]  /*fa50*/  BSYNC B0 ;  /* 0x0000000000007941 */ /* 0x000fea0003800000 */
.L_x_2426:
        /* <DEDUP_REMOVED lines=34> */
.L_x_2431:
[----:B------:R1:W-:Y:S02]  /*fc80*/  STS.128 [R204+0xe000], RZ ;  /* 0x00e000ffcc007388 */ /* 0x0003e40000000c00 */
.L_x_2430:
[----:B------:R-:W-:Y:S05]  /*fc90*/  BSYNC B0 ;  /* 0x0000000000007941 */ /* 0x000fea0003800000 */
.L_x_2429:
        /* <DEDUP_REMOVED lines=13> */
[----:B------:R-:W-:-:S03]  /*fd70*/  @!P0 IMAD.WIDE.U32 R10, R60, 0xc0, R148 ;  /* 0x000000c03c0a8825 */ /* 0x000fc600078e0094 */
        /* <DEDUP_REMOVED lines=21> */
.L_x_2434:
[----:B------:R1:W-:Y:S02]  /*fed0*/  STS.128 [R204+0xe800], RZ ;  /* 0x00e800ffcc007388 */ /* 0x0003e40000000c00 */
.L_x_2433:
[----:B------:R-:W-:Y:S05]  /*fee0*/  BSYNC B0 ;  /* 0x0000000000007941 */ /* 0x000fea0003800000 */
.L_x_2432:
[----:B------:R-:W-:Y:S01]  /*fef0*/  IMAD.SHL.U32 R188, R188, 0x2, RZ ;  /* 0x00000002bcbc7824 */ /* 0x000fe200078e00ff */
[----:B------:R-:W-:Y:S01]  /*ff00*/  LDSM.16.M88.4 R68, [R189] ;  /* 0x00000000bd44783b */ /* 0x000fe20000000200 */
[----:B------:R-:W-:Y:S01]  /*ff10*/  IMAD R187, R50, 0x2, R189 ;  /* 0x0000000232bb7824 */ /* 0x000fe200078e02bd */
[----:B------:R-:W-:Y:S01]  /*ff20*/  IMNMX R176, R6, R65, PT ;  /* 0x0000004106b07217 */ /* 0x000fe20003800200 */
[----:B------:R-:W-:Y:S01]  /*ff30*/  IMAD R185, R3, 0x2, R188 ;  /* 0x0000000203b97824 */ /* 0x000fe200078e02bc */
[----:B------:R-:W5:Y:S01]  /*ff40*/  LDSM.16.M88.4 R40, [R188+0x3000] ;  /* 0x00300000bc28783b */ /* 0x000f620000000200 */
[----:B------:R-:W-:Y:S01]  /*ff50*/  IMAD.IADD R3, R2, 0x1, R209 ;  /* 0x0000000102037824 */ /* 0x000fe200078e02d1 */
[----:B------:R-:W-:Y:S02]  /*ff60*/  BSSY B1, `(.L_x_2435) ;  /* 0x000023c000017945 */ /* 0x000fe40003800000 */
[----:B------:R-:W1:Y:S02]  /*ff70*/  LDSM.16.M88.4 R32, [R188+0x3400] ;  /* 0x00340000bc20783b */ /* 0x000e640000000200 */
[----:B------:R-:W-:-:S02]  /*ff80*/  IADD3 R5, R3, 0x1, RZ ;  /* 0x0000000103057810 */ /* 0x000fc40007ffe0ff */
[----:B------:R-:W2:Y:S01]  /*ff90*/  LDSM.16.M88.4 R24, [R188+0x3800] ;  /* 0x00380000bc18783b */ /* 0x000ea20000000200 */
[----:B------:R-:W-:Y:S01]  /*ffa0*/  IADD3 R49, R3, 0x9, RZ ;  /* 0x0000000903317810 */ /* 0x000fe20007ffe0ff */
[----:B------:R-:W3:Y:S01]  /*ffb0*/  I2F R48, R5 ;  /* 0x0000000500307306 */ /* 0x000ee20000201400 */
[-C--:B------:R-:W-:Y:S01]  /*ffc0*/  ISETP.GE.AND P6, PT, R5, R176.reuse, PT ;  /* 0x000000b00500720c */ /* 0x080fe20003fc6270 */
[----:B------:R-:W4:Y:S01]  /*ffd0*/  LDSM.16.M88.4 R100, [R188+0x3c00] ;  /* 0x003c0000bc64783b */ /* 0x000f220000000200 */
[----:B------:R-:W-:-:S03]  /*ffe0*/  ISETP.GE.AND P5, PT, R49, R176, PT ;  /* 0x000000b03100720c */ /* 0x000fc60003fa6270 */
[----:B------:R-:W1:Y:S04]  /*fff0*/  LDSM.16.M88.4 R92, [R188+0x4000] ;  /* 0x00400000bc5c783b */ /* 0x000e680000000200 */
[----:B------:R-:W2:Y:S04]  /*10000*/  LDSM.16.M88.4 R84, [R188+0x4400] ;  /* 0x00440000bc54783b */ /* 0x000ea80000000200 */
[----:B------:R-:W2:Y:S04]  /*10010*/  LDSM.16.M88.4 R76, [R188+0x4800] ;  /* 0x00480000bc4c783b */ /* 0x000ea80000000200 */
[----:B------:R-:W3:Y:S04]  /*10020*/  LDSM.16.M88.4 R16, [R188+0x4c00] ;  /* 0x004c0000bc10783b */ /* 0x000ee80000000200 */
[----:B------:R-:W-:Y:S04]  /*10030*/  LDSM.16.M88.4 R104, [R187] ;  /* 0x00000000bb68783b */ /* 0x000fe80000000200 */
[----:B------:R-:W3:Y:S04]  /*10040*/  LDSM.16.M88.4 R20, [R185+0x3000] ;  /* 0x00300000b914783b */ /* 0x000ee80000000200 */
[----:B-1----:R-:W1:Y:S01]  /*10050*/  LDSM.16.M88.4 R8, [R185+0x3400] ;  /* 0x00340000b908783b */ /* 0x002e620000000200 */
[C---:B-----5:R-:W-:Y:S03]  /*10060*/  HMMA.16816.F32.BF16 R44, R68.reuse, R40, RZ ;  /* 0x00000028442c723c */ /* 0x060fe600000418ff */
[----:B------:R-:W5:Y:S04]  /*10070*/  LDSM.16.M88.4 R124, [R185+0x3800] ;  /* 0x00380000b97c783b */ /* 0x000f680000000200 */
[----:B------:R-:W1:Y:S01]  /*10080*/  LDSM.16.M88.4 R60, [R185+0x4000] ;  /* 0x00400000b93c783b */ /* 0x000e620000000200 */
[C---:B------:R-:W-:Y:S03]  /*10090*/  HMMA.16816.F32.BF16 R40, R68.reuse, R42, RZ ;  /* 0x0000002a4428723c */ /* 0x040fe600000418ff */
[----:B------:R-:W-:Y:S04]  /*100a0*/  LDSM.16.M88.4 R52, [R189+0x1000] ;  /* 0x00100000bd34783b */ /* 0x000fe80000000200 */
[----:B------:R-:W-:Y:S01]  /*100b0*/  LDSM.16.M88.4 R56, [R188+0x5000] ;  /* 0x00500000bc38783b */ /* 0x000fe20000000200 */
[C---:B------:R-:W-:Y:S03]  /*100c0*/  HMMA.16816.F32.BF16 R36, R68.reuse, R32, RZ ;  /* 0x000000204424723c */ /* 0x040fe600000418ff */
[----:B------:R-:W-:Y:S04]  /*100d0*/  LDSM.16.M88.4 R120, [R185+0x4800] ;  /* 0x00480000b978783b */ /* 0x000fe80000000200 */
[----:B------:R-:W-:Y:S01]  /*100e0*/  LDSM.16.M88.4 R112, [R185+0x4c00] ;  /* 0x004c0000b970783b */ /* 0x000fe20000000200 */
[C---:B--2---:R-:W-:Y:S03]  /*100f0*/  HMMA.16816.F32.BF16 R28, R68.reuse, R24, RZ ;  /* 0x00000018441c723c */ /* 0x044fe600000418ff */
[----:B------:R-:W-:Y:S04]  /*10100*/  LDSM.16.M88.4 R108, [R185+0x3c00] ;  /* 0x003c0000b96c783b */ /* 0x000fe80000000200 */
[----:B------:R-:W-:Y:S01]  /*10110*/  LDSM.16.M88.4 R132, [R185+0x5800] ;  /* 0x00580000b984783b */ /* 0x000fe20000000200 */
[C---:B---34-:R-:W-:Y:S03]  /*10120*/  HMMA.16816.F32.BF16 R12, R68.reuse, R100, RZ ;  /* 0x00000064440c723c */ /* 0x058fe600000418ff */
        /* <DEDUP_REMOVED lines=20> */
[C---:B-----5:R-:W-:Y:S08]  /*10270*/  HMMA.16816.F32.BF16 R28, R104.reuse, R124, R28 ;  /* 0x0000007c681c723c */ /* 0x060ff0000004181c */
[C---:B------:R-:W-:Y:S01]  /*10280*/  HMMA.16816.F32.BF16 R24, R104.reuse, R126, R24 ;  /* 0x0000007e6818723c */ /* 0x040fe20000041818 */
[----:B------:R-:W-:Y:S07]  /*10290*/  LDSM.16.M88.4 R124, [R187+0x1000] ;  /* 0x00100000bb7c783b */ /* 0x000fee0000000200 */
[C---:B------:R-:W-:Y:S08]  /*102a0*/  HMMA.16816.F32.BF16 R96, R104.reuse, R60, R96 ;  /* 0x0000003c6860723c */ /* 0x040ff00000041860 */
[C---:B------:R-:W-:Y:S01]  /*102b0*/  HMMA.16816.F32.BF16 R92, R104.reuse, R62, R92 ;  /* 0x0000003e685c723c */ /* 0x040fe2000004185c */
[----:B------:R-:W4:Y:S07]  /*102c0*/  LDSM.16.M88.4 R60, [R188+0x6000] ;  /* 0x00600000bc3c783b */ /* 0x000f2e0000000200 */
[C---:B--2---:R-:W-:Y:S08]  /*102d0*/  HMMA.16816.F32.BF16 R88, R104.reuse, R16, R88 ;  /* 0x000000106858723c */ /* 0x044ff00000041858 */
[----:B------:R-:W-:Y:S01]  /*102e0*/  HMMA.16816.F32.BF16 R84, R104, R18, R84 ;  /* 0x000000126854723c */ /* 0x000fe20000041854 */
[----:B------:R-:W2:Y:S07]  /*102f0*/  LDSM.16.M88.4 R16, [R188+0x6400] ;  /* 0x00640000bc10783b */ /* 0x000eae0000000200 */
[C---:B---3--:R-:W-:Y:S08]  /*10300*/  HMMA.16816.F32.BF16 R36, R52.reuse, R20, R36 ;  /* 0x000000143424723c */ /* 0x048ff00000041824 */
[C---:B------:R-:W-:Y:S01]  /*10310*/  HMMA.16816.F32.BF16 R32, R52.reuse, R22, R32 ;  /* 0x000000163420723c */ /* 0x040fe20000041820 */
[----:B------:R-:W3:Y:S07]  /*10320*/  LDSM.16.M88.4 R20, [R185+0x5000] ;  /* 0x00500000b914783b */ /* 0x000eee0000000200 */
[C---:B------:R-:W-:Y:S08]  /*10330*/  HMMA.16816.F32.BF16 R44, R52.reuse, R56, R44 ;  /* 0x00000038342c723c */ /* 0x040ff0000004182c */
[C---:B------:R-:W-:Y:S01]  /*10340*/  HMMA.16816.F32.BF16 R40, R52.reuse, R58, R40 ;  /* 0x0000003a3428723c */ /* 0x040fe20000041828 */
[----:B------:R-:W5:Y:S07]  /*10350*/  LDSM.16.M88.4 R56, [R188+0x6c00] ;  /* 0x006c0000bc38783b */ /* 0x000f6e0000000200 */
[C---:B-1----:R-:W-:Y:S08]  /*10360*/  HMMA.16816.F32.BF16 R28, R52.reuse, R8, R28 ;  /* 0x00000008341c723c */ /* 0x042ff0000004181c */
[----:B------:R-:W-:Y:S01]  /*10370*/  HMMA.16816.F32.BF16 R24, R52, R10, R24 ;  /* 0x0000000a3418723c */ /* 0x000fe20000041818 */
[----:B------:R-:W1:Y:S07]  /*10380*/  LDSM.16.M88.4 R8, [R185+0x5400] ;  /* 0x00540000b908783b */ /* 0x000e6e0000000200 */
[C---:B------:R-:W-:Y:S08]  /*10390*/  HMMA.16816.F32.BF16 R80, R104.reuse, R120, R80 ;  /* 0x000000786850723c */ /* 0x040ff00000041850 */
[C---:B------:R-:W-:Y:S01]  /*103a0*/  HMMA.16816.F32.BF16 R76, R104.reuse, R122, R76 ;  /* 0x0000007a684c723c */ /* 0x040fe2000004184c */
        /* <DEDUP_REMOVED lines=8> */
[----:B------:R-:W-:Y:S01]  /*10430*/  HMMA.16816.F32.BF16 R84, R52, R18, R84 ;  /* 0x000000123454723c */ /* 0x000fe20000041854 */
[----:B------:R-:W2:Y:S07]  /*10440*/  LDSM.16.M88.4 R16, [R189+0x2000] ;  /* 0x00200000bd10783b */ /* 0x000eae0000000200 */
[C---:B------:R-:W-:Y:S08]  /*10450*/  HMMA.16816.F32.BF16 R12, R104.reuse, R108, R12 ;  /* 0x0000006c680c723c */ /* 0x040ff0000004180c */
[----:B------:R-:W-:Y:S01]  /*10460*/  HMMA.16816.F32.BF16 R100, R104, R110, R100 ;  /* 0x0000006e6864723c */ /* 0x000fe20000041864 */
[----:B------:R-:W4:Y:S04]  /*10470*/  LDSM.16.M88.4 R108, [R188+0x5c00] ;  /* 0x005c0000bc6c783b */ /* 0x000f280000000200 */
[----:B------:R-:W2:Y:S03]  /*10480*/  LDSM.16.M88.4 R104, [R188+0x6800] ;  /* 0x00680000bc68783b */ /* 0x000ea60000000200 */
[----:B---3--:R-:W-:Y:S08]  /*10490*/  HMMA.16816.F32.BF16 R44, R124, R20, R44 ;  /* 0x000000147c2c723c */ /* 0x008ff0000004182c */
[C---:B-----5:R-:W-:Y:S08]  /*104a0*/  HMMA.16816.F32.BF16 R72, R52.reuse, R56, R72 ;  /* 0x000000383448723c */ /* 0x060ff00000041848 */
[----:B------:R-:W-:Y:S01]  /*104b0*/  HMMA.16816.F32.BF16 R68, R52, R58, R68 ;  /* 0x0000003a3444723c */ /* 0x000fe20000041844 */
[----:B------:R-:W3:Y:S07]  /*104c0*/  LDSM.16.M88.4 R56, [R188+0x7400] ;  /* 0x00740000bc38783b */ /* 0x000eee0000000200 */
[C---:B------:R-:W-:Y:S01]  /*104d0*/  HMMA.16816.F32.BF16 R40, R124.reuse, R22, R40 ;  /* 0x000000167c28723c */ /* 0x040fe20000041828 */
[----:B------:R-:W-:Y:S07]  /*104e0*/  LDSM.16.M88.4 R20, [R185+0x7000] ;  /* 0x00700000b914783b */ /* 0x000fee0000000200 */
[C---:B-1----:R-:W-:Y:S08]  /*104f0*/  HMMA.16816.F32.BF16 R36, R124.reuse, R8, R36 ;  /* 0x000000087c24723c */ /* 0x042ff00000041824 */
[C---:B------:R-:W-:Y:S01]  /*10500*/  HMMA.16816.F32.BF16 R32, R124.reuse, R10, R32 ;  /* 0x0000000a7c20723c */ /* 0x040fe20000041820 */
[----:B------:R-:W1:Y:S07]  /*10510*/  LDSM.16.M88.4 R8, [R187+0x2000] ;  /* 0x00200000bb08783b */ /* 0x000e6e0000000200 */
[C---:B------:R-:W-:Y:S08]  /*10520*/  HMMA.16816.F32.BF16 R96, R124.reuse, R120, R96 ;  /* 0x000000787c60723c */ /* 0x040ff00000041860 */
[----:B------:R-:W-:Y:S08]  /*10530*/  HMMA.16816.F32.BF16 R92, R124, R122, R92 ;  /* 0x0000007a7c5c723c */ /* 0x000ff0000004185c */
[----:B--2---:R-:W-:Y:S01]  /*10540*/  HMMA.16816.F32.BF16 R120, R16, R60, R44 ;  /* 0x0000003c1078723c */ /* 0x004fe2000004182c */
[----:B------:R-:W-:Y:S07]  /*10550*/  LDSM.16.M88.4 R44, [R185+0x7400] ;  /* 0x00740000b92c783b */ /* 0x000fee0000000200 */
[C---:B----4-:R-:W-:Y:S08]  /*10560*/  HMMA.16816.F32.BF16 R12, R52.reuse, R108, R12 ;  /* 0x0000006c340c723c */ /* 0x050ff0000004180c */
[C---:B------:R-:W-:Y:S01]  /*10570*/  HMMA.16816.F32.BF16 R100, R52.reuse, R110, R100 ;  /* 0x0000006e3464723c */ /* 0x040fe20000041864 */
[----:B------:R-:W-:Y:S07]  /*10580*/  LDSM.16.M88.4 R108, [R185+0x6800] ;  /* 0x00680000b96c783b */ /* 0x000fee0000000200 */
[C---:B------:R-:W-:Y:S08]  /*10590*/  HMMA.16816.F32.BF16 R80, R52.reuse, R104, R80 ;  /* 0x000000683450723c */ /* 0x040ff00000041850 */
[----:B------:R-:W-:Y:S01]  /*105a0*/  HMMA.16816.F32.BF16 R76, R52, R106, R76 ;  /* 0x0000006a344c723c */ /* 0x000fe2000004184c */
[----:B------:R-:W2:Y:S04]  /*105b0*/  LDSM.16.M88.4 R52, [R188+0x7800] ;  /* 0x00780000bc34783b */ /* 0x000ea80000000200 */
[----:B------:R-:W4:Y:S03]  /*105c0*/  LDSM.16.M88.4 R104, [R185+0x6c00] ;  /* 0x006c0000b968783b */ /* 0x000f260000000200 */
[----:B------:R-:W-:Y:S08]  /*105d0*/  HMMA.16816.F32.BF16 R40, R16, R62, R40 ;  /* 0x0000003e1028723c */ /* 0x000ff00000041828 */
[----:B------:R-:W-:Y:S08]  /*105e0*/  HMMA.16816.F32.BF16 R28, R124, R132, R28 ;  /* 0x000000847c1c723c */ /* 0x000ff0000004181c */
[----:B---3--:R-:W-:Y:S07]  /*105f0*/  HMMA.16816.F32.BF16 R36, R16, R56, R36 ;  /* 0x000000381024723c */ /* 0x008fee0000041824 */
[----:B------:R-:W-:Y:S01]  /*10600*/  IADD3 R57, R3, 0x18, RZ ;  /* 0x0000001803397810 */ /* 0x000fe20007ffe0ff */
[----:B-1----:R-:W-:Y:S07]  /*10610*/  HMMA.16816.F32.BF16 R120, R8, R20, R120 ;  /* 0x000000140878723c */ /* 0x002fee0000041878 */
[----:B------:R-:W-:Y:S01]  /*10620*/  IADD3 R20, R6, 0x8, RZ ;  /* 0x0000000806147810 */ /* 0x000fe20007ffe0ff */
[----:B------:R-:W-:Y:S01]  /*10630*/  HMMA.16816.F32.BF16 R24, R124, R134, R24 ;  /* 0x000000867c18723c */ /* 0x000fe20000041818 */
[----:B------:R-:W1:Y:S02]  /*10640*/  I2F R6, R49 ;  /* 0x0000003100067306 */ /* 0x000e640000201400 */
[----:B------:R-:W-:-:S04]  /*10650*/  IMNMX R177, R20, R65, PT ;  /* 0x0000004114b17217 */ /* 0x000fc80003800200 */
[-C--:B------:R-:W-:Y:S01]  /*10660*/  ISETP.GE.AND P2, PT, R5, R177.reuse, PT ;  /* 0x000000b10500720c */ /* 0x080fe20003f46270 */
[----:B------:R-:W-:Y:S01]  /*10670*/  HMMA.16816.F32.BF16 R40, R8, R22, R40 ;  /* 0x000000160828723c */ /* 0x000fe20000041828 */
[----:B------:R-:W3:Y:S01]  /*10680*/  LDSM.16.M88.4 R20, [R188+0x8000] ;  /* 0x00800000bc14783b */ /* 0x000ee20000000200 */
[----:B------:R-:W-:-:S06]  /*10690*/  ISETP.GE.AND P1, PT, R49, R177, PT ;  /* 0x000000b13100720c */ /* 0x000fcc0003f26270 */
[----:B------:R-:W-:Y:S01]  /*106a0*/  HMMA.16816.F32.BF16 R32, R16, R58, R32 ;  /* 0x0000003a1020723c */ /* 0x000fe20000041820 */
[CC--:B------:R-:W-:Y:S02]  /*106b0*/  FFMA.FTZ R5, R0.reuse, R48.reuse, R121 ;  /* 0x0000003000057223 */ /* 0x0c0fe40000010079 */
[----:B------:R-:W-:-:S03]  /*106c0*/  FFMA.FTZ R48, R0, R48, R123 ;  /* 0x0000003000307223 */ /* 0x000fc6000001007b */
[----:B------:R-:W-:Y:S02]  /*106d0*/  FSEL R5, R5, -INF , !P6 ;  /* 0xff80000005057808 */ /* 0x000fe40007000000 */
[----:B--2---:R-:W-:Y:S01]  /*106e0*/  HMMA.16816.F32.BF16 R28, R16, R52, R28 ;  /* 0x00000034101c723c */ /* 0x004fe2000004181c */
[----:B------:R-:W-:-:S06]  /*106f0*/  FSEL R48, R48, -INF , !P2 ;  /* 0xff80000030307808 */ /* 0x000fcc0005000000 */
[----:B------:R-:W-:Y:S01]  /*10700*/  IADD3 R52, R3, 0x8, RZ ;  /* 0x0000000803347810 */ /* 0x000fe20007ffe0ff */
[C---:B------:R-:W-:Y:S01]  /*10710*/  HMMA.16816.F32.BF16 R88, R124.reuse, R112, R88 ;  /* 0x000000707c58723c */ /* 0x040fe20000041858 */
[----:B-1----:R-:W-:Y:S02]  /*10720*/  FFMA.FTZ R41, R0, R6, R41 ;  /* 0x0000000600297223 */ /* 0x002fe40000010029 */
[----:B------:R-:W1:Y:S01]  /*10730*/  I2F R7, R52 ;  /* 0x0000003400077306 */ /* 0x000e620000201400 */
[----:B------:R-:W-:Y:S01]  /*10740*/  ISETP.GE.AND P4, PT, R52, R176, PT ;  /* 0x000000b03400720c */ /* 0x000fe20003f86270 */
[----:B------:R-:W-:Y:S01]  /*10750*/  FFMA.FTZ R43, R0, R6, R43 ;  /* 0x00000006002b7223 */ /* 0x000fe2000001002b */
[----:B------:R-:W-:Y:S02]  /*10760*/  ISETP.GE.AND P0, PT, R52, R177, PT ;  /* 0x000000b13400720c */ /* 0x000fe40003f06270 */
[----:B------:R-:W-:Y:S01]  /*10770*/  HMMA.16816.F32.BF16 R84, R124, R114, R84 ;  /* 0x000000727c54723c */ /* 0x000fe20000041854 */
[----:B------:R-:W2:Y:S01]  /*10780*/  LDSM.16.M88.4 R112, [R188+0x7c00] ;  /* 0x007c0000bc70783b */ /* 0x000ea20000000200 */
[----:B------:R-:W-:-:S02]  /*10790*/  FSEL R56, R43, -INF , !P1 ;  /* 0xff8000002b387808 */ /* 0x000fc40004800000 */
[----:B------:R-:W-:-:S04]  /*107a0*/  ISETP.GE.AND P1, PT, R57, R177, PT ;  /* 0x000000b13900720c */ /* 0x000fc80003f26270 */
[----:B------:R-:W-:Y:S01]  /*107b0*/  HMMA.16816.F32.BF16 R36, R8, R44, R36 ;  /* 0x0000002c0824723c */ /* 0x000fe20000041824 */
[CC--:B-1----:R-:W-:Y:S02]  /*107c0*/  FFMA.FTZ R40, R0.reuse, R7.reuse, R40 ;  /* 0x0000000700287223 */ /* 0x0c2fe40000010028 */
[----:B------:R-:W-:-:S04]  /*107d0*/  FFMA.FTZ R42, R0, R7, R42 ;  /* 0x00000007002a7223 */ /* 0x000fc8000001002a */
[C---:B------:R-:W-:Y:S01]  /*107e0*/  IADD3 R45, R3.reuse, 0x10, RZ ;  /* 0x00000010032d7810 */ /* 0x040fe20007ffe0ff */
[----:B------:R-:W-:Y:S01]  /*107f0*/  HMMA.16816.F32.BF16 R24, R16, R54, R24 ;  /* 0x000000361018723c */ /* 0x000fe20000041818 */
[----:B------:R-:W1:Y:S01]  /*10800*/  LDSM.16.M88.4 R52, [R185+0x7800] ;  /* 0x00780000b934783b */ /* 0x000e620000000200 */
[----:B------:R-:W-:Y:S02]  /*10810*/  IADD3 R44, R3, 0x11, RZ ;  /* 0x00000011032c7810 */ /* 0x000fe40007ffe0ff */
[C---:B------:R-:W-:Y:S02]  /*10820*/  ISETP.GE.AND P6, PT, R45.reuse, R176, PT ;  /* 0x000000b02d00720c */ /* 0x040fe40003fc6270 */
[----:B------:R-:W-:Y:S01]  /*10830*/  ISETP.GE.AND P2, PT, R45, R177, PT ;  /* 0x000000b12d00720c */ /* 0x000fe20003f46270 */
[----:B------:R-:W5:Y:S01]  /*10840*/  I2F R58, R44 ;  /* 0x0000002c003a7306 */ /* 0x000f620000201400 */
[----:B------:R-:W-:Y:S01]  /*10850*/  HMMA.16816.F32.BF16 R32, R8, R46, R32 ;  /* 0x0000002e0820723c */ /* 0x000fe20000041820 */
[----:B------:R-:W-:-:S02]  /*10860*/  FSEL R7, R40, -INF , !P4 ;  /* 0xff80000028077808 */ /* 0x000fc40006000000 */
[----:B------:R-:W-:Y:S02]  /*10870*/  FSEL R49, R42, -INF , !P0 ;  /* 0xff8000002a317808 */ /* 0x000fe40004000000 */
[C---:B------:R-:W-:Y:S02]  /*10880*/  ISETP.GE.AND P4, PT, R44.reuse, R176, PT ;  /* 0x000000b02c00720c */ /* 0x040fe40003f86270 */
[----:B------:R-:W2:Y:S01]  /*10890*/  I2F R45, R45 ;  /* 0x0000002d002d7306 */ /* 0x000ea20000201400 */
[----:B------:R-:W-:Y:S01]  /*108a0*/  HMMA.16816.F32.BF16 R12, R124, R128, R12 ;  /* 0x000000807c0c723c */ /* 0x000fe2000004180c */
[----:B------:R-:W-:Y:S01]  /*108b0*/  ISETP.GE.AND P0, PT, R44, R177, PT ;  /* 0x000000b12c00720c */ /* 0x000fe20003f06270 */
[----:B-----5:R-:W-:-:S06]  /*108c0*/  FFMA.FTZ R37, R0, R58, R37 ;  /* 0x0000003a00257223 */ /* 0x020fcc0000010025 */
[----:B----4-:R-:W-:Y:S01]  /*108d0*/  HMMA.16816.F32.BF16 R72, R124, R104, R72 ;  /* 0x000000687c48723c */ /* 0x010fe20000041848 */
[----:B------:R-:W-:-:S06]  /*108e0*/  FSEL R169, R37, -INF , !P4 ;  /* 0xff80000025a97808 */ /* 0x000fcc0006000000 */
[----:B------:R-:W-:Y:S01]  /*108f0*/  FSEL R105, R41, -INF , !P5 ;  /* 0xff80000029697808 */ /* 0x000fe20006800000 */
[CC--:B--2---:R-:W-:Y:S01]  /*10900*/  FFMA.FTZ R167, R0.reuse, R45.reuse, R36 ;  /* 0x0000002d00a77223 */ /* 0x0c4fe20000010024 */
[----:B------:R-:W-:Y:S01]  /*10910*/  ISETP.GE.AND P5, PT, R57, R176, PT ;  /* 0x000000b03900720c */ /* 0x000fe20003fa6270 */
[C---:B------:R-:W-:Y:S01]  /*10920*/  FFMA.FTZ R6, R0.reuse, R45, R38 ;  /* 0x0000002d00067223 */ /* 0x040fe20000010026 */
[----:B------:R-:W2:Y:S01]  /*10930*/  I2F R57, R57 ;  /* 0x0000003900397306 */ /* 0x000ea20000201400 */
[----:B------:R-:W-:Y:S01]  /*10940*/  IADD3 R36, R3, 0x19, RZ ;  /* 0x0000001903247810 */ /* 0x000fe20007ffe0ff */
[----:B------:R-:W4:Y:S01]  /*10950*/  LDSM.16.M88.4 R44, [R185+0x7c00] ;  /* 0x007c0000b92c783b */ /* 0x000f220000000200 */
[----:B---3--:R-:W-:Y:S01]  /*10960*/  HMMA.16816.F32.BF16 R96, R16, R20, R96 ;  /* 0x000000141060723c */ /* 0x008fe20000041860 */
[----:B------:R-:W-:Y:S01]  /*10970*/  FFMA.FTZ R38, R0, R58, R39 ;  /* 0x0000003a00267223 */ /* 0x000fe20000010027 */
[----:B------:R-:W-:Y:S01]  /*10980*/  FSEL R167, R167, -INF , !P6 ;  /* 0xff800000a7a77808 */ /* 0x000fe20007000000 */
[----:B------:R-:W3:Y:S01]  /*10990*/  LDSM.16.M88.4 R40, [R188+0x8400] ;  /* 0x00840000bc28783b */ /* 0x000ee20000000200 */
[----:B------:R-:W-:Y:S01]  /*109a0*/  FSEL R6, R6, -INF , !P2 ;  /* 0xff80000006067808 */ /* 0x000fe20005000000 */
[----:B------:R-:W5:Y:S01]  /*109b0*/  I2F R20, R36 ;  /* 0x0000002400147306 */ /* 0x000f620000201400 */
[----:B------:R-:W-:-:S02]  /*109c0*/  FSEL R38, R38, -INF , !P0 ;  /* 0xff80000026267808 */ /* 0x000fc40004000000 */
[----:B------:R-:W-:Y:S01]  /*109d0*/  HMMA.16816.F32.BF16 R100, R124, R130, R100 ;  /* 0x000000827c64723c */ /* 0x000fe20000041864 */
[----:B------:R-:W-:Y:S02]  /*109e0*/  IADD3 R21, R3, 0x20, RZ ;  /* 0x0000002003157810 */ /* 0x000fe40007ffe0ff */
[-C--:B------:R-:W-:Y:S01]  /*109f0*/  ISETP.GE.AND P6, PT, R36, R176.reuse, PT ;  /* 0x000000b02400720c */ /* 0x080fe20003fc6270 */
[CC--:B--2---:R-:W-:Y:S01]  /*10a00*/  FFMA.FTZ R34, R0.reuse, R57.reuse, R34 ;  /* 0x0000003900227223 */ /* 0x0c4fe20000010022 */
[C---:B------:R-:W-:Y:S01]  /*10a10*/  ISETP.GE.AND P4, PT, R21.reuse, R176, PT ;  /* 0x000000b01500720c */ /* 0x040fe20003f86270 */
[----:B------:R-:W-:Y:S02]  /*10a20*/  FFMA.FTZ R32, R0, R57, R32 ;  /* 0x0000003900207223 */ /* 0x000fe40000010020 */
[----:B------:R-:W-:Y:S01]  /*10a30*/  HMMA.16816.F32.BF16 R12, R16, R112, R12 ;  /* 0x00000070100c723c */ /* 0x000fe2000004180c */
[-C--:B------:R-:W-:Y:S02]  /*10a40*/  ISETP.GE.AND P0, PT, R21, R177.reuse, PT ;  /* 0x000000b11500720c */ /* 0x080fe40003f06270 */
[----:B------:R-:W-:Y:S01]  /*10a50*/  FSEL R39, R34, -INF , !P1 ;  /* 0xff80000022277808 */ /* 0x000fe20004800000 */
[-C--:B-----5:R-:W-:Y:S01]  /*10a60*/  FFMA.FTZ R33, R0, R20.reuse, R33 ;  /* 0x0000001400217223 */ /* 0x0a0fe20000010021 */
[----:B------:R-:W-:Y:S01]  /*10a70*/  ISETP.GE.AND P2, PT, R36, R177, PT ;  /* 0x000000b12400720c */ /* 0x000fe20003f46270 */
[----:B------:R-:W-:-:S02]  /*10a80*/  FFMA.FTZ R34, R0, R20, R35 ;  /* 0x0000001400227223 */ /* 0x000fc40000010023 */
[----:B-1----:R-:W-:Y:S01]  /*10a90*/  HMMA.16816.F32.BF16 R28, R8, R52, R28 ;  /* 0x00000034081c723c */ /* 0x002fe2000004181c */
[----:B------:R1:W2:Y:S01]  /*10aa0*/  I2F R53, R21 ;  /* 0x0000001500357306 */ /* 0x0002a20000201400 */
[----:B------:R-:W-:Y:S02]  /*10ab0*/  FSEL R37, R32, -INF , !P5 ;  /* 0xff80000020257808 */ /* 0x000fe40006800000 */
[----:B------:R-:W-:Y:S02]  /*10ac0*/  IADD3 R32, R3, 0x28, RZ ;  /* 0x0000002803207810 */ /* 0x000fe40007ffe0ff */
[----:B------:R-:W-:Y:S02]  /*10ad0*/  FSEL R35, R33, -INF , !P6 ;  /* 0xff80000021237808 */ /* 0x000fe40007000000 */
[----:B------:R-:W-:Y:S01]  /*10ae0*/  HMMA.16816.F32.BF16 R92, R16, R22, R92 ;  /* 0x00000016105c723c */ /* 0x000fe2000004185c */
[----:B------:R-:W-:Y:S02]  /*10af0*/  IADD3 R52, R3, 0x21, RZ ;  /* 0x0000002103347810 */ /* 0x000fe40007ffe0ff */
[----:B------:R-:W-:-:S02]  /*10b00*/  FSEL R34, R34, -INF , !P2 ;  /* 0xff80000022227808 */ /* 0x000fc40005000000 */
[----:B------:R-:W5:Y:S01]  /*10b10*/  I2F R36, R52 ;  /* 0x0000003400247306 */ /* 0x000f620000201400 */
[CC--:B------:R-:W-:Y:S02]  /*10b20*/  ISETP.GE.AND P5, PT, R52.reuse, R176.reuse, PT ;  /* 0x000000b03400720c */ /* 0x0c0fe40003fa6270 */
[----:B------:R-:W-:Y:S01]  /*10b30*/  HMMA.16816.F32.BF16 R24, R8, R54, R24 ;  /* 0x000000360818723c */ /* 0x000fe20000041818 */
[----:B-1----:R-:W1:Y:S01]  /*10b40*/  LDSM.16.M88.4 R20, [R185+0x8000] ;  /* 0x00800000b914783b */ /* 0x002e620000000200 */
[-C--:B------:R-:W-:Y:S02]  /*10b50*/  ISETP.GE.AND P1, PT, R52, R177.reuse, PT ;  /* 0x000000b13400720c */ /* 0x080fe40003f26270 */
[C---:B------:R-:W-:Y:S01]  /*10b60*/  ISETP.GE.AND P6, PT, R32.reuse, R176, PT ;  /* 0x000000b02000720c */ /* 0x040fe20003fc6270 */
[----:B------:R3:W3:Y:S01]  /*10b70*/  I2F R55, R32 ;  /* 0x0000002000377306 */ /* 0x0006e20000201400 */
[----:B------:R-:W-:Y:S02]  /*10b80*/  ISETP.GE.AND P2, PT, R32, R177, PT ;  /* 0x000000b12000720c */ /* 0x000fe40003f46270 */
[----:B------:R-:W-:Y:S01]  /*10b90*/  HMMA.16816.F32.BF16 R100, R16, R114, R100 ;  /* 0x000000721064723c */ /* 0x000fe20000041864 */
[----:B--2---:R-:W-:-:S02]  /*10ba0*/  FFMA.FTZ R28, R0, R53, R28 ;  /* 0x00000035001c7223 */ /* 0x004fc4000001001c */
[C---:B------:R-:W-:Y:S02]  /*10bb0*/  FFMA.FTZ R30, R0.reuse, R53, R30 ;  /* 0x00000035001e7223 */ /* 0x040fe4000001001e */
[CC--:B-----5:R-:W-:Y:S01]  /*10bc0*/  FFMA.FTZ R29, R0.reuse, R36.reuse, R29 ;  /* 0x00000024001d7223 */ /* 0x0e0fe2000001001d */
[----:B------:R-:W-:Y:S01]  /*10bd0*/  IADD3 R52, R3, 0x29, RZ ;  /* 0x0000002903347810 */ /* 0x000fe20007ffe0ff */
[----:B------:R-:W-:Y:S01]  /*10be0*/  FFMA.FTZ R36, R0, R36, R31 ;  /* 0x0000002400247223 */ /* 0x000fe2000001001f */
[----:B----4-:R-:W-:Y:S01]  /*10bf0*/  HMMA.16816.F32.BF16 R12, R8, R44, R12 ;  /* 0x0000002c080c723c */ /* 0x010fe2000004180c */
[----:B------:R-:W-:Y:S02]  /*10c00*/  FSEL R33, R28, -INF , !P4 ;  /* 0xff8000001c217808 */ /* 0x000fe40006000000 */
[----:B------:R-:W-:Y:S01]  /*10c10*/  FSEL R163, R29, -INF , !P5 ;  /* 0xff8000001da37808 */ /* 0x000fe20006800000 */
[----:B------:R-:W2:Y:S01]  /*10c20*/  I2F R28, R52 ;  /* 0x00000034001c7306 */ /* 0x000ea20000201400 */
[----:B---3--:R-:W-:-:S02]  /*10c30*/  FSEL R32, R30, -INF , !P0 ;  /* 0xff8000001e207808 */ /* 0x008fc40004000000 */
[----:B------:R-:W-:Y:S01]  /*10c40*/  ISETP.GE.AND P4, PT, R52, R176, PT ;  /* 0x000000b03400720c */ /* 0x000fe20003f86270 */
[----:B------:R-:W-:Y:S01]  /*10c50*/  HMMA.16816.F32.BF16 R88, R16, R40, R88 ;  /* 0x000000281058723c */ /* 0x000fe20000041858 */
[CC--:B------:R-:W-:Y:S01]  /*10c60*/  FFMA.FTZ R161, R0.reuse, R55.reuse, R24 ;  /* 0x0000003700a17223 */ /* 0x0c0fe20000010018 */
[C---:B------:R-:W-:Y:S01]  /*10c70*/  IADD3 R24, R3.reuse, 0x31, RZ ;  /* 0x0000003103187810 */ /* 0x040fe20007ffe0ff */
[----:B------:R-:W-:Y:S01]  /*10c80*/  FFMA.FTZ R26, R0, R55, R26 ;  /* 0x00000037001a7223 */ /* 0x000fe2000001001a */
[----:B------:R-:W-:Y:S02]  /*10c90*/  ISETP.GE.AND P0, PT, R52, R177, PT ;  /* 0x000000b13400720c */ /* 0x000fe40003f06270 */
[----:B------:R-:W3:Y:S01]  /*10ca0*/  I2F R30, R24 ;  /* 0x00000018001e7306 */ /* 0x000ee20000201400 */
[----:B------:R-:W-:Y:S01]  /*10cb0*/  IADD3 R40, R3, 0x30, RZ ;  /* 0x0000003003287810 */ /* 0x000fe20007ffe0ff */
[----:B------:R-:W-:Y:S01]  /*10cc0*/  HMMA.16816.F32.BF16 R100, R8, R46, R100 ;  /* 0x0000002e0864723c */ /* 0x000fe20000041864 */
[----:B------:R-:W-:-:S02]  /*10cd0*/  FSEL R161, R161, -INF , !P6 ;  /* 0xff800000a1a17808 */ /* 0x000fc40007000000 */
[----:B------:R-:W-:Y:S01]  /*10ce0*/  FSEL R146, R26, -INF , !P2 ;  /* 0xff8000001a927808 */ /* 0x000fe20005000000 */
[----:B--2---:R-:W-:Y:S01]  /*10cf0*/  FFMA.FTZ R25, R0, R28, R25 ;  /* 0x0000001c00197223 */ /* 0x004fe20000010019 */
[----:B------:R-:W-:Y:S01]  /*10d00*/  ISETP.GE.AND P6, PT, R24, R176, PT ;  /* 0x000000b01800720c */ /* 0x000fe20003fc6270 */
[----:B------:R-:W2:Y:S01]  /*10d10*/  I2F R29, R40 ;  /* 0x00000028001d7306 */ /* 0x000ea20000201400 */
[----:B------:R-:W-:Y:S01]  /*10d20*/  FFMA.FTZ R27, R0, R28, R27 ;  /* 0x0000001c001b7223 */ /* 0x000fe2000001001b */
[----:B------:R-:W-:Y:S01]  /*10d30*/  IADD3 R28, R3, 0x39, RZ ;  /* 0x00000039031c7810 */ /* 0x000fe20007ffe0ff */
[----:B-1----:R-:W-:Y:S01]  /*10d40*/  HMMA.16816.F32.BF16 R96, R8, R20, R96 ;  /* 0x000000140860723c */ /* 0x002fe20000041860 */
[----:B------:R-:W-:Y:S02]  /*10d50*/  ISETP.GE.AND P2, PT, R24, R177, PT ;  /* 0x000000b11800720c */ /* 0x000fe40003f46270 */
[----:B------:R-:W-:Y:S01]  /*10d60*/  FSEL R165, R25, -INF , !P4 ;  /* 0xff80000019a57808 */ /* 0x000fe20006000000 */
[CC--:B---3--:R-:W-:Y:S01]  /*10d70*/  FFMA.FTZ R121, R0.reuse, R30.reuse, R13 ;  /* 0x0000001e00797223 */ /* 0x0c8fe2000001000d */
[----:B------:R-:W1:Y:S01]  /*10d80*/  I2F R20, R28 ;  /* 0x0000001c00147306 */ /* 0x000e620000201400 */
[----:B------:R-:W-:Y:S01]  /*10d90*/  FFMA.FTZ R65, R0, R30, R15 ;  /* 0x0000001e00417223 */ /* 0x000fe2000001000f */
[----:B------:R-:W-:Y:S01]  /*10da0*/  FSEL R138, R27, -INF , !P0 ;  /* 0xff8000001b8a7808 */ /* 0x000fe20004000000 */
[----:B------:R-:W-:Y:S01]  /*10db0*/  HMMA.16816.F32.BF16 R84, R16, R42, R84 ;  /* 0x0000002a1054723c */ /* 0x000fe20000041854 */
[----:B------:R-:W-:Y:S01]  /*10dc0*/  LDSM.16.M88.4 R24, [R188+0x8800] ;  /* 0x00880000bc18783b */ /* 0x000fe20000000200 */
[----:B------:R-:W-:Y:S01]  /*10dd0*/  FSEL R36, R36, -INF , !P1 ;  /* 0xff80000024247808 */ /* 0x000fe20004800000 */
[-C--:B--2---:R-:W-:Y:S01]  /*10de0*/  FFMA.FTZ R67, R0, R29.reuse, R12 ;  /* 0x0000001d00437223 */ /* 0x084fe2000001000c */
[----:B------:R-:W-:Y:S01]  /*10df0*/  ISETP.GE.AND P5, PT, R40, R176, PT ;  /* 0x000000b02800720c */ /* 0x000fe20003fa6270 */
[----:B------:R-:W-:Y:S01]  /*10e00*/  FFMA.FTZ R66, R0, R29, R14 ;  /* 0x0000001d00427223 */ /* 0x000fe2000001000e */
[C---:B------:R-:W-:Y:S01]  /*10e10*/  IADD3 R29, R3.reuse, 0x40, RZ ;  /* 0x00000040031d7810 */ /* 0x040fe20007ffe0ff */
[----:B------:R-:W2:Y:S01]  /*10e20*/  LDSM.16.M88.4 R12, [R185+0x8400] ;  /* 0x00840000b90c783b */ /* 0x000ea20000000200 */
[----:B------:R-:W-:Y:S01]  /*10e30*/  ISETP.GE.AND P1, PT, R40, R177, PT ;  /* 0x000000b12800720c */ /* 0x000fe20003f26270 */
[----:B------:R-:W-:Y:S01]  /*10e40*/  HMMA.16816.F32.BF16 R92, R8, R22, R92 ;  /* 0x00000016085c723c */ /* 0x000fe2000004185c */
[----:B------:R-:W3:Y:S01]  /*10e50*/  I2F R21, R29 ;  /* 0x0000001d00157306 */ /* 0x000ee20000201400 */
[----:B------:R-:W-:Y:S01]  /*10e60*/  IADD3 R40, R3, 0x38, RZ ;  /* 0x0000003803287810 */ /* 0x000fe20007ffe0ff */
[CC--:B-1----:R-:W-:Y:S01]  /*10e70*/  FFMA.FTZ R101, R0.reuse, R20.reuse, R101 ;  /* 0x0000001400657223 */ /* 0x0c2fe20000010065 */
[----:B------:R-:W-:Y:S01]  /*10e80*/  FSEL R67, R67, -INF , !P5 ;  /* 0xff80000043437808 */ /* 0x000fe20006800000 */
[----:B------:R-:W-:Y:S01]  /*10e90*/  FFMA.FTZ R103, R0, R20, R103 ;  /* 0x0000001400677223 */ /* 0x000fe20000010067 */
[----:B------:R-:W-:-:S02]  /*10ea0*/  FSEL R66, R66, -INF , !P1 ;  /* 0xff80000042427808 */ /* 0x000fc40004800000 */
[C---:B------:R-:W-:Y:S01]  /*10eb0*/  HMMA.16816.F32.BF16 R80, R124.reuse, R108, R80 ;  /* 0x0000006c7c50723c */ /* 0x040fe20000041850 */
[----:B------:R-:W1:Y:S01]  /*10ec0*/  I2F R31, R40 ;  /* 0x00000028001f7306 */ /* 0x000e620000201400 */
[----:B------:R-:W-:Y:S02]  /*10ed0*/  FSEL R121, R121, -INF , !P6 ;  /* 0xff80000079797808 */ /* 0x000fe40007000000 */
[----:B------:R-:W-:Y:S02]  /*10ee0*/  FSEL R65, R65, -INF , !P2 ;  /* 0xff80000041417808 */ /* 0x000fe40005000000 */
[CC--:B------:R-:W-:Y:S02]  /*10ef0*/  ISETP.GE.AND P5, PT, R28.reuse, R176.reuse, PT ;  /* 0x000000b01c00720c */ /* 0x0c0fe40003fa6270 */
[----:B------:R-:W-:Y:S01]  /*10f00*/  ISETP.GE.AND P1, PT, R28, R177, PT ;  /* 0x000000b11c00720c */ /* 0x000fe20003f26270 */
[CC--:B---3--:R-:W-:Y:S01]  /*10f10*/  FFMA.FTZ R96, R0.reuse, R21.reuse, R96 ;  /* 0x0000001500607223 */ /* 0x0c8fe20000010060 */
[CC--:B------:R-:W-:Y:S01]  /*10f20*/  ISETP.GE.AND P6, PT, R29.reuse, R176.reuse, PT ;  /* 0x000000b01d00720c */ /* 0x0c0fe20003fc6270 */
[----:B------:R-:W-:Y:S01]  /*10f30*/  FFMA.FTZ R98, R0, R21, R98 ;  /* 0x0000001500627223 */ /* 0x000fe20000010062 */
[----:B------:R-:W-:Y:S01]  /*10f40*/  ISETP.GE.AND P2, PT, R29, R177, PT ;  /* 0x000000b11d00720c */ /* 0x000fe20003f46270 */
[----:B------:R-:W3:Y:S01]  /*10f50*/  LDSM.16.M88.4 R20, [R188+0x8c00] ;  /* 0x008c0000bc14783b */ /* 0x000ee20000000200 */
[C---:B------:R-:W-:Y:S01]  /*10f60*/  HMMA.16816.F32.BF16 R76, R124.reuse, R110, R76 ;  /* 0x0000006e7c4c723c */ /* 0x040fe2000004184c */
[----:B------:R-:W-:Y:S01]  /*10f70*/  ISETP.GE.AND P4, PT, R40, R176, PT ;  /* 0x000000b02800720c */ /* 0x000fe20003f86270 */
[----:B-1----:R-:W-:Y:S01]  /*10f80*/  FFMA.FTZ R100, R0, R31, R100 ;  /* 0x0000001f00647223 */ /* 0x002fe20000010064 */
[----:B------:R-:W-:Y:S01]  /*10f90*/  ISETP.GE.AND P0, PT, R40, R177, PT ;  /* 0x000000b12800720c */ /* 0x000fe20003f06270 */
[----:B------:R-:W-:Y:S01]  /*10fa0*/  FFMA.FTZ R102, R0, R31, R102 ;  /* 0x0000001f00667223 */ /* 0x000fe20000010066 */
[C---:B------:R-:W-:Y:S01]  /*10fb0*/  IADD3 R40, R3.reuse, 0x41, RZ ;  /* 0x0000004103287810 */ /* 0x040fe20007ffe0ff */
[----:B------:R-:W1:Y:S02]  /*10fc0*/  LDSM.16.M88.4 R28, [R185+0x8800] ;  /* 0x00880000b91c783b */ /* 0x000e640000000200 */
[----:B------:R-:W-:Y:S01]  /*10fd0*/  HMMA.16816.F32.BF16 R68, R124, R106, R68 ;  /* 0x0000006a7c44723c */ /* 0x000fe20000041844 */
[----:B------:R-:W-:-:S02]  /*10fe0*/  IADD3 R42, R3, 0x48, RZ ;  /* 0x00000048032a7810 */ /* 0x000fc40007ffe0ff */
[----:B------:R-:W-:Y:S02]  /*10ff0*/  FSEL R157, R101, -INF , !P5 ;  /* 0xff800000659d7808 */ /* 0x000fe40006800000 */
[----:B------:R-:W-:Y:S01]  /*11000*/  FSEL R123, R103, -INF , !P1 ;  /* 0xff800000677b7808 */ /* 0x000fe20004800000 */
[----:B------:R4:W5:Y:S01]  /*11010*/  I2F R41, R42 ;  /* 0x0000002a00297306 */ /* 0x0009620000201400 */
[----:B------:R-:W-:Y:S01]  /*11020*/  FSEL R159, R100, -INF , !P4 ;  /* 0xff800000649f7808 */ /* 0x000fe20006000000 */
[----:B--2---:R-:W-:Y:S01]  /*11030*/  HMMA.16816.F32.BF16 R88, R8, R12, R88 ;  /* 0x0000000c0858723c */ /* 0x004fe20000041858 */
[----:B------:R-:W-:Y:S02]  /*11040*/  FSEL R136, R102, -INF , !P0 ;  /* 0xff80000066887808 */ /* 0x000fe40004000000 */
[----:B------:R-:W-:Y:S02]  /*11050*/  IADD3 R43, R3, 0x49, RZ ;  /* 0x00000049032b7810 */ /* 0x000fe40007ffe0ff */
[----:B------:R-:W-:-:S02]  /*11060*/  ISETP.GE.AND P5, PT, R42, R176, PT ;  /* 0x000000b02a00720c */ /* 0x000fc40003fa6270 */
[----:B------:R-:W-:Y:S01]  /*11070*/  ISETP.GE.AND P1, PT, R42, R177, PT ;  /* 0x000000b12a00720c */ /* 0x000fe20003f26270 */
[----:B------:R-:W-:Y:S01]  /*11080*/  HMMA.16816.F32.BF16 R84, R8, R14, R84 ;  /* 0x0000000e0854723c */ /* 0x000fe20000041854 */
[----:B------:R-:W2:Y:S01]  /*11090*/  LDSM.16.M88.4 R12, [R185+0x8c00] ;  /* 0x008c0000b90c783b */ /* 0x000ea20000000200 */
[----:B------:R-:W-:Y:S01]  /*110a0*/  ISETP.GE.AND P4, PT, R40, R176, PT ;  /* 0x000000b02800720c */ /* 0x000fe20003f86270 */
[----:B------:R-:W-:-:S04]  /*110b0*/  DEPBAR.LE SB0, 0x0 ;  /* 0x000080000000791a */ /* 0x000fc80000000000 */
[----:B------:R-:W-:Y:S01]  /*110c0*/  ISETP.GE.AND P0, PT, R40, R177, PT ;  /* 0x000000b12800720c */ /* 0x000fe20003f06270 */
[C---:B------:R-:W-:Y:S01]  /*110d0*/  HMMA.16816.F32.BF16 R80, R16.reuse, R24, R80 ;  /* 0x000000181050723c */ /* 0x040fe20000041850 */
[----:B----4-:R-:W-:Y:S01]  /*110e0*/  IADD3 R42, R3, 0x50, RZ ;  /* 0x00000050032a7810 */ /* 0x010fe20007ffe0ff */
[----:B------:R-:W4:Y:S01]  /*110f0*/  I2F R40, R40 ;  /* 0x0000002800287306 */ /* 0x000f220000201400 */
[----:B------:R-:W-:Y:S01]  /*11100*/  FSEL R135, R96, -INF , !P6 ;  /* 0xff80000060877808 */ /* 0x000fe20007000000 */
[-C--:B-----5:R-:W-:Y:S01]  /*11110*/  FFMA.FTZ R92, R0, R41.reuse, R92 ;  /* 0x00000029005c7223 */ /* 0x0a0fe2000001005c */
[----:B------:R-:W-:Y:S01]  /*11120*/  FSEL R132, R98, -INF , !P2 ;  /* 0xff80000062847808 */ /* 0x000fe20005000000 */
[----:B------:R-:W-:Y:S01]  /*11130*/  FFMA.FTZ R94, R0, R41, R94 ;  /* 0x00000029005e7223 */ /* 0x000fe2000001005e */
[C---:B------:R-:W-:Y:S01]  /*11140*/  ISETP.GE.AND P6, PT, R43.reuse, R176, PT ;  /* 0x000000b02b00720c */ /* 0x040fe20003fc6270 */
[----:B---3--:R-:W-:Y:S01]  /*11150*/  HMMA.16816.F32.BF16 R72, R16, R20, R72 ;  /* 0x000000141048723c */ /* 0x008fe20000041848 */
[----:B------:R-:W-:Y:S01]  /*11160*/  ISETP.GE.AND P2, PT, R43, R177, PT ;  /* 0x000000b12b00720c */ /* 0x000fe20003f46270 */
[----:B------:R-:W3:Y:S01]  /*11170*/  I2F R24, R43 ;  /* 0x0000002b00187306 */ /* 0x000ee20000201400 */
[----:B------:R-:W-:-:S02]  /*11180*/  FSEL R137, R92, -INF , !P5 ;  /* 0xff8000005c897808 */ /* 0x000fc40006800000 */
[----:B------:R-:W-:-:S03]  /*11190*/  FSEL R134, R94, -INF , !P1 ;  /* 0xff8000005e867808 */ /* 0x000fc60004800000 */
[C---:B------:R-:W-:Y:S02]  /*111a0*/  HMMA.16816.F32.BF16 R76, R16.reuse, R26, R76 ;  /* 0x0000001a104c723c */ /* 0x040fe4000004184c */
[----:B------:R-:W5:Y:S01]  /*111b0*/  I2F R25, R42 ;  /* 0x0000002a00197306 */ /* 0x000f620000201400 */
[CC--:B----4-:R-:W-:Y:S02]  /*111c0*/  FFMA.FTZ R97, R0.reuse, R40.reuse, R97 ;  /* 0x0000002800617223 */ /* 0x0d0fe40000010061 */
[C---:B------:R-:W-:Y:S01]  /*111d0*/  FFMA.FTZ R99, R0.reuse, R40, R99 ;  /* 0x0000002800637223 */ /* 0x040fe20000010063 */
[----:B------:R-:W-:Y:S02]  /*111e0*/  IADD3 R40, R3, 0x58, RZ ;  /* 0x0000005803287810 */ /* 0x000fe40007ffe0ff */
[----:B------:R-:W-:Y:S01]  /*111f0*/  HMMA.16816.F32.BF16 R68, R16, R22, R68 ;  /* 0x000000161044723c */ /* 0x000fe20000041844 */
[----:B------:R-:W-:Y:S01]  /*11200*/  FSEL R155, R97, -INF , !P4 ;  /* 0xff800000619b7808 */ /* 0x000fe20006000000 */
[CC--:B---3--:R-:W-:Y:S01]  /*11210*/  FFMA.FTZ R93, R0.reuse, R24.reuse, R93 ;  /* 0x00000018005d7223 */ /* 0x0c8fe2000001005d */
[----:B------:R-:W-:Y:S01]  /*11220*/  IADD3 R43, R3, 0x51, RZ ;  /* 0x00000051032b7810 */ /* 0x000fe20007ffe0ff */
[----:B------:R-:W-:Y:S01]  /*11230*/  FFMA.FTZ R95, R0, R24, R95 ;  /* 0x00000018005f7223 */ /* 0x000fe2000001005f */
[----:B------:R-:W-:Y:S01]  /*11240*/  FSEL R133, R99, -INF , !P0 ;  /* 0xff80000063857808 */ /* 0x000fe20004000000 */
[----:B------:R-:W3:Y:S01]  /*11250*/  I2F R27, R40 ;  /* 0x00000028001b7306 */ /* 0x000ee20000201400 */
[C---:B------:R-:W-:Y:S01]  /*11260*/  ISETP.GE.AND P4, PT, R42.reuse, R176, PT ;  /* 0x000000b02a00720c */ /* 0x040fe20003f86270 */
[C---:B-1----:R-:W-:Y:S01]  /*11270*/  HMMA.16816.F32.BF16 R80, R8.reuse, R28, R80 ;  /* 0x0000001c0850723c */ /* 0x042fe20000041850 */
[----:B------:R-:W-:Y:S01]  /*11280*/  ISETP.GE.AND P0, PT, R42, R177, PT ;  /* 0x000000b12a00720c */ /* 0x000fe20003f06270 */
[CC--:B-----5:R-:W-:Y:S01]  /*11290*/  FFMA.FTZ R88, R0.reuse, R25.reuse, R88 ;  /* 0x0000001900587223 */ /* 0x0e0fe20000010058 */
[C---:B------:R-:W-:Y:S01]  /*112a0*/  IADD3 R24, R3.reuse, 0x59, RZ ;  /* 0x0000005903187810 */ /* 0x040fe20007ffe0ff */
[----:B------:R-:W-:Y:S01]  /*112b0*/  FFMA.FTZ R90, R0, R25, R90 ;  /* 0x00000019005a7223 */ /* 0x000fe2000001005a */
[----:B------:R-:W-:Y:S01]  /*112c0*/  IADD3 R25, R3, 0x60, RZ ;  /* 0x0000006003197810 */ /* 0x000fe20007ffe0ff */
[----:B------:R-:W1:Y:S01]  /*112d0*/  I2F R26, R43 ;  /* 0x0000002b001a7306 */ /* 0x000e620000201400 */
[----:B------:R-:W-:Y:S01]  /*112e0*/  FSEL R151, R88, -INF , !P4 ;  /* 0xff80000058977808 */ /* 0x000fe20006000000 */
[----:B--2---:R-:W-:Y:S01]  /*112f0*/  HMMA.16816.F32.BF16 R72, R8, R12, R72 ;  /* 0x0000000c0848723c */ /* 0x004fe20000041848 */
[----:B------:R-:W-:-:S02]  /*11300*/  FSEL R144, R90, -INF , !P0 ;  /* 0xff8000005a907808 */ /* 0x000fc40004000000 */
[CC--:B------:R-:W-:Y:S02]  /*11310*/  ISETP.GE.AND P4, PT, R24.reuse, R176.reuse, PT ;  /* 0x000000b01800720c */ /* 0x0c0fe40003f86270 */
[----:B------:R-:W-:Y:S01]  /*11320*/  ISETP.GE.AND P0, PT, R24, R177, PT ;  /* 0x000000b11800720c */ /* 0x000fe20003f06270 */
[----:B------:R-:W2:Y:S01]  /*11330*/  I2F R21, R25 ;  /* 0x0000001900157306 */ /* 0x000ea20000201400 */
[C---:B------:R-:W-:Y:S01]  /*11340*/  IADD3 R18, R3.reuse, 0x70, RZ ;  /* 0x0000007003127810 */ /* 0x040fe20007ffe0ff */
[C---:B------:R-:W-:Y:S01]  /*11350*/  HMMA.16816.F32.BF16 R76, R8.reuse, R30, R76 ;  /* 0x0000001e084c723c */ /* 0x040fe2000004184c */
[----:B------:R-:W-:Y:S01]  /*11360*/  IADD3 R16, R3, 0x69, RZ ;  /* 0x0000006903107810 */ /* 0x000fe20007ffe0ff */
[CC--:B---3--:R-:W-:Y:S01]  /*11370*/  FFMA.FTZ R84, R0.reuse, R27.reuse, R84 ;  /* 0x0000001b00547223 */ /* 0x0c8fe20000010054 */
[C---:B------:R-:W-:Y:S01]  /*11380*/  ISETP.GE.AND P5, PT, R43.reuse, R176, PT ;  /* 0x000000b02b00720c */ /* 0x040fe20003fa6270 */
[C---:B------:R-:W-:Y:S01]  /*11390*/  FFMA.FTZ R86, R0.reuse, R27, R86 ;  /* 0x0000001b00567223 */ /* 0x040fe20000010056 */
[----:B------:R-:W-:Y:S01]  /*113a0*/  ISETP.GE.AND P1, PT, R43, R177, PT ;  /* 0x000000b12b00720c */ /* 0x000fe20003f26270 */
[CC--:B-1----:R-:W-:Y:S01]  /*113b0*/  FFMA.FTZ R89, R0.reuse, R26.reuse, R89 ;  /* 0x0000001a00597223 */ /* 0x0c2fe20000010059 */
[----:B------:R-:W1:Y:S01]  /*113c0*/  I2F R20, R24 ;  /* 0x0000001800147306 */ /* 0x000e620000201400 */
[----:B------:R-:W-:Y:S01]  /*113d0*/  FFMA.FTZ R91, R0, R26, R91 ;  /* 0x0000001a005b7223 */ /* 0x000fe2000001005b */
[----:B------:R-:W-:Y:S01]  /*113e0*/  IADD3 R26, R3, 0x61, RZ ;  /* 0x00000061031a7810 */ /* 0x000fe20007ffe0ff */
[----:B------:R-:W-:Y:S01]  /*113f0*/  HMMA.16816.F32.BF16 R68, R8, R14, R68 ;  /* 0x0000000e0844723c */ /* 0x000fe20000041844 */
[----:B------:R-:W-:-:S02]  /*11400*/  FSEL R153, R93, -INF , !P6 ;  /* 0xff8000005d997808 */ /* 0x000fc40007000000 */
[----:B------:R-:W-:Y:S01]  /*11410*/  FSEL R143, R95, -INF , !P2 ;  /* 0xff8000005f8f7808 */ /* 0x000fe20005000000 */
[-C--:B--2---:R-:W-:Y:S01]  /*11420*/  FFMA.FTZ R80, R0, R21.reuse, R80 ;  /* 0x0000001500507223 */ /* 0x084fe20000010050 */
[----:B------:R-:W2:Y:S01]  /*11430*/  I2F R24, R26 ;  /* 0x0000001a00187306 */ /* 0x000ea20000201400 */
[----:B------:R-:W-:Y:S01]  /*11440*/  ISETP.GE.AND P6, PT, R40, R176, PT ;  /* 0x000000b02800720c */ /* 0x000fe20003fc6270 */
[----:B------:R-:W-:Y:S01]  /*11450*/  FFMA.FTZ R82, R0, R21, R82 ;  /* 0x0000001500527223 */ /* 0x000fe20000010052 */
[----:B------:R-:W-:Y:S02]  /*11460*/  IADD3 R8, R3, 0x78, RZ ;  /* 0x0000007803087810 */ /* 0x000fe40007ffe0ff */
[-C--:B------:R-:W-:Y:S02]  /*11470*/  ISETP.GE.AND P2, PT, R40, R177.reuse, PT ;  /* 0x000000b12800720c */ /* 0x080fe40003f46270 */
[----:B------:R-:W-:Y:S01]  /*11480*/  FSEL R147, R89, -INF , !P5 ;  /* 0xff80000059937808 */ /* 0x000fe20006800000 */
[----:B------:R-:W3:Y:S01]  /*11490*/  I2F R19, R18 ;  /* 0x0000001200137306 */ /* 0x000ee20000201400 */
[----:B------:R-:W-:Y:S01]  /*114a0*/  FSEL R142, R91, -INF , !P1 ;  /* 0xff8000005b8e7808 */ /* 0x000fe20004800000 */
[C---:B-1----:R-:W-:Y:S01]  /*114b0*/  FFMA.FTZ R85, R0.reuse, R20, R85 ;  /* 0x0000001400557223 */ /* 0x042fe20000010055 */
[C---:B------:R-:W-:Y:S01]  /*114c0*/  ISETP.GE.AND P5, PT, R25.reuse, R176, PT ;  /* 0x000000b01900720c */ /* 0x040fe20003fa6270 */
[----:B------:R-:W-:Y:S01]  /*114d0*/  FFMA.FTZ R87, R0, R20, R87 ;  /* 0x0000001400577223 */ /* 0x000fe20000010057 */
[----:B------:R-:W-:-:S02]  /*114e0*/  ISETP.GE.AND P1, PT, R25, R177, PT ;  /* 0x000000b11900720c */ /* 0x000fc40003f26270 */
[----:B------:R-:W-:Y:S01]  /*114f0*/  IADD3 R27, R3, 0x68, RZ ;  /* 0x00000068031b7810 */ /* 0x000fe20007ffe0ff */
[----:B------:R1:W4:Y:S01]  /*11500*/  I2F R12, R16 ;  /* 0x00000010000c7306 */ /* 0x0003220000201400 */
[----:B------:R-:W-:Y:S01]  /*11510*/  FSEL R141, R84, -INF , !P6 ;  /* 0xff800000548d7808 */ /* 0x000fe20007000000 */
[-C--:B--2---:R-:W-:Y:S01]  /*11520*/  FFMA.FTZ R81, R0, R24.reuse, R81 ;  /* 0x0000001800517223 */ /* 0x084fe20000010051 */
[----:B------:R-:W-:Y:S01]  /*11530*/  FSEL R140, R86, -INF , !P2 ;  /* 0xff800000568c7808 */ /* 0x000fe20005000000 */
[----:B------:R-:W-:Y:S01]  /*11540*/  FFMA.FTZ R83, R0, R24, R83 ;  /* 0x0000001800537223 */ /* 0x000fe20000010053 */
[CC--:B------:R-:W-:Y:S02]  /*11550*/  ISETP.GE.AND P6, PT, R26.reuse, R176.reuse, PT ;  /* 0x000000b01a00720c */ /* 0x0c0fe40003fc6270 */
[----:B------:R-:W-:Y:S01]  /*11560*/  ISETP.GE.AND P2, PT, R26, R177, PT ;  /* 0x000000b11a00720c */ /* 0x000fe20003f46270 */
[----:B------:R-:W2:Y:S01]  /*11570*/  I2F R11, R8 ;  /* 0x00000008000b7306 */ /* 0x000ea20000201400 */
[----:B------:R-:W-:Y:S01]  /*11580*/  FSEL R131, R80, -INF , !P5 ;  /* 0xff80000050837808 */ /* 0x000fe20006800000 */
[-C--:B---3--:R-:W-:Y:S01]  /*11590*/  FFMA.FTZ R63, R0, R19.reuse, R72 ;  /* 0x00000013003f7223 */ /* 0x088fe20000010048 */
[----:B------:R-:W-:Y:S01]  /*115a0*/  FSEL R130, R82, -INF , !P1 ;  /* 0xff80000052827808 */ /* 0x000fe20004800000 */
[----:B------:R-:W-:Y:S01]  /*115b0*/  FFMA.FTZ R64, R0, R19, R74 ;  /* 0x0000001300407223 */ /* 0x000fe2000001004a */
[----:B------:R-:W-:-:S02]  /*115c0*/  ISETP.GE.AND P5, PT, R16, R176, PT ;  /* 0x000000b01000720c */ /* 0x000fc40003fa6270 */
[-C--:B------:R-:W-:Y:S01]  /*115d0*/  ISETP.GE.AND P1, PT, R16, R177.reuse, PT ;  /* 0x000000b11000720c */ /* 0x080fe20003f26270 */
[----:B------:R-:W3:Y:S01]  /*115e0*/  I2F R17, R27 ;  /* 0x0000001b00117306 */ /* 0x000ee20000201400 */
[----:B-1----:R-:W-:Y:S01]  /*115f0*/  IADD3 R16, R3, 0x71, RZ ;  /* 0x0000007103107810 */ /* 0x002fe20007ffe0ff */
[CC--:B----4-:R-:W-:Y:S01]  /*11600*/  FFMA.FTZ R77, R0.reuse, R12.reuse, R77 ;  /* 0x0000000c004d7223 */ /* 0x0d0fe2000001004d */
[----:B------:R-:W-:Y:S01]  /*11610*/  FSEL R129, R81, -INF , !P6 ;  /* 0xff80000051817808 */ /* 0x000fe20007000000 */
[----:B------:R-:W-:Y:S01]  /*11620*/  FFMA.FTZ R79, R0, R12, R79 ;  /* 0x0000000c004f7223 */ /* 0x000fe2000001004f */
[----:B------:R-:W-:Y:S02]  /*11630*/  FSEL R128, R83, -INF , !P2 ;  /* 0xff80000053807808 */ /* 0x000fe40005000000 */
[C---:B------:R-:W-:Y:S01]  /*11640*/  ISETP.GE.AND P6, PT, R18.reuse, R176, PT ;  /* 0x000000b01200720c */ /* 0x040fe20003fc6270 */
[----:B------:R-:W1:Y:S01]  /*11650*/  I2F R13, R16 ;  /* 0x00000010000d7306 */ /* 0x000e620000201400 */
[----:B------:R-:W-:Y:S01]  /*11660*/  ISETP.GE.AND P2, PT, R18, R177, PT ;  /* 0x000000b11200720c */ /* 0x000fe20003f46270 */
[CC--:B--2---:R-:W-:Y:S01]  /*11670*/  FFMA.FTZ R59, R0.reuse, R11.reuse, R68 ;  /* 0x0000000b003b7223 */ /* 0x0c4fe20000010044 */
[----:B------:R-:W-:Y:S01]  /*11680*/  IADD3 R10, R3, 0x79, RZ ;  /* 0x00000079030a7810 */ /* 0x000fe20007ffe0ff */
[----:B------:R-:W-:Y:S01]  /*11690*/  FFMA.FTZ R60, R0, R11, R70 ;  /* 0x0000000b003c7223 */ /* 0x000fe20000010046 */
[----:B------:R-:W-:-:S02]  /*116a0*/  FSEL R63, R63, -INF , !P6 ;  /* 0xff8000003f3f7808 */ /* 0x000fc40007000000 */
[----:B------:R-:W-:Y:S01]  /*116b0*/  FSEL R64, R64, -INF , !P2 ;  /* 0xff80000040407808 */ /* 0x000fe20005000000 */
[----:B------:R-:W2:Y:S01]  /*116c0*/  I2F R9, R3 ;  /* 0x0000000300097306 */ /* 0x000ea20000201400 */
[CC--:B------:R-:W-:Y:S01]  /*116d0*/  ISETP.GE.AND P6, PT, R3.reuse, R176.reuse, PT ;  /* 0x000000b00300720c */ /* 0x0c0fe20003fc6270 */
[C---:B---3--:R-:W-:Y:S01]  /*116e0*/  FFMA.FTZ R76, R0.reuse, R17, R76 ;  /* 0x00000011004c7223 */ /* 0x048fe2000001004c */
[----:B------:R-:W-:Y:S01]  /*116f0*/  ISETP.GE.AND P2, PT, R3, R177, PT ;  /* 0x000000b10300720c */ /* 0x000fe20003f46270 */
[----:B------:R-:W-:Y:S01]  /*11700*/  FFMA.FTZ R78, R0, R17, R78 ;  /* 0x00000011004e7223 */ /* 0x000fe2000001004e */
[----:B------:R-:W-:Y:S02]  /*11710*/  FSEL R125, R77, -INF , !P5 ;  /* 0xff8000004d7d7808 */ /* 0x000fe40006800000 */
[----:B------:R-:W-:Y:S01]  /*11720*/  ISETP.GE.AND P5, PT, R8, R176, PT ;  /* 0x000000b00800720c */ /* 0x000fe20003fa6270 */
[----:B------:R-:W3:Y:S01]  /*11730*/  I2F R3, R10 ;  /* 0x0000000a00037306 */ /* 0x000ee20000201400 */
[----:B------:R-:W-:Y:S01]  /*11740*/  FSEL R145, R85, -INF , !P4 ;  /* 0xff80000055917808 */ /* 0x000fe20006000000 */
[CC--:B-1----:R-:W-:Y:S01]  /*11750*/  FFMA.FTZ R61, R0.reuse, R13.reuse, R73 ;  /* 0x0000000d003d7223 */ /* 0x0c2fe20000010049 */
[----:B------:R-:W-:Y:S01]  /*11760*/  FSEL R59, R59, -INF , !P5 ;  /* 0xff8000003b3b7808 */ /* 0x000fe20006800000 */
[----:B------:R-:W-:Y:S01]  /*11770*/  FFMA.FTZ R62, R0, R13, R75 ;  /* 0x0000000d003e7223 */ /* 0x000fe2000001004b */
[----:B------:R-:W-:-:S02]  /*11780*/  FSEL R139, R87, -INF , !P0 ;  /* 0xff800000578b7808 */ /* 0x000fc40004000000 */
[----:B------:R-:W-:Y:S01]  /*11790*/  ISETP.GE.AND P5, PT, R51, 0x2, PT ;  /* 0x000000023300780c */ /* 0x000fe20003fa6270 */
[CC--:B--2---:R-:W-:Y:S01]  /*117a0*/  FFMA.FTZ R120, R0.reuse, R9.reuse, R120 ;  /* 0x0000000900787223 */ /* 0x0c4fe20000010078 */
[----:B------:R-:W-:Y:S01]  /*117b0*/  BAR.SYNC.DEFER_BLOCKING 0x0 ;  /* 0x0000000000007b1d */ /* 0x000fe20000010000 */
[CC--:B------:R-:W-:Y:S01]  /*117c0*/  ISETP.GE.AND P4, PT, R27.reuse, R176.reuse, PT ;  /* 0x000000b01b00720c */ /* 0x0c0fe20003f86270 */
[----:B------:R-:W-:Y:S01]  /*117d0*/  FFMA.FTZ R122, R0, R9, R122 ;  /* 0x00000009007a7223 */ /* 0x000fe2000001007a */
[----:B------:R-:W-:Y:S02]  /*117e0*/  ISETP.GE.AND P0, PT, R27, R177, PT ;  /* 0x000000b11b00720c */ /* 0x000fe40003f06270 */
[----:B------:R-:W-:Y:S02]  /*117f0*/  FSEL R127, R76, -INF , !P4 ;  /* 0xff8000004c7f7808 */ /* 0x000fe40006000000 */
[----:B------:R-:W-:Y:S01]  /*11800*/  FSEL R126, R78, -INF , !P0 ;  /* 0xff8000004e7e7808 */ /* 0x000fe20004000000 */
[-C--:B---3--:R-:W-:Y:S01]  /*11810*/  FFMA.FTZ R55, R0, R3.reuse, R69 ;  /* 0x0000000300377223 */ /* 0x088fe20000010045 */
[----:B------:R-:W-:Y:S01]  /*11820*/  ISETP.GE.AND P4, PT, R16, R176, PT ;  /* 0x000000b01000720c */ /* 0x000fe20003f86270 */
[----:B------:R-:W-:Y:S01]  /*11830*/  FFMA.FTZ R54, R0, R3, R71 ;  /* 0x0000000300367223 */ /* 0x000fe20000010047 */
[----:B------:R-:W-:-:S02]  /*11840*/  ISETP.GE.AND P0, PT, R16, R177, PT ;  /* 0x000000b11000720c */ /* 0x000fc40003f06270 */
[----:B------:R-:W-:Y:S02]  /*11850*/  FSEL R124, R79, -INF , !P1 ;  /* 0xff8000004f7c7808 */ /* 0x000fe40004800000 */
[----:B------:R-:W-:Y:S02]  /*11860*/  FSEL R61, R61, -INF , !P4 ;  /* 0xff8000003d3d7808 */ /* 0x000fe40006000000 */
[----:B------:R-:W-:Y:S02]  /*11870*/  FSEL R62, R62, -INF , !P0 ;  /* 0xff8000003e3e7808 */ /* 0x000fe40004000000 */
        /* <DEDUP_REMOVED lines=18> */
[-C--:B------:R-:W-:Y:S02]  /*119a0*/  LOP3.LUT R2, R2, R17.reuse, RZ, 0x3c, !PT ;  /* 0x0000001102027212 */ /* 0x080fe400078e3cff */
[----:B------:R-:W-:Y:S01]  /*119b0*/  IMAD.MOV R11, RZ, RZ, -R11 ;  /* 0x000000ffff0b7224 */ /* 0x000fe200078e0a0b */
[----:B------:R-:W-:-:S02]  /*119c0*/  LOP3.LUT R14, R14, R17, RZ, 0x3c, !PT ;  /* 0x000000110e0e7212 */ /* 0x000fc400078e3cff */
        /* <DEDUP_REMOVED lines=51> */
.L_x_2438:
[----:B------:R-:W2:Y:S02]  /*11d00*/  LD.E R11, [R118.64+0x38] ;  /* 0x00003804760b7980 */ /* 0x000ea4000c101900 */
[----:B--2---:R-:W-:-:S04]  /*11d10*/  LEA R11, -R11, RZ, 0x7 ;  /* 0x000000ff0b0b7211 */ /* 0x004fc800078e39ff */
[----:B------:R-:W-:Y:S02]  /*11d20*/  SHF.R.S32.HI R2, RZ, 0x1f, R11 ;  /* 0x0000001fff027819 */ /* 0x000fe4000001140b */
.L_x_2439:
[----:B------:R-:W-:Y:S05]  /*11d30*/  BSYNC B0 ;  /* 0x0000000000007941 */ /* 0x000fea0003800000 */
.L_x_2437:
        /* <DEDUP_REMOVED lines=94> */
.L_x_2436:
[----:B------:R-:W-:Y:S05]  /*12320*/  BSYNC B1 ;  /* 0x0000000000017941 */ /* 0x000fea0003800000 */
.L_x_2435:
        /* <DEDUP_REMOVED lines=78> */
[----:B-1----:R-:W-:-:S03]  /*12810*/  FMNMX.FTZ R2, R13, R2, !PT ;  /* 0x000000020d027209 */ /* 0x002fc60007810000 */
[----:B------:R-:W-:Y:S01]  /*12820*/  LDSM.16.MT88.4 R12, [R184+0x9400] ;  /* 0x00940000b80c783b */ /* 0x000fe20000004200 */
[----:B------:R-:W-:Y:S01]  /*12830*/  FSETP.NEU.FTZ.AND P0, PT, R2, -INF , PT ;  /* 0xff8000000200780b */ /* 0x000fe20003f1d000 */
[----:B--2---:R-:W-:-:S05]  /*12840*/  FMUL.FTZ R57, R58, R2 ;  /* 0x000000023a397220 */ /* 0x004fca0000410000 */
[----:B------:R-:W-:-:S05]  /*12850*/  FSEL R57, R57, RZ, P0 ;  /* 0x000000ff39397208 */ /* 0x000fca0000000000 */
[--C-:B------:R-:W-:Y:S01]  /*12860*/  FFMA.FTZ R53, R3, R58, -R57.reuse ;  /* 0x0000003a03357223 */ /* 0x100fe20000010839 */
[----:B---3--:R-:W-:Y:S01]  /*12870*/  FMNMX.FTZ R3, R11, R8, !PT ;  /* 0x000000080b037209 */ /* 0x008fe20007810000 */
[-CC-:B------:R-:W-:Y:S02]  /*12880*/  FFMA.FTZ R45, R56, R58.reuse, -R57.reuse ;  /* 0x0000003a382d7223 */ /* 0x180fe40000010839 */
[-CC-:B------:R-:W-:Y:S01]  /*12890*/  FFMA.FTZ R52, R48, R58.reuse, -R57.reuse ;  /* 0x0000003a30347223 */ /* 0x180fe20000010839 */
[----:B------:R-:W-:Y:S01]  /*128a0*/  FSETP.NEU.FTZ.AND P0, PT, R3, -INF , PT ;  /* 0xff8000000300780b */ /* 0x000fe20003f1d000 */
[----:B------:R-:W-:Y:S01]  /*128b0*/  FMUL.FTZ R8, R58, R3 ;  /* 0x000000033a087220 */ /* 0x000fe20000410000 */
[----:B------:R-:W-:Y:S01]  /*128c0*/  MUFU.EX2 R53, R53 ;  /* 0x0000003500357308 */ /* 0x000fe20000000800 */
[-CC-:B------:R-:W-:Y:S02]  /*128d0*/  FFMA.FTZ R46, R49, R58.reuse, -R57.reuse ;  /* 0x0000003a312e7223 */ /* 0x180fe40000010839 */
[-CC-:B------:R-:W-:Y:S01]  /*128e0*/  FFMA.FTZ R43, R6, R58.reuse, -R57.reuse ;  /* 0x0000003a062b7223 */ /* 0x180fe20000010839 */
[----:B------:R-:W-:Y:S01]  /*128f0*/  FSEL R56, R8, RZ, P0 ;  /* 0x000000ff08387208 */ /* 0x000fe20000000000 */
[----:B------:R-:W-:-:S02]  /*12900*/  FFMA.FTZ R38, R38, R58, -R57 ;  /* 0x0000003a26267223 */ /* 0x000fc40000010839 */
[-C--:B------:R-:W-:Y:S01]  /*12910*/  FFMA.FTZ R39, R39, R58.reuse, -R57 ;  /* 0x0000003a27277223 */ /* 0x080fe20000010839 */
[----:B------:R-:W1:Y:S01]  /*12920*/  MUFU.EX2 R52, R52 ;  /* 0x0000003400347308 */ /* 0x000e620000000800 */
[-CC-:B------:R-:W-:Y:S02]  /*12930*/  FFMA.FTZ R48, R9, R58.reuse, -R56.reuse ;  /* 0x0000003a09307223 */ /* 0x180fe40000010838 */
[-CC-:B------:R-:W-:Y:S01]  /*12940*/  FFMA.FTZ R47, R5, R58.reuse, -R56.reuse ;  /* 0x0000003a052f7223 */ /* 0x180fe20000010838 */
[----:B------:R-:W-:Y:S01]  /*12950*/  LDSM.16.MT88.4 R8, [R186+0xb400] ;  /* 0x00b40000ba08783b */ /* 0x000fe20000004200 */
[-CC-:B------:R-:W-:Y:S02]  /*12960*/  FFMA.FTZ R49, R7, R58.reuse, -R56.reuse ;  /* 0x0000003a07317223 */ /* 0x180fe40000010838 */
[-CC-:B------:R-:W-:Y:S01]  /*12970*/  FFMA.FTZ R44, R105, R58.reuse, -R56.reuse ;  /* 0x0000003a692c7223 */ /* 0x180fe20000010838 */
[----:B------:R-:W-:Y:S01]  /*12980*/  LDSM.16.MT88.4 R4, [R184+0xd000] ;  /* 0x00d00000b804783b */ /* 0x000fe20000004200 */
[----:B------:R-:W-:Y:S01]  /*12990*/  MUFU.EX2 R46, R46 ;  /* 0x0000002e002e7308 */ /* 0x000fe20000000800 */
[----:B------:R-:W-:-:S02]  /*129a0*/  FFMA.FTZ R40, R37, R58, -R56 ;  /* 0x0000003a25287223 */ /* 0x000fc40000010838 */
[----:B------:R-:W2:Y:S01]  /*129b0*/  LDSM.16.MT88.4 R104, [R186+0xd000] ;  /* 0x00d00000ba68783b */ /* 0x000ea20000004200 */
[-CC-:B------:R-:W-:Y:S02]  /*129c0*/  FFMA.FTZ R42, R167, R58.reuse, -R56.reuse ;  /* 0x0000003aa72a7223 */ /* 0x180fe40000010838 */
[-CC-:B------:R-:W-:Y:S01]  /*129d0*/  FFMA.FTZ R41, R169, R58.reuse, -R56.reuse ;  /* 0x0000003aa9297223 */ /* 0x180fe20000010838 */
[----:B-1----:R-:W-:Y:S01]  /*129e0*/  F2FP.BF16.PACK_AB R97, R52, R53 ;  /* 0x000000353461723e */ /* 0x002fe200000010ff */
[----:B------:R-:W1:Y:S01]  /*129f0*/  MUFU.EX2 R45, R45 ;  /* 0x0000002d002d7308 */ /* 0x000e620000000800 */
[-C--:B------:R-:W-:Y:S02]  /*12a00*/  FFMA.FTZ R37, R35, R58.reuse, -R56 ;  /* 0x0000003a23257223 */ /* 0x080fe40000010838 */
[-CC-:B------:R-:W-:Y:S02]  /*12a10*/  FFMA.FTZ R34, R34, R58.reuse, -R57.reuse ;  /* 0x0000003a22227223 */ /* 0x180fe40000010839 */
[----:B------:R-:W-:-:S02]  /*12a20*/  FFMA.FTZ R30, R36, R58, -R57 ;  /* 0x0000003a241e7223 */ /* 0x000fc40000010839 */
[-CC-:B------:R-:W-:Y:S01]  /*12a30*/  FFMA.FTZ R35, R32, R58.reuse, -R57.reuse ;  /* 0x0000003a20237223 */ /* 0x180fe20000010839 */
[----:B------:R-:W-:Y:S01]  /*12a40*/  MUFU.EX2 R48, R48 ;  /* 0x0000003000307308 */ /* 0x000fe20000000800 */
[-CC-:B------:R-:W-:Y:S02]  /*12a50*/  FFMA.FTZ R36, R33, R58.reuse, -R56.reuse ;  /* 0x0000003a21247223 */ /* 0x180fe40000010838 */
[-C--:B------:R-:W-:Y:S02]  /*12a60*/  FFMA.FTZ R31, R146, R58.reuse, -R57 ;  /* 0x0000003a921f7223 */ /* 0x080fe40000010839 */
[-CC-:B------:R-:W-:Y:S02]  /*12a70*/  FFMA.FTZ R33, R163, R58.reuse, -R56.reuse ;  /* 0x0000003aa3217223 */ /* 0x180fe40000010838 */
[--C-:B------:R-:W-:Y:S01]  /*12a80*/  FFMA.FTZ R32, R161, R58, -R56.reuse ;  /* 0x0000003aa1207223 */ /* 0x100fe20000010838 */
[----:B------:R-:W3:Y:S01]  /*12a90*/  MUFU.EX2 R47, R47 ;  /* 0x0000002f002f7308 */ /* 0x000ee20000000800 */
[----:B-1----:R-:W-:Y:S01]  /*12aa0*/  F2FP.BF16.PACK_AB R99, R45, R46 ;  /* 0x0000002e2d63723e */ /* 0x002fe200000010ff */
        /* <DEDUP_REMOVED lines=17> */
[-CC-:B------:R-:W-:Y:S01]  /*12bc0*/  FFMA.FTZ R135, R135, R58.reuse, -R56.reuse ;  /* 0x0000003a87877223 */ /* 0x180fe20000010838 */
[----:B-1----:R-:W-:Y:S01]  /*12bd0*/  F2FP.BF16.PACK_AB R98, R44, R49 ;  /* 0x000000312c62723e */ /* 0x002fe200000010ff */
        /* <DEDUP_REMOVED lines=18> */
[----:B------:R-:W1:Y:S01]  /*12d00*/  MUFU.EX2 R41, R41 ;  /* 0x0000002900297308 */ /* 0x000e620000000800 */
[-CC-:B------:R-:W-:Y:S02]  /*12d10*/  FFMA.FTZ R145, R128, R58.reuse, -R57.reuse ;  /* 0x0000003a80917223 */ /* 0x180fe40000010839 */
[-CC-:B------:R-:W-:Y:S02]  /*12d20*/  FFMA.FTZ R150, R125, R58.reuse, -R56.reuse ;  /* 0x0000003a7d967223 */ /* 0x180fe40000010838 */
[-CC-:B------:R-:W-:Y:S01]  /*12d30*/  FFMA.FTZ R130, R130, R58.reuse, -R57.reuse ;  /* 0x0000003a82827223 */ /* 0x180fe20000010839 */
[----:B------:R-:W-:Y:S01]  /*12d40*/  HMMA.16816.F32.BF16 R80, R96, R82, RZ ;  /* 0x000000526050723c */ /* 0x000fe200000418ff */
[-C--:B------:R-:W-:Y:S01]  /*12d50*/  FFMA.FTZ R126, R126, R58.reuse, -R57 ;  /* 0x0000003a7e7e7223 */ /* 0x080fe20000010839 */
[----:B------:R-:W-:Y:S01]  /*12d60*/  MUFU.EX2 R40, R40 ;  /* 0x0000002800287308 */ /* 0x000fe20000000800 */
[----:B------:R-:W-:-:S02]  /*12d70*/  FFMA.FTZ R128, R131, R58, -R56 ;  /* 0x0000003a83807223 */ /* 0x000fc40000010838 */
[-CC-:B------:R-:W-:Y:S02]  /*12d80*/  FFMA.FTZ R129, R129, R58.reuse, -R56.reuse ;  /* 0x0000003a81817223 */ /* 0x180fe40000010838 */
[-C--:B------:R-:W-:Y:S01]  /*12d90*/  FFMA.FTZ R127, R127, R58.reuse, -R56 ;  /* 0x0000003a7f7f7223 */ /* 0x080fe20000010838 */
[C---:B------:R-:W-:Y:S01]  /*12da0*/  HMMA.16816.F32.BF16 R112, R96.reuse, R108, RZ ;  /* 0x0000006c6070723c */ /* 0x040fe200000418ff */
[-C--:B------:R-:W-:Y:S01]  /*12db0*/  FFMA.FTZ R125, R124, R58.reuse, -R57 ;  /* 0x0000003a7c7d7223 */ /* 0x080fe20000010839 */
[----:B------:R-:W3:Y:S01]  /*12dc0*/  MUFU.EX2 R37, R37 ;  /* 0x0000002500257308 */ /* 0x000ee20000000800 */
[----:B------:R-:W-:Y:S02]  /*12dd0*/  FADD.FTZ R53, R53, R52 ;  /* 0x0000003435357221 */ /* 0x000fe40000010000 */
[----:B------:R-:W-:Y:S02]  /*12de0*/  FADD.FTZ R48, R48, R47 ;  /* 0x0000002f30307221 */ /* 0x000fe40000010000 */
[-C--:B------:R-:W-:Y:S01]  /*12df0*/  FFMA.FTZ R210, R55, R58.reuse, -R56 ;  /* 0x0000003a37d27223 */ /* 0x080fe20000010838 */
[----:B------:R-:W-:Y:S01]  /*12e00*/  HMMA.16816.F32.BF16 R84, R96, R88, RZ ;  /* 0x000000586054723c */ /* 0x000fe200000418ff */
[----:B------:R-:W-:Y:S01]  /*12e10*/  FADD.FTZ R49, R49, R48 ;  /* 0x0000003031317221 */ /* 0x000fe20000010000 */
[----:B------:R-:W4:Y:S01]  /*12e20*/  MUFU.EX2 R34, R34 ;  /* 0x0000002200227308 */ /* 0x000f220000000800 */
[----:B------:R-:W-:-:S02]  /*12e30*/  FFMA.FTZ R211, R54, R58, -R57 ;  /* 0x0000003a36d37223 */ /* 0x000fc40000010839 */
[----:B------:R-:W-:-:S03]  /*12e40*/  FADD.FTZ R49, R44, R49 ;  /* 0x000000312c317221 */ /* 0x000fc60000010000 */
[C---:B--2---:R-:W-:Y:S02]  /*12e50*/  HMMA.16816.F32.BF16 R92, R96.reuse, R104, RZ ;  /* 0x00000068605c723c */ /* 0x044fe400000418ff */
        /* <DEDUP_REMOVED lines=8> */
[----:B------:R-:W2:Y:S05]  /*12ee0*/  MUFU.EX2 R33, R33 ;  /* 0x0000002100217308 */ /* 0x000eaa0000000800 */
[----:B-1----:R-:W-:Y:S01]  /*12ef0*/  F2FP.BF16.PACK_AB R4, R41, R42 ;  /* 0x0000002a2904723e */ /* 0x002fe200000010ff */
[----:B------:R-:W-:Y:S01]  /*12f00*/  HMMA.16816.F32.BF16 R96, R96, R6, RZ ;  /* 0x000000066060723c */ /* 0x000fe200000418ff */
[----:B------:R-:W-:Y:S01]  /*12f10*/  F2FP.BF16.PACK_AB R5, R38, R43 ;  /* 0x0000002b2605723e */ /* 0x000fe200000010ff */
[----:B------:R-:W-:Y:S01]  /*12f20*/  MUFU.EX2 R32, R32 ;  /* 0x0000002000207308 */ /* 0x000fe20000000800 */
[----:B------:R-:W-:-:S04]  /*12f30*/  FADD.FTZ R42, R42, R49 ;  /* 0x000000312a2a7221 */ /* 0x000fc80000010000 */
[----:B---3--:R-:W-:Y:S01]  /*12f40*/  F2FP.BF16.PACK_AB R6, R37, R40 ;  /* 0x000000282506723e */ /* 0x008fe200000010ff */
[----:B------:R-:W-:Y:S01]  /*12f50*/  FADD.FTZ R41, R41, R42 ;  /* 0x0000002a29297221 */ /* 0x000fe20000010000 */
[----:B----4-:R-:W-:Y:S01]  /*12f60*/  F2FP.BF16.PACK_AB R7, R34, R39 ;  /* 0x000000272207723e */ /* 0x010fe200000010ff */
[----:B------:R-:W1:Y:S02]  /*12f70*/  MUFU.EX2 R29, R29 ;  /* 0x0000001d001d7308 */ /* 0x000e640000000800 */
[----:B------:R-:W-:-:S04]  /*12f80*/  FADD.FTZ R40, R40, R41 ;  /* 0x0000002928287221 */ /* 0x000fc80000010000 */
[C---:B------:R-:W-:Y:S01]  /*12f90*/  HMMA.16816.F32.BF16 R68, R4.reuse, R12, R68 ;  /* 0x0000000c0444723c */ /* 0x040fe20000041844 */
[----:B------:R-:W-:Y:S01]  /*12fa0*/  FADD.FTZ R37, R37, R40 ;  /* 0x0000002825257221 */ /* 0x000fe20000010000 */
[----:B------:R-:W3:Y:S06]  /*12fb0*/  MUFU.EX2 R28, R28 ;  /* 0x0000001c001c7308 */ /* 0x000eec0000000800 */
[C---:B------:R-:W-:Y:S01]  /*12fc0*/  HMMA.16816.F32.BF16 R72, R4.reuse, R14, R72 ;  /* 0x0000000e0448723c */ /* 0x040fe20000041848 */
[----:B------:R-:W4:Y:S01]  /*12fd0*/  LDSM.16.MT88.4 R12, [R186+0xd400] ;  /* 0x00d40000ba0c783b */ /* 0x000f220000004200 */
        /* <DEDUP_REMOVED lines=16> */
[C---:B----4-:R-:W-:Y:S02]  /*130e0*/  HMMA.16816.F32.BF16 R92, R4.reuse, R12, R92 ;  /* 0x0000000c045c723c */ /* 0x050fe4000004185c */
[----:B------:R-:W4:Y:S06]  /*130f0*/  MUFU.EX2 R123, R123 ;  /* 0x0000007b007b7308 */ /* 0x000f2c0000000800 */
[C---:B------:R-:W-:Y:S01]  /*13100*/  HMMA.16816.F32.BF16 R104, R4.reuse, R14, R104 ;  /* 0x0000000e0468723c */ /* 0x040fe20000041868 */
[----:B------:R-:W4:Y:S01]  /*13110*/  LDSM.16.MT88.4 R12, [R186+0xb800] ;  /* 0x00b80000ba0c783b */ /* 0x000f220000004200 */
        /* <DEDUP_REMOVED lines=12> */
[----:B---3--:R-:W-:-:S03]  /*131e0*/  F2FP.BF16.PACK_AB R7, R28, R31 ;  /* 0x0000001f1c07723e */ /* 0x008fc600000010ff */
[----:B------:R-:W-:Y:S02]  /*131f0*/  FADD.FTZ R32, R32, R33 ;  /* 0x0000002120207221 */ /* 0x000fe40000010000 */
[----:B------:R-:W1:Y:S02]  /*13200*/  MUFU.EX2 R136, R136 ;  /* 0x0000008800887308 */ /* 0x000e640000000800 */
[----:B-----5:R-:W-:Y:S01]  /*13210*/  HMMA.16816.F32.BF16 R68, R4, R8, R68 ;  /* 0x000000080444723c */ /* 0x020fe20000041844 */
[----:B------:R-:W-:-:S05]  /*13220*/  FADD.FTZ R32, R29, R32 ;  /* 0x000000201d207221 */ /* 0x000fca0000010000 */
[----:B------:R-:W-:Y:S02]  /*13230*/  MUFU.EX2 R137, R137 ;  /* 0x0000008900897308 */ /* 0x000fe40000000800 */
[C---:B------:R-:W-:Y:S01]  /*13240*/  HMMA.16816.F32.BF16 R72, R4.reuse, R10, R72 ;  /* 0x0000000a0448723c */ /* 0x040fe20000041848 */
[----:B------:R-:W2:Y:S05]  /*13250*/  LDSM.16.MT88.4 R8, [R186+0xd800] ;  /* 0x00d80000ba08783b */ /* 0x000eaa0000004200 */
[----:B------:R-:W3:Y:S02]  /*13260*/  MUFU.EX2 R138, R138 ;  /* 0x0000008a008a7308 */ /* 0x000ee40000000800 */
[C---:B----4-:R-:W-:Y:S06]  /*13270*/  HMMA.16816.F32.BF16 R76, R4.reuse, R12, R76 ;  /* 0x0000000c044c723c */ /* 0x050fec000004184c */
[----:B------:R-:W4:Y:S02]  /*13280*/  MUFU.EX2 R143, R143 ;  /* 0x0000008f008f7308 */ /* 0x000f240000000800 */
        /* <DEDUP_REMOVED lines=61> */
[----:B---3--:R-:W-:Y:S01]  /*13660*/  F2FP.BF16.PACK_AB R6, R138, R137 ;  /* 0x000000898a06723e */ /* 0x008fe200000010ff */
[----:B------:R-:W-:Y:S01]  /*13670*/  FADD.FTZ R136, R136, R135 ;  /* 0x0000008788887221 */ /* 0x000fe20000010000 */
[----:B----4-:R-:W-:-:S03]  /*13680*/  F2FP.BF16.PACK_AB R7, R143, R134 ;  /* 0x000000868f07723e */ /* 0x010fc600000010ff */
        /* <DEDUP_REMOVED lines=104> */
[--C-:B------:R-:W-:Y:S01]  /*13d10*/  FFMA.FTZ R22, R61, R58, -R56.reuse ;  /* 0x0000003a3d167223 */ /* 0x100fe20000010838 */
        /* <DEDUP_REMOVED lines=98> */
.L_x_2442:
[----:B------:R-:W2:Y:S02]  /*14340*/  LD.E R5, [R118.64+0x40] ;  /* 0x0000400476057980 */ /* 0x000ea4000c101900 */
[----:B--2---:R-:W-:-:S04]  /*14350*/  LEA R5, -R5, RZ, 0x7 ;  /* 0x000000ff05057211 */ /* 0x004fc800078e39ff */
[----:B------:R-:W-:Y:S02]  /*14360*/  SHF.R.S32.HI R4, RZ, 0x1f, R5 ;  /* 0x0000001fff047819 */ /* 0x000fe40000011405 */
.L_x_2443:
[----:B------:R-:W-:Y:S05]  /*14370*/  BSYNC B0 ;  /* 0x0000000000007941 */ /* 0x000fea0003800000 */
.L_x_2441:
        /* <DEDUP_REMOVED lines=39> */
[----:B------:R-:W-:Y:S01]  /*145f0*/  @P5 IMAD.MOV.U32 R4, RZ, RZ, R178 ;  /* 0x000000ffff045224 */ /* 0x000fe200078e00b2 */
[----:B------:R-:W-:-:S04]  /*14600*/  ISETP.GE.AND P0, PT, R51, 0x3, PT ;  /* 0x000000033300780c */ /* 0x000fc80003f06270 */
        /* <DEDUP_REMOVED lines=67> */
[----:B------:R-:W3:Y:S04]  /*14a40*/  LDSM.16.M88.4 R64, [R185+0x3000] ;  /* 0x00300000b940783b */ /* 0x000ee80000000200 */
[----:B------:R-:W3:Y:S01]  /*14a50*/  LDSM.16.M88.4 R52, [R185+0x3c00] ;  /* 0x003c0000b934783b */ /* 0x000ee20000000200 */
[C---:B-1----:R-:W-:Y:S03]  /*14a60*/  HMMA.16816.F32.BF16 R40, R132.reuse, R36, RZ ;  /* 0x000000248428723c */ /* 0x042fe600000418ff */
[----:B------:R-:W1:Y:S04]  /*14a70*/  LDSM.16.M88.4 R60, [R185+0x3400] ;  /* 0x00340000b93c783b */ /* 0x000e680000000200 */
[----:B------:R-:W1:Y:S01]  /*14a80*/  LDSM.16.M88.4 R56, [R185+0x3800] ;  /* 0x00380000b938783b */ /* 0x000e620000000200 */
[C---:B----4-:R-:W-:Y:S03]  /*14a90*/  HMMA.16816.F32.BF16 R32, R132.reuse, R28, RZ ;  /* 0x0000001c8420723c */ /* 0x050fe600000418ff */
[----:B------:R-:W-:Y:S04]  /*14aa0*/  LDSM.16.M88.4 R156, [R185+0x4000] ;  /* 0x00400000b99c783b */ /* 0x000fe80000000200 */
[----:B------:R-:W-:Y:S01]  /*14ab0*/  LDSM.16.M88.4 R128, [R185+0x4400] ;  /* 0x00440000b980783b */ /* 0x000fe20000000200 */
[C---:B------:R-:W-:Y:S03]  /*14ac0*/  HMMA.16816.F32.BF16 R24, R132.reuse, R20, RZ ;  /* 0x000000148418723c */ /* 0x040fe600000418ff */
[----:B------:R-:W-:Y:S04]  /*14ad0*/  LDSM.16.M88.4 R124, [R185+0x4c00] ;  /* 0x004c0000b97c783b */ /* 0x000fe80000000200 */
[----:B------:R-:W-:Y:S01]  /*14ae0*/  LDSM.16.M88.4 R168, [R187+0x1000] ;  /* 0x00100000bba8783b */ /* 0x000fe20000000200 */
[C---:B-----5:R-:W-:Y:S03]  /*14af0*/  HMMA.16816.F32.BF16 R16, R132.reuse, R12, RZ ;  /* 0x0000000c8410723c */ /* 0x060fe600000418ff */
[----:B------:R-:W-:Y:S04]  /*14b00*/  LDSM.16.M88.4 R172, [R185+0x6000] ;  /* 0x00600000b9ac783b */ /* 0x000fe80000000200 */
[----:B------:R-:W-:Y:S01]  /*14b10*/  LDSM.16.M88.4 R164, [R185+0x6400] ;  /* 0x00640000b9a4783b */ /* 0x000fe20000000200 */
[C---:B--2---:R-:W-:Y:S03]  /*14b20*/  HMMA.16816.F32.BF16 R8, R132.reuse, R4, RZ ;  /* 0x000000048408723c */ /* 0x044fe600000418ff */
[----:B------:R-:W-:Y:S04]  /*14b30*/  LDSM.16.M88.4 R160, [R185+0x6800] ;  /* 0x00680000b9a0783b */ /* 0x000fe80000000200 */
[----:B------:R-:W0:Y:S01]  /*14b40*/  LDGDEPBAR ;  /* 0x00000000000079af */ /* 0x000e220000000000 */
        /* <DEDUP_REMOVED lines=14> */
[----:B------:R-:W-:Y:S07]  /*14c30*/  LDSM.16.M88.4 R64, [R189+0x1000] ;  /* 0x00100000bd40783b */ /* 0x000fee0000000200 */
        /* <DEDUP_REMOVED lines=12> */
[C---:B------:R-:W-:Y:S08]  /*14d00*/  HMMA.16816.F32.BF16 R8, R120.reuse, R156, R8 ;  /* 0x0000009c7808723c */ /* 0x040ff00000041808 */
[C---:B------:R-:W-:Y:S01]  /*14d10*/  HMMA.16816.F32.BF16 R4, R120.reuse, R158, R4 ;  /* 0x0000009e7804723c */ /* 0x040fe20000041804 */
[----:B------:R-:W5:Y:S07]  /*14d20*/  LDSM.16.M88.4 R156, [R188+0x6000] ;  /* 0x00600000bc9c783b */ /* 0x000f6e0000000200 */
[C---:B------:R-:W-:Y:S08]  /*14d30*/  HMMA.16816.F32.BF16 R152, R120.reuse, R128, R152 ;  /* 0x000000807898723c */ /* 0x040ff00000041898 */
[C---:B------:R-:W-:Y:S01]  /*14d40*/  HMMA.16816.F32.BF16 R148, R120.reuse, R130, R148 ;  /* 0x000000827894723c */ /* 0x040fe20000041894 */
[----:B------:R-:W2:Y:S07]  /*14d50*/  LDSM.16.M88.4 R128, [R188+0x6400] ;  /* 0x00640000bc80783b */ /* 0x000eae0000000200 */
[C---:B------:R-:W-:Y:S08]  /*14d60*/  HMMA.16816.F32.BF16 R136, R120.reuse, R124, R136 ;  /* 0x0000007c7888723c */ /* 0x040ff00000041888 */
[----:B------:R-:W-:Y:S01]  /*14d70*/  HMMA.16816.F32.BF16 R132, R120, R126, R132 ;  /* 0x0000007e7884723c */ /* 0x000fe20000041884 */
[----:B------:R-:W2:Y:S04]  /*14d80*/  LDSM.16.M88.4 R124, [R188+0x6800] ;  /* 0x00680000bc7c783b */ /* 0x000ea80000000200 */
[----:B------:R-:W2:Y:S03]  /*14d90*/  LDSM.16.M88.4 R120, [R188+0x6c00] ;  /* 0x006c0000bc78783b */ /* 0x000ea60000000200 */
[C---:B---3--:R-:W-:Y:S08]  /*14da0*/  HMMA.16816.F32.BF16 R24, R64.reuse, R52, R24 ;  /* 0x000000344018723c */ /* 0x048ff00000041818 */
[C---:B------:R-:W-:Y:S01]  /*14db0*/  HMMA.16816.F32.BF16 R20, R64.reuse, R54, R20 ;  /* 0x000000364014723c */ /* 0x040fe20000041814 */
[----:B------:R-:W3:Y:S07]  /*14dc0*/  LDSM.16.M88.4 R52, [R185+0x5800] ;  /* 0x00580000b934783b */ /* 0x000eee0000000200 */
        /* <DEDUP_REMOVED lines=12> */
[C---:B------:R-:W-:Y:S08]  /*14e90*/  HMMA.16816.F32.BF16 R152, R64.reuse, R128, R152 ;  /* 0x000000804098723c */ /* 0x040ff00000041898 */
[C---:B------:R-:W-:Y:S01]  /*14ea0*/  HMMA.16816.F32.BF16 R148, R64.reuse, R130, R148 ;  /* 0x000000824094723c */ /* 0x040fe20000041894 */
[----:B------:R-:W-:Y:S07]  /*14eb0*/  LDSM.16.M88.4 R128, [R189+0x2000] ;  /* 0x00200000bd80783b */ /* 0x000fee0000000200 */
[C---:B------:R-:W-:Y:S08]  /*14ec0*/  HMMA.16816.F32.BF16 R144, R64.reuse, R124, R144 ;  /* 0x0000007c4090723c */ /* 0x040ff00000041890 */
[C---:B------:R-:W-:Y:S01]  /*14ed0*/  HMMA.16816.F32.BF16 R140, R64.reuse, R126, R140 ;  /* 0x0000007e408c723c */ /* 0x040fe2000004188c */
[----:B------:R-:W2:Y:S07]  /*14ee0*/  LDSM.16.M88.4 R124, [R188+0x7000] ;  /* 0x00700000bc7c783b */ /* 0x000eae0000000200 */
        /* <DEDUP_REMOVED lines=8> */
[C---:B----4-:R-:W-:Y:S08]  /*14f70*/  HMMA.16816.F32.BF16 R32, R168.reuse, R56, R32 ;  /* 0x00000038a820723c */ /* 0x050ff00000041820 */
[C---:B------:R-:W-:Y:S01]  /*14f80*/  HMMA.16816.F32.BF16 R28, R168.reuse, R58, R28 ;  /* 0x0000003aa81c723c */ /* 0x040fe2000004181c */
[----:B------:R-:W1:Y:S07]  /*14f90*/  LDSM.16.M88.4 R56, [R188+0x8000] ;  /* 0x00800000bc38783b */ /* 0x000e6e0000000200 */
[C---:B--2---:R-:W-:Y:S08]  /*14fa0*/  HMMA.16816.F32.BF16 R16, R168.reuse, R44, R16 ;  /* 0x0000002ca810723c */ /* 0x044ff00000041810 */
[C---:B------:R-:W-:Y:S01]  /*14fb0*/  HMMA.16816.F32.BF16 R12, R168.reuse, R46, R12 ;  /* 0x0000002ea80c723c */ /* 0x040fe2000004180c */
[----:B------:R-:W2:Y:S07]  /*14fc0*/  LDSM.16.M88.4 R44, [R188+0x8800] ;  /* 0x00880000bc2c783b */ /* 0x000eae0000000200 */
[C---:B------:R-:W-:Y:S01]  /*14fd0*/  HMMA.16816.F32.BF16 R36, R168.reuse, R62, R36 ;  /* 0x0000003ea824723c */ /* 0x040fe20000041824 */
[----:B------:R-:W-:Y:S07]  /*14fe0*/  LDSM.16.M88.4 R60, [R188+0x7c00] ;  /* 0x007c0000bc3c783b */ /* 0x000fee0000000200 */
[C---:B------:R-:W-:Y:S08]  /*14ff0*/  HMMA.16816.F32.BF16 R8, R168.reuse, R172, R8 ;  /* 0x000000aca808723c */ /* 0x040ff00000041808 */
[C---:B------:R-:W-:Y:S08]  /*15000*/  HMMA.16816.F32.BF16 R4, R168.reuse, R174, R4 ;  /* 0x000000aea804723c */ /* 0x040ff00000041804 */
[C---:B------:R-:W-:Y:S08]  /*15010*/  HMMA.16816.F32.BF16 R152, R168.reuse, R164, R152 ;  /* 0x000000a4a898723c */ /* 0x040ff00000041898 */
[C---:B------:R-:W-:Y:S08]  /*15020*/  HMMA.16816.F32.BF16 R148, R168.reuse, R166, R148 ;  /* 0x000000a6a894723c */ /* 0x040ff00000041894 */
[C---:B------:R-:W-:Y:S08]  /*15030*/  HMMA.16816.F32.BF16 R144, R168.reuse, R160, R144 ;  /* 0x000000a0a890723c */ /* 0x040ff00000041890 */
[C---:B------:R-:W-:Y:S01]  /*15040*/  HMMA.16816.F32.BF16 R140, R168.reuse, R162, R140 ;  /* 0x000000a2a88c723c */ /* 0x040fe2000004188c */
[----:B------:R-:W-:Y:S07]  /*15050*/  LDSM.16.M88.4 R160, [R188+0x8c00] ;  /* 0x008c0000bca0783b */ /* 0x000fee0000000200 */
[C---:B-----5:R-:W-:Y:S08]  /*15060*/  HMMA.16816.F32.BF16 R136, R168.reuse, R156, R136 ;  /* 0x0000009ca888723c */ /* 0x060ff00000041888 */
[----:B------:R-:W-:Y:S01]  /*15070*/  HMMA.16816.F32.BF16 R168, R168, R158, R132 ;  /* 0x0000009ea8a8723c */ /* 0x000fe20000041884 */
[----:B------:R-:W-:Y:S04]  /*15080*/  LDSM.16.M88.4 R156, [R187+0x2000] ;  /* 0x00200000bb9c783b */ /* 0x000fe80000000200 */
[----:B------:R-:W4:Y:S03]  /*15090*/  LDSM.16.M88.4 R132, [R185+0x7000] ;  /* 0x00700000b984783b */ /* 0x000f260000000200 */
[C---:B------:R-:W-:Y:S08]  /*150a0*/  HMMA.16816.F32.BF16 R40, R128.reuse, R124, R40 ;  /* 0x0000007c8028723c */ /* 0x040ff00000041828 */
[C---:B------:R-:W-:Y:S08]  /*150b0*/  HMMA.16816.F32.BF16 R36, R128.reuse, R126, R36 ;  /* 0x0000007e8024723c */ /* 0x040ff00000041824 */
[C---:B---3--:R-:W-:Y:S08]  /*150c0*/  HMMA.16816.F32.BF16 R152, R128.reuse, R52, R152 ;  /* 0x000000348098723c */ /* 0x048ff00000041898 */
[C---:B------:R-:W-:Y:S01]  /*150d0*/  HMMA.16816.F32.BF16 R148, R128.reuse, R54, R148 ;  /* 0x000000368094723c */ /* 0x040fe20000041894 */
[----:B------:R-:W3:Y:S07]  /*150e0*/  LDSM.16.M88.4 R52, [R185+0x7400] ;  /* 0x00740000b934783b */ /* 0x000eee0000000200 */
[C---:B-1----:R-:W-:Y:S07]  /*150f0*/  HMMA.16816.F32.BF16 R8, R128.reuse, R56, R8 ;  /* 0x000000388008723c */ /* 0x042fee0000041808 */
[----:B------:R-:W-:Y:S01]  /*15100*/  IMAD.SHL.U32 R56, R205, 0x80, RZ ;  /* 0x00000080cd387824 */ /* 0x000fe200078e00ff */
[----:B--2---:R-:W-:Y:S04]  /*15110*/  HMMA.16816.F32.BF16 R144, R128, R44, R144 ;  /* 0x0000002c8090723c */ /* 0x004fe80000041890 */
[----:B------:R-:W-:-:S02]  /*15120*/  LOP3.LUT R57, R56, R209, RZ, 0xfc, !PT ;  /* 0x000000d138397212 */ /* 0x000fc400078efcff */
[----:B------:R-:W-:Y:S02]  /*15130*/  LOP3.LUT R48, R56, 0x8, R209, 0xfe, !PT ;  /* 0x0000000838307812 */ /* 0x000fe400078efed1 */
[----:B------:R-:W-:Y:S01]  /*15140*/  HMMA.16816.F32.BF16 R140, R128, R46, R140 ;  /* 0x0000002e808c723c */ /* 0x000fe2000004188c */
[----:B------:R-:W1:Y:S01]  /*15150*/  LDSM.16.M88.4 R44, [R185+0x7800] ;  /* 0x00780000b92c783b */ /* 0x000e620000000200 */
[C---:B------:R-:W-:Y:S02]  /*15160*/  ISETP.GE.AND P1, PT, R48.reuse, R176, PT ;  /* 0x000000b03000720c */ /* 0x040fe40003f26270 */
[----:B------:R-:W-:-:S04]  /*15170*/  ISETP.GE.AND P2, PT, R48, R177, PT ;  /* 0x000000b13000720c */ /* 0x000fc80003f46270 */
[C---:B----4-:R-:W-:Y:S08]  /*15180*/  HMMA.16816.F32.BF16 R40, R156.reuse, R132, R40 ;  /* 0x000000849c28723c */ /* 0x050ff00000041828 */
[----:B------:R-:W-:Y:S08]  /*15190*/  HMMA.16816.F32.BF16 R36, R156, R134, R36 ;  /* 0x000000869c24723c */ /* 0x000ff00000041824 */
[C---:B------:R-:W-:Y:S07]  /*151a0*/  HMMA.16816.F32.BF16 R24, R128.reuse, R64, R24 ;  /* 0x000000408018723c */ /* 0x040fee0000041818 */
[----:B------:R-:W-:Y:S01]  /*151b0*/  IADD3 R65, R57, 0x1, RZ ;  /* 0x0000000139417810 */ /* 0x000fe20007ffe0ff */
[----:B------:R-:W-:Y:S01]  /*151c0*/  HMMA.16816.F32.BF16 R28, R128, R122, R28 ;  /* 0x0000007a801c723c */ /* 0x000fe2000004181c */
[----:B------:R-:W-:-:S02]  /*151d0*/  LOP3.LUT R64, R56, 0x18, R209, 0xfe, !PT ;  /* 0x0000001838407812 */ /* 0x000fc400078efed1 */
[----:B------:R-:W-:-:S05]  /*151e0*/  ISETP.GE.AND P6, PT, R65, R176, PT ;  /* 0x000000b04100720c */ /* 0x000fca0003fc6270 */
[C---:B------:R-:W-:Y:S01]  /*151f0*/  HMMA.16816.F32.BF16 R12, R128.reuse, R62, R12 ;  /* 0x0000003e800c723c */ /* 0x040fe2000004180c */
[----:B------:R-:W-:Y:S07]  /*15200*/  I2F R62, R65 ;  /* 0x00000041003e7306 */ /* 0x000fee0000201400 */
[C---:B------:R-:W-:Y:S01]  /*15210*/  HMMA.16816.F32.BF16 R32, R128.reuse, R120, R32 ;  /* 0x000000788020723c */ /* 0x040fe20000041820 */
[----:B------:R2:W4:Y:S06]  /*15220*/  I2F R63, R48 ;  /* 0x00000030003f7306 */ /* 0x00052c0000201400 */
[C-C-:B------:R-:W-:Y:S01]  /*15230*/  LOP3.LUT R120, R56.reuse, 0x28, R209.reuse, 0xfe, !PT ;  /* 0x0000002838787812 */ /* 0x140fe200078efed1 */
[----:B------:R-:W-:Y:S01]  /*15240*/  HMMA.16816.F32.BF16 R20, R128, R66, R20 ;  /* 0x000000428014723c */ /* 0x000fe20000041814 */
[----:B------:R-:W-:-:S04]  /*15250*/  LOP3.LUT R121, R56, 0x30, R209, 0xfe, !PT ;  /* 0x0000003038797812 */ /* 0x000fc800078efed1 */
[----:B------:R-:W-:Y:S02]  /*15260*/  I2F R67, R121 ;  /* 0x0000007900437306 */ /* 0x000fe40000201400 */
[----:B------:R-:W-:Y:S01]  /*15270*/  IADD3 R66, R57, 0x9, RZ ;  /* 0x0000000939427810 */ /* 0x000fe20007ffe0ff */
[----:B------:R-:W-:Y:S01]  /*15280*/  HMMA.16816.F32.BF16 R4, R128, R58, R4 ;  /* 0x0000003a8004723c */ /* 0x000fe20000041804 */
[----:B--2---:R-:W2:Y:S01]  /*15290*/  LDSM.16.M88.4 R48, [R185+0x7c00] ;  /* 0x007c0000b930783b */ /* 0x004ea20000000200 */
[CC--:B----4-:R-:W-:Y:S02]  /*152a0*/  FFMA.FTZ R36, R0.reuse, R63.reuse, R36 ;  /* 0x0000003f00247223 */ /* 0x0d0fe40000010024 */
[----:B------:R-:W-:Y:S01]  /*152b0*/  FFMA.FTZ R38, R0, R63, R38 ;  /* 0x0000003f00267223 */ /* 0x000fe20000010026 */
[----:B------:R-:W4:Y:S01]  /*152c0*/  I2F R122, R66 ;  /* 0x00000042007a7306 */ /* 0x000f220000201400 */
[----:B------:R-:W-:Y:S01]  /*152d0*/  LOP3.LUT R63, R56, 0x40, R209, 0xfe, !PT ;  /* 0x00000040383f7812 */ /* 0x000fe200078efed1 */
[-C--:B------:R-:W-:Y:S01]  /*152e0*/  FFMA.FTZ R58, R0, R62.reuse, R41 ;  /* 0x0000003e003a7223 */ /* 0x080fe20000010029 */
[----:B---3--:R-:W-:Y:S04]  /*152f0*/  HMMA.16816.F32.BF16 R28, R156, R54, R28 ;  /* 0x000000369c1c723c */ /* 0x008fe8000004181c */
[----:B------:R-:W-:Y:S01]  /*15300*/  FSEL R58, R58, -INF , !P6 ;  /* 0xff8000003a3a7808 */ /* 0x000fe20007000000 */
[----:B------:R-:W-:Y:S01]  /*15310*/  I2F R41, R120 ;  /* 0x0000007800297306 */ /* 0x000fe20000201400 */
[----:B------:R-:W-:Y:S01]  /*15320*/  ISETP.GE.AND P6, PT, R65, R177, PT ;  /* 0x000000b14100720c */ /* 0x000fe20003fc6270 */
[----:B------:R-:W-:Y:S01]  /*15330*/  FFMA.FTZ R55, R0, R62, R43 ;  /* 0x0000003e00377223 */ /* 0x000fe2000001002b */
[----:B------:R-:W-:Y:S01]  /*15340*/  HMMA.16816.F32.BF16 R16, R128, R60, R16 ;  /* 0x0000003c8010723c */ /* 0x000fe20000041810 */
[----:B------:R-:W-:-:S02]  /*15350*/  FSEL R62, R36, -INF , !P1 ;  /* 0xff800000243e7808 */ /* 0x000fc40004800000 */
[----:B------:R-:W-:Y:S01]  /*15360*/  ISETP.GE.AND P1, PT, R66, R176, PT ;  /* 0x000000b04200720c */ /* 0x000fe20003f26270 */
[----:B----4-:R-:W-:Y:S01]  /*15370*/  FFMA.FTZ R37, R0, R122, R37 ;  /* 0x0000007a00257223 */ /* 0x010fe20000010025 */
[----:B------:R-:W-:Y:S01]  /*15380*/  FSEL R55, R55, -INF , !P6 ;  /* 0xff80000037377808 */ /* 0x000fe20007000000 */
[----:B------:R-:W3:Y:S01]  /*15390*/  I2F R59, R64 ;  /* 0x00000040003b7306 */ /* 0x000ee20000201400 */
[----:B------:R-:W-:Y:S01]  /*153a0*/  LOP3.LUT R60, R56, 0x10, R209, 0xfe, !PT ;  /* 0x00000010383c7812 */ /* 0x000fe200078efed1 */
[----:B------:R-:W-:Y:S01]  /*153b0*/  HMMA.16816.F32.BF16 R32, R156, R52, R32 ;  /* 0x000000349c20723c */ /* 0x000fe20000041820 */
[----:B------:R-:W-:Y:S02]  /*153c0*/  IADD3 R43, R57, 0x11, RZ ;  /* 0x00000011392b7810 */ /* 0x000fe40007ffe0ff */
[----:B------:R-:W-:-:S03]  /*153d0*/  ISETP.GE.AND P6, PT, R60, R176, PT ;  /* 0x000000b03c00720c */ /* 0x000fc60003fc6270 */
[----:B------:R4:W5:Y:S01]  /*153e0*/  I2F R61, R60 ;  /* 0x0000003c003d7306 */ /* 0x0009620000201400 */
[----:B------:R-:W-:Y:S01]  /*153f0*/  FSEL R53, R38, -INF , !P2 ;  /* 0xff80000026357808 */ /* 0x000fe20005000000 */
[----:B-1----:R-:W-:Y:S01]  /*15400*/  HMMA.16816.F32.BF16 R20, R156, R46, R20 ;  /* 0x0000002e9c14723c */ /* 0x002fe20000041814 */
[----:B------:R-:W-:-:S05]  /*15410*/  ISETP.GE.AND P2, PT, R60, R177, PT ;  /* 0x000000b13c00720c */ /* 0x000fca0003f46270 */
[----:B------:R-:W1:Y:S01]  /*15420*/  I2F R123, R43 ;  /* 0x0000002b007b7306 */ /* 0x000e620000201400 */
[C---:B------:R-:W-:Y:S01]  /*15430*/  FFMA.FTZ R47, R0.reuse, R122, R39 ;  /* 0x0000007a002f7223 */ /* 0x040fe20000010027 */
[----:B--2---:R-:W-:Y:S01]  /*15440*/  HMMA.16816.F32.BF16 R16, R156, R48, R16 ;  /* 0x000000309c10723c */ /* 0x004fe20000041810 */
[----:B---3--:R-:W-:Y:S01]  /*15450*/  FFMA.FTZ R30, R0, R59, R30 ;  /* 0x0000003b001e7223 */ /* 0x008fe2000001001e */
[----:B----4-:R-:W-:-:S05]  /*15460*/  FSEL R60, R37, -INF , !P1 ;  /* 0xff800000253c7808 */ /* 0x010fca0004800000 */
[C---:B------:R-:W-:Y:S01]  /*15470*/  FFMA.FTZ R48, R0.reuse, R59, R28 ;  /* 0x0000003b00307223 */ /* 0x040fe2000001001c */
[----:B------:R-:W2:Y:S01]  /*15480*/  LDSM.16.M88.4 R36, [R185+0x8000] ;  /* 0x00800000b924783b */ /* 0x000ea20000000200 */
[CC--:B-----5:R-:W-:Y:S01]  /*15490*/  FFMA.FTZ R32, R0.reuse, R61.reuse, R32 ;  /* 0x0000003d00207223 */ /* 0x0e0fe20000010020 */
[----:B------:R-:W-:Y:S01]  /*154a0*/  HMMA.16816.F32.BF16 R12, R156, R50, R12 ;  /* 0x000000329c0c723c */ /* 0x000fe2000004180c */
[----:B------:R-:W-:Y:S01]  /*154b0*/  FFMA.FTZ R34, R0, R61, R34 ;  /* 0x0000003d00227223 */ /* 0x000fe20000010022 */
[----:B------:R-:W-:Y:S01]  /*154c0*/  ISETP.GE.AND P1, PT, R66, R177, PT ;  /* 0x000000b14200720c */ /* 0x000fe20003f26270 */
[----:B------:R-:W-:Y:S01]  /*154d0*/  I2F R61, R63 ;  /* 0x0000003f003d7306 */ /* 0x000fe20000201400 */
[-C--:B-1----:R-:W-:Y:S01]  /*154e0*/  FFMA.FTZ R33, R0, R123.reuse, R33 ;  /* 0x0000007b00217223 */ /* 0x082fe20000010021 */
[----:B------:R-:W-:Y:S01]  /*154f0*/  FSEL R54, R32, -INF , !P6 ;  /* 0xff80000020367808 */ /* 0x000fe20007000000 */
[C---:B------:R-:W-:Y:S01]  /*15500*/  FFMA.FTZ R35, R0.reuse, R123, R35 ;  /* 0x0000007b00237223 */ /* 0x040fe20000010023 */
[-C--:B------:R-:W-:Y:S01]  /*15510*/  ISETP.GE.AND P6, PT, R43, R176.reuse, PT ;  /* 0x000000b02b00720c */ /* 0x080fe20003fc6270 */
[CC--:B------:R-:W-:Y:S01]  /*15520*/  FFMA.FTZ R217, R0.reuse, R41.reuse, R22 ;  /* 0x0000002900d97223 */ /* 0x0c0fe20000010016 */
[----:B------:R-:W-:Y:S01]  /*15530*/  IADD3 R50, R57, 0x31, RZ ;  /* 0x0000003139327810 */ /* 0x000fe20007ffe0ff */
[----:B------:R-:W-:Y:S01]  /*15540*/  FFMA.FTZ R20, R0, R41, R20 ;  /* 0x0000002900147223 */ /* 0x000fe20000010014 */
[----:B------:R-:W-:Y:S01]  /*15550*/  FSEL R52, R33, -INF , !P6 ;  /* 0xff80000021347808 */ /* 0x000fe20007000000 */
[C---:B------:R-:W-:Y:S01]  /*15560*/  HMMA.16816.F32.BF16 R136, R128.reuse, R160, R136 ;  /* 0x000000a08088723c */ /* 0x040fe20000041888 */
[----:B------:R-:W-:Y:S01]  /*15570*/  ISETP.GE.AND P6, PT, R43, R177, PT ;  /* 0x000000b12b00720c */ /* 0x000fe20003fc6270 */
[----:B------:R-:W1:Y:S01]  /*15580*/  I2F R22, R50 ;  /* 0x0000003200167306 */ /* 0x000e620000201400 */
[----:B------:R-:W-:Y:S01]  /*15590*/  FSEL R46, R34, -INF , !P2 ;  /* 0xff800000222e7808 */ /* 0x000fe20005000000 */
[CC--:B------:R-:W-:Y:S01]  /*155a0*/  FFMA.FTZ R16, R0.reuse, R67.reuse, R16 ;  /* 0x0000004300107223 */ /* 0x0c0fe20000010010 */
[----:B------:R-:W-:Y:S01]  /*155b0*/  FSEL R43, R35, -INF , !P6 ;  /* 0xff800000232b7808 */ /* 0x000fe20007000000 */
[----:B------:R-:W-:Y:S01]  /*155c0*/  FFMA.FTZ R18, R0, R67, R18 ;  /* 0x0000004300127223 */ /* 0x000fe20000010012 */
[----:B------:R-:W3:Y:S01]  /*155d0*/  LDSM.16.M88.4 R32, [R185+0x8400] ;  /* 0x00840000b920783b */ /* 0x000ee20000000200 */
[----:B------:R-:W-:Y:S01]  /*155e0*/  FSEL R47, R47, -INF , !P1 ;  /* 0xff8000002f2f7808 */ /* 0x000fe20004800000 */
[----:B------:R-:W-:Y:S01]  /*155f0*/  HMMA.16816.F32.BF16 R168, R128, R162, R168 ;  /* 0x000000a280a8723c */ /* 0x000fe200000418a8 */
[----:B------:R-:W-:-:S02]  /*15600*/  ISETP.GE.AND P1, PT, R64, R176, PT ;  /* 0x000000b04000720c */ /* 0x000fc40003f26270 */
[----:B------:R-:W-:Y:S02]  /*15610*/  ISETP.GE.AND P2, PT, R64, R177, PT ;  /* 0x000000b14000720c */ /* 0x000fe40003f46270 */
[----:B------:R-:W-:Y:S02]  /*15620*/  IADD3 R64, R57, 0x29, RZ ;  /* 0x0000002939407810 */ /* 0x000fe40007ffe0ff */
[----:B------:R-:W-:Y:S01]  /*15630*/  FSEL R41, R30, -INF , !P2 ;  /* 0xff8000001e297808 */ /* 0x000fe20005000000 */
[----:B------:R-:W-:Y:S01]  /*15640*/  HMMA.16816.F32.BF16 R24, R156, R44, R24 ;  /* 0x0000002c9c18723c */ /* 0x000fe20000041818 */
[----:B------:R-:W4:Y:S01]  /*15650*/  I2F R122, R64 ;  /* 0x00000040007a7306 */ /* 0x000f220000201400 */
[----:B------:R-:W-:Y:S01]  /*15660*/  ISETP.GE.AND P2, PT, R121, R176, PT ;  /* 0x000000b07900720c */ /* 0x000fe20003f46270 */
[-C--:B-1----:R-:W-:Y:S01]  /*15670*/  FFMA.FTZ R17, R0, R22.reuse, R17 ;  /* 0x0000001600117223 */ /* 0x082fe20000010011 */
[----:B------:R-:W-:Y:S01]  /*15680*/  LOP3.LUT R66, R56, 0x38, R209, 0xfe, !PT ;  /* 0x0000003838427812 */ /* 0x000fe200078efed1 */
[----:B------:R-:W-:Y:S01]  /*15690*/  FFMA.FTZ R19, R0, R22, R19 ;  /* 0x0000001600137223 */ /* 0x000fe20000010013 */
[----:B------:R-:W-:-:S02]  /*156a0*/  FSEL R48, R48, -INF , !P1 ;  /* 0xff80000030307808 */ /* 0x000fc40004800000 */
[----:B------:R-:W-:Y:S01]  /*156b0*/  FSEL R214, R16, -INF , !P2 ;  /* 0xff80000010d67808 */ /* 0x000fe20005000000 */
[C---:B--2---:R-:W-:Y:S01]  /*156c0*/  HMMA.16816.F32.BF16 R8, R156.reuse, R36, R8 ;  /* 0x000000249c08723c */ /* 0x044fe20000041808 */
[-C--:B------:R-:W-:Y:S01]  /*156d0*/  ISETP.GE.AND P1, PT, R120, R177.reuse, PT ;  /* 0x000000b17800720c */ /* 0x080fe20003f26270 */
[----:B------:R-:W1:Y:S01]  /*156e0*/  I2F R65, R66 ;  /* 0x0000004200417306 */ /* 0x000e620000201400 */
[----:B------:R-:W-:Y:S02]  /*156f0*/  ISETP.GE.AND P2, PT, R50, R176, PT ;  /* 0x000000b03200720c */ /* 0x000fe40003f46270 */
[----:B------:R-:W-:Y:S02]  /*15700*/  FSEL R217, R217, -INF , !P1 ;  /* 0xff800000d9d97808 */ /* 0x000fe40004800000 */
[----:B------:R-:W-:Y:S01]  /*15710*/  IADD3 R36, R57, 0x39, RZ ;  /* 0x0000003939247810 */ /* 0x000fe20007ffe0ff */
[----:B------:R-:W-:Y:S01]  /*15720*/  HMMA.16816.F32.BF16 R4, R156, R38, R4 ;  /* 0x000000269c04723c */ /* 0x000fe20000041804 */
[----:B------:R-:W-:Y:S01]  /*15730*/  FSEL R212, R17, -INF , !P2 ;  /* 0xff80000011d47808 */ /* 0x000fe20005000000 */
[-C--:B----4-:R-:W-:Y:S01]  /*15740*/  FFMA.FTZ R21, R0, R122.reuse, R21 ;  /* 0x0000007a00157223 */ /* 0x090fe20000010015 */
[-C--:B------:R-:W-:Y:S01]  /*15750*/  ISETP.GE.AND P1, PT, R121, R177.reuse, PT ;  /* 0x000000b17900720c */ /* 0x080fe20003f26270 */
[----:B------:R-:W2:Y:S01]  /*15760*/  I2F R30, R36 ;  /* 0x00000024001e7306 */ /* 0x000ea20000201400 */
[----:B------:R-:W-:Y:S01]  /*15770*/  ISETP.GE.AND P2, PT, R50, R177, PT ;  /* 0x000000b13200720c */ /* 0x000fe20003f46270 */
[----:B------:R-:W-:Y:S01]  /*15780*/  FFMA.FTZ R215, R0, R122, R23 ;  /* 0x0000007a00d77223 */ /* 0x000fe20000010017 */
[----:B------:R-:W-:-:S02]  /*15790*/  IADD3 R38, R57, 0x41, RZ ;  /* 0x0000004139267810 */ /* 0x000fc40007ffe0ff */
[-C--:B------:R-:W-:Y:S01]  /*157a0*/  ISETP.GE.AND P6, PT, R120, R176.reuse, PT ;  /* 0x000000b07800720c */ /* 0x080fe20003fc6270 */
[-C--:B-1----:R-:W-:Y:S01]  /*157b0*/  FFMA.FTZ R14, R0, R65.reuse, R14 ;  /* 0x00000041000e7223 */ /* 0x082fe2000001000e */
[----:B------:R-:W-:Y:S01]  /*157c0*/  FSEL R181, R18, -INF , !P1 ;  /* 0xff80000012b57808 */ /* 0x000fe20004800000 */
[----:B------:R-:W1:Y:S01]  /*157d0*/  I2F R22, R38 ;  /* 0x0000002600167306 */ /* 0x000e620000201400 */
[----:B------:R-:W-:Y:S01]  /*157e0*/  FSEL R213, R19, -INF , !P2 ;  /* 0xff80000013d57808 */ /* 0x000fe20005000000 */
[----:B------:R-:W-:Y:S01]  /*157f0*/  FFMA.FTZ R12, R0, R65, R12 ;  /* 0x00000041000c7223 */ /* 0x000fe2000001000c */
[----:B------:R-:W4:Y:S01]  /*15800*/  LDSM.16.M88.4 R16, [R185+0x8800] ;  /* 0x00880000b910783b */ /* 0x000f220000000200 */
[----:B------:R-:W-:Y:S01]  /*15810*/  FSEL R218, R20, -INF , !P6 ;  /* 0xff80000014da7808 */ /* 0x000fe20007000000 */
[-C--:B------:R-:W-:Y:S01]  /*15820*/  FFMA.FTZ R8, R0, R61.reuse, R8 ;  /* 0x0000003d00087223 */ /* 0x080fe20000010008 */
[-C--:B------:R-:W-:Y:S01]  /*15830*/  ISETP.GE.AND P6, PT, R64, R176.reuse, PT ;  /* 0x000000b04000720c */ /* 0x080fe20003fc6270 */
[C---:B------:R-:W-:Y:S01]  /*15840*/  FFMA.FTZ R10, R0.reuse, R61, R10 ;  /* 0x0000003d000a7223 */ /* 0x040fe2000001000a */
[----:B------:R-:W-:Y:S01]  /*15850*/  ISETP.GE.AND P2, PT, R63, R176, PT ;  /* 0x000000b03f00720c */ /* 0x000fe20003f46270 */
[-C--:B--2---:R-:W-:Y:S01]  /*15860*/  FFMA.FTZ R175, R0, R30.reuse, R15 ;  /* 0x0000001e00af7223 */ /* 0x084fe2000001000f */
[----:B------:R-:W-:Y:S01]  /*15870*/  FSEL R216, R21, -INF , !P6 ;  /* 0xff80000015d87808 */ /* 0x000fe20007000000 */
[----:B---3--:R-:W-:Y:S01]  /*15880*/  HMMA.16816.F32.BF16 R152, R156, R32, R152 ;  /* 0x000000209c98723c */ /* 0x008fe20000041898 */
[----:B------:R-:W-:Y:S01]  /*15890*/  ISETP.GE.AND P6, PT, R64, R177, PT ;  /* 0x000000b14000720c */ /* 0x000fe20003fc6270 */
[----:B------:R-:W-:Y:S01]  /*158a0*/  FFMA.FTZ R13, R0, R30, R13 ;  /* 0x0000001e000d7223 */ /* 0x000fe2000001000d */
[----:B------:R-:W-:Y:S01]  /*158b0*/  LOP3.LUT R28, R56, 0x48, R209, 0xfe, !PT ;  /* 0x00000048381c7812 */ /* 0x000fe200078efed1 */
[----:B-1----:R-:W-:Y:S01]  /*158c0*/  FFMA.FTZ R9, R0, R22, R9 ;  /* 0x0000001600097223 */ /* 0x002fe20000010009 */
[----:B------:R-:W-:-:S02]  /*158d0*/  FSEL R174, R8, -INF , !P2 ;  /* 0xff80000008ae7808 */ /* 0x000fc40005000000 */
[----:B------:R-:W1:Y:S01]  /*158e0*/  I2F R49, R28 ;  /* 0x0000001c00317306 */ /* 0x000e620000201400 */
[----:B------:R-:W-:Y:S01]  /*158f0*/  ISETP.GE.AND P1, PT, R66, R177, PT ;  /* 0x000000b14200720c */ /* 0x000fe20003f26270 */
[----:B------:R-:W-:Y:S01]  /*15900*/  FFMA.FTZ R11, R0, R22, R11 ;  /* 0x00000016000b7223 */ /* 0x000fe2000001000b */
[-C--:B------:R-:W-:Y:S01]  /*15910*/  ISETP.GE.AND P2, PT, R38, R176.reuse, PT ;  /* 0x000000b02600720c */ /* 0x080fe20003f46270 */
[----:B------:R-:W-:Y:S01]  /*15920*/  HMMA.16816.F32.BF16 R148, R156, R34, R148 ;  /* 0x000000229c94723c */ /* 0x000fe20000041894 */
[----:B------:R-:W-:Y:S02]  /*15930*/  FSEL R215, R215, -INF , !P6 ;  /* 0xff800000d7d77808 */ /* 0x000fe40007000000 */
[----:B------:R-:W-:Y:S02]  /*15940*/  ISETP.GE.AND P6, PT, R66, R176, PT ;  /* 0x000000b04200720c */ /* 0x000fe40003fc6270 */
[----:B------:R-:W-:Y:S02]  /*15950*/  FSEL R183, R14, -INF , !P1 ;  /* 0xff8000000eb77808 */ /* 0x000fe40004800000 */
[----:B------:R-:W-:-:S02]  /*15960*/  IADD3 R15, R57, 0x49, RZ ;  /* 0x00000049390f7810 */ /* 0x000fc40007ffe0ff */
[----:B------:R-:W-:Y:S02]  /*15970*/  FSEL R166, R9, -INF , !P2 ;  /* 0xff80000009a67808 */ /* 0x000fe40005000000 */
[-C--:B------:R-:W-:Y:S01]  /*15980*/  ISETP.GE.AND P1, PT, R63, R177.reuse, PT ;  /* 0x000000b13f00720c */ /* 0x080fe20003f26270 */
[----:B------:R-:W2:Y:S01]  /*15990*/  I2F R30, R15 ;  /* 0x0000000f001e7306 */ /* 0x000ea20000201400 */
[----:B------:R-:W-:Y:S01]  /*159a0*/  ISETP.GE.AND P2, PT, R38, R177, PT ;  /* 0x000000b12600720c */ /* 0x000fe20003f46270 */
[-C--:B-1----:R-:W-:Y:S01]  /*159b0*/  FFMA.FTZ R4, R0, R49.reuse, R4 ;  /* 0x0000003100047223 */ /* 0x082fe20000010004 */
[----:B------:R-:W-:Y:S01]  /*159c0*/  FSEL R182, R12, -INF , !P6 ;  /* 0xff8000000cb67808 */ /* 0x000fe20007000000 */
[----:B------:R-:W-:Y:S01]  /*159d0*/  FFMA.FTZ R6, R0, R49, R6 ;  /* 0x0000003100067223 */ /* 0x000fe20000010006 */
[----:B------:R-:W-:Y:S02]  /*159e0*/  ISETP.GE.AND P6, PT, R36, R176, PT ;  /* 0x000000b02400720c */ /* 0x000fe40003fc6270 */
[----:B------:R-:W-:-:S02]  /*159f0*/  LOP3.LUT R20, R56, 0x50, R209, 0xfe, !PT ;  /* 0x0000005038147812 */ /* 0x000fc400078efed1 */
[----:B------:R-:W-:Y:S02]  /*15a00*/  FSEL R165, R10, -INF , !P1 ;  /* 0xff8000000aa57808 */ /* 0x000fe40004800000 */
[----:B------:R-:W-:Y:S01]  /*15a10*/  FSEL R167, R11, -INF , !P2 ;  /* 0xff8000000ba77808 */ /* 0x000fe20005000000 */
[----:B------:R-:W1:Y:S01]  /*15a20*/  I2F R23, R20 ;  /* 0x0000001400177306 */ /* 0x000e620000201400 */
[----:B------:R-:W3:Y:S01]  /*15a30*/  LDSM.16.M88.4 R8, [R185+0x8c00] ;  /* 0x008c0000b908783b */ /* 0x000ee20000000200 */
[----:B------:R-:W-:Y:S01]  /*15a40*/  FSEL R180, R13, -INF , !P6 ;  /* 0xff8000000db47808 */ /* 0x000fe20007000000 */
[----:B------:R-:W-:-:S04]  /*15a50*/  DEPBAR.LE SB0, 0x0 ;  /* 0x000080000000791a */ /* 0x000fc80000000000 */
[-C--:B------:R-:W-:Y:S01]  /*15a60*/  ISETP.GE.AND P6, PT, R36, R177.reuse, PT ;  /* 0x000000b12400720c */ /* 0x080fe20003fc6270 */
[CC--:B--2---:R-:W-:Y:S01]  /*15a70*/  FFMA.FTZ R5, R0.reuse, R30.reuse, R5 ;  /* 0x0000001e00057223 */ /* 0x0c4fe20000010005 */
[----:B------:R-:W-:Y:S01]  /*15a80*/  IADD3 R32, R57, 0x51, RZ ;  /* 0x0000005139207810 */ /* 0x000fe20007ffe0ff */
[----:B------:R-:W-:Y:S01]  /*15a90*/  FFMA.FTZ R163, R0, R30, R7 ;  /* 0x0000001e00a37223 */ /* 0x000fe20000010007 */
[----:B------:R-:W-:Y:S02]  /*15aa0*/  FSEL R175, R175, -INF , !P6 ;  /* 0xff800000afaf7808 */ /* 0x000fe40007000000 */
[CC--:B------:R-:W-:Y:S02]  /*15ab0*/  ISETP.GE.AND P6, PT, R28.reuse, R176.reuse, PT ;  /* 0x000000b01c00720c */ /* 0x0c0fe40003fc6270 */
[----:B------:R-:W-:Y:S01]  /*15ac0*/  ISETP.GE.AND P1, PT, R28, R177, PT ;  /* 0x000000b11c00720c */ /* 0x000fe20003f26270 */
[-C--:B-1----:R-:W-:Y:S01]  /*15ad0*/  FFMA.FTZ R152, R0, R23.reuse, R152 ;  /* 0x0000001700987223 */ /* 0x082fe20000010098 */
[----:B------:R-:W1:Y:S01]  /*15ae0*/  I2F R28, R32 ;  /* 0x00000020001c7306 */ /* 0x000e620000201400 */
[----:B------:R-:W-:Y:S01]  /*15af0*/  FSEL R172, R4, -INF , !P6 ;  /* 0xff80000004ac7808 */ /* 0x000fe20007000000 */
[----:B------:R-:W-:Y:S01]  /*15b00*/  FFMA.FTZ R154, R0, R23, R154 ;  /* 0x00000017009a7223 */ /* 0x000fe2000001009a */
[----:B------:R-:W-:-:S02]  /*15b10*/  ISETP.GE.AND P6, PT, R15, R176, PT ;  /* 0x000000b00f00720c */ /* 0x000fc40003fc6270 */
[----:B------:R-:W-:Y:S02]  /*15b20*/  FSEL R173, R6, -INF , !P1 ;  /* 0xff80000006ad7808 */ /* 0x000fe40004800000 */
[----:B------:R-:W-:Y:S02]  /*15b30*/  FSEL R164, R5, -INF , !P6 ;  /* 0xff80000005a47808 */ /* 0x000fe40007000000 */
[----:B------:R-:W-:Y:S01]  /*15b40*/  ISETP.GE.AND P2, PT, R20, R176, PT ;  /* 0x000000b01400720c */ /* 0x000fe20003f46270 */
[----:B----4-:R-:W-:Y:S01]  /*15b50*/  HMMA.16816.F32.BF16 R4, R156, R16, R144 ;  /* 0x000000109c04723c */ /* 0x010fe20000041890 */
[----:B------:R-:W-:Y:S02]  /*15b60*/  IADD3 R30, R57, 0x59, RZ ;  /* 0x00000059391e7810 */ /* 0x000fe40007ffe0ff */
[----:B------:R-:W-:Y:S02]  /*15b70*/  LOP3.LUT R12, R56, 0x60, R209, 0xfe, !PT ;  /* 0x00000060380c7812 */ /* 0x000fe400078efed1 */
[----:B------:R-:W-:Y:S01]  /*15b80*/  ISETP.GE.AND P1, PT, R20, R177, PT ;  /* 0x000000b11400720c */ /* 0x000fe20003f26270 */
[----:B------:R-:W2:Y:S01]  /*15b90*/  I2F R34, R30 ;  /* 0x0000001e00227306 */ /* 0x000ea20000201400 */
[-C--:B-1----:R-:W-:Y:S01]  /*15ba0*/  FFMA.FTZ R16, R0, R28.reuse, R153 ;  /* 0x0000001c00107223 */ /* 0x082fe20000010099 */
[----:B------:R-:W-:Y:S01]  /*15bb0*/  FSEL R162, R152, -INF , !P2 ;  /* 0xff80000098a27808 */ /* 0x000fe20005000000 */
[----:B------:R-:W-:Y:S01]  /*15bc0*/  FFMA.FTZ R155, R0, R28, R155 ;  /* 0x0000001c009b7223 */ /* 0x000fe2000001009b */
[----:B------:R-:W-:-:S02]  /*15bd0*/  ISETP.GE.AND P2, PT, R32, R176, PT ;  /* 0x000000b02000720c */ /* 0x000fc40003f46270 */
[----:B------:R-:W-:Y:S02]  /*15be0*/  FSEL R153, R154, -INF , !P1 ;  /* 0xff8000009a997808 */ /* 0x000fe40004800000 */
[----:B------:R-:W1:Y:S01]  /*15bf0*/  I2F R13, R12 ;  /* 0x0000000c000d7306 */ /* 0x000e620000201400 */
[----:B------:R-:W-:Y:S01]  /*15c00*/  FSEL R154, R16, -INF , !P2 ;  /* 0xff800000109a7808 */ /* 0x000fe20005000000 */
[C---:B---3--:R-:W-:Y:S01]  /*15c10*/  HMMA.16816.F32.BF16 R136, R156.reuse, R8, R136 ;  /* 0x000000089c88723c */ /* 0x048fe20000041888 */
[----:B------:R-:W-:Y:S02]  /*15c20*/  ISETP.GE.AND P2, PT, R32, R177, PT ;  /* 0x000000b12000720c */ /* 0x000fe40003f46270 */
[----:B------:R-:W-:Y:S02]  /*15c30*/  LOP3.LUT R21, R56, 0x58, R209, 0xfe, !PT ;  /* 0x0000005838157812 */ /* 0x000fe400078efed1 */
[----:B------:R-:W-:Y:S01]  /*15c40*/  IADD3 R32, R57, 0x61, RZ ;  /* 0x0000006139207810 */ /* 0x000fe20007ffe0ff */
[-C--:B--2---:R-:W-:Y:S01]  /*15c50*/  FFMA.FTZ R149, R0, R34.reuse, R149 ;  /* 0x0000002200957223 */ /* 0x084fe20000010095 */
[----:B------:R-:W2:Y:S01]  /*15c60*/  I2F R37, R21 ;  /* 0x0000001500257306 */ /* 0x000ea20000201400 */
[----:B------:R-:W-:Y:S01]  /*15c70*/  HMMA.16816.F32.BF16 R16, R156, R18, R140 ;  /* 0x000000129c10723c */ /* 0x000fe2000004188c */
[----:B------:R-:W-:Y:S01]  /*15c80*/  LOP3.LUT R14, R56, 0x68, R209, 0xfe, !PT ;  /* 0x00000068380e7812 */ /* 0x000fe200078efed1 */
[----:B------:R-:W-:Y:S01]  /*15c90*/  FFMA.FTZ R151, R0, R34, R151 ;  /* 0x0000002200977223 */ /* 0x000fe20000010097 */
[----:B------:R-:W-:-:S02]  /*15ca0*/  FSEL R155, R155, -INF , !P2 ;  /* 0xff8000009b9b7808 */ /* 0x000fc40005000000 */
[----:B------:R-:W-:Y:S01]  /*15cb0*/  IADD3 R8, R57, 0x69, RZ ;  /* 0x0000006939087810 */ /* 0x000fe20007ffe0ff */
[-C--:B-1----:R-:W-:Y:S01]  /*15cc0*/  FFMA.FTZ R147, R0, R13.reuse, R6 ;  /* 0x0000000d00937223 */ /* 0x082fe20000010006 */
[----:B------:R-:W1:Y:S01]  /*15cd0*/  I2F R28, R32 ;  /* 0x00000020001c7306 */ /* 0x000e620000201400 */
[----:B------:R-:W-:Y:S01]  /*15ce0*/  ISETP.GE.AND P2, PT, R30, R176, PT ;  /* 0x000000b01e00720c */ /* 0x000fe20003f46270 */
[----:B------:R-:W-:Y:S01]  /*15cf0*/  FFMA.FTZ R4, R0, R13, R4 ;  /* 0x0000000d00047223 */ /* 0x000fe20000010004 */
[----:B------:R-:W-:Y:S01]  /*15d00*/  LOP3.LUT R22, R56, 0x70, R209, 0xfe, !PT ;  /* 0x0000007038167812 */ /* 0x000fe200078efed1 */
[----:B------:R-:W-:Y:S01]  /*15d10*/  HMMA.16816.F32.BF16 R168, R156, R10, R168 ;  /* 0x0000000a9ca8723c */ /* 0x000fe200000418a8 */
[----:B------:R-:W-:Y:S01]  /*15d20*/  FSEL R152, R149, -INF , !P2 ;  /* 0xff80000095987808 */ /* 0x000fe20005000000 */
[----:B------:R-:W-:Y:S01]  /*15d30*/  IMAD.MOV.U32 R149, RZ, RZ, R179 ;  /* 0x000000ffff957224 */ /* 0x000fe200078e00b3 */
[-C--:B------:R-:W-:Y:S01]  /*15d40*/  ISETP.GE.AND P6, PT, R15, R177.reuse, PT ;  /* 0x000000b10f00720c */ /* 0x080fe20003fc6270 */
[----:B------:R-:W3:Y:S01]  /*15d50*/  I2F R33, R14 ;  /* 0x0000000e00217306 */ /* 0x000ee20000201400 */
[----:B------:R-:W-:Y:S01]  /*15d60*/  ISETP.GE.AND P2, PT, R30, R177, PT ;  /* 0x000000b11e00720c */ /* 0x000fe20003f46270 */
[CC--:B--2---:R-:W-:Y:S01]  /*15d70*/  FFMA.FTZ R148, R0.reuse, R37.reuse, R148 ;  /* 0x0000002500947223 */ /* 0x0c4fe20000010094 */
[----:B------:R-:W-:Y:S01]  /*15d80*/  FSEL R163, R163, -INF , !P6 ;  /* 0xff800000a3a37808 */ /* 0x000fe20007000000 */
[----:B------:R-:W-:Y:S01]  /*15d90*/  FFMA.FTZ R150, R0, R37, R150 ;  /* 0x0000002500967223 */ /* 0x000fe20000010096 */
[----:B------:R-:W-:-:S02]  /*15da0*/  FSEL R151, R151, -INF , !P2 ;  /* 0xff80000097977808 */ /* 0x000fc40005000000 */
[C---:B------:R-:W-:Y:S01]  /*15db0*/  ISETP.GE.AND P6, PT, R21.reuse, R176, PT ;  /* 0x000000b01500720c */ /* 0x040fe20003fc6270 */
[----:B------:R-:W2:Y:S01]  /*15dc0*/  I2F R6, R8 ;  /* 0x0000000800067306 */ /* 0x000ea20000201400 */
[----:B-1----:R-:W-:Y:S01]  /*15dd0*/  FFMA.FTZ R5, R0, R28, R5 ;  /* 0x0000001c00057223 */ /* 0x002fe20000010005 */
[----:B------:R-:W-:Y:S01]  /*15de0*/  ISETP.GE.AND P2, PT, R32, R176, PT ;  /* 0x000000b02000720c */ /* 0x000fe20003f46270 */
[----:B------:R-:W-:Y:S01]  /*15df0*/  FFMA.FTZ R7, R0, R28, R7 ;  /* 0x0000001c00077223 */ /* 0x000fe20000010007 */
[----:B------:R-:W-:Y:S02]  /*15e00*/  ISETP.GE.AND P1, PT, R21, R177, PT ;  /* 0x000000b11500720c */ /* 0x000fe40003f26270 */
[----:B------:R-:W-:Y:S01]  /*15e10*/  FSEL R160, R148, -INF , !P6 ;  /* 0xff80000094a07808 */ /* 0x000fe20007000000 */
[----:B------:R-:W-:Y:S01]  /*15e20*/  IMAD.MOV.U32 R148, RZ, RZ, R178 ;  /* 0x000000ffff947224 */ /* 0x000fe200078e00b2 */
[----:B------:R-:W1:Y:S01]  /*15e30*/  I2F R15, R22 ;  /* 0x00000016000f7306 */ /* 0x000e620000201400 */
[----:B------:R-:W-:Y:S01]  /*15e40*/  FSEL R146, R5, -INF , !P2 ;  /* 0xff80000005927808 */ /* 0x000fe20005000000 */
[-C--:B---3--:R-:W-:Y:S01]  /*15e50*/  FFMA.FTZ R16, R0, R33.reuse, R16 ;  /* 0x0000002100107223 */ /* 0x088fe20000010010 */
[----:B------:R-:W-:Y:S01]  /*15e60*/  ISETP.GE.AND P6, PT, R12, R176, PT ;  /* 0x000000b00c00720c */ /* 0x000fe20003fc6270 */
[----:B------:R-:W-:Y:S01]  /*15e70*/  FFMA.FTZ R18, R0, R33, R18 ;  /* 0x0000002100127223 */ /* 0x000fe20000010012 */
[----:B------:R-:W-:-:S02]  /*15e80*/  ISETP.GE.AND P2, PT, R32, R177, PT ;  /* 0x000000b12000720c */ /* 0x000fc40003f46270 */
[----:B------:R-:W-:Y:S01]  /*15e90*/  IADD3 R10, R57, 0x71, RZ ;  /* 0x00000071390a7810 */ /* 0x000fe20007ffe0ff */
[-C--:B--2---:R-:W-:Y:S01]  /*15ea0*/  FFMA.FTZ R17, R0, R6.reuse, R17 ;  /* 0x0000000600117223 */ /* 0x084fe20000010011 */
[----:B------:R-:W-:Y:S01]  /*15eb0*/  FSEL R161, R150, -INF , !P1 ;  /* 0xff80000096a17808 */ /* 0x000fe20004800000 */
[----:B------:R-:W-:Y:S01]  /*15ec0*/  FFMA.FTZ R19, R0, R6, R19 ;  /* 0x0000000600137223 */ /* 0x000fe20000010013 */
[----:B------:R-:W-:Y:S01]  /*15ed0*/  FSEL R150, R4, -INF , !P6 ;  /* 0xff80000004967808 */ /* 0x000fe20007000000 */
[----:B------:R-:W2:Y:S01]  /*15ee0*/  I2F R9, R10 ;  /* 0x0000000a00097306 */ /* 0x000ea20000201400 */
[----:B------:R-:W-:Y:S02]  /*15ef0*/  FSEL R145, R7, -INF , !P2 ;  /* 0xff80000007917808 */ /* 0x000fe40005000000 */
[-C--:B------:R-:W-:Y:S01]  /*15f00*/  ISETP.GE.AND P6, PT, R14, R176.reuse, PT ;  /* 0x000000b00e00720c */ /* 0x080fe20003fc6270 */
[-C--:B-1----:R-:W-:Y:S01]  /*15f10*/  FFMA.FTZ R123, R0, R15.reuse, R136 ;  /* 0x0000000f007b7223 */ /* 0x082fe20000010088 */
[----:B------:R-:W-:Y:S01]  /*15f20*/  ISETP.GE.AND P2, PT, R8, R176, PT ;  /* 0x000000b00800720c */ /* 0x000fe20003f46270 */
[----:B------:R-:W-:Y:S01]  /*15f30*/  FFMA.FTZ R121, R0, R15, R138 ;  /* 0x0000000f00797223 */ /* 0x000fe2000001008a */
[----:B------:R-:W-:Y:S01]  /*15f40*/  LOP3.LUT R20, R56, 0x78, R209, 0xfe, !PT ;  /* 0x0000007838147812 */ /* 0x000fe200078efed1 */
[----:B------:R-:W-:Y:S01]  /*15f50*/  I2F R5, R57 ;  /* 0x0000003900057306 */ /* 0x000fe20000201400 */
[----:B------:R-:W-:-:S02]  /*15f60*/  FSEL R144, R16, -INF , !P6 ;  /* 0xff80000010907808 */ /* 0x000fc40007000000 */
[----:B------:R-:W-:Y:S02]  /*15f70*/  FSEL R142, R17, -INF , !P2 ;  /* 0xff800000118e7808 */ /* 0x000fe40005000000 */
[----:B------:R-:W-:Y:S02]  /*15f80*/  ISETP.GE.AND P6, PT, R22, R176, PT ;  /* 0x000000b01600720c */ /* 0x000fe40003fc6270 */
[----:B------:R-:W-:Y:S01]  /*15f90*/  ISETP.GE.AND P2, PT, R8, R177, PT ;  /* 0x000000b10800720c */ /* 0x000fe20003f46270 */
[----:B------:R-:W1:Y:S01]  /*15fa0*/  I2F R21, R20 ;  /* 0x0000001400157306 */ /* 0x000e620000201400 */
[----:B------:R-:W-:Y:S01]  /*15fb0*/  IADD3 R6, R57, 0x19, RZ ;  /* 0x0000001939067810 */ /* 0x000fe20007ffe0ff */
[----:B--2---:R-:W-:Y:S01]  /*15fc0*/  FFMA.FTZ R122, R0, R9, R137 ;  /* 0x00000009007a7223 */ /* 0x004fe20000010089 */
[----:B------:R-:W-:Y:S01]  /*15fd0*/  ISETP.GE.AND P1, PT, R12, R177, PT ;  /* 0x000000b10c00720c */ /* 0x000fe20003f26270 */
[----:B------:R-:W-:Y:S01]  /*15fe0*/  FFMA.FTZ R120, R0, R9, R139 ;  /* 0x0000000900787223 */ /* 0x000fe2000001008b */
[----:B------:R-:W-:-:S02]  /*15ff0*/  FSEL R141, R19, -INF , !P2 ;  /* 0xff800000138d7808 */ /* 0x000fc40005000000 */
[----:B------:R-:W-:Y:S01]  /*16000*/  FSEL R123, R123, -INF , !P6 ;  /* 0xff8000007b7b7808 */ /* 0x000fe20007000000 */
[----:B------:R-:W2:Y:S01]  /*16010*/  I2F R8, R6 ;  /* 0x0000000600087306 */ /* 0x000ea20000201400 */
[C---:B------:R-:W-:Y:S02]  /*16020*/  ISETP.GE.AND P2, PT, R10.reuse, R176, PT ;  /* 0x000000b00a00720c */ /* 0x040fe40003f46270 */
[----:B------:R-:W-:Y:S02]  /*16030*/  ISETP.GE.AND P6, PT, R10, R177, PT ;  /* 0x000000b10a00720c */ /* 0x000fe40003fc6270 */
[----:B------:R-:W-:Y:S02]  /*16040*/  LOP3.LUT R23, R56, 0x20, R209, 0xfe, !PT ;  /* 0x0000002038177812 */ /* 0x000fe400078efed1 */
[----:B------:R-:W-:Y:S01]  /*16050*/  FSEL R147, R147, -INF , !P1 ;  /* 0xff80000093937808 */ /* 0x000fe20004800000 */
[----:B------:R-:W3:Y:S01]  /*16060*/  I2F R13, R6 ;  /* 0x00000006000d7306 */ /* 0x000ee20000201400 */
[C---:B------:R-:W-:Y:S01]  /*16070*/  IADD3 R10, R57.reuse, 0x21, RZ ;  /* 0x00000021390a7810 */ /* 0x040fe20007ffe0ff */
[----:B-1----:R-:W-:Y:S01]  /*16080*/  FFMA.FTZ R124, R0, R21, R168 ;  /* 0x00000015007c7223 */ /* 0x002fe200000100a8 */
[----:B------:R-:W-:Y:S01]  /*16090*/  ISETP.GE.AND P1, PT, R14, R177, PT ;  /* 0x000000b10e00720c */ /* 0x000fe20003f26270 */
[----:B------:R-:W-:Y:S01]  /*160a0*/  FFMA.FTZ R125, R0, R21, R170 ;  /* 0x00000015007d7223 */ /* 0x000fe200000100aa */
[----:B------:R-:W-:-:S02]  /*160b0*/  IADD3 R9, R57, 0x79, RZ ;  /* 0x0000007939097810 */ /* 0x000fc40007ffe0ff */
[----:B------:R-:W-:Y:S01]  /*160c0*/  FSEL R143, R18, -INF , !P1 ;  /* 0xff800000128f7808 */ /* 0x000fe20004800000 */
[----:B------:R-:W1:Y:S01]  /*160d0*/  I2F R35, R23 ;  /* 0x0000001700237306 */ /* 0x000e620000201400 */
[----:B------:R-:W-:Y:S01]  /*160e0*/  ISETP.GE.AND P1, PT, R22, R177, PT ;  /* 0x000000b11600720c */ /* 0x000fe20003f26270 */
[----:B--2---:R-:W-:Y:S01]  /*160f0*/  FFMA.FTZ R29, R0, R8, R29 ;  /* 0x00000008001d7223 */ /* 0x004fe2000001001d */
[----:B------:R-:W-:Y:S01]  /*16100*/  LOP3.LUT R4, R56, 0x20, R209, 0xfe, !PT ;  /* 0x0000002038047812 */ /* 0x000fe200078efed1 */
[CC--:B------:R-:W-:Y:S01]  /*16110*/  FFMA.FTZ R8, R0.reuse, R5.reuse, R40 ;  /* 0x0000000500087223 */ /* 0x0c0fe20000010028 */
[----:B------:R-:W-:Y:S01]  /*16120*/  FSEL R121, R121, -INF , !P1 ;  /* 0xff80000079797808 */ /* 0x000fe20004800000 */
[----:B------:R-:W-:Y:S01]  /*16130*/  FFMA.FTZ R5, R0, R5, R42 ;  /* 0x0000000500057223 */ /* 0x000fe2000001002a */
[----:B------:R-:W-:Y:S01]  /*16140*/  ISETP.GE.AND P1, PT, R20, R176, PT ;  /* 0x000000b01400720c */ /* 0x000fe20003f26270 */
[----:B------:R-:W2:Y:S01]  /*16150*/  I2F R11, R10 ;  /* 0x0000000a000b7306 */ /* 0x000ea20000201400 */
[----:B------:R-:W-:Y:S01]  /*16160*/  FSEL R122, R122, -INF , !P2 ;  /* 0xff8000007a7a7808 */ /* 0x000fe20005000000 */
[----:B---3--:R-:W-:Y:S01]  /*16170*/  FFMA.FTZ R13, R0, R13, R31 ;  /* 0x0000000d000d7223 */ /* 0x008fe2000001001f */
[----:B------:R-:W-:Y:S01]  /*16180*/  FSEL R124, R124, -INF , !P1 ;  /* 0xff8000007c7c7808 */ /* 0x000fe20004800000 */
[----:B------:R-:W-:Y:S01]  /*16190*/  BAR.SYNC.DEFER_BLOCKING 0x0 ;  /* 0x0000000000007b1d */ /* 0x000fe20000010000 */
[----:B------:R-:W-:-:S02]  /*161a0*/  ISETP.GE.AND P2, PT, R20, R177, PT ;  /* 0x000000b11400720c */ /* 0x000fc40003f46270 */
[-C--:B------:R-:W-:Y:S01]  /*161b0*/  ISETP.GE.AND P1, PT, R57, R176.reuse, PT ;  /* 0x000000b03900720c */ /* 0x080fe20003f26270 */
[----:B-1----:R-:W-:Y:S01]  /*161c0*/  FFMA.FTZ R24, R0, R35, R24 ;  /* 0x0000002300187223 */ /* 0x002fe20000010018 */
[----:B------:R-:W-:Y:S01]  /*161d0*/  FSEL R120, R120, -INF , !P6 ;  /* 0xff80000078787808 */ /* 0x000fe20007000000 */
[----:B------:R-:W1:Y:S01]  /*161e0*/  I2F R12, R9 ;  /* 0x00000009000c7306 */ /* 0x000e620000201400 */
[----:B------:R-:W-:Y:S02]  /*161f0*/  FSEL R125, R125, -INF , !P2 ;  /* 0xff8000007d7d7808 */ /* 0x000fe40005000000 */
[----:B------:R-:W-:Y:S02]  /*16200*/  FSEL R8, R8, -INF , !P1 ;  /* 0xff80000008087808 */ /* 0x000fe40004800000 */
[-C--:B------:R-:W-:Y:S01]  /*16210*/  ISETP.GE.AND P6, PT, R23, R176.reuse, PT ;  /* 0x000000b01700720c */ /* 0x080fe20003fc6270 */
[-C--:B--2---:R-:W-:Y:S01]  /*16220*/  FFMA.FTZ R25, R0, R11.reuse, R25 ;  /* 0x0000000b00197223 */ /* 0x084fe20000010019 */
[-C--:B------:R-:W-:Y:S01]  /*16230*/  ISETP.GE.AND P2, PT, R6, R176.reuse, PT ;  /* 0x000000b00600720c */ /* 0x080fe20003f46270 */
[----:B------:R-:W2:Y:S01]  /*16240*/  I2F R7, R4 ;  /* 0x0000000400077306 */ /* 0x000ea20000201400 */
[----:B------:R-:W-:Y:S01]  /*16250*/  ISETP.GE.AND P1, PT, R10, R176, PT ;  /* 0x000000b00a00720c */ /* 0x000fe20003f26270 */
[----:B------:R-:W-:Y:S01]  /*16260*/  FFMA.FTZ R11, R0, R11, R27 ;  /* 0x0000000b000b7223 */ /* 0x000fe2000001001b */
[----:B------:R-:W-:-:S02]  /*16270*/  FSEL R158, R24, -INF , !P6 ;  /* 0xff800000189e7808 */ /* 0x000fc40007000000 */
[----:B------:R-:W-:Y:S02]  /*16280*/  FSEL R50, R29, -INF , !P2 ;  /* 0xff8000001d327808 */ /* 0x000fe40005000000 */
[----:B------:R-:W-:Y:S01]  /*16290*/  FSEL R156, R25, -INF , !P1 ;  /* 0xff800000199c7808 */ /* 0x000fe20004800000 */
[CC--:B-1----:R-:W-:Y:S01]  /*162a0*/  FFMA.FTZ R126, R0.reuse, R12.reuse, R169 ;  /* 0x0000000c007e7223 */ /* 0x0c2fe200000100a9 */
[-C--:B------:R-:W-:Y:S01]  /*162b0*/  ISETP.GE.AND P6, PT, R57, R177.reuse, PT ;  /* 0x000000b13900720c */ /* 0x080fe20003fc6270 */
[----:B------:R-:W-:Y:S01]  /*162c0*/  FFMA.FTZ R127, R0, R12, R171 ;  /* 0x0000000c007f7223 */ /* 0x000fe200000100ab */
[----:B------:R-:W-:Y:S02]  /*162d0*/  ISETP.GE.AND P2, PT, R9, R176, PT ;  /* 0x000000b00900720c */ /* 0x000fe40003f46270 */
[----:B------:R-:W-:Y:S02]  /*162e0*/  ISETP.GE.AND P1, PT, R6, R177, PT ;  /* 0x000000b10600720c */ /* 0x000fe40003f26270 */
[----:B------:R-:W-:Y:S01]  /*162f0*/  FSEL R5, R5, -INF , !P6 ;  /* 0xff80000005057808 */ /* 0x000fe20007000000 */
[----:B--2---:R-:W-:Y:S01]  /*16300*/  FFMA.FTZ R7, R0, R7, R26 ;  /* 0x0000000700077223 */ /* 0x004fe2000001001a */
[----:B------:R-:W-:-:S02]  /*16310*/  FSEL R126, R126, -INF , !P2 ;  /* 0xff8000007e7e7808 */ /* 0x000fc40005000000 */
[----:B------:R-:W-:Y:S02]  /*16320*/  FSEL R57, R13, -INF , !P1 ;  /* 0xff8000000d397808 */ /* 0x000fe40004800000 */
[-C--:B------:R-:W-:Y:S02]  /*16330*/  ISETP.GE.AND P6, PT, R4, R177.reuse, PT ;  /* 0x000000b10400720c */ /* 0x080fe40003fc6270 */
[-C--:B------:R-:W-:Y:S02]  /*16340*/  ISETP.GE.AND P2, PT, R10, R177.reuse, PT ;  /* 0x000000b10a00720c */ /* 0x080fe40003f46270 */
        /* <DEDUP_REMOVED lines=35> */
[-C--:B------:R-:W-:Y:S01]  /*16580*/  @!P1 IADD3 R4, R4, -R9.reuse, RZ ;  /* 0x8000000904049210 */ /* 0x080fe20007ffe0ff */
[----:B------:R-:W2:Y:S01]  /*16590*/  LD.E.64 R14, [R118.64+0x20] ;  /* 0x00002004760e7980 */ /* 0x000ea2000c101b00 */
[----:B------:R-:W-:Y:S02]  /*165a0*/  @!P1 IADD3 R7, R7, 0x1, RZ ;  /* 0x0000000107079810 */ /* 0x000fe40007ffe0ff */
[----:B------:R-:W-:-:S02]  /*165b0*/  ISETP.GE.U32.AND P6, PT, R4, R9, PT ;  /* 0x000000090400720c */ /* 0x000fc40003fc6070 */
[----:B------:R-:W-:-:S05]  /*165c0*/  ISETP.NE.AND P1, PT, R13, RZ, PT ;  /* 0x000000ff0d00720c */ /* 0x000fca0003f25270 */
[----:B------:R-:W-:Y:S02]  /*165d0*/  @P0 IADD3 R11, R11, 0x1, RZ ;  /* 0x000000010b0b0810 */ /* 0x000fe40007ffe0ff */
[----:B------:R-:W-:-:S03]  /*165e0*/  ISETP.GE.AND P0, PT, R10, RZ, PT ;  /* 0x000000ff0a00720c */ /* 0x000fc60003f06270 */
[----:B------:R-:W-:Y:S01]  /*165f0*/  @!P2 IMAD.MOV R11, RZ, RZ, -R11 ;  /* 0x000000ffff0ba224 */ /* 0x000fe200078e0a0b */
[----:B------:R-:W-:-:S04]  /*16600*/  @P6 IADD3 R7, R7, 0x1, RZ ;  /* 0x0000000107076810 */ /* 0x000fc80007ffe0ff */
[----:B------:R-:W-:Y:S02]  /*16610*/  SEL R9, R6, R11, !P1 ;  /* 0x0000000b06097207 */ /* 0x000fe40004800000 */
[----:B------:R-:W3:Y:S03]  /*16620*/  LD.E.64 R10, [R118.64+0x38] ;  /* 0x00003804760a7980 */ /* 0x000ee6000c101b00 */
[----:B------:R-:W-:Y:S02]  /*16630*/  @!P0 IMAD.MOV R7, RZ, RZ, -R7 ;  /* 0x000000ffff078224 */ /* 0x000fe400078e0a07 */
[----:B------:R-:W-:-:S03]  /*16640*/  IMAD.WIDE R18, R9, 0x4, R202 ;  /* 0x0000000409127825 */ /* 0x000fc600078e02ca */
[----:B------:R-:W-:Y:S02]  /*16650*/  SEL R6, R6, R7, !P1 ;  /* 0x0000000706067207 */ /* 0x000fe40004800000 */
[----:B------:R-:W4:Y:S03]  /*16660*/  LD.E R7, [R18.64] ;  /* 0x0000000412077980 */ /* 0x000f26000c101900 */
[----:B------:R-:W-:-:S05]  /*16670*/  IMAD.WIDE R16, R6, 0x4, R202 ;  /* 0x0000000406107825 */ /* 0x000fca00078e02ca */
[----:B------:R-:W4:Y:S01]  /*16680*/  LD.E R4, [R16.64] ;  /* 0x0000000410047980 */ /* 0x000f22000c101900 */
[----:B------:R-:W-:-:S05]  /*16690*/  IADD3 R6, R9, -R6, RZ ;  /* 0x8000000609067210 */ /* 0x000fca0007ffe0ff */
[----:B------:R-:W-:-:S05]  /*166a0*/  IMAD R13, R13, R6, -0x80 ;  /* 0xffffff800d0d7424 */ /* 0x000fca00078e0206 */
[----:B------:R-:W-:Y:S01]  /*166b0*/  SHF.R.S32.HI R9, RZ, 0x1f, R13 ;  /* 0x0000001fff097819 */ /* 0x000fe2000001140d */
[-C--:B---3--:R-:W-:Y:S02]  /*166c0*/  IMAD R6, R11, R13.reuse, RZ ;  /* 0x0000000d0b067224 */ /* 0x088fe400078e02ff */
[----:B------:R-:W-:-:S04]  /*166d0*/  IMAD.WIDE.U32 R12, R10, R13, RZ ;  /* 0x0000000d0a0c7225 */ /* 0x000fc800078e00ff */
[----:B------:R-:W-:-:S04]  /*166e0*/  IMAD R6, R10, R9, R6 ;  /* 0x000000090a067224 */ /* 0x000fc800078e0206 */
[----:B------:R-:W-:Y:S02]  /*166f0*/  IMAD.IADD R13, R13, 0x1, R6 ;  /* 0x000000010d0d7824 */ /* 0x000fe400078e0206 */
[----:B----4-:R-:W-:-:S04]  /*16700*/  IMAD.IADD R7, R4, 0x1, -R7 ;  /* 0x0000000104077824 */ /* 0x010fc800078e0a07 */
[----:B--2---:R-:W-:Y:S01]  /*16710*/  IMAD R9, R15, R7, RZ ;  /* 0x000000070f097224 */ /* 0x004fe200078e02ff */
[----:B------:R-:W-:Y:S01]  /*16720*/  SHF.R.S32.HI R4, RZ, 0x1f, R7 ;  /* 0x0000001fff047819 */ /* 0x000fe20000011407 */
[----:B------:R-:W-:-:S04]  /*16730*/  IMAD.WIDE.U32 R12, R7, R14, R12 ;  /* 0x0000000e070c7225 */ /* 0x000fc800078e000c */
[----:B------:R-:W-:Y:S02]  /*16740*/  IMAD R4, R14, R4, R9 ;  /* 0x000000040e047224 */ /* 0x000fe400078e0209 */
[----:B------:R-:W-:-:S03]  /*16750*/  IMAD.MOV.U32 R9, RZ, RZ, R12 ;  /* 0x000000ffff097224 */ /* 0x000fc600078e000c */
[----:B------:R-:W-:Y:S01]  /*16760*/  IADD3 R10, R13, R4, RZ ;  /* 0x000000040d0a7210 */ /* 0x000fe20007ffe0ff */
[----:B------:R-:W-:Y:S05]  /*16770*/  BRA `(.L_x_2448) ;  /* 0x0000003000007947 */ /* 0x000fea0003800000 */
.L_x_2447:
[----:B------:R-:W2:Y:S02]  /*16780*/  LD.E R9, [R118.64+0x38] ;  /* 0x0000380476097980 */ /* 0x000ea4000c101900 */
[----:B--2---:R-:W-:-:S04]  /*16790*/  LEA R9, -R9, RZ, 0x7 ;  /* 0x000000ff09097211 */ /* 0x004fc800078e39ff */
[----:B------:R-:W-:Y:S02]  /*167a0*/  SHF.R.S32.HI R10, RZ, 0x1f, R9 ;  /* 0x0000001fff0a7819 */ /* 0x000fe40000011409 */
.L_x_2448:
[----:B------:R-:W-:Y:S05]  /*167b0*/  BSYNC B0 ;  /* 0x0000000000007941 */ /* 0x000fea0003800000 */
.L_x_2446:
[----:B------:R-:W-:Y:S02]  /*167c0*/  LOP3.LUT R4, R206, 0x1, RZ, 0xc0, !PT ;  /* 0x00000001ce047812 */ /* 0x000fe400078ec0ff */
[CC--:B------:R-:W-:Y:S02]  /*167d0*/  @P5 IADD3 R7, P1, R9.reuse, R192.reuse, RZ ;  /* 0x000000c009075210 */ /* 0x0c0fe40007f3e0ff */
[----:B------:R-:W-:Y:S02]  /*167e0*/  @P4 IADD3 R11, P0, R9, R192, RZ ;  /* 0x000000c0090b4210 */ /* 0x000fe40007f1e0ff */
[----:B------:R-:W-:Y:S01]  /*167f0*/  ISETP.NE.U32.AND P2, PT, R4, 0x1, PT ;  /* 0x000000010400780c */ /* 0x000fe20003f45070 */
[C-C-:B------:R-:W-:Y:S01]  /*16800*/  @P5 IMAD.X R6, R10.reuse, 0x1, R193.reuse, P1 ;  /* 0x000000010a065824 */ /* 0x140fe200008e06c1 */
        /* <DEDUP_REMOVED lines=96> */
.L_x_2445:
[----:B------:R-:W-:Y:S05]  /*16e10*/  BSYNC B1 ;  /* 0x0000000000017941 */ /* 0x000fea0003800000 */
.L_x_2444:
[----:B------:R-:W2:Y:S01]  /*16e20*/  LD.E R139, [R118.64+0xdc] ;  /* 0x0000dc04768b7980 */ /* 0x000ea2000c101900 */
[----:B------:R-:W-:-:S03]  /*16e30*/  FMNMX.FTZ R4, R2, R5, !PT ;  /* 0x0000000502047209 */ /* 0x000fc60007810000 */
[----:B-1----:R-:W-:Y:S01]  /*16e40*/  LDSM.16.MT88.4 R28, [R186+0xb000] ;  /* 0x00b00000ba1c783b */ /* 0x002fe20000004200 */
        /* <DEDUP_REMOVED lines=76> */
[----:B------:R-:W-:-:S04]  /*17310*/  FSETP.NEU.FTZ.AND P1, PT, R138, -INF , PT ;  /* 0xff8000008a00780b */ /* 0x000fc80003f3d000 */
[----:B------:R-:W-:-:S05]  /*17320*/  FSEL R6, R138, RZ, P1 ;  /* 0x000000ff8a067208 */ /* 0x000fca0000800000 */
[----:B------:R-:W-:Y:S02]  /*17330*/  FADD.FTZ R6, R3, -R6 ;  /* 0x8000000603067221 */ /* 0x000fe40000010000 */
[C---:B--2---:R-:W-:Y:S02]  /*17340*/  FMUL.FTZ R132, R139.reuse, R136 ;  /* 0x000000888b847220 */ /* 0x044fe40000410000 */
[C---:B------:R-:W-:Y:S02]  /*17350*/  FMUL.FTZ R137, R139.reuse, R138 ;  /* 0x0000008a8b897220 */ /* 0x040fe40000410000 */
[----:B------:R-:W-:Y:S01]  /*17360*/  FMUL.FTZ R3, R139, R6 ;  /* 0x000000068b037220 */ /* 0x000fe20000410000 */
[----:B------:R-:W-:Y:S02]  /*17370*/  FSEL R132, R132, RZ, P0 ;  /* 0x000000ff84847208 */ /* 0x000fe40000000000 */
[----:B------:R-:W-:-:S03]  /*17380*/  FSEL R137, R137, RZ, P1 ;  /* 0x000000ff89897208 */ /* 0x000fc60000800000 */
[-CC-:B------:R-:W-:Y:S01]  /*17390*/  FFMA.FTZ R131, R5, R139.reuse, -R132.reuse ;  /* 0x0000008b05837223 */ /* 0x180fe20000010884 */
[----:B------:R-:W-:Y:S01]  /*173a0*/  FSEL R5, R136, RZ, P0 ;  /* 0x000000ff88057208 */ /* 0x000fe20000000000 */
[-CC-:B------:R-:W-:Y:S01]  /*173b0*/  FFMA.FTZ R130, R55, R139.reuse, -R132.reuse ;  /* 0x0000008b37827223 */ /* 0x180fe20000010884 */
[----:B------:R-:W1:Y:S01]  /*173c0*/  MUFU.EX2 R3, R3 ;  /* 0x0000000300037308 */ /* 0x000e620000000800 */
[-CC-:B------:R-:W-:Y:S02]  /*173d0*/  FFMA.FTZ R129, R53, R139.reuse, -R132.reuse ;  /* 0x0000008b35817223 */ /* 0x180fe40000010884 */
[----:B------:R-:W-:Y:S02]  /*173e0*/  FADD.FTZ R4, R2, -R5 ;  /* 0x8000000502047221 */ /* 0x000fe40000010000 */
[-C--:B------:R-:W-:Y:S02]  /*173f0*/  FFMA.FTZ R128, R47, R139.reuse, -R132 ;  /* 0x0000008b2f807223 */ /* 0x080fe40000010884 */
[-CC-:B------:R-:W-:Y:S01]  /*17400*/  FFMA.FTZ R135, R8, R139.reuse, -R137.reuse ;  /* 0x0000008b08877223 */ /* 0x180fe20000010889 */
[----:B------:R-:W-:Y:S01]  /*17410*/  MUFU.EX2 R131, R131 ;  /* 0x0000008300837308 */ /* 0x000fe20000000800 */
[----:B------:R-:W-:-:S02]  /*17420*/  FFMA.FTZ R134, R58, R139, -R137 ;  /* 0x0000008b3a867223 */ /* 0x000fc40000010889 */
[-CC-:B------:R-:W-:Y:S02]  /*17430*/  FFMA.FTZ R133, R62, R139.reuse, -R137.reuse ;  /* 0x0000008b3e857223 */ /* 0x180fe40000010889 */
[----:B------:R-:W-:Y:S02]  /*17440*/  FFMA.FTZ R2, R60, R139, -R137 ;  /* 0x0000008b3c027223 */ /* 0x000fe40000010889 */
[----:B------:R-:W-:Y:S01]  /*17450*/  FMUL.FTZ R140, R139, R4 ;  /* 0x000000048b8c7220 */ /* 0x000fe20000410000 */
[----:B------:R-:W2:Y:S01]  /*17460*/  MUFU.EX2 R130, R130 ;  /* 0x0000008200827308 */ /* 0x000ea20000000800 */
[----:B-1----:R-:W-:Y:S01]  /*17470*/  FMUL.FTZ R24, R76, R3 ;  /* 0x000000034c187220 */ /* 0x002fe20000410000 */
[----:B------:R-:W-:Y:S01]  /*17480*/  LDSM.16.MT88.4 R60, [R184+0xd000] ;  /* 0x00d00000b83c783b */ /* 0x000fe20000004200 */
[----:B------:R-:W-:Y:S02]  /*17490*/  FFMA.FTZ R76, R46, R139, -R132 ;  /* 0x0000008b2e4c7223 */ /* 0x000fe40000010884 */
[-C--:B------:R-:W-:Y:S01]  /*174a0*/  FMUL.FTZ R25, R77, R3.reuse ;  /* 0x000000034d197220 */ /* 0x080fe20000410000 */
[----:B------:R-:W1:Y:S01]  /*174b0*/  LDSM.16.MT88.4 R44, [R186+0xd000] ;  /* 0x00d00000ba2c783b */ /* 0x000e620000004200 */
[-C--:B------:R-:W-:Y:S01]  /*174c0*/  FMUL.FTZ R80, R80, R3.reuse ;  /* 0x0000000350507220 */ /* 0x080fe20000410000 */
[----:B------:R-:W-:Y:S01]  /*174d0*/  MUFU.EX2 R129, R129 ;  /* 0x0000008100817308 */ /* 0x000fe20000000800 */
[----:B------:R-:W-:-:S02]  /*174e0*/  FMUL.FTZ R81, R81, R3 ;  /* 0x0000000351517220 */ /* 0x000fc40000410000 */
[-C--:B------:R-:W-:Y:S02]  /*174f0*/  FMUL.FTZ R8, R112, R3.reuse ;  /* 0x0000000370087220 */ /* 0x080fe40000410000 */
[-C--:B------:R-:W-:Y:S02]  /*17500*/  FMUL.FTZ R9, R113, R3.reuse ;  /* 0x0000000371097220 */ /* 0x080fe40000410000 */
[----:B------:R-:W-:Y:S01]  /*17510*/  FMUL.FTZ R16, R68, R3 ;  /* 0x0000000344107220 */ /* 0x000fe20000410000 */
[----:B------:R-:W3:Y:S01]  /*17520*/  MUFU.EX2 R128, R128 ;  /* 0x0000008000807308 */ /* 0x000ee20000000800 */
[----:B--2---:R-:W-:Y:S01]  /*17530*/  F2FP.BF16.PACK_AB R5, R130, R131 ;  /* 0x000000838205723e */ /* 0x004fe200000010ff */
[-C--:B------:R-:W-:Y:S02]  /*17540*/  FMUL.FTZ R17, R69, R3.reuse ;  /* 0x0000000345117220 */ /* 0x080fe40000410000 */
[-C--:B------:R-:W-:Y:S02]  /*17550*/  FMUL.FTZ R108, R108, R3.reuse ;  /* 0x000000036c6c7220 */ /* 0x080fe40000410000 */
[----:B------:R-:W-:-:S02]  /*17560*/  FMUL.FTZ R109, R109, R3 ;  /* 0x000000036d6d7220 */ /* 0x000fc40000410000 */
[----:B------:R-:W-:Y:S01]  /*17570*/  MUFU.EX2 R135, R135 ;  /* 0x0000008700877308 */ /* 0x000fe20000000800 */
[-C--:B------:R-:W-:Y:S02]  /*17580*/  FMUL.FTZ R72, R72, R3.reuse ;  /* 0x0000000348487220 */ /* 0x080fe40000410000 */
[----:B------:R-:W-:Y:S02]  /*17590*/  FMUL.FTZ R73, R73, R3 ;  /* 0x0000000349497220 */ /* 0x000fe40000410000 */
[----:B------:R-:W-:Y:S02]  /*175a0*/  FFMA.FTZ R77, R41, R139, -R132 ;  /* 0x0000008b294d7223 */ /* 0x000fe40000010884 */
[----:B------:R-:W-:Y:S01]  /*175b0*/  FMUL.FTZ R32, R84, R3 ;  /* 0x0000000354207220 */ /* 0x000fe20000410000 */
[----:B------:R-:W2:Y:S01]  /*175c0*/  MUFU.EX2 R134, R134 ;  /* 0x0000008600867308 */ /* 0x000ea20000000800 */
[----:B---3--:R-:W-:Y:S01]  /*175d0*/  F2FP.BF16.PACK_AB R7, R128, R129 ;  /* 0x000000818007723e */ /* 0x008fe200000010ff */
[----:B------:R-:W-:-:S02]  /*175e0*/  FMUL.FTZ R33, R85, R3 ;  /* 0x0000000355217220 */ /* 0x000fc40000410000 */
[-C--:B------:R-:W-:Y:S02]  /*175f0*/  FMUL.FTZ R40, R92, R3.reuse ;  /* 0x000000035c287220 */ /* 0x080fe40000410000 */
[-C--:B------:R-:W-:Y:S02]  /*17600*/  FMUL.FTZ R41, R93, R3.reuse ;  /* 0x000000035d297220 */ /* 0x080fe40000410000 */
[----:B------:R-:W-:Y:S01]  /*17610*/  MUFU.EX2 R133, R133 ;  /* 0x0000008500857308 */ /* 0x000fe20000000800 */
[-C--:B------:R-:W-:Y:S02]  /*17620*/  FMUL.FTZ R88, R88, R3.reuse ;  /* 0x0000000358587220 */ /* 0x080fe40000410000 */
[-C--:B------:R-:W-:Y:S02]  /*17630*/  FMUL.FTZ R89, R89, R3.reuse ;  /* 0x0000000359597220 */ /* 0x080fe40000410000 */
[-C--:B------:R-:W-:Y:S02]  /*17640*/  FMUL.FTZ R104, R104, R3.reuse ;  /* 0x0000000368687220 */ /* 0x080fe40000410000 */
[----:B------:R-:W-:Y:S01]  /*17650*/  FMUL.FTZ R105, R105, R3 ;  /* 0x0000000369697220 */ /* 0x000fe20000410000 */
[----:B------:R-:W3:Y:S01]  /*17660*/  MUFU.EX2 R2, R2 ;  /* 0x0000000200027308 */ /* 0x000ee20000000800 */
[----:B--2---:R-:W-:Y:S01]  /*17670*/  F2FP.BF16.PACK_AB R4, R134, R135 ;  /* 0x000000878604723e */ /* 0x004fe200000010ff */
[----:B------:R-:W-:-:S02]  /*17680*/  FMUL.FTZ R53, R101, R3 ;  /* 0x0000000365357220 */ /* 0x000fc40000410000 */
[-C--:B------:R-:W-:Y:S02]  /*17690*/  FMUL.FTZ R96, R96, R3.reuse ;  /* 0x0000000360607220 */ /* 0x080fe40000410000 */
[----:B------:R-:W-:Y:S02]  /*176a0*/  FMUL.FTZ R97, R97, R3 ;  /* 0x0000000361617220 */ /* 0x000fe40000410000 */
[----:B------:R-:W2:Y:S01]  /*176b0*/  MUFU.EX2 R140, R140 ;  /* 0x0000008c008c7308 */ /* 0x000ea20000000800 */
[-CC-:B------:R-:W-:Y:S02]  /*176c0*/  FFMA.FTZ R84, R159, R139.reuse, -R132.reuse ;  /* 0x0000008b9f547223 */ /* 0x180fe40000010884 */
[-CC-:B------:R-:W-:Y:S02]  /*176d0*/  FFMA.FTZ R85, R157, R139.reuse, -R132.reuse ;  /* 0x0000008b9d557223 */ /* 0x180fe40000010884 */
[-CC-:B------:R-:W-:Y:S02]  /*176e0*/  FFMA.FTZ R92, R181, R139.reuse, -R132.reuse ;  /* 0x0000008bb55c7223 */ /* 0x180fe40000010884 */
[----:B------:R-:W-:Y:S01]  /*176f0*/  FFMA.FTZ R93, R213, R139, -R132 ;  /* 0x0000008bd55d7223 */ /* 0x000fe20000010884 */
[----:B---3--:R-:W-:Y:S01]  /*17700*/  F2FP.BF16.PACK_AB R6, R2, R133 ;  /* 0x000000850206723e */ /* 0x008fe200000010ff */
[----:B------:R-:W-:Y:S01]  /*17710*/  MUFU.EX2 R76, R76 ;  /* 0x0000004c004c7308 */ /* 0x000fe20000000800 */
[----:B------:R-:W-:-:S02]  /*17720*/  FFMA.FTZ R101, R182, R139, -R137 ;  /* 0x0000008bb6657223 */ /* 0x000fc40000010889 */
[-C--:B------:R-:W-:Y:S02]  /*17730*/  FFMA.FTZ R157, R167, R139.reuse, -R132 ;  /* 0x0000008ba79d7223 */ /* 0x080fe40000010884 */
[----:B------:R-:W-:Y:S02]  /*17740*/  FFMA.FTZ R159, R174, R139, -R137 ;  /* 0x0000008bae9f7223 */ /* 0x000fe40000010889 */
[-C--:B--2---:R-:W-:Y:S01]  /*17750*/  FMUL.FTZ R26, R78, R140.reuse ;  /* 0x0000008c4e1a7220 */ /* 0x084fe20000410000 */
[----:B------:R-:W-:Y:S01]  /*17760*/  MUFU.EX2 R77, R77 ;  /* 0x0000004d004d7308 */ /* 0x000fe20000000800 */
[-C--:B------:R-:W-:Y:S02]  /*17770*/  FMUL.FTZ R27, R79, R140.reuse ;  /* 0x0000008c4f1b7220 */ /* 0x080fe40000410000 */
[-C--:B------:R-:W-:Y:S02]  /*17780*/  FMUL.FTZ R82, R82, R140.reuse ;  /* 0x0000008c52527220 */ /* 0x080fe40000410000 */
[----:B------:R-:W-:-:S02]  /*17790*/  FMUL.FTZ R83, R83, R140 ;  /* 0x0000008c53537220 */ /* 0x000fc40000410000 */
[-C--:B------:R-:W-:Y:S01]  /*177a0*/  FMUL.FTZ R10, R114, R140.reuse ;  /* 0x0000008c720a7220 */ /* 0x080fe20000410000 */
[C---:B------:R-:W-:Y:S01]  /*177b0*/  HMMA.16816.F32.BF16 R24, R4.reuse, R28, R24 ;  /* 0x0000001c0418723c */ /* 0x040fe20000041818 */
[-C--:B------:R-:W-:Y:S01]  /*177c0*/  FMUL.FTZ R11, R115, R140.reuse ;  /* 0x0000008c730b7220 */ /* 0x080fe20000410000 */
[----:B------:R-:W-:Y:S01]  /*177d0*/  MUFU.EX2 R84, R84 ;  /* 0x0000005400547308 */ /* 0x000fe20000000800 */
[-C--:B------:R-:W-:Y:S02]  /*177e0*/  FMUL.FTZ R18, R70, R140.reuse ;  /* 0x0000008c46127220 */ /* 0x080fe40000410000 */
[-C--:B------:R-:W-:Y:S02]  /*177f0*/  FMUL.FTZ R19, R71, R140.reuse ;  /* 0x0000008c47137220 */ /* 0x080fe40000410000 */
[-C--:B------:R-:W-:Y:S01]  /*17800*/  FMUL.FTZ R110, R110, R140.reuse ;  /* 0x0000008c6e6e7220 */ /* 0x080fe20000410000 */
[----:B------:R-:W-:Y:S01]  /*17810*/  HMMA.16816.F32.BF16 R28, R4, R30, R80 ;  /* 0x0000001e041c723c */ /* 0x000fe20000041850 */
[-C--:B------:R-:W-:Y:S01]  /*17820*/  FMUL.FTZ R111, R111, R140.reuse ;  /* 0x0000008c6f6f7220 */ /* 0x080fe20000410000 */
[----:B------:R-:W-:Y:S01]  /*17830*/  LDSM.16.MT88.4 R68, [R186+0xd400] ;  /* 0x00d40000ba44783b */ /* 0x000fe20000004200 */
[-C--:B------:R-:W-:Y:S01]  /*17840*/  FMUL.FTZ R74, R74, R140.reuse ;  /* 0x0000008c4a4a7220 */ /* 0x080fe20000410000 */
[----:B------:R-:W-:Y:S01]  /*17850*/  MUFU.EX2 R85, R85 ;  /* 0x0000005500557308 */ /* 0x000fe20000000800 */
[----:B------:R-:W-:-:S02]  /*17860*/  FMUL.FTZ R75, R75, R140 ;  /* 0x0000008c4b4b7220 */ /* 0x000fc40000410000 */
[-CC-:B------:R-:W-:Y:S01]  /*17870*/  FFMA.FTZ R81, R48, R139.reuse, -R137.reuse ;  /* 0x0000008b30517223 */ /* 0x180fe20000010889 */
[C---:B------:R-:W-:Y:S01]  /*17880*/  HMMA.16816.F32.BF16 R8, R4.reuse, R12, R8 ;  /* 0x0000000c0408723c */ /* 0x040fe20000041808 */
[-CC-:B------:R-:W-:Y:S02]  /*17890*/  FFMA.FTZ R80, R50, R139.reuse, -R137.reuse ;  /* 0x0000008b32507223 */ /* 0x180fe40000010889 */
[----:B------:R-:W2:Y:S01]  /*178a0*/  LDSM.16.MT88.4 R48, [R184+0x9400] ;  /* 0x00940000b830783b */ /* 0x000ea20000004200 */
[-CC-:B------:R-:W-:Y:S01]  /*178b0*/  FFMA.FTZ R82, R57, R139.reuse, -R132.reuse ;  /* 0x0000008b39527223 */ /* 0x180fe20000010884 */
[----:B------:R-:W-:Y:S01]  /*178c0*/  MUFU.EX2 R81, R81 ;  /* 0x0000005100517308 */ /* 0x000fe20000000800 */
[-C--:B------:R-:W-:Y:S01]  /*178d0*/  FFMA.FTZ R79, R43, R139.reuse, -R132 ;  /* 0x0000008b2b4f7223 */ /* 0x080fe20000010884 */
[----:B------:R-:W3:Y:S01]  /*178e0*/  LDSM.16.MT88.4 R56, [R186+0xb400] ;  /* 0x00b40000ba38783b */ /* 0x000ee20000004200 */
[-CC-:B------:R-:W-:Y:S01]  /*178f0*/  FFMA.FTZ R78, R54, R139.reuse, -R137.reuse ;  /* 0x0000008b364e7223 */ /* 0x180fe20000010889 */
[----:B------:R-:W-:Y:S01]  /*17900*/  HMMA.16816.F32.BF16 R16, R4, R20, R16 ;  /* 0x000000140410723c */ /* 0x000fe20000041810 */
[----:B------:R-:W-:-:S02]  /*17910*/  FFMA.FTZ R83, R52, R139, -R137 ;  /* 0x0000008b34537223 */ /* 0x000fc40000010889 */
[-C--:B------:R-:W-:Y:S01]  /*17920*/  FMUL.FTZ R34, R86, R140.reuse ;  /* 0x0000008c56227220 */ /* 0x080fe20000410000 */
[----:B------:R-:W-:Y:S01]  /*17930*/  MUFU.EX2 R79, R79 ;  /* 0x0000004f004f7308 */ /* 0x000fe20000000800 */
        /* <DEDUP_REMOVED lines=13> */
[----:B------:R-:W4:Y:S01]  /*17a10*/  MUFU.EX2 R83, R83 ;  /* 0x0000005300537308 */ /* 0x000f220000000800 */
[-C--:B------:R-:W-:Y:S02]  /*17a20*/  FMUL.FTZ R55, R103, R140.reuse ;  /* 0x0000008c67377220 */ /* 0x080fe40000410000 */
[----:B------:R-:W-:Y:S01]  /*17a30*/  FMUL.FTZ R52, R100, R3 ;  /* 0x0000000364347220 */ /* 0x000fe20000410000 */
[----:B------:R-:W-:Y:S01]  /*17a40*/  HMMA.16816.F32.BF16 R32, R4, R36, R32 ;  /* 0x000000240420723c */ /* 0x000fe20000041820 */
[----:B------:R-:W-:-:S02]  /*17a50*/  FMUL.FTZ R98, R98, R140 ;  /* 0x0000008c62627220 */ /* 0x000fc40000410000 */
[----:B------:R-:W-:Y:S01]  /*17a60*/  FMUL.FTZ R99, R99, R140 ;  /* 0x0000008c63637220 */ /* 0x000fe20000410000 */
[----:B------:R-:W5:Y:S01]  /*17a70*/  MUFU.EX2 R80, R80 ;  /* 0x0000005000507308 */ /* 0x000f620000000800 */
[-CC-:B------:R-:W-:Y:S02]  /*17a80*/  FFMA.FTZ R86, R217, R139.reuse, -R132.reuse ;  /* 0x0000008bd9567223 */ /* 0x180fe40000010884 */
[-CC-:B------:R-:W-:Y:S01]  /*17a90*/  FFMA.FTZ R87, R158, R139.reuse, -R137.reuse ;  /* 0x0000008b9e577223 */ /* 0x180fe20000010889 */
[----:B-1----:R-:W-:Y:S01]  /*17aa0*/  HMMA.16816.F32.BF16 R40, R4, R44, R40 ;  /* 0x0000002c0428723c */ /* 0x002fe20000041828 */
[-C--:B------:R-:W-:Y:S02]  /*17ab0*/  FFMA.FTZ R94, R183, R139.reuse, -R132 ;  /* 0x0000008bb75e7223 */ /* 0x080fe40000010884 */
[-CC-:B------:R-:W-:Y:S01]  /*17ac0*/  FFMA.FTZ R95, R214, R139.reuse, -R137.reuse ;  /* 0x0000008bd65f7223 */ /* 0x180fe20000010889 */
[----:B------:R-:W1:Y:S01]  /*17ad0*/  MUFU.EX2 R82, R82 ;  /* 0x0000005200527308 */ /* 0x000e620000000800 */
[----:B------:R-:W-:-:S02]  /*17ae0*/  FFMA.FTZ R100, R212, R139, -R137 ;  /* 0x0000008bd4647223 */ /* 0x000fc40000010889 */
[-CC-:B------:R-:W-:Y:S01]  /*17af0*/  FFMA.FTZ R102, R180, R139.reuse, -R137.reuse ;  /* 0x0000008bb4667223 */ /* 0x180fe20000010889 */
[C---:B------:R-:W-:Y:S01]  /*17b00*/  HMMA.16816.F32.BF16 R36, R4.reuse, R38, R88 ;  /* 0x000000260424723c */ /* 0x040fe20000041858 */
[-CC-:B------:R-:W-:Y:S02]  /*17b10*/  FFMA.FTZ R103, R175, R139.reuse, -R132.reuse ;  /* 0x0000008baf677223 */ /* 0x180fe40000010884 */
[-CC-:B------:R-:W-:Y:S01]  /*17b20*/  FFMA.FTZ R158, R173, R139.reuse, -R132.reuse ;  /* 0x0000008bad9e7223 */ /* 0x180fe20000010884 */
[----:B------:R-:W-:Y:S01]  /*17b30*/  MUFU.EX2 R86, R86 ;  /* 0x0000005600567308 */ /* 0x000fe20000000800 */
[-CC-:B------:R-:W-:Y:S02]  /*17b40*/  FFMA.FTZ R166, R166, R139.reuse, -R137.reuse ;  /* 0x0000008ba6a67223 */ /* 0x180fe40000010889 */
[-CC-:B------:R-:W-:Y:S01]  /*17b50*/  FFMA.FTZ R88, R156, R139.reuse, -R137.reuse ;  /* 0x0000008b9c587223 */ /* 0x180fe20000010889 */
[----:B------:R-:W-:Y:S01]  /*17b60*/  HMMA.16816.F32.BF16 R44, R4, R46, R104 ;  /* 0x0000002e042c723c */ /* 0x000fe20000041868 */
[-CC-:B------:R-:W-:Y:S01]  /*17b70*/  FFMA.FTZ R89, R218, R139.reuse, -R137.reuse ;  /* 0x0000008bda597223 */ /* 0x180fe20000010889 */
[----:B------:R-:W-:Y:S01]  /*17b80*/  LDSM.16.MT88.4 R104, [R186+0xec00] ;  /* 0x00ec0000ba68783b */ /* 0x000fe20000004200 */
[-C--:B------:R-:W-:Y:S01]  /*17b90*/  FFMA.FTZ R90, R216, R139.reuse, -R137 ;  /* 0x0000008bd85a7223 */ /* 0x080fe20000010889 */
[----:B------:R-:W-:Y:S01]  /*17ba0*/  MUFU.EX2 R87, R87 ;  /* 0x0000005700577308 */ /* 0x000fe20000000800 */
[----:B------:R-:W-:-:S02]  /*17bb0*/  FFMA.FTZ R91, R215, R139, -R132 ;  /* 0x0000008bd75b7223 */ /* 0x000fc40000010884 */
[-CC-:B------:R-:W-:Y:S01]  /*17bc0*/  FFMA.FTZ R156, R165, R139.reuse, -R132.reuse ;  /* 0x0000008ba59c7223 */ /* 0x180fe20000010884 */
[C---:B------:R-:W-:Y:S01]  /*17bd0*/  HMMA.16816.F32.BF16 R52, R4.reuse, R60, R52 ;  /* 0x0000003c0434723c */ /* 0x040fe20000041834 */
[-CC-:B------:R-:W-:Y:S02]  /*17be0*/  FFMA.FTZ R165, R172, R139.reuse, -R137.reuse ;  /* 0x0000008baca57223 */ /* 0x180fe40000010889 */
[-C--:B------:R-:W-:Y:S01]  /*17bf0*/  FFMA.FTZ R164, R164, R139.reuse, -R137 ;  /* 0x0000008ba4a47223 */ /* 0x080fe20000010889 */
[----:B------:R-:W2:Y:S01]  /*17c00*/  MUFU.EX2 R88, R88 ;  /* 0x0000005800587308 */ /* 0x000ea20000000800 */
[-CC-:B------:R-:W-:Y:S02]  /*17c10*/  FFMA.FTZ R163, R163, R139.reuse, -R132.reuse ;  /* 0x0000008ba3a37223 */ /* 0x180fe40000010884 */
[----:B----4-:R-:W-:Y:S01]  /*17c20*/  F2FP.BF16.PACK_AB R60, R83, R78 ;  /* 0x0000004e533c723e */ /* 0x010fe200000010ff */
[----:B------:R-:W-:Y:S01]  /*17c30*/  HMMA.16816.F32.BF16 R4, R4, R62, R96 ;  /* 0x0000003e0404723c */ /* 0x000fe20000041860 */
[----:B------:R-:W-:Y:S01]  /*17c40*/  F2FP.BF16.PACK_AB R61, R79, R76 ;  /* 0x0000004c4f3d723e */ /* 0x000fe200000010ff */
[----:B------:R-:W-:-:S02]  /*17c50*/  FFMA.FTZ R168, R155, R139, -R132 ;  /* 0x0000008b9ba87223 */ /* 0x000fc40000010884 */
[----:B------:R-:W-:Y:S01]  /*17c60*/  MUFU.EX2 R89, R89 ;  /* 0x0000005900597308 */ /* 0x000fe20000000800 */
[--C-:B------:R-:W-:Y:S02]  /*17c70*/  FFMA.FTZ R155, R161, R139, -R132.reuse ;  /* 0x0000008ba19b7223 */ /* 0x100fe40000010884 */
[----:B-----5:R-:W-:Y:S01]  /*17c80*/  F2FP.BF16.PACK_AB R62, R80, R81 ;  /* 0x00000051503e723e */ /* 0x020fe200000010ff */
[--C-:B------:R-:W-:Y:S01]  /*17c90*/  FFMA.FTZ R167, R152, R139, -R137.reuse ;  /* 0x0000008b98a77223 */ /* 0x100fe20000010889 */
[----:B-1----:R-:W-:Y:S01]  /*17ca0*/  F2FP.BF16.PACK_AB R63, R82, R77 ;  /* 0x0000004d523f723e */ /* 0x002fe200000010ff */
[-C--:B------:R-:W-:Y:S02]  /*17cb0*/  FFMA.FTZ R153, R153, R139.reuse, -R132 ;  /* 0x0000008b99997223 */ /* 0x080fe40000010884 */
[----:B------:R-:W1:Y:S01]  /*17cc0*/  MUFU.EX2 R90, R90 ;  /* 0x0000005a005a7308 */ /* 0x000e620000000800 */
[-CC-:B------:R-:W-:Y:S02]  /*17cd0*/  FFMA.FTZ R161, R162, R139.reuse, -R137.reuse ;  /* 0x0000008ba2a17223 */ /* 0x180fe40000010889 */
[-CC-:B------:R-:W-:Y:S01]  /*17ce0*/  FFMA.FTZ R154, R154, R139.reuse, -R137.reuse ;  /* 0x0000008b9a9a7223 */ /* 0x180fe20000010889 */
[----:B------:R-:W-:Y:S01]  /*17cf0*/  HMMA.16816.F32.BF16 R8, R60, R64, R8 ;  /* 0x000000403c08723c */ /* 0x000fe20000041808 */
[----:B------:R-:W-:-:S02]  /*17d00*/  FFMA.FTZ R160, R160, R139, -R137 ;  /* 0x0000008ba0a07223 */ /* 0x000fc40000010889 */
[--C-:B------:R-:W-:Y:S01]  /*17d10*/  FFMA.FTZ R152, R151, R139, -R132.reuse ;  /* 0x0000008b97987223 */ /* 0x100fe20000010884 */
[----:B------:R-:W4:Y:S01]  /*17d20*/  MUFU.EX2 R91, R91 ;  /* 0x0000005b005b7308 */ /* 0x000f220000000800 */
[----:B------:R-:W-:Y:S02]  /*17d30*/  FFMA.FTZ R131, R211, R140, R131 ;  /* 0x0000008cd3837223 */ /* 0x000fe40000010083 */
[----:B------:R-:W-:Y:S01]  /*17d40*/  FFMA.FTZ R3, R210, R3, R135 ;  /* 0x00000003d2037223 */ /* 0x000fe20000010087 */
[----:B------:R-:W-:Y:S01]  /*17d50*/  HMMA.16816.F32.BF16 R12, R60, R66, R12 ;  /* 0x000000423c0c723c */ /* 0x000fe2000004180c */
[----:B------:R-:W5:Y:S01]  /*17d60*/  LDSM.16.MT88.4 R64, [R184+0xb400] ;  /* 0x00b40000b840783b */ /* 0x000f620000004200 */
[-C--:B------:R-:W-:Y:S02]  /*17d70*/  FFMA.FTZ R162, R145, R139.reuse, -R132 ;  /* 0x0000008b91a27223 */ /* 0x080fe40000010884 */
[----:B------:R-:W-:Y:S01]  /*17d80*/  MUFU.EX2 R92, R92 ;  /* 0x0000005c005c7308 */ /* 0x000fe20000000800 */
[----:B------:R-:W-:-:S02]  /*17d90*/  FFMA.FTZ R151, R142, R139, -R137 ;  /* 0x0000008b8e977223 */ /* 0x000fc40000010889 */
[-CC-:B------:R-:W-:Y:S01]  /*17da0*/  FFMA.FTZ R147, R147, R139.reuse, -R132.reuse ;  /* 0x0000008b93937223 */ /* 0x180fe20000010884 */
[C---:B--2---:R-:W-:Y:S01]  /*17db0*/  HMMA.16816.F32.BF16 R16, R60.reuse, R48, R16 ;  /* 0x000000303c10723c */ /* 0x044fe20000041810 */
[-CC-:B------:R-:W-:Y:S02]  /*17dc0*/  FFMA.FTZ R143, R143, R139.reuse, -R132.reuse ;  /* 0x0000008b8f8f7223 */ /* 0x180fe40000010884 */
[-CC-:B------:R-:W-:Y:S01]  /*17dd0*/  FFMA.FTZ R145, R150, R139.reuse, -R137.reuse ;  /* 0x0000008b96917223 */ /* 0x180fe20000010889 */
[----:B------:R-:W-:Y:S01]  /*17de0*/  MUFU.EX2 R93, R93 ;  /* 0x0000005d005d7308 */ /* 0x000fe20000000800 */
[-CC-:B------:R-:W-:Y:S02]  /*17df0*/  FFMA.FTZ R146, R146, R139.reuse, -R137.reuse ;  /* 0x0000008b92927223 */ /* 0x180fe40000010889 */
[-C--:B------:R-:W-:Y:S01]  /*17e00*/  FFMA.FTZ R144, R144, R139.reuse, -R137 ;  /* 0x0000008b90907223 */ /* 0x080fe20000010889 */
[----:B------:R-:W-:Y:S01]  /*17e10*/  HMMA.16816.F32.BF16 R20, R60, R50, R20 ;  /* 0x000000323c14723c */ /* 0x000fe20000041814 */
[----:B------:R-:W2:Y:S01]  /*17e20*/  LDSM.16.MT88.4 R48, [R184+0xd400] ;  /* 0x00d40000b830783b */ /* 0x000ea20000004200 */
[----:B------:R-:W-:-:S02]  /*17e30*/  FFMA.FTZ R142, R141, R139, -R132 ;  /* 0x0000008b8d8e7223 */ /* 0x000fc40000010884 */
        /* <DEDUP_REMOVED lines=11> */
[----:B------:R-:W-:-:S02]  /*17ef0*/  FADD.FTZ R76, R76, R129 ;  /* 0x000000814c4c7221 */ /* 0x000fc40000010000 */
[----:B------:R-:W1:Y:S01]  /*17f00*/  MUFU.EX2 R100, R100 ;  /* 0x0000006400647308 */ /* 0x000e620000000800 */
[----:B------:R-:W-:Y:S02]  /*17f10*/  FADD.FTZ R2, R78, R3 ;  /* 0x000000034e027221 */ /* 0x000fe40000010000 */
[----:B------:R-:W-:Y:S01]  /*17f20*/  FADD.FTZ R76, R79, R76 ;  /* 0x0000004c4f4c7221 */ /* 0x000fe20000010000 */
[C---:B------:R-:W-:Y:S01]  /*17f30*/  HMMA.16816.F32.BF16 R40, R60.reuse, R68, R40 ;  /* 0x000000443c28723c */ /* 0x040fe20000041828 */
[----:B------:R-:W-:Y:S02]  /*17f40*/  FADD.FTZ R2, R83, R2 ;  /* 0x0000000253027221 */ /* 0x000fe40000010000 */
[----:B------:R-:W-:Y:S01]  /*17f50*/  FADD.FTZ R3, R77, R76 ;  /* 0x0000004c4d037221 */ /* 0x000fe20000010000 */
[----:B------:R-:W-:Y:S01]  /*17f60*/  MUFU.EX2 R101, R101 ;  /* 0x0000006500657308 */ /* 0x000fe20000000800 */
[----:B------:R-:W-:Y:S02]  /*17f70*/  FADD.FTZ R81, R81, R2 ;  /* 0x0000000251517221 */ /* 0x000fe40000010000 */
[----:B------:R-:W-:Y:S01]  /*17f80*/  FADD.FTZ R3, R82, R3 ;  /* 0x0000000352037221 */ /* 0x000fe20000010000 */
[----:B-----5:R-:W-:Y:S01]  /*17f90*/  HMMA.16816.F32.BF16 R32, R60, R64, R32 ;  /* 0x000000403c20723c */ /* 0x020fe20000041820 */
[----:B------:R-:W-:-:S02]  /*17fa0*/  FADD.FTZ R80, R80, R81 ;  /* 0x0000005150507221 */ /* 0x000fc40000010000 */
[-CC-:B------:R-:W-:Y:S01]  /*17fb0*/  FFMA.FTZ R121, R121, R139.reuse, -R132.reuse ;  /* 0x0000008b79797223 */ /* 0x180fe20000010884 */
[----:B------:R-:W5:Y:S01]  /*17fc0*/  MUFU.EX2 R102, R102 ;  /* 0x0000006600667308 */ /* 0x000f620000000800 */
[-CC-:B------:R-:W-:Y:S02]  /*17fd0*/  FFMA.FTZ R120, R120, R139.reuse, -R132.reuse ;  /* 0x0000008b78787223 */ /* 0x180fe40000010884 */
[----:B------:R-:W-:Y:S01]  /*17fe0*/  FFMA.FTZ R211, R127, R139, -R132 ;  /* 0x0000008b7fd37223 */ /* 0x000fe20000010884 */
[C---:B------:R-:W-:Y:S01]  /*17ff0*/  HMMA.16816.F32.BF16 R36, R60.reuse, R66, R36 ;  /* 0x000000423c24723c */ /* 0x040fe20000041824 */
[----:B------:R-:W5:Y:S03]  /*18000*/  LDSM.16.MT88.4 R64, [R186+0xb800] ;  /* 0x00b80000ba40783b */ /* 0x000f660000004200 */
[----:B------:R-:W1:Y:S04]  /*18010*/  MUFU.EX2 R103, R103 ;  /* 0x0000006700677308 */ /* 0x000e680000000800 */
[C---:B--2---:R-:W-:Y:S04]  /*18020*/  HMMA.16816.F32.BF16 R52, R60.reuse, R48, R52 ;  /* 0x000000303c34723c */ /* 0x044fe80000041834 */
[----:B------:R-:W-:Y:S03]  /*18030*/  MUFU.EX2 R156, R156 ;  /* 0x0000009c009c7308 */ /* 0x000fe60000000800 */
[----:B------:R-:W-:Y:S01]  /*18040*/  F2FP.BF16.PACK_AB R48, R88, R87 ;  /* 0x000000575830723e */ /* 0x000fe200000010ff */
[----:B------:R-:W-:Y:S01]  /*18050*/  HMMA.16816.F32.BF16 R4, R60, R50, R4 ;  /* 0x000000323c04723c */ /* 0x000fe20000041804 */
[----:B------:R-:W-:Y:S01]  /*18060*/  F2FP.BF16.PACK_AB R49, R85, R84 ;  /* 0x000000545531723e */ /* 0x000fe200000010ff */
[----:B------:R-:W-:-:S02]  /*18070*/  FADD.FTZ R84, R84, R3 ;  /* 0x0000000354547221 */ /* 0x000fc40000010000 */
[----:B------:R-:W-:Y:S01]  /*18080*/  MUFU.EX2 R157, R157 ;  /* 0x0000009d009d7308 */ /* 0x000fe20000000800 */
[----:B------:R-:W-:Y:S02]  /*18090*/  FADD.FTZ R87, R87, R80 ;  /* 0x0000005057577221 */ /* 0x000fe40000010000 */
[----:B-1----:R-:W-:Y:S01]  /*180a0*/  F2FP.BF16.PACK_AB R50, R90, R89 ;  /* 0x000000595a32723e */ /* 0x002fe200000010ff */
[----:B------:R-:W-:Y:S01]  /*180b0*/  HMMA.16816.F32.BF16 R44, R60, R70, R44 ;  /* 0x000000463c2c723c */ /* 0x000fe2000004182c */
[----:B----4-:R-:W-:Y:S01]  /*180c0*/  F2FP.BF16.PACK_AB R51, R91, R86 ;  /* 0x000000565b33723e */ /* 0x010fe200000010ff */
[----:B------:R-:W1:Y:S01]  /*180d0*/  LDSM.16.MT88.4 R60, [R184+0xd800] ;  /* 0x00d80000b83c783b */ /* 0x000e620000004200 */
[----:B------:R-:W-:Y:S01]  /*180e0*/  FADD.FTZ R85, R85, R84 ;  /* 0x0000005455557221 */ /* 0x000fe20000010000 */
[----:B------:R-:W-:Y:S01]  /*180f0*/  MUFU.EX2 R158, R158 ;  /* 0x0000009e009e7308 */ /* 0x000fe20000000800 */
[----:B------:R-:W-:Y:S01]  /*18100*/  FADD.FTZ R88, R88, R87 ;  /* 0x0000005758587221 */ /* 0x000fe20000010000 */
[----:B------:R-:W-:Y:S01]  /*18110*/  LDSM.16.MT88.4 R68, [R186+0xd800] ;  /* 0x00d80000ba44783b */ /* 0x000fe20000004200 */
[----:B------:R-:W-:Y:S01]  /*18120*/  FADD.FTZ R86, R86, R85 ;  /* 0x0000005556567221 */ /* 0x000fe20000010000 */
[----:B---3--:R-:W-:Y:S01]  /*18130*/  HMMA.16816.F32.BF16 R8, R48, R56, R8 ;  /* 0x000000383008723c */ /* 0x008fe20000041808 */
[----:B------:R-:W-:-:S02]  /*18140*/  FADD.FTZ R89, R89, R88 ;  /* 0x0000005859597221 */ /* 0x000fc40000010000 */
[----:B------:R-:W-:Y:S01]  /*18150*/  FADD.FTZ R91, R91, R86 ;  /* 0x000000565b5b7221 */ /* 0x000fe20000010000 */
[----:B------:R-:W-:Y:S01]  /*18160*/  MUFU.EX2 R159, R159 ;  /* 0x0000009f009f7308 */ /* 0x000fe20000000800 */
[----:B------:R-:W-:-:S03]  /*18170*/  FADD.FTZ R90, R90, R89 ;  /* 0x000000595a5a7221 */ /* 0x000fc60000010000 */
[C---:B------:R-:W-:Y:S01]  /*18180*/  HMMA.16816.F32.BF16 R12, R48.reuse, R58, R12 ;  /* 0x0000003a300c723c */ /* 0x040fe2000004180c */
[----:B------:R-:W2:Y:S03]  /*18190*/  LDSM.16.MT88.4 R56, [R184+0xb800] ;  /* 0x00b80000b838783b */ /* 0x000ea60000004200 */
[----:B------:R-:W-:Y:S04]  /*181a0*/  MUFU.EX2 R166, R166 ;  /* 0x000000a600a67308 */ /* 0x000fe80000000800 */
[C---:B-----5:R-:W-:Y:S04]  /*181b0*/  HMMA.16816.F32.BF16 R24, R48.reuse, R64, R24 ;  /* 0x000000403018723c */ /* 0x060fe80000041818 */
[----:B------:R-:W-:Y:S04]  /*181c0*/  MUFU.EX2 R165, R165 ;  /* 0x000000a500a57308 */ /* 0x000fe80000000800 */
[C---:B------:R-:W-:Y:S01]  /*181d0*/  HMMA.16816.F32.BF16 R28, R48.reuse, R66, R28 ;  /* 0x00000042301c723c */ /* 0x040fe2000004181c */
[----:B------:R-:W3:Y:S03]  /*181e0*/  LDSM.16.MT88.4 R64, [R186+0x9c00] ;  /* 0x009c0000ba40783b */ /* 0x000ee60000004200 */
[----:B------:R-:W-:Y:S04]  /*181f0*/  MUFU.EX2 R164, R164 ;  /* 0x000000a400a47308 */ /* 0x000fe80000000800 */
[C---:B------:R-:W-:Y:S04]  /*18200*/  HMMA.16816.F32.BF16 R16, R48.reuse, R72, R16 ;  /* 0x000000483010723c */ /* 0x040fe80000041810 */
[----:B------:R-:W-:Y:S04]  /*18210*/  MUFU.EX2 R163, R163 ;  /* 0x000000a300a37308 */ /* 0x000fe80000000800 */
[C---:B-1----:R-:W-:Y:S04]  /*18220*/  HMMA.16816.F32.BF16 R52, R48.reuse, R60, R52 ;  /* 0x0000003c3034723c */ /* 0x042fe80000041834 */
[----:B------:R-:W-:Y:S04]  /*18230*/  MUFU.EX2 R153, R153 ;  /* 0x0000009900997308 */ /* 0x000fe80000000800 */
[C---:B------:R-:W-:Y:S01]  /*18240*/  HMMA.16816.F32.BF16 R4, R48.reuse, R62, R4 ;  /* 0x0000003e3004723c */ /* 0x040fe20000041804 */
[----:B------:R-:W-:Y:S03]  /*18250*/  LDSM.16.MT88.4 R60, [R184+0xbc00] ;  /* 0x00bc0000b83c783b */ /* 0x000fe60000004200 */
[----:B------:R-:W-:Y:S04]  /*18260*/  MUFU.EX2 R168, R168 ;  /* 0x000000a800a87308 */ /* 0x000fe80000000800 */
[C---:B--2---:R-:W-:Y:S04]  /*18270*/  HMMA.16816.F32.BF16 R32, R48.reuse, R56, R32 ;  /* 0x000000383020723c */ /* 0x044fe80000041820 */
[----:B------:R-:W-:Y:S04]  /*18280*/  MUFU.EX2 R155, R155 ;  /* 0x0000009b009b7308 */ /* 0x000fe80000000800 */
[C---:B------:R-:W-:Y:S01]  /*18290*/  HMMA.16816.F32.BF16 R36, R48.reuse, R58, R36 ;  /* 0x0000003a3024723c */ /* 0x040fe20000041824 */
[----:B------:R-:W1:Y:S03]  /*182a0*/  LDSM.16.MT88.4 R56, [R186+0xbc00] ;  /* 0x00bc0000ba38783b */ /* 0x000e660000004200 */
[----:B------:R-:W-:Y:S04]  /*182b0*/  MUFU.EX2 R161, R161 ;  /* 0x000000a100a17308 */ /* 0x000fe80000000800 */
[C---:B------:R-:W-:Y:S01]  /*182c0*/  HMMA.16816.F32.BF16 R20, R48.reuse, R74, R20 ;  /* 0x0000004a3014723c */ /* 0x040fe20000041814 */
[----:B------:R-:W2:Y:S03]  /*182d0*/  LDSM.16.MT88.4 R72, [R184+0x9c00] ;  /* 0x009c0000b848783b */ /* 0x000ea60000004200 */
[----:B------:R-:W-:Y:S04]  /*182e0*/  MUFU.EX2 R154, R154 ;  /* 0x0000009a009a7308 */ /* 0x000fe80000000800 */
[C---:B------:R-:W-:Y:S04]  /*182f0*/  HMMA.16816.F32.BF16 R40, R48.reuse, R68, R40 ;  /* 0x000000443028723c */ /* 0x040fe80000041828 */
[----:B------:R-:W-:Y:S04]  /*18300*/  MUFU.EX2 R160, R160 ;  /* 0x000000a000a07308 */ /* 0x000fe80000000800 */
[----:B------:R-:W-:Y:S01]  /*18310*/  HMMA.16816.F32.BF16 R44, R48, R70, R44 ;  /* 0x00000046302c723c */ /* 0x000fe2000004182c */
[----:B------:R-:W4:Y:S03]  /*18320*/  LDSM.16.MT88.4 R68, [R186+0xdc00] ;  /* 0x00dc0000ba44783b */ /* 0x000f260000004200 */
[----:B------:R-:W-:Y:S03]  /*18330*/  MUFU.EX2 R167, R167 ;  /* 0x000000a700a77308 */ /* 0x000fe60000000800 */
[----:B------:R-:W-:Y:S01]  /*18340*/  F2FP.BF16.PACK_AB R48, R100, R95 ;  /* 0x0000005f6430723e */ /* 0x000fe200000010ff */
[----:B------:R-:W-:Y:S01]  /*18350*/  FADD.FTZ R95, R95, R90 ;  /* 0x0000005a5f5f7221 */ /* 0x000fe20000010000 */
[----:B------:R-:W-:Y:S01]  /*18360*/  F2FP.BF16.PACK_AB R49, R93, R92 ;  /* 0x0000005c5d31723e */ /* 0x000fe200000010ff */
[----:B------:R-:W-:Y:S01]  /*18370*/  FADD.FTZ R92, R92, R91 ;  /* 0x0000005b5c5c7221 */ /* 0x000fe20000010000 */
[----:B------:R-:W-:Y:S01]  /*18380*/  F2FP.BF16.PACK_AB R50, R102, R101 ;  /* 0x000000656632723e */ /* 0x000fe200000010ff */
[----:B------:R-:W-:Y:S01]  /*18390*/  MUFU.EX2 R152, R152 ;  /* 0x0000009800987308 */ /* 0x000fe20000000800 */
[----:B------:R-:W-:Y:S01]  /*183a0*/  F2FP.BF16.PACK_AB R51, R103, R94 ;  /* 0x0000005e6733723e */ /* 0x000fe200000010ff */
[----:B------:R-:W-:-:S02]  /*183b0*/  FADD.FTZ R93, R93, R92 ;  /* 0x0000005c5d5d7221 */ /* 0x000fc40000010000 */
[----:B------:R-:W-:Y:S02]  /*183c0*/  FADD.FTZ R100, R100, R95 ;  /* 0x0000005f64647221 */ /* 0x000fe40000010000 */
[----:B------:R-:W-:Y:S02]  /*183d0*/  FADD.FTZ R94, R94, R93 ;  /* 0x0000005d5e5e7221 */ /* 0x000fe40000010000 */
[----:B---3--:R-:W-:Y:S01]  /*183e0*/  HMMA.16816.F32.BF16 R8, R48, R64, R8 ;  /* 0x000000403008723c */ /* 0x008fe20000041808 */
[----:B------:R-:W-:Y:S01]  /*183f0*/  MUFU.EX2 R147, R147 ;  /* 0x0000009300937308 */ /* 0x000fe20000000800 */
[----:B------:R-:W-:Y:S02]  /*18400*/  FADD.FTZ R101, R101, R100 ;  /* 0x0000006465657221 */ /* 0x000fe40000010000 */
[----:B------:R-:W-:Y:S02]  /*18410*/  FADD.FTZ R103, R103, R94 ;  /* 0x0000005e67677221 */ /* 0x000fe40000010000 */
[----:B------:R-:W-:-:S02]  /*18420*/  FADD.FTZ R102, R102, R101 ;  /* 0x0000006566667221 */ /* 0x000fc40000010000 */
[C---:B------:R-:W-:Y:S01]  /*18430*/  HMMA.16816.F32.BF16 R12, R48.reuse, R66, R12 ;  /* 0x00000042300c723c */ /* 0x040fe2000004180c */
[----:B------:R-:W3:Y:S01]  /*18440*/  LDSM.16.MT88.4 R64, [R184+0xdc00] ;  /* 0x00dc0000b840783b */ /* 0x000ee20000004200 */
        /* <DEDUP_REMOVED lines=9> */
[----:B------:R-:W5:Y:S01]  /*184e0*/  LDSM.16.MT88.4 R60, [R186+0xc000] ;  /* 0x00c00000ba3c783b */ /* 0x000f620000004200 */
[----:B------:R-:W-:Y:S06]  /*184f0*/  MUFU.EX2 R144, R144 ;  /* 0x0000009000907308 */ /* 0x000fec0000000800 */
[C---:B--2---:R-:W-:Y:S02]  /*18500*/  HMMA.16816.F32.BF16 R16, R48.reuse, R72, R16 ;  /* 0x000000483010723c */ /* 0x044fe40000041810 */
[----:B------:R-:W-:Y:S06]  /*18510*/  MUFU.EX2 R151, R151 ;  /* 0x0000009700977308 */ /* 0x000fec0000000800 */
[C---:B------:R-:W-:Y:S01]  /*18520*/  HMMA.16816.F32.BF16 R20, R48.reuse, R74, R20 ;  /* 0x0000004a3014723c */ /* 0x040fe20000041814 */
[----:B------:R-:W2:Y:S01]  /*18530*/  LDSM.16.MT88.4 R72, [R184+0xa000] ;  /* 0x00a00000b848783b */ /* 0x000ea20000004200 */
[----:B------:R-:W-:Y:S06]  /*18540*/  MUFU.EX2 R142, R142 ;  /* 0x0000008e008e7308 */ /* 0x000fec0000000800 */
[C---:B----4-:R-:W-:Y:S02]  /*18550*/  HMMA.16816.F32.BF16 R40, R48.reuse, R68, R40 ;  /* 0x000000443028723c */ /* 0x050fe40000041828 */
[----:B------:R-:W-:Y:S06]  /*18560*/  MUFU.EX2 R121, R121 ;  /* 0x0000007900797308 */ /* 0x000fec0000000800 */
[C---:B------:R-:W-:Y:S01]  /*18570*/  HMMA.16816.F32.BF16 R44, R48.reuse, R70, R44 ;  /* 0x00000046302c723c */ /* 0x040fe2000004182c */
[----:B------:R-:W4:Y:S01]  /*18580*/  LDSM.16.MT88.4 R68, [R186+0xe000] ;  /* 0x00e00000ba44783b */ /* 0x000f220000004200 */
[----:B------:R-:W1:Y:S06]  /*18590*/  MUFU.EX2 R120, R120 ;  /* 0x0000007800787308 */ /* 0x000e6c0000000800 */
[C---:B---3--:R-:W-:Y:S02]  /*185a0*/  HMMA.16816.F32.BF16 R52, R48.reuse, R64, R52 ;  /* 0x000000403034723c */ /* 0x048fe40000041834 */
[----:B------:R-:W-:Y:S06]  /*185b0*/  MUFU.EX2 R211, R211 ;  /* 0x000000d300d37308 */ /* 0x000fec0000000800 */
[----:B------:R-:W-:Y:S01]  /*185c0*/  HMMA.16816.F32.BF16 R4, R48, R66, R4 ;  /* 0x000000423004723c */ /* 0x000fe20000041804 */
[----:B------:R-:W-:Y:S01]  /*185d0*/  LDSM.16.MT88.4 R64, [R184+0xe000] ;  /* 0x00e00000b840783b */ /* 0x000fe20000004200 */
[----:B-1----:R-:W-:-:S05]  /*185e0*/  F2FP.BF16.PACK_AB R97, R120, R121 ;  /* 0x000000797861723e */ /* 0x002fca00000010ff */
        /* <DEDUP_REMOVED lines=10> */
[----:B------:R-:W-:Y:S01]  /*18690*/  HMMA.16816.F32.BF16 R8, R48, R56, R8 ;  /* 0x000000383008723c */ /* 0x000fe20000041808 */
[----:B------:R-:W-:Y:S02]  /*186a0*/  FADD.FTZ R164, R164, R165 ;  /* 0x000000a5a4a47221 */ /* 0x000fe40000010000 */
[----:B------:R-:W-:Y:S02]  /*186b0*/  FADD.FTZ R2, R163, R2 ;  /* 0x00000002a3027221 */ /* 0x000fe40000010000 */
[----:B------:R-:W-:-:S03]  /*186c0*/  FADD.FTZ R3, R161, R164 ;  /* 0x000000a4a1037221 */ /* 0x000fc60000010000 */
[----:B------:R-:W-:Y:S01]  /*186d0*/  HMMA.16816.F32.BF16 R12, R48, R58, R12 ;  /* 0x0000003a300c723c */ /* 0x000fe2000004180c */
[----:B------:R-:W1:Y:S01]  /*186e0*/  LDSM.16.MT88.4 R56, [R184+0xc000] ;  /* 0x00c00000b838783b */ /* 0x000e620000004200 */
[----:B------:R-:W-:-:S06]  /*186f0*/  FADD.FTZ R3, R154, R3 ;  /* 0x000000039a037221 */ /* 0x000fcc0000010000 */
[C---:B-----5:R-:W-:Y:S08]  /*18700*/  HMMA.16816.F32.BF16 R24, R48.reuse, R60, R24 ;  /* 0x0000003c3018723c */ /* 0x060ff00000041818 */
[C---:B------:R-:W-:Y:S01]  /*18710*/  HMMA.16816.F32.BF16 R28, R48.reuse, R62, R28 ;  /* 0x0000003e301c723c */ /* 0x040fe2000004181c */
[----:B------:R-:W3:Y:S07]  /*18720*/  LDSM.16.MT88.4 R60, [R186+0xa400] ;  /* 0x00a40000ba3c783b */ /* 0x000eee0000004200 */
[C---:B--2---:R-:W-:Y:S08]  /*18730*/  HMMA.16816.F32.BF16 R16, R48.reuse, R72, R16 ;  /* 0x000000483010723c */ /* 0x044ff00000041810 */
[C---:B------:R-:W-:Y:S01]  /*18740*/  HMMA.16816.F32.BF16 R20, R48.reuse, R74, R20 ;  /* 0x0000004a3014723c */ /* 0x040fe20000041814 */
[----:B------:R-:W2:Y:S07]  /*18750*/  LDSM.16.MT88.4 R72, [R184+0xa400] ;  /* 0x00a40000b848783b */ /* 0x000eae0000004200 */
[C---:B----4-:R-:W-:Y:S08]  /*18760*/  HMMA.16816.F32.BF16 R40, R48.reuse, R68, R40 ;  /* 0x000000443028723c */ /* 0x050ff00000041828 */
        /* <DEDUP_REMOVED lines=9> */
[----:B------:R-:W-:Y:S01]  /*18800*/  F2FP.BF16.PACK_AB R49, R168, R153 ;  /* 0x00000099a831723e */ /* 0x000fe200000010ff */
[----:B------:R-:W-:Y:S01]  /*18810*/  FADD.FTZ R153, R153, R2 ;  /* 0x0000000299997221 */ /* 0x000fe20000010000 */
[C---:B------:R-:W-:Y:S01]  /*18820*/  F2FP.BF16.PACK_AB R50, R167.reuse, R160 ;  /* 0x000000a0a732723e */ /* 0x040fe200000010ff */
        /* <DEDUP_REMOVED lines=9> */
[----:B------:R-:W-:Y:S01]  /*188c0*/  HMMA.16816.F32.BF16 R12, R48, R62, R12 ;  /* 0x0000003e300c723c */ /* 0x000fe2000004180c */
[----:B------:R-:W3:Y:S01]  /*188d0*/  LDSM.16.MT88.4 R60, [R184+0xc400] ;  /* 0x00c40000b83c783b */ /* 0x000ee20000004200 */
[----:B------:R-:W-:Y:S01]  /*188e0*/  FADD.FTZ R2, R144, R3 ;  /* 0x0000000390027221 */ /* 0x000fe20000010000 */
[----:B------:R-:W-:-:S03]  /*188f0*/  MOV R3, R138 ;  /* 0x0000008a00037202 */ /* 0x000fc60000000f00 */
[----:B------:R-:W-:Y:S02]  /*18900*/  FADD.FTZ R2, R151, R2 ;  /* 0x0000000297027221 */ /* 0x000fe40000010000 */
[C---:B--2---:R-:W-:Y:S08]  /*18910*/  HMMA.16816.F32.BF16 R16, R48.reuse, R72, R16 ;  /* 0x000000483010723c */ /* 0x044ff00000041810 */
[C---:B------:R-:W-:Y:S01]  /*18920*/  HMMA.16816.F32.BF16 R20, R48.reuse, R74, R20 ;  /* 0x0000004a3014723c */ /* 0x040fe20000041814 */
[----:B------:R-:W2:Y:S07]  /*18930*/  LDSM.16.MT88.4 R72, [R186+0xa800] ;  /* 0x00a80000ba48783b */ /* 0x000eae0000004200 */
[C---:B-1----:R-:W-:Y:S08]  /*18940*/  HMMA.16816.F32.BF16 R24, R48.reuse, R56, R24 ;  /* 0x000000383018723c */ /* 0x042ff00000041818 */
[C---:B------:R-:W-:Y:S01]  /*18950*/  HMMA.16816.F32.BF16 R28, R48.reuse, R58, R28 ;  /* 0x0000003a301c723c */ /* 0x040fe2000004181c */
[----:B------:R-:W-:Y:S07]  /*18960*/  LDSM.16.MT88.4 R56, [R184+0xa800] ;  /* 0x00a80000b838783b */ /* 0x000fee0000004200 */
[C---:B----4-:R-:W-:Y:S08]  /*18970*/  HMMA.16816.F32.BF16 R40, R48.reuse, R68, R40 ;  /* 0x000000443028723c */ /* 0x050ff00000041828 */
[C---:B---3--:R-:W-:Y:S08]  /*18980*/  HMMA.16816.F32.BF16 R32, R48.reuse, R60, R32 ;  /* 0x0000003c3020723c */ /* 0x048ff00000041820 */
[C---:B------:R-:W-:Y:S01]  /*18990*/  HMMA.16816.F32.BF16 R36, R48.reuse, R62, R36 ;  /* 0x0000003e3024723c */ /* 0x040fe20000041824 */
[----:B------:R-:W1:Y:S07]  /*189a0*/  LDSM.16.MT88.4 R60, [R186+0xc800] ;  /* 0x00c80000ba3c783b */ /* 0x000e6e0000004200 */
[C---:B------:R-:W-:Y:S01]  /*189b0*/  HMMA.16816.F32.BF16 R44, R48.reuse, R70, R44 ;  /* 0x00000046302c723c */ /* 0x040fe2000004182c */
[----:B------:R-:W-:Y:S07]  /*189c0*/  LDSM.16.MT88.4 R68, [R186+0xe800] ;  /* 0x00e80000ba44783b */ /* 0x000fee0000004200 */
[C---:B------:R-:W-:Y:S07]  /*189d0*/  HMMA.16816.F32.BF16 R52, R48.reuse, R64, R52 ;  /* 0x000000403034723c */ /* 0x040fee0000041834 */
[----:B------:R-:W-:Y:S01]  /*189e0*/  F2FP.BF16.PACK_AB R64, R146, R145 ;  /* 0x000000919240723e */ /* 0x000fe200000010ff */
[----:B------:R-:W-:Y:S01]  /*189f0*/  HMMA.16816.F32.BF16 R4, R48, R66, R4 ;  /* 0x000000423004723c */ /* 0x000fe20000041804 */
[----:B------:R-:W3:Y:S01]  /*18a00*/  LDSM.16.MT88.4 R48, [R184+0xc800] ;  /* 0x00c80000b830783b */ /* 0x000ee20000004200 */
[----:B------:R-:W-:Y:S01]  /*18a10*/  F2FP.BF16.PACK_AB R65, R162, R147 ;  /* 0x00000093a241723e */ /* 0x000fe200000010ff */
[----:B------:R-:W-:-:S04]  /*18a20*/  FADD.FTZ R147, R147, R152 ;  /* 0x0000009893937221 */ /* 0x000fc80000010000 */
[----:B------:R-:W-:Y:S01]  /*18a30*/  F2FP.BF16.PACK_AB R66, R151, R144 ;  /* 0x000000909742723e */ /* 0x000fe200000010ff */
[----:B------:R-:W-:Y:S01]  /*18a40*/  FADD.FTZ R162, R162, R147 ;  /* 0x00000093a2a27221 */ /* 0x000fe20000010000 */
[----:B------:R-:W-:-:S03]  /*18a50*/  F2FP.BF16.PACK_AB R67, R142, R143 ;  /* 0x0000008f8e43723e */ /* 0x000fc600000010ff */
[----:B------:R-:W-:-:S04]  /*18a60*/  FADD.FTZ R143, R143, R162 ;  /* 0x000000a28f8f7221 */ /* 0x000fc80000010000 */
[----:B--2---:R-:W-:Y:S01]  /*18a70*/  HMMA.16816.F32.BF16 R8, R64, R72, R8 ;  /* 0x000000484008723c */ /* 0x004fe20000041808 */
[----:B------:R-:W-:-:S04]  /*18a80*/  FADD.FTZ R142, R142, R143 ;  /* 0x0000008f8e8e7221 */ /* 0x000fc80000010000 */
[----:B------:R-:W-:-:S03]  /*18a90*/  FADD.FTZ R121, R121, R142 ;  /* 0x0000008e79797221 */ /* 0x000fc60000010000 */
[----:B-1----:R-:W-:Y:S01]  /*18aa0*/  HMMA.16816.F32.BF16 R28, R64, R62, R28 ;  /* 0x0000003e401c723c */ /* 0x002fe2000004181c */
[----:B------:R-:W-:-:S06]  /*18ab0*/  FADD.FTZ R121, R120, R121 ;  /* 0x0000007978797221 */ /* 0x000fcc0000010000 */
[-CC-:B------:R-:W-:Y:S01]  /*18ac0*/  FFMA.FTZ R62, R122, R139.reuse, -R137.reuse ;  /* 0x0000008b7a3e7223 */ /* 0x180fe20000010889 */
[C---:B------:R-:W-:Y:S01]  /*18ad0*/  HMMA.16816.F32.BF16 R24, R64.reuse, R60, R24 ;  /* 0x0000003c4018723c */ /* 0x040fe20000041818 */
[-CC-:B------:R-:W-:Y:S02]  /*18ae0*/  FFMA.FTZ R63, R124, R139.reuse, -R137.reuse ;  /* 0x0000008b7c3f7223 */ /* 0x180fe40000010889 */
[-CC-:B------:R-:W-:Y:S02]  /*18af0*/  FFMA.FTZ R122, R126, R139.reuse, -R137.reuse ;  /* 0x0000008b7e7a7223 */ /* 0x180fe40000010889 */
[----:B------:R-:W-:Y:S02]  /*18b00*/  MUFU.EX2 R62, R62 ;  /* 0x0000003e003e7308 */ /* 0x000fe40000000800 */
[-C--:B------:R-:W-:Y:S01]  /*18b10*/  FFMA.FTZ R60, R125, R139.reuse, -R132 ;  /* 0x0000008b7d3c7223 */ /* 0x080fe20000010884 */
[C---:B------:R-:W-:Y:S01]  /*18b20*/  HMMA.16816.F32.BF16 R12, R64.reuse, R74, R12 ;  /* 0x0000004a400c723c */ /* 0x040fe2000004180c */
[----:B------:R-:W-:Y:S01]  /*18b30*/  FFMA.FTZ R61, R123, R139, -R137 ;  /* 0x0000008b7b3d7223 */ /* 0x000fe20000010889 */
[----:B------:R-:W-:Y:S03]  /*18b40*/  LDSM.16.MT88.4 R72, [R184+0xac00] ;  /* 0x00ac0000b848783b */ /* 0x000fe60000004200 */
[----:B------:R-:W1:Y:S03]  /*18b50*/  MUFU.EX2 R60, R60 ;  /* 0x0000003c003c7308 */ /* 0x000e660000000800 */
[C---:B------:R-:W-:Y:S05]  /*18b60*/  HMMA.16816.F32.BF16 R16, R64.reuse, R56, R16 ;  /* 0x000000384010723c */ /* 0x040fea0000041810 */
[----:B------:R-:W2:Y:S03]  /*18b70*/  MUFU.EX2 R61, R61 ;  /* 0x0000003d003d7308 */ /* 0x000ea60000000800 */
[C---:B------:R-:W-:Y:S01]  /*18b80*/  HMMA.16816.F32.BF16 R20, R64.reuse, R58, R20 ;  /* 0x0000003a4014723c */ /* 0x040fe20000041814 */
[----:B------:R-:W4:Y:S04]  /*18b90*/  LDSM.16.MT88.4 R56, [R184+0xe800] ;  /* 0x00e80000b838783b */ /* 0x000f280000004200 */
[----:B------:R-:W-:Y:S01]  /*18ba0*/  MUFU.EX2 R63, R63 ;  /* 0x0000003f003f7308 */ /* 0x000fe20000000800 */
[C---:B-1----:R-:W-:Y:S01]  /*18bb0*/  F2FP.BF16.PACK_AB R99, R211.reuse, R60 ;  /* 0x0000003cd363723e */ /* 0x042fe200000010ff */
[----:B------:R-:W-:Y:S01]  /*18bc0*/  FADD.FTZ R60, R60, R121 ;  /* 0x000000793c3c7221 */ /* 0x000fe20000010000 */
[----:B---3--:R-:W-:Y:S03]  /*18bd0*/  HMMA.16816.F32.BF16 R32, R64, R48, R32 ;  /* 0x000000304020723c */ /* 0x008fe60000041820 */
[----:B------:R-:W-:-:S02]  /*18be0*/  FADD.FTZ R211, R211, R60 ;  /* 0x0000003cd3d37221 */ /* 0x000fc40000010000 */
[----:B------:R-:W1:Y:S01]  /*18bf0*/  MUFU.EX2 R122, R122 ;  /* 0x0000007a007a7308 */ /* 0x000e620000000800 */
[C---:B--2---:R-:W-:Y:S01]  /*18c00*/  F2FP.BF16.PACK_AB R96, R62.reuse, R61 ;  /* 0x0000003d3e60723e */ /* 0x044fe200000010ff */
[----:B------:R-:W-:Y:S01]  /*18c10*/  FADD.FTZ R61, R61, R2 ;  /* 0x000000023d3d7221 */ /* 0x000fe20000010000 */
[----:B------:R-:W-:Y:S01]  /*18c20*/  HMMA.16816.F32.BF16 R36, R64, R50, R36 ;  /* 0x000000324024723c */ /* 0x000fe20000041824 */
[----:B------:R-:W2:Y:S01]  /*18c30*/  LDSM.16.MT88.4 R48, [R186+0xcc00] ;  /* 0x00cc0000ba30783b */ /* 0x000ea20000004200 */
[----:B------:R-:W-:Y:S01]  /*18c40*/  MOV R2, R136 ;  /* 0x0000008800027202 */ /* 0x000fe20000000f00 */
[----:B------:R-:W-:-:S05]  /*18c50*/  FADD.FTZ R62, R62, R61 ;  /* 0x0000003d3e3e7221 */ /* 0x000fca0000010000 */
[----:B------:R-:W-:Y:S01]  /*18c60*/  HMMA.16816.F32.BF16 R40, R64, R68, R40 ;  /* 0x000000444028723c */ /* 0x000fe20000041828 */
[----:B-1----:R-:W-:Y:S01]  /*18c70*/  F2FP.BF16.PACK_AB R98, R122, R63 ;  /* 0x0000003f7a62723e */ /* 0x002fe200000010ff */
[----:B------:R-:W-:-:S06]  /*18c80*/  FADD.FTZ R63, R63, R62 ;  /* 0x0000003e3f3f7221 */ /* 0x000fcc0000010000 */
[----:B------:R-:W-:Y:S01]  /*18c90*/  HMMA.16816.F32.BF16 R44, R64, R70, R44 ;  /* 0x00000046402c723c */ /* 0x000fe2000004182c */
[----:B------:R-:W-:-:S07]  /*18ca0*/  FADD.FTZ R210, R122, R63 ;  /* 0x0000003f7ad27221 */ /* 0x000fce0000010000 */
[C---:B------:R-:W-:Y:S01]  /*18cb0*/  HMMA.16816.F32.BF16 R112, R96.reuse, R108, R8 ;  /* 0x0000006c6070723c */ /* 0x040fe20000041808 */
[----:B------:R-:W1:Y:S07]  /*18cc0*/  LDSM.16.MT88.4 R8, [R184+0xcc00] ;  /* 0x00cc0000b808783b */ /* 0x000e6e0000004200 */
[----:B------:R-:W-:Y:S01]  /*18cd0*/  HMMA.16816.F32.BF16 R108, R96, R110, R12 ;  /* 0x0000006e606c723c */ /* 0x000fe2000004180c */
[----:B------:R-:W3:Y:S07]  /*18ce0*/  LDSM.16.MT88.4 R12, [R184+0xec00] ;  /* 0x00ec0000b80c783b */ /* 0x000eee0000004200 */
[C---:B----4-:R-:W-:Y:S08]  /*18cf0*/  HMMA.16816.F32.BF16 R52, R64.reuse, R56, R52 ;  /* 0x000000384034723c */ /* 0x050ff00000041834 */
[----:B------:R-:W-:Y:S08]  /*18d00*/  HMMA.16816.F32.BF16 R4, R64, R58, R4 ;  /* 0x0000003a4004723c */ /* 0x000ff00000041804 */
[C---:B------:R-:W-:Y:S08]  /*18d10*/  HMMA.16816.F32.BF16 R68, R96.reuse, R72, R16 ;  /* 0x000000486044723c */ /* 0x040ff00000041810 */
[C---:B------:R-:W-:Y:S08]  /*18d20*/  HMMA.16816.F32.BF16 R92, R96.reuse, R104, R40 ;  /* 0x00000068605c723c */ /* 0x040ff00000041828 */
[C---:B------:R-:W-:Y:S08]  /*18d30*/  HMMA.16816.F32.BF16 R72, R96.reuse, R74, R20 ;  /* 0x0000004a6048723c */ /* 0x040ff00000041814 */
[C---:B--2---:R-:W-:Y:S08]  /*18d40*/  HMMA.16816.F32.BF16 R76, R96.reuse, R48, R24 ;  /* 0x00000030604c723c */ /* 0x044ff00000041818 */
[C---:B------:R-:W-:Y:S08]  /*18d50*/  HMMA.16816.F32.BF16 R80, R96.reuse, R50, R28 ;  /* 0x000000326050723c */ /* 0x040ff0000004181c */
[C---:B-1----:R-:W-:Y:S08]  /*18d60*/  HMMA.16816.F32.BF16 R84, R96.reuse, R8, R32 ;  /* 0x000000086054723c */ /* 0x042ff00000041820 */
[C---:B------:R-:W-:Y:S08]  /*18d70*/  HMMA.16816.F32.BF16 R88, R96.reuse, R10, R36 ;  /* 0x0000000a6058723c */ /* 0x040ff00000041824 */
[C---:B------:R-:W-:Y:S08]  /*18d80*/  HMMA.16816.F32.BF16 R104, R96.reuse, R106, R44 ;  /* 0x0000006a6068723c */ /* 0x040ff0000004182c */
[C---:B---3--:R-:W-:Y:S08]  /*18d90*/  HMMA.16816.F32.BF16 R100, R96.reuse, R12, R52 ;  /* 0x0000000c6064723c */ /* 0x048ff00000041834 */
[----:B------:R-:W-:Y:S08]  /*18da0*/  HMMA.16816.F32.BF16 R96, R96, R14, R4 ;  /* 0x0000000e6060723c */ /* 0x000ff00000041804 */
.L_x_2440:
[----:B------:R-:W-:-:S13]  /*18db0*/  ISETP.GE.AND P0, PT, R205, 0x1, PT ;  /* 0x00000001cd00780c */ /* 0x000fda0003f06270 */
[----:B------:R-:W-:Y:S05]  /*18dc0*/  @!P0 BRA `(.L_x_2449) ;  /* 0x0000461000008947 */ /* 0x000fea0003800000 */
[----:B------:R-:W-:Y:S02]  /*18dd0*/  MOV R123, R2 ;  /* 0x00000002007b7202 */ /* 0x000fe40000000f00 */
[----:B------:R-:W-:Y:S02]  /*18de0*/  MOV R121, R3 ;  /* 0x0000000300797202 */ /* 0x000fe40000000f00 */
.L_x_2458:
[----:B------:R-:W-:Y:S04]  /*18df0*/  DEPBAR.LE SB0, 0x0 ;  /* 0x000080000000791a */ /* 0x000fe80000000000 */
[----:B------:R-:W-:Y:S01]  /*18e00*/  WARPSYNC 0xffffffff ;  /* 0xffffffff00007948 */ /* 0x000fe20003800000 */
[----:B------:R-:W-:Y:S06]  /*18e10*/  BAR.SYNC.DEFER_BLOCKING 0x0 ;  /* 0x0000000000007b1d */ /* 0x000fec0000010000 */
[----:B------:R-:W-:Y:S01]  /*18e20*/  BSSY B0, `(.L_x_2450) ;  /* 0x0000044000007945 */ /* 0x000fe20003800000 */
[----:B------:R-:W-:-:S05]  /*18e30*/  @!P3 BRA `(.L_x_2451) ;  /* 0x000003f00000b947 */ /* 0x000fca0003800000 */
[----:B------:R-:W-:Y:S01]  /*18e40*/  IMAD.SHL.U32 R10, R205, 0x80, RZ ;  /* 0x00000080cd0a7824 */ /* 0x000fe200078e00ff */
[----:B------:R-:W2:Y:S04]  /*18e50*/  LD.E R9, [R118.64+0x170] ;  /* 0x0001700476097980 */ /* 0x000ea8000c101900 */
[----:B------:R-:W-:Y:S02]  /*18e60*/  IABS R5, R10 ;  /* 0x0000000a00057213 */ /* 0x000fe40000000000 */
        /* <DEDUP_REMOVED lines=8> */
[-C--:B------:R-:W-:Y:S04]  /*18ef0*/  LOP3.LUT R10, R10, R9.reuse, RZ, 0x3c, !PT ;  /* 0x000000090a0a7212 */ /* 0x080fe800078e3cff */
[----:B------:R-:W-:Y:S01]  /*18f00*/  ISETP.GE.AND P2, PT, R10, RZ, PT ;  /* 0x000000ff0a00720c */ /* 0x000fe20003f46270 */
[--C-:B-1----:R-:W-:Y:S02]  /*18f10*/  IMAD.MOV R3, RZ, RZ, -R13.reuse ;  /* 0x000000ffff037224 */ /* 0x102fe400078e0a0d */
[----:B------:R-:W-:Y:S02]  /*18f20*/  IMAD.MOV.U32 R12, RZ, RZ, RZ ;  /* 0x000000ffff0c7224 */ /* 0x000fe400078e00ff */
[----:B------:R-:W-:Y:S01]  /*18f30*/  IMAD R8, R3, R6, RZ ;  /* 0x0000000603087224 */ /* 0x000fe200078e02ff */
[----:B------:R-:W-:Y:S02]  /*18f40*/  IABS R3, R2 ;  /* 0x0000000200037213 */ /* 0x000fe40000000000 */
[----:B------:R-:W-:Y:S01]  /*18f50*/  LOP3.LUT R2, R2, R9, RZ, 0x3c, !PT ;  /* 0x0000000902027212 */ /* 0x000fe200078e3cff */
[----:B------:R-:W-:Y:S02]  /*18f60*/  IMAD.HI.U32 R8, R13, R8, R12 ;  /* 0x000000080d087227 */ /* 0x000fe400078e000c */
[----:B------:R-:W2:Y:S01]  /*18f70*/  LD.E.64 R12, [R118.64+0x28] ;  /* 0x00002804760c7980 */ /* 0x000ea2000c101b00 */
[----:B------:R-:W-:Y:S03]  /*18f80*/  ISETP.GE.AND P0, PT, R2, RZ, PT ;  /* 0x000000ff0200720c */ /* 0x000fe60003f06270 */
        /* <DEDUP_REMOVED lines=19> */
[----:B------:R-:W-:Y:S01]  /*190c0*/  SEL R5, R5, R8, !P1 ;  /* 0x0000000805057207 */ /* 0x000fe20004800000 */
[----:B------:R-:W3:Y:S01]  /*190d0*/  LD.E.64 R6, [R118.64+0x40] ;  /* 0x0000400476067980 */ /* 0x000ee2000c101b00 */
        /* <DEDUP_REMOVED lines=9> */
[-C--:B---3--:R-:W-:Y:S02]  /*19170*/  IMAD R4, R7, R9.reuse, RZ ;  /* 0x0000000907047224 */ /* 0x088fe400078e02ff */
[C---:B------:R-:W-:Y:S04]  /*19180*/  IMAD.WIDE.U32 R8, R6.reuse, R9, RZ ;  /* 0x0000000906087225 */ /* 0x040fe800078e00ff */
[----:B------:R-:W-:Y:S04]  /*19190*/  IMAD R4, R6, R5, R4 ;  /* 0x0000000506047224 */ /* 0x000fe800078e0204 */
[----:B------:R-:W-:Y:S02]  /*191a0*/  IMAD.IADD R9, R9, 0x1, R4 ;  /* 0x0000000109097824 */ /* 0x000fe400078e0204 */
[----:B----4-:R-:W-:Y:S04]  /*191b0*/  IMAD.IADD R3, R2, 0x1, -R3 ;  /* 0x0000000102037824 */ /* 0x010fe800078e0a03 */
[----:B--2---:R-:W-:Y:S01]  /*191c0*/  IMAD R5, R13, R3, RZ ;  /* 0x000000030d057224 */ /* 0x004fe200078e02ff */
[----:B------:R-:W-:Y:S01]  /*191d0*/  SHF.R.S32.HI R2, RZ, 0x1f, R3 ;  /* 0x0000001fff027819 */ /* 0x000fe20000011403 */
[----:B------:R-:W-:Y:S04]  /*191e0*/  IMAD.WIDE.U32 R8, R3, R12, R8 ;  /* 0x0000000c03087225 */ /* 0x000fe800078e0008 */
[----:B------:R-:W-:Y:S02]  /*191f0*/  IMAD R5, R12, R2, R5 ;  /* 0x000000020c057224 */ /* 0x000fe400078e0205 */
[----:B------:R-:W-:Y:S02]  /*19200*/  IMAD.MOV.U32 R3, RZ, RZ, R8 ;  /* 0x000000ffff037224 */ /* 0x000fe400078e0008 */
[----:B------:R-:W-:Y:S01]  /*19210*/  IMAD.IADD R4, R9, 0x1, R5 ;  /* 0x0000000109047824 */ /* 0x000fe200078e0205 */
[----:B------:R-:W-:-:S05]  /*19220*/  BRA `(.L_x_2452) ;  /* 0x0000003000007947 */ /* 0x000fca0003800000 */
.L_x_2451:
[----:B------:R-:W2:Y:S02]  /*19230*/  LD.E R3, [R118.64+0x40] ;  /* 0x0000400476037980 */ /* 0x000ea4000c101900 */
[----:B--2---:R-:W-:Y:S04]  /*19240*/  LEA R3, -R3, RZ, 0x7 ;  /* 0x000000ff03037211 */ /* 0x004fe800078e39ff */
[----:B------:R-:W-:Y:S02]  /*19250*/  SHF.R.S32.HI R4, RZ, 0x1f, R3 ;  /* 0x0000001fff047819 */ /* 0x000fe40000011403 */
.L_x_2452:
[----:B------:R-:W-:Y:S05]  /*19260*/  BSYNC B0 ;  /* 0x0000000000007941 */ /* 0x000fea0003800000 */
.L_x_2450:
[C---:B------:R-:W-:Y:S01]  /*19270*/  LOP3.LUT P5, RZ, R206.reuse, 0x1, RZ, 0xc0, !PT ;  /* 0x00000001ceff7812 */ /* 0x040fe200078ac0ff */
[----:B------:R-:W-:Y:S01]  /*19280*/  BSSY B1, `(.L_x_2453) ;  /* 0x000019a000017945 */ /* 0x000fe20003800000 */
[C---:B------:R-:W-:Y:S02]  /*19290*/  LEA R2, P1, R3.reuse, R148, 0x1 ;  /* 0x0000009403027211 */ /* 0x040fe400078208ff */
[C---:B------:R-:W-:Y:S02]  /*192a0*/  LOP3.LUT P4, RZ, R206.reuse, 0x2, RZ, 0xc0, !PT ;  /* 0x00000002ceff7812 */ /* 0x040fe4000788c0ff */
[CC--:B------:R-:W-:Y:S02]  /*192b0*/  IADD3 R7, P0, R3.reuse, R190.reuse, RZ ;  /* 0x000000be03077210 */ /* 0x0c0fe40007f1e0ff */
[-C--:B------:R-:W-:Y:S02]  /*192c0*/  LEA.HI.X R3, R3, R149.reuse, R4, 0x1, P1 ;  /* 0x0000009503037211 */ /* 0x080fe400008f0c04 */
[----:B------:R-:W-:Y:S01]  /*192d0*/  LOP3.LUT P2, RZ, R206, 0x4, RZ, 0xc0, !PT ;  /* 0x00000004ceff7812 */ /* 0x000fe2000784c0ff */
[--C-:B------:R-:W-:Y:S01]  /*192e0*/  IMAD.X R6, R4, 0x1, R191.reuse, P0 ;  /* 0x0000000104067824 */ /* 0x100fe200000e06bf */
[C---:B------:R-:W-:Y:S01]  /*192f0*/  IADD3 R5, P0, R7.reuse, R190, RZ ;  /* 0x000000be07057210 */ /* 0x040fe20007f1e0ff */
[----:B------:R-:W-:Y:S01]  /*19300*/  @!PT LDS RZ, [RZ] ;  /* 0x00000000fffff984 */ /* 0x000fe20000000800 */
[----:B------:R-:W-:Y:S01]  /*19310*/  @!PT LDS RZ, [RZ] ;  /* 0x00000000fffff984 */ /* 0x000fe20000000800 */
[----:B------:R-:W-:Y:S01]  /*19320*/  @!PT LDS RZ, [RZ] ;  /* 0x00000000fffff984 */ /* 0x000fe20000000800 */
[----:B------:R1:W-:Y:S01]  /*19330*/  @P5 LDGSTS.E.BYPASS.LTC128B.128 [R204+0x9000], [R2.64] ;  /* 0x0900000002cc5fae */ /* 0x0003e2000b901d44 */
[CC--:B------:R-:W-:Y:S03]  /*19340*/  @P5 LEA R14, P6, R7.reuse, R148.reuse, 0x1 ;  /* 0x00000094070e5211 */ /* 0x0c0fe600078c08ff */
[----:B------:R-:W-:Y:S01]  /*19350*/  @!P5 STS [R204+0x9000], RZ ;  /* 0x009000ffcc00d388 */ /* 0x000fe20000000800 */
[CCC-:B------:R-:W-:Y:S01]  /*19360*/  @P5 LEA.HI.X R15, R7.reuse, R149.reuse, R6.reuse, 0x1, P6 ;  /* 0x00000095070f5211 */ /* 0x1c0fe200030f0c06 */
[--C-:B------:R-:W-:Y:S01]  /*19370*/  IMAD.X R4, R6, 0x1, R191.reuse, P0 ;  /* 0x0000000106047824 */ /* 0x100fe200000e06bf */
[-C--:B------:R-:W-:Y:S01]  /*19380*/  @P4 LEA R10, P1, R7, R148.reuse, 0x1 ;  /* 0x00000094070a4211 */ /* 0x080fe200078208ff */
[----:B------:R-:W-:Y:S01]  /*19390*/  @!P5 STS [R204+0x9004], RZ ;  /* 0x009004ffcc00d388 */ /* 0x000fe20000000800 */
[-C--:B------:R-:W-:Y:S02]  /*193a0*/  @P5 LEA R12, P6, R5, R148.reuse, 0x1 ;  /* 0x00000094050c5211 */ /* 0x080fe400078c08ff */
[CC--:B------:R-:W-:Y:S01]  /*193b0*/  @P4 LEA.HI.X R11, R7.reuse, R149.reuse, R6, 0x1, P1 ;  /* 0x00000095070b4211 */ /* 0x0c0fe200008f0c06 */
[----:B------:R-:W-:Y:S01]  /*193c0*/  @!P5 STS.64 [R204+0x9008], RZ ;  /* 0x009008ffcc00d388 */ /* 0x000fe20000000a00 */
[-C--:B------:R-:W-:Y:S02]  /*193d0*/  @P2 LEA R8, P0, R7, R148.reuse, 0x1 ;  /* 0x0000009407082211 */ /* 0x080fe400078008ff */
[-C--:B------:R-:W-:Y:S01]  /*193e0*/  @P5 LEA.HI.X R13, R5, R149.reuse, R4, 0x1, P6 ;  /* 0x00000095050d5211 */ /* 0x080fe200030f0c04 */
[----:B------:R-:W-:Y:S01]  /*193f0*/  @!PT LDS RZ, [RZ] ;  /* 0x00000000fffff984 */ /* 0x000fe20000000800 */
[----:B------:R-:W-:Y:S01]  /*19400*/  @!PT LDS RZ, [RZ] ;  /* 0x00000000fffff984 */ /* 0x000fe20000000800 */
[----:B------:R-:W-:Y:S01]  /*19410*/  @!PT LDS RZ, [RZ] ;  /* 0x00000000fffff984 */ /* 0x000fe20000000800 */
[----:B------:R1:W-:Y:S01]  /*19420*/  @P4 LDGSTS.E.BYPASS.LTC128B.128 [R204+0xb000], [R2.64+0x40] ;  /* 0x0b00004002cc4fae */ /* 0x0003e2000b901d44 */
[-C--:B------:R-:W-:Y:S02]  /*19430*/  @P2 LEA.HI.X R9, R7, R149.reuse, R6, 0x1, P0 ;  /* 0x0000009507092211 */ /* 0x080fe400000f0c06 */
        /* <DEDUP_REMOVED lines=66> */
[----:B------:R-:W2:Y:S04]  /*19860*/  LDSM.16.M88.4 R132, [R188+0x3400] ;  /* 0x00340000bc84783b */ /* 0x000ea80000000200 */
[----:B------:R-:W5:Y:S04]  /*19870*/  LDSM.16.M88.4 R136, [R188+0x3800] ;  /* 0x00380000bc88783b */ /* 0x000f680000000200 */
[----:B------:R-:W0:Y:S04]  /*19880*/  LDGDEPBAR ;  /* 0x00000000000079af */ /* 0x000e280000000000 */
[----:B------:R-:W2:Y:S04]  /*19890*/  LDSM.16.M88.4 R140, [R188+0x3c00] ;  /* 0x003c0000bc8c783b */ /* 0x000ea80000000200 */
[----:B------:R-:W4:Y:S04]  /*198a0*/  LDSM.16.M88.4 R144, [R188+0x4000] ;  /* 0x00400000bc90783b */ /* 0x000f280000000200 */
[----:B------:R-:W4:Y:S04]  /*198b0*/  LDSM.16.M88.4 R48, [R188+0x4400] ;  /* 0x00440000bc30783b */ /* 0x000f280000000200 */
[----:B------:R-:W5:Y:S04]  /*198c0*/  LDSM.16.M88.4 R56, [R188+0x4800] ;  /* 0x00480000bc38783b */ /* 0x000f680000000200 */
[----:B------:R-:W5:Y:S04]  /*198d0*/  LDSM.16.M88.4 R64, [R188+0x4c00] ;  /* 0x004c0000bc40783b */ /* 0x000f680000000200 */
[----:B------:R-:W-:Y:S01]  /*198e0*/  LDSM.16.M88.4 R148, [R185+0x4000] ;  /* 0x00400000b994783b */ /* 0x000fe20000000200 */
[C---:B-1----:R-:W-:Y:S03]  /*198f0*/  HMMA.16816.F32.BF16 R4, R124.reuse, R128, RZ ;  /* 0x000000807c04723c */ /* 0x042fe600000418ff */
        /* <DEDUP_REMOVED lines=8> */
[C---:B----4-:R-:W-:Y:S03]  /*19980*/  HMMA.16816.F32.BF16 R16, R124.reuse, R134, RZ ;  /* 0x000000867c10723c */ /* 0x050fe600000418ff */
[----:B------:R-:W1:Y:S04]  /*19990*/  LDSM.16.M88.4 R132, [R185+0x3000] ;  /* 0x00300000b984783b */ /* 0x000e680000000200 */
[----:B------:R-:W-:Y:S01]  /*199a0*/  LDSM.16.M88.4 R172, [R189+0x2000] ;  /* 0x00200000bdac783b */ /* 0x000fe20000000200 */
[C---:B-----5:R-:W-:Y:S03]  /*199b0*/  HMMA.16816.F32.BF16 R20, R124.reuse, R136, RZ ;  /* 0x000000887c14723c */ /* 0x060fe600000418ff */
[----:B------:R-:W-:Y:S04]  /*199c0*/  LDSM.16.M88.4 R176, [R188+0x7000] ;  /* 0x00700000bcb0783b */ /* 0x000fe80000000200 */
[----:B------:R-:W-:Y:S01]  /*199d0*/  LDSM.16.M88.4 R180, [R185+0x8800] ;  /* 0x00880000b9b4783b */ /* 0x000fe20000000200 */
[C---:B------:R-:W-:Y:S03]  /*199e0*/  HMMA.16816.F32.BF16 R24, R124.reuse, R138, RZ ;  /* 0x0000008a7c18723c */ /* 0x040fe600000418ff */
[----:B------:R-:W2:Y:S05]  /*199f0*/  LDSM.16.M88.4 R136, [R185+0x3400] ;  /* 0x00340000b988783b */ /* 0x000eaa0000000200 */
        /* <DEDUP_REMOVED lines=31> */
[C---:B-1----:R-:W-:Y:S08]  /*19bf0*/  HMMA.16816.F32.BF16 R52, R128.reuse, R132, R52 ;  /* 0x000000848034723c */ /* 0x042ff00000041834 */
[C---:B------:R-:W-:Y:S01]  /*19c00*/  HMMA.16816.F32.BF16 R56, R128.reuse, R134, R56 ;  /* 0x000000868038723c */ /* 0x040fe20000041838 */
[----:B------:R-:W-:Y:S07]  /*19c10*/  LDSM.16.M88.4 R132, [R187+0x1000] ;  /* 0x00100000bb84783b */ /* 0x000fee0000000200 */
[C---:B--2---:R-:W-:Y:S08]  /*19c20*/  HMMA.16816.F32.BF16 R60, R128.reuse, R136, R60 ;  /* 0x00000088803c723c */ /* 0x044ff0000004183c */
        /* <DEDUP_REMOVED lines=98> */
[C---:B------:R-:W-:Y:S02]  /*1a250*/  IADD3 R125, R127.reuse, -0x100, RZ ;  /* 0xffffff007f7d7810 */ /* 0x040fe40007ffe0ff */
[----:B------:R-:W-:Y:S02]  /*1a260*/  IADD3 R127, R127, -0x80, RZ ;  /* 0xffffff807f7f7810 */ /* 0x000fe40007ffe0ff */
[-C--:B--2---:R-:W-:Y:S02]  /*1a270*/  IABS R122, R128.reuse ;  /* 0x00000080007a7213 */ /* 0x084fe40000000000 */
[-C--:B------:R-:W-:Y:S02]  /*1a280*/  IABS R120, R128.reuse ;  /* 0x0000008000787213 */ /* 0x080fe40000000000 */
[----:B------:R-:W1:Y:S03]  /*1a290*/  I2F.RP R2, R122 ;  /* 0x0000007a00027306 */ /* 0x000e660000209400 */
[----:B------:R-:W-:Y:S07]  /*1a2a0*/  IMAD.MOV R120, RZ, RZ, -R120 ;  /* 0x000000ffff787224 */ /* 0x000fee00078e0a78 */
[----:B-1----:R-:W1:Y:S02]  /*1a2b0*/  MUFU.RCP R2, R2 ;  /* 0x0000000200027308 */ /* 0x002e640000001000 */
[----:B-1----:R-:W-:Y:S02]  /*1a2c0*/  IADD3 R130, R2, 0xffffffe, RZ ;  /* 0x0ffffffe02827810 */ /* 0x002fe40007ffe0ff */
[----:B------:R-:W-:Y:S06]  /*1a2d0*/  IABS R2, R127 ;  /* 0x0000007f00027213 */ /* 0x000fec0000000000 */
[----:B------:R-:W1:Y:S01]  /*1a2e0*/  F2I.FTZ.U32.TRUNC.NTZ R131, R130 ;  /* 0x0000008200837305 */ /* 0x000e62000021f000 */
[----:B------:R-:W-:Y:S01]  /*1a2f0*/  LOP3.LUT R127, R127, R128, RZ, 0x3c, !PT ;  /* 0x000000807f7f7212 */ /* 0x000fe200078e3cff */
[--C-:B-1----:R-:W-:Y:S02]  /*1a300*/  IMAD.MOV R3, RZ, RZ, -R131.reuse ;  /* 0x000000ffff037224 */ /* 0x102fe400078e0a83 */
[----:B------:R-:W-:Y:S02]  /*1a310*/  IMAD.MOV.U32 R130, RZ, RZ, RZ ;  /* 0x000000ffff827224 */ /* 0x000fe400078e00ff */
[----:B------:R-:W-:Y:S01]  /*1a320*/  IMAD R126, R3, R122, RZ ;  /* 0x0000007a037e7224 */ /* 0x000fe200078e02ff */
[----:B------:R-:W-:Y:S02]  /*1a330*/  IABS R3, R125 ;  /* 0x0000007d00037213 */ /* 0x000fe40000000000 */
[----:B------:R-:W-:Y:S01]  /*1a340*/  LOP3.LUT R125, R125, R128, RZ, 0x3c, !PT ;  /* 0x000000807d7d7212 */ /* 0x000fe200078e3cff */
[----:B------:R-:W-:Y:S02]  /*1a350*/  IMAD.HI.U32 R126, R131, R126, R130 ;  /* 0x0000007e837e7227 */ /* 0x000fe400078e0082 */
[----:B------:R-:W2:Y:S04]  /*1a360*/  LD.E.64 R130, [R118.64+0x20] ;  /* 0x0000200476827980 */ /* 0x000ea8000c101b00 */
[----:B------:R-:W-:Y:S04]  /*1a370*/  IMAD.HI.U32 R124, R126, R3, RZ ;  /* 0x000000037e7c7227 */ /* 0x000fe800078e00ff */
[----:B------:R-:W-:Y:S02]  /*1a380*/  IMAD R3, R124, R120, R3 ;  /* 0x000000787c037224 */ /* 0x000fe400078e0203 */
[----:B------:R-:W-:Y:S03]  /*1a390*/  IMAD.HI.U32 R129, R126, R2, RZ ;  /* 0x000000027e817227 */ /* 0x000fe600078e00ff */
[C---:B------:R-:W-:Y:S01]  /*1a3a0*/  ISETP.GT.U32.AND P6, PT, R122.reuse, R3, PT ;  /* 0x000000037a00720c */ /* 0x040fe20003fc4070 */
        /* <DEDUP_REMOVED lines=11> */
[----:B------:R-:W-:Y:S02]  /*1a460*/  ISETP.GE.AND P1, PT, R127, RZ, PT ;  /* 0x000000ff7f00720c */ /* 0x000fe40003f26270 */
[----:B------:R-:W3:Y:S01]  /*1a470*/  LD.E.64 R126, [R118.64+0x38] ;  /* 0x00003804767e7980 */ /* 0x000ee2000c101b00 */
        /* <DEDUP_REMOVED lines=27> */
.L_x_2456:
[----:B------:R-:W2:Y:S02]  /*1a630*/  LD.E R127, [R118.64+0x38] ;  /* 0x00003804767f7980 */ /* 0x000ea4000c101900 */
[----:B--2---:R-:W-:Y:S04]  /*1a640*/  LEA R127, -R127, RZ, 0x7 ;  /* 0x000000ff7f7f7211 */ /* 0x004fe800078e39ff */
[----:B------:R-:W-:Y:S02]  /*1a650*/  SHF.R.S32.HI R2, RZ, 0x1f, R127 ;  /* 0x0000001fff027819 */ /* 0x000fe4000001147f */
.L_x_2457:
[----:B------:R-:W-:Y:S05]  /*1a660*/  BSYNC B0 ;  /* 0x0000000000007941 */ /* 0x000fea0003800000 */
.L_x_2455:
        /* <DEDUP_REMOVED lines=29> */
[CC--:B------:R-:W-:Y:S02]  /*1a840*/  @P2 LEA.HI.X R135, R3.reuse, R195.reuse, R2, 0x1, P0 ;  /* 0x000000c303872211 */ /* 0x0c0fe400000f0c02 */
[----:B------:R-:W-:Y:S01]  /*1a850*/  IADD3 R120, P6, R3, R192, RZ ;  /* 0x000000c003787210 */ /* 0x000fe20007fde0ff */
[----:B------:R-:W-:Y:S01]  /*1a860*/  @!PT LDS RZ, [RZ] ;  /* 0x00000000fffff984 */ /* 0x000fe20000000800 */
[----:B------:R-:W-:Y:S01]  /*1a870*/  @!PT LDS RZ, [RZ] ;  /* 0x00000000fffff984 */ /* 0x000fe20000000800 */
[----:B------:R-:W-:Y:S01]  /*1a880*/  @!PT LDS RZ, [RZ] ;  /* 0x00000000fffff984 */ /* 0x000fe20000000800 */
[----:B------:R1:W-:Y:S03]  /*1a890*/  @P2 LDGSTS.E.BYPASS.LTC128B.128 [R204+0x7000], [R132.64+0x80] ;  /* 0x0700008084cc2fae */ /* 0x0003e6000b901d44 */
[CC--:B------:R-:W-:Y:S01]  /*1a8a0*/  @P4 LEA R138, P1, R120.reuse, R194.reuse, 0x1 ;  /* 0x000000c2788a4211 */ /* 0x0c0fe200078208ff */
[----:B------:R1:W-:Y:S01]  /*1a8b0*/  @!P2 STS.128 [R204+0x7000], RZ ;  /* 0x007000ffcc00a388 */ /* 0x0003e20000000c00 */
[-C--:B------:R-:W-:Y:S01]  /*1a8c0*/  @P2 LEA R142, P0, R120, R194.reuse, 0x1 ;  /* 0x000000c2788e2211 */ /* 0x080fe200078008ff */
[----:B------:R-:W-:Y:S01]  /*1a8d0*/  IMAD.X R2, R2, 0x1, R193, P6 ;  /* 0x0000000102027824 */ /* 0x000fe200030e06c1 */
[C---:B------:R-:W-:Y:S01]  /*1a8e0*/  @P5 LEA R140, P6, R120.reuse, R194, 0x1 ;  /* 0x000000c2788c5211 */ /* 0x040fe200078c08ff */
[----:B------:R-:W-:Y:S01]  /*1a8f0*/  @!PT LDS RZ, [RZ] ;  /* 0x00000000fffff984 */ /* 0x000fe20000000800 */
[----:B------:R-:W-:Y:S01]  /*1a900*/  @!PT LDS RZ, [RZ] ;  /* 0x00000000fffff984 */ /* 0x000fe20000000800 */
[----:B------:R-:W-:Y:S01]  /*1a910*/  @!PT LDS RZ, [RZ] ;  /* 0x00000000fffff984 */ /* 0x000fe20000000800 */
[----:B------:R1:W-:Y:S01]  /*1a920*/  @P5 LDGSTS.E.BYPASS.LTC128B.128 [R204+0x3800], [R130.64] ;  /* 0x0380000082cc5fae */ /* 0x0003e2000b901d44 */
[----:B------:R-:W-:Y:S02]  /*1a930*/  IMAD.MOV.U32 R194, RZ, RZ, R132 ;  /* 0x000000ffffc27224 */ /* 0x000fe400078e0084 */
[CCC-:B------:R-:W-:Y:S01]  /*1a940*/  @P5 LEA.HI.X R141, R120.reuse, R195.reuse, R2.reuse, 0x1, P6 ;  /* 0x000000c3788d5211 */ /* 0x1c0fe200030f0c02 */
[----:B------:R1:W-:Y:S01]  /*1a950*/  @!P5 STS.128 [R204+0x3800], RZ ;  /* 0x003800ffcc00d388 */ /* 0x0003e20000000c00 */
[CCC-:B------:R-:W-:Y:S02]  /*1a960*/  @P4 LEA.HI.X R139, R120.reuse, R195.reuse, R2.reuse, 0x1, P1 ;  /* 0x000000c3788b4211 */ /* 0x1c0fe400008f0c02 */
[----:B------:R-:W-:Y:S01]  /*1a970*/  @P2 LEA.HI.X R143, R120, R195, R2, 0x1, P0 ;  /* 0x000000c3788f2211 */ /* 0x000fe200000f0c02 */
[----:B------:R-:W-:Y:S01]  /*1a980*/  @!PT LDS RZ, [RZ] ;  /* 0x00000000fffff984 */ /* 0x000fe20000000800 */
[----:B------:R-:W-:Y:S01]  /*1a990*/  @!PT LDS RZ, [RZ] ;  /* 0x00000000fffff984 */ /* 0x000fe20000000800 */
[----:B------:R-:W-:Y:S01]  /*1a9a0*/  @!PT LDS RZ, [RZ] ;  /* 0x00000000fffff984 */ /* 0x000fe20000000800 */
[----:B------:R1:W-:Y:S01]  /*1a9b0*/  @P4 LDGSTS.E.BYPASS.LTC128B.128 [R204+0x5800], [R126.64+0x40] ;  /* 0x058000407ecc4fae */ /* 0x0003e2000b901d44 */
[----:B------:R-:W-:Y:S03]  /*1a9c0*/  IMAD.MOV.U32 R195, RZ, RZ, R133 ;  /* 0x000000ffffc37224 */ /* 0x000fe600078e0085 */
        /* <DEDUP_REMOVED lines=37> */
.L_x_2454:
[----:B------:R-:W-:Y:S05]  /*1ac20*/  BSYNC B1 ;  /* 0x0000000000017941 */ /* 0x000fea0003800000 */
.L_x_2453:
[----:B------:R-:W2:Y:S01]  /*1ac30*/  LD.E R122, [R118.64+0xdc] ;  /* 0x0000dc04767a7980 */ /* 0x000ea2000c101900 */
        /* <DEDUP_REMOVED lines=8> */
[----:B------:R-:W1:Y:S01]  /*1acc0*/  I2F R140, R140 ;  /* 0x0000008c008c7306 */ /* 0x000e620000201400 */
[C---:B------:R-:W-:Y:S02]  /*1acd0*/  IADD3 R132, R2.reuse, 0x31, RZ ;  /* 0x0000003102847810 */ /* 0x040fe40007ffe0ff */
[C---:B------:R-:W-:Y:S02]  /*1ace0*/  IADD3 R130, R2.reuse, 0x29, RZ ;  /* 0x0000002902827810 */ /* 0x040fe40007ffe0ff */
[C---:B------:R-:W-:Y:S02]  /*1acf0*/  IADD3 R131, R2.reuse, 0x40, RZ ;  /* 0x0000004002837810 */ /* 0x040fe40007ffe0ff */
[C---:B------:R-:W-:Y:S02]  /*1ad00*/  IADD3 R129, R2.reuse, 0x48, RZ ;  /* 0x0000004802817810 */ /* 0x040fe40007ffe0ff */
[C---:B------:R-:W-:Y:S01]  /*1ad10*/  IADD3 R128, R2.reuse, 0x39, RZ ;  /* 0x0000003902807810 */ /* 0x040fe20007ffe0ff */
[----:B------:R-:W3:Y:S01]  /*1ad20*/  I2F R127, R127 ;  /* 0x0000007f007f7306 */ /* 0x000ee20000201400 */
[C---:B------:R-:W-:Y:S02]  /*1ad30*/  IADD3 R138, R2.reuse, 0x11, RZ ;  /* 0x00000011028a7810 */ /* 0x040fe40007ffe0ff */
[C---:B------:R-:W-:Y:S02]  /*1ad40*/  IADD3 R126, R2.reuse, 0x19, RZ ;  /* 0x00000019027e7810 */ /* 0x040fe40007ffe0ff */
[C---:B------:R-:W-:Y:S02]  /*1ad50*/  IADD3 R124, R2.reuse, 0x41, RZ ;  /* 0x00000041027c7810 */ /* 0x040fe40007ffe0ff */
[C---:B------:R-:W-:Y:S02]  /*1ad60*/  IADD3 R120, R2.reuse, 0x49, RZ ;  /* 0x0000004902787810 */ /* 0x040fe40007ffe0ff */
[C---:B------:R-:W-:Y:S01]  /*1ad70*/  IADD3 R3, R2.reuse, 0x51, RZ ;  /* 0x0000005102037810 */ /* 0x040fe20007ffe0ff */
[----:B------:R-:W4:Y:S01]  /*1ad80*/  I2F R138, R138 ;  /* 0x0000008a008a7306 */ /* 0x000f220000201400 */
[C---:B------:R-:W-:Y:S02]  /*1ad90*/  IADD3 R139, R2.reuse, 0x20, RZ ;  /* 0x00000020028b7810 */ /* 0x040fe40007ffe0ff */
[C---:B------:R-:W-:Y:S02]  /*1ada0*/  IADD3 R145, R2.reuse, 0x8, RZ ;  /* 0x0000000802917810 */ /* 0x040fe40007ffe0ff */
[C---:B------:R-:W-:Y:S02]  /*1adb0*/  IADD3 R141, R2.reuse, 0x18, RZ ;  /* 0x00000018028d7810 */ /* 0x040fe40007ffe0ff */
[C---:B------:R-:W-:Y:S02]  /*1adc0*/  IADD3 R134, R2.reuse, 0x21, RZ ;  /* 0x0000002102867810 */ /* 0x040fe40007ffe0ff */
[C---:B------:R-:W-:Y:S01]  /*1add0*/  IADD3 R143, R2.reuse, 0x10, RZ ;  /* 0x00000010028f7810 */ /* 0x040fe20007ffe0ff */
[----:B------:R-:W5:Y:S01]  /*1ade0*/  I2F R126, R126 ;  /* 0x0000007e007e7306 */ /* 0x000f620000201400 */
[----:B------:R-:W-:Y:S09]  /*1adf0*/  IADD3 R125, R2, 0x50, RZ ;  /* 0x00000050027d7810 */ /* 0x000ff20007ffe0ff */
[----:B------:R-:W1:Y:S10]  /*1ae00*/  I2F R139, R139 ;  /* 0x0000008b008b7306 */ /* 0x000e740000201400 */
        /* <DEDUP_REMOVED lines=13> */
[----:B------:R-:W3:Y:S10]  /*1aee0*/  I2F R120, R120 ;  /* 0x0000007800787306 */ /* 0x000ef40000201400 */
[----:B------:R-:W2:Y:S10]  /*1aef0*/  I2F R125, R125 ;  /* 0x0000007d007d7306 */ /* 0x000eb40000201400 */
[----:B------:R-:W2:Y:S01]  /*1af00*/  I2F R3, R3 ;  /* 0x0000000300037306 */ /* 0x000ea20000201400 */
[CC--:B-1----:R-:W-:Y:S02]  /*1af10*/  FFMA.FTZ R7, R0.reuse, R140.reuse, R7 ;  /* 0x0000008c00077223 */ /* 0x0c2fe40000010007 */
[----:B------:R-:W-:Y:S01]  /*1af20*/  FFMA.FTZ R5, R0, R140, R5 ;  /* 0x0000008c00057223 */ /* 0x000fe20000010005 */
[----:B------:R-:W-:Y:S01]  /*1af30*/  IADD3 R140, R2, 0x58, RZ ;  /* 0x00000058028c7810 */ /* 0x000fe20007ffe0ff */
[CC--:B---3--:R-:W-:Y:S02]  /*1af40*/  FFMA.FTZ R11, R0.reuse, R127.reuse, R11 ;  /* 0x0000007f000b7223 */ /* 0x0c8fe4000001000b */
[C---:B------:R-:W-:Y:S02]  /*1af50*/  FFMA.FTZ R9, R0.reuse, R127, R9 ;  /* 0x0000007f00097223 */ /* 0x040fe40000010009 */
[CC--:B----4-:R-:W-:Y:S01]  /*1af60*/  FFMA.FTZ R15, R0.reuse, R138.reuse, R15 ;  /* 0x0000008a000f7223 */ /* 0x0d0fe2000001000f */
[----:B------:R1:W3:Y:S01]  /*1af70*/  I2F R127, R140 ;  /* 0x0000008c007f7306 */ /* 0x0002e20000201400 */
[----:B------:R-:W-:Y:S01]  /*1af80*/  FFMA.FTZ R13, R0, R138, R13 ;  /* 0x0000008a000d7223 */ /* 0x000fe2000001000d */
[----:B------:R-:W-:Y:S01]  /*1af90*/  IADD3 R138, R2, 0x59, RZ ;  /* 0x00000059028a7810 */ /* 0x000fe20007ffe0ff */
[CC--:B-----5:R-:W-:Y:S02]  /*1afa0*/  FFMA.FTZ R19, R0.reuse, R126.reuse, R19 ;  /* 0x0000007e00137223 */ /* 0x0e0fe40000010013 */
[C---:B------:R-:W-:Y:S02]  /*1afb0*/  FFMA.FTZ R17, R0.reuse, R126, R17 ;  /* 0x0000007e00117223 */ /* 0x040fe40000010011 */
[CC--:B------:R-:W-:Y:S02]  /*1afc0*/  FFMA.FTZ R6, R0.reuse, R147.reuse, R6 ;  /* 0x0000009300067223 */ /* 0x0c0fe40000010006 */
[C---:B------:R-:W-:Y:S01]  /*1afd0*/  FFMA.FTZ R4, R0.reuse, R147, R4 ;  /* 0x0000009300047223 */ /* 0x040fe20000010004 */
[----:B------:R4:W5:Y:S01]  /*1afe0*/  I2F R126, R138 ;  /* 0x0000008a007e7306 */ /* 0x0009620000201400 */
[CC--:B------:R-:W-:Y:S02]  /*1aff0*/  FFMA.FTZ R22, R0.reuse, R139.reuse, R22 ;  /* 0x0000008b00167223 */ /* 0x0c0fe40000010016 */
[----:B------:R-:W-:Y:S01]  /*1b000*/  FFMA.FTZ R20, R0, R139, R20 ;  /* 0x0000008b00147223 */ /* 0x000fe20000010014 */
[----:B------:R-:W-:Y:S01]  /*1b010*/  IADD3 R139, R2, 0x60, RZ ;  /* 0x00000060028b7810 */ /* 0x000fe20007ffe0ff */
[CC--:B------:R-:W-:Y:S02]  /*1b020*/  FFMA.FTZ R26, R0.reuse, R133.reuse, R26 ;  /* 0x00000085001a7223 */ /* 0x0c0fe4000001001a */
[C---:B------:R-:W-:Y:S02]  /*1b030*/  FFMA.FTZ R24, R0.reuse, R133, R24 ;  /* 0x0000008500187223 */ /* 0x040fe40000010018 */
[C---:B------:R-:W-:Y:S01]  /*1b040*/  FFMA.FTZ R10, R0.reuse, R145, R10 ;  /* 0x00000091000a7223 */ /* 0x040fe2000001000a */
[----:B------:R3:W2:Y:S01]  /*1b050*/  I2F R133, R139 ;  /* 0x0000008b00857306 */ /* 0x0006a20000201400 */
[CC--:B------:R-:W-:Y:S02]  /*1b060*/  FFMA.FTZ R18, R0.reuse, R141.reuse, R18 ;  /* 0x0000008d00127223 */ /* 0x0c0fe40000010012 */
[----:B------:R-:W-:Y:S01]  /*1b070*/  FFMA.FTZ R16, R0, R141, R16 ;  /* 0x0000008d00107223 */ /* 0x000fe20000010010 */
[----:B-1----:R-:W-:Y:S01]  /*1b080*/  FMNMX.FTZ R140, R6, R123, !PT ;  /* 0x0000007b068c7209 */ /* 0x002fe20007810000 */
[C---:B------:R-:W-:Y:S02]  /*1b090*/  FFMA.FTZ R8, R0.reuse, R145, R8 ;  /* 0x0000009100087223 */ /* 0x040fe40000010008 */
[C---:B------:R-:W-:Y:S01]  /*1b0a0*/  FFMA.FTZ R23, R0.reuse, R134, R23 ;  /* 0x0000008600177223 */ /* 0x040fe20000010017 */
[----:B------:R-:W-:Y:S01]  /*1b0b0*/  FMNMX.FTZ R141, R7, R140, !PT ;  /* 0x0000008c078d7209 */ /* 0x000fe20007810000 */
[----:B------:R-:W-:Y:S01]  /*1b0c0*/  FFMA.FTZ R21, R0, R134, R21 ;  /* 0x0000008600157223 */ /* 0x000fe20000010015 */
[----:B------:R-:W-:Y:S01]  /*1b0d0*/  FMNMX.FTZ R140, R4, R121, !PT ;  /* 0x00000079048c7209 */ /* 0x000fe20007810000 */
[----:B------:R-:W-:Y:S01]  /*1b0e0*/  FFMA.FTZ R14, R0, R143, R14 ;  /* 0x0000008f000e7223 */ /* 0x000fe2000001000e */
[----:B------:R-:W-:Y:S01]  /*1b0f0*/  FMNMX.FTZ R134, R10, R141, !PT ;  /* 0x0000008d0a867209 */ /* 0x000fe20007810000 */
[C---:B------:R-:W-:Y:S01]  /*1b100*/  FFMA.FTZ R12, R0.reuse, R143, R12 ;  /* 0x0000008f000c7223 */ /* 0x040fe2000001000c */
[----:B------:R-:W-:Y:S01]  /*1b110*/  FMNMX.FTZ R141, R5, R140, !PT ;  /* 0x0000008c058d7209 */ /* 0x000fe20007810000 */
[CC--:B------:R-:W-:Y:S01]  /*1b120*/  FFMA.FTZ R30, R0.reuse, R137.reuse, R30 ;  /* 0x00000089001e7223 */ /* 0x0c0fe2000001001e */
[----:B------:R-:W-:Y:S01]  /*1b130*/  FMNMX.FTZ R143, R11, R134, !PT ;  /* 0x000000860b8f7209 */ /* 0x000fe20007810000 */
[----:B------:R-:W-:Y:S01]  /*1b140*/  FFMA.FTZ R28, R0, R137, R28 ;  /* 0x00000089001c7223 */ /* 0x000fe2000001001c */
[----:B----4-:R-:W-:Y:S01]  /*1b150*/  FMNMX.FTZ R138, R8, R141, !PT ;  /* 0x0000008d088a7209 */ /* 0x010fe20007810000 */
[----:B------:R-:W-:Y:S01]  /*1b160*/  FFMA.FTZ R34, R0, R135, R34 ;  /* 0x0000008700227223 */ /* 0x000fe20000010022 */
[----:B------:R-:W-:Y:S01]  /*1b170*/  FMNMX.FTZ R134, R14, R143, !PT ;  /* 0x0000008f0e867209 */ /* 0x000fe20007810000 */
[C---:B------:R-:W-:Y:S01]  /*1b180*/  FFMA.FTZ R32, R0.reuse, R135, R32 ;  /* 0x0000008700207223 */ /* 0x040fe20000010020 */
[----:B------:R-:W-:Y:S01]  /*1b190*/  FMNMX.FTZ R143, R9, R138, !PT ;  /* 0x0000008a098f7209 */ /* 0x000fe20007810000 */
[C---:B------:R-:W-:Y:S01]  /*1b1a0*/  FFMA.FTZ R31, R0.reuse, R132, R31 ;  /* 0x00000084001f7223 */ /* 0x040fe2000001001f */
[----:B------:R-:W-:Y:S01]  /*1b1b0*/  FMNMX.FTZ R141, R15, R134, !PT ;  /* 0x000000860f8d7209 */ /* 0x000fe20007810000 */
[----:B------:R-:W-:Y:S01]  /*1b1c0*/  FFMA.FTZ R29, R0, R132, R29 ;  /* 0x00000084001d7223 */ /* 0x000fe2000001001d */
[----:B------:R-:W-:Y:S01]  /*1b1d0*/  FMNMX.FTZ R134, R12, R143, !PT ;  /* 0x0000008f0c867209 */ /* 0x000fe20007810000 */
[-C--:B------:R-:W-:Y:S01]  /*1b1e0*/  FFMA.FTZ R27, R0, R130.reuse, R27 ;  /* 0x00000082001b7223 */ /* 0x080fe2000001001b */
[----:B------:R-:W-:Y:S01]  /*1b1f0*/  IADD3 R137, R2, 0x68, RZ ;  /* 0x0000006802897810 */ /* 0x000fe20007ffe0ff */
[----:B------:R-:W-:Y:S01]  /*1b200*/  FFMA.FTZ R25, R0, R130, R25 ;  /* 0x0000008200197223 */ /* 0x000fe20000010019 */
[----:B------:R-:W-:Y:S01]  /*1b210*/  FMNMX.FTZ R138, R18, R141, !PT ;  /* 0x0000008d128a7209 */ /* 0x000fe20007810000 */
[CC--:B------:R-:W-:Y:S01]  /*1b220*/  FFMA.FTZ R38, R0.reuse, R131.reuse, R38 ;  /* 0x0000008300267223 */ /* 0x0c0fe20000010026 */
[----:B------:R-:W-:Y:S01]  /*1b230*/  FMNMX.FTZ R141, R13, R134, !PT ;  /* 0x000000860d8d7209 */ /* 0x000fe20007810000 */
[----:B------:R1:W4:Y:S01]  /*1b240*/  I2F R135, R137 ;  /* 0x0000008900877306 */ /* 0x0003220000201400 */
[----:B---3--:R-:W-:Y:S01]  /*1b250*/  FMNMX.FTZ R139, R19, R138, !PT ;  /* 0x0000008a138b7209 */ /* 0x008fe20007810000 */
[----:B------:R-:W-:Y:S01]  /*1b260*/  FFMA.FTZ R36, R0, R131, R36 ;  /* 0x0000008300247223 */ /* 0x000fe20000010024 */
[----:B------:R-:W-:Y:S01]  /*1b270*/  FMNMX.FTZ R134, R16, R141, !PT ;  /* 0x0000008d10867209 */ /* 0x000fe20007810000 */
[----:B------:R-:W-:Y:S01]  /*1b280*/  FFMA.FTZ R42, R0, R129, R42 ;  /* 0x00000081002a7223 */ /* 0x000fe2000001002a */
[----:B------:R-:W-:Y:S01]  /*1b290*/  FMNMX.FTZ R132, R22, R139, !PT ;  /* 0x0000008b16847209 */ /* 0x000fe20007810000 */
[C---:B------:R-:W-:Y:S01]  /*1b2a0*/  FFMA.FTZ R40, R0.reuse, R129, R40 ;  /* 0x0000008100287223 */ /* 0x040fe20000010028 */
[----:B------:R-:W-:Y:S01]  /*1b2b0*/  FMNMX.FTZ R139, R17, R134, !PT ;  /* 0x00000086118b7209 */ /* 0x000fe20007810000 */
[C---:B------:R-:W-:Y:S01]  /*1b2c0*/  FFMA.FTZ R35, R0.reuse, R128, R35 ;  /* 0x0000008000237223 */ /* 0x040fe20000010023 */
[----:B------:R-:W-:Y:S01]  /*1b2d0*/  FMNMX.FTZ R141, R23, R132, !PT ;  /* 0x00000084178d7209 */ /* 0x000fe20007810000 */
[-C--:B------:R-:W-:Y:S01]  /*1b2e0*/  FFMA.FTZ R39, R0, R124.reuse, R39 ;  /* 0x0000007c00277223 */ /* 0x080fe20000010027 */
[----:B------:R-:W-:Y:S01]  /*1b2f0*/  FMNMX.FTZ R134, R20, R139, !PT ;  /* 0x0000008b14867209 */ /* 0x000fe20007810000 */
        /* <DEDUP_REMOVED lines=8> */
[----:B--2---:R-:W-:Y:S01]  /*1b380*/  FFMA.FTZ R46, R0, R125, R46 ;  /* 0x0000007d002e7223 */ /* 0x004fe2000001002e */
[----:B------:R-:W-:Y:S01]  /*1b390*/  IADD3 R131, R2, 0x70, RZ ;  /* 0x0000007002837810 */ /* 0x000fe20007ffe0ff */
[----:B------:R-:W-:Y:S01]  /*1b3a0*/  FFMA.FTZ R47, R0, R3, R47 ;  /* 0x00000003002f7223 */ /* 0x000fe2000001002f */
[----:B------:R-:W-:Y:S01]  /*1b3b0*/  FMNMX.FTZ R134, R30, R139, !PT ;  /* 0x0000008b1e867209 */ /* 0x000fe20007810000 */
[C---:B------:R-:W-:Y:S01]  /*1b3c0*/  FFMA.FTZ R45, R0.reuse, R3, R45 ;  /* 0x00000003002d7223 */ /* 0x040fe2000001002d */
[----:B------:R-:W-:Y:S01]  /*1b3d0*/  FMNMX.FTZ R139, R25, R132, !PT ;  /* 0x00000084198b7209 */ /* 0x000fe20007810000 */
[----:B------:R-:W2:Y:S01]  /*1b3e0*/  I2F R129, R131 ;  /* 0x0000008300817306 */ /* 0x000ea20000201400 */
[----:B-1----:R-:W-:Y:S01]  /*1b3f0*/  FMNMX.FTZ R137, R31, R134, !PT ;  /* 0x000000861f897209 */ /* 0x002fe20007810000 */
[----:B------:R-:W-:Y:S01]  /*1b400*/  FFMA.FTZ R44, R0, R125, R44 ;  /* 0x0000007d002c7223 */ /* 0x000fe2000001002c */
[----:B------:R-:W-:Y:S01]  /*1b410*/  FMNMX.FTZ R132, R28, R139, !PT ;  /* 0x0000008b1c847209 */ /* 0x000fe20007810000 */
[----:B------:R-:W-:Y:S01]  /*1b420*/  FFMA.FTZ R50, R0, R127, R50 ;  /* 0x0000007f00327223 */ /* 0x000fe20000010032 */
[----:B------:R-:W-:Y:S01]  /*1b430*/  FMNMX.FTZ R124, R34, R137, !PT ;  /* 0x00000089227c7209 */ /* 0x000fe20007810000 */
[C---:B------:R-:W-:Y:S01]  /*1b440*/  FFMA.FTZ R48, R0.reuse, R127, R48 ;  /* 0x0000007f00307223 */ /* 0x040fe20000010030 */
[----:B------:R-:W-:Y:S01]  /*1b450*/  FMNMX.FTZ R137, R29, R132, !PT ;  /* 0x000000841d897209 */ /* 0x000fe20007810000 */
[C---:B-----5:R-:W-:Y:S01]  /*1b460*/  FFMA.FTZ R51, R0.reuse, R126, R51 ;  /* 0x0000007e00337223 */ /* 0x060fe20000010033 */
[----:B------:R-:W-:Y:S01]  /*1b470*/  FMNMX.FTZ R139, R35, R124, !PT ;  /* 0x0000007c238b7209 */ /* 0x000fe20007810000 */
[----:B------:R-:W-:Y:S01]  /*1b480*/  FFMA.FTZ R49, R0, R126, R49 ;  /* 0x0000007e00317223 */ /* 0x000fe20000010031 */
[----:B------:R-:W-:Y:S01]  /*1b490*/  FMNMX.FTZ R132, R32, R137, !PT ;  /* 0x0000008920847209 */ /* 0x000fe20007810000 */
[----:B------:R-:W-:Y:S01]  /*1b4a0*/  FFMA.FTZ R54, R0, R133, R54 ;  /* 0x0000008500367223 */ /* 0x000fe20000010036 */
[----:B------:R-:W-:Y:S01]  /*1b4b0*/  FMNMX.FTZ R124, R38, R139, !PT ;  /* 0x0000008b267c7209 */ /* 0x000fe20007810000 */
[C---:B------:R-:W-:Y:S01]  /*1b4c0*/  FFMA.FTZ R52, R0.reuse, R133, R52 ;  /* 0x0000008500347223 */ /* 0x040fe20000010034 */
[----:B------:R-:W-:Y:S01]  /*1b4d0*/  FMNMX.FTZ R139, R33, R132, !PT ;  /* 0x00000084218b7209 */ /* 0x000fe20007810000 */
[-C--:B----4-:R-:W-:Y:S01]  /*1b4e0*/  FFMA.FTZ R58, R0, R135.reuse, R58 ;  /* 0x00000087003a7223 */ /* 0x090fe2000001003a */
[----:B------:R-:W-:Y:S01]  /*1b4f0*/  IADD3 R130, R2, 0x61, RZ ;  /* 0x0000006102827810 */ /* 0x000fe20007ffe0ff */
[----:B------:R-:W-:Y:S01]  /*1b500*/  FFMA.FTZ R56, R0, R135, R56 ;  /* 0x0000008700387223 */ /* 0x000fe20000010038 */
[----:B------:R-:W-:Y:S02]  /*1b510*/  FMNMX.FTZ R137, R39, R124, !PT ;  /* 0x0000007c27897209 */ /* 0x000fe40007810000 */
[----:B------:R-:W-:Y:S02]  /*1b520*/  FMNMX.FTZ R124, R36, R139, !PT ;  /* 0x0000008b247c7209 */ /* 0x000fe40007810000 */
[----:B------:R-:W1:Y:S01]  /*1b530*/  I2F R130, R130 ;  /* 0x0000008200827306 */ /* 0x000e620000201400 */
[----:B------:R-:W-:Y:S01]  /*1b540*/  FMNMX.FTZ R132, R42, R137, !PT ;  /* 0x000000892a847209 */ /* 0x000fe20007810000 */
[CC--:B--2---:R-:W-:Y:S01]  /*1b550*/  FFMA.FTZ R62, R0.reuse, R129.reuse, R62 ;  /* 0x00000081003e7223 */ /* 0x0c4fe2000001003e */
[----:B------:R-:W-:Y:S01]  /*1b560*/  FMNMX.FTZ R131, R37, R124, !PT ;  /* 0x0000007c25837209 */ /* 0x000fe20007810000 */
[----:B------:R-:W-:Y:S01]  /*1b570*/  FFMA.FTZ R60, R0, R129, R60 ;  /* 0x00000081003c7223 */ /* 0x000fe2000001003c */
[----:B------:R-:W-:Y:S02]  /*1b580*/  IADD3 R128, R2, 0x69, RZ ;  /* 0x0000006902807810 */ /* 0x000fe40007ffe0ff */
[----:B------:R-:W-:Y:S02]  /*1b590*/  FMNMX.FTZ R3, R43, R132, !PT ;  /* 0x000000842b037209 */ /* 0x000fe40007810000 */
[----:B------:R-:W-:Y:S02]  /*1b5a0*/  FMNMX.FTZ R132, R40, R131, !PT ;  /* 0x0000008328847209 */ /* 0x000fe40007810000 */
[----:B------:R-:W2:Y:S01]  /*1b5b0*/  I2F R128, R128 ;  /* 0x0000008000807306 */ /* 0x000ea20000201400 */
[----:B------:R-:W-:Y:S02]  /*1b5c0*/  FMNMX.FTZ R124, R46, R3, !PT ;  /* 0x000000032e7c7209 */ /* 0x000fe40007810000 */
[----:B------:R-:W-:Y:S02]  /*1b5d0*/  FMNMX.FTZ R3, R41, R132, !PT ;  /* 0x0000008429037209 */ /* 0x000fe40007810000 */
[----:B------:R-:W-:Y:S01]  /*1b5e0*/  IADD3 R120, R2, 0x71, RZ ;  /* 0x0000007102787810 */ /* 0x000fe20007ffe0ff */
[----:B------:R-:W-:Y:S01]  /*1b5f0*/  LDSM.16.MT88.4 R132, [R186+0xb000] ;  /* 0x00b00000ba84783b */ /* 0x000fe20000004200 */
[----:B------:R-:W-:Y:S02]  /*1b600*/  FMNMX.FTZ R127, R47, R124, !PT ;  /* 0x0000007c2f7f7209 */ /* 0x000fe40007810000 */
[----:B------:R-:W-:Y:S02]  /*1b610*/  FMNMX.FTZ R124, R44, R3, !PT ;  /* 0x000000032c7c7209 */ /* 0x000fe40007810000 */
[----:B------:R-:W-:Y:S01]  /*1b620*/  IADD3 R125, R2, 0x78, RZ ;  /* 0x00000078027d7810 */ /* 0x000fe20007ffe0ff */
[----:B------:R-:W3:Y:S01]  /*1b630*/  I2F R120, R120 ;  /* 0x0000007800787306 */ /* 0x000ee20000201400 */
[----:B------:R-:W-:Y:S01]  /*1b640*/  FMNMX.FTZ R126, R50, R127, !PT ;  /* 0x0000007f327e7209 */ /* 0x000fe20007810000 */
[C---:B-1----:R-:W-:Y:S01]  /*1b650*/  FFMA.FTZ R55, R0.reuse, R130, R55 ;  /* 0x0000008200377223 */ /* 0x042fe20000010037 */
[----:B------:R-:W-:Y:S01]  /*1b660*/  FMNMX.FTZ R3, R45, R124, !PT ;  /* 0x0000007c2d037209 */ /* 0x000fe20007810000 */
[----:B------:R-:W-:Y:S01]  /*1b670*/  FFMA.FTZ R53, R0, R130, R53 ;  /* 0x0000008200357223 */ /* 0x000fe20000010035 */
[----:B------:R-:W-:Y:S02]  /*1b680*/  IADD3 R2, R2, 0x79, RZ ;  /* 0x0000007902027810 */ /* 0x000fe40007ffe0ff */
[----:B------:R-:W-:Y:S02]  /*1b690*/  FMNMX.FTZ R127, R51, R126, !PT ;  /* 0x0000007e337f7209 */ /* 0x000fe40007810000 */
[----:B------:R-:W-:Y:S01]  /*1b6a0*/  FMNMX.FTZ R124, R48, R3, !PT ;  /* 0x00000003307c7209 */ /* 0x000fe20007810000 */
[----:B------:R-:W1:Y:S01]  /*1b6b0*/  I2F R125, R125 ;  /* 0x0000007d007d7306 */ /* 0x000e620000201400 */
[----:B------:R-:W-:Y:S01]  /*1b6c0*/  FMNMX.FTZ R126, R54, R127, !PT ;  /* 0x0000007f367e7209 */ /* 0x000fe20007810000 */
[C---:B--2---:R-:W-:Y:S01]  /*1b6d0*/  FFMA.FTZ R59, R0.reuse, R128, R59 ;  /* 0x00000080003b7223 */ /* 0x044fe2000001003b */
[----:B------:R-:W-:Y:S01]  /*1b6e0*/  FMNMX.FTZ R3, R49, R124, !PT ;  /* 0x0000007c31037209 */ /* 0x000fe20007810000 */
[----:B------:R-:W-:Y:S01]  /*1b6f0*/  FFMA.FTZ R57, R0, R128, R57 ;  /* 0x0000008000397223 */ /* 0x000fe20000010039 */
[----:B------:R-:W-:Y:S01]  /*1b700*/  FMNMX.FTZ R127, R55, R126, !PT ;  /* 0x0000007e377f7209 */ /* 0x000fe20007810000 */
[----:B------:R-:W-:Y:S01]  /*1b710*/  LDSM.16.MT88.4 R128, [R184+0x9000] ;  /* 0x00900000b880783b */ /* 0x000fe20000004200 */
[----:B------:R-:W-:Y:S02]  /*1b720*/  FMNMX.FTZ R124, R52, R3, !PT ;  /* 0x00000003347c7209 */ /* 0x000fe40007810000 */
[----:B------:R-:W-:Y:S01]  /*1b730*/  FMNMX.FTZ R126, R58, R127, !PT ;  /* 0x0000007f3a7e7209 */ /* 0x000fe20007810000 */
[----:B------:R-:W2:Y:S01]  /*1b740*/  I2F R2, R2 ;  /* 0x0000000200027306 */ /* 0x000ea20000201400 */
[----:B------:R-:W-:Y:S02]  /*1b750*/  FMNMX.FTZ R3, R53, R124, !PT ;  /* 0x0000007c35037209 */ /* 0x000fe40007810000 */
[----:B------:R-:W-:Y:S01]  /*1b760*/  FMNMX.FTZ R127, R59, R126, !PT ;  /* 0x0000007e3b7f7209 */ /* 0x000fe20007810000 */
[-C--:B---3--:R-:W-:Y:S01]  /*1b770*/  FFMA.FTZ R63, R0, R120.reuse, R63 ;  /* 0x00000078003f7223 */ /* 0x088fe2000001003f */
[----:B------:R-:W-:Y:S01]  /*1b780*/  FMNMX.FTZ R124, R56, R3, !PT ;  /* 0x00000003387c7209 */ /* 0x000fe20007810000 */
[----:B------:R-:W-:Y:S01]  /*1b790*/  FFMA.FTZ R61, R0, R120, R61 ;  /* 0x00000078003d7223 */ /* 0x000fe2000001003d */
[----:B------:R-:W-:Y:S02]  /*1b7a0*/  FMNMX.FTZ R126, R62, R127, !PT ;  /* 0x0000007f3e7e7209 */ /* 0x000fe40007810000 */
[----:B------:R-:W-:Y:S02]  /*1b7b0*/  FMNMX.FTZ R127, R57, R124, !PT ;  /* 0x0000007c397f7209 */ /* 0x000fe40007810000 */
[----:B------:R-:W-:Y:S02]  /*1b7c0*/  FMNMX.FTZ R3, R63, R126, !PT ;  /* 0x0000007e3f037209 */ /* 0x000fe40007810000 */
[----:B------:R-:W-:Y:S01]  /*1b7d0*/  FMNMX.FTZ R124, R60, R127, !PT ;  /* 0x0000007f3c7c7209 */ /* 0x000fe20007810000 */
[CC--:B-1----:R-:W-:Y:S02]  /*1b7e0*/  FFMA.FTZ R66, R0.reuse, R125.reuse, R66 ;  /* 0x0000007d00427223 */ /* 0x0c2fe40000010042 */
        /* <DEDUP_REMOVED lines=15> */
[----:B------:R-:W-:Y:S01]  /*1b8e0*/  FSETP.NEU.FTZ.AND P0, PT, R2, -INF , PT ;  /* 0xff8000000200780b */ /* 0x000fe20003f1d000 */
[----:B------:R-:W-:Y:S02]  /*1b8f0*/  FMUL.FTZ R145, R122, R2 ;  /* 0x000000027a917220 */ /* 0x000fe40000410000 */
[----:B------:R-:W-:Y:S01]  /*1b900*/  FADD.FTZ R123, -R2, R123 ;  /* 0x0000007b027b7221 */ /* 0x000fe20000010100 */
[----:B--2---:R-:W-:Y:S02]  /*1b910*/  FMNMX.FTZ R3, R124, R3, !PT ;  /* 0x000000037c037209 */ /* 0x004fe40007810000 */
[----:B------:R-:W-:Y:S01]  /*1b920*/  FSEL R145, R145, RZ, P0 ;  /* 0x000000ff91917208 */ /* 0x000fe20000000000 */
[C---:B------:R-:W-:Y:S01]  /*1b930*/  FMUL.FTZ R120, R122.reuse, R123 ;  /* 0x0000007b7a787220 */ /* 0x040fe20000410000 */
[C---:B------:R-:W-:Y:S01]  /*1b940*/  FSETP.NEU.FTZ.AND P0, PT, R3.reuse, -INF , PT ;  /* 0xff8000000300780b */ /* 0x040fe20003f1d000 */
[----:B------:R-:W-:Y:S01]  /*1b950*/  FMUL.FTZ R143, R122, R3 ;  /* 0x000000037a8f7220 */ /* 0x000fe20000410000 */
[----:B------:R-:W1:Y:S01]  /*1b960*/  LDSM.16.MT88.4 R124, [R186+0x9000] ;  /* 0x00900000ba7c783b */ /* 0x000e620000004200 */
[----:B------:R-:W-:Y:S02]  /*1b970*/  FADD.FTZ R123, -R3, R121 ;  /* 0x00000079037b7221 */ /* 0x000fe40000010100 */
[-CC-:B------:R-:W-:Y:S01]  /*1b980*/  FFMA.FTZ R138, R10, R122.reuse, -R145.reuse ;  /* 0x0000007a0a8a7223 */ /* 0x180fe20000010891 */
[----:B------:R-:W-:Y:S01]  /*1b990*/  FSEL R143, R143, RZ, P0 ;  /* 0x000000ff8f8f7208 */ /* 0x000fe20000000000 */
[----:B------:R-:W-:Y:S01]  /*1b9a0*/  FMUL.FTZ R121, R122, R123 ;  /* 0x0000007b7a797220 */ /* 0x000fe20000410000 */
[----:B------:R-:W2:Y:S01]  /*1b9b0*/  MUFU.EX2 R120, R120 ;  /* 0x0000007800787308 */ /* 0x000ea20000000800 */
[-C--:B------:R-:W-:Y:S01]  /*1b9c0*/  FFMA.FTZ R123, R11, R122.reuse, -R145 ;  /* 0x0000007a0b7b7223 */ /* 0x080fe20000010891 */
[----:B------:R-:W-:Y:S01]  /*1b9d0*/  ISETP.GT.AND P0, PT, R205, 0x1, PT ;  /* 0x00000001cd00780c */ /* 0x000fe20003f04270 */
[--C-:B------:R-:W-:Y:S01]  /*1b9e0*/  FFMA.FTZ R140, R8, R122, -R143.reuse ;  /* 0x0000007a088c7223 */ /* 0x100fe2000001088f */
[----:B------:R-:W-:Y:S01]  /*1b9f0*/  MOV R205, R136 ;  /* 0x0000008800cd7202 */ /* 0x000fe20000000f00 */
[-C--:B------:R-:W-:Y:S02]  /*1ba00*/  FFMA.FTZ R137, R9, R122.reuse, -R143 ;  /* 0x0000007a09897223 */ /* 0x080fe4000001088f */
[-CC-:B------:R-:W-:Y:S02]  /*1ba10*/  FFMA.FTZ R142, R6, R122.reuse, -R145.reuse ;  /* 0x0000007a068e7223 */ /* 0x180fe40000010891 */
[-C--:B------:R-:W-:Y:S01]  /*1ba20*/  FFMA.FTZ R139, R7, R122.reuse, -R145 ;  /* 0x0000007a078b7223 */ /* 0x080fe20000010891 */
[----:B------:R-:W3:Y:S01]  /*1ba30*/  MUFU.EX2 R121, R121 ;  /* 0x0000007900797308 */ /* 0x000ee20000000800 */
[-CC-:B------:R-:W-:Y:S02]  /*1ba40*/  FFMA.FTZ R144, R4, R122.reuse, -R143.reuse ;  /* 0x0000007a04907223 */ /* 0x180fe4000001088f */
[-C--:B------:R-:W-:Y:S02]  /*1ba50*/  FFMA.FTZ R141, R5, R122.reuse, -R143 ;  /* 0x0000007a058d7223 */ /* 0x080fe4000001088f */
[-CC-:B------:R-:W-:Y:S02]  /*1ba60*/  FFMA.FTZ R155, R26, R122.reuse, -R145.reuse ;  /* 0x0000007a1a9b7223 */ /* 0x180fe40000010891 */
[-C--:B------:R-:W-:Y:S02]  /*1ba70*/  FFMA.FTZ R154, R27, R122.reuse, -R145 ;  /* 0x0000007a1b9a7223 */ /* 0x080fe40000010891 */
[-CC-:B------:R-:W-:Y:S01]  /*1ba80*/  FFMA.FTZ R158, R24, R122.reuse, -R143.reuse ;  /* 0x0000007a189e7223 */ /* 0x180fe2000001088f */
[----:B------:R-:W-:Y:S01]  /*1ba90*/  MUFU.EX2 R142, R142 ;  /* 0x0000008e008e7308 */ /* 0x000fe20000000800 */
[----:B------:R-:W-:Y:S02]  /*1baa0*/  FFMA.FTZ R159, R25, R122, -R143 ;  /* 0x0000007a199f7223 */ /* 0x000fe4000001088f */
[----:B------:R-:W-:Y:S01]  /*1bab0*/  LDSM.16.MT88.4 R24, [R184+0x9800] ;  /* 0x00980000b818783b */ /* 0x000fe20000004200 */
[C---:B--2---:R-:W-:Y:S02]  /*1bac0*/  FMUL.FTZ R6, R120.reuse, R114 ;  /* 0x0000007278067220 */ /* 0x044fe40000410000 */
[C---:B------:R-:W-:Y:S02]  /*1bad0*/  FMUL.FTZ R7, R120.reuse, R115 ;  /* 0x0000007378077220 */ /* 0x040fe40000410000 */
[C---:B------:R-:W-:Y:S02]  /*1bae0*/  FMUL.FTZ R10, R120.reuse, R110 ;  /* 0x0000006e780a7220 */ /* 0x040fe40000410000 */
        /* <DEDUP_REMOVED lines=8> */
[----:B------:R-:W3:Y:S01]  /*1bb70*/  LDSM.16.MT88.4 R108, [R184+0xb000] ;  /* 0x00b00000b86c783b */ /* 0x000ee20000004200 */
[C---:B------:R-:W-:Y:S02]  /*1bb80*/  FMUL.FTZ R71, R120.reuse, R71 ;  /* 0x0000004778477220 */ /* 0x040fe40000410000 */
[C---:B------:R-:W-:Y:S02]  /*1bb90*/  FMUL.FTZ R68, R121.reuse, R68 ;  /* 0x0000004479447220 */ /* 0x040fe40000410000 */
[----:B------:R-:W-:Y:S02]  /*1bba0*/  FMUL.FTZ R69, R121, R69 ;  /* 0x0000004579457220 */ /* 0x000fe40000410000 */
[----:B------:R-:W4:Y:S01]  /*1bbb0*/  MUFU.EX2 R123, R123 ;  /* 0x0000007b007b7308 */ /* 0x000f220000000800 */
        /* <DEDUP_REMOVED lines=23> */
[-C--:B------:R-:W-:Y:S02]  /*1bd30*/  FFMA.FTZ R164, R36, R122.reuse, -R143 ;  /* 0x0000007a24a47223 */ /* 0x080fe4000001088f */
[-CC-:B------:R-:W-:Y:S01]  /*1bd40*/  FFMA.FTZ R162, R42, R122.reuse, -R145.reuse ;  /* 0x0000007a2aa27223 */ /* 0x180fe20000010891 */
[----:B------:R-:W4:Y:S01]  /*1bd50*/  MUFU.EX2 R137, R137 ;  /* 0x0000008900897308 */ /* 0x000f220000000800 */
[--C-:B------:R-:W-:Y:S02]  /*1bd60*/  FFMA.FTZ R163, R43, R122, -R145.reuse ;  /* 0x0000007a2ba37223 */ /* 0x100fe40000010891 */
[C---:B------:R-:W-:Y:S01]  /*1bd70*/  FMUL.FTZ R90, R120.reuse, R90 ;  /* 0x0000005a785a7220 */ /* 0x040fe20000410000 */
[----:B--2---:R-:W-:Y:S01]  /*1bd80*/  F2FP.BF16.PACK_AB R112, R141, R144 ;  /* 0x000000908d70723e */ /* 0x004fe200000010ff */
[----:B------:R-:W-:Y:S02]  /*1bd90*/  FMUL.FTZ R91, R120, R91 ;  /* 0x0000005b785b7220 */ /* 0x000fe40000410000 */
[C---:B------:R-:W-:Y:S02]  /*1bda0*/  FMUL.FTZ R88, R121.reuse, R88 ;  /* 0x0000005879587220 */ /* 0x040fe40000410000 */
[C---:B------:R-:W-:Y:S01]  /*1bdb0*/  FMUL.FTZ R89, R121.reuse, R89 ;  /* 0x0000005979597220 */ /* 0x040fe20000410000 */
[----:B------:R-:W-:Y:S01]  /*1bdc0*/  MUFU.EX2 R155, R155 ;  /* 0x0000009b009b7308 */ /* 0x000fe20000000800 */
[----:B------:R-:W-:Y:S02]  /*1bdd0*/  FFMA.FTZ R147, R14, R122, -R145 ;  /* 0x0000007a0e937223 */ /* 0x000fe40000010891 */
[----:B------:R-:W-:Y:S02]  /*1bde0*/  FMUL.FTZ R14, R120, R106 ;  /* 0x0000006a780e7220 */ /* 0x000fe40000410000 */
[--C-:B------:R-:W-:Y:S02]  /*1bdf0*/  FFMA.FTZ R146, R12, R122, -R143.reuse ;  /* 0x0000007a0c927223 */ /* 0x100fe4000001088f */
[C---:B------:R-:W-:Y:S02]  /*1be00*/  FMUL.FTZ R12, R121.reuse, R104 ;  /* 0x00000068790c7220 */ /* 0x040fe40000410000 */
[C---:B------:R-:W-:Y:S01]  /*1be10*/  FMUL.FTZ R94, R120.reuse, R94 ;  /* 0x0000005e785e7220 */ /* 0x040fe20000410000 */
[----:B------:R-:W-:Y:S01]  /*1be20*/  MUFU.EX2 R147, R147 ;  /* 0x0000009300937308 */ /* 0x000fe20000000800 */
[C---:B------:R-:W-:Y:S02]  /*1be30*/  FMUL.FTZ R95, R120.reuse, R95 ;  /* 0x0000005f785f7220 */ /* 0x040fe40000410000 */
[----:B------:R-:W-:Y:S01]  /*1be40*/  FMUL.FTZ R92, R121, R92 ;  /* 0x0000005c795c7220 */ /* 0x000fe20000410000 */
[----:B----4-:R-:W-:Y:S01]  /*1be50*/  F2FP.BF16.PACK_AB R114, R137, R140 ;  /* 0x0000008c8972723e */ /* 0x010fe200000010ff */
[C---:B------:R-:W-:Y:S02]  /*1be60*/  FMUL.FTZ R93, R121.reuse, R93 ;  /* 0x0000005d795d7220 */ /* 0x040fe40000410000 */
[C---:B------:R-:W-:Y:S02]  /*1be70*/  FMUL.FTZ R98, R120.reuse, R98 ;  /* 0x0000006278627220 */ /* 0x040fe40000410000 */
[----:B------:R-:W-:Y:S01]  /*1be80*/  FMUL.FTZ R99, R120, R99 ;  /* 0x0000006378637220 */ /* 0x000fe20000410000 */
[----:B------:R-:W-:Y:S01]  /*1be90*/  MUFU.EX2 R146, R146 ;  /* 0x0000009200927308 */ /* 0x000fe20000000800 */
[C---:B-1----:R-:W-:Y:S05]  /*1bea0*/  HMMA.16816.F32.BF16 R4, R112.reuse, R124, R4 ;  /* 0x0000007c7004723c */ /* 0x042fea0000041804 */
[C---:B------:R-:W-:Y:S02]  /*1beb0*/  FMUL.FTZ R96, R121.reuse, R96 ;  /* 0x0000006079607220 */ /* 0x040fe40000410000 */
[C---:B------:R-:W-:Y:S01]  /*1bec0*/  FMUL.FTZ R97, R121.reuse, R97 ;  /* 0x0000006179617220 */ /* 0x040fe20000410000 */
[C---:B------:R-:W-:Y:S01]  /*1bed0*/  HMMA.16816.F32.BF16 R8, R112.reuse, R126, R8 ;  /* 0x0000007e7008723c */ /* 0x040fe20000041808 */
[----:B------:R-:W1:Y:S01]  /*1bee0*/  LDSM.16.MT88.4 R124, [R186+0xd000] ;  /* 0x00d00000ba7c783b */ /* 0x000e620000004200 */
[----:B------:R-:W2:Y:S02]  /*1bef0*/  MUFU.EX2 R154, R154 ;  /* 0x0000009a009a7308 */ /* 0x000ea40000000800 */
[--C-:B------:R-:W-:Y:S02]  /*1bf00*/  FFMA.FTZ R150, R16, R122, -R143.reuse ;  /* 0x0000007a10967223 */ /* 0x100fe4000001088f */
[----:B------:R-:W-:Y:S02]  /*1bf10*/  FMUL.FTZ R16, R121, R100 ;  /* 0x0000006479107220 */ /* 0x000fe40000410000 */
[C---:B------:R-:W-:Y:S04]  /*1bf20*/  HMMA.16816.F32.BF16 R68, R112.reuse, R128, R68 ;  /* 0x000000807044723c */ /* 0x040fe80000041844 */
[----:B------:R-:W-:Y:S01]  /*1bf30*/  MUFU.EX2 R150, R150 ;  /* 0x0000009600967308 */ /* 0x000fe20000000800 */
[-C--:B------:R-:W-:Y:S02]  /*1bf40*/  FFMA.FTZ R151, R17, R122.reuse, -R143 ;  /* 0x0000007a11977223 */ /* 0x080fe4000001088f */
[----:B------:R-:W-:Y:S01]  /*1bf50*/  FMUL.FTZ R17, R121, R101 ;  /* 0x0000006579117220 */ /* 0x000fe20000410000 */
[C---:B------:R-:W-:Y:S01]  /*1bf60*/  HMMA.16816.F32.BF16 R72, R112.reuse, R130, R72 ;  /* 0x000000827048723c */ /* 0x040fe20000041848 */
[----:B------:R-:W4:Y:S03]  /*1bf70*/  LDSM.16.MT88.4 R128, [R184+0xd000] ;  /* 0x00d00000b880783b */ /* 0x000f260000004200 */
[-CC-:B------:R-:W-:Y:S02]  /*1bf80*/  FFMA.FTZ R152, R22, R122.reuse, -R145.reuse ;  /* 0x0000007a16987223 */ /* 0x180fe40000010891 */
[----:B------:R-:W5:Y:S01]  /*1bf90*/  MUFU.EX2 R151, R151 ;  /* 0x0000009700977308 */ /* 0x000f620000000800 */
[-C--:B------:R-:W-:Y:S01]  /*1bfa0*/  FFMA.FTZ R153, R23, R122.reuse, -R145 ;  /* 0x0000007a17997223 */ /* 0x080fe20000010891 */
[C---:B------:R-:W-:Y:S04]  /*1bfb0*/  HMMA.16816.F32.BF16 R76, R112.reuse, R132, R76 ;  /* 0x00000084704c723c */ /* 0x040fe8000004184c */
[----:B--2---:R-:W-:Y:S01]  /*1bfc0*/  F2FP.BF16.PACK_AB R23, R154, R155 ;  /* 0x0000009b9a17723e */ /* 0x004fe200000010ff */
[-C--:B------:R-:W-:Y:S02]  /*1bfd0*/  FFMA.FTZ R156, R20, R122.reuse, -R143 ;  /* 0x0000007a149c7223 */ /* 0x080fe4000001088f */
[-CC-:B------:R-:W-:Y:S01]  /*1bfe0*/  FFMA.FTZ R132, R15, R122.reuse, -R145.reuse ;  /* 0x0000007a0f847223 */ /* 0x180fe20000010891 */
[C---:B------:R-:W-:Y:S01]  /*1bff0*/  HMMA.16816.F32.BF16 R80, R112.reuse, R134, R80 ;  /* 0x000000867050723c */ /* 0x040fe20000041850 */
[----:B------:R-:W-:Y:S03]  /*1c000*/  MUFU.EX2 R152, R152 ;  /* 0x0000009800987308 */ /* 0x000fe60000000800 */
[----:B------:R-:W-:Y:S02]  /*1c010*/  FMUL.FTZ R15, R120, R107 ;  /* 0x0000006b780f7220 */ /* 0x000fe40000410000 */
[-C--:B------:R-:W-:Y:S02]  /*1c020*/  FFMA.FTZ R133, R18, R122.reuse, -R145 ;  /* 0x0000007a12857223 */ /* 0x080fe40000010891 */
[C---:B---3--:R-:W-:Y:S03]  /*1c030*/  HMMA.16816.F32.BF16 R84, R112.reuse, R108, R84 ;  /* 0x0000006c7054723c */ /* 0x048fe60000041854 */
[----:B------:R-:W2:Y:S01]  /*1c040*/  MUFU.EX2 R132, R132 ;  /* 0x0000008400847308 */ /* 0x000ea20000000800 */
[-C--:B------:R-:W-:Y:S02]  /*1c050*/  FFMA.FTZ R135, R13, R122.reuse, -R143 ;  /* 0x0000007a0d877223 */ /* 0x080fe4000001088f */
[----:B------:R-:W-:Y:S02]  /*1c060*/  FMUL.FTZ R13, R121, R105 ;  /* 0x00000069790d7220 */ /* 0x000fe40000410000 */
[C---:B------:R-:W-:Y:S01]  /*1c070*/  HMMA.16816.F32.BF16 R88, R112.reuse, R110, R88 ;  /* 0x0000006e7058723c */ /* 0x040fe20000041858 */
[----:B------:R-:W3:Y:S03]  /*1c080*/  LDSM.16.MT88.4 R104, [R186+0x9400] ;  /* 0x00940000ba68783b */ /* 0x000ee60000004200 */
[----:B------:R-:W-:Y:S01]  /*1c090*/  FFMA.FTZ R134, R19, R122, -R145 ;  /* 0x0000007a13867223 */ /* 0x000fe20000010891 */
[----:B------:R-:W-:Y:S01]  /*1c0a0*/  MUFU.EX2 R133, R133 ;  /* 0x0000008500857308 */ /* 0x000fe20000000800 */
[C---:B------:R-:W-:Y:S01]  /*1c0b0*/  FMUL.FTZ R18, R120.reuse, R102 ;  /* 0x0000006678127220 */ /* 0x040fe20000410000 */
[----:B-----5:R-:W-:Y:S01]  /*1c0c0*/  F2FP.BF16.PACK_AB R102, R151, R150 ;  /* 0x000000969766723e */ /* 0x020fe200000010ff */
[C---:B-1----:R-:W-:Y:S01]  /*1c0d0*/  HMMA.16816.F32.BF16 R92, R112.reuse, R124, R92 ;  /* 0x0000007c705c723c */ /* 0x042fe2000004185c */
[----:B------:R-:W1:Y:S03]  /*1c0e0*/  LDSM.16.MT88.4 R108, [R184+0x9400] ;  /* 0x00940000b86c783b */ /* 0x000e660000004200 */
[----:B------:R-:W-:Y:S02]  /*1c0f0*/  FMUL.FTZ R19, R120, R103 ;  /* 0x0000006778137220 */ /* 0x000fe40000410000 */
[-C--:B------:R-:W-:Y:S01]  /*1c100*/  FFMA.FTZ R157, R21, R122.reuse, -R143 ;  /* 0x0000007a159d7223 */ /* 0x080fe2000001088f */
[----:B------:R-:W5:Y:S01]  /*1c110*/  MUFU.EX2 R134, R134 ;  /* 0x0000008600867308 */ /* 0x000f620000000800 */
[C---:B------:R-:W-:Y:S01]  /*1c120*/  HMMA.16816.F32.BF16 R12, R112.reuse, R126, R12 ;  /* 0x0000007e700c723c */ /* 0x040fe2000004180c */
[----:B------:R-:W-:Y:S03]  /*1c130*/  LDSM.16.MT88.4 R124, [R184+0xb400] ;  /* 0x00b40000b87c783b */ /* 0x000fe60000004200 */
[----:B--2---:R-:W-:Y:S01]  /*1c140*/  F2FP.BF16.PACK_AB R101, R132, R147 ;  /* 0x000000938465723e */ /* 0x004fe200000010ff */
[-CC-:B------:R-:W-:Y:S02]  /*1c150*/  FFMA.FTZ R46, R46, R122.reuse, -R145.reuse ;  /* 0x0000007a2e2e7223 */ /* 0x180fe40000010891 */
[-CC-:B------:R-:W-:Y:S01]  /*1c160*/  FFMA.FTZ R47, R47, R122.reuse, -R145.reuse ;  /* 0x0000007a2f2f7223 */ /* 0x180fe20000010891 */
[C---:B----4-:R-:W-:Y:S01]  /*1c170*/  HMMA.16816.F32.BF16 R16, R112.reuse, R128, R16 ;  /* 0x000000807010723c */ /* 0x050fe20000041810 */
[----:B------:R-:W2:Y:S03]  /*1c180*/  MUFU.EX2 R135, R135 ;  /* 0x0000008700877308 */ /* 0x000ea60000000800 */
[-CC-:B------:R-:W-:Y:S02]  /*1c190*/  FFMA.FTZ R50, R50, R122.reuse, -R145.reuse ;  /* 0x0000007a32327223 */ /* 0x180fe40000010891 */
[-C--:B------:R-:W-:Y:S02]  /*1c1a0*/  FFMA.FTZ R51, R51, R122.reuse, -R145 ;  /* 0x0000007a33337223 */ /* 0x080fe40000010891 */
[----:B------:R-:W-:Y:S01]  /*1c1b0*/  HMMA.16816.F32.BF16 R96, R112, R130, R96 ;  /* 0x000000827060723c */ /* 0x000fe20000041860 */
[----:B------:R-:W4:Y:S02]  /*1c1c0*/  LDSM.16.MT88.4 R112, [R186+0xb400] ;  /* 0x00b40000ba70783b */ /* 0x000f240000004200 */
[----:B------:R-:W1:Y:S01]  /*1c1d0*/  MUFU.EX2 R153, R153 ;  /* 0x0000009900997308 */ /* 0x000e620000000800 */
[-CC-:B------:R-:W-:Y:S02]  /*1c1e0*/  FFMA.FTZ R44, R44, R122.reuse, -R143.reuse ;  /* 0x0000007a2c2c7223 */ /* 0x180fe4000001088f */
[-CC-:B------:R-:W-:Y:S01]  /*1c1f0*/  FFMA.FTZ R45, R45, R122.reuse, -R143.reuse ;  /* 0x0000007a2d2d7223 */ /* 0x180fe2000001088f */
[----:B-----5:R-:W-:Y:S01]  /*1c200*/  F2FP.BF16.PACK_AB R103, R134, R133 ;  /* 0x000000858667723e */ /* 0x020fe200000010ff */
[-CC-:B------:R-:W-:Y:S01]  /*1c210*/  FFMA.FTZ R48, R48, R122.reuse, -R143.reuse ;  /* 0x0000007a30307223 */ /* 0x180fe2000001088f */
[----:B------:R-:W5:Y:S03]  /*1c220*/  LDSM.16.MT88.4 R128, [R186+0xd400] ;  /* 0x00d40000ba80783b */ /* 0x000f660000004200 */
[-C--:B------:R-:W-:Y:S01]  /*1c230*/  FFMA.FTZ R49, R49, R122.reuse, -R143 ;  /* 0x0000007a31317223 */ /* 0x080fe2000001088f */
[----:B------:R-:W-:Y:S01]  /*1c240*/  MUFU.EX2 R156, R156 ;  /* 0x0000009c009c7308 */ /* 0x000fe20000000800 */
[-CC-:B------:R-:W-:Y:S02]  /*1c250*/  FFMA.FTZ R54, R54, R122.reuse, -R145.reuse ;  /* 0x0000007a36367223 */ /* 0x180fe40000010891 */
[--C-:B------:R-:W-:Y:S01]  /*1c260*/  FFMA.FTZ R55, R55, R122, -R145.reuse ;  /* 0x0000007a37377223 */ /* 0x100fe20000010891 */
[----:B--2---:R-:W-:Y:S01]  /*1c270*/  F2FP.BF16.PACK_AB R100, R135, R146 ;  /* 0x000000928764723e */ /* 0x004fe200000010ff */
[-CC-:B------:R-:W-:Y:S02]  /*1c280*/  FFMA.FTZ R165, R58, R122.reuse, -R145.reuse ;  /* 0x0000007a3aa57223 */ /* 0x180fe40000010891 */
[-C--:B------:R-:W-:Y:S02]  /*1c290*/  FFMA.FTZ R58, R59, R122.reuse, -R145 ;  /* 0x0000007a3b3a7223 */ /* 0x080fe40000010891 */
[--C-:B------:R-:W-:Y:S01]  /*1c2a0*/  FFMA.FTZ R52, R52, R122, -R143.reuse ;  /* 0x0000007a34347223 */ /* 0x100fe2000001088f */
[----:B------:R-:W2:Y:S01]  /*1c2b0*/  MUFU.EX2 R157, R157 ;  /* 0x0000009d009d7308 */ /* 0x000ea20000000800 */
[C---:B---3--:R-:W-:Y:S05]  /*1c2c0*/  HMMA.16816.F32.BF16 R4, R100.reuse, R104, R4 ;  /* 0x000000686404723c */ /* 0x048fea0000041804 */
[----:B-1----:R-:W-:Y:S01]  /*1c2d0*/  F2FP.BF16.PACK_AB R21, R153, R152 ;  /* 0x000000989915723e */ /* 0x002fe200000010ff */
[-CC-:B------:R-:W-:Y:S02]  /*1c2e0*/  FFMA.FTZ R53, R53, R122.reuse, -R143.reuse ;  /* 0x0000007a35357223 */ /* 0x180fe4000001088f */
[C---:B------:R-:W-:Y:S01]  /*1c2f0*/  HMMA.16816.F32.BF16 R8, R100.reuse, R106, R8 ;  /* 0x0000006a6408723c */ /* 0x040fe20000041808 */
[----:B------:R-:W1:Y:S01]  /*1c300*/  LDSM.16.MT88.4 R104, [R184+0xd400] ;  /* 0x00d40000b868783b */ /* 0x000e620000004200 */
[----:B------:R-:W-:Y:S02]  /*1c310*/  MUFU.EX2 R158, R158 ;  /* 0x0000009e009e7308 */ /* 0x000fe40000000800 */
[-CC-:B------:R-:W-:Y:S02]  /*1c320*/  FFMA.FTZ R56, R56, R122.reuse, -R143.reuse ;  /* 0x0000007a38387223 */ /* 0x180fe4000001088f */
[-CC-:B------:R-:W-:Y:S02]  /*1c330*/  FFMA.FTZ R57, R57, R122.reuse, -R143.reuse ;  /* 0x0000007a39397223 */ /* 0x180fe4000001088f */
[C---:B------:R-:W-:Y:S04]  /*1c340*/  HMMA.16816.F32.BF16 R68, R100.reuse, R108, R68 ;  /* 0x0000006c6444723c */ /* 0x040fe80000041844 */
[----:B------:R-:W3:Y:S01]  /*1c350*/  MUFU.EX2 R159, R159 ;  /* 0x0000009f009f7308 */ /* 0x000ee20000000800 */
[----:B------:R-:W-:Y:S01]  /*1c360*/  FFMA.FTZ R59, R64, R122, -R143 ;  /* 0x0000007a403b7223 */ /* 0x000fe2000001088f */
[----:B--2---:R-:W-:Y:S02]  /*1c370*/  F2FP.BF16.PACK_AB R20, R157, R156 ;  /* 0x0000009c9d14723e */ /* 0x004fe400000010ff */
[C---:B------:R-:W-:Y:S01]  /*1c380*/  HMMA.16816.F32.BF16 R72, R100.reuse, R110, R72 ;  /* 0x0000006e6448723c */ /* 0x040fe20000041848 */
[----:B------:R-:W2:Y:S03]  /*1c390*/  LDSM.16.MT88.4 R108, [R186+0x9800] ;  /* 0x00980000ba6c783b */ /* 0x000ea60000004200 */
[----:B------:R-:W-:Y:S02]  /*1c3a0*/  FFMA.FTZ R142, R120, R211, R142 ;  /* 0x000000d3788e7223 */ /* 0x000fe4000001008e */
[----:B------:R-:W-:Y:S01]  /*1c3b0*/  MUFU.EX2 R160, R160 ;  /* 0x000000a000a07308 */ /* 0x000fe20000000800 */
[----:B------:R-:W-:Y:S01]  /*1c3c0*/  FFMA.FTZ R144, R121, R210, R144 ;  /* 0x000000d279907223 */ /* 0x000fe20000010090 */
[C---:B----4-:R-:W-:Y:S04]  /*1c3d0*/  HMMA.16816.F32.BF16 R76, R100.reuse, R112, R76 ;  /* 0x00000070644c723c */ /* 0x050fe8000004184c */
[----:B------:R-:W-:Y:S01]  /*1c3e0*/  MOV R121, R3 ;  /* 0x0000000300797202 */ /* 0x000fe20000000f00 */
[----:B------:R-:W-:Y:S02]  /*1c3f0*/  FADD.FTZ R139, R139, R142 ;  /* 0x0000008e8b8b7221 */ /* 0x000fe40000010000 */
[----:B------:R-:W-:Y:S01]  /*1c400*/  FADD.FTZ R141, R141, R144 ;  /* 0x000000908d8d7221 */ /* 0x000fe20000010000 */
[C---:B------:R-:W-:Y:S01]  /*1c410*/  HMMA.16816.F32.BF16 R80, R100.reuse, R114, R80 ;  /* 0x000000726450723c */ /* 0x040fe20000041850 */
[----:B------:R-:W-:Y:S03]  /*1c420*/  MUFU.EX2 R161, R161 ;  /* 0x000000a100a17308 */ /* 0x000fe60000000800 */
[----:B---3--:R-:W-:Y:S01]  /*1c430*/  F2FP.BF16.PACK_AB R22, R159, R158 ;  /* 0x0000009e9f16723e */ /* 0x008fe200000010ff */
[----:B------:R-:W-:Y:S02]  /*1c440*/  FADD.FTZ R138, R138, R139 ;  /* 0x0000008b8a8a7221 */ /* 0x000fe40000010000 */
[----:B------:R-:W-:Y:S01]  /*1c450*/  FADD.FTZ R140, R140, R141 ;  /* 0x0000008d8c8c7221 */ /* 0x000fe20000010000 */
[C---:B------:R-:W-:Y:S03]  /*1c460*/  HMMA.16816.F32.BF16 R84, R100.reuse, R124, R84 ;  /* 0x0000007c6454723c */ /* 0x040fe60000041854 */
[----:B------:R-:W-:Y:S01]  /*1c470*/  MUFU.EX2 R162, R162 ;  /* 0x000000a200a27308 */ /* 0x000fe20000000800 */
[----:B------:R-:W-:Y:S01]  /*1c480*/  FADD.FTZ R138, R123, R138 ;  /* 0x0000008a7b8a7221 */ /* 0x000fe20000010000 */
[----:B------:R-:W-:Y:S01]  /*1c490*/  MOV R123, R2 ;  /* 0x00000002007b7202 */ /* 0x000fe20000000f00 */
[----:B------:R-:W-:Y:S02]  /*1c4a0*/  FADD.FTZ R137, R137, R140 ;  /* 0x0000008c89897221 */ /* 0x000fe40000010000 */
[C---:B------:R-:W-:Y:S04]  /*1c4b0*/  HMMA.16816.F32.BF16 R88, R100.reuse, R126, R88 ;  /* 0x0000007e6458723c */ /* 0x040fe80000041858 */
[-CC-:B------:R-:W-:Y:S01]  /*1c4c0*/  FFMA.FTZ R125, R30, R122.reuse, -R145.reuse ;  /* 0x0000007a1e7d7223 */ /* 0x180fe20000010891 */
[----:B------:R-:W-:Y:S01]  /*1c4d0*/  MUFU.EX2 R163, R163 ;  /* 0x000000a300a37308 */ /* 0x000fe20000000800 */
[-CC-:B------:R-:W-:Y:S02]  /*1c4e0*/  FFMA.FTZ R124, R31, R122.reuse, -R145.reuse ;  /* 0x0000007a1f7c7223 */ /* 0x180fe40000010891 */
[C---:B-----5:R-:W-:Y:S04]  /*1c4f0*/  HMMA.16816.F32.BF16 R92, R100.reuse, R128, R92 ;  /* 0x00000080645c723c */ /* 0x060fe8000004185c */
[-CC-:B------:R-:W-:Y:S02]  /*1c500*/  FFMA.FTZ R126, R34, R122.reuse, -R145.reuse ;  /* 0x0000007a227e7223 */ /* 0x180fe40000010891 */
[-C--:B------:R-:W-:Y:S01]  /*1c510*/  FFMA.FTZ R127, R35, R122.reuse, -R145 ;  /* 0x0000007a237f7223 */ /* 0x080fe20000010891 */
[----:B------:R-:W-:Y:S01]  /*1c520*/  MUFU.EX2 R125, R125 ;  /* 0x0000007d007d7308 */ /* 0x000fe20000000800 */
[C---:B------:R-:W-:Y:S04]  /*1c530*/  HMMA.16816.F32.BF16 R12, R100.reuse, R130, R12 ;  /* 0x00000082640c723c */ /* 0x040fe8000004180c */
[-CC-:B------:R-:W-:Y:S02]  /*1c540*/  FFMA.FTZ R128, R28, R122.reuse, -R143.reuse ;  /* 0x0000007a1c807223 */ /* 0x180fe4000001088f */
[-CC-:B------:R-:W-:Y:S02]  /*1c550*/  FFMA.FTZ R129, R29, R122.reuse, -R143.reuse ;  /* 0x0000007a1d817223 */ /* 0x180fe4000001088f */
[C---:B-1----:R-:W-:Y:S01]  /*1c560*/  HMMA.16816.F32.BF16 R16, R100.reuse, R104, R16 ;  /* 0x000000686410723c */ /* 0x042fe20000041810 */
[----:B------:R-:W-:Y:S01]  /*1c570*/  LDSM.16.MT88.4 R28, [R186+0x9c00] ;  /* 0x009c0000ba1c783b */ /* 0x000fe20000004200 */
[----:B------:R-:W1:Y:S02]  /*1c580*/  MUFU.EX2 R124, R124 ;  /* 0x0000007c007c7308 */ /* 0x000e640000000800 */
[-CC-:B------:R-:W-:Y:S02]  /*1c590*/  FFMA.FTZ R130, R32, R122.reuse, -R143.reuse ;  /* 0x0000007a20827223 */ /* 0x180fe4000001088f */
[----:B------:R-:W-:Y:S02]  /*1c5a0*/  FFMA.FTZ R131, R33, R122, -R143 ;  /* 0x0000007a21837223 */ /* 0x000fe4000001088f */
[----:B------:R-:W-:Y:S01]  /*1c5b0*/  HMMA.16816.F32.BF16 R96, R100, R106, R96 ;  /* 0x0000006a6460723c */ /* 0x000fe20000041860 */
[----:B------:R-:W3:Y:S03]  /*1c5c0*/  LDSM.16.MT88.4 R100, [R186+0xb800] ;  /* 0x00b80000ba64783b */ /* 0x000ee60000004200 */
[----:B------:R-:W-:Y:S01]  /*1c5d0*/  MUFU.EX2 R126, R126 ;  /* 0x0000007e007e7308 */ /* 0x000fe20000000800 */
[----:B------:R-:W-:Y:S02]  /*1c5e0*/  FADD.FTZ R147, R147, R138 ;  /* 0x0000008a93937221 */ /* 0x000fe40000010000 */
[----:B------:R-:W-:Y:S01]  /*1c5f0*/  FADD.FTZ R146, R146, R137 ;  /* 0x0000008992927221 */ /* 0x000fe20000010000 */
[C---:B--2---:R-:W-:Y:S01]  /*1c600*/  HMMA.16816.F32.BF16 R4, R20.reuse, R108, R4 ;  /* 0x0000006c1404723c */ /* 0x044fe20000041804 */
[----:B------:R-:W2:Y:S04]  /*1c610*/  LDSM.16.MT88.4 R104, [R184+0xb800] ;  /* 0x00b80000b868783b */ /* 0x000ea80000004200 */
[----:B------:R-:W-:Y:S01]  /*1c620*/  FADD.FTZ R132, R132, R147 ;  /* 0x0000009384847221 */ /* 0x000fe20000010000 */
[----:B------:R-:W4:Y:S01]  /*1c630*/  MUFU.EX2 R127, R127 ;  /* 0x0000007f007f7308 */ /* 0x000f220000000800 */
[----:B------:R-:W-:Y:S01]  /*1c640*/  FADD.FTZ R135, R135, R146 ;  /* 0x0000009287877221 */ /* 0x000fe20000010000 */
[C---:B------:R-:W-:Y:S01]  /*1c650*/  HMMA.16816.F32.BF16 R8, R20.reuse, R110, R8 ;  /* 0x0000006e1408723c */ /* 0x040fe20000041808 */
[----:B------:R-:W5:Y:S03]  /*1c660*/  LDSM.16.MT88.4 R108, [R186+0xd800] ;  /* 0x00d80000ba6c783b */ /* 0x000f660000004200 */
[----:B------:R-:W-:Y:S02]  /*1c670*/  FADD.FTZ R133, R133, R132 ;  /* 0x0000008485857221 */ /* 0x000fe40000010000 */
[----:B------:R-:W-:Y:S02]  /*1c680*/  FADD.FTZ R150, R150, R135 ;  /* 0x0000008796967221 */ /* 0x000fe40000010000 */
[C---:B------:R-:W-:Y:S01]  /*1c690*/  HMMA.16816.F32.BF16 R68, R20.reuse, R24, R68 ;  /* 0x000000181444723c */ /* 0x040fe20000041844 */
[----:B------:R-:W-:Y:S01]  /*1c6a0*/  LDSM.16.MT88.4 R32, [R184+0x9c00] ;  /* 0x009c0000b820783b */ /* 0x000fe20000004200 */
[----:B------:R-:W-:Y:S02]  /*1c6b0*/  MUFU.EX2 R128, R128 ;  /* 0x0000008000807308 */ /* 0x000fe40000000800 */
[----:B------:R-:W-:Y:S02]  /*1c6c0*/  FADD.FTZ R133, R134, R133 ;  /* 0x0000008586857221 */ /* 0x000fe40000010000 */
[----:B------:R-:W-:Y:S02]  /*1c6d0*/  FADD.FTZ R151, R151, R150 ;  /* 0x0000009697977221 */ /* 0x000fe40000010000 */
[C---:B------:R-:W-:Y:S01]  /*1c6e0*/  HMMA.16816.F32.BF16 R72, R20.reuse, R26, R72 ;  /* 0x0000001a1448723c */ /* 0x040fe20000041848 */
[----:B------:R-:W1:Y:S03]  /*1c6f0*/  LDSM.16.MT88.4 R24, [R184+0xd800] ;  /* 0x00d80000b818783b */ /* 0x000e660000004200 */
[----:B------:R-:W1:Y:S01]  /*1c700*/  MUFU.EX2 R129, R129 ;  /* 0x0000008100817308 */ /* 0x000e620000000800 */
[----:B------:R-:W-:Y:S02]  /*1c710*/  FADD.FTZ R152, R152, R133 ;  /* 0x0000008598987221 */ /* 0x000fe40000010000 */
[----:B------:R-:W-:Y:S01]  /*1c720*/  FADD.FTZ R156, R156, R151 ;  /* 0x000000979c9c7221 */ /* 0x000fe20000010000 */
[C---:B---3--:R-:W-:Y:S04]  /*1c730*/  HMMA.16816.F32.BF16 R76, R20.reuse, R100, R76 ;  /* 0x00000064144c723c */ /* 0x048fe8000004184c */
[----:B------:R-:W-:Y:S02]  /*1c740*/  FADD.FTZ R152, R153, R152 ;  /* 0x0000009899987221 */ /* 0x000fe40000010000 */
[----:B------:R-:W-:Y:S01]  /*1c750*/  MUFU.EX2 R130, R130 ;  /* 0x0000008200827308 */ /* 0x000fe20000000800 */
[----:B------:R-:W-:Y:S01]  /*1c760*/  FADD.FTZ R157, R157, R156 ;  /* 0x0000009c9d9d7221 */ /* 0x000fe20000010000 */
[C---:B------:R-:W-:Y:S01]  /*1c770*/  HMMA.16816.F32.BF16 R80, R20.reuse, R102, R80 ;  /* 0x000000661450723c */ /* 0x040fe20000041850 */
[----:B------:R-:W3:Y:S03]  /*1c780*/  LDSM.16.MT88.4 R100, [R186+0xbc00] ;  /* 0x00bc0000ba64783b */ /* 0x000ee60000004200 */
[----:B------:R-:W-:Y:S02]  /*1c790*/  FADD.FTZ R155, R155, R152 ;  /* 0x000000989b9b7221 */ /* 0x000fe40000010000 */
[----:B------:R-:W-:Y:S02]  /*1c7a0*/  FADD.FTZ R158, R158, R157 ;  /* 0x0000009d9e9e7221 */ /* 0x000fe40000010000 */
[----:B------:R-:W1:Y:S01]  /*1c7b0*/  MUFU.EX2 R131, R131 ;  /* 0x0000008300837308 */ /* 0x000e620000000800 */
[C---:B--2---:R-:W-:Y:S03]  /*1c7c0*/  HMMA.16816.F32.BF16 R84, R20.reuse, R104, R84 ;  /* 0x000000681454723c */ /* 0x044fe60000041854 */
[----:B------:R-:W-:Y:S02]  /*1c7d0*/  FADD.FTZ R154, R154, R155 ;  /* 0x0000009b9a9a7221 */ /* 0x000fe40000010000 */
[----:B------:R-:W-:Y:S03]  /*1c7e0*/  FADD.FTZ R159, R159, R158 ;  /* 0x0000009e9f9f7221 */ /* 0x000fe60000010000 */
[C---:B------:R-:W-:Y:S01]  /*1c7f0*/  HMMA.16816.F32.BF16 R88, R20.reuse, R106, R88 ;  /* 0x0000006a1458723c */ /* 0x040fe20000041858 */
[----:B------:R-:W-:Y:S01]  /*1c800*/  LDSM.16.MT88.4 R104, [R186+0xec00] ;  /* 0x00ec0000ba68783b */ /* 0x000fe20000004200 */
[----:B------:R-:W-:Y:S06]  /*1c810*/  MUFU.EX2 R164, R164 ;  /* 0x000000a400a47308 */ /* 0x000fec0000000800 */
[C---:B-----5:R-:W-:Y:S04]  /*1c820*/  HMMA.16816.F32.BF16 R92, R20.reuse, R108, R92 ;  /* 0x0000006c145c723c */ /* 0x060fe8000004185c */
[----:B------:R-:W-:Y:S04]  /*1c830*/  MUFU.EX2 R46, R46 ;  /* 0x0000002e002e7308 */ /* 0x000fe80000000800 */
[C---:B------:R-:W-:Y:S01]  /*1c840*/  HMMA.16816.F32.BF16 R12, R20.reuse, R110, R12 ;  /* 0x0000006e140c723c */ /* 0x040fe2000004180c */
[----:B------:R-:W-:Y:S05]  /*1c850*/  LDSM.16.MT88.4 R108, [R186+0xac00] ;  /* 0x00ac0000ba6c783b */ /* 0x000fea0000004200 */
[----:B------:R-:W-:Y:S02]  /*1c860*/  MUFU.EX2 R47, R47 ;  /* 0x0000002f002f7308 */ /* 0x000fe40000000800 */
[C---:B-1----:R-:W-:Y:S08]  /*1c870*/  HMMA.16816.F32.BF16 R16, R20.reuse, R24, R16 ;  /* 0x000000181410723c */ /* 0x042ff00000041810 */
[----:B------:R-:W-:Y:S01]  /*1c880*/  HMMA.16816.F32.BF16 R96, R20, R26, R96 ;  /* 0x0000001a1460723c */ /* 0x000fe20000041860 */
[----:B------:R-:W1:Y:S01]  /*1c890*/  LDSM.16.MT88.4 R24, [R184+0xbc00] ;  /* 0x00bc0000b818783b */ /* 0x000e620000004200 */
[----:B------:R-:W-:Y:S05]  /*1c8a0*/  MUFU.EX2 R50, R50 ;  /* 0x0000003200327308 */ /* 0x000fea0000000800 */
[----:B------:R-:W-:Y:S01]  /*1c8b0*/  F2FP.BF16.PACK_AB R21, R124, R125 ;  /* 0x0000007d7c15723e */ /* 0x000fe200000010ff */
        /* <DEDUP_REMOVED lines=8> */
[C---:B------:R-:W-:Y:S02]  /*1c940*/  HMMA.16816.F32.BF16 R4, R20.reuse, R28, R4 ;  /* 0x0000001c1404723c */ /* 0x040fe40000041804 */
[----:B------:R-:W-:Y:S01]  /*1c950*/  MUFU.EX2 R44, R44 ;  /* 0x0000002c002c7308 */ /* 0x000fe20000000800 */
[----:B------:R-:W-:Y:S02]  /*1c960*/  FADD.FTZ R126, R126, R125 ;  /* 0x0000007d7e7e7221 */ /* 0x000fe40000010000 */
[----:B------:R-:W-:Y:S02]  /*1c970*/  FADD.FTZ R130, R130, R129 ;  /* 0x0000008182827221 */ /* 0x000fe40000010000 */
[----:B------:R-:W-:Y:S01]  /*1c980*/  FADD.FTZ R127, R127, R126 ;  /* 0x0000007e7f7f7221 */ /* 0x000fe20000010000 */
[C---:B------:R-:W-:Y:S01]  /*1c990*/  HMMA.16816.F32.BF16 R8, R20.reuse, R30, R8 ;  /* 0x0000001e1408723c */ /* 0x040fe20000041808 */
[----:B------:R-:W2:Y:S03]  /*1c9a0*/  LDSM.16.MT88.4 R28, [R186+0xdc00] ;  /* 0x00dc0000ba1c783b */ /* 0x000ea60000004200 */
[----:B------:R-:W-:Y:S01]  /*1c9b0*/  MUFU.EX2 R45, R45 ;  /* 0x0000002d002d7308 */ /* 0x000fe20000000800 */
[----:B------:R-:W-:Y:S03]  /*1c9c0*/  FADD.FTZ R131, R131, R130 ;  /* 0x0000008283837221 */ /* 0x000fe60000010000 */
[C---:B------:R-:W-:Y:S06]  /*1c9d0*/  HMMA.16816.F32.BF16 R68, R20.reuse, R32, R68 ;  /* 0x000000201444723c */ /* 0x040fec0000041844 */
[----:B------:R-:W-:Y:S02]  /*1c9e0*/  MUFU.EX2 R48, R48 ;  /* 0x0000003000307308 */ /* 0x000fe40000000800 */
[C---:B------:R-:W-:Y:S01]  /*1c9f0*/  HMMA.16816.F32.BF16 R72, R20.reuse, R34, R72 ;  /* 0x000000221448723c */ /* 0x040fe20000041848 */
[----:B------:R-:W4:Y:S07]  /*1ca00*/  LDSM.16.MT88.4 R32, [R184+0xdc00] ;  /* 0x00dc0000b820783b */ /* 0x000f2e0000004200 */
[C---:B---3--:R-:W-:Y:S01]  /*1ca10*/  HMMA.16816.F32.BF16 R76, R20.reuse, R100, R76 ;  /* 0x00000064144c723c */ /* 0x048fe2000004184c */
[----:B------:R-:W-:Y:S06]  /*1ca20*/  MUFU.EX2 R49, R49 ;  /* 0x0000003100317308 */ /* 0x000fec0000000800 */
[-CC-:B------:R-:W-:Y:S01]  /*1ca30*/  FFMA.FTZ R101, R37, R122.reuse, -R143.reuse ;  /* 0x0000007a25657223 */ /* 0x180fe2000001088f */
[C---:B------:R-:W-:Y:S01]  /*1ca40*/  HMMA.16816.F32.BF16 R80, R20.reuse, R102, R80 ;  /* 0x000000661450723c */ /* 0x040fe20000041850 */
[----:B------:R-:W3:Y:S02]  /*1ca50*/  LDSM.16.MT88.4 R36, [R186+0xa000] ;  /* 0x00a00000ba24783b */ /* 0x000ee40000004200 */
[----:B------:R-:W-:Y:S01]  /*1ca60*/  MUFU.EX2 R54, R54 ;  /* 0x0000003600367308 */ /* 0x000fe20000000800 */
[-CC-:B------:R-:W-:Y:S03]  /*1ca70*/  FFMA.FTZ R100, R40, R122.reuse, -R143.reuse ;  /* 0x0000007a28647223 */ /* 0x180fe6000001088f */
[----:B------:R-:W-:Y:S01]  /*1ca80*/  FFMA.FTZ R103, R41, R122, -R143 ;  /* 0x0000007a29677223 */ /* 0x000fe2000001088f */
[C---:B-1----:R-:W-:Y:S01]  /*1ca90*/  HMMA.16816.F32.BF16 R84, R20.reuse, R24, R84 ;  /* 0x000000181454723c */ /* 0x042fe20000041854 */
[----:B------:R-:W-:Y:S04]  /*1caa0*/  LDSM.16.MT88.4 R40, [R186+0xe400] ;  /* 0x00e40000ba28783b */ /* 0x000fe80000004200 */
[----:B------:R-:W1:Y:S03]  /*1cab0*/  MUFU.EX2 R101, R101 ;  /* 0x0000006500657308 */ /* 0x000e660000000800 */
[C---:B------:R-:W-:Y:S01]  /*1cac0*/  HMMA.16816.F32.BF16 R88, R20.reuse, R26, R88 ;  /* 0x0000001a1458723c */ /* 0x040fe20000041858 */
[----:B------:R-:W5:Y:S06]  /*1cad0*/  LDSM.16.MT88.4 R24, [R184+0xa000] ;  /* 0x00a00000b818783b */ /* 0x000f6c0000004200 */
[----:B------:R-:W-:Y:S01]  /*1cae0*/  MUFU.EX2 R100, R100 ;  /* 0x0000006400647308 */ /* 0x000fe20000000800 */
[C---:B--2---:R-:W-:Y:S08]  /*1caf0*/  HMMA.16816.F32.BF16 R92, R20.reuse, R28, R92 ;  /* 0x0000001c145c723c */ /* 0x044ff0000004185c */
[C---:B------:R-:W-:Y:S01]  /*1cb00*/  HMMA.16816.F32.BF16 R12, R20.reuse, R30, R12 ;  /* 0x0000001e140c723c */ /* 0x040fe2000004180c */
[----:B------:R-:W2:Y:S01]  /*1cb10*/  MUFU.EX2 R103, R103 ;  /* 0x0000006700677308 */ /* 0x000ea20000000800 */
[----:B------:R-:W5:Y:S06]  /*1cb20*/  LDSM.16.MT88.4 R28, [R186+0xc000] ;  /* 0x00c00000ba1c783b */ /* 0x000f6c0000004200 */
[C---:B----4-:R-:W-:Y:S03]  /*1cb30*/  HMMA.16816.F32.BF16 R16, R20.reuse, R32, R16 ;  /* 0x000000201410723c */ /* 0x050fe60000041810 */
[----:B------:R-:W4:Y:S05]  /*1cb40*/  MUFU.EX2 R55, R55 ;  /* 0x0000003700377308 */ /* 0x000f2a0000000800 */
[----:B------:R-:W-:Y:S01]  /*1cb50*/  HMMA.16816.F32.BF16 R96, R20, R34, R96 ;  /* 0x000000221460723c */ /* 0x000fe20000041860 */
[----:B------:R-:W4:Y:S04]  /*1cb60*/  LDSM.16.MT88.4 R32, [R184+0xc000] ;  /* 0x00c00000b820783b */ /* 0x000f280000004200 */
[----:B------:R-:W-:Y:S02]  /*1cb70*/  MUFU.EX2 R165, R165 ;  /* 0x000000a500a57308 */ /* 0x000fe40000000800 */
[----:B------:R-:W-:Y:S01]  /*1cb80*/  F2FP.BF16.PACK_AB R21, R161, R160 ;  /* 0x000000a0a115723e */ /* 0x000fe200000010ff */
[----:B------:R-:W-:Y:S01]  /*1cb90*/  FADD.FTZ R160, R160, R127 ;  /* 0x0000007fa0a07221 */ /* 0x000fe20000010000 */
[----:B------:R-:W-:Y:S03]  /*1cba0*/  F2FP.BF16.PACK_AB R23, R163, R162 ;  /* 0x000000a2a317723e */ /* 0x000fe600000010ff */
[----:B-1----:R-:W-:Y:S01]  /*1cbb0*/  F2FP.BF16.PACK_AB R20, R101, R164 ;  /* 0x000000a46514723e */ /* 0x002fe200000010ff */
[----:B------:R-:W-:Y:S01]  /*1cbc0*/  FADD.FTZ R164, R164, R131 ;  /* 0x00000083a4a47221 */ /* 0x000fe20000010000 */
[----:B--2---:R-:W-:Y:S01]  /*1cbd0*/  F2FP.BF16.PACK_AB R22, R103, R100 ;  /* 0x000000646716723e */ /* 0x004fe200000010ff */
[----:B------:R-:W1:Y:S01]  /*1cbe0*/  MUFU.EX2 R58, R58 ;  /* 0x0000003a003a7308 */ /* 0x000e620000000800 */
[----:B------:R-:W-:Y:S02]  /*1cbf0*/  FADD.FTZ R161, R161, R160 ;  /* 0x000000a0a1a17221 */ /* 0x000fe40000010000 */
[----:B------:R-:W-:Y:S02]  /*1cc00*/  FADD.FTZ R101, R101, R164 ;  /* 0x000000a465657221 */ /* 0x000fe40000010000 */
[----:B------:R-:W-:Y:S01]  /*1cc10*/  FADD.FTZ R162, R162, R161 ;  /* 0x000000a1a2a27221 */ /* 0x000fe20000010000 */
[C---:B---3--:R-:W-:Y:S03]  /*1cc20*/  HMMA.16816.F32.BF16 R4, R20.reuse, R36, R4 ;  /* 0x000000241404723c */ /* 0x048fe60000041804 */
[----:B------:R-:W-:Y:S01]  /*1cc30*/  FADD.FTZ R100, R100, R101 ;  /* 0x0000006564647221 */ /* 0x000fe20000010000 */
[----:B------:R-:W-:Y:S01]  /*1cc40*/  MUFU.EX2 R52, R52 ;  /* 0x0000003400347308 */ /* 0x000fe20000000800 */
[----:B------:R-:W-:Y:S02]  /*1cc50*/  FADD.FTZ R163, R163, R162 ;  /* 0x000000a2a3a37221 */ /* 0x000fe40000010000 */
[----:B------:R-:W-:Y:S01]  /*1cc60*/  FADD.FTZ R103, R103, R100 ;  /* 0x0000006467677221 */ /* 0x000fe20000010000 */
[C---:B------:R-:W-:Y:S01]  /*1cc70*/  HMMA.16816.F32.BF16 R8, R20.reuse, R38, R8 ;  /* 0x000000261408723c */ /* 0x040fe20000041808 */
[----:B------:R-:W2:Y:S05]  /*1cc80*/  LDSM.16.MT88.4 R36, [R186+0xe000] ;  /* 0x00e00000ba24783b */ /* 0x000eaa0000004200 */
[----:B------:R-:W3:Y:S02]  /*1cc90*/  MUFU.EX2 R53, R53 ;  /* 0x0000003500357308 */ /* 0x000ee40000000800 */
[C---:B-----5:R-:W-:Y:S08]  /*1cca0*/  HMMA.16816.F32.BF16 R68, R20.reuse, R24, R68 ;  /* 0x000000181444723c */ /* 0x060ff00000041844 */
[C---:B------:R-:W-:Y:S01]  /*1ccb0*/  HMMA.16816.F32.BF16 R72, R20.reuse, R26, R72 ;  /* 0x0000001a1448723c */ /* 0x040fe20000041848 */
[----:B------:R-:W5:Y:S01]  /*1ccc0*/  LDSM.16.MT88.4 R24, [R184+0xe000] ;  /* 0x00e00000b818783b */ /* 0x000f620000004200 */
[----:B------:R-:W-:Y:S06]  /*1ccd0*/  MUFU.EX2 R56, R56 ;  /* 0x0000003800387308 */ /* 0x000fec0000000800 */
[C---:B------:R-:W-:Y:S04]  /*1cce0*/  HMMA.16816.F32.BF16 R76, R20.reuse, R28, R76 ;  /* 0x0000001c144c723c */ /* 0x040fe8000004184c */
[----:B------:R-:W1:Y:S04]  /*1ccf0*/  MUFU.EX2 R57, R57 ;  /* 0x0000003900397308 */ /* 0x000e680000000800 */
[C---:B------:R-:W-:Y:S01]  /*1cd00*/  HMMA.16816.F32.BF16 R80, R20.reuse, R30, R80 ;  /* 0x0000001e1450723c */ /* 0x040fe20000041850 */
[----:B------:R-:W1:Y:S05]  /*1cd10*/  LDSM.16.MT88.4 R28, [R186+0xa400] ;  /* 0x00a40000ba1c783b */ /* 0x000e6a0000004200 */
[----:B------:R-:W-:Y:S02]  /*1cd20*/  MUFU.EX2 R59, R59 ;  /* 0x0000003b003b7308 */ /* 0x000fe40000000800 */
[C---:B----4-:R-:W-:Y:S08]  /*1cd30*/  HMMA.16816.F32.BF16 R84, R20.reuse, R32, R84 ;  /* 0x000000201454723c */ /* 0x050ff00000041854 */
[C---:B------:R-:W-:Y:S01]  /*1cd40*/  HMMA.16816.F32.BF16 R88, R20.reuse, R34, R88 ;  /* 0x000000221458723c */ /* 0x040fe20000041858 */
[----:B------:R-:W4:Y:S07]  /*1cd50*/  LDSM.16.MT88.4 R32, [R184+0xa400] ;  /* 0x00a40000b820783b */ /* 0x000f2e0000004200 */
        /* <DEDUP_REMOVED lines=27> */
[C---:B-----5:R-:W-:Y:S08]  /*1cf10*/  HMMA.16816.F32.BF16 R84, R20.reuse, R24, R84 ;  /* 0x000000181454723c */ /* 0x060ff00000041854 */
[C---:B------:R-:W-:Y:S01]  /*1cf20*/  HMMA.16816.F32.BF16 R88, R20.reuse, R26, R88 ;  /* 0x0000001a1458723c */ /* 0x040fe20000041858 */
[----:B------:R-:W5:Y:S07]  /*1cf30*/  LDSM.16.MT88.4 R24, [R186+0xc800] ;  /* 0x00c80000ba18783b */ /* 0x000f6e0000004200 */
[C---:B------:R-:W-:Y:S07]  /*1cf40*/  HMMA.16816.F32.BF16 R92, R20.reuse, R40, R92 ;  /* 0x00000028145c723c */ /* 0x040fee000004185c */
[-CC-:B------:R-:W-:Y:S01]  /*1cf50*/  FFMA.FTZ R40, R62, R122.reuse, -R145.reuse ;  /* 0x0000007a3e287223 */ /* 0x180fe20000010891 */
[C---:B------:R-:W-:Y:S04]  /*1cf60*/  HMMA.16816.F32.BF16 R12, R20.reuse, R42, R12 ;  /* 0x0000002a140c723c */ /* 0x040fe8000004180c */
[-CC-:B------:R-:W-:Y:S01]  /*1cf70*/  FFMA.FTZ R41, R63, R122.reuse, -R145.reuse ;  /* 0x0000007a3f297223 */ /* 0x180fe20000010891 */
[----:B------:R-:W-:Y:S02]  /*1cf80*/  MUFU.EX2 R40, R40 ;  /* 0x0000002800287308 */ /* 0x000fe40000000800 */
[-CC-:B------:R-:W-:Y:S01]  /*1cf90*/  FFMA.FTZ R42, R66, R122.reuse, -R145.reuse ;  /* 0x0000007a422a7223 */ /* 0x180fe20000010891 */
[C---:B-1----:R-:W-:Y:S04]  /*1cfa0*/  HMMA.16816.F32.BF16 R16, R20.reuse, R28, R16 ;  /* 0x0000001c1410723c */ /* 0x042fe80000041810 */
[-C--:B------:R-:W-:Y:S02]  /*1cfb0*/  FFMA.FTZ R145, R67, R122.reuse, -R145 ;  /* 0x0000007a43917223 */ /* 0x080fe40000010891 */
[-CC-:B------:R-:W-:Y:S01]  /*1cfc0*/  FFMA.FTZ R43, R60, R122.reuse, -R143.reuse ;  /* 0x0000007a3c2b7223 */ /* 0x180fe2000001088f */
[----:B------:R-:W1:Y:S01]  /*1cfd0*/  MUFU.EX2 R41, R41 ;  /* 0x0000002900297308 */ /* 0x000e620000000800 */
[----:B------:R-:W-:Y:S01]  /*1cfe0*/  HMMA.16816.F32.BF16 R96, R20, R30, R96 ;  /* 0x0000001e1460723c */ /* 0x000fe20000041860 */
[----:B------:R-:W1:Y:S03]  /*1cff0*/  LDSM.16.MT88.4 R28, [R184+0xc800] ;  /* 0x00c80000b81c783b */ /* 0x000e660000004200 */
[-CC-:B------:R-:W-:Y:S02]  /*1d000*/  FFMA.FTZ R60, R61, R122.reuse, -R143.reuse ;  /* 0x0000007a3d3c7223 */ /* 0x180fe4000001088f */
[----:B------:R-:W-:Y:S01]  /*1d010*/  FFMA.FTZ R143, R65, R122, -R143 ;  /* 0x0000007a418f7223 */ /* 0x000fe2000001088f */
[----:B------:R-:W-:Y:S01]  /*1d020*/  F2FP.BF16.PACK_AB R21, R55, R54 ;  /* 0x000000363715723e */ /* 0x000fe200000010ff */
[----:B------:R-:W-:Y:S01]  /*1d030*/  FADD.FTZ R54, R54, R51 ;  /* 0x0000003336367221 */ /* 0x000fe20000010000 */
[----:B------:R-:W-:Y:S01]  /*1d040*/  F2FP.BF16.PACK_AB R23, R58, R165 ;  /* 0x000000a53a17723e */ /* 0x000fe200000010ff */
[----:B------:R-:W-:Y:S02]  /*1d050*/  MUFU.EX2 R42, R42 ;  /* 0x0000002a002a7308 */ /* 0x000fe40000000800 */
[----:B---3--:R-:W-:Y:S01]  /*1d060*/  F2FP.BF16.PACK_AB R20, R53, R52 ;  /* 0x000000343514723e */ /* 0x008fe200000010ff */
[----:B------:R-:W-:Y:S01]  /*1d070*/  FADD.FTZ R52, R52, R49 ;  /* 0x0000003134347221 */ /* 0x000fe20000010000 */
[----:B------:R-:W-:Y:S01]  /*1d080*/  F2FP.BF16.PACK_AB R22, R57, R56 ;  /* 0x000000383916723e */ /* 0x000fe200000010ff */
[----:B------:R-:W-:Y:S02]  /*1d090*/  FADD.FTZ R54, R55, R54 ;  /* 0x0000003637367221 */ /* 0x000fe40000010000 */
[----:B------:R-:W-:Y:S02]  /*1d0a0*/  FADD.FTZ R53, R53, R52 ;  /* 0x0000003435357221 */ /* 0x000fe40000010000 */
[----:B------:R-:W-:Y:S01]  /*1d0b0*/  FADD.FTZ R165, R165, R54 ;  /* 0x00000036a5a57221 */ /* 0x000fe20000010000 */
[----:B------:R-:W3:Y:S01]  /*1d0c0*/  MUFU.EX2 R145, R145 ;  /* 0x0000009100917308 */ /* 0x000ee20000000800 */
[C---:B----4-:R-:W-:Y:S03]  /*1d0d0*/  HMMA.16816.F32.BF16 R4, R20.reuse, R32, R4 ;  /* 0x000000201404723c */ /* 0x050fe60000041804 */
[----:B------:R-:W-:Y:S05]  /*1d0e0*/  FADD.FTZ R165, R58, R165 ;  /* 0x000000a53aa57221 */ /* 0x000fea0000010000 */
[C---:B------:R-:W-:Y:S01]  /*1d0f0*/  HMMA.16816.F32.BF16 R8, R20.reuse, R34, R8 ;  /* 0x000000221408723c */ /* 0x040fe20000041808 */
[----:B------:R-:W4:Y:S01]  /*1d100*/  LDSM.16.MT88.4 R32, [R186+0xe800] ;  /* 0x00e80000ba20783b */ /* 0x000f220000004200 */
[----:B------:R-:W-:Y:S06]  /*1d110*/  MUFU.EX2 R43, R43 ;  /* 0x0000002b002b7308 */ /* 0x000fec0000000800 */
[C---:B--2---:R-:W-:Y:S04]  /*1d120*/  HMMA.16816.F32.BF16 R68, R20.reuse, R36, R68 ;  /* 0x000000241444723c */ /* 0x044fe80000041844 */
[----:B------:R-:W2:Y:S04]  /*1d130*/  MUFU.EX2 R60, R60 ;  /* 0x0000003c003c7308 */ /* 0x000ea80000000800 */
[C---:B------:R-:W-:Y:S01]  /*1d140*/  HMMA.16816.F32.BF16 R72, R20.reuse, R38, R72 ;  /* 0x000000261448723c */ /* 0x040fe20000041848 */
[----:B------:R-:W2:Y:S07]  /*1d150*/  LDSM.16.MT88.4 R36, [R184+0xe800] ;  /* 0x00e80000b824783b */ /* 0x000eae0000004200 */
[C---:B-----5:R-:W-:Y:S08]  /*1d160*/  HMMA.16816.F32.BF16 R76, R20.reuse, R24, R76 ;  /* 0x00000018144c723c */ /* 0x060ff0000004184c */
[C---:B------:R-:W-:Y:S01]  /*1d170*/  HMMA.16816.F32.BF16 R80, R20.reuse, R26, R80 ;  /* 0x0000001a1450723c */ /* 0x040fe20000041850 */
[----:B------:R-:W5:Y:S07]  /*1d180*/  LDSM.16.MT88.4 R24, [R184+0xac00] ;  /* 0x00ac0000b818783b */ /* 0x000f6e0000004200 */
[C---:B-1----:R-:W-:Y:S08]  /*1d190*/  HMMA.16816.F32.BF16 R84, R20.reuse, R28, R84 ;  /* 0x0000001c1454723c */ /* 0x042ff00000041854 */
[C---:B------:R-:W-:Y:S01]  /*1d1a0*/  HMMA.16816.F32.BF16 R88, R20.reuse, R30, R88 ;  /* 0x0000001e1458723c */ /* 0x040fe20000041858 */
[----:B------:R-:W1:Y:S07]  /*1d1b0*/  LDSM.16.MT88.4 R28, [R186+0xcc00] ;  /* 0x00cc0000ba1c783b */ /* 0x000e6e0000004200 */
[C---:B----4-:R-:W-:Y:S01]  /*1d1c0*/  HMMA.16816.F32.BF16 R92, R20.reuse, R32, R92 ;  /* 0x00000020145c723c */ /* 0x050fe2000004185c */
[----:B------:R-:W4:Y:S07]  /*1d1d0*/  MUFU.EX2 R32, R143 ;  /* 0x0000008f00207308 */ /* 0x000f2e0000000800 */
[C---:B------:R-:W-:Y:S08]  /*1d1e0*/  HMMA.16816.F32.BF16 R12, R20.reuse, R34, R12 ;  /* 0x00000022140c723c */ /* 0x040ff0000004180c */
[C---:B--2---:R-:W-:Y:S08]  /*1d1f0*/  HMMA.16816.F32.BF16 R16, R20.reuse, R36, R16 ;  /* 0x000000241410723c */ /* 0x044ff00000041810 */
[----:B------:R-:W-:Y:S07]  /*1d200*/  HMMA.16816.F32.BF16 R96, R20, R38, R96 ;  /* 0x000000261460723c */ /* 0x000fee0000041860 */
[----:B------:R-:W-:Y:S01]  /*1d210*/  F2FP.BF16.PACK_AB R21, R41, R40 ;  /* 0x000000282915723e */ /* 0x000fe200000010ff */
[----:B------:R-:W-:Y:S01]  /*1d220*/  FADD.FTZ R40, R40, R165 ;  /* 0x000000a528287221 */ /* 0x000fe20000010000 */
[----:B---3--:R-:W-:Y:S03]  /*1d230*/  F2FP.BF16.PACK_AB R23, R145, R42 ;  /* 0x0000002a9117723e */ /* 0x008fe600000010ff */
[----:B------:R-:W-:Y:S01]  /*1d240*/  F2FP.BF16.PACK_AB R20, R60, R43 ;  /* 0x0000002b3c14723e */ /* 0x000fe200000010ff */
[----:B------:R-:W-:Y:S01]  /*1d250*/  FADD.FTZ R41, R41, R40 ;  /* 0x0000002829297221 */ /* 0x000fe20000010000 */
[----:B----4-:R-:W-:Y:S03]  /*1d260*/  F2FP.BF16.PACK_AB R22, R32, R59 ;  /* 0x0000003b2016723e */ /* 0x010fe600000010ff */
[----:B------:R-:W-:Y:S04]  /*1d270*/  FADD.FTZ R42, R42, R41 ;  /* 0x000000292a2a7221 */ /* 0x000fe80000010000 */
[C---:B------:R-:W-:Y:S01]  /*1d280*/  HMMA.16816.F32.BF16 R112, R20.reuse, R108, R4 ;  /* 0x0000006c1470723c */ /* 0x040fe20000041804 */
[----:B------:R-:W2:Y:S02]  /*1d290*/  LDSM.16.MT88.4 R4, [R184+0xcc00] ;  /* 0x00cc0000b804783b */ /* 0x000ea40000004200 */
[----:B------:R-:W-:Y:S05]  /*1d2a0*/  FADD.FTZ R211, R145, R42 ;  /* 0x0000002a91d37221 */ /* 0x000fea0000010000 */
[C---:B------:R-:W-:Y:S01]  /*1d2b0*/  HMMA.16816.F32.BF16 R108, R20.reuse, R110, R8 ;  /* 0x0000006e146c723c */ /* 0x040fe20000041808 */
[----:B------:R-:W3:Y:S07]  /*1d2c0*/  LDSM.16.MT88.4 R8, [R184+0xec00] ;  /* 0x00ec0000b808783b */ /* 0x000eee0000004200 */
[C---:B-----5:R-:W-:Y:S08]  /*1d2d0*/  HMMA.16816.F32.BF16 R68, R20.reuse, R24, R68 ;  /* 0x000000181444723c */ /* 0x060ff00000041844 */
[C---:B------:R-:W-:Y:S08]  /*1d2e0*/  HMMA.16816.F32.BF16 R72, R20.reuse, R26, R72 ;  /* 0x0000001a1448723c */ /* 0x040ff00000041848 */
[C---:B-1----:R-:W-:Y:S08]  /*1d2f0*/  HMMA.16816.F32.BF16 R76, R20.reuse, R28, R76 ;  /* 0x0000001c144c723c */ /* 0x042ff0000004184c */
[C---:B------:R-:W-:Y:S08]  /*1d300*/  HMMA.16816.F32.BF16 R80, R20.reuse, R30, R80 ;  /* 0x0000001e1450723c */ /* 0x040ff00000041850 */
[C---:B--2---:R-:W-:Y:S07]  /*1d310*/  HMMA.16816.F32.BF16 R84, R20.reuse, R4, R84 ;  /* 0x000000041454723c */ /* 0x044fee0000041854 */
[----:B------:R-:W-:Y:S01]  /*1d320*/  FADD.FTZ R4, R56, R53 ;  /* 0x0000003538047221 */ /* 0x000fe20000010000 */
[C---:B------:R-:W-:Y:S04]  /*1d330*/  HMMA.16816.F32.BF16 R88, R20.reuse, R6, R88 ;  /* 0x000000061458723c */ /* 0x040fe80000041858 */
[----:B------:R-:W-:Y:S04]  /*1d340*/  FADD.FTZ R4, R57, R4 ;  /* 0x0000000439047221 */ /* 0x000fe80000010000 */
[C---:B------:R-:W-:Y:S04]  /*1d350*/  HMMA.16816.F32.BF16 R92, R20.reuse, R104, R92 ;  /* 0x00000068145c723c */ /* 0x040fe8000004185c */
[----:B------:R-:W-:Y:S04]  /*1d360*/  FADD.FTZ R43, R43, R4 ;  /* 0x000000042b2b7221 */ /* 0x000fe80000010000 */
[C---:B------:R-:W-:Y:S04]  /*1d370*/  HMMA.16816.F32.BF16 R104, R20.reuse, R106, R12 ;  /* 0x0000006a1468723c */ /* 0x040fe8000004180c */
[----:B------:R-:W-:Y:S04]  /*1d380*/  FADD.FTZ R60, R60, R43 ;  /* 0x0000002b3c3c7221 */ /* 0x000fe80000010000 */
[C---:B---3--:R-:W-:Y:S04]  /*1d390*/  HMMA.16816.F32.BF16 R100, R20.reuse, R8, R16 ;  /* 0x000000081464723c */ /* 0x048fe80000041810 */
[----:B------:R-:W-:Y:S04]  /*1d3a0*/  FADD.FTZ R59, R59, R60 ;  /* 0x0000003c3b3b7221 */ /* 0x000fe80000010000 */
[----:B------:R-:W-:Y:S04]  /*1d3b0*/  HMMA.16816.F32.BF16 R96, R20, R10, R96 ;  /* 0x0000000a1460723c */ /* 0x000fe80000041860 */
[----:B------:R-:W-:Y:S04]  /*1d3c0*/  FADD.FTZ R210, R32, R59 ;  /* 0x0000003b20d27221 */ /* 0x000fe80000010000 */
[----:B------:R-:W-:-:S05]  /*1d3d0*/  @P0 BRA `(.L_x_2458) ;  /* 0xffffba1000000947 */ /* 0x000fca000383ffff */
.L_x_2449:
[----:B------:R-:W-:Y:S01]  /*1d3e0*/  @!UPT UIADD3 URZ, URZ, URZ, URZ ;  /* 0x0000003f3f3ff290 */ /* 0x000fe2000fffe03f */
[----:B------:R1:W5:Y:S01]  /*1d3f0*/  LD.E R4, [R118.64+0xd8] ;  /* 0x0000d80476047980 */ /* 0x000362000c101900 */
[----:B------:R-:W-:-:S02]  /*1d400*/  MOV R5, 0x1f ;  /* 0x0000001f00057802 */ /* 0x000fc40000000f00 */
[----:B------:R-:W-:Y:S01]  /*1d410*/  MOV R0, 0xffffffff ;  /* 0xffffffff00007802 */ /* 0x000fe20000000f00 */
[----:B------:R-:W-:Y:S06]  /*1d420*/  BRA.DIV ~URZ, `(.L_x_2459) ;  /* 0x000010d27f007947 */ /* 0x000fec000b800000 */
[----:B------:R2:W3:Y:S02]  /*1d430*/  SHFL.BFLY PT, R7, R210, 0x2, 0x1f ;  /* 0x0c401f00d2077f89 */ /* 0x0004e400000e0000 */
.L_x_2468:
[----:B--23--:R-:W-:Y:S01]  /*1d440*/  FADD.FTZ R210, R7, R210 ;  /* 0x000000d207d27221 */ /* 0x00cfe20000010000 */
[----:B------:R-:W-:Y:S05]  /*1d450*/  BRA.DIV ~URZ, `(.L_x_2460) ;  /* 0x000010e27f007947 */ /* 0x000fea000b800000 */
[----:B------:R-:W2:Y:S04]  /*1d460*/  SHFL.BFLY PT, R8, R211, 0x2, 0x1f ;  /* 0x0c401f00d3087f89 */ /* 0x000ea800000e0000 */
[----:B------:R-:W3:Y:S01]  /*1d470*/  SHFL.BFLY PT, R9, R210, 0x1, 0x1f ;  /* 0x0c201f00d2097f89 */ /* 0x000ee200000e0000 */
[----:B--2---:R-:W-:Y:S02]  /*1d480*/  FADD.FTZ R8, R8, R211 ;  /* 0x000000d308087221 */ /* 0x004fe40000010000 */
[----:B---3--:R-:W-:-:S03]  /*1d490*/  FADD.FTZ R9, R210, R9 ;  /* 0x00000009d2097221 */ /* 0x008fc60000010000 */
[----:B------:R2:W3:Y:S04]  /*1d4a0*/  SHFL.BFLY PT, R7, R8, 0x1, 0x1f ;  /* 0x0c201f0008077f89 */ /* 0x0004e800000e0000 */
.L_x_2469:
[----:B------:R-:W4:Y:S01]  /*1d4b0*/  S2R R0, SR_TID.X ;  /* 0x0000000000007919 */ /* 0x000f220000002100 */
[----:B--23--:R-:W-:Y:S01]  /*1d4c0*/  FADD.FTZ R8, R7, R8 ;  /* 0x0000000807087221 */ /* 0x00cfe20000010000 */
[----:B------:R-:W-:Y:S02]  /*1d4d0*/  MOV R6, 0x3f800000 ;  /* 0x3f80000000067802 */ /* 0x000fe40000000f00 */
[----:B------:R-:W-:Y:S02]  /*1d4e0*/  FSETP.NE.FTZ.AND P3, PT, R9, RZ, PT ;  /* 0x000000ff0900720b */ /* 0x000fe40003f75000 */
[----:B------:R-:W-:Y:S02]  /*1d4f0*/  FSETP.NE.FTZ.AND P2, PT, R8, RZ, PT ;  /* 0x000000ff0800720b */ /* 0x000fe40003f55000 */
[----:B------:R-:W-:-:S09]  /*1d500*/  MOV R5, 0x3f800000 ;  /* 0x3f80000000057802 */ /* 0x000fd20000000f00 */
[----:B------:R-:W2:Y:S01]  /*1d510*/  @P3 MUFU.RCP R5, R9 ;  /* 0x0000000900053308 */ /* 0x000ea20000001000 */
[----:B----4-:R-:W-:-:S07]  /*1d520*/  SHF.R.S32.HI R7, RZ, 0x1f, R0 ;  /* 0x0000001fff077819 */ /* 0x010fce0000011400 */
[----:B------:R-:W3:Y:S01]  /*1d530*/  @P2 MUFU.RCP R6, R8 ;  /* 0x0000000800062308 */ /* 0x000ee20000001000 */
[----:B------:R-:W-:Y:S02]  /*1d540*/  SHF.R.S32.HI R11, RZ, 0x1f, R0 ;  /* 0x0000001fff0b7819 */ /* 0x000fe40000011400 */
[----:B------:R-:W-:-:S04]  /*1d550*/  LEA.HI R7, R7, R0, RZ, 0x2 ;  /* 0x0000000007077211 */ /* 0x000fc800078f10ff */
[----:B------:R-:W-:Y:S01]  /*1d560*/  SHF.R.S32.HI R7, RZ, 0x2, R7 ;  /* 0x00000002ff077819 */ /* 0x000fe20000011407 */
[C---:B--2---:R-:W-:Y:S02]  /*1d570*/  FMUL.FTZ R112, R5.reuse, R112 ;  /* 0x0000007005707220 */ /* 0x044fe40000410000 */
[C---:B------:R-:W-:Y:S01]  /*1d580*/  FMUL.FTZ R113, R5.reuse, R113 ;  /* 0x0000007105717220 */ /* 0x040fe20000410000 */
[----:B------:R-:W-:Y:S01]  /*1d590*/  SHF.R.S32.HI R10, RZ, 0x1f, R7 ;  /* 0x0000001fff0a7819 */ /* 0x000fe20000011407 */
[C---:B------:R-:W-:Y:S02]  /*1d5a0*/  FMUL.FTZ R108, R5.reuse, R108 ;  /* 0x0000006c056c7220 */ /* 0x040fe40000410000 */
[----:B------:R-:W-:Y:S01]  /*1d5b0*/  FMUL.FTZ R109, R5, R109 ;  /* 0x0000006d056d7220 */ /* 0x000fe20000410000 */
[----:B------:R-:W-:Y:S01]  /*1d5c0*/  LEA.HI R10, R10, R7, RZ, 0x3 ;  /* 0x000000070a0a7211 */ /* 0x000fe200078f18ff */
[C---:B---3--:R-:W-:Y:S01]  /*1d5d0*/  FMUL.FTZ R115, R6.reuse, R115 ;  /* 0x0000007306737220 */ /* 0x048fe20000410000 */
[----:B------:R-:W-:Y:S01]  /*1d5e0*/  F2FP.BF16.PACK_AB R112, R113, R112 ;  /* 0x000000707170723e */ /* 0x000fe200000010ff */
[----:B------:R-:W-:Y:S01]  /*1d5f0*/  FMUL.FTZ R114, R6, R114 ;  /* 0x0000007206727220 */ /* 0x000fe20000410000 */
[----:B------:R-:W-:Y:S01]  /*1d600*/  LOP3.LUT R10, R10, 0xfffffff8, RZ, 0xc0, !PT ;  /* 0xfffffff80a0a7812 */ /* 0x000fe200078ec0ff */
[C---:B------:R-:W-:Y:S01]  /*1d610*/  FMUL.FTZ R111, R6.reuse, R111 ;  /* 0x0000006f066f7220 */ /* 0x040fe20000410000 */
[----:B------:R-:W-:Y:S01]  /*1d620*/  F2FP.BF16.PACK_AB R108, R109, R108 ;  /* 0x0000006c6d6c723e */ /* 0x000fe200000010ff */
[----:B------:R-:W-:Y:S01]  /*1d630*/  FMUL.FTZ R110, R6, R110 ;  /* 0x0000006e066e7220 */ /* 0x000fe20000410000 */
[----:B------:R-:W-:Y:S01]  /*1d640*/  F2FP.BF16.PACK_AB R114, R115, R114 ;  /* 0x000000727372723e */ /* 0x000fe200000010ff */
[----:B------:R-:W-:-:S02]  /*1d650*/  IMAD.IADD R10, R7, 0x1, -R10 ;  /* 0x00000001070a7824 */ /* 0x000fc400078e0a0a */
[C---:B------:R-:W-:Y:S01]  /*1d660*/  FMUL.FTZ R71, R6.reuse, R71 ;  /* 0x0000004706477220 */ /* 0x040fe20000410000 */
[----:B------:R-:W-:Y:S01]  /*1d670*/  F2FP.BF16.PACK_AB R110, R111, R110 ;  /* 0x0000006e6f6e723e */ /* 0x000fe200000010ff */
[----:B------:R-:W-:Y:S01]  /*1d680*/  FMUL.FTZ R70, R6, R70 ;  /* 0x0000004606467220 */ /* 0x000fe20000410000 */
[----:B------:R-:W-:Y:S01]  /*1d690*/  LEA.HI R12, R10, R10, RZ, 0x1 ;  /* 0x0000000a0a0c7211 */ /* 0x000fe200078f08ff */
[C---:B------:R-:W-:Y:S02]  /*1d6a0*/  FMUL.FTZ R75, R6.reuse, R75 ;  /* 0x0000004b064b7220 */ /* 0x040fe40000410000 */
[C---:B------:R-:W-:Y:S01]  /*1d6b0*/  FMUL.FTZ R74, R6.reuse, R74 ;  /* 0x0000004a064a7220 */ /* 0x040fe20000410000 */
[----:B------:R-:W-:Y:S01]  /*1d6c0*/  SHF.R.S32.HI R14, RZ, 0x1, R12 ;  /* 0x00000001ff0e7819 */ /* 0x000fe2000001140c */
[----:B------:R-:W-:Y:S01]  /*1d6d0*/  FMUL.FTZ R79, R6, R79 ;  /* 0x0000004f064f7220 */ /* 0x000fe20000410000 */
[----:B------:R-:W-:Y:S01]  /*1d6e0*/  LOP3.LUT R15, R12, 0x3fffffe, RZ, 0xc0, !PT ;  /* 0x03fffffe0c0f7812 */ /* 0x000fe200078ec0ff */
[----:B------:R-:W-:Y:S01]  /*1d6f0*/  FMUL.FTZ R78, R6, R78 ;  /* 0x0000004e064e7220 */ /* 0x000fe20000410000 */
[----:B------:R-:W-:Y:S01]  /*1d700*/  LOP3.LUT P0, RZ, R14, 0x2, RZ, 0xc0, !PT ;  /* 0x000000020eff7812 */ /* 0x000fe2000780c0ff */
[----:B------:R-:W-:Y:S01]  /*1d710*/  FMUL.FTZ R83, R6, R83 ;  /* 0x0000005306537220 */ /* 0x000fe20000410000 */
[----:B------:R-:W-:Y:S01]  /*1d720*/  IADD3 R15, R10, -R15, RZ ;  /* 0x8000000f0a0f7210 */ /* 0x000fe20007ffe0ff */
[----:B------:R-:W-:Y:S01]  /*1d730*/  FMUL.FTZ R82, R6, R82 ;  /* 0x0000005206527220 */ /* 0x000fe20000410000 */
[----:B------:R-:W-:Y:S01]  /*1d740*/  LOP3.LUT R10, R14, 0x1, RZ, 0xc0, !PT ;  /* 0x000000010e0a7812 */ /* 0x000fe200078ec0ff */
[C---:B------:R-:W-:Y:S01]  /*1d750*/  FMUL.FTZ R87, R6.reuse, R87 ;  /* 0x0000005706577220 */ /* 0x040fe20000410000 */
[----:B------:R-:W-:Y:S01]  /*1d760*/  F2FP.BF16.PACK_AB R70, R71, R70 ;  /* 0x000000464746723e */ /* 0x000fe200000010ff */
[----:B------:R-:W-:Y:S01]  /*1d770*/  FMUL.FTZ R86, R6, R86 ;  /* 0x0000005606567220 */ /* 0x000fe20000410000 */
[----:B------:R-:W-:Y:S01]  /*1d780*/  ISETP.NE.U32.AND P1, PT, R10, 0x1, PT ;  /* 0x000000010a00780c */ /* 0x000fe20003f25070 */
[C---:B------:R-:W-:Y:S01]  /*1d790*/  FMUL.FTZ R91, R6.reuse, R91 ;  /* 0x0000005b065b7220 */ /* 0x040fe20000410000 */
[----:B------:R-:W-:Y:S01]  /*1d7a0*/  F2FP.BF16.PACK_AB R74, R75, R74 ;  /* 0x0000004a4b4a723e */ /* 0x000fe200000010ff */
        /* <DEDUP_REMOVED lines=10> */
[----:B------:R-:W-:-:S02]  /*1d850*/  FMUL.FTZ R103, R6, R103 ;  /* 0x0000006706677220 */ /* 0x000fc40000410000 */
[C---:B------:R-:W-:Y:S01]  /*1d860*/  FMUL.FTZ R102, R6.reuse, R102 ;  /* 0x0000006606667220 */ /* 0x040fe20000410000 */
[----:B------:R-:W-:Y:S01]  /*1d870*/  F2FP.BF16.PACK_AB R106, R107, R106 ;  /* 0x0000006a6b6a723e */ /* 0x000fe200000010ff */
[C---:B------:R-:W-:Y:S02]  /*1d880*/  FMUL.FTZ R99, R6.reuse, R99 ;  /* 0x0000006306637220 */ /* 0x040fe40000410000 */
[----:B------:R-:W-:Y:S01]  /*1d890*/  FMUL.FTZ R98, R6, R98 ;  /* 0x0000006206627220 */ /* 0x000fe20000410000 */
[CC--:B------:R-:W-:Y:S01]  /*1d8a0*/  LEA.HI R6, R11.reuse, R0.reuse, RZ, 0x2 ;  /* 0x000000000b067211 */ /* 0x0c0fe200078f10ff */
[----:B------:R-:W-:Y:S01]  /*1d8b0*/  IMAD.SHL.U32 R12, R14, 0x40, RZ ;  /* 0x000000400e0c7824 */ /* 0x000fe200078e00ff */
[----:B------:R-:W-:Y:S01]  /*1d8c0*/  LEA.HI R11, R11, R0, RZ, 0x5 ;  /* 0x000000000b0b7211 */ /* 0x000fe200078f28ff */
[C---:B------:R-:W-:Y:S01]  /*1d8d0*/  FMUL.FTZ R68, R5.reuse, R68 ;  /* 0x0000004405447220 */ /* 0x040fe20000410000 */
[----:B------:R-:W-:Y:S01]  /*1d8e0*/  LOP3.LUT R13, R6, 0xfffffffc, RZ, 0xc0, !PT ;  /* 0xfffffffc060d7812 */ /* 0x000fe200078ec0ff */
[C---:B------:R-:W-:Y:S01]  /*1d8f0*/  FMUL.FTZ R69, R5.reuse, R69 ;  /* 0x0000004505457220 */ /* 0x040fe20000410000 */
[----:B------:R-:W-:Y:S01]  /*1d900*/  SHF.R.S32.HI R6, RZ, 0x5, R11 ;  /* 0x00000005ff067819 */ /* 0x000fe2000001140b */
[----:B------:R-:W-:Y:S01]  /*1d910*/  FMUL.FTZ R72, R5, R72 ;  /* 0x0000004805487220 */ /* 0x000fe20000410000 */
[----:B------:R-:W-:Y:S01]  /*1d920*/  IADD3 R13, -R13, R0, RZ ;  /* 0x000000000d0d7210 */ /* 0x000fe20007ffe1ff */
[C---:B------:R-:W-:Y:S01]  /*1d930*/  FMUL.FTZ R73, R5.reuse, R73 ;  /* 0x0000004905497220 */ /* 0x040fe20000410000 */
[----:B------:R-:W-:Y:S01]  /*1d940*/  LOP3.LUT R12, R12, 0xc0, RZ, 0xc0, !PT ;  /* 0x000000c00c0c7812 */ /* 0x000fe200078ec0ff */
[C---:B------:R-:W-:Y:S01]  /*1d950*/  FMUL.FTZ R76, R5.reuse, R76 ;  /* 0x0000004c054c7220 */ /* 0x040fe20000410000 */
[----:B------:R-:W-:Y:S01]  /*1d960*/  LEA R6, R6, R13, 0x8 ;  /* 0x0000000d06067211 */ /* 0x000fe200078e40ff */
[----:B------:R-:W-:Y:S01]  /*1d970*/  FMUL.FTZ R77, R5, R77 ;  /* 0x0000004d054d7220 */ /* 0x000fe20000410000 */
[----:B------:R-:W-:Y:S01]  /*1d980*/  F2FP.BF16.PACK_AB R68, R69, R68 ;  /* 0x000000444544723e */ /* 0x000fe200000010ff */
[----:B------:R-:W-:Y:S01]  /*1d990*/  FMUL.FTZ R80, R5, R80 ;  /* 0x0000005005507220 */ /* 0x000fe20000410000 */
[----:B------:R-:W-:Y:S01]  /*1d9a0*/  F2FP.BF16.PACK_AB R72, R73, R72 ;  /* 0x000000484948723e */ /* 0x000fe200000010ff */
[----:B------:R-:W-:Y:S01]  /*1d9b0*/  IMAD R6, R15, 0x10, R6 ;  /* 0x000000100f067824 */ /* 0x000fe200078e0206 */
[----:B------:R-:W-:Y:S01]  /*1d9c0*/  LEA.HI R15, R12, R12, RZ, 0x1d ;  /* 0x0000000c0c0f7211 */ /* 0x000fe200078fe8ff */
[----:B------:R-:W-:Y:S01]  /*1d9d0*/  FMUL.FTZ R81, R5, R81 ;  /* 0x0000005105517220 */ /* 0x000fe20000410000 */
[----:B------:R-:W-:Y:S01]  /*1d9e0*/  F2FP.BF16.PACK_AB R76, R77, R76 ;  /* 0x0000004c4d4c723e */ /* 0x000fe200000010ff */
[C---:B------:R-:W-:Y:S01]  /*1d9f0*/  FMUL.FTZ R84, R5.reuse, R84 ;  /* 0x0000005405547220 */ /* 0x040fe20000410000 */
[----:B------:R-:W-:Y:S01]  /*1da00*/  LEA R6, R6, R15, 0x1 ;  /* 0x0000000f06067211 */ /* 0x000fe200078e08ff */
[----:B------:R-:W-:Y:S01]  /*1da10*/  FMUL.FTZ R85, R5, R85 ;  /* 0x0000005505557220 */ /* 0x000fe20000410000 */
[----:B------:R-:W-:Y:S01]  /*1da20*/  F2FP.BF16.PACK_AB R80, R81, R80 ;  /* 0x000000505150723e */ /* 0x000fe200000010ff */
[----:B------:R-:W-:Y:S01]  /*1da30*/  FMUL.FTZ R88, R5, R88 ;  /* 0x0000005805587220 */ /* 0x000fe20000410000 */
[----:B------:R-:W-:Y:S01]  /*1da40*/  SHF.L.U32 R15, R6, 0x1, RZ ;  /* 0x00000001060f7819 */ /* 0x000fe200000006ff */
[----:B------:R-:W-:Y:S01]  /*1da50*/  IMAD.MOV.U32 R6, RZ, RZ, 0x20 ;  /* 0x00000020ff067424 */ /* 0x000fe200078e00ff */
[----:B------:R-:W-:Y:S01]  /*1da60*/  F2FP.BF16.PACK_AB R84, R85, R84 ;  /* 0x000000545554723e */ /* 0x000fe200000010ff */
[----:B------:R-:W-:Y:S01]  /*1da70*/  FMUL.FTZ R89, R5, R89 ;  /* 0x0000005905597220 */ /* 0x000fe20000410000 */
[----:B------:R-:W-:Y:S01]  /*1da80*/  IADD3 R17, R15, -0x10, RZ ;  /* 0xfffffff00f117810 */ /* 0x000fe20007ffe0ff */
[C---:B------:R-:W-:Y:S01]  /*1da90*/  FMUL.FTZ R92, R5.reuse, R92 ;  /* 0x0000005c055c7220 */ /* 0x040fe20000410000 */
[----:B------:R-:W-:Y:S01]  /*1daa0*/  SEL R6, R6, 0xffffffe0, !P0 ;  /* 0xffffffe006067807 */ /* 0x000fe20004000000 */
[----:B------:R-:W-:Y:S01]  /*1dab0*/  FMUL.FTZ R93, R5, R93 ;  /* 0x0000005d055d7220 */ /* 0x000fe20000410000 */
[----:B------:R-:W-:Y:S01]  /*1dac0*/  @P1 IADD3 R17, R15, 0x10, RZ ;  /* 0x000000100f111810 */ /* 0x000fe20007ffe0ff */
[----:B------:R-:W-:Y:S01]  /*1dad0*/  FMUL.FTZ R104, R5, R104 ;  /* 0x0000006805687220 */ /* 0x000fe20000410000 */
[----:B------:R-:W-:Y:S01]  /*1dae0*/  IADD3 R19, R15, R6, RZ ;  /* 0x000000060f137210 */ /* 0x000fe20007ffe0ff */
[C---:B------:R-:W-:Y:S01]  /*1daf0*/  FMUL.FTZ R105, R5.reuse, R105 ;  /* 0x0000006905697220 */ /* 0x040fe20000410000 */
[----:B------:R-:W-:Y:S01]  /*1db00*/  IADD3 R21, R6, R17, RZ ;  /* 0x0000001106157210 */ /* 0x000fe20007ffe0ff */
[C---:B------:R-:W-:Y:S01]  /*1db10*/  FMUL.FTZ R100, R5.reuse, R100 ;  /* 0x0000006405647220 */ /* 0x040fe20000410000 */
[----:B------:R-:W-:Y:S01]  /*1db20*/  STS [R15], R112 ;  /* 0x000000700f007388 */ /* 0x000fe20000000800 */
[----:B------:R-:W-:Y:S01]  /*1db30*/  FMUL.FTZ R101, R5, R101 ;  /* 0x0000006505657220 */ /* 0x000fe20000410000 */
[----:B------:R-:W-:Y:S01]  /*1db40*/  F2FP.BF16.PACK_AB R88, R89, R88 ;  /* 0x000000585958723e */ /* 0x000fe200000010ff */
[C---:B------:R-:W-:Y:S01]  /*1db50*/  FMUL.FTZ R96, R5.reuse, R96 ;  /* 0x0000006005607220 */ /* 0x040fe20000410000 */
[----:B------:R-:W-:Y:S01]  /*1db60*/  STS [R15+0x200], R114 ;  /* 0x000200720f007388 */ /* 0x000fe20000000800 */
[----:B------:R-:W-:Y:S01]  /*1db70*/  FMUL.FTZ R5, R5, R97 ;  /* 0x0000006105057220 */ /* 0x000fe20000410000 */
[----:B------:R-:W-:-:S02]  /*1db80*/  F2FP.BF16.PACK_AB R92, R93, R92 ;  /* 0x0000005c5d5c723e */ /* 0x000fc400000010ff */
[----:B------:R-:W-:Y:S01]  /*1db90*/  STS [R17], R108 ;  /* 0x0000006c11007388 */ /* 0x000fe20000000800 */
[----:B------:R-:W-:Y:S02]  /*1dba0*/  ISETP.NE.AND P0, PT, R201, -0x1, PT ;  /* 0xffffffffc900780c */ /* 0x000fe40003f05270 */
[----:B------:R-:W-:Y:S01]  /*1dbb0*/  F2FP.BF16.PACK_AB R104, R105, R104 ;  /* 0x000000686968723e */ /* 0x000fe200000010ff */
[----:B------:R-:W-:Y:S01]  /*1dbc0*/  STS [R17+0x200], R110 ;  /* 0x0002006e11007388 */ /* 0x000fe20000000800 */
[----:B------:R-:W-:Y:S02]  /*1dbd0*/  F2FP.BF16.PACK_AB R100, R101, R100 ;  /* 0x000000646564723e */ /* 0x000fe400000010ff */
[----:B------:R-:W-:Y:S01]  /*1dbe0*/  F2FP.BF16.PACK_AB R102, R103, R102 ;  /* 0x000000666766723e */ /* 0x000fe200000010ff */
[----:B------:R-:W-:Y:S01]  /*1dbf0*/  STS [R19], R68 ;  /* 0x0000004413007388 */ /* 0x000fe20000000800 */
[----:B------:R-:W-:Y:S02]  /*1dc00*/  F2FP.BF16.PACK_AB R5, R5, R96 ;  /* 0x000000600505723e */ /* 0x000fe400000010ff */
[----:B------:R-:W-:Y:S01]  /*1dc10*/  F2FP.BF16.PACK_AB R98, R99, R98 ;  /* 0x000000626362723e */ /* 0x000fe200000010ff */
        /* <DEDUP_REMOVED lines=15> */
[----:B------:R-:W-:Y:S04]  /*1dd10*/  STS [R19+0x2000], R100 ;  /* 0x0020006413007388 */ /* 0x000fe80000000800 */
[----:B------:R-:W-:Y:S04]  /*1dd20*/  STS [R19+0x2200], R102 ;  /* 0x0022006613007388 */ /* 0x000fe80000000800 */
[----:B------:R4:W-:Y:S04]  /*1dd30*/  STS [R21+0x2000], R5 ;  /* 0x0020000515007388 */ /* 0x0009e80000000800 */
[----:B------:R1:W-:Y:S04]  /*1dd40*/  STS [R21+0x2200], R98 ;  /* 0x0022006215007388 */ /* 0x0003e80000000800 */
[----:B------:R-:W3:Y:S04]  /*1dd50*/  LD.E.U8 R6, [R118.64+0x1c8] ;  /* 0x0001c80476067980 */ /* 0x000ee8000c101100 */
[----:B------:R-:W4:Y:S04]  /*1dd60*/  @!P0 LD.E.64 R22, [R118.64+0x80] ;  /* 0x0000800476168980 */ /* 0x000f28000c101b00 */
[----:B------:R-:W4:Y:S04]  /*1dd70*/  LD.E.64 R42, [R118.64+0x88] ;  /* 0x00008804762a7980 */ /* 0x000f28000c101b00 */
[----:B------:R1:W5:Y:S01]  /*1dd80*/  LD.E.64 R40, [R118.64+0x90] ;  /* 0x0000900476287980 */ /* 0x000362000c101b00 */
[----:B--2---:R-:W2:Y:S08]  /*1dd90*/  @P3 MUFU.LG2 R15, R9 ;  /* 0x00000009000f3308 */ /* 0x004eb00000000c00 */
[----:B------:R-:W1:Y:S01]  /*1dda0*/  @P2 MUFU.LG2 R8, R8 ;  /* 0x0000000800082308 */ /* 0x000e620000000c00 */
[----:B------:R-:W-:Y:S01]  /*1ddb0*/  @!P0 SHF.R.S32.HI R14, RZ, 0x1f, R197 ;  /* 0x0000001fff0e8819 */ /* 0x000fe200000114c5 */
[----:B------:R-:W-:Y:S01]  /*1ddc0*/  BSSY B0, `(.L_x_2461) ;  /* 0x000001c000007945 */ /* 0x000fe20003800000 */
[----:B------:R-:W-:Y:S01]  /*1ddd0*/  IMAD.MOV.U32 R10, RZ, RZ, 0x7f800000 ;  /* 0x7f800000ff0a7424 */ /* 0x000fe200078e00ff */
[----:B------:R-:W-:Y:S01]  /*1dde0*/  MOV R12, 0x7f800000 ;  /* 0x7f800000000c7802 */ /* 0x000fe20000000f00 */
[----:B--2---:R-:W-:-:S04]  /*1ddf0*/  @P3 FMUL.FTZ R15, R15, 0.69314718246459960938 ;  /* 0x3f3172180f0f3820 */ /* 0x004fc80000410000 */
[----:B-----5:R-:W-:Y:S02]  /*1de00*/  @P3 FFMA.FTZ R10, R3, R4, R15 ;  /* 0x00000004030a3223 */ /* 0x020fe4000001000f */
[----:B-1----:R-:W-:-:S04]  /*1de10*/  @P2 FMUL.FTZ R9, R8, 0.69314718246459960938 ;  /* 0x3f31721808092820 */ /* 0x002fc80000410000 */
[----:B------:R-:W-:Y:S01]  /*1de20*/  @P2 FFMA.FTZ R12, R2, R4, R9 ;  /* 0x00000004020c2223 */ /* 0x000fe20000010009 */
[----:B---3--:R-:W-:Y:S01]  /*1de30*/  ISETP.NE.AND P1, PT, R6, RZ, PT ;  /* 0x000000ff0600720c */ /* 0x008fe20003f25270 */
[----:B----4-:R-:W-:-:S04]  /*1de40*/  @!P0 IMAD R17, R23, R197, RZ ;  /* 0x000000c517118224 */ /* 0x010fc800078e02ff */
        /* <DEDUP_REMOVED lines=15> */
.L_x_2462:
[----:B------:R-:W2:Y:S04]  /*1df40*/  LD.E R3, [R118.64+0x60] ;  /* 0x0000600476037980 */ /* 0x000ea8000c101900 */
[----:B------:R-:W3:Y:S01]  /*1df50*/  LD.E R2, [R118.64+0xb4] ;  /* 0x0000b40476027980 */ /* 0x000ee2000c101900 */
[----:B--2---:R-:W-:-:S04]  /*1df60*/  IMAD R3, R3, R197, R198 ;  /* 0x000000c503037224 */ /* 0x004fc800078e02c6 */
[----:B---3--:R-:W-:Y:S02]  /*1df70*/  IMAD R2, R2, R3, RZ ;  /* 0x0000000302027224 */ /* 0x008fe400078e02ff */
.L_x_2463:
[----:B------:R-:W-:Y:S05]  /*1df80*/  BSYNC B0 ;  /* 0x0000000000007941 */ /* 0x000fea0003800000 */
.L_x_2461:
        /* <DEDUP_REMOVED lines=28> */
.L_x_2465:
[----:B------:R-:W-:Y:S05]  /*1e150*/  BSYNC B0 ;  /* 0x0000000000007941 */ /* 0x000fea0003800000 */
.L_x_2464:
[----:B-1----:R1:W5:Y:S02]  /*1e160*/  LD.E R118, [R118.64+0xc0] ;  /* 0x0000c00476767980 */ /* 0x002364000c101900 */
[----:B----45:R-:W-:Y:S01]  /*1e170*/  IMAD.SHL.U32 R8, R13, 0x8, RZ ;  /* 0x000000080d087824 */ /* 0x030fe200078e00ff */
[----:B------:R-:W-:Y:S01]  /*1e180*/  SHF.R.S32.HI R2, RZ, 0x1f, R198 ;  /* 0x0000001fff027819 */ /* 0x000fe200000114c6 */
[----:B------:R-:W-:Y:S01]  /*1e190*/  IMAD.SHL.U32 R199, R199, 0x40, RZ ;  /* 0x00000040c7c77824 */ /* 0x000fe200078e00ff */
[----:B------:R-:W-:Y:S02]  /*1e1a0*/  BSSY B0, `(.L_x_2466) ;  /* 0x000001d000007945 */ /* 0x000fe40003800000 */
[----:B------:R-:W-:Y:S01]  /*1e1b0*/  SHF.R.S32.HI R9, RZ, 0x1f, R8 ;  /* 0x0000001fff097819 */ /* 0x000fe20000011408 */
[----:B------:R-:W-:Y:S01]  /*1e1c0*/  IMAD R3, R43, R199, RZ ;  /* 0x000000c72b037224 */ /* 0x000fe200078e02ff */
[----:B------:R-:W-:-:S02]  /*1e1d0*/  SHF.R.S32.HI R0, RZ, 0x1f, R199 ;  /* 0x0000001fff007819 */ /* 0x000fc400000114c7 */
[----:B------:R-:W-:Y:S01]  /*1e1e0*/  IADD3 R200, -R199, R200, RZ ;  /* 0x000000c8c7c87210 */ /* 0x000fe20007ffe1ff */
[----:B------:R-:W-:-:S04]  /*1e1f0*/  IMAD.WIDE.U32 R10, R42, R199, R8 ;  /* 0x000000c72a0a7225 */ /* 0x000fc800078e0008 */
[----:B------:R-:W-:Y:S01]  /*1e200*/  IMAD R0, R42, R0, R3 ;  /* 0x000000002a007224 */ /* 0x000fe200078e0203 */
[----:B------:R-:W-:Y:S01]  /*1e210*/  IADD3 R4, P0, R6, R10, RZ ;  /* 0x0000000a06047210 */ /* 0x000fe20007f1e0ff */
[----:B------:R-:W-:-:S03]  /*1e220*/  IMAD R3, R41, R198, RZ ;  /* 0x000000c629037224 */ /* 0x000fc600078e02ff */
[----:B------:R-:W-:Y:S01]  /*1e230*/  IADD3.X R5, R5, R11, R0, P0, !PT ;  /* 0x0000000b05057210 */ /* 0x000fe200007fe400 */
[C---:B------:R-:W-:Y:S01]  /*1e240*/  IMAD R2, R40.reuse, R2, R3 ;  /* 0x0000000228027224 */ /* 0x040fe200078e0203 */
[----:B------:R-:W-:Y:S02]  /*1e250*/  ISETP.GE.AND P0, PT, R7, R200, PT ;  /* 0x000000c80700720c */ /* 0x000fe40003f06270 */
[----:B------:R-:W-:Y:S01]  /*1e260*/  SHF.R.S32.HI R3, RZ, 0x1f, R7 ;  /* 0x0000001fff037819 */ /* 0x000fe20000011407 */
[----:B------:R-:W-:-:S05]  /*1e270*/  IMAD.WIDE.U32 R40, R40, R198, R4 ;  /* 0x000000c628287225 */ /* 0x000fca00078e0004 */
[----:B------:R-:W-:-:S05]  /*1e280*/  IADD3 R11, R41, R2, RZ ;  /* 0x00000002290b7210 */ /* 0x000fca0007ffe0ff */
[----:B------:R-:W-:Y:S05]  /*1e290*/  @P0 BRA `(.L_x_2467) ;  /* 0x000000d000000947 */ /* 0x000fea0003800000 */
[----:B-1----:R-:W-:Y:S01]  /*1e2a0*/  IMAD R0, R43, R7, RZ ;  /* 0x000000072b007224 */ /* 0x002fe200078e02ff */
[-C--:B------:R-:W-:Y:S01]  /*1e2b0*/  ISETP.GE.AND P3, PT, R8, R118.reuse, PT ;  /* 0x000000760800720c */ /* 0x080fe20003f66270 */
        /* <DEDUP_REMOVED lines=11> */
.L_x_2467:
[----:B-1----:R-:W-:Y:S05]  /*1e370*/  BSYNC B0 ;  /* 0x0000000000007941 */ /* 0x002fea0003800000 */
.L_x_2466:
[----:B------:R-:W-:Y:S01]  /*1e380*/  IADD3 R5, R7, 0x20, RZ ;  /* 0x0000002007057810 */ /* 0x000fe20007ffe0ff */
[----:B------:R-:W-:-:S03]  /*1e390*/  IMAD.MOV.U32 R197, RZ, RZ, 0x0 ;  /* 0x00000000ffc57424 */ /* 0x000fc600078e00ff */
[----:B------:R-:W-:-:S13]  /*1e3a0*/  ISETP.GE.AND P0, PT, R5, R200, PT ;  /* 0x000000c80500720c */ /* 0x000fda0003f06270 */
[----:B------:R-:W-:Y:S05]  /*1e3b0*/  @P0 RET.REL.NODEC R196 `(_ZN5flash24flash_fwd_splitkv_kernelI23Flash_fwd_kernel_traitsILi96ELi64ELi128ELi4ELb0ELb0EN7cutlass10bfloat16_tE19Flash_kernel_traitsILi96ELi64ELi128ELi4ES3_EELb1ELb0ELb1ELb0ELb0ELb0ELb0ELb1EEEvNS_16Flash_fwd_paramsE) ;  /* 0xfffe1c40c4000950 */ /* 0x000fea0003c3ffff */
[----:B------:R-:W-:Y:S01]  /*1e3c0*/  IADD3 R7, P0, R7, 0x20, RZ ;  /* 0x0000002007077810 */ /* 0x000fe20007f1e0ff */
[----:B------:R-:W-:Y:S01]  /*1e3d0*/  IMAD.MOV.U32 R4, RZ, RZ, R40 ;  /* 0x000000ffff047224 */ /* 0x000fe200078e0028 */
[----:B------:R-:W-:Y:S02]  /*1e3e0*/  MOV R5, R11 ;  /* 0x0000000b00057202 */ /* 0x000fe40000000f00 */
[-C--:B------:R-:W-:Y:S01]  /*1e3f0*/  ISETP.GE.AND P1, PT, R8, R118.reuse, PT ;  /* 0x000000760800720c */ /* 0x080fe20003f26270 */
        /* <DEDUP_REMOVED lines=12> */
[----:B------:R-:W-:Y:S05]  /*1e4c0*/  @P0 RET.REL.NODEC R196 `(_ZN5flash24flash_fwd_splitkv_kernelI23Flash_fwd_kernel_traitsILi96ELi64ELi128ELi4ELb0ELb0EN7cutlass10bfloat16_tE19Flash_kernel_traitsILi96ELi64ELi128ELi4ES3_EELb1ELb0ELb1ELb0ELb0ELb0ELb0ELb1EEEvNS_16Flash_fwd_paramsE) ;  /* 0xfffe1b30c4000950 */ /* 0x000fea0003c3ffff */
[----:B------:R-:W-:Y:S01]  /*1e4d0*/  MOV R197, 0x0 ;  /* 0x0000000000c57802 */ /* 0x000fe20000000f00 */
[----:B------:R3:W-:Y:S03]  /*1e4e0*/  ST.E.128 [R2.64+0x80], R36 ;  /* 0x0000802402007985 */ /* 0x0007e6000c101d04 */
[----:B------:R-:W-:Y:S05]  /*1e4f0*/  RET.REL.NODEC R196 `(_ZN5flash24flash_fwd_splitkv_kernelI23Flash_fwd_kernel_traitsILi96ELi64ELi128ELi4ELb0ELb0EN7cutlass10bfloat16_tE19Flash_kernel_traitsILi96ELi64ELi128ELi4ES3_EELb1ELb0ELb1ELb0ELb0ELb0ELb0ELb1EEEvNS_16Flash_fwd_paramsE) ;  /* 0xfffe1b00c4007950 */ /* 0x000fea0003c3ffff */
.L_x_2459:
[----:B------:R-:W-:Y:S02]  /*1e500*/  MOV R7, 0x2 ;  /* 0x0000000200077802 */ /* 0x000fe40000000f00 */
[----:B------:R-:W-:-:S02]  /*1e510*/  MOV R6, 0x1e530 ;  /* 0x0001e53000067802 */ /* 0x000fc40000000f00 */
[----:B-1---5:R-:W-:Y:S05]  /*1e520*/  CALL.REL.NOINC `($__internal_18_$__cuda_sm70_shflsync_bfly_p) ;  /* 0x000000f000007944 */ /* 0x022fea0003c00000 */
[----:B-12---:R-:W-:Y:S05]  /*1e530*/  BRA `(.L_x_2468) ;  /* 0xffffef0000007947 */ /* 0x006fea000383ffff */
.L_x_2460:
[----:B------:R-:W-:Y:S02]  /*1e540*/  MOV R7, 0x1 ;  /* 0x0000000100077802 */ /* 0x000fe40000000f00 */
[----:B------:R-:W-:-:S02]  /*1e550*/  MOV R6, 0x1e570 ;  /* 0x0001e57000067802 */ /* 0x000fc40000000f00 */
[----:B-1---5:R-:W-:Y:S05]  /*1e560*/  CALL.REL.NOINC `($__internal_18_$__cuda_sm70_shflsync_bfly_p) ;  /* 0x000000b000007944 */ /* 0x022fea0003c00000 */
[----:B--2---:R-:W-:Y:S01]  /*1e570*/  FADD.FTZ R9, R210, R7 ;  /* 0x00000007d2097221 */ /* 0x004fe20000010000 */
[----:B-1----:R-:W-:-:S02]  /*1e580*/  MOV R210, R211 ;  /* 0x000000d300d27202 */ /* 0x002fc40000000f00 */
[----:B------:R-:W-:Y:S02]  /*1e590*/  MOV R7, 0x2 ;  /* 0x0000000200077802 */ /* 0x000fe40000000f00 */
[----:B------:R-:W-:Y:S02]  /*1e5a0*/  MOV R6, 0x1e5c0 ;  /* 0x0001e5c000067802 */ /* 0x000fe40000000f00 */
[----:B------:R-:W-:Y:S05]  /*1e5b0*/  CALL.REL.NOINC `($__internal_18_$__cuda_sm70_shflsync_bfly_p) ;  /* 0x0000006000007944 */ /* 0x000fea0003c00000 */
[----:B--2---:R-:W-:Y:S01]  /*1e5c0*/  FADD.FTZ R8, R211, R7 ;  /* 0x00000007d3087221 */ /* 0x004fe20000010000 */
[----:B------:R-:W-:Y:S02]  /*1e5d0*/  MOV R7, 0x1 ;  /* 0x0000000100077802 */ /* 0x000fe40000000f00 */
[----:B------:R-:W-:Y:S02]  /*1e5e0*/  MOV R6, 0x1e610 ;  /* 0x0001e61000067802 */ /* 0x000fe40000000f00 */
[----:B-1----:R-:W-:Y:S02]  /*1e5f0*/  MOV R210, R8 ;  /* 0x0000000800d27202 */ /* 0x002fe40000000f00 */
[----:B------:R-:W-:Y:S05]  /*1e600*/  CALL.REL.NOINC `($__internal_18_$__cuda_sm70_shflsync_bfly_p) ;  /* 0x0000001000007944 */ /* 0x000fea0003c00000 */
[----:B-12---:R-:W-:Y:S05]  /*1e610*/  BRA `(.L_x_2469) ;  /* 0xffffee9000007947 */ /* 0x006fea000383ffff */
        .weak           $__internal_18_$__cuda_sm70_shflsync_bfly_p
        .type           $__internal_18_$__cuda_sm70_shflsync_bfly_p,@function
        .size           $__internal_18_$__cuda_sm70_shflsync_bfly_p,(.L_x_6283 - $__internal_18_$__cuda_sm70_shflsync_bfly_p)
$__internal_18_$__cuda_sm70_shflsync_bfly_p:
[----:B------:R-:W-:Y:S01]  /*1e620*/  MOV R10, R6 ;  /* 0x00000006000a7202 */ /* 0x000fe20000000f00 */
[----:B------:R-:W-:Y:S04]  /*1e630*/  WARPSYNC R0 ;  /* 0x0000000000007348 */ /* 0x000fe80003800000 */
[----:B------:R-:W-:Y:S01]  /*1e640*/  MOV R11, 0x0 ;  /* 0x00000000000b7802 */ /* 0x000fe20000000f00 */
[----:B------:R1:W2:Y:S03]  /*1e650*/  SHFL.BFLY PT, R7, R210, R7, R5 ;  /* 0x0c000007d2077389 */ /* 0x0002a600000e0005 */
[----:B------:R-:W-:Y:S05]  /*1e660*/  RET.REL.NODEC R10 `(_ZN5flash24flash_fwd_splitkv_kernelI23Flash_fwd_kernel_traitsILi96ELi64ELi128ELi4ELb0ELb0EN7cutlass10bfloat16_tE19Flash_kernel_traitsILi96ELi64ELi128ELi4ES3_EELb1ELb0ELb1ELb0ELb0ELb0ELb0ELb1EEEvNS_16Flash_fwd_paramsE) ;  /* 0xfffe19900a007950 */ /* 0x000fea0003c3ffff */
.L_x_2470:
        /* <DEDUP_REMOVED lines=9> */
.L_x_6283:


//--------------------- .text._ZN5flash24flash_fwd_splitkv_kernelI23Flash_fwd_kernel_traitsILi96ELi64ELi128ELi4ELb0ELb0EN7cutlass10bfloat16_tE19Flash_kernel_traitsILi96ELi64ELi128ELi4ES3_EELb1ELb0ELb1ELb0ELb0ELb1ELb0ELb1EEEvNS_16Flash_fwd_paramsE --------------------------
	.section	.text._ZN5flash24flash_fwd_splitkv_kernelI23Flash_fwd_kernel_traitsILi96ELi64ELi128ELi4ELb0ELb0EN7cutlass10bfloat16_tE19Flash_kernel_traitsILi96ELi64ELi128ELi4ES3_EELb1ELb0ELb1ELb0ELb0ELb1ELb0ELb1EEEvNS_16Flash_fwd_paramsE,"ax",@progbits
	.sectioninfo	@"SHI_REGISTERS=251"
	.align	128
        .global         _ZN5flash24flash_fwd_splitkv_kernelI23Flash_fwd_kernel_traitsILi96ELi64ELi128ELi4ELb0ELb0EN7cutlass10bfloat16_tE19Flash_kernel_traitsILi96ELi64ELi128ELi4ES3_EELb1ELb0ELb1ELb0ELb0ELb1ELb0ELb1EEEvNS_16Flash_fwd_paramsE
        .type           _ZN5flash24flash_fwd_splitkv_kernelI23Flash_fwd_kernel_traitsILi96ELi64ELi128ELi4ELb0ELb0EN7cutlass10bfloat16_tE19Flash_kernel_traitsILi96ELi64ELi128ELi4ES3_EELb1ELb0ELb1ELb0ELb0ELb1ELb0ELb1EEEvNS_16Flash_fwd_paramsE,@function
        .size           _ZN5flash24flash_fwd_splitkv_kernelI23Flash_fwd_kernel_traitsILi96ELi64ELi128ELi4ELb0ELb0EN7cutlass10bfloat16_tE19Flash_kernel_traitsILi96ELi64ELi128ELi4ES3_EELb1ELb0ELb1ELb0ELb0ELb1ELb0ELb1EEEvNS_16Flash_fwd_paramsE,(.L_x_6285 - _ZN5flash24flash_fwd_splitkv_kernelI23Flash_fwd_kernel_traitsILi96ELi64ELi128ELi4ELb0ELb0EN7cutlass10bfloat16_tE19Flash_kernel_traitsILi96ELi64ELi128ELi4ES3_EELb1ELb0ELb1ELb0ELb0ELb1ELb0ELb1EEEvNS_16Flash_fwd_paramsE)
        .other          _ZN5flash24flash_fwd_splitkv_kernelI23Flash_fwd_kernel_traitsILi96ELi64ELi128ELi4ELb0ELb0EN7cutlass10bfloat16_tE19Flash_kernel_traitsILi96ELi64ELi128ELi4ES3_EELb1ELb0ELb1ELb0ELb0ELb1ELb0ELb1EEEvNS_16Flash_fwd_paramsE,@"STO_CUDA_ENTRY STV_DEFAULT"
_ZN5flash24flash_fwd_splitkv_kernelI23Flash_fwd_kernel_traitsILi96ELi64ELi128ELi4ELb0ELb0EN7cutlass10bfloat16_tE19Flash_kernel_traitsILi96ELi64ELi128ELi4ES3_EELb1ELb0ELb1ELb0ELb0ELb1ELb0ELb1EEEvNS_16Flash_fwd_paramsE:
.text._ZN5flash24flash_fwd_splitkv_kernelI23Flash_fwd_kernel_traitsILi96ELi64ELi128ELi4ELb0ELb0EN7cutlass10bfloat16_tE19Flash_kernel_traitsILi96ELi64ELi128ELi4ES3_EELb1ELb0ELb1ELb0ELb0ELb1ELb0ELb1EEEvNS_16Flash_fwd_paramsE:
        /* <DEDUP_REMOVED lines=9> */
[----:B-123--:R-:W-:Y:S05]  /*0090*/  CALL.REL.NOINC `($_ZN5flash24flash_fwd_splitkv_kernelI23Flash_fwd_kernel_traitsILi96ELi64ELi128ELi4ELb0ELb0EN7cutlass10bfloat16_tE19Flash_kernel_traitsILi96ELi64ELi128ELi4ES3_EELb1ELb0ELb1ELb0ELb0ELb1ELb0ELb1EEEvNS_16Flash_fwd_paramsE$_ZN5flash30compute_attn_1rowblock_splitkvI23Flash_fwd_kernel_traitsILi96ELi64ELi128ELi4ELb0ELb0EN7cutlass10bfloat16_tE19Flash_kernel_traitsILi96ELi64ELi128ELi4ES3_EELb1ELb0ELb1ELb0ELb0ELb1ELb0ELb1ENS_16Flash_fwd_paramsEEEvRKT8_iiiii) ;  /* 0x0000002000007944 */ /* 0x00efea0003c00000 */
[----:B------:R-:W-:Y:S05]  /*00a0*/  BSYNC B4 ;  /* 0x0000000000047941 */ /* 0x000fea0003800000 */
.L_x_2471:
[----:B------:R-:W-:Y:S05]  /*00b0*/  EXIT ;  /* 0x000000000000794d */ /* 0x000fea0003800000 */
        .type           $_ZN5flash24flash_fwd_splitkv_kernelI23Flash_fwd_kernel_traitsILi96ELi64ELi128ELi4ELb0ELb0EN7cutlass10bfloat16_tE19Flash_kernel_traitsILi96ELi64ELi128ELi4ES3_EELb1ELb0ELb1ELb0ELb0ELb1ELb0ELb1EEEvNS_16Flash_fwd_paramsE$_ZN5flash30compute_attn_1rowblock_splitkvI23Flash_fwd_kernel_traitsILi96ELi64ELi128ELi4ELb0ELb0EN7cutlass10bfloat16_tE19Flash_kernel_traitsILi96ELi64ELi128ELi4ES3_EELb1ELb0ELb1ELb0ELb0ELb1ELb0ELb1ENS_16Flash_fwd_paramsEEEvRKT8_iiiii,@function
        .size           $_ZN5flash24flash_fwd_splitkv_kernelI23Flash_fwd_kernel_traitsILi96ELi64ELi128ELi4ELb0ELb0EN7cutlass10bfloat16_tE19Flash_kernel_traitsILi96ELi64ELi128ELi4ES3_EELb1ELb0ELb1ELb0ELb0ELb1ELb0ELb1EEEvNS_16Flash_fwd_paramsE$_ZN5flash30compute_attn_1rowblock_splitkvI23Flash_fwd_kernel_traitsILi96ELi64ELi128ELi4ELb0ELb0EN7cutlass10bfloat16_tE19Flash_kernel_traitsILi96ELi64ELi128ELi4ES3_EELb1ELb0ELb1ELb0ELb0ELb1ELb0ELb1ENS_16Flash_fwd_paramsEEEvRKT8_iiiii,($__internal_19_$__cuda_sm70_shflsync_bfly_p - $_ZN5flash24flash_fwd_splitkv_kernelI23Flash_fwd_kernel_traitsILi96ELi64ELi128ELi4ELb0ELb0EN7cutlass10bfloat16_tE19Flash_kernel_traitsILi96ELi64ELi128ELi4ES3_EELb1ELb0ELb1ELb0ELb0ELb1ELb0ELb1EEEvNS_16Flash_fwd_paramsE$_ZN5flash30compute_attn_1rowblock_splitkvI23Flash_fwd_kernel_traitsILi96ELi64ELi128ELi4ELb0ELb0EN7cutlass10bfloat16_tE19Flash_kernel_traitsILi96ELi64ELi128ELi4ES3_EELb1ELb0ELb1ELb0ELb0ELb1ELb0ELb1ENS_16Flash_fwd_paramsEEEvRKT8_iiiii)
$_ZN5flash24flash_fwd_splitkv_kernelI23Flash_fwd_kernel_traitsILi96ELi64ELi128ELi4ELb0ELb0EN7cutlass10bfloat16_tE19Flash_kernel_traitsILi96ELi64ELi128ELi4ES3_EELb1ELb0ELb1ELb0ELb0ELb1ELb0ELb1EEEvNS_16Flash_fwd_paramsE$_ZN5flash30compute_attn_1rowblock_splitkvI23Flash_fwd_kernel_traitsILi96ELi64ELi128ELi4ELb0ELb0EN7cutlass10bfloat16_tE19Flash_kernel_traitsILi96ELi64ELi128ELi4ES3_EELb1ELb0ELb1ELb0ELb0ELb1ELb0ELb1ENS_16Flash_fwd_paramsEEEvRKT8_iiiii:
        /* <DEDUP_REMOVED lines=20> */
.L_x_2473:
[----:B------:R-:W-:Y:S05]  /*0200*/  BSYNC B0 ;  /* 0x0000000000007941 */ /* 0x000fea0003800000 */
.L_x_2472:
        /* <DEDUP_REMOVED lines=17> */
.L_x_2475:
[----:B-1----:R1:W5:Y:S02]  /*0320*/  LD.E R3, [R118.64+0xb8] ;  /* 0x0000b80476037980 */ /* 0x002364000c101900 */
.L_x_2476:
[----:B------:R-:W-:Y:S05]  /*0330*/  BSYNC B0 ;  /* 0x0000000000007941 */ /* 0x000fea0003800000 */
.L_x_2474:
        /* <DEDUP_REMOVED lines=10> */
.L_x_2478:
[----:B------:R-:W2:Y:S01]  /*03e0*/  LD.E.64 R2, [R118.64+0x108] ;  /* 0x0001080476027980 */ /* 0x000ea2000c101b00 */
[----:B------:R-:W-:Y:S01]  /*03f0*/  BSSY B0, `(.L_x_2480) ;  /* 0x0000006000007945 */ /* 0x000fe20003800000 */
[----:B------:R-:W-:Y:S01]  /*0400*/  IMAD.MOV.U32 R65, RZ, RZ, RZ ;  /* 0x000000ffff417224 */ /* 0x000fe200078e00ff */
[----:B--2---:R-:W-:-:S04]  /*0410*/  ISETP.NE.U32.AND P0, PT, R2, RZ, PT ;  /* 0x000000ff0200720c */ /* 0x004fc80003f05070 */
[----:B------:R-:W-:-:S13]  /*0420*/  ISETP.NE.AND.EX P0, PT, R3, RZ, PT, P0 ;  /* 0x000000ff0300720c */ /* 0x000fda0003f05300 */
[----:B------:R-:W-:Y:S05]  /*0430*/  @!P0 BRA `(.L_x_2481) ;  /* 0x0000001000008947 */ /* 0x000fea0003800000 */
[----:B------:R1:W5:Y:S02]  /*0440*/  LD.E R65, [R118.64+0xbc] ;  /* 0x0000bc0476417980 */ /* 0x000364000c101900 */
.L_x_2481:
[----:B------:R-:W-:Y:S05]  /*0450*/  BSYNC B0 ;  /* 0x0000000000007941 */ /* 0x000fea0003800000 */
.L_x_2480:
[----:B-----5:R-:W-:Y:S02]  /*0460*/  IADD3 R65, R80, R65, RZ ;  /* 0x0000004150417210 */ /* 0x020fe40007ffe0ff */
.L_x_2479:
[----:B------:R-:W-:Y:S05]  /*0470*/  BSYNC B1 ;  /* 0x0000000000017941 */ /* 0x000fea0003800000 */
.L_x_2477:
[----:B------:R-:W-:Y:S01]  /*0480*/  IMAD.SHL.U32 R69, R201, 0x40, RZ ;  /* 0x00000040c9457824 */ /* 0x000fe200078e00ff */
[----:B------:R-:W-:Y:S01]  /*0490*/  MOV R2, R198 ;  /* 0x000000c600027202 */ /* 0x000fe20000000f00 */
[----:B------:R-:W-:-:S03]  /*04a0*/  IMAD.MOV.U32 R3, RZ, RZ, 0x0 ;  /* 0x00000000ff037424 */ /* 0x000fc600078e00ff */
[----:B------:R-:W-:-:S13]  /*04b0*/  ISETP.GT.AND P0, PT, R202, R69, PT ;  /* 0x00000045ca00720c */ /* 0x000fda0003f04270 */
[----:B------:R-:W-:Y:S05]  /*04c0*/  @!P0 RET.REL.NODEC R2 `(_ZN5flash24flash_fwd_splitkv_kernelI23Flash_fwd_kernel_traitsILi96ELi64ELi128ELi4ELb0ELb0EN7cutlass10bfloat16_tE19Flash_kernel_traitsILi96ELi64ELi128ELi4ES3_EELb1ELb0ELb1ELb0ELb0ELb1ELb0ELb1EEEvNS_16Flash_fwd_paramsE) ;  /* 0xfffffb3002008950 */ /* 0x000fea0003c3ffff */
        /* <DEDUP_REMOVED lines=78> */
.L_x_2484:
[----:B-1----:R-:W-:Y:S05]  /*09b0*/  BSYNC B0 ;  /* 0x0000000000007941 */ /* 0x002fea0003800000 */
.L_x_2483:
        /* <DEDUP_REMOVED lines=19> */
.L_x_2486:
[----:B------:R-:W-:Y:S05]  /*0af0*/  BSYNC B0 ;  /* 0x0000000000007941 */ /* 0x000fea0003800000 */
.L_x_2485:
        /* <DEDUP_REMOVED lines=10> */
[----:B------:R-:W-:Y:S05]  /*0ba0*/  @P2 RET.REL.NODEC R198 `(_ZN5flash24flash_fwd_splitkv_kernelI23Flash_fwd_kernel_traitsILi96ELi64ELi128ELi4ELb0ELb0EN7cutlass10bfloat16_tE19Flash_kernel_traitsILi96ELi64ELi128ELi4ES3_EELb1ELb0ELb1ELb0ELb0ELb1ELb0ELb1EEEvNS_16Flash_fwd_paramsE) ;  /* 0xfffff450c6002950 */ /* 0x000fea0003c3ffff */
[----:B-1----:R-:W-:Y:S02]  /*0bb0*/  MOV R5, 0x7f800000 ;  /* 0x7f80000000057802 */ /* 0x002fe40000000f00 */
[----:B------:R-:W-:-:S03]  /*0bc0*/  MOV R199, 0x0 ;  /* 0x0000000000c77802 */ /* 0x000fc60000000f00 */
[----:B------:R1:W-:Y:S01]  /*0bd0*/  ST.E [R2.64+0x80], R5 ;  /* 0x0000800502007985 */ /* 0x0003e2000c101904 */
[----:B------:R-:W-:Y:S05]  /*0be0*/  RET.REL.NODEC R198 `(_ZN5flash24flash_fwd_splitkv_kernelI23Flash_fwd_kernel_traitsILi96ELi64ELi128ELi4ELb0ELb0EN7cutlass10bfloat16_tE19Flash_kernel_traitsILi96ELi64ELi128ELi4ES3_EELb1ELb0ELb1ELb0ELb0ELb1ELb0ELb1EEEvNS_16Flash_fwd_paramsE) ;  /* 0xfffff410c6007950 */ /* 0x000fea0003c3ffff */
.L_x_2482:
        /* <DEDUP_REMOVED lines=105> */
.L_x_2488:
        /* <DEDUP_REMOVED lines=78> */
.L_x_2489:
[----:B-1----:R-:W-:Y:S05]  /*1760*/  BSYNC B0 ;  /* 0x0000000000007941 */ /* 0x002fea0003800000 */
.L_x_2487:
        /* <DEDUP_REMOVED lines=274> */
.L_x_2584:
        /* <DEDUP_REMOVED lines=19> */
.L_x_2492:
[----:B------:R-:W-:Y:S05]  /*29c0*/  BSYNC B0 ;  /* 0x0000000000007941 */ /* 0x000fea0003800000 */
.L_x_2491:
        /* <DEDUP_REMOVED lines=18> */
.L_x_2494:
[----:B------:R-:W-:Y:S05]  /*2af0*/  BSYNC B0 ;  /* 0x0000000000007941 */ /* 0x000fea0003800000 */
.L_x_2493:
        /* <DEDUP_REMOVED lines=18> */
.L_x_2496:
[----:B------:R-:W-:Y:S05]  /*2c20*/  BSYNC B0 ;  /* 0x0000000000007941 */ /* 0x000fea0003800000 */
.L_x_2495:
        /* <DEDUP_REMOVED lines=18> */
.L_x_2498:
[----:B------:R-:W-:Y:S05]  /*2d50*/  BSYNC B0 ;  /* 0x0000000000007941 */ /* 0x000fea0003800000 */
.L_x_2497:
        /* <DEDUP_REMOVED lines=65> */
.L_x_2505:
[----:B------:R-:W-:Y:S05]  /*3170*/  BSYNC B0 ;  /* 0x0000000000007941 */ /* 0x000fea0003800000 */
.L_x_2504:
        /* <DEDUP_REMOVED lines=50> */
.L_x_2507:
[----:B------:R-:W-:Y:S05]  /*34a0*/  BSYNC B0 ;  /* 0x0000000000007941 */ /* 0x000fea0003800000 */
.L_x_2506:
        /* <DEDUP_REMOVED lines=49> */
.L_x_2503:
[----:B------:R-:W-:Y:S05]  /*37c0*/  BSYNC B1 ;  /* 0x0000000000017941 */ /* 0x000fea0003800000 */
.L_x_2502:
        /* <DEDUP_REMOVED lines=60> */
.L_x_2511:
[----:B------:R-:W-:Y:S05]  /*3b90*/  BSYNC B0 ;  /* 0x0000000000007941 */ /* 0x000fea0003800000 */
.L_x_2510:
        /* <DEDUP_REMOVED lines=53> */
.L_x_2513:
[----:B------:R-:W-:Y:S05]  /*3ef0*/  BSYNC B0 ;  /* 0x0000000000007941 */ /* 0x000fea0003800000 */
.L_x_2512:
        /* <DEDUP_REMOVED lines=52> */
.L_x_2509:
[----:B------:R-:W-:Y:S05]  /*4240*/  BSYNC B1 ;  /* 0x0000000000017941 */ /* 0x000fea0003800000 */
.L_x_2508:
        /* <DEDUP_REMOVED lines=60> */
.L_x_2517:
[----:B------:R-:W-:Y:S05]  /*4610*/  BSYNC B0 ;  /* 0x0000000000007941 */ /* 0x000fea0003800000 */
.L_x_2516:
        /* <DEDUP_REMOVED lines=53> */
.L_x_2519:
[----:B------:R-:W-:Y:S05]  /*4970*/  BSYNC B0 ;  /* 0x0000000000007941 */ /* 0x000fea0003800000 */
.L_x_2518:
        /* <DEDUP_REMOVED lines=52> */
.L_x_2515:
[----:B------:R-:W-:Y:S05]  /*4cc0*/  BSYNC B1 ;  /* 0x0000000000017941 */ /* 0x000fea0003800000 */
.L_x_2514:
        /* <DEDUP_REMOVED lines=62> */
.L_x_2523:
[----:B------:R-:W-:Y:S05]  /*50b0*/  BSYNC B0 ;  /* 0x0000000000007941 */ /* 0x000fea0003800000 */
.L_x_2522:
        /* <DEDUP_REMOVED lines=53> */
.L_x_2525:
[----:B------:R-:W-:Y:S05]  /*5410*/  BSYNC B0 ;  /* 0x0000000000007941 */ /* 0x000fea0003800000 */
.L_x_2524:
        /* <DEDUP_REMOVED lines=52> */
.L_x_2521:
[----:B------:R-:W-:Y:S05]  /*5760*/  BSYNC B1 ;  /* 0x0000000000017941 */ /* 0x000fea0003800000 */
.L_x_2520:
[----:B------:R-:W2:Y:S02]  /*5770*/  LD.E R3, [R118.64+0xd0] ;  /* 0x0000d00476037980 */ /* 0x000ea4000c101900 */
[----:B--2---:R-:W-:Y:S05]  /*5780*/  IMAD.U32 R3, R3, -0x40, RZ ;  /* 0xffffffc003037824 */ /* 0x004fea00078e00ff */
[C---:B------:R-:W-:Y:S02]  /*5790*/  LEA R14, P1, R3.reuse, R14, 0x1 ;  /* 0x0000000e030e7211 */ /* 0x040fe400078208ff */
[C---:B------:R-:W-:Y:S02]  /*57a0*/  LEA R52, P0, R3.reuse, R52, 0x1 ;  /* 0x0000003403347211 */ /* 0x040fe400078008ff */
[C---:B------:R-:W-:Y:S02]  /*57b0*/  LEA.HI.X.SX32 R15, R3.reuse, R15, 0x1, P1 ;  /* 0x0000000f030f7211 */ /* 0x040fe400008f0eff */
[----:B------:R-:W-:Y:S01]  /*57c0*/  LEA.HI.X.SX32 R53, R3, R53, 0x1, P0 ;  /* 0x0000003503357211 */ /* 0x000fe200000f0eff */
[----:B------:R-:W-:-:S05]  /*57d0*/  BRA `(.L_x_2526) ;  /* 0x00004da000007947 */ /* 0x000fca0003800000 */
.L_x_2501:
        /* <DEDUP_REMOVED lines=89> */
.L_x_2532:
[----:B------:R-:W-:Y:S05]  /*5d70*/  BSYNC B0 ;  /* 0x0000000000007941 */ /* 0x000fea0003800000 */
.L_x_2531:
[----:B-----5:R2:W-:Y:S02]  /*5d80*/  ST.E.128 [R136.64], R44 ;  /* 0x0000002c88007985 */ /* 0x0205e4000c101d04 */
.L_x_2530:
[----:B------:R-:W-:Y:S05]  /*5d90*/  BSYNC B1 ;  /* 0x0000000000017941 */ /* 0x000fea0003800000 */
.L_x_2529:
        /* <DEDUP_REMOVED lines=87> */
.L_x_2536:
[----:B------:R-:W-:Y:S05]  /*6310*/  BSYNC B0 ;  /* 0x0000000000007941 */ /* 0x000fea0003800000 */
.L_x_2535:
[----:B-----5:R3:W-:Y:S02]  /*6320*/  ST.E.128 [R136.64+0x40], R44 ;  /* 0x0000402c88007985 */ /* 0x0207e4000c101d04 */
.L_x_2534:
[----:B------:R-:W-:Y:S05]  /*6330*/  BSYNC B1 ;  /* 0x0000000000017941 */ /* 0x000fea0003800000 */
.L_x_2533:
        /* <DEDUP_REMOVED lines=86> */
.L_x_2538:
[----:B------:R-:W-:Y:S05]  /*68a0*/  BSYNC B0 ;  /* 0x0000000000007941 */ /* 0x000fea0003800000 */
.L_x_2537:
[----:B-----5:R3:W-:Y:S02]  /*68b0*/  ST.E.128 [R136.64+0x80], R44 ;  /* 0x0000802c88007985 */ /* 0x0207e4000c101d04 */
.L_x_2528:
[----:B------:R-:W-:Y:S05]  /*68c0*/  BSYNC B2 ;  /* 0x0000000000027941 */ /* 0x000fea0003800000 */
.L_x_2527:
        /* <DEDUP_REMOVED lines=30> */
[----:B--2---:R-:W-:Y:S02]  /*6ab0*/  LEA R188, P0, R55, R132, 0x1 ;  /* 0x0000008437bc7211 */ /* 0x004fe400078008ff */
[-C--:B------:R-:W-:Y:S01]  /*6ac0*/  LEA.HI.X.SX32 R54, R187, R150.reuse, 0x1, P5 ;  /* 0x00000096bb367211 */ /* 0x080fe200028f0eff */
        /* <DEDUP_REMOVED lines=62> */
.L_x_2544:
[----:B------:R-:W-:Y:S05]  /*6eb0*/  BSYNC B0 ;  /* 0x0000000000007941 */ /* 0x000fea0003800000 */
.L_x_2543:
[C---:B------:R-:W-:Y:S04]  /*6ec0*/  LEA R2, P0, R194.reuse, R136, 0x1 ;  /* 0x00000088c2027211 */ /* 0x040fe800078008ff */
[----:B------:R-:W-:Y:S05]  /*6ed0*/  LEA.HI.X R3, R194, R137, R195, 0x1, P0 ;  /* 0x00000089c2037211 */ /* 0x000fea00000f0cc3 */
[----:B-----5:R3:W-:Y:S04]  /*6ee0*/  ST.E.128 [R2.64], R44 ;  /* 0x0000002c02007985 */ /* 0x0207e8000c101d04 */
.L_x_2542:
[----:B------:R-:W-:Y:S05]  /*6ef0*/  BSYNC B1 ;  /* 0x0000000000017941 */ /* 0x000fea0003800000 */
.L_x_2541:
        /* <DEDUP_REMOVED lines=29> */
[C---:B--2---:R-:W-:Y:S02]  /*70d0*/  LEA R188, P0, R49.reuse, R132, 0x1 ;  /* 0x0000008431bc7211 */ /* 0x044fe400078008ff */
[-C--:B------:R-:W-:Y:S01]  /*70e0*/  LEA.HI.X.SX32 R186, R186, R148.reuse, 0x1, P5 ;  /* 0x00000094baba7211 */ /* 0x080fe200028f0eff */
        /* <DEDUP_REMOVED lines=61> */
.L_x_2548:
[----:B------:R-:W-:Y:S05]  /*74c0*/  BSYNC B0 ;  /* 0x0000000000007941 */ /* 0x000fea0003800000 */
.L_x_2547:
[C---:B------:R-:W-:Y:S04]  /*74d0*/  LEA R2, P0, R97.reuse, R136, 0x1 ;  /* 0x0000008861027211 */ /* 0x040fe800078008ff */
[----:B------:R-:W-:Y:S05]  /*74e0*/  LEA.HI.X R3, R97, R137, R98, 0x1, P0 ;  /* 0x0000008961037211 */ /* 0x000fea00000f0c62 */
[----:B-----5:R3:W-:Y:S04]  /*74f0*/  ST.E.128 [R2.64], R44 ;  /* 0x0000002c02007985 */ /* 0x0207e8000c101d04 */
.L_x_2546:
[----:B------:R-:W-:Y:S05]  /*7500*/  BSYNC B1 ;  /* 0x0000000000017941 */ /* 0x000fea0003800000 */
.L_x_2545:
        /* <DEDUP_REMOVED lines=91> */
.L_x_2550:
[----:B------:R-:W-:Y:S05]  /*7ac0*/  BSYNC B0 ;  /* 0x0000000000007941 */ /* 0x000fea0003800000 */
.L_x_2549:
[C---:B------:R-:W-:Y:S04]  /*7ad0*/  LEA R2, P0, R93.reuse, R136, 0x1 ;  /* 0x000000885d027211 */ /* 0x040fe800078008ff */
[----:B------:R-:W-:Y:S05]  /*7ae0*/  LEA.HI.X R3, R93, R137, R94, 0x1, P0 ;  /* 0x000000895d037211 */ /* 0x000fea00000f0c5e */
[----:B-----5:R3:W-:Y:S04]  /*7af0*/  ST.E.128 [R2.64], R44 ;  /* 0x0000002c02007985 */ /* 0x0207e8000c101d04 */
.L_x_2540:
[----:B------:R-:W-:Y:S05]  /*7b00*/  BSYNC B2 ;  /* 0x0000000000027941 */ /* 0x000fea0003800000 */
.L_x_2539:
        /* <DEDUP_REMOVED lines=94> */
.L_x_2556:
[----:B------:R-:W-:Y:S05]  /*80f0*/  BSYNC B0 ;  /* 0x0000000000007941 */ /* 0x000fea0003800000 */
.L_x_2555:
[C---:B------:R-:W-:Y:S04]  /*8100*/  LEA R2, P0, R99.reuse, R136, 0x1 ;  /* 0x0000008863027211 */ /* 0x040fe800078008ff */
[----:B------:R-:W-:Y:S05]  /*8110*/  LEA.HI.X R3, R99, R137, R100, 0x1, P0 ;  /* 0x0000008963037211 */ /* 0x000fea00000f0c64 */
[----:B-----5:R3:W-:Y:S04]  /*8120*/  ST.E.128 [R2.64], R44 ;  /* 0x0000002c02007985 */ /* 0x0207e8000c101d04 */
.L_x_2554:
[----:B------:R-:W-:Y:S05]  /*8130*/  BSYNC B1 ;  /* 0x0000000000017941 */ /* 0x000fea0003800000 */
.L_x_2553:
        /* <DEDUP_REMOVED lines=29> */
[C---:B--2---:R-:W-:Y:S02]  /*8310*/  LEA R188, P0, R49.reuse, R132, 0x1 ;  /* 0x0000008431bc7211 */ /* 0x044fe400078008ff */
[----:B------:R-:W-:Y:S01]  /*8320*/  LEA.HI.X.SX32 R186, R186, R145, 0x1, P4 ;  /* 0x00000091baba7211 */ /* 0x000fe200020f0eff */
        /* <DEDUP_REMOVED lines=61> */
.L_x_2560:
[----:B------:R-:W-:Y:S05]  /*8700*/  BSYNC B0 ;  /* 0x0000000000007941 */ /* 0x000fea0003800000 */
.L_x_2559:
[C---:B------:R-:W-:Y:S04]  /*8710*/  LEA R2, P0, R95.reuse, R136, 0x1 ;  /* 0x000000885f027211 */ /* 0x040fe800078008ff */
[----:B------:R-:W-:Y:S05]  /*8720*/  LEA.HI.X R3, R95, R137, R96, 0x1, P0 ;  /* 0x000000895f037211 */ /* 0x000fea00000f0c60 */
[----:B-----5:R3:W-:Y:S04]  /*8730*/  ST.E.128 [R2.64], R44 ;  /* 0x0000002c02007985 */ /* 0x0207e8000c101d04 */
.L_x_2558:
[----:B------:R-:W-:Y:S05]  /*8740*/  BSYNC B1 ;  /* 0x0000000000017941 */ /* 0x000fea0003800000 */
.L_x_2557:
        /* <DEDUP_REMOVED lines=91> */
.L_x_2562:
[----:B------:R-:W-:Y:S05]  /*8d00*/  BSYNC B0 ;  /* 0x0000000000007941 */ /* 0x000fea0003800000 */
.L_x_2561:
[C---:B------:R-:W-:Y:S04]  /*8d10*/  LEA R2, P0, R91.reuse, R136, 0x1 ;  /* 0x000000885b027211 */ /* 0x040fe800078008ff */
[----:B------:R-:W-:Y:S05]  /*8d20*/  LEA.HI.X R3, R91, R137, R92, 0x1, P0 ;  /* 0x000000895b037211 */ /* 0x000fea00000f0c5c */
[----:B-----5:R3:W-:Y:S04]  /*8d30*/  ST.E.128 [R2.64], R44 ;  /* 0x0000002c02007985 */ /* 0x0207e8000c101d04 */
.L_x_2552:
[----:B------:R-:W-:Y:S05]  /*8d40*/  BSYNC B2 ;  /* 0x0000000000027941 */ /* 0x000fea0003800000 */
.L_x_2551:
        /* <DEDUP_REMOVED lines=95> */
.L_x_2568:
[----:B------:R-:W-:Y:S05]  /*9340*/  BSYNC B0 ;  /* 0x0000000000007941 */ /* 0x000fea0003800000 */
.L_x_2567:
[----:B------:R-:W-:Y:S02]  /*9350*/  IMAD R0, R63, 0xc0, RZ ;  /* 0x000000c03f007824 */ /* 0x000fe400078e02ff */
[----:B------:R-:W-:Y:S05]  /*9360*/  IMAD.WIDE.U32 R2, R62, 0xc0, R136 ;  /* 0x000000c03e027825 */ /* 0x000fea00078e0088 */
[----:B------:R-:W-:Y:S05]  /*9370*/  IADD3 R3, R3, R0, RZ ;  /* 0x0000000003037210 */ /* 0x000fea0007ffe0ff */
[----:B-----5:R3:W-:Y:S02]  /*9380*/  ST.E.128 [R2.64], R44 ;  /* 0x0000002c02007985 */ /* 0x0207e4000c101d04 */
.L_x_2566:
[----:B------:R-:W-:Y:S05]  /*9390*/  BSYNC B1 ;  /* 0x0000000000017941 */ /* 0x000fea0003800000 */
.L_x_2565:
        /* <DEDUP_REMOVED lines=92> */
.L_x_2572:
[----:B------:R-:W-:Y:S05]  /*9960*/  BSYNC B0 ;  /* 0x0000000000007941 */ /* 0x000fea0003800000 */
.L_x_2571:
[C---:B------:R-:W-:Y:S04]  /*9970*/  LEA R2, P0, R90.reuse, R136, 0x1 ;  /* 0x000000885a027211 */ /* 0x040fe800078008ff */
[----:B------:R-:W-:Y:S05]  /*9980*/  LEA.HI.X R3, R90, R137, R89, 0x1, P0 ;  /* 0x000000895a037211 */ /* 0x000fea00000f0c59 */
[----:B-----5:R3:W-:Y:S04]  /*9990*/  ST.E.128 [R2.64], R44 ;  /* 0x0000002c02007985 */ /* 0x0207e8000c101d04 */
.L_x_2570:
[----:B------:R-:W-:Y:S05]  /*99a0*/  BSYNC B1 ;  /* 0x0000000000017941 */ /* 0x000fea0003800000 */
.L_x_2569:
        /* <DEDUP_REMOVED lines=91> */
.L_x_2574:
[----:B------:R-:W-:Y:S05]  /*9f60*/  BSYNC B0 ;  /* 0x0000000000007941 */ /* 0x000fea0003800000 */
.L_x_2573:
[C---:B------:R-:W-:Y:S04]  /*9f70*/  LEA R2, P0, R88.reuse, R136, 0x1 ;  /* 0x0000008858027211 */ /* 0x040fe800078008ff */
[----:B------:R-:W-:Y:S05]  /*9f80*/  LEA.HI.X R3, R88, R137, R87, 0x1, P0 ;  /* 0x0000008958037211 */ /* 0x000fea00000f0c57 */
[----:B-----5:R3:W-:Y:S04]  /*9f90*/  ST.E.128 [R2.64], R44 ;  /* 0x0000002c02007985 */ /* 0x0207e8000c101d04 */
.L_x_2564:
[----:B------:R-:W-:Y:S05]  /*9fa0*/  BSYNC B2 ;  /* 0x0000000000027941 */ /* 0x000fea0003800000 */
.L_x_2563:
[----:B---3--:R-:W3:Y:S02]  /*9fb0*/  LD.E R3, [R118.64+0xd0] ;  /* 0x0000d00476037980 */ /* 0x008ee4000c101900 */
[----:B---3--:R-:W-:Y:S05]  /*9fc0*/  IMAD.U32 R3, R3, -0x40, RZ ;  /* 0xffffffc003037824 */ /* 0x008fea00078e00ff */
[C---:B------:R-:W-:Y:S02]  /*9fd0*/  LEA R134, P1, R3.reuse, R134, 0x1 ;  /* 0x0000008603867211 */ /* 0x040fe400078208ff */
[C---:B------:R-:W-:Y:S02]  /*9fe0*/  LEA R132, P0, R3.reuse, R132, 0x1 ;  /* 0x0000008403847211 */ /* 0x040fe400078008ff */
[C---:B------:R-:W-:Y:S02]  /*9ff0*/  LEA.HI.X.SX32 R135, R3.reuse, R135, 0x1, P1 ;  /* 0x0000008703877211 */ /* 0x040fe400008f0eff */
[----:B------:R-:W-:Y:S01]  /*a000*/  LEA.HI.X.SX32 R133, R3, R133, 0x1, P0 ;  /* 0x0000008503857211 */ /* 0x000fe200000f0eff */
[----:B------:R-:W-:-:S05]  /*a010*/  BRA `(.L_x_2526) ;  /* 0x0000056000007947 */ /* 0x000fca0003800000 */
.L_x_2500:
        /* <DEDUP_REMOVED lines=11> */
.L_x_2576:
[----:B------:R-:W-:Y:S05]  /*a0d0*/  BSYNC B0 ;  /* 0x0000000000007941 */ /* 0x000fea0003800000 */
.L_x_2575:
        /* <DEDUP_REMOVED lines=24> */
.L_x_2578:
[----:B------:R-:W-:Y:S05]  /*a260*/  BSYNC B0 ;  /* 0x0000000000007941 */ /* 0x000fea0003800000 */
.L_x_2577:
        /* <DEDUP_REMOVED lines=24> */
.L_x_2580:
[----:B------:R-:W-:Y:S05]  /*a3f0*/  BSYNC B0 ;  /* 0x0000000000007941 */ /* 0x000fea0003800000 */
.L_x_2579:
        /* <DEDUP_REMOVED lines=24> */
.L_x_2526:
[----:B------:R-:W-:Y:S05]  /*a580*/  BSYNC B3 ;  /* 0x0000000000037941 */ /* 0x000fea0003800000 */
.L_x_2499:
        /* <DEDUP_REMOVED lines=87> */
.L_x_2582:
        /* <DEDUP_REMOVED lines=8> */
.L_x_2583:
[----:B------:R-:W-:Y:S05]  /*ab80*/  BSYNC B0 ;  /* 0x0000000000007941 */ /* 0x000fea0003800000 */
.L_x_2581:
[----:B------:R-:W-:Y:S04]  /*ab90*/  IADD3 R9, R9, -0x1, RZ ;  /* 0xffffffff09097810 */ /* 0x000fe80007ffe0ff */
[----:B------:R-:W-:Y:S11]  /*aba0*/  ISETP.GT.AND P0, PT, R9, R102, PT ;  /* 0x000000660900720c */ /* 0x000ff60003f04270 */
[----:B------:R-:W-:Y:S02]  /*abb0*/  @!UPT UIADD3 URZ, URZ, URZ, URZ ;  /* 0x0000003f3f3ff290 */ /* 0x000fe4000fffe03f */
[----:B------:R-:W-:-:S05]  /*abc0*/  @P0 BRA `(.L_x_2584) ;  /* 0xffff7cc000000947 */ /* 0x000fca000383ffff */
.L_x_2490:
        /* <DEDUP_REMOVED lines=100> */
.L_x_2593:
[----:B------:R-:W-:Y:S05]  /*b210*/  BSYNC B0 ;  /* 0x0000000000007941 */ /* 0x000fea0003800000 */
.L_x_2592:
[----:B-----5:R3:W-:Y:S02]  /*b220*/  STS.128 [R206], R8 ;  /* 0x00000008ce007388 */ /* 0x0207e40000000c00 */
.L_x_2591:
[----:B------:R-:W-:Y:S05]  /*b230*/  BSYNC B1 ;  /* 0x0000000000017941 */ /* 0x000fea0003800000 */
.L_x_2590:
        /* <DEDUP_REMOVED lines=48> */
.L_x_2597:
[----:B------:R-:W-:Y:S05]  /*b540*/  BSYNC B0 ;  /* 0x0000000000007941 */ /* 0x000fea0003800000 */
.L_x_2596:
[----:B-----5:R1:W-:Y:S02]  /*b550*/  STS.128 [R206+0x1000], R8 ;  /* 0x00100008ce007388 */ /* 0x0203e40000000c00 */
.L_x_2595:
[----:B------:R-:W-:Y:S05]  /*b560*/  BSYNC B1 ;  /* 0x0000000000017941 */ /* 0x000fea0003800000 */
.L_x_2594:
        /* <DEDUP_REMOVED lines=47> */
.L_x_2599:
[----:B------:R-:W-:Y:S05]  /*b860*/  BSYNC B0 ;  /* 0x0000000000007941 */ /* 0x000fea0003800000 */
.L_x_2598:
[----:B-----5:R3:W-:Y:S02]  /*b870*/  STS.128 [R206+0x2000], R8 ;  /* 0x00200008ce007388 */ /* 0x0207e40000000c00 */
.L_x_2589:
[----:B------:R-:W-:Y:S05]  /*b880*/  BSYNC B2 ;  /* 0x0000000000027941 */ /* 0x000fea0003800000 */
.L_x_2588:
        /* <DEDUP_REMOVED lines=59> */
.L_x_2604:
[----:B------:R-:W-:Y:S05]  /*bc40*/  BSYNC B0 ;  /* 0x0000000000007941 */ /* 0x000fea0003800000 */
.L_x_2603:
[----:B-----5:R3:W-:Y:S02]  /*bc50*/  STS.128 [R206+0x800], R8 ;  /* 0x00080008ce007388 */ /* 0x0207e40000000c00 */
.L_x_2602:
[----:B------:R-:W-:Y:S05]  /*bc60*/  BSYNC B1 ;  /* 0x0000000000017941 */ /* 0x000fea0003800000 */
.L_x_2601:
        /* <DEDUP_REMOVED lines=47> */
.L_x_2608:
[----:B------:R-:W-:Y:S05]  /*bf60*/  BSYNC B0 ;  /* 0x0000000000007941 */ /* 0x000fea0003800000 */
.L_x_2607:
[----:B-----5:R3:W-:Y:S02]  /*bf70*/  STS.128 [R206+0x1800], R8 ;  /* 0x00180008ce007388 */ /* 0x0207e40000000c00 */
.L_x_2606:
[----:B------:R-:W-:Y:S05]  /*bf80*/  BSYNC B1 ;  /* 0x0000000000017941 */ /* 0x000fea0003800000 */
.L_x_2605:
        /* <DEDUP_REMOVED lines=45> */
.L_x_2610:
[----:B------:R-:W-:Y:S05]  /*c260*/  BSYNC B0 ;  /* 0x0000000000007941 */ /* 0x000fea0003800000 */
.L_x_2609:
[----:B-----5:R1:W-:Y:S01]  /*c270*/  STS.128 [R206+0x2800], R32 ;  /* 0x00280020ce007388 */ /* 0x0203e20000000c00 */
[----:B------:R-:W-:Y:S05]  /*c280*/  BRA `(.L_x_2600) ;  /* 0x000026c000007947 */ /* 0x000fea0003800000 */
.L_x_2587:
        /* <DEDUP_REMOVED lines=91> */
.L_x_2616:
[----:B------:R-:W-:Y:S05]  /*c840*/  BSYNC B0 ;  /* 0x0000000000007941 */ /* 0x000fea0003800000 */
.L_x_2615:
[----:B-----5:R3:W-:Y:S02]  /*c850*/  STS.128 [R206], R20 ;  /* 0x00000014ce007388 */ /* 0x0207e40000000c00 */
.L_x_2614:
[----:B------:R-:W-:Y:S05]  /*c860*/  BSYNC B1 ;  /* 0x0000000000017941 */ /* 0x000fea0003800000 */
.L_x_2613:
        /* <DEDUP_REMOVED lines=87> */
.L_x_2620:
[----:B------:R-:W-:Y:S05]  /*cde0*/  BSYNC B0 ;  /* 0x0000000000007941 */ /* 0x000fea0003800000 */
.L_x_2619:
[----:B-----5:R1:W-:Y:S02]  /*cdf0*/  STS.128 [R206+0x1000], R20 ;  /* 0x00100014ce007388 */ /* 0x0203e40000000c00 */
.L_x_2618:
[----:B------:R-:W-:Y:S05]  /*ce00*/  BSYNC B1 ;  /* 0x0000000000017941 */ /* 0x000fea0003800000 */
.L_x_2617:
        /* <DEDUP_REMOVED lines=86> */
.L_x_2622:
[----:B------:R-:W-:Y:S05]  /*d370*/  BSYNC B0 ;  /* 0x0000000000007941 */ /* 0x000fea0003800000 */
.L_x_2621:
[----:B-----5:R3:W-:Y:S02]  /*d380*/  STS.128 [R206+0x2000], R20 ;  /* 0x00200014ce007388 */ /* 0x0207e40000000c00 */
.L_x_2612:
[----:B------:R-:W-:Y:S05]  /*d390*/  BSYNC B2 ;  /* 0x0000000000027941 */ /* 0x000fea0003800000 */
.L_x_2611:
        /* <DEDUP_REMOVED lines=95> */
.L_x_2626:
[----:B------:R-:W-:Y:S05]  /*d990*/  BSYNC B0 ;  /* 0x0000000000007941 */ /* 0x000fea0003800000 */
.L_x_2625:
[----:B-----5:R1:W-:Y:S02]  /*d9a0*/  STS.128 [R206+0x800], R4 ;  /* 0x00080004ce007388 */ /* 0x0203e40000000c00 */
.L_x_2624:
[----:B------:R-:W-:Y:S05]  /*d9b0*/  BSYNC B1 ;  /* 0x0000000000017941 */ /* 0x000fea0003800000 */
.L_x_2623:
        /* <DEDUP_REMOVED lines=90> */
.L_x_2630:
[----:B------:R-:W-:Y:S05]  /*df60*/  BSYNC B0 ;  /* 0x0000000000007941 */ /* 0x000fea0003800000 */
.L_x_2629:
[----:B-----5:R3:W-:Y:S02]  /*df70*/  STS.128 [R206+0x1800], R20 ;  /* 0x00180014ce007388 */ /* 0x0207e40000000c00 */
.L_x_2628:
[----:B------:R-:W-:Y:S05]  /*df80*/  BSYNC B1 ;  /* 0x0000000000017941 */ /* 0x000fea0003800000 */
.L_x_2627:
        /* <DEDUP_REMOVED lines=93> */
.L_x_2632:
[----:B------:R-:W-:Y:S05]  /*e560*/  BSYNC B0 ;  /* 0x0000000000007941 */ /* 0x000fea0003800000 */
.L_x_2631:
[----:B-----5:R1:W-:Y:S01]  /*e570*/  STS.128 [R206+0x2800], R4 ;  /* 0x00280004ce007388 */ /* 0x0203e20000000c00 */
[----:B------:R-:W-:Y:S05]  /*e580*/  BRA `(.L_x_2600) ;  /* 0x000003c000007947 */ /* 0x000fea0003800000 */
.L_x_2586:
        /* <DEDUP_REMOVED lines=31> */
.L_x_2634:
[----:B------:R-:W-:Y:S05]  /*e780*/  BSYNC B0 ;  /* 0x0000000000007941 */ /* 0x000fea0003800000 */
.L_x_2633:
        /* <DEDUP_REMOVED lines=28> */
.L_x_2600:
[----:B------:R-:W-:Y:S05]  /*e950*/  BSYNC B3 ;  /* 0x0000000000037941 */ /* 0x000fea0003800000 */
.L_x_2585:
        /* <DEDUP_REMOVED lines=30> */
.L_x_2637:
[----:B------:R2:W-:Y:S02]  /*eb40*/  STS.128 [R206+0x7000], RZ ;  /* 0x007000ffce007388 */ /* 0x0005e40000000c00 */
.L_x_2636:
[----:B------:R-:W-:Y:S05]  /*eb50*/  BSYNC B0 ;  /* 0x0000000000007941 */ /* 0x000fea0003800000 */
.L_x_2635:
        /* <DEDUP_REMOVED lines=31> */
.L_x_2640:
[----:B------:R3:W-:Y:S02]  /*ed50*/  STS.128 [R206+0x7800], RZ ;  /* 0x007800ffce007388 */ /* 0x0007e40000000c00 */
.L_x_2639:
[----:B------:R-:W-:Y:S05]  /*ed60*/  BSYNC B0 ;  /* 0x0000000000007941 */ /* 0x000fea0003800000 */
.L_x_2638:
        /* <DEDUP_REMOVED lines=34> */
.L_x_2643:
[----:B------:R3:W-:Y:S02]  /*ef90*/  STS.128 [R206+0x8000], RZ ;  /* 0x008000ffce007388 */ /* 0x0007e40000000c00 */
.L_x_2642:
[----:B------:R-:W-:Y:S05]  /*efa0*/  BSYNC B0 ;  /* 0x0000000000007941 */ /* 0x000fea0003800000 */
.L_x_2641:
        /* <DEDUP_REMOVED lines=34> */
.L_x_2645:
[----:B------:R-:W-:Y:S05]  /*f1d0*/  BSYNC B0 ;  /* 0x0000000000007941 */ /* 0x000fea0003800000 */
.L_x_2644:
        /* <DEDUP_REMOVED lines=100> */
.L_x_2648:
[----:B------:R2:W-:Y:S02]  /*f820*/  STS.128 [R206+0xd000], RZ ;  /* 0x00d000ffce007388 */ /* 0x0005e40000000c00 */
.L_x_2647:
[----:B-1----:R-:W-:Y:S05]  /*f830*/  BSYNC B0 ;  /* 0x0000000000007941 */ /* 0x002fea0003800000 */
.L_x_2646:
        /* <DEDUP_REMOVED lines=32> */
.L_x_2651:
[----:B------:R4:W-:Y:S02]  /*fa40*/  STS.128 [R206+0xd800], RZ ;  /* 0x00d800ffce007388 */ /* 0x0009e40000000c00 */
.L_x_2650:
[----:B------:R-:W-:Y:S05]  /*fa50*/  BSYNC B0 ;  /* 0x0000000000007941 */ /* 0x000fea0003800000 */
.L_x_2649:
        /* <DEDUP_REMOVED lines=34> */
.L_x_2654:
[----:B------:R1:W-:Y:S02]  /*fc80*/  STS.128 [R206+0xe000], RZ ;  /* 0x00e000ffce007388 */ /* 0x0003e40000000c00 */
.L_x_2653:
[----:B------:R-:W-:Y:S05]  /*fc90*/  BSYNC B0 ;  /* 0x0000000000007941 */ /* 0x000fea0003800000 */
.L_x_2652:
        /* <DEDUP_REMOVED lines=35> */
.L_x_2657:
[----:B------:R1:W-:Y:S02]  /*fed0*/  STS.128 [R206+0xe800], RZ ;  /* 0x00e800ffce007388 */ /* 0x0003e40000000c00 */
.L_x_2656:
[----:B------:R-:W-:Y:S05]  /*fee0*/  BSYNC B0 ;  /* 0x0000000000007941 */ /* 0x000fea0003800000 */
.L_x_2655:
[----:B------:R-:W5:Y:S01]  /*fef0*/  LD.E R5, [R118.64+0x18c] ;  /* 0x00018c0476057980 */ /* 0x000f62000c101900 */
[----:B------:R-:W-:Y:S01]  /*ff00*/  IMAD.SHL.U32 R190, R190, 0x2, RZ ;  /* 0x00000002bebe7824 */ /* 0x000fe200078e00ff */
[----:B------:R-:W-:Y:S01]  /*ff10*/  IMNMX R48, R6, R65, PT ;  /* 0x0000004106307217 */ /* 0x000fe20003800200 */
[----:B------:R-:W-:Y:S01]  /*ff20*/  IMAD R189, R50, 0x2, R191 ;  /* 0x0000000232bd7824 */ /* 0x000fe200078e02bf */
[----:B------:R-:W-:Y:S01]  /*ff30*/  LDSM.16.M88.4 R20, [R191] ;  /* 0x00000000bf14783b */ /* 0x000fe20000000200 */
[----:B------:R-:W-:Y:S01]  /*ff40*/  IMAD R123, R3, 0x2, R190 ;  /* 0x00000002037b7824 */ /* 0x000fe200078e02be */
[----:B------:R-:W-:Y:S01]  /*ff50*/  BSSY B1, `(.L_x_2658) ;  /* 0x00002c1000017945 */ /* 0x000fe20003800000 */
[----:B------:R-:W-:Y:S01]  /*ff60*/  IMAD.IADD R7, R2, 0x1, R211 ;  /* 0x0000000102077824 */ /* 0x000fe200078e02d3 */
[----:B------:R-:W1:Y:S03]  /*ff70*/  LDSM.16.M88.4 R44, [R190+0x3000] ;  /* 0x00300000be2c783b */ /* 0x000e660000000200 */
[----:B------:R-:W-:Y:S01]  /*ff80*/  I2F R3, R7 ;  /* 0x0000000700037306 */ /* 0x000fe20000201400 */
[----:B------:R-:W2:Y:S01]  /*ff90*/  LDSM.16.M88.4 R60, [R190+0x3400] ;  /* 0x00340000be3c783b */ /* 0x000ea20000000200 */
[----:B------:R-:W-:-:S02]  /*ffa0*/  IADD3 R120, R7, 0x9, RZ ;  /* 0x0000000907787810 */ /* 0x000fc40007ffe0ff */
[C---:B------:R-:W-:Y:S01]  /*ffb0*/  IADD3 R128, R7.reuse, 0x18, RZ ;  /* 0x0000001807807810 */ /* 0x040fe20007ffe0ff */
[----:B------:R-:W-:Y:S01]  /*ffc0*/  LDSM.16.M88.4 R40, [R189] ;  /* 0x00000000bd28783b */ /* 0x000fe20000000200 */
[C---:B------:R-:W-:Y:S02]  /*ffd0*/  IADD3 R64, R7.reuse, 0x1, RZ ;  /* 0x0000000107407810 */ /* 0x040fe40007ffe0ff */
[----:B------:R-:W-:Y:S01]  /*ffe0*/  I2F R129, R120 ;  /* 0x0000007800817306 */ /* 0x000fe20000201400 */
[----:B------:R-:W3:Y:S01]  /*fff0*/  LDSM.16.M88.4 R16, [R123+0x3000] ;  /* 0x003000007b10783b */ /* 0x000ee20000000200 */
[C---:B------:R-:W-:Y:S02]  /*10000*/  IADD3 R66, R7.reuse, 0x8, RZ ;  /* 0x0000000807427810 */ /* 0x040fe40007ffe0ff */
[C---:B------:R-:W-:Y:S01]  /*10010*/  IADD3 R122, R7.reuse, 0x10, RZ ;  /* 0x00000010077a7810 */ /* 0x040fe20007ffe0ff */
[----:B------:R-:W4:Y:S01]  /*10020*/  LDSM.16.M88.4 R104, [R190+0x3800] ;  /* 0x00380000be68783b */ /* 0x000f220000000200 */
[----:B------:R-:W-:-:S02]  /*10030*/  IADD3 R138, R7, 0x21, RZ ;  /* 0x00000021078a7810 */ /* 0x000fc40007ffe0ff */
[----:B------:R-:W-:Y:S01]  /*10040*/  I2F R137, R128 ;  /* 0x0000008000897306 */ /* 0x000fe20000201400 */
[----:B------:R-:W3:Y:S01]  /*10050*/  LDSM.16.M88.4 R96, [R190+0x3c00] ;  /* 0x003c0000be60783b */ /* 0x000ee20000000200 */
[C---:B------:R-:W-:Y:S02]  /*10060*/  IADD3 R132, R7.reuse, 0x19, RZ ;  /* 0x0000001907847810 */ /* 0x040fe40007ffe0ff */
[C---:B------:R-:W-:Y:S01]  /*10070*/  IADD3 R144, R7.reuse, 0x30, RZ ;  /* 0x0000003007907810 */ /* 0x040fe20007ffe0ff */
[----:B---3--:R-:W3:Y:S01]  /*10080*/  LDSM.16.M88.4 R12, [R123+0x3400] ;  /* 0x003400007b0c783b */ /* 0x008ee20000000200 */
[----:B------:R-:W-:Y:S02]  /*10090*/  IADD3 R130, R7, 0x11, RZ ;  /* 0x0000001107827810 */ /* 0x000fe40007ffe0ff */
[----:B------:R-:W-:Y:S01]  /*100a0*/  I2F R121, R64 ;  /* 0x0000004000797306 */ /* 0x000fe20000201400 */
[----:B------:R-:W3:Y:S01]  /*100b0*/  LDSM.16.M88.4 R88, [R190+0x4000] ;  /* 0x00400000be58783b */ /* 0x000ee20000000200 */
[----:B------:R-:W-:-:S02]  /*100c0*/  ISETP.GE.AND P5, PT, R120, R48, PT ;  /* 0x000000307800720c */ /* 0x000fc40003fa6270 */
[C---:B------:R-:W-:Y:S01]  /*100d0*/  IADD3 R150, R7.reuse, 0x39, RZ ;  /* 0x0000003907967810 */ /* 0x040fe20007ffe0ff */
[----:B-1----:R-:W1:Y:S01]  /*100e0*/  LDSM.16.M88.4 R8, [R123+0x3800] ;  /* 0x003800007b08783b */ /* 0x002e620000000200 */
[-C--:B------:R-:W-:Y:S02]  /*100f0*/  ISETP.GE.AND P4, PT, R66, R48.reuse, PT ;  /* 0x000000304200720c */ /* 0x080fe40003f86270 */
[----:B------:R-:W-:Y:S01]  /*10100*/  I2F R67, R66 ;  /* 0x0000004200437306 */ /* 0x000fe20000201400 */
[----:B------:R-:W-:Y:S01]  /*10110*/  LDSM.16.M88.4 R80, [R190+0x4400] ;  /* 0x00440000be50783b */ /* 0x000fe20000000200 */
[C---:B------:R-:W-:Y:S02]  /*10120*/  IADD3 R134, R7.reuse, 0x20, RZ ;  /* 0x0000002007867810 */ /* 0x040fe40007ffe0ff */
[----:B------:R-:W-:Y:S01]  /*10130*/  ISETP.GE.AND P6, PT, R64, R48, PT ;  /* 0x000000304000720c */ /* 0x000fe20003fc6270 */
[----:B------:R-:W-:Y:S01]  /*10140*/  HMMA.16816.F32.BF16 R36, R20, R44, RZ ;  /* 0x0000002c1424723c */ /* 0x000fe200000418ff */
[----:B------:R-:W-:Y:S01]  /*10150*/  LDSM.16.M88.4 R28, [R190+0x4800] ;  /* 0x00480000be1c783b */ /* 0x000fe20000000200 */
[C---:B------:R-:W-:Y:S01]  /*10160*/  IADD3 R156, R7.reuse, 0x48, RZ ;  /* 0x00000048079c7810 */ /* 0x040fe20007ffe0ff */
[----:B------:R-:W-:Y:S01]  /*10170*/  I2F R131, R122 ;  /* 0x0000007a00837306 */ /* 0x000fe20000201400 */
[C---:B------:R-:W-:Y:S01]  /*10180*/  IADD3 R136, R7.reuse, 0x28, RZ ;  /* 0x0000002807887810 */ /* 0x040fe20007ffe0ff */
[----:B------:R-:W-:Y:S01]  /*10190*/  LDSM.16.M88.4 R32, [R190+0x4c00] ;  /* 0x004c0000be20783b */ /* 0x000fe20000000200 */
[----:B------:R-:W-:-:S02]  /*101a0*/  IADD3 R142, R7, 0x29, RZ ;  /* 0x00000029078e7810 */ /* 0x000fc40007ffe0ff */
[C---:B------:R-:W-:Y:S01]  /*101b0*/  HMMA.16816.F32.BF16 R44, R20.reuse, R46, RZ ;  /* 0x0000002e142c723c */ /* 0x040fe200000418ff */
[----:B------:R-:W-:Y:S01]  /*101c0*/  LDSM.16.M88.4 R72, [R123+0x4c00] ;  /* 0x004c00007b48783b */ /* 0x000fe20000000200 */
[C---:B------:R-:W-:Y:S01]  /*101d0*/  IADD3 R162, R7.reuse, 0x51, RZ ;  /* 0x0000005107a27810 */ /* 0x040fe20007ffe0ff */
[----:B------:R-:W-:Y:S01]  /*101e0*/  I2F R143, R138 ;  /* 0x0000008a008f7306 */ /* 0x000fe20000201400 */
[C---:B------:R-:W-:Y:S01]  /*101f0*/  IADD3 R146, R7.reuse, 0x31, RZ ;  /* 0x0000003107927810 */ /* 0x040fe20007ffe0ff */
[----:B------:R-:W-:Y:S01]  /*10200*/  LDSM.16.M88.4 R52, [R123+0x5000] ;  /* 0x005000007b34783b */ /* 0x000fe20000000200 */
[C---:B------:R-:W-:Y:S02]  /*10210*/  IADD3 R148, R7.reuse, 0x38, RZ ;  /* 0x0000003807947810 */ /* 0x040fe40007ffe0ff */
[----:B--2---:R-:W-:Y:S01]  /*10220*/  HMMA.16816.F32.BF16 R68, R20, R60, RZ ;  /* 0x0000003c1444723c */ /* 0x004fe200000418ff */
[----:B------:R-:W-:Y:S01]  /*10230*/  LDSM.16.M88.4 R112, [R190+0x7000] ;  /* 0x00700000be70783b */ /* 0x000fe20000000200 */
[C---:B------:R-:W-:Y:S01]  /*10240*/  IADD3 R168, R7.reuse, 0x60, RZ ;  /* 0x0000006007a87810 */ /* 0x040fe20007ffe0ff */
[----:B------:R-:W-:Y:S01]  /*10250*/  I2F R135, R132 ;  /* 0x0000008400877306 */ /* 0x000fe20000201400 */
[C---:B------:R-:W-:Y:S01]  /*10260*/  IADD3 R152, R7.reuse, 0x40, RZ ;  /* 0x0000004007987810 */ /* 0x040fe20007ffe0ff */
[----:B------:R-:W-:Y:S01]  /*10270*/  LDSM.16.M88.4 R124, [R190+0x5800] ;  /* 0x00580000be7c783b */ /* 0x000fe20000000200 */
[----:B------:R-:W-:-:S02]  /*10280*/  IADD3 R154, R7, 0x41, RZ ;  /* 0x00000041079a7810 */ /* 0x000fc40007ffe0ff */
[----:B------:R-:W-:Y:S01]  /*10290*/  HMMA.16816.F32.BF16 R60, R20, R62, RZ ;  /* 0x0000003e143c723c */ /* 0x000fe200000418ff */
[----:B------:R-:W-:Y:S01]  /*102a0*/  LDSM.16.M88.4 R108, [R190+0x5c00] ;  /* 0x005c0000be6c783b */ /* 0x000fe20000000200 */
[C---:B------:R-:W-:Y:S01]  /*102b0*/  IADD3 R174, R7.reuse, 0x69, RZ ;  /* 0x0000006907ae7810 */ /* 0x040fe20007ffe0ff */
[----:B------:R-:W-:Y:S01]  /*102c0*/  I2F R149, R144 ;  /* 0x0000009000957306 */ /* 0x000fe20000201400 */
[C---:B------:R-:W-:Y:S01]  /*102d0*/  IADD3 R158, R7.reuse, 0x49, RZ ;  /* 0x00000049079e7810 */ /* 0x040fe20007ffe0ff */
[----:B------:R-:W0:Y:S01]  /*102e0*/  LDGDEPBAR ;  /* 0x00000000000079af */ /* 0x000e220000000000 */
[C---:B------:R-:W-:Y:S02]  /*102f0*/  IADD3 R160, R7.reuse, 0x50, RZ ;  /* 0x0000005007a07810 */ /* 0x040fe40007ffe0ff */
[----:B------:R-:W-:Y:S01]  /*10300*/  HMMA.16816.F32.BF16 R36, R40, R16, R36 ;  /* 0x000000102824723c */ /* 0x000fe20000041824 */
[C---:B------:R-:W-:Y:S02]  /*10310*/  IADD3 R180, R7.reuse, 0x78, RZ ;  /* 0x0000007807b47810 */ /* 0x040fe40007ffe0ff */
        /* <DEDUP_REMOVED lines=8> */
[C---:B------:R-:W-:Y:S02]  /*103a0*/  IADD3 R176, R7.reuse, 0x70, RZ ;  /* 0x0000007007b07810 */ /* 0x040fe40007ffe0ff */
[----:B----4-:R-:W-:Y:S01]  /*103b0*/  HMMA.16816.F32.BF16 R56, R20, R104, RZ ;  /* 0x000000681438723c */ /* 0x010fe200000418ff */
[----:B------:R-:W-:-:S02]  /*103c0*/  IADD3 R178, R7, 0x71, RZ ;  /* 0x0000007107b27810 */ /* 0x000fc40007ffe0ff */
[----:B------:R-:W-:Y:S01]  /*103d0*/  I2F R139, R134 ;  /* 0x00000086008b7306 */ /* 0x000fe20000201400 */
[----:B------:R-:W-:-:S04]  /*103e0*/  IADD3 R182, R7, 0x79, RZ ;  /* 0x0000007907b67810 */ /* 0x000fc80007ffe0ff */
[C---:B------:R-:W-:Y:S03]  /*103f0*/  HMMA.16816.F32.BF16 R104, R20.reuse, R106, RZ ;  /* 0x0000006a1468723c */ /* 0x040fe600000418ff */
[----:B------:R-:W-:Y:S05]  /*10400*/  I2F R161, R156 ;  /* 0x0000009c00a17306 */ /* 0x000fea0000201400 */
[C---:B------:R-:W-:Y:S03]  /*10410*/  HMMA.16816.F32.BF16 R100, R20.reuse, R96, RZ ;  /* 0x000000601464723c */ /* 0x040fe600000418ff */
[----:B------:R-:W-:Y:S05]  /*10420*/  I2F R147, R136 ;  /* 0x0000008800937306 */ /* 0x000fea0000201400 */
[----:B------:R-:W-:Y:S03]  /*10430*/  HMMA.16816.F32.BF16 R96, R20, R98, RZ ;  /* 0x000000621460723c */ /* 0x000fe600000418ff */
[----:B------:R-:W-:Y:S05]  /*10440*/  I2F R145, R142 ;  /* 0x0000008e00917306 */ /* 0x000fea0000201400 */
[C---:B---3--:R-:W-:Y:S03]  /*10450*/  HMMA.16816.F32.BF16 R68, R40.reuse, R12, R68 ;  /* 0x0000000c2844723c */ /* 0x048fe60000041844 */
[----:B------:R-:W-:Y:S05]  /*10460*/  I2F R167, R162 ;  /* 0x000000a200a77306 */ /* 0x000fea0000201400 */
[----:B------:R-:W-:Y:S01]  /*10470*/  HMMA.16816.F32.BF16 R60, R40, R14, R60 ;  /* 0x0000000e283c723c */ /* 0x000fe2000004183c */
[----:B------:R-:W3:Y:S02]  /*10480*/  LDSM.16.M88.4 R12, [R123+0x4000] ;  /* 0x004000007b0c783b */ /* 0x000ee40000000200 */
[----:B------:R-:W-:Y:S05]  /*10490*/  I2F R151, R146 ;  /* 0x0000009200977306 */ /* 0x000fea0000201400 */
[C---:B------:R-:W-:Y:S03]  /*104a0*/  HMMA.16816.F32.BF16 R92, R20.reuse, R88, RZ ;  /* 0x00000058145c723c */ /* 0x040fe600000418ff */
[----:B------:R-:W-:Y:S05]  /*104b0*/  I2F R153, R148 ;  /* 0x0000009400997306 */ /* 0x000fea0000201400 */
[----:B------:R-:W-:Y:S03]  /*104c0*/  HMMA.16816.F32.BF16 R88, R20, R90, RZ ;  /* 0x0000005a1458723c */ /* 0x000fe600000418ff */
[----:B------:R-:W-:Y:S05]  /*104d0*/  I2F R173, R168 ;  /* 0x000000a800ad7306 */ /* 0x000fea0000201400 */
[C---:B-1----:R-:W-:Y:S03]  /*104e0*/  HMMA.16816.F32.BF16 R56, R40.reuse, R8, R56 ;  /* 0x000000082838723c */ /* 0x042fe60000041838 */
[----:B------:R-:W-:Y:S05]  /*104f0*/  I2F R157, R152 ;  /* 0x00000098009d7306 */ /* 0x000fea0000201400 */
[C---:B------:R-:W-:Y:S01]  /*10500*/  HMMA.16816.F32.BF16 R104, R40.reuse, R10, R104 ;  /* 0x0000000a2868723c */ /* 0x040fe20000041868 */
[----:B------:R-:W1:Y:S02]  /*10510*/  LDSM.16.M88.4 R8, [R123+0x4400] ;  /* 0x004400007b08783b */ /* 0x000e640000000200 */
[----:B------:R-:W-:Y:S05]  /*10520*/  I2F R159, R154 ;  /* 0x0000009a009f7306 */ /* 0x000fea0000201400 */
[C---:B--2---:R-:W-:Y:S03]  /*10530*/  HMMA.16816.F32.BF16 R100, R40.reuse, R16, R100 ;  /* 0x000000102864723c */ /* 0x044fe60000041864 */
[----:B------:R-:W-:Y:S05]  /*10540*/  I2F R179, R174 ;  /* 0x000000ae00b37306 */ /* 0x000fea0000201400 */
[----:B------:R-:W-:Y:S01]  /*10550*/  HMMA.16816.F32.BF16 R96, R40, R18, R96 ;  /* 0x000000122860723c */ /* 0x000fe20000041860 */
[----:B------:R-:W2:Y:S02]  /*10560*/  LDSM.16.M88.4 R16, [R123+0x4800] ;  /* 0x004800007b10783b */ /* 0x000ea40000000200 */
[----:B------:R-:W-:Y:S05]  /*10570*/  I2F R163, R158 ;  /* 0x0000009e00a37306 */ /* 0x000fea0000201400 */
[C---:B------:R-:W-:Y:S03]  /*10580*/  HMMA.16816.F32.BF16 R84, R20.reuse, R80, RZ ;  /* 0x000000501454723c */ /* 0x040fe600000418ff */
        /* <DEDUP_REMOVED lines=9> */
[----:B------:R-:W-:Y:S01]  /*10620*/  HMMA.16816.F32.BF16 R20, R20, R34, RZ ;  /* 0x000000221414723c */ /* 0x000fe200000418ff */
[----:B------:R-:W-:Y:S02]  /*10630*/  LDSM.16.M88.4 R32, [R191+0x1000] ;  /* 0x00100000bf20783b */ /* 0x000fe40000000200 */
[----:B------:R-:W-:Y:S05]  /*10640*/  I2F R177, R172 ;  /* 0x000000ac00b17306 */ /* 0x000fea0000201400 */
[C---:B---3--:R-:W-:Y:S03]  /*10650*/  HMMA.16816.F32.BF16 R92, R40.reuse, R12, R92 ;  /* 0x0000000c285c723c */ /* 0x048fe6000004185c */
[----:B------:R-:W-:Y:S05]  /*10660*/  I2F R181, R176 ;  /* 0x000000b000b57306 */ /* 0x000fea0000201400 */
[C---:B------:R-:W-:Y:S01]  /*10670*/  HMMA.16816.F32.BF16 R88, R40.reuse, R14, R88 ;  /* 0x0000000e2858723c */ /* 0x040fe20000041858 */
[----:B------:R-:W3:Y:S02]  /*10680*/  LDSM.16.M88.4 R12, [R190+0x5000] ;  /* 0x00500000be0c783b */ /* 0x000ee40000000200 */
[----:B------:R-:W-:Y:S05]  /*10690*/  I2F R183, R178 ;  /* 0x000000b200b77306 */ /* 0x000fea0000201400 */
[C---:B-1----:R-:W-:Y:S03]  /*106a0*/  HMMA.16816.F32.BF16 R84, R40.reuse, R8, R84 ;  /* 0x000000082854723c */ /* 0x042fe60000041854 */
[----:B------:R-:W-:Y:S05]  /*106b0*/  I2F R187, R182 ;  /* 0x000000b600bb7306 */ /* 0x000fea0000201400 */
[C---:B------:R-:W-:Y:S01]  /*106c0*/  HMMA.16816.F32.BF16 R80, R40.reuse, R10, R80 ;  /* 0x0000000a2850723c */ /* 0x040fe20000041850 */
[----:B------:R-:W1:Y:S07]  /*106d0*/  LDSM.16.M88.4 R8, [R190+0x5400] ;  /* 0x00540000be08783b */ /* 0x000e6e0000000200 */
[C---:B--2---:R-:W-:Y:S08]  /*106e0*/  HMMA.16816.F32.BF16 R76, R40.reuse, R16, R76 ;  /* 0x00000010284c723c */ /* 0x044ff0000004184c */
[C---:B------:R-:W-:Y:S01]  /*106f0*/  HMMA.16816.F32.BF16 R28, R40.reuse, R18, R28 ;  /* 0x00000012281c723c */ /* 0x040fe2000004181c */
[----:B------:R-:W2:Y:S07]  /*10700*/  LDSM.16.M88.4 R16, [R189+0x1000] ;  /* 0x00100000bd10783b */ /* 0x000eae0000000200 */
[----:B------:R-:W-:Y:S08]  /*10710*/  HMMA.16816.F32.BF16 R24, R40, R72, R24 ;  /* 0x000000482818723c */ /* 0x000ff00000041818 */
[C---:B---3--:R-:W-:Y:S08]  /*10720*/  HMMA.16816.F32.BF16 R36, R32.reuse, R12, R36 ;  /* 0x0000000c2024723c */ /* 0x048ff00000041824 */
[----:B------:R-:W-:Y:S01]  /*10730*/  HMMA.16816.F32.BF16 R44, R32, R14, R44 ;  /* 0x0000000e202c723c */ /* 0x000fe2000004182c */
[----:B------:R-:W3:Y:S07]  /*10740*/  LDSM.16.M88.4 R12, [R191+0x2000] ;  /* 0x00200000bf0c783b */ /* 0x000eee0000000200 */
[----:B------:R-:W-:Y:S01]  /*10750*/  HMMA.16816.F32.BF16 R20, R40, R74, R20 ;  /* 0x0000004a2814723c */ /* 0x000fe20000041814 */
[----:B------:R-:W4:Y:S04]  /*10760*/  LDSM.16.M88.4 R72, [R123+0x5400] ;  /* 0x005400007b48783b */ /* 0x000f280000000200 */
[----:B------:R-:W-:Y:S03]  /*10770*/  LDSM.16.M88.4 R40, [R123+0x7000] ;  /* 0x007000007b28783b */ /* 0x000fe60000000200 */
[----:B-1----:R-:W-:Y:S08]  /*10780*/  HMMA.16816.F32.BF16 R68, R32, R8, R68 ;  /* 0x000000082044723c */ /* 0x002ff00000041844 */
[C---:B--2---:R-:W-:Y:S08]  /*10790*/  HMMA.16816.F32.BF16 R36, R16.reuse, R52, R36 ;  /* 0x000000341024723c */ /* 0x044ff00000041824 */
[----:B------:R-:W-:Y:S01]  /*107a0*/  HMMA.16816.F32.BF16 R44, R16, R54, R44 ;  /* 0x00000036102c723c */ /* 0x000fe2000004182c */
[----:B------:R-:W1:Y:S07]  /*107b0*/  LDSM.16.M88.4 R52, [R190+0x7400] ;  /* 0x00740000be34783b */ /* 0x000e6e0000000200 */
[----:B------:R-:W-:Y:S01]  /*107c0*/  HMMA.16816.F32.BF16 R60, R32, R10, R60 ;  /* 0x0000000a203c723c */ /* 0x000fe2000004183c */
[----:B------:R-:W2:Y:S07]  /*107d0*/  LDSM.16.M88.4 R8, [R189+0x2000] ;  /* 0x00200000bd08783b */ /* 0x000eae0000000200 */
[----:B---3--:R-:W-:Y:S08]  /*107e0*/  HMMA.16816.F32.BF16 R36, R12, R112, R36 ;  /* 0x000000700c24723c */ /* 0x008ff00000041824 */
[----:B----4-:R-:W-:Y:S08]  /*107f0*/  HMMA.16816.F32.BF16 R68, R16, R72, R68 ;  /* 0x000000481044723c */ /* 0x010ff00000041844 */
[----:B------:R-:W-:Y:S01]  /*10800*/  HMMA.16816.F32.BF16 R44, R12, R114, R44 ;  /* 0x000000720c2c723c */ /* 0x000fe2000004182c */
[----:B------:R-:W3:Y:S07]  /*10810*/  LDSM.16.M88.4 R112, [R123+0x5800] ;  /* 0x005800007b70783b */ /* 0x000eee0000000200 */
[C---:B------:R-:W-:Y:S08]  /*10820*/  HMMA.16816.F32.BF16 R56, R32.reuse, R124, R56 ;  /* 0x0000007c2038723c */ /* 0x040ff00000041838 */
[C---:B------:R-:W-:Y:S08]  /*10830*/  HMMA.16816.F32.BF16 R104, R32.reuse, R126, R104 ;  /* 0x0000007e2068723c */ /* 0x040ff00000041868 */
[----:B------:R-:W-:Y:S01]  /*10840*/  HMMA.16816.F32.BF16 R124, R32, R108, R100 ;  /* 0x0000006c207c723c */ /* 0x000fe20000041864 */
[----:B------:R-:W4:Y:S07]  /*10850*/  LDSM.16.M88.4 R100, [R123+0x7400] ;  /* 0x007400007b64783b */ /* 0x000f2e0000000200 */
[----:B-1----:R-:W-:Y:S08]  /*10860*/  HMMA.16816.F32.BF16 R68, R12, R52, R68 ;  /* 0x000000340c44723c */ /* 0x002ff00000041844 */
[C---:B--2---:R-:W-:Y:S08]  /*10870*/  HMMA.16816.F32.BF16 R36, R8.reuse, R40, R36 ;  /* 0x000000280824723c */ /* 0x044ff00000041824 */
[----:B------:R-:W-:Y:S01]  /*10880*/  HMMA.16816.F32.BF16 R44, R8, R42, R44 ;  /* 0x0000002a082c723c */ /* 0x000fe2000004182c */
[----:B------:R-:W1:Y:S07]  /*10890*/  LDSM.16.M88.4 R40, [R190+0x7800] ;  /* 0x00780000be28783b */ /* 0x000e6e0000000200 */
[C---:B------:R-:W-:Y:S01]  /*108a0*/  HMMA.16816.F32.BF16 R60, R16.reuse, R74, R60 ;  /* 0x0000004a103c723c */ /* 0x040fe2000004183c */
[----:B------:R-:W2:Y:S07]  /*108b0*/  LDSM.16.M88.4 R72, [R190+0x6000] ;  /* 0x00600000be48783b */ /* 0x000eae0000000200 */
[----:B---3--:R-:W-:Y:S01]  /*108c0*/  HMMA.16816.F32.BF16 R56, R16, R112, R56 ;  /* 0x000000701038723c */ /* 0x008fe20000041838 */
[----:B-----5:R-:W-:-:S02]  /*108d0*/  FMUL.FTZ R184, R36, R5 ;  /* 0x0000000524b87220 */ /* 0x020fc40000410000 */
[----:B------:R-:W-:-:S04]  /*108e0*/  FMUL.FTZ R186, R37, R5 ;  /* 0x0000000525ba7220 */ /* 0x000fc80000410000 */
[-C--:B------:R-:W-:Y:S01]  /*108f0*/  FMUL.FTZ R112, R38, R5.reuse ;  /* 0x0000000526707220 */ /* 0x080fe20000410000 */
[----:B----4-:R-:W-:Y:S01]  /*10900*/  HMMA.16816.F32.BF16 R68, R8, R100, R68 ;  /* 0x000000640844723c */ /* 0x010fe20000041844 */
[-C--:B------:R-:W-:Y:S01]  /*10910*/  FMUL.FTZ R44, R44, R5.reuse ;  /* 0x000000052c2c7220 */ /* 0x080fe20000410000 */
[----:B------:R-:W-:Y:S01]  /*10920*/  MUFU.TANH R186, R186 ;  /* 0x000000ba00ba7308 */ /* 0x000fe20000002400 */
[-C--:B------:R-:W-:Y:S02]  /*10930*/  FMUL.FTZ R45, R45, R5.reuse ;  /* 0x000000052d2d7220 */ /* 0x080fe40000410000 */
[-C--:B------:R-:W-:Y:S02]  /*10940*/  FMUL.FTZ R113, R39, R5.reuse ;  /* 0x0000000527717220 */ /* 0x080fe40000410000 */
[----:B------:R-:W-:Y:S01]  /*10950*/  LDSM.16.M88.4 R36, [R190+0x6400] ;  /* 0x00640000be24783b */ /* 0x000fe20000000200 */
[----:B------:R-:W-:Y:S02]  /*10960*/  HMMA.16816.F32.BF16 R96, R32, R110, R96 ;  /* 0x0000006e2060723c */ /* 0x000fe40000041860 */
[----:B------:R-:W-:Y:S01]  /*10970*/  MUFU.TANH R100, R44 ;  /* 0x0000002c00647308 */ /* 0x000fe20000002400 */
[----:B------:R-:W3:Y:S05]  /*10980*/  LDSM.16.M88.4 R108, [R123+0x7800] ;  /* 0x007800007b6c783b */ /* 0x000eea0000000200 */
[C---:B------:R-:W-:Y:S01]  /*10990*/  HMMA.16816.F32.BF16 R60, R12.reuse, R54, R60 ;  /* 0x000000360c3c723c */ /* 0x040fe2000004183c */
[----:B------:R-:W4:Y:S01]  /*109a0*/  LDSM.16.M88.4 R52, [R123+0x5c00] ;  /* 0x005c00007b34783b */ /* 0x000f220000000200 */
[----:B------:R-:W-:Y:S06]  /*109b0*/  MUFU.TANH R113, R113 ;  /* 0x0000007100717308 */ /* 0x000fec0000002400 */
[----:B-1----:R-:W-:Y:S01]  /*109c0*/  HMMA.16816.F32.BF16 R56, R12, R40, R56 ;  /* 0x000000280c38723c */ /* 0x002fe20000041838 */
[-C--:B------:R-:W-:Y:S01]  /*109d0*/  FMUL.FTZ R68, R68, R5.reuse ;  /* 0x0000000544447220 */ /* 0x080fe20000410000 */
[----:B------:R-:W-:Y:S06]  /*109e0*/  MUFU.TANH R184, R184 ;  /* 0x000000b800b87308 */ /* 0x000fec0000002400 */
[----:B------:R-:W-:Y:S02]  /*109f0*/  HMMA.16816.F32.BF16 R104, R16, R114, R104 ;  /* 0x000000721068723c */ /* 0x000fe40000041868 */
[----:B------:R1:W-:Y:S06]  /*10a00*/  MUFU.TANH R101, R68 ;  /* 0x0000004400657308 */ /* 0x0003ec0000002400 */
[----:B--2---:R-:W-:Y:S02]  /*10a10*/  HMMA.16816.F32.BF16 R88, R32, R74, R88 ;  /* 0x0000004a2058723c */ /* 0x004fe40000041858 */
[----:B------:R-:W-:Y:S05]  /*10a20*/  MUFU.TANH R112, R112 ;  /* 0x0000007000707308 */ /* 0x000fea0000002400 */
[-C--:B------:R-:W-:Y:S01]  /*10a30*/  FMUL.FTZ R75, R69, R5.reuse ;  /* 0x00000005454b7220 */ /* 0x080fe20000410000 */
[----:B------:R-:W-:Y:S01]  /*10a40*/  HMMA.16816.F32.BF16 R60, R8, R102, R60 ;  /* 0x00000066083c723c */ /* 0x000fe2000004183c */
[----:B------:R-:W-:-:S04]  /*10a50*/  FMUL.FTZ R74, R47, R5 ;  /* 0x000000052f4a7220 */ /* 0x000fc80000410000 */
[----:B------:R-:W2:Y:S02]  /*10a60*/  MUFU.TANH R75, R75 ;  /* 0x0000004b004b7308 */ /* 0x000ea40000002400 */
[-C--:B------:R-:W-:Y:S01]  /*10a70*/  FMUL.FTZ R103, R70, R5.reuse ;  /* 0x0000000546677220 */ /* 0x080fe20000410000 */
[----:B------:R-:W-:Y:S01]  /*10a80*/  HMMA.16816.F32.BF16 R92, R32, R72, R92 ;  /* 0x00000048205c723c */ /* 0x000fe2000004185c */
[-C--:B------:R-:W-:Y:S02]  /*10a90*/  FMUL.FTZ R102, R71, R5.reuse ;  /* 0x0000000547667220 */ /* 0x080fe40000410000 */
[----:B-1----:R-:W1:Y:S02]  /*10aa0*/  LDSM.16.M88.4 R68, [R123+0x6000] ;  /* 0x006000007b44783b */ /* 0x002e640000000200 */
[----:B------:R5:W4:Y:S02]  /*10ab0*/  MUFU.TANH R72, R45 ;  /* 0x0000002d00487308 */ /* 0x000b240000002400 */
[----:B------:R-:W-:Y:S01]  /*10ac0*/  FMUL.FTZ R73, R46, R5 ;  /* 0x000000052e497220 */ /* 0x000fe20000410000 */
[----:B---3--:R-:W-:Y:S05]  /*10ad0*/  HMMA.16816.F32.BF16 R56, R8, R108, R56 ;  /* 0x0000006c0838723c */ /* 0x008fea0000041838 */
[----:B------:R-:W-:Y:S01]  /*10ae0*/  MUFU.TANH R73, R73 ;  /* 0x0000004900497308 */ /* 0x000fe20000002400 */
[----:B--2---:R-:W-:-:S02]  /*10af0*/  FFMA.FTZ R75, R0, R133, R75 ;  /* 0x00000085004b7223 */ /* 0x004fc4000001004b */
[----:B------:R-:W-:Y:S01]  /*10b00*/  HMMA.16816.F32.BF16 R104, R12, R42, R104 ;  /* 0x0000002a0c68723c */ /* 0x000fe20000041868 */
[----:B------:R-:W-:Y:S01]  /*10b10*/  LDSM.16.M88.4 R40, [R123+0x7c00] ;  /* 0x007c00007b28783b */ /* 0x000fe20000000200 */
[-C--:B------:R-:W-:Y:S02]  /*10b20*/  FMUL.FTZ R109, R62, R5.reuse ;  /* 0x000000053e6d7220 */ /* 0x080fe40000410000 */
[-C--:B------:R-:W-:Y:S01]  /*10b30*/  FMUL.FTZ R60, R60, R5.reuse ;  /* 0x000000053c3c7220 */ /* 0x080fe20000410000 */
[----:B-----5:R-:W2:Y:S01]  /*10b40*/  LDSM.16.M88.4 R44, [R190+0x7c00] ;  /* 0x007c0000be2c783b */ /* 0x020ea20000000200 */
[----:B------:R-:W-:Y:S01]  /*10b50*/  FMUL.FTZ R61, R61, R5 ;  /* 0x000000053d3d7220 */ /* 0x000fe20000410000 */
[----:B------:R-:W3:Y:S01]  /*10b60*/  MUFU.TANH R74, R74 ;  /* 0x0000004a004a7308 */ /* 0x000ee20000002400 */
[----:B----4-:R-:W-:Y:S01]  /*10b70*/  HMMA.16816.F32.BF16 R124, R16, R52, R124 ;  /* 0x00000034107c723c */ /* 0x010fe2000004187c */
[----:B------:R-:W-:Y:S02]  /*10b80*/  FFMA.FTZ R72, R0, R129, R72 ;  /* 0x0000008100487223 */ /* 0x000fe40000010048 */
[----:B------:R-:W-:-:S04]  /*10b90*/  FMUL.FTZ R63, R63, R5 ;  /* 0x000000053f3f7220 */ /* 0x000fc80000410000 */
[----:B------:R-:W4:Y:S01]  /*10ba0*/  MUFU.TANH R60, R60 ;  /* 0x0000003c003c7308 */ /* 0x000f220000002400 */
[----:B------:R-:W-:Y:S01]  /*10bb0*/  HMMA.16816.F32.BF16 R96, R16, R54, R96 ;  /* 0x000000361060723c */ /* 0x000fe20000041860 */
[-C--:B------:R-:W-:Y:S01]  /*10bc0*/  FMUL.FTZ R56, R56, R5.reuse ;  /* 0x0000000538387220 */ /* 0x080fe20000410000 */
[----:B------:R-:W-:Y:S01]  /*10bd0*/  LDSM.16.M88.4 R52, [R190+0x8000] ;  /* 0x00800000be34783b */ /* 0x000fe20000000200 */
[----:B------:R-:W-:-:S04]  /*10be0*/  FMUL.FTZ R62, R57, R5 ;  /* 0x00000005393e7220 */ /* 0x000fc80000410000 */
[----:B------:R5:W2:Y:S01]  /*10bf0*/  MUFU.TANH R108, R56 ;  /* 0x00000038006c7308 */ /* 0x000aa20000002400 */
[----:B------:R-:W-:Y:S01]  /*10c00*/  HMMA.16816.F32.BF16 R104, R8, R110, R104 ;  /* 0x0000006e0868723c */ /* 0x000fe20000041868 */
[----:B---3--:R-:W-:-:S06]  /*10c10*/  FFMA.FTZ R74, R0, R129, R74 ;  /* 0x00000081004a7223 */ /* 0x008fcc000001004a */
[----:B------:R-:W-:Y:S01]  /*10c20*/  FMUL.FTZ R110, R59, R5 ;  /* 0x000000053b6e7220 */ /* 0x000fe20000410000 */
[----:B-1----:R-:W-:Y:S01]  /*10c30*/  HMMA.16816.F32.BF16 R92, R16, R68, R92 ;  /* 0x00000044105c723c */ /* 0x002fe2000004185c */
[----:B------:R-:W1:Y:S01]  /*10c40*/  MUFU.TANH R62, R62 ;  /* 0x0000003e003e7308 */ /* 0x000e620000002400 */
[----:B----4-:R-:W-:-:S05]  /*10c50*/  FFMA.FTZ R60, R0, R137, R60 ;  /* 0x00000089003c7223 */ /* 0x010fca000001003c */
[----:B------:R-:W-:Y:S01]  /*10c60*/  FMUL.FTZ R68, R58, R5 ;  /* 0x000000053a447220 */ /* 0x000fe20000410000 */
[----:B------:R-:W-:Y:S01]  /*10c70*/  HMMA.16816.F32.BF16 R84, R32, R36, R84 ;  /* 0x000000242054723c */ /* 0x000fe20000041854 */
[----:B-----5:R-:W3:Y:S01]  /*10c80*/  LDSM.16.M88.4 R56, [R123+0x6400] ;  /* 0x006400007b38783b */ /* 0x020ee20000000200 */
[----:B------:R-:W4:Y:S01]  /*10c90*/  MUFU.TANH R61, R61 ;  /* 0x0000003d003d7308 */ /* 0x000f220000002400 */
[C---:B------:R-:W-:Y:S02]  /*10ca0*/  FFMA.FTZ R69, R0.reuse, R121, R186 ;  /* 0x0000007900457223 */ /* 0x040fe400000100ba */
[----:B--2---:R-:W-:-:S03]  /*10cb0*/  FFMA.FTZ R108, R0, R139, R108 ;  /* 0x0000008b006c7223 */ /* 0x004fc6000001006c */
[C---:B------:R-:W-:Y:S01]  /*10cc0*/  HMMA.16816.F32.BF16 R124, R12.reuse, R44, R124 ;  /* 0x0000002c0c7c723c */ /* 0x040fe2000004187c */
[-C--:B------:R-:W-:Y:S01]  /*10cd0*/  FMUL.FTZ R114, R106, R5.reuse ;  /* 0x000000056a727220 */ /* 0x080fe20000410000 */
[----:B------:R-:W-:Y:S01]  /*10ce0*/  MUFU.TANH R103, R103 ;  /* 0x0000006700677308 */ /* 0x000fe20000002400 */
[-C--:B------:R-:W-:Y:S01]  /*10cf0*/  FMUL.FTZ R106, R107, R5.reuse ;  /* 0x000000056b6a7220 */ /* 0x080fe20000410000 */
[----:B------:R-:W-:Y:S01]  /*10d00*/  FSEL R69, R69, -INF , !P6 ;  /* 0xff80000045457808 */ /* 0x000fe20007000000 */
[-C--:B------:R-:W-:Y:S01]  /*10d10*/  FMUL.FTZ R104, R104, R5.reuse ;  /* 0x0000000568687220 */ /* 0x080fe20000410000 */
[----:B------:R-:W-:Y:S01]  /*10d20*/  ISETP.GE.AND P6, PT, R122, R48, PT ;  /* 0x000000307a00720c */ /* 0x000fe20003fc6270 */
[----:B------:R-:W-:Y:S01]  /*10d30*/  FMUL.FTZ R105, R105, R5 ;  /* 0x0000000569697220 */ /* 0x000fe20000410000 */
[----:B------:R-:W-:Y:S01]  /*10d40*/  HMMA.16816.F32.BF16 R96, R12, R46, R96 ;  /* 0x0000002e0c60723c */ /* 0x000fe20000041860 */
[----:B------:R-:W2:Y:S01]  /*10d50*/  LDSM.16.M88.4 R44, [R190+0x6800] ;  /* 0x00680000be2c783b */ /* 0x000ea20000000200 */
[----:B------:R-:W5:Y:S01]  /*10d60*/  MUFU.TANH R102, R102 ;  /* 0x0000006600667308 */ /* 0x000f620000002400 */
[----:B-1----:R-:W-:-:S02]  /*10d70*/  FFMA.FTZ R62, R0, R143, R62 ;  /* 0x0000008f003e7223 */ /* 0x002fc4000001003e */
[----:B----4-:R-:W-:-:S03]  /*10d80*/  FFMA.FTZ R61, R0, R135, R61 ;  /* 0x00000087003d7223 */ /* 0x010fc6000001003d */
[----:B------:R-:W-:Y:S01]  /*10d90*/  HMMA.16816.F32.BF16 R80, R32, R38, R80 ;  /* 0x000000262050723c */ /* 0x000fe20000041850 */
[----:B------:R-:W-:Y:S01]  /*10da0*/  LDSM.16.M88.4 R36, [R123+0x8000] ;  /* 0x008000007b24783b */ /* 0x000fe20000000200 */
[----:B------:R-:W-:Y:S06]  /*10db0*/  MUFU.TANH R109, R109 ;  /* 0x0000006d006d7308 */ /* 0x000fec0000002400 */
[----:B------:R-:W-:Y:S02]  /*10dc0*/  HMMA.16816.F32.BF16 R124, R8, R40, R124 ;  /* 0x00000028087c723c */ /* 0x000fe4000004187c */
[----:B------:R-:W1:Y:S01]  /*10dd0*/  MUFU.TANH R63, R63 ;  /* 0x0000003f003f7308 */ /* 0x000e620000002400 */
[----:B-----5:R-:W-:-:S05]  /*10de0*/  FFMA.FTZ R102, R0, R133, R102 ;  /* 0x0000008500667223 */ /* 0x020fca0000010066 */
[----:B------:R-:W-:Y:S02]  /*10df0*/  HMMA.16816.F32.BF16 R88, R16, R70, R88 ;  /* 0x000000461058723c */ /* 0x000fe40000041858 */
[----:B------:R-:W4:Y:S05]  /*10e00*/  MUFU.TANH R68, R68 ;  /* 0x0000004400447308 */ /* 0x000f2a0000002400 */
[C---:B------:R-:W-:Y:S01]  /*10e10*/  FFMA.FTZ R70, R0.reuse, R67, R73 ;  /* 0x0000004300467223 */ /* 0x040fe20000010049 */
[----:B------:R-:W-:Y:S01]  /*10e20*/  HMMA.16816.F32.BF16 R96, R8, R42, R96 ;  /* 0x0000002a0860723c */ /* 0x000fe20000041860 */
[----:B------:R-:W5:Y:S01]  /*10e30*/  LDSM.16.M88.4 R40, [R190+0x8400] ;  /* 0x00840000be28783b */ /* 0x000f620000000200 */
[----:B------:R-:W2:Y:S01]  /*10e40*/  MUFU.TANH R110, R110 ;  /* 0x0000006e006e7308 */ /* 0x000ea20000002400 */
[----:B------:R-:W-:-:S02]  /*10e50*/  FFMA.FTZ R73, R0, R131, R101 ;  /* 0x0000008300497223 */ /* 0x000fc40000010065 */
[C---:B------:R-:W-:Y:S02]  /*10e60*/  FFMA.FTZ R71, R0.reuse, R67, R100 ;  /* 0x0000004300477223 */ /* 0x040fe40000010064 */
[----:B-1----:R-:W-:Y:S01]  /*10e70*/  FFMA.FTZ R63, R0, R135, R63 ;  /* 0x00000087003f7223 */ /* 0x002fe2000001003f */
[C---:B---3--:R-:W-:Y:S01]  /*10e80*/  HMMA.16816.F32.BF16 R84, R16.reuse, R56, R84 ;  /* 0x000000381054723c */ /* 0x048fe20000041854 */
[-C--:B------:R-:W-:Y:S01]  /*10e90*/  FMUL.FTZ R107, R124, R5.reuse ;  /* 0x000000057c6b7220 */ /* 0x080fe20000410000 */
[----:B------:R-:W-:Y:S01]  /*10ea0*/  MUFU.TANH R104, R104 ;  /* 0x0000006800687308 */ /* 0x000fe20000002400 */
[-C--:B------:R-:W-:Y:S01]  /*10eb0*/  FMUL.FTZ R111, R125, R5.reuse ;  /* 0x000000057d6f7220 */ /* 0x080fe20000410000 */
[----:B------:R-:W-:Y:S01]  /*10ec0*/  FSEL R73, R73, -INF , !P6 ;  /* 0xff80000049497808 */ /* 0x000fe20007000000 */
[-C--:B------:R-:W-:Y:S01]  /*10ed0*/  FMUL.FTZ R115, R126, R5.reuse ;  /* 0x000000057e737220 */ /* 0x080fe20000410000 */
[-C--:B------:R-:W-:Y:S01]  /*10ee0*/  ISETP.GE.AND P6, PT, R132, R48.reuse, PT ;  /* 0x000000308400720c */ /* 0x080fe20003fc6270 */
[----:B------:R-:W-:Y:S01]  /*10ef0*/  FMUL.FTZ R124, R127, R5 ;  /* 0x000000057f7c7220 */ /* 0x000fe20000410000 */
[----:B------:R-:W-:Y:S01]  /*10f00*/  HMMA.16816.F32.BF16 R80, R16, R58, R80 ;  /* 0x0000003a1050723c */ /* 0x000fe20000041850 */
[----:B------:R-:W-:Y:S01]  /*10f10*/  LDSM.16.M88.4 R56, [R123+0x6800] ;  /* 0x006800007b38783b */ /* 0x000fe20000000200 */
[----:B------:R-:W1:Y:S01]  /*10f20*/  MUFU.TANH R107, R107 ;  /* 0x0000006b006b7308 */ /* 0x000e620000002400 */
[----:B------:R-:W-:Y:S01]  /*10f30*/  FSEL R71, R71, -INF , !P4 ;  /* 0xff80000047477808 */ /* 0x000fe20006000000 */
[----:B----4-:R-:W-:Y:S01]  /*10f40*/  FFMA.FTZ R68, R0, R139, R68 ;  /* 0x0000008b00447223 */ /* 0x010fe20000010044 */
[----:B------:R-:W-:Y:S01]  /*10f50*/  ISETP.GE.AND P4, PT, R130, R48, PT ;  /* 0x000000308200720c */ /* 0x000fe20003f86270 */
[----:B--2---:R-:W-:-:S02]  /*10f60*/  FFMA.FTZ R110, R0, R143, R110 ;  /* 0x0000008f006e7223 */ /* 0x004fc4000001006e */
[C---:B------:R-:W-:Y:S01]  /*10f70*/  HMMA.16816.F32.BF16 R92, R12.reuse, R52, R92 ;  /* 0x000000340c5c723c */ /* 0x040fe2000004185c */
[-C--:B------:R-:W-:Y:S01]  /*10f80*/  FMUL.FTZ R97, R97, R5.reuse ;  /* 0x0000000561617220 */ /* 0x080fe20000410000 */
[----:B------:R-:W2:Y:S01]  /*10f90*/  MUFU.TANH R105, R105 ;  /* 0x0000006900697308 */ /* 0x000ea20000002400 */
[-C--:B------:R-:W-:Y:S01]  /*10fa0*/  FMUL.FTZ R99, R99, R5.reuse ;  /* 0x0000000563637220 */ /* 0x080fe20000410000 */
[----:B------:R-:W-:Y:S01]  /*10fb0*/  FSEL R75, R75, -INF , !P4 ;  /* 0xff8000004b4b7808 */ /* 0x000fe20006000000 */
[-C--:B------:R-:W-:Y:S01]  /*10fc0*/  FMUL.FTZ R96, R96, R5.reuse ;  /* 0x0000000560607220 */ /* 0x080fe20000410000 */
[-C--:B------:R-:W-:Y:S01]  /*10fd0*/  ISETP.GE.AND P4, PT, R134, R48.reuse, PT ;  /* 0x000000308600720c */ /* 0x080fe20003f86270 */
[----:B------:R-:W-:Y:S01]  /*10fe0*/  FMUL.FTZ R98, R98, R5 ;  /* 0x0000000562627220 */ /* 0x000fe20000410000 */
[----:B------:R-:W-:Y:S01]  /*10ff0*/  HMMA.16816.F32.BF16 R88, R12, R54, R88 ;  /* 0x000000360c58723c */ /* 0x000fe20000041858 */
[----:B------:R-:W3:Y:S01]  /*11000*/  LDSM.16.M88.4 R52, [R123+0x8400] ;  /* 0x008400007b34783b */ /* 0x000ee20000000200 */
[----:B------:R-:W4:Y:S01]  /*11010*/  MUFU.TANH R97, R97 ;  /* 0x0000006100617308 */ /* 0x000f220000002400 */
[----:B-1----:R-:W-:Y:S01]  /*11020*/  FFMA.FTZ R107, R0, R149, R107 ;  /* 0x00000095006b7223 */ /* 0x002fe2000001006b */
[----:B------:R-:W-:Y:S01]  /*11030*/  FSEL R217, R108, -INF , !P4 ;  /* 0xff8000006cd97808 */ /* 0x000fe20006000000 */
[----:B------:R-:W-:Y:S01]  /*11040*/  FFMA.FTZ R104, R0, R147, R104 ;  /* 0x0000009300687223 */ /* 0x000fe20000010068 */
[----:B------:R-:W-:-:S02]  /*11050*/  ISETP.GE.AND P4, PT, R142, R48, PT ;  /* 0x000000308e00720c */ /* 0x000fc40003f86270 */
[----:B------:R-:W-:Y:S02]  /*11060*/  HMMA.16816.F32.BF16 R76, R32, R44, R76 ;  /* 0x0000002c204c723c */ /* 0x000fe4000004184c */
[----:B------:R-:W1:Y:S01]  /*11070*/  MUFU.TANH R114, R114 ;  /* 0x0000007200727308 */ /* 0x000e620000002400 */
[----:B--2---:R-:W-:-:S05]  /*11080*/  FFMA.FTZ R105, R0, R145, R105 ;  /* 0x0000009100697223 */ /* 0x004fca0000010069 */
[----:B-----5:R-:W-:Y:S01]  /*11090*/  HMMA.16816.F32.BF16 R84, R12, R40, R84 ;  /* 0x000000280c54723c */ /* 0x020fe20000041854 */
[----:B------:R-:W-:Y:S01]  /*110a0*/  FSEL R223, R105, -INF , !P4 ;  /* 0xff80000069df7808 */ /* 0x000fe20006000000 */
[----:B------:R-:W2:Y:S01]  /*110b0*/  MUFU.TANH R106, R106 ;  /* 0x0000006a006a7308 */ /* 0x000ea20000002400 */
[----:B----4-:R-:W-:Y:S01]  /*110c0*/  FFMA.FTZ R97, R0, R155, R97 ;  /* 0x0000009b00617223 */ /* 0x010fe20000010061 */
[----:B------:R-:W-:-:S04]  /*110d0*/  ISETP.GE.AND P4, PT, R148, R48, PT ;  /* 0x000000309400720c */ /* 0x000fc80003f86270 */
[----:B------:R-:W-:Y:S01]  /*110e0*/  HMMA.16816.F32.BF16 R28, R32, R46, R28 ;  /* 0x0000002e201c723c */ /* 0x000fe2000004181c */
[----:B------:R-:W-:Y:S01]  /*110f0*/  LDSM.16.M88.4 R44, [R123+0x8800] ;  /* 0x008800007b2c783b */ /* 0x000fe20000000200 */
[----:B------:R-:W4:Y:S01]  /*11100*/  MUFU.TANH R111, R111 ;  /* 0x0000006f006f7308 */ /* 0x000f220000002400 */
[----:B-1----:R-:W-:-:S05]  /*11110*/  FFMA.FTZ R114, R0, R147, R114 ;  /* 0x0000009300727223 */ /* 0x002fca0000010072 */
[----:B------:R-:W-:Y:S01]  /*11120*/  HMMA.16816.F32.BF16 R80, R12, R42, R80 ;  /* 0x0000002a0c50723c */ /* 0x000fe20000041850 */
[----:B------:R-:W1:Y:S01]  /*11130*/  LDSM.16.M88.4 R40, [R190+0x6c00] ;  /* 0x006c0000be28783b */ /* 0x000e620000000200 */
[----:B------:R-:W5:Y:S01]  /*11140*/  MUFU.TANH R115, R115 ;  /* 0x0000007300737308 */ /* 0x000f620000002400 */
[----:B--2---:R-:W-:-:S05]  /*11150*/  FFMA.FTZ R106, R0, R145, R106 ;  /* 0x00000091006a7223 */ /* 0x004fca000001006a */
[----:B------:R-:W-:Y:S02]  /*11160*/  HMMA.16816.F32.BF16 R92, R8, R36, R92 ;  /* 0x00000024085c723c */ /* 0x000fe4000004185c */
[----:B------:R-:W2:Y:S01]  /*11170*/  MUFU.TANH R124, R124 ;  /* 0x0000007c007c7308 */ /* 0x000ea20000002400 */
[----:B----4-:R-:W-:-:S04]  /*11180*/  FFMA.FTZ R111, R0, R151, R111 ;  /* 0x00000097006f7223 */ /* 0x010fc8000001006f */
[----:B------:R-:W-:Y:S01]  /*11190*/  IADD3 R36, R6, 0x8, RZ ;  /* 0x0000000806247810 */ /* 0x000fe20007ffe0ff */
[C---:B------:R-:W-:Y:S01]  /*111a0*/  HMMA.16816.F32.BF16 R88, R8.reuse, R38, R88 ;  /* 0x000000260858723c */ /* 0x040fe20000041858 */
[----:B------:R-:W-:Y:S01]  /*111b0*/  FFMA.FTZ R6, R0, R121, R113 ;  /* 0x0000007900067223 */ /* 0x000fe20000010071 */
[----:B------:R-:W4:Y:S01]  /*111c0*/  MUFU.TANH R96, R96 ;  /* 0x0000006000607308 */ /* 0x000f220000002400 */
[----:B------:R-:W-:Y:S01]  /*111d0*/  IMNMX R49, R36, R65, PT ;  /* 0x0000004124317217 */ /* 0x000fe20003800200 */
[----:B-----5:R-:W-:Y:S01]  /*111e0*/  FFMA.FTZ R67, R0, R149, R115 ;  /* 0x0000009500437223 */ /* 0x020fe20000010073 */
[----:B------:R-:W5:Y:S02]  /*111f0*/  LDSM.16.M88.4 R36, [R190+0x8800] ;  /* 0x00880000be24783b */ /* 0x000f640000000200 */
[-C--:B------:R-:W-:Y:S01]  /*11200*/  ISETP.GE.AND P0, PT, R66, R49.reuse, PT ;  /* 0x000000314200720c */ /* 0x080fe20003f06270 */
[----:B---3--:R-:W-:Y:S01]  /*11210*/  HMMA.16816.F32.BF16 R84, R8, R52, R84 ;  /* 0x000000340854723c */ /* 0x008fe20000041854 */
[-C--:B------:R-:W-:Y:S01]  /*11220*/  ISETP.GE.AND P1, PT, R120, R49.reuse, PT ;  /* 0x000000317800720c */ /* 0x080fe20003f26270 */
[----:B------:R-:W-:Y:S01]  /*11230*/  MUFU.TANH R65, R99 ;  /* 0x0000006300417308 */ /* 0x000fe20000002400 */
[----:B------:R-:W-:Y:S01]  /*11240*/  ISETP.GE.AND P2, PT, R64, R49, PT ;  /* 0x000000314000720c */ /* 0x000fe20003f46270 */
[----:B--2---:R-:W-:Y:S01]  /*11250*/  FFMA.FTZ R120, R0, R151, R124 ;  /* 0x0000009700787223 */ /* 0x004fe2000001007c */
[----:B------:R-:W-:-:S02]  /*11260*/  FSEL R70, R70, -INF , !P0 ;  /* 0xff80000046467808 */ /* 0x000fc40004000000 */
[----:B------:R-:W-:Y:S01]  /*11270*/  FSEL R6, R6, -INF , !P2 ;  /* 0xff80000006067808 */ /* 0x000fe20005000000 */
[C---:B------:R-:W-:Y:S01]  /*11280*/  HMMA.16816.F32.BF16 R76, R16.reuse, R56, R76 ;  /* 0x00000038104c723c */ /* 0x040fe2000004184c */
[-C--:B------:R-:W-:Y:S01]  /*11290*/  FMUL.FTZ R66, R93, R5.reuse ;  /* 0x000000055d427220 */ /* 0x080fe20000410000 */
[----:B------:R-:W-:Y:S01]  /*112a0*/  FSEL R93, R72, -INF , !P5 ;  /* 0xff800000485d7808 */ /* 0x000fe20006800000 */
[-C--:B------:R-:W-:Y:S01]  /*112b0*/  FMUL.FTZ R64, R92, R5.reuse ;  /* 0x000000055c407220 */ /* 0x080fe20000410000 */
[-C--:B------:R-:W-:Y:S01]  /*112c0*/  ISETP.GE.AND P5, PT, R128, R48.reuse, PT ;  /* 0x000000308000720c */ /* 0x080fe20003fa6270 */
[-C--:B------:R-:W-:Y:S01]  /*112d0*/  FMUL.FTZ R94, R94, R5.reuse ;  /* 0x000000055e5e7220 */ /* 0x080fe20000410000 */
[----:B------:R-:W2:Y:S01]  /*112e0*/  MUFU.TANH R98, R98 ;  /* 0x0000006200627308 */ /* 0x000ea20000002400 */
[-C--:B------:R-:W-:Y:S01]  /*112f0*/  FMUL.FTZ R95, R95, R5.reuse ;  /* 0x000000055f5f7220 */ /* 0x080fe20000410000 */
[----:B------:R-:W-:Y:S01]  /*11300*/  HMMA.16816.F32.BF16 R28, R16, R58, R28 ;  /* 0x0000003a101c723c */ /* 0x000fe2000004181c */
[-C--:B------:R-:W-:Y:S01]  /*11310*/  FMUL.FTZ R89, R89, R5.reuse ;  /* 0x0000000559597220 */ /* 0x080fe20000410000 */
[----:B------:R-:W-:Y:S01]  /*11320*/  FSEL R92, R74, -INF , !P1 ;  /* 0xff8000004a5c7808 */ /* 0x000fe20004800000 */
[----:B------:R-:W-:Y:S01]  /*11330*/  FMUL.FTZ R88, R88, R5 ;  /* 0x0000000558587220 */ /* 0x000fe20000410000 */
[----:B------:R-:W-:Y:S01]  /*11340*/  ISETP.GE.AND P2, PT, R122, R49, PT ;  /* 0x000000317a00720c */ /* 0x000fe20003f46270 */
[----:B------:R-:W-:Y:S01]  /*11350*/  FFMA.FTZ R74, R0, R131, R103 ;  /* 0x00000083004a7223 */ /* 0x000fe20000010067 */
[----:B------:R3:W-:Y:S01]  /*11360*/  MUFU.TANH R56, R89 ;  /* 0x0000005900387308 */ /* 0x0007e20000002400 */
[----:B------:R-:W-:Y:S01]  /*11370*/  ISETP.GE.AND P0, PT, R130, R49, PT ;  /* 0x000000318200720c */ /* 0x000fe20003f06270 */
[----:B------:R-:W-:Y:S01]  /*11380*/  HMMA.16816.F32.BF16 R80, R8, R54, R80 ;  /* 0x000000360850723c */ /* 0x000fe20000041850 */
[----:B------:R-:W2:Y:S01]  /*11390*/  LDSM.16.M88.4 R52, [R123+0x6c00] ;  /* 0x006c00007b34783b */ /* 0x000ea20000000200 */
[-C--:B------:R-:W-:Y:S01]  /*113a0*/  FMUL.FTZ R58, R91, R5.reuse ;  /* 0x000000055b3a7220 */ /* 0x080fe20000410000 */
[----:B------:R-:W-:Y:S01]  /*113b0*/  FSEL R91, R61, -INF , !P6 ;  /* 0xff8000003d5b7808 */ /* 0x000fe20007000000 */
[----:B------:R-:W-:Y:S01]  /*113c0*/  FMUL.FTZ R57, R90, R5 ;  /* 0x000000055a397220 */ /* 0x000fe20000410000 */
[----:B------:R-:W-:Y:S01]  /*113d0*/  ISETP.GE.AND P1, PT, R128, R49, PT ;  /* 0x000000318000720c */ /* 0x000fe20003f26270 */
[----:B------:R-:W2:Y:S01]  /*113e0*/  MUFU.TANH R99, R88 ;  /* 0x0000005800637308 */ /* 0x000ea20000002400 */
[----:B------:R-:W-:Y:S01]  /*113f0*/  FFMA.FTZ R90, R0, R137, R109 ;  /* 0x00000089005a7223 */ /* 0x000fe2000001006d */
[----:B-1----:R-:W-:Y:S01]  /*11400*/  HMMA.16816.F32.BF16 R20, R32, R42, R20 ;  /* 0x0000002a2014723c */ /* 0x002fe20000041814 */
[-C--:B------:R-:W-:Y:S01]  /*11410*/  FMUL.FTZ R59, R84, R5.reuse ;  /* 0x00000005543b7220 */ /* 0x080fe20000410000 */
[----:B------:R-:W-:Y:S01]  /*11420*/  FSEL R74, R74, -INF , !P2 ;  /* 0xff8000004a4a7808 */ /* 0x000fe20005000000 */
[----:B------:R-:W-:Y:S01]  /*11430*/  FMUL.FTZ R61, R86, R5 ;  /* 0x00000005563d7220 */ /* 0x000fe20000410000 */
[----:B------:R-:W-:Y:S01]  /*11440*/  ISETP.GE.AND P2, PT, R132, R49, PT ;  /* 0x000000318400720c */ /* 0x000fe20003f46270 */
[----:B----4-:R-:W-:Y:S01]  /*11450*/  FFMA.FTZ R96, R0, R153, R96 ;  /* 0x0000009900607223 */ /* 0x010fe20000010060 */
[----:B---3--:R-:W-:Y:S01]  /*11460*/  FSEL R89, R60, -INF , !P5 ;  /* 0xff8000003c597808 */ /* 0x008fe20006800000 */
[----:B------:R-:W-:Y:S01]  /*11470*/  FMUL.FTZ R60, R85, R5 ;  /* 0x00000005553c7220 */ /* 0x000fe20000410000 */
[C---:B-----5:R-:W-:Y:S01]  /*11480*/  HMMA.16816.F32.BF16 R76, R12.reuse, R36, R76 ;  /* 0x000000240c4c723c */ /* 0x060fe2000004184c */
[-C--:B------:R-:W-:Y:S01]  /*11490*/  ISETP.GE.AND P5, PT, R138, R48.reuse, PT ;  /* 0x000000308a00720c */ /* 0x080fe20003fa6270 */
[----:B------:R-:W1:Y:S01]  /*114a0*/  MUFU.TANH R64, R64 ;  /* 0x0000004000407308 */ /* 0x000e620000002400 */
[----:B------:R-:W-:Y:S01]  /*114b0*/  FSEL R90, R90, -INF , !P1 ;  /* 0xff8000005a5a7808 */ /* 0x000fe20004800000 */
[----:B--2---:R-:W-:Y:S01]  /*114c0*/  FFMA.FTZ R98, R0, R153, R98 ;  /* 0x0000009900627223 */ /* 0x004fe20000010062 */
[----:B------:R-:W-:Y:S01]  /*114d0*/  FSEL R221, R62, -INF , !P5 ;  /* 0xff8000003edd7808 */ /* 0x000fe20006800000 */
[----:B------:R-:W-:Y:S01]  /*114e0*/  FFMA.FTZ R99, R0, R161, R99 ;  /* 0x000000a100637223 */ /* 0x000fe20000010063 */
[-C--:B------:R-:W-:Y:S01]  /*114f0*/  ISETP.GE.AND P5, PT, R144, R48.reuse, PT ;  /* 0x000000309000720c */ /* 0x080fe20003fa6270 */
[----:B------:R-:W-:Y:S01]  /*11500*/  HMMA.16816.F32.BF16 R28, R12, R38, R28 ;  /* 0x000000260c1c723c */ /* 0x000fe2000004181c */
[----:B------:R-:W2:Y:S01]  /*11510*/  LDSM.16.M88.4 R36, [R190+0x8c00] ;  /* 0x008c0000be24783b */ /* 0x000ea20000000200 */
[----:B------:R-:W3:Y:S01]  /*11520*/  MUFU.TANH R60, R60 ;  /* 0x0000003c003c7308 */ /* 0x000ee20000002400 */
[----:B------:R-:W-:Y:S01]  /*11530*/  FSEL R121, R107, -INF , !P5 ;  /* 0xff8000006b797808 */ /* 0x000fe20006800000 */
[----:B------:R-:W-:Y:S01]  /*11540*/  FMUL.FTZ R42, R83, R5 ;  /* 0x00000005532a7220 */ /* 0x000fe20000410000 */
[----:B------:R-:W-:Y:S01]  /*11550*/  FSEL R88, R102, -INF , !P0 ;  /* 0xff80000066587808 */ /* 0x000fe20004000000 */
[----:B------:R-:W-:Y:S01]  /*11560*/  FFMA.FTZ R65, R0, R155, R65 ;  /* 0x0000009b00417223 */ /* 0x000fe20000010041 */
[-C--:B------:R-:W-:Y:S01]  /*11570*/  ISETP.GE.AND P5, PT, R150, R48.reuse, PT ;  /* 0x000000309600720c */ /* 0x080fe20003fa6270 */
[----:B------:R-:W-:Y:S01]  /*11580*/  HMMA.16816.F32.BF16 R24, R32, R40, R24 ;  /* 0x000000282018723c */ /* 0x000fe20000041818 */
[----:B------:R-:W4:Y:S01]  /*11590*/  LDSM.16.M88.4 R32, [R123+0x8c00] ;  /* 0x008c00007b20783b */ /* 0x000f220000000200 */
[----:B------:R-:W5:Y:S01]  /*115a0*/  MUFU.TANH R66, R66 ;  /* 0x0000004200427308 */ /* 0x000f620000002400 */
[----:B------:R-:W-:Y:S01]  /*115b0*/  ISETP.GE.AND P0, PT, R134, R49, PT ;  /* 0x000000318600720c */ /* 0x000fe20003f06270 */
[----:B-1----:R-:W-:Y:S01]  /*115c0*/  FFMA.FTZ R64, R0, R157, R64 ;  /* 0x0000009d00407223 */ /* 0x002fe20000010040 */
[----:B------:R-:W-:Y:S01]  /*115d0*/  ISETP.GE.AND P1, PT, R138, R49, PT ;  /* 0x000000318a00720c */ /* 0x000fe20003f26270 */
[----:B------:R-:W-:Y:S01]  /*115e0*/  FFMA.FTZ R56, R0, R163, R56 ;  /* 0x000000a300387223 */ /* 0x000fe20000010038 */
[----:B------:R-:W-:Y:S01]  /*115f0*/  FSEL R215, R97, -INF , !P5 ;  /* 0xff80000061d77808 */ /* 0x000fe20006800000 */
[----:B------:R-:W-:Y:S01]  /*11600*/  HMMA.16816.F32.BF16 R76, R8, R44, R76 ;  /* 0x0000002c084c723c */ /* 0x000fe2000004184c */
[-C--:B------:R-:W-:Y:S01]  /*11610*/  FMUL.FTZ R40, R87, R5.reuse ;  /* 0x0000000557287220 */ /* 0x080fe20000410000 */
[----:B------:R-:W1:Y:S01]  /*11620*/  MUFU.TANH R94, R94 ;  /* 0x0000005e005e7308 */ /* 0x000e620000002400 */
[----:B------:R-:W-:Y:S01]  /*11630*/  FMUL.FTZ R41, R80, R5 ;  /* 0x0000000550297220 */ /* 0x000fe20000410000 */
[----:B------:R-:W-:Y:S01]  /*11640*/  FSEL R72, R63, -INF , !P2 ;  /* 0xff8000003f487808 */ /* 0x000fe20005000000 */
[----:B---3--:R-:W-:Y:S01]  /*11650*/  FFMA.FTZ R60, R0, R167, R60 ;  /* 0x000000a7003c7223 */ /* 0x008fe2000001003c */
[----:B------:R-:W-:Y:S01]  /*11660*/  FSEL R186, R68, -INF , !P0 ;  /* 0xff80000044ba7808 */ /* 0x000fe20004000000 */
[-C--:B------:R-:W-:Y:S01]  /*11670*/  FMUL.FTZ R44, R81, R5.reuse ;  /* 0x00000005512c7220 */ /* 0x080fe20000410000 */
[----:B------:R-:W-:Y:S01]  /*11680*/  HMMA.16816.F32.BF16 R20, R16, R54, R20 ;  /* 0x000000361014723c */ /* 0x000fe20000041814 */
[----:B------:R-:W-:Y:S01]  /*11690*/  FMUL.FTZ R45, R82, R5 ;  /* 0x00000005522d7220 */ /* 0x000fe20000410000 */
[----:B------:R-:W3:Y:S01]  /*116a0*/  MUFU.TANH R95, R95 ;  /* 0x0000005f005f7308 */ /* 0x000ee20000002400 */
[-C--:B------:R-:W-:Y:S01]  /*116b0*/  ISETP.GE.AND P5, PT, R156, R48.reuse, PT ;  /* 0x000000309c00720c */ /* 0x080fe20003fa6270 */
[----:B-----5:R-:W-:Y:S01]  /*116c0*/  FFMA.FTZ R66, R0, R159, R66 ;  /* 0x0000009f00427223 */ /* 0x020fe20000010042 */
[----:B------:R-:W-:Y:S01]  /*116d0*/  ISETP.GE.AND P6, PT, R136, R48, PT ;  /* 0x000000308800720c */ /* 0x000fe20003fc6270 */
[----:B------:R-:W-:-:S04]  /*116e0*/  DEPBAR.LE SB0, 0x0 ;  /* 0x000080000000791a */ /* 0x000fc80000000000 */
[----:B------:R-:W-:Y:S01]  /*116f0*/  HMMA.16816.F32.BF16 R24, R16, R52, R24 ;  /* 0x000000341018723c */ /* 0x000fe20000041818 */
[----:B------:R-:W5:Y:S01]  /*11700*/  MUFU.TANH R57, R57 ;  /* 0x0000003900397308 */ /* 0x000f620000002400 */
[----:B------:R-:W-:Y:S01]  /*11710*/  ISETP.GE.AND P2, PT, R136, R49, PT ;  /* 0x000000318800720c */ /* 0x000fe20003f46270 */
[----:B-1----:R-:W-:Y:S01]  /*11720*/  FFMA.FTZ R94, R0, R157, R94 ;  /* 0x0000009d005e7223 */ /* 0x002fe2000001005e */
[----:B------:R-:W-:Y:S02]  /*11730*/  ISETP.GE.AND P0, PT, R142, R49, PT ;  /* 0x000000318e00720c */ /* 0x000fe40003f06270 */
[-C--:B------:R-:W-:Y:S01]  /*11740*/  FMUL.FTZ R43, R76, R5.reuse ;  /* 0x000000054c2b7220 */ /* 0x080fe20000410000 */
[----:B------:R-:W-:Y:S01]  /*11750*/  FSEL R142, R110, -INF , !P1 ;  /* 0xff8000006e8e7808 */ /* 0x000fe20004800000 */
[----:B------:R-:W-:Y:S01]  /*11760*/  HMMA.16816.F32.BF16 R28, R8, R46, R28 ;  /* 0x0000002e081c723c */ /* 0x000fe2000004181c */
[----:B------:R-:W1:Y:S01]  /*11770*/  MUFU.TANH R58, R58 ;  /* 0x0000003a003a7308 */ /* 0x000e620000002400 */
[----:B------:R-:W-:Y:S01]  /*11780*/  FMUL.FTZ R17, R79, R5 ;  /* 0x000000054f117220 */ /* 0x000fe20000410000 */
[----:B------:R-:W-:Y:S01]  /*11790*/  ISETP.GE.AND P1, PT, R144, R49, PT ;  /* 0x000000319000720c */ /* 0x000fe20003f26270 */
[-C--:B------:R-:W-:Y:S01]  /*117a0*/  FMUL.FTZ R77, R77, R5.reuse ;  /* 0x000000054d4d7220 */ /* 0x080fe20000410000 */
[----:B------:R-:W-:Y:S01]  /*117b0*/  FSEL R143, R99, -INF , !P5 ;  /* 0xff800000638f7808 */ /* 0x000fe20006800000 */
[----:B------:R-:W-:Y:S01]  /*117c0*/  FMUL.FTZ R78, R78, R5 ;  /* 0x000000054e4e7220 */ /* 0x000fe20000410000 */
[----:B------:R-:W-:Y:S01]  /*117d0*/  FSEL R219, R104, -INF , !P6 ;  /* 0xff80000068db7808 */ /* 0x000fe20007000000 */
[----:B--2---:R-:W-:Y:S01]  /*117e0*/  HMMA.16816.F32.BF16 R20, R12, R38, R20 ;  /* 0x000000260c14723c */ /* 0x004fe20000041814 */
[----:B------:R-:W2:Y:S01]  /*117f0*/  MUFU.TANH R43, R43 ;  /* 0x0000002b002b7308 */ /* 0x000ea20000002400 */
[----:B------:R-:W-:Y:S01]  /*11800*/  FSEL R144, R114, -INF , !P2 ;  /* 0xff80000072907808 */ /* 0x000fe20005000000 */
[----:B---3--:R-:W-:Y:S01]  /*11810*/  FFMA.FTZ R95, R0, R159, R95 ;  /* 0x0000009f005f7223 */ /* 0x008fe2000001005f */
[----:B------:R-:W-:Y:S01]  /*11820*/  FSEL R126, R106, -INF , !P0 ;  /* 0xff8000006a7e7808 */ /* 0x000fe20004000000 */
[----:B-----5:R-:W-:Y:S01]  /*11830*/  FFMA.FTZ R57, R0, R161, R57 ;  /* 0x000000a100397223 */ /* 0x020fe20000010039 */
[----:B------:R-:W-:-:S02]  /*11840*/  ISETP.GE.AND P5, PT, R162, R48, PT ;  /* 0x00000030a200720c */ /* 0x000fc40003fa6270 */
[----:B------:R-:W-:Y:S01]  /*11850*/  HMMA.16816.F32.BF16 R24, R12, R36, R24 ;  /* 0x000000240c18723c */ /* 0x000fe20000041818 */
[----:B------:R-:W3:Y:S01]  /*11860*/  MUFU.TANH R59, R59 ;  /* 0x0000003b003b7308 */ /* 0x000ee20000002400 */
[----:B------:R-:W-:Y:S01]  /*11870*/  ISETP.GE.AND P6, PT, R146, R48, PT ;  /* 0x000000309200720c */ /* 0x000fe20003fc6270 */
[----:B-1----:R-:W-:Y:S01]  /*11880*/  FFMA.FTZ R58, R0, R163, R58 ;  /* 0x000000a3003a7223 */ /* 0x002fe2000001003a */
[-C--:B------:R-:W-:Y:S02]  /*11890*/  ISETP.GE.AND P2, PT, R146, R49.reuse, PT ;  /* 0x000000319200720c */ /* 0x080fe40003f46270 */
[----:B------:R-:W-:Y:S02]  /*118a0*/  ISETP.GE.AND P0, PT, R148, R49, PT ;  /* 0x000000319400720c */ /* 0x000fe40003f06270 */
[-C--:B------:R-:W-:Y:S01]  /*118b0*/  FMUL.FTZ R29, R29, R5.reuse ;  /* 0x000000051d1d7220 */ /* 0x080fe20000410000 */
[----:B------:R-:W1:Y:S01]  /*118c0*/  MUFU.TANH R61, R61 ;  /* 0x0000003d003d7308 */ /* 0x000e620000002400 */
[-C--:B------:R-:W-:Y:S01]  /*118d0*/  FMUL.FTZ R18, R28, R5.reuse ;  /* 0x000000051c127220 */ /* 0x080fe20000410000 */
[----:B------:R-:W-:Y:S01]  /*118e0*/  FSEL R153, R60, -INF , !P5 ;  /* 0xff8000003c997808 */ /* 0x000fe20006800000 */
[-C--:B------:R-:W-:Y:S01]  /*118f0*/  FMUL.FTZ R13, R30, R5.reuse ;  /* 0x000000051e0d7220 */ /* 0x080fe20000410000 */
[----:B------:R-:W-:Y:S01]  /*11900*/  FSEL R67, R67, -INF , !P1 ;  /* 0xff80000043437808 */ /* 0x000fe20004800000 */
[----:B------:R-:W-:Y:S01]  /*11910*/  FMUL.FTZ R14, R31, R5 ;  /* 0x000000051f0e7220 */ /* 0x000fe20000410000 */
[----:B------:R-:W-:Y:S01]  /*11920*/  FSEL R213, R111, -INF , !P6 ;  /* 0xff8000006fd57808 */ /* 0x000fe20007000000 */
[----:B----4-:R-:W-:Y:S01]  /*11930*/  HMMA.16816.F32.BF16 R20, R8, R34, R20 ;  /* 0x000000220814723c */ /* 0x010fe20000041814 */
[----:B------:R-:W4:Y:S01]  /*11940*/  MUFU.TANH R12, R29 ;  /* 0x0000001d000c7308 */ /* 0x000f220000002400 */
[----:B--2---:R-:W-:Y:S01]  /*11950*/  FFMA.FTZ R43, R0, R173, R43 ;  /* 0x000000ad002b7223 */ /* 0x004fe2000001002b */
[----:B------:R-:W-:Y:S01]  /*11960*/  FSEL R120, R120, -INF , !P2 ;  /* 0xff80000078787808 */ /* 0x000fe20005000000 */
[----:B---3--:R-:W-:Y:S01]  /*11970*/  FFMA.FTZ R59, R0, R165, R59 ;  /* 0x000000a5003b7223 */ /* 0x008fe2000001003b */
[----:B------:R-:W-:-:S02]  /*11980*/  FSEL R125, R96, -INF , !P4 ;  /* 0xff800000607d7808 */ /* 0x000fc40006000000 */
[----:B------:R-:W-:Y:S01]  /*11990*/  FSEL R124, R98, -INF , !P0 ;  /* 0xff800000627c7808 */ /* 0x000fe20004000000 */
[----:B------:R-:W-:Y:S01]  /*119a0*/  HMMA.16816.F32.BF16 R24, R8, R32, R24 ;  /* 0x000000200818723c */ /* 0x000fe20000041818 */
[----:B------:R-:W2:Y:S01]  /*119b0*/  MUFU.TANH R40, R40 ;  /* 0x0000002800287308 */ /* 0x000ea20000002400 */
[-C--:B------:R-:W-:Y:S01]  /*119c0*/  ISETP.GE.AND P5, PT, R168, R48.reuse, PT ;  /* 0x00000030a800720c */ /* 0x080fe20003fa6270 */
[----:B-1----:R-:W-:Y:S01]  /*119d0*/  FFMA.FTZ R61, R0, R165, R61 ;  /* 0x000000a5003d7223 */ /* 0x002fe2000001003d */
[-C--:B------:R-:W-:Y:S02]  /*119e0*/  ISETP.GE.AND P1, PT, R150, R49.reuse, PT ;  /* 0x000000319600720c */ /* 0x080fe40003f26270 */
[CC--:B------:R-:W-:Y:S02]  /*119f0*/  ISETP.GE.AND P6, PT, R152.reuse, R48.reuse, PT ;  /* 0x000000309800720c */ /* 0x0c0fe40003fc6270 */
[----:B------:R-:W-:Y:S01]  /*11a00*/  ISETP.GE.AND P2, PT, R152, R49, PT ;  /* 0x000000319800720c */ /* 0x000fe20003f46270 */
[----:B------:R-:W1:Y:S01]  /*11a10*/  MUFU.TANH R41, R41 ;  /* 0x0000002900297308 */ /* 0x000e620000002400 */
[----:B------:R-:W-:Y:S01]  /*11a20*/  ISETP.GE.AND P4, PT, R154, R48, PT ;  /* 0x000000309a00720c */ /* 0x000fe20003f86270 */
[----:B----4-:R-:W-:Y:S01]  /*11a30*/  FFMA.FTZ R129, R0, R179, R12 ;  /* 0x000000b300817223 */ /* 0x010fe2000001000c */
[----:B------:R-:W-:-:S02]  /*11a40*/  ISETP.GE.AND P0, PT, R154, R49, PT ;  /* 0x000000319a00720c */ /* 0x000fc40003f06270 */
[----:B------:R-:W-:Y:S02]  /*11a50*/  FSEL R135, R43, -INF , !P5 ;  /* 0xff8000002b877808 */ /* 0x000fe40006800000 */
[-C--:B------:R-:W-:Y:S01]  /*11a60*/  FMUL.FTZ R11, R20, R5.reuse ;  /* 0x00000005140b7220 */ /* 0x080fe20000410000 */
[----:B------:R-:W3:Y:S01]  /*11a70*/  MUFU.TANH R44, R44 ;  /* 0x0000002c002c7308 */ /* 0x000ee20000002400 */
[-C--:B------:R-:W-:Y:S01]  /*11a80*/  FMUL.FTZ R22, R22, R5.reuse ;  /* 0x0000000516167220 */ /* 0x080fe20000410000 */
[----:B------:R-:W-:Y:S01]  /*11a90*/  FSEL R127, R65, -INF , !P1 ;  /* 0xff800000417f7808 */ /* 0x000fe20004800000 */
[-C--:B------:R-:W-:Y:S01]  /*11aa0*/  FMUL.FTZ R23, R23, R5.reuse ;  /* 0x0000000517177220 */ /* 0x080fe20000410000 */
[----:B------:R-:W-:Y:S01]  /*11ab0*/  FSEL R139, R64, -INF , !P6 ;  /* 0xff800000408b7808 */ /* 0x000fe20007000000 */
[-C--:B------:R-:W-:Y:S01]  /*11ac0*/  FMUL.FTZ R21, R21, R5.reuse ;  /* 0x0000000515157220 */ /* 0x080fe20000410000 */
[----:B------:R-:W-:Y:S01]  /*11ad0*/  FSEL R136, R94, -INF , !P2 ;  /* 0xff8000005e887808 */ /* 0x000fe20005000000 */
[-C--:B------:R-:W-:Y:S01]  /*11ae0*/  FMUL.FTZ R24, R24, R5.reuse ;  /* 0x0000000518187220 */ /* 0x080fe20000410000 */
[----:B------:R-:W4:Y:S01]  /*11af0*/  MUFU.TANH R11, R11 ;  /* 0x0000000b000b7308 */ /* 0x000f220000002400 */
[-C--:B------:R-:W-:Y:S01]  /*11b00*/  FMUL.FTZ R8, R25, R5.reuse ;  /* 0x0000000519087220 */ /* 0x080fe20000410000 */
[----:B------:R-:W-:Y:S01]  /*11b10*/  FSEL R157, R66, -INF , !P4 ;  /* 0xff800000429d7808 */ /* 0x000fe20006000000 */
[-C--:B------:R-:W-:Y:S01]  /*11b20*/  FMUL.FTZ R9, R26, R5.reuse ;  /* 0x000000051a097220 */ /* 0x080fe20000410000 */
[----:B------:R-:W-:Y:S01]  /*11b30*/  FSEL R137, R95, -INF , !P0 ;  /* 0xff8000005f897808 */ /* 0x000fe20004000000 */
[----:B------:R-:W-:Y:S01]  /*11b40*/  FMUL.FTZ R10, R27, R5 ;  /* 0x000000051b0a7220 */ /* 0x000fe20000410000 */
[-C--:B------:R-:W-:Y:S01]  /*11b50*/  ISETP.GE.AND P5, PT, R174, R48.reuse, PT ;  /* 0x00000030ae00720c */ /* 0x080fe20003fa6270 */
[----:B--2---:R-:W-:Y:S01]  /*11b60*/  FFMA.FTZ R40, R0, R167, R40 ;  /* 0x000000a700287223 */ /* 0x004fe20000010028 */
[----:B------:R-:W2:Y:S01]  /*11b70*/  MUFU.TANH R45, R45 ;  /* 0x0000002d002d7308 */ /* 0x000ea20000002400 */
[----:B------:R-:W-:Y:S01]  /*11b80*/  ISETP.GE.AND P1, PT, R156, R49, PT ;  /* 0x000000319c00720c */ /* 0x000fe20003f26270 */
[----:B-1----:R-:W-:Y:S01]  /*11b90*/  FFMA.FTZ R41, R0, R169, R41 ;  /* 0x000000a900297223 */ /* 0x002fe20000010029 */
[-C--:B------:R-:W-:Y:S01]  /*11ba0*/  ISETP.GE.AND P6, PT, R158, R48.reuse, PT ;  /* 0x000000309e00720c */ /* 0x080fe20003fc6270 */
[----:B---3--:R-:W-:Y:S01]  /*11bb0*/  FFMA.FTZ R44, R0, R171, R44 ;  /* 0x000000ab002c7223 */ /* 0x008fe2000001002c */
[----:B------:R-:W-:Y:S01]  /*11bc0*/  ISETP.GE.AND P2, PT, R158, R49, PT ;  /* 0x000000319e00720c */ /* 0x000fe20003f46270 */
[----:B------:R-:W-:Y:S01]  /*11bd0*/  FFMA.FTZ R5, R0, R3, R184 ;  /* 0x0000000300057223 */ /* 0x000fe200000100b8 */
[C---:B------:R-:W-:Y:S01]  /*11be0*/  ISETP.GE.AND P4, PT, R160.reuse, R48, PT ;  /* 0x00000030a000720c */ /* 0x040fe20003f86270 */
[----:B------:R-:W1:Y:S01]  /*11bf0*/  MUFU.TANH R42, R42 ;  /* 0x0000002a002a7308 */ /* 0x000e620000002400 */
[----:B------:R-:W-:Y:S01]  /*11c00*/  ISETP.GE.AND P0, PT, R160, R49, PT ;  /* 0x00000031a000720c */ /* 0x000fe20003f06270 */
[C---:B----4-:R-:W-:Y:S01]  /*11c10*/  FFMA.FTZ R11, R0.reuse, R185, R11 ;  /* 0x000000b9000b7223 */ /* 0x050fe2000001000b */
[----:B------:R-:W-:Y:S01]  /*11c20*/  FSEL R129, R129, -INF , !P5 ;  /* 0xff80000081817808 */ /* 0x000fe20006800000 */
[----:B------:R-:W-:Y:S01]  /*11c30*/  FFMA.FTZ R3, R0, R3, R112 ;  /* 0x0000000300037223 */ /* 0x000fe20000010070 */
[----:B------:R-:W-:-:S02]  /*11c40*/  FSEL R138, R57, -INF , !P1 ;  /* 0xff800000398a7808 */ /* 0x000fc40004800000 */
[----:B------:R-:W-:Y:S01]  /*11c50*/  FSEL R159, R56, -INF , !P6 ;  /* 0xff800000389f7808 */ /* 0x000fe20007000000 */
[----:B------:R-:W3:Y:S01]  /*11c60*/  MUFU.TANH R36, R77 ;  /* 0x0000004d00247308 */ /* 0x000ee20000002400 */
[----:B------:R-:W-:Y:S01]  /*11c70*/  FSEL R147, R58, -INF , !P2 ;  /* 0xff8000003a937808 */ /* 0x000fe20005000000 */
[----:B--2---:R-:W-:Y:S01]  /*11c80*/  FFMA.FTZ R45, R0, R169, R45 ;  /* 0x000000a9002d7223 */ /* 0x004fe2000001002d */
[----:B------:R-:W-:Y:S02]  /*11c90*/  FSEL R155, R59, -INF , !P4 ;  /* 0xff8000003b9b7808 */ /* 0x000fe40006000000 */
[----:B------:R-:W-:Y:S02]  /*11ca0*/  FSEL R148, R61, -INF , !P0 ;  /* 0xff8000003d947808 */ /* 0x000fe40004000000 */
[----:B------:R-:W-:Y:S01]  /*11cb0*/  ISETP.GE.AND P5, PT, R180, R48, PT ;  /* 0x00000030b400720c */ /* 0x000fe20003fa6270 */
[----:B------:R-:W2:Y:S01]  /*11cc0*/  MUFU.TANH R16, R78 ;  /* 0x0000004e00107308 */ /* 0x000ea20000002400 */
[----:B-1----:R-:W-:Y:S01]  /*11cd0*/  FFMA.FTZ R42, R0, R171, R42 ;  /* 0x000000ab002a7223 */ /* 0x002fe2000001002a */
[----:B------:R-:W-:-:S02]  /*11ce0*/  ISETP.GE.AND P1, PT, R162, R49, PT ;  /* 0x00000031a200720c */ /* 0x000fc40003f26270 */
[CC--:B------:R-:W-:Y:S02]  /*11cf0*/  ISETP.GE.AND P6, PT, R164.reuse, R48.reuse, PT ;  /* 0x00000030a400720c */ /* 0x0c0fe40003fc6270 */
[----:B------:R-:W-:Y:S02]  /*11d00*/  ISETP.GE.AND P2, PT, R164, R49, PT ;  /* 0x00000031a400720c */ /* 0x000fe40003f46270 */
[----:B------:R-:W1:Y:S01]  /*11d10*/  MUFU.TANH R17, R17 ;  /* 0x0000001100117308 */ /* 0x000e620000002400 */
[----:B------:R-:W-:Y:S01]  /*11d20*/  ISETP.GE.AND P4, PT, R166, R48, PT ;  /* 0x00000030a600720c */ /* 0x000fe20003f86270 */
[----:B---3--:R-:W-:Y:S01]  /*11d30*/  FFMA.FTZ R36, R0, R175, R36 ;  /* 0x000000af00247223 */ /* 0x008fe20000010024 */
[----:B------:R-:W-:Y:S02]  /*11d40*/  ISETP.GE.AND P0, PT, R166, R49, PT ;  /* 0x00000031a600720c */ /* 0x000fe40003f06270 */
[----:B------:R-:W-:Y:S02]  /*11d50*/  FSEL R61, R11, -INF , !P5 ;  /* 0xff8000000b3d7808 */ /* 0x000fe40006800000 */
[----:B------:R-:W-:Y:S01]  /*11d60*/  FSEL R146, R40, -INF , !P1 ;  /* 0xff80000028927808 */ /* 0x000fe20004800000 */
[----:B------:R-:W3:Y:S01]  /*11d70*/  MUFU.TANH R18, R18 ;  /* 0x0000001200127308 */ /* 0x000ee20000002400 */
[----:B------:R-:W-:Y:S01]  /*11d80*/  FSEL R151, R41, -INF , !P6 ;  /* 0xff80000029977808 */ /* 0x000fe20007000000 */
[----:B--2---:R-:W-:Y:S01]  /*11d90*/  FFMA.FTZ R16, R0, R173, R16 ;  /* 0x000000ad00107223 */ /* 0x004fe20000010010 */
[----:B------:R-:W-:-:S02]  /*11da0*/  FSEL R150, R45, -INF , !P2 ;  /* 0xff8000002d967808 */ /* 0x000fc40005000000 */
[----:B------:R-:W-:Y:S02]  /*11db0*/  FSEL R149, R44, -INF , !P4 ;  /* 0xff8000002c957808 */ /* 0x000fe40006000000 */
[----:B------:R-:W-:Y:S01]  /*11dc0*/  FSEL R145, R42, -INF , !P0 ;  /* 0xff8000002a917808 */ /* 0x000fe20004000000 */
[----:B------:R-:W2:Y:S01]  /*11dd0*/  MUFU.TANH R13, R13 ;  /* 0x0000000d000d7308 */ /* 0x000ea20000002400 */
[----:B-1----:R-:W-:Y:S01]  /*11de0*/  FFMA.FTZ R17, R0, R175, R17 ;  /* 0x000000af00117223 */ /* 0x002fe20000010011 */
[----:B------:R-:W-:Y:S02]  /*11df0*/  ISETP.GE.AND P5, PT, R51, 0x2, PT ;  /* 0x000000023300780c */ /* 0x000fe40003fa6270 */
[----:B------:R-:W-:Y:S02]  /*11e00*/  ISETP.GE.AND P1, PT, R168, R49, PT ;  /* 0x00000031a800720c */ /* 0x000fe40003f26270 */
[----:B------:R-:W-:Y:S02]  /*11e10*/  ISETP.GE.AND P6, PT, R170, R48, PT ;  /* 0x00000030aa00720c */ /* 0x000fe40003fc6270 */
[----:B------:R-:W1:Y:S01]  /*11e20*/  MUFU.TANH R14, R14 ;  /* 0x0000000e000e7308 */ /* 0x000e620000002400 */
[----:B---3--:R-:W-:Y:S01]  /*11e30*/  FFMA.FTZ R18, R0, R177, R18 ;  /* 0x000000b100127223 */ /* 0x008fe20000010012 */
[----:B------:R-:W-:-:S02]  /*11e40*/  ISETP.GE.AND P2, PT, R170, R49, PT ;  /* 0x00000031aa00720c */ /* 0x000fc40003f46270 */
[C---:B------:R-:W-:Y:S02]  /*11e50*/  ISETP.GE.AND P4, PT, R172.reuse, R48, PT ;  /* 0x00000030ac00720c */ /* 0x040fe40003f86270 */
[----:B------:R-:W-:Y:S02]  /*11e60*/  ISETP.GE.AND P0, PT, R172, R49, PT ;  /* 0x00000031ac00720c */ /* 0x000fe40003f06270 */
[----:B------:R-:W3:Y:S01]  /*11e70*/  MUFU.TANH R24, R24 ;  /* 0x0000001800187308 */ /* 0x000ee20000002400 */
[----:B--2---:R-:W-:Y:S01]  /*11e80*/  FFMA.FTZ R13, R0, R177, R13 ;  /* 0x000000b1000d7223 */ /* 0x004fe2000001000d */
[----:B------:R-:W-:Y:S02]  /*11e90*/  FSEL R134, R16, -INF , !P1 ;  /* 0xff80000010867808 */ /* 0x000fe40004800000 */
[----:B------:R-:W-:Y:S02]  /*11ea0*/  FSEL R133, R36, -INF , !P6 ;  /* 0xff80000024857808 */ /* 0x000fe40007000000 */
[----:B------:R-:W-:-:S02]  /*11eb0*/  FSEL R132, R17, -INF , !P2 ;  /* 0xff80000011847808 */ /* 0x000fc40005000000 */
[----:B------:R-:W2:Y:S01]  /*11ec0*/  MUFU.TANH R8, R8 ;  /* 0x0000000800087308 */ /* 0x000ea20000002400 */
[----:B------:R-:W-:Y:S01]  /*11ed0*/  FSEL R131, R18, -INF , !P4 ;  /* 0xff80000012837808 */ /* 0x000fe20006000000 */
[----:B-1----:R-:W-:Y:S01]  /*11ee0*/  FFMA.FTZ R14, R0, R179, R14 ;  /* 0x000000b3000e7223 */ /* 0x002fe2000001000e */
[----:B------:R-:W-:Y:S02]  /*11ef0*/  FSEL R130, R13, -INF , !P0 ;  /* 0xff8000000d827808 */ /* 0x000fe40004000000 */
[----:B------:R-:W-:Y:S02]  /*11f00*/  ISETP.GE.AND P1, PT, R174, R49, PT ;  /* 0x00000031ae00720c */ /* 0x000fe40003f26270 */
[----:B------:R-:W-:Y:S01]  /*11f10*/  ISETP.GE.AND P6, PT, R176, R48, PT ;  /* 0x00000030b000720c */ /* 0x000fe20003fc6270 */
        /* <DEDUP_REMOVED lines=11> */
[----:B-1----:R-:W-:Y:S01]  /*11fd0*/  FFMA.FTZ R9, R0, R181, R9 ;  /* 0x000000b500097223 */ /* 0x002fe20000010009 */
[----:B------:R-:W-:Y:S01]  /*11fe0*/  ISETP.GE.AND P1, PT, R180, R49, PT ;  /* 0x00000031b400720c */ /* 0x000fe20003f26270 */
[----:B------:R-:W-:Y:S01]  /*11ff0*/  BAR.SYNC.DEFER_BLOCKING 0x0 ;  /* 0x0000000000007b1d */ /* 0x000fe20000010000 */
[----:B------:R-:W-:Y:S02]  /*12000*/  ISETP.GE.AND P6, PT, R7, R48, PT ;  /* 0x000000300700720c */ /* 0x000fe40003fc6270 */
[----:B------:R-:W-:Y:S01]  /*12010*/  FSEL R66, R9, -INF , !P2 ;  /* 0xff80000009427808 */ /* 0x000fe20005000000 */
[----:B---3--:R-:W-:Y:S02]  /*12020*/  FFMA.FTZ R10, R0, R183, R10 ;  /* 0x000000b7000a7223 */ /* 0x008fe4000001000a */
[----:B------:R-:W1:Y:S01]  /*12030*/  MUFU.TANH R22, R22 ;  /* 0x0000001600167308 */ /* 0x000e620000002400 */
[----:B------:R-:W-:-:S02]  /*12040*/  ISETP.GE.AND P2, PT, R7, R49, PT ;  /* 0x000000310700720c */ /* 0x000fc40003f46270 */
[----:B------:R-:W-:Y:S02]  /*12050*/  ISETP.GE.AND P4, PT, R182, R48, PT ;  /* 0x00000030b600720c */ /* 0x000fe40003f86270 */
[----:B------:R-:W-:Y:S01]  /*12060*/  FSEL R64, R10, -INF , !P0 ;  /* 0xff8000000a407808 */ /* 0x000fe20004000000 */
[----:B--2---:R-:W-:Y:S02]  /*12070*/  FFMA.FTZ R12, R0, R187, R12 ;  /* 0x000000bb000c7223 */ /* 0x004fe4000001000c */
[----:B------:R-:W2:Y:S01]  /*12080*/  MUFU.TANH R23, R23 ;  /* 0x0000001700177308 */ /* 0x000ea20000002400 */
[----:B------:R-:W-:Y:S02]  /*12090*/  ISETP.GE.AND P0, PT, R182, R49, PT ;  /* 0x00000031b600720c */ /* 0x000fe40003f06270 */
[----:B------:R-:W-:Y:S02]  /*120a0*/  FSEL R5, R5, -INF , !P6 ;  /* 0xff80000005057808 */ /* 0x000fe40007000000 */
[----:B------:R-:W-:-:S02]  /*120b0*/  FSEL R3, R3, -INF , !P2 ;  /* 0xff80000003037808 */ /* 0x000fc40005000000 */
[----:B------:R-:W-:Y:S01]  /*120c0*/  FSEL R57, R12, -INF , !P4 ;  /* 0xff8000000c397808 */ /* 0x000fe20006000000 */
[----:B-1----:R-:W-:-:S05]  /*120d0*/  FFMA.FTZ R22, R0, R185, R22 ;  /* 0x000000b900167223 */ /* 0x002fca0000010016 */
[----:B------:R-:W-:Y:S01]  /*120e0*/  FSEL R62, R22, -INF , !P1 ;  /* 0xff800000163e7808 */ /* 0x000fe20004800000 */
[----:B--2---:R-:W-:-:S05]  /*120f0*/  FFMA.FTZ R23, R0, R187, R23 ;  /* 0x000000bb00177223 */ /* 0x004fca0000010017 */
[----:B------:R-:W-:Y:S01]  /*12100*/  FSEL R56, R23, -INF , !P0 ;  /* 0xff80000017387808 */ /* 0x000fe20004000000 */
[----:B------:R-:W-:Y:S05]  /*12110*/  @!P5 BRA `(.L_x_2659) ;  /* 0x00000a400000d947 */ /* 0x000fea0003800000 */
[----:B------:R-:W-:Y:S01]  /*12120*/  BSSY B0, `(.L_x_2660) ;  /* 0x0000041000007945 */ /* 0x000fe20003800000 */
[----:B------:R-:W-:Y:S05]  /*12130*/  @!P3 BRA `(.L_x_2661) ;  /* 0x000003c00000b947 */ /* 0x000fea0003800000 */
[----:B------:R-:W2:Y:S01]  /*12140*/  LD.E R15, [R118.64+0x170] ;  /* 0x00017004760f7980 */ /* 0x000ea2000c101900 */
[C---:B------:R-:W-:Y:S02]  /*12150*/  IADD3 R12, R2.reuse, -0x80, RZ ;  /* 0xffffff80020c7810 */ /* 0x040fe40007ffe0ff */
[----:B------:R-:W-:Y:S02]  /*12160*/  IABS R9, R2 ;  /* 0x0000000200097213 */ /* 0x000fe40000000000 */
[-C--:B--2---:R-:W-:Y:S02]  /*12170*/  IABS R10, R15.reuse ;  /* 0x0000000f000a7213 */ /* 0x084fe40000000000 */
[-C--:B------:R-:W-:Y:S02]  /*12180*/  IABS R8, R15.reuse ;  /* 0x0000000f00087213 */ /* 0x080fe40000000000 */
[----:B------:R-:W1:Y:S01]  /*12190*/  I2F.RP R11, R10 ;  /* 0x0000000a000b7306 */ /* 0x000e620000209400 */
[----:B------:R-:W-:-:S02]  /*121a0*/  LOP3.LUT R2, R2, R15, RZ, 0x3c, !PT ;  /* 0x0000000f02027212 */ /* 0x000fc400078e3cff */
[----:B------:R-:W-:Y:S02]  /*121b0*/  IMAD.MOV R8, RZ, RZ, -R8 ;  /* 0x000000ffff087224 */ /* 0x000fe400078e0a08 */
        /* <DEDUP_REMOVED lines=9> */
[----:B------:R-:W-:-:S06]  /*12250*/  IMAD.HI.U32 R14, R17, R14, R16 ;  /* 0x0000000e110e7227 */ /* 0x000fcc00078e0010 */
[----:B------:R-:W-:-:S04]  /*12260*/  IMAD.HI.U32 R13, R14, R9, RZ ;  /* 0x000000090e0d7227 */ /* 0x000fc800078e00ff */
[----:B------:R-:W-:-:S04]  /*12270*/  IMAD.HI.U32 R11, R14, R7, RZ ;  /* 0x000000070e0b7227 */ /* 0x000fc800078e00ff */
[-C--:B------:R-:W-:Y:S02]  /*12280*/  IMAD R9, R13, R8.reuse, R9 ;  /* 0x000000080d097224 */ /* 0x080fe400078e0209 */
        /* <DEDUP_REMOVED lines=24> */
[----:B------:R-:W-:-:S05]  /*12410*/  IADD3 R8, R9, -R8, RZ ;  /* 0x8000000809087210 */ /* 0x000fca0007ffe0ff */
[----:B------:R-:W-:-:S05]  /*12420*/  IMAD R15, R15, R8, -0x80 ;  /* 0xffffff800f0f7424 */ /* 0x000fca00078e0208 */
[----:B------:R-:W-:Y:S01]  /*12430*/  SHF.R.S32.HI R9, RZ, 0x1f, R15 ;  /* 0x0000001fff097819 */ /* 0x000fe2000001140f */
[-C--:B---3--:R-:W-:Y:S02]  /*12440*/  IMAD R8, R11, R15.reuse, RZ ;  /* 0x0000000f0b087224 */ /* 0x088fe400078e02ff */
[----:B------:R-:W-:-:S04]  /*12450*/  IMAD.WIDE.U32 R14, R10, R15, RZ ;  /* 0x0000000f0a0e7225 */ /* 0x000fc800078e00ff */
[----:B----4-:R-:W-:Y:S02]  /*12460*/  IMAD.IADD R7, R2, 0x1, -R7 ;  /* 0x0000000102077824 */ /* 0x010fe400078e0a07 */
[----:B------:R-:W-:Y:S02]  /*12470*/  IMAD R8, R10, R9, R8 ;  /* 0x000000090a087224 */ /* 0x000fe400078e0208 */
[----:B--2---:R-:W-:Y:S01]  /*12480*/  IMAD R9, R13, R7, RZ ;  /* 0x000000070d097224 */ /* 0x004fe200078e02ff */
[----:B------:R-:W-:Y:S01]  /*12490*/  SHF.R.S32.HI R2, RZ, 0x1f, R7 ;  /* 0x0000001fff027819 */ /* 0x000fe20000011407 */
[----:B------:R-:W-:-:S04]  /*124a0*/  IMAD.IADD R15, R15, 0x1, R8 ;  /* 0x000000010f0f7824 */ /* 0x000fc800078e0208 */
[----:B------:R-:W-:Y:S02]  /*124b0*/  IMAD R2, R12, R2, R9 ;  /* 0x000000020c027224 */ /* 0x000fe400078e0209 */
[----:B------:R-:W-:-:S04]  /*124c0*/  IMAD.WIDE.U32 R12, R7, R12, R14 ;  /* 0x0000000c070c7225 */ /* 0x000fc800078e000e */
[----:B------:R-:W-:Y:S01]  /*124d0*/  IMAD.MOV.U32 R7, RZ, RZ, R12 ;  /* 0x000000ffff077224 */ /* 0x000fe200078e000c */
[----:B------:R-:W-:Y:S01]  /*124e0*/  IADD3 R2, R13, R2, RZ ;  /* 0x000000020d027210 */ /* 0x000fe20007ffe0ff */
[----:B------:R-:W-:Y:S05]  /*124f0*/  BRA `(.L_x_2662) ;  /* 0x0000003000007947 */ /* 0x000fea0003800000 */
.L_x_2661:
[----:B------:R-:W2:Y:S02]  /*12500*/  LD.E R7, [R118.64+0x38] ;  /* 0x0000380476077980 */ /* 0x000ea4000c101900 */
[----:B--2---:R-:W-:-:S04]  /*12510*/  LEA R7, -R7, RZ, 0x7 ;  /* 0x000000ff07077211 */ /* 0x004fc800078e39ff */
[----:B------:R-:W-:Y:S02]  /*12520*/  SHF.R.S32.HI R2, RZ, 0x1f, R7 ;  /* 0x0000001fff027819 */ /* 0x000fe40000011407 */
.L_x_2662:
[----:B------:R-:W-:Y:S05]  /*12530*/  BSYNC B0 ;  /* 0x0000000000007941 */ /* 0x000fea0003800000 */
.L_x_2660:
        /* <DEDUP_REMOVED lines=19> */
[-C--:B------:R-:W-:Y:S01]  /*12670*/  @P2 LEA.HI.X R11, R9, R197.reuse, R8, 0x1, P0 ;  /* 0x000000c5090b2211 */ /* 0x080fe200000f0c08 */
[----:B------:R-:W-:Y:S01]  /*12680*/  @P4 IMAD.MOV.U32 R9, RZ, RZ, R17 ;  /* 0x000000ffff094224 */ /* 0x000fe200078e0011 */
[CC--:B------:R-:W-:Y:S01]  /*12690*/  @P6 LEA R22, P0, R7.reuse, R196.reuse, 0x1 ;  /* 0x000000c407166211 */ /* 0x0c0fe200078008ff */
[----:B------:R-:W-:Y:S01]  /*126a0*/  IMAD.X R8, R8, 0x1, R195, P1 ;  /* 0x0000000108087824 */ /* 0x000fe200008e06c3 */
[C---:B------:R-:W-:Y:S01]  /*126b0*/  @P4 LEA R20, P1, R7.reuse, R196, 0x1 ;  /* 0x000000c407144211 */ /* 0x040fe200078208ff */
[----:B------:R1:W-:Y:S03]  /*126c0*/  @!P6 STS.64 [R206+0x3008], RZ ;  /* 0x003008ffce00e388 */ /* 0x0003e60000000a00 */
[----:B------:R-:W-:-:S02]  /*126d0*/  @P6 LEA.HI.X R23, R7, R197, R8, 0x1, P0 ;  /* 0x000000c507176211 */ /* 0x000fc400000f0c08 */
[CCC-:B------:R-:W-:Y:S02]  /*126e0*/  @P4 LEA.HI.X R21, R7.reuse, R197.reuse, R8.reuse, 0x1, P1 ;  /* 0x000000c507154211 */ /* 0x1c0fe400008f0c08 */
[C---:B------:R-:W-:Y:S02]  /*126f0*/  @P2 LEA R18, P0, R7.reuse, R196, 0x1 ;  /* 0x000000c407122211 */ /* 0x040fe400078008ff */
[C---:B------:R-:W-:Y:S02]  /*12700*/  IADD3 R2, P1, R7.reuse, R194, RZ ;  /* 0x000000c207027210 */ /* 0x040fe40007f3e0ff */
[----:B------:R-:W-:Y:S02]  /*12710*/  @P2 LEA.HI.X R19, R7, R197, R8, 0x1, P0 ;  /* 0x000000c507132211 */ /* 0x000fe400000f0c08 */
        /* <DEDUP_REMOVED lines=68> */
.L_x_2659:
[----:B------:R-:W-:Y:S05]  /*12b60*/  BSYNC B1 ;  /* 0x0000000000017941 */ /* 0x000fea0003800000 */
.L_x_2658:
[----:B------:R-:W2:Y:S01]  /*12b70*/  LD.E R60, [R118.64+0xdc] ;  /* 0x0000dc04763c7980 */ /* 0x000ea2000c101900 */
        /* <DEDUP_REMOVED lines=20> */
[----:B-1----:R-:W-:Y:S02]  /*12cc0*/  FMNMX.FTZ R8, R126, R7, !PT ;  /* 0x000000077e087209 */ /* 0x002fe40007810000 */
        /* <DEDUP_REMOVED lines=55> */
[----:B------:R-:W-:Y:S04]  /*13040*/  LDSM.16.MT88.4 R24, [R122+0xb400] ;  /* 0x00b400007a18783b */ /* 0x000fe80000004200 */
[----:B------:R-:W-:Y:S01]  /*13050*/  LDSM.16.MT88.4 R20, [R122+0xd400] ;  /* 0x00d400007a14783b */ /* 0x000fe20000004200 */
[----:B-1----:R-:W-:-:S04]  /*13060*/  FMNMX.FTZ R2, R9, R2, !PT ;  /* 0x0000000209027209 */ /* 0x002fc80007810000 */
[----:B------:R-:W-:Y:S01]  /*13070*/  FSETP.NEU.FTZ.AND P0, PT, R2, -INF , PT ;  /* 0xff8000000200780b */ /* 0x000fe20003f1d000 */
[----:B--2---:R-:W-:-:S05]  /*13080*/  FMUL.FTZ R59, R60, R2 ;  /* 0x000000023c3b7220 */ /* 0x004fca0000410000 */
[----:B------:R-:W-:-:S05]  /*13090*/  FSEL R59, R59, RZ, P0 ;  /* 0x000000ff3b3b7208 */ /* 0x000fca0000000000 */
[-CC-:B------:R-:W-:Y:S01]  /*130a0*/  FFMA.FTZ R55, R3, R60.reuse, -R59.reuse ;  /* 0x0000003c03377223 */ /* 0x180fe2000001083b */
[----:B---3--:R-:W-:Y:S01]  /*130b0*/  FMNMX.FTZ R3, R8, R7, !PT ;  /* 0x0000000708037209 */ /* 0x008fe20007810000 */
[-CC-:B------:R-:W-:Y:S01]  /*130c0*/  FFMA.FTZ R45, R92, R60.reuse, -R59.reuse ;  /* 0x0000003c5c2d7223 */ /* 0x180fe2000001083b */
[----:B------:R-:W-:Y:S01]  /*130d0*/  LDSM.16.MT88.4 R8, [R188+0xb400] ;  /* 0x00b40000bc08783b */ /* 0x000fe20000004200 */
        /* <DEDUP_REMOVED lines=11> */
[----:B------:R-:W2:Y:S01]  /*13190*/  LDSM.16.MT88.4 R92, [R188+0xb000] ;  /* 0x00b00000bc5c783b */ /* 0x000ea20000004200 */
[-CC-:B------:R-:W-:Y:S02]  /*131a0*/  FFMA.FTZ R52, R5, R60.reuse, -R58.reuse ;  /* 0x0000003c05347223 */ /* 0x180fe4000001083a */
[-CC-:B------:R-:W-:Y:S01]  /*131b0*/  FFMA.FTZ R47, R69, R60.reuse, -R58.reuse ;  /* 0x0000003c452f7223 */ /* 0x180fe2000001083a */
[----:B------:R-:W3:Y:S01]  /*131c0*/  LDSM.16.MT88.4 R4, [R122+0xd000] ;  /* 0x00d000007a04783b */ /* 0x000ee20000004200 */
[-CC-:B------:R-:W-:Y:S01]  /*131d0*/  FFMA.FTZ R53, R71, R60.reuse, -R58.reuse ;  /* 0x0000003c47357223 */ /* 0x180fe2000001083a */
[----:B------:R-:W-:Y:S01]  /*131e0*/  MUFU.EX2 R46, R46 ;  /* 0x0000002e002e7308 */ /* 0x000fe20000000800 */
[----:B------:R-:W-:-:S02]  /*131f0*/  FFMA.FTZ R42, R73, R60, -R58 ;  /* 0x0000003c492a7223 */ /* 0x000fc4000001083a */
[-CC-:B------:R-:W-:Y:S02]  /*13200*/  FFMA.FTZ R41, R75, R60.reuse, -R58.reuse ;  /* 0x0000003c4b297223 */ /* 0x180fe4000001083a */
[-CC-:B------:R-:W-:Y:S01]  /*13210*/  FFMA.FTZ R40, R89, R60.reuse, -R58.reuse ;  /* 0x0000003c59287223 */ /* 0x180fe2000001083a */
[----:B-1----:R-:W-:Y:S02]  /*13220*/  F2FP.BF16.PACK_AB R69, R54, R55 ;  /* 0x000000373645723e */ /* 0x002fe400000010ff */
[----:B------:R-:W1:Y:S01]  /*13230*/  MUFU.EX2 R45, R45 ;  /* 0x0000002d002d7308 */ /* 0x000e620000000800 */
[-C--:B------:R-:W-:Y:S02]  /*13240*/  FFMA.FTZ R37, R91, R60.reuse, -R58 ;  /* 0x0000003c5b257223 */ /* 0x080fe4000001083a */
[-CC-:B------:R-:W-:Y:S02]  /*13250*/  FFMA.FTZ R34, R72, R60.reuse, -R59.reuse ;  /* 0x0000003c48227223 */ /* 0x180fe4000001083b */
[----:B------:R-:W-:-:S02]  /*13260*/  FFMA.FTZ R35, R186, R60, -R59 ;  /* 0x0000003cba237223 */ /* 0x000fc4000001083b */
[-CC-:B------:R-:W-:Y:S01]  /*13270*/  FFMA.FTZ R30, R142, R60.reuse, -R59.reuse ;  /* 0x0000003c8e1e7223 */ /* 0x180fe2000001083b */
[----:B------:R-:W-:Y:S01]  /*13280*/  MUFU.EX2 R52, R52 ;  /* 0x0000003400347308 */ /* 0x000fe20000000800 */
[-C--:B------:R-:W-:Y:S02]  /*13290*/  FFMA.FTZ R31, R144, R60.reuse, -R59 ;  /* 0x0000003c901f7223 */ /* 0x080fe4000001083b */
[-CC-:B------:R-:W-:Y:S02]  /*132a0*/  FFMA.FTZ R36, R217, R60.reuse, -R58.reuse ;  /* 0x0000003cd9247223 */ /* 0x180fe4000001083a */
[-CC-:B------:R-:W-:Y:S02]  /*132b0*/  FFMA.FTZ R33, R221, R60.reuse, -R58.reuse ;  /* 0x0000003cdd217223 */ /* 0x180fe4000001083a */
[--C-:B------:R-:W-:Y:S01]  /*132c0*/  FFMA.FTZ R32, R219, R60, -R58.reuse ;  /* 0x0000003cdb207223 */ /* 0x100fe2000001083a */
[----:B------:R-:W4:Y:S01]  /*132d0*/  MUFU.EX2 R47, R47 ;  /* 0x0000002f002f7308 */ /* 0x000f220000000800 */
[----:B-1----:R-:W-:Y:S01]  /*132e0*/  F2FP.BF16.PACK_AB R71, R45, R46 ;  /* 0x0000002e2d47723e */ /* 0x002fe200000010ff */
        /* <DEDUP_REMOVED lines=8> */
[----:B------:R-:W1:Y:S01]  /*13370*/  MUFU.EX2 R44, R44 ;  /* 0x0000002c002c7308 */ /* 0x000e620000000800 */
[----:B----4-:R-:W-:Y:S01]  /*13380*/  F2FP.BF16.PACK_AB R68, R47, R52 ;  /* 0x000000342f44723e */ /* 0x010fe200000010ff */
        /* <DEDUP_REMOVED lines=25> */
[C---:B--2---:R-:W-:Y:S01]  /*13520*/  HMMA.16816.F32.BF16 R96, R68.reuse, R92, RZ ;  /* 0x0000005c4460723c */ /* 0x044fe200000418ff */
        /* <DEDUP_REMOVED lines=13> */
[----:B------:R-:W2:Y:S01]  /*13600*/  MUFU.EX2 R37, R37 ;  /* 0x0000002500257308 */ /* 0x000ea20000000800 */
        /* <DEDUP_REMOVED lines=16> */
[C---:B---3--:R-:W-:Y:S02]  /*13710*/  HMMA.16816.F32.BF16 R72, R68.reuse, R4, RZ ;  /* 0x000000044448723c */ /* 0x048fe400000418ff */
[----:B------:R-:W3:Y:S05]  /*13720*/  MUFU.EX2 R33, R33 ;  /* 0x0000002100217308 */ /* 0x000eea0000000800 */
[----:B-1----:R-:W-:Y:S01]  /*13730*/  F2FP.BF16.PACK_AB R4, R41, R42 ;  /* 0x0000002a2904723e */ /* 0x002fe200000010ff */
[----:B------:R-:W-:Y:S01]  /*13740*/  HMMA.16816.F32.BF16 R68, R68, R6, RZ ;  /* 0x000000064444723c */ /* 0x000fe200000418ff */
[----:B------:R-:W-:Y:S01]  /*13750*/  F2FP.BF16.PACK_AB R5, R38, R43 ;  /* 0x0000002b2605723e */ /* 0x000fe200000010ff */
[----:B------:R-:W-:Y:S01]  /*13760*/  MUFU.EX2 R32, R32 ;  /* 0x0000002000207308 */ /* 0x000fe20000000800 */
[----:B------:R-:W-:-:S04]  /*13770*/  FADD.FTZ R42, R42, R53 ;  /* 0x000000352a2a7221 */ /* 0x000fc80000010000 */
[----:B--2---:R-:W-:Y:S01]  /*13780*/  F2FP.BF16.PACK_AB R6, R37, R40 ;  /* 0x000000282506723e */ /* 0x004fe200000010ff */
[----:B------:R-:W-:Y:S01]  /*13790*/  FADD.FTZ R41, R41, R42 ;  /* 0x0000002a29297221 */ /* 0x000fe20000010000 */
[----:B----4-:R-:W-:Y:S01]  /*137a0*/  F2FP.BF16.PACK_AB R7, R34, R39 ;  /* 0x000000272207723e */ /* 0x010fe200000010ff */
[----:B------:R-:W1:Y:S02]  /*137b0*/  MUFU.EX2 R29, R29 ;  /* 0x0000001d001d7308 */ /* 0x000e640000000800 */
[----:B------:R-:W-:-:S04]  /*137c0*/  FADD.FTZ R40, R40, R41 ;  /* 0x0000002928287221 */ /* 0x000fc80000010000 */
[C---:B------:R-:W-:Y:S01]  /*137d0*/  HMMA.16816.F32.BF16 R104, R4.reuse, R12, R104 ;  /* 0x0000000c0468723c */ /* 0x040fe20000041868 */
[----:B------:R-:W-:Y:S01]  /*137e0*/  FADD.FTZ R37, R37, R40 ;  /* 0x0000002825257221 */ /* 0x000fe20000010000 */
[----:B------:R-:W2:Y:S06]  /*137f0*/  MUFU.EX2 R28, R28 ;  /* 0x0000001c001c7308 */ /* 0x000eac0000000800 */
        /* <DEDUP_REMOVED lines=28> */
[----:B---3--:R-:W-:Y:S01]  /*139c0*/  F2FP.BF16.PACK_AB R4, R33, R36 ;  /* 0x000000242104723e */ /* 0x008fe200000010ff */
        /* <DEDUP_REMOVED lines=283> */
.L_x_2665:
[----:B------:R-:W2:Y:S02]  /*14b80*/  LD.E R5, [R118.64+0x40] ;  /* 0x0000400476057980 */ /* 0x000ea4000c101900 */
[----:B--2---:R-:W-:-:S04]  /*14b90*/  LEA R5, -R5, RZ, 0x7 ;  /* 0x000000ff05057211 */ /* 0x004fc800078e39ff */
[----:B------:R-:W-:Y:S02]  /*14ba0*/  SHF.R.S32.HI R4, RZ, 0x1f, R5 ;  /* 0x0000001fff047819 */ /* 0x000fe40000011405 */
.L_x_2666:
[----:B------:R-:W-:Y:S05]  /*14bb0*/  BSYNC B0 ;  /* 0x0000000000007941 */ /* 0x000fea0003800000 */
.L_x_2664:
[C---:B------:R-:W-:Y:S02]  /*14bc0*/  LOP3.LUT P5, RZ, R208.reuse, 0x2, RZ, 0xc0, !PT ;  /* 0x00000002d0ff7812 */ /* 0x040fe400078ac0ff */
        /* <DEDUP_REMOVED lines=98> */
[----:B---3--:R-:W5:Y:S04]  /*151f0*/  LDSM.16.M88.4 R12, [R190+0x4000] ;  /* 0x00400000be0c783b */ /* 0x008f680000000200 */
[----:B------:R-:W-:Y:S04]  /*15200*/  LDSM.16.M88.4 R168, [R189] ;  /* 0x00000000bda8783b */ /* 0x000fe80000000200 */
[----:B------:R-:W4:Y:S04]  /*15210*/  LDSM.16.M88.4 R56, [R123+0x3400] ;  /* 0x003400007b38783b */ /* 0x000f280000000200 */
[----:B------:R-:W3:Y:S04]  /*15220*/  LD.E R50, [R118.64+0x18c] ;  /* 0x00018c0476327980 */ /* 0x000ee8000c101900 */
[----:B--2---:R-:W2:Y:S04]  /*15230*/  LDSM.16.M88.4 R4, [R190+0x4400] ;  /* 0x00440000be04783b */ /* 0x004ea80000000200 */
[----:B------:R-:W2:Y:S04]  /*15240*/  LDSM.16.M88.4 R28, [R190+0x3800] ;  /* 0x00380000be1c783b */ /* 0x000ea80000000200 */
[----:B------:R-:W2:Y:S04]  /*15250*/  LDSM.16.M88.4 R64, [R123+0x3c00] ;  /* 0x003c00007b40783b */ /* 0x000ea80000000200 */
[----:B------:R-:W2:Y:S01]  /*15260*/  LDSM.16.M88.4 R60, [R123+0x4000] ;  /* 0x004000007b3c783b */ /* 0x000ea20000000200 */
[C---:B-1----:R-:W-:Y:S03]  /*15270*/  HMMA.16816.F32.BF16 R40, R144.reuse, R36, RZ ;  /* 0x000000249028723c */ /* 0x042fe600000418ff */
[----:B------:R-:W1:Y:S04]  /*15280*/  LDSM.16.M88.4 R44, [R190+0x3000] ;  /* 0x00300000be2c783b */ /* 0x000e680000000200 */
[----:B------:R-:W-:Y:S01]  /*15290*/  LDSM.16.M88.4 R124, [R123+0x3800] ;  /* 0x003800007b7c783b */ /* 0x000fe20000000200 */
[C---:B------:R-:W-:Y:S03]  /*152a0*/  HMMA.16816.F32.BF16 R36, R144.reuse, R38, RZ ;  /* 0x000000269024723c */ /* 0x040fe600000418ff */
[----:B------:R-:W-:Y:S04]  /*152b0*/  LDSM.16.M88.4 R152, [R190+0x4800] ;  /* 0x00480000be98783b */ /* 0x000fe80000000200 */
[----:B------:R-:W-:Y:S01]  /*152c0*/  LDSM.16.M88.4 R128, [R123+0x3000] ;  /* 0x003000007b80783b */ /* 0x000fe20000000200 */
[C---:B----4-:R-:W-:Y:S03]  /*152d0*/  HMMA.16816.F32.BF16 R24, R144.reuse, R20, RZ ;  /* 0x000000149018723c */ /* 0x050fe600000418ff */
[----:B------:R-:W-:Y:S04]  /*152e0*/  LDSM.16.M88.4 R140, [R191+0x1000] ;  /* 0x00100000bf8c783b */ /* 0x000fe80000000200 */
[----:B------:R-:W-:Y:S01]  /*152f0*/  LDSM.16.M88.4 R132, [R190+0x4c00] ;  /* 0x004c0000be84783b */ /* 0x000fe20000000200 */
[C---:B-----5:R-:W-:Y:S03]  /*15300*/  HMMA.16816.F32.BF16 R16, R144.reuse, R12, RZ ;  /* 0x0000000c9010723c */ /* 0x060fe600000418ff */
[----:B------:R-:W-:Y:S04]  /*15310*/  LDSM.16.M88.4 R164, [R123+0x4800] ;  /* 0x004800007ba4783b */ /* 0x000fe80000000200 */
[----:B------:R-:W-:Y:S01]  /*15320*/  LDSM.16.M88.4 R136, [R190+0x5000] ;  /* 0x00500000be88783b */ /* 0x000fe20000000200 */
[----:B------:R-:W-:Y:S03]  /*15330*/  HMMA.16816.F32.BF16 R20, R144, R22, RZ ;  /* 0x000000169014723c */ /* 0x000fe600000418ff */
[----:B------:R-:W-:Y:S01]  /*15340*/  LDSM.16.M88.4 R160, [R123+0x4c00] ;  /* 0x004c00007ba0783b */ /* 0x000fe20000000200 */
[----:B------:R-:W-:-:S03]  /*15350*/  ISETP.GE.AND P0, PT, R51, 0x3, PT ;  /* 0x000000033300780c */ /* 0x000fc60003f06270 */
[----:B------:R-:W0:Y:S01]  /*15360*/  LDGDEPBAR ;  /* 0x00000000000079af */ /* 0x000e220000000000 */
[----:B------:R-:W-:Y:S08]  /*15370*/  HMMA.16816.F32.BF16 R12, R144, R14, RZ ;  /* 0x0000000e900c723c */ /* 0x000ff000000418ff */
[C---:B------:R-:W-:Y:S08]  /*15380*/  HMMA.16816.F32.BF16 R40, R168.reuse, R56, R40 ;  /* 0x00000038a828723c */ /* 0x040ff00000041828 */
[----:B------:R-:W-:Y:S01]  /*15390*/  HMMA.16816.F32.BF16 R36, R168, R58, R36 ;  /* 0x0000003aa824723c */ /* 0x000fe20000041824 */
[----:B------:R-:W4:Y:S07]  /*153a0*/  LDSM.16.M88.4 R56, [R123+0x4400] ;  /* 0x004400007b38783b */ /* 0x000f2e0000000200 */
[C---:B--2---:R-:W-:Y:S08]  /*153b0*/  HMMA.16816.F32.BF16 R8, R144.reuse, R4, RZ ;  /* 0x000000049008723c */ /* 0x044ff000000418ff */
[C---:B------:R-:W-:Y:S08]  /*153c0*/  HMMA.16816.F32.BF16 R4, R144.reuse, R6, RZ ;  /* 0x000000069004723c */ /* 0x040ff000000418ff */
[C---:B------:R-:W-:Y:S08]  /*153d0*/  HMMA.16816.F32.BF16 R32, R144.reuse, R28, RZ ;  /* 0x0000001c9020723c */ /* 0x040ff000000418ff */
[----:B------:R-:W-:Y:S08]  /*153e0*/  HMMA.16816.F32.BF16 R28, R144, R30, RZ ;  /* 0x0000001e901c723c */ /* 0x000ff000000418ff */
[C---:B------:R-:W-:Y:S08]  /*153f0*/  HMMA.16816.F32.BF16 R24, R168.reuse, R64, R24 ;  /* 0x00000040a818723c */ /* 0x040ff00000041818 */
[C---:B------:R-:W-:Y:S01]  /*15400*/  HMMA.16816.F32.BF16 R20, R168.reuse, R66, R20 ;  /* 0x00000042a814723c */ /* 0x040fe20000041814 */
[----:B------:R-:W2:Y:S07]  /*15410*/  LDSM.16.M88.4 R64, [R190+0x6000] ;  /* 0x00600000be40783b */ /* 0x000eae0000000200 */
[C---:B------:R-:W-:Y:S08]  /*15420*/  HMMA.16816.F32.BF16 R16, R168.reuse, R60, R16 ;  /* 0x0000003ca810723c */ /* 0x040ff00000041810 */
[----:B------:R-:W-:Y:S01]  /*15430*/  HMMA.16816.F32.BF16 R12, R168, R62, R12 ;  /* 0x0000003ea80c723c */ /* 0x000fe2000004180c */
[----:B------:R-:W5:Y:S07]  /*15440*/  LDSM.16.M88.4 R60, [R190+0x6400] ;  /* 0x00640000be3c783b */ /* 0x000f6e0000000200 */
[C---:B-1----:R-:W-:Y:S08]  /*15450*/  HMMA.16816.F32.BF16 R52, R144.reuse, R44, RZ ;  /* 0x0000002c9034723c */ /* 0x042ff000000418ff */
[----:B------:R-:W-:Y:S08]  /*15460*/  HMMA.16816.F32.BF16 R44, R144, R46, RZ ;  /* 0x0000002e902c723c */ /* 0x000ff000000418ff */
[C---:B----4-:R-:W-:Y:S08]  /*15470*/  HMMA.16816.F32.BF16 R8, R168.reuse, R56, R8 ;  /* 0x00000038a808723c */ /* 0x050ff00000041808 */
[C---:B------:R-:W-:Y:S01]  /*15480*/  HMMA.16816.F32.BF16 R4, R168.reuse, R58, R4 ;  /* 0x0000003aa804723c */ /* 0x040fe20000041804 */
[----:B------:R-:W-:Y:S07]  /*15490*/  LDSM.16.M88.4 R56, [R190+0x6800] ;  /* 0x00680000be38783b */ /* 0x000fee0000000200 */
[C---:B------:R-:W-:Y:S08]  /*154a0*/  HMMA.16816.F32.BF16 R32, R168.reuse, R124, R32 ;  /* 0x0000007ca820723c */ /* 0x040ff00000041820 */
[----:B------:R-:W-:Y:S01]  /*154b0*/  HMMA.16816.F32.BF16 R28, R168, R126, R28 ;  /* 0x0000007ea81c723c */ /* 0x000fe2000004181c */
[----:B------:R-:W1:Y:S07]  /*154c0*/  LDSM.16.M88.4 R124, [R190+0x5c00] ;  /* 0x005c0000be7c783b */ /* 0x000e6e0000000200 */
[C---:B------:R-:W-:Y:S08]  /*154d0*/  HMMA.16816.F32.BF16 R156, R144.reuse, R152, RZ ;  /* 0x00000098909c723c */ /* 0x040ff000000418ff */
[----:B------:R-:W-:Y:S08]  /*154e0*/  HMMA.16816.F32.BF16 R152, R144, R154, RZ ;  /* 0x0000009a9098723c */ /* 0x000ff000000418ff */
[C---:B------:R-:W-:Y:S08]  /*154f0*/  HMMA.16816.F32.BF16 R52, R168.reuse, R128, R52 ;  /* 0x00000080a834723c */ /* 0x040ff00000041834 */
[----:B------:R-:W-:Y:S01]  /*15500*/  HMMA.16816.F32.BF16 R44, R168, R130, R44 ;  /* 0x00000082a82c723c */ /* 0x000fe2000004182c */
[----:B------:R-:W4:Y:S07]  /*15510*/  LDSM.16.M88.4 R128, [R190+0x5800] ;  /* 0x00580000be80783b */ /* 0x000f2e0000000200 */
[C---:B--2---:R-:W-:Y:S08]  /*15520*/  HMMA.16816.F32.BF16 R16, R140.reuse, R64, R16 ;  /* 0x000000408c10723c */ /* 0x044ff00000041810 */
[C---:B------:R-:W-:Y:S01]  /*15530*/  HMMA.16816.F32.BF16 R12, R140.reuse, R66, R12 ;  /* 0x000000428c0c723c */ /* 0x040fe2000004180c */
[----:B------:R-:W-:Y:S07]  /*15540*/  LDSM.16.M88.4 R64, [R189+0x1000] ;  /* 0x00100000bd40783b */ /* 0x000fee0000000200 */
[C---:B-----5:R-:W-:Y:S08]  /*15550*/  HMMA.16816.F32.BF16 R8, R140.reuse, R60, R8 ;  /* 0x0000003c8c08723c */ /* 0x060ff00000041808 */
[----:B------:R-:W-:Y:S01]  /*15560*/  HMMA.16816.F32.BF16 R4, R140, R62, R4 ;  /* 0x0000003e8c04723c */ /* 0x000fe20000041804 */
[----:B------:R-:W2:Y:S07]  /*15570*/  LDSM.16.M88.4 R60, [R123+0x5000] ;  /* 0x005000007b3c783b */ /* 0x000eae0000000200 */
[C---:B------:R-:W-:Y:S08]  /*15580*/  HMMA.16816.F32.BF16 R148, R144.reuse, R132, RZ ;  /* 0x000000849094723c */ /* 0x040ff000000418ff */
[----:B------:R-:W-:Y:S01]  /*15590*/  HMMA.16816.F32.BF16 R144, R144, R134, RZ ;  /* 0x000000869090723c */ /* 0x000fe200000418ff */
[----:B------:R-:W5:Y:S07]  /*155a0*/  LDSM.16.M88.4 R132, [R190+0x5400] ;  /* 0x00540000be84783b */ /* 0x000f6e0000000200 */
[C---:B------:R-:W-:Y:S08]  /*155b0*/  HMMA.16816.F32.BF16 R156, R168.reuse, R164, R156 ;  /* 0x000000a4a89c723c */ /* 0x040ff0000004189c */
[----:B------:R-:W-:Y:S08]  /*155c0*/  HMMA.16816.F32.BF16 R152, R168, R166, R152 ;  /* 0x000000a6a898723c */ /* 0x000ff00000041898 */
        /* <DEDUP_REMOVED lines=8> */
[----:B------:R-:W1:Y:S07]  /*15650*/  LDSM.16.M88.4 R56, [R123+0x5400] ;  /* 0x005400007b38783b */ /* 0x000e6e0000000200 */
[C---:B----4-:R-:W-:Y:S08]  /*15660*/  HMMA.16816.F32.BF16 R32, R140.reuse, R128, R32 ;  /* 0x000000808c20723c */ /* 0x050ff00000041820 */
[----:B------:R-:W-:Y:S01]  /*15670*/  HMMA.16816.F32.BF16 R28, R140, R130, R28 ;  /* 0x000000828c1c723c */ /* 0x000fe2000004181c */
[----:B------:R-:W-:Y:S07]  /*15680*/  LDSM.16.M88.4 R128, [R190+0x7000] ;  /* 0x00700000be80783b */ /* 0x000fee0000000200 */
[C---:B--2---:R-:W-:Y:S08]  /*15690*/  HMMA.16816.F32.BF16 R52, R64.reuse, R60, R52 ;  /* 0x0000003c4034723c */ /* 0x044ff00000041834 */
[----:B------:R-:W-:Y:S01]  /*156a0*/  HMMA.16816.F32.BF16 R44, R64, R62, R44 ;  /* 0x0000003e402c723c */ /* 0x000fe2000004182c */
[----:B------:R-:W2:Y:S07]  /*156b0*/  LDSM.16.M88.4 R60, [R123+0x5c00] ;  /* 0x005c00007b3c783b */ /* 0x000eae0000000200 */
[C---:B-----5:R-:W-:Y:S08]  /*156c0*/  HMMA.16816.F32.BF16 R40, R140.reuse, R132, R40 ;  /* 0x000000848c28723c */ /* 0x060ff00000041828 */
[----:B------:R-:W-:Y:S01]  /*156d0*/  HMMA.16816.F32.BF16 R36, R140, R134, R36 ;  /* 0x000000868c24723c */ /* 0x000fe20000041824 */
[----:B------:R-:W-:Y:S07]  /*156e0*/  LDSM.16.M88.4 R132, [R191+0x2000] ;  /* 0x00200000bf84783b */ /* 0x000fee0000000200 */
[C---:B-1----:R-:W-:Y:S08]  /*156f0*/  HMMA.16816.F32.BF16 R32, R64.reuse, R124, R32 ;  /* 0x0000007c4020723c */ /* 0x042ff00000041820 */
[C---:B------:R-:W-:Y:S01]  /*15700*/  HMMA.16816.F32.BF16 R28, R64.reuse, R126, R28 ;  /* 0x0000007e401c723c */ /* 0x040fe2000004181c */
[----:B------:R-:W1:Y:S07]  /*15710*/  LDSM.16.M88.4 R124, [R123+0x6400] ;  /* 0x006400007b7c783b */ /* 0x000e6e0000000200 */
[C---:B------:R-:W-:Y:S08]  /*15720*/  HMMA.16816.F32.BF16 R40, R64.reuse, R56, R40 ;  /* 0x000000384028723c */ /* 0x040ff00000041828 */
[----:B------:R-:W-:Y:S01]  /*15730*/  HMMA.16816.F32.BF16 R36, R64, R58, R36 ;  /* 0x0000003a4024723c */ /* 0x000fe20000041824 */
[----:B------:R-:W4:Y:S07]  /*15740*/  LDSM.16.M88.4 R56, [R123+0x6000] ;  /* 0x006000007b38783b */ /* 0x000f2e0000000200 */
[C---:B------:R-:W-:Y:S08]  /*15750*/  HMMA.16816.F32.BF16 R148, R168.reuse, R160, R148 ;  /* 0x000000a0a894723c */ /* 0x040ff00000041894 */
[----:B------:R-:W-:Y:S08]  /*15760*/  HMMA.16816.F32.BF16 R144, R168, R162, R144 ;  /* 0x000000a2a890723c */ /* 0x000ff00000041890 */
[C---:B--2---:R-:W-:Y:S08]  /*15770*/  HMMA.16816.F32.BF16 R24, R64.reuse, R60, R24 ;  /* 0x0000003c4018723c */ /* 0x044ff00000041818 */
[----:B------:R-:W-:Y:S01]  /*15780*/  HMMA.16816.F32.BF16 R20, R64, R62, R20 ;  /* 0x0000003e4014723c */ /* 0x000fe20000041814 */
[----:B------:R-:W2:Y:S07]  /*15790*/  LDSM.16.M88.4 R60, [R123+0x6800] ;  /* 0x006800007b3c783b */ /* 0x000eae0000000200 */
[C---:B------:R-:W-:Y:S08]  /*157a0*/  HMMA.16816.F32.BF16 R148, R140.reuse, R136, R148 ;  /* 0x000000888c94723c */ /* 0x040ff00000041894 */
[----:B------:R-:W-:Y:S01]  /*157b0*/  HMMA.16816.F32.BF16 R144, R140, R138, R144 ;  /* 0x0000008a8c90723c */ /* 0x000fe20000041890 */
[----:B------:R-:W-:Y:S07]  /*157c0*/  LDSM.16.M88.4 R140, [R190+0x7400] ;  /* 0x00740000be8c783b */ /* 0x000fee0000000200 */
[C---:B-1----:R-:W-:Y:S08]  /*157d0*/  HMMA.16816.F32.BF16 R8, R64.reuse, R124, R8 ;  /* 0x0000007c4008723c */ /* 0x042ff00000041808 */
[C---:B------:R-:W-:Y:S01]  /*157e0*/  HMMA.16816.F32.BF16 R136, R64.reuse, R126, R4 ;  /* 0x0000007e4088723c */ /* 0x040fe20000041804 */
[----:B------:R-:W-:Y:S04]  /*157f0*/  LDSM.16.M88.4 R124, [R189+0x2000] ;  /* 0x00200000bd7c783b */ /* 0x000fe80000000200 */
[----:B------:R-:W1:Y:S03]  /*15800*/  LDSM.16.M88.4 R4, [R123+0x7000] ;  /* 0x007000007b04783b */ /* 0x000e660000000200 */
[C---:B----4-:R-:W-:Y:S08]  /*15810*/  HMMA.16816.F32.BF16 R16, R64.reuse, R56, R16 ;  /* 0x000000384010723c */ /* 0x050ff00000041810 */
[C---:B------:R-:W-:Y:S01]  /*15820*/  HMMA.16816.F32.BF16 R12, R64.reuse, R58, R12 ;  /* 0x0000003a400c723c */ /* 0x040fe2000004180c */
[----:B------:R-:W4:Y:S07]  /*15830*/  LDSM.16.M88.4 R56, [R123+0x6c00] ;  /* 0x006c00007b38783b */ /* 0x000f2e0000000200 */
[----:B--2---:R-:W-:Y:S08]  /*15840*/  HMMA.16816.F32.BF16 R156, R64, R60, R156 ;  /* 0x0000003c409c723c */ /* 0x004ff0000004189c */
[----:B------:R-:W-:Y:S08]  /*15850*/  HMMA.16816.F32.BF16 R52, R132, R128, R52 ;  /* 0x000000808434723c */ /* 0x000ff00000041834 */
[----:B------:R-:W-:Y:S01]  /*15860*/  HMMA.16816.F32.BF16 R152, R64, R62, R152 ;  /* 0x0000003e4098723c */ /* 0x000fe20000041898 */
[----:B------:R-:W2:Y:S07]  /*15870*/  LDSM.16.M88.4 R60, [R190+0x7800] ;  /* 0x00780000be3c783b */ /* 0x000eae0000000200 */
[----:B------:R-:W-:Y:S08]  /*15880*/  HMMA.16816.F32.BF16 R44, R132, R130, R44 ;  /* 0x00000082842c723c */ /* 0x000ff0000004182c */
[C---:B-1----:R-:W-:Y:S11]  /*15890*/  HMMA.16816.F32.BF16 R52, R124.reuse, R4, R52 ;  /* 0x000000047c34723c */ /* 0x042ff60000041834 */
[----:B------:R-:W-:Y:S05]  /*158a0*/  @!UPT UIADD3 URZ, URZ, URZ, URZ ;  /* 0x0000003f3f3ff290 */ /* 0x000fea000fffe03f */
[----:B------:R-:W-:Y:S01]  /*158b0*/  HMMA.16816.F32.BF16 R44, R124, R6, R44 ;  /* 0x000000067c2c723c */ /* 0x000fe2000004182c */
[----:B------:R-:W1:Y:S07]  /*158c0*/  LDSM.16.M88.4 R4, [R123+0x7800] ;  /* 0x007800007b04783b */ /* 0x000e6e0000000200 */
[C---:B----4-:R-:W-:Y:S08]  /*158d0*/  HMMA.16816.F32.BF16 R148, R64.reuse, R56, R148 ;  /* 0x000000384094723c */ /* 0x050ff00000041894 */
[----:B------:R-:W-:Y:S01]  /*158e0*/  HMMA.16816.F32.BF16 R144, R64, R58, R144 ;  /* 0x0000003a4090723c */ /* 0x000fe20000041890 */
[----:B------:R-:W4:Y:S04]  /*158f0*/  LDSM.16.M88.4 R64, [R123+0x7400] ;  /* 0x007400007b40783b */ /* 0x000f280000000200 */
[----:B------:R-:W5:Y:S03]  /*15900*/  LDSM.16.M88.4 R56, [R190+0x7c00] ;  /* 0x007c0000be38783b */ /* 0x000f660000000200 */
[C---:B--2---:R-:W-:Y:S08]  /*15910*/  HMMA.16816.F32.BF16 R32, R132.reuse, R60, R32 ;  /* 0x0000003c8420723c */ /* 0x044ff00000041820 */
[C---:B------:R-:W-:Y:S08]  /*15920*/  HMMA.16816.F32.BF16 R28, R132.reuse, R62, R28 ;  /* 0x0000003e841c723c */ /* 0x040ff0000004181c */
[C---:B------:R-:W-:Y:S08]  /*15930*/  HMMA.16816.F32.BF16 R36, R132.reuse, R142, R36 ;  /* 0x0000008e8424723c */ /* 0x040ff00000041824 */
[----:B------:R-:W-:Y:S08]  /*15940*/  HMMA.16816.F32.BF16 R40, R132, R140, R40 ;  /* 0x0000008c8428723c */ /* 0x000ff00000041828 */
[C---:B-1----:R-:W-:Y:S08]  /*15950*/  HMMA.16816.F32.BF16 R32, R124.reuse, R4, R32 ;  /* 0x000000047c20723c */ /* 0x042ff00000041820 */
[----:B------:R-:W-:Y:S01]  /*15960*/  HMMA.16816.F32.BF16 R28, R124, R6, R28 ;  /* 0x000000067c1c723c */ /* 0x000fe2000004181c */
[----:B------:R-:W1:Y:S01]  /*15970*/  LDSM.16.M88.4 R4, [R123+0x7c00] ;  /* 0x007c00007b04783b */ /* 0x000e620000000200 */
[----:B---3--:R-:W-:-:S06]  /*15980*/  FMUL.FTZ R44, R44, R50 ;  /* 0x000000322c2c7220 */ /* 0x008fcc0000410000 */
[----:B----4-:R-:W-:Y:S01]  /*15990*/  HMMA.16816.F32.BF16 R36, R124, R66, R36 ;  /* 0x000000427c24723c */ /* 0x010fe20000041824 */
[----:B------:R2:W-:Y:S01]  /*159a0*/  MUFU.TANH R63, R44 ;  /* 0x0000002c003f7308 */ /* 0x0005e20000002400 */
[----:B------:R-:W-:-:S06]  /*159b0*/  FMUL.FTZ R62, R45, R50 ;  /* 0x000000322d3e7220 */ /* 0x000fcc0000410000 */
[----:B------:R-:W-:Y:S08]  /*159c0*/  HMMA.16816.F32.BF16 R40, R124, R64, R40 ;  /* 0x000000407c28723c */ /* 0x000ff00000041828 */
[----:B-----5:R-:W-:Y:S07]  /*159d0*/  HMMA.16816.F32.BF16 R20, R132, R58, R20 ;  /* 0x0000003a8414723c */ /* 0x020fee0000041814 */
[----:B------:R-:W-:-:S02]  /*159e0*/  FMUL.FTZ R59, R46, R50 ;  /* 0x000000322e3b7220 */ /* 0x000fc40000410000 */
[-C--:B------:R-:W-:Y:S01]  /*159f0*/  FMUL.FTZ R58, R47, R50.reuse ;  /* 0x000000322f3a7220 */ /* 0x080fe20000410000 */
[----:B------:R-:W-:Y:S01]  /*15a00*/  HMMA.16816.F32.BF16 R24, R132, R56, R24 ;  /* 0x000000388418723c */ /* 0x000fe20000041818 */
[----:B--2---:R-:W2:Y:S01]  /*15a10*/  LDSM.16.M88.4 R44, [R190+0x8000] ;  /* 0x00800000be2c783b */ /* 0x004ea20000000200 */
[-C--:B------:R-:W-:Y:S02]  /*15a20*/  FMUL.FTZ R36, R36, R50.reuse ;  /* 0x0000003224247220 */ /* 0x080fe40000410000 */
[-C--:B------:R-:W-:Y:S02]  /*15a30*/  FMUL.FTZ R64, R38, R50.reuse ;  /* 0x0000003226407220 */ /* 0x080fe40000410000 */
[-C--:B------:R-:W-:Y:S01]  /*15a40*/  FMUL.FTZ R67, R42, R50.reuse ;  /* 0x000000322a437220 */ /* 0x080fe20000410000 */
[----:B------:R3:W-:Y:S01]  /*15a50*/  MUFU.TANH R65, R36 ;  /* 0x0000002400417308 */ /* 0x0007e20000002400 */
[-C--:B------:R-:W-:Y:S02]  /*15a60*/  FMUL.FTZ R66, R41, R50.reuse ;  /* 0x0000003229427220 */ /* 0x080fe40000410000 */
[----:B------:R-:W-:-:S02]  /*15a70*/  FMUL.FTZ R42, R43, R50 ;  /* 0x000000322b2a7220 */ /* 0x000fc40000410000 */
[-C--:B------:R-:W-:Y:S02]  /*15a80*/  FMUL.FTZ R41, R37, R50.reuse ;  /* 0x0000003225297220 */ /* 0x080fe40000410000 */
[-C--:B------:R-:W-:Y:S01]  /*15a90*/  FMUL.FTZ R43, R39, R50.reuse ;  /* 0x00000032272b7220 */ /* 0x080fe20000410000 */
[C---:B-1----:R-:W-:Y:S01]  /*15aa0*/  HMMA.16816.F32.BF16 R20, R124.reuse, R6, R20 ;  /* 0x000000067c14723c */ /* 0x042fe20000041814 */
[----:B---3--:R-:W1:Y:S08]  /*15ab0*/  LDSM.16.M88.4 R36, [R123+0x8000] ;  /* 0x008000007b24783b */ /* 0x008e700000000200 */
[----:B------:R-:W-:Y:S01]  /*15ac0*/  HMMA.16816.F32.BF16 R24, R124, R4, R24 ;  /* 0x000000047c18723c */ /* 0x000fe20000041818 */
[----:B------:R-:W3:Y:S07]  /*15ad0*/  LDSM.16.M88.4 R4, [R190+0x8400] ;  /* 0x00840000be04783b */ /* 0x000eee0000000200 */
[----:B--2---:R-:W-:Y:S01]  /*15ae0*/  HMMA.16816.F32.BF16 R16, R132, R44, R16 ;  /* 0x0000002c8410723c */ /* 0x004fe20000041810 */
[----:B------:R-:W-:-:S07]  /*15af0*/  FMUL.FTZ R31, R31, R50 ;  /* 0x000000321f1f7220 */ /* 0x000fce0000410000 */
[----:B------:R-:W-:Y:S08]  /*15b00*/  HMMA.16816.F32.BF16 R12, R132, R46, R12 ;  /* 0x0000002e840c723c */ /* 0x000ff0000004180c */
[-C--:B------:R-:W-:Y:S01]  /*15b10*/  FMUL.FTZ R24, R24, R50.reuse ;  /* 0x0000003218187220 */ /* 0x080fe20000410000 */
[----:B------:R2:W-:Y:S01]  /*15b20*/  MUFU.TANH R47, R31 ;  /* 0x0000001f002f7308 */ /* 0x0005e20000002400 */
[----:B------:R-:W-:-:S07]  /*15b30*/  FMUL.FTZ R242, R22, R50 ;  /* 0x0000003216f27220 */ /* 0x000fce0000410000 */
[----:B------:R4:W-:Y:S01]  /*15b40*/  MUFU.TANH R238, R24 ;  /* 0x0000001800ee7308 */ /* 0x0009e20000002400 */
[----:B-1----:R-:W-:Y:S01]  /*15b50*/  HMMA.16816.F32.BF16 R16, R124, R36, R16 ;  /* 0x000000247c10723c */ /* 0x002fe20000041810 */
[----:B--2---:R-:W-:-:S06]  /*15b60*/  FMUL.FTZ R31, R21, R50 ;  /* 0x00000032151f7220 */ /* 0x004fcc0000410000 */
[-C--:B------:R-:W-:Y:S01]  /*15b70*/  FMUL.FTZ R37, R20, R50.reuse ;  /* 0x0000003214257220 */ /* 0x080fe20000410000 */
[C---:B---3--:R-:W-:Y:S01]  /*15b80*/  HMMA.16816.F32.BF16 R8, R132.reuse, R4, R8 ;  /* 0x000000048408723c */ /* 0x048fe20000041808 */
[----:B----4-:R-:W-:Y:S02]  /*15b90*/  FMUL.FTZ R24, R23, R50 ;  /* 0x0000003217187220 */ /* 0x010fe40000410000 */
[----:B------:R-:W1:Y:S05]  /*15ba0*/  LDSM.16.M88.4 R20, [R123+0x8400] ;  /* 0x008400007b14783b */ /* 0x000e6a0000000200 */
[----:B------:R-:W-:Y:S01]  /*15bb0*/  HMMA.16816.F32.BF16 R136, R132, R6, R136 ;  /* 0x000000068488723c */ /* 0x000fe20000041888 */
[----:B------:R-:W2:Y:S01]  /*15bc0*/  LDSM.16.M88.4 R4, [R190+0x8800] ;  /* 0x00880000be04783b */ /* 0x000ea20000000200 */
[----:B------:R-:W-:-:S06]  /*15bd0*/  IMAD.SHL.U32 R164, R207, 0x80, RZ ;  /* 0x00000080cfa47824 */ /* 0x000fcc00078e00ff */
[----:B------:R-:W-:Y:S01]  /*15be0*/  HMMA.16816.F32.BF16 R12, R124, R38, R12 ;  /* 0x000000267c0c723c */ /* 0x000fe2000004180c */
[----:B------:R-:W-:Y:S01]  /*15bf0*/  LOP3.LUT R186, R164, R211, RZ, 0xfc, !PT ;  /* 0x000000d3a4ba7212 */ /* 0x000fe200078efcff */
[----:B------:R-:W-:-:S03]  /*15c00*/  FMUL.FTZ R60, R53, R50 ;  /* 0x00000032353c7220 */ /* 0x000fc60000410000 */
[----:B------:R-:W-:Y:S01]  /*15c10*/  IADD3 R224, R186, 0x1, RZ ;  /* 0x00000001bae07810 */ /* 0x000fe20007ffe0ff */
[-C--:B------:R-:W-:Y:S02]  /*15c20*/  FMUL.FTZ R56, R55, R50.reuse ;  /* 0x0000003237387220 */ /* 0x080fe40000410000 */
[----:B------:R-:W-:Y:S01]  /*15c30*/  MUFU.TANH R60, R60 ;  /* 0x0000003c003c7308 */ /* 0x000fe20000002400 */
[-C--:B------:R-:W-:Y:S02]  /*15c40*/  FMUL.FTZ R16, R16, R50.reuse ;  /* 0x0000003210107220 */ /* 0x080fe40000410000 */
[-C--:B------:R-:W-:Y:S02]  /*15c50*/  FMUL.FTZ R17, R17, R50.reuse ;  /* 0x0000003211117220 */ /* 0x080fe40000410000 */
[----:B------:R-:W-:-:S03]  /*15c60*/  FMUL.FTZ R18, R18, R50 ;  /* 0x0000003212127220 */ /* 0x000fc60000410000 */
[----:B------:R-:W3:Y:S01]  /*15c70*/  I2F R243, R224 ;  /* 0x000000e000f37306 */ /* 0x000ee20000201400 */
[-C--:B------:R-:W-:Y:S02]  /*15c80*/  FMUL.FTZ R19, R19, R50.reuse ;  /* 0x0000003213137220 */ /* 0x080fe40000410000 */
[----:B------:R-:W-:Y:S01]  /*15c90*/  FMUL.FTZ R40, R40, R50 ;  /* 0x0000003228287220 */ /* 0x000fe20000410000 */
[----:B------:R-:W-:-:S04]  /*15ca0*/  LOP3.LUT R174, R164, 0x10, R211, 0xfe, !PT ;  /* 0x00000010a4ae7812 */ /* 0x000fc800078efed3 */
[----:B------:R-:W4:Y:S01]  /*15cb0*/  MUFU.TANH R56, R56 ;  /* 0x0000003800387308 */ /* 0x000f220000002400 */
[----:B------:R-:W-:Y:S01]  /*15cc0*/  LOP3.LUT R176, R164, 0x8, R211, 0xfe, !PT ;  /* 0x00000008a4b07812 */ /* 0x000fe200078efed3 */
[-C--:B------:R-:W-:Y:S01]  /*15cd0*/  FMUL.FTZ R12, R12, R50.reuse ;  /* 0x000000320c0c7220 */ /* 0x080fe20000410000 */
[----:B------:R-:W-:Y:S01]  /*15ce0*/  IADD3 R220, R186, 0x11, RZ ;  /* 0x00000011badc7810 */ /* 0x000fe20007ffe0ff */
[----:B------:R-:W-:-:S04]  /*15cf0*/  FMUL.FTZ R13, R13, R50 ;  /* 0x000000320d0d7220 */ /* 0x000fc80000410000 */
[----:B------:R-:W-:Y:S01]  /*15d00*/  MUFU.TANH R39, R16 ;  /* 0x0000001000277308 */ /* 0x000fe20000002400 */
[----:B-1----:R-:W-:Y:S07]  /*15d10*/  HMMA.16816.F32.BF16 R8, R124, R20, R8 ;  /* 0x000000147c08723c */ /* 0x002fee0000041808 */
[----:B------:R-:W-:Y:S08]  /*15d20*/  MUFU.TANH R247, R17 ;  /* 0x0000001100f77308 */ /* 0x000ff00000002400 */
[----:B------:R-:W-:Y:S08]  /*15d30*/  MUFU.TANH R248, R18 ;  /* 0x0000001200f87308 */ /* 0x000ff00000002400 */
[----:B------:R1:W-:Y:S01]  /*15d40*/  MUFU.TANH R246, R19 ;  /* 0x0000001300f67308 */ /* 0x0003e20000002400 */
[----:B---3--:R-:W-:Y:S01]  /*15d50*/  FFMA.FTZ R20, R0, R243, R60 ;  /* 0x000000f300147223 */ /* 0x008fe2000001003c */
[----:B--2---:R-:W-:Y:S06]  /*15d60*/  HMMA.16816.F32.BF16 R156, R132, R4, R156 ;  /* 0x00000004849c723c */ /* 0x004fec000004189c */
[----:B------:R-:W-:Y:S01]  /*15d70*/  I2F R169, R174 ;  /* 0x000000ae00a97306 */ /* 0x000fe20000201400 */
[----:B-1----:R-:W1:Y:S07]  /*15d80*/  LDSM.16.M88.4 R16, [R190+0x8c00] ;  /* 0x008c0000be10783b */ /* 0x002e6e0000000200 */
[----:B------:R-:W2:Y:S01]  /*15d90*/  MUFU.TANH R40, R40 ;  /* 0x0000002800287308 */ /* 0x000ea20000002400 */
[----:B------:R-:W-:Y:S01]  /*15da0*/  IADD3 R222, R186, 0x9, RZ ;  /* 0x00000009bade7810 */ /* 0x000fe20007ffe0ff */
[----:B------:R-:W-:Y:S01]  /*15db0*/  FMUL.FTZ R60, R14, R50 ;  /* 0x000000320e3c7220 */ /* 0x000fe20000410000 */
[----:B------:R-:W-:Y:S01]  /*15dc0*/  ISETP.GE.AND P6, PT, R224, R48, PT ;  /* 0x00000030e000720c */ /* 0x000fe20003fc6270 */
[----:B------:R-:W-:-:S04]  /*15dd0*/  FMUL.FTZ R4, R15, R50 ;  /* 0x000000320f047220 */ /* 0x000fc80000410000 */
[----:B------:R-:W-:Y:S01]  /*15de0*/  I2F R223, R176 ;  /* 0x000000b000df7306 */ /* 0x000fe20000201400 */
[----:B------:R-:W-:-:S07]  /*15df0*/  LOP3.LUT R166, R164, 0x28, R211, 0xfe, !PT ;  /* 0x00000028a4a67812 */ /* 0x000fce00078efed3 */
[----:B------:R-:W-:Y:S01]  /*15e00*/  MUFU.TANH R59, R59 ;  /* 0x0000003b003b7308 */ /* 0x000fe20000002400 */
[----:B------:R-:W-:Y:S01]  /*15e10*/  FMUL.FTZ R28, R28, R50 ;  /* 0x000000321c1c7220 */ /* 0x000fe20000410000 */
[----:B------:R-:W-:-:S06]  /*15e20*/  FSEL R20, R20, -INF , !P6 ;  /* 0xff80000014147808 */ /* 0x000fcc0007000000 */
[----:B------:R-:W-:Y:S01]  /*15e30*/  I2F R241, R220 ;  /* 0x000000dc00f17306 */ /* 0x000fe20000201400 */
[----:B----4-:R-:W-:-:S07]  /*15e40*/  FFMA.FTZ R36, R0, R243, R56 ;  /* 0x000000f300247223 */ /* 0x010fce0000010038 */
[----:B------:R-:W3:Y:S01]  /*15e50*/  MUFU.TANH R66, R66 ;  /* 0x0000004200427308 */ /* 0x000ee20000002400 */
[----:B------:R-:W-:-:S07]  /*15e60*/  ISETP.GE.AND P6, PT, R224, R49, PT ;  /* 0x00000031e000720c */ /* 0x000fce0003fc6270 */
[----:B------:R-:W-:Y:S08]  /*15e70*/  MUFU.TANH R245, R12 ;  /* 0x0000000c00f57308 */ /* 0x000ff00000002400 */
[----:B------:R4:W-:Y:S01]  /*15e80*/  MUFU.TANH R244, R13 ;  /* 0x0000000d00f47308 */ /* 0x0009e20000002400 */
[----:B------:R-:W-:Y:S01]  /*15e90*/  LOP3.LUT R170, R164, 0x18, R211, 0xfe, !PT ;  /* 0x00000018a4aa7812 */ /* 0x000fe200078efed3 */
[----:B------:R-:W-:-:S06]  /*15ea0*/  FMUL.FTZ R30, R30, R50 ;  /* 0x000000321e1e7220 */ /* 0x000fcc0000410000 */
[----:B------:R-:W-:Y:S01]  /*15eb0*/  I2F R239, R222 ;  /* 0x000000de00ef7306 */ /* 0x000fe20000201400 */
[----:B----4-:R-:W4:Y:S07]  /*15ec0*/  LDSM.16.M88.4 R12, [R123+0x8800] ;  /* 0x008800007b0c783b */ /* 0x010f2e0000000200 */
[----:B------:R-:W5:Y:S01]  /*15ed0*/  MUFU.TANH R62, R62 ;  /* 0x0000003e003e7308 */ /* 0x000f620000002400 */
[----:B------:R-:W-:Y:S01]  /*15ee0*/  IADD3 R214, R186, 0x29, RZ ;  /* 0x00000029bad67810 */ /* 0x000fe20007ffe0ff */
[----:B------:R-:W-:-:S06]  /*15ef0*/  FMUL.FTZ R29, R29, R50 ;  /* 0x000000321d1d7220 */ /* 0x000fcc0000410000 */
[----:B------:R-:W1:Y:S01]  /*15f00*/  MUFU.TANH R42, R42 ;  /* 0x0000002a002a7308 */ /* 0x000e620000002400 */
[----:B------:R-:W-:Y:S01]  /*15f10*/  FSEL R36, R36, -INF , !P6 ;  /* 0xff80000024247808 */ /* 0x000fe20007000000 */
[----:B--2---:R-:W-:Y:S01]  /*15f20*/  FFMA.FTZ R40, R0, R169, R40 ;  /* 0x000000a900287223 */ /* 0x004fe20000010028 */
[----:B------:R-:W-:-:S05]  /*15f30*/  ISETP.GE.AND P6, PT, R174, R48, PT ;  /* 0x00000030ae00720c */ /* 0x000fca0003fc6270 */
[----:B------:R-:W2:Y:S01]  /*15f40*/  MUFU.TANH R67, R67 ;  /* 0x0000004300437308 */ /* 0x000ea20000002400 */
[----:B------:R-:W-:Y:S01]  /*15f50*/  LOP3.LUT R172, R164, 0x30, R211, 0xfe, !PT ;  /* 0x00000030a4ac7812 */ /* 0x000fe200078efed3 */
[----:B---3--:R-:W-:-:S06]  /*15f60*/  FFMA.FTZ R51, R0, R241, R66 ;  /* 0x000000f100337223 */ /* 0x008fcc0000010042 */
[----:B------:R-:W-:Y:S01]  /*15f70*/  I2F R225, R166 ;  /* 0x000000a600e17306 */ /* 0x000fe20000201400 */
[----:B------:R-:W-:Y:S01]  /*15f80*/  FSEL R40, R40, -INF , !P6 ;  /* 0xff80000028287808 */ /* 0x000fe20007000000 */
[----:B------:R-:W-:Y:S06]  /*15f90*/  HMMA.16816.F32.BF16 R152, R132, R6, R152 ;  /* 0x000000068498723c */ /* 0x000fec0000041898 */
[----:B------:R-:W-:Y:S01]  /*15fa0*/  MUFU.TANH R58, R58 ;  /* 0x0000003a003a7308 */ /* 0x000fe20000002400 */
[----:B------:R-:W-:-:S07]  /*15fb0*/  ISETP.GE.AND P1, PT, R176, R48, PT ;  /* 0x00000030b000720c */ /* 0x000fce0003f26270 */
[----:B------:R3:W1:Y:S01]  /*15fc0*/  MUFU.TANH R45, R28 ;  /* 0x0000001c002d7308 */ /* 0x0006620000002400 */
[----:B------:R-:W-:Y:S01]  /*15fd0*/  ISETP.GE.AND P6, PT, R220, R48, PT ;  /* 0x00000030dc00720c */ /* 0x000fe20003fc6270 */
[----:B------:R-:W-:-:S06]  /*15fe0*/  FMUL.FTZ R26, R26, R50 ;  /* 0x000000321a1a7220 */ /* 0x000fcc0000410000 */
[----:B------:R-:W1:Y:S01]  /*15ff0*/  I2F R171, R170 ;  /* 0x000000aa00ab7306 */ /* 0x000e620000201400 */
[----:B------:R-:W-:Y:S01]  /*16000*/  IADD3 R218, R186, 0x31, RZ ;  /* 0x00000031bada7810 */ /* 0x000fe20007ffe0ff */
[----:B------:R-:W-:-:S06]  /*16010*/  FMUL.FTZ R25, R25, R50 ;  /* 0x0000003219197220 */ /* 0x000fcc0000410000 */
[----:B------:R-:W1:Y:S01]  /*16020*/  MUFU.TANH R64, R64 ;  /* 0x0000004000407308 */ /* 0x000e620000002400 */
[----:B---3--:R-:W-:Y:S01]  /*16030*/  FFMA.FTZ R28, R0, R223, R63 ;  /* 0x000000df001c7223 */ /* 0x008fe2000001003f */
[----:B------:R-:W-:-:S06]  /*16040*/  ISETP.GE.AND P2, PT, R176, R49, PT ;  /* 0x00000031b000720c */ /* 0x000fcc0003f46270 */
[----:B------:R3:W-:Y:S01]  /*16050*/  MUFU.TANH R232, R30 ;  /* 0x0000001e00e87308 */ /* 0x0007e20000002400 */
[----:B-----5:R-:W-:Y:S01]  /*16060*/  FFMA.FTZ R21, R0, R239, R62 ;  /* 0x000000ef00157223 */ /* 0x020fe2000001003e */
[----:B------:R-:W-:-:S06]  /*16070*/  FSEL R28, R28, -INF , !P1 ;  /* 0xff8000001c1c7808 */ /* 0x000fcc0004800000 */
[----:B------:R-:W-:Y:S01]  /*16080*/  I2F R237, R214 ;  /* 0x000000d600ed7306 */ /* 0x000fe20000201400 */
[----:B------:R-:W-:Y:S01]  /*16090*/  FSEL R51, R51, -INF , !P6 ;  /* 0xff80000033337808 */ /* 0x000fe20007000000 */
[----:B-1----:R-:W-:-:S06]  /*160a0*/  FFMA.FTZ R42, R0, R241, R42 ;  /* 0x000000f1002a7223 */ /* 0x002fcc000001002a */
[----:B------:R-:W1:Y:S01]  /*160b0*/  MUFU.TANH R46, R29 ;  /* 0x0000001d002e7308 */ /* 0x000e620000002400 */
[----:B---3--:R-:W-:Y:S01]  /*160c0*/  FFMA.FTZ R30, R0, R223, R59 ;  /* 0x000000df001e7223 */ /* 0x008fe2000001003b */
[----:B------:R-:W-:-:S06]  /*160d0*/  ISETP.GE.AND P1, PT, R222, R48, PT ;  /* 0x00000030de00720c */ /* 0x000fcc0003f26270 */
[----:B------:R3:W-:Y:S01]  /*160e0*/  MUFU.TANH R59, R4 ;  /* 0x00000004003b7308 */ /* 0x0007e20000002400 */
[----:B------:R-:W-:Y:S01]  /*160f0*/  ISETP.GE.AND P6, PT, R220, R49, PT ;  /* 0x00000031dc00720c */ /* 0x000fe20003fc6270 */
[----:B--2---:R-:W-:Y:S01]  /*16100*/  FFMA.FTZ R44, R0, R169, R67 ;  /* 0x000000a9002c7223 */ /* 0x004fe20000010043 */
[----:B------:R-:W-:-:S05]  /*16110*/  LOP3.LUT R168, R164, 0x38, R211, 0xfe, !PT ;  /* 0x00000038a4a87812 */ /* 0x000fca00078efed3 */
[----:B------:R-:W2:Y:S01]  /*16120*/  I2F R173, R172 ;  /* 0x000000ac00ad7306 */ /* 0x000ea20000201400 */
[----:B------:R-:W-:Y:S01]  /*16130*/  FSEL R30, R30, -INF , !P2 ;  /* 0xff8000001e1e7808 */ /* 0x000fe20005000000 */
[----:B---3--:R-:W3:Y:S06]  /*16140*/  LDSM.16.M88.4 R4, [R123+0x8c00] ;  /* 0x008c00007b04783b */ /* 0x008eec0000000200 */
[----:B------:R-:W5:Y:S01]  /*16150*/  MUFU.TANH R240, R26 ;  /* 0x0000001a00f07308 */ /* 0x000f620000002400 */
[----:B------:R-:W-:Y:S01]  /*16160*/  ISETP.GE.AND P2, PT, R174, R49, PT ;  /* 0x00000031ae00720c */ /* 0x000fe20003f46270 */
[----:B------:R-:W-:Y:S01]  /*16170*/  HMMA.16816.F32.BF16 R136, R124, R22, R136 ;  /* 0x000000167c88723c */ /* 0x000fe20000041888 */
[----:B------:R-:W-:Y:S01]  /*16180*/  FMUL.FTZ R27, R27, R50 ;  /* 0x000000321b1b7220 */ /* 0x000fe20000410000 */
[----:B------:R-:W-:Y:S01]  /*16190*/  FSEL R21, R21, -INF , !P1 ;  /* 0xff80000015157808 */ /* 0x000fe20004800000 */
[----:B------:R-:W-:-:S03]  /*161a0*/  FFMA.FTZ R45, R0, R225, R45 ;  /* 0x000000e1002d7223 */ /* 0x000fc6000001002d */
[----:B------:R-:W-:Y:S01]  /*161b0*/  I2F R235, R218 ;  /* 0x000000da00eb7306 */ /* 0x000fe20000201400 */
[----:B------:R-:W-:Y:S01]  /*161c0*/  FFMA.FTZ R22, R0, R239, R58 ;  /* 0x000000ef00167223 */ /* 0x000fe2000001003a */
[----:B------:R-:W-:-:S06]  /*161d0*/  FSEL R42, R42, -INF , !P6 ;  /* 0xff8000002a2a7808 */ /* 0x000fcc0007000000 */
[----:B------:R-:W2:Y:S01]  /*161e0*/  MUFU.TANH R236, R25 ;  /* 0x0000001900ec7308 */ /* 0x000ea20000002400 */
[----:B------:R-:W-:Y:S02]  /*161f0*/  ISETP.GE.AND P1, PT, R222, R49, PT ;  /* 0x00000031de00720c */ /* 0x000fe40003f26270 */
[----:B------:R-:W-:Y:S01]  /*16200*/  IADD3 R230, R186, 0x39, RZ ;  /* 0x00000039bae67810 */ /* 0x000fe20007ffe0ff */
[-C--:B------:R-:W-:Y:S01]  /*16210*/  FFMA.FTZ R56, R0, R171.reuse, R65 ;  /* 0x000000ab00387223 */ /* 0x080fe20000010041 */
[----:B------:R-:W-:Y:S01]  /*16220*/  ISETP.GE.AND P6, PT, R166, R48, PT ;  /* 0x00000030a600720c */ /* 0x000fe20003fc6270 */
[----:B------:R-:W-:Y:S02]  /*16230*/  FFMA.FTZ R58, R0, R171, R64 ;  /* 0x000000ab003a7223 */ /* 0x000fe40000010040 */
[----:B------:R-:W-:Y:S01]  /*16240*/  I2F R167, R168 ;  /* 0x000000a800a77306 */ /* 0x000fe20000201400 */
[----:B------:R-:W-:Y:S01]  /*16250*/  FSEL R44, R44, -INF , !P2 ;  /* 0xff8000002c2c7808 */ /* 0x000fe20005000000 */
[----:B-1----:R-:W-:Y:S01]  /*16260*/  FFMA.FTZ R46, R0, R237, R46 ;  /* 0x000000ed002e7223 */ /* 0x002fe2000001002e */
[----:B------:R-:W-:-:S05]  /*16270*/  ISETP.GE.AND P2, PT, R170, R49, PT ;  /* 0x00000031aa00720c */ /* 0x000fca0003f46270 */
[----:B------:R-:W1:Y:S01]  /*16280*/  MUFU.TANH R37, R37 ;  /* 0x0000002500257308 */ /* 0x000e620000002400 */
[----:B------:R-:W-:Y:S01]  /*16290*/  FSEL R22, R22, -INF , !P1 ;  /* 0xff80000016167808 */ /* 0x000fe20004800000 */
[----:B------:R-:W-:Y:S01]  /*162a0*/  HMMA.16816.F32.BF16 R148, R132, R16, R148 ;  /* 0x000000108494723c */ /* 0x000fe20000041894 */
[----:B------:R-:W-:Y:S01]  /*162b0*/  FSEL R223, R45, -INF , !P6 ;  /* 0xff8000002ddf7808 */ /* 0x000fe20007000000 */
[----:B--2---:R-:W-:Y:S01]  /*162c0*/  FFMA.FTZ R238, R0, R173, R238 ;  /* 0x000000ad00ee7223 */ /* 0x004fe200000100ee */
[----:B------:R-:W-:-:S03]  /*162d0*/  ISETP.GE.AND P1, PT, R170, R48, PT ;  /* 0x00000030aa00720c */ /* 0x000fc60003f26270 */
[----:B------:R-:W-:Y:S01]  /*162e0*/  MUFU.TANH R242, R242 ;  /* 0x000000f200f27308 */ /* 0x000fe20000002400 */
[----:B------:R-:W-:Y:S01]  /*162f0*/  ISETP.GE.AND P6, PT, R214, R48, PT ;  /* 0x00000030d600720c */ /* 0x000fe20003fc6270 */
[----:B------:R-:W-:Y:S01]  /*16300*/  FFMA.FTZ R232, R0, R225, R232 ;  /* 0x000000e100e87223 */ /* 0x000fe200000100e8 */
[----:B------:R-:W-:-:S05]  /*16310*/  FSEL R58, R58, -INF , !P2 ;  /* 0xff8000003a3a7808 */ /* 0x000fca0005000000 */
[----:B------:R-:W-:Y:S01]  /*16320*/  MUFU.TANH R31, R31 ;  /* 0x0000001f001f7308 */ /* 0x000fe20000002400 */
[----:B------:R-:W-:Y:S01]  /*16330*/  ISETP.GE.AND P2, PT, R172, R48, PT ;  /* 0x00000030ac00720c */ /* 0x000fe20003f46270 */
[----:B------:R-:W-:Y:S01]  /*16340*/  FFMA.FTZ R47, R0, R237, R47 ;  /* 0x000000ed002f7223 */ /* 0x000fe2000001002f */
[----:B------:R-:W-:Y:S01]  /*16350*/  IADD3 R226, R186, 0x41, RZ ;  /* 0x00000041bae27810 */ /* 0x000fe20007ffe0ff */
[----:B------:R-:W-:Y:S01]  /*16360*/  HMMA.16816.F32.BF16 R144, R132, R18, R144 ;  /* 0x000000128490723c */ /* 0x000fe20000041890 */
[----:B------:R-:W-:-:S03]  /*16370*/  LOP3.LUT R161, R164, 0x40, R211, 0xfe, !PT ;  /* 0x00000040a4a17812 */ /* 0x000fc600078efed3 */
[----:B------:R-:W-:Y:S01]  /*16380*/  MUFU.TANH R38, R24 ;  /* 0x0000001800267308 */ /* 0x000fe20000002400 */
[----:B------:R-:W-:Y:S02]  /*16390*/  FSEL R56, R56, -INF , !P1 ;  /* 0xff80000038387808 */ /* 0x000fe40004800000 */
[C-C-:B------:R-:W-:Y:S01]  /*163a0*/  LOP3.LUT R162, R164.reuse, 0x48, R211.reuse, 0xfe, !PT ;  /* 0x00000048a4a27812 */ /* 0x140fe200078efed3 */
[C---:B----4-:R-:W-:Y:S01]  /*163b0*/  HMMA.16816.F32.BF16 R152, R124.reuse, R14, R152 ;  /* 0x0000000e7c98723c */ /* 0x050fe20000041898 */
[--C-:B------:R-:W-:Y:S01]  /*163c0*/  LOP3.LUT R160, R164, 0x50, R211.reuse, 0xfe, !PT ;  /* 0x00000050a4a07812 */ /* 0x100fe200078efed3 */
[-C--:B------:R-:W-:Y:S01]  /*163d0*/  FMUL.FTZ R8, R8, R50.reuse ;  /* 0x0000003208087220 */ /* 0x080fe20000410000 */
[----:B------:R-:W-:Y:S01]  /*163e0*/  IADD3 R128, R186, 0x49, RZ ;  /* 0x00000049ba807810 */ /* 0x000fe20007ffe0ff */
[----:B------:R-:W2:Y:S01]  /*163f0*/  MUFU.TANH R29, R27 ;  /* 0x0000001b001d7308 */ /* 0x000ea20000002400 */
[----:B------:R-:W-:Y:S01]  /*16400*/  FSEL R222, R46, -INF , !P6 ;  /* 0xff8000002ede7808 */ /* 0x000fe20007000000 */
[-C--:B------:R-:W-:Y:S01]  /*16410*/  FMUL.FTZ R9, R9, R50.reuse ;  /* 0x0000003209097220 */ /* 0x080fe20000410000 */
[-C--:B------:R-:W-:Y:S01]  /*16420*/  ISETP.GE.AND P1, PT, R166, R49.reuse, PT ;  /* 0x00000031a600720c */ /* 0x080fe20003f26270 */
[----:B------:R-:W-:Y:S01]  /*16430*/  HMMA.16816.F32.BF16 R156, R124, R12, R156 ;  /* 0x0000000c7c9c723c */ /* 0x000fe2000004189c */
[-C--:B------:R-:W-:Y:S01]  /*16440*/  FMUL.FTZ R10, R10, R50.reuse ;  /* 0x000000320a0a7220 */ /* 0x080fe20000410000 */
[----:B------:R-:W-:Y:S01]  /*16450*/  LOP3.LUT R184, R164, 0x58, R211, 0xfe, !PT ;  /* 0x00000058a4b87812 */ /* 0x000fe200078efed3 */
[----:B------:R-:W-:Y:S01]  /*16460*/  FMUL.FTZ R11, R11, R50 ;  /* 0x000000320b0b7220 */ /* 0x000fe20000410000 */
[----:B------:R-:W4:Y:S01]  /*16470*/  I2F R227, R230 ;  /* 0x000000e600e37306 */ /* 0x000f220000201400 */
[----:B------:R-:W-:Y:S01]  /*16480*/  ISETP.GE.AND P6, PT, R214, R49, PT ;  /* 0x00000031d600720c */ /* 0x000fe20003fc6270 */
[----:B-----5:R-:W-:Y:S01]  /*16490*/  FFMA.FTZ R214, R0, R173, R240 ;  /* 0x000000ad00d67223 */ /* 0x020fe200000100f0 */
[----:B------:R-:W-:Y:S01]  /*164a0*/  FSEL R173, R238, -INF , !P2 ;  /* 0xff800000eead7808 */ /* 0x000fe20005000000 */
[----:B------:R-:W-:Y:S01]  /*164b0*/  FFMA.FTZ R171, R0, R235, R236 ;  /* 0x000000eb00ab7223 */ /* 0x000fe200000100ec */
[----:B------:R-:W-:-:S02]  /*164c0*/  ISETP.GE.AND P2, PT, R218, R48, PT ;  /* 0x00000030da00720c */ /* 0x000fc40003f46270 */
[----:B------:R-:W-:Y:S01]  /*164d0*/  IADD3 R228, R186, 0x59, RZ ;  /* 0x00000059bae47810 */ /* 0x000fe20007ffe0ff */
[----:B------:R-:W5:Y:S01]  /*164e0*/  I2F R229, R226 ;  /* 0x000000e200e57306 */ /* 0x000f620000201400 */
[----:B------:R-:W-:Y:S01]  /*164f0*/  FSEL R232, R232, -INF , !P1 ;  /* 0xff800000e8e87808 */ /* 0x000fe20004800000 */
[----:B-1----:R-:W-:Y:S01]  /*16500*/  FFMA.FTZ R37, R0, R167, R37 ;  /* 0x000000a700257223 */ /* 0x002fe20000010025 */
[----:B------:R-:W-:Y:S02]  /*16510*/  ISETP.GE.AND P1, PT, R172, R49, PT ;  /* 0x00000031ac00720c */ /* 0x000fe40003f26270 */
[----:B------:R-:W-:Y:S02]  /*16520*/  IADD3 R234, R186, 0x51, RZ ;  /* 0x00000051baea7810 */ /* 0x000fe40007ffe0ff */
[----:B------:R-:W-:Y:S01]  /*16530*/  LOP3.LUT R175, R164, 0x68, R211, 0xfe, !PT ;  /* 0x00000068a4af7812 */ /* 0x000fe200078efed3 */
[----:B------:R1:W1:Y:S01]  /*16540*/  I2F R165, R161 ;  /* 0x000000a100a57306 */ /* 0x0002620000201400 */
[----:B------:R-:W-:-:S02]  /*16550*/  FSEL R224, R47, -INF , !P6 ;  /* 0xff8000002fe07808 */ /* 0x000fc40007000000 */
[--C-:B------:R-:W-:Y:S02]  /*16560*/  LOP3.LUT R182, R164, 0x60, R211.reuse, 0xfe, !PT ;  /* 0x00000060a4b67812 */ /* 0x100fe400078efed3 */
[C---:B------:R-:W-:Y:S02]  /*16570*/  IADD3 R140, R186.reuse, 0x69, RZ ;  /* 0x00000069ba8c7810 */ /* 0x040fe40007ffe0ff */
[----:B------:R-:W-:Y:S01]  /*16580*/  IADD3 R130, R186, 0x61, RZ ;  /* 0x00000061ba827810 */ /* 0x000fe20007ffe0ff */
[----:B------:R-:W-:Y:S01]  /*16590*/  MUFU.TANH R60, R60 ;  /* 0x0000003c003c7308 */ /* 0x000fe20000002400 */
[----:B------:R-:W-:Y:S02]  /*165a0*/  ISETP.GE.AND P6, PT, R168, R48, PT ;  /* 0x00000030a800720c */ /* 0x000fe40003fc6270 */
[----:B------:R-:W-:Y:S02]  /*165b0*/  IADD3 R142, R186, 0x71, RZ ;  /* 0x00000071ba8e7810 */ /* 0x000fe40007ffe0ff */
[----:B------:R-:W-:-:S02]  /*165c0*/  LOP3.LUT R178, R164, 0x70, R211, 0xfe, !PT ;  /* 0x00000070a4b27812 */ /* 0x000fc400078efed3 */
[----:B------:R-:W-:Y:S01]  /*165d0*/  LOP3.LUT R180, R164, 0x78, R211, 0xfe, !PT ;  /* 0x00000078a4b47812 */ /* 0x000fe200078efed3 */
[-C--:B------:R-:W-:Y:S01]  /*165e0*/  FMUL.FTZ R52, R52, R50.reuse ;  /* 0x0000003234347220 */ /* 0x080fe20000410000 */
[----:B------:R-:W-:Y:S01]  /*165f0*/  FSEL R171, R171, -INF , !P2 ;  /* 0xff800000abab7808 */ /* 0x000fe20005000000 */
[----:B--2---:R-:W-:Y:S01]  /*16600*/  FFMA.FTZ R29, R0, R235, R29 ;  /* 0x000000eb001d7223 */ /* 0x004fe2000001001d */
[----:B------:R-:W-:Y:S01]  /*16610*/  ISETP.GE.AND P2, PT, R218, R49, PT ;  /* 0x00000031da00720c */ /* 0x000fe20003f46270 */
[----:B------:R-:W-:Y:S01]  /*16620*/  FFMA.FTZ R218, R0, R167, R242 ;  /* 0x000000a700da7223 */ /* 0x000fe200000100f2 */
[----:B------:R-:W-:Y:S01]  /*16630*/  FSEL R214, R214, -INF , !P1 ;  /* 0xff800000d6d67808 */ /* 0x000fe20004800000 */
[----:B------:R-:W2:Y:S01]  /*16640*/  I2F R163, R162 ;  /* 0x000000a200a37306 */ /* 0x000ea20000201400 */
[----:B------:R-:W-:Y:S01]  /*16650*/  ISETP.GE.AND P1, PT, R168, R49, PT ;  /* 0x00000031a800720c */ /* 0x000fe20003f26270 */
[-C--:B----4-:R-:W-:Y:S01]  /*16660*/  FFMA.FTZ R31, R0, R227.reuse, R31 ;  /* 0x000000e3001f7223 */ /* 0x090fe2000001001f */
[----:B------:R-:W-:Y:S01]  /*16670*/  FSEL R169, R37, -INF , !P6 ;  /* 0xff80000025a97808 */ /* 0x000fe20007000000 */
[----:B------:R-:W-:Y:S01]  /*16680*/  FMUL.FTZ R32, R32, R50 ;  /* 0x0000003220207220 */ /* 0x000fe20000410000 */
[----:B------:R-:W-:Y:S01]  /*16690*/  ISETP.GE.AND P6, PT, R230, R48, PT ;  /* 0x00000030e600720c */ /* 0x000fe20003fc6270 */
[----:B------:R-:W-:Y:S01]  /*166a0*/  FMUL.FTZ R12, R136, R50 ;  /* 0x00000032880c7220 */ /* 0x000fe20000410000 */
[----:B------:R-:W-:Y:S01]  /*166b0*/  FSEL R220, R29, -INF , !P2 ;  /* 0xff8000001ddc7808 */ /* 0x000fe20005000000 */
[----:B------:R-:W-:Y:S01]  /*166c0*/  I2F R187, R160 ;  /* 0x000000a000bb7306 */ /* 0x000fe20000201400 */
[----:B------:R-:W-:Y:S01]  /*166d0*/  FSEL R218, R218, -INF , !P1 ;  /* 0xff800000dada7808 */ /* 0x000fe20004800000 */
[----:B------:R-:W-:Y:S01]  /*166e0*/  FFMA.FTZ R38, R0, R227, R38 ;  /* 0x000000e300267223 */ /* 0x000fe20000010026 */
[----:B------:R-:W-:-:S02]  /*166f0*/  ISETP.GE.AND P2, PT, R161, R48, PT ;  /* 0x00000030a100720c */ /* 0x000fc40003f46270 */
[----:B------:R-:W-:Y:S01]  /*16700*/  LOP3.LUT R183, R164, 0x20, R211, 0xfe, !PT ;  /* 0x00000020a4b77812 */ /* 0x000fe200078efed3 */
[-C--:B------:R-:W-:Y:S01]  /*16710*/  FMUL.FTZ R53, R54, R50.reuse ;  /* 0x0000003236357220 */ /* 0x080fe20000410000 */
[-C--:B------:R-:W-:Y:S01]  /*16720*/  ISETP.GE.AND P1, PT, R161, R49.reuse, PT ;  /* 0x00000031a100720c */ /* 0x080fe20003f26270 */
[----:B------:R-:W4:Y:S01]  /*16730*/  MUFU.TANH R23, R8 ;  /* 0x0000000800177308 */ /* 0x000f220000002400 */
[----:B-1----:R-:W-:Y:S01]  /*16740*/  FSEL R161, R31, -INF , !P6 ;  /* 0xff8000001fa17808 */ /* 0x002fe20007000000 */
[-C--:B------:R-:W-:Y:S01]  /*16750*/  FMUL.FTZ R33, R33, R50.reuse ;  /* 0x0000003221217220 */ /* 0x080fe20000410000 */
[----:B------:R-:W-:Y:S01]  /*16760*/  ISETP.GE.AND P6, PT, R230, R49, PT ;  /* 0x00000031e600720c */ /* 0x000fe20003fc6270 */
[-C--:B------:R-:W-:Y:S01]  /*16770*/  FMUL.FTZ R13, R137, R50.reuse ;  /* 0x00000032890d7220 */ /* 0x080fe20000410000 */
[----:B------:R-:W-:Y:S01]  /*16780*/  IADD3 R55, R186, 0x21, RZ ;  /* 0x00000021ba377810 */ /* 0x000fe20007ffe0ff */
[----:B------:R-:W-:Y:S02]  /*16790*/  FMUL.FTZ R34, R34, R50 ;  /* 0x0000003222227220 */ /* 0x000fe40000410000 */
[----:B------:R-:W-:Y:S01]  /*167a0*/  MUFU.TANH R41, R41 ;  /* 0x0000002900297308 */ /* 0x000fe20000002400 */
[----:B------:R-:W-:Y:S01]  /*167b0*/  FSEL R176, R38, -INF , !P6 ;  /* 0xff80000026b07808 */ /* 0x000fe20007000000 */
[----:B-----5:R-:W-:Y:S01]  /*167c0*/  FFMA.FTZ R167, R0, R229, R247 ;  /* 0x000000e500a77223 */ /* 0x020fe200000100f7 */
[----:B------:R-:W-:Y:S01]  /*167d0*/  LOP3.LUT R216, R164, 0x20, R211, 0xfe, !PT ;  /* 0x00000020a4d87812 */ /* 0x000fe200078efed3 */
[----:B------:R-:W-:-:S04]  /*167e0*/  DEPBAR.LE SB0, 0x0 ;  /* 0x000080000000791a */ /* 0x000fc80000000000 */
[----:B------:R-:W1:Y:S01]  /*167f0*/  I2F R129, R128 ;  /* 0x0000008000817306 */ /* 0x000e620000201400 */
[----:B------:R-:W-:Y:S01]  /*16800*/  FFMA.FTZ R39, R0, R165, R39 ;  /* 0x000000a500277223 */ /* 0x000fe20000010027 */
[----:B------:R-:W-:Y:S01]  /*16810*/  ISETP.GE.AND P6, PT, R226, R48, PT ;  /* 0x00000030e200720c */ /* 0x000fe20003fc6270 */
[----:B------:R-:W-:-:S05]  /*16820*/  FMUL.FTZ R16, R139, R50 ;  /* 0x000000328b107220 */ /* 0x000fca0000410000 */
[----:B------:R-:W-:Y:S01]  /*16830*/  MUFU.TANH R62, R9 ;  /* 0x00000009003e7308 */ /* 0x000fe20000002400 */
[----:B------:R-:W-:-:S07]  /*16840*/  FFMA.FTZ R170, R0, R165, R248 ;  /* 0x000000a500aa7223 */ /* 0x000fce00000100f8 */
[----:B------:R-:W-:Y:S01]  /*16850*/  MUFU.TANH R63, R10 ;  /* 0x0000000a003f7308 */ /* 0x000fe20000002400 */
[----:B------:R-:W-:-:S07]  /*16860*/  FSEL R167, R167, -INF , !P6 ;  /* 0xff800000a7a77808 */ /* 0x000fce0007000000 */
[----:B------:R3:W-:Y:S01]  /*16870*/  MUFU.TANH R65, R11 ;  /* 0x0000000b00417308 */ /* 0x0007e20000002400 */
[----:B------:R-:W-:-:S07]  /*16880*/  FFMA.FTZ R172, R0, R229, R246 ;  /* 0x000000e500ac7223 */ /* 0x000fce00000100f6 */
[----:B------:R-:W-:Y:S01]  /*16890*/  I2F R179, R184 ;  /* 0x000000b800b37306 */ /* 0x000fe20000201400 */
[----:B------:R-:W-:-:S07]  /*168a0*/  FSEL R168, R39, -INF , !P2 ;  /* 0xff80000027a87808 */ /* 0x000fce0005000000 */
[----:B------:R-:W5:Y:S01]  /*168b0*/  MUFU.TANH R12, R12 ;  /* 0x0000000c000c7308 */ /* 0x000f620000002400 */
[----:B---3--:R-:W-:Y:S01]  /*168c0*/  HMMA.16816.F32.BF16 R8, R124, R4, R148 ;  /* 0x000000047c08723c */ /* 0x008fe20000041894 */
[----:B------:R-:W-:Y:S01]  /*168d0*/  ISETP.GE.AND P6, PT, R226, R49, PT ;  /* 0x00000031e200720c */ /* 0x000fe20003fc6270 */
[----:B--2---:R-:W-:Y:S01]  /*168e0*/  FFMA.FTZ R165, R0, R163, R245 ;  /* 0x000000a300a57223 */ /* 0x004fe200000100f5 */
[----:B------:R-:W-:-:S04]  /*168f0*/  ISETP.GE.AND P2, PT, R162, R48, PT ;  /* 0x00000030a200720c */ /* 0x000fc80003f46270 */
[----:B------:R-:W-:Y:S01]  /*16900*/  I2F R231, R228 ;  /* 0x000000e400e77306 */ /* 0x000fe20000201400 */
[----:B------:R-:W-:Y:S01]  /*16910*/  HMMA.16816.F32.BF16 R4, R124, R6, R144 ;  /* 0x000000067c04723c */ /* 0x000fe20000041890 */
[----:B------:R-:W-:-:S06]  /*16920*/  FMUL.FTZ R29, R152, R50 ;  /* 0x00000032981d7220 */ /* 0x000fcc0000410000 */
[----:B------:R-:W2:Y:S01]  /*16930*/  MUFU.TANH R13, R13 ;  /* 0x0000000d000d7308 */ /* 0x000ea20000002400 */
[----:B------:R-:W-:Y:S01]  /*16940*/  FMUL.FTZ R14, R156, R50 ;  /* 0x000000329c0e7220 */ /* 0x000fe20000410000 */
[----:B------:R-:W-:Y:S01]  /*16950*/  FSEL R172, R172, -INF , !P6 ;  /* 0xff800000acac7808 */ /* 0x000fe20007000000 */
[----:B------:R-:W-:-:S05]  /*16960*/  FFMA.FTZ R60, R0, R163, R60 ;  /* 0x000000a3003c7223 */ /* 0x000fca000001003c */
[----:B------:R-:W3:Y:S01]  /*16970*/  I2F R233, R234 ;  /* 0x000000ea00e97306 */ /* 0x000ee20000201400 */
[----:B----4-:R-:W-:Y:S01]  /*16980*/  FFMA.FTZ R23, R0, R187, R23 ;  /* 0x000000bb00177223 */ /* 0x010fe20000010017 */
[----:B------:R-:W-:Y:S01]  /*16990*/  ISETP.GE.AND P6, PT, R160, R48, PT ;  /* 0x00000030a000720c */ /* 0x000fe20003fc6270 */
[----:B-1----:R-:W-:Y:S01]  /*169a0*/  FFMA.FTZ R163, R0, R129, R244 ;  /* 0x0000008100a37223 */ /* 0x002fe200000100f4 */
[----:B------:R-:W-:-:S04]  /*169b0*/  FSEL R165, R165, -INF , !P2 ;  /* 0xff800000a5a57808 */ /* 0x000fc80005000000 */
[----:B------:R-:W1:Y:S01]  /*169c0*/  MUFU.TANH R16, R16 ;  /* 0x0000001000107308 */ /* 0x000e620000002400 */
[----:B------:R-:W-:Y:S01]  /*169d0*/  ISETP.GE.AND P2, PT, R128, R48, PT ;  /* 0x000000308000720c */ /* 0x000fe20003f46270 */
[-C--:B------:R-:W-:Y:S02]  /*169e0*/  FMUL.FTZ R31, R153, R50.reuse ;  /* 0x00000032991f7220 */ /* 0x080fe40000410000 */
[-C--:B------:R-:W-:Y:S01]  /*169f0*/  FMUL.FTZ R15, R157, R50.reuse ;  /* 0x000000329d0f7220 */ /* 0x080fe20000410000 */
[----:B------:R-:W-:Y:S01]  /*16a00*/  FSEL R157, R23, -INF , !P6 ;  /* 0xff800000179d7808 */ /* 0x000fe20007000000 */
[----:B------:R-:W-:Y:S02]  /*16a10*/  FMUL.FTZ R17, R138, R50 ;  /* 0x000000328a117220 */ /* 0x000fe40000410000 */
[----:B------:R-:W-:Y:S01]  /*16a20*/  I2F R215, R175 ;  /* 0x000000af00d77306 */ /* 0x000fe20000201400 */
[C---:B-----5:R-:W-:Y:S01]  /*16a30*/  FFMA.FTZ R12, R0.reuse, R179, R12 ;  /* 0x000000b3000c7223 */ /* 0x060fe2000001000c */
[----:B------:R-:W-:Y:S01]  /*16a40*/  FSEL R163, R163, -INF , !P2 ;  /* 0xff800000a3a37808 */ /* 0x000fe20005000000 */
[----:B------:R-:W-:Y:S01]  /*16a50*/  FFMA.FTZ R59, R0, R129, R59 ;  /* 0x00000081003b7223 */ /* 0x000fe2000001003b */
[----:B------:R-:W-:-:S04]  /*16a60*/  ISETP.GE.AND P6, PT, R184, R48, PT ;  /* 0x00000030b800720c */ /* 0x000fc80003fc6270 */
[----:B------:R-:W4:Y:S01]  /*16a70*/  MUFU.TANH R29, R29 ;  /* 0x0000001d001d7308 */ /* 0x000f220000002400 */
[----:B------:R-:W-:Y:S01]  /*16a80*/  ISETP.GE.AND P2, PT, R128, R49, PT ;  /* 0x000000318000720c */ /* 0x000fe20003f46270 */
[----:B------:R-:W-:Y:S01]  /*16a90*/  FMUL.FTZ R18, R159, R50 ;  /* 0x000000329f127220 */ /* 0x000fe20000410000 */
[----:B------:R-:W-:-:S05]  /*16aa0*/  FSEL R153, R12, -INF , !P6 ;  /* 0xff8000000c997808 */ /* 0x000fca0007000000 */
[----:B------:R-:W-:Y:S01]  /*16ab0*/  I2F R185, R182 ;  /* 0x000000b600b97306 */ /* 0x000fe20000201400 */
[-C--:B------:R-:W-:Y:S01]  /*16ac0*/  FMUL.FTZ R19, R158, R50.reuse ;  /* 0x000000329e137220 */ /* 0x080fe20000410000 */
[----:B------:R-:W-:Y:S01]  /*16ad0*/  FSEL R166, R59, -INF , !P2 ;  /* 0xff8000003ba67808 */ /* 0x000fe20005000000 */
[----:B------:R-:W-:-:S05]  /*16ae0*/  FMUL.FTZ R38, R155, R50 ;  /* 0x000000329b267220 */ /* 0x000fca0000410000 */
[----:B------:R-:W5:Y:S01]  /*16af0*/  MUFU.TANH R14, R14 ;  /* 0x0000000e000e7308 */ /* 0x000f620000002400 */
[----:B--2---:R-:W-:Y:S01]  /*16b00*/  FFMA.FTZ R13, R0, R231, R13 ;  /* 0x000000e7000d7223 */ /* 0x004fe2000001000d */
[-C--:B------:R-:W-:Y:S01]  /*16b10*/  ISETP.GE.AND P6, PT, R228, R48.reuse, PT ;  /* 0x00000030e400720c */ /* 0x080fe20003fc6270 */
[----:B---3--:R-:W-:Y:S01]  /*16b20*/  FFMA.FTZ R62, R0, R233, R62 ;  /* 0x000000e9003e7223 */ /* 0x008fe2000001003e */
[----:B------:R-:W-:-:S04]  /*16b30*/  ISETP.GE.AND P2, PT, R234, R48, PT ;  /* 0x00000030ea00720c */ /* 0x000fc80003f46270 */
[----:B------:R-:W-:Y:S01]  /*16b40*/  I2F R141, R140 ;  /* 0x0000008c008d7306 */ /* 0x000fe20000201400 */
[-C--:B------:R-:W-:Y:S01]  /*16b50*/  FMUL.FTZ R9, R9, R50.reuse ;  /* 0x0000003209097220 */ /* 0x080fe20000410000 */
[----:B------:R-:W-:Y:S01]  /*16b60*/  FSEL R170, R170, -INF , !P1 ;  /* 0xff800000aaaa7808 */ /* 0x000fe20004800000 */
[----:B------:R-:W-:-:S05]  /*16b70*/  FMUL.FTZ R8, R8, R50 ;  /* 0x0000003208087220 */ /* 0x000fca0000410000 */
[----:B------:R-:W2:Y:S01]  /*16b80*/  MUFU.TANH R31, R31 ;  /* 0x0000001f001f7308 */ /* 0x000ea20000002400 */
[----:B------:R-:W-:Y:S01]  /*16b90*/  ISETP.GE.AND P1, PT, R162, R49, PT ;  /* 0x00000031a200720c */ /* 0x000fe20003f26270 */
[----:B------:R-:W-:Y:S01]  /*16ba0*/  FMUL.FTZ R37, R154, R50 ;  /* 0x000000329a257220 */ /* 0x000fe20000410000 */
[----:B------:R-:W-:-:S05]  /*16bb0*/  FSEL R151, R13, -INF , !P6 ;  /* 0xff8000000d977808 */ /* 0x000fca0007000000 */
[----:B------:R-:W-:Y:S01]  /*16bc0*/  I2F R131, R130 ;  /* 0x0000008200837306 */ /* 0x000fe20000201400 */
[----:B-1----:R-:W-:Y:S01]  /*16bd0*/  FFMA.FTZ R16, R0, R231, R16 ;  /* 0x000000e700107223 */ /* 0x002fe20000010010 */
[----:B------:R-:W-:-:S06]  /*16be0*/  FSEL R155, R62, -INF , !P2 ;  /* 0xff8000003e9b7808 */ /* 0x000fcc0005000000 */
[----:B------:R-:W1:Y:S01]  /*16bf0*/  MUFU.TANH R15, R15 ;  /* 0x0000000f000f7308 */ /* 0x000e620000002400 */
[----:B------:R-:W-:Y:S01]  /*16c00*/  FFMA.FTZ R65, R0, R233, R65 ;  /* 0x000000e900417223 */ /* 0x000fe20000010041 */
[----:B------:R-:W-:-:S06]  /*16c10*/  ISETP.GE.AND P6, PT, R228, R49, PT ;  /* 0x00000031e400720c */ /* 0x000fcc0003fc6270 */
[----:B------:R-:W3:Y:S01]  /*16c20*/  MUFU.TANH R17, R17 ;  /* 0x0000001100117308 */ /* 0x000ee20000002400 */
[----:B------:R-:W-:Y:S01]  /*16c30*/  ISETP.GE.AND P2, PT, R234, R49, PT ;  /* 0x00000031ea00720c */ /* 0x000fe20003f46270 */
[----:B------:R-:W-:Y:S01]  /*16c40*/  FMUL.FTZ R6, R6, R50 ;  /* 0x0000003206067220 */ /* 0x000fe20000410000 */
[----:B------:R-:W-:-:S05]  /*16c50*/  FSEL R174, R60, -INF , !P1 ;  /* 0xff8000003cae7808 */ /* 0x000fca0004800000 */
[----:B------:R-:W1:Y:S01]  /*16c60*/  MUFU.TANH R23, R38 ;  /* 0x0000002600177308 */ /* 0x000e620000002400 */
[----:B------:R-:W-:Y:S01]  /*16c70*/  ISETP.GE.AND P1, PT, R160, R49, PT ;  /* 0x00000031a000720c */ /* 0x000fe20003f26270 */
[----:B------:R-:W-:Y:S01]  /*16c80*/  FMUL.FTZ R10, R10, R50 ;  /* 0x000000320a0a7220 */ /* 0x000fe20000410000 */
[----:B------:R-:W-:-:S05]  /*16c90*/  FSEL R156, R16, -INF , !P6 ;  /* 0xff800000109c7808 */ /* 0x000fca0007000000 */
[----:B------:R-:W1:Y:S01]  /*16ca0*/  MUFU.TANH R18, R18 ;  /* 0x0000001200127308 */ /* 0x000e620000002400 */
[C---:B----4-:R-:W-:Y:S01]  /*16cb0*/  FFMA.FTZ R29, R0.reuse, R215, R29 ;  /* 0x000000d7001d7223 */ /* 0x050fe2000001001d */
[----:B------:R-:W-:Y:S01]  /*16cc0*/  FSEL R160, R65, -INF , !P2 ;  /* 0xff80000041a07808 */ /* 0x000fe20005000000 */
[----:B-----5:R-:W-:-:S05]  /*16cd0*/  FFMA.FTZ R14, R0, R185, R14 ;  /* 0x000000b9000e7223 */ /* 0x020fca000001000e */
[----:B------:R-:W4:Y:S01]  /*16ce0*/  MUFU.TANH R19, R19 ;  /* 0x0000001300137308 */ /* 0x000f220000002400 */
[-C--:B------:R-:W-:Y:S01]  /*16cf0*/  ISETP.GE.AND P6, PT, R175, R48.reuse, PT ;  /* 0x00000030af00720c */ /* 0x080fe20003fc6270 */
[----:B------:R-:W-:Y:S01]  /*16d00*/  FFMA.FTZ R63, R0, R187, R63 ;  /* 0x000000bb003f7223 */ /* 0x000fe2000001003f */
[----:B------:R-:W-:-:S05]  /*16d10*/  ISETP.GE.AND P2, PT, R182, R48, PT ;  /* 0x00000030b600720c */ /* 0x000fca0003f46270 */
[----:B------:R-:W-:Y:S01]  /*16d20*/  I2F R143, R142 ;  /* 0x0000008e008f7306 */ /* 0x000fe20000201400 */
[----:B------:R-:W-:Y:S01]  /*16d30*/  FMUL.FTZ R4, R4, R50 ;  /* 0x0000003204047220 */ /* 0x000fe20000410000 */
[----:B------:R-:W-:-:S06]  /*16d40*/  FSEL R147, R29, -INF , !P6 ;  /* 0xff8000001d937808 */ /* 0x000fcc0007000000 */
[----:B------:R-:W5:Y:S01]  /*16d50*/  MUFU.TANH R9, R9 ;  /* 0x0000000900097308 */ /* 0x000f620000002400 */
[----:B--2---:R-:W-:Y:S01]  /*16d60*/  FFMA.FTZ R31, R0, R141, R31 ;  /* 0x0000008d001f7223 */ /* 0x004fe2000001001f */
[----:B------:R-:W-:-:S06]  /*16d70*/  FSEL R149, R14, -INF , !P2 ;  /* 0xff8000000e957808 */ /* 0x000fcc0005000000 */
[----:B------:R-:W-:Y:S01]  /*16d80*/  I2F R177, R178 ;  /* 0x000000b200b17306 */ /* 0x000fe20000201400 */
[----:B-1----:R-:W-:Y:S01]  /*16d90*/  FFMA.FTZ R15, R0, R131, R15 ;  /* 0x00000083000f7223 */ /* 0x002fe2000001000f */
[----:B------:R-:W-:-:S06]  /*16da0*/  ISETP.GE.AND P6, PT, R140, R48, PT ;  /* 0x000000308c00720c */ /* 0x000fcc0003fc6270 */
[----:B------:R-:W1:Y:S01]  /*16db0*/  MUFU.TANH R8, R8 ;  /* 0x0000000800087308 */ /* 0x000e620000002400 */
[----:B------:R-:W-:Y:S01]  /*16dc0*/  FMUL.FTZ R11, R11, R50 ;  /* 0x000000320b0b7220 */ /* 0x000fe20000410000 */
[----:B------:R-:W-:-:S06]  /*16dd0*/  FSEL R162, R63, -INF , !P1 ;  /* 0xff8000003fa27808 */ /* 0x000fcc0004800000 */
[----:B------:R-:W2:Y:S01]  /*16de0*/  MUFU.TANH R37, R37 ;  /* 0x0000002500257308 */ /* 0x000ea20000002400 */
[----:B---3--:R-:W-:Y:S01]  /*16df0*/  FFMA.FTZ R17, R0, R179, R17 ;  /* 0x000000b300117223 */ /* 0x008fe20000010011 */
[----:B------:R-:W-:Y:S02]  /*16e00*/  ISETP.GE.AND P2, PT, R130, R48, PT ;  /* 0x000000308200720c */ /* 0x000fe40003f46270 */
[----:B------:R-:W-:-:S04]  /*16e10*/  ISETP.GE.AND P1, PT, R184, R49, PT ;  /* 0x00000031b800720c */ /* 0x000fc80003f26270 */
[----:B------:R-:W-:Y:S01]  /*16e20*/  I2F R181, R180 ;  /* 0x000000b400b57306 */ /* 0x000fe20000201400 */
[----:B------:R-:W-:Y:S01]  /*16e30*/  FFMA.FTZ R23, R0, R141, R23 ;  /* 0x0000008d00177223 */ /* 0x000fe20000010017 */
[----:B------:R-:W-:-:S06]  /*16e40*/  FSEL R145, R31, -INF , !P6 ;  /* 0xff8000001f917808 */ /* 0x000fcc0007000000 */
[----:B------:R-:W3:Y:S01]  /*16e50*/  MUFU.TANH R6, R6 ;  /* 0x0000000600067308 */ /* 0x000ee20000002400 */
[----:B------:R-:W-:Y:S01]  /*16e60*/  FSEL R148, R15, -INF , !P2 ;  /* 0xff8000000f947808 */ /* 0x000fe20005000000 */
[----:B------:R-:W-:Y:S01]  /*16e70*/  FFMA.FTZ R18, R0, R131, R18 ;  /* 0x0000008300127223 */ /* 0x000fe20000010012 */
[----:B------:R-:W-:-:S05]  /*16e80*/  ISETP.GE.AND P6, PT, R140, R49, PT ;  /* 0x000000318c00720c */ /* 0x000fca0003fc6270 */
[----:B------:R-:W2:Y:S01]  /*16e90*/  MUFU.TANH R10, R10 ;  /* 0x0000000a000a7308 */ /* 0x000ea20000002400 */
[----:B------:R-:W-:Y:S01]  /*16ea0*/  FSEL R158, R17, -INF , !P1 ;  /* 0xff800000119e7808 */ /* 0x000fe20004800000 */
[----:B----4-:R-:W-:Y:S01]  /*16eb0*/  FFMA.FTZ R19, R0, R185, R19 ;  /* 0x000000b900137223 */ /* 0x010fe20000010013 */
[-C--:B------:R-:W-:Y:S02]  /*16ec0*/  ISETP.GE.AND P2, PT, R130, R49.reuse, PT ;  /* 0x000000318200720c */ /* 0x080fe40003f46270 */
[----:B------:R-:W-:-:S03]  /*16ed0*/  ISETP.GE.AND P1, PT, R182, R49, PT ;  /* 0x00000031b600720c */ /* 0x000fc60003f26270 */
[----:B------:R-:W4:Y:S01]  /*16ee0*/  MUFU.TANH R4, R4 ;  /* 0x0000000400047308 */ /* 0x000f220000002400 */
[----:B------:R-:W-:Y:S01]  /*16ef0*/  FSEL R146, R23, -INF , !P6 ;  /* 0xff80000017927808 */ /* 0x000fe20007000000 */
[----:B-----5:R-:W-:Y:S01]  /*16f00*/  FFMA.FTZ R9, R0, R143, R9 ;  /* 0x0000008f00097223 */ /* 0x020fe20000010009 */
[----:B------:R-:W-:Y:S01]  /*16f10*/  FSEL R152, R18, -INF , !P2 ;  /* 0xff80000012987808 */ /* 0x000fe20005000000 */
[----:B-1----:R-:W-:-:S04]  /*16f20*/  FFMA.FTZ R8, R0, R177, R8 ;  /* 0x000000b100087223 */ /* 0x002fc80000010008 */
[----:B------:R-:W1:Y:S01]  /*16f30*/  MUFU.TANH R11, R11 ;  /* 0x0000000b000b7308 */ /* 0x000e620000002400 */
[-C--:B------:R-:W-:Y:S01]  /*16f40*/  ISETP.GE.AND P6, PT, R142, R48.reuse, PT ;  /* 0x000000308e00720c */ /* 0x080fe20003fc6270 */
[----:B--2---:R-:W-:Y:S01]  /*16f50*/  FFMA.FTZ R37, R0, R215, R37 ;  /* 0x000000d700257223 */ /* 0x004fe20000010025 */
[----:B------:R-:W-:Y:S02]  /*16f60*/  FSEL R154, R19, -INF , !P1 ;  /* 0xff800000139a7808 */ /* 0x000fe40004800000 */
[----:B------:R-:W-:Y:S02]  /*16f70*/  ISETP.GE.AND P2, PT, R178, R48, PT ;  /* 0x00000030b200720c */ /* 0x000fe40003f46270 */
[----:B------:R-:W-:Y:S01]  /*16f80*/  IADD3 R54, R186, 0x19, RZ ;  /* 0x00000019ba367810 */ /* 0x000fe20007ffe0ff */
[----:B------:R-:W-:Y:S01]  /*16f90*/  I2F R217, R183 ;  /* 0x000000b700d97306 */ /* 0x000fe20000201400 */
[----:B------:R-:W-:Y:S01]  /*16fa0*/  ISETP.GE.AND P1, PT, R175, R49, PT ;  /* 0x00000031af00720c */ /* 0x000fe20003f26270 */
[----:B---3--:R-:W-:Y:S01]  /*16fb0*/  FFMA.FTZ R6, R0, R181, R6 ;  /* 0x000000b500067223 */ /* 0x008fe20000010006 */
[----:B------:R-:W-:Y:S01]  /*16fc0*/  FSEL R129, R9, -INF , !P6 ;  /* 0xff80000009817808 */ /* 0x000fe20007000000 */
[----:B------:R-:W-:-:S04]  /*16fd0*/  FMUL.FTZ R5, R5, R50 ;  /* 0x0000003205057220 */ /* 0x000fc80000410000 */
[----:B------:R-:W-:Y:S01]  /*16fe0*/  I2F R221, R186 ;  /* 0x000000ba00dd7306 */ /* 0x000fe20000201400 */
[----:B------:R-:W-:Y:S01]  /*16ff0*/  FSEL R125, R8, -INF , !P2 ;  /* 0xff800000087d7808 */ /* 0x000fe20005000000 */
[----:B------:R-:W-:Y:S01]  /*17000*/  FFMA.FTZ R10, R0, R177, R10 ;  /* 0x000000b1000a7223 */ /* 0x000fe2000001000a */
[----:B------:R-:W-:-:S05]  /*17010*/  ISETP.GE.AND P6, PT, R180, R49, PT ;  /* 0x00000031b400720c */ /* 0x000fca0003fc6270 */
[----:B------:R-:W-:Y:S01]  /*17020*/  MUFU.TANH R52, R52 ;  /* 0x0000003400347308 */ /* 0x000fe20000002400 */
[----:B------:R-:W-:-:S07]  /*17030*/  FSEL R150, R37, -INF , !P1 ;  /* 0xff80000025967808 */ /* 0x000fce0004800000 */
[----:B------:R-:W2:Y:S01]  /*17040*/  MUFU.TANH R32, R32 ;  /* 0x0000002000207308 */ /* 0x000ea20000002400 */
[----:B------:R-:W-:Y:S02]  /*17050*/  IADD3 R24, R186, 0x79, RZ ;  /* 0x00000079ba187810 */ /* 0x000fe40007ffe0ff */
[----:B------:R-:W-:Y:S01]  /*17060*/  ISETP.GE.AND P1, PT, R178, R49, PT ;  /* 0x00000031b200720c */ /* 0x000fe20003f26270 */
[----:B------:R-:W-:Y:S01]  /*17070*/  FMUL.FTZ R7, R7, R50 ;  /* 0x0000003207077220 */ /* 0x000fe20000410000 */
[----:B------:R-:W-:-:S03]  /*17080*/  FSEL R126, R6, -INF , !P6 ;  /* 0xff800000067e7808 */ /* 0x000fc60007000000 */
[----:B------:R-:W3:Y:S01]  /*17090*/  I2F R61, R54 ;  /* 0x00000036003d7306 */ /* 0x000ee20000201400 */
[----:B------:R-:W-:Y:S01]  /*170a0*/  FMUL.FTZ R6, R35, R50 ;  /* 0x0000003223067220 */ /* 0x000fe20000410000 */
[----:B------:R-:W-:Y:S01]  /*170b0*/  FSEL R124, R10, -INF , !P1 ;  /* 0xff8000000a7c7808 */ /* 0x000fe20004800000 */
[----:B----4-:R-:W-:-:S05]  /*170c0*/  FFMA.FTZ R4, R0, R181, R4 ;  /* 0x000000b500047223 */ /* 0x010fca0000010004 */
[----:B------:R-:W-:Y:S01]  /*170d0*/  I2F R57, R55 ;  /* 0x0000003700397306 */ /* 0x000fe20000201400 */
[----:B-1----:R-:W-:Y:S01]  /*170e0*/  FFMA.FTZ R11, R0, R143, R11 ;  /* 0x0000008f000b7223 */ /* 0x002fe2000001000b */
[----:B------:R-:W-:-:S06]  /*170f0*/  ISETP.GE.AND P1, PT, R180, R48, PT ;  /* 0x00000030b400720c */ /* 0x000fcc0003f26270 */
[----:B------:R-:W1:Y:S01]  /*17100*/  MUFU.TANH R8, R33 ;  /* 0x0000002100087308 */ /* 0x000e620000002400 */
[----:B------:R-:W-:Y:S01]  /*17110*/  ISETP.GE.AND P2, PT, R142, R49, PT ;  /* 0x000000318e00720c */ /* 0x000fe20003f46270 */
[----:B--2---:R-:W-:Y:S01]  /*17120*/  FFMA.FTZ R32, R0, R217, R32 ;  /* 0x000000d900207223 */ /* 0x004fe20000010020 */
[----:B------:R-:W-:-:S05]  /*17130*/  FSEL R128, R4, -INF , !P1 ;  /* 0xff80000004807808 */ /* 0x000fca0004800000 */
[----:B------:R-:W2:Y:S01]  /*17140*/  MUFU.TANH R53, R53 ;  /* 0x0000003500357308 */ /* 0x000ea20000002400 */
[----:B------:R-:W-:Y:S01]  /*17150*/  FSEL R127, R11, -INF , !P2 ;  /* 0xff8000000b7f7808 */ /* 0x000fe20005000000 */
[----:B------:R-:W-:-:S06]  /*17160*/  FFMA.FTZ R4, R0, R221, R52 ;  /* 0x000000dd00047223 */ /* 0x000fcc0000010034 */
[----:B------:R-:W-:Y:S01]  /*17170*/  MUFU.TANH R43, R43 ;  /* 0x0000002b002b7308 */ /* 0x000fe20000002400 */
[----:B------:R-:W-:-:S07]  /*17180*/  ISETP.GE.AND P2, PT, R183, R48, PT ;  /* 0x00000030b700720c */ /* 0x000fce0003f46270 */
[----:B------:R-:W-:Y:S01]  /*17190*/  I2F R25, R24 ;  /* 0x0000001800197306 */ /* 0x000fe20000201400 */
[----:B------:R-:W-:-:S07]  /*171a0*/  ISETP.GE.AND P1, PT, R186, R48, PT ;  /* 0x00000030ba00720c */ /* 0x000fce0003f26270 */
[----:B------:R-:W-:Y:S08]  /*171b0*/  I2F R26, R54 ;  /* 0x00000036001a7306 */ /* 0x000ff00000201400 */
[----:B------:R-:W4:Y:S01]  /*171c0*/  MUFU.TANH R5, R5 ;  /* 0x0000000500057308 */ /* 0x000f220000002400 */
[----:B---3--:R-:W-:Y:S01]  /*171d0*/  FFMA.FTZ R41, R0, R61, R41 ;  /* 0x0000003d00297223 */ /* 0x008fe20000010029 */
[----:B------:R-:W-:-:S06]  /*171e0*/  FSEL R159, R32, -INF , !P2 ;  /* 0xff800000209f7808 */ /* 0x000fcc0005000000 */
[----:B------:R-:W-:Y:S01]  /*171f0*/  I2F R219, R216 ;  /* 0x000000d800db7306 */ /* 0x000fe20000201400 */
[----:B------:R-:W-:Y:S01]  /*17200*/  FSEL R4, R4, -INF , !P1 ;  /* 0xff80000004047808 */ /* 0x000fe20004800000 */
[----:B-1----:R-:W-:-:S06]  /*17210*/  FFMA.FTZ R8, R0, R57, R8 ;  /* 0x0000003900087223 */ /* 0x002fcc0000010008 */
[----:B------:R-:W-:Y:S01]  /*17220*/  I2F R27, R55 ;  /* 0x00000037001b7306 */ /* 0x000fe20000201400 */
[----:B------:R-:W-:-:S07]  /*17230*/  ISETP.GE.AND P2, PT, R54, R48, PT ;  /* 0x000000303600720c */ /* 0x000fce0003f46270 */
[----:B------:R-:W-:Y:S01]  /*17240*/  MUFU.TANH R9, R34 ;  /* 0x0000002200097308 */ /* 0x000fe20000002400 */
[----:B------:R-:W-:-:S07]  /*17250*/  ISETP.GE.AND P1, PT, R55, R48, PT ;  /* 0x000000303700720c */ /* 0x000fce0003f26270 */
[----:B------:R-:W1:Y:S08]  /*17260*/  MUFU.TANH R6, R6 ;  /* 0x0000000600067308 */ /* 0x000e700000002400 */
[----:B------:R-:W3:Y:S01]  /*17270*/  MUFU.TANH R7, R7 ;  /* 0x0000000700077308 */ /* 0x000ee20000002400 */
[----:B------:R-:W-:Y:S01]  /*17280*/  FSEL R52, R41, -INF , !P2 ;  /* 0xff80000029347808 */ /* 0x000fe20005000000 */
[----:B--2---:R-:W-:Y:S01]  /*17290*/  FFMA.FTZ R53, R0, R221, R53 ;  /* 0x000000dd00357223 */ /* 0x004fe20000010035 */
[----:B------:R-:W-:Y:S01]  /*172a0*/  FSEL R175, R8, -INF , !P1 ;  /* 0xff80000008af7808 */ /* 0x000fe20004800000 */
[----:B----4-:R-:W-:Y:S01]  /*172b0*/  FFMA.FTZ R5, R0, R25, R5 ;  /* 0x0000001900057223 */ /* 0x010fe20000010005 */
[----:B------:R-:W-:Y:S01]  /*172c0*/  ISETP.GE.AND P6, PT, R186, R49, PT ;  /* 0x00000031ba00720c */ /* 0x000fe20003fc6270 */
[----:B------:R-:W-:Y:S01]  /*172d0*/  FFMA.FTZ R26, R0, R26, R43 ;  /* 0x0000001a001a7223 */ /* 0x000fe2000001002b */
[----:B------:R-:W-:-:S02]  /*172e0*/  ISETP.GE.AND P2, PT, R24, R48, PT ;  /* 0x000000301800720c */ /* 0x000fc40003f46270 */
[----:B------:R-:W-:Y:S01]  /*172f0*/  ISETP.GE.AND P1, PT, R54, R49, PT ;  /* 0x000000313600720c */ /* 0x000fe20003f26270 */
[C---:B-1----:R-:W-:Y:S01]  /*17300*/  FFMA.FTZ R6, R0.reuse, R27, R6 ;  /* 0x0000001b00067223 */ /* 0x042fe20000010006 */
[----:B------:R-:W-:Y:S01]  /*17310*/  FSEL R8, R53, -INF , !P6 ;  /* 0xff80000035087808 */ /* 0x000fe20007000000 */
[----:B------:R-:W-:Y:S01]  /*17320*/  FFMA.FTZ R9, R0, R219, R9 ;  /* 0x000000db00097223 */ /* 0x000fe20000010009 */
[----:B------:R-:W-:Y:S02]  /*17330*/  FSEL R130, R5, -INF , !P2 ;  /* 0xff80000005827808 */ /* 0x000fe40005000000 */
[----:B------:R-:W-:Y:S01]  /*17340*/  FSEL R182, R26, -INF , !P1 ;  /* 0xff8000001ab67808 */ /* 0x000fe20004800000 */
[----:B---3--:R-:W-:Y:S01]  /*17350*/  FFMA.FTZ R7, R0, R25, R7 ;  /* 0x0000001900077223 */ /* 0x008fe20000010007 */
[----:B------:R-:W-:Y:S01]  /*17360*/  BAR.SYNC.DEFER_BLOCKING 0x0 ;  /* 0x0000000000007b1d */ /* 0x000fe20000010000 */
[-C--:B------:R-:W-:Y:S02]  /*17370*/  ISETP.GE.AND P6, PT, R216, R49.reuse, PT ;  /* 0x00000031d800720c */ /* 0x080fe40003fc6270 */
[----:B------:R-:W-:-:S02]  /*17380*/  ISETP.GE.AND P2, PT, R55, R49, PT ;  /* 0x000000313700720c */ /* 0x000fc40003f46270 */
[----:B------:R-:W-:Y:S01]  /*17390*/  ISETP.GE.AND P1, PT, R24, R49, PT ;  /* 0x000000311800720c */ /* 0x000fe20003f26270 */
[----:B------:R-:W-:Y:S01]  /*173a0*/  BSSY B1, `(.L_x_2667) ;  /* 0x00000ae000017945 */ /* 0x000fe20003800000 */
[----:B------:R-:W-:Y:S01]  /*173b0*/  IMAD.MOV.U32 R140, RZ, RZ, R120 ;  /* 0x000000ffff8c7224 */ /* 0x000fe200078e0078 */
[----:B------:R-:W-:Y:S01]  /*173c0*/  FSEL R178, R6, -INF , !P2 ;  /* 0xff80000006b27808 */ /* 0x000fe20005000000 */
[----:B------:R-:W-:Y:S01]  /*173d0*/  IMAD.MOV.U32 R141, RZ, RZ, R121 ;  /* 0x000000ffff8d7224 */ /* 0x000fe200078e0079 */
[----:B------:R-:W-:Y:S02]  /*173e0*/  FSEL R180, R9, -INF , !P6 ;  /* 0xff80000009b47808 */ /* 0x000fe40007000000 */
[----:B------:R-:W-:Y:S01]  /*173f0*/  FSEL R120, R7, -INF , !P1 ;  /* 0xff80000007787808 */ /* 0x000fe20004800000 */
[----:B------:R-:W-:Y:S05]  /*17400*/  @!P0 BRA `(.L_x_2668) ;  /* 0x00000a7000008947 */ /* 0x000fea0003800000 */
[----:B------:R-:W-:Y:S01]  /*17410*/  BSSY B0, `(.L_x_2669) ;  /* 0x0000041000007945 */ /* 0x000fe20003800000 */
[----:B------:R-:W-:Y:S05]  /*17420*/  @!P3 BRA `(.L_x_2670) ;  /* 0x000003c00000b947 */ /* 0x000fea0003800000 */
[----:B------:R-:W2:Y:S01]  /*17430*/  LD.E R13, [R118.64+0x170] ;  /* 0x00017004760d7980 */ /* 0x000ea2000c101900 */
[----:B------:R-:W-:Y:S01]  /*17440*/  IMAD.MOV.U32 R10, RZ, RZ, RZ ;  /* 0x000000ffff0a7224 */ /* 0x000fe200078e00ff */
[----:B------:R-:W-:-:S02]  /*17450*/  IABS R7, R164 ;  /* 0x000000a400077213 */ /* 0x000fc40000000000 */
[----:B------:R-:W3:Y:S01]  /*17460*/  LD.E.64 R16, [R118.64+0x20] ;  /* 0x0000200476107980 */ /* 0x000ee2000c101b00 */
        /* <DEDUP_REMOVED lines=28> */
[----:B------:R-:W-:Y:S02]  /*17630*/  ISETP.NE.AND P1, PT, R13, RZ, PT ;  /* 0x000000ff0d00720c */ /* 0x000fe40003f25270 */
[----:B------:R-:W-:-:S03]  /*17640*/  LOP3.LUT R9, RZ, R13, RZ, 0x33, !PT ;  /* 0x0000000dff097212 */ /* 0x000fc600078e33ff */
        /* <DEDUP_REMOVED lines=14> */
[-C--:B--2---:R-:W-:Y:S02]  /*17730*/  IMAD R7, R15, R13.reuse, RZ ;  /* 0x0000000d0f077224 */ /* 0x084fe400078e02ff */
[----:B------:R-:W-:-:S04]  /*17740*/  IMAD.WIDE.U32 R12, R14, R13, RZ ;  /* 0x0000000d0e0c7225 */ /* 0x000fc800078e00ff */
[----:B------:R-:W-:-:S04]  /*17750*/  IMAD R10, R14, R10, R7 ;  /* 0x0000000a0e0a7224 */ /* 0x000fc800078e0207 */
[----:B------:R-:W-:Y:S02]  /*17760*/  IMAD.IADD R13, R13, 0x1, R10 ;  /* 0x000000010d0d7824 */ /* 0x000fe400078e020a */
[----:B----4-:R-:W-:-:S04]  /*17770*/  IMAD.IADD R5, R5, 0x1, -R6 ;  /* 0x0000000105057824 */ /* 0x010fc800078e0a06 */
[----:B---3--:R-:W-:Y:S01]  /*17780*/  IMAD R7, R17, R5, RZ ;  /* 0x0000000511077224 */ /* 0x008fe200078e02ff */
[----:B------:R-:W-:Y:S01]  /*17790*/  SHF.R.S32.HI R6, RZ, 0x1f, R5 ;  /* 0x0000001fff067819 */ /* 0x000fe20000011405 */
[----:B------:R-:W-:-:S04]  /*177a0*/  IMAD.WIDE.U32 R12, R5, R16, R12 ;  /* 0x00000010050c7225 */ /* 0x000fc800078e000c */
[----:B------:R-:W-:Y:S02]  /*177b0*/  IMAD R6, R16, R6, R7 ;  /* 0x0000000610067224 */ /* 0x000fe400078e0207 */
[----:B------:R-:W-:-:S03]  /*177c0*/  IMAD.MOV.U32 R9, RZ, RZ, R12 ;  /* 0x000000ffff097224 */ /* 0x000fc600078e000c */
[----:B------:R-:W-:Y:S01]  /*177d0*/  IADD3 R10, R13, R6, RZ ;  /* 0x000000060d0a7210 */ /* 0x000fe20007ffe0ff */
[----:B------:R-:W-:Y:S05]  /*177e0*/  BRA `(.L_x_2671) ;  /* 0x0000003000007947 */ /* 0x000fea0003800000 */
.L_x_2670:
[----:B------:R-:W2:Y:S02]  /*177f0*/  LD.E R9, [R118.64+0x38] ;  /* 0x0000380476097980 */ /* 0x000ea4000c101900 */
[----:B--2---:R-:W-:-:S04]  /*17800*/  LEA R9, -R9, RZ, 0x7 ;  /* 0x000000ff09097211 */ /* 0x004fc800078e39ff */
[----:B------:R-:W-:Y:S02]  /*17810*/  SHF.R.S32.HI R10, RZ, 0x1f, R9 ;  /* 0x0000001fff0a7819 */ /* 0x000fe40000011409 */
.L_x_2671:
[----:B------:R-:W-:Y:S05]  /*17820*/  BSYNC B0 ;  /* 0x0000000000007941 */ /* 0x000fea0003800000 */
.L_x_2669:
        /* <DEDUP_REMOVED lines=29> */
[CC--:B------:R-:W-:Y:S01]  /*17a00*/  @!P2 LEA R32, P6, R5.reuse, R196.reuse, 0x1 ;  /* 0x000000c40520a211 */ /* 0x0c0fe200078c08ff */
        /* <DEDUP_REMOVED lines=71> */
.L_x_2668:
[----:B------:R-:W-:Y:S05]  /*17e80*/  BSYNC B1 ;  /* 0x0000000000017941 */ /* 0x000fea0003800000 */
.L_x_2667:
[----:B------:R-:W2:Y:S01]  /*17e90*/  LD.E R143, [R118.64+0xdc] ;  /* 0x0000dc04768f7980 */ /* 0x000ea2000c101900 */
[----:B------:R-:W-:-:S02]  /*17ea0*/  FMNMX.FTZ R5, R2, R8, !PT ;  /* 0x0000000802057209 */ /* 0x000fc40007810000 */
        /* <DEDUP_REMOVED lines=75> */
[----:B------:R-:W-:Y:S02]  /*18360*/  FSEL R5, R139, RZ, P0 ;  /* 0x000000ff8b057208 */ /* 0x000fe40000000000 */
[----:B------:R-:W-:-:S04]  /*18370*/  FSETP.NEU.FTZ.AND P1, PT, R142, -INF , PT ;  /* 0xff8000008e00780b */ /* 0x000fc80003f3d000 */
[----:B------:R-:W-:-:S05]  /*18380*/  FSEL R6, R142, RZ, P1 ;  /* 0x000000ff8e067208 */ /* 0x000fca0000800000 */
[----:B------:R-:W-:-:S04]  /*18390*/  FADD.FTZ R6, R3, -R6 ;  /* 0x8000000603067221 */ /* 0x000fc80000010000 */
[C---:B--2---:R-:W-:Y:S02]  /*183a0*/  FMUL.FTZ R144, R143.reuse, R6 ;  /* 0x000000068f907220 */ /* 0x044fe40000410000 */
[C---:B------:R-:W-:Y:S02]  /*183b0*/  FMUL.FTZ R133, R143.reuse, R139 ;  /* 0x0000008b8f857220 */ /* 0x040fe40000410000 */
[----:B------:R-:W-:Y:S02]  /*183c0*/  FMUL.FTZ R138, R143, R142 ;  /* 0x0000008e8f8a7220 */ /* 0x000fe40000410000 */
[----:B------:R-:W1:Y:S01]  /*183d0*/  MUFU.EX2 R144, R144 ;  /* 0x0000009000907308 */ /* 0x000e620000000800 */
[----:B------:R-:W-:Y:S02]  /*183e0*/  FSEL R133, R133, RZ, P0 ;  /* 0x000000ff85857208 */ /* 0x000fe40000000000 */
[----:B------:R-:W-:-:S03]  /*183f0*/  FSEL R138, R138, RZ, P1 ;  /* 0x000000ff8a8a7208 */ /* 0x000fc60000800000 */
[-CC-:B------:R-:W-:Y:S02]  /*18400*/  FFMA.FTZ R132, R30, R143.reuse, -R133.reuse ;  /* 0x0000008f1e847223 */ /* 0x180fe40000010885 */
[-CC-:B------:R-:W-:Y:S02]  /*18410*/  FFMA.FTZ R135, R28, R143.reuse, -R138.reuse ;  /* 0x0000008f1c877223 */ /* 0x180fe4000001088a */
[-C--:B------:R-:W-:Y:S01]  /*18420*/  FFMA.FTZ R131, R36, R143.reuse, -R133 ;  /* 0x0000008f24837223 */ /* 0x080fe20000010885 */
[----:B------:R-:W2:Y:S01]  /*18430*/  LDSM.16.MT88.4 R28, [R188+0xb000] ;  /* 0x00b00000bc1c783b */ /* 0x000ea20000004200 */
[----:B------:R-:W-:Y:S01]  /*18440*/  FFMA.FTZ R137, R4, R143, -R138 ;  /* 0x0000008f04897223 */ /* 0x000fe2000001088a */
[----:B------:R-:W-:Y:S01]  /*18450*/  MUFU.EX2 R132, R132 ;  /* 0x0000008400847308 */ /* 0x000fe20000000800 */
[----:B------:R-:W-:Y:S01]  /*18460*/  FADD.FTZ R4, R2, -R5 ;  /* 0x8000000502047221 */ /* 0x000fe20000010000 */
[----:B------:R-:W3:Y:S01]  /*18470*/  LDSM.16.MT88.4 R36, [R122+0xb000] ;  /* 0x00b000007a24783b */ /* 0x000ee20000004200 */
[----:B-1----:R-:W-:-:S02]  /*18480*/  FMUL.FTZ R24, R96, R144 ;  /* 0x0000009060187220 */ /* 0x002fc40000410000 */
[-CC-:B------:R-:W-:Y:S02]  /*18490*/  FFMA.FTZ R96, R44, R143.reuse, -R133.reuse ;  /* 0x0000008f2c607223 */ /* 0x180fe40000010885 */
[----:B------:R-:W1:Y:S01]  /*184a0*/  LDSM.16.MT88.4 R44, [R188+0xd000] ;  /* 0x00d00000bc2c783b */ /* 0x000e620000004200 */
[-CC-:B------:R-:W-:Y:S01]  /*184b0*/  FFMA.FTZ R134, R8, R143.reuse, -R133.reuse ;  /* 0x0000008f08867223 */ /* 0x180fe20000010885 */
[----:B------:R-:W-:Y:S01]  /*184c0*/  MUFU.EX2 R131, R131 ;  /* 0x0000008300837308 */ /* 0x000fe20000000800 */
[-C--:B------:R-:W-:Y:S02]  /*184d0*/  FFMA.FTZ R121, R22, R143.reuse, -R133 ;  /* 0x0000008f16797223 */ /* 0x080fe40000010885 */
[-CC-:B------:R-:W-:Y:S02]  /*184e0*/  FFMA.FTZ R136, R20, R143.reuse, -R138.reuse ;  /* 0x0000008f14887223 */ /* 0x180fe4000001088a */
[----:B------:R-:W-:Y:S02]  /*184f0*/  FFMA.FTZ R2, R21, R143, -R138 ;  /* 0x0000008f15027223 */ /* 0x000fe4000001088a */
[----:B------:R-:W-:Y:S01]  /*18500*/  FMUL.FTZ R9, R143, R4 ;  /* 0x000000048f097220 */ /* 0x000fe20000410000 */
[----:B------:R-:W4:Y:S01]  /*18510*/  MUFU.EX2 R134, R134 ;  /* 0x0000008600867308 */ /* 0x000f220000000800 */
[----:B------:R-:W5:Y:S01]  /*18520*/  LDSM.16.MT88.4 R20, [R122+0x9000] ;  /* 0x009000007a14783b */ /* 0x000f620000004200 */
[----:B------:R-:W-:-:S02]  /*18530*/  FMUL.FTZ R25, R97, R144 ;  /* 0x0000009061197220 */ /* 0x000fc40000410000 */
[-C--:B------:R-:W-:Y:S02]  /*18540*/  FMUL.FTZ R92, R92, R144.reuse ;  /* 0x000000905c5c7220 */ /* 0x080fe40000410000 */
[-C--:B------:R-:W-:Y:S02]  /*18550*/  FMUL.FTZ R93, R93, R144.reuse ;  /* 0x000000905d5d7220 */ /* 0x080fe40000410000 */
[----:B------:R-:W2:Y:S01]  /*18560*/  MUFU.EX2 R121, R121 ;  /* 0x0000007900797308 */ /* 0x000ea20000000800 */
[-C--:B------:R-:W-:Y:S02]  /*18570*/  FMUL.FTZ R32, R88, R144.reuse ;  /* 0x0000009058207220 */ /* 0x080fe40000410000 */
[-C--:B------:R-:W-:Y:S02]  /*18580*/  FMUL.FTZ R33, R89, R144.reuse ;  /* 0x0000009059217220 */ /* 0x080fe40000410000 */
[-C--:B------:R-:W-:Y:S02]  /*18590*/  FMUL.FTZ R84, R84, R144.reuse ;  /* 0x0000009054547220 */ /* 0x080fe40000410000 */
[----:B------:R-:W-:Y:S01]  /*185a0*/  FMUL.FTZ R85, R85, R144 ;  /* 0x0000009055557220 */ /* 0x000fe20000410000 */
[----:B------:R-:W-:Y:S01]  /*185b0*/  MUFU.EX2 R137, R137 ;  /* 0x0000008900897308 */ /* 0x000fe20000000800 */
[----:B----4-:R-:W-:Y:S01]  /*185c0*/  F2FP.BF16.PACK_AB R5, R131, R134 ;  /* 0x000000868305723e */ /* 0x010fe200000010ff */
[----:B------:R-:W-:-:S02]  /*185d0*/  FFMA.FTZ R42, R42, R143, -R133 ;  /* 0x0000008f2a2a7223 */ /* 0x000fc40000010885 */
[-CC-:B------:R-:W-:Y:S02]  /*185e0*/  FFMA.FTZ R48, R40, R143.reuse, -R138.reuse ;  /* 0x0000008f28307223 */ /* 0x180fe4000001088a */
[----:B------:R-:W-:Y:S02]  /*185f0*/  FMUL.FTZ R41, R81, R144 ;  /* 0x0000009051297220 */ /* 0x000fe40000410000 */
[----:B------:R-:W4:Y:S01]  /*18600*/  MUFU.EX2 R136, R136 ;  /* 0x0000008800887308 */ /* 0x000f220000000800 */
[----:B--2---:R-:W-:Y:S01]  /*18610*/  F2FP.BF16.PACK_AB R7, R121, R132 ;  /* 0x000000847907723e */ /* 0x004fe200000010ff */
[-C--:B------:R-:W-:Y:S02]  /*18620*/  FMUL.FTZ R40, R80, R144.reuse ;  /* 0x0000009050287220 */ /* 0x080fe40000410000 */
[----:B------:R-:W-:Y:S02]  /*18630*/  FFMA.FTZ R81, R51, R143, -R138 ;  /* 0x0000008f33517223 */ /* 0x000fe4000001088a */
[----:B------:R-:W-:-:S02]  /*18640*/  FMUL.FTZ R49, R77, R144 ;  /* 0x000000904d317220 */ /* 0x000fc40000410000 */
[----:B------:R-:W-:Y:S01]  /*18650*/  MUFU.EX2 R135, R135 ;  /* 0x0000008700877308 */ /* 0x000fe20000000800 */
[-C--:B------:R-:W-:Y:S02]  /*18660*/  FFMA.FTZ R56, R56, R143.reuse, -R138 ;  /* 0x0000008f38387223 */ /* 0x080fe4000001088a */
[----:B------:R-:W-:Y:S02]  /*18670*/  FFMA.FTZ R88, R58, R143, -R133 ;  /* 0x0000008f3a587223 */ /* 0x000fe40000010885 */
[-C--:B------:R-:W-:Y:S02]  /*18680*/  FMUL.FTZ R8, R112, R144.reuse ;  /* 0x0000009070087220 */ /* 0x080fe40000410000 */
[-C--:B------:R-:W-:Y:S01]  /*18690*/  FMUL.FTZ R16, R104, R144.reuse ;  /* 0x0000009068107220 */ /* 0x080fe20000410000 */
[----:B------:R-:W2:Y:S01]  /*186a0*/  MUFU.EX2 R2, R2 ;  /* 0x0000000200027308 */ /* 0x000ea20000000800 */
[----:B----4-:R-:W-:Y:S01]  /*186b0*/  F2FP.BF16.PACK_AB R4, R136, R137 ;  /* 0x000000898804723e */ /* 0x010fe200000010ff */
[----:B------:R-:W-:-:S02]  /*186c0*/  FMUL.FTZ R17, R105, R144 ;  /* 0x0000009069117220 */ /* 0x000fc40000410000 */
[-C--:B------:R-:W-:Y:S02]  /*186d0*/  FMUL.FTZ R108, R108, R144.reuse ;  /* 0x000000906c6c7220 */ /* 0x080fe40000410000 */
[-C--:B------:R-:W-:Y:S02]  /*186e0*/  FMUL.FTZ R109, R109, R144.reuse ;  /* 0x000000906d6d7220 */ /* 0x080fe40000410000 */
[----:B------:R-:W4:Y:S01]  /*186f0*/  MUFU.EX2 R3, R9 ;  /* 0x0000000900037308 */ /* 0x000f220000000800 */
[-C--:B------:R-:W-:Y:S02]  /*18700*/  FMUL.FTZ R100, R100, R144.reuse ;  /* 0x0000009064647220 */ /* 0x080fe40000410000 */
[-C--:B------:R-:W-:Y:S02]  /*18710*/  FMUL.FTZ R101, R101, R144.reuse ;  /* 0x0000009065657220 */ /* 0x080fe40000410000 */
[-C--:B------:R-:W-:Y:S02]  /*18720*/  FMUL.FTZ R53, R73, R144.reuse ;  /* 0x0000009049357220 */ /* 0x080fe40000410000 */
[-C--:B------:R-:W-:Y:S01]  /*18730*/  FMUL.FTZ R68, R68, R144.reuse ;  /* 0x0000009044447220 */ /* 0x080fe20000410000 */
[----:B--2---:R-:W-:Y:S01]  /*18740*/  F2FP.BF16.PACK_AB R6, R2, R135 ;  /* 0x000000870206723e */ /* 0x004fe200000010ff */
[----:B------:R2:W-:Y:S01]  /*18750*/  MUFU.EX2 R77, R56 ;  /* 0x00000038004d7308 */ /* 0x0005e20000000800 */
[----:B------:R-:W-:-:S02]  /*18760*/  FMUL.FTZ R69, R69, R144 ;  /* 0x0000009045457220 */ /* 0x000fc40000410000 */
[-CC-:B------:R-:W-:Y:S02]  /*18770*/  FFMA.FTZ R80, R232, R143.reuse, -R133.reuse ;  /* 0x0000008fe8507223 */ /* 0x180fe40000010885 */
[----:B------:R-:W-:Y:S02]  /*18780*/  FFMA.FTZ R89, R224, R143, -R133 ;  /* 0x0000008fe0597223 */ /* 0x000fe40000010885 */
[-C--:B----4-:R-:W-:Y:S01]  /*18790*/  FMUL.FTZ R26, R98, R3.reuse ;  /* 0x00000003621a7220 */ /* 0x090fe20000410000 */
[----:B------:R-:W-:Y:S01]  /*187a0*/  MUFU.EX2 R96, R96 ;  /* 0x0000006000607308 */ /* 0x000fe20000000800 */
[-C--:B------:R-:W-:Y:S02]  /*187b0*/  FMUL.FTZ R27, R99, R3.reuse ;  /* 0x00000003631b7220 */ /* 0x080fe40000410000 */
[-C--:B------:R-:W-:Y:S02]  /*187c0*/  FMUL.FTZ R94, R94, R3.reuse ;  /* 0x000000035e5e7220 */ /* 0x080fe40000410000 */
[----:B------:R-:W-:-:S02]  /*187d0*/  FMUL.FTZ R95, R95, R3 ;  /* 0x000000035f5f7220 */ /* 0x000fc40000410000 */
[-C--:B------:R-:W-:Y:S01]  /*187e0*/  FMUL.FTZ R34, R90, R3.reuse ;  /* 0x000000035a227220 */ /* 0x080fe20000410000 */
[C---:B------:R-:W-:Y:S01]  /*187f0*/  HMMA.16816.F32.BF16 R24, R4.reuse, R28, R24 ;  /* 0x0000001c0418723c */ /* 0x040fe20000041818 */
[-C--:B------:R-:W-:Y:S01]  /*18800*/  FMUL.FTZ R35, R91, R3.reuse ;  /* 0x000000035b237220 */ /* 0x080fe20000410000 */
[----:B--2---:R-:W-:Y:S01]  /*18810*/  LDSM.16.MT88.4 R56, [R188+0xb400] ;  /* 0x00b40000bc38783b */ /* 0x004fe20000004200 */
[-C--:B------:R-:W-:Y:S01]  /*18820*/  FMUL.FTZ R86, R86, R3.reuse ;  /* 0x0000000356567220 */ /* 0x080fe20000410000 */
[----:B------:R-:W-:Y:S01]  /*18830*/  MUFU.EX2 R88, R88 ;  /* 0x0000005800587308 */ /* 0x000fe20000000800 */
[-C--:B------:R-:W-:Y:S02]  /*18840*/  FMUL.FTZ R87, R87, R3.reuse ;  /* 0x0000000357577220 */ /* 0x080fe40000410000 */
[-C--:B------:R-:W-:Y:S01]  /*18850*/  FMUL.FTZ R43, R83, R3.reuse ;  /* 0x00000003532b7220 */ /* 0x080fe20000410000 */
[----:B------:R-:W-:Y:S01]  /*18860*/  HMMA.16816.F32.BF16 R28, R4, R30, R92 ;  /* 0x0000001e041c723c */ /* 0x000fe2000004185c */
[----:B------:R-:W-:-:S02]  /*18870*/  FMUL.FTZ R50, R78, R3 ;  /* 0x000000034e327220 */ /* 0x000fc40000410000 */
[-C--:B------:R-:W-:Y:S01]  /*18880*/  FMUL.FTZ R51, R79, R3.reuse ;  /* 0x000000034f337220 */ /* 0x080fe20000410000 */
[----:B------:R2:W-:Y:S01]  /*18890*/  MUFU.EX2 R93, R42 ;  /* 0x0000002a005d7308 */ /* 0x0005e20000000800 */
[-C--:B------:R-:W-:Y:S02]  /*188a0*/  FMUL.FTZ R10, R114, R3.reuse ;  /* 0x00000003720a7220 */ /* 0x080fe40000410000 */
[-C--:B------:R-:W-:Y:S01]  /*188b0*/  FMUL.FTZ R11, R115, R3.reuse ;  /* 0x00000003730b7220 */ /* 0x080fe20000410000 */
[----:B---3--:R-:W-:Y:S01]  /*188c0*/  HMMA.16816.F32.BF16 R32, R4, R36, R32 ;  /* 0x000000240420723c */ /* 0x008fe20000041820 */
[----:B------:R-:W-:Y:S02]  /*188d0*/  FMUL.FTZ R9, R113, R144 ;  /* 0x0000009071097220 */ /* 0x000fe40000410000 */
[-C--:B------:R-:W-:Y:S01]  /*188e0*/  FMUL.FTZ R18, R106, R3.reuse ;  /* 0x000000036a127220 */ /* 0x080fe20000410000 */
[----:B------:R-:W-:Y:S01]  /*188f0*/  MUFU.EX2 R81, R81 ;  /* 0x0000005100517308 */ /* 0x000fe20000000800 */
[----:B------:R-:W-:-:S02]  /*18900*/  FMUL.FTZ R19, R107, R3 ;  /* 0x000000036b137220 */ /* 0x000fc40000410000 */
[-C--:B------:R-:W-:Y:S01]  /*18910*/  FMUL.FTZ R110, R110, R3.reuse ;  /* 0x000000036e6e7220 */ /* 0x080fe20000410000 */
[C---:B------:R-:W-:Y:S01]  /*18920*/  HMMA.16816.F32.BF16 R36, R4.reuse, R38, R84 ;  /* 0x000000260424723c */ /* 0x040fe20000041854 */
[-C--:B------:R-:W-:Y:S02]  /*18930*/  FMUL.FTZ R111, R111, R3.reuse ;  /* 0x000000036f6f7220 */ /* 0x080fe40000410000 */
[-C--:B------:R-:W-:Y:S01]  /*18940*/  FMUL.FTZ R102, R102, R3.reuse ;  /* 0x0000000366667220 */ /* 0x080fe20000410000 */
[----:B------:R3:W4:Y:S01]  /*18950*/  MUFU.EX2 R84, R48 ;  /* 0x0000003000547308 */ /* 0x0007220000000800 */
[-C--:B--2---:R-:W-:Y:S02]  /*18960*/  FMUL.FTZ R42, R82, R3.reuse ;  /* 0x00000003522a7220 */ /* 0x084fe40000410000 */
[----:B------:R-:W-:Y:S01]  /*18970*/  FMUL.FTZ R103, R103, R3 ;  /* 0x0000000367677220 */ /* 0x000fe20000410000 */
[----:B------:R-:W-:Y:S01]  /*18980*/  HMMA.16816.F32.BF16 R8, R4, R12, R8 ;  /* 0x0000000c0408723c */ /* 0x000fe20000041808 */
[----:B------:R-:W-:-:S02]  /*18990*/  FFMA.FTZ R79, R182, R143, -R133 ;  /* 0x0000008fb64f7223 */ /* 0x000fc40000010885 */
[-C--:B------:R-:W-:Y:S01]  /*189a0*/  FMUL.FTZ R54, R74, R3.reuse ;  /* 0x000000034a367220 */ /* 0x080fe20000410000 */
[----:B------:R-:W-:Y:S01]  /*189b0*/  MUFU.EX2 R80, R80 ;  /* 0x0000005000507308 */ /* 0x000fe20000000800 */
[-C--:B------:R-:W-:Y:S02]  /*189c0*/  FMUL.FTZ R55, R75, R3.reuse ;  /* 0x000000034b377220 */ /* 0x080fe40000410000 */
[-C--:B------:R-:W-:Y:S01]  /*189d0*/  FMUL.FTZ R70, R70, R3.reuse ;  /* 0x0000000346467220 */ /* 0x080fe20000410000 */
[----:B-1----:R-:W-:Y:S01]  /*189e0*/  HMMA.16816.F32.BF16 R40, R4, R44, R40 ;  /* 0x0000002c0428723c */ /* 0x002fe20000041828 */
[----:B------:R-:W-:Y:S02]  /*189f0*/  FMUL.FTZ R71, R71, R3 ;  /* 0x0000000347477220 */ /* 0x000fe40000410000 */
[----:B------:R-:W-:Y:S01]  /*18a00*/  FFMA.FTZ R78, R180, R143, -R133 ;  /* 0x0000008fb44e7223 */ /* 0x000fe20000010885 */
[----:B------:R-:W-:Y:S01]  /*18a10*/  MUFU.EX2 R79, R79 ;  /* 0x0000004f004f7308 */ /* 0x000fe20000000800 */
[----:B---3--:R-:W-:-:S02]  /*18a20*/  FMUL.FTZ R48, R76, R144 ;  /* 0x000000904c307220 */ /* 0x008fc40000410000 */
[-CC-:B------:R-:W-:Y:S01]  /*18a30*/  FFMA.FTZ R76, R52, R143.reuse, -R138.reuse ;  /* 0x0000008f344c7223 */ /* 0x180fe2000001088a */
[C---:B-----5:R-:W-:Y:S01]  /*18a40*/  HMMA.16816.F32.BF16 R16, R4.reuse, R20, R16 ;  /* 0x000000140410723c */ /* 0x060fe20000041810 */
[----:B------:R-:W-:Y:S02]  /*18a50*/  FMUL.FTZ R52, R72, R144 ;  /* 0x0000009048347220 */ /* 0x000fe40000410000 */
[-C--:B------:R-:W-:Y:S01]  /*18a60*/  FFMA.FTZ R83, R178, R143.reuse, -R133 ;  /* 0x0000008fb2537223 */ /* 0x080fe20000010885 */
[----:B------:R-:W-:Y:S01]  /*18a70*/  MUFU.EX2 R78, R78 ;  /* 0x0000004e004e7308 */ /* 0x000fe20000000800 */
[-CC-:B------:R-:W-:Y:S01]  /*18a80*/  FFMA.FTZ R82, R159, R143.reuse, -R138.reuse ;  /* 0x0000008f9f527223 */ /* 0x180fe2000001088a */
[----:B------:R-:W-:Y:S01]  /*18a90*/  LDSM.16.MT88.4 R72, [R122+0x9800] ;  /* 0x009800007a48783b */ /* 0x000fe20000004200 */
[-CC-:B------:R-:W-:Y:S01]  /*18aa0*/  FFMA.FTZ R85, R175, R143.reuse, -R138.reuse ;  /* 0x0000008faf557223 */ /* 0x180fe2000001088a */
[----:B------:R-:W-:Y:S01]  /*18ab0*/  HMMA.16816.F32.BF16 R44, R4, R46, R48 ;  /* 0x0000002e042c723c */ /* 0x000fe20000041830 */
[-CC-:B------:R-:W-:Y:S01]  /*18ac0*/  FFMA.FTZ R86, R223, R143.reuse, -R138.reuse ;  /* 0x0000008fdf567223 */ /* 0x180fe2000001088a */
[----:B------:R-:W1:Y:S01]  /*18ad0*/  LDSM.16.MT88.4 R48, [R122+0x9400] ;  /* 0x009400007a30783b */ /* 0x000e620000004200 */
[-CC-:B------:R-:W-:Y:S01]  /*18ae0*/  FFMA.FTZ R87, R222, R143.reuse, -R138.reuse ;  /* 0x0000008fde577223 */ /* 0x180fe2000001088a */
[----:B------:R-:W2:Y:S01]  /*18af0*/  MUFU.EX2 R76, R76 ;  /* 0x0000004c004c7308 */ /* 0x000ea20000000800 */
[----:B------:R-:W-:-:S02]  /*18b00*/  FFMA.FTZ R164, R161, R143, -R138 ;  /* 0x0000008fa1a47223 */ /* 0x000fc4000001088a */
[-CC-:B------:R-:W-:Y:S01]  /*18b10*/  FFMA.FTZ R90, R214, R143.reuse, -R133.reuse ;  /* 0x0000008fd65a7223 */ /* 0x180fe20000010885 */
[C---:B------:R-:W-:Y:S01]  /*18b20*/  HMMA.16816.F32.BF16 R12, R4.reuse, R14, R108 ;  /* 0x0000000e040c723c */ /* 0x040fe2000004186c */
[-CC-:B------:R-:W-:Y:S01]  /*18b30*/  FFMA.FTZ R91, R220, R143.reuse, -R133.reuse ;  /* 0x0000008fdc5b7223 */ /* 0x180fe20000010885 */
[----:B------:R-:W-:Y:S01]  /*18b40*/  LDSM.16.MT88.4 R108, [R188+0xac00] ;  /* 0x00ac0000bc6c783b */ /* 0x000fe20000004200 */
[-CC-:B------:R-:W-:Y:S01]  /*18b50*/  FFMA.FTZ R92, R218, R143.reuse, -R133.reuse ;  /* 0x0000008fda5c7223 */ /* 0x180fe20000010885 */
[----:B------:R-:W-:Y:S01]  /*18b60*/  MUFU.EX2 R83, R83 ;  /* 0x0000005300537308 */ /* 0x000fe20000000800 */
[-CC-:B------:R-:W-:Y:S02]  /*18b70*/  FFMA.FTZ R94, R173, R143.reuse, -R138.reuse ;  /* 0x0000008fad5e7223 */ /* 0x180fe4000001088a */
[-CC-:B------:R-:W-:Y:S01]  /*18b80*/  FFMA.FTZ R95, R171, R143.reuse, -R138.reuse ;  /* 0x0000008fab5f7223 */ /* 0x180fe2000001088a */
[----:B------:R-:W-:Y:S01]  /*18b90*/  HMMA.16816.F32.BF16 R20, R4, R22, R100 ;  /* 0x000000160414723c */ /* 0x000fe20000041864 */
[-C--:B------:R-:W-:Y:S01]  /*18ba0*/  FFMA.FTZ R159, R169, R143.reuse, -R138 ;  /* 0x0000008fa99f7223 */ /* 0x080fe2000001088a */
[----:B------:R-:W-:Y:S01]  /*18bb0*/  LDSM.16.MT88.4 R100, [R122+0xac00] ;  /* 0x00ac00007a64783b */ /* 0x000fe20000004200 */
[-CC-:B------:R-:W-:Y:S01]  /*18bc0*/  FFMA.FTZ R161, R176, R143.reuse, -R133.reuse ;  /* 0x0000008fb0a17223 */ /* 0x180fe20000010885 */
[----:B------:R-:W-:Y:S01]  /*18bd0*/  MUFU.EX2 R82, R82 ;  /* 0x0000005200527308 */ /* 0x000fe20000000800 */
[----:B------:R-:W-:-:S02]  /*18be0*/  FFMA.FTZ R169, R170, R143, -R133 ;  /* 0x0000008faaa97223 */ /* 0x000fc40000010885 */
[-CC-:B------:R-:W-:Y:S01]  /*18bf0*/  FFMA.FTZ R170, R172, R143.reuse, -R133.reuse ;  /* 0x0000008facaa7223 */ /* 0x180fe20000010885 */
[C---:B------:R-:W-:Y:S01]  /*18c00*/  HMMA.16816.F32.BF16 R52, R4.reuse, R60, R52 ;  /* 0x0000003c0434723c */ /* 0x040fe20000041834 */
[-C--:B------:R-:W-:Y:S02]  /*18c10*/  FFMA.FTZ R171, R174, R143.reuse, -R133 ;  /* 0x0000008faeab7223 */ /* 0x080fe40000010885 */
[-CC-:B------:R-:W-:Y:S01]  /*18c20*/  FFMA.FTZ R168, R168, R143.reuse, -R138.reuse ;  /* 0x0000008fa8a87223 */ /* 0x180fe2000001088a */
[----:B------:R-:W3:Y:S01]  /*18c30*/  MUFU.EX2 R85, R85 ;  /* 0x0000005500557308 */ /* 0x000ee20000000800 */
[-CC-:B------:R-:W-:Y:S02]  /*18c40*/  FFMA.FTZ R167, R167, R143.reuse, -R138.reuse ;  /* 0x0000008fa7a77223 */ /* 0x180fe4000001088a */
[----:B----4-:R-:W-:Y:S01]  /*18c50*/  F2FP.BF16.PACK_AB R60, R81, R84 ;  /* 0x00000054513c723e */ /* 0x010fe200000010ff */
[----:B------:R-:W-:Y:S01]  /*18c60*/  HMMA.16816.F32.BF16 R4, R4, R62, R68 ;  /* 0x0000003e0404723c */ /* 0x000fe20000041844 */
[----:B------:R-:W-:Y:S01]  /*18c70*/  F2FP.BF16.PACK_AB R61, R93, R96 ;  /* 0x000000605d3d723e */ /* 0x000fe200000010ff */
[----:B------:R-:W4:Y:S01]  /*18c80*/  LDSM.16.MT88.4 R68, [R188+0xd400] ;  /* 0x00d40000bc44783b */ /* 0x000f220000004200 */
[-CC-:B------:R-:W-:Y:S01]  /*18c90*/  FFMA.FTZ R165, R165, R143.reuse, -R138.reuse ;  /* 0x0000008fa5a57223 */ /* 0x180fe2000001088a */
[----:B------:R-:W-:Y:S01]  /*18ca0*/  MUFU.EX2 R86, R86 ;  /* 0x0000005600567308 */ /* 0x000fe20000000800 */
[----:B------:R-:W-:-:S02]  /*18cb0*/  FFMA.FTZ R172, R163, R143, -R138 ;  /* 0x0000008fa3ac7223 */ /* 0x000fc4000001088a */
[----:B--2---:R-:W-:Y:S01]  /*18cc0*/  F2FP.BF16.PACK_AB R62, R76, R77 ;  /* 0x0000004d4c3e723e */ /* 0x004fe200000010ff */
[-CC-:B------:R-:W-:Y:S01]  /*18cd0*/  FFMA.FTZ R166, R166, R143.reuse, -R133.reuse ;  /* 0x0000008fa6a67223 */ /* 0x180fe20000010885 */
[----:B------:R-:W-:Y:S01]  /*18ce0*/  F2FP.BF16.PACK_AB R63, R79, R88 ;  /* 0x000000584f3f723e */ /* 0x000fe200000010ff */
[-CC-:B------:R-:W-:Y:S02]  /*18cf0*/  FFMA.FTZ R163, R160, R143.reuse, -R133.reuse ;  /* 0x0000008fa0a37223 */ /* 0x180fe40000010885 */
[----:B------:R-:W2:Y:S01]  /*18d00*/  MUFU.EX2 R87, R87 ;  /* 0x0000005700577308 */ /* 0x000ea20000000800 */
[-C--:B------:R-:W-:Y:S02]  /*18d10*/  FFMA.FTZ R174, R151, R143.reuse, -R138 ;  /* 0x0000008f97ae7223 */ /* 0x080fe4000001088a */
[-CC-:B------:R-:W-:Y:S01]  /*18d20*/  FFMA.FTZ R162, R162, R143.reuse, -R133.reuse ;  /* 0x0000008fa2a27223 */ /* 0x180fe20000010885 */
[----:B------:R-:W-:Y:S01]  /*18d30*/  HMMA.16816.F32.BF16 R8, R60, R64, R8 ;  /* 0x000000403c08723c */ /* 0x000fe20000041808 */
[----:B------:R-:W-:-:S02]  /*18d40*/  FFMA.FTZ R158, R158, R143, -R133 ;  /* 0x0000008f9e9e7223 */ /* 0x000fc40000010885 */
[-CC-:B------:R-:W-:Y:S01]  /*18d50*/  FFMA.FTZ R157, R157, R143.reuse, -R138.reuse ;  /* 0x0000008f9d9d7223 */ /* 0x180fe2000001088a */
[----:B------:R-:W5:Y:S01]  /*18d60*/  MUFU.EX2 R89, R89 ;  /* 0x0000005900597308 */ /* 0x000f620000000800 */
[-CC-:B------:R-:W-:Y:S02]  /*18d70*/  FFMA.FTZ R160, R155, R143.reuse, -R138.reuse ;  /* 0x0000008f9ba07223 */ /* 0x180fe4000001088a */
[-C--:B------:R-:W-:Y:S01]  /*18d80*/  FFMA.FTZ R153, R153, R143.reuse, -R138 ;  /* 0x0000008f99997223 */ /* 0x080fe2000001088a */
[----:B------:R-:W-:Y:S01]  /*18d90*/  HMMA.16816.F32.BF16 R12, R60, R66, R12 ;  /* 0x000000423c0c723c */ /* 0x000fe2000004180c */
[----:B------:R-:W2:Y:S01]  /*18da0*/  LDSM.16.MT88.4 R64, [R122+0xb400] ;  /* 0x00b400007a40783b */ /* 0x000ea20000004200 */
[----:B------:R-:W-:Y:S02]  /*18db0*/  FFMA.FTZ R151, R156, R143, -R133 ;  /* 0x0000008f9c977223 */ /* 0x000fe40000010885 */
[----:B------:R-:W-:Y:S01]  /*18dc0*/  MUFU.EX2 R90, R90 ;  /* 0x0000005a005a7308 */ /* 0x000fe20000000800 */
[----:B------:R-:W-:-:S02]  /*18dd0*/  FFMA.FTZ R134, R213, R3, R134 ;  /* 0x00000003d5867223 */ /* 0x000fc40000010086 */
[----:B------:R-:W-:Y:S01]  /*18de0*/  FFMA.FTZ R137, R212, R144, R137 ;  /* 0x00000090d4897223 */ /* 0x000fe20000010089 */
[C---:B-1----:R-:W-:Y:S01]  /*18df0*/  HMMA.16816.F32.BF16 R16, R60.reuse, R48, R16 ;  /* 0x000000303c10723c */ /* 0x042fe20000041810 */
[-CC-:B------:R-:W-:Y:S02]  /*18e00*/  FFMA.FTZ R155, R152, R143.reuse, -R133.reuse ;  /* 0x0000008f989b7223 */ /* 0x180fe40000010885 */
[-CC-:B------:R-:W-:Y:S01]  /*18e10*/  FFMA.FTZ R152, R145, R143.reuse, -R138.reuse ;  /* 0x0000008f91987223 */ /* 0x180fe2000001088a */
[----:B------:R-:W-:Y:S01]  /*18e20*/  MUFU.EX2 R91, R91 ;  /* 0x0000005b005b7308 */ /* 0x000fe20000000800 */
[-CC-:B------:R-:W-:Y:S02]  /*18e30*/  FFMA.FTZ R154, R154, R143.reuse, -R133.reuse ;  /* 0x0000008f9a9a7223 */ /* 0x180fe40000010885 */
[-C--:B------:R-:W-:Y:S01]  /*18e40*/  FFMA.FTZ R150, R150, R143.reuse, -R133 ;  /* 0x0000008f96967223 */ /* 0x080fe20000010885 */
[----:B------:R-:W-:Y:S01]  /*18e50*/  HMMA.16816.F32.BF16 R20, R60, R50, R20 ;  /* 0x000000323c14723c */ /* 0x000fe20000041814 */
[----:B------:R-:W1:Y:S01]  /*18e60*/  LDSM.16.MT88.4 R48, [R122+0xd400] ;  /* 0x00d400007a30783b */ /* 0x000e620000004200 */
[----:B------:R-:W-:-:S02]  /*18e70*/  FFMA.FTZ R149, R149, R143, -R138 ;  /* 0x0000008f95957223 */ /* 0x000fc4000001088a */
[----:B------:R-:W-:Y:S01]  /*18e80*/  MUFU.EX2 R92, R92 ;  /* 0x0000005c005c7308 */ /* 0x000fe20000000800 */
[-CC-:B------:R-:W-:Y:S02]  /*18e90*/  FFMA.FTZ R148, R148, R143.reuse, -R138.reuse ;  /* 0x0000008f94947223 */ /* 0x180fe4000001088a */
[-C--:B------:R-:W-:Y:S01]  /*18ea0*/  FFMA.FTZ R147, R147, R143.reuse, -R138 ;  /* 0x0000008f93937223 */ /* 0x080fe2000001088a */
[C---:B------:R-:W-:Y:S01]  /*18eb0*/  HMMA.16816.F32.BF16 R24, R60.reuse, R56, R24 ;  /* 0x000000383c18723c */ /* 0x040fe20000041818 */
[----:B------:R-:W-:Y:S02]  /*18ec0*/  FFMA.FTZ R145, R146, R143, -R133 ;  /* 0x0000008f92917223 */ /* 0x000fe40000010885 */
[----:B------:R-:W-:Y:S01]  /*18ed0*/  FADD.FTZ R131, R131, R134 ;  /* 0x0000008683837221 */ /* 0x000fe20000010000 */
[----:B------:R-:W1:Y:S01]  /*18ee0*/  MUFU.EX2 R94, R94 ;  /* 0x0000005e005e7308 */ /* 0x000e620000000800 */
[----:B------:R-:W-:Y:S02]  /*18ef0*/  FADD.FTZ R136, R136, R137 ;  /* 0x0000008988887221 */ /* 0x000fe40000010000 */
[----:B------:R-:W-:Y:S01]  /*18f00*/  FADD.FTZ R132, R132, R131 ;  /* 0x0000008384847221 */ /* 0x000fe20000010000 */
[----:B------:R-:W-:Y:S01]  /*18f10*/  HMMA.16816.F32.BF16 R28, R60, R58, R28 ;  /* 0x0000003a3c1c723c */ /* 0x000fe2000004181c */
[----:B------:R-:W5:Y:S01]  /*18f20*/  LDSM.16.MT88.4 R56, [R188+0x9800] ;  /* 0x00980000bc38783b */ /* 0x000f620000004200 */
[----:B------:R-:W-:-:S02]  /*18f30*/  FADD.FTZ R3, R135, R136 ;  /* 0x0000008887037221 */ /* 0x000fc40000010000 */
[----:B------:R-:W1:Y:S01]  /*18f40*/  MUFU.EX2 R95, R95 ;  /* 0x0000005f005f7308 */ /* 0x000e620000000800 */
[----:B------:R-:W-:Y:S02]  /*18f50*/  FADD.FTZ R121, R121, R132 ;  /* 0x0000008479797221 */ /* 0x000fe40000010000 */
[----:B------:R-:W-:Y:S01]  /*18f60*/  FADD.FTZ R3, R2, R3 ;  /* 0x0000000302037221 */ /* 0x000fe20000010000 */
[C---:B----4-:R-:W-:Y:S01]  /*18f70*/  HMMA.16816.F32.BF16 R40, R60.reuse, R68, R40 ;  /* 0x000000443c28723c */ /* 0x050fe20000041828 */
[----:B------:R-:W-:Y:S02]  /*18f80*/  FADD.FTZ R96, R96, R121 ;  /* 0x0000007960607221 */ /* 0x000fe40000010000 */
[----:B------:R-:W-:Y:S01]  /*18f90*/  FADD.FTZ R2, R84, R3 ;  /* 0x0000000354027221 */ /* 0x000fe20000010000 */
[----:B------:R-:W4:Y:S01]  /*18fa0*/  MUFU.EX2 R159, R159 ;  /* 0x0000009f009f7308 */ /* 0x000f220000000800 */
[----:B------:R-:W-:Y:S02]  /*18fb0*/  FADD.FTZ R93, R93, R96 ;  /* 0x000000605d5d7221 */ /* 0x000fe40000010000 */
[----:B------:R-:W-:Y:S01]  /*18fc0*/  FADD.FTZ R2, R81, R2 ;  /* 0x0000000251027221 */ /* 0x000fe20000010000 */
[----:B--2---:R-:W-:Y:S01]  /*18fd0*/  HMMA.16816.F32.BF16 R32, R60, R64, R32 ;  /* 0x000000403c20723c */ /* 0x004fe20000041820 */
[----:B------:R-:W-:-:S02]  /*18fe0*/  FADD.FTZ R88, R88, R93 ;  /* 0x0000005d58587221 */ /* 0x000fc40000010000 */
[----:B------:R-:W-:Y:S01]  /*18ff0*/  FADD.FTZ R3, R77, R2 ;  /* 0x000000024d037221 */ /* 0x000fe20000010000 */
[----:B------:R-:W2:Y:S01]  /*19000*/  MUFU.EX2 R164, R164 ;  /* 0x000000a400a47308 */ /* 0x000ea20000000800 */
[----:B------:R-:W-:Y:S02]  /*19010*/  FADD.FTZ R79, R79, R88 ;  /* 0x000000584f4f7221 */ /* 0x000fe40000010000 */
[----:B------:R-:W-:Y:S01]  /*19020*/  FADD.FTZ R3, R76, R3 ;  /* 0x000000034c037221 */ /* 0x000fe20000010000 */
[----:B------:R-:W-:Y:S01]  /*19030*/  HMMA.16816.F32.BF16 R36, R60, R66, R36 ;  /* 0x000000423c24723c */ /* 0x000fe20000041824 */
[----:B------:R-:W2:Y:S01]  /*19040*/  LDSM.16.MT88.4 R64, [R188+0xb800] ;  /* 0x00b80000bc40783b */ /* 0x000ea20000004200 */
[-CC-:B------:R-:W-:Y:S02]  /*19050*/  FFMA.FTZ R124, R124, R143.reuse, -R133.reuse ;  /* 0x0000008f7c7c7223 */ /* 0x180fe40000010885 */
[----:B------:R-:W2:Y:S01]  /*19060*/  MUFU.EX2 R161, R161 ;  /* 0x000000a100a17308 */ /* 0x000ea20000000800 */
[----:B------:R-:W-:-:S02]  /*19070*/  FFMA.FTZ R127, R127, R143, -R133 ;  /* 0x0000008f7f7f7223 */ /* 0x000fc40000010885 */
[----:B------:R-:W-:Y:S01]  /*19080*/  FFMA.FTZ R213, R120, R143, -R133 ;  /* 0x0000008f78d57223 */ /* 0x000fe20000010885 */
[C---:B-1----:R-:W-:Y:S04]  /*19090*/  HMMA.16816.F32.BF16 R52, R60.reuse, R48, R52 ;  /* 0x000000303c34723c */ /* 0x042fe80000041834 */
[----:B------:R-:W-:Y:S03]  /*190a0*/  MUFU.EX2 R169, R169 ;  /* 0x000000a900a97308 */ /* 0x000fe60000000800 */
[----:B---3--:R-:W-:Y:S01]  /*190b0*/  F2FP.BF16.PACK_AB R48, R85, R82 ;  /* 0x000000525530723e */ /* 0x008fe200000010ff */
[----:B------:R-:W-:Y:S01]  /*190c0*/  HMMA.16816.F32.BF16 R4, R60, R50, R4 ;  /* 0x000000323c04723c */ /* 0x000fe20000041804 */
[----:B------:R-:W-:Y:S01]  /*190d0*/  F2FP.BF16.PACK_AB R49, R83, R78 ;  /* 0x0000004e5331723e */ /* 0x000fe200000010ff */
[----:B------:R-:W-:-:S02]  /*190e0*/  FADD.FTZ R78, R78, R79 ;  /* 0x0000004f4e4e7221 */ /* 0x000fc40000010000 */
[----:B------:R-:W-:Y:S01]  /*190f0*/  MUFU.EX2 R170, R170 ;  /* 0x000000aa00aa7308 */ /* 0x000fe20000000800 */
[----:B------:R-:W-:Y:S02]  /*19100*/  FADD.FTZ R82, R82, R3 ;  /* 0x0000000352527221 */ /* 0x000fe40000010000 */
[----:B------:R-:W-:Y:S01]  /*19110*/  F2FP.BF16.PACK_AB R50, R87, R86 ;  /* 0x000000565732723e */ /* 0x000fe200000010ff */
[----:B------:R-:W-:Y:S01]  /*19120*/  HMMA.16816.F32.BF16 R44, R60, R70, R44 ;  /* 0x000000463c2c723c */ /* 0x000fe2000004182c */
[----:B-----5:R-:W-:Y:S01]  /*19130*/  F2FP.BF16.PACK_AB R51, R89, R80 ;  /* 0x000000505933723e */ /* 0x020fe200000010ff */
[----:B------:R-:W1:Y:S01]  /*19140*/  LDSM.16.MT88.4 R60, [R122+0xd800] ;  /* 0x00d800007a3c783b */ /* 0x000e620000004200 */
[----:B------:R-:W-:Y:S01]  /*19150*/  FADD.FTZ R83, R83, R78 ;  /* 0x0000004e53537221 */ /* 0x000fe20000010000 */
[----:B------:R-:W-:Y:S01]  /*19160*/  MUFU.EX2 R171, R171 ;  /* 0x000000ab00ab7308 */ /* 0x000fe20000000800 */
[----:B------:R-:W-:Y:S01]  /*19170*/  FADD.FTZ R85, R85, R82 ;  /* 0x0000005255557221 */ /* 0x000fe20000010000 */
[----:B------:R-:W-:Y:S01]  /*19180*/  LDSM.16.MT88.4 R68, [R188+0xd800] ;  /* 0x00d80000bc44783b */ /* 0x000fe20000004200 */
[----:B------:R-:W-:Y:S01]  /*19190*/  FADD.FTZ R80, R80, R83 ;  /* 0x0000005350507221 */ /* 0x000fe20000010000 */
[----:B------:R-:W-:Y:S01]  /*191a0*/  HMMA.16816.F32.BF16 R8, R48, R56, R8 ;  /* 0x000000383008723c */ /* 0x000fe20000041808 */
[----:B------:R-:W-:Y:S01]  /*191b0*/  FADD.FTZ R86, R86, R85 ;  /* 0x0000005556567221 */ /* 0x000fe20000010000 */
[----:B------:R-:W-:Y:S01]  /*191c0*/  LDSM.16.MT88.4 R76, [R188+0xec00] ;  /* 0x00ec0000bc4c783b */ /* 0x000fe20000004200 */
[----:B------:R-:W-:Y:S01]  /*191d0*/  FADD.FTZ R89, R89, R80 ;  /* 0x0000005059597221 */ /* 0x000fe20000010000 */
[----:B------:R-:W-:Y:S01]  /*191e0*/  MUFU.EX2 R168, R168 ;  /* 0x000000a800a87308 */ /* 0x000fe20000000800 */
[----:B------:R-:W-:-:S03]  /*191f0*/  FADD.FTZ R87, R87, R86 ;  /* 0x0000005657577221 */ /* 0x000fc60000010000 */
[C---:B------:R-:W-:Y:S01]  /*19200*/  HMMA.16816.F32.BF16 R12, R48.reuse, R58, R12 ;  /* 0x0000003a300c723c */ /* 0x040fe2000004180c */
[----:B------:R-:W3:Y:S01]  /*19210*/  LDSM.16.MT88.4 R56, [R122+0xb800] ;  /* 0x00b800007a38783b */ /* 0x000ee20000004200 */
[----:B------:R-:W-:Y:S02]  /*19220*/  FADD.FTZ R2, R94, R87 ;  /* 0x000000575e027221 */ /* 0x000fe40000010000 */
[----:B------:R-:W5:Y:S02]  /*19230*/  MUFU.EX2 R167, R167 ;  /* 0x000000a700a77308 */ /* 0x000f640000000800 */
[----:B------:R-:W-:Y:S02]  /*19240*/  FADD.FTZ R2, R95, R2 ;  /* 0x000000025f027221 */ /* 0x000fe40000010000 */
[----:B--2---:R-:W-:Y:S02]  /*19250*/  HMMA.16816.F32.BF16 R24, R48, R64, R24 ;  /* 0x000000403018723c */ /* 0x004fe40000041818 */
[----:B----4-:R-:W-:-:S02]  /*19260*/  FADD.FTZ R3, R159, R2 ;  /* 0x000000029f037221 */ /* 0x010fc40000010000 */
[----:B------:R-:W-:Y:S02]  /*19270*/  MUFU.EX2 R165, R165 ;  /* 0x000000a500a57308 */ /* 0x000fe40000000800 */
[----:B------:R-:W-:Y:S02]  /*19280*/  FADD.FTZ R3, R164, R3 ;  /* 0x00000003a4037221 */ /* 0x000fe40000010000 */
[C---:B------:R-:W-:Y:S01]  /*19290*/  HMMA.16816.F32.BF16 R28, R48.reuse, R66, R28 ;  /* 0x00000042301c723c */ /* 0x040fe2000004181c */
[----:B------:R-:W2:Y:S03]  /*192a0*/  LDSM.16.MT88.4 R64, [R188+0x9c00] ;  /* 0x009c0000bc40783b */ /* 0x000ea60000004200 */
[----:B------:R-:W4:Y:S04]  /*192b0*/  MUFU.EX2 R172, R172 ;  /* 0x000000ac00ac7308 */ /* 0x000f280000000800 */
[C---:B------:R-:W-:Y:S04]  /*192c0*/  HMMA.16816.F32.BF16 R16, R48.reuse, R72, R16 ;  /* 0x000000483010723c */ /* 0x040fe80000041810 */
[----:B------:R-:W2:Y:S04]  /*192d0*/  MUFU.EX2 R166, R166 ;  /* 0x000000a600a67308 */ /* 0x000ea80000000800 */
[C---:B-1----:R-:W-:Y:S04]  /*192e0*/  HMMA.16816.F32.BF16 R52, R48.reuse, R60, R52 ;  /* 0x0000003c3034723c */ /* 0x042fe80000041834 */
[----:B------:R-:W-:Y:S04]  /*192f0*/  MUFU.EX2 R162, R162 ;  /* 0x000000a200a27308 */ /* 0x000fe80000000800 */
[C---:B------:R-:W-:Y:S01]  /*19300*/  HMMA.16816.F32.BF16 R4, R48.reuse, R62, R4 ;  /* 0x0000003e3004723c */ /* 0x040fe20000041804 */
[----:B------:R-:W-:Y:S03]  /*19310*/  LDSM.16.MT88.4 R60, [R122+0xbc00] ;  /* 0x00bc00007a3c783b */ /* 0x000fe60000004200 */
[----:B------:R-:W-:Y:S04]  /*19320*/  MUFU.EX2 R163, R163 ;  /* 0x000000a300a37308 */ /* 0x000fe80000000800 */
[C---:B---3--:R-:W-:Y:S04]  /*19330*/  HMMA.16816.F32.BF16 R32, R48.reuse, R56, R32 ;  /* 0x000000383020723c */ /* 0x048fe80000041820 */
[----:B------:R-:W-:Y:S04]  /*19340*/  MUFU.EX2 R158, R158 ;  /* 0x0000009e009e7308 */ /* 0x000fe80000000800 */
[C---:B------:R-:W-:Y:S01]  /*19350*/  HMMA.16816.F32.BF16 R36, R48.reuse, R58, R36 ;  /* 0x0000003a3024723c */ /* 0x040fe20000041824 */
[----:B------:R-:W1:Y:S03]  /*19360*/  LDSM.16.MT88.4 R56, [R188+0xbc00] ;  /* 0x00bc0000bc38783b */ /* 0x000e660000004200 */
[----:B------:R-:W-:Y:S04]  /*19370*/  MUFU.EX2 R157, R157 ;  /* 0x0000009d009d7308 */ /* 0x000fe80000000800 */
[C---:B------:R-:W-:Y:S01]  /*19380*/  HMMA.16816.F32.BF16 R20, R48.reuse, R74, R20 ;  /* 0x0000004a3014723c */ /* 0x040fe20000041814 */
[----:B------:R-:W3:Y:S03]  /*19390*/  LDSM.16.MT88.4 R72, [R122+0x9c00] ;  /* 0x009c00007a48783b */ /* 0x000ee60000004200 */
[----:B------:R-:W1:Y:S04]  /*193a0*/  MUFU.EX2 R160, R160 ;  /* 0x000000a000a07308 */ /* 0x000e680000000800 */
[C---:B------:R-:W-:Y:S04]  /*193b0*/  HMMA.16816.F32.BF16 R40, R48.reuse, R68, R40 ;  /* 0x000000443028723c */ /* 0x040fe80000041828 */
[----:B------:R-:W-:Y:S04]  /*193c0*/  MUFU.EX2 R153, R153 ;  /* 0x0000009900997308 */ /* 0x000fe80000000800 */
[----:B------:R-:W-:Y:S01]  /*193d0*/  HMMA.16816.F32.BF16 R44, R48, R70, R44 ;  /* 0x00000046302c723c */ /* 0x000fe2000004182c */
[----:B------:R-:W3:Y:S03]  /*193e0*/  LDSM.16.MT88.4 R68, [R188+0xdc00] ;  /* 0x00dc0000bc44783b */ /* 0x000ee60000004200 */
[----:B------:R-:W1:Y:S03]  /*193f0*/  MUFU.EX2 R174, R174 ;  /* 0x000000ae00ae7308 */ /* 0x000e660000000800 */
[----:B------:R-:W-:-:S02]  /*19400*/  F2FP.BF16.PACK_AB R48, R95, R94 ;  /* 0x0000005e5f30723e */ /* 0x000fc400000010ff */
[----:B------:R-:W-:Y:S01]  /*19410*/  F2FP.BF16.PACK_AB R49, R91, R90 ;  /* 0x0000005a5b31723e */ /* 0x000fe200000010ff */
[----:B------:R-:W-:Y:S01]  /*19420*/  FADD.FTZ R90, R90, R89 ;  /* 0x000000595a5a7221 */ /* 0x000fe20000010000 */
[----:B------:R-:W-:Y:S01]  /*19430*/  F2FP.BF16.PACK_AB R50, R164, R159 ;  /* 0x0000009fa432723e */ /* 0x000fe200000010ff */
[----:B------:R-:W1:Y:S01]  /*19440*/  MUFU.EX2 R151, R151 ;  /* 0x0000009700977308 */ /* 0x000e620000000800 */
[----:B------:R-:W-:Y:S01]  /*19450*/  F2FP.BF16.PACK_AB R51, R161, R92 ;  /* 0x0000005ca133723e */ /* 0x000fe200000010ff */
[----:B------:R-:W-:-:S04]  /*19460*/  FADD.FTZ R91, R91, R90 ;  /* 0x0000005a5b5b7221 */ /* 0x000fc80000010000 */
[----:B------:R-:W-:Y:S02]  /*19470*/  FADD.FTZ R92, R92, R91 ;  /* 0x0000005b5c5c7221 */ /* 0x000fe40000010000 */
[----:B--2---:R-:W-:Y:S01]  /*19480*/  HMMA.16816.F32.BF16 R8, R48, R64, R8 ;  /* 0x000000403008723c */ /* 0x004fe20000041808 */
[----:B------:R-:W-:Y:S01]  /*19490*/  MUFU.EX2 R154, R154 ;  /* 0x0000009a009a7308 */ /* 0x000fe20000000800 */
[----:B------:R-:W-:-:S06]  /*194a0*/  FADD.FTZ R2, R161, R92 ;  /* 0x0000005ca1027221 */ /* 0x000fcc0000010000 */
        /* <DEDUP_REMOVED lines=9> */
[----:B------:R-:W1:Y:S06]  /*19540*/  MUFU.EX2 R148, R148 ;  /* 0x0000009400947308 */ /* 0x000e6c0000000800 */
[C---:B------:R-:W-:Y:S01]  /*19550*/  HMMA.16816.F32.BF16 R36, R48.reuse, R62, R36 ;  /* 0x0000003e3024723c */ /* 0x040fe20000041824 */
[----:B------:R-:W1:Y:S01]  /*19560*/  LDSM.16.MT88.4 R60, [R188+0xc000] ;  /* 0x00c00000bc3c783b */ /* 0x000e620000004200 */
[----:B------:R-:W-:Y:S06]  /*19570*/  MUFU.EX2 R147, R147 ;  /* 0x0000009300937308 */ /* 0x000fec0000000800 */
[C---:B---3--:R-:W-:Y:S02]  /*19580*/  HMMA.16816.F32.BF16 R16, R48.reuse, R72, R16 ;  /* 0x000000483010723c */ /* 0x048fe40000041810 */
[----:B------:R-:W3:Y:S06]  /*19590*/  MUFU.EX2 R152, R152 ;  /* 0x0000009800987308 */ /* 0x000eec0000000800 */
[C---:B------:R-:W-:Y:S01]  /*195a0*/  HMMA.16816.F32.BF16 R20, R48.reuse, R74, R20 ;  /* 0x0000004a3014723c */ /* 0x040fe20000041814 */
[----:B------:R-:W1:Y:S01]  /*195b0*/  LDSM.16.MT88.4 R72, [R122+0xa000] ;  /* 0x00a000007a48783b */ /* 0x000e620000004200 */
[----:B------:R-:W1:Y:S06]  /*195c0*/  MUFU.EX2 R145, R145 ;  /* 0x0000009100917308 */ /* 0x000e6c0000000800 */
        /* <DEDUP_REMOVED lines=9> */
[----:B-----5:R-:W-:-:S02]  /*19660*/  F2FP.BF16.PACK_AB R48, R167, R168 ;  /* 0x000000a8a730723e */ /* 0x020fc400000010ff */
[----:B------:R-:W-:Y:S01]  /*19670*/  F2FP.BF16.PACK_AB R49, R170, R169 ;  /* 0x000000a9aa31723e */ /* 0x000fe200000010ff */
[----:B------:R-:W-:Y:S01]  /*19680*/  FADD.FTZ R169, R169, R2 ;  /* 0x00000002a9a97221 */ /* 0x000fe20000010000 */
[----:B----4-:R-:W-:Y:S01]  /*19690*/  F2FP.BF16.PACK_AB R50, R172, R165 ;  /* 0x000000a5ac32723e */ /* 0x010fe200000010ff */
[----:B------:R-:W-:Y:S01]  /*196a0*/  FADD.FTZ R2, R168, R3 ;  /* 0x00000003a8027221 */ /* 0x000fe20000010000 */
[----:B------:R-:W-:Y:S01]  /*196b0*/  F2FP.BF16.PACK_AB R51, R166, R171 ;  /* 0x000000aba633723e */ /* 0x000fe200000010ff */
[----:B------:R-:W-:Y:S02]  /*196c0*/  FADD.FTZ R170, R170, R169 ;  /* 0x000000a9aaaa7221 */ /* 0x000fe40000010000 */
[----:B------:R-:W-:Y:S02]  /*196d0*/  FADD.FTZ R2, R167, R2 ;  /* 0x00000002a7027221 */ /* 0x000fe40000010000 */
[----:B------:R-:W-:Y:S02]  /*196e0*/  FADD.FTZ R3, R171, R170 ;  /* 0x000000aaab037221 */ /* 0x000fe40000010000 */
[----:B-1----:R-:W-:Y:S01]  /*196f0*/  HMMA.16816.F32.BF16 R8, R48, R56, R8 ;  /* 0x000000383008723c */ /* 0x002fe20000041808 */
[----:B------:R-:W-:Y:S01]  /*19700*/  FADD.FTZ R165, R165, R2 ;  /* 0x00000002a5a57221 */ /* 0x000fe20000010000 */
[----:B------:R-:W-:Y:S01]  /*19710*/  MOV R2, R139 ;  /* 0x0000008b00027202 */ /* 0x000fe20000000f00 */
[----:B------:R-:W-:-:S02]  /*19720*/  FADD.FTZ R3, R166, R3 ;  /* 0x00000003a6037221 */ /* 0x000fc40000010000 */
[----:B------:R-:W-:-:S03]  /*19730*/  FADD.FTZ R172, R172, R165 ;  /* 0x000000a5acac7221 */ /* 0x000fc60000010000 */
[C---:B------:R-:W-:Y:S01]  /*19740*/  HMMA.16816.F32.BF16 R12, R48.reuse, R58, R12 ;  /* 0x0000003a300c723c */ /* 0x040fe2000004180c */
[----:B------:R-:W1:Y:S07]  /*19750*/  LDSM.16.MT88.4 R56, [R122+0xc000] ;  /* 0x00c000007a38783b */ /* 0x000e6e0000004200 */
[C---:B------:R-:W-:Y:S08]  /*19760*/  HMMA.16816.F32.BF16 R24, R48.reuse, R60, R24 ;  /* 0x0000003c3018723c */ /* 0x040ff00000041818 */
[C---:B------:R-:W-:Y:S01]  /*19770*/  HMMA.16816.F32.BF16 R28, R48.reuse, R62, R28 ;  /* 0x0000003e301c723c */ /* 0x040fe2000004181c */
[----:B------:R-:W2:Y:S07]  /*19780*/  LDSM.16.MT88.4 R60, [R188+0xa400] ;  /* 0x00a40000bc3c783b */ /* 0x000eae0000004200 */
[C---:B------:R-:W-:Y:S08]  /*19790*/  HMMA.16816.F32.BF16 R16, R48.reuse, R72, R16 ;  /* 0x000000483010723c */ /* 0x040ff00000041810 */
[C---:B------:R-:W-:Y:S01]  /*197a0*/  HMMA.16816.F32.BF16 R20, R48.reuse, R74, R20 ;  /* 0x0000004a3014723c */ /* 0x040fe20000041814 */
[----:B------:R-:W4:Y:S07]  /*197b0*/  LDSM.16.MT88.4 R72, [R122+0xa400] ;  /* 0x00a400007a48783b */ /* 0x000f2e0000004200 */
[C---:B---3--:R-:W-:Y:S08]  /*197c0*/  HMMA.16816.F32.BF16 R40, R48.reuse, R68, R40 ;  /* 0x000000443028723c */ /* 0x048ff00000041828 */
[C---:B-1----:R-:W-:Y:S08]  /*197d0*/  HMMA.16816.F32.BF16 R32, R48.reuse, R56, R32 ;  /* 0x000000383020723c */ /* 0x042ff00000041820 */
[C---:B------:R-:W-:Y:S01]  /*197e0*/  HMMA.16816.F32.BF16 R36, R48.reuse, R58, R36 ;  /* 0x0000003a3024723c */ /* 0x040fe20000041824 */
[----:B------:R-:W1:Y:S07]  /*197f0*/  LDSM.16.MT88.4 R56, [R188+0xc400] ;  /* 0x00c40000bc38783b */ /* 0x000e6e0000004200 */
[C---:B------:R-:W-:Y:S01]  /*19800*/  HMMA.16816.F32.BF16 R44, R48.reuse, R70, R44 ;  /* 0x00000046302c723c */ /* 0x040fe2000004182c */
[----:B------:R-:W3:Y:S07]  /*19810*/  LDSM.16.MT88.4 R68, [R188+0xe400] ;  /* 0x00e40000bc44783b */ /* 0x000eee0000004200 */
[C---:B------:R-:W-:Y:S08]  /*19820*/  HMMA.16816.F32.BF16 R52, R48.reuse, R64, R52 ;  /* 0x000000403034723c */ /* 0x040ff00000041834 */
[----:B------:R-:W-:Y:S01]  /*19830*/  HMMA.16816.F32.BF16 R4, R48, R66, R4 ;  /* 0x000000423004723c */ /* 0x000fe20000041804 */
[----:B------:R-:W-:Y:S06]  /*19840*/  LDSM.16.MT88.4 R64, [R122+0xe400] ;  /* 0x00e400007a40783b */ /* 0x000fec0000004200 */
[----:B------:R-:W-:Y:S01]  /*19850*/  F2FP.BF16.PACK_AB R48, R160, R157 ;  /* 0x0000009da030723e */ /* 0x000fe200000010ff */
[----:B------:R-:W-:Y:S01]  /*19860*/  FADD.FTZ R157, R157, R172 ;  /* 0x000000ac9d9d7221 */ /* 0x000fe20000010000 */
[----:B------:R-:W-:Y:S01]  /*19870*/  F2FP.BF16.PACK_AB R49, R163, R162 ;  /* 0x000000a2a331723e */ /* 0x000fe200000010ff */
[----:B------:R-:W-:Y:S01]  /*19880*/  FADD.FTZ R162, R162, R3 ;  /* 0x00000003a2a27221 */ /* 0x000fe20000010000 */
[----:B------:R-:W-:Y:S01]  /*19890*/  F2FP.BF16.PACK_AB R50, R174, R153 ;  /* 0x00000099ae32723e */ /* 0x000fe200000010ff */
[----:B------:R-:W-:Y:S01]  /*198a0*/  FADD.FTZ R160, R160, R157 ;  /* 0x0000009da0a07221 */ /* 0x000fe20000010000 */
[----:B------:R-:W-:Y:S01]  /*198b0*/  F2FP.BF16.PACK_AB R51, R151, R158 ;  /* 0x0000009e9733723e */ /* 0x000fe200000010ff */
[----:B------:R-:W-:Y:S01]  /*198c0*/  FADD.FTZ R163, R163, R162 ;  /* 0x000000a2a3a37221 */ /* 0x000fe20000010000 */
[----:B------:R-:W-:Y:S01]  /*198d0*/  MOV R3, R142 ;  /* 0x0000008e00037202 */ /* 0x000fe20000000f00 */
[----:B------:R-:W-:-:S02]  /*198e0*/  FADD.FTZ R153, R153, R160 ;  /* 0x000000a099997221 */ /* 0x000fc40000010000 */
[----:B------:R-:W-:Y:S02]  /*198f0*/  FADD.FTZ R158, R158, R163 ;  /* 0x000000a39e9e7221 */ /* 0x000fe40000010000 */
[----:B--2---:R-:W-:Y:S01]  /*19900*/  HMMA.16816.F32.BF16 R8, R48, R60, R8 ;  /* 0x0000003c3008723c */ /* 0x004fe20000041808 */
[----:B------:R-:W-:Y:S02]  /*19910*/  FADD.FTZ R174, R174, R153 ;  /* 0x00000099aeae7221 */ /* 0x000fe40000010000 */
[----:B------:R-:W-:-:S05]  /*19920*/  FADD.FTZ R151, R151, R158 ;  /* 0x0000009e97977221 */ /* 0x000fca0000010000 */
[C---:B------:R-:W-:Y:S01]  /*19930*/  HMMA.16816.F32.BF16 R12, R48.reuse, R62, R12 ;  /* 0x0000003e300c723c */ /* 0x040fe2000004180c */
[----:B------:R-:W2:Y:S07]  /*19940*/  LDSM.16.MT88.4 R60, [R122+0xc400] ;  /* 0x00c400007a3c783b */ /* 0x000eae0000004200 */
[C---:B----4-:R-:W-:Y:S08]  /*19950*/  HMMA.16816.F32.BF16 R16, R48.reuse, R72, R16 ;  /* 0x000000483010723c */ /* 0x050ff00000041810 */
[C---:B------:R-:W-:Y:S01]  /*19960*/  HMMA.16816.F32.BF16 R20, R48.reuse, R74, R20 ;  /* 0x0000004a3014723c */ /* 0x040fe20000041814 */
[----:B------:R-:W4:Y:S07]  /*19970*/  LDSM.16.MT88.4 R72, [R188+0xa800] ;  /* 0x00a80000bc48783b */ /* 0x000f2e0000004200 */
[C---:B-1----:R-:W-:Y:S08]  /*19980*/  HMMA.16816.F32.BF16 R24, R48.reuse, R56, R24 ;  /* 0x000000383018723c */ /* 0x042ff00000041818 */
[C---:B------:R-:W-:Y:S01]  /*19990*/  HMMA.16816.F32.BF16 R28, R48.reuse, R58, R28 ;  /* 0x0000003a301c723c */ /* 0x040fe2000004181c */
[----:B------:R-:W-:Y:S07]  /*199a0*/  LDSM.16.MT88.4 R56, [R122+0xa800] ;  /* 0x00a800007a38783b */ /* 0x000fee0000004200 */
[C---:B---3--:R-:W-:Y:S08]  /*199b0*/  HMMA.16816.F32.BF16 R40, R48.reuse, R68, R40 ;  /* 0x000000443028723c */ /* 0x048ff00000041828 */
[C---:B--2---:R-:W-:Y:S08]  /*199c0*/  HMMA.16816.F32.BF16 R32, R48.reuse, R60, R32 ;  /* 0x0000003c3020723c */ /* 0x044ff00000041820 */
[C---:B------:R-:W-:Y:S01]  /*199d0*/  HMMA.16816.F32.BF16 R36, R48.reuse, R62, R36 ;  /* 0x0000003e3024723c */ /* 0x040fe20000041824 */
[----:B------:R-:W1:Y:S07]  /*199e0*/  LDSM.16.MT88.4 R60, [R188+0xc800] ;  /* 0x00c80000bc3c783b */ /* 0x000e6e0000004200 */
[C---:B------:R-:W-:Y:S01]  /*199f0*/  HMMA.16816.F32.BF16 R44, R48.reuse, R70, R44 ;  /* 0x00000046302c723c */ /* 0x040fe2000004182c */
[----:B------:R-:W2:Y:S07]  /*19a00*/  LDSM.16.MT88.4 R68, [R188+0xe800] ;  /* 0x00e80000bc44783b */ /* 0x000eae0000004200 */
[C---:B------:R-:W-:Y:S07]  /*19a10*/  HMMA.16816.F32.BF16 R52, R48.reuse, R64, R52 ;  /* 0x000000403034723c */ /* 0x040fee0000041834 */
[----:B------:R-:W-:Y:S01]  /*19a20*/  F2FP.BF16.PACK_AB R64, R148, R149 ;  /* 0x000000959440723e */ /* 0x000fe200000010ff */
[----:B------:R-:W-:Y:S01]  /*19a30*/  HMMA.16816.F32.BF16 R4, R48, R66, R4 ;  /* 0x000000423004723c */ /* 0x000fe20000041804 */
[----:B------:R-:W3:Y:S01]  /*19a40*/  LDSM.16.MT88.4 R48, [R122+0xc800] ;  /* 0x00c800007a30783b */ /* 0x000ee20000004200 */
[----:B------:R-:W-:Y:S01]  /*19a50*/  F2FP.BF16.PACK_AB R65, R155, R154 ;  /* 0x0000009a9b41723e */ /* 0x000fe200000010ff */
        /* <DEDUP_REMOVED lines=8> */
[----:B----4-:R-:W-:Y:S01]  /*19ae0*/  HMMA.16816.F32.BF16 R8, R64, R72, R8 ;  /* 0x000000484008723c */ /* 0x010fe20000041808 */
[----:B------:R-:W-:-:S02]  /*19af0*/  FADD.FTZ R145, R145, R150 ;  /* 0x0000009691917221 */ /* 0x000fc40000010000 */
[----:B------:R-:W-:-:S05]  /*19b00*/  FADD.FTZ R152, R152, R147 ;  /* 0x0000009398987221 */ /* 0x000fca0000010000 */
[C---:B-1----:R-:W-:Y:S07]  /*19b10*/  HMMA.16816.F32.BF16 R24, R64.reuse, R60, R24 ;  /* 0x0000003c4018723c */ /* 0x042fee0000041818 */
[-C--:B------:R-:W-:Y:S01]  /*19b20*/  FFMA.FTZ R60, R126, R143.reuse, -R133 ;  /* 0x0000008f7e3c7223 */ /* 0x080fe20000010885 */
[----:B------:R-:W-:Y:S01]  /*19b30*/  HMMA.16816.F32.BF16 R28, R64, R62, R28 ;  /* 0x0000003e401c723c */ /* 0x000fe2000004181c */
[-CC-:B------:R-:W-:Y:S02]  /*19b40*/  FFMA.FTZ R61, R125, R143.reuse, -R138.reuse ;  /* 0x0000008f7d3d7223 */ /* 0x180fe4000001088a */
[----:B------:R-:W-:-:S02]  /*19b50*/  FFMA.FTZ R126, R130, R143, -R138 ;  /* 0x0000008f827e7223 */ /* 0x000fc4000001088a */
[----:B------:R-:W-:Y:S02]  /*19b60*/  MUFU.EX2 R60, R60 ;  /* 0x0000003c003c7308 */ /* 0x000fe40000000800 */
[-CC-:B------:R-:W-:Y:S01]  /*19b70*/  FFMA.FTZ R62, R129, R143.reuse, -R138.reuse ;  /* 0x0000008f813e7223 */ /* 0x180fe2000001088a */
[----:B------:R-:W-:Y:S01]  /*19b80*/  HMMA.16816.F32.BF16 R12, R64, R74, R12 ;  /* 0x0000004a400c723c */ /* 0x000fe2000004180c */
[----:B------:R-:W-:-:S04]  /*19b90*/  FFMA.FTZ R63, R128, R143, -R138 ;  /* 0x0000008f803f7223 */ /* 0x000fc8000001088a */
[----:B------:R-:W-:Y:S03]  /*19ba0*/  MUFU.EX2 R61, R61 ;  /* 0x0000003d003d7308 */ /* 0x000fe60000000800 */
[C---:B------:R-:W-:Y:S05]  /*19bb0*/  HMMA.16816.F32.BF16 R16, R64.reuse, R56, R16 ;  /* 0x000000384010723c */ /* 0x040fea0000041810 */
[----:B------:R-:W1:Y:S03]  /*19bc0*/  MUFU.EX2 R62, R62 ;  /* 0x0000003e003e7308 */ /* 0x000e660000000800 */
[C---:B------:R-:W-:Y:S01]  /*19bd0*/  HMMA.16816.F32.BF16 R20, R64.reuse, R58, R20 ;  /* 0x0000003a4014723c */ /* 0x040fe20000041814 */
[----:B------:R-:W4:Y:S04]  /*19be0*/  LDSM.16.MT88.4 R56, [R122+0xe800] ;  /* 0x00e800007a38783b */ /* 0x000f280000004200 */
[----:B------:R-:W-:Y:S03]  /*19bf0*/  MUFU.EX2 R63, R63 ;  /* 0x0000003f003f7308 */ /* 0x000fe60000000800 */
[C---:B--2---:R-:W-:Y:S05]  /*19c00*/  HMMA.16816.F32.BF16 R40, R64.reuse, R68, R40 ;  /* 0x000000444028723c */ /* 0x044fea0000041828 */
[----:B------:R-:W2:Y:S02]  /*19c10*/  MUFU.EX2 R126, R126 ;  /* 0x0000007e007e7308 */ /* 0x000ea40000000800 */
[----:B-1----:R-:W-:Y:S01]  /*19c20*/  F2FP.BF16.PACK_AB R68, R62, R61 ;  /* 0x0000003d3e44723e */ /* 0x002fe200000010ff */
[----:B------:R-:W-:Y:S01]  /*19c30*/  HMMA.16816.F32.BF16 R44, R64, R70, R44 ;  /* 0x00000046402c723c */ /* 0x000fe2000004182c */
[----:B------:R-:W-:Y:S01]  /*19c40*/  F2FP.BF16.PACK_AB R69, R127, R124 ;  /* 0x0000007c7f45723e */ /* 0x000fe200000010ff */
[----:B------:R-:W-:-:S02]  /*19c50*/  FADD.FTZ R124, R124, R145 ;  /* 0x000000917c7c7221 */ /* 0x000fc40000010000 */
[----:B------:R-:W-:Y:S02]  /*19c60*/  FADD.FTZ R61, R61, R152 ;  /* 0x000000983d3d7221 */ /* 0x000fe40000010000 */
[----:B------:R-:W-:Y:S01]  /*19c70*/  FADD.FTZ R127, R127, R124 ;  /* 0x0000007c7f7f7221 */ /* 0x000fe20000010000 */
[----:B------:R-:W-:Y:S01]  /*19c80*/  F2FP.BF16.PACK_AB R71, R213, R60 ;  /* 0x0000003cd547723e */ /* 0x000fe200000010ff */
[----:B---3--:R-:W-:Y:S01]  /*19c90*/  HMMA.16816.F32.BF16 R32, R64, R48, R32 ;  /* 0x000000304020723c */ /* 0x008fe20000041820 */
[----:B------:R-:W-:Y:S02]  /*19ca0*/  FADD.FTZ R62, R62, R61 ;  /* 0x0000003d3e3e7221 */ /* 0x000fe40000010000 */
[----:B------:R-:W-:Y:S01]  /*19cb0*/  FADD.FTZ R60, R60, R127 ;  /* 0x0000007f3c3c7221 */ /* 0x000fe20000010000 */
[----:B--2---:R-:W-:Y:S01]  /*19cc0*/  F2FP.BF16.PACK_AB R70, R126, R63 ;  /* 0x0000003f7e46723e */ /* 0x004fe200000010ff */
[----:B------:R-:W-:-:S03]  /*19cd0*/  FADD.FTZ R63, R63, R62 ;  /* 0x0000003e3f3f7221 */ /* 0x000fc60000010000 */
[----:B------:R-:W-:Y:S01]  /*19ce0*/  HMMA.16816.F32.BF16 R36, R64, R50, R36 ;  /* 0x000000324024723c */ /* 0x000fe20000041824 */
[----:B------:R-:W1:Y:S01]  /*19cf0*/  LDSM.16.MT88.4 R48, [R188+0xcc00] ;  /* 0x00cc0000bc30783b */ /* 0x000e620000004200 */
[----:B------:R-:W-:Y:S02]  /*19d00*/  FADD.FTZ R213, R213, R60 ;  /* 0x0000003cd5d57221 */ /* 0x000fe40000010000 */
[----:B------:R-:W-:-:S04]  /*19d10*/  FADD.FTZ R212, R126, R63 ;  /* 0x0000003f7ed47221 */ /* 0x000fc80000010000 */
[C---:B------:R-:W-:Y:S01]  /*19d20*/  HMMA.16816.F32.BF16 R112, R68.reuse, R108, R8 ;  /* 0x0000006c4470723c */ /* 0x040fe20000041808 */
[----:B------:R-:W2:Y:S07]  /*19d30*/  LDSM.16.MT88.4 R8, [R122+0xcc00] ;  /* 0x00cc00007a08783b */ /* 0x000eae0000004200 */
[----:B------:R-:W-:Y:S01]  /*19d40*/  HMMA.16816.F32.BF16 R108, R68, R110, R12 ;  /* 0x0000006e446c723c */ /* 0x000fe2000004180c */
[----:B------:R-:W3:Y:S07]  /*19d50*/  LDSM.16.MT88.4 R12, [R122+0xec00] ;  /* 0x00ec00007a0c783b */ /* 0x000eee0000004200 */
[C---:B----4-:R-:W-:Y:S08]  /*19d60*/  HMMA.16816.F32.BF16 R52, R64.reuse, R56, R52 ;  /* 0x000000384034723c */ /* 0x050ff00000041834 */
[----:B------:R-:W-:Y:S08]  /*19d70*/  HMMA.16816.F32.BF16 R4, R64, R58, R4 ;  /* 0x0000003a4004723c */ /* 0x000ff00000041804 */
[C---:B------:R-:W-:Y:S08]  /*19d80*/  HMMA.16816.F32.BF16 R104, R68.reuse, R100, R16 ;  /* 0x000000644468723c */ /* 0x040ff00000041810 */
[C---:B------:R-:W-:Y:S08]  /*19d90*/  HMMA.16816.F32.BF16 R80, R68.reuse, R76, R40 ;  /* 0x0000004c4450723c */ /* 0x040ff00000041828 */
[C---:B------:R-:W-:Y:S08]  /*19da0*/  HMMA.16816.F32.BF16 R100, R68.reuse, R102, R20 ;  /* 0x000000664464723c */ /* 0x040ff00000041814 */
[C---:B-1----:R-:W-:Y:S08]  /*19db0*/  HMMA.16816.F32.BF16 R96, R68.reuse, R48, R24 ;  /* 0x000000304460723c */ /* 0x042ff00000041818 */
[C---:B------:R-:W-:Y:S08]  /*19dc0*/  HMMA.16816.F32.BF16 R92, R68.reuse, R50, R28 ;  /* 0x00000032445c723c */ /* 0x040ff0000004181c */
[C---:B--2---:R-:W-:Y:S08]  /*19dd0*/  HMMA.16816.F32.BF16 R88, R68.reuse, R8, R32 ;  /* 0x000000084458723c */ /* 0x044ff00000041820 */
[C---:B------:R-:W-:Y:S08]  /*19de0*/  HMMA.16816.F32.BF16 R84, R68.reuse, R10, R36 ;  /* 0x0000000a4454723c */ /* 0x040ff00000041824 */
[C---:B------:R-:W-:Y:S08]  /*19df0*/  HMMA.16816.F32.BF16 R76, R68.reuse, R78, R44 ;  /* 0x0000004e444c723c */ /* 0x040ff0000004182c */
[C---:B---3--:R-:W-:Y:S08]  /*19e00*/  HMMA.16816.F32.BF16 R72, R68.reuse, R12, R52 ;  /* 0x0000000c4448723c */ /* 0x048ff00000041834 */
[----:B------:R-:W-:Y:S08]  /*19e10*/  HMMA.16816.F32.BF16 R68, R68, R14, R4 ;  /* 0x0000000e4444723c */ /* 0x000ff00000041804 */
.L_x_2663:
[----:B------:R-:W-:-:S13]  /*19e20*/  ISETP.GE.AND P0, PT, R207, 0x1, PT ;  /* 0x00000001cf00780c */ /* 0x000fda0003f06270 */
[----:B------:R-:W-:Y:S05]  /*19e30*/  @!P0 BRA `(.L_x_2672) ;  /* 0x00004e1000008947 */ /* 0x000fea0003800000 */
[----:B------:R-:W-:Y:S02]  /*19e40*/  MOV R121, R2 ;  /* 0x0000000200797202 */ /* 0x000fe40000000f00 */
[----:B------:R-:W-:Y:S02]  /*19e50*/  MOV R120, R3 ;  /* 0x0000000300787202 */ /* 0x000fe40000000f00 */
.L_x_2681:
        /* <DEDUP_REMOVED lines=68> */
.L_x_2674:
[----:B------:R-:W2:Y:S02]  /*1a2a0*/  LD.E R3, [R118.64+0x40] ;  /* 0x0000400476037980 */ /* 0x000ea4000c101900 */
[----:B--2---:R-:W-:Y:S04]  /*1a2b0*/  LEA R3, -R3, RZ, 0x7 ;  /* 0x000000ff03037211 */ /* 0x004fe800078e39ff */
[----:B------:R-:W-:Y:S02]  /*1a2c0*/  SHF.R.S32.HI R4, RZ, 0x1f, R3 ;  /* 0x0000001fff047819 */ /* 0x000fe40000011403 */
.L_x_2675:
[----:B------:R-:W-:Y:S05]  /*1a2d0*/  BSYNC B0 ;  /* 0x0000000000007941 */ /* 0x000fea0003800000 */
.L_x_2673:
[C---:B------:R-:W-:Y:S01]  /*1a2e0*/  LOP3.LUT P5, RZ, R208.reuse, 0x1, RZ, 0xc0, !PT ;  /* 0x00000001d0ff7812 */ /* 0x040fe200078ac0ff */
[----:B------:R-:W-:Y:S01]  /*1a2f0*/  BSSY B1, `(.L_x_2676) ;  /* 0x000021a000017945 */ /* 0x000fe20003800000 */
[C---:B------:R-:W-:Y:S02]  /*1a300*/  LEA R2, P1, R3.reuse, R140, 0x1 ;  /* 0x0000008c03027211 */ /* 0x040fe400078208ff */
[C---:B------:R-:W-:Y:S02]  /*1a310*/  IADD3 R7, P0, R3.reuse, R192, RZ ;  /* 0x000000c003077210 */ /* 0x040fe40007f1e0ff */
[----:B------:R-:W-:Y:S02]  /*1a320*/  LEA.HI.X R3, R3, R141, R4, 0x1, P1 ;  /* 0x0000008d03037211 */ /* 0x000fe400008f0c04 */
[C---:B------:R-:W-:Y:S02]  /*1a330*/  LOP3.LUT P4, RZ, R208.reuse, 0x2, RZ, 0xc0, !PT ;  /* 0x00000002d0ff7812 */ /* 0x040fe4000788c0ff */
[----:B------:R-:W-:Y:S02]  /*1a340*/  LOP3.LUT P2, RZ, R208, 0x4, RZ, 0xc0, !PT ;  /* 0x00000004d0ff7812 */ /* 0x000fe4000784c0ff */
[----:B------:R-:W-:Y:S01]  /*1a350*/  IADD3.X R6, R4, R193, RZ, P0, !PT ;  /* 0x000000c104067210 */ /* 0x000fe200007fe4ff */
[----:B------:R-:W-:Y:S01]  /*1a360*/  @!PT LDS RZ, [RZ] ;  /* 0x00000000fffff984 */ /* 0x000fe20000000800 */
[----:B------:R-:W-:Y:S01]  /*1a370*/  @!PT LDS RZ, [RZ] ;  /* 0x00000000fffff984 */ /* 0x000fe20000000800 */
[----:B------:R-:W-:Y:S01]  /*1a380*/  @!PT LDS RZ, [RZ] ;  /* 0x00000000fffff984 */ /* 0x000fe20000000800 */
[----:B------:R1:W-:Y:S01]  /*1a390*/  @P5 LDGSTS.E.BYPASS.LTC128B.128 [R206+0x9000], [R2.64] ;  /* 0x0900000002ce5fae */ /* 0x0003e2000b901d44 */
[C---:B------:R-:W-:Y:S02]  /*1a3a0*/  @P5 LEA R14, P6, R7.reuse, R140, 0x1 ;  /* 0x0000008c070e5211 */ /* 0x040fe400078c08ff */
[C---:B------:R-:W-:Y:S02]  /*1a3b0*/  IADD3 R5, P0, R7.reuse, R192, RZ ;  /* 0x000000c007057210 */ /* 0x040fe40007f1e0ff */
[C-C-:B------:R-:W-:Y:S02]  /*1a3c0*/  @P5 LEA.HI.X R15, R7.reuse, R141, R6.reuse, 0x1, P6 ;  /* 0x0000008d070f5211 */ /* 0x140fe400030f0c06 */
[----:B------:R-:W-:Y:S01]  /*1a3d0*/  IADD3.X R4, R6, R193, RZ, P0, !PT ;  /* 0x000000c106047210 */ /* 0x000fe200007fe4ff */
[----:B------:R-:W-:Y:S01]  /*1a3e0*/  @!P5 STS.64 [R206+0x9008], RZ ;  /* 0x009008ffce00d388 */ /* 0x000fe20000000a00 */
[CC--:B------:R-:W-:Y:S02]  /*1a3f0*/  @P4 LEA R10, P1, R7.reuse, R140.reuse, 0x1 ;  /* 0x0000008c070a4211 */ /* 0x0c0fe400078208ff */
[CC--:B------:R-:W-:Y:S02]  /*1a400*/  @P2 LEA R8, P0, R7.reuse, R140.reuse, 0x1 ;  /* 0x0000008c07082211 */ /* 0x0c0fe400078008ff */
[CCC-:B------:R-:W-:Y:S01]  /*1a410*/  @P4 LEA.HI.X R11, R7.reuse, R141.reuse, R6.reuse, 0x1, P1 ;  /* 0x0000008d070b4211 */ /* 0x1c0fe200008f0c06 */
[----:B------:R-:W-:Y:S01]  /*1a420*/  @!P5 STS [R206+0x9000], RZ ;  /* 0x009000ffce00d388 */ /* 0x000fe20000000800 */
[-C--:B------:R-:W-:Y:S02]  /*1a430*/  @P2 LEA.HI.X R9, R7, R141.reuse, R6, 0x1, P0 ;  /* 0x0000008d07092211 */ /* 0x080fe400000f0c06 */
[CC--:B------:R-:W-:Y:S01]  /*1a440*/  @P5 LEA R12, P6, R5.reuse, R140.reuse, 0x1 ;  /* 0x0000008c050c5211 */ /* 0x0c0fe200078c08ff */
[----:B------:R-:W-:Y:S01]  /*1a450*/  @!P5 STS [R206+0x9004], RZ ;  /* 0x009004ffce00d388 */ /* 0x000fe20000000800 */
[CC--:B------:R-:W-:Y:S02]  /*1a460*/  @P4 LEA R18, P1, R5.reuse, R140.reuse, 0x1 ;  /* 0x0000008c05124211 */ /* 0x0c0fe400078208ff */
[CCC-:B------:R-:W-:Y:S01]  /*1a470*/  @P5 LEA.HI.X R13, R5.reuse, R141.reuse, R4.reuse, 0x1, P6 ;  /* 0x0000008d050d5211 */ /* 0x1c0fe200030f0c04 */
[----:B------:R-:W-:Y:S01]  /*1a480*/  @!PT LDS RZ, [RZ] ;  /* 0x00000000fffff984 */ /* 0x000fe20000000800 */
[----:B------:R-:W-:Y:S01]  /*1a490*/  @!PT LDS RZ, [RZ] ;  /* 0x00000000fffff984 */ /* 0x000fe20000000800 */
[----:B------:R-:W-:Y:S01]  /*1a4a0*/  @!PT LDS RZ, [RZ] ;  /* 0x00000000fffff984 */ /* 0x000fe20000000800 */
[----:B------:R1:W-:Y:S01]  /*1a4b0*/  @P4 LDGSTS.E.BYPASS.LTC128B.128 [R206+0xb000], [R2.64+0x40] ;  /* 0x0b00004002ce4fae */ /* 0x0003e2000b901d44 */
[CCC-:B------:R-:W-:Y:S02]  /*1a4c0*/  @P4 LEA.HI.X R19, R5.reuse, R141.reuse, R4.reuse, 0x1, P1 ;  /* 0x0000008d05134211 */ /* 0x1c0fe400008f0c04 */
[C---:B------:R-:W-:Y:S02]  /*1a4d0*/  @P2 LEA R16, P0, R5.reuse, R140, 0x1 ;  /* 0x0000008c05102211 */ /* 0x040fe400078008ff */
[C---:B------:R-:W-:Y:S02]  /*1a4e0*/  IADD3 R6, P6, R5.reuse, R192, RZ ;  /* 0x000000c005067210 */ /* 0x040fe40007fde0ff */
[----:B------:R-:W-:Y:S01]  /*1a4f0*/  @P2 LEA.HI.X R17, R5, R141, R4, 0x1, P0 ;  /* 0x0000008d05112211 */ /* 0x000fe200000f0c04 */
[----:B------:R-:W-:Y:S01]  /*1a500*/  @!P4 STS.128 [R206+0xb000], RZ ;  /* 0x00b000ffce00c388 */ /* 0x000fe20000000c00 */
[----:B------:R-:W-:Y:S02]  /*1a510*/  IADD3.X R4, R4, R193, RZ, P6, !PT ;  /* 0x000000c104047210 */ /* 0x000fe400037fe4ff */
[CC--:B------:R-:W-:Y:S02]  /*1a520*/  @P5 LEA R22, P6, R6.reuse, R140.reuse, 0x1 ;  /* 0x0000008c06165211 */ /* 0x0c0fe400078c08ff */
[CC--:B------:R-:W-:Y:S02]  /*1a530*/  @P4 LEA R20, P1, R6.reuse, R140.reuse, 0x1 ;  /* 0x0000008c06144211 */ /* 0x0c0fe400078208ff */
[CCC-:B------:R-:W-:Y:S01]  /*1a540*/  @P5 LEA.HI.X R23, R6.reuse, R141.reuse, R4.reuse, 0x1, P6 ;  /* 0x0000008d06175211 */ /* 0x1c0fe200030f0c04 */
[----:B------:R-:W-:Y:S01]  /*1a550*/  @!PT LDS RZ, [RZ] ;  /* 0x00000000fffff984 */ /* 0x000fe20000000800 */
[----:B------:R-:W-:Y:S01]  /*1a560*/  @!PT LDS RZ, [RZ] ;  /* 0x00000000fffff984 */ /* 0x000fe20000000800 */
[----:B------:R-:W-:Y:S01]  /*1a570*/  @!PT LDS RZ, [RZ] ;  /* 0x00000000fffff984 */ /* 0x000fe20000000800 */
[----:B------:R1:W-:Y:S01]  /*1a580*/  @P2 LDGSTS.E.BYPASS.LTC128B.128 [R206+0xd000], [R2.64+0x80] ;  /* 0x0d00008002ce2fae */ /* 0x0003e2000b901d44 */
[CCC-:B------:R-:W-:Y:S02]  /*1a590*/  @P4 LEA.HI.X R21, R6.reuse, R141.reuse, R4.reuse, 0x1, P1 ;  /* 0x0000008d06154211 */ /* 0x1c0fe400008f0c04 */
[C---:B------:R-:W-:Y:S04]  /*1a5a0*/  @P2 LEA R24, P0, R6.reuse, R140, 0x1 ;  /* 0x0000008c06182211 */ /* 0x040fe800078008ff */
[----:B------:R-:W-:Y:S01]  /*1a5b0*/  @P2 LEA.HI.X R25, R6, R141, R4, 0x1, P0 ;  /* 0x0000008d06192211 */ /* 0x000fe200000f0c04 */
[----:B------:R-:W-:Y:S01]  /*1a5c0*/  @!P2 STS.128 [R206+0xd000], RZ ;  /* 0x00d000ffce00a388 */ /* 0x000fe20000000c00 */
[----:B------:R-:W-:Y:S07]  /*1a5d0*/  ISETP.GE.AND P0, PT, R207, 0x2, PT ;  /* 0x00000002cf00780c */ /* 0x000fee0003f06270 */
        /* <DEDUP_REMOVED lines=46> */
[----:B------:R-:W1:Y:S08]  /*1a8c0*/  LDSM.16.M88.4 R128, [R190+0x3000] ;  /* 0x00300000be80783b */ /* 0x000e700000000200 */
[----:B------:R-:W2:Y:S08]  /*1a8d0*/  LDSM.16.M88.4 R132, [R190+0x3400] ;  /* 0x00340000be84783b */ /* 0x000eb00000000200 */
[----:B------:R-:W5:Y:S08]  /*1a8e0*/  LDSM.16.M88.4 R136, [R190+0x3800] ;  /* 0x00380000be88783b */ /* 0x000f700000000200 */
[----:B------:R-:W0:Y:S08]  /*1a8f0*/  LDGDEPBAR ;  /* 0x00000000000079af */ /* 0x000e300000000000 */
[----:B------:R-:W5:Y:S01]  /*1a900*/  LDSM.16.M88.4 R32, [R190+0x3c00] ;  /* 0x003c0000be20783b */ /* 0x000f620000000200 */
[C---:B-1----:R-:W-:Y:S07]  /*1a910*/  HMMA.16816.F32.BF16 R4, R124.reuse, R128, RZ ;  /* 0x000000807c04723c */ /* 0x042fee00000418ff */
[----:B------:R-:W1:Y:S01]  /*1a920*/  LDSM.16.M88.4 R40, [R190+0x4000] ;  /* 0x00400000be28783b */ /* 0x000e620000000200 */
[C---:B---3--:R-:W-:Y:S07]  /*1a930*/  HMMA.16816.F32.BF16 R8, R124.reuse, R130, RZ ;  /* 0x000000827c08723c */ /* 0x048fee00000418ff */
[----:B------:R-:W3:Y:S01]  /*1a940*/  LDSM.16.M88.4 R48, [R190+0x4400] ;  /* 0x00440000be30783b */ /* 0x000ee20000000200 */
[C---:B--2---:R-:W-:Y:S07]  /*1a950*/  HMMA.16816.F32.BF16 R12, R124.reuse, R132, RZ ;  /* 0x000000847c0c723c */ /* 0x044fee00000418ff */
[----:B------:R-:W2:Y:S01]  /*1a960*/  LDSM.16.M88.4 R56, [R190+0x4800] ;  /* 0x00480000be38783b */ /* 0x000ea20000000200 */
[C---:B----4-:R-:W-:Y:S07]  /*1a970*/  HMMA.16816.F32.BF16 R16, R124.reuse, R134, RZ ;  /* 0x000000867c10723c */ /* 0x050fee00000418ff */
[----:B------:R-:W4:Y:S01]  /*1a980*/  LDSM.16.M88.4 R64, [R190+0x4c00] ;  /* 0x004c0000be40783b */ /* 0x000f220000000200 */
[C---:B-----5:R-:W-:Y:S07]  /*1a990*/  HMMA.16816.F32.BF16 R20, R124.reuse, R136, RZ ;  /* 0x000000887c14723c */ /* 0x060fee00000418ff */
[----:B------:R-:W-:Y:S01]  /*1a9a0*/  LDSM.16.M88.4 R140, [R189] ;  /* 0x00000000bd8c783b */ /* 0x000fe20000000200 */
[C---:B------:R-:W-:Y:S07]  /*1a9b0*/  HMMA.16816.F32.BF16 R24, R124.reuse, R138, RZ ;  /* 0x0000008a7c18723c */ /* 0x040fee00000418ff */
[----:B------:R-:W5:Y:S01]  /*1a9c0*/  LDSM.16.M88.4 R144, [R123+0x3000] ;  /* 0x003000007b90783b */ /* 0x000f620000000200 */
[C---:B------:R-:W-:Y:S07]  /*1a9d0*/  HMMA.16816.F32.BF16 R28, R124.reuse, R32, RZ ;  /* 0x000000207c1c723c */ /* 0x040fee00000418ff */
[----:B------:R-:W2:Y:S01]  /*1a9e0*/  LDSM.16.M88.4 R148, [R123+0x3400] ;  /* 0x003400007b94783b */ /* 0x000ea20000000200 */
[C---:B------:R-:W-:Y:S07]  /*1a9f0*/  HMMA.16816.F32.BF16 R32, R124.reuse, R34, RZ ;  /* 0x000000227c20723c */ /* 0x040fee00000418ff */
[----:B------:R-:W4:Y:S01]  /*1aa00*/  LDSM.16.M88.4 R152, [R123+0x3800] ;  /* 0x003800007b98783b */ /* 0x000f220000000200 */
[C---:B-1----:R-:W-:Y:S07]  /*1aa10*/  HMMA.16816.F32.BF16 R36, R124.reuse, R40, RZ ;  /* 0x000000287c24723c */ /* 0x042fee00000418ff */
[----:B------:R-:W1:Y:S01]  /*1aa20*/  LDSM.16.M88.4 R128, [R123+0x3c00] ;  /* 0x003c00007b80783b */ /* 0x000e620000000200 */
[C---:B------:R-:W-:Y:S07]  /*1aa30*/  HMMA.16816.F32.BF16 R40, R124.reuse, R42, RZ ;  /* 0x0000002a7c28723c */ /* 0x040fee00000418ff */
[----:B------:R-:W1:Y:S01]  /*1aa40*/  LDSM.16.M88.4 R132, [R123+0x4000] ;  /* 0x004000007b84783b */ /* 0x000e620000000200 */
[C---:B---3--:R-:W-:Y:S07]  /*1aa50*/  HMMA.16816.F32.BF16 R44, R124.reuse, R48, RZ ;  /* 0x000000307c2c723c */ /* 0x048fee00000418ff */
[----:B------:R-:W3:Y:S01]  /*1aa60*/  LDSM.16.M88.4 R136, [R123+0x4400] ;  /* 0x004400007b88783b */ /* 0x000ee20000000200 */
[C---:B------:R-:W-:Y:S07]  /*1aa70*/  HMMA.16816.F32.BF16 R48, R124.reuse, R50, RZ ;  /* 0x000000327c30723c */ /* 0x040fee00000418ff */
[----:B------:R-:W1:Y:S01]  /*1aa80*/  LDSM.16.M88.4 R156, [R123+0x4800] ;  /* 0x004800007b9c783b */ /* 0x000e620000000200 */
[C---:B--2---:R-:W-:Y:S07]  /*1aa90*/  HMMA.16816.F32.BF16 R52, R124.reuse, R56, RZ ;  /* 0x000000387c34723c */ /* 0x044fee00000418ff */
[----:B------:R-:W-:Y:S01]  /*1aaa0*/  LDSM.16.M88.4 R160, [R190+0x5400] ;  /* 0x00540000bea0783b */ /* 0x000fe20000000200 */
[C---:B------:R-:W-:Y:S07]  /*1aab0*/  HMMA.16816.F32.BF16 R56, R124.reuse, R58, RZ ;  /* 0x0000003a7c38723c */ /* 0x040fee00000418ff */
[----:B------:R-:W-:Y:S01]  /*1aac0*/  LDSM.16.M88.4 R164, [R190+0x5800] ;  /* 0x00580000bea4783b */ /* 0x000fe20000000200 */
[C---:B----4-:R-:W-:Y:S07]  /*1aad0*/  HMMA.16816.F32.BF16 R60, R124.reuse, R64, RZ ;  /* 0x000000407c3c723c */ /* 0x050fee00000418ff */
[----:B------:R-:W-:Y:S01]  /*1aae0*/  LDSM.16.M88.4 R168, [R190+0x6c00] ;  /* 0x006c0000bea8783b */ /* 0x000fe20000000200 */
[----:B------:R-:W-:Y:S07]  /*1aaf0*/  HMMA.16816.F32.BF16 R64, R124, R66, RZ ;  /* 0x000000427c40723c */ /* 0x000fee00000418ff */
[----:B------:R-:W2:Y:S01]  /*1ab00*/  LDSM.16.M88.4 R124, [R123+0x4c00] ;  /* 0x004c00007b7c783b */ /* 0x000ea20000000200 */
[C---:B-----5:R-:W-:Y:S07]  /*1ab10*/  HMMA.16816.F32.BF16 R4, R140.reuse, R144, R4 ;  /* 0x000000908c04723c */ /* 0x060fee0000041804 */
[----:B------:R-:W-:Y:S01]  /*1ab20*/  LDSM.16.M88.4 R172, [R189+0x1000] ;  /* 0x00100000bdac783b */ /* 0x000fe20000000200 */
[C---:B------:R-:W-:Y:S07]  /*1ab30*/  HMMA.16816.F32.BF16 R8, R140.reuse, R146, R8 ;  /* 0x000000928c08723c */ /* 0x040fee0000041808 */
[----:B------:R-:W-:Y:S01]  /*1ab40*/  LDSM.16.M88.4 R144, [R191+0x1000] ;  /* 0x00100000bf90783b */ /* 0x000fe20000000200 */
[C---:B------:R-:W-:Y:S07]  /*1ab50*/  HMMA.16816.F32.BF16 R12, R140.reuse, R148, R12 ;  /* 0x000000948c0c723c */ /* 0x040fee000004180c */
[----:B------:R-:W-:Y:S01]  /*1ab60*/  LDSM.16.M88.4 R176, [R123+0x5000] ;  /* 0x005000007bb0783b */ /* 0x000fe20000000200 */
[C---:B------:R-:W-:Y:S07]  /*1ab70*/  HMMA.16816.F32.BF16 R16, R140.reuse, R150, R16 ;  /* 0x000000968c10723c */ /* 0x040fee0000041810 */
[----:B------:R-:W4:Y:S01]  /*1ab80*/  LDSM.16.M88.4 R148, [R190+0x5000] ;  /* 0x00500000be94783b */ /* 0x000f220000000200 */
[C---:B------:R-:W-:Y:S07]  /*1ab90*/  HMMA.16816.F32.BF16 R20, R140.reuse, R152, R20 ;  /* 0x000000988c14723c */ /* 0x040fee0000041814 */
[----:B------:R-:W5:Y:S04]  /*1aba0*/  LD.E R214, [R118.64+0x18c] ;  /* 0x00018c0476d67980 */ /* 0x000f68000c101900 */
[----:B------:R-:W-:Y:S01]  /*1abb0*/  LDSM.16.M88.4 R180, [R189+0x2000] ;  /* 0x00200000bdb4783b */ /* 0x000fe20000000200 */
[C---:B------:R-:W-:Y:S07]  /*1abc0*/  HMMA.16816.F32.BF16 R24, R140.reuse, R154, R24 ;  /* 0x0000009a8c18723c */ /* 0x040fee0000041818 */
[----:B------:R-:W2:Y:S01]  /*1abd0*/  LDSM.16.M88.4 R152, [R190+0x5c00] ;  /* 0x005c0000be98783b */ /* 0x000ea20000000200 */
[C---:B-1----:R-:W-:Y:S07]  /*1abe0*/  HMMA.16816.F32.BF16 R28, R140.reuse, R128, R28 ;  /* 0x000000808c1c723c */ /* 0x042fee000004181c */
[----:B------:R-:W-:Y:S01]  /*1abf0*/  LDSM.16.M88.4 R184, [R123+0x7000] ;  /* 0x007000007bb8783b */ /* 0x000fe20000000200 */
[C---:B------:R-:W-:Y:S07]  /*1ac00*/  HMMA.16816.F32.BF16 R32, R140.reuse, R130, R32 ;  /* 0x000000828c20723c */ /* 0x040fee0000041820 */
[----:B------:R-:W1:Y:S01]  /*1ac10*/  LDSM.16.M88.4 R128, [R190+0x6000] ;  /* 0x00600000be80783b */ /* 0x000e620000000200 */
        /* <DEDUP_REMOVED lines=8> */
[----:B------:R-:W1:Y:S07]  /*1aca0*/  LDSM.16.M88.4 R156, [R123+0x5400] ;  /* 0x005400007b9c783b */ /* 0x000e6e0000000200 */
[C---:B--2---:R-:W-:Y:S08]  /*1acb0*/  HMMA.16816.F32.BF16 R60, R140.reuse, R124, R60 ;  /* 0x0000007c8c3c723c */ /* 0x044ff0000004183c */
[----:B------:R-:W-:Y:S01]  /*1acc0*/  HMMA.16816.F32.BF16 R64, R140, R126, R64 ;  /* 0x0000007e8c40723c */ /* 0x000fe20000041840 */
[----:B------:R-:W2:Y:S07]  /*1acd0*/  LDSM.16.M88.4 R124, [R123+0x5800] ;  /* 0x005800007b7c783b */ /* 0x000eae0000000200 */
[C---:B----4-:R-:W-:Y:S01]  /*1ace0*/  HMMA.16816.F32.BF16 R4, R144.reuse, R148, R4 ;  /* 0x000000949004723c */ /* 0x050fe20000041804 */
[----:B------:R-:W4:Y:S07]  /*1acf0*/  LDSM.16.M88.4 R140, [R123+0x5c00] ;  /* 0x005c00007b8c783b */ /* 0x000f2e0000000200 */
        /* <DEDUP_REMOVED lines=48> */
[----:B------:R-:W1:Y:S07]  /*1b000*/  LDSM.16.M88.4 R124, [R123+0x7400] ;  /* 0x007400007b7c783b */ /* 0x000e6e0000000200 */
        /* <DEDUP_REMOVED lines=10> */
[C---:B----4-:R-:W-:Y:S07]  /*1b0b0*/  HMMA.16816.F32.BF16 R60, R148.reuse, R140, R60 ;  /* 0x0000008c943c723c */ /* 0x050fee000004183c */
[----:B------:R-:W-:Y:S01]  /*1b0c0*/  MOV R140, R2 ;  /* 0x00000002008c7202 */ /* 0x000fe20000000f00 */
[----:B------:R-:W-:Y:S04]  /*1b0d0*/  HMMA.16816.F32.BF16 R64, R148, R142, R64 ;  /* 0x0000008e9440723c */ /* 0x000fe80000041840 */
[----:B------:R-:W-:Y:S04]  /*1b0e0*/  MOV R141, R3 ;  /* 0x00000003008d7202 */ /* 0x000fe80000000f00 */
[C---:B------:R-:W-:Y:S08]  /*1b0f0*/  HMMA.16816.F32.BF16 R4, R180.reuse, R184, R4 ;  /* 0x000000b8b404723c */ /* 0x040ff00000041804 */
[C---:B------:R-:W-:Y:S08]  /*1b100*/  HMMA.16816.F32.BF16 R8, R180.reuse, R186, R8 ;  /* 0x000000bab408723c */ /* 0x040ff00000041808 */
[C---:B-1----:R-:W-:Y:S08]  /*1b110*/  HMMA.16816.F32.BF16 R12, R180.reuse, R124, R12 ;  /* 0x0000007cb40c723c */ /* 0x042ff0000004180c */
[-C--:B-----5:R-:W-:Y:S01]  /*1b120*/  FMUL.FTZ R177, R4, R214.reuse ;  /* 0x000000d604b17220 */ /* 0x0a0fe20000410000 */
[C---:B------:R-:W-:Y:S03]  /*1b130*/  HMMA.16816.F32.BF16 R16, R180.reuse, R126, R16 ;  /* 0x0000007eb410723c */ /* 0x040fe60000041810 */
[-C--:B------:R-:W-:Y:S02]  /*1b140*/  FMUL.FTZ R179, R5, R214.reuse ;  /* 0x000000d605b37220 */ /* 0x080fe40000410000 */
[----:B------:R-:W1:Y:S01]  /*1b150*/  MUFU.TANH R177, R177 ;  /* 0x000000b100b17308 */ /* 0x000e620000002400 */
[-C--:B------:R-:W-:Y:S02]  /*1b160*/  FMUL.FTZ R185, R6, R214.reuse ;  /* 0x000000d606b97220 */ /* 0x080fe40000410000 */
[-C--:B------:R-:W-:Y:S02]  /*1b170*/  FMUL.FTZ R187, R7, R214.reuse ;  /* 0x000000d607bb7220 */ /* 0x080fe40000410000 */
[----:B------:R-:W2:Y:S02]  /*1b180*/  LDSM.16.M88.4 R4, [R123+0x7800] ;  /* 0x007800007b04783b */ /* 0x000ea40000000200 */
[-C--:B------:R-:W-:Y:S02]  /*1b190*/  FMUL.FTZ R9, R9, R214.reuse ;  /* 0x000000d609097220 */ /* 0x080fe40000410000 */
[-C--:B------:R-:W-:Y:S01]  /*1b1a0*/  FMUL.FTZ R10, R10, R214.reuse ;  /* 0x000000d60a0a7220 */ /* 0x080fe20000410000 */
[----:B------:R-:W3:Y:S01]  /*1b1b0*/  MUFU.TANH R179, R179 ;  /* 0x000000b300b37308 */ /* 0x000ee20000002400 */
[-C--:B------:R-:W-:Y:S02]  /*1b1c0*/  FMUL.FTZ R11, R11, R214.reuse ;  /* 0x000000d60b0b7220 */ /* 0x080fe40000410000 */
[-C--:B------:R-:W-:Y:S02]  /*1b1d0*/  FMUL.FTZ R215, R8, R214.reuse ;  /* 0x000000d608d77220 */ /* 0x080fe40000410000 */
[-C--:B------:R-:W-:Y:S02]  /*1b1e0*/  FMUL.FTZ R223, R12, R214.reuse ;  /* 0x000000d60cdf7220 */ /* 0x080fe40000410000 */
[-C--:B------:R-:W-:Y:S02]  /*1b1f0*/  FMUL.FTZ R13, R13, R214.reuse ;  /* 0x000000d60d0d7220 */ /* 0x080fe40000410000 */
[-C--:B------:R-:W-:Y:S01]  /*1b200*/  FMUL.FTZ R225, R15, R214.reuse ;  /* 0x000000d60fe17220 */ /* 0x080fe20000410000 */
[----:B------:R-:W4:Y:S01]  /*1b210*/  MUFU.TANH R217, R9 ;  /* 0x0000000900d97308 */ /* 0x000f220000002400 */
[-C--:B------:R-:W-:Y:S02]  /*1b220*/  FMUL.FTZ R15, R16, R214.reuse ;  /* 0x000000d6100f7220 */ /* 0x080fe40000410000 */
[-C--:B------:R-:W-:Y:S02]  /*1b230*/  FMUL.FTZ R17, R17, R214.reuse ;  /* 0x000000d611117220 */ /* 0x080fe40000410000 */
[-C--:B------:R-:W-:Y:S02]  /*1b240*/  FMUL.FTZ R19, R19, R214.reuse ;  /* 0x000000d613137220 */ /* 0x080fe40000410000 */
[-C--:B------:R-:W-:Y:S02]  /*1b250*/  FMUL.FTZ R14, R14, R214.reuse ;  /* 0x000000d60e0e7220 */ /* 0x080fe40000410000 */
[-C--:B------:R-:W-:Y:S01]  /*1b260*/  FMUL.FTZ R18, R18, R214.reuse ;  /* 0x000000d612127220 */ /* 0x080fe20000410000 */
[----:B------:R-:W1:Y:S10]  /*1b270*/  MUFU.TANH R219, R10 ;  /* 0x0000000a00db7308 */ /* 0x000e740000002400 */
[----:B------:R5:W1:Y:S01]  /*1b280*/  MUFU.TANH R221, R11 ;  /* 0x0000000b00dd7308 */ /* 0x000a620000002400 */
[C---:B--2---:R-:W-:Y:S09]  /*1b290*/  HMMA.16816.F32.BF16 R20, R180.reuse, R4, R20 ;  /* 0x00000004b414723c */ /* 0x044ff20000041814 */
[----:B------:R-:W2:Y:S01]  /*1b2a0*/  MUFU.TANH R185, R185 ;  /* 0x000000b900b97308 */ /* 0x000ea20000002400 */
[C---:B------:R-:W-:Y:S01]  /*1b2b0*/  HMMA.16816.F32.BF16 R24, R180.reuse, R6, R24 ;  /* 0x00000006b418723c */ /* 0x040fe20000041818 */
[----:B------:R-:W-:Y:S08]  /*1b2c0*/  LDSM.16.M88.4 R4, [R123+0x8000] ;  /* 0x008000007b04783b */ /* 0x000ff00000000200 */
[----:B------:R-:W1:Y:S01]  /*1b2d0*/  MUFU.TANH R187, R187 ;  /* 0x000000bb00bb7308 */ /* 0x000e620000002400 */
[----:B-----5:R-:W5:Y:S04]  /*1b2e0*/  LDSM.16.M88.4 R8, [R123+0x7c00] ;  /* 0x007c00007b08783b */ /* 0x020f680000000200 */
[-C--:B------:R-:W-:Y:S05]  /*1b2f0*/  FMUL.FTZ R173, R20, R214.reuse ;  /* 0x000000d614ad7220 */ /* 0x080fea0000410000 */
[----:B------:R-:W1:Y:S01]  /*1b300*/  MUFU.TANH R215, R215 ;  /* 0x000000d700d77308 */ /* 0x000e620000002400 */
[-C--:B------:R-:W-:Y:S02]  /*1b310*/  FMUL.FTZ R172, R21, R214.reuse ;  /* 0x000000d615ac7220 */ /* 0x080fe40000410000 */
[-C--:B------:R-:W-:Y:S02]  /*1b320*/  FMUL.FTZ R21, R23, R214.reuse ;  /* 0x000000d617157220 */ /* 0x080fe40000410000 */
[-C--:B------:R-:W-:Y:S02]  /*1b330*/  FMUL.FTZ R22, R22, R214.reuse ;  /* 0x000000d616167220 */ /* 0x080fe40000410000 */
[-C--:B------:R-:W-:Y:S02]  /*1b340*/  FMUL.FTZ R12, R24, R214.reuse ;  /* 0x000000d6180c7220 */ /* 0x080fe40000410000 */
[-C--:B------:R-:W-:Y:S01]  /*1b350*/  FMUL.FTZ R25, R25, R214.reuse ;  /* 0x000000d619197220 */ /* 0x080fe20000410000 */
[----:B------:R-:W1:Y:S01]  /*1b360*/  MUFU.TANH R223, R223 ;  /* 0x000000df00df7308 */ /* 0x000e620000002400 */
[-C--:B------:R-:W-:Y:S02]  /*1b370*/  FMUL.FTZ R26, R26, R214.reuse ;  /* 0x000000d61a1a7220 */ /* 0x080fe40000410000 */
[-C--:B------:R-:W-:Y:S07]  /*1b380*/  FMUL.FTZ R27, R27, R214.reuse ;  /* 0x000000d61b1b7220 */ /* 0x080fee0000410000 */
[----:B------:R-:W1:Y:S10]  /*1b390*/  MUFU.TANH R13, R13 ;  /* 0x0000000d000d7308 */ /* 0x000e740000002400 */
[----:B------:R-:W1:Y:S01]  /*1b3a0*/  MUFU.TANH R227, R14 ;  /* 0x0000000e00e37308 */ /* 0x000e620000002400 */
[C---:B-----5:R-:W-:Y:S09]  /*1b3b0*/  HMMA.16816.F32.BF16 R28, R180.reuse, R8, R28 ;  /* 0x00000008b41c723c */ /* 0x060ff2000004181c */
[----:B------:R-:W1:Y:S01]  /*1b3c0*/  MUFU.TANH R225, R225 ;  /* 0x000000e100e17308 */ /* 0x000e620000002400 */
[C---:B------:R-:W-:Y:S01]  /*1b3d0*/  HMMA.16816.F32.BF16 R32, R180.reuse, R10, R32 ;  /* 0x0000000ab420723c */ /* 0x040fe20000041820 */
[----:B------:R-:W5:Y:S08]  /*1b3e0*/  LDSM.16.M88.4 R8, [R123+0x8400] ;  /* 0x008400007b08783b */ /* 0x000f700000000200 */
[----:B------:R-:W1:Y:S01]  /*1b3f0*/  MUFU.TANH R15, R15 ;  /* 0x0000000f000f7308 */ /* 0x000e620000002400 */
[C---:B------:R-:W-:Y:S04]  /*1b400*/  HMMA.16816.F32.BF16 R36, R180.reuse, R4, R36 ;  /* 0x00000004b424723c */ /* 0x040fe80000041824 */
[-C--:B------:R-:W-:Y:S04]  /*1b410*/  FMUL.FTZ R157, R28, R214.reuse ;  /* 0x000000d61c9d7220 */ /* 0x080fe80000410000 */
[C---:B------:R-:W-:Y:S01]  /*1b420*/  HMMA.16816.F32.BF16 R40, R180.reuse, R6, R40 ;  /* 0x00000006b428723c */ /* 0x040fe20000041828 */
[----:B------:R-:W1:Y:S01]  /*1b430*/  MUFU.TANH R17, R17 ;  /* 0x0000001100117308 */ /* 0x000e620000002400 */
[----:B------:R-:W1:Y:S02]  /*1b440*/  LDSM.16.M88.4 R4, [R123+0x8800] ;  /* 0x008800007b04783b */ /* 0x000e640000000200 */
[-C--:B------:R-:W-:Y:S02]  /*1b450*/  FMUL.FTZ R29, R29, R214.reuse ;  /* 0x000000d61d1d7220 */ /* 0x080fe40000410000 */
        /* <DEDUP_REMOVED lines=8> */
[----:B------:R-:W2:Y:S01]  /*1b4e0*/  MUFU.TANH R19, R19 ;  /* 0x0000001300137308 */ /* 0x000ea20000002400 */
[-C--:B------:R-:W-:Y:S01]  /*1b4f0*/  FMUL.FTZ R37, R37, R214.reuse ;  /* 0x000000d625257220 */ /* 0x080fe20000410000 */
[C---:B-----5:R-:W-:Y:S03]  /*1b500*/  HMMA.16816.F32.BF16 R44, R180.reuse, R8, R44 ;  /* 0x00000008b42c723c */ /* 0x060fe6000004182c */
[-C--:B------:R-:W-:Y:S02]  /*1b510*/  FMUL.FTZ R169, R40, R214.reuse ;  /* 0x000000d628a97220 */ /* 0x080fe40000410000 */
[-C--:B------:R-:W-:Y:S03]  /*1b520*/  FMUL.FTZ R38, R38, R214.reuse ;  /* 0x000000d626267220 */ /* 0x080fe60000410000 */
[----:B------:R-:W2:Y:S01]  /*1b530*/  MUFU.TANH R173, R173 ;  /* 0x000000ad00ad7308 */ /* 0x000ea20000002400 */
[C---:B------:R-:W-:Y:S01]  /*1b540*/  HMMA.16816.F32.BF16 R48, R180.reuse, R10, R48 ;  /* 0x0000000ab430723c */ /* 0x040fe20000041830 */
[----:B------:R-:W5:Y:S01]  /*1b550*/  LDSM.16.M88.4 R8, [R123+0x8c00] ;  /* 0x008c00007b08783b */ /* 0x000f620000000200 */
[----:B------:R-:W-:Y:S04]  /*1b560*/  DEPBAR.LE SB0, 0x0 ;  /* 0x000080000000791a */ /* 0x000fe80000000000 */
[-C--:B------:R-:W-:Y:S02]  /*1b570*/  FMUL.FTZ R39, R39, R214.reuse ;  /* 0x000000d627277220 */ /* 0x080fe40000410000 */
[-C--:B------:R-:W-:Y:S01]  /*1b580*/  FMUL.FTZ R41, R41, R214.reuse ;  /* 0x000000d629297220 */ /* 0x080fe20000410000 */
[----:B------:R-:W2:Y:S01]  /*1b590*/  MUFU.TANH R172, R172 ;  /* 0x000000ac00ac7308 */ /* 0x000ea20000002400 */
[----:B------:R-:W-:Y:S01]  /*1b5a0*/  BAR.SYNC.DEFER_BLOCKING 0x0 ;  /* 0x0000000000007b1d */ /* 0x000fe20000010000 */
[C---:B-1----:R-:W-:Y:S05]  /*1b5b0*/  HMMA.16816.F32.BF16 R52, R180.reuse, R4, R52 ;  /* 0x00000004b434723c */ /* 0x042fea0000041834 */
[-C--:B------:R-:W-:Y:S02]  /*1b5c0*/  FMUL.FTZ R155, R44, R214.reuse ;  /* 0x000000d62c9b7220 */ /* 0x080fe40000410000 */
[-C--:B------:R-:W-:Y:S01]  /*1b5d0*/  FMUL.FTZ R42, R42, R214.reuse ;  /* 0x000000d62a2a7220 */ /* 0x080fe20000410000 */
[----:B------:R-:W1:Y:S01]  /*1b5e0*/  MUFU.TANH R231, R22 ;  /* 0x0000001600e77308 */ /* 0x000e620000002400 */
[C---:B------:R-:W-:Y:S03]  /*1b5f0*/  HMMA.16816.F32.BF16 R56, R180.reuse, R6, R56 ;  /* 0x00000006b438723c */ /* 0x040fe60000041838 */
[-C--:B------:R-:W-:Y:S02]  /*1b600*/  FMUL.FTZ R43, R43, R214.reuse ;  /* 0x000000d62b2b7220 */ /* 0x080fe40000410000 */
[-C--:B------:R-:W-:Y:S02]  /*1b610*/  FMUL.FTZ R149, R48, R214.reuse ;  /* 0x000000d630957220 */ /* 0x080fe40000410000 */
[-C--:B------:R-:W-:Y:S02]  /*1b620*/  FMUL.FTZ R45, R45, R214.reuse ;  /* 0x000000d62d2d7220 */ /* 0x080fe40000410000 */
[----:B------:R-:W1:Y:S03]  /*1b630*/  MUFU.TANH R21, R21 ;  /* 0x0000001500157308 */ /* 0x000e660000002400 */
[-C--:B------:R-:W-:Y:S02]  /*1b640*/  FMUL.FTZ R46, R46, R214.reuse ;  /* 0x000000d62e2e7220 */ /* 0x080fe40000410000 */
[-C--:B------:R-:W-:Y:S02]  /*1b650*/  FMUL.FTZ R47, R47, R214.reuse ;  /* 0x000000d62f2f7220 */ /* 0x080fe40000410000 */
[-C--:B------:R-:W-:Y:S02]  /*1b660*/  FMUL.FTZ R55, R55, R214.reuse ;  /* 0x000000d637377220 */ /* 0x080fe40000410000 */
[-C--:B------:R-:W-:Y:S01]  /*1b670*/  FMUL.FTZ R142, R52, R214.reuse ;  /* 0x000000d6348e7220 */ /* 0x080fe20000410000 */
[----:B------:R-:W1:Y:S01]  /*1b680*/  MUFU.TANH R138, R12 ;  /* 0x0000000c008a7308 */ /* 0x000e620000002400 */
[-C--:B------:R-:W-:Y:S01]  /*1b690*/  FMUL.FTZ R49, R49, R214.reuse ;  /* 0x000000d631317220 */ /* 0x080fe20000410000 */
[C---:B-----5:R-:W-:Y:S03]  /*1b6a0*/  HMMA.16816.F32.BF16 R60, R180.reuse, R8, R60 ;  /* 0x00000008b43c723c */ /* 0x060fe6000004183c */
        /* <DEDUP_REMOVED lines=8> */
[----:B------:R1:W1:Y:S03]  /*1b730*/  MUFU.TANH R134, R6 ;  /* 0x0000000600867308 */ /* 0x0002660000002400 */
        /* <DEDUP_REMOVED lines=8> */
[-C--:B-----5:R-:W-:Y:S02]  /*1b7c0*/  FMUL.FTZ R55, R67, R214.reuse ;  /* 0x000000d643377220 */ /* 0x0a0fe40000410000 */
[-C--:B------:R-:W-:Y:S01]  /*1b7d0*/  FMUL.FTZ R65, R65, R214.reuse ;  /* 0x000000d641417220 */ /* 0x080fe20000410000 */
[----:B------:R2:W2:Y:S01]  /*1b7e0*/  MUFU.TANH R175, R26 ;  /* 0x0000001a00af7308 */ /* 0x0004a20000002400 */
[----:B-1----:R-:W-:Y:S09]  /*1b7f0*/  FMUL.FTZ R6, R64, R214 ;  /* 0x000000d640067220 */ /* 0x002ff20000410000 */
        /* <DEDUP_REMOVED lines=30> */
[----:B------:R-:W1:Y:S10]  /*1b9e0*/  MUFU.TANH R144, R144 ;  /* 0x0000009000907308 */ /* 0x000e740000002400 */
[----:B------:R1:W1:Y:S10]  /*1b9f0*/  MUFU.TANH R132, R4 ;  /* 0x0000000400847308 */ /* 0x0002740000002400 */
[----:B------:R1:W1:Y:S10]  /*1ba00*/  MUFU.TANH R135, R61 ;  /* 0x0000003d00877308 */ /* 0x0002740000002400 */
[----:B------:R-:W1:Y:S10]  /*1ba10*/  MUFU.TANH R56, R56 ;  /* 0x0000003800387308 */ /* 0x000e740000002400 */
[----:B------:R-:W1:Y:S10]  /*1ba20*/  MUFU.TANH R59, R59 ;  /* 0x0000003b003b7308 */ /* 0x000e740000002400 */
[----:B------:R1:W1:Y:S10]  /*1ba30*/  MUFU.TANH R133, R6 ;  /* 0x0000000600857308 */ /* 0x0002740000002400 */
        /* <DEDUP_REMOVED lines=8> */
[C---:B------:R-:W-:Y:S01]  /*1bac0*/  IADD3 R8, R10.reuse, -0x100, RZ ;  /* 0xffffff000a087810 */ /* 0x040fe20007ffe0ff */
[----:B------:R-:W3:Y:S01]  /*1bad0*/  LD.E.64 R24, [R118.64+0x20] ;  /* 0x0000200476187980 */ /* 0x000ee2000c101b00 */
[----:B------:R-:W-:Y:S02]  /*1bae0*/  IADD3 R10, R10, -0x80, RZ ;  /* 0xffffff800a0a7810 */ /* 0x000fe40007ffe0ff */
[----:B------:R-:W-:Y:S02]  /*1baf0*/  IABS R3, R8 ;  /* 0x0000000800037213 */ /* 0x000fe40000000000 */
[-C--:B-12---:R-:W-:Y:S02]  /*1bb00*/  IABS R6, R11.reuse ;  /* 0x0000000b00067213 */ /* 0x086fe40000000000 */
[-C--:B------:R-:W-:Y:S02]  /*1bb10*/  IABS R4, R11.reuse ;  /* 0x0000000b00047213 */ /* 0x080fe40000000000 */
[----:B------:R-:W1:Y:S01]  /*1bb20*/  I2F.RP R2, R6 ;  /* 0x0000000600027306 */ /* 0x000e620000209400 */
[-C--:B------:R-:W-:Y:S02]  /*1bb30*/  LOP3.LUT R8, R8, R11.reuse, RZ, 0x3c, !PT ;  /* 0x0000000b08087212 */ /* 0x080fe400078e3cff */
        /* <DEDUP_REMOVED lines=8> */
[----:B------:R-:W-:Y:S04]  /*1bbc0*/  IMAD R9, R9, R6, RZ ;  /* 0x0000000609097224 */ /* 0x000fe800078e02ff */
        /* <DEDUP_REMOVED lines=45> */
.L_x_2679:
[----:B------:R-:W2:Y:S02]  /*1bea0*/  LD.E R9, [R118.64+0x38] ;  /* 0x0000380476097980 */ /* 0x000ea4000c101900 */
[----:B--2---:R-:W-:Y:S04]  /*1beb0*/  LEA R9, -R9, RZ, 0x7 ;  /* 0x000000ff09097211 */ /* 0x004fe800078e39ff */
[----:B------:R-:W-:Y:S02]  /*1bec0*/  SHF.R.S32.HI R2, RZ, 0x1f, R9 ;  /* 0x0000001fff027819 */ /* 0x000fe40000011409 */
.L_x_2680:
[----:B------:R-:W-:Y:S05]  /*1bed0*/  BSYNC B0 ;  /* 0x0000000000007941 */ /* 0x000fea0003800000 */
.L_x_2678:
[C---:B------:R-:W-:Y:S02]  /*1bee0*/  LEA R24, P1, R9.reuse, R196, 0x1 ;  /* 0x000000c409187211 */ /* 0x040fe400078208ff */
[C---:B------:R-:W-:Y:S02]  /*1bef0*/  IADD3 R7, P0, R9.reuse, R194, RZ ;  /* 0x000000c209077210 */ /* 0x040fe40007f1e0ff */
[-C--:B------:R-:W-:Y:S02]  /*1bf00*/  LEA.HI.X R25, R9, R197.reuse, R2, 0x1, P1 ;  /* 0x000000c509197211 */ /* 0x080fe400008f0c02 */
[CC--:B------:R-:W-:Y:S01]  /*1bf10*/  @P5 LEA R22, P6, R7.reuse, R196.reuse, 0x1 ;  /* 0x000000c407165211 */ /* 0x0c0fe200078c08ff */
[--C-:B-1----:R-:W-:Y:S01]  /*1bf20*/  IMAD.X R4, R2, 0x1, R195.reuse, P0 ;  /* 0x0000000102047824 */ /* 0x102fe200000e06c3 */
        /* <DEDUP_REMOVED lines=86> */
.L_x_2677:
[----:B--234-:R-:W-:Y:S05]  /*1c490*/  BSYNC B1 ;  /* 0x0000000000017941 */ /* 0x01cfea0003800000 */
.L_x_2676:
[----:B-1----:R-:W2:Y:S01]  /*1c4a0*/  LD.E R54, [R118.64+0xdc] ;  /* 0x0000dc0476367980 */ /* 0x002ea2000c101900 */
[----:B------:R-:W-:Y:S03]  /*1c4b0*/  IADD3 R124, R207, -0x1, RZ ;  /* 0xffffffffcf7c7810 */ /* 0x000fe60007ffe0ff */
[----:B------:R-:W-:Y:S01]  /*1c4c0*/  LDSM.16.MT88.4 R44, [R188+0xd000] ;  /* 0x00d00000bc2c783b */ /* 0x000fe20000004200 */
[----:B------:R-:W-:Y:S04]  /*1c4d0*/  LEA R2, R124, R211, 0x7 ;  /* 0x000000d37c027211 */ /* 0x000fe800078e38ff */
[----:B------:R-:W1:Y:S01]  /*1c4e0*/  I2F R16, R2 ;  /* 0x0000000200107306 */ /* 0x000e620000201400 */
[C---:B------:R-:W-:Y:S02]  /*1c4f0*/  IADD3 R14, R2.reuse, 0x1, RZ ;  /* 0x00000001020e7810 */ /* 0x040fe40007ffe0ff */
[C---:B------:R-:W-:Y:S01]  /*1c500*/  IADD3 R12, R2.reuse, 0x8, RZ ;  /* 0x00000008020c7810 */ /* 0x040fe20007ffe0ff */
[----:B------:R-:W-:Y:S01]  /*1c510*/  LDSM.16.MT88.4 R64, [R122+0xd000] ;  /* 0x00d000007a40783b */ /* 0x000fe20000004200 */
        /* <DEDUP_REMOVED lines=16> */
[C---:B------:R-:W-:Y:S02]  /*1c620*/  IADD3 R6, R2.reuse, 0x40, RZ ;  /* 0x0000004002067810 */ /* 0x040fe40007ffe0ff */
[C---:B------:R-:W-:Y:S02]  /*1c630*/  IADD3 R4, R2.reuse, 0x48, RZ ;  /* 0x0000004802047810 */ /* 0x040fe40007ffe0ff */
[C---:B------:R-:W-:Y:S02]  /*1c640*/  IADD3 R23, R2.reuse, 0x41, RZ ;  /* 0x0000004102177810 */ /* 0x040fe40007ffe0ff */
[C---:B------:R-:W-:Y:S02]  /*1c650*/  IADD3 R9, R2.reuse, 0x49, RZ ;  /* 0x0000004902097810 */ /* 0x040fe40007ffe0ff */
[C---:B------:R-:W-:Y:S01]  /*1c660*/  IADD3 R7, R2.reuse, 0x50, RZ ;  /* 0x0000005002077810 */ /* 0x040fe20007ffe0ff */
[----:B------:R-:W1:Y:S01]  /*1c670*/  I2F R11, R11 ;  /* 0x0000000b000b7306 */ /* 0x000e620000201400 */
        /* <DEDUP_REMOVED lines=19> */
[C---:B------:R-:W-:Y:S02]  /*1c7b0*/  FFMA.FTZ R177, R0.reuse, R16, R177 ;  /* 0x0000001000b17223 */ /* 0x040fe400000100b1 */
[C---:B---3--:R-:W-:Y:S02]  /*1c7c0*/  FFMA.FTZ R187, R0.reuse, R14, R187 ;  /* 0x0000000e00bb7223 */ /* 0x048fe400000100bb */
[CC--:B----4-:R-:W-:Y:S02]  /*1c7d0*/  FFMA.FTZ R219, R0.reuse, R12.reuse, R219 ;  /* 0x0000000c00db7223 */ /* 0x0d0fe400000100db */
[C---:B------:R-:W-:Y:S01]  /*1c7e0*/  FFMA.FTZ R215, R0.reuse, R12, R215 ;  /* 0x0000000c00d77223 */ /* 0x040fe200000100d7 */
[----:B------:R-:W-:Y:S01]  /*1c7f0*/  FMNMX.FTZ R12, R185, R121, !PT ;  /* 0x00000079b90c7209 */ /* 0x000fe20007810000 */
[----:B------:R-:W-:Y:S01]  /*1c800*/  FFMA.FTZ R179, R0, R14, R179 ;  /* 0x0000000e00b37223 */ /* 0x000fe200000100b3 */
[----:B------:R-:W-:Y:S01]  /*1c810*/  IADD3 R14, R2, 0x58, RZ ;  /* 0x00000058020e7810 */ /* 0x000fe20007ffe0ff */
[CC--:B-----5:R-:W-:Y:S02]  /*1c820*/  FFMA.FTZ R49, R0.reuse, R10.reuse, R231 ;  /* 0x0000000a00317223 */ /* 0x0e0fe400000100e7 */
[C---:B------:R-:W-:Y:S01]  /*1c830*/  FFMA.FTZ R173, R0.reuse, R10, R173 ;  /* 0x0000000a00ad7223 */ /* 0x040fe200000100ad */
[----:B------:R-:W-:Y:S01]  /*1c840*/  FMNMX.FTZ R10, R187, R12, !PT ;  /* 0x0000000cbb0a7209 */ /* 0x000fe20007810000 */
[CC--:B------:R-:W-:Y:S01]  /*1c850*/  FFMA.FTZ R221, R0.reuse, R11.reuse, R221 ;  /* 0x0000000b00dd7223 */ /* 0x0c0fe200000100dd */
[----:B------:R-:W-:Y:S01]  /*1c860*/  FMNMX.FTZ R12, R177, R120, !PT ;  /* 0x00000078b10c7209 */ /* 0x000fe20007810000 */
[C---:B------:R-:W-:Y:S01]  /*1c870*/  FFMA.FTZ R217, R0.reuse, R11, R217 ;  /* 0x0000000b00d97223 */ /* 0x040fe200000100d9 */
[----:B------:R-:W-:Y:S01]  /*1c880*/  FMNMX.FTZ R10, R219, R10, !PT ;  /* 0x0000000adb0a7209 */ /* 0x000fe20007810000 */
[C---:B------:R-:W-:Y:S01]  /*1c890*/  FFMA.FTZ R227, R0.reuse, R42, R227 ;  /* 0x0000002a00e37223 */ /* 0x040fe200000100e3 */
[----:B------:R-:W-:Y:S01]  /*1c8a0*/  FMNMX.FTZ R12, R179, R12, !PT ;  /* 0x0000000cb30c7209 */ /* 0x000fe20007810000 */
        /* <DEDUP_REMOVED lines=10> */
[----:B------:R-:W-:Y:S01]  /*1c950*/  FFMA.FTZ R40, R0, R40, R15 ;  /* 0x0000002800287223 */ /* 0x000fe2000001000f */
[----:B------:R-:W-:Y:S01]  /*1c960*/  FMNMX.FTZ R12, R42, R19, !PT ;  /* 0x000000132a0c7209 */ /* 0x000fe20007810000 */
[CC--:B------:R-:W-:Y:S01]  /*1c970*/  FFMA.FTZ R151, R0.reuse, R27.reuse, R151 ;  /* 0x0000001b00977223 */ /* 0x0c0fe20000010097 */
[----:B------:R-:W-:Y:S01]  /*1c980*/  FMNMX.FTZ R19, R33, R10, !PT ;  /* 0x0000000a21137209 */ /* 0x000fe20007810000 */
        /* <DEDUP_REMOVED lines=15> */
[----:B------:R-:W-:Y:S01]  /*1ca80*/  IADD3 R10, R2, 0x68, RZ ;  /* 0x00000068020a7810 */ /* 0x000fe20007ffe0ff */
[----:B------:R-:W-:Y:S01]  /*1ca90*/  FFMA.FTZ R138, R0, R35, R138 ;  /* 0x00000023008a7223 */ /* 0x000fe2000001008a */
[----:B------:R-:W-:Y:S01]  /*1caa0*/  FMNMX.FTZ R27, R172, R27, !PT ;  /* 0x0000001bac1b7209 */ /* 0x000fe20007810000 */
[CC--:B------:R-:W-:Y:S01]  /*1cab0*/  FFMA.FTZ R154, R0.reuse, R25.reuse, R154 ;  /* 0x00000019009a7223 */ /* 0x0c0fe2000001009a */
[----:B------:R-:W1:Y:S01]  /*1cac0*/  I2F R19, R10 ;  /* 0x0000000a00137306 */ /* 0x000e620000201400 */
[C---:B------:R-:W-:Y:S01]  /*1cad0*/  FFMA.FTZ R164, R0.reuse, R25, R164 ;  /* 0x0000001900a47223 */ /* 0x040fe200000100a4 */
[----:B------:R-:W-:Y:S01]  /*1cae0*/  FMNMX.FTZ R25, R175, R12, !PT ;  /* 0x0000000caf197209 */ /* 0x000fe20007810000 */
[----:B------:R-:W-:Y:S01]  /*1caf0*/  FFMA.FTZ R143, R0, R31, R143 ;  /* 0x0000001f008f7223 */ /* 0x000fe2000001008f */
[----:B------:R-:W-:Y:S01]  /*1cb00*/  IADD3 R13, R2, 0x59, RZ ;  /* 0x00000059020d7810 */ /* 0x000fe20007ffe0ff */
[----:B------:R-:W-:Y:S01]  /*1cb10*/  FFMA.FTZ R152, R0, R29, R152 ;  /* 0x0000001d00987223 */ /* 0x000fe20000010098 */
[----:B------:R-:W-:Y:S01]  /*1cb20*/  FMNMX.FTZ R25, R174, R25, !PT ;  /* 0x00000019ae197209 */ /* 0x000fe20007810000 */
[-C--:B------:R-:W-:Y:S01]  /*1cb30*/  FFMA.FTZ R163, R0, R6.reuse, R163 ;  /* 0x0000000600a37223 */ /* 0x080fe200000100a3 */
[----:B------:R-:W-:Y:S01]  /*1cb40*/  IADD3 R15, R2, 0x60, RZ ;  /* 0x00000060020f7810 */ /* 0x000fe20007ffe0ff */
        /* <DEDUP_REMOVED lines=8> */
[----:B------:R-:W3:Y:S01]  /*1cbd0*/  I2F R11, R14 ;  /* 0x0000000e000b7306 */ /* 0x000ee20000201400 */
        /* <DEDUP_REMOVED lines=9> */
[----:B------:R-:W4:Y:S01]  /*1cc70*/  I2F R13, R13 ;  /* 0x0000000d000d7306 */ /* 0x000f220000201400 */
[----:B------:R-:W-:Y:S01]  /*1cc80*/  FMNMX.FTZ R9, R163, R6, !PT ;  /* 0x00000006a3097209 */ /* 0x000fe20007810000 */
[----:B--2---:R-:W-:Y:S01]  /*1cc90*/  FFMA.FTZ R162, R0, R7, R162 ;  /* 0x0000000700a27223 */ /* 0x004fe200000100a2 */
[----:B------:R-:W-:Y:S01]  /*1cca0*/  FMNMX.FTZ R8, R164, R25, !PT ;  /* 0x00000019a4087209 */ /* 0x000fe20007810000 */
[----:B------:R-:W-:Y:S01]  /*1ccb0*/  FFMA.FTZ R155, R0, R7, R155 ;  /* 0x00000007009b7223 */ /* 0x000fe2000001009b */
[----:B------:R-:W-:Y:S01]  /*1ccc0*/  IADD3 R17, R2, 0x61, RZ ;  /* 0x0000006102117810 */ /* 0x000fe20007ffe0ff */
[----:B------:R-:W-:Y:S01]  /*1ccd0*/  FFMA.FTZ R159, R0, R3, R159 ;  /* 0x00000003009f7223 */ /* 0x000fe2000001009f */
[----:B------:R-:W-:Y:S01]  /*1cce0*/  FMNMX.FTZ R6, R166, R9, !PT ;  /* 0x00000009a6067209 */ /* 0x000fe20007810000 */
[C---:B------:R-:W-:Y:S01]  /*1ccf0*/  FFMA.FTZ R150, R0.reuse, R3, R150 ;  /* 0x0000000300967223 */ /* 0x040fe20000010096 */
[----:B------:R-:W-:Y:S01]  /*1cd00*/  FMNMX.FTZ R7, R171, R8, !PT ;  /* 0x00000008ab077209 */ /* 0x000fe20007810000 */
[----:B------:R-:W2:Y:S01]  /*1cd10*/  I2F R15, R15 ;  /* 0x0000000f000f7306 */ /* 0x000ea20000201400 */
[----:B------:R-:W-:Y:S01]  /*1cd20*/  FMNMX.FTZ R9, R165, R6, !PT ;  /* 0x00000006a5097209 */ /* 0x000fe20007810000 */
[----:B-1----:R-:W-:Y:S01]  /*1cd30*/  FFMA.FTZ R145, R0, R19, R145 ;  /* 0x0000001300917223 */ /* 0x002fe20000010091 */
[----:B------:R-:W-:Y:S01]  /*1cd40*/  FMNMX.FTZ R10, R170, R7, !PT ;  /* 0x00000007aa0a7209 */ /* 0x000fe20007810000 */
[-C--:B---3--:R-:W-:Y:S01]  /*1cd50*/  FFMA.FTZ R158, R0, R11.reuse, R158 ;  /* 0x0000000b009e7223 */ /* 0x088fe2000001009e */
[----:B------:R-:W-:Y:S01]  /*1cd60*/  IADD3 R21, R2, 0x69, RZ ;  /* 0x0000006902157810 */ /* 0x000fe20007ffe0ff */
[----:B------:R-:W-:Y:S01]  /*1cd70*/  FFMA.FTZ R149, R0, R11, R149 ;  /* 0x0000000b00957223 */ /* 0x000fe20000010095 */
[----:B------:R-:W-:Y:S01]  /*1cd80*/  FMNMX.FTZ R9, R168, R9, !PT ;  /* 0x00000009a8097209 */ /* 0x000fe20007810000 */
[----:B------:R-:W-:Y:S01]  /*1cd90*/  FFMA.FTZ R134, R0, R19, R134 ;  /* 0x0000001300867223 */ /* 0x000fe20000010086 */
[----:B------:R-:W-:Y:S01]  /*1cda0*/  FMNMX.FTZ R10, R169, R10, !PT ;  /* 0x0000000aa90a7209 */ /* 0x000fe20007810000 */
[----:B------:R-:W1:Y:S01]  /*1cdb0*/  I2F R17, R17 ;  /* 0x0000001100117306 */ /* 0x000e620000201400 */
[----:B------:R-:W-:Y:S01]  /*1cdc0*/  IADD3 R23, R2, 0x70, RZ ;  /* 0x0000007002177810 */ /* 0x000fe20007ffe0ff */
[----:B------:R-:W-:Y:S01]  /*1cdd0*/  LDSM.16.MT88.4 R28, [R188+0xb000] ;  /* 0x00b00000bc1c783b */ /* 0x000fe20000004200 */
[----:B------:R-:W-:Y:S01]  /*1cde0*/  FMNMX.FTZ R8, R162, R9, !PT ;  /* 0x00000009a2087209 */ /* 0x000fe20007810000 */
[CC--:B----4-:R-:W-:Y:S01]  /*1cdf0*/  FFMA.FTZ R156, R0.reuse, R13.reuse, R156 ;  /* 0x0000000d009c7223 */ /* 0x0d0fe2000001009c */
[----:B------:R-:W-:Y:S01]  /*1ce00*/  FMNMX.FTZ R10, R167, R10, !PT ;  /* 0x0000000aa70a7209 */ /* 0x000fe20007810000 */
[----:B------:R-:W-:Y:S01]  /*1ce10*/  FFMA.FTZ R148, R0, R13, R148 ;  /* 0x0000000d00947223 */ /* 0x000fe20000010094 */
[C---:B------:R-:W-:Y:S02]  /*1ce20*/  IADD3 R4, R2.reuse, 0x71, RZ ;  /* 0x0000007102047810 */ /* 0x040fe40007ffe0ff */
[----:B------:R-:W-:Y:S01]  /*1ce30*/  FMNMX.FTZ R7, R155, R10, !PT ;  /* 0x0000000a9b077209 */ /* 0x000fe20007810000 */
[----:B------:R-:W3:Y:S01]  /*1ce40*/  I2F R21, R21 ;  /* 0x0000001500157306 */ /* 0x000ee20000201400 */
[----:B------:R-:W-:Y:S01]  /*1ce50*/  FMNMX.FTZ R3, R159, R8, !PT ;  /* 0x000000089f037209 */ /* 0x000fe20007810000 */
[----:B------:R-:W-:Y:S01]  /*1ce60*/  LDSM.16.MT88.4 R36, [R122+0xb000] ;  /* 0x00b000007a24783b */ /* 0x000fe20000004200 */
[----:B------:R-:W-:Y:S01]  /*1ce70*/  IADD3 R6, R2, 0x78, RZ ;  /* 0x0000007802067810 */ /* 0x000fe20007ffe0ff */
[----:B--2---:R-:W-:Y:S01]  /*1ce80*/  FFMA.FTZ R147, R0, R15, R147 ;  /* 0x0000000f00937223 */ /* 0x004fe20000010093 */
[----:B------:R-:W-:Y:S01]  /*1ce90*/  FMNMX.FTZ R3, R158, R3, !PT ;  /* 0x000000039e037209 */ /* 0x000fe20007810000 */
[----:B------:R-:W-:Y:S01]  /*1cea0*/  FFMA.FTZ R142, R0, R15, R142 ;  /* 0x0000000f008e7223 */ /* 0x000fe2000001008e */
[----:B------:R-:W-:Y:S02]  /*1ceb0*/  IADD3 R8, R2, 0x79, RZ ;  /* 0x0000007902087810 */ /* 0x000fe40007ffe0ff */
[----:B------:R-:W-:Y:S01]  /*1cec0*/  FMNMX.FTZ R2, R150, R7, !PT ;  /* 0x0000000796027209 */ /* 0x000fe20007810000 */
[----:B------:R-:W2:Y:S01]  /*1ced0*/  I2F R23, R23 ;  /* 0x0000001700177306 */ /* 0x000ea20000201400 */
[----:B------:R-:W-:Y:S01]  /*1cee0*/  FMNMX.FTZ R10, R156, R3, !PT ;  /* 0x000000039c0a7209 */ /* 0x000fe20007810000 */
[----:B------:R-:W-:Y:S01]  /*1cef0*/  LDSM.16.MT88.4 R12, [R188+0x9000] ;  /* 0x00900000bc0c783b */ /* 0x000fe20000004200 */
[----:B------:R-:W-:Y:S01]  /*1cf00*/  FMNMX.FTZ R7, R149, R2, !PT ;  /* 0x0000000295077209 */ /* 0x000fe20007810000 */
[CC--:B-1----:R-:W-:Y:S01]  /*1cf10*/  FFMA.FTZ R146, R0.reuse, R17.reuse, R146 ;  /* 0x0000001100927223 */ /* 0x0c2fe20000010092 */
[----:B------:R-:W-:Y:S01]  /*1cf20*/  FMNMX.FTZ R9, R147, R10, !PT ;  /* 0x0000000a93097209 */ /* 0x000fe20007810000 */
[----:B------:R-:W-:Y:S01]  /*1cf30*/  FFMA.FTZ R136, R0, R17, R136 ;  /* 0x0000001100887223 */ /* 0x000fe20000010088 */
[----:B------:R-:W-:Y:S02]  /*1cf40*/  FMNMX.FTZ R7, R148, R7, !PT ;  /* 0x0000000794077209 */ /* 0x000fe40007810000 */
[----:B------:R-:W-:Y:S01]  /*1cf50*/  FMNMX.FTZ R2, R146, R9, !PT ;  /* 0x0000000992027209 */ /* 0x000fe20007810000 */
[----:B------:R-:W1:Y:S01]  /*1cf60*/  I2F R4, R4 ;  /* 0x0000000400047306 */ /* 0x000e620000201400 */
[----:B------:R-:W-:Y:S02]  /*1cf70*/  FMNMX.FTZ R7, R142, R7, !PT ;  /* 0x000000078e077209 */ /* 0x000fe40007810000 */
[----:B------:R-:W-:Y:S01]  /*1cf80*/  FMNMX.FTZ R9, R145, R2, !PT ;  /* 0x0000000291097209 */ /* 0x000fe20007810000 */
[----:B---3--:R-:W-:Y:S01]  /*1cf90*/  FFMA.FTZ R144, R0, R21, R144 ;  /* 0x0000001500907223 */ /* 0x008fe20000010090 */
[----:B------:R-:W-:Y:S01]  /*1cfa0*/  FMNMX.FTZ R7, R136, R7, !PT ;  /* 0x0000000788077209 */ /* 0x000fe20007810000 */
[----:B------:R-:W-:Y:S03]  /*1cfb0*/  FFMA.FTZ R58, R0, R21, R5 ;  /* 0x00000015003a7223 */ /* 0x000fe60000010005 */
[----:B------:R-:W-:Y:S01]  /*1cfc0*/  FMNMX.FTZ R9, R144, R9, !PT ;  /* 0x0000000990097209 */ /* 0x000fe20007810000 */
[----:B------:R-:W3:Y:S01]  /*1cfd0*/  I2F R6, R6 ;  /* 0x0000000600067306 */ /* 0x000ee20000201400 */
[----:B------:R-:W-:Y:S01]  /*1cfe0*/  FMNMX.FTZ R7, R134, R7, !PT ;  /* 0x0000000786077209 */ /* 0x000fe20007810000 */
[----:B--2---:R-:W-:Y:S03]  /*1cff0*/  FFMA.FTZ R56, R0, R23, R56 ;  /* 0x0000001700387223 */ /* 0x004fe60000010038 */
[----:B------:R-:W-:Y:S01]  /*1d000*/  FMNMX.FTZ R7, R58, R7, !PT ;  /* 0x000000073a077209 */ /* 0x000fe20007810000 */
[----:B------:R-:W-:Y:S02]  /*1d010*/  FFMA.FTZ R132, R0, R23, R132 ;  /* 0x0000001700847223 */ /* 0x000fe40000010084 */
[----:B------:R-:W-:Y:S01]  /*1d020*/  LDSM.16.MT88.4 R20, [R122+0x9000] ;  /* 0x009000007a14783b */ /* 0x000fe20000004200 */
[----:B------:R-:W-:Y:S01]  /*1d030*/  FMNMX.FTZ R2, R56, R9, !PT ;  /* 0x0000000938027209 */ /* 0x000fe20007810000 */
[----:B------:R-:W2:Y:S01]  /*1d040*/  I2F R3, R8 ;  /* 0x0000000800037306 */ /* 0x000ea20000201400 */
[CC--:B-1----:R-:W-:Y:S02]  /*1d050*/  FFMA.FTZ R59, R0.reuse, R4.reuse, R59 ;  /* 0x00000004003b7223 */ /* 0x0c2fe4000001003b */
[----:B------:R-:W-:Y:S01]  /*1d060*/  FFMA.FTZ R135, R0, R4, R135 ;  /* 0x0000000400877223 */ /* 0x000fe20000010087 */
[----:B------:R-:W-:Y:S02]  /*1d070*/  FMNMX.FTZ R4, R132, R7, !PT ;  /* 0x0000000784047209 */ /* 0x000fe40007810000 */
[----:B------:R-:W-:Y:S01]  /*1d080*/  FMNMX.FTZ R2, R59, R2, !PT ;  /* 0x000000023b027209 */ /* 0x000fe20007810000 */
[CC--:B---3--:R-:W-:Y:S02]  /*1d090*/  FFMA.FTZ R57, R0.reuse, R6.reuse, R57 ;  /* 0x0000000600397223 */ /* 0x0c8fe40000010039 */
[C---:B------:R-:W-:Y:S03]  /*1d0a0*/  FFMA.FTZ R133, R0.reuse, R6, R133 ;  /* 0x0000000600857223 */ /* 0x040fe60000010085 */
[----:B------:R-:W-:Y:S01]  /*1d0b0*/  FMNMX.FTZ R2, R57, R2, !PT ;  /* 0x0000000239027209 */ /* 0x000fe20007810000 */
[CC--:B--2---:R-:W-:Y:S01]  /*1d0c0*/  FFMA.FTZ R55, R0.reuse, R3.reuse, R55 ;  /* 0x0000000300377223 */ /* 0x0c4fe20000010037 */
[----:B------:R-:W-:Y:S01]  /*1d0d0*/  FMNMX.FTZ R8, R135, R4, !PT ;  /* 0x0000000487087209 */ /* 0x000fe20007810000 */
        /* <DEDUP_REMOVED lines=18> */
[C---:B------:R-:W-:Y:S02]  /*1d200*/  FMUL.FTZ R137, R54.reuse, R3 ;  /* 0x0000000336897220 */ /* 0x040fe40000410000 */
[----:B------:R-:W-:Y:S02]  /*1d210*/  FADD.FTZ R5, -R3, R120 ;  /* 0x0000007803057221 */ /* 0x000fe40000010100 */
[-CC-:B------:R-:W-:Y:S01]  /*1d220*/  FFMA.FTZ R131, R185, R54.reuse, -R139.reuse ;  /* 0x00000036b9837223 */ /* 0x180fe2000001088b */
[----:B------:R-:W-:Y:S01]  /*1d230*/  FSEL R137, R137, RZ, P0 ;  /* 0x000000ff89897208 */ /* 0x000fe20000000000 */
[----:B------:R-:W-:Y:S01]  /*1d240*/  FMUL.FTZ R53, R54, R5 ;  /* 0x0000000536357220 */ /* 0x000fe20000410000 */
[----:B------:R-:W1:Y:S01]  /*1d250*/  MUFU.EX2 R52, R52 ;  /* 0x0000003400347308 */ /* 0x000e620000000800 */
[-C--:B------:R-:W-:Y:S01]  /*1d260*/  FFMA.FTZ R128, R187, R54.reuse, -R139 ;  /* 0x00000036bb807223 */ /* 0x080fe2000001088b */
[----:B------:R-:W-:Y:S01]  /*1d270*/  ISETP.GT.AND P0, PT, R207, 0x1, PT ;  /* 0x00000001cf00780c */ /* 0x000fe20003f04270 */
[----:B------:R-:W-:Y:S01]  /*1d280*/  FFMA.FTZ R130, R177, R54, -R137 ;  /* 0x00000036b1827223 */ /* 0x000fe20000010889 */
[----:B------:R-:W-:Y:S01]  /*1d290*/  MOV R207, R124 ;  /* 0x0000007c00cf7202 */ /* 0x000fe20000000f00 */
[-CC-:B------:R-:W-:Y:S02]  /*1d2a0*/  FFMA.FTZ R125, R219, R54.reuse, -R139.reuse ;  /* 0x00000036db7d7223 */ /* 0x180fe4000001088b */
[-C--:B------:R-:W-:Y:S02]  /*1d2b0*/  FFMA.FTZ R120, R221, R54.reuse, -R139 ;  /* 0x00000036dd787223 */ /* 0x080fe4000001088b */
[-CC-:B------:R-:W-:Y:S01]  /*1d2c0*/  FFMA.FTZ R129, R179, R54.reuse, -R137.reuse ;  /* 0x00000036b3817223 */ /* 0x180fe20000010889 */
[----:B------:R-:W2:Y:S01]  /*1d2d0*/  MUFU.EX2 R53, R53 ;  /* 0x0000003500357308 */ /* 0x000ea20000000800 */
[-CC-:B------:R-:W-:Y:S02]  /*1d2e0*/  FFMA.FTZ R126, R215, R54.reuse, -R137.reuse ;  /* 0x00000036d77e7223 */ /* 0x180fe40000010889 */
[-C--:B------:R-:W-:Y:S02]  /*1d2f0*/  FFMA.FTZ R121, R217, R54.reuse, -R137 ;  /* 0x00000036d9797223 */ /* 0x080fe40000010889 */
        /* <DEDUP_REMOVED lines=33> */
[----:B------:R-:W-:Y:S02]  /*1d510*/  FMUL.FTZ R51, R52, R71 ;  /* 0x0000004734337220 */ /* 0x000fe40000410000 */
[--C-:B------:R-:W-:Y:S02]  /*1d520*/  FFMA.FTZ R85, R42, R54, -R137.reuse ;  /* 0x000000362a557223 */ /* 0x100fe40000010889 */
[----:B------:R-:W-:Y:S02]  /*1d530*/  FMUL.FTZ R42, R52, R78 ;  /* 0x0000004e342a7220 */ /* 0x000fe40000410000 */
[--C-:B------:R-:W-:Y:S01]  /*1d540*/  FFMA.FTZ R86, R40, R54, -R137.reuse ;  /* 0x0000003628567223 */ /* 0x100fe20000010889 */
[----:B------:R-:W1:Y:S01]  /*1d550*/  MUFU.EX2 R129, R129 ;  /* 0x0000008100817308 */ /* 0x000e620000000800 */
[----:B------:R-:W-:Y:S02]  /*1d560*/  FMUL.FTZ R40, R53, R76 ;  /* 0x0000004c35287220 */ /* 0x000fe40000410000 */
[----:B------:R-:W-:Y:S01]  /*1d570*/  FFMA.FTZ R87, R50, R54, -R137 ;  /* 0x0000003632577223 */ /* 0x000fe20000010889 */
[----:B--2---:R-:W-:Y:S01]  /*1d580*/  F2FP.BF16.PACK_AB R63, R120, R125 ;  /* 0x0000007d783f723e */ /* 0x004fe200000010ff */
[----:B------:R-:W-:Y:S02]  /*1d590*/  FMUL.FTZ R50, R52, R70 ;  /* 0x0000004634327220 */ /* 0x000fe40000410000 */
[-CC-:B------:R-:W-:Y:S02]  /*1d5a0*/  FFMA.FTZ R152, R152, R54.reuse, -R139.reuse ;  /* 0x0000003698987223 */ /* 0x180fe4000001088b */
[-CC-:B------:R-:W-:Y:S01]  /*1d5b0*/  FFMA.FTZ R151, R151, R54.reuse, -R139.reuse ;  /* 0x0000003697977223 */ /* 0x180fe2000001088b */
[----:B------:R-:W-:Y:S01]  /*1d5c0*/  MUFU.EX2 R126, R126 ;  /* 0x0000007e007e7308 */ /* 0x000fe20000000800 */
[-CC-:B------:R-:W-:Y:S02]  /*1d5d0*/  FFMA.FTZ R153, R153, R54.reuse, -R139.reuse ;  /* 0x0000003699997223 */ /* 0x180fe4000001088b */
[-C--:B------:R-:W-:Y:S02]  /*1d5e0*/  FFMA.FTZ R154, R154, R54.reuse, -R139 ;  /* 0x000000369a9a7223 */ /* 0x080fe4000001088b */
[-CC-:B------:R-:W-:Y:S02]  /*1d5f0*/  FFMA.FTZ R160, R160, R54.reuse, -R137.reuse ;  /* 0x00000036a0a07223 */ /* 0x180fe40000010889 */
[-CC-:B------:R-:W-:Y:S02]  /*1d600*/  FFMA.FTZ R161, R161, R54.reuse, -R137.reuse ;  /* 0x00000036a1a17223 */ /* 0x180fe40000010889 */
[-C--:B------:R-:W-:Y:S01]  /*1d610*/  FFMA.FTZ R164, R164, R54.reuse, -R137 ;  /* 0x00000036a4a47223 */ /* 0x080fe20000010889 */
[----:B------:R-:W2:Y:S01]  /*1d620*/  MUFU.EX2 R121, R121 ;  /* 0x0000007900797308 */ /* 0x000ea20000000800 */
[-CC-:B------:R-:W-:Y:S02]  /*1d630*/  FFMA.FTZ R163, R163, R54.reuse, -R139.reuse ;  /* 0x00000036a3a37223 */ /* 0x180fe4000001088b */
[--C-:B------:R-:W-:Y:S01]  /*1d640*/  FFMA.FTZ R166, R166, R54, -R139.reuse ;  /* 0x00000036a6a67223 */ /* 0x100fe2000001088b */
[----:B-1----:R-:W-:Y:S01]  /*1d650*/  F2FP.BF16.PACK_AB R60, R129, R130 ;  /* 0x00000082813c723e */ /* 0x002fe200000010ff */
[-CC-:B------:R-:W-:Y:S02]  /*1d660*/  FFMA.FTZ R165, R165, R54.reuse, -R139.reuse ;  /* 0x00000036a5a57223 */ /* 0x180fe4000001088b */
[-C--:B------:R-:W-:Y:S02]  /*1d670*/  FFMA.FTZ R168, R168, R54.reuse, -R139 ;  /* 0x00000036a8a87223 */ /* 0x080fe4000001088b */
[-CC-:B------:R-:W-:Y:S01]  /*1d680*/  FFMA.FTZ R171, R171, R54.reuse, -R137.reuse ;  /* 0x00000036abab7223 */ /* 0x180fe20000010889 */
[----:B------:R-:W-:Y:S01]  /*1d690*/  MUFU.EX2 R87, R87 ;  /* 0x0000005700577308 */ /* 0x000fe20000000800 */
[-CC-:B------:R-:W-:Y:S02]  /*1d6a0*/  FFMA.FTZ R170, R170, R54.reuse, -R137.reuse ;  /* 0x00000036aaaa7223 */ /* 0x180fe40000010889 */
[-C--:B------:R-:W-:Y:S02]  /*1d6b0*/  FFMA.FTZ R169, R169, R54.reuse, -R137 ;  /* 0x00000036a9a97223 */ /* 0x080fe40000010889 */
[-CC-:B------:R-:W-:Y:S02]  /*1d6c0*/  FFMA.FTZ R162, R162, R54.reuse, -R139.reuse ;  /* 0x00000036a2a27223 */ /* 0x180fe4000001088b */
[-CC-:B------:R-:W-:Y:S02]  /*1d6d0*/  FFMA.FTZ R159, R159, R54.reuse, -R139.reuse ;  /* 0x000000369f9f7223 */ /* 0x180fe4000001088b */
[-C--:B------:R-:W-:Y:S01]  /*1d6e0*/  FFMA.FTZ R158, R158, R54.reuse, -R139 ;  /* 0x000000369e9e7223 */ /* 0x080fe2000001088b */
[----:B------:R-:W-:Y:S01]  /*1d6f0*/  MUFU.EX2 R85, R85 ;  /* 0x0000005500557308 */ /* 0x000fe20000000800 */
[-CC-:B------:R-:W-:Y:S02]  /*1d700*/  FFMA.FTZ R155, R155, R54.reuse, -R137.reuse ;  /* 0x000000369b9b7223 */ /* 0x180fe40000010889 */
[--C-:B------:R-:W-:Y:S01]  /*1d710*/  FFMA.FTZ R150, R150, R54, -R137.reuse ;  /* 0x0000003696967223 */ /* 0x100fe20000010889 */
[----:B--2---:R-:W-:Y:S01]  /*1d720*/  F2FP.BF16.PACK_AB R62, R121, R126 ;  /* 0x0000007e793e723e */ /* 0x004fe200000010ff */
[-CC-:B------:R-:W-:Y:S02]  /*1d730*/  FFMA.FTZ R149, R149, R54.reuse, -R137.reuse ;  /* 0x0000003695957223 */ /* 0x180fe40000010889 */
[-C--:B------:R-:W-:Y:S02]  /*1d740*/  FFMA.FTZ R148, R148, R54.reuse, -R137 ;  /* 0x0000003694947223 */ /* 0x080fe40000010889 */
[-CC-:B------:R-:W-:Y:S01]  /*1d750*/  FFMA.FTZ R147, R147, R54.reuse, -R139.reuse ;  /* 0x0000003693937223 */ /* 0x180fe2000001088b */
[----:B------:R-:W-:Y:S01]  /*1d760*/  MUFU.EX2 R86, R86 ;  /* 0x0000005600567308 */ /* 0x000fe20000000800 */
[C---:B------:R-:W-:Y:S05]  /*1d770*/  HMMA.16816.F32.BF16 R4, R60.reuse, R12, R4 ;  /* 0x0000000c3c04723c */ /* 0x040fea0000041804 */
[----:B------:R-:W-:Y:S02]  /*1d780*/  FFMA.FTZ R146, R146, R54, -R139 ;  /* 0x0000003692927223 */ /* 0x000fe4000001088b */
[C---:B------:R-:W-:Y:S01]  /*1d790*/  FMUL.FTZ R12, R53.reuse, R104 ;  /* 0x00000068350c7220 */ /* 0x040fe20000410000 */
[C---:B------:R-:W-:Y:S01]  /*1d7a0*/  HMMA.16816.F32.BF16 R8, R60.reuse, R14, R8 ;  /* 0x0000000e3c08723c */ /* 0x040fe20000041808 */
[----:B------:R-:W-:Y:S03]  /*1d7b0*/  MUFU.EX2 R138, R138 ;  /* 0x0000008a008a7308 */ /* 0x000fe60000000800 */
        /* <DEDUP_REMOVED lines=11> */
[-CC-:B------:R-:W-:Y:S02]  /*1d870*/  FFMA.FTZ R167, R156, R54.reuse, -R139.reuse ;  /* 0x000000369ca77223 */ /* 0x180fe4000001088b */
[--C-:B------:R-:W-:Y:S01]  /*1d880*/  FFMA.FTZ R156, R57, R54, -R139.reuse ;  /* 0x00000036399c7223 */ /* 0x100fe2000001088b */
[C---:B------:R-:W-:Y:S04]  /*1d890*/  HMMA.16816.F32.BF16 R16, R60.reuse, R22, R16 ;  /* 0x000000163c10723c */ /* 0x040fe80000041810 */
[C---:B------:R-:W-:Y:S01]  /*1d8a0*/  FMUL.FTZ R20, R53.reuse, R96 ;  /* 0x0000006035147220 */ /* 0x040fe20000410000 */
[----:B------:R-:W-:Y:S01]  /*1d8b0*/  MUFU.EX2 R105, R105 ;  /* 0x0000006900697308 */ /* 0x000fe20000000800 */
[----:B------:R-:W-:Y:S02]  /*1d8c0*/  FMUL.FTZ R21, R53, R97 ;  /* 0x0000006135157220 */ /* 0x000fe40000410000 */
[C---:B------:R-:W-:Y:S04]  /*1d8d0*/  FMUL.FTZ R22, R52.reuse, R98 ;  /* 0x0000006234167220 */ /* 0x040fe80000410000 */
[----:B------:R-:W-:Y:S02]  /*1d8e0*/  FMUL.FTZ R23, R52, R99 ;  /* 0x0000006334177220 */ /* 0x000fe40000410000 */
[-C--:B------:R-:W-:Y:S01]  /*1d8f0*/  FFMA.FTZ R99, R175, R54.reuse, -R139 ;  /* 0x00000036af637223 */ /* 0x080fe2000001088b */
[----:B------:R-:W-:Y:S01]  /*1d900*/  MUFU.EX2 R104, R104 ;  /* 0x0000006800687308 */ /* 0x000fe20000000800 */
[-C--:B------:R-:W-:Y:S02]  /*1d910*/  FFMA.FTZ R175, R58, R54.reuse, -R137 ;  /* 0x000000363aaf7223 */ /* 0x080fe40000010889 */
[----:B------:R-:W-:Y:S01]  /*1d920*/  LDSM.16.MT88.4 R56, [R122+0xe800] ;  /* 0x00e800007a38783b */ /* 0x000fe20000004200 */
[C---:B------:R-:W-:Y:S03]  /*1d930*/  HMMA.16816.F32.BF16 R20, R60.reuse, R28, R20 ;  /* 0x0000001c3c14723c */ /* 0x040fe60000041814 */
[-CC-:B------:R-:W-:Y:S02]  /*1d940*/  FFMA.FTZ R97, R227, R54.reuse, -R139.reuse ;  /* 0x00000036e3617223 */ /* 0x180fe4000001088b */
[--C-:B------:R-:W-:Y:S01]  /*1d950*/  FFMA.FTZ R96, R225, R54, -R139.reuse ;  /* 0x00000036e1607223 */ /* 0x100fe2000001088b */
[----:B------:R-:W-:Y:S01]  /*1d960*/  MUFU.EX2 R99, R99 ;  /* 0x0000006300637308 */ /* 0x000fe20000000800 */
[C---:B------:R-:W-:Y:S01]  /*1d970*/  FMUL.FTZ R28, R53.reuse, R88 ;  /* 0x00000058351c7220 */ /* 0x040fe20000410000 */
[C---:B------:R-:W-:Y:S04]  /*1d980*/  HMMA.16816.F32.BF16 R24, R60.reuse, R30, R24 ;  /* 0x0000001e3c18723c */ /* 0x040fe80000041818 */
[----:B------:R-:W-:Y:S02]  /*1d990*/  FMUL.FTZ R29, R53, R89 ;  /* 0x00000059351d7220 */ /* 0x000fe40000410000 */
[--C-:B------:R-:W-:Y:S02]  /*1d9a0*/  FFMA.FTZ R89, R32, R54, -R139.reuse ;  /* 0x0000003620597223 */ /* 0x100fe4000001088b */
[C---:B------:R-:W-:Y:S01]  /*1d9b0*/  FMUL.FTZ R30, R52.reuse, R90 ;  /* 0x0000005a341e7220 */ /* 0x040fe20000410000 */
[----:B------:R-:W-:Y:S03]  /*1d9c0*/  MUFU.EX2 R97, R97 ;  /* 0x0000006100617308 */ /* 0x000fe60000000800 */
[----:B------:R-:W-:Y:S02]  /*1d9d0*/  FMUL.FTZ R31, R52, R91 ;  /* 0x0000005b341f7220 */ /* 0x000fe40000410000 */
[-CC-:B------:R-:W-:Y:S02]  /*1d9e0*/  FFMA.FTZ R88, R49, R54.reuse, -R139.reuse ;  /* 0x0000003631587223 */ /* 0x180fe4000001088b */
[C---:B------:R-:W-:Y:S02]  /*1d9f0*/  FMUL.FTZ R49, R53.reuse, R69 ;  /* 0x0000004535317220 */ /* 0x040fe40000410000 */
[----:B------:R-:W-:Y:S01]  /*1da00*/  FFMA.FTZ R91, R48, R54, -R139 ;  /* 0x00000036305b7223 */ /* 0x000fe2000001088b */
[C---:B------:R-:W-:Y:S01]  /*1da10*/  HMMA.16816.F32.BF16 R28, R60.reuse, R36, R28 ;  /* 0x000000243c1c723c */ /* 0x040fe2000004181c */
[----:B------:R1:W-:Y:S02]  /*1da20*/  MUFU.EX2 R90, R43 ;  /* 0x0000002b005a7308 */ /* 0x0003e40000000800 */
[C---:B------:R-:W-:Y:S02]  /*1da30*/  FMUL.FTZ R32, R53.reuse, R84 ;  /* 0x0000005435207220 */ /* 0x040fe40000410000 */
[C---:B------:R-:W-:Y:S02]  /*1da40*/  FMUL.FTZ R48, R53.reuse, R68 ;  /* 0x0000004435307220 */ /* 0x040fe40000410000 */
[----:B------:R-:W-:Y:S01]  /*1da50*/  LDSM.16.MT88.4 R68, [R122+0xb400] ;  /* 0x00b400007a44783b */ /* 0x000fe20000004200 */
[C---:B------:R-:W-:Y:S02]  /*1da60*/  FMUL.FTZ R36, R53.reuse, R80 ;  /* 0x0000005035247220 */ /* 0x040fe40000410000 */
[C---:B------:R-:W-:Y:S01]  /*1da70*/  HMMA.16816.F32.BF16 R32, R60.reuse, R38, R32 ;  /* 0x000000263c20723c */ /* 0x040fe20000041820 */
[----:B------:R-:W-:Y:S02]  /*1da80*/  MUFU.EX2 R96, R96 ;  /* 0x0000006000607308 */ /* 0x000fe40000000800 */
[----:B------:R-:W-:Y:S02]  /*1da90*/  FMUL.FTZ R37, R53, R81 ;  /* 0x0000005135257220 */ /* 0x000fe40000410000 */
[----:B------:R-:W-:Y:S02]  /*1daa0*/  FFMA.FTZ R84, R41, R54, -R137 ;  /* 0x0000003629547223 */ /* 0x000fe40000010889 */
[C---:B------:R-:W-:Y:S02]  /*1dab0*/  FMUL.FTZ R38, R52.reuse, R82 ;  /* 0x0000005234267220 */ /* 0x040fe40000410000 */
[----:B------:R-:W-:Y:S02]  /*1dac0*/  FMUL.FTZ R39, R52, R83 ;  /* 0x0000005334277220 */ /* 0x000fe40000410000 */
[----:B------:R-:W-:Y:S01]  /*1dad0*/  LDSM.16.MT88.4 R80, [R188+0xd400] ;  /* 0x00d40000bc50783b */ /* 0x000fe20000004200 */
[----:B------:R-:W-:Y:S01]  /*1dae0*/  FMUL.FTZ R41, R53, R77 ;  /* 0x0000004d35297220 */ /* 0x000fe20000410000 */
[----:B------:R-:W2:Y:S01]  /*1daf0*/  MUFU.EX2 R84, R84 ;  /* 0x0000005400547308 */ /* 0x000ea20000000800 */
[-CC-:B------:R-:W-:Y:S02]  /*1db00*/  FFMA.FTZ R98, R174, R54.reuse, -R139.reuse ;  /* 0x00000036ae627223 */ /* 0x180fe4000001088b */
[C---:B------:R-:W-:Y:S03]  /*1db10*/  HMMA.16816.F32.BF16 R36, R60.reuse, R44, R36 ;  /* 0x0000002c3c24723c */ /* 0x040fe60000041824 */
[----:B-1----:R-:W-:Y:S02]  /*1db20*/  FMUL.FTZ R43, R52, R79 ;  /* 0x0000004f342b7220 */ /* 0x002fe40000410000 */
[----:B------:R-:W1:Y:S01]  /*1db30*/  LDSM.16.MT88.4 R76, [R188+0x9400] ;  /* 0x00940000bc4c783b */ /* 0x000e620000004200 */
[--C-:B------:R-:W-:Y:S01]  /*1db40*/  FFMA.FTZ R145, R145, R54, -R139.reuse ;  /* 0x0000003691917223 */ /* 0x100fe2000001088b */
[----:B------:R-:W3:Y:S01]  /*1db50*/  MUFU.EX2 R89, R89 ;  /* 0x0000005900597308 */ /* 0x000ee20000000800 */
[C---:B------:R-:W-:Y:S02]  /*1db60*/  FMUL.FTZ R44, R53.reuse, R72 ;  /* 0x00000048352c7220 */ /* 0x040fe40000410000 */
[C---:B------:R-:W-:Y:S03]  /*1db70*/  HMMA.16816.F32.BF16 R40, R60.reuse, R46, R40 ;  /* 0x0000002e3c28723c */ /* 0x040fe60000041828 */
[----:B------:R-:W-:Y:S02]  /*1db80*/  FMUL.FTZ R45, R53, R73 ;  /* 0x00000049352d7220 */ /* 0x000fe40000410000 */
[----:B------:R-:W-:Y:S02]  /*1db90*/  FFMA.FTZ R144, R144, R54, -R139 ;  /* 0x0000003690907223 */ /* 0x000fe4000001088b */
[C---:B------:R-:W-:Y:S01]  /*1dba0*/  FMUL.FTZ R46, R52.reuse, R74 ;  /* 0x0000004a342e7220 */ /* 0x040fe20000410000 */
[----:B------:R-:W-:Y:S01]  /*1dbb0*/  MUFU.EX2 R88, R88 ;  /* 0x0000005800587308 */ /* 0x000fe20000000800 */
[----:B------:R-:W-:Y:S02]  /*1dbc0*/  FMUL.FTZ R47, R52, R75 ;  /* 0x0000004b342f7220 */ /* 0x000fe40000410000 */
[----:B------:R-:W4:Y:S01]  /*1dbd0*/  LDSM.16.MT88.4 R72, [R122+0x9400] ;  /* 0x009400007a48783b */ /* 0x000f220000004200 */
[-CC-:B------:R-:W-:Y:S02]  /*1dbe0*/  FFMA.FTZ R142, R142, R54.reuse, -R137.reuse ;  /* 0x000000368e8e7223 */ /* 0x180fe40000010889 */
[-C--:B------:R-:W-:Y:S02]  /*1dbf0*/  FFMA.FTZ R134, R134, R54.reuse, -R137 ;  /* 0x0000003686867223 */ /* 0x080fe40000010889 */
[C---:B------:R-:W-:Y:S02]  /*1dc00*/  HMMA.16816.F32.BF16 R44, R60.reuse, R64, R44 ;  /* 0x000000403c2c723c */ /* 0x040fe4000004182c */
[----:B------:R-:W5:Y:S01]  /*1dc10*/  MUFU.EX2 R91, R91 ;  /* 0x0000005b005b7308 */ /* 0x000f620000000800 */
[-C--:B------:R-:W-:Y:S02]  /*1dc20*/  FFMA.FTZ R139, R55, R54.reuse, -R139 ;  /* 0x00000036378b7223 */ /* 0x080fe4000001088b */
[----:B------:R-:W-:Y:S02]  /*1dc30*/  FFMA.FTZ R55, R132, R54, -R137 ;  /* 0x0000003684377223 */ /* 0x000fe40000010889 */
[----:B------:R-:W-:Y:S01]  /*1dc40*/  FFMA.FTZ R130, R53, R212, R130 ;  /* 0x000000d435827223 */ /* 0x000fe20000010082 */
[----:B------:R-:W-:Y:S01]  /*1dc50*/  HMMA.16816.F32.BF16 R48, R60, R66, R48 ;  /* 0x000000423c30723c */ /* 0x000fe20000041830 */
[----:B------:R-:W5:Y:S03]  /*1dc60*/  LDSM.16.MT88.4 R64, [R188+0xb400] ;  /* 0x00b40000bc40783b */ /* 0x000f660000004200 */
[----:B------:R-:W4:Y:S01]  /*1dc70*/  MUFU.EX2 R98, R98 ;  /* 0x0000006200627308 */ /* 0x000f220000000800 */
[----:B------:R-:W-:Y:S02]  /*1dc80*/  FADD.FTZ R129, R129, R130 ;  /* 0x0000008281817221 */ /* 0x000fe40000010000 */
[----:B--2---:R-:W-:Y:S01]  /*1dc90*/  F2FP.BF16.PACK_AB R60, R84, R85 ;  /* 0x00000055543c723e */ /* 0x004fe200000010ff */
[----:B------:R-:W-:Y:S01]  /*1dca0*/  FFMA.FTZ R131, R52, R213, R131 ;  /* 0x000000d534837223 */ /* 0x000fe20000010083 */
[----:B------:R-:W-:Y:S03]  /*1dcb0*/  F2FP.BF16.PACK_AB R62, R87, R86 ;  /* 0x00000056573e723e */ /* 0x000fe600000010ff */
[----:B------:R-:W-:Y:S01]  /*1dcc0*/  F2FP.BF16.PACK_AB R61, R96, R97 ;  /* 0x00000061603d723e */ /* 0x000fe200000010ff */
[----:B------:R-:W-:Y:S01]  /*1dcd0*/  FADD.FTZ R126, R126, R129 ;  /* 0x000000817e7e7221 */ /* 0x000fe20000010000 */
[----:B---3--:R-:W-:Y:S01]  /*1dce0*/  F2FP.BF16.PACK_AB R63, R89, R90 ;  /* 0x0000005a593f723e */ /* 0x008fe200000010ff */
[----:B------:R-:W-:Y:S01]  /*1dcf0*/  MUFU.EX2 R152, R152 ;  /* 0x0000009800987308 */ /* 0x000fe20000000800 */
[----:B------:R-:W-:Y:S02]  /*1dd00*/  FADD.FTZ R128, R128, R131 ;  /* 0x0000008380807221 */ /* 0x000fe40000010000 */
[----:B------:R-:W-:Y:S01]  /*1dd10*/  FADD.FTZ R126, R121, R126 ;  /* 0x0000007e797e7221 */ /* 0x000fe20000010000 */
[----:B------:R-:W-:Y:S01]  /*1dd20*/  MOV R121, R2 ;  /* 0x0000000200797202 */ /* 0x000fe20000000f00 */
[----:B------:R-:W-:Y:S01]  /*1dd30*/  FADD.FTZ R125, R125, R128 ;  /* 0x000000807d7d7221 */ /* 0x000fe20000010000 */
[C---:B-1----:R-:W-:Y:S03]  /*1dd40*/  HMMA.16816.F32.BF16 R4, R60.reuse, R76, R4 ;  /* 0x0000004c3c04723c */ /* 0x042fe60000041804 */
[----:B------:R-:W-:Y:S01]  /*1dd50*/  FADD.FTZ R85, R85, R126 ;  /* 0x0000007e55557221 */ /* 0x000fe20000010000 */
[----:B------:R-:W1:Y:S01]  /*1dd60*/  MUFU.EX2 R151, R151 ;  /* 0x0000009700977308 */ /* 0x000e620000000800 */
[----:B------:R-:W-:Y:S02]  /*1dd70*/  FADD.FTZ R120, R120, R125 ;  /* 0x0000007d78787221 */ /* 0x000fe40000010000 */
[----:B------:R-:W-:Y:S01]  /*1dd80*/  FADD.FTZ R85, R84, R85 ;  /* 0x0000005554557221 */ /* 0x000fe20000010000 */
[C---:B------:R-:W-:Y:S01]  /*1dd90*/  HMMA.16816.F32.BF16 R8, R60.reuse, R78, R8 ;  /* 0x0000004e3c08723c */ /* 0x040fe20000041808 */
[----:B------:R-:W2:Y:S03]  /*1dda0*/  LDSM.16.MT88.4 R76, [R122+0xd400] ;  /* 0x00d400007a4c783b */ /* 0x000ea60000004200 */
[----:B------:R-:W-:Y:S02]  /*1ddb0*/  FADD.FTZ R86, R86, R85 ;  /* 0x0000005556567221 */ /* 0x000fe40000010000 */
[----:B------:R-:W-:Y:S01]  /*1ddc0*/  MUFU.EX2 R153, R153 ;  /* 0x0000009900997308 */ /* 0x000fe20000000800 */
[----:B------:R-:W-:Y:S01]  /*1ddd0*/  FADD.FTZ R97, R97, R120 ;  /* 0x0000007861617221 */ /* 0x000fe20000010000 */
[C---:B----4-:R-:W-:Y:S04]  /*1dde0*/  HMMA.16816.F32.BF16 R12, R60.reuse, R72, R12 ;  /* 0x000000483c0c723c */ /* 0x050fe8000004180c */
[----:B------:R-:W-:Y:S01]  /*1ddf0*/  FADD.FTZ R97, R96, R97 ;  /* 0x0000006160617221 */ /* 0x000fe20000010000 */
[----:B------:R-:W-:Y:S03]  /*1de00*/  MOV R120, R3 ;  /* 0x0000000300787202 */ /* 0x000fe60000000f00 */
[C---:B------:R-:W-:Y:S01]  /*1de10*/  HMMA.16816.F32.BF16 R16, R60.reuse, R74, R16 ;  /* 0x0000004a3c10723c */ /* 0x040fe20000041810 */
[----:B------:R-:W3:Y:S01]  /*1de20*/  LDSM.16.MT88.4 R72, [R188+0x9800] ;  /* 0x00980000bc48783b */ /* 0x000ee20000004200 */
[----:B------:R-:W4:Y:S02]  /*1de30*/  MUFU.EX2 R154, R154 ;  /* 0x0000009a009a7308 */ /* 0x000f240000000800 */
[----:B------:R-:W-:Y:S04]  /*1de40*/  FADD.FTZ R90, R90, R97 ;  /* 0x000000615a5a7221 */ /* 0x000fe80000010000 */
[C---:B-----5:R-:W-:Y:S04]  /*1de50*/  HMMA.16816.F32.BF16 R20, R60.reuse, R64, R20 ;  /* 0x000000403c14723c */ /* 0x060fe80000041814 */
[----:B------:R-:W5:Y:S01]  /*1de60*/  MUFU.EX2 R160, R160 ;  /* 0x000000a000a07308 */ /* 0x000f620000000800 */
[----:B------:R-:W-:Y:S03]  /*1de70*/  FADD.FTZ R89, R89, R90 ;  /* 0x0000005a59597221 */ /* 0x000fe60000010000 */
[C---:B------:R-:W-:Y:S01]  /*1de80*/  HMMA.16816.F32.BF16 R24, R60.reuse, R66, R24 ;  /* 0x000000423c18723c */ /* 0x040fe20000041818 */
[----:B------:R-:W1:Y:S05]  /*1de90*/  LDSM.16.MT88.4 R64, [R122+0x9800] ;  /* 0x009800007a40783b */ /* 0x000e6a0000004200 */
[----:B------:R-:W-:Y:S02]  /*1dea0*/  MUFU.EX2 R161, R161 ;  /* 0x000000a100a17308 */ /* 0x000fe40000000800 */
[C---:B------:R-:W-:Y:S08]  /*1deb0*/  HMMA.16816.F32.BF16 R28, R60.reuse, R68, R28 ;  /* 0x000000443c1c723c */ /* 0x040ff0000004181c */
[C---:B------:R-:W-:Y:S01]  /*1dec0*/  HMMA.16816.F32.BF16 R32, R60.reuse, R70, R32 ;  /* 0x000000463c20723c */ /* 0x040fe20000041820 */
[----:B------:R-:W1:Y:S01]  /*1ded0*/  LDSM.16.MT88.4 R68, [R188+0xb800] ;  /* 0x00b80000bc44783b */ /* 0x000e620000004200 */
[----:B------:R-:W1:Y:S06]  /*1dee0*/  MUFU.EX2 R164, R164 ;  /* 0x000000a400a47308 */ /* 0x000e6c0000000800 */
[C---:B------:R-:W-:Y:S04]  /*1def0*/  HMMA.16816.F32.BF16 R36, R60.reuse, R80, R36 ;  /* 0x000000503c24723c */ /* 0x040fe80000041824 */
[----:B------:R-:W-:Y:S04]  /*1df00*/  MUFU.EX2 R163, R163 ;  /* 0x000000a300a37308 */ /* 0x000fe80000000800 */
[C---:B------:R-:W-:Y:S01]  /*1df10*/  HMMA.16816.F32.BF16 R40, R60.reuse, R82, R40 ;  /* 0x000000523c28723c */ /* 0x040fe20000041828 */
[----:B------:R-:W-:Y:S05]  /*1df20*/  LDSM.16.MT88.4 R80, [R188+0xe400] ;  /* 0x00e40000bc50783b */ /* 0x000fea0000004200 */
[----:B------:R-:W1:Y:S02]  /*1df30*/  MUFU.EX2 R166, R166 ;  /* 0x000000a600a67308 */ /* 0x000e640000000800 */
[C---:B--2---:R-:W-:Y:S08]  /*1df40*/  HMMA.16816.F32.BF16 R44, R60.reuse, R76, R44 ;  /* 0x0000004c3c2c723c */ /* 0x044ff0000004182c */
[----:B------:R-:W-:Y:S01]  /*1df50*/  HMMA.16816.F32.BF16 R48, R60, R78, R48 ;  /* 0x0000004e3c30723c */ /* 0x000fe20000041830 */
[----:B------:R-:W2:Y:S01]  /*1df60*/  LDSM.16.MT88.4 R76, [R122+0xb800] ;  /* 0x00b800007a4c783b */ /* 0x000ea20000004200 */
[----:B------:R-:W-:Y:S05]  /*1df70*/  MUFU.EX2 R165, R165 ;  /* 0x000000a500a57308 */ /* 0x000fea0000000800 */
[----:B------:R-:W-:Y:S01]  /*1df80*/  F2FP.BF16.PACK_AB R61, R91, R88 ;  /* 0x000000585b3d723e */ /* 0x000fe200000010ff */
[----:B------:R-:W-:Y:S01]  /*1df90*/  FADD.FTZ R88, R88, R89 ;  /* 0x0000005958587221 */ /* 0x000fe20000010000 */
[C---:B------:R-:W-:Y:S03]  /*1dfa0*/  F2FP.BF16.PACK_AB R63, R98.reuse, R99 ;  /* 0x00000063623f723e */ /* 0x040fe600000010ff */
[----:B------:R-:W-:Y:S01]  /*1dfb0*/  F2FP.BF16.PACK_AB R60, R105, R104 ;  /* 0x00000068693c723e */ /* 0x000fe200000010ff */
[----:B------:R-:W1:Y:S01]  /*1dfc0*/  MUFU.EX2 R168, R168 ;  /* 0x000000a800a87308 */ /* 0x000e620000000800 */
[----:B------:R-:W-:Y:S01]  /*1dfd0*/  F2FP.BF16.PACK_AB R62, R143, R138 ;  /* 0x0000008a8f3e723e */ /* 0x000fe200000010ff */
[----:B------:R-:W-:Y:S04]  /*1dfe0*/  FADD.FTZ R88, R91, R88 ;  /* 0x000000585b587221 */ /* 0x000fe80000010000 */
[----:B------:R-:W-:Y:S02]  /*1dff0*/  FADD.FTZ R99, R99, R88 ;  /* 0x0000005863637221 */ /* 0x000fe40000010000 */
[C---:B---3--:R-:W-:Y:S02]  /*1e000*/  HMMA.16816.F32.BF16 R4, R60.reuse, R72, R4 ;  /* 0x000000483c04723c */ /* 0x048fe40000041804 */
[----:B------:R-:W-:Y:S01]  /*1e010*/  MUFU.EX2 R171, R171 ;  /* 0x000000ab00ab7308 */ /* 0x000fe20000000800 */
[----:B------:R-:W-:Y:S05]  /*1e020*/  FADD.FTZ R99, R98, R99 ;  /* 0x0000006362637221 */ /* 0x000fea0000010000 */
[C---:B------:R-:W-:Y:S01]  /*1e030*/  HMMA.16816.F32.BF16 R8, R60.reuse, R74, R8 ;  /* 0x0000004a3c08723c */ /* 0x040fe20000041808 */
[----:B------:R-:W3:Y:S03]  /*1e040*/  LDSM.16.MT88.4 R72, [R188+0xd800] ;  /* 0x00d80000bc48783b */ /* 0x000ee60000004200 */
[----:B------:R-:W2:Y:S04]  /*1e050*/  MUFU.EX2 R170, R170 ;  /* 0x000000aa00aa7308 */ /* 0x000ea80000000800 */
[C---:B-1----:R-:W-:Y:S06]  /*1e060*/  HMMA.16816.F32.BF16 R12, R60.reuse, R64, R12 ;  /* 0x000000403c0c723c */ /* 0x042fec000004180c */
[----:B------:R-:W-:Y:S02]  /*1e070*/  MUFU.EX2 R169, R169 ;  /* 0x000000a900a97308 */ /* 0x000fe40000000800 */
[C---:B------:R-:W-:Y:S01]  /*1e080*/  HMMA.16816.F32.BF16 R16, R60.reuse, R66, R16 ;  /* 0x000000423c10723c */ /* 0x040fe20000041810 */
[----:B------:R-:W1:Y:S07]  /*1e090*/  LDSM.16.MT88.4 R64, [R122+0xd800] ;  /* 0x00d800007a40783b */ /* 0x000e6e0000004200 */
[C---:B------:R-:W-:Y:S01]  /*1e0a0*/  HMMA.16816.F32.BF16 R20, R60.reuse, R68, R20 ;  /* 0x000000443c14723c */ /* 0x040fe20000041814 */
[----:B------:R-:W1:Y:S07]  /*1e0b0*/  MUFU.EX2 R172, R172 ;  /* 0x000000ac00ac7308 */ /* 0x000e6e0000000800 */
[C---:B------:R-:W-:Y:S01]  /*1e0c0*/  HMMA.16816.F32.BF16 R24, R60.reuse, R70, R24 ;  /* 0x000000463c18723c */ /* 0x040fe20000041818 */
[----:B------:R-:W4:Y:S02]  /*1e0d0*/  LDSM.16.MT88.4 R68, [R188+0x9c00] ;  /* 0x009c0000bc44783b */ /* 0x000f240000004200 */
[----:B------:R-:W-:Y:S05]  /*1e0e0*/  MUFU.EX2 R162, R162 ;  /* 0x000000a200a27308 */ /* 0x000fea0000000800 */
[C---:B--2---:R-:W-:Y:S05]  /*1e0f0*/  HMMA.16816.F32.BF16 R28, R60.reuse, R76, R28 ;  /* 0x0000004c3c1c723c */ /* 0x044fea000004181c */
[----:B------:R-:W2:Y:S03]  /*1e100*/  MUFU.EX2 R159, R159 ;  /* 0x0000009f009f7308 */ /* 0x000ea60000000800 */
[C---:B------:R-:W-:Y:S01]  /*1e110*/  HMMA.16816.F32.BF16 R32, R60.reuse, R78, R32 ;  /* 0x0000004e3c20723c */ /* 0x040fe20000041820 */
[----:B------:R-:W2:Y:S06]  /*1e120*/  LDSM.16.MT88.4 R76, [R122+0x9c00] ;  /* 0x009c00007a4c783b */ /* 0x000eac0000004200 */
[----:B------:R-:W-:Y:S01]  /*1e130*/  MUFU.EX2 R158, R158 ;  /* 0x0000009e009e7308 */ /* 0x000fe20000000800 */
[C---:B---3--:R-:W-:Y:S08]  /*1e140*/  HMMA.16816.F32.BF16 R36, R60.reuse, R72, R36 ;  /* 0x000000483c24723c */ /* 0x048ff00000041824 */
[C---:B------:R-:W-:Y:S01]  /*1e150*/  HMMA.16816.F32.BF16 R40, R60.reuse, R74, R40 ;  /* 0x0000004a3c28723c */ /* 0x040fe20000041828 */
[----:B------:R-:W3:Y:S01]  /*1e160*/  LDSM.16.MT88.4 R72, [R188+0xbc00] ;  /* 0x00bc0000bc48783b */ /* 0x000ee20000004200 */
[----:B------:R-:W2:Y:S06]  /*1e170*/  MUFU.EX2 R167, R167 ;  /* 0x000000a700a77308 */ /* 0x000eac0000000800 */
[C---:B-1----:R-:W-:Y:S04]  /*1e180*/  HMMA.16816.F32.BF16 R44, R60.reuse, R64, R44 ;  /* 0x000000403c2c723c */ /* 0x042fe8000004182c */
[----:B------:R-:W-:Y:S04]  /*1e190*/  MUFU.EX2 R155, R155 ;  /* 0x0000009b009b7308 */ /* 0x000fe80000000800 */
[----:B------:R-:W-:Y:S01]  /*1e1a0*/  HMMA.16816.F32.BF16 R48, R60, R66, R48 ;  /* 0x000000423c30723c */ /* 0x000fe20000041830 */
[----:B------:R-:W1:Y:S05]  /*1e1b0*/  LDSM.16.MT88.4 R64, [R122+0xbc00] ;  /* 0x00bc00007a40783b */ /* 0x000e6a0000004200 */
[----:B------:R-:W1:Y:S01]  /*1e1c0*/  MUFU.EX2 R150, R150 ;  /* 0x0000009600967308 */ /* 0x000e620000000800 */
[C---:B------:R-:W-:Y:S01]  /*1e1d0*/  F2FP.BF16.PACK_AB R61, R151.reuse, R152 ;  /* 0x00000098973d723e */ /* 0x040fe200000010ff */
[----:B------:R-:W-:Y:S01]  /*1e1e0*/  FADD.FTZ R152, R152, R99 ;  /* 0x0000006398987221 */ /* 0x000fe20000010000 */
[----:B----4-:R-:W-:Y:S03]  /*1e1f0*/  F2FP.BF16.PACK_AB R63, R154, R153 ;  /* 0x000000999a3f723e */ /* 0x010fe600000010ff */
[----:B-----5:R-:W-:Y:S01]  /*1e200*/  F2FP.BF16.PACK_AB R60, R160, R157 ;  /* 0x0000009da03c723e */ /* 0x020fe200000010ff */
[----:B------:R-:W-:Y:S01]  /*1e210*/  FADD.FTZ R152, R151, R152 ;  /* 0x0000009897987221 */ /* 0x000fe20000010000 */
[----:B------:R-:W-:Y:S02]  /*1e220*/  F2FP.BF16.PACK_AB R62, R164, R161 ;  /* 0x000000a1a43e723e */ /* 0x000fe400000010ff */
[----:B------:R-:W-:Y:S01]  /*1e230*/  MUFU.EX2 R149, R149 ;  /* 0x0000009500957308 */ /* 0x000fe20000000800 */
[----:B------:R-:W-:Y:S04]  /*1e240*/  FADD.FTZ R153, R153, R152 ;  /* 0x0000009899997221 */ /* 0x000fe80000010000 */
[C---:B------:R-:W-:Y:S03]  /*1e250*/  HMMA.16816.F32.BF16 R4, R60.reuse, R68, R4 ;  /* 0x000000443c04723c */ /* 0x040fe60000041804 */
[----:B------:R-:W-:Y:S02]  /*1e260*/  FADD.FTZ R154, R154, R153 ;  /* 0x000000999a9a7221 */ /* 0x000fe40000010000 */
[----:B------:R-:W4:Y:S03]  /*1e270*/  MUFU.EX2 R148, R148 ;  /* 0x0000009400947308 */ /* 0x000f260000000800 */
[C---:B------:R-:W-:Y:S01]  /*1e280*/  HMMA.16816.F32.BF16 R8, R60.reuse, R70, R8 ;  /* 0x000000463c08723c */ /* 0x040fe20000041808 */
[----:B------:R-:W5:Y:S06]  /*1e290*/  LDSM.16.MT88.4 R68, [R188+0xdc00] ;  /* 0x00dc0000bc44783b */ /* 0x000f6c0000004200 */
[----:B------:R-:W-:Y:S01]  /*1e2a0*/  MUFU.EX2 R147, R147 ;  /* 0x0000009300937308 */ /* 0x000fe20000000800 */
[C---:B--2---:R-:W-:Y:S08]  /*1e2b0*/  HMMA.16816.F32.BF16 R12, R60.reuse, R76, R12 ;  /* 0x0000004c3c0c723c */ /* 0x044ff0000004180c */
[C---:B------:R-:W-:Y:S01]  /*1e2c0*/  HMMA.16816.F32.BF16 R16, R60.reuse, R78, R16 ;  /* 0x0000004e3c10723c */ /* 0x040fe20000041810 */
[----:B------:R-:W2:Y:S01]  /*1e2d0*/  LDSM.16.MT88.4 R76, [R122+0xdc00] ;  /* 0x00dc00007a4c783b */ /* 0x000ea20000004200 */
[----:B------:R-:W2:Y:S06]  /*1e2e0*/  MUFU.EX2 R146, R146 ;  /* 0x0000009200927308 */ /* 0x000eac0000000800 */
[C---:B---3--:R-:W-:Y:S04]  /*1e2f0*/  HMMA.16816.F32.BF16 R20, R60.reuse, R72, R20 ;  /* 0x000000483c14723c */ /* 0x048fe80000041814 */
[----:B------:R-:W-:Y:S04]  /*1e300*/  MUFU.EX2 R145, R145 ;  /* 0x0000009100917308 */ /* 0x000fe80000000800 */
[C---:B------:R-:W-:Y:S01]  /*1e310*/  HMMA.16816.F32.BF16 R24, R60.reuse, R74, R24 ;  /* 0x0000004a3c18723c */ /* 0x040fe20000041818 */
[----:B------:R-:W3:Y:S05]  /*1e320*/  LDSM.16.MT88.4 R72, [R188+0xa000] ;  /* 0x00a00000bc48783b */ /* 0x000eea0000004200 */
[----:B------:R-:W2:Y:S02]  /*1e330*/  MUFU.EX2 R144, R144 ;  /* 0x0000009000907308 */ /* 0x000ea40000000800 */
[C---:B-1----:R-:W-:Y:S08]  /*1e340*/  HMMA.16816.F32.BF16 R28, R60.reuse, R64, R28 ;  /* 0x000000403c1c723c */ /* 0x042ff0000004181c */
[C---:B------:R-:W-:Y:S01]  /*1e350*/  HMMA.16816.F32.BF16 R32, R60.reuse, R66, R32 ;  /* 0x000000423c20723c */ /* 0x040fe20000041820 */
[----:B------:R-:W1:Y:S01]  /*1e360*/  LDSM.16.MT88.4 R64, [R122+0xa000] ;  /* 0x00a000007a40783b */ /* 0x000e620000004200 */
[----:B------:R-:W-:Y:S06]  /*1e370*/  MUFU.EX2 R142, R142 ;  /* 0x0000008e008e7308 */ /* 0x000fec0000000800 */
[C---:B-----5:R-:W-:Y:S04]  /*1e380*/  HMMA.16816.F32.BF16 R36, R60.reuse, R68, R36 ;  /* 0x000000443c24723c */ /* 0x060fe80000041824 */
[----:B------:R-:W5:Y:S04]  /*1e390*/  MUFU.EX2 R173, R173 ;  /* 0x000000ad00ad7308 */ /* 0x000f680000000800 */
[C---:B------:R-:W-:Y:S01]  /*1e3a0*/  HMMA.16816.F32.BF16 R40, R60.reuse, R70, R40 ;  /* 0x000000463c28723c */ /* 0x040fe20000041828 */
[----:B------:R-:W1:Y:S05]  /*1e3b0*/  LDSM.16.MT88.4 R68, [R188+0xc000] ;  /* 0x00c00000bc44783b */ /* 0x000e6a0000004200 */
[----:B------:R-:W-:Y:S02]  /*1e3c0*/  MUFU.EX2 R134, R134 ;  /* 0x0000008600867308 */ /* 0x000fe40000000800 */
[C---:B--2---:R-:W-:Y:S08]  /*1e3d0*/  HMMA.16816.F32.BF16 R44, R60.reuse, R76, R44 ;  /* 0x0000004c3c2c723c */ /* 0x044ff0000004182c */
[----:B------:R-:W-:Y:S01]  /*1e3e0*/  HMMA.16816.F32.BF16 R48, R60, R78, R48 ;  /* 0x0000004e3c30723c */ /* 0x000fe20000041830 */
[----:B------:R-:W2:Y:S01]  /*1e3f0*/  LDSM.16.MT88.4 R76, [R122+0xc000] ;  /* 0x00c000007a4c783b */ /* 0x000ea20000004200 */
[----:B------:R-:W1:Y:S05]  /*1e400*/  MUFU.EX2 R175, R175 ;  /* 0x000000af00af7308 */ /* 0x000e6a0000000800 */
[----:B------:R-:W-:Y:S01]  /*1e410*/  F2FP.BF16.PACK_AB R61, R166, R163 ;  /* 0x000000a3a63d723e */ /* 0x000fe200000010ff */
[----:B------:R-:W-:Y:S01]  /*1e420*/  FADD.FTZ R163, R163, R154 ;  /* 0x0000009aa3a37221 */ /* 0x000fe20000010000 */
[----:B------:R-:W-:Y:S03]  /*1e430*/  F2FP.BF16.PACK_AB R63, R168, R165 ;  /* 0x000000a5a83f723e */ /* 0x000fe600000010ff */
[----:B------:R-:W-:Y:S01]  /*1e440*/  F2FP.BF16.PACK_AB R60, R170, R171 ;  /* 0x000000abaa3c723e */ /* 0x000fe200000010ff */
[----:B------:R-:W-:Y:S01]  /*1e450*/  MUFU.EX2 R136, R136 ;  /* 0x0000008800887308 */ /* 0x000fe20000000800 */
[----:B------:R-:W-:Y:S01]  /*1e460*/  F2FP.BF16.PACK_AB R62, R172, R169 ;  /* 0x000000a9ac3e723e */ /* 0x000fe200000010ff */
[----:B------:R-:W-:Y:S04]  /*1e470*/  FADD.FTZ R166, R166, R163 ;  /* 0x000000a3a6a67221 */ /* 0x000fe80000010000 */
[----:B------:R-:W-:Y:S02]  /*1e480*/  FADD.FTZ R165, R165, R166 ;  /* 0x000000a6a5a57221 */ /* 0x000fe40000010000 */
[C---:B---3--:R-:W-:Y:S02]  /*1e490*/  HMMA.16816.F32.BF16 R4, R60.reuse, R72, R4 ;  /* 0x000000483c04723c */ /* 0x048fe40000041804 */
[----:B------:R-:W3:Y:S01]  /*1e4a0*/  MUFU.EX2 R177, R177 ;  /* 0x000000b100b17308 */ /* 0x000ee20000000800 */
[----:B------:R-:W-:Y:S05]  /*1e4b0*/  FADD.FTZ R165, R168, R165 ;  /* 0x000000a5a8a57221 */ /* 0x000fea0000010000 */
[C---:B------:R-:W-:Y:S01]  /*1e4c0*/  HMMA.16816.F32.BF16 R8, R60.reuse, R74, R8 ;  /* 0x0000004a3c08723c */ /* 0x040fe20000041808 */
[----:B------:R-:W3:Y:S03]  /*1e4d0*/  LDSM.16.MT88.4 R72, [R188+0xe000] ;  /* 0x00e00000bc48783b */ /* 0x000ee60000004200 */
[----:B------:R-:W-:Y:S04]  /*1e4e0*/  MUFU.EX2 R156, R156 ;  /* 0x0000009c009c7308 */ /* 0x000fe80000000800 */
[C---:B-1----:R-:W-:Y:S06]  /*1e4f0*/  HMMA.16816.F32.BF16 R12, R60.reuse, R64, R12 ;  /* 0x000000403c0c723c */ /* 0x042fec000004180c */
[----:B------:R-:W1:Y:S02]  /*1e500*/  MUFU.EX2 R139, R139 ;  /* 0x0000008b008b7308 */ /* 0x000e640000000800 */
[C---:B------:R-:W-:Y:S01]  /*1e510*/  HMMA.16816.F32.BF16 R16, R60.reuse, R66, R16 ;  /* 0x000000423c10723c */ /* 0x040fe20000041810 */
[----:B------:R-:W1:Y:S07]  /*1e520*/  LDSM.16.MT88.4 R64, [R122+0xe000] ;  /* 0x00e000007a40783b */ /* 0x000e6e0000004200 */
[C---:B------:R-:W-:Y:S01]  /*1e530*/  HMMA.16816.F32.BF16 R20, R60.reuse, R68, R20 ;  /* 0x000000443c14723c */ /* 0x040fe20000041814 */
[----:B------:R-:W-:Y:S07]  /*1e540*/  MUFU.EX2 R55, R55 ;  /* 0x0000003700377308 */ /* 0x000fee0000000800 */
[C---:B------:R-:W-:Y:S01]  /*1e550*/  HMMA.16816.F32.BF16 R24, R60.reuse, R70, R24 ;  /* 0x000000463c18723c */ /* 0x040fe20000041818 */
[----:B------:R-:W4:Y:S07]  /*1e560*/  LDSM.16.MT88.4 R68, [R188+0xa400] ;  /* 0x00a40000bc44783b */ /* 0x000f2e0000004200 */
        /* <DEDUP_REMOVED lines=14> */
[----:B----4-:R-:W-:Y:S03]  /*1e650*/  F2FP.BF16.PACK_AB R62, R148, R149 ;  /* 0x00000095943e723e */ /* 0x010fe600000010ff */
[----:B------:R-:W-:Y:S04]  /*1e660*/  FADD.FTZ R158, R158, R159 ;  /* 0x0000009f9e9e7221 */ /* 0x000fe80000010000 */
[C---:B------:R-:W-:Y:S03]  /*1e670*/  HMMA.16816.F32.BF16 R4, R60.reuse, R68, R4 ;  /* 0x000000443c04723c */ /* 0x040fe60000041804 */
[----:B------:R-:W-:Y:S05]  /*1e680*/  FADD.FTZ R158, R167, R158 ;  /* 0x0000009ea79e7221 */ /* 0x000fea0000010000 */
        /* <DEDUP_REMOVED lines=16> */
[----:B------:R-:W-:Y:S01]  /*1e790*/  F2FP.BF16.PACK_AB R61, R146, R147 ;  /* 0x00000093923d723e */ /* 0x000fe200000010ff */
[----:B------:R-:W-:Y:S01]  /*1e7a0*/  FADD.FTZ R147, R147, R158 ;  /* 0x0000009e93937221 */ /* 0x000fe20000010000 */
[----:B------:R-:W-:Y:S03]  /*1e7b0*/  F2FP.BF16.PACK_AB R63, R144, R145 ;  /* 0x00000091903f723e */ /* 0x000fe600000010ff */
[----:B-----5:R-:W-:Y:S01]  /*1e7c0*/  F2FP.BF16.PACK_AB R60, R173, R142 ;  /* 0x0000008ead3c723e */ /* 0x020fe200000010ff */
[----:B------:R-:W-:Y:S01]  /*1e7d0*/  FADD.FTZ R146, R146, R147 ;  /* 0x0000009392927221 */ /* 0x000fe20000010000 */
[----:B------:R-:W-:Y:S03]  /*1e7e0*/  F2FP.BF16.PACK_AB R62, R175, R134 ;  /* 0x00000086af3e723e */ /* 0x000fe600000010ff */
[----:B------:R-:W-:Y:S04]  /*1e7f0*/  FADD.FTZ R145, R145, R146 ;  /* 0x0000009291917221 */ /* 0x000fe80000010000 */
[C---:B--2---:R-:W-:Y:S03]  /*1e800*/  HMMA.16816.F32.BF16 R4, R60.reuse, R72, R4 ;  /* 0x000000483c04723c */ /* 0x044fe60000041804 */
[----:B------:R-:W-:Y:S05]  /*1e810*/  FADD.FTZ R145, R144, R145 ;  /* 0x0000009190917221 */ /* 0x000fea0000010000 */
[C---:B------:R-:W-:Y:S01]  /*1e820*/  HMMA.16816.F32.BF16 R8, R60.reuse, R74, R8 ;  /* 0x0000004a3c08723c */ /* 0x040fe20000041808 */
[----:B------:R-:W2:Y:S07]  /*1e830*/  LDSM.16.MT88.4 R72, [R188+0xe800] ;  /* 0x00e80000bc48783b */ /* 0x000eae0000004200 */
[C---:B----4-:R-:W-:Y:S08]  /*1e840*/  HMMA.16816.F32.BF16 R12, R60.reuse, R76, R12 ;  /* 0x0000004c3c0c723c */ /* 0x050ff0000004180c */
[C---:B------:R-:W-:Y:S01]  /*1e850*/  HMMA.16816.F32.BF16 R16, R60.reuse, R78, R16 ;  /* 0x0000004e3c10723c */ /* 0x040fe20000041810 */
[----:B------:R-:W-:Y:S07]  /*1e860*/  LDSM.16.MT88.4 R76, [R188+0xec00] ;  /* 0x00ec0000bc4c783b */ /* 0x000fee0000004200 */
[C---:B-1----:R-:W-:Y:S07]  /*1e870*/  HMMA.16816.F32.BF16 R20, R60.reuse, R64, R20 ;  /* 0x000000403c14723c */ /* 0x042fee0000041814 */
[-CC-:B------:R-:W-:Y:S01]  /*1e880*/  FFMA.FTZ R64, R135, R54.reuse, -R137.reuse ;  /* 0x0000003687407223 */ /* 0x180fe20000010889 */
[C---:B------:R-:W-:Y:S04]  /*1e890*/  HMMA.16816.F32.BF16 R24, R60.reuse, R66, R24 ;  /* 0x000000423c18723c */ /* 0x040fe80000041818 */
[-CC-:B------:R-:W-:Y:S01]  /*1e8a0*/  FFMA.FTZ R65, R133, R54.reuse, -R137.reuse ;  /* 0x0000003685417223 */ /* 0x180fe20000010889 */
[----:B------:R-:W1:Y:S01]  /*1e8b0*/  MUFU.EX2 R64, R64 ;  /* 0x0000004000407308 */ /* 0x000e620000000800 */
[----:B------:R-:W-:Y:S02]  /*1e8c0*/  FFMA.FTZ R137, R127, R54, -R137 ;  /* 0x000000367f897223 */ /* 0x000fe40000010889 */
[C---:B---3--:R-:W-:Y:S07]  /*1e8d0*/  HMMA.16816.F32.BF16 R28, R60.reuse, R68, R28 ;  /* 0x000000443c1c723c */ /* 0x048fee000004181c */
[----:B------:R-:W-:Y:S01]  /*1e8e0*/  F2FP.BF16.PACK_AB R69, R177, R136 ;  /* 0x00000088b145723e */ /* 0x000fe200000010ff */
[C---:B------:R-:W-:Y:S01]  /*1e8f0*/  HMMA.16816.F32.BF16 R32, R60.reuse, R70, R32 ;  /* 0x000000463c20723c */ /* 0x040fe20000041820 */
[----:B------:R-:W-:Y:S03]  /*1e900*/  MUFU.EX2 R65, R65 ;  /* 0x0000004100417308 */ /* 0x000fe60000000800 */
[----:B------:R-:W-:Y:S03]  /*1e910*/  FADD.FTZ R136, R136, R145 ;  /* 0x0000009188887221 */ /* 0x000fe60000010000 */
[----:B------:R-:W-:Y:S01]  /*1e920*/  F2FP.BF16.PACK_AB R71, R139, R156 ;  /* 0x0000009c8b47723e */ /* 0x000fe200000010ff */
[C---:B--2---:R-:W-:Y:S03]  /*1e930*/  HMMA.16816.F32.BF16 R36, R60.reuse, R72, R36 ;  /* 0x000000483c24723c */ /* 0x044fe60000041824 */
[----:B------:R-:W2:Y:S01]  /*1e940*/  MUFU.EX2 R54, R137 ;  /* 0x0000008900367308 */ /* 0x000ea20000000800 */
[----:B------:R-:W-:Y:S01]  /*1e950*/  FADD.FTZ R177, R177, R136 ;  /* 0x00000088b1b17221 */ /* 0x000fe20000010000 */
[----:B-1----:R-:W-:Y:S03]  /*1e960*/  F2FP.BF16.PACK_AB R68, R64, R55 ;  /* 0x000000374044723e */ /* 0x002fe600000010ff */
[C---:B------:R-:W-:Y:S04]  /*1e970*/  HMMA.16816.F32.BF16 R40, R60.reuse, R74, R40 ;  /* 0x0000004a3c28723c */ /* 0x040fe80000041828 */
[----:B------:R-:W-:Y:S04]  /*1e980*/  FADD.FTZ R156, R156, R177 ;  /* 0x000000b19c9c7221 */ /* 0x000fe80000010000 */
[C---:B------:R-:W-:Y:S04]  /*1e990*/  HMMA.16816.F32.BF16 R44, R60.reuse, R56, R44 ;  /* 0x000000383c2c723c */ /* 0x040fe8000004182c */
[----:B------:R-:W-:Y:S04]  /*1e9a0*/  FADD.FTZ R213, R139, R156 ;  /* 0x0000009c8bd57221 */ /* 0x000fe80000010000 */
[----:B------:R-:W-:Y:S04]  /*1e9b0*/  HMMA.16816.F32.BF16 R48, R60, R58, R48 ;  /* 0x0000003a3c30723c */ /* 0x000fe80000041830 */
[----:B--2---:R-:W-:Y:S07]  /*1e9c0*/  F2FP.BF16.PACK_AB R70, R54, R65 ;  /* 0x000000413646723e */ /* 0x004fee00000010ff */
[C---:B------:R-:W-:Y:S07]  /*1e9d0*/  HMMA.16816.F32.BF16 R112, R68.reuse, R108, R4 ;  /* 0x0000006c4470723c */ /* 0x040fee0000041804 */
[----:B------:R-:W-:Y:S01]  /*1e9e0*/  FADD.FTZ R5, R87, R86 ;  /* 0x0000005657057221 */ /* 0x000fe20000010000 */
[C---:B------:R-:W-:Y:S01]  /*1e9f0*/  HMMA.16816.F32.BF16 R108, R68.reuse, R110, R8 ;  /* 0x0000006e446c723c */ /* 0x040fe20000041808 */
[----:B------:R-:W1:Y:S03]  /*1ea00*/  LDSM.16.MT88.4 R84, [R122+0xcc00] ;  /* 0x00cc00007a54783b */ /* 0x000e660000004200 */
[----:B------:R-:W-:Y:S04]  /*1ea10*/  FADD.FTZ R104, R104, R5 ;  /* 0x0000000568687221 */ /* 0x000fe80000010000 */
[----:B------:R-:W-:Y:S02]  /*1ea20*/  FADD.FTZ R5, R105, R104 ;  /* 0x0000006869057221 */ /* 0x000fe40000010000 */
[C---:B------:R-:W-:Y:S03]  /*1ea30*/  HMMA.16816.F32.BF16 R104, R68.reuse, R100, R12 ;  /* 0x000000644468723c */ /* 0x040fe6000004180c */
[----:B------:R-:W-:Y:S04]  /*1ea40*/  FADD.FTZ R4, R138, R5 ;  /* 0x000000058a047221 */ /* 0x000fe80000010000 */
[----:B------:R-:W-:Y:S01]  /*1ea50*/  FADD.FTZ R4, R143, R4 ;  /* 0x000000048f047221 */ /* 0x000fe20000010000 */
[C---:B------:R-:W-:Y:S04]  /*1ea60*/  HMMA.16816.F32.BF16 R100, R68.reuse, R102, R16 ;  /* 0x000000664464723c */ /* 0x040fe80000041810 */
[----:B------:R-:W-:Y:S02]  /*1ea70*/  FADD.FTZ R157, R157, R4 ;  /* 0x000000049d9d7221 */ /* 0x000fe40000010000 */
[----:B------:R-:W2:Y:S02]  /*1ea80*/  LDSM.16.MT88.4 R4, [R122+0xec00] ;  /* 0x00ec00007a04783b */ /* 0x000ea40000004200 */
[C---:B------:R-:W-:Y:S04]  /*1ea90*/  HMMA.16816.F32.BF16 R96, R68.reuse, R92, R20 ;  /* 0x0000005c4460723c */ /* 0x040fe80000041814 */
[----:B------:R-:W-:Y:S04]  /*1eaa0*/  FADD.FTZ R160, R160, R157 ;  /* 0x0000009da0a07221 */ /* 0x000fe80000010000 */
[C---:B------:R-:W-:Y:S04]  /*1eab0*/  HMMA.16816.F32.BF16 R92, R68.reuse, R94, R24 ;  /* 0x0000005e445c723c */ /* 0x040fe80000041818 */
[----:B------:R-:W-:Y:S04]  /*1eac0*/  FADD.FTZ R161, R161, R160 ;  /* 0x000000a0a1a17221 */ /* 0x000fe80000010000 */
[C---:B-1----:R-:W-:Y:S04]  /*1ead0*/  HMMA.16816.F32.BF16 R88, R68.reuse, R84, R28 ;  /* 0x000000544458723c */ /* 0x042fe8000004181c */
[----:B------:R-:W-:Y:S04]  /*1eae0*/  FADD.FTZ R164, R164, R161 ;  /* 0x000000a1a4a47221 */ /* 0x000fe80000010000 */
[C---:B------:R-:W-:Y:S04]  /*1eaf0*/  HMMA.16816.F32.BF16 R84, R68.reuse, R86, R32 ;  /* 0x000000564454723c */ /* 0x040fe80000041820 */
[----:B------:R-:W-:Y:S04]  /*1eb00*/  FADD.FTZ R171, R171, R164 ;  /* 0x000000a4abab7221 */ /* 0x000fe80000010000 */
[C---:B------:R-:W-:Y:S04]  /*1eb10*/  HMMA.16816.F32.BF16 R80, R68.reuse, R76, R36 ;  /* 0x0000004c4450723c */ /* 0x040fe80000041824 */
        /* <DEDUP_REMOVED lines=19> */
.L_x_2672:
[----:B------:R1:W5:Y:S01]  /*1ec50*/  LD.E R4, [R118.64+0xd8] ;  /* 0x0000d80476047980 */ /* 0x000362000c101900 */
[----:B------:R-:W-:-:S02]  /*1ec60*/  MOV R5, 0x1f ;  /* 0x0000001f00057802 */ /* 0x000fc40000000f00 */
[----:B------:R-:W-:Y:S01]  /*1ec70*/  MOV R0, 0xffffffff ;  /* 0xffffffff00007802 */ /* 0x000fe20000000f00 */
[----:B------:R-:W-:Y:S05]  /*1ec80*/  BRA.DIV ~URZ, `(.L_x_2682) ;  /* 0x000010d27f007947 */ /* 0x000fea000b800000 */
[----:B------:R2:W3:Y:S02]  /*1ec90*/  SHFL.BFLY PT, R7, R212, 0x2, 0x1f ;  /* 0x0c401f00d4077f89 */ /* 0x0004e400000e0000 */
.L_x_2691:
[----:B--23--:R-:W-:Y:S01]  /*1eca0*/  FADD.FTZ R212, R7, R212 ;  /* 0x000000d407d47221 */ /* 0x00cfe20000010000 */
[----:B------:R-:W-:Y:S05]  /*1ecb0*/  BRA.DIV ~URZ, `(.L_x_2683) ;  /* 0x000010e27f007947 */ /* 0x000fea000b800000 */
[----:B------:R-:W2:Y:S04]  /*1ecc0*/  SHFL.BFLY PT, R8, R213, 0x2, 0x1f ;  /* 0x0c401f00d5087f89 */ /* 0x000ea800000e0000 */
[----:B------:R-:W3:Y:S01]  /*1ecd0*/  SHFL.BFLY PT, R9, R212, 0x1, 0x1f ;  /* 0x0c201f00d4097f89 */ /* 0x000ee200000e0000 */
[----:B--2---:R-:W-:Y:S02]  /*1ece0*/  FADD.FTZ R8, R8, R213 ;  /* 0x000000d508087221 */ /* 0x004fe40000010000 */
[----:B---3--:R-:W-:-:S03]  /*1ecf0*/  FADD.FTZ R9, R212, R9 ;  /* 0x00000009d4097221 */ /* 0x008fc60000010000 */
[----:B------:R2:W3:Y:S04]  /*1ed00*/  SHFL.BFLY PT, R7, R8, 0x1, 0x1f ;  /* 0x0c201f0008077f89 */ /* 0x0004e800000e0000 */
.L_x_2692:
        /* <DEDUP_REMOVED lines=169> */
.L_x_2685:
[----:B------:R-:W2:Y:S04]  /*1f7a0*/  LD.E R3, [R118.64+0x60] ;  /* 0x0000600476037980 */ /* 0x000ea8000c101900 */
[----:B------:R-:W3:Y:S01]  /*1f7b0*/  LD.E R2, [R118.64+0xb4] ;  /* 0x0000b40476027980 */ /* 0x000ee2000c101900 */
[----:B--2---:R-:W-:-:S04]  /*1f7c0*/  IMAD R3, R3, R199, R200 ;  /* 0x000000c703037224 */ /* 0x004fc800078e02c8 */
[----:B---3--:R-:W-:Y:S02]  /*1f7d0*/  IMAD R2, R2, R3, RZ ;  /* 0x0000000302027224 */ /* 0x008fe400078e02ff */
.L_x_2686:
[----:B------:R-:W-:Y:S05]  /*1f7e0*/  BSYNC B0 ;  /* 0x0000000000007941 */ /* 0x000fea0003800000 */
.L_x_2684:
        /* <DEDUP_REMOVED lines=28> */
.L_x_2688:
[----:B------:R-:W-:Y:S05]  /*1f9b0*/  BSYNC B0 ;  /* 0x0000000000007941 */ /* 0x000fea0003800000 */
.L_x_2687:
        /* <DEDUP_REMOVED lines=33> */
.L_x_2690:
[----:B-1----:R-:W-:Y:S05]  /*1fbd0*/  BSYNC B0 ;  /* 0x0000000000007941 */ /* 0x002fea0003800000 */
.L_x_2689:
[----:B------:R-:W-:Y:S01]  /*1fbe0*/  IADD3 R5, R7, 0x20, RZ ;  /* 0x0000002007057810 */ /* 0x000fe20007ffe0ff */
[----:B------:R-:W-:-:S03]  /*1fbf0*/  IMAD.MOV.U32 R199, RZ, RZ, 0x0 ;  /* 0x00000000ffc77424 */ /* 0x000fc600078e00ff */
[----:B------:R-:W-:-:S13]  /*1fc00*/  ISETP.GE.AND P0, PT, R5, R202, PT ;  /* 0x000000ca0500720c */ /* 0x000fda0003f06270 */
[----:B------:R-:W-:Y:S05]  /*1fc10*/  @P0 RET.REL.NODEC R198 `(_ZN5flash24flash_fwd_splitkv_kernelI23Flash_fwd_kernel_traitsILi96ELi64ELi128ELi4ELb0ELb0EN7cutlass10bfloat16_tE19Flash_kernel_traitsILi96ELi64ELi128ELi4ES3_EELb1ELb0ELb1ELb0ELb0ELb1ELb0ELb1EEEvNS_16Flash_fwd_paramsE) ;  /* 0xfffe03e0c6000950 */ /* 0x000fea0003c3ffff */
        /* <DEDUP_REMOVED lines=16> */
[----:B------:R-:W-:Y:S05]  /*1fd20*/  @P0 RET.REL.NODEC R198 `(_ZN5flash24flash_fwd_splitkv_kernelI23Flash_fwd_kernel_traitsILi96ELi64ELi128ELi4ELb0ELb0EN7cutlass10bfloat16_tE19Flash_kernel_traitsILi96ELi64ELi128ELi4ES3_EELb1ELb0ELb1ELb0ELb0ELb1ELb0ELb1EEEvNS_16Flash_fwd_paramsE) ;  /* 0xfffe02d0c6000950 */ /* 0x000fea0003c3ffff */
[----:B------:R-:W-:Y:S01]  /*1fd30*/  MOV R199, 0x0 ;  /* 0x0000000000c77802 */ /* 0x000fe20000000f00 */
[----:B------:R3:W-:Y:S03]  /*1fd40*/  ST.E.128 [R2.64+0x80], R36 ;  /* 0x0000802402007985 */ /* 0x0007e6000c101d04 */
[----:B------:R-:W-:Y:S05]  /*1fd50*/  RET.REL.NODEC R198 `(_ZN5flash24flash_fwd_splitkv_kernelI23Flash_fwd_kernel_traitsILi96ELi64ELi128ELi4ELb0ELb0EN7cutlass10bfloat16_tE19Flash_kernel_traitsILi96ELi64ELi128ELi4ES3_EELb1ELb0ELb1ELb0ELb0ELb1ELb0ELb1EEEvNS_16Flash_fwd_paramsE) ;  /* 0xfffe02a0c6007950 */ /* 0x000fea0003c3ffff */
.L_x_2682:
[----:B------:R-:W-:Y:S02]  /*1fd60*/  MOV R7, 0x2 ;  /* 0x0000000200077802 */ /* 0x000fe40000000f00 */
[----:B------:R-:W-:-:S02]  /*1fd70*/  MOV R6, 0x1fd90 ;  /* 0x0001fd9000067802 */ /* 0x000fc40000000f00 */
[----:B-1---5:R-:W-:Y:S05]  /*1fd80*/  CALL.REL.NOINC `($__internal_19_$__cuda_sm70_shflsync_bfly_p) ;  /* 0x000000f000007944 */ /* 0x022fea0003c00000 */
[----:B-12---:R-:W-:Y:S05]  /*1fd90*/  BRA `(.L_x_2691) ;  /* 0xffffef0000007947 */ /* 0x006fea000383ffff */
.L_x_2683:
[----:B------:R-:W-:Y:S02]  /*1fda0*/  MOV R7, 0x1 ;  /* 0x0000000100077802 */ /* 0x000fe40000000f00 */
[----:B------:R-:W-:-:S02]  /*1fdb0*/  MOV R6, 0x1fdd0 ;  /* 0x0001fdd000067802 */ /* 0x000fc40000000f00 */
[----:B-1---5:R-:W-:Y:S05]  /*1fdc0*/  CALL.REL.NOINC `($__internal_19_$__cuda_sm70_shflsync_bfly_p) ;  /* 0x000000b000007944 */ /* 0x022fea0003c00000 */
[----:B--2---:R-:W-:Y:S01]  /*1fdd0*/  FADD.FTZ R9, R212, R7 ;  /* 0x00000007d4097221 */ /* 0x004fe20000010000 */
[----:B-1----:R-:W-:-:S02]  /*1fde0*/  MOV R212, R213 ;  /* 0x000000d500d47202 */ /* 0x002fc40000000f00 */
[----:B------:R-:W-:Y:S02]  /*1fdf0*/  MOV R7, 0x2 ;  /* 0x0000000200077802 */ /* 0x000fe40000000f00 */
[----:B------:R-:W-:Y:S02]  /*1fe00*/  MOV R6, 0x1fe20 ;  /* 0x0001fe2000067802 */ /* 0x000fe40000000f00 */
[----:B------:R-:W-:Y:S05]  /*1fe10*/  CALL.REL.NOINC `($__internal_19_$__cuda_sm70_shflsync_bfly_p) ;  /* 0x0000006000007944 */ /* 0x000fea0003c00000 */
[----:B--2---:R-:W-:Y:S01]  /*1fe20*/  FADD.FTZ R8, R213, R7 ;  /* 0x00000007d5087221 */ /* 0x004fe20000010000 */
[----:B------:R-:W-:Y:S02]  /*1fe30*/  MOV R7, 0x1 ;  /* 0x0000000100077802 */ /* 0x000fe40000000f00 */
[----:B------:R-:W-:Y:S02]  /*1fe40*/  MOV R6, 0x1fe70 ;  /* 0x0001fe7000067802 */ /* 0x000fe40000000f00 */
[----:B-1----:R-:W-:Y:S02]  /*1fe50*/  MOV R212, R8 ;  /* 0x0000000800d47202 */ /* 0x002fe40000000f00 */
[----:B------:R-:W-:Y:S05]  /*1fe60*/  CALL.REL.NOINC `($__internal_19_$__cuda_sm70_shflsync_bfly_p) ;  /* 0x0000001000007944 */ /* 0x000fea0003c00000 */
[----:B-12---:R-:W-:Y:S05]  /*1fe70*/  BRA `(.L_x_2692) ;  /* 0xffffee9000007947 */ /* 0x006fea000383ffff */
        .weak           $__internal_19_$__cuda_sm70_shflsync_bfly_p
        .type           $__internal_19_$__cuda_sm70_shflsync_bfly_p,@function
        .size           $__internal_19_$__cuda_sm70_shflsync_bfly_p,(.L_x_6285 - $__internal_19_$__cuda_sm70_shflsync_bfly_p)
$__internal_19_$__cuda_sm70_shflsync_bfly_p:
[----:B------:R-:W-:Y:S01]  /*1fe80*/  MOV R10, R6 ;  /* 0x00000006000a7202 */ /* 0x000fe20000000f00 */
[----:B------:R-:W-:Y:S04]  /*1fe90*/  WARPSYNC R0 ;  /* 0x0000000000007348 */ /* 0x000fe80003800000 */
[----:B------:R-:W-:Y:S01]  /*1fea0*/  MOV R11, 0x0 ;  /* 0x00000000000b7802 */ /* 0x000fe20000000f00 */
[----:B------:R1:W2:Y:S03]  /*1feb0*/  SHFL.BFLY PT, R7, R212, R7, R5 ;  /* 0x0c000007d4077389 */ /* 0x0002a600000e0005 */
[----:B------:R-:W-:Y:S05]  /*1fec0*/  RET.REL.NODEC R10 `(_ZN5flash24flash_fwd_splitkv_kernelI23Flash_fwd_kernel_traitsILi96ELi64ELi128ELi4ELb0ELb0EN7cutlass10bfloat16_tE19Flash_kernel_traitsILi96ELi64ELi128ELi4ES3_EELb1ELb0ELb1ELb0ELb0ELb1ELb0ELb1EEEvNS_16Flash_fwd_paramsE) ;  /* 0xfffe01300a007950 */ /* 0x000fea0003c3ffff */
.L_x_2693:
        /* <DEDUP_REMOVED lines=11> */
.L_x_6285:


//--------------------- .text._ZN5flash24flash_fwd_splitkv_kernelI23Flash_fwd_kernel_traitsILi96ELi64ELi128ELi4ELb0ELb0EN7cutlass10bfloat16_tE19Flash_kernel_traitsILi96ELi64ELi128ELi4ES3_EELb1ELb0ELb0ELb0ELb1ELb0ELb1ELb0EEEvNS_16Flash_fwd_paramsE --------------------------
	.section	.text._ZN5flash24flash_fwd_splitkv_kernelI23Flash_fwd_kernel_traitsILi96ELi64ELi128ELi4ELb0ELb0EN7cutlass10bfloat16_tE19Flash_kernel_traitsILi96ELi64ELi128ELi4ES3_EELb1ELb0ELb0ELb0ELb1ELb0ELb1ELb0EEEvNS_16Flash_fwd_paramsE,"ax",@progbits
	.sectioninfo	@"SHI_REGISTERS=222"
	.align	128
        .global         _ZN5flash24flash_fwd_splitkv_kernelI23Flash_fwd_kernel_traitsILi96ELi64ELi128ELi4ELb0ELb0EN7cutlass10bfloat16_tE19Flash_kernel_traitsILi96ELi64ELi128ELi4ES3_EELb1ELb0ELb0ELb0ELb1ELb0ELb1ELb0EEEvNS_16Flash_fwd_paramsE
        .type           _ZN5flash24flash_fwd_splitkv_kernelI23Flash_fwd_kernel_traitsILi96ELi64ELi128ELi4ELb0ELb0EN7cutlass10bfloat16_tE19Flash_kernel_traitsILi96ELi64ELi128ELi4ES3_EELb1ELb0ELb0ELb0ELb1ELb0ELb1ELb0EEEvNS_16Flash_fwd_paramsE,@function
        .size           _ZN5flash24flash_fwd_splitkv_kernelI23Flash_fwd_kernel_traitsILi96ELi64ELi128ELi4ELb0ELb0EN7cutlass10bfloat16_tE19Flash_kernel_traitsILi96ELi64ELi128ELi4ES3_EELb1ELb0ELb0ELb0ELb1ELb0ELb1ELb0EEEvNS_16Flash_fwd_paramsE,(.L_x_6338 - _ZN5flash24flash_fwd_splitkv_kernelI23Flash_fwd_kernel_traitsILi96ELi64ELi128ELi4ELb0ELb0EN7cutlass10bfloat16_tE19Flash_kernel_traitsILi96ELi64ELi128ELi4ES3_EELb1ELb0ELb0ELb0ELb1ELb0ELb1ELb0EEEvNS_16Flash_fwd_paramsE)
        .other          _ZN5flash24flash_fwd_splitkv_kernelI23Flash_fwd_kernel_traitsILi96ELi64ELi128ELi4ELb0ELb0EN7cutlass10bfloat16_tE19Flash_kernel_traitsILi96ELi64ELi128ELi4ES3_EELb1ELb0ELb0ELb0ELb1ELb0ELb1ELb0EEEvNS_16Flash_fwd_paramsE,@"STO_CUDA_ENTRY STV_DEFAULT"
_ZN5flash24flash_fwd_splitkv_kernelI23Flash_fwd_kernel_traitsILi96ELi64ELi128ELi4ELb0ELb0EN7cutlass10bfloat16_tE19Flash_kernel_traitsILi96ELi64ELi128ELi4ES3_EELb1ELb0ELb0ELb0ELb1ELb0ELb1ELb0EEEvNS_16Flash_fwd_paramsE:
.text._ZN5flash24flash_fwd_splitkv_kernelI23Flash_fwd_kernel_traitsILi96ELi64ELi128ELi4ELb0ELb0EN7cutlass10bfloat16_tE19Flash_kernel_traitsILi96ELi64ELi128ELi4ES3_EELb1ELb0ELb0ELb0ELb1ELb0ELb1ELb0EEEvNS_16Flash_fwd_paramsE:
[----:B------:R-:W-:Y:S02]  /*0000*/  MOV R1, c[0x0][0x28] ;  /* 0x00000a0000017a02 */ /* 0x000fe40000000f00 */
[----:B------:R-:W1:Y:S01]  /*0010*/  I2F.U32.RP R2, c[0x0][0x1c0] ;  /* 0x0000700000027b06 */ /* 0x000e620000209000 */
[----:B------:R-:W2:Y:S01]  /*0020*/  S2R R3, SR_CTAID.Z ;  /* 0x0000000000037919 */ /* 0x000ea20000002700 */
[----:B------:R-:W-:Y:S01]  /*0030*/  IMAD.MOV.U32 R4, RZ, RZ, RZ ;  /* 0x000000ffff047224 */ /* 0x000fe200078e00ff */
[----:B------:R-:W-:Y:S01]  /*0040*/  ISETP.NE.U32.AND P1, PT, RZ, c[0x0][0x1c0], PT ;  /* 0x00007000ff007a0c */ /* 0x000fe20003f25070 */
[----:B------:R-:W-:-:S04]  /*0050*/  ULDC.64 UR12, c[0x0][0x118] ;  /* 0x00004600000c7ab9 */ /* 0x000fc80000000a00 */
[----:B-1----:R-:W1:Y:S02]  /*0060*/  MUFU.RCP R5, R2 ;  /* 0x0000000200057308 */ /* 0x002e640000001000 */
[----:B-1----:R-:W-:Y:S01]  /*0070*/  IADD3 R5, R5, 0xffffffe, RZ ;  /* 0x0ffffffe05057810 */ /* 0x002fe20007ffe0ff */
[----:B------:R-:W1:Y:S05]  /*0080*/  LDC.U8 R2, c[0x0][0x312] ;  /* 0x0000c480ff027b82 */ /* 0x000e6a0000000000 */
[----:B------:R-:W3:Y:S02]  /*0090*/  F2I.FTZ.U32.TRUNC.NTZ R5, R5 ;  /* 0x0000000500057305 */ /* 0x000ee4000021f000 */
[----:B---3--:R-:W-:Y:S01]  /*00a0*/  IMAD.MOV R0, RZ, RZ, -R5 ;  /* 0x000000ffff007224 */ /* 0x008fe200078e0a05 */
[----:B-1----:R-:W-:-:S03]  /*00b0*/  ISETP.NE.AND P3, PT, R2, RZ, PT ;  /* 0x000000ff0200720c */ /* 0x002fc60003f65270 */
[----:B------:R-:W-:-:S04]  /*00c0*/  IMAD R7, R0, c[0x0][0x1c0], RZ ;  /* 0x0000700000077a24 */ /* 0x000fc800078e02ff */
[----:B------:R-:W-:-:S06]  /*00d0*/  IMAD.HI.U32 R4, R5, R7, R4 ;  /* 0x0000000705047227 */ /* 0x000fcc00078e0004 */
[----:B--2---:R-:W-:-:S04]  /*00e0*/  IMAD.HI.U32 R197, R4, R3, RZ ;  /* 0x0000000304c57227 */ /* 0x004fc800078e00ff */
[----:B------:R-:W-:Y:S02]  /*00f0*/  IMAD.MOV R0, RZ, RZ, -R197 ;  /* 0x000000ffff007224 */ /* 0x000fe400078e0ac5 */
[----:B------:R-:W-:Y:S02]  /*0100*/  IMAD.MOV.U32 R4, RZ, RZ, -0x1 ;  /* 0xffffffffff047424 */ /* 0x000fe400078e00ff */
[----:B------:R-:W-:-:S05]  /*0110*/  IMAD R0, R0, c[0x0][0x1c0], R3 ;  /* 0x0000700000007a24 */ /* 0x000fca00078e0203 */
[----:B------:R-:W-:-:S13]  /*0120*/  ISETP.GE.U32.AND P2, PT, R0, c[0x0][0x1c0], PT ;  /* 0x0000700000007a0c */ /* 0x000fda0003f46070 */
[----:B------:R-:W-:Y:S02]  /*0130*/  @P2 IADD3 R0, R0, -c[0x0][0x1c0], RZ ;  /* 0x8000700000002a10 */ /* 0x000fe40007ffe0ff */
[----:B------:R-:W-:Y:S02]  /*0140*/  @P2 IADD3 R197, R197, 0x1, RZ ;  /* 0x00000001c5c52810 */ /* 0x000fe40007ffe0ff */
[----:B------:R-:W-:Y:S01]  /*0150*/  ISETP.GE.U32.AND P0, PT, R0, c[0x0][0x1c0], PT ;  /* 0x0000700000007a0c */ /* 0x000fe20003f06070 */
[----:B------:R-:W-:Y:S01]  /*0160*/  IMAD.MOV.U32 R0, RZ, RZ, 0x4 ;  /* 0x00000004ff007424 */ /* 0x000fe200078e00ff */
        /* <DEDUP_REMOVED lines=19> */
[----:B------:R-:W4:Y:S04]  /*02a0*/  S2R R2, SR_CTAID.Y ;  /* 0x0000000000027919 */ /* 0x000f280000002600 */
[----:B------:R-:W1:Y:S01]  /*02b0*/  S2R R122, SR_TID.X ;  /* 0x00000000007a7919 */ /* 0x000e620000002100 */
        /* <DEDUP_REMOVED lines=10> */
.L_x_2694:
[----:B-1-34-:R-:W-:Y:S02]  /*0360*/  MOV R5, c[0x0][0x218] ;  /* 0x0000860000057a02 */ /* 0x01afe40000000f00 */
.L_x_2695:
        /* <DEDUP_REMOVED lines=17> */
[----:B------:R-:W-:Y:S01]  /*0480*/  LEA.HI R7, R7, R10, RZ, 0x7 ;  /* 0x0000000a07077211 */ /* 0x000fe200078f38ff */
[----:B------:R-:W-:-:S03]  /*0490*/  IMAD.MOV.U32 R10, RZ, RZ, RZ ;  /* 0x000000ffff0a7224 */ /* 0x000fc600078e00ff */
[----:B------:R-:W-:Y:S01]  /*04a0*/  LEA.HI.SX32 R7, R7, c[0x0][0x10], 0x19 ;  /* 0x0000040007077a11 */ /* 0x000fe200078fcaff */
[----:B-1----:R-:W1:Y:S03]  /*04b0*/  MUFU.RCP R11, R3 ;  /* 0x00000003000b7308 */ /* 0x002e660000001000 */
[----:B------:R-:W-:Y:S02]  /*04c0*/  IADD3 R7, R7, -0x1, RZ ;  /* 0xffffffff07077810 */ /* 0x000fe40007ffe0ff */
[----:B-1----:R-:W-:Y:S02]  /*04d0*/  IADD3 R11, R11, 0xffffffe, RZ ;  /* 0x0ffffffe0b0b7810 */ /* 0x002fe40007ffe0ff */
[----:B------:R-:W-:Y:S02]  /*04e0*/  IABS R3, R7 ;  /* 0x0000000700037213 */ /* 0x000fe40000000000 */
[----:B------:R-:W-:-:S02]  /*04f0*/  LOP3.LUT R7, R7, c[0x0][0x10], RZ, 0x3c, !PT ;  /* 0x0000040007077a12 */ /* 0x000fc400078e3cff */
[----:B------:R-:W1:Y:S02]  /*0500*/  F2I.FTZ.U32.TRUNC.NTZ R11, R11 ;  /* 0x0000000b000b7305 */ /* 0x000e64000021f000 */
[----:B------:R-:W-:Y:S01]  /*0510*/  ISETP.GE.AND P0, PT, R7, RZ, PT ;  /* 0x000000ff0700720c */ /* 0x000fe20003f06270 */
[----:B-1----:R-:W-:-:S04]  /*0520*/  IMAD.MOV R5, RZ, RZ, -R11 ;  /* 0x000000ffff057224 */ /* 0x002fc800078e0a0b */
[----:B------:R-:W-:-:S04]  /*0530*/  IMAD R5, R5, R6, RZ ;  /* 0x0000000605057224 */ /* 0x000fc800078e02ff */
[----:B------:R-:W-:-:S04]  /*0540*/  IMAD.HI.U32 R10, R11, R5, R10 ;  /* 0x000000050b0a7227 */ /* 0x000fc800078e000a */
[----:B------:R-:W-:-:S04]  /*0550*/  IMAD.MOV.U32 R5, RZ, RZ, R3 ;  /* 0x000000ffff057224 */ /* 0x000fc800078e0003 */
[----:B------:R-:W-:Y:S01]  /*0560*/  IMAD.HI.U32 R9, R10, R5, RZ ;  /* 0x000000050a097227 */ /* 0x000fe200078e00ff */
[----:B------:R-:W-:-:S03]  /*0570*/  IADD3 R10, R120, 0x7f, RZ ;  /* 0x0000007f780a7810 */ /* 0x000fc60007ffe0ff */
[----:B------:R-:W-:-:S04]  /*0580*/  IMAD.MOV R3, RZ, RZ, -R9 ;  /* 0x000000ffff037224 */ /* 0x000fc800078e0a09 */
[----:B------:R-:W-:Y:S01]  /*0590*/  IMAD R3, R6, R3, R5 ;  /* 0x0000000306037224 */ /* 0x000fe200078e0205 */
[----:B------:R-:W-:-:S04]  /*05a0*/  SHF.R.S32.HI R5, RZ, 0x1f, R10 ;  /* 0x0000001fff057819 */ /* 0x000fc8000001140a */
[----:B------:R-:W-:Y:S02]  /*05b0*/  ISETP.GT.U32.AND P1, PT, R6, R3, PT ;  /* 0x000000030600720c */ /* 0x000fe40003f24070 */
[----:B------:R-:W-:-:S04]  /*05c0*/  LEA.HI R5, R5, R10, RZ, 0x7 ;  /* 0x0000000a05057211 */ /* 0x000fc800078f38ff */
[----:B------:R-:W-:-:S07]  /*05d0*/  SHF.R.S32.HI R5, RZ, 0x7, R5 ;  /* 0x00000007ff057819 */ /* 0x000fce0000011405 */
[----:B------:R-:W-:Y:S01]  /*05e0*/  @!P1 IMAD.IADD R3, R3, 0x1, -R6 ;  /* 0x0000000103039824 */ /* 0x000fe200078e0a06 */
[----:B------:R-:W-:Y:S02]  /*05f0*/  @!P1 IADD3 R9, R9, 0x1, RZ ;  /* 0x0000000109099810 */ /* 0x000fe40007ffe0ff */
[----:B------:R-:W-:Y:S02]  /*0600*/  ISETP.NE.AND P1, PT, RZ, c[0x0][0x10], PT ;  /* 0x00000400ff007a0c */ /* 0x000fe40003f25270 */
[----:B------:R-:W-:Y:S02]  /*0610*/  ISETP.GE.U32.AND P2, PT, R3, R6, PT ;  /* 0x000000060300720c */ /* 0x000fe40003f46070 */
[----:B------:R-:W-:-:S04]  /*0620*/  IADD3 R3, -R127, 0xbf, R126 ;  /* 0x000000bf7f037810 */ /* 0x000fc80007ffe17e */
[----:B------:R-:W-:-:S04]  /*0630*/  IADD3 R6, R3, c[0x0][0x2e8], R120 ;  /* 0x0000ba0003067a10 */ /* 0x000fc80007ffe078 */
[----:B------:R-:W-:-:S03]  /*0640*/  SHF.R.S32.HI R3, RZ, 0x1f, R6 ;  /* 0x0000001fff037819 */ /* 0x000fc60000011406 */
[----:B------:R-:W-:Y:S02]  /*0650*/  @P2 IADD3 R9, R9, 0x1, RZ ;  /* 0x0000000109092810 */ /* 0x000fe40007ffe0ff */
[----:B------:R-:W-:-:S03]  /*0660*/  LEA.HI R3, R3, R6, RZ, 0x7 ;  /* 0x0000000603037211 */ /* 0x000fc600078f38ff */
[----:B------:R-:W-:Y:S01]  /*0670*/  IMAD.MOV.U32 R7, RZ, RZ, R9 ;  /* 0x000000ffff077224 */ /* 0x000fe200078e0009 */
[----:B------:R-:W-:-:S03]  /*0680*/  SHF.R.S32.HI R3, RZ, 0x7, R3 ;  /* 0x00000007ff037819 */ /* 0x000fc60000011403 */
[----:B------:R-:W-:Y:S01]  /*0690*/  @!P0 IMAD.MOV R7, RZ, RZ, -R7 ;  /* 0x000000ffff078224 */ /* 0x000fe200078e0a07 */
[----:B------:R-:W-:-:S05]  /*06a0*/  @!P1 LOP3.LUT R7, RZ, c[0x0][0x10], RZ, 0x33, !PT ;  /* 0x00000400ff079a12 */ /* 0x000fca00078e33ff */
[----:B------:R-:W-:-:S04]  /*06b0*/  IMAD R188, R7, R2, RZ ;  /* 0x0000000207bc7224 */ /* 0x000fc800078e02ff */
[----:B------:R-:W-:-:S05]  /*06c0*/  IMAD.IADD R6, R7, 0x1, R188 ;  /* 0x0000000107067824 */ /* 0x000fca00078e02bc */
[----:B------:R-:W-:-:S04]  /*06d0*/  IMNMX R6, R5, R6, PT ;  /* 0x0000000605067217 */ /* 0x000fc80003800200 */
[----:B------:R-:W-:-:S04]  /*06e0*/  IMNMX R117, R6, R3, PT ;  /* 0x0000000306757217 */ /* 0x000fc80003800200 */
[----:B------:R-:W-:-:S13]  /*06f0*/  ISETP.GE.AND P0, PT, R188, R117, PT ;  /* 0x00000075bc00720c */ /* 0x000fda0003f06270 */
[----:B------:R-:W-:Y:S05]  /*0700*/  @!P0 BRA `(.L_x_2696) ;  /* 0x0000038000008947 */ /* 0x000fea0003800000 */
[----:B------:R-:W-:Y:S01]  /*0710*/  SHF.R.S32.HI R3, RZ, 0x1f, R122 ;  /* 0x0000001fff037819 */ /* 0x000fe2000001147a */
[----:B------:R-:W-:Y:S01]  /*0720*/  IMAD R197, R2, c[0x0][0x210], R197 ;  /* 0x0000840002c57a24 */ /* 0x000fe200078e02c5 */
[----:B------:R-:W-:Y:S01]  /*0730*/  LOP3.LUT P6, RZ, R122, 0x7, RZ, 0xc0, !PT ;  /* 0x000000077aff7812 */ /* 0x000fe200078cc0ff */
[----:B------:R-:W-:Y:S01]  /*0740*/  IMAD.IADD R127, R127, 0x1, -R126 ;  /* 0x000000017f7f7824 */ /* 0x000fe200078e0a7e */
[----:B------:R-:W-:-:S04]  /*0750*/  LEA.HI R0, R3, R122, RZ, 0x3 ;  /* 0x0000007a03007211 */ /* 0x000fc800078f18ff */
[----:B------:R-:W-:Y:S02]  /*0760*/  LOP3.LUT R3, R0, 0x3ffffff8, RZ, 0xc0, !PT ;  /* 0x3ffffff800037812 */ /* 0x000fe400078ec0ff */
[----:B------:R-:W-:-:S03]  /*0770*/  SHF.R.S32.HI R0, RZ, 0x3, R0 ;  /* 0x00000003ff007819 */ /* 0x000fc60000011400 */
[----:B------:R-:W-:Y:S01]  /*0780*/  IMAD.IADD R4, R122, 0x1, -R3 ;  /* 0x000000017a047824 */ /* 0x000fe200078e0a03 */
[C---:B------:R-:W-:Y:S01]  /*0790*/  IADD3 R6, R0.reuse, 0x10, RZ ;  /* 0x0000001000067810 */ /* 0x040fe20007ffe0ff */
[----:B------:R-:W-:Y:S01]  /*07a0*/  IMAD R3, R197, c[0x0][0x1c0], R22 ;  /* 0x00007000c5037a24 */ /* 0x000fe200078e0216 */
[-C--:B------:R-:W-:Y:S01]  /*07b0*/  ISETP.GE.AND P0, PT, R0, R127.reuse, PT ;  /* 0x0000007f0000720c */ /* 0x080fe20003f06270 */
[----:B------:R-:W-:Y:S01]  /*07c0*/  IMAD.SHL.U32 R4, R4, 0x4, RZ ;  /* 0x0000000404047824 */ /* 0x000fe200078e00ff */
[-C--:B------:R-:W-:Y:S01]  /*07d0*/  ISETP.GE.OR P4, PT, R6, R127.reuse, P6 ;  /* 0x0000007f0600720c */ /* 0x080fe20003786670 */
[----:B------:R-:W-:Y:S01]  /*07e0*/  IMAD R3, R3, c[0x0][0x214], R126 ;  /* 0x0000850003037a24 */ /* 0x000fe200078e027e */
[----:B------:R-:W-:Y:S02]  /*07f0*/  ISETP.GE.OR P5, PT, R0, R127, P6 ;  /* 0x0000007f0000720c */ /* 0x000fe400037a6670 */
[----:B------:R-:W-:Y:S01]  /*0800*/  SHF.R.S32.HI R5, RZ, 0x1f, R4 ;  /* 0x0000001fff057819 */ /* 0x000fe20000011404 */
[----:B------:R-:W-:-:S04]  /*0810*/  IMAD R2, R3, c[0x0][0x22c], RZ ;  /* 0x00008b0003027a24 */ /* 0x000fc800078e02ff */
[----:B------:R-:W-:-:S05]  /*0820*/  IMAD.WIDE R4, R0, 0x60, R4 ;  /* 0x0000006000047825 */ /* 0x000fca00078e0204 */
[----:B------:R-:W-:-:S04]  /*0830*/  IADD3 R4, P1, R2, R4, RZ ;  /* 0x0000000402047210 */ /* 0x000fc80007f3e0ff */
[----:B------:R-:W-:Y:S02]  /*0840*/  LEA.HI.X.SX32 R5, R2, R5, 0x1, P1 ;  /* 0x0000000502057211 */ /* 0x000fe400008f0eff */
[-C--:B------:R-:W-:Y:S02]  /*0850*/  ISETP.GE.AND P1, PT, R6, R127.reuse, PT ;  /* 0x0000007f0600720c */ /* 0x080fe40003f26270 */
[----:B------:R-:W-:Y:S02]  /*0860*/  LEA R8, P2, R4, c[0x0][0x1d8], 0x2 ;  /* 0x0000760004087a11 */ /* 0x000fe400078410ff */
[----:B------:R-:W-:Y:S02]  /*0870*/  IADD3 R2, R0, 0x20, RZ ;  /* 0x0000002000027810 */ /* 0x000fe40007ffe0ff */
[----:B------:R-:W-:Y:S01]  /*0880*/  LEA.HI.X R9, R4, c[0x0][0x1dc], R5, 0x2, P2 ;  /* 0x0000770004097a11 */ /* 0x000fe200010f1405 */
[----:B------:R-:W-:Y:S01]  /*0890*/  @!P5 IMAD.MOV.U32 R4, RZ, RZ, -0x800000 ;  /* 0xff800000ff04d424 */ /* 0x000fe200078e00ff */
[----:B------:R-:W-:-:S02]  /*08a0*/  ISETP.GE.AND P2, PT, R2, R127, PT ;  /* 0x0000007f0200720c */ /* 0x000fc40003f46270 */
[-C--:B------:R-:W-:Y:S01]  /*08b0*/  ISETP.GE.OR P3, PT, R2, R127.reuse, P6 ;  /* 0x0000007f0200720c */ /* 0x080fe20003766670 */
[----:B------:R1:W-:Y:S01]  /*08c0*/  @!P0 STG.E.128 [R8.64], RZ ;  /* 0x000000ff08008986 */ /* 0x0003e2000c101d0c */
[----:B------:R-:W-:Y:S02]  /*08d0*/  IADD3 R2, R0, 0x30, RZ ;  /* 0x0000003000027810 */ /* 0x000fe40007ffe0ff */
[----:B------:R-:W-:Y:S01]  /*08e0*/  SHF.R.S32.HI R5, RZ, 0x1f, R3 ;  /* 0x0000001fff057819 */ /* 0x000fe20000011403 */
[----:B------:R1:W-:Y:S01]  /*08f0*/  @!P0 STG.E.128 [R8.64+0x80], RZ ;  /* 0x000080ff08008986 */ /* 0x0003e2000c101d0c */
[----:B------:R-:W-:-:S03]  /*0900*/  ISETP.GE.OR P6, PT, R2, R127, P6 ;  /* 0x0000007f0200720c */ /* 0x000fc600037c6670 */
[----:B------:R1:W-:Y:S01]  /*0910*/  @!P0 STG.E.128 [R8.64+0x100], RZ ;  /* 0x000100ff08008986 */ /* 0x0003e2000c101d0c */
[----:B------:R-:W-:-:S03]  /*0920*/  IADD3 R3, P0, R3, R0, RZ ;  /* 0x0000000003037210 */ /* 0x000fc60007f1e0ff */
[----:B------:R1:W-:Y:S01]  /*0930*/  @!P1 STG.E.128 [R8.64+0x1800], RZ ;  /* 0x001800ff08009986 */ /* 0x0003e2000c101d0c */
[----:B------:R-:W-:Y:S02]  /*0940*/  LEA.HI.X.SX32 R0, R0, R5, 0x1, P0 ;  /* 0x0000000500007211 */ /* 0x000fe400000f0eff */
[C---:B------:R-:W-:Y:S01]  /*0950*/  LEA R6, P0, R3.reuse, c[0x0][0x208], 0x2 ;  /* 0x0000820003067a11 */ /* 0x040fe200078010ff */
[----:B------:R1:W-:Y:S03]  /*0960*/  @!P1 STG.E.128 [R8.64+0x1880], RZ ;  /* 0x001880ff08009986 */ /* 0x0003e6000c101d0c */
[----:B------:R-:W-:Y:S01]  /*0970*/  LEA.HI.X R7, R3, c[0x0][0x20c], R0, 0x2, P0 ;  /* 0x0000830003077a11 */ /* 0x000fe200000f1400 */
[----:B------:R1:W-:Y:S01]  /*0980*/  @!P1 STG.E.128 [R8.64+0x1900], RZ ;  /* 0x001900ff08009986 */ /* 0x0003e2000c101d0c */
[----:B------:R-:W-:Y:S01]  /*0990*/  ISETP.GE.AND P1, PT, R2, R127, PT ;  /* 0x0000007f0200720c */ /* 0x000fe20003f26270 */
[----:B------:R-:W-:-:S02]  /*09a0*/  @!P4 IMAD.MOV.U32 R3, RZ, RZ, -0x800000 ;  /* 0xff800000ff03c424 */ /* 0x000fc400078e00ff */
[----:B------:R-:W-:Y:S01]  /*09b0*/  @!P3 IMAD.MOV.U32 R0, RZ, RZ, -0x800000 ;  /* 0xff800000ff00b424 */ /* 0x000fe200078e00ff */
[----:B------:R1:W-:Y:S04]  /*09c0*/  @!P2 STG.E.128 [R8.64+0x3000], RZ ;  /* 0x003000ff0800a986 */ /* 0x0003e8000c101d0c */
[----:B------:R1:W-:Y:S04]  /*09d0*/  @!P2 STG.E.128 [R8.64+0x3080], RZ ;  /* 0x003080ff0800a986 */ /* 0x0003e8000c101d0c */
[----:B------:R1:W-:Y:S04]  /*09e0*/  @!P2 STG.E.128 [R8.64+0x3100], RZ ;  /* 0x003100ff0800a986 */ /* 0x0003e8000c101d0c */
[----:B------:R1:W-:Y:S04]  /*09f0*/  @!P1 STG.E.128 [R8.64+0x4800], RZ ;  /* 0x004800ff08009986 */ /* 0x0003e8000c101d0c */
[----:B------:R1:W-:Y:S04]  /*0a00*/  @!P1 STG.E.128 [R8.64+0x4880], RZ ;  /* 0x004880ff08009986 */ /* 0x0003e8000c101d0c */
[----:B------:R1:W-:Y:S04]  /*0a10*/  @!P1 STG.E.128 [R8.64+0x4900], RZ ;  /* 0x004900ff08009986 */ /* 0x0003e8000c101d0c */
[----:B------:R1:W-:Y:S04]  /*0a20*/  @!P4 STG.E [R6.64+0x40], R3 ;  /* 0x000040030600c986 */ /* 0x0003e8000c10190c */
[----:B------:R1:W-:Y:S04]  /*0a30*/  @!P3 STG.E [R6.64+0x80], R0 ;  /* 0x000080000600b986 */ /* 0x0003e8000c10190c */
[----:B------:R1:W-:Y:S01]  /*0a40*/  @!P5 STG.E [R6.64], R4 ;  /* 0x000000040600d986 */ /* 0x0003e2000c10190c */
[----:B------:R-:W-:Y:S05]  /*0a50*/  @P6 EXIT ;  /* 0x000000000000694d */ /* 0x000fea0003800000 */
[----:B-1----:R-:W-:-:S05]  /*0a60*/  MOV R3, 0xff800000 ;  /* 0xff80000000037802 */ /* 0x002fca0000000f00 */
[----:B------:R-:W-:Y:S01]  /*0a70*/  STG.E [R6.64+0xc0], R3 ;  /* 0x0000c00306007986 */ /* 0x000fe2000c10190c */
[----:B------:R-:W-:Y:S05]  /*0a80*/  EXIT ;  /* 0x000000000000794d */ /* 0x000fea0003800000 */
.L_x_2696:
[----:B------:R-:W-:Y:S01]  /*0a90*/  ISETP.NE.U32.AND P0, PT, RZ, c[0x0][0x2b8], PT ;  /* 0x0000ae00ff007a0c */ /* 0x000fe20003f05070 */
        /* <DEDUP_REMOVED lines=20> */
[----:B-1---5:R-:W1:Y:S01]  /*0be0*/  I2F.RP R5, R161 ;  /* 0x000000a100057306 */ /* 0x022e620000209400 */
        /* <DEDUP_REMOVED lines=52> */
[----:B------:R-:W-:Y:S02]  /*0f30*/  SHF.R.S32.HI R6, RZ, 0x1f, R7 ;  /* 0x0000001fff067819 */ /* 0x000fe40000011407 */
[----:B--2---:R-:W-:Y:S01]  /*0f40*/  SHF.R.S32.HI R5, RZ, 0x1f, R16 ;  /* 0x0000001fff057819 */ /* 0x004fe20000011410 */
[----:B------:R-:W-:-:S04]  /*0f50*/  IMAD.WIDE.U32 R10, R16, c[0x0][0x180], RZ ;  /* 0x00006000100a7a25 */ /* 0x000fc800078e00ff */
[C---:B------:R-:W-:Y:S02]  /*0f60*/  IMAD R13, R5.reuse, c[0x0][0x180], RZ ;  /* 0x00006000050d7a24 */ /* 0x040fe400078e02ff */
[----:B------:R-:W-:Y:S02]  /*0f70*/  IMAD.MOV.U32 R20, RZ, RZ, R10 ;  /* 0x000000ffff147224 */ /* 0x000fe400078e000a */
[----:B------:R-:W-:Y:S02]  /*0f80*/  IMAD R2, R16, c[0x0][0x184], R13 ;  /* 0x0000610010027a24 */ /* 0x000fe400078e020d */
[----:B------:R-:W-:-:S03]  /*0f90*/  IMAD R5, R5, c[0x0][0x188], RZ ;  /* 0x0000620005057a24 */ /* 0x000fc600078e02ff */
[----:B------:R-:W-:Y:S01]  /*0fa0*/  IADD3 R21, R11, R2, RZ ;  /* 0x000000020b157210 */ /* 0x000fe20007ffe0ff */
[C---:B------:R-:W-:Y:S02]  /*0fb0*/  IMAD R11, R9.reuse, c[0x0][0x19c], R0 ;  /* 0x00006700090b7a24 */ /* 0x040fe400078e0200 */
[----:B------:R-:W-:Y:S02]  /*0fc0*/  IMAD R0, R6, c[0x0][0x1b0], RZ ;  /* 0x00006c0006007a24 */ /* 0x000fe400078e02ff */
[----:B------:R-:W-:-:S04]  /*0fd0*/  IMAD.WIDE.U32 R20, R9, c[0x0][0x198], R20 ;  /* 0x0000660009147a25 */ /* 0x000fc800078e0014 */
[C---:B------:R-:W-:Y:S01]  /*0fe0*/  IMAD R2, R16.reuse, c[0x0][0x18c], R5 ;  /* 0x0000630010027a24 */ /* 0x040fe200078e0205 */
[----:B------:R-:W-:Y:S01]  /*0ff0*/  IADD3 R21, R21, R11, RZ ;  /* 0x0000000b15157210 */ /* 0x000fe20007ffe0ff */
[----:B------:R-:W-:Y:S02]  /*1000*/  IMAD R0, R7, c[0x0][0x1b4], R0 ;  /* 0x00006d0007007a24 */ /* 0x000fe400078e0200 */
[----:B------:R-:W-:-:S04]  /*1010*/  IMAD.WIDE.U32 R16, R16, c[0x0][0x188], RZ ;  /* 0x0000620010107a25 */ /* 0x000fc800078e00ff */
[----:B------:R-:W-:-:S04]  /*1020*/  IMAD.WIDE.U32 R20, R7, c[0x0][0x1b0], R20 ;  /* 0x00006c0007147a25 */ /* 0x000fc800078e0014 */
[----:B------:R-:W-:Y:S01]  /*1030*/  IMAD.IADD R2, R17, 0x1, R2 ;  /* 0x0000000111027824 */ /* 0x000fe200078e0202 */
[----:B------:R-:W-:Y:S01]  /*1040*/  IADD3 R0, R21, R0, RZ ;  /* 0x0000000015007210 */ /* 0x000fe20007ffe0ff */
[----:B------:R-:W-:Y:S05]  /*1050*/  BRA `(.L_x_2698) ;  /* 0x0000041000007947 */ /* 0x000fea0003800000 */
.L_x_2697:
        /* <DEDUP_REMOVED lines=16> */
.L_x_2699:
[----:B------:R-:W-:-:S04]  /*1160*/  IABS R3, c[0x0][0x1c8] ;  /* 0x0000720000037a13 */ /* 0x000fc80000000000 */
[----:B------:R-:W1:Y:S08]  /*1170*/  I2F.RP R9, R3 ;  /* 0x0000000300097306 */ /* 0x000e700000209400 */
[----:B-1----:R-:W1:Y:S02]  /*1180*/  MUFU.RCP R6, R9 ;  /* 0x0000000900067308 */ /* 0x002e640000001000 */
[----:B-1----:R-:W-:-:S02]  /*1190*/  IADD3 R6, R6, 0xffffffe, RZ ;  /* 0x0ffffffe06067810 */ /* 0x002fc40007ffe0ff */
[----:B------:R-:W-:-:S04]  /*11a0*/  LEA R9, R117, 0xffffff80, 0x7 ;  /* 0xffffff8075097811 */ /* 0x000fc800078e38ff */
[----:B------:R-:W1:Y:S01]  /*11b0*/  F2I.FTZ.U32.TRUNC.NTZ R7, R6 ;  /* 0x0000000600077305 */ /* 0x000e62000021f000 */
[----:B------:R-:W-:-:S04]  /*11c0*/  IMAD.WIDE.U32 R10, R9, c[0x0][0x198], R10 ;  /* 0x00006600090a7a25 */ /* 0x000fc800078e000a */
        /* <DEDUP_REMOVED lines=9> */
[----:B------:R-:W-:-:S03]  /*1260*/  @P3 IMAD.IADD R2, R8, 0x1, R15 ;  /* 0x0000000108023824 */ /* 0x000fc600078e020f */
[----:B------:R-:W-:Y:S01]  /*1270*/  ISETP.GT.U32.AND P0, PT, R3, R0, PT ;  /* 0x000000000300720c */ /* 0x000fe20003f04070 */
[----:B------:R-:W-:-:S04]  /*1280*/  @P3 IMAD.WIDE.U32 R16, R2, c[0x0][0x1a0], RZ ;  /* 0x0000680002103a25 */ /* 0x000fc800078e00ff */
[----:B------:R-:W-:-:S08]  /*1290*/  @P3 IMAD R2, R2, c[0x0][0x1a4], R17 ;  /* 0x0000690002023a24 */ /* 0x000fd000078e0211 */
[----:B------:R-:W-:Y:S01]  /*12a0*/  @!P0 IMAD.IADD R0, R0, 0x1, -R3 ;  /* 0x0000000100008824 */ /* 0x000fe200078e0a03 */
[----:B------:R-:W-:Y:S02]  /*12b0*/  @!P0 IADD3 R7, R7, 0x1, RZ ;  /* 0x0000000107078810 */ /* 0x000fe40007ffe0ff */
[----:B------:R-:W-:Y:S02]  /*12c0*/  ISETP.NE.AND P0, PT, RZ, c[0x0][0x1c8], PT ;  /* 0x00007200ff007a0c */ /* 0x000fe40003f05270 */
[----:B------:R-:W-:Y:S02]  /*12d0*/  ISETP.GE.U32.AND P2, PT, R0, R3, PT ;  /* 0x000000030000720c */ /* 0x000fe40003f46070 */
[----:B------:R-:W-:Y:S02]  /*12e0*/  LOP3.LUT R0, R22, c[0x0][0x1c8], RZ, 0x3c, !PT ;  /* 0x0000720016007a12 */ /* 0x000fe400078e3cff */
[----:B------:R-:W-:Y:S02]  /*12f0*/  SHF.R.S32.HI R3, RZ, 0x1f, R9 ;  /* 0x0000001fff037819 */ /* 0x000fe40000011409 */
[----:B------:R-:W-:-:S03]  /*1300*/  ISETP.GE.AND P1, PT, R0, RZ, PT ;  /* 0x000000ff0000720c */ /* 0x000fc60003f26270 */
[----:B------:R-:W-:-:S04]  /*1310*/  IMAD R0, R3, c[0x0][0x198], RZ ;  /* 0x0000660003007a24 */ /* 0x000fc800078e02ff */
[----:B------:R-:W-:Y:S01]  /*1320*/  @P2 IADD3 R7, R7, 0x1, RZ ;  /* 0x0000000107072810 */ /* 0x000fe20007ffe0ff */
[----:B------:R-:W-:-:S05]  /*1330*/  IMAD R13, R9, c[0x0][0x19c], R0 ;  /* 0x00006700090d7a24 */ /* 0x000fca00078e0200 */
[----:B------:R-:W-:Y:S02]  /*1340*/  @!P1 IADD3 R7, -R7, RZ, RZ ;  /* 0x000000ff07079210 */ /* 0x000fe40007ffe1ff */
[----:B------:R-:W-:Y:S02]  /*1350*/  @!P0 LOP3.LUT R7, RZ, c[0x0][0x1c8], RZ, 0x33, !PT ;  /* 0x00007200ff078a12 */ /* 0x000fe400078e33ff */
[----:B------:R-:W-:Y:S02]  /*1360*/  IADD3 R11, R11, R13, RZ ;  /* 0x0000000d0b0b7210 */ /* 0x000fe40007ffe0ff */
[----:B------:R-:W-:-:S03]  /*1370*/  SHF.R.S32.HI R6, RZ, 0x1f, R7 ;  /* 0x0000001fff067819 */ /* 0x000fc60000011407 */
        /* <DEDUP_REMOVED lines=15> */
.L_x_2698:
[----:B------:R-:W-:Y:S01]  /*1470*/  ISETP.NE.AND P0, PT, R4, -0x1, PT ;  /* 0xffffffff0400780c */ /* 0x000fe20003f05270 */
[----:B------:R-:W-:Y:S01]  /*1480*/  IMAD.IADD R186, R127, 0x1, -R126 ;  /* 0x000000017fba7824 */ /* 0x000fe200078e0a7e */
[----:B-----5:R-:W-:Y:S01]  /*1490*/  SHF.R.S32.HI R5, RZ, 0x1f, R122 ;  /* 0x0000001fff057819 */ /* 0x020fe2000001147a */
[----:B------:R-:W-:Y:S01]  /*14a0*/  IMAD.MOV.U32 R160, RZ, RZ, c[0x0][0x198] ;  /* 0x00006600ffa07624 */ /* 0x000fe200078e00ff */
[----:B------:R-:W-:Y:S01]  /*14b0*/  SHF.R.S32.HI R13, RZ, 0x1f, R22 ;  /* 0x0000001fff0d7819 */ /* 0x000fe20000011416 */
[----:B------:R-:W-:Y:S01]  /*14c0*/  IMAD R6, R6, c[0x0][0x1b8], RZ ;  /* 0x00006e0006067a24 */ /* 0x000fe200078e02ff */
[CC--:B------:R-:W-:Y:S01]  /*14d0*/  LEA.HI R19, R5.reuse, R122.reuse, RZ, 0x2 ;  /* 0x0000007a05137211 */ /* 0x0c0fe200078f10ff */
[----:B------:R-:W-:Y:S01]  /*14e0*/  IMAD.SHL.U32 R166, R122, 0x2, RZ ;  /* 0x000000027aa67824 */ /* 0x000fe200078e00ff */
[----:B------:R-:W-:Y:S01]  /*14f0*/  LEA.HI R124, R5, R122, RZ, 0x5 ;  /* 0x0000007a057c7211 */ /* 0x000fe200078f28ff */
[----:B------:R-:W-:Y:S01]  /*1500*/  IMAD R13, R13, c[0x0][0x1a8], RZ ;  /* 0x00006a000d0d7a24 */ /* 0x000fe200078e02ff */
[----:B------:R-:W-:Y:S01]  /*1510*/  LOP3.LUT R17, R19, 0xfffffffc, RZ, 0xc0, !PT ;  /* 0xfffffffc13117812 */ /* 0x000fe200078ec0ff */
[----:B------:R-:W-:Y:S01]  /*1520*/  IMAD R6, R7, c[0x0][0x1bc], R6 ;  /* 0x00006f0007067a24 */ /* 0x000fe200078e0206 */
[----:B------:R-:W-:Y:S01]  /*1530*/  SHF.R.S32.HI R125, RZ, 0x5, R124 ;  /* 0x00000005ff7d7819 */ /* 0x000fe2000001147c */
[----:B------:R-:W-:Y:S01]  /*1540*/  @!P0 IMAD.WIDE.U32 R10, R197, c[0x0][0x178], RZ ;  /* 0x00005e00c50a8a25 */ /* 0x000fe200078e00ff */
[----:B------:R-:W-:-:S02]  /*1550*/  @!P0 SHF.R.S32.HI R8, RZ, 0x1f, R197 ;  /* 0x0000001fff088819 */ /* 0x000fc400000114c5 */
[----:B------:R-:W-:Y:S01]  /*1560*/  IADD3 R193, R117, -0x1, RZ ;  /* 0xffffffff75c17810 */ /* 0x000fe20007ffe0ff */
[----:B------:R-:W-:Y:S01]  /*1570*/  IMAD.IADD R17, R122, 0x1, -R17 ;  /* 0x000000017a117824 */ /* 0x000fe200078e0a11 */
[----:B------:R-:W-:Y:S01]  /*1580*/  LOP3.LUT R166, R166, 0x6, RZ, 0xc0, !PT ;  /* 0x00000006a6a67812 */ /* 0x000fe200078ec0ff */
[----:B------:R-:W-:Y:S02]  /*1590*/  @!P0 IMAD R8, R8, c[0x0][0x178], RZ ;  /* 0x00005e0008088a24 */ /* 0x000fe400078e02ff */
[----:B------:R-:W-:-:S04]  /*15a0*/  @P0 IMAD.WIDE.U32 R14, R4, c[0x0][0x190], RZ ;  /* 0x00006400040e0a25 */ /* 0x000fc800078e00ff */
[----:B------:R-:W-:Y:S02]  /*15b0*/  @!P0 IMAD R8, R197, c[0x0][0x17c], R8 ;  /* 0x00005f00c5088a24 */ /* 0x000fe400078e0208 */
[----:B------:R-:W-:Y:S02]  /*15c0*/  @!P0 IMAD.MOV.U32 R14, RZ, RZ, R10 ;  /* 0x000000ffff0e8224 */ /* 0x000fe400078e000a */
[----:B------:R-:W-:Y:S02]  /*15d0*/  IMAD.SHL.U32 R17, R17, 0x8, RZ ;  /* 0x0000000811117824 */ /* 0x000fe400078e00ff */
[----:B------:R-:W-:Y:S02]  /*15e0*/  @P0 IMAD R4, R4, c[0x0][0x194], R15 ;  /* 0x0000650004040a24 */ /* 0x000fe400078e020f */
[----:B------:R-:W-:Y:S01]  /*15f0*/  @!P0 IMAD.IADD R4, R11, 0x1, R8 ;  /* 0x000000010b048824 */ /* 0x000fe200078e0208 */
[----:B------:R-:W-:Y:S01]  /*1600*/  IADD3 R14, P0, R17, R14, RZ ;  /* 0x0000000e110e7210 */ /* 0x000fe20007f1e0ff */
[----:B------:R-:W-:Y:S01]  /*1610*/  IMAD R18, R22, c[0x0][0x1ac], R13 ;  /* 0x00006b0016127a24 */ /* 0x000fe200078e020d */
[----:B------:R-:W-:Y:S01]  /*1620*/  SHF.R.S32.HI R11, RZ, 0x1f, R17 ;  /* 0x0000001fff0b7819 */ /* 0x000fe20000011411 */
[----:B------:R-:W-:Y:S01]  /*1630*/  IMAD.SHL.U32 R121, R193, 0x80, RZ ;  /* 0x00000080c1797824 */ /* 0x000fe200078e00ff */
[----:B------:R-:W-:-:S03]  /*1640*/  IADD3 R20, P1, R17, R20, RZ ;  /* 0x0000001411147210 */ /* 0x000fc60007f3e0ff */
[----:B------:R-:W-:Y:S01]  /*1650*/  IMAD.X R15, R11, 0x1, R4, P0 ;  /* 0x000000010b0f7824 */ /* 0x000fe200000e0604 */
[----:B------:R-:W-:Y:S01]  /*1660*/  LEA.HI R4, R5, R122, RZ, 0x3 ;  /* 0x0000007a05047211 */ /* 0x000fe200078f18ff */
[----:B------:R-:W-:Y:S01]  /*1670*/  IMAD.X R21, R11, 0x1, R0, P1 ;  /* 0x000000010b157824 */ /* 0x000fe200008e0600 */
[----:B------:R-:W-:Y:S01]  /*1680*/  IADD3 R16, P0, R17, R16, RZ ;  /* 0x0000001011107210 */ /* 0x000fe20007f1e0ff */
[----:B------:R-:W-:Y:S01]  /*1690*/  IMAD.WIDE.U32 R22, R22, c[0x0][0x1a8], R14 ;  /* 0x00006a0016167a25 */ /* 0x000fe200078e000e */
[----:B------:R-:W-:Y:S02]  /*16a0*/  SHF.R.S32.HI R14, RZ, 0x2, R19 ;  /* 0x00000002ff0e7819 */ /* 0x000fe40000011413 */
[----:B------:R-:W-:Y:S02]  /*16b0*/  SHF.R.S32.HI R187, RZ, 0x3, R4 ;  /* 0x00000003ffbb7819 */ /* 0x000fe40000011404 */
[C---:B------:R-:W-:Y:S01]  /*16c0*/  IADD3 R13, R14.reuse, 0x20, RZ ;  /* 0x000000200e0d7810 */ /* 0x040fe20007ffe0ff */
[----:B------:R-:W-:Y:S01]  /*16d0*/  IMAD.WIDE.U32 R20, R14, c[0x0][0x198], R20 ;  /* 0x000066000e147a25 */ /* 0x000fe200078e0014 */
[----:B------:R-:W-:-:S02]  /*16e0*/  LEA.HI R19, R19, R14, RZ, 0x1 ;  /* 0x0000000e13137211 */ /* 0x000fc400078f08ff */
[-C--:B------:R-:W-:Y:S01]  /*16f0*/  ISETP.GE.AND P3, PT, R13, R186.reuse, PT ;  /* 0x000000ba0d00720c */ /* 0x080fe20003f66270 */
[----:B------:R-:W-:Y:S01]  /*1700*/  IMAD.SHL.U32 R8, R187, 0x40, RZ ;  /* 0x00000040bb087824 */ /* 0x000fe200078e00ff */
[----:B------:R-:W-:Y:S01]  /*1710*/  SHF.R.S32.HI R15, RZ, 0x1f, R14 ;  /* 0x0000001fff0f7819 */ /* 0x000fe2000001140e */
[----:B------:R-:W-:Y:S01]  /*1720*/  IMAD.MOV.U32 R162, RZ, RZ, R20 ;  /* 0x000000ffffa27224 */ /* 0x000fe200078e0014 */
[----:B------:R-:W-:Y:S02]  /*1730*/  LOP3.LUT R19, R19, 0x7fffffe, RZ, 0xc0, !PT ;  /* 0x07fffffe13137812 */ /* 0x000fe400078ec0ff */
[----:B------:R-:W-:Y:S01]  /*1740*/  LOP3.LUT R8, R8, 0xc0, RZ, 0xc0, !PT ;  /* 0x000000c008087812 */ /* 0x000fe200078ec0ff */
[----:B------:R-:W-:Y:S01]  /*1750*/  IMAD.WIDE R24, R25, 0x40, R14 ;  /* 0x0000004019187825 */ /* 0x000fe200078e020e */
[----:B------:R-:W-:Y:S02]  /*1760*/  ISETP.GE.AND P4, PT, R14, R186, PT ;  /* 0x000000ba0e00720c */ /* 0x000fe40003f86270 */
[----:B------:R-:W-:Y:S01]  /*1770*/  LOP3.LUT R17, R8, 0x18, R17, 0xf8, !PT ;  /* 0x0000001808117812 */ /* 0x000fe200078ef811 */
[C---:B------:R-:W-:Y:S01]  /*1780*/  IMAD.IADD R10, R14.reuse, 0x1, -R19 ;  /* 0x000000010e0a7824 */ /* 0x040fe200078e0a13 */
[----:B------:R-:W-:Y:S01]  /*1790*/  SHF.R.U32.HI R8, RZ, 0x3, R8 ;  /* 0x00000003ff087819 */ /* 0x000fe20000011608 */
[----:B------:R-:W-:Y:S01]  /*17a0*/  IMAD.IADD R19, R23, 0x1, R18 ;  /* 0x0000000117137824 */ /* 0x000fe200078e0212 */
[----:B------:R-:W-:Y:S01]  /*17b0*/  IADD3 R118, P1, R14, R9, RZ ;  /* 0x000000090e767210 */ /* 0x000fe20007f3e0ff */
[----:B------:R-:W-:Y:S01]  /*17c0*/  IMAD R195, R125, 0x8, R10 ;  /* 0x000000087dc37824 */ /* 0x000fe200078e020a */
[----:B------:R-:W-:Y:S01]  /*17d0*/  LOP3.LUT R8, R17, R8, RZ, 0x3c, !PT ;  /* 0x0000000811087212 */ /* 0x000fe200078e3cff */
[----:B------:R-:W-:Y:S01]  /*17e0*/  IMAD.X R17, R11, 0x1, R2, P0 ;  /* 0x000000010b117824 */ /* 0x000fe200000e0602 */
[----:B------:R-:W-:Y:S01]  /*17f0*/  @!P3 IADD3 R10, P0, R24, 0x20, RZ ;  /* 0x00000020180ab810 */ /* 0x000fe20007f1e0ff */
[----:B------:R-:W-:Y:S01]  /*1800*/  @!P3 IMAD.MOV.U32 R23, RZ, RZ, R19 ;  /* 0x000000ffff17b224 */ /* 0x000fe200078e0013 */
[----:B------:R-:W-:Y:S01]  /*1810*/  LEA.HI R5, R5, R122, RZ, 0x4 ;  /* 0x0000007a05057211 */ /* 0x000fe200078f20ff */
[----:B------:R-:W-:-:S02]  /*1820*/  @!P4 IMAD.MOV.U32 R18, RZ, RZ, R22 ;  /* 0x000000ffff12c224 */ /* 0x000fc400078e0016 */
[----:B------:R-:W-:Y:S01]  /*1830*/  @!P4 IMAD R9, R25, c[0x0][0x190], RZ ;  /* 0x000064001909ca24 */ /* 0x000fe200078e02ff */
[----:B------:R-:W-:Y:S01]  /*1840*/  LOP3.LUT R123, R5, 0xfffffff0, RZ, 0xc0, !PT ;  /* 0xfffffff0057b7812 */ /* 0x000fe200078ec0ff */
[----:B------:R-:W-:Y:S02]  /*1850*/  @!P3 IMAD.X R11, RZ, RZ, R25, P0 ;  /* 0x000000ffff0bb224 */ /* 0x000fe400000e0619 */
[----:B------:R-:W-:Y:S02]  /*1860*/  IMAD.IADD R2, R120, 0x1, -R121 ;  /* 0x0000000178027824 */ /* 0x000fe400078e0a79 */
[C---:B------:R-:W-:Y:S02]  /*1870*/  @!P4 IMAD R9, R24.reuse, c[0x0][0x194], R9 ;  /* 0x000065001809ca24 */ /* 0x040fe400078e0209 */
[----:B------:R-:W-:Y:S01]  /*1880*/  @!P4 IMAD.WIDE.U32 R18, R24, c[0x0][0x190], R18 ;  /* 0x000064001812ca25 */ /* 0x000fe200078e0012 */
[----:B------:R-:W-:-:S03]  /*1890*/  ISETP.GE.AND P5, PT, R14, R2, PT ;  /* 0x000000020e00720c */ /* 0x000fc60003fa6270 */
[----:B------:R-:W-:Y:S01]  /*18a0*/  @!P3 IMAD R11, R11, c[0x0][0x190], RZ ;  /* 0x000064000b0bba24 */ /* 0x000fe200078e02ff */
[----:B------:R-:W-:Y:S01]  /*18b0*/  @!P4 LEA R24, P0, R18, c[0x0][0x160], 0x1 ;  /* 0x000058001218ca11 */ /* 0x000fe200078008ff */
[----:B------:R-:W-:Y:S02]  /*18c0*/  IMAD.U32 R195, R195, 0x20, R8 ;  /* 0x00000020c3c37824 */ /* 0x000fe400078e0008 */
[----:B------:R-:W-:Y:S01]  /*18d0*/  IMAD.X R3, R15, 0x1, R3, P1 ;  /* 0x000000010f037824 */ /* 0x000fe200008e0603 */
[----:B------:R-:W-:Y:S01]  /*18e0*/  ISETP.GE.AND P1, PT, R13, R2, PT ;  /* 0x000000020d00720c */ /* 0x000fe20003f26270 */
[----:B------:R-:W-:Y:S02]  /*18f0*/  @!P3 IMAD R8, R10, c[0x0][0x194], R11 ;  /* 0x000065000a08ba24 */ /* 0x000fe400078e020b */
[----:B------:R-:W-:Y:S02]  /*1900*/  @!P4 IMAD.IADD R0, R19, 0x1, R9 ;  /* 0x000000011300c824 */ /* 0x000fe400078e0209 */
[----:B------:R-:W-:Y:S01]  /*1910*/  IMAD R163, R15, c[0x0][0x198], RZ ;  /* 0x000066000fa37a24 */ /* 0x000fe200078e02ff */
[----:B------:R-:W-:Y:S01]  /*1920*/  IADD3 R15, R14, 0x60, RZ ;  /* 0x000000600e0f7810 */ /* 0x000fe20007ffe0ff */
[----:B------:R-:W-:Y:S01]  /*1930*/  @!P3 IMAD.WIDE.U32 R10, R10, c[0x0][0x190], R22 ;  /* 0x000064000a0aba25 */ /* 0x000fe200078e0016 */
[----:B------:R-:W-:-:S03]  /*1940*/  @!P4 LEA.HI.X R25, R18, c[0x0][0x164], R0, 0x1, P0 ;  /* 0x000059001219ca11 */ /* 0x000fc600000f0c00 */
[----:B------:R-:W-:Y:S01]  /*1950*/  IMAD R163, R14, c[0x0][0x19c], R163 ;  /* 0x000067000ea37a24 */ /* 0x000fe200078e02a3 */
[----:B------:R-:W-:Y:S01]  /*1960*/  @!P3 LEA R20, P0, R10, c[0x0][0x160], 0x1 ;  /* 0x000058000a14ba11 */ /* 0x000fe200078008ff */
[----:B------:R-:W-:Y:S01]  /*1970*/  @!P3 IMAD.IADD R8, R11, 0x1, R8 ;  /* 0x000000010b08b824 */ /* 0x000fe200078e0208 */
[----:B------:R-:W-:Y:S01]  /*1980*/  IADD3 R11, R14, 0x40, RZ ;  /* 0x000000400e0b7810 */ /* 0x000fe20007ffe0ff */
[----:B------:R-:W-:Y:S01]  /*1990*/  IMAD.IADD R163, R21, 0x1, R163 ;  /* 0x0000000115a37824 */ /* 0x000fe200078e02a3 */
[----:B------:R-:W-:Y:S01]  /*19a0*/  @!P1 LEA R9, P2, R160, R162, 0x5 ;  /* 0x000000a2a0099211 */ /* 0x000fe200078428ff */
[----:B------:R-:W-:Y:S01]  /*19b0*/  IMAD.MOV.U32 R0, RZ, RZ, c[0x0][0x19c] ;  /* 0x00006700ff007624 */ /* 0x000fe200078e00ff */
[----:B------:R-:W-:Y:S01]  /*19c0*/  @!P3 LEA.HI.X R21, R10, c[0x0][0x164], R8, 0x1, P0 ;  /* 0x000059000a15ba11 */ /* 0x000fe200000f0c08 */
[----:B------:R-:W-:Y:S01]  /*19d0*/  IMAD.SHL.U32 R195, R195, 0x2, RZ ;  /* 0x00000002c3c37824 */ /* 0x000fe200078e00ff */
[----:B------:R-:W-:Y:S01]  /*19e0*/  ISETP.GE.AND P0, PT, R11, R2, PT ;  /* 0x000000020b00720c */ /* 0x000fe20003f06270 */
[C---:B------:R-:W-:Y:S01]  /*19f0*/  IMAD.WIDE.U32 R22, R160.reuse, 0x40, RZ ;  /* 0x00000040a0167825 */ /* 0x040fe200078e00ff */
[----:B------:R-:W-:-:S02]  /*1a00*/  @!P1 LEA.HI.X R8, R160, R163, R0, 0x5, P2 ;  /* 0x000000a3a0089211 */ /* 0x000fc400010f2c00 */
[C---:B------:R-:W-:Y:S01]  /*1a10*/  @!P1 LEA R18, P2, R9.reuse, c[0x0][0x168], 0x1 ;  /* 0x00005a0009129a11 */ /* 0x040fe200078408ff */
[----:B------:R-:W-:Y:S01]  /*1a20*/  @!PT LDS RZ, [RZ] ;  /* 0x00000000fffff984 */ /* 0x000fe20000000800 */
[----:B------:R-:W-:Y:S01]  /*1a30*/  @!PT LDS RZ, [RZ] ;  /* 0x00000000fffff984 */ /* 0x000fe20000000800 */
[----:B------:R-:W-:Y:S01]  /*1a40*/  @!PT LDS RZ, [RZ] ;  /* 0x00000000fffff984 */ /* 0x000fe20000000800 */
[----:B------:R1:W-:Y:S01]  /*1a50*/  @!P4 LDGSTS.E.BYPASS.LTC128B.128 [R195], [R24.64] ;  /* 0x0000000018c3cfae */ /* 0x0003e2000b901d4c */
[----:B------:R-:W-:Y:S02]  /*1a60*/  IMAD.IADD R123, R122, 0x1, -R123 ;  /* 0x000000017a7b7824 */ /* 0x000fe400078e0a7b */
[----:B------:R-:W-:Y:S01]  /*1a70*/  @!P1 LEA.HI.X R19, R9, c[0x0][0x16c], R8, 0x1, P2 ;  /* 0x00005b0009139a11 */ /* 0x000fe200010f0c08 */
[----:B------:R1:W-:Y:S01]  /*1a80*/  @!P4 LDGSTS.E.BYPASS.LTC128B.128 [R195+0x1000], [R24.64+0x40] ;  /* 0x0100004018c3cfae */ /* 0x0003e2000b901d4c */
[----:B------:R-:W-:Y:S02]  /*1a90*/  IMAD.SHL.U32 R8, R0, 0x40, RZ ;  /* 0x0000004000087824 */ /* 0x000fe400078e00ff */
[----:B------:R-:W-:Y:S01]  /*1aa0*/  IMAD R3, R3, c[0x0][0x1a0], RZ ;  /* 0x0000680003037a24 */ /* 0x000fe200078e02ff */
[----:B------:R1:W-:Y:S01]  /*1ab0*/  @!P4 LDGSTS.E.BYPASS.LTC128B.128 [R195+0x2000], [R24.64+0x80] ;  /* 0x0200008018c3cfae */ /* 0x0003e2000b901d4c */
[----:B------:R-:W-:-:S02]  /*1ac0*/  @!P0 IADD3 R9, P2, R162, R22, RZ ;  /* 0x00000016a2098210 */ /* 0x000fc40007f5e0ff */
[----:B------:R-:W-:Y:S01]  /*1ad0*/  @!P5 LEA R22, P4, R162, c[0x0][0x168], 0x1 ;  /* 0x00005a00a216da11 */ /* 0x000fe200078808ff */
[----:B------:R2:W-:Y:S01]  /*1ae0*/  @!P3 LDGSTS.E.BYPASS.LTC128B.128 [R195+0x800], [R20.64] ;  /* 0x0080000014c3bfae */ /* 0x0005e2000b901d4c */
[----:B------:R-:W-:Y:S01]  /*1af0*/  @!P0 IADD3.X R8, R163, R23, R8, P2, !PT ;  /* 0x00000017a3088210 */ /* 0x000fe200017fe408 */
[----:B------:R-:W-:Y:S01]  /*1b00*/  IMAD R3, R118, c[0x0][0x1a4], R3 ;  /* 0x0000690076037a24 */ /* 0x000fe200078e0203 */
[----:B------:R-:W-:Y:S01]  /*1b10*/  @!P5 LEA.HI.X R23, R162, c[0x0][0x16c], R163, 0x1, P4 ;  /* 0x00005b00a217da11 */ /* 0x000fe200020f0ca3 */
[----:B------:R2:W-:Y:S01]  /*1b20*/  @!P3 LDGSTS.E.BYPASS.LTC128B.128 [R195+0x1800], [R20.64+0x40] ;  /* 0x0180004014c3bfae */ /* 0x0005e2000b901d4c */
[----:B------:R-:W-:Y:S02]  /*1b30*/  @!P0 LEA R10, P2, R9, c[0x0][0x168], 0x1 ;  /* 0x00005a00090a8a11 */ /* 0x000fe400078408ff */
[-C--:B------:R-:W-:Y:S01]  /*1b40*/  ISETP.GE.AND P4, PT, R13, R2.reuse, PT ;  /* 0x000000020d00720c */ /* 0x080fe20003f86270 */
[----:B------:R2:W-:Y:S01]  /*1b50*/  @!P3 LDGSTS.E.BYPASS.LTC128B.128 [R195+0x2800], [R20.64+0x80] ;  /* 0x0280008014c3bfae */ /* 0x0005e2000b901d4c */
[-C--:B------:R-:W-:Y:S01]  /*1b60*/  ISETP.GE.AND P3, PT, R11, R2.reuse, PT ;  /* 0x000000020b00720c */ /* 0x080fe20003f66270 */
[----:B------:R-:W-:Y:S01]  /*1b70*/  IMAD.WIDE.U32 R12, R7, c[0x0][0x1b8], R16 ;  /* 0x00006e00070c7a25 */ /* 0x000fe200078e0010 */
[----:B------:R-:W-:Y:S01]  /*1b80*/  @!P0 LEA.HI.X R11, R9, c[0x0][0x16c], R8, 0x1, P2 ;  /* 0x00005b00090b8a11 */ /* 0x000fe200010f0c08 */
[----:B------:R2:W-:Y:S01]  /*1b90*/  @!P5 LDGSTS.E.BYPASS.LTC128B.128 [R195+0x3000], [R22.64] ;  /* 0x0300000016c3dfae */ /* 0x0005e2000b901d4c */
[----:B------:R-:W-:Y:S01]  /*1ba0*/  ISETP.GE.AND P2, PT, R15, R2, PT ;  /* 0x000000020f00720c */ /* 0x000fe20003f46270 */
[----:B------:R-:W-:Y:S01]  /*1bb0*/  IMAD.IADD R13, R13, 0x1, R6 ;  /* 0x000000010d0d7824 */ /* 0x000fe200078e0206 */
[C---:B------:R-:W-:Y:S01]  /*1bc0*/  LOP3.LUT R9, R4.reuse, 0xfffffff8, RZ, 0xc0, !PT ;  /* 0xfffffff804097812 */ /* 0x040fe200078ec0ff */
[----:B------:R2:W-:Y:S01]  /*1bd0*/  @!P5 LDGSTS.E.BYPASS.LTC128B.128 [R195+0x5000], [R22.64+0x40] ;  /* 0x0500004016c3dfae */ /* 0x0005e2000b901d4c */
[----:B------:R-:W-:Y:S01]  /*1be0*/  LEA.HI R4, R4, R187, RZ, 0x1 ;  /* 0x000000bb04047211 */ /* 0x000fe200078f08ff */
[----:B------:R-:W-:-:S02]  /*1bf0*/  IMAD.WIDE.U32 R118, R118, c[0x0][0x1a0], R12 ;  /* 0x0000680076767a25 */ /* 0x000fc400078e000c */
[----:B------:R2:W-:Y:S01]  /*1c00*/  @!P5 LDGSTS.E.BYPASS.LTC128B.128 [R195+0x7000], [R22.64+0x80] ;  /* 0x0700008016c3dfae */ /* 0x0005e2000b901d4c */
[-C--:B------:R-:W-:Y:S01]  /*1c10*/  ISETP.GE.AND P5, PT, R14, R2.reuse, PT ;  /* 0x000000020e00720c */ /* 0x080fe20003fa6270 */
[----:B------:R-:W-:Y:S01]  /*1c20*/  IMAD.IADD R9, R122, 0x1, -R9 ;  /* 0x000000017a097824 */ /* 0x000fe200078e0a09 */
[----:B------:R-:W-:Y:S01]  /*1c30*/  SHF.R.S32.HI R14, RZ, 0x1f, R123 ;  /* 0x0000001fff0e7819 */ /* 0x000fe2000001147b */
[----:B------:R3:W-:Y:S01]  /*1c40*/  @!P1 LDGSTS.E.BYPASS.LTC128B.128 [R195+0x3800], [R18.64] ;  /* 0x0380000012c39fae */ /* 0x0007e2000b901d4c */
[----:B------:R-:W-:Y:S01]  /*1c50*/  LOP3.LUT R4, R4, 0xfffffffe, RZ, 0xc0, !PT ;  /* 0xfffffffe04047812 */ /* 0x000fe200078ec0ff */
[----:B------:R-:W-:Y:S01]  /*1c60*/  IMAD.IADD R116, R119, 0x1, R3 ;  /* 0x0000000177747824 */ /* 0x000fe200078e0203 */
[----:B------:R-:W-:Y:S01]  /*1c70*/  LEA.HI R196, R9, R9, RZ, 0x1 ;  /* 0x0000000909c47211 */ /* 0x000fe200078f08ff */
[----:B------:R3:W-:Y:S01]  /*1c80*/  @!P1 LDGSTS.E.BYPASS.LTC128B.128 [R195+0x5800], [R18.64+0x40] ;  /* 0x0580004012c39fae */ /* 0x0007e2000b901d4c */
[----:B------:R-:W-:Y:S02]  /*1c90*/  IMAD.MOV.U32 R12, RZ, RZ, 0x40 ;  /* 0x00000040ff0c7424 */ /* 0x000fe400078e00ff */
[----:B------:R-:W-:Y:S01]  /*1ca0*/  LOP3.LUT R192, R196, 0xfffffffe, RZ, 0xc0, !PT ;  /* 0xfffffffec4c07812 */ /* 0x000fe200078ec0ff */
[----:B------:R3:W-:Y:S01]  /*1cb0*/  @!P1 LDGSTS.E.BYPASS.LTC128B.128 [R195+0x7800], [R18.64+0x80] ;  /* 0x0780008012c39fae */ /* 0x0007e2000b901d4c */
[----:B------:R-:W-:Y:S01]  /*1cc0*/  ISETP.GE.AND P1, PT, R15, R2, PT ;  /* 0x000000020f00720c */ /* 0x000fe20003f26270 */
[----:B------:R-:W-:Y:S01]  /*1cd0*/  IMAD.IADD R194, R187, 0x1, -R4 ;  /* 0x00000001bbc27824 */ /* 0x000fe200078e0a04 */
[----:B------:R-:W-:Y:S01]  /*1ce0*/  SHF.R.S32.HI R2, RZ, 0x4, R5 ;  /* 0x00000004ff027819 */ /* 0x000fe20000011405 */
[----:B------:R-:W-:Y:S01]  /*1cf0*/  IMAD.IADD R192, R9, 0x1, -R192 ;  /* 0x0000000109c07824 */ /* 0x000fe200078e0ac0 */
[----:B------:R-:W-:Y:S01]  /*1d00*/  SHF.R.S32.HI R196, RZ, 0x1, R196 ;  /* 0x00000001ffc47819 */ /* 0x000fe200000114c4 */
[----:B------:R4:W-:Y:S01]  /*1d10*/  @!P0 LDGSTS.E.BYPASS.LTC128B.128 [R195+0x4000], [R10.64] ;  /* 0x040000000ac38fae */ /* 0x0009e2000b901d4c */
[----:B------:R-:W-:Y:S01]  /*1d20*/  LEA.HI R5, R2, R2, RZ, 0x1 ;  /* 0x0000000202057211 */ /* 0x000fe200078f08ff */
[----:B------:R-:W-:-:S02]  /*1d30*/  IMAD.SHL.U32 R6, R194, 0x8, RZ ;  /* 0x00000008c2067824 */ /* 0x000fc400078e00ff */
[----:B------:R4:W-:Y:S01]  /*1d40*/  @!P0 LDGSTS.E.BYPASS.LTC128B.128 [R195+0x6000], [R10.64+0x40] ;  /* 0x060000400ac38fae */ /* 0x0009e2000b901d4c */
[----:B------:R-:W-:Y:S02]  /*1d50*/  LOP3.LUT R7, R5, 0xfffffffe, RZ, 0xc0, !PT ;  /* 0xfffffffe05077812 */ /* 0x000fe400078ec0ff */
[-C--:B------:R-:W-:Y:S01]  /*1d60*/  LEA.HI R5, R123, R123.reuse, RZ, 0x1 ;  /* 0x0000007b7b057211 */ /* 0x080fe200078f08ff */
[----:B------:R-:W-:Y:S01]  /*1d70*/  @!P1 IMAD R13, R0, 0x60, RZ ;  /* 0x00000060000d9824 */ /* 0x000fe200078e02ff */
[----:B------:R4:W-:Y:S01]  /*1d80*/  @!P0 LDGSTS.E.BYPASS.LTC128B.128 [R195+0x8000], [R10.64+0x80] ;  /* 0x080000800ac38fae */ /* 0x0009e2000b901d4c */
[----:B------:R-:W-:Y:S01]  /*1d90*/  IMAD.IADD R7, R2, 0x1, -R7 ;  /* 0x0000000102077824 */ /* 0x000fe200078e0a07 */
[----:B------:R-:W-:Y:S02]  /*1da0*/  LOP3.LUT R8, R5, 0x7fffffe, RZ, 0xc0, !PT ;  /* 0x07fffffe05087812 */ /* 0x000fe400078ec0ff */
[----:B------:R-:W-:Y:S01]  /*1db0*/  LEA.HI R2, R14, R123, RZ, 0x3 ;  /* 0x0000007b0e027211 */ /* 0x000fe200078f18ff */
[----:B------:R-:W-:Y:S01]  /*1dc0*/  IMAD R184, R7, 0x8, R192 ;  /* 0x0000000807b87824 */ /* 0x000fe200078e02c0 */
[--C-:B------:R-:W-:Y:S01]  /*1dd0*/  SHF.R.S32.HI R4, RZ, 0x1, R5.reuse ;  /* 0x00000001ff047819 */ /* 0x100fe20000011405 */
[----:B------:R-:W-:Y:S01]  /*1de0*/  IMAD.IADD R123, R123, 0x1, -R8 ;  /* 0x000000017b7b7824 */ /* 0x000fe200078e0a08 */
[----:B------:R-:W-:Y:S01]  /*1df0*/  SHF.R.S32.HI R9, RZ, 0x1f, R5 ;  /* 0x0000001fff097819 */ /* 0x000fe20000011405 */
[----:B------:R-:W-:Y:S01]  /*1e00*/  IMAD.SHL.U32 R8, R196, 0x40, RZ ;  /* 0x00000040c4087824 */ /* 0x000fe200078e00ff */
[----:B------:R-:W-:Y:S01]  /*1e10*/  LEA R190, P0, R118, c[0x0][0x170], 0x1 ;  /* 0x00005c0076be7a11 */ /* 0x000fe200078008ff */
[----:B------:R-:W-:Y:S01]  /*1e20*/  IMAD.SHL.U32 R7, R7, 0x8, RZ ;  /* 0x0000000807077824 */ /* 0x000fe200078e00ff */
[----:B------:R-:W-:Y:S01]  /*1e30*/  LEA.HI R0, R9, R4, RZ, 0x2 ;  /* 0x0000000409007211 */ /* 0x000fe200078f10ff */
[----:B------:R-:W-:Y:S01]  /*1e40*/  IMAD.SHL.U32 R2, R2, 0x20, RZ ;  /* 0x0000002002027824 */ /* 0x000fe200078e00ff */
[----:B------:R-:W-:Y:S01]  /*1e50*/  LOP3.LUT R5, R8, 0xc0, RZ, 0xc0, !PT ;  /* 0x000000c008057812 */ /* 0x000fe200078ec0ff */
[----:B------:R-:W-:Y:S01]  /*1e60*/  @!P1 IMAD.WIDE.U32 R8, R160, 0x60, R162 ;  /* 0x00000060a0089825 */ /* 0x000fe200078e00a2 */
[----:B------:R-:W-:-:S02]  /*1e70*/  LOP3.LUT R3, R0, 0xfffffffc, RZ, 0xc0, !PT ;  /* 0xfffffffc00037812 */ /* 0x000fc400078ec0ff */
[----:B------:R-:W-:Y:S01]  /*1e80*/  LEA.HI.X R189, R118, c[0x0][0x174], R116, 0x1, P0 ;  /* 0x00005d0076bd7a11 */ /* 0x000fe200000f0c74 */
[----:B------:R-:W-:Y:S01]  /*1e90*/  @!P1 IMAD.IADD R0, R9, 0x1, R13 ;  /* 0x0000000109009824 */ /* 0x000fe200078e020d */
[----:B------:R-:W-:Y:S01]  /*1ea0*/  @!P1 LEA R14, P0, R8, c[0x0][0x168], 0x1 ;  /* 0x00005a00080e9a11 */ /* 0x000fe200078008ff */
[----:B------:R-:W-:Y:S01]  /*1eb0*/  IMAD.IADD R3, R4, 0x1, -R3 ;  /* 0x0000000104037824 */ /* 0x000fe200078e0a03 */
[----:B------:R-:W-:Y:S01]  /*1ec0*/  LOP3.LUT R6, R5, 0x8, R6, 0xf8, !PT ;  /* 0x0000000805067812 */ /* 0x000fe200078ef806 */
[----:B------:R-:W-:Y:S01]  /*1ed0*/  @!P2 IMAD.MOV.U32 R4, RZ, RZ, R190 ;  /* 0x000000ffff04a224 */ /* 0x000fe200078e00be */
[----:B------:R-:W-:Y:S01]  /*1ee0*/  @!P1 LEA.HI.X R15, R8, c[0x0][0x16c], R0, 0x1, P0 ;  /* 0x00005b00080f9a11 */ /* 0x000fe200000f0c00 */
[----:B------:R-:W-:Y:S01]  /*1ef0*/  IMAD.SHL.U32 R8, R3, 0x40, RZ ;  /* 0x0000004003087824 */ /* 0x000fe200078e00ff */
[----:B------:R-:W-:Y:S01]  /*1f00*/  SHF.R.U32.HI R5, RZ, 0x3, R5 ;  /* 0x00000003ff057819 */ /* 0x000fe20000011605 */
[----:B----4-:R-:W-:Y:S01]  /*1f10*/  @!P2 IMAD.MOV.U32 R10, RZ, RZ, c[0x0][0x1a0] ;  /* 0x00006800ff0aa624 */ /* 0x010fe200078e00ff */
[----:B------:R-:W-:Y:S01]  /*1f20*/  LOP3.LUT R2, R2, 0xffffff00, RZ, 0xc0, !PT ;  /* 0xffffff0002027812 */ /* 0x000fe200078ec0ff */
[----:B------:R4:W-:Y:S01]  /*1f30*/  @!P1 LDGSTS.E.BYPASS.LTC128B.128 [R195+0x4800], [R14.64] ;  /* 0x048000000ec39fae */ /* 0x0009e2000b901d4c */
[----:B------:R-:W-:Y:S01]  /*1f40*/  LOP3.LUT R5, R6, R5, RZ, 0x3c, !PT ;  /* 0x0000000506057212 */ /* 0x000fe200078e3cff */
[----:B------:R-:W-:Y:S01]  /*1f50*/  IMAD R6, R12, c[0x0][0x1a4], RZ ;  /* 0x000069000c067a24 */ /* 0x000fe200078e02ff */
[----:B------:R-:W-:Y:S01]  /*1f60*/  LOP3.LUT R8, R8, 0xc0, RZ, 0xc0, !PT ;  /* 0x000000c008087812 */ /* 0x000fe200078ec0ff */
[----:B------:R4:W-:Y:S01]  /*1f70*/  @!P1 LDGSTS.E.BYPASS.LTC128B.128 [R195+0x6800], [R14.64+0x40] ;  /* 0x068000400ec39fae */ /* 0x0009e2000b901d4c */
[----:B------:R-:W-:-:S02]  /*1f80*/  IMAD.WIDE.U32 R12, R12, c[0x0][0x1a0], RZ ;  /* 0x000068000c0c7a25 */ /* 0x000fc400078e00ff */
[----:B------:R-:W-:Y:S01]  /*1f90*/  LOP3.LUT R7, R8, 0x8, R7, 0xf8, !PT ;  /* 0x0000000808077812 */ /* 0x000fe200078ef807 */
[----:B------:R4:W-:Y:S01]  /*1fa0*/  @!P1 LDGSTS.E.BYPASS.LTC128B.128 [R195+0x8800], [R14.64+0x80] ;  /* 0x088000800ec39fae */ /* 0x0009e2000b901d4c */
[----:B------:R-:W-:Y:S01]  /*1fb0*/  IMAD.U32 R184, R184, 0x20, R5 ;  /* 0x00000020b8b87824 */ /* 0x000fe200078e0005 */
[----:B------:R-:W-:Y:S01]  /*1fc0*/  SHF.R.U32.HI R8, RZ, 0x3, R8 ;  /* 0x00000003ff087819 */ /* 0x000fe20000011608 */
[----:B------:R-:W-:Y:S01]  /*1fd0*/  @!P2 IMAD.MOV.U32 R5, RZ, RZ, R189 ;  /* 0x000000ffff05a224 */ /* 0x000fe200078e00bd */
[----:B------:R-:W0:Y:S01]  /*1fe0*/  LDGDEPBAR ;  /* 0x00000000000079af */ /* 0x000e220000000000 */
[----:B------:R-:W-:Y:S01]  /*1ff0*/  @!P2 IMAD.MOV.U32 R0, RZ, RZ, c[0x0][0x1a4] ;  /* 0x00006900ff00a624 */ /* 0x000fe200078e00ff */
[----:B------:R-:W-:Y:S01]  /*2000*/  @!P4 IADD3 R16, P1, R190, R12, RZ ;  /* 0x0000000cbe10c210 */ /* 0x000fe20007f3e0ff */
[----:B------:R-:W-:-:S03]  /*2010*/  @!P2 IMAD.WIDE.U32 R10, R10, 0xc0, R4 ;  /* 0x000000c00a0aa825 */ /* 0x000fc600078e0004 */
[----:B------:R-:W-:Y:S01]  /*2020*/  @!P4 IADD3.X R17, R189, R13, R6, P1, !PT ;  /* 0x0000000dbd11c210 */ /* 0x000fe20000ffe406 */
[----:B------:R-:W-:Y:S01]  /*2030*/  @!P3 IMAD.MOV.U32 R5, RZ, RZ, c[0x0][0x1a0] ;  /* 0x00006800ff05b624 */ /* 0x000fe200078e00ff */
[----:B------:R-:W-:Y:S01]  /*2040*/  LOP3.LUT P1, RZ, R3, 0x2, RZ, 0xc0, !PT ;  /* 0x0000000203ff7812 */ /* 0x000fe2000782c0ff */
[----:B------:R-:W-:Y:S02]  /*2050*/  @!P2 IMAD R0, R0, 0xc0, RZ ;  /* 0x000000c00000a824 */ /* 0x000fe400078e02ff */
[----:B------:R-:W-:Y:S01]  /*2060*/  @!P3 IMAD.MOV.U32 R4, RZ, RZ, c[0x0][0x1a4] ;  /* 0x00006900ff04b624 */ /* 0x000fe200078e00ff */
[C---:B------:R-:W-:Y:S01]  /*2070*/  @!P3 LEA R12, P0, R5.reuse, R190, 0x7 ;  /* 0x000000be050cb211 */ /* 0x040fe200078038ff */
[----:B------:R-:W-:Y:S02]  /*2080*/  @!P5 IMAD.MOV.U32 R6, RZ, RZ, R190 ;  /* 0x000000ffff06d224 */ /* 0x000fe400078e00be */
[----:B------:R-:W-:Y:S01]  /*2090*/  IMAD.SHL.U32 R184, R184, 0x2, RZ ;  /* 0x00000002b8b87824 */ /* 0x000fe200078e00ff */
[----:B------:R-:W-:Y:S01]  /*20a0*/  @!P3 LEA.HI.X R13, R5, R189, R4, 0x7, P0 ;  /* 0x000000bd050db211 */ /* 0x000fe200000f3c04 */
[----:B------:R-:W-:Y:S01]  /*20b0*/  IMAD R4, R125, 0x200, R2 ;  /* 0x000002007d047824 */ /* 0x000fe200078e0202 */
[----:B------:R-:W-:Y:S01]  /*20c0*/  LOP3.LUT P0, RZ, R196, 0x2, RZ, 0xc0, !PT ;  /* 0x00000002c4ff7812 */ /* 0x000fe2000780c0ff */
[----:B------:R-:W-:-:S02]  /*20d0*/  IMAD.MOV.U32 R3, RZ, RZ, 0x10 ;  /* 0x00000010ff037424 */ /* 0x000fc400078e00ff */
[----:B------:R-:W-:Y:S02]  /*20e0*/  IMAD R185, R123, 0x20, R4 ;  /* 0x000000207bb97824 */ /* 0x000fe400078e0204 */
[----:B----4-:R-:W-:Y:S01]  /*20f0*/  @!P2 IMAD.IADD R15, R11, 0x1, R0 ;  /* 0x000000010b0fa824 */ /* 0x010fe200078e0200 */
[----:B------:R-:W-:-:S04]  /*2100*/  DEPBAR.LE SB0, 0x0 ;  /* 0x000080000000791a */ /* 0x000fc80000000000 */
[----:B------:R-:W-:Y:S01]  /*2110*/  BAR.SYNC.DEFER_BLOCKING 0x0 ;  /* 0x0000000000007b1d */ /* 0x000fe20000010000 */
[----:B------:R-:W-:Y:S01]  /*2120*/  LOP3.LUT R0, R7, R8, RZ, 0x3c, !PT ;  /* 0x0000000807007212 */ /* 0x000fe200078e3cff */
[----:B------:R-:W-:Y:S01]  /*2130*/  @!P5 IMAD.MOV.U32 R7, RZ, RZ, R189 ;  /* 0x000000ffff07d224 */ /* 0x000fe200078e00bd */
[----:B------:R-:W-:Y:S01]  /*2140*/  SEL R3, R3, 0xfffffff0, !P1 ;  /* 0xfffffff003037807 */ /* 0x000fe20004800000 */
[----:B------:R-:W-:Y:S02]  /*2150*/  @!P2 IMAD.MOV.U32 R14, RZ, RZ, R10 ;  /* 0x000000ffff0ea224 */ /* 0x000fe400078e000a */
[----:B------:R-:W-:Y:S02]  /*2160*/  IMAD.IADD R185, R0, 0x1, R185 ;  /* 0x0000000100b97824 */ /* 0x000fe400078e02b9 */
[----:B------:R-:W-:Y:S02]  /*2170*/  IMAD.MOV.U32 R5, RZ, RZ, 0x20 ;  /* 0x00000020ff057424 */ /* 0x000fe400078e00ff */
[----:B------:R-:W-:-:S03]  /*2180*/  IMAD.SHL.U32 R185, R185, 0x2, RZ ;  /* 0x00000002b9b97824 */ /* 0x000fc600078e00ff */
[----:B------:R-:W-:Y:S01]  /*2190*/  SEL R5, R5, 0xffffffe0, !P0 ;  /* 0xffffffe005057807 */ /* 0x000fe20004000000 */
        /* <DEDUP_REMOVED lines=42> */
[----:B------:R-:W2:Y:S04]  /*2440*/  LDSM.16.M88.4 R84, [R184+0x4800] ;  /* 0x00480000b854783b */ /* 0x000ea80000000200 */
[----:B------:R-:W2:Y:S04]  /*2450*/  LDSM.16.M88.4 R40, [R184+0x3000] ;  /* 0x00300000b828783b */ /* 0x000ea80000000200 */
[----:B-1----:R-:W1:Y:S04]  /*2460*/  LDSM.16.M88.4 R24, [R184+0x3800] ;  /* 0x00380000b818783b */ /* 0x002e680000000200 */
[----:B---3--:R-:W3:Y:S04]  /*2470*/  LDSM.16.M88.4 R16, [R184+0x3c00] ;  /* 0x003c0000b810783b */ /* 0x008ee80000000200 */
[----:B------:R-:W1:Y:S04]  /*2480*/  LDSM.16.M88.4 R8, [R184+0x4000] ;  /* 0x00400000b808783b */ /* 0x000e680000000200 */
[----:B------:R-:W1:Y:S04]  /*2490*/  LDSM.16.M88.4 R92, [R184+0x4400] ;  /* 0x00440000b85c783b */ /* 0x000e680000000200 */
[----:B------:R-:W-:Y:S04]  /*24a0*/  LDSM.16.M88.4 R60, [R183] ;  /* 0x00000000b73c783b */ /* 0x000fe80000000200 */
[----:B----4-:R-:W4:Y:S04]  /*24b0*/  LDSM.16.M88.4 R4, [R181+0x3400] ;  /* 0x00340000b504783b */ /* 0x010f280000000200 */
[----:B------:R-:W1:Y:S04]  /*24c0*/  LDSM.16.M88.4 R48, [R181+0x4800] ;  /* 0x00480000b530783b */ /* 0x000e680000000200 */
[----:B------:R-:W1:Y:S01]  /*24d0*/  LDSM.16.M88.4 R52, [R181+0x3000] ;  /* 0x00300000b534783b */ /* 0x000e620000000200 */
[C---:B--2---:R-:W-:Y:S03]  /*24e0*/  HMMA.16816.F32.BF16 R36, R76.reuse, R32, RZ ;  /* 0x000000204c24723c */ /* 0x044fe600000418ff */
[----:B------:R-:W2:Y:S04]  /*24f0*/  LDSM.16.M88.4 R56, [R184+0x4c00] ;  /* 0x004c0000b838783b */ /* 0x000ea80000000200 */
[----:B------:R-:W1:Y:S01]  /*2500*/  LDSM.16.M88.4 R104, [R181+0x3800] ;  /* 0x00380000b568783b */ /* 0x000e620000000200 */
[C---:B------:R-:W-:Y:S03]  /*2510*/  HMMA.16816.F32.BF16 R88, R76.reuse, R84, RZ ;  /* 0x000000544c58723c */ /* 0x040fe600000418ff */
[----:B------:R-:W2:Y:S04]  /*2520*/  LDSM.16.M88.4 R100, [R181+0x3c00] ;  /* 0x003c0000b564783b */ /* 0x000ea80000000200 */
[----:B------:R-:W2:Y:S01]  /*2530*/  LDSM.16.M88.4 R72, [R181+0x4000] ;  /* 0x00400000b548783b */ /* 0x000ea20000000200 */
[C---:B------:R-:W-:Y:S03]  /*2540*/  HMMA.16816.F32.BF16 R44, R76.reuse, R40, RZ ;  /* 0x000000284c2c723c */ /* 0x040fe600000418ff */
[----:B------:R-:W2:Y:S04]  /*2550*/  LDSM.16.M88.4 R68, [R181+0x4400] ;  /* 0x00440000b544783b */ /* 0x000ea80000000200 */
[----:B------:R-:W2:Y:S01]  /*2560*/  LDSM.16.M88.4 R64, [R181+0x4c00] ;  /* 0x004c0000b540783b */ /* 0x000ea20000000200 */
[C---:B------:R-:W-:Y:S03]  /*2570*/  HMMA.16816.F32.BF16 R32, R76.reuse, R34, RZ ;  /* 0x000000224c20723c */ /* 0x040fe600000418ff */
[----:B------:R-:W-:Y:S04]  /*2580*/  LDSM.16.M88.4 R108, [R184+0x5c00] ;  /* 0x005c0000b86c783b */ /* 0x000fe80000000200 */
[----:B------:R-:W-:Y:S01]  /*2590*/  LDSM.16.M88.4 R112, [R183+0x1000] ;  /* 0x00100000b770783b */ /* 0x000fe20000000200 */
[C---:B------:R-:W-:Y:S03]  /*25a0*/  HMMA.16816.F32.BF16 R84, R76.reuse, R86, RZ ;  /* 0x000000564c54723c */ /* 0x040fe600000418ff */
[----:B------:R-:W0:Y:S05]  /*25b0*/  LDGDEPBAR ;  /* 0x00000000000079af */ /* 0x000e2a0000000000 */
[C---:B------:R-:W-:Y:S08]  /*25c0*/  HMMA.16816.F32.BF16 R40, R76.reuse, R42, RZ ;  /* 0x0000002a4c28723c */ /* 0x040ff000000418ff */
[C---:B-1----:R-:W-:Y:S08]  /*25d0*/  HMMA.16816.F32.BF16 R28, R76.reuse, R24, RZ ;  /* 0x000000184c1c723c */ /* 0x042ff000000418ff */
[C---:B---3--:R-:W-:Y:S08]  /*25e0*/  HMMA.16816.F32.BF16 R20, R76.reuse, R16, RZ ;  /* 0x000000104c14723c */ /* 0x048ff000000418ff */
[C---:B------:R-:W-:Y:S08]  /*25f0*/  HMMA.16816.F32.BF16 R12, R76.reuse, R8, RZ ;  /* 0x000000084c0c723c */ /* 0x040ff000000418ff */
[C---:B------:R-:W-:Y:S08]  /*2600*/  HMMA.16816.F32.BF16 R96, R76.reuse, R92, RZ ;  /* 0x0000005c4c60723c */ /* 0x040ff000000418ff */
[C---:B------:R-:W-:Y:S08]  /*2610*/  HMMA.16816.F32.BF16 R24, R76.reuse, R26, RZ ;  /* 0x0000001a4c18723c */ /* 0x040ff000000418ff */
[C---:B------:R-:W-:Y:S08]  /*2620*/  HMMA.16816.F32.BF16 R16, R76.reuse, R18, RZ ;  /* 0x000000124c10723c */ /* 0x040ff000000418ff */
[C---:B------:R-:W-:Y:S08]  /*2630*/  HMMA.16816.F32.BF16 R8, R76.reuse, R10, RZ ;  /* 0x0000000a4c08723c */ /* 0x040ff000000418ff */
[----:B------:R-:W-:Y:S08]  /*2640*/  HMMA.16816.F32.BF16 R92, R76, R94, RZ ;  /* 0x0000005e4c5c723c */ /* 0x000ff000000418ff */
[C---:B----4-:R-:W-:Y:S08]  /*2650*/  HMMA.16816.F32.BF16 R36, R60.reuse, R4, R36 ;  /* 0x000000043c24723c */ /* 0x050ff00000041824 */
[C---:B------:R-:W-:Y:S01]  /*2660*/  HMMA.16816.F32.BF16 R32, R60.reuse, R6, R32 ;  /* 0x000000063c20723c */ /* 0x040fe20000041820 */
[----:B------:R-:W-:Y:S07]  /*2670*/  LDSM.16.M88.4 R4, [R185+0x1000] ;  /* 0x00100000b904783b */ /* 0x000fee0000000200 */
[C---:B------:R-:W-:Y:S08]  /*2680*/  HMMA.16816.F32.BF16 R88, R60.reuse, R48, R88 ;  /* 0x000000303c58723c */ /* 0x040ff00000041858 */
[C---:B------:R-:W-:Y:S01]  /*2690*/  HMMA.16816.F32.BF16 R84, R60.reuse, R50, R84 ;  /* 0x000000323c54723c */ /* 0x040fe20000041854 */
[----:B------:R-:W1:Y:S07]  /*26a0*/  LDSM.16.M88.4 R48, [R184+0x5800] ;  /* 0x00580000b830783b */ /* 0x000e6e0000000200 */
[C---:B------:R-:W-:Y:S08]  /*26b0*/  HMMA.16816.F32.BF16 R44, R60.reuse, R52, R44 ;  /* 0x000000343c2c723c */ /* 0x040ff0000004182c */
[----:B------:R-:W-:Y:S01]  /*26c0*/  HMMA.16816.F32.BF16 R40, R60, R54, R40 ;  /* 0x000000363c28723c */ /* 0x000fe20000041828 */
[----:B------:R-:W3:Y:S07]  /*26d0*/  LDSM.16.M88.4 R52, [R184+0x5400] ;  /* 0x00540000b834783b */ /* 0x000eee0000000200 */
[C---:B--2---:R-:W-:Y:S08]  /*26e0*/  HMMA.16816.F32.BF16 R80, R76.reuse, R56, RZ ;  /* 0x000000384c50723c */ /* 0x044ff000000418ff */
[----:B------:R-:W-:Y:S01]  /*26f0*/  HMMA.16816.F32.BF16 R76, R76, R58, RZ ;  /* 0x0000003a4c4c723c */ /* 0x000fe200000418ff */
[----:B------:R-:W2:Y:S07]  /*2700*/  LDSM.16.M88.4 R56, [R184+0x5000] ;  /* 0x00500000b838783b */ /* 0x000eae0000000200 */
[C---:B------:R-:W-:Y:S08]  /*2710*/  HMMA.16816.F32.BF16 R28, R60.reuse, R104, R28 ;  /* 0x000000683c1c723c */ /* 0x040ff0000004181c */
[C---:B------:R-:W-:Y:S01]  /*2720*/  HMMA.16816.F32.BF16 R24, R60.reuse, R106, R24 ;  /* 0x0000006a3c18723c */ /* 0x040fe20000041818 */
[----:B------:R-:W4:Y:S07]  /*2730*/  LDSM.16.M88.4 R104, [R184+0x6000] ;  /* 0x00600000b868783b */ /* 0x000f2e0000000200 */
[C---:B------:R-:W-:Y:S08]  /*2740*/  HMMA.16816.F32.BF16 R20, R60.reuse, R100, R20 ;  /* 0x000000643c14723c */ /* 0x040ff00000041814 */
[C---:B------:R-:W-:Y:S01]  /*2750*/  HMMA.16816.F32.BF16 R16, R60.reuse, R102, R16 ;  /* 0x000000663c10723c */ /* 0x040fe20000041810 */
[----:B------:R-:W1:Y:S07]  /*2760*/  LDSM.16.M88.4 R100, [R184+0x6400] ;  /* 0x00640000b864783b */ /* 0x000e6e0000000200 */
[C---:B------:R-:W-:Y:S08]  /*2770*/  HMMA.16816.F32.BF16 R12, R60.reuse, R72, R12 ;  /* 0x000000483c0c723c */ /* 0x040ff0000004180c */
[C---:B------:R-:W-:Y:S01]  /*2780*/  HMMA.16816.F32.BF16 R8, R60.reuse, R74, R8 ;  /* 0x0000004a3c08723c */ /* 0x040fe20000041808 */
[----:B------:R-:W2:Y:S07]  /*2790*/  LDSM.16.M88.4 R72, [R184+0x6800] ;  /* 0x00680000b848783b */ /* 0x000eae0000000200 */
[C---:B------:R-:W-:Y:S08]  /*27a0*/  HMMA.16816.F32.BF16 R96, R60.reuse, R68, R96 ;  /* 0x000000443c60723c */ /* 0x040ff00000041860 */
[C---:B------:R-:W-:Y:S01]  /*27b0*/  HMMA.16816.F32.BF16 R92, R60.reuse, R70, R92 ;  /* 0x000000463c5c723c */ /* 0x040fe2000004185c */
[----:B------:R-:W2:Y:S07]  /*27c0*/  LDSM.16.M88.4 R68, [R184+0x6c00] ;  /* 0x006c0000b844783b */ /* 0x000eae0000000200 */
[C---:B------:R-:W-:Y:S08]  /*27d0*/  HMMA.16816.F32.BF16 R80, R60.reuse, R64, R80 ;  /* 0x000000403c50723c */ /* 0x040ff00000041850 */
[----:B------:R-:W-:Y:S01]  /*27e0*/  HMMA.16816.F32.BF16 R76, R60, R66, R76 ;  /* 0x000000423c4c723c */ /* 0x000fe2000004184c */
[----:B------:R-:W4:Y:S04]  /*27f0*/  LDSM.16.M88.4 R64, [R181+0x5000] ;  /* 0x00500000b540783b */ /* 0x000f280000000200 */
[----:B------:R-:W4:Y:S03]  /*2800*/  LDSM.16.M88.4 R60, [R181+0x5400] ;  /* 0x00540000b53c783b */ /* 0x000f260000000200 */
        /* <DEDUP_REMOVED lines=24> */
[----:B------:R-:W4:Y:S03]  /*2990*/  LDSM.16.M88.4 R68, [R184+0x7400] ;  /* 0x00740000b844783b */ /* 0x000f260000000200 */
[C---:B------:R-:W-:Y:S08]  /*29a0*/  HMMA.16816.F32.BF16 R44, R112.reuse, R64, R44 ;  /* 0x00000040702c723c */ /* 0x040ff0000004182c */
[C---:B------:R-:W-:Y:S01]  /*29b0*/  HMMA.16816.F32.BF16 R40, R112.reuse, R66, R40 ;  /* 0x000000427028723c */ /* 0x040fe20000041828 */
[----:B------:R-:W-:Y:S07]  /*29c0*/  LDSM.16.M88.4 R64, [R184+0x7800] ;  /* 0x00780000b840783b */ /* 0x000fee0000000200 */
[C---:B------:R-:W-:Y:S08]  /*29d0*/  HMMA.16816.F32.BF16 R36, R112.reuse, R60, R36 ;  /* 0x0000003c7024723c */ /* 0x040ff00000041824 */
[C---:B-1----:R-:W-:Y:S08]  /*29e0*/  HMMA.16816.F32.BF16 R12, R112.reuse, R48, R12 ;  /* 0x00000030700c723c */ /* 0x042ff0000004180c */
[C---:B------:R-:W-:Y:S01]  /*29f0*/  HMMA.16816.F32.BF16 R8, R112.reuse, R50, R8 ;  /* 0x000000327008723c */ /* 0x040fe20000041808 */
[----:B------:R-:W1:Y:S07]  /*2a00*/  LDSM.16.M88.4 R48, [R184+0x8800] ;  /* 0x00880000b830783b */ /* 0x000e6e0000000200 */
[C---:B---3--:R-:W-:Y:S08]  /*2a10*/  HMMA.16816.F32.BF16 R20, R112.reuse, R52, R20 ;  /* 0x000000347014723c */ /* 0x048ff00000041814 */
[C---:B------:R-:W-:Y:S01]  /*2a20*/  HMMA.16816.F32.BF16 R16, R112.reuse, R54, R16 ;  /* 0x000000367010723c */ /* 0x040fe20000041810 */
[----:B------:R-:W3:Y:S07]  /*2a30*/  LDSM.16.M88.4 R52, [R184+0x8400] ;  /* 0x00840000b834783b */ /* 0x000eee0000000200 */
[----:B------:R-:W-:Y:S01]  /*2a40*/  HMMA.16816.F32.BF16 R32, R112, R62, R32 ;  /* 0x0000003e7020723c */ /* 0x000fe20000041820 */
[----:B------:R-:W-:Y:S07]  /*2a50*/  LDSM.16.M88.4 R60, [R184+0x7c00] ;  /* 0x007c0000b83c783b */ /* 0x000fee0000000200 */
[C---:B--2---:R-:W-:Y:S08]  /*2a60*/  HMMA.16816.F32.BF16 R44, R4.reuse, R72, R44 ;  /* 0x00000048042c723c */ /* 0x044ff0000004182c */
[----:B------:R-:W-:Y:S08]  /*2a70*/  HMMA.16816.F32.BF16 R40, R4, R74, R40 ;  /* 0x0000004a0428723c */ /* 0x000ff00000041828 */
[----:B------:R-:W-:Y:S08]  /*2a80*/  HMMA.16816.F32.BF16 R88, R112, R104, R88 ;  /* 0x000000687058723c */ /* 0x000ff00000041858 */
[----:B----4-:R-:W-:Y:S01]  /*2a90*/  HMMA.16816.F32.BF16 R72, R4, R68, R36 ;  /* 0x000000440448723c */ /* 0x010fe20000041824 */
[----:B------:R-:W2:Y:S07]  /*2aa0*/  LDSM.16.M88.4 R36, [R184+0x8c00] ;  /* 0x008c0000b824783b */ /* 0x000eae0000000200 */
[C---:B------:R-:W-:Y:S08]  /*2ab0*/  HMMA.16816.F32.BF16 R96, R112.reuse, R108, R96 ;  /* 0x0000006c7060723c */ /* 0x040ff00000041860 */
[C---:B------:R-:W-:Y:S08]  /*2ac0*/  HMMA.16816.F32.BF16 R92, R112.reuse, R110, R92 ;  /* 0x0000006e705c723c */ /* 0x040ff0000004185c */
[C---:B------:R-:W-:Y:S08]  /*2ad0*/  HMMA.16816.F32.BF16 R80, R112.reuse, R100, R80 ;  /* 0x000000647050723c */ /* 0x040ff00000041850 */
[----:B------:R-:W-:Y:S01]  /*2ae0*/  HMMA.16816.F32.BF16 R76, R112, R102, R76 ;  /* 0x00000066704c723c */ /* 0x000fe2000004184c */
[----:B------:R-:W-:Y:S07]  /*2af0*/  LDSM.16.M88.4 R100, [R181+0x7000] ;  /* 0x00700000b564783b */ /* 0x000fee0000000200 */
[----:B------:R-:W-:Y:S01]  /*2b00*/  HMMA.16816.F32.BF16 R32, R4, R70, R32 ;  /* 0x000000460420723c */ /* 0x000fe20000041820 */
[----:B------:R-:W4:Y:S07]  /*2b10*/  LDSM.16.M88.4 R68, [R183+0x2000] ;  /* 0x00200000b744783b */ /* 0x000f2e0000000200 */
[C---:B------:R-:W-:Y:S08]  /*2b20*/  HMMA.16816.F32.BF16 R28, R112.reuse, R56, R28 ;  /* 0x00000038701c723c */ /* 0x040ff0000004181c */
[C---:B------:R-:W-:Y:S01]  /*2b30*/  HMMA.16816.F32.BF16 R24, R112.reuse, R58, R24 ;  /* 0x0000003a7018723c */ /* 0x040fe20000041818 */
[----:B------:R-:W2:Y:S07]  /*2b40*/  LDSM.16.M88.4 R56, [R184+0x8000] ;  /* 0x00800000b838783b */ /* 0x000eae0000000200 */
[----:B------:R-:W-:Y:S08]  /*2b50*/  HMMA.16816.F32.BF16 R84, R112, R106, R84 ;  /* 0x0000006a7054723c */ /* 0x000ff00000041854 */
[C---:B-1----:R-:W-:Y:S07]  /*2b60*/  HMMA.16816.F32.BF16 R88, R4.reuse, R48, R88 ;  /* 0x000000300458723c */ /* 0x042fee0000041858 */
[----:B------:R-:W-:Y:S01]  /*2b70*/  LOP3.LUT R49, R124, 0xffffffe0, RZ, 0xc0, !PT ;  /* 0xffffffe07c317812 */ /* 0x000fe200078ec0ff */
[----:B---3--:R-:W-:Y:S04]  /*2b80*/  HMMA.16816.F32.BF16 R96, R4, R52, R96 ;  /* 0x000000340460723c */ /* 0x008fe80000041860 */
[----:B------:R-:W-:-:S04]  /*2b90*/  IMAD.IADD R48, R122, 0x1, -R49 ;  /* 0x000000017a307824 */ /* 0x000fc800078e0a31 */
[----:B------:R-:W-:Y:S01]  /*2ba0*/  HMMA.16816.F32.BF16 R92, R4, R54, R92 ;  /* 0x00000036045c723c */ /* 0x000fe2000004185c */
[----:B------:R-:W1:Y:S01]  /*2bb0*/  LDSM.16.M88.4 R52, [R181+0x7400] ;  /* 0x00740000b534783b */ /* 0x000e620000000200 */
[----:B------:R-:W-:-:S04]  /*2bc0*/  SHF.R.S32.HI R201, RZ, 0x1f, R48 ;  /* 0x0000001fffc97819 */ /* 0x000fc80000011430 */
[----:B------:R-:W-:Y:S02]  /*2bd0*/  LEA.HI R201, R201, R48, RZ, 0x2 ;  /* 0x00000030c9c97211 */ /* 0x000fe400078f10ff */
[----:B------:R-:W-:Y:S01]  /*2be0*/  HMMA.16816.F32.BF16 R84, R4, R50, R84 ;  /* 0x000000320454723c */ /* 0x000fe20000041854 */
[----:B------:R-:W3:Y:S01]  /*2bf0*/  LDSM.16.M88.4 R48, [R181+0x7800] ;  /* 0x00780000b530783b */ /* 0x000ee20000000200 */
[----:B------:R-:W-:-:S06]  /*2c00*/  SHF.R.S32.HI R201, RZ, 0x2, R201 ;  /* 0x00000002ffc97819 */ /* 0x000fcc00000114c9 */
[----:B--2---:R-:W-:Y:S07]  /*2c10*/  HMMA.16816.F32.BF16 R80, R4, R36, R80 ;  /* 0x000000240450723c */ /* 0x004fee0000041850 */
[----:B------:R-:W-:Y:S01]  /*2c20*/  IMAD R36, R125, 0x10, R126 ;  /* 0x000000107d247824 */ /* 0x000fe200078e027e */
[----:B----4-:R-:W-:Y:S04]  /*2c30*/  HMMA.16816.F32.BF16 R44, R68, R100, R44 ;  /* 0x00000064442c723c */ /* 0x010fe8000004182c */
[----:B------:R-:W-:-:S04]  /*2c40*/  IADD3 R36, R36, 0x1, R201 ;  /* 0x0000000124247810 */ /* 0x000fc80007ffe0c9 */
[----:B------:R-:W-:Y:S01]  /*2c50*/  IADD3 R165, R120, R36, -R127 ;  /* 0x0000002478a57210 */ /* 0x000fe20007ffe87f */
[----:B------:R-:W-:Y:S01]  /*2c60*/  HMMA.16816.F32.BF16 R40, R68, R102, R40 ;  /* 0x000000664428723c */ /* 0x000fe20000041828 */
[----:B------:R-:W-:Y:S02]  /*2c70*/  SHF.R.S32.HI R36, RZ, 0x1f, R125 ;  /* 0x0000001fff247819 */ /* 0x000fe4000001147d */
[----:B------:R-:W-:Y:S02]  /*2c80*/  IADD3 R165, R165, c[0x0][0x2e8], RZ ;  /* 0x0000ba00a5a57a10 */ /* 0x000fe40007ffe0ff */
[----:B------:R-:W-:Y:S02]  /*2c90*/  LEA.HI R36, R36, R125, RZ, 0x2 ;  /* 0x0000007d24247211 */ /* 0x000fe400078f10ff */
[----:B------:R-:W-:Y:S01]  /*2ca0*/  IADD3 R37, R165, 0x8, RZ ;  /* 0x00000008a5257810 */ /* 0x000fe20007ffe0ff */
[----:B------:R-:W-:Y:S01]  /*2cb0*/  HMMA.16816.F32.BF16 R28, R4, R64, R28 ;  /* 0x00000040041c723c */ /* 0x000fe2000004181c */
[----:B------:R-:W-:-:S02]  /*2cc0*/  LOP3.LUT R200, R36, 0xfffffffc, RZ, 0xc0, !PT ;  /* 0xfffffffc24c87812 */ /* 0x000fc400078ec0ff */
[-C--:B------:R-:W-:Y:S02]  /*2cd0*/  IMNMX R165, R165, R120.reuse, PT ;  /* 0x00000078a5a57217 */ /* 0x080fe40003800200 */
[----:B------:R-:W-:Y:S01]  /*2ce0*/  IMNMX R164, R37, R120, PT ;  /* 0x0000007825a47217 */ /* 0x000fe20003800200 */
[----:B------:R-:W-:Y:S02]  /*2cf0*/  IMAD.IADD R200, R125, 0x1, -R200 ;  /* 0x000000017dc87824 */ /* 0x000fe400078e0ac8 */
[C---:B------:R-:W-:Y:S08]  /*2d00*/  HMMA.16816.F32.BF16 R24, R4.reuse, R66, R24 ;  /* 0x000000420418723c */ /* 0x040ff00000041818 */
[C---:B------:R-:W-:Y:S08]  /*2d10*/  HMMA.16816.F32.BF16 R20, R4.reuse, R60, R20 ;  /* 0x0000003c0414723c */ /* 0x040ff00000041814 */
[C---:B------:R-:W-:Y:S08]  /*2d20*/  HMMA.16816.F32.BF16 R16, R4.reuse, R62, R16 ;  /* 0x0000003e0410723c */ /* 0x040ff00000041810 */
[C---:B------:R-:W-:Y:S07]  /*2d30*/  HMMA.16816.F32.BF16 R12, R4.reuse, R56, R12 ;  /* 0x00000038040c723c */ /* 0x040fee000004180c */
[----:B------:R-:W-:Y:S01]  /*2d40*/  IMAD.IADD R57, R121, 0x1, R166 ;  /* 0x0000000179397824 */ /* 0x000fe200078e02a6 */
[----:B------:R-:W-:Y:S04]  /*2d50*/  HMMA.16816.F32.BF16 R8, R4, R58, R8 ;  /* 0x0000003a0408723c */ /* 0x000fe80000041808 */
[----:B------:R-:W-:-:S04]  /*2d60*/  IADD3 R36, R57, 0x1, RZ ;  /* 0x0000000139247810 */ /* 0x000fc80007ffe0ff */
[----:B------:R-:W-:Y:S01]  /*2d70*/  HMMA.16816.F32.BF16 R76, R4, R38, R76 ;  /* 0x00000026044c723c */ /* 0x000fe2000004184c */
[----:B------:R-:W2:Y:S01]  /*2d80*/  LDSM.16.M88.4 R4, [R181+0x7c00] ;  /* 0x007c0000b504783b */ /* 0x000ea20000000200 */
[CC--:B------:R-:W-:Y:S02]  /*2d90*/  ISETP.GE.AND P5, PT, R36.reuse, R165.reuse, PT ;  /* 0x000000a52400720c */ /* 0x0c0fe40003fa6270 */
[----:B------:R-:W-:Y:S02]  /*2da0*/  ISETP.GE.AND P1, PT, R36, R164, PT ;  /* 0x000000a42400720c */ /* 0x000fe40003f26270 */
[----:B------:R-:W-:Y:S02]  /*2db0*/  IADD3 R36, R57, 0x9, RZ ;  /* 0x0000000939247810 */ /* 0x000fe40007ffe0ff */
[----:B-1----:R-:W-:Y:S01]  /*2dc0*/  HMMA.16816.F32.BF16 R72, R68, R52, R72 ;  /* 0x000000344448723c */ /* 0x002fe20000041848 */
[----:B------:R-:W-:Y:S02]  /*2dd0*/  FSEL R101, R45, -INF , !P5 ;  /* 0xff8000002d657808 */ /* 0x000fe40006800000 */
[----:B------:R-:W-:-:S02]  /*2de0*/  ISETP.GE.AND P3, PT, R36, R165, PT ;  /* 0x000000a52400720c */ /* 0x000fc40003f66270 */
[-C--:B------:R-:W-:Y:S02]  /*2df0*/  ISETP.GE.AND P4, PT, R36, R164.reuse, PT ;  /* 0x000000a42400720c */ /* 0x080fe40003f86270 */
[----:B------:R-:W-:Y:S01]  /*2e00*/  IMAD R53, R123, 0x20, R2 ;  /* 0x000000207b357824 */ /* 0x000fe200078e0202 */
[C---:B------:R-:W-:Y:S01]  /*2e10*/  IADD3 R2, R57.reuse, 0x8, RZ ;  /* 0x0000000839027810 */ /* 0x040fe20007ffe0ff */
[C---:B------:R-:W-:Y:S01]  /*2e20*/  HMMA.16816.F32.BF16 R32, R68.reuse, R54, R32 ;  /* 0x000000364420723c */ /* 0x040fe20000041820 */
[----:B------:R-:W-:Y:S02]  /*2e30*/  IADD3 R36, R57, 0x11, RZ ;  /* 0x0000001139247810 */ /* 0x000fe40007ffe0ff */
[C---:B------:R-:W-:Y:S02]  /*2e40*/  ISETP.GE.AND P2, PT, R2.reuse, R165, PT ;  /* 0x000000a50200720c */ /* 0x040fe40003f46270 */
[----:B------:R-:W-:Y:S02]  /*2e50*/  ISETP.GE.AND P0, PT, R2, R164, PT ;  /* 0x000000a40200720c */ /* 0x000fe40003f06270 */
[----:B------:R-:W-:Y:S01]  /*2e60*/  FSEL R45, R40, -INF , !P2 ;  /* 0xff800000282d7808 */ /* 0x000fe20005000000 */
[----:B---3--:R-:W-:Y:S01]  /*2e70*/  HMMA.16816.F32.BF16 R28, R68, R48, R28 ;  /* 0x00000030441c723c */ /* 0x008fe2000004181c */
[----:B------:R-:W-:-:S02]  /*2e80*/  FSEL R40, R42, -INF , !P0 ;  /* 0xff8000002a287808 */ /* 0x000fc40004000000 */
[----:B------:R-:W-:Y:S02]  /*2e90*/  FSEL R41, R41, -INF , !P3 ;  /* 0xff80000029297808 */ /* 0x000fe40005800000 */
[CC--:B------:R-:W-:Y:S02]  /*2ea0*/  ISETP.GE.AND P0, PT, R36.reuse, R165.reuse, PT ;  /* 0x000000a52400720c */ /* 0x0c0fe40003f06270 */
[----:B------:R-:W-:Y:S01]  /*2eb0*/  ISETP.GE.AND P3, PT, R36, R164, PT ;  /* 0x000000a42400720c */ /* 0x000fe20003f66270 */
[----:B------:R-:W-:Y:S01]  /*2ec0*/  HMMA.16816.F32.BF16 R24, R68, R50, R24 ;  /* 0x000000324418723c */ /* 0x000fe20000041818 */
[----:B------:R-:W1:Y:S01]  /*2ed0*/  LDSM.16.M88.4 R36, [R181+0x8000] ;  /* 0x00800000b524783b */ /* 0x000e620000000200 */
[C---:B------:R-:W-:Y:S02]  /*2ee0*/  IADD3 R2, R57.reuse, 0x10, RZ ;  /* 0x0000001039027810 */ /* 0x040fe40007ffe0ff */
[----:B------:R-:W-:Y:S02]  /*2ef0*/  IADD3 R48, R57, 0x19, RZ ;  /* 0x0000001939307810 */ /* 0x000fe40007ffe0ff */
[----:B------:R-:W-:-:S02]  /*2f00*/  ISETP.GE.AND P5, PT, R2, R165, PT ;  /* 0x000000a50200720c */ /* 0x000fc40003fa6270 */
[----:B------:R-:W-:Y:S01]  /*2f10*/  ISETP.GE.AND P2, PT, R2, R164, PT ;  /* 0x000000a40200720c */ /* 0x000fe20003f46270 */
[C---:B--2---:R-:W-:Y:S01]  /*2f20*/  HMMA.16816.F32.BF16 R20, R68.reuse, R4, R20 ;  /* 0x000000044414723c */ /* 0x044fe20000041814 */
[----:B------:R-:W-:Y:S02]  /*2f30*/  IADD3 R2, R57, 0x18, RZ ;  /* 0x0000001839027810 */ /* 0x000fe40007ffe0ff */
[----:B------:R-:W-:Y:S02]  /*2f40*/  FSEL R100, R43, -INF , !P4 ;  /* 0xff8000002b647808 */ /* 0x000fe40006000000 */
[----:B------:R-:W-:Y:S02]  /*2f50*/  FSEL R43, R72, -INF , !P5 ;  /* 0xff800000482b7808 */ /* 0x000fe40006800000 */
[----:B------:R-:W-:Y:S01]  /*2f60*/  FSEL R42, R74, -INF , !P2 ;  /* 0xff8000004a2a7808 */ /* 0x000fe20005000000 */
[----:B------:R-:W-:Y:S01]  /*2f70*/  HMMA.16816.F32.BF16 R16, R68, R6, R16 ;  /* 0x000000064410723c */ /* 0x000fe20000041810 */
[----:B------:R-:W-:-:S02]  /*2f80*/  FSEL R107, R73, -INF , !P0 ;  /* 0xff800000496b7808 */ /* 0x000fc40004000000 */
[CC--:B------:R-:W-:Y:S02]  /*2f90*/  ISETP.GE.AND P4, PT, R2.reuse, R165.reuse, PT ;  /* 0x000000a50200720c */ /* 0x0c0fe40003f86270 */
        /* <DEDUP_REMOVED lines=8> */
[----:B------:R-:W-:Y:S02]  /*3020*/  ISETP.GE.AND P4, PT, R2, R164, PT ;  /* 0x000000a40200720c */ /* 0x000fe40003f86270 */
[-C--:B------:R-:W-:Y:S01]  /*3030*/  ISETP.GE.AND P5, PT, R48, R165.reuse, PT ;  /* 0x000000a53000720c */ /* 0x080fe20003fa6270 */
[----:B-1----:R-:W-:Y:S01]  /*3040*/  HMMA.16816.F32.BF16 R12, R68, R36, R12 ;  /* 0x00000024440c723c */ /* 0x002fe2000004180c */
[----:B------:R-:W-:-:S02]  /*3050*/  ISETP.GE.AND P3, PT, R2, R165, PT ;  /* 0x000000a50200720c */ /* 0x000fc40003f66270 */
[----:B------:R-:W-:Y:S02]  /*3060*/  FSEL R105, R33, -INF , !P2 ;  /* 0xff80000021697808 */ /* 0x000fe40005000000 */
[----:B------:R-:W-:Y:S02]  /*3070*/  FSEL R104, R35, -INF , !P0 ;  /* 0xff80000023687808 */ /* 0x000fe40004000000 */
[C---:B------:R-:W-:Y:S01]  /*3080*/  IADD3 R4, R57.reuse, 0x29, RZ ;  /* 0x0000002939047810 */ /* 0x040fe20007ffe0ff */
[----:B------:R-:W1:Y:S01]  /*3090*/  LDSM.16.M88.4 R32, [R181+0x8400] ;  /* 0x00840000b520783b */ /* 0x000e620000000200 */
[----:B------:R-:W-:Y:S01]  /*30a0*/  IADD3 R2, R57, 0x28, RZ ;  /* 0x0000002839027810 */ /* 0x000fe20007ffe0ff */
[----:B------:R-:W-:Y:S01]  /*30b0*/  HMMA.16816.F32.BF16 R36, R68, R38, R8 ;  /* 0x000000264424723c */ /* 0x000fe20000041808 */
[----:B------:R-:W-:Y:S02]  /*30c0*/  FSEL R148, R30, -INF , !P4 ;  /* 0xff8000001e947808 */ /* 0x000fe40006000000 */
[----:B------:R-:W-:-:S02]  /*30d0*/  FSEL R149, R29, -INF , !P5 ;  /* 0xff8000001d957808 */ /* 0x000fc40006800000 */
[----:B------:R-:W-:Y:S02]  /*30e0*/  FSEL R151, R28, -INF , !P3 ;  /* 0xff8000001c977808 */ /* 0x000fe40005800000 */
[C---:B------:R-:W-:Y:S02]  /*30f0*/  ISETP.GE.AND P4, PT, R4.reuse, R165, PT ;  /* 0x000000a50400720c */ /* 0x040fe40003f86270 */
[-C--:B------:R-:W-:Y:S02]  /*3100*/  ISETP.GE.AND P5, PT, R4, R164.reuse, PT ;  /* 0x000000a40400720c */ /* 0x080fe40003fa6270 */
[-C--:B------:R-:W-:Y:S02]  /*3110*/  ISETP.GE.AND P3, PT, R2, R164.reuse, PT ;  /* 0x000000a40200720c */ /* 0x080fe40003f66270 */
[----:B------:R-:W-:Y:S02]  /*3120*/  IADD3 R4, R57, 0x31, RZ ;  /* 0x0000003139047810 */ /* 0x000fe40007ffe0ff */
[----:B------:R-:W-:-:S02]  /*3130*/  ISETP.GE.AND P2, PT, R48, R164, PT ;  /* 0x000000a43000720c */ /* 0x000fc40003f46270 */
[-C--:B------:R-:W-:Y:S02]  /*3140*/  ISETP.GE.AND P0, PT, R2, R165.reuse, PT ;  /* 0x000000a50200720c */ /* 0x080fe40003f06270 */
[----:B------:R-:W-:Y:S02]  /*3150*/  IADD3 R2, R57, 0x30, RZ ;  /* 0x0000003039027810 */ /* 0x000fe40007ffe0ff */
[----:B------:R-:W-:Y:S02]  /*3160*/  FSEL R30, R26, -INF , !P3 ;  /* 0xff8000001a1e7808 */ /* 0x000fe40005800000 */
[----:B------:R-:W-:Y:S02]  /*3170*/  FSEL R29, R25, -INF , !P4 ;  /* 0xff800000191d7808 */ /* 0x000fe40006000000 */
[C---:B------:R-:W-:Y:S02]  /*3180*/  ISETP.GE.AND P3, PT, R4.reuse, R165, PT ;  /* 0x000000a50400720c */ /* 0x040fe40003f66270 */
[----:B------:R-:W-:-:S02]  /*3190*/  ISETP.GE.AND P4, PT, R4, R164, PT ;  /* 0x000000a40400720c */ /* 0x000fc40003f86270 */
[----:B------:R-:W-:Y:S01]  /*31a0*/  FSEL R62, R31, -INF , !P2 ;  /* 0xff8000001f3e7808 */ /* 0x000fe20005000000 */
[----:B------:R-:W2:Y:S01]  /*31b0*/  LDSM.16.M88.4 R4, [R181+0x8800] ;  /* 0x00880000b504783b */ /* 0x000ea20000000200 */
        /* <DEDUP_REMOVED lines=8> */
[----:B------:R-:W-:Y:S01]  /*3240*/  ISETP.GE.AND P2, PT, R2, R164, PT ;  /* 0x000000a40200720c */ /* 0x000fe20003f46270 */
[----:B------:R-:W-:Y:S01]  /*3250*/  HMMA.16816.F32.BF16 R92, R68, R34, R92 ;  /* 0x00000022445c723c */ /* 0x000fe2000004185c */
[----:B------:R-:W-:Y:S02]  /*3260*/  ISETP.GE.AND P0, PT, R24, R165, PT ;  /* 0x000000a51800720c */ /* 0x000fe40003f06270 */
[----:B------:R-:W-:Y:S02]  /*3270*/  IADD3 R8, R57, 0x41, RZ ;  /* 0x0000004139087810 */ /* 0x000fe40007ffe0ff */
[----:B------:R-:W-:-:S02]  /*3280*/  FSEL R66, R18, -INF , !P2 ;  /* 0xff80000012427808 */ /* 0x000fc40005000000 */
[----:B------:R-:W-:Y:S02]  /*3290*/  FSEL R61, R17, -INF , !P0 ;  /* 0xff800000113d7808 */ /* 0x000fe40004000000 */
[C---:B------:R-:W-:Y:S02]  /*32a0*/  ISETP.GE.AND P2, PT, R8.reuse, R165, PT ;  /* 0x000000a50800720c */ /* 0x040fe40003f46270 */
[----:B------:R-:W-:Y:S02]  /*32b0*/  ISETP.GE.AND P0, PT, R8, R164, PT ;  /* 0x000000a40800720c */ /* 0x000fe40003f06270 */
[----:B------:R-:W1:Y:S01]  /*32c0*/  LDSM.16.M88.4 R8, [R181+0x8c00] ;  /* 0x008c0000b508783b */ /* 0x000e620000000200 */
[----:B------:R-:W-:Y:S01]  /*32d0*/  FSEL R60, R27, -INF , !P5 ;  /* 0xff8000001b3c7808 */ /* 0x000fe20006800000 */
[----:B------:R-:W-:-:S04]  /*32e0*/  DEPBAR.LE SB0, 0x0 ;  /* 0x000080000000791a */ /* 0x000fc80000000000 */
[----:B------:R-:W-:Y:S02]  /*32f0*/  ISETP.GE.AND P5, PT, R2, R165, PT ;  /* 0x000000a50200720c */ /* 0x000fe40003fa6270 */
[----:B------:R-:W-:Y:S02]  /*3300*/  IADD3 R2, R57, 0x40, RZ ;  /* 0x0000004039027810 */ /* 0x000fe40007ffe0ff */
[----:B------:R-:W-:Y:S01]  /*3310*/  FSEL R67, R21, -INF , !P3 ;  /* 0xff80000015437808 */ /* 0x000fe20005800000 */
[----:B--2---:R-:W-:Y:S01]  /*3320*/  HMMA.16816.F32.BF16 R88, R68, R4, R88 ;  /* 0x000000044458723c */ /* 0x004fe20000041858 */
[----:B------:R-:W-:Y:S02]  /*3330*/  FSEL R130, R23, -INF , !P4 ;  /* 0xff80000017827808 */ /* 0x000fe40006000000 */
[----:B------:R-:W-:Y:S02]  /*3340*/  FSEL R147, R16, -INF , !P5 ;  /* 0xff80000010937808 */ /* 0x000fe40006800000 */
[----:B------:R-:W-:-:S02]  /*3350*/  ISETP.GE.AND P3, PT, R24, R164, PT ;  /* 0x000000a41800720c */ /* 0x000fc40003f66270 */
[CC--:B------:R-:W-:Y:S01]  /*3360*/  ISETP.GE.AND P4, PT, R2.reuse, R165.reuse, PT ;  /* 0x000000a50200720c */ /* 0x0c0fe20003f86270 */
[----:B------:R-:W-:Y:S01]  /*3370*/  HMMA.16816.F32.BF16 R84, R68, R6, R84 ;  /* 0x000000064454723c */ /* 0x000fe20000041854 */
[----:B------:R-:W-:Y:S02]  /*3380*/  ISETP.GE.AND P5, PT, R2, R164, PT ;  /* 0x000000a40200720c */ /* 0x000fe40003fa6270 */
[----:B------:R-:W-:Y:S02]  /*3390*/  IADD3 R2, R57, 0x48, RZ ;  /* 0x0000004839027810 */ /* 0x000fe40007ffe0ff */
[----:B------:R-:W-:Y:S02]  /*33a0*/  FSEL R128, R19, -INF , !P3 ;  /* 0xff80000013807808 */ /* 0x000fe40005800000 */
[----:B------:R-:W-:Y:S02]  /*33b0*/  FSEL R137, R12, -INF , !P4 ;  /* 0xff8000000c897808 */ /* 0x000fe40006000000 */
[----:B------:R-:W-:-:S02]  /*33c0*/  ISETP.GE.AND P3, PT, R2, R165, PT ;  /* 0x000000a50200720c */ /* 0x000fc40003f66270 */
[----:B------:R-:W-:Y:S02]  /*33d0*/  ISETP.GE.AND P4, PT, R2, R164, PT ;  /* 0x000000a40200720c */ /* 0x000fe40003f86270 */
[C---:B------:R-:W-:Y:S02]  /*33e0*/  IADD3 R2, R57.reuse, 0x50, RZ ;  /* 0x0000005039027810 */ /* 0x040fe40007ffe0ff */
[C---:B------:R-:W-:Y:S02]  /*33f0*/  IADD3 R12, R57.reuse, 0x51, RZ ;  /* 0x00000051390c7810 */ /* 0x040fe40007ffe0ff */
[----:B------:R-:W-:Y:S02]  /*3400*/  IADD3 R16, R57, 0x49, RZ ;  /* 0x0000004939107810 */ /* 0x000fe40007ffe0ff */
[----:B------:R-:W-:Y:S02]  /*3410*/  FSEL R146, R15, -INF , !P0 ;  /* 0xff8000000f927808 */ /* 0x000fe40004000000 */
[----:B------:R-:W-:Y:S01]  /*3420*/  FSEL R133, R36, -INF , !P3 ;  /* 0xff80000024857808 */ /* 0x000fe20005800000 */
[----:B-1----:R-:W-:Y:S01]  /*3430*/  HMMA.16816.F32.BF16 R80, R68, R8, R80 ;  /* 0x000000084450723c */ /* 0x002fe20000041850 */
[----:B------:R-:W-:-:S02]  /*3440*/  FSEL R144, R38, -INF , !P4 ;  /* 0xff80000026907808 */ /* 0x000fc40006000000 */
[CC--:B------:R-:W-:Y:S02]  /*3450*/  ISETP.GE.AND P0, PT, R2.reuse, R165.reuse, PT ;  /* 0x000000a50200720c */ /* 0x0c0fe40003f06270 */
[----:B------:R-:W-:Y:S02]  /*3460*/  ISETP.GE.AND P3, PT, R2, R164, PT ;  /* 0x000000a40200720c */ /* 0x000fe40003f66270 */
[----:B------:R-:W-:Y:S01]  /*3470*/  ISETP.GE.AND P4, PT, R12, R165, PT ;  /* 0x000000a50c00720c */ /* 0x000fe20003f86270 */
[----:B------:R-:W-:Y:S01]  /*3480*/  HMMA.16816.F32.BF16 R76, R68, R10, R76 ;  /* 0x0000000a444c723c */ /* 0x000fe2000004184c */
[C---:B------:R-:W-:Y:S02]  /*3490*/  IADD3 R2, R57.reuse, 0x58, RZ ;  /* 0x0000005839027810 */ /* 0x040fe40007ffe0ff */
[----:B------:R-:W-:Y:S02]  /*34a0*/  IADD3 R4, R57, 0x59, RZ ;  /* 0x0000005939047810 */ /* 0x000fe40007ffe0ff */
[----:B------:R-:W-:-:S02]  /*34b0*/  FSEL R132, R14, -INF , !P5 ;  /* 0xff8000000e847808 */ /* 0x000fc40006800000 */
[----:B------:R-:W-:Y:S01]  /*34c0*/  FSEL R131, R13, -INF , !P2 ;  /* 0xff8000000d837808 */ /* 0x000fe20005000000 */
[----:B------:R-:W-:Y:S01]  /*34d0*/  BAR.SYNC.DEFER_BLOCKING 0x0 ;  /* 0x0000000000007b1d */ /* 0x000fe20000010000 */
[C---:B------:R-:W-:Y:S02]  /*34e0*/  ISETP.GE.AND P5, PT, R16.reuse, R165, PT ;  /* 0x000000a51000720c */ /* 0x040fe40003fa6270 */
[----:B------:R-:W-:Y:S02]  /*34f0*/  ISETP.GE.AND P2, PT, R16, R164, PT ;  /* 0x000000a41000720c */ /* 0x000fe40003f46270 */
[----:B------:R-:W-:Y:S02]  /*3500*/  FSEL R145, R96, -INF , !P0 ;  /* 0xff80000060917808 */ /* 0x000fe40004000000 */
[----:B------:R-:W-:Y:S02]  /*3510*/  FSEL R142, R98, -INF , !P3 ;  /* 0xff800000628e7808 */ /* 0x000fe40005800000 */
[----:B------:R-:W-:-:S02]  /*3520*/  FSEL R141, R97, -INF , !P4 ;  /* 0xff800000618d7808 */ /* 0x000fc40006000000 */
[-C--:B------:R-:W-:Y:S02]  /*3530*/  ISETP.GE.AND P0, PT, R2, R164.reuse, PT ;  /* 0x000000a40200720c */ /* 0x080fe40003f06270 */
[C---:B------:R-:W-:Y:S02]  /*3540*/  ISETP.GE.AND P3, PT, R4.reuse, R165, PT ;  /* 0x000000a50400720c */ /* 0x040fe40003f66270 */
[----:B------:R-:W-:Y:S02]  /*3550*/  ISETP.GE.AND P4, PT, R4, R164, PT ;  /* 0x000000a40400720c */ /* 0x000fe40003f86270 */
[----:B------:R-:W-:Y:S02]  /*3560*/  IADD3 R4, R57, 0x61, RZ ;  /* 0x0000006139047810 */ /* 0x000fe40007ffe0ff */
[----:B------:R-:W-:Y:S02]  /*3570*/  FSEL R135, R37, -INF , !P5 ;  /* 0xff80000025877808 */ /* 0x000fe40006800000 */
[----:B------:R-:W-:-:S02]  /*3580*/  FSEL R140, R39, -INF , !P2 ;  /* 0xff800000278c7808 */ /* 0x000fc40005000000 */
[----:B------:R-:W-:Y:S02]  /*3590*/  ISETP.GE.AND P5, PT, R12, R164, PT ;  /* 0x000000a40c00720c */ /* 0x000fe40003fa6270 */
[-C--:B------:R-:W-:Y:S02]  /*35a0*/  ISETP.GE.AND P2, PT, R2, R165.reuse, PT ;  /* 0x000000a50200720c */ /* 0x080fe40003f46270 */
        /* <DEDUP_REMOVED lines=17> */
[----:B------:R-:W-:Y:S02]  /*36c0*/  IADD3 R2, R57, 0x70, RZ ;  /* 0x0000007039027810 */ /* 0x000fe40007ffe0ff */
[----:B------:R-:W-:Y:S02]  /*36d0*/  FSEL R122, R87, -INF , !P0 ;  /* 0xff800000577a7808 */ /* 0x000fe40004000000 */
[----:B------:R-:W-:Y:S02]  /*36e0*/  ISETP.GT.AND P0, PT, R193, R188, PT ;  /* 0x000000bcc100720c */ /* 0x000fe40003f04270 */
        /* <DEDUP_REMOVED lines=9> */
[----:B------:R-:W-:Y:S02]  /*3780*/  FSEL R6, R47, -INF , !P1 ;  /* 0xff8000002f067808 */ /* 0x000fe40004800000 */
[----:B------:R-:W-:Y:S02]  /*3790*/  FSEL R65, R80, -INF , !P3 ;  /* 0xff80000050417808 */ /* 0x000fe40005800000 */
[C---:B------:R-:W-:Y:S02]  /*37a0*/  ISETP.GE.AND P5, PT, R4.reuse, R165, PT ;  /* 0x000000a50400720c */ /* 0x040fe40003fa6270 */
[----:B------:R-:W-:Y:S01]  /*37b0*/  ISETP.GE.AND P2, PT, R4, R164, PT ;  /* 0x000000a40400720c */ /* 0x000fe20003f46270 */
[----:B------:R-:W-:Y:S01]  /*37c0*/  IMAD.IADD R4, R0, 0x1, R53 ;  /* 0x0000000100047824 */ /* 0x000fe200078e0235 */
[----:B------:R-:W-:-:S02]  /*37d0*/  IADD3 R2, R57, 0x78, RZ ;  /* 0x0000007839027810 */ /* 0x000fc40007ffe0ff */
[C---:B------:R-:W-:Y:S02]  /*37e0*/  ISETP.GE.AND P1, PT, R57.reuse, R165, PT ;  /* 0x000000a53900720c */ /* 0x040fe40003f26270 */
[C---:B------:R-:W-:Y:S02]  /*37f0*/  ISETP.GE.AND P3, PT, R57.reuse, R164, PT ;  /* 0x000000a43900720c */ /* 0x040fe40003f66270 */
[----:B------:R-:W-:Y:S02]  /*3800*/  IADD3 R57, R57, 0x79, RZ ;  /* 0x0000007939397810 */ /* 0x000fe40007ffe0ff */
[----:B------:R-:W-:Y:S02]  /*3810*/  FSEL R56, R82, -INF , !P4 ;  /* 0xff80000052387808 */ /* 0x000fe40006000000 */
[----:B------:R-:W-:Y:S02]  /*3820*/  FSEL R44, R44, -INF , !P1 ;  /* 0xff8000002c2c7808 */ /* 0x000fe40004800000 */
[----:B------:R-:W-:-:S02]  /*3830*/  FSEL R46, R46, -INF , !P3 ;  /* 0xff8000002e2e7808 */ /* 0x000fc40005800000 */
[----:B------:R-:W-:Y:S02]  /*3840*/  FSEL R63, R81, -INF , !P5 ;  /* 0xff800000513f7808 */ /* 0x000fe40006800000 */
[----:B------:R-:W-:Y:S02]  /*3850*/  FSEL R54, R83, -INF , !P2 ;  /* 0xff80000053367808 */ /* 0x000fe40005000000 */
[CC--:B------:R-:W-:Y:S02]  /*3860*/  ISETP.GE.AND P4, PT, R2.reuse, R165.reuse, PT ;  /* 0x000000a50200720c */ /* 0x0c0fe40003f86270 */
[----:B------:R-:W-:Y:S02]  /*3870*/  ISETP.GE.AND P1, PT, R2, R164, PT ;  /* 0x000000a40200720c */ /* 0x000fe40003f26270 */
[----:B------:R-:W-:Y:S02]  /*3880*/  @!P0 LEA R204, P2, R162, c[0x0][0x168], 0x1 ;  /* 0x00005a00a2cc8a11 */ /* 0x000fe400078408ff */
[----:B------:R-:W-:-:S02]  /*3890*/  ISETP.GE.AND P5, PT, R57, R165, PT ;  /* 0x000000a53900720c */ /* 0x000fc40003fa6270 */
[----:B------:R-:W-:Y:S02]  /*38a0*/  ISETP.GE.AND P3, PT, R57, R164, PT ;  /* 0x000000a43900720c */ /* 0x000fe40003f66270 */
[----:B------:R-:W-:Y:S02]  /*38b0*/  @!P0 LEA.HI.X R205, R162, c[0x0][0x16c], R163, 0x1, P2 ;  /* 0x00005b00a2cd8a11 */ /* 0x000fe400010f0ca3 */
        /* <DEDUP_REMOVED lines=63> */
.L_x_2701:
[----:B------:R-:W-:-:S04]  /*3cb0*/  LEA R0, -R160, RZ, 0x7 ;  /* 0x000000ffa0007211 */ /* 0x000fc800078e39ff */
[----:B------:R-:W-:Y:S02]  /*3cc0*/  SHF.R.S32.HI R2, RZ, 0x1f, R0 ;  /* 0x0000001fff027819 */ /* 0x000fe40000011400 */
.L_x_2702:
[----:B------:R-:W-:Y:S01]  /*3cd0*/  IADD3 R162, P0, R0, R162, RZ ;  /* 0x000000a200a27210 */ /* 0x000fe20007f1e0ff */
[----:B------:R-:W-:Y:S02]  /*3ce0*/  IMAD.MOV.U32 R7, RZ, RZ, 0x6 ;  /* 0x00000006ff077424 */ /* 0x000fe400078e00ff */
[----:B------:R-:W-:Y:S01]  /*3cf0*/  IMAD.SHL.U32 R5, R160, 0x40, RZ ;  /* 0x00000040a0057824 */ /* 0x000fe200078e00ff */
        /* <DEDUP_REMOVED lines=26> */
.L_x_2700:
        /* <DEDUP_REMOVED lines=59> */
[----:B-1----:R-:W-:Y:S02]  /*4250*/  FMNMX.FTZ R8, R52, R5, !PT ;  /* 0x0000000534087209 */ /* 0x002fe40007810000 */
[----:B------:R-:W-:Y:S02]  /*4260*/  FMNMX.FTZ R0, R55, R0, !PT ;  /* 0x0000000037007209 */ /* 0x000fe40007810000 */
[----:B------:R-:W-:-:S02]  /*4270*/  FMNMX.FTZ R8, R51, R8, !PT ;  /* 0x0000000833087209 */ /* 0x000fc40007810000 */
[----:B------:R-:W-:Y:S01]  /*4280*/  SHF.L.U32 R182, R4, 0x1, RZ ;  /* 0x0000000104b67819 */ /* 0x000fe200000006ff */
[----:B------:R-:W1:Y:S01]  /*4290*/  SHFL.BFLY PT, R7, R0, 0x2, 0x1f ;  /* 0x0c401f0000077f89 */ /* 0x000e6200000e0000 */
[----:B------:R-:W-:Y:S02]  /*42a0*/  ISETP.GT.AND P3, PT, R193, R188, PT ;  /* 0x000000bcc100720c */ /* 0x000fe40003f64270 */
[----:B------:R-:W-:Y:S01]  /*42b0*/  LEA R180, R3, R182, 0x1 ;  /* 0x000000b603b47211 */ /* 0x000fe200078e08ff */
        /* <DEDUP_REMOVED lines=16> */
[----:B--2---:R-:W-:Y:S01]  /*43c0*/  FMNMX.FTZ R0, R5, R0, !PT ;  /* 0x0000000005007209 */ /* 0x004fe20007810000 */
[C---:B------:R-:W-:Y:S01]  /*43d0*/  FMUL.FTZ R58, R2.reuse, c[0x0][0x23c] ;  /* 0x00008f00023a7a20 */ /* 0x040fe20000410000 */
[----:B------:R-:W-:-:S03]  /*43e0*/  FSETP.NEU.FTZ.AND P0, PT, R2, -INF , PT ;  /* 0xff8000000200780b */ /* 0x000fc60003f1d000 */
[----:B------:R-:W-:Y:S01]  /*43f0*/  FMUL.FTZ R53, R0, c[0x0][0x23c] ;  /* 0x00008f0000357a20 */ /* 0x000fe20000410000 */
        /* <DEDUP_REMOVED lines=8> */
[----:B------:R-:W-:Y:S02]  /*4480*/  FFMA.FTZ R45, R45, c[0x0][0x23c], -R58 ;  /* 0x00008f002d2d7a23 */ /* 0x000fe4000001083a */
[----:B------:R-:W-:-:S02]  /*4490*/  FFMA.FTZ R46, R6, c[0x0][0x23c], -R53 ;  /* 0x00008f00062e7a23 */ /* 0x000fc40000010835 */
[--C-:B------:R-:W-:Y:S01]  /*44a0*/  FFMA.FTZ R48, R40, c[0x0][0x23c], -R53.reuse ;  /* 0x00008f0028307a23 */ /* 0x100fe20000010835 */
[----:B------:R-:W1:Y:S01]  /*44b0*/  LDSM.16.MT88.4 R4, [R180+0xd000] ;  /* 0x00d00000b404783b */ /* 0x000e620000004200 */
[--C-:B------:R-:W-:Y:S01]  /*44c0*/  FFMA.FTZ R41, R100, c[0x0][0x23c], -R53.reuse ;  /* 0x00008f0064297a23 */ /* 0x100fe20000010835 */
        /* <DEDUP_REMOVED lines=9> */
[----:B------:R-:W-:Y:S01]  /*4560*/  FFMA.FTZ R33, R104, c[0x0][0x23c], -R53 ;  /* 0x00008f0068217a23 */ /* 0x000fe20000010835 */
[----:B------:R-:W3:Y:S01]  /*4570*/  MUFU.EX2 R44, R44 ;  /* 0x0000002c002c7308 */ /* 0x000ee20000000800 */
        /* <DEDUP_REMOVED lines=10> */
[----:B---3--:R-:W-:Y:S01]  /*4620*/  F2FP.BF16.PACK_AB R102, R44, R45 ;  /* 0x0000002d2c66723e */ /* 0x008fe200000010ff */
        /* <DEDUP_REMOVED lines=18> */
[----:B---3--:R-:W-:Y:S01]  /*4750*/  F2FP.BF16.PACK_AB R103, R41, R48 ;  /* 0x000000302967723e */ /* 0x008fe200000010ff */
        /* <DEDUP_REMOVED lines=24> */
[----:B------:R-:W3:Y:S01]  /*48e0*/  MUFU.EX2 R37, R37 ;  /* 0x0000002500257308 */ /* 0x000ee20000000800 */
        /* <DEDUP_REMOVED lines=11> */
[----:B------:R-:W4:Y:S01]  /*49a0*/  MUFU.EX2 R33, R33 ;  /* 0x0000002100217308 */ /* 0x000f220000000800 */
[----:B------:R-:W-:-:S02]  /*49b0*/  FADD.FTZ R41, R41, R48 ;  /* 0x0000003029297221 */ /* 0x000fc40000010000 */
[----:B------:R-:W-:Y:S02]  /*49c0*/  FFMA.FTZ R207, R55, c[0x0][0x23c], -R58 ;  /* 0x00008f0037cf7a23 */ /* 0x000fe4000001083a */
[----:B------:R-:W-:Y:S01]  /*49d0*/  FFMA.FTZ R206, R51, c[0x0][0x23c], -R53 ;  /* 0x00008f0033ce7a23 */ /* 0x000fe20000010835 */
        /* <DEDUP_REMOVED lines=8> */
[C---:B-1----:R-:W-:Y:S02]  /*4a60*/  HMMA.16816.F32.BF16 R104, R100.reuse, R4, RZ ;  /* 0x000000046468723c */ /* 0x042fe400000418ff */
[----:B------:R-:W-:Y:S05]  /*4a70*/  MUFU.EX2 R34, R34 ;  /* 0x0000002200227308 */ /* 0x000fea0000000800 */
[----:B--2---:R-:W-:Y:S01]  /*4a80*/  F2FP.BF16.PACK_AB R4, R40, R43 ;  /* 0x0000002b2804723e */ /* 0x004fe200000010ff */
[----:B------:R-:W-:Y:S01]  /*4a90*/  HMMA.16816.F32.BF16 R100, R100, R6, RZ ;  /* 0x000000066464723c */ /* 0x000fe200000418ff */
[----:B---3--:R-:W-:Y:S01]  /*4aa0*/  F2FP.BF16.PACK_AB R5, R37, R42 ;  /* 0x0000002a2505723e */ /* 0x008fe200000010ff */
[----:B------:R-:W1:Y:S01]  /*4ab0*/  MUFU.EX2 R29, R29 ;  /* 0x0000001d001d7308 */ /* 0x000e620000000800 */
[----:B------:R-:W-:-:S02]  /*4ac0*/  FADD.FTZ R43, R43, R44 ;  /* 0x0000002c2b2b7221 */ /* 0x000fc40000010000 */
[----:B------:R-:W-:Y:S02]  /*4ad0*/  FADD.FTZ R42, R42, R41 ;  /* 0x000000292a2a7221 */ /* 0x000fe40000010000 */
[----:B------:R-:W-:Y:S01]  /*4ae0*/  F2FP.BF16.PACK_AB R6, R36, R39 ;  /* 0x000000272406723e */ /* 0x000fe200000010ff */
[----:B------:R-:W-:Y:S01]  /*4af0*/  FADD.FTZ R40, R40, R43 ;  /* 0x0000002b28287221 */ /* 0x000fe20000010000 */
[----:B----4-:R-:W-:Y:S01]  /*4b00*/  F2FP.BF16.PACK_AB R7, R33, R38 ;  /* 0x000000262107723e */ /* 0x010fe200000010ff */
        /* <DEDUP_REMOVED lines=32> */
[----:B------:R-:W2:Y:S06]  /*4d10*/  MUFU.EX2 R131, R131 ;  /* 0x0000008300837308 */ /* 0x000eac0000000800 */
[----:B------:R-:W-:Y:S01]  /*4d20*/  HMMA.16816.F32.BF16 R100, R4, R22, R100 ;  /* 0x000000160464723c */ /* 0x000fe20000041864 */
[----:B------:R-:W-:Y:S01]  /*4d30*/  LDSM.16.MT88.4 R20, [R180+0xd800] ;  /* 0x00d80000b414783b */ /* 0x000fe20000004200 */
[----:B------:R-:W-:Y:S05]  /*4d40*/  MUFU.EX2 R133, R133 ;  /* 0x0000008500857308 */ /* 0x000fea0000000800 */
[----:B-----5:R-:W-:Y:S01]  /*4d50*/  F2FP.BF16.PACK_AB R4, R32, R35 ;  /* 0x000000232004723e */ /* 0x020fe200000010ff */
[----:B------:R-:W-:Y:S01]  /*4d60*/  FADD.FTZ R35, R35, R36 ;  /* 0x0000002423237221 */ /* 0x000fe20000010000 */
[----:B-1----:R-:W-:Y:S01]  /*4d70*/  F2FP.BF16.PACK_AB R5, R29, R34 ;  /* 0x000000221d05723e */ /* 0x002fe200000010ff */
        /* <DEDUP_REMOVED lines=27> */
[----:B------:R-:W-:Y:S02]  /*4f30*/  MUFU.EX2 R139, R139 ;  /* 0x0000008b008b7308 */ /* 0x000fe40000000800 */
        /* <DEDUP_REMOVED lines=24> */
[----:B-----5:R-:W-:Y:S01]  /*50c0*/  HMMA.16816.F32.BF16 R72, R4, R12, R72 ;  /* 0x0000000c0448723c */ /* 0x020fe20000041848 */
[----:B------:R-:W-:Y:S01]  /*50d0*/  FADD.FTZ R61, R61, R62 ;  /* 0x0000003e3d3d7221 */ /* 0x000fe20000010000 */
[----:B------:R-:W-:Y:S01]  /*50e0*/  MUFU.EX2 R138, R138 ;  /* 0x0000008a008a7308 */ /* 0x000fe20000000800 */
[----:B------:R-:W-:-:S05]  /*50f0*/  FADD.FTZ R121, R121, R66 ;  /* 0x0000004279797221 */ /* 0x000fca0000010000 */
[C---:B------:R-:W-:Y:S01]  /*5100*/  HMMA.16816.F32.BF16 R76, R4.reuse, R14, R76 ;  /* 0x0000000e044c723c */ /* 0x040fe2000004184c */
[----:B------:R-:W5:Y:S01]  /*5110*/  LDSM.16.MT88.4 R12, [R182+0xdc00] ;  /* 0x00dc0000b60c783b */ /* 0x000f620000004200 */
[----:B------:R-:W-:Y:S06]  /*5120*/  MUFU.EX2 R123, R123 ;  /* 0x0000007b007b7308 */ /* 0x000fec0000000800 */
        /* <DEDUP_REMOVED lines=27> */
[----:B---3--:R-:W-:Y:S01]  /*52e0*/  F2FP.BF16.PACK_AB R7, R140, R137 ;  /* 0x000000898c07723e */ /* 0x008fe200000010ff */
        /* <DEDUP_REMOVED lines=48> */
[--C-:B------:R-:W-:Y:S01]  /*55f0*/  FFMA.FTZ R24, R65, c[0x0][0x23c], -R58.reuse ;  /* 0x00008f0041187a23 */ /* 0x100fe2000001083a */
[----:B------:R-:W-:Y:S01]  /*5600*/  HMMA.16816.F32.BF16 R96, R4, R26, R96 ;  /* 0x0000001a0460723c */ /* 0x000fe20000041860 */
[----:B------:R-:W-:-:S04]  /*5610*/  FFMA.FTZ R25, R63, c[0x0][0x23c], -R58 ;  /* 0x00008f003f197a23 */ /* 0x000fc8000001083a */
[----:B------:R-:W-:Y:S03]  /*5620*/  MUFU.EX2 R24, R24 ;  /* 0x0000001800187308 */ /* 0x000fe60000000800 */
[C---:B---3--:R-:W-:Y:S05]  /*5630*/  HMMA.16816.F32.BF16 R104, R4.reuse, R16, R104 ;  /* 0x000000100468723c */ /* 0x048fea0000041868 */
[----:B------:R-:W3:Y:S03]  /*5640*/  MUFU.EX2 R25, R25 ;  /* 0x0000001900197308 */ /* 0x000ee60000000800 */
[----:B------:R-:W-:Y:S01]  /*5650*/  HMMA.16816.F32.BF16 R100, R4, R18, R100 ;  /* 0x000000120464723c */ /* 0x000fe20000041864 */
[----:B------:R-:W5:Y:S06]  /*5660*/  LDSM.16.MT88.4 R16, [R180+0xc800] ;  /* 0x00c80000b410783b */ /* 0x000f6c0000004200 */
[----:B----4-:R-:W-:Y:S01]  /*5670*/  F2FP.BF16.PACK_AB R4, R134, R129 ;  /* 0x000000818604723e */ /* 0x010fe200000010ff */
        /* <DEDUP_REMOVED lines=21> */
[----:B------:R-:W-:Y:S01]  /*57d0*/  FFMA.FTZ R20, R57, c[0x0][0x23c], -R58 ;  /* 0x00008f0039147a23 */ /* 0x000fe2000001083a */
[----:B-1----:R-:W-:Y:S01]  /*57e0*/  HMMA.16816.F32.BF16 R92, R4, R12, R92 ;  /* 0x0000000c045c723c */ /* 0x002fe2000004185c */
[----:B------:R-:W-:-:S04]  /*57f0*/  FFMA.FTZ R21, R56, c[0x0][0x23c], -R53 ;  /* 0x00008f0038157a23 */ /* 0x000fc80000010835 */
        /* <DEDUP_REMOVED lines=8> */
[--C-:B------:R-:W-:Y:S01]  /*5880*/  FFMA.FTZ R22, R54, c[0x0][0x23c], -R53.reuse ;  /* 0x00008f0036167a23 */ /* 0x100fe20000010835 */
[----:B---3--:R-:W-:Y:S01]  /*5890*/  F2FP.BF16.PACK_AB R4, R25, R24 ;  /* 0x000000181904723e */ /* 0x008fe200000010ff */
[----:B------:R-:W-:Y:S01]  /*58a0*/  FFMA.FTZ R23, R52, c[0x0][0x23c], -R53 ;  /* 0x00008f0034177a23 */ /* 0x000fe20000010835 */
        /* <DEDUP_REMOVED lines=92> */
.L_x_2704:
[----:B------:R-:W-:-:S05]  /*5e70*/  IMAD.MOV.U32 R5, RZ, RZ, c[0x0][0x1a0] ;  /* 0x00006800ff057624 */ /* 0x000fca00078e00ff */
[----:B------:R-:W-:-:S04]  /*5e80*/  LEA R5, -R5, RZ, 0x7 ;  /* 0x000000ff05057211 */ /* 0x000fc800078e39ff */
[----:B------:R-:W-:Y:S02]  /*5e90*/  SHF.R.S32.HI R3, RZ, 0x1f, R5 ;  /* 0x0000001fff037819 */ /* 0x000fe40000011405 */
.L_x_2705:
[C---:B------:R-:W-:Y:S01]  /*5ea0*/  LEA R190, P1, R5.reuse, R190, 0x1 ;  /* 0x000000be05be7211 */ /* 0x040fe200078208ff */
[----:B------:R-:W-:Y:S01]  /*5eb0*/  IMAD.MOV.U32 R4, RZ, RZ, c[0x0][0x1a0] ;  /* 0x00006800ff047624 */ /* 0x000fe200078e00ff */
[CC--:B------:R-:W-:Y:S01]  /*5ec0*/  IADD3 R6, P0, R5.reuse, R118.reuse, RZ ;  /* 0x0000007605067210 */ /* 0x0c0fe20007f1e0ff */
[----:B------:R-:W-:Y:S01]  /*5ed0*/  IMAD.MOV.U32 R7, RZ, RZ, c[0x0][0x1a4] ;  /* 0x00006900ff077624 */ /* 0x000fe200078e00ff */
[----:B------:R-:W-:Y:S02]  /*5ee0*/  LEA.HI.X R189, R5, R189, R3, 0x1, P1 ;  /* 0x000000bd05bd7211 */ /* 0x000fe400008f0c03 */
[----:B------:R-:W-:Y:S01]  /*5ef0*/  LEA R9, P1, R4, R5, 0x5 ;  /* 0x0000000504097211 */ /* 0x000fe200078228ff */
[----:B------:R-:W-:Y:S01]  /*5f00*/  IMAD.X R5, R3, 0x1, R116, P0 ;  /* 0x0000000103057824 */ /* 0x000fe200000e0674 */
[----:B------:R-:W-:Y:S01]  /*5f10*/  LEA R10, P2, R6, c[0x0][0x170], 0x1 ;  /* 0x00005c00060a7a11 */ /* 0x000fe200078408ff */
[----:B------:R-:W-:Y:S01]  /*5f20*/  IMAD.MOV.U32 R191, RZ, RZ, R189 ;  /* 0x000000ffffbf7224 */ /* 0x000fe200078e00bd */
[----:B------:R-:W-:-:S02]  /*5f30*/  IADD3 R9, P0, R9, R118, RZ ;  /* 0x0000007609097210 */ /* 0x000fc40007f1e0ff */
[----:B------:R-:W-:Y:S01]  /*5f40*/  LEA.HI.X R7, R4, R3, R7, 0x5, P1 ;  /* 0x0000000304077211 */ /* 0x000fe200008f2c07 */
[----:B------:R-:W-:Y:S01]  /*5f50*/  IMAD.MOV.U32 R3, RZ, RZ, 0x6 ;  /* 0x00000006ff037424 */ /* 0x000fe200078e00ff */
[----:B------:R-:W-:Y:S01]  /*5f60*/  LEA.HI.X R11, R6, c[0x0][0x174], R5, 0x1, P2 ;  /* 0x00005d00060b7a11 */ /* 0x000fe200010f0c05 */
[C---:B------:R-:W-:Y:S01]  /*5f70*/  IMAD.SHL.U32 R5, R4.reuse, 0x40, RZ ;  /* 0x0000004004057824 */ /* 0x040fe200078e00ff */
[----:B------:R-:W-:Y:S01]  /*5f80*/  @!PT LDS RZ, [RZ] ;  /* 0x00000000fffff984 */ /* 0x000fe20000000800 */
[----:B------:R-:W-:Y:S01]  /*5f90*/  @!PT LDS RZ, [RZ] ;  /* 0x00000000fffff984 */ /* 0x000fe20000000800 */
[----:B------:R-:W-:Y:S01]  /*5fa0*/  @!PT LDS RZ, [RZ] ;  /* 0x00000000fffff984 */ /* 0x000fe20000000800 */
[----:B------:R1:W-:Y:S01]  /*5fb0*/  LDGSTS.E.BYPASS.LTC128B.128 [R195+0x9000], [R190.64] ;  /* 0x09000000bec37fae */ /* 0x0003e2000b901d4c */
[----:B------:R-:W-:Y:S01]  /*5fc0*/  IMAD.X R116, R7, 0x1, R116, P0 ;  /* 0x0000000107747824 */ /* 0x000fe200000e0674 */
[----:B------:R-:W-:Y:S02]  /*5fd0*/  LEA R6, P0, R9, c[0x0][0x170], 0x1 ;  /* 0x00005c0009067a11 */ /* 0x000fe400078008ff */
[----:B------:R-:W-:Y:S01]  /*5fe0*/  SHF.L.U64.HI R4, R4, R3, c[0x0][0x1a4] ;  /* 0x0000690004047619 */ /* 0x000fe20000010203 */
[----:B------:R2:W-:Y:S01]  /*5ff0*/  LDGSTS.E.BYPASS.LTC128B.128 [R195+0xb000], [R10.64+0x40] ;  /* 0x0b0000400ac37fae */ /* 0x0005e2000b901d4c */
[----:B------:R-:W-:-:S02]  /*6000*/  IADD3 R8, P1, R5, R190, RZ ;  /* 0x000000be05087210 */ /* 0x000fc40007f3e0ff */
[----:B------:R-:W-:Y:S01]  /*6010*/  LEA.HI.X R7, R9, c[0x0][0x174], R116, 0x1, P0 ;  /* 0x00005d0009077a11 */ /* 0x000fe200000f0c74 */
[----:B------:R2:W-:Y:S01]  /*6020*/  LDGSTS.E.BYPASS.LTC128B.128 [R195+0xd000], [R10.64+0x80] ;  /* 0x0d0000800ac37fae */ /* 0x0005e2000b901d4c */
[-C--:B------:R-:W-:Y:S01]  /*6030*/  IADD3 R16, P0, R8, R5.reuse, RZ ;  /* 0x0000000508107210 */ /* 0x080fe20007f1e0ff */
[----:B------:R-:W-:Y:S01]  /*6040*/  IMAD.X R9, R4, 0x1, R189, P1 ;  /* 0x0000000104097824 */ /* 0x000fe200008e06bd */
[-C--:B------:R-:W-:Y:S02]  /*6050*/  IADD3 R20, P2, R6, R5.reuse, RZ ;  /* 0x0000000506147210 */ /* 0x080fe40007f5e0ff */
[-C--:B------:R-:W-:Y:S01]  /*6060*/  IADD3 R18, P1, R16, R5.reuse, RZ ;  /* 0x0000000510127210 */ /* 0x080fe20007f3e0ff */
[--C-:B------:R-:W-:Y:S01]  /*6070*/  IMAD.X R17, R9, 0x1, R4.reuse, P0 ;  /* 0x0000000109117824 */ /* 0x100fe200000e0604 */
[----:B------:R-:W-:Y:S01]  /*6080*/  IADD3 R24, P0, R20, R5, RZ ;  /* 0x0000000514187210 */ /* 0x000fe20007f1e0ff */
[--C-:B------:R-:W-:Y:S01]  /*6090*/  IMAD.X R21, R7, 0x1, R4.reuse, P2 ;  /* 0x0000000107157824 */ /* 0x100fe200010e0604 */
[----:B------:R2:W-:Y:S01]  /*60a0*/  LDGSTS.E.BYPASS.LTC128B.128 [R195+0x9800], [R8.64] ;  /* 0x0980000008c37fae */ /* 0x0005e2000b901d4c */
[----:B------:R-:W-:-:S02]  /*60b0*/  IMAD.X R19, R17, 0x1, R4, P1 ;  /* 0x0000000111137824 */ /* 0x000fc400008e0604 */
[----:B------:R-:W-:Y:S01]  /*60c0*/  IMAD.X R25, R21, 0x1, R4, P0 ;  /* 0x0000000115197824 */ /* 0x000fe200000e0604 */
        /* <DEDUP_REMOVED lines=9> */
[----:B------:R-:W1:Y:S04]  /*6160*/  LDSM.16.M88.4 R116, [R184+0x3000] ;  /* 0x00300000b874783b */ /* 0x000e680000000200 */
[----:B------:R-:W4:Y:S04]  /*6170*/  LDSM.16.M88.4 R60, [R184+0x3400] ;  /* 0x00340000b83c783b */ /* 0x000f280000000200 */
[----:B------:R-:W4:Y:S04]  /*6180*/  LDSM.16.M88.4 R52, [R184+0x3800] ;  /* 0x00380000b834783b */ /* 0x000f280000000200 */
[----:B------:R-:W4:Y:S04]  /*6190*/  LDSM.16.M88.4 R44, [R184+0x3c00] ;  /* 0x003c0000b82c783b */ /* 0x000f280000000200 */
[----:B------:R-:W4:Y:S04]  /*61a0*/  LDSM.16.M88.4 R36, [R184+0x4000] ;  /* 0x00400000b824783b */ /* 0x000f280000000200 */
[----:B------:R-:W4:Y:S04]  /*61b0*/  LDSM.16.M88.4 R28, [R184+0x4400] ;  /* 0x00440000b81c783b */ /* 0x000f280000000200 */
[----:B-----5:R-:W5:Y:S04]  /*61c0*/  LDSM.16.M88.4 R20, [R184+0x4800] ;  /* 0x00480000b814783b */ /* 0x020f680000000200 */
[----:B---3--:R-:W3:Y:S04]  /*61d0*/  LDSM.16.M88.4 R4, [R184+0x4c00] ;  /* 0x004c0000b804783b */ /* 0x008ee80000000200 */
[----:B------:R-:W-:Y:S04]  /*61e0*/  LDSM.16.M88.4 R144, [R183] ;  /* 0x00000000b790783b */ /* 0x000fe80000000200 */
[----:B------:R-:W3:Y:S04]  /*61f0*/  LDSM.16.M88.4 R124, [R181+0x3000] ;  /* 0x00300000b57c783b */ /* 0x000ee80000000200 */
[----:B--2---:R-:W2:Y:S01]  /*6200*/  LDSM.16.M88.4 R8, [R181+0x3400] ;  /* 0x00340000b508783b */ /* 0x004ea20000000200 */
[C---:B-1----:R-:W-:Y:S03]  /*6210*/  HMMA.16816.F32.BF16 R120, R12.reuse, R116, RZ ;  /* 0x000000740c78723c */ /* 0x042fe600000418ff */
[----:B------:R-:W1:Y:S04]  /*6220*/  LDSM.16.M88.4 R132, [R181+0x3800] ;  /* 0x00380000b584783b */ /* 0x000e680000000200 */
[----:B------:R-:W-:Y:S01]  /*6230*/  LDSM.16.M88.4 R156, [R181+0x4000] ;  /* 0x00400000b59c783b */ /* 0x000fe20000000200 */
[C---:B----4-:R-:W-:Y:S03]  /*6240*/  HMMA.16816.F32.BF16 R64, R12.reuse, R60, RZ ;  /* 0x0000003c0c40723c */ /* 0x050fe600000418ff */
        /* <DEDUP_REMOVED lines=16> */
[C---:B------:R-:W-:Y:S08]  /*6350*/  HMMA.16816.F32.BF16 R28, R12.reuse, R30, RZ ;  /* 0x0000001e0c1c723c */ /* 0x040ff000000418ff */
[C---:B------:R-:W-:Y:S08]  /*6360*/  HMMA.16816.F32.BF16 R20, R12.reuse, R22, RZ ;  /* 0x000000160c14723c */ /* 0x040ff000000418ff */
[C---:B---3--:R-:W-:Y:S08]  /*6370*/  HMMA.16816.F32.BF16 R16, R12.reuse, R4, RZ ;  /* 0x000000040c10723c */ /* 0x048ff000000418ff */
[----:B------:R-:W-:Y:S01]  /*6380*/  HMMA.16816.F32.BF16 R12, R12, R6, RZ ;  /* 0x000000060c0c723c */ /* 0x000fe200000418ff */
[----:B------:R-:W3:Y:S07]  /*6390*/  LDSM.16.M88.4 R4, [R181+0x3c00] ;  /* 0x003c0000b504783b */ /* 0x000eee0000000200 */
        /* <DEDUP_REMOVED lines=12> */
[----:B------:R-:W-:Y:S08]  /*6460*/  HMMA.16816.F32.BF16 R40, R144, R156, R40 ;  /* 0x0000009c9028723c */ /* 0x000ff00000041828 */
[C---:B--2---:R-:W-:Y:S08]  /*6470*/  HMMA.16816.F32.BF16 R56, R8.reuse, R124, R56 ;  /* 0x0000007c0838723c */ /* 0x044ff00000041838 */
[----:B------:R-:W-:Y:S01]  /*6480*/  HMMA.16816.F32.BF16 R52, R8, R126, R52 ;  /* 0x0000007e0834723c */ /* 0x000fe20000041834 */
[----:B------:R-:W2:Y:S07]  /*6490*/  LDSM.16.M88.4 R124, [R184+0x6800] ;  /* 0x00680000b87c783b */ /* 0x000eae0000000200 */
[C---:B------:R-:W-:Y:S01]  /*64a0*/  HMMA.16816.F32.BF16 R36, R144.reuse, R158, R36 ;  /* 0x0000009e9024723c */ /* 0x040fe20000041824 */
[----:B------:R-:W-:Y:S07]  /*64b0*/  LDSM.16.M88.4 R156, [R185+0x2000] ;  /* 0x00200000b99c783b */ /* 0x000fee0000000200 */
[C---:B------:R-:W-:Y:S08]  /*64c0*/  HMMA.16816.F32.BF16 R32, R144.reuse, R152, R32 ;  /* 0x000000989020723c */ /* 0x040ff00000041820 */
[C---:B------:R-:W-:Y:S01]  /*64d0*/  HMMA.16816.F32.BF16 R28, R144.reuse, R154, R28 ;  /* 0x0000009a901c723c */ /* 0x040fe2000004181c */
[----:B------:R-:W-:Y:S07]  /*64e0*/  LDSM.16.M88.4 R152, [R184+0x6c00] ;  /* 0x006c0000b898783b */ /* 0x000fee0000000200 */
[C---:B------:R-:W-:Y:S08]  /*64f0*/  HMMA.16816.F32.BF16 R24, R144.reuse, R128, R24 ;  /* 0x000000809018723c */ /* 0x040ff00000041818 */
[C---:B------:R-:W-:Y:S01]  /*6500*/  HMMA.16816.F32.BF16 R20, R144.reuse, R130, R20 ;  /* 0x000000829014723c */ /* 0x040fe20000041814 */
[----:B------:R-:W3:Y:S07]  /*6510*/  LDSM.16.M88.4 R128, [R184+0x6400] ;  /* 0x00640000b880783b */ /* 0x000eee0000000200 */
[C---:B------:R-:W-:Y:S08]  /*6520*/  HMMA.16816.F32.BF16 R16, R144.reuse, R148, R16 ;  /* 0x000000949010723c */ /* 0x040ff00000041810 */
        /* <DEDUP_REMOVED lines=12> */
[C---:B------:R-:W-:Y:S08]  /*65f0*/  HMMA.16816.F32.BF16 R64, R8.reuse, R136, R64 ;  /* 0x000000880840723c */ /* 0x040ff00000041840 */
[C---:B------:R-:W-:Y:S01]  /*6600*/  HMMA.16816.F32.BF16 R60, R8.reuse, R138, R60 ;  /* 0x0000008a083c723c */ /* 0x040fe2000004183c */
[----:B------:R-:W5:Y:S07]  /*6610*/  LDSM.16.M88.4 R136, [R181+0x5c00] ;  /* 0x005c0000b588783b */ /* 0x000f6e0000000200 */
[C---:B------:R-:W-:Y:S08]  /*6620*/  HMMA.16816.F32.BF16 R48, R8.reuse, R132, R48 ;  /* 0x000000840830723c */ /* 0x040ff00000041830 */
[C---:B------:R-:W-:Y:S01]  /*6630*/  HMMA.16816.F32.BF16 R44, R8.reuse, R134, R44 ;  /* 0x00000086082c723c */ /* 0x040fe2000004182c */
[----:B------:R-:W2:Y:S07]  /*6640*/  LDSM.16.M88.4 R132, [R181+0x6000] ;  /* 0x00600000b584783b */ /* 0x000eae0000000200 */
[C---:B---3--:R-:W-:Y:S08]  /*6650*/  HMMA.16816.F32.BF16 R32, R8.reuse, R128, R32 ;  /* 0x000000800820723c */ /* 0x048ff00000041820 */
[C---:B------:R-:W-:Y:S01]  /*6660*/  HMMA.16816.F32.BF16 R28, R8.reuse, R130, R28 ;  /* 0x00000082081c723c */ /* 0x040fe2000004181c */
[----:B------:R-:W3:Y:S07]  /*6670*/  LDSM.16.M88.4 R128, [R181+0x6400] ;  /* 0x00640000b580783b */ /* 0x000eee0000000200 */
[C---:B------:R-:W-:Y:S08]  /*6680*/  HMMA.16816.F32.BF16 R16, R8.reuse, R152, R16 ;  /* 0x000000980810723c */ /* 0x040ff00000041810 */
[----:B------:R-:W-:Y:S01]  /*6690*/  HMMA.16816.F32.BF16 R12, R8, R154, R12 ;  /* 0x0000009a080c723c */ /* 0x000fe2000004180c */
[----:B------:R-:W3:Y:S04]  /*66a0*/  LDSM.16.M88.4 R8, [R181+0x6c00] ;  /* 0x006c0000b508783b */ /* 0x000ee80000000200 */
[----:B------:R-:W3:Y:S03]  /*66b0*/  LDSM.16.M88.4 R152, [R184+0x7000] ;  /* 0x00700000b898783b */ /* 0x000ee60000000200 */
        /* <DEDUP_REMOVED lines=11> */
[----:B------:R-:W-:Y:S07]  /*6770*/  LDSM.16.M88.4 R140, [R184+0x7c00] ;  /* 0x007c0000b88c783b */ /* 0x000fee0000000200 */
[C---:B-----5:R-:W-:Y:S08]  /*6780*/  HMMA.16816.F32.BF16 R48, R4.reuse, R136, R48 ;  /* 0x000000880430723c */ /* 0x060ff00000041830 */
        /* <DEDUP_REMOVED lines=8> */
[C---:B------:R-:W-:Y:S08]  /*6810*/  HMMA.16816.F32.BF16 R16, R4.reuse, R8, R16 ;  /* 0x000000080410723c */ /* 0x040ff00000041810 */
[----:B------:R-:W-:Y:S01]  /*6820*/  HMMA.16816.F32.BF16 R12, R4, R10, R12 ;  /* 0x0000000a040c723c */ /* 0x000fe2000004180c */
[----:B------:R-:W-:Y:S04]  /*6830*/  LDSM.16.M88.4 R8, [R183+0x2000] ;  /* 0x00200000b708783b */ /* 0x000fe80000000200 */
[----:B------:R-:W3:Y:S03]  /*6840*/  LDSM.16.M88.4 R4, [R181+0x7000] ;  /* 0x00700000b504783b */ /* 0x000ee60000000200 */
[C---:B------:R-:W-:Y:S08]  /*6850*/  HMMA.16816.F32.BF16 R120, R156.reuse, R152, R120 ;  /* 0x000000989c78723c */ /* 0x040ff00000041878 */
[C---:B------:R-:W-:Y:S08]  /*6860*/  HMMA.16816.F32.BF16 R116, R156.reuse, R154, R116 ;  /* 0x0000009a9c74723c */ /* 0x040ff00000041874 */
[C---:B-1----:R-:W-:Y:S08]  /*6870*/  HMMA.16816.F32.BF16 R64, R156.reuse, R148, R64 ;  /* 0x000000949c40723c */ /* 0x042ff00000041840 */
[C---:B------:R-:W-:Y:S01]  /*6880*/  HMMA.16816.F32.BF16 R60, R156.reuse, R150, R60 ;  /* 0x000000969c3c723c */ /* 0x040fe2000004183c */
        /* <DEDUP_REMOVED lines=9> */
[C---:B------:R-:W-:Y:S08]  /*6920*/  HMMA.16816.F32.BF16 R48, R156.reuse, R140, R48 ;  /* 0x0000008c9c30723c */ /* 0x040ff00000041830 */
[----:B------:R-:W-:Y:S07]  /*6930*/  HMMA.16816.F32.BF16 R20, R156, R130, R20 ;  /* 0x000000829c14723c */ /* 0x000fee0000041814 */
[----:B------:R-:W-:Y:S01]  /*6940*/  IMAD R130, R193, 0x80, R166 ;  /* 0x00000080c1827824 */ /* 0x000fe200078e02a6 */
[----:B-1----:R-:W-:Y:S04]  /*6950*/  HMMA.16816.F32.BF16 R64, R8, R148, R64 ;  /* 0x000000940840723c */ /* 0x002fe80000041840 */
[----:B------:R-:W-:-:S02]  /*6960*/  ISETP.GE.AND P4, PT, R130, R165, PT ;  /* 0x000000a58200720c */ /* 0x000fc40003f86270 */
[CC--:B------:R-:W-:Y:S02]  /*6970*/  ISETP.GE.AND P2, PT, R130.reuse, R164.reuse, PT ;  /* 0x000000a48200720c */ /* 0x0c0fe40003f46270 */
[----:B------:R-:W-:Y:S01]  /*6980*/  HMMA.16816.F32.BF16 R24, R156, R128, R24 ;  /* 0x000000809c18723c */ /* 0x000fe20000041818 */
[----:B------:R-:W-:Y:S02]  /*6990*/  IADD3 R131, R130, 0x10, RZ ;  /* 0x0000001082837810 */ /* 0x000fe40007ffe0ff */
[----:B------:R-:W-:Y:S02]  /*69a0*/  FSEL R213, R122, -INF , !P2 ;  /* 0xff8000007ad57808 */ /* 0x000fe40005000000 */
[----:B------:R-:W-:Y:S02]  /*69b0*/  ISETP.GE.AND P2, PT, R131, R164, PT ;  /* 0x000000a48300720c */ /* 0x000fe40003f46270 */
[C---:B------:R-:W-:Y:S01]  /*69c0*/  IADD3 R128, R130.reuse, 0x1, RZ ;  /* 0x0000000182807810 */ /* 0x040fe20007ffe0ff */
[----:B------:R-:W-:Y:S01]  /*69d0*/  HMMA.16816.F32.BF16 R60, R8, R150, R60 ;  /* 0x00000096083c723c */ /* 0x000fe2000004183c */
[----:B------:R-:W-:-:S02]  /*69e0*/  IADD3 R129, R130, 0x8, RZ ;  /* 0x0000000882817810 */ /* 0x000fc40007ffe0ff */
[CC--:B------:R-:W-:Y:S02]  /*69f0*/  ISETP.GE.AND P3, PT, R128.reuse, R165.reuse, PT ;  /* 0x000000a58000720c */ /* 0x0c0fe40003f66270 */
[-C--:B------:R-:W-:Y:S02]  /*6a00*/  ISETP.GE.AND P0, PT, R128, R164.reuse, PT ;  /* 0x000000a48000720c */ /* 0x080fe40003f06270 */
[----:B------:R-:W-:Y:S01]  /*6a10*/  IADD3 R128, R130, 0x9, RZ ;  /* 0x0000000982807810 */ /* 0x000fe20007ffe0ff */
[----:B--2---:R-:W-:Y:S01]  /*6a20*/  HMMA.16816.F32.BF16 R56, R8, R124, R56 ;  /* 0x0000007c0838723c */ /* 0x004fe20000041838 */
[C---:B------:R-:W-:Y:S02]  /*6a30*/  ISETP.GE.AND P1, PT, R129.reuse, R165, PT ;  /* 0x000000a58100720c */ /* 0x040fe40003f26270 */
[----:B------:R-:W-:Y:S02]  /*6a40*/  ISETP.GE.AND P5, PT, R129, R164, PT ;  /* 0x000000a48100720c */ /* 0x000fe40003fa6270 */
[----:B------:R-:W-:-:S02]  /*6a50*/  FSEL R129, R120, -INF , !P4 ;  /* 0xff80000078817808 */ /* 0x000fc40006000000 */
[----:B------:R-:W-:Y:S01]  /*6a60*/  ISETP.GE.AND P4, PT, R128, R165, PT ;  /* 0x000000a58000720c */ /* 0x000fe20003f86270 */
[----:B------:R-:W-:Y:S01]  /*6a70*/  HMMA.16816.F32.BF16 R28, R156, R134, R28 ;  /* 0x000000869c1c723c */ /* 0x000fe2000004181c */
[----:B------:R-:W-:Y:S02]  /*6a80*/  IADD3 R125, R130, 0x11, RZ ;  /* 0x00000011827d7810 */ /* 0x000fe40007ffe0ff */
[----:B------:R-:W-:Y:S02]  /*6a90*/  FSEL R217, R123, -INF , !P0 ;  /* 0xff8000007bd97808 */ /* 0x000fe40004000000 */
[----:B------:R-:W-:Y:S02]  /*6aa0*/  FSEL R124, R117, -INF , !P4 ;  /* 0xff800000757c7808 */ /* 0x000fe40006000000 */
[----:B------:R-:W-:Y:S01]  /*6ab0*/  FSEL R134, R121, -INF , !P3 ;  /* 0xff80000079867808 */ /* 0x000fe20005800000 */
[----:B------:R-:W-:Y:S01]  /*6ac0*/  HMMA.16816.F32.BF16 R52, R8, R126, R52 ;  /* 0x0000007e0834723c */ /* 0x000fe20000041834 */
[----:B------:R-:W-:Y:S01]  /*6ad0*/  ISETP.GE.AND P3, PT, R128, R164, PT ;  /* 0x000000a48000720c */ /* 0x000fe20003f66270 */
[----:B------:R-:W1:Y:S01]  /*6ae0*/  LDSM.16.M88.4 R120, [R181+0x8000] ;  /* 0x00800000b578783b */ /* 0x000e620000000200 */
[----:B------:R-:W-:-:S02]  /*6af0*/  FSEL R128, R116, -INF , !P1 ;  /* 0xff80000074807808 */ /* 0x000fc40004800000 */
[----:B------:R-:W-:Y:S02]  /*6b00*/  IADD3 R116, R130, 0x18, RZ ;  /* 0x0000001882747810 */ /* 0x000fe40007ffe0ff */
[----:B------:R-:W-:Y:S01]  /*6b10*/  FSEL R219, R118, -INF , !P5 ;  /* 0xff80000076db7808 */ /* 0x000fe20006800000 */
[----:B------:R-:W-:Y:S01]  /*6b20*/  HMMA.16816.F32.BF16 R44, R156, R142, R44 ;  /* 0x0000008e9c2c723c */ /* 0x000fe2000004182c */
[----:B------:R-:W-:Y:S02]  /*6b30*/  FSEL R215, R119, -INF , !P3 ;  /* 0xff80000077d77808 */ /* 0x000fe40005800000 */
[-C--:B------:R-:W-:Y:S02]  /*6b40*/  ISETP.GE.AND P4, PT, R125, R165.reuse, PT ;  /* 0x000000a57d00720c */ /* 0x080fe40003f86270 */
[C---:B------:R-:W-:Y:S02]  /*6b50*/  ISETP.GE.AND P3, PT, R116.reuse, R165, PT ;  /* 0x000000a57400720c */ /* 0x040fe40003f66270 */
[----:B------:R-:W-:Y:S01]  /*6b60*/  ISETP.GE.AND P5, PT, R116, R164, PT ;  /* 0x000000a47400720c */ /* 0x000fe20003fa6270 */
[----:B---3--:R-:W-:Y:S01]  /*6b70*/  HMMA.16816.F32.BF16 R48, R8, R4, R48 ;  /* 0x000000040830723c */ /* 0x008fe20000041830 */
[----:B------:R-:W-:-:S02]  /*6b80*/  IADD3 R116, R130, 0x19, RZ ;  /* 0x0000001982747810 */ /* 0x000fc40007ffe0ff */
[----:B------:R-:W-:Y:S02]  /*6b90*/  ISETP.GE.AND P1, PT, R131, R165, PT ;  /* 0x000000a58300720c */ /* 0x000fe40003f26270 */
[----:B------:R-:W-:Y:S02]  /*6ba0*/  FSEL R210, R65, -INF , !P4 ;  /* 0xff80000041d27808 */ /* 0x000fe40006000000 */
[-C--:B------:R-:W-:Y:S01]  /*6bb0*/  ISETP.GE.AND P0, PT, R125, R164.reuse, PT ;  /* 0x000000a47d00720c */ /* 0x080fe20003f06270 */
[----:B------:R-:W-:Y:S01]  /*6bc0*/  HMMA.16816.F32.BF16 R40, R156, R136, R40 ;  /* 0x000000889c28723c */ /* 0x000fe20000041828 */
[----:B------:R-:W-:Y:S02]  /*6bd0*/  ISETP.GE.AND P4, PT, R116, R164, PT ;  /* 0x000000a47400720c */ /* 0x000fe40003f86270 */
[C---:B------:R-:W-:Y:S02]  /*6be0*/  IADD3 R117, R130.reuse, 0x20, RZ ;  /* 0x0000002082757810 */ /* 0x040fe40007ffe0ff */
[----:B------:R-:W-:-:S02]  /*6bf0*/  IADD3 R4, R130, 0x28, RZ ;  /* 0x0000002882047810 */ /* 0x000fc40007ffe0ff */
[----:B------:R-:W-:Y:S01]  /*6c00*/  FSEL R212, R64, -INF , !P1 ;  /* 0xff80000040d47808 */ /* 0x000fe20004800000 */
[----:B------:R-:W-:Y:S01]  /*6c10*/  HMMA.16816.F32.BF16 R44, R8, R6, R44 ;  /* 0x00000006082c723c */ /* 0x000fe2000004182c */
[----:B------:R-:W-:Y:S02]  /*6c20*/  ISETP.GE.AND P1, PT, R116, R165, PT ;  /* 0x000000a57400720c */ /* 0x000fe40003f26270 */
[----:B------:R-:W-:Y:S02]  /*6c30*/  FSEL R60, R60, -INF , !P3 ;  /* 0xff8000003c3c7808 */ /* 0x000fe40005800000 */
[----:B------:R-:W-:Y:S02]  /*6c40*/  FSEL R209, R66, -INF , !P2 ;  /* 0xff80000042d17808 */ /* 0x000fe40005000000 */
[----:B------:R-:W-:Y:S01]  /*6c50*/  IADD3 R5, R130, 0x21, RZ ;  /* 0x0000002182057810 */ /* 0x000fe20007ffe0ff */
[----:B------:R-:W-:Y:S01]  /*6c60*/  HMMA.16816.F32.BF16 R36, R156, R138, R36 ;  /* 0x0000008a9c24723c */ /* 0x000fe20000041824 */
[----:B------:R-:W-:-:S02]  /*6c70*/  FSEL R211, R67, -INF , !P0 ;  /* 0xff80000043d37808 */ /* 0x000fc40004000000 */
[----:B------:R-:W-:Y:S01]  /*6c80*/  FSEL R203, R62, -INF , !P5 ;  /* 0xff8000003ecb7808 */ /* 0x000fe20006800000 */
[----:B------:R-:W2:Y:S01]  /*6c90*/  LDSM.16.M88.4 R64, [R181+0x8400] ;  /* 0x00840000b540783b */ /* 0x000ea20000000200 */
[----:B------:R-:W-:Y:S02]  /*6ca0*/  FSEL R191, R63, -INF , !P4 ;  /* 0xff8000003fbf7808 */ /* 0x000fe40006000000 */
[-C--:B------:R-:W-:Y:S01]  /*6cb0*/  ISETP.GE.AND P3, PT, R117, R165.reuse, PT ;  /* 0x000000a57500720c */ /* 0x080fe20003f66270 */
[----:B------:R-:W-:Y:S01]  /*6cc0*/  HMMA.16816.F32.BF16 R32, R156, R132, R32 ;  /* 0x000000849c20723c */ /* 0x000fe20000041820 */
[C---:B------:R-:W-:Y:S02]  /*6cd0*/  ISETP.GE.AND P4, PT, R4.reuse, R165, PT ;  /* 0x000000a50400720c */ /* 0x040fe40003f86270 */
[----:B------:R-:W-:Y:S02]  /*6ce0*/  ISETP.GE.AND P5, PT, R4, R164, PT ;  /* 0x000000a40400720c */ /* 0x000fe40003fa6270 */
[----:B------:R-:W-:-:S02]  /*6cf0*/  IADD3 R4, R130, 0x29, RZ ;  /* 0x0000002982047810 */ /* 0x000fc40007ffe0ff */
[----:B------:R-:W-:Y:S01]  /*6d00*/  FSEL R208, R61, -INF , !P1 ;  /* 0xff8000003dd07808 */ /* 0x000fe20004800000 */
[C---:B-1----:R-:W-:Y:S01]  /*6d10*/  HMMA.16816.F32.BF16 R40, R8.reuse, R120, R40 ;  /* 0x000000780828723c */ /* 0x042fe20000041828 */
[C---:B------:R-:W-:Y:S02]  /*6d20*/  ISETP.GE.AND P1, PT, R5.reuse, R165, PT ;  /* 0x000000a50500720c */ /* 0x040fe40003f26270 */
[-C--:B------:R-:W-:Y:S02]  /*6d30*/  ISETP.GE.AND P0, PT, R5, R164.reuse, PT ;  /* 0x000000a40500720c */ /* 0x080fe40003f06270 */
[----:B------:R-:W-:Y:S02]  /*6d40*/  ISETP.GE.AND P2, PT, R117, R164, PT ;  /* 0x000000a47500720c */ /* 0x000fe40003f46270 */
[----:B------:R-:W-:Y:S01]  /*6d50*/  IADD3 R5, R130, 0x30, RZ ;  /* 0x0000003082057810 */ /* 0x000fe20007ffe0ff */
[----:B------:R-:W-:Y:S01]  /*6d60*/  HMMA.16816.F32.BF16 R36, R8, R122, R36 ;  /* 0x0000007a0824723c */ /* 0x000fe20000041824 */
[----:B------:R-:W-:-:S02]  /*6d70*/  FSEL R202, R56, -INF , !P3 ;  /* 0xff80000038ca7808 */ /* 0x000fc40005800000 */
[----:B------:R-:W-:Y:S02]  /*6d80*/  ISETP.GE.AND P3, PT, R4, R165, PT ;  /* 0x000000a50400720c */ /* 0x000fe40003f66270 */
[----:B------:R-:W-:Y:S02]  /*6d90*/  IADD3 R56, R130, 0x31, RZ ;  /* 0x0000003182387810 */ /* 0x000fe40007ffe0ff */
[----:B------:R-:W-:Y:S02]  /*6da0*/  FSEL R178, R57, -INF , !P1 ;  /* 0xff80000039b27808 */ /* 0x000fe40004800000 */
[----:B------:R-:W-:Y:S02]  /*6db0*/  FSEL R176, R52, -INF , !P4 ;  /* 0xff80000034b07808 */ /* 0x000fe40006000000 */
[----:B------:R-:W-:Y:S02]  /*6dc0*/  FSEL R179, R58, -INF , !P2 ;  /* 0xff8000003ab37808 */ /* 0x000fe40005000000 */
[----:B------:R-:W-:-:S02]  /*6dd0*/  ISETP.GE.AND P1, PT, R4, R164, PT ;  /* 0x000000a40400720c */ /* 0x000fc40003f26270 */
[CC--:B------:R-:W-:Y:S02]  /*6de0*/  ISETP.GE.AND P4, PT, R5.reuse, R165.reuse, PT ;  /* 0x000000a50500720c */ /* 0x0c0fe40003f86270 */
[-C--:B------:R-:W-:Y:S02]  /*6df0*/  ISETP.GE.AND P2, PT, R5, R164.reuse, PT ;  /* 0x000000a40500720c */ /* 0x080fe40003f46270 */
[----:B------:R-:W-:Y:S01]  /*6e00*/  FSEL R177, R59, -INF , !P0 ;  /* 0xff8000003bb17808 */ /* 0x000fe20004000000 */
[----:B------:R-:W1:Y:S01]  /*6e10*/  LDSM.16.M88.4 R4, [R181+0x8800] ;  /* 0x00880000b504783b */ /* 0x000e620000000200 */
[----:B------:R-:W-:Y:S01]  /*6e20*/  FSEL R174, R53, -INF , !P3 ;  /* 0xff80000035ae7808 */ /* 0x000fe20005800000 */
[----:B--2---:R-:W-:Y:S01]  /*6e30*/  HMMA.16816.F32.BF16 R32, R8, R64, R32 ;  /* 0x000000400820723c */ /* 0x004fe20000041820 */
[C---:B------:R-:W-:Y:S02]  /*6e40*/  ISETP.GE.AND P3, PT, R56.reuse, R165, PT ;  /* 0x000000a53800720c */ /* 0x040fe40003f66270 */
[----:B------:R-:W-:-:S02]  /*6e50*/  ISETP.GE.AND P0, PT, R56, R164, PT ;  /* 0x000000a43800720c */ /* 0x000fc40003f06270 */
[----:B------:R-:W-:Y:S02]  /*6e60*/  FSEL R172, R48, -INF , !P4 ;  /* 0xff80000030ac7808 */ /* 0x000fe40006000000 */
[----:B------:R-:W-:Y:S01]  /*6e70*/  FSEL R170, R49, -INF , !P3 ;  /* 0xff80000031aa7808 */ /* 0x000fe20005800000 */
[----:B------:R-:W-:Y:S01]  /*6e80*/  HMMA.16816.F32.BF16 R28, R8, R66, R28 ;  /* 0x00000042081c723c */ /* 0x000fe2000004181c */
[----:B------:R-:W-:Y:S02]  /*6e90*/  FSEL R171, R50, -INF , !P2 ;  /* 0xff80000032ab7808 */ /* 0x000fe40005000000 */
[----:B------:R-:W-:Y:S02]  /*6ea0*/  FSEL R169, R51, -INF , !P0 ;  /* 0xff80000033a97808 */ /* 0x000fe40004000000 */
[----:B------:R-:W2:Y:S01]  /*6eb0*/  LDSM.16.M88.4 R48, [R181+0x8c00] ;  /* 0x008c0000b530783b */ /* 0x000ea20000000200 */
[----:B------:R-:W-:Y:S01]  /*6ec0*/  IADD3 R52, R130, 0x38, RZ ;  /* 0x0000003882347810 */ /* 0x000fe20007ffe0ff */
[----:B------:R-:W-:-:S04]  /*6ed0*/  DEPBAR.LE SB0, 0x0 ;  /* 0x000080000000791a */ /* 0x000fc80000000000 */
[----:B------:R-:W-:Y:S02]  /*6ee0*/  FSEL R175, R54, -INF , !P5 ;  /* 0xff80000036af7808 */ /* 0x000fe40006800000 */
[----:B------:R-:W-:Y:S01]  /*6ef0*/  FSEL R173, R55, -INF , !P1 ;  /* 0xff80000037ad7808 */ /* 0x000fe20004800000 */
[----:B------:R-:W-:Y:S01]  /*6f00*/  BAR.SYNC.DEFER_BLOCKING 0x0 ;  /* 0x0000000000007b1d */ /* 0x000fe20000010000 */
[C---:B------:R-:W-:Y:S02]  /*6f10*/  ISETP.GE.AND P1, PT, R52.reuse, R165, PT ;  /* 0x000000a53400720c */ /* 0x040fe40003f26270 */
[----:B------:R-:W-:Y:S02]  /*6f20*/  ISETP.GE.AND P5, PT, R52, R164, PT ;  /* 0x000000a43400720c */ /* 0x000fe40003fa6270 */
[----:B------:R-:W-:Y:S02]  /*6f30*/  IADD3 R52, R130, 0x39, RZ ;  /* 0x0000003982347810 */ /* 0x000fe40007ffe0ff */
[----:B------:R-:W-:-:S02]  /*6f40*/  FSEL R168, R44, -INF , !P1 ;  /* 0xff8000002ca87808 */ /* 0x000fc40004800000 */
[C---:B------:R-:W-:Y:S02]  /*6f50*/  ISETP.GE.AND P4, PT, R52.reuse, R165, PT ;  /* 0x000000a53400720c */ /* 0x040fe40003f86270 */
[----:B------:R-:W-:Y:S02]  /*6f60*/  ISETP.GE.AND P3, PT, R52, R164, PT ;  /* 0x000000a43400720c */ /* 0x000fe40003f66270 */
[C---:B------:R-:W-:Y:S02]  /*6f70*/  IADD3 R53, R130.reuse, 0x40, RZ ;  /* 0x0000004082357810 */ /* 0x040fe40007ffe0ff */
[C---:B------:R-:W-:Y:S01]  /*6f80*/  IADD3 R52, R130.reuse, 0x41, RZ ;  /* 0x0000004182347810 */ /* 0x040fe20007ffe0ff */
[----:B-1----:R-:W-:Y:S01]  /*6f90*/  HMMA.16816.F32.BF16 R24, R8, R4, R24 ;  /* 0x000000040818723c */ /* 0x002fe20000041818 */
[----:B------:R-:W-:Y:S02]  /*6fa0*/  IADD3 R44, R130, 0x48, RZ ;  /* 0x00000048822c7810 */ /* 0x000fe40007ffe0ff */
[----:B------:R-:W-:-:S02]  /*6fb0*/  FSEL R166, R45, -INF , !P4 ;  /* 0xff8000002da67808 */ /* 0x000fc40006000000 */
[----:B------:R-:W-:Y:S02]  /*6fc0*/  FSEL R167, R46, -INF , !P5 ;  /* 0xff8000002ea77808 */ /* 0x000fe40006800000 */
[----:B------:R-:W-:Y:S01]  /*6fd0*/  FSEL R159, R47, -INF , !P3 ;  /* 0xff8000002f9f7808 */ /* 0x000fe20005800000 */
[C---:B------:R-:W-:Y:S01]  /*6fe0*/  HMMA.16816.F32.BF16 R20, R8.reuse, R6, R20 ;  /* 0x000000060814723c */ /* 0x040fe20000041814 */
[-C--:B------:R-:W-:Y:S02]  /*6ff0*/  ISETP.GE.AND P1, PT, R53, R165.reuse, PT ;  /* 0x000000a53500720c */ /* 0x080fe40003f26270 */
[-C--:B------:R-:W-:Y:S02]  /*7000*/  ISETP.GE.AND P4, PT, R52, R165.reuse, PT ;  /* 0x000000a53400720c */ /* 0x080fe40003f86270 */
[C---:B------:R-:W-:Y:S02]  /*7010*/  ISETP.GE.AND P3, PT, R44.reuse, R165, PT ;  /* 0x000000a52c00720c */ /* 0x040fe40003f66270 */
[----:B------:R-:W-:Y:S01]  /*7020*/  ISETP.GE.AND P5, PT, R44, R164, PT ;  /* 0x000000a42c00720c */ /* 0x000fe20003fa6270 */
[----:B--2---:R-:W-:Y:S01]  /*7030*/  HMMA.16816.F32.BF16 R16, R8, R48, R16 ;  /* 0x000000300810723c */ /* 0x004fe20000041810 */
[----:B------:R-:W-:-:S02]  /*7040*/  IADD3 R44, R130, 0x49, RZ ;  /* 0x00000049822c7810 */ /* 0x000fc40007ffe0ff */
[----:B------:R-:W-:Y:S02]  /*7050*/  FSEL R158, R40, -INF , !P1 ;  /* 0xff800000289e7808 */ /* 0x000fe40004800000 */
[----:B------:R-:W-:Y:S02]  /*7060*/  FSEL R154, R41, -INF , !P4 ;  /* 0xff800000299a7808 */ /* 0x000fe40006000000 */
[C---:B------:R-:W-:Y:S01]  /*7070*/  ISETP.GE.AND P1, PT, R44.reuse, R165, PT ;  /* 0x000000a52c00720c */ /* 0x040fe20003f26270 */
[----:B------:R-:W-:Y:S01]  /*7080*/  HMMA.16816.F32.BF16 R12, R8, R50, R12 ;  /* 0x00000032080c723c */ /* 0x000fe2000004180c */
[----:B------:R-:W-:Y:S02]  /*7090*/  ISETP.GE.AND P4, PT, R44, R164, PT ;  /* 0x000000a42c00720c */ /* 0x000fe40003f86270 */
[C---:B------:R-:W-:Y:S02]  /*70a0*/  IADD3 R45, R130.reuse, 0x50, RZ ;  /* 0x00000050822d7810 */ /* 0x040fe40007ffe0ff */
[----:B------:R-:W-:-:S02]  /*70b0*/  IADD3 R5, R130, 0x51, RZ ;  /* 0x0000005182057810 */ /* 0x000fc40007ffe0ff */
        /* <DEDUP_REMOVED lines=13> */
[-C--:B------:R-:W-:Y:S02]  /*7190*/  ISETP.GE.AND P1, PT, R4, R164.reuse, PT ;  /* 0x000000a40400720c */ /* 0x080fe40003f26270 */
[----:B------:R-:W-:Y:S02]  /*71a0*/  IADD3 R4, R130, 0x61, RZ ;  /* 0x0000006182047810 */ /* 0x000fe40007ffe0ff */
[----:B------:R-:W-:Y:S02]  /*71b0*/  FSEL R144, R29, -INF , !P3 ;  /* 0xff8000001d907808 */ /* 0x000fe40005800000 */
[----:B------:R-:W-:Y:S02]  /*71c0*/  ISETP.GE.AND P3, PT, R4, R165, PT ;  /* 0x000000a50400720c */ /* 0x000fe40003f66270 */
[----:B------:R-:W-:-:S02]  /*71d0*/  ISETP.GE.AND P0, PT, R52, R164, PT ;  /* 0x000000a43400720c */ /* 0x000fc40003f06270 */
[----:B------:R-:W-:Y:S02]  /*71e0*/  IADD3 R6, R130, 0x70, RZ ;  /* 0x0000007082067810 */ /* 0x000fe40007ffe0ff */
[----:B------:R-:W-:Y:S02]  /*71f0*/  FSEL R140, R25, -INF , !P3 ;  /* 0xff800000198c7808 */ /* 0x000fe40005800000 */
[----:B------:R-:W-:Y:S02]  /*7200*/  FSEL R155, R43, -INF , !P0 ;  /* 0xff8000002b9b7808 */ /* 0x000fe40004000000 */
[----:B------:R-:W-:Y:S02]  /*7210*/  ISETP.GE.AND P3, PT, R6, R165, PT ;  /* 0x000000a50600720c */ /* 0x000fe40003f66270 */
[-C--:B------:R-:W-:Y:S02]  /*7220*/  ISETP.GE.AND P2, PT, R53, R164.reuse, PT ;  /* 0x000000a43500720c */ /* 0x080fe40003f46270 */
[----:B------:R-:W-:-:S02]  /*7230*/  ISETP.GE.AND P0, PT, R5, R164, PT ;  /* 0x000000a40500720c */ /* 0x000fc40003f06270 */
[----:B------:R-:W-:Y:S02]  /*7240*/  FSEL R117, R16, -INF , !P3 ;  /* 0xff80000010757808 */ /* 0x000fe40005800000 */
[----:B------:R-:W-:Y:S02]  /*7250*/  FSEL R157, R42, -INF , !P2 ;  /* 0xff8000002a9d7808 */ /* 0x000fe40005000000 */
[----:B------:R-:W-:Y:S02]  /*7260*/  FSEL R147, R35, -INF , !P0 ;  /* 0xff80000023937808 */ /* 0x000fe40004000000 */
[-C--:B------:R-:W-:Y:S02]  /*7270*/  ISETP.GE.AND P3, PT, R6, R164.reuse, PT ;  /* 0x000000a40600720c */ /* 0x080fe40003f66270 */
[-C--:B------:R-:W-:Y:S02]  /*7280*/  ISETP.GE.AND P2, PT, R45, R164.reuse, PT ;  /* 0x000000a42d00720c */ /* 0x080fe40003f46270 */
[----:B------:R-:W-:-:S02]  /*7290*/  ISETP.GE.AND P0, PT, R4, R164, PT ;  /* 0x000000a40400720c */ /* 0x000fc40003f06270 */
[C---:B------:R-:W-:Y:S02]  /*72a0*/  IADD3 R5, R130.reuse, 0x60, RZ ;  /* 0x0000006082057810 */ /* 0x040fe40007ffe0ff */
        /* <DEDUP_REMOVED lines=8> */
[C---:B------:R-:W-:Y:S02]  /*7330*/  IADD3 R4, R130.reuse, 0x68, RZ ;  /* 0x0000006882047810 */ /* 0x040fe40007ffe0ff */
[----:B------:R-:W-:Y:S02]  /*7340*/  ISETP.GE.AND P0, PT, R7, R165, PT ;  /* 0x000000a50700720c */ /* 0x000fe40003f06270 */
[----:B------:R-:W-:-:S02]  /*7350*/  IADD3 R5, R130, 0x71, RZ ;  /* 0x0000007182057810 */ /* 0x000fc40007ffe0ff */
[----:B------:R-:W-:Y:S02]  /*7360*/  FSEL R145, R30, -INF , !P4 ;  /* 0xff8000001e917808 */ /* 0x000fe40006000000 */
[----:B------:R-:W-:Y:S02]  /*7370*/  FSEL R143, R31, -INF , !P1 ;  /* 0xff8000001f8f7808 */ /* 0x000fe40004800000 */
[C---:B------:R-:W-:Y:S02]  /*7380*/  ISETP.GE.AND P4, PT, R4.reuse, R165, PT ;  /* 0x000000a50400720c */ /* 0x040fe40003f86270 */
[----:B------:R-:W-:Y:S02]  /*7390*/  ISETP.GE.AND P1, PT, R4, R164, PT ;  /* 0x000000a40400720c */ /* 0x000fe40003f26270 */
[----:B------:R-:W-:Y:S02]  /*73a0*/  FSEL R141, R26, -INF , !P2 ;  /* 0xff8000001a8d7808 */ /* 0x000fe40005000000 */
[----:B------:R-:W-:-:S02]  /*73b0*/  FSEL R136, R21, -INF , !P0 ;  /* 0xff80000015887808 */ /* 0x000fc40004000000 */
[C---:B------:R-:W-:Y:S02]  /*73c0*/  IADD3 R4, R130.reuse, 0x78, RZ ;  /* 0x0000007882047810 */ /* 0x040fe40007ffe0ff */
[----:B------:R-:W-:Y:S02]  /*73d0*/  ISETP.GE.AND P2, PT, R5, R165, PT ;  /* 0x000000a50500720c */ /* 0x000fe40003f46270 */
[----:B------:R-:W-:Y:S02]  /*73e0*/  ISETP.GE.AND P0, PT, R7, R164, PT ;  /* 0x000000a40700720c */ /* 0x000fe40003f06270 */
[----:B------:R-:W-:Y:S02]  /*73f0*/  IADD3 R130, R130, 0x79, RZ ;  /* 0x0000007982827810 */ /* 0x000fe40007ffe0ff */
        /* <DEDUP_REMOVED lines=8> */
[-C--:B------:R-:W-:Y:S02]  /*7480*/  ISETP.GE.AND P1, PT, R4, R164.reuse, PT ;  /* 0x000000a40400720c */ /* 0x080fe40003f26270 */
        /* <DEDUP_REMOVED lines=8> */
[----:B------:R-:W1:Y:S01]  /*7510*/  I2F.RP R11, R161 ;  /* 0x000000a1000b7306 */ /* 0x000e620000209400 */
[----:B------:R-:W-:-:S05]  /*7520*/  IMAD.SHL.U32 R4, R193, 0x80, RZ ;  /* 0x00000080c1047824 */ /* 0x000fca00078e00ff */
[C---:B------:R-:W-:Y:S02]  /*7530*/  IADD3 R10, R4.reuse, -0x80, RZ ;  /* 0xffffff80040a7810 */ /* 0x040fe40007ffe0ff */
[----:B------:R-:W-:Y:S02]  /*7540*/  IABS R7, R4 ;  /* 0x0000000400077213 */ /* 0x000fe40000000000 */
[----:B------:R-:W-:Y:S02]  /*7550*/  IABS R5, R10 ;  /* 0x0000000a00057213 */ /* 0x000fe40000000000 */
[----:B------:R-:W-:Y:S02]  /*7560*/  LOP3.LUT R4, R4, c[0x0][0x2d0], RZ, 0x3c, !PT ;  /* 0x0000b40004047a12 */ /* 0x000fe400078e3cff */
[----:B------:R-:W-:Y:S01]  /*7570*/  LOP3.LUT R10, R10, c[0x0][0x2d0], RZ, 0x3c, !PT ;  /* 0x0000b4000a0a7a12 */ /* 0x000fe200078e3cff */
[----:B-1----:R-:W1:Y:S01]  /*7580*/  MUFU.RCP R8, R11 ;  /* 0x0000000b00087308 */ /* 0x002e620000001000 */
[----:B------:R-:W-:-:S02]  /*7590*/  ISETP.GE.AND P2, PT, R4, RZ, PT ;  /* 0x000000ff0400720c */ /* 0x000fc40003f46270 */
        /* <DEDUP_REMOVED lines=20> */
[----:B------:R-:W-:Y:S02]  /*76e0*/  ISETP.GE.AND P0, PT, R10, RZ, PT ;  /* 0x000000ff0a00720c */ /* 0x000fe40003f06270 */
[----:B------:R-:W-:-:S02]  /*76f0*/  @!P1 IADD3 R9, R9, 0x1, RZ ;  /* 0x0000000109099810 */ /* 0x000fc40007ffe0ff */
[----:B------:R-:W-:-:S05]  /*7700*/  ISETP.NE.AND P1, PT, RZ, c[0x0][0x2d0], PT ;  /* 0x0000b400ff007a0c */ /* 0x000fca0003f25270 */
        /* <DEDUP_REMOVED lines=19> */
[----:B------:R-:W-:-:S05]  /*7840*/  SHF.R.S32.HI R5, RZ, 0x1f, R6 ;  /* 0x0000001fff057819 */ /* 0x000fca0000011406 */
[----:B------:R-:W-:-:S04]  /*7850*/  IMAD R5, R5, c[0x0][0x180], RZ ;  /* 0x0000600005057a24 */ /* 0x000fc800078e02ff */
[C---:B------:R-:W-:Y:S02]  /*7860*/  IMAD R5, R6.reuse, c[0x0][0x184], R5 ;  /* 0x0000610006057a24 */ /* 0x040fe400078e0205 */
[----:B------:R-:W-:-:S05]  /*7870*/  IMAD.WIDE.U32 R6, R6, c[0x0][0x180], R8 ;  /* 0x0000600006067a25 */ /* 0x000fca00078e0008 */
[----:B------:R-:W-:Y:S01]  /*7880*/  IADD3 R4, R7, R5, RZ ;  /* 0x0000000507047210 */ /* 0x000fe20007ffe0ff */
[----:B------:R-:W-:Y:S05]  /*7890*/  BRA `(.L_x_2708) ;  /* 0x0000002000007947 */ /* 0x000fea0003800000 */
.L_x_2707:
[----:B------:R-:W-:-:S04]  /*78a0*/  LEA R6, -R160, RZ, 0x7 ;  /* 0x000000ffa0067211 */ /* 0x000fc800078e39ff */
[----:B------:R-:W-:Y:S02]  /*78b0*/  SHF.R.S32.HI R4, RZ, 0x1f, R6 ;  /* 0x0000001fff047819 */ /* 0x000fe40000011406 */
.L_x_2708:
        /* <DEDUP_REMOVED lines=28> */
.L_x_2706:
[----:B------:R-:W-:Y:S01]  /*7a80*/  FMNMX.FTZ R3, R2, R129, !PT ;  /* 0x0000008102037209 */ /* 0x000fe20007810000 */
[----:B------:R-:W-:Y:S01]  /*7a90*/  LDSM.16.MT88.4 R20, [R180+0x9000] ;  /* 0x00900000b414783b */ /* 0x000fe20000004200 */
[----:B-1----:R-:W-:-:S02]  /*7aa0*/  FMNMX.FTZ R6, R0, R213, !PT ;  /* 0x000000d500067209 */ /* 0x002fc40007810000 */
        /* <DEDUP_REMOVED lines=86> */
[----:B------:R-:W-:Y:S02]  /*8010*/  FFMA.FTZ R130, R129, c[0x0][0x23c], -R131 ;  /* 0x00008f0081827a23 */ /* 0x000fe40000010883 */
[----:B------:R-:W-:Y:S02]  /*8020*/  FADD.FTZ R5, R0, -R5 ;  /* 0x8000000500057221 */ /* 0x000fe40000010000 */
[--C-:B------:R-:W-:Y:S02]  /*8030*/  FFMA.FTZ R129, R134, c[0x0][0x23c], -R131.reuse ;  /* 0x00008f0086817a23 */ /* 0x100fe40000010883 */
[--C-:B------:R-:W-:Y:S01]  /*8040*/  FFMA.FTZ R127, R124, c[0x0][0x23c], -R131.reuse ;  /* 0x00008f007c7f7a23 */ /* 0x100fe20000010883 */
[----:B------:R-:W-:Y:S01]  /*8050*/  MUFU.EX2 R130, R130 ;  /* 0x0000008200827308 */ /* 0x000fe20000000800 */
[----:B------:R-:W-:Y:S02]  /*8060*/  FFMA.FTZ R128, R128, c[0x0][0x23c], -R131 ;  /* 0x00008f0080807a23 */ /* 0x000fe40000010883 */
[----:B------:R-:W-:-:S02]  /*8070*/  FFMA.FTZ R125, R213, c[0x0][0x23c], -R126 ;  /* 0x00008f00d57d7a23 */ /* 0x000fc4000001087e */
[--C-:B------:R-:W-:Y:S02]  /*8080*/  FFMA.FTZ R124, R217, c[0x0][0x23c], -R126.reuse ;  /* 0x00008f00d97c7a23 */ /* 0x100fe4000001087e */
[--C-:B------:R-:W-:Y:S01]  /*8090*/  FFMA.FTZ R3, R219, c[0x0][0x23c], -R126.reuse ;  /* 0x00008f00db037a23 */ /* 0x100fe2000001087e */
[----:B------:R-:W1:Y:S01]  /*80a0*/  MUFU.EX2 R129, R129 ;  /* 0x0000008100817308 */ /* 0x000e620000000800 */
[--C-:B------:R-:W-:Y:S02]  /*80b0*/  FFMA.FTZ R2, R215, c[0x0][0x23c], -R126.reuse ;  /* 0x00008f00d7027a23 */ /* 0x100fe4000001087e */
[----:B------:R-:W-:Y:S02]  /*80c0*/  FMUL.FTZ R134, R4, c[0x0][0x23c] ;  /* 0x00008f0004867a20 */ /* 0x000fe40000410000 */
[----:B------:R-:W-:Y:S02]  /*80d0*/  FMUL.FTZ R0, R5, c[0x0][0x23c] ;  /* 0x00008f0005007a20 */ /* 0x000fe40000410000 */
[--C-:B------:R-:W-:Y:S01]  /*80e0*/  FFMA.FTZ R155, R155, c[0x0][0x23c], -R126.reuse ;  /* 0x00008f009b9b7a23 */ /* 0x100fe2000001087e */
[----:B------:R-:W-:Y:S01]  /*80f0*/  MUFU.EX2 R128, R128 ;  /* 0x0000008000807308 */ /* 0x000fe20000000800 */
[----:B------:R-:W-:-:S02]  /*8100*/  FFMA.FTZ R153, R153, c[0x0][0x23c], -R126 ;  /* 0x00008f0099997a23 */ /* 0x000fc4000001087e */
[--C-:B------:R-:W-:Y:S02]  /*8110*/  FFMA.FTZ R150, R150, c[0x0][0x23c], -R131.reuse ;  /* 0x00008f0096967a23 */ /* 0x100fe40000010883 */
[--C-:B------:R-:W-:Y:S02]  /*8120*/  FFMA.FTZ R147, R147, c[0x0][0x23c], -R126.reuse ;  /* 0x00008f0093937a23 */ /* 0x100fe4000001087e */
[--C-:B------:R-:W-:Y:S01]  /*8130*/  FFMA.FTZ R145, R145, c[0x0][0x23c], -R126.reuse ;  /* 0x00008f0091917a23 */ /* 0x100fe2000001087e */
[----:B------:R-:W2:Y:S01]  /*8140*/  MUFU.EX2 R127, R127 ;  /* 0x0000007f007f7308 */ /* 0x000ea20000000800 */
[----:B-1----:R-:W-:Y:S01]  /*8150*/  F2FP.BF16.PACK_AB R4, R129, R130 ;  /* 0x000000828104723e */ /* 0x002fe200000010ff */
[--C-:B------:R-:W-:Y:S02]  /*8160*/  FFMA.FTZ R142, R142, c[0x0][0x23c], -R131.reuse ;  /* 0x00008f008e8e7a23 */ /* 0x100fe40000010883 */
[----:B------:R-:W-:Y:S02]  /*8170*/  FFMA.FTZ R138, R138, c[0x0][0x23c], -R131 ;  /* 0x00008f008a8a7a23 */ /* 0x000fe40000010883 */
[----:B------:R-:W-:-:S02]  /*8180*/  FFMA.FTZ R139, R139, c[0x0][0x23c], -R126 ;  /* 0x00008f008b8b7a23 */ /* 0x000fc4000001087e */
[----:B------:R-:W-:Y:S01]  /*8190*/  MUFU.EX2 R125, R125 ;  /* 0x0000007d007d7308 */ /* 0x000fe20000000800 */
[----:B------:R-:W-:Y:S02]  /*81a0*/  FFMA.FTZ R137, R137, c[0x0][0x23c], -R126 ;  /* 0x00008f0089897a23 */ /* 0x000fe4000001087e */
[--C-:B------:R-:W-:Y:S02]  /*81b0*/  FFMA.FTZ R117, R117, c[0x0][0x23c], -R131.reuse ;  /* 0x00008f0075757a23 */ /* 0x100fe40000010883 */
[--C-:B------:R-:W-:Y:S02]  /*81c0*/  FFMA.FTZ R116, R116, c[0x0][0x23c], -R131.reuse ;  /* 0x00008f0074747a23 */ /* 0x100fe40000010883 */
[--C-:B------:R-:W-:Y:S01]  /*81d0*/  FFMA.FTZ R123, R123, c[0x0][0x23c], -R131.reuse ;  /* 0x00008f007b7b7a23 */ /* 0x100fe20000010883 */
[----:B------:R-:W1:Y:S01]  /*81e0*/  MUFU.EX2 R124, R124 ;  /* 0x0000007c007c7308 */ /* 0x000e620000000800 */
[----:B--2---:R-:W-:Y:S01]  /*81f0*/  F2FP.BF16.PACK_AB R6, R127, R128 ;  /* 0x000000807f06723e */ /* 0x004fe200000010ff */
[----:B------:R-:W-:-:S02]  /*8200*/  FFMA.FTZ R122, R122, c[0x0][0x23c], -R131 ;  /* 0x00008f007a7a7a23 */ /* 0x000fc40000010883 */
[--C-:B------:R-:W-:Y:S02]  /*8210*/  FFMA.FTZ R121, R121, c[0x0][0x23c], -R126.reuse ;  /* 0x00008f0079797a23 */ /* 0x100fe4000001087e */
[--C-:B------:R-:W-:Y:S02]  /*8220*/  FFMA.FTZ R120, R120, c[0x0][0x23c], -R126.reuse ;  /* 0x00008f0078787a23 */ /* 0x100fe4000001087e */
[----:B------:R-:W-:Y:S01]  /*8230*/  MUFU.EX2 R3, R3 ;  /* 0x0000000300037308 */ /* 0x000fe20000000800 */
[--C-:B------:R-:W-:Y:S02]  /*8240*/  FFMA.FTZ R119, R119, c[0x0][0x23c], -R126.reuse ;  /* 0x00008f0077777a23 */ /* 0x100fe4000001087e */
[----:B------:R-:W-:-:S05]  /*8250*/  FFMA.FTZ R118, R118, c[0x0][0x23c], -R126 ;  /* 0x00008f0076767a23 */ /* 0x000fca000001087e */
[----:B------:R-:W2:Y:S01]  /*8260*/  MUFU.EX2 R2, R2 ;  /* 0x0000000200027308 */ /* 0x000ea20000000800 */
[----:B-1----:R-:W-:-:S07]  /*8270*/  F2FP.BF16.PACK_AB R5, R124, R125 ;  /* 0x0000007d7c05723e */ /* 0x002fce00000010ff */
[----:B------:R-:W1:Y:S08]  /*8280*/  MUFU.EX2 R134, R134 ;  /* 0x0000008600867308 */ /* 0x000e700000000800 */
        /* <DEDUP_REMOVED lines=25> */
[--C-:B------:R-:W-:Y:S01]  /*8420*/  FFMA.FTZ R77, R60, c[0x0][0x23c], -R131.reuse ;  /* 0x00008f003c4d7a23 */ /* 0x100fe20000010883 */
[C---:B------:R-:W-:Y:S01]  /*8430*/  HMMA.16816.F32.BF16 R8, R4.reuse, R12, R8 ;  /* 0x0000000c0408723c */ /* 0x040fe20000041808 */
[----:B------:R-:W1:Y:S01]  /*8440*/  LDSM.16.MT88.4 R60, [R180+0xd000] ;  /* 0x00d00000b43c783b */ /* 0x000e620000004200 */
[-C--:B------:R-:W-:Y:S01]  /*8450*/  FMUL.FTZ R24, R80, R134.reuse ;  /* 0x0000008650187220 */ /* 0x080fe20000410000 */
[----:B------:R-:W-:Y:S01]  /*8460*/  MUFU.EX2 R145, R145 ;  /* 0x0000009100917308 */ /* 0x000fe20000000800 */
[----:B------:R-:W-:Y:S02]  /*8470*/  FMUL.FTZ R25, R81, R134 ;  /* 0x0000008651197220 */ /* 0x000fe40000410000 */
[-C--:B------:R-:W-:Y:S02]  /*8480*/  FMUL.FTZ R26, R82, R0.reuse ;  /* 0x00000000521a7220 */ /* 0x080fe40000410000 */
[----:B------:R-:W-:Y:S01]  /*8490*/  FMUL.FTZ R27, R83, R0 ;  /* 0x00000000531b7220 */ /* 0x000fe20000410000 */
[----:B------:R-:W-:Y:S01]  /*84a0*/  HMMA.16816.F32.BF16 R12, R4, R14, R68 ;  /* 0x0000000e040c723c */ /* 0x000fe20000041844 */
[--C-:B------:R-:W-:Y:S01]  /*84b0*/  FFMA.FTZ R76, R212, c[0x0][0x23c], -R131.reuse ;  /* 0x00008f00d44c7a23 */ /* 0x100fe20000010883 */
[----:B------:R-:W-:Y:S01]  /*84c0*/  MUFU.EX2 R77, R77 ;  /* 0x0000004d004d7308 */ /* 0x000fe20000000800 */
[--C-:B------:R-:W-:Y:S01]  /*84d0*/  FFMA.FTZ R79, R210, c[0x0][0x23c], -R131.reuse ;  /* 0x00008f00d24f7a23 */ /* 0x100fe20000010883 */
[----:B------:R-:W2:Y:S01]  /*84e0*/  LDSM.16.MT88.4 R68, [R182+0xd400] ;  /* 0x00d40000b644783b */ /* 0x000ea20000004200 */
[----:B------:R-:W-:-:S02]  /*84f0*/  FFMA.FTZ R78, R208, c[0x0][0x23c], -R131 ;  /* 0x00008f00d04e7a23 */ /* 0x000fc40000010883 */
[--C-:B------:R-:W-:Y:S01]  /*8500*/  FFMA.FTZ R81, R209, c[0x0][0x23c], -R126.reuse ;  /* 0x00008f00d1517a23 */ /* 0x100fe2000001087e */
[----:B------:R-:W-:Y:S01]  /*8510*/  HMMA.16816.F32.BF16 R24, R4, R28, R24 ;  /* 0x0000001c0418723c */ /* 0x000fe20000041818 */
[--C-:B------:R-:W-:Y:S01]  /*8520*/  FFMA.FTZ R82, R211, c[0x0][0x23c], -R126.reuse ;  /* 0x00008f00d3527a23 */ /* 0x100fe2000001087e */
[----:B------:R-:W-:Y:S01]  /*8530*/  MUFU.EX2 R76, R76 ;  /* 0x0000004c004c7308 */ /* 0x000fe20000000800 */
[--C-:B------:R-:W-:Y:S02]  /*8540*/  FFMA.FTZ R80, R203, c[0x0][0x23c], -R126.reuse ;  /* 0x00008f00cb507a23 */ /* 0x100fe4000001087e */
[----:B------:R-:W-:Y:S02]  /*8550*/  FFMA.FTZ R83, R191, c[0x0][0x23c], -R126 ;  /* 0x00008f00bf537a23 */ /* 0x000fe4000001087e */
[-C--:B------:R-:W-:Y:S02]  /*8560*/  FMUL.FTZ R84, R84, R134.reuse ;  /* 0x0000008654547220 */ /* 0x080fe40000410000 */
[----:B------:R-:W-:Y:S01]  /*8570*/  FMUL.FTZ R85, R85, R134 ;  /* 0x0000008655557220 */ /* 0x000fe20000410000 */
[----:B------:R-:W3:Y:S01]  /*8580*/  MUFU.EX2 R79, R79 ;  /* 0x0000004f004f7308 */ /* 0x000ee20000000800 */
[----:B------:R-:W-:-:S02]  /*8590*/  FMUL.FTZ R86, R86, R0 ;  /* 0x0000000056567220 */ /* 0x000fc40000410000 */
[----:B------:R-:W-:Y:S02]  /*85a0*/  FMUL.FTZ R87, R87, R0 ;  /* 0x0000000057577220 */ /* 0x000fe40000410000 */
[-C--:B------:R-:W-:Y:S02]  /*85b0*/  FMUL.FTZ R32, R88, R134.reuse ;  /* 0x0000008658207220 */ /* 0x080fe40000410000 */
[----:B------:R-:W-:Y:S01]  /*85c0*/  FMUL.FTZ R33, R89, R134 ;  /* 0x0000008659217220 */ /* 0x000fe20000410000 */
[----:B------:R-:W-:Y:S01]  /*85d0*/  MUFU.EX2 R78, R78 ;  /* 0x0000004e004e7308 */ /* 0x000fe20000000800 */
[-C--:B------:R-:W-:Y:S01]  /*85e0*/  FMUL.FTZ R34, R90, R0.reuse ;  /* 0x000000005a227220 */ /* 0x080fe20000410000 */
[----:B------:R-:W-:Y:S01]  /*85f0*/  HMMA.16816.F32.BF16 R28, R4, R30, R84 ;  /* 0x0000001e041c723c */ /* 0x000fe20000041854 */
        /* <DEDUP_REMOVED lines=20> */
[-C--:B------:R-:W-:Y:S02]  /*8740*/  FMUL.FTZ R52, R104, R134.reuse ;  /* 0x0000008668347220 */ /* 0x080fe40000410000 */
[----:B------:R-:W-:Y:S01]  /*8750*/  FMUL.FTZ R53, R105, R134 ;  /* 0x0000008669357220 */ /* 0x000fe20000410000 */
[----:B------:R-:W5:Y:S01]  /*8760*/  MUFU.EX2 R83, R83 ;  /* 0x0000005300537308 */ /* 0x000f620000000800 */
[-C--:B------:R-:W-:Y:S01]  /*8770*/  FMUL.FTZ R54, R106, R0.reuse ;  /* 0x000000006a367220 */ /* 0x080fe20000410000 */
[----:B------:R-:W-:Y:S01]  /*8780*/  HMMA.16816.F32.BF16 R44, R4, R46, R96 ;  /* 0x0000002e042c723c */ /* 0x000fe20000041860 */
[----:B------:R-:W-:-:S02]  /*8790*/  FMUL.FTZ R55, R107, R0 ;  /* 0x000000006b377220 */ /* 0x000fc40000410000 */
[-C--:B------:R-:W-:Y:S02]  /*87a0*/  FMUL.FTZ R100, R100, R134.reuse ;  /* 0x0000008664647220 */ /* 0x080fe40000410000 */
[----:B------:R-:W-:Y:S01]  /*87b0*/  FMUL.FTZ R101, R101, R134 ;  /* 0x0000008665657220 */ /* 0x000fe20000410000 */
[----:B------:R-:W-:Y:S01]  /*87c0*/  MUFU.EX2 R142, R142 ;  /* 0x0000008e008e7308 */ /* 0x000fe20000000800 */
[-C--:B------:R-:W-:Y:S01]  /*87d0*/  FMUL.FTZ R102, R102, R0.reuse ;  /* 0x0000000066667220 */ /* 0x080fe20000410000 */
[C---:B-1----:R-:W-:Y:S01]  /*87e0*/  HMMA.16816.F32.BF16 R52, R4.reuse, R60, R52 ;  /* 0x0000003c0434723c */ /* 0x042fe20000041834 */
[----:B------:R-:W-:Y:S02]  /*87f0*/  FMUL.FTZ R103, R103, R0 ;  /* 0x0000000067677220 */ /* 0x000fe40000410000 */
[--C-:B------:R-:W-:Y:S02]  /*8800*/  FFMA.FTZ R84, R202, c[0x0][0x23c], -R131.reuse ;  /* 0x00008f00ca547a23 */ /* 0x100fe40000010883 */
[--C-:B------:R-:W-:Y:S01]  /*8810*/  FFMA.FTZ R85, R178, c[0x0][0x23c], -R131.reuse ;  /* 0x00008f00b2557a23 */ /* 0x100fe20000010883 */
[----:B------:R-:W-:Y:S01]  /*8820*/  MUFU.EX2 R138, R138 ;  /* 0x0000008a008a7308 */ /* 0x000fe20000000800 */
[----:B---3--:R-:W-:Y:S01]  /*8830*/  F2FP.BF16.PACK_AB R60, R79, R76 ;  /* 0x0000004c4f3c723e */ /* 0x008fe200000010ff */
[----:B------:R-:W-:Y:S01]  /*8840*/  HMMA.16816.F32.BF16 R4, R4, R62, R100 ;  /* 0x0000003e0404723c */ /* 0x000fe20000041864 */
[----:B----4-:R-:W-:Y:S01]  /*8850*/  F2FP.BF16.PACK_AB R61, R82, R81 ;  /* 0x00000051523d723e */ /* 0x010fe200000010ff */
[----:B------:R-:W-:-:S02]  /*8860*/  FFMA.FTZ R87, R176, c[0x0][0x23c], -R131 ;  /* 0x00008f00b0577a23 */ /* 0x000fc40000010883 */
[--C-:B------:R-:W-:Y:S02]  /*8870*/  FFMA.FTZ R86, R174, c[0x0][0x23c], -R131.reuse ;  /* 0x00008f00ae567a23 */ /* 0x100fe40000010883 */
[--C-:B------:R-:W-:Y:S01]  /*8880*/  FFMA.FTZ R88, R179, c[0x0][0x23c], -R126.reuse ;  /* 0x00008f00b3587a23 */ /* 0x100fe2000001087e */
[----:B------:R-:W-:Y:S01]  /*8890*/  F2FP.BF16.PACK_AB R62, R78, R77 ;  /* 0x0000004d4e3e723e */ /* 0x000fe200000010ff */
[--C-:B------:R-:W-:Y:S01]  /*88a0*/  FFMA.FTZ R89, R177, c[0x0][0x23c], -R126.reuse ;  /* 0x00008f00b1597a23 */ /* 0x100fe2000001087e */
[----:B-----5:R-:W-:Y:S01]  /*88b0*/  F2FP.BF16.PACK_AB R63, R83, R80 ;  /* 0x00000050533f723e */ /* 0x020fe200000010ff */
[--C-:B------:R-:W-:Y:S01]  /*88c0*/  FFMA.FTZ R90, R175, c[0x0][0x23c], -R126.reuse ;  /* 0x00008f00af5a7a23 */ /* 0x100fe2000001087e */
[----:B------:R-:W-:Y:S01]  /*88d0*/  MUFU.EX2 R84, R84 ;  /* 0x0000005400547308 */ /* 0x000fe20000000800 */
[----:B------:R-:W-:Y:S02]  /*88e0*/  FFMA.FTZ R91, R173, c[0x0][0x23c], -R126 ;  /* 0x00008f00ad5b7a23 */ /* 0x000fe4000001087e */
[----:B------:R-:W-:-:S02]  /*88f0*/  FFMA.FTZ R92, R172, c[0x0][0x23c], -R131 ;  /* 0x00008f00ac5c7a23 */ /* 0x000fc40000010883 */
[C---:B------:R-:W-:Y:S01]  /*8900*/  HMMA.16816.F32.BF16 R8, R60.reuse, R64, R8 ;  /* 0x000000403c08723c */ /* 0x040fe20000041808 */
[--C-:B------:R-:W-:Y:S02]  /*8910*/  FFMA.FTZ R93, R170, c[0x0][0x23c], -R131.reuse ;  /* 0x00008f00aa5d7a23 */ /* 0x100fe40000010883 */
[----:B------:R-:W1:Y:S01]  /*8920*/  MUFU.EX2 R85, R85 ;  /* 0x0000005500557308 */ /* 0x000e620000000800 */
[--C-:B------:R-:W-:Y:S02]  /*8930*/  FFMA.FTZ R95, R168, c[0x0][0x23c], -R131.reuse ;  /* 0x00008f00a85f7a23 */ /* 0x100fe40000010883 */
[----:B------:R-:W-:Y:S02]  /*8940*/  FFMA.FTZ R94, R166, c[0x0][0x23c], -R131 ;  /* 0x00008f00a65e7a23 */ /* 0x000fe40000010883 */
[----:B------:R-:W-:Y:S01]  /*8950*/  HMMA.16816.F32.BF16 R12, R60, R66, R12 ;  /* 0x000000423c0c723c */ /* 0x000fe2000004180c */
[----:B------:R-:W3:Y:S01]  /*8960*/  LDSM.16.MT88.4 R64, [R180+0xb400] ;  /* 0x00b40000b440783b */ /* 0x000ee20000004200 */
[--C-:B------:R-:W-:Y:S01]  /*8970*/  FFMA.FTZ R96, R171, c[0x0][0x23c], -R126.reuse ;  /* 0x00008f00ab607a23 */ /* 0x100fe2000001087e */
[----:B------:R-:W-:Y:S01]  /*8980*/  MUFU.EX2 R87, R87 ;  /* 0x0000005700577308 */ /* 0x000fe20000000800 */
[----:B------:R-:W-:-:S02]  /*8990*/  FFMA.FTZ R97, R169, c[0x0][0x23c], -R126 ;  /* 0x00008f00a9617a23 */ /* 0x000fc4000001087e */
[--C-:B------:R-:W-:Y:S02]  /*89a0*/  FFMA.FTZ R98, R167, c[0x0][0x23c], -R126.reuse ;  /* 0x00008f00a7627a23 */ /* 0x100fe4000001087e */
[C---:B------:R-:W-:Y:S01]  /*89b0*/  HMMA.16816.F32.BF16 R16, R60.reuse, R48, R16 ;  /* 0x000000303c10723c */ /* 0x040fe20000041810 */
[----:B------:R-:W-:Y:S02]  /*89c0*/  FFMA.FTZ R99, R159, c[0x0][0x23c], -R126 ;  /* 0x00008f009f637a23 */ /* 0x000fe4000001087e */
[----:B------:R-:W-:Y:S01]  /*89d0*/  MUFU.EX2 R86, R86 ;  /* 0x0000005600567308 */ /* 0x000fe20000000800 */
[--C-:B------:R-:W-:Y:S02]  /*89e0*/  FFMA.FTZ R105, R154, c[0x0][0x23c], -R131.reuse ;  /* 0x00008f009a697a23 */ /* 0x100fe40000010883 */
[--C-:B------:R-:W-:Y:S02]  /*89f0*/  FFMA.FTZ R107, R152, c[0x0][0x23c], -R131.reuse ;  /* 0x00008f00986b7a23 */ /* 0x100fe40000010883 */
[----:B------:R-:W-:Y:S01]  /*8a00*/  HMMA.16816.F32.BF16 R20, R60, R50, R20 ;  /* 0x000000323c14723c */ /* 0x000fe20000041814 */
[----:B------:R-:W4:Y:S01]  /*8a10*/  LDSM.16.MT88.4 R48, [R180+0xd400] ;  /* 0x00d40000b430783b */ /* 0x000f220000004200 */
[--C-:B------:R-:W-:Y:S01]  /*8a20*/  FFMA.FTZ R104, R158, c[0x0][0x23c], -R131.reuse ;  /* 0x00008f009e687a23 */ /* 0x100fe20000010883 */
[----:B------:R-:W-:Y:S01]  /*8a30*/  MUFU.EX2 R88, R88 ;  /* 0x0000005800587308 */ /* 0x000fe20000000800 */
[----:B------:R-:W-:-:S02]  /*8a40*/  FFMA.FTZ R106, R156, c[0x0][0x23c], -R131 ;  /* 0x00008f009c6a7a23 */ /* 0x000fc40000010883 */
[--C-:B------:R-:W-:Y:S02]  /*8a50*/  FFMA.FTZ R152, R157, c[0x0][0x23c], -R126.reuse ;  /* 0x00008f009d987a23 */ /* 0x100fe4000001087e */
[C---:B------:R-:W-:Y:S01]  /*8a60*/  HMMA.16816.F32.BF16 R24, R60.reuse, R56, R24 ;  /* 0x000000383c18723c */ /* 0x040fe20000041818 */
[--C-:B------:R-:W-:Y:S02]  /*8a70*/  FFMA.FTZ R154, R151, c[0x0][0x23c], -R126.reuse ;  /* 0x00008f00979a7a23 */ /* 0x100fe4000001087e */
[----:B------:R-:W5:Y:S01]  /*8a80*/  MUFU.EX2 R89, R89 ;  /* 0x0000005900597308 */ /* 0x000f620000000800 */
[--C-:B------:R-:W-:Y:S02]  /*8a90*/  FFMA.FTZ R151, R146, c[0x0][0x23c], -R131.reuse ;  /* 0x00008f0092977a23 */ /* 0x100fe40000010883 */
[--C-:B------:R-:W-:Y:S02]  /*8aa0*/  FFMA.FTZ R146, R148, c[0x0][0x23c], -R131.reuse ;  /* 0x00008f0094927a23 */ /* 0x100fe40000010883 */
[----:B------:R-:W-:Y:S01]  /*8ab0*/  HMMA.16816.F32.BF16 R28, R60, R58, R28 ;  /* 0x0000003a3c1c723c */ /* 0x000fe2000004181c */
[----:B------:R-:W5:Y:S01]  /*8ac0*/  LDSM.16.MT88.4 R56, [R182+0x9800] ;  /* 0x00980000b638783b */ /* 0x000f620000004200 */
[----:B------:R-:W-:Y:S01]  /*8ad0*/  FFMA.FTZ R157, R144, c[0x0][0x23c], -R131 ;  /* 0x00008f00909d7a23 */ /* 0x000fe20000010883 */
[----:B------:R-:W-:Y:S01]  /*8ae0*/  MUFU.EX2 R90, R90 ;  /* 0x0000005a005a7308 */ /* 0x000fe20000000800 */
[----:B------:R-:W-:-:S02]  /*8af0*/  FFMA.FTZ R144, R149, c[0x0][0x23c], -R126 ;  /* 0x00008f0095907a23 */ /* 0x000fc4000001087e */
[--C-:B------:R-:W-:Y:S02]  /*8b00*/  FFMA.FTZ R148, R143, c[0x0][0x23c], -R126.reuse ;  /* 0x00008f008f947a23 */ /* 0x100fe4000001087e */
[C---:B--2---:R-:W-:Y:S01]  /*8b10*/  HMMA.16816.F32.BF16 R40, R60.reuse, R68, R40 ;  /* 0x000000443c28723c */ /* 0x044fe20000041828 */
[--C-:B------:R-:W-:Y:S02]  /*8b20*/  FFMA.FTZ R143, R140, c[0x0][0x23c], -R131.reuse ;  /* 0x00008f008c8f7a23 */ /* 0x100fe40000010883 */
[----:B------:R-:W2:Y:S01]  /*8b30*/  MUFU.EX2 R91, R91 ;  /* 0x0000005b005b7308 */ /* 0x000ea20000000800 */
[----:B------:R-:W-:Y:S02]  /*8b40*/  FFMA.FTZ R149, R136, c[0x0][0x23c], -R131 ;  /* 0x00008f0088957a23 */ /* 0x000fe40000010883 */
[--C-:B------:R-:W-:Y:S02]  /*8b50*/  FFMA.FTZ R136, R141, c[0x0][0x23c], -R126.reuse ;  /* 0x00008f008d887a23 */ /* 0x100fe4000001087e */
[----:B---3--:R-:W-:Y:S01]  /*8b60*/  HMMA.16816.F32.BF16 R32, R60, R64, R32 ;  /* 0x000000403c20723c */ /* 0x008fe20000041820 */
[----:B------:R-:W-:-:S02]  /*8b70*/  FFMA.FTZ R140, R135, c[0x0][0x23c], -R126 ;  /* 0x00008f00878c7a23 */ /* 0x000fc4000001087e */
[----:B------:R-:W3:Y:S01]  /*8b80*/  MUFU.EX2 R92, R92 ;  /* 0x0000005c005c7308 */ /* 0x000ee20000000800 */
[----:B------:R-:W-:Y:S02]  /*8b90*/  FFMA.FTZ R130, R207, R134, R130 ;  /* 0x00000086cf827223 */ /* 0x000fe40000010082 */
[----:B------:R-:W-:Y:S02]  /*8ba0*/  FFMA.FTZ R125, R206, R0, R125 ;  /* 0x00000000ce7d7223 */ /* 0x000fe4000001007d */
[----:B------:R-:W-:Y:S01]  /*8bb0*/  HMMA.16816.F32.BF16 R36, R60, R66, R36 ;  /* 0x000000423c24723c */ /* 0x000fe20000041824 */
[----:B------:R-:W3:Y:S01]  /*8bc0*/  LDSM.16.MT88.4 R64, [R182+0xb800] ;  /* 0x00b80000b640783b */ /* 0x000ee20000004200 */
[----:B------:R-:W-:Y:S01]  /*8bd0*/  FADD.FTZ R129, R129, R130 ;  /* 0x0000008281817221 */ /* 0x000fe20000010000 */
[----:B------:R-:W2:Y:S01]  /*8be0*/  MUFU.EX2 R93, R93 ;  /* 0x0000005d005d7308 */ /* 0x000ea20000000800 */
[----:B------:R-:W-:Y:S02]  /*8bf0*/  FADD.FTZ R124, R124, R125 ;  /* 0x0000007d7c7c7221 */ /* 0x000fe40000010000 */
[----:B------:R-:W-:-:S02]  /*8c00*/  FADD.FTZ R128, R128, R129 ;  /* 0x0000008180807221 */ /* 0x000fc40000010000 */
[C---:B----4-:R-:W-:Y:S01]  /*8c10*/  HMMA.16816.F32.BF16 R52, R60.reuse, R48, R52 ;  /* 0x000000303c34723c */ /* 0x050fe20000041834 */
[----:B------:R-:W-:Y:S02]  /*8c20*/  FADD.FTZ R3, R3, R124 ;  /* 0x0000007c03037221 */ /* 0x000fe40000010000 */
[----:B------:R-:W4:Y:S01]  /*8c30*/  MUFU.EX2 R95, R95 ;  /* 0x0000005f005f7308 */ /* 0x000f220000000800 */
[----:B------:R-:W-:Y:S02]  /*8c40*/  FADD.FTZ R127, R127, R128 ;  /* 0x000000807f7f7221 */ /* 0x000fe40000010000 */
[----:B------:R-:W-:Y:S01]  /*8c50*/  FADD.FTZ R2, R2, R3 ;  /* 0x0000000302027221 */ /* 0x000fe20000010000 */
[----:B-1----:R-:W-:Y:S01]  /*8c60*/  F2FP.BF16.PACK_AB R48, R85, R84 ;  /* 0x000000545530723e */ /* 0x002fe200000010ff */
[C---:B------:R-:W-:Y:S01]  /*8c70*/  HMMA.16816.F32.BF16 R4, R60.reuse, R50, R4 ;  /* 0x000000323c04723c */ /* 0x040fe20000041804 */
[----:B-----5:R-:W-:Y:S01]  /*8c80*/  F2FP.BF16.PACK_AB R49, R89, R88 ;  /* 0x000000585931723e */ /* 0x020fe200000010ff */
[----:B------:R-:W-:Y:S01]  /*8c90*/  FADD.FTZ R76, R76, R127 ;  /* 0x0000007f4c4c7221 */ /* 0x000fe20000010000 */
[----:B------:R-:W1:Y:S01]  /*8ca0*/  MUFU.EX2 R94, R94 ;  /* 0x0000005e005e7308 */ /* 0x000e620000000800 */
[----:B------:R-:W-:Y:S01]  /*8cb0*/  FADD.FTZ R3, R81, R2 ;  /* 0x0000000251037221 */ /* 0x000fe20000010000 */
[----:B------:R-:W-:Y:S01]  /*8cc0*/  MOV R2, R133 ;  /* 0x0000008500027202 */ /* 0x000fe20000000f00 */
[----:B------:R-:W-:Y:S01]  /*8cd0*/  FADD.FTZ R76, R79, R76 ;  /* 0x0000004c4f4c7221 */ /* 0x000fe20000010000 */
[----:B------:R-:W-:Y:S01]  /*8ce0*/  F2FP.BF16.PACK_AB R50, R86, R87 ;  /* 0x000000575632723e */ /* 0x000fe200000010ff */
[----:B------:R-:W-:Y:S01]  /*8cf0*/  HMMA.16816.F32.BF16 R44, R60, R70, R44 ;  /* 0x000000463c2c723c */ /* 0x000fe2000004182c */
[----:B--2---:R-:W-:Y:S01]  /*8d00*/  F2FP.BF16.PACK_AB R51, R91, R90 ;  /* 0x0000005a5b33723e */ /* 0x004fe200000010ff */
[----:B------:R-:W2:Y:S01]  /*8d10*/  LDSM.16.MT88.4 R60, [R180+0xd800] ;  /* 0x00d80000b43c783b */ /* 0x000ea20000004200 */
[----:B------:R-:W-:Y:S01]  /*8d20*/  MUFU.EX2 R96, R96 ;  /* 0x0000006000607308 */ /* 0x000fe20000000800 */
[----:B------:R-:W-:-:S02]  /*8d30*/  FADD.FTZ R3, R82, R3 ;  /* 0x0000000352037221 */ /* 0x000fc40000010000 */
[----:B------:R-:W-:Y:S01]  /*8d40*/  LDSM.16.MT88.4 R68, [R182+0xd800] ;  /* 0x00d80000b644783b */ /* 0x000fe20000004200 */
[----:B------:R-:W-:Y:S01]  /*8d50*/  FADD.FTZ R77, R77, R76 ;  /* 0x0000004c4d4d7221 */ /* 0x000fe20000010000 */
[C---:B------:R-:W-:Y:S01]  /*8d60*/  HMMA.16816.F32.BF16 R8, R48.reuse, R56, R8 ;  /* 0x000000383008723c */ /* 0x040fe20000041808 */
[----:B------:R-:W-:Y:S02]  /*8d70*/  FADD.FTZ R80, R80, R3 ;  /* 0x0000000350507221 */ /* 0x000fe40000010000 */
[----:B------:R-:W5:Y:S01]  /*8d80*/  MUFU.EX2 R97, R97 ;  /* 0x0000006100617308 */ /* 0x000f620000000800 */
[----:B------:R-:W-:Y:S02]  /*8d90*/  FADD.FTZ R3, R78, R77 ;  /* 0x0000004d4e037221 */ /* 0x000fe40000010000 */
[----:B------:R-:W-:Y:S02]  /*8da0*/  FADD.FTZ R83, R83, R80 ;  /* 0x0000005053537221 */ /* 0x000fe40000010000 */
[----:B------:R-:W-:Y:S01]  /*8db0*/  HMMA.16816.F32.BF16 R12, R48, R58, R12 ;  /* 0x0000003a300c723c */ /* 0x000fe2000004180c */
[----:B------:R-:W5:Y:S01]  /*8dc0*/  LDSM.16.MT88.4 R56, [R180+0xb800] ;  /* 0x00b80000b438783b */ /* 0x000f620000004200 */
[----:B------:R-:W-:Y:S01]  /*8dd0*/  FADD.FTZ R0, R84, R3 ;  /* 0x0000000354007221 */ /* 0x000fe20000010000 */
[----:B------:R-:W-:Y:S01]  /*8de0*/  MUFU.EX2 R98, R98 ;  /* 0x0000006200627308 */ /* 0x000fe20000000800 */
[----:B------:R-:W-:-:S02]  /*8df0*/  FADD.FTZ R88, R88, R83 ;  /* 0x0000005358587221 */ /* 0x000fc40000010000 */
[----:B------:R-:W-:Y:S02]  /*8e00*/  FADD.FTZ R0, R85, R0 ;  /* 0x0000000055007221 */ /* 0x000fe40000010000 */
[C---:B---3--:R-:W-:Y:S01]  /*8e10*/  HMMA.16816.F32.BF16 R24, R48.reuse, R64, R24 ;  /* 0x000000403018723c */ /* 0x048fe20000041818 */
[----:B------:R-:W-:Y:S02]  /*8e20*/  FADD.FTZ R89, R89, R88 ;  /* 0x0000005859597221 */ /* 0x000fe40000010000 */
[----:B------:R-:W3:Y:S01]  /*8e30*/  MUFU.EX2 R99, R99 ;  /* 0x0000006300637308 */ /* 0x000ee20000000800 */
[----:B------:R-:W-:Y:S02]  /*8e40*/  FADD.FTZ R3, R87, R0 ;  /* 0x0000000057037221 */ /* 0x000fe40000010000 */
[----:B------:R-:W-:Y:S02]  /*8e50*/  FADD.FTZ R90, R90, R89 ;  /* 0x000000595a5a7221 */ /* 0x000fe40000010000 */
[----:B------:R-:W-:Y:S01]  /*8e60*/  HMMA.16816.F32.BF16 R28, R48, R66, R28 ;  /* 0x00000042301c723c */ /* 0x000fe2000004181c */
[----:B------:R-:W3:Y:S01]  /*8e70*/  LDSM.16.MT88.4 R64, [R182+0x9c00] ;  /* 0x009c0000b640783b */ /* 0x000ee20000004200 */
[----:B------:R-:W-:Y:S01]  /*8e80*/  FADD.FTZ R3, R86, R3 ;  /* 0x0000000356037221 */ /* 0x000fe20000010000 */
[----:B------:R-:W-:Y:S01]  /*8e90*/  MUFU.EX2 R104, R104 ;  /* 0x0000006800687308 */ /* 0x000fe20000000800 */
[----:B------:R-:W-:-:S02]  /*8ea0*/  FADD.FTZ R91, R91, R90 ;  /* 0x0000005a5b5b7221 */ /* 0x000fc40000010000 */
[----:B------:R-:W-:Y:S02]  /*8eb0*/  FADD.FTZ R0, R92, R3 ;  /* 0x000000035c007221 */ /* 0x000fe40000010000 */
[C---:B------:R-:W-:Y:S02]  /*8ec0*/  HMMA.16816.F32.BF16 R16, R48.reuse, R72, R16 ;  /* 0x000000483010723c */ /* 0x040fe40000041810 */
[----:B------:R-:W-:Y:S01]  /*8ed0*/  FADD.FTZ R0, R93, R0 ;  /* 0x000000005d007221 */ /* 0x000fe20000010000 */
[----:B------:R-:W-:Y:S03]  /*8ee0*/  MUFU.EX2 R105, R105 ;  /* 0x0000006900697308 */ /* 0x000fe60000000800 */
[----:B----4-:R-:W-:Y:S02]  /*8ef0*/  FADD.FTZ R3, R95, R0 ;  /* 0x000000005f037221 */ /* 0x010fe40000010000 */
[C---:B--2---:R-:W-:Y:S02]  /*8f00*/  HMMA.16816.F32.BF16 R52, R48.reuse, R60, R52 ;  /* 0x0000003c3034723c */ /* 0x044fe40000041834 */
[----:B-1----:R-:W-:Y:S01]  /*8f10*/  FADD.FTZ R3, R94, R3 ;  /* 0x000000035e037221 */ /* 0x002fe20000010000 */
[----:B------:R-:W-:Y:S05]  /*8f20*/  MUFU.EX2 R106, R106 ;  /* 0x0000006a006a7308 */ /* 0x000fea0000000800 */
[C---:B------:R-:W-:Y:S01]  /*8f30*/  HMMA.16816.F32.BF16 R4, R48.reuse, R62, R4 ;  /* 0x0000003e3004723c */ /* 0x040fe20000041804 */
[----:B------:R-:W-:Y:S02]  /*8f40*/  LDSM.16.MT88.4 R60, [R180+0xbc00] ;  /* 0x00bc0000b43c783b */ /* 0x000fe40000004200 */
[----:B------:R-:W-:Y:S05]  /*8f50*/  MUFU.EX2 R107, R107 ;  /* 0x0000006b006b7308 */ /* 0x000fea0000000800 */
[C---:B-----5:R-:W-:Y:S03]  /*8f60*/  HMMA.16816.F32.BF16 R32, R48.reuse, R56, R32 ;  /* 0x000000383020723c */ /* 0x060fe60000041820 */
[----:B------:R-:W1:Y:S05]  /*8f70*/  MUFU.EX2 R152, R152 ;  /* 0x0000009800987308 */ /* 0x000e6a0000000800 */
[C---:B------:R-:W-:Y:S01]  /*8f80*/  HMMA.16816.F32.BF16 R36, R48.reuse, R58, R36 ;  /* 0x0000003a3024723c */ /* 0x040fe20000041824 */
[----:B------:R-:W2:Y:S02]  /*8f90*/  LDSM.16.MT88.4 R56, [R182+0xbc00] ;  /* 0x00bc0000b638783b */ /* 0x000ea40000004200 */
[----:B------:R-:W-:Y:S05]  /*8fa0*/  MUFU.EX2 R154, R154 ;  /* 0x0000009a009a7308 */ /* 0x000fea0000000800 */
[C---:B------:R-:W-:Y:S01]  /*8fb0*/  HMMA.16816.F32.BF16 R20, R48.reuse, R74, R20 ;  /* 0x0000004a3014723c */ /* 0x040fe20000041814 */
[----:B------:R-:W4:Y:S02]  /*8fc0*/  LDSM.16.MT88.4 R72, [R180+0x9c00] ;  /* 0x009c0000b448783b */ /* 0x000f240000004200 */
[----:B------:R-:W-:Y:S05]  /*8fd0*/  MUFU.EX2 R151, R151 ;  /* 0x0000009700977308 */ /* 0x000fea0000000800 */
[C---:B------:R-:W-:Y:S03]  /*8fe0*/  HMMA.16816.F32.BF16 R40, R48.reuse, R68, R40 ;  /* 0x000000443028723c */ /* 0x040fe60000041828 */
[----:B------:R-:W-:Y:S05]  /*8ff0*/  MUFU.EX2 R146, R146 ;  /* 0x0000009200927308 */ /* 0x000fea0000000800 */
[----:B------:R-:W-:Y:S01]  /*9000*/  HMMA.16816.F32.BF16 R44, R48, R70, R44 ;  /* 0x00000046302c723c */ /* 0x000fe2000004182c */
[----:B------:R-:W5:Y:S02]  /*9010*/  LDSM.16.MT88.4 R68, [R182+0xdc00] ;  /* 0x00dc0000b644783b */ /* 0x000f640000004200 */
[----:B------:R-:W-:Y:S04]  /*9020*/  MUFU.EX2 R157, R157 ;  /* 0x0000009d009d7308 */ /* 0x000fe80000000800 */
[----:B------:R-:W-:-:S02]  /*9030*/  F2FP.BF16.PACK_AB R48, R93, R92 ;  /* 0x0000005c5d30723e */ /* 0x000fc400000010ff */
[----:B------:R-:W-:Y:S01]  /*9040*/  F2FP.BF16.PACK_AB R49, R97, R96 ;  /* 0x000000606131723e */ /* 0x000fe200000010ff */
[----:B------:R-:W-:Y:S01]  /*9050*/  FADD.FTZ R96, R96, R91 ;  /* 0x0000005b60607221 */ /* 0x000fe20000010000 */
[----:B------:R-:W-:Y:S01]  /*9060*/  F2FP.BF16.PACK_AB R50, R94, R95 ;  /* 0x0000005f5e32723e */ /* 0x000fe200000010ff */
[----:B------:R-:W-:Y:S01]  /*9070*/  MUFU.EX2 R144, R144 ;  /* 0x0000009000907308 */ /* 0x000fe20000000800 */
[----:B---3--:R-:W-:Y:S01]  /*9080*/  F2FP.BF16.PACK_AB R51, R99, R98 ;  /* 0x000000626333723e */ /* 0x008fe200000010ff */
[----:B------:R-:W-:-:S04]  /*9090*/  FADD.FTZ R97, R97, R96 ;  /* 0x0000006061617221 */ /* 0x000fc80000010000 */
[----:B------:R-:W-:Y:S02]  /*90a0*/  FADD.FTZ R98, R98, R97 ;  /* 0x0000006162627221 */ /* 0x000fe40000010000 */
[----:B------:R-:W-:Y:S01]  /*90b0*/  HMMA.16816.F32.BF16 R8, R48, R64, R8 ;  /* 0x000000403008723c */ /* 0x000fe20000041808 */
[----:B------:R-:W-:Y:S01]  /*90c0*/  MUFU.EX2 R148, R148 ;  /* 0x0000009400947308 */ /* 0x000fe20000000800 */
[----:B------:R-:W-:-:S04]  /*90d0*/  FADD.FTZ R99, R99, R98 ;  /* 0x0000006263637221 */ /* 0x000fc80000010000 */
[----:B-1----:R-:W-:Y:S02]  /*90e0*/  FADD.FTZ R0, R152, R99 ;  /* 0x0000006398007221 */ /* 0x002fe40000010000 */
[----:B------:R-:W-:Y:S01]  /*90f0*/  HMMA.16816.F32.BF16 R12, R48, R66, R12 ;  /* 0x00000042300c723c */ /* 0x000fe2000004180c */
[----:B------:R-:W1:Y:S01]  /*9100*/  LDSM.16.MT88.4 R64, [R180+0xdc00] ;  /* 0x00dc0000b440783b */ /* 0x000e620000004200 */
[----:B------:R-:W-:Y:S01]  /*9110*/  MUFU.EX2 R143, R143 ;  /* 0x0000008f008f7308 */ /* 0x000fe20000000800 */
[----:B------:R-:W-:-:S05]  /*9120*/  FADD.FTZ R0, R155, R0 ;  /* 0x000000009b007221 */ /* 0x000fca0000010000 */
[C---:B--2---:R-:W-:Y:S02]  /*9130*/  HMMA.16816.F32.BF16 R24, R48.reuse, R56, R24 ;  /* 0x000000383018723c */ /* 0x044fe40000041818 */
        /* <DEDUP_REMOVED lines=9> */
[C---:B----4-:R-:W-:Y:S02]  /*91d0*/  HMMA.16816.F32.BF16 R16, R48.reuse, R72, R16 ;  /* 0x000000483010723c */ /* 0x050fe40000041810 */
[----:B------:R-:W-:Y:S06]  /*91e0*/  MUFU.EX2 R140, R140 ;  /* 0x0000008c008c7308 */ /* 0x000fec0000000800 */
[C---:B------:R-:W-:Y:S01]  /*91f0*/  HMMA.16816.F32.BF16 R20, R48.reuse, R74, R20 ;  /* 0x0000004a3014723c */ /* 0x040fe20000041814 */
[----:B------:R-:W4:Y:S01]  /*9200*/  LDSM.16.MT88.4 R72, [R180+0xa000] ;  /* 0x00a00000b448783b */ /* 0x000f220000004200 */
[----:B------:R-:W-:Y:S06]  /*9210*/  MUFU.EX2 R117, R117 ;  /* 0x0000007500757308 */ /* 0x000fec0000000800 */
[C---:B-----5:R-:W-:Y:S02]  /*9220*/  HMMA.16816.F32.BF16 R40, R48.reuse, R68, R40 ;  /* 0x000000443028723c */ /* 0x060fe40000041828 */
[----:B------:R-:W5:Y:S06]  /*9230*/  MUFU.EX2 R116, R116 ;  /* 0x0000007400747308 */ /* 0x000f6c0000000800 */
[C---:B------:R-:W-:Y:S01]  /*9240*/  HMMA.16816.F32.BF16 R44, R48.reuse, R70, R44 ;  /* 0x00000046302c723c */ /* 0x040fe2000004182c */
[----:B------:R-:W3:Y:S01]  /*9250*/  LDSM.16.MT88.4 R68, [R182+0xe000] ;  /* 0x00e00000b644783b */ /* 0x000ee20000004200 */
[----:B------:R-:W-:Y:S06]  /*9260*/  MUFU.EX2 R123, R123 ;  /* 0x0000007b007b7308 */ /* 0x000fec0000000800 */
[----:B-1----:R-:W-:Y:S02]  /*9270*/  HMMA.16816.F32.BF16 R52, R48, R64, R52 ;  /* 0x000000403034723c */ /* 0x002fe40000041834 */
[----:B------:R-:W1:Y:S01]  /*9280*/  MUFU.EX2 R122, R122 ;  /* 0x0000007a007a7308 */ /* 0x000e620000000800 */
[----:B-----5:R-:W-:-:S05]  /*9290*/  F2FP.BF16.PACK_AB R100, R116, R117 ;  /* 0x000000757464723e */ /* 0x020fca00000010ff */
[----:B------:R-:W-:Y:S01]  /*92a0*/  HMMA.16816.F32.BF16 R4, R48, R66, R4 ;  /* 0x000000423004723c */ /* 0x000fe20000041804 */
[----:B------:R-:W-:Y:S01]  /*92b0*/  LDSM.16.MT88.4 R64, [R180+0xe000] ;  /* 0x00e00000b440783b */ /* 0x000fe20000004200 */
[----:B------:R-:W-:Y:S05]  /*92c0*/  MUFU.EX2 R121, R121 ;  /* 0x0000007900797308 */ /* 0x000fea0000000800 */
[----:B------:R-:W-:Y:S01]  /*92d0*/  F2FP.BF16.PACK_AB R48, R105, R104 ;  /* 0x000000686930723e */ /* 0x000fe200000010ff */
[----:B------:R-:W-:Y:S01]  /*92e0*/  FADD.FTZ R104, R104, R3 ;  /* 0x0000000368687221 */ /* 0x000fe20000010000 */
[----:B------:R-:W-:Y:S01]  /*92f0*/  F2FP.BF16.PACK_AB R49, R155, R152 ;  /* 0x000000989b31723e */ /* 0x000fe200000010ff */
[----:B------:R-:W5:Y:S01]  /*9300*/  MUFU.EX2 R120, R120 ;  /* 0x0000007800787308 */ /* 0x000f620000000800 */
[----:B------:R-:W-:Y:S01]  /*9310*/  F2FP.BF16.PACK_AB R50, R107, R106 ;  /* 0x0000006a6b32723e */ /* 0x000fe200000010ff */
[----:B------:R-:W-:Y:S01]  /*9320*/  FADD.FTZ R105, R105, R104 ;  /* 0x0000006869697221 */ /* 0x000fe20000010000 */
[----:B------:R-:W-:Y:S01]  /*9330*/  F2FP.BF16.PACK_AB R51, R154, R153 ;  /* 0x000000999a33723e */ /* 0x000fe200000010ff */
[----:B------:R-:W-:Y:S01]  /*9340*/  FADD.FTZ R3, R153, R0 ;  /* 0x0000000099037221 */ /* 0x000fe20000010000 */
[----:B-1----:R-:W-:Y:S01]  /*9350*/  F2FP.BF16.PACK_AB R102, R122, R123 ;  /* 0x0000007b7a66723e */ /* 0x002fe200000010ff */
[----:B------:R-:W-:-:S02]  /*9360*/  FADD.FTZ R106, R106, R105 ;  /* 0x000000696a6a7221 */ /* 0x000fc40000010000 */
[----:B------:R-:W-:Y:S01]  /*9370*/  MUFU.EX2 R119, R119 ;  /* 0x0000007700777308 */ /* 0x000fe20000000800 */
[----:B------:R-:W-:Y:S01]  /*9380*/  FADD.FTZ R3, R154, R3 ;  /* 0x000000039a037221 */ /* 0x000fe20000010000 */
[----:B--2---:R-:W-:Y:S01]  /*9390*/  HMMA.16816.F32.BF16 R8, R48, R56, R8 ;  /* 0x000000383008723c */ /* 0x004fe20000041808 */
[----:B------:R-:W-:Y:S02]  /*93a0*/  FADD.FTZ R107, R107, R106 ;  /* 0x0000006a6b6b7221 */ /* 0x000fe40000010000 */
[----:B------:R-:W-:-:S03]  /*93b0*/  FADD.FTZ R0, R144, R3 ;  /* 0x0000000390007221 */ /* 0x000fc60000010000 */
[----:B------:R-:W1:Y:S01]  /*93c0*/  MUFU.EX2 R206, R118 ;  /* 0x0000007600ce7308 */ /* 0x000e620000000800 */
[----:B-----5:R-:W-:Y:S01]  /*93d0*/  F2FP.BF16.PACK_AB R101, R120, R121 ;  /* 0x000000797865723e */ /* 0x020fe200000010ff */
[----:B------:R-:W-:Y:S01]  /*93e0*/  HMMA.16816.F32.BF16 R12, R48, R58, R12 ;  /* 0x0000003a300c723c */ /* 0x000fe2000004180c */
[----:B------:R-:W2:Y:S01]  /*93f0*/  LDSM.16.MT88.4 R56, [R180+0xc000] ;  /* 0x00c00000b438783b */ /* 0x000ea20000004200 */
[----:B------:R-:W-:-:S04]  /*9400*/  FADD.FTZ R0, R147, R0 ;  /* 0x0000000093007221 */ /* 0x000fc80000010000 */
[----:B------:R-:W-:Y:S02]  /*9410*/  FADD.FTZ R3, R145, R0 ;  /* 0x0000000091037221 */ /* 0x000fe40000010000 */
[----:B---3--:R-:W-:Y:S02]  /*9420*/  HMMA.16816.F32.BF16 R24, R48, R60, R24 ;  /* 0x0000003c3018723c */ /* 0x008fe40000041818 */
[----:B------:R-:W-:Y:S01]  /*9430*/  FADD.FTZ R3, R148, R3 ;  /* 0x0000000394037221 */ /* 0x000fe20000010000 */
[----:B-1----:R-:W-:-:S03]  /*9440*/  F2FP.BF16.PACK_AB R103, R206, R119 ;  /* 0x00000077ce67723e */ /* 0x002fc600000010ff */
[----:B------:R-:W-:Y:S02]  /*9450*/  FADD.FTZ R0, R136, R3 ;  /* 0x0000000388007221 */ /* 0x000fe40000010000 */
[----:B------:R-:W-:Y:S01]  /*9460*/  HMMA.16816.F32.BF16 R28, R48, R62, R28 ;  /* 0x0000003e301c723c */ /* 0x000fe2000004181c */
[----:B------:R-:W1:Y:S01]  /*9470*/  LDSM.16.MT88.4 R60, [R182+0xa400] ;  /* 0x00a40000b63c783b */ /* 0x000e620000004200 */
[----:B------:R-:W-:-:S06]  /*9480*/  FADD.FTZ R0, R139, R0 ;  /* 0x000000008b007221 */ /* 0x000fcc0000010000 */
[C---:B----4-:R-:W-:Y:S08]  /*9490*/  HMMA.16816.F32.BF16 R16, R48.reuse, R72, R16 ;  /* 0x000000483010723c */ /* 0x050ff00000041810 */
[C---:B------:R-:W-:Y:S01]  /*94a0*/  HMMA.16816.F32.BF16 R20, R48.reuse, R74, R20 ;  /* 0x0000004a3014723c */ /* 0x040fe20000041814 */
[----:B------:R-:W3:Y:S07]  /*94b0*/  LDSM.16.MT88.4 R72, [R180+0xa400] ;  /* 0x00a40000b448783b */ /* 0x000eee0000004200 */
[C---:B------:R-:W-:Y:S08]  /*94c0*/  HMMA.16816.F32.BF16 R40, R48.reuse, R68, R40 ;  /* 0x000000443028723c */ /* 0x040ff00000041828 */
[C---:B--2---:R-:W-:Y:S08]  /*94d0*/  HMMA.16816.F32.BF16 R32, R48.reuse, R56, R32 ;  /* 0x000000383020723c */ /* 0x044ff00000041820 */
[C---:B------:R-:W-:Y:S01]  /*94e0*/  HMMA.16816.F32.BF16 R36, R48.reuse, R58, R36 ;  /* 0x0000003a3024723c */ /* 0x040fe20000041824 */
[----:B------:R-:W2:Y:S07]  /*94f0*/  LDSM.16.MT88.4 R56, [R182+0xc400] ;  /* 0x00c40000b638783b */ /* 0x000eae0000004200 */
[C---:B------:R-:W-:Y:S01]  /*9500*/  HMMA.16816.F32.BF16 R44, R48.reuse, R70, R44 ;  /* 0x00000046302c723c */ /* 0x040fe2000004182c */
[----:B------:R-:W4:Y:S07]  /*9510*/  LDSM.16.MT88.4 R68, [R182+0xe400] ;  /* 0x00e40000b644783b */ /* 0x000f2e0000004200 */
        /* <DEDUP_REMOVED lines=8> */
[----:B------:R-:W-:-:S03]  /*95a0*/  F2FP.BF16.PACK_AB R51, R148, R145 ;  /* 0x000000919433723e */ /* 0x000fc600000010ff */
[----:B------:R-:W-:-:S04]  /*95b0*/  FADD.FTZ R146, R146, R151 ;  /* 0x0000009792927221 */ /* 0x000fc80000010000 */
[----:B-1----:R-:W-:Y:S01]  /*95c0*/  HMMA.16816.F32.BF16 R8, R48, R60, R8 ;  /* 0x0000003c3008723c */ /* 0x002fe20000041808 */
[----:B------:R-:W-:-:S07]  /*95d0*/  FADD.FTZ R157, R157, R146 ;  /* 0x000000929d9d7221 */ /* 0x000fce0000010000 */
        /* <DEDUP_REMOVED lines=8> */
[C---:B----4-:R-:W-:Y:S08]  /*9660*/  HMMA.16816.F32.BF16 R40, R48.reuse, R68, R40 ;  /* 0x000000443028723c */ /* 0x050ff00000041828 */
[C---:B-1----:R-:W-:Y:S08]  /*9670*/  HMMA.16816.F32.BF16 R32, R48.reuse, R60, R32 ;  /* 0x0000003c3020723c */ /* 0x042ff00000041820 */
[C---:B------:R-:W-:Y:S01]  /*9680*/  HMMA.16816.F32.BF16 R36, R48.reuse, R62, R36 ;  /* 0x0000003e3024723c */ /* 0x040fe20000041824 */
[----:B------:R-:W-:Y:S07]  /*9690*/  LDSM.16.MT88.4 R60, [R182+0xc800] ;  /* 0x00c80000b63c783b */ /* 0x000fee0000004200 */
[C---:B------:R-:W-:Y:S01]  /*96a0*/  HMMA.16816.F32.BF16 R44, R48.reuse, R70, R44 ;  /* 0x00000046302c723c */ /* 0x040fe2000004182c */
[----:B------:R-:W-:Y:S07]  /*96b0*/  LDSM.16.MT88.4 R68, [R182+0xe800] ;  /* 0x00e80000b644783b */ /* 0x000fee0000004200 */
[C---:B------:R-:W-:Y:S07]  /*96c0*/  HMMA.16816.F32.BF16 R52, R48.reuse, R64, R52 ;  /* 0x000000403034723c */ /* 0x040fee0000041834 */
[----:B------:R-:W-:Y:S01]  /*96d0*/  F2FP.BF16.PACK_AB R64, R143, R142 ;  /* 0x0000008e8f40723e */ /* 0x000fe200000010ff */
[----:B------:R-:W-:Y:S01]  /*96e0*/  HMMA.16816.F32.BF16 R4, R48, R66, R4 ;  /* 0x000000423004723c */ /* 0x000fe20000041804 */
[----:B------:R-:W1:Y:S01]  /*96f0*/  LDSM.16.MT88.4 R48, [R180+0xc800] ;  /* 0x00c80000b430783b */ /* 0x000e620000004200 */
[----:B------:R-:W-:Y:S01]  /*9700*/  F2FP.BF16.PACK_AB R65, R139, R136 ;  /* 0x000000888b41723e */ /* 0x000fe200000010ff */
[----:B------:R-:W-:-:S04]  /*9710*/  FADD.FTZ R142, R142, R157 ;  /* 0x0000009d8e8e7221 */ /* 0x000fc80000010000 */
        /* <DEDUP_REMOVED lines=9> */
[----:B------:R-:W-:Y:S01]  /*97b0*/  FADD.FTZ R117, R117, R0 ;  /* 0x0000000075757221 */ /* 0x000fe20000010000 */
[----:B------:R-:W-:Y:S01]  /*97c0*/  MOV R0, R132 ;  /* 0x0000008400007202 */ /* 0x000fe20000000f00 */
[----:B------:R-:W-:Y:S01]  /*97d0*/  FADD.FTZ R120, R120, R121 ;  /* 0x0000007978787221 */ /* 0x000fe20000010000 */
[----:B------:R-:W-:Y:S01]  /*97e0*/  HMMA.16816.F32.BF16 R20, R64, R58, R20 ;  /* 0x0000003a4014723c */ /* 0x000fe20000041814 */
[----:B------:R-:W2:Y:S01]  /*97f0*/  LDSM.16.MT88.4 R56, [R180+0xe800] ;  /* 0x00e80000b438783b */ /* 0x000ea20000004200 */
[----:B------:R-:W-:Y:S02]  /*9800*/  FADD.FTZ R116, R116, R117 ;  /* 0x0000007574747221 */ /* 0x000fe40000010000 */
[----:B------:R-:W-:Y:S02]  /*9810*/  FADD.FTZ R119, R119, R120 ;  /* 0x0000007877777221 */ /* 0x000fe40000010000 */
[----:B------:R-:W-:-:S02]  /*9820*/  FADD.FTZ R123, R123, R116 ;  /* 0x000000747b7b7221 */ /* 0x000fc40000010000 */
[----:B------:R-:W-:Y:S01]  /*9830*/  HMMA.16816.F32.BF16 R8, R64, R72, R8 ;  /* 0x000000484008723c */ /* 0x000fe20000041808 */
[----:B------:R-:W-:Y:S02]  /*9840*/  FADD.FTZ R206, R206, R119 ;  /* 0x00000077cece7221 */ /* 0x000fe40000010000 */
[----:B------:R-:W-:-:S05]  /*9850*/  FADD.FTZ R207, R122, R123 ;  /* 0x0000007b7acf7221 */ /* 0x000fca0000010000 */
[C---:B------:R-:W-:Y:S08]  /*9860*/  HMMA.16816.F32.BF16 R12, R64.reuse, R74, R12 ;  /* 0x0000004a400c723c */ /* 0x040ff0000004180c */
[C---:B-1----:R-:W-:Y:S08]  /*9870*/  HMMA.16816.F32.BF16 R32, R64.reuse, R48, R32 ;  /* 0x000000304020723c */ /* 0x042ff00000041820 */
[C---:B------:R-:W-:Y:S01]  /*9880*/  HMMA.16816.F32.BF16 R36, R64.reuse, R50, R36 ;  /* 0x000000324024723c */ /* 0x040fe20000041824 */
[----:B------:R-:W1:Y:S07]  /*9890*/  LDSM.16.MT88.4 R48, [R182+0xac00] ;  /* 0x00ac0000b630783b */ /* 0x000e6e0000004200 */
[C---:B------:R-:W-:Y:S08]  /*98a0*/  HMMA.16816.F32.BF16 R40, R64.reuse, R68, R40 ;  /* 0x000000444028723c */ /* 0x040ff00000041828 */
[C---:B------:R-:W-:Y:S08]  /*98b0*/  HMMA.16816.F32.BF16 R44, R64.reuse, R70, R44 ;  /* 0x00000046402c723c */ /* 0x040ff0000004182c */
[C---:B------:R-:W-:Y:S08]  /*98c0*/  HMMA.16816.F32.BF16 R24, R64.reuse, R60, R24 ;  /* 0x0000003c4018723c */ /* 0x040ff00000041818 */
[C---:B------:R-:W-:Y:S01]  /*98d0*/  HMMA.16816.F32.BF16 R28, R64.reuse, R62, R28 ;  /* 0x0000003e401c723c */ /* 0x040fe2000004181c */
[----:B------:R-:W3:Y:S07]  /*98e0*/  LDSM.16.MT88.4 R60, [R180+0xac00] ;  /* 0x00ac0000b43c783b */ /* 0x000eee0000004200 */
[C---:B--2---:R-:W-:Y:S08]  /*98f0*/  HMMA.16816.F32.BF16 R52, R64.reuse, R56, R52 ;  /* 0x000000384034723c */ /* 0x044ff00000041834 */
[----:B------:R-:W-:Y:S01]  /*9900*/  HMMA.16816.F32.BF16 R4, R64, R58, R4 ;  /* 0x0000003a4004723c */ /* 0x000fe20000041804 */
[----:B------:R-:W2:Y:S07]  /*9910*/  LDSM.16.MT88.4 R56, [R182+0xcc00] ;  /* 0x00cc0000b638783b */ /* 0x000eae0000004200 */
[C---:B-1----:R-:W-:Y:S01]  /*9920*/  HMMA.16816.F32.BF16 R112, R100.reuse, R48, R8 ;  /* 0x000000306470723c */ /* 0x042fe20000041808 */
[----:B------:R-:W1:Y:S07]  /*9930*/  LDSM.16.MT88.4 R8, [R182+0xec00] ;  /* 0x00ec0000b608783b */ /* 0x000e6e0000004200 */
[C---:B------:R-:W-:Y:S01]  /*9940*/  HMMA.16816.F32.BF16 R68, R100.reuse, R50, R12 ;  /* 0x000000326444723c */ /* 0x040fe2000004180c */
[----:B------:R-:W4:Y:S07]  /*9950*/  LDSM.16.MT88.4 R12, [R180+0xec00] ;  /* 0x00ec0000b40c783b */ /* 0x000f2e0000004200 */
[C---:B------:R-:W-:Y:S08]  /*9960*/  HMMA.16816.F32.BF16 R88, R100.reuse, R108, R32 ;  /* 0x0000006c6458723c */ /* 0x040ff00000041820 */
[C---:B---3--:R-:W-:Y:S08]  /*9970*/  HMMA.16816.F32.BF16 R72, R100.reuse, R60, R16 ;  /* 0x0000003c6448723c */ /* 0x048ff00000041810 */
[C---:B------:R-:W-:Y:S08]  /*9980*/  HMMA.16816.F32.BF16 R76, R100.reuse, R62, R20 ;  /* 0x0000003e644c723c */ /* 0x040ff00000041814 */
[C---:B--2---:R-:W-:Y:S08]  /*9990*/  HMMA.16816.F32.BF16 R80, R100.reuse, R56, R24 ;  /* 0x000000386450723c */ /* 0x044ff00000041818 */
[C---:B------:R-:W-:Y:S08]  /*99a0*/  HMMA.16816.F32.BF16 R84, R100.reuse, R58, R28 ;  /* 0x0000003a6454723c */ /* 0x040ff0000004181c */
[C---:B------:R-:W-:Y:S08]  /*99b0*/  HMMA.16816.F32.BF16 R108, R100.reuse, R110, R36 ;  /* 0x0000006e646c723c */ /* 0x040ff00000041824 */
[C---:B-1----:R-:W-:Y:S08]  /*99c0*/  HMMA.16816.F32.BF16 R92, R100.reuse, R8, R40 ;  /* 0x00000008645c723c */ /* 0x042ff00000041828 */
[C---:B------:R-:W-:Y:S08]  /*99d0*/  HMMA.16816.F32.BF16 R96, R100.reuse, R10, R44 ;  /* 0x0000000a6460723c */ /* 0x040ff0000004182c */
[C---:B----4-:R-:W-:Y:S08]  /*99e0*/  HMMA.16816.F32.BF16 R104, R100.reuse, R12, R52 ;  /* 0x0000000c6468723c */ /* 0x050ff00000041834 */
[----:B------:R-:W-:Y:S11]  /*99f0*/  HMMA.16816.F32.BF16 R100, R100, R14, R4 ;  /* 0x0000000e6464723c */ /* 0x000ff60000041804 */
[----:B------:R-:W-:Y:S08]  /*9a00*/  @!UPT UIADD3 URZ, URZ, URZ, URZ ;  /* 0x0000003f3f3ff290 */ /* 0x000ff0000fffe03f */
.L_x_2703:
[----:B------:R-:W-:Y:S05]  /*9a10*/  @!P3 BRA `(.L_x_2709) ;  /* 0x000035300000b947 */ /* 0x000fea0003800000 */
[----:B------:R-:W-:Y:S01]  /*9a20*/  ULDC UR8, c[0x0][0x1a0] ;  /* 0x0000680000087ab9 */ /* 0x000fe20000000800 */
[----:B------:R-:W-:Y:S01]  /*9a30*/  IMAD.MOV.U32 R3, RZ, RZ, R0 ;  /* 0x000000ffff037224 */ /* 0x000fe200078e0000 */
[----:B------:R-:W-:Y:S01]  /*9a40*/  ULEA UR5, -UR8, URZ, 0x7 ;  /* 0x0000003f08057291 */ /* 0x000fe2000f8e393f */
[----:B------:R-:W-:Y:S01]  /*9a50*/  IMAD.MOV.U32 R117, RZ, RZ, R2 ;  /* 0x000000ffff757224 */ /* 0x000fe200078e0002 */
[----:B------:R-:W-:-:S02]  /*9a60*/  UMOV UR10, 0x6 ;  /* 0x00000006000a7882 */ /* 0x000fc40000000000 */
[----:B------:R-:W-:Y:S02]  /*9a70*/  USHF.R.S32.HI UR4, URZ, 0x1f, UR5 ;  /* 0x0000001f3f047899 */ /* 0x000fe40008011405 */
[----:B------:R-:W-:Y:S01]  /*9a80*/  ULDC UR9, c[0x0][0x1a4] ;  /* 0x0000690000097ab9 */ /* 0x000fe20000000800 */
[----:B------:R-:W-:Y:S01]  /*9a90*/  MOV R203, UR5 ;  /* 0x0000000500cb7c02 */ /* 0x000fe20008000f00 */
[----:B------:R-:W-:Y:S02]  /*9aa0*/  USHF.L.U64.HI UR9, UR8, UR10, UR9 ;  /* 0x0000000a08097299 */ /* 0x000fe40008010209 */
[----:B------:R-:W-:Y:S01]  /*9ab0*/  MOV R202, UR4 ;  /* 0x0000000400ca7c02 */ /* 0x000fe20008000f00 */
[----:B------:R-:W-:Y:S02]  /*9ac0*/  USHF.L.U32 UR8, UR8, 0x6, URZ ;  /* 0x0000000608087899 */ /* 0x000fe4000800063f */
[----:B------:R-:W-:Y:S02]  /*9ad0*/  ULDC UR4, c[0x0][0x19c] ;  /* 0x0000670000047ab9 */ /* 0x000fe40000000800 */
.L_x_2713:
        /* <DEDUP_REMOVED lines=65> */
.L_x_2710:
        /* <DEDUP_REMOVED lines=15> */
[----:B------:R-:W-:Y:S01]  /*9fe0*/  ISETP.GT.AND P0, PT, R193, R188, PT ;  /* 0x000000bcc100720c */ /* 0x000fe20003f04270 */
        /* <DEDUP_REMOVED lines=11> */
[----:B------:R-:W4:Y:S04]  /*a0a0*/  LDSM.16.M88.4 R128, [R184+0x3400] ;  /* 0x00340000b880783b */ /* 0x000f280000000200 */
[----:B------:R-:W5:Y:S04]  /*a0b0*/  LDSM.16.M88.4 R132, [R184+0x3800] ;  /* 0x00380000b884783b */ /* 0x000f680000000200 */
[----:B------:R-:W0:Y:S04]  /*a0c0*/  LDGDEPBAR ;  /* 0x00000000000079af */ /* 0x000e280000000000 */
[----:B------:R-:W1:Y:S04]  /*a0d0*/  LDSM.16.M88.4 R136, [R184+0x3c00] ;  /* 0x003c0000b888783b */ /* 0x000e680000000200 */
[----:B------:R-:W1:Y:S04]  /*a0e0*/  LDSM.16.M88.4 R140, [R184+0x4000] ;  /* 0x00400000b88c783b */ /* 0x000e680000000200 */
[----:B------:R-:W1:Y:S04]  /*a0f0*/  LDSM.16.M88.4 R144, [R184+0x4400] ;  /* 0x00440000b890783b */ /* 0x000e680000000200 */
[----:B------:R-:W-:Y:S04]  /*a100*/  LDSM.16.M88.4 R148, [R183] ;  /* 0x00000000b794783b */ /* 0x000fe80000000200 */
[----:B------:R-:W-:Y:S04]  /*a110*/  LDSM.16.M88.4 R152, [R181+0x3000] ;  /* 0x00300000b598783b */ /* 0x000fe80000000200 */
[----:B--2---:R-:W-:Y:S01]  /*a120*/  LDSM.16.M88.4 R156, [R184+0x5400] ;  /* 0x00540000b89c783b */ /* 0x004fe20000000200 */
[C---:B---3--:R-:W-:Y:S03]  /*a130*/  HMMA.16816.F32.BF16 R4, R120.reuse, R124, RZ ;  /* 0x0000007c7804723c */ /* 0x048fe600000418ff */
[----:B------:R-:W-:Y:S04]  /*a140*/  LDSM.16.M88.4 R160, [R184+0x6000] ;  /* 0x00600000b8a0783b */ /* 0x000fe80000000200 */
[----:B------:R-:W-:Y:S01]  /*a150*/  LDSM.16.M88.4 R164, [R181+0x5c00] ;  /* 0x005c0000b5a4783b */ /* 0x000fe20000000200 */
[C---:B------:R-:W-:Y:S03]  /*a160*/  HMMA.16816.F32.BF16 R8, R120.reuse, R126, RZ ;  /* 0x0000007e7808723c */ /* 0x040fe600000418ff */
[----:B------:R-:W2:Y:S04]  /*a170*/  LDSM.16.M88.4 R124, [R184+0x4800] ;  /* 0x00480000b87c783b */ /* 0x000ea80000000200 */
[----:B------:R-:W-:Y:S01]  /*a180*/  LDSM.16.M88.4 R168, [R185+0x2000] ;  /* 0x00200000b9a8783b */ /* 0x000fe20000000200 */
[C---:B----4-:R-:W-:Y:S03]  /*a190*/  HMMA.16816.F32.BF16 R12, R120.reuse, R128, RZ ;  /* 0x00000080780c723c */ /* 0x050fe600000418ff */
[----:B------:R-:W-:Y:S04]  /*a1a0*/  LDSM.16.M88.4 R172, [R184+0x7000] ;  /* 0x00700000b8ac783b */ /* 0x000fe80000000200 */
[----:B------:R-:W-:Y:S01]  /*a1b0*/  LDSM.16.M88.4 R176, [R181+0x8800] ;  /* 0x00880000b5b0783b */ /* 0x000fe20000000200 */
[C---:B------:R-:W-:Y:S03]  /*a1c0*/  HMMA.16816.F32.BF16 R16, R120.reuse, R130, RZ ;  /* 0x000000827810723c */ /* 0x040fe600000418ff */
[----:B------:R-:W3:Y:S05]  /*a1d0*/  LDSM.16.M88.4 R128, [R184+0x4c00] ;  /* 0x004c0000b880783b */ /* 0x000eea0000000200 */
[C---:B-----5:R-:W-:Y:S08]  /*a1e0*/  HMMA.16816.F32.BF16 R20, R120.reuse, R132, RZ ;  /* 0x000000847814723c */ /* 0x060ff000000418ff */
[C---:B------:R-:W-:Y:S01]  /*a1f0*/  HMMA.16816.F32.BF16 R24, R120.reuse, R134, RZ ;  /* 0x000000867818723c */ /* 0x040fe200000418ff */
[----:B------:R-:W4:Y:S07]  /*a200*/  LDSM.16.M88.4 R132, [R181+0x3400] ;  /* 0x00340000b584783b */ /* 0x000f2e0000000200 */
[C---:B-1----:R-:W-:Y:S08]  /*a210*/  HMMA.16816.F32.BF16 R28, R120.reuse, R136, RZ ;  /* 0x00000088781c723c */ /* 0x042ff000000418ff */
[C---:B------:R-:W-:Y:S01]  /*a220*/  HMMA.16816.F32.BF16 R32, R120.reuse, R138, RZ ;  /* 0x0000008a7820723c */ /* 0x040fe200000418ff */
[----:B------:R-:W1:Y:S07]  /*a230*/  LDSM.16.M88.4 R136, [R181+0x3800] ;  /* 0x00380000b588783b */ /* 0x000e6e0000000200 */
[C---:B------:R-:W-:Y:S08]  /*a240*/  HMMA.16816.F32.BF16 R36, R120.reuse, R140, RZ ;  /* 0x0000008c7824723c */ /* 0x040ff000000418ff */
[C---:B------:R-:W-:Y:S01]  /*a250*/  HMMA.16816.F32.BF16 R40, R120.reuse, R142, RZ ;  /* 0x0000008e7828723c */ /* 0x040fe200000418ff */
[----:B------:R-:W5:Y:S07]  /*a260*/  LDSM.16.M88.4 R140, [R181+0x3c00] ;  /* 0x003c0000b58c783b */ /* 0x000f6e0000000200 */
[C---:B------:R-:W-:Y:S08]  /*a270*/  HMMA.16816.F32.BF16 R44, R120.reuse, R144, RZ ;  /* 0x00000090782c723c */ /* 0x040ff000000418ff */
[C---:B------:R-:W-:Y:S01]  /*a280*/  HMMA.16816.F32.BF16 R48, R120.reuse, R146, RZ ;  /* 0x000000927830723c */ /* 0x040fe200000418ff */
[----:B------:R-:W-:Y:S07]  /*a290*/  LDSM.16.M88.4 R144, [R185+0x1000] ;  /* 0x00100000b990783b */ /* 0x000fee0000000200 */
[C---:B--2---:R-:W-:Y:S08]  /*a2a0*/  HMMA.16816.F32.BF16 R52, R120.reuse, R124, RZ ;  /* 0x0000007c7834723c */ /* 0x044ff000000418ff */
[C---:B------:R-:W-:Y:S01]  /*a2b0*/  HMMA.16816.F32.BF16 R56, R120.reuse, R126, RZ ;  /* 0x0000007e7838723c */ /* 0x040fe200000418ff */
[----:B------:R-:W2:Y:S07]  /*a2c0*/  LDSM.16.M88.4 R124, [R181+0x4000] ;  /* 0x00400000b57c783b */ /* 0x000eae0000000200 */
[C---:B---3--:R-:W-:Y:S08]  /*a2d0*/  HMMA.16816.F32.BF16 R60, R120.reuse, R128, RZ ;  /* 0x00000080783c723c */ /* 0x048ff000000418ff */
[----:B------:R-:W-:Y:S01]  /*a2e0*/  HMMA.16816.F32.BF16 R64, R120, R130, RZ ;  /* 0x000000827840723c */ /* 0x000fe200000418ff */
[----:B------:R-:W3:Y:S04]  /*a2f0*/  LDSM.16.M88.4 R120, [R181+0x4400] ;  /* 0x00440000b578783b */ /* 0x000ee80000000200 */
[----:B------:R-:W2:Y:S03]  /*a300*/  LDSM.16.M88.4 R128, [R181+0x4800] ;  /* 0x00480000b580783b */ /* 0x000ea60000000200 */
[C---:B------:R-:W-:Y:S08]  /*a310*/  HMMA.16816.F32.BF16 R4, R148.reuse, R152, R4 ;  /* 0x000000989404723c */ /* 0x040ff00000041804 */
[C---:B------:R-:W-:Y:S01]  /*a320*/  HMMA.16816.F32.BF16 R8, R148.reuse, R154, R8 ;  /* 0x0000009a9408723c */ /* 0x040fe20000041808 */
[----:B------:R-:W-:Y:S07]  /*a330*/  LDSM.16.M88.4 R152, [R184+0x5000] ;  /* 0x00500000b898783b */ /* 0x000fee0000000200 */
[C---:B----4-:R-:W-:Y:S08]  /*a340*/  HMMA.16816.F32.BF16 R12, R148.reuse, R132, R12 ;  /* 0x00000084940c723c */ /* 0x050ff0000004180c */
[C---:B------:R-:W-:Y:S01]  /*a350*/  HMMA.16816.F32.BF16 R16, R148.reuse, R134, R16 ;  /* 0x000000869410723c */ /* 0x040fe20000041810 */
[----:B------:R-:W4:Y:S07]  /*a360*/  LDSM.16.M88.4 R132, [R181+0x4c00] ;  /* 0x004c0000b584783b */ /* 0x000f2e0000000200 */
[C---:B-1----:R-:W-:Y:S08]  /*a370*/  HMMA.16816.F32.BF16 R20, R148.reuse, R136, R20 ;  /* 0x000000889414723c */ /* 0x042ff00000041814 */
[C---:B------:R-:W-:Y:S01]  /*a380*/  HMMA.16816.F32.BF16 R24, R148.reuse, R138, R24 ;  /* 0x0000008a9418723c */ /* 0x040fe20000041818 */
[----:B------:R-:W1:Y:S07]  /*a390*/  LDSM.16.M88.4 R136, [R184+0x5800] ;  /* 0x00580000b888783b */ /* 0x000e6e0000000200 */
[C---:B-----5:R-:W-:Y:S08]  /*a3a0*/  HMMA.16816.F32.BF16 R28, R148.reuse, R140, R28 ;  /* 0x0000008c941c723c */ /* 0x060ff0000004181c */
[C---:B------:R-:W-:Y:S01]  /*a3b0*/  HMMA.16816.F32.BF16 R32, R148.reuse, R142, R32 ;  /* 0x0000008e9420723c */ /* 0x040fe20000041820 */
[----:B------:R-:W5:Y:S07]  /*a3c0*/  LDSM.16.M88.4 R140, [R184+0x5c00] ;  /* 0x005c0000b88c783b */ /* 0x000f6e0000000200 */
        /* <DEDUP_REMOVED lines=8> */
[----:B------:R-:W1:Y:S07]  /*a450*/  LDSM.16.M88.4 R128, [R184+0x6c00] ;  /* 0x006c0000b880783b */ /* 0x000e6e0000000200 */
[C---:B----4-:R-:W-:Y:S08]  /*a460*/  HMMA.16816.F32.BF16 R60, R148.reuse, R132, R60 ;  /* 0x00000084943c723c */ /* 0x050ff0000004183c */
[----:B------:R-:W-:Y:S01]  /*a470*/  HMMA.16816.F32.BF16 R64, R148, R134, R64 ;  /* 0x000000869440723c */ /* 0x000fe20000041840 */
[----:B------:R-:W-:Y:S04]  /*a480*/  LDSM.16.M88.4 R132, [R183+0x1000] ;  /* 0x00100000b784783b */ /* 0x000fe80000000200 */
[----:B------:R-:W4:Y:S03]  /*a490*/  LDSM.16.M88.4 R148, [R181+0x5000] ;  /* 0x00500000b594783b */ /* 0x000f260000000200 */
[C---:B------:R-:W-:Y:S08]  /*a4a0*/  HMMA.16816.F32.BF16 R4, R144.reuse, R152, R4 ;  /* 0x000000989004723c */ /* 0x040ff00000041804 */
[C---:B------:R-:W-:Y:S01]  /*a4b0*/  HMMA.16816.F32.BF16 R8, R144.reuse, R154, R8 ;  /* 0x0000009a9008723c */ /* 0x040fe20000041808 */
[----:B------:R-:W2:Y:S07]  /*a4c0*/  LDSM.16.M88.4 R152, [R181+0x5400] ;  /* 0x00540000b598783b */ /* 0x000eae0000000200 */
[C---:B------:R-:W-:Y:S08]  /*a4d0*/  HMMA.16816.F32.BF16 R12, R144.reuse, R156, R12 ;  /* 0x0000009c900c723c */ /* 0x040ff0000004180c */
[C---:B------:R-:W-:Y:S01]  /*a4e0*/  HMMA.16816.F32.BF16 R16, R144.reuse, R158, R16 ;  /* 0x0000009e9010723c */ /* 0x040fe20000041810 */
[----:B------:R-:W2:Y:S07]  /*a4f0*/  LDSM.16.M88.4 R156, [R181+0x5800] ;  /* 0x00580000b59c783b */ /* 0x000eae0000000200 */
[C---:B-1----:R-:W-:Y:S08]  /*a500*/  HMMA.16816.F32.BF16 R20, R144.reuse, R136, R20 ;  /* 0x000000889014723c */ /* 0x042ff00000041814 */
[C---:B------:R-:W-:Y:S01]  /*a510*/  HMMA.16816.F32.BF16 R24, R144.reuse, R138, R24 ;  /* 0x0000008a9018723c */ /* 0x040fe20000041818 */
[----:B------:R-:W1:Y:S07]  /*a520*/  LDSM.16.M88.4 R136, [R181+0x6000] ;  /* 0x00600000b588783b */ /* 0x000e6e0000000200 */
[C---:B-----5:R-:W-:Y:S08]  /*a530*/  HMMA.16816.F32.BF16 R28, R144.reuse, R140, R28 ;  /* 0x0000008c901c723c */ /* 0x060ff0000004181c */
[C---:B------:R-:W-:Y:S01]  /*a540*/  HMMA.16816.F32.BF16 R32, R144.reuse, R142, R32 ;  /* 0x0000008e9020723c */ /* 0x040fe20000041820 */
[----:B------:R-:W5:Y:S07]  /*a550*/  LDSM.16.M88.4 R140, [R181+0x6400] ;  /* 0x00640000b58c783b */ /* 0x000f6e0000000200 */
        /* <DEDUP_REMOVED lines=11> */
[----:B------:R-:W1:Y:S04]  /*a610*/  LDSM.16.M88.4 R128, [R184+0x7800] ;  /* 0x00780000b880783b */ /* 0x000e680000000200 */
[----:B------:R-:W-:Y:S03]  /*a620*/  LDSM.16.M88.4 R144, [R184+0x8c00] ;  /* 0x008c0000b890783b */ /* 0x000fe60000000200 */
        /* <DEDUP_REMOVED lines=27> */
[----:B------:R-:W-:Y:S07]  /*a7e0*/  LDSM.16.M88.4 R172, [R181+0x8400] ;  /* 0x00840000b5ac783b */ /* 0x000fee0000000200 */
[C---:B---3--:R-:W-:Y:S08]  /*a7f0*/  HMMA.16816.F32.BF16 R12, R168.reuse, R120, R12 ;  /* 0x00000078a80c723c */ /* 0x048ff0000004180c */
[C---:B------:R-:W-:Y:S01]  /*a800*/  HMMA.16816.F32.BF16 R16, R168.reuse, R122, R16 ;  /* 0x0000007aa810723c */ /* 0x040fe20000041810 */
[----:B------:R-:W3:Y:S07]  /*a810*/  LDSM.16.M88.4 R120, [R181+0x7400] ;  /* 0x00740000b578783b */ /* 0x000eee0000000200 */
[C---:B------:R-:W-:Y:S08]  /*a820*/  HMMA.16816.F32.BF16 R20, R168.reuse, R128, R20 ;  /* 0x00000080a814723c */ /* 0x040ff00000041814 */
[C---:B------:R-:W-:Y:S01]  /*a830*/  HMMA.16816.F32.BF16 R24, R168.reuse, R130, R24 ;  /* 0x00000082a818723c */ /* 0x040fe20000041818 */
[----:B------:R-:W4:Y:S01]  /*a840*/  LDSM.16.M88.4 R128, [R181+0x8c00] ;  /* 0x008c0000b580783b */ /* 0x000f220000000200 */
[----:B------:R-:W-:Y:S04]  /*a850*/  DEPBAR.LE SB0, 0x0 ;  /* 0x000080000000791a */ /* 0x000fe80000000000 */
[----:B------:R-:W-:Y:S02]  /*a860*/  BAR.SYNC.DEFER_BLOCKING 0x0 ;  /* 0x0000000000007b1d */ /* 0x000fe40000010000 */
[C---:B-1----:R-:W-:Y:S08]  /*a870*/  HMMA.16816.F32.BF16 R28, R168.reuse, R124, R28 ;  /* 0x0000007ca81c723c */ /* 0x042ff0000004181c */
[C---:B------:R-:W-:Y:S08]  /*a880*/  HMMA.16816.F32.BF16 R32, R168.reuse, R126, R32 ;  /* 0x0000007ea820723c */ /* 0x040ff00000041820 */
[C---:B--2---:R-:W-:Y:S08]  /*a890*/  HMMA.16816.F32.BF16 R36, R168.reuse, R132, R36 ;  /* 0x00000084a824723c */ /* 0x044ff00000041824 */
[C---:B------:R-:W-:Y:S08]  /*a8a0*/  HMMA.16816.F32.BF16 R40, R168.reuse, R134, R40 ;  /* 0x00000086a828723c */ /* 0x040ff00000041828 */
        /* <DEDUP_REMOVED lines=8> */
[C---:B---3--:R-:W-:Y:S08]  /*a930*/  HMMA.16816.F32.BF16 R12, R148.reuse, R120, R12 ;  /* 0x00000078940c723c */ /* 0x048ff0000004180c */
        /* <DEDUP_REMOVED lines=11> */
[C---:B----4-:R-:W-:Y:S08]  /*a9f0*/  HMMA.16816.F32.BF16 R60, R148.reuse, R128, R60 ;  /* 0x00000080943c723c */ /* 0x050ff0000004183c */
        /* <DEDUP_REMOVED lines=67> */
.L_x_2712:
        /* <DEDUP_REMOVED lines=26> */
.L_x_2711:
        /* <DEDUP_REMOVED lines=87> */
[----:B------:R-:W-:Y:S01]  /*b540*/  ISETP.GT.AND P0, PT, R193, R188, PT ;  /* 0x000000bcc100720c */ /* 0x000fe20003f04270 */
[--C-:B------:R-:W-:Y:S01]  /*b550*/  FFMA.FTZ R119, R5, c[0x0][0x23c], -R136.reuse ;  /* 0x00008f0005777a23 */ /* 0x100fe20000010888 */
[----:B------:R-:W-:Y:S01]  /*b560*/  MOV R117, R2 ;  /* 0x0000000200757202 */ /* 0x000fe20000000f00 */
        /* <DEDUP_REMOVED lines=8> */
[--C-:B------:R-:W-:Y:S02]  /*b5f0*/  FFMA.FTZ R139, R14, c[0x0][0x23c], -R135.reuse ;  /* 0x00008f000e8b7a23 */ /* 0x100fe40000010887 */
[--C-:B--2---:R-:W-:Y:S02]  /*b600*/  FFMA.FTZ R118, R7, c[0x0][0x23c], -R135.reuse ;  /* 0x00008f0007767a23 */ /* 0x104fe40000010887 */
[--C-:B------:R-:W-:Y:S02]  /*b610*/  FFMA.FTZ R7, R11, c[0x0][0x23c], -R135.reuse ;  /* 0x00008f000b077a23 */ /* 0x100fe40000010887 */
[C---:B---3--:R-:W-:Y:S02]  /*b620*/  FMUL.FTZ R8, R116.reuse, R112 ;  /* 0x0000007074087220 */ /* 0x048fe40000410000 */
        /* <DEDUP_REMOVED lines=29> */
[----:B---3--:R-:W-:Y:S01]  /*b800*/  F2FP.BF16.PACK_AB R113, R118, R133 ;  /* 0x000000857671723e */ /* 0x008fe200000010ff */
[C---:B------:R-:W-:Y:S02]  /*b810*/  FMUL.FTZ R12, R116.reuse, R108 ;  /* 0x0000006c740c7220 */ /* 0x040fe40000410000 */
[C---:B------:R-:W-:Y:S02]  /*b820*/  FMUL.FTZ R13, R116.reuse, R109 ;  /* 0x0000006d740d7220 */ /* 0x040fe40000410000 */
[----:B------:R-:W-:Y:S01]  /*b830*/  FMUL.FTZ R14, R3, R110 ;  /* 0x0000006e030e7220 */ /* 0x000fe20000410000 */
[----:B------:R-:W-:Y:S01]  /*b840*/  MUFU.EX2 R6, R6 ;  /* 0x0000000600067308 */ /* 0x000fe20000000800 */
[--C-:B------:R-:W-:Y:S02]  /*b850*/  FFMA.FTZ R140, R15, c[0x0][0x23c], -R135.reuse ;  /* 0x00008f000f8c7a23 */ /* 0x100fe40000010887 */
[C---:B------:R-:W-:Y:S02]  /*b860*/  FMUL.FTZ R15, R3.reuse, R111 ;  /* 0x0000006f030f7220 */ /* 0x040fe40000410000 */
[----:B------:R-:W-:Y:S01]  /*b870*/  LDSM.16.MT88.4 R108, [R180+0xd000] ;  /* 0x00d00000b46c783b */ /* 0x000fe20000004200 */
[C---:B------:R-:W-:Y:S02]  /*b880*/  FMUL.FTZ R88, R116.reuse, R88 ;  /* 0x0000005874587220 */ /* 0x040fe40000410000 */
[----:B------:R-:W-:Y:S02]  /*b890*/  FMUL.FTZ R89, R116, R89 ;  /* 0x0000005974597220 */ /* 0x000fe40000410000 */
        /* <DEDUP_REMOVED lines=9> */
[----:B------:R-:W-:Y:S01]  /*b930*/  LDSM.16.MT88.4 R20, [R182+0xd400] ;  /* 0x00d40000b614783b */ /* 0x000fe20000004200 */
        /* <DEDUP_REMOVED lines=8> */
[--C-:B------:R-:W-:Y:S02]  /*b9c0*/  FFMA.FTZ R154, R41, c[0x0][0x23c], -R136.reuse ;  /* 0x00008f00299a7a23 */ /* 0x100fe40000010888 */
[C---:B------:R-:W-:Y:S02]  /*b9d0*/  FMUL.FTZ R92, R116.reuse, R92 ;  /* 0x0000005c745c7220 */ /* 0x040fe40000410000 */
[C---:B------:R-:W-:Y:S02]  /*b9e0*/  FMUL.FTZ R93, R116.reuse, R93 ;  /* 0x0000005d745d7220 */ /* 0x040fe40000410000 */
[C---:B------:R-:W-:Y:S01]  /*b9f0*/  HMMA.16816.F32.BF16 R8, R112.reuse, R120, R8 ;  /* 0x000000787008723c */ /* 0x040fe20000041808 */
[----:B------:R-:W-:Y:S04]  /*ba00*/  MUFU.EX2 R139, R139 ;  /* 0x0000008b008b7308 */ /* 0x000fe80000000800 */
[C---:B------:R-:W-:Y:S02]  /*ba10*/  FMUL.FTZ R94, R3.reuse, R94 ;  /* 0x0000005e035e7220 */ /* 0x040fe40000410000 */
[C---:B------:R-:W-:Y:S01]  /*ba20*/  FMUL.FTZ R95, R3.reuse, R95 ;  /* 0x0000005f035f7220 */ /* 0x040fe20000410000 */
[C---:B------:R-:W-:Y:S01]  /*ba30*/  HMMA.16816.F32.BF16 R68, R112.reuse, R122, R68 ;  /* 0x0000007a7044723c */ /* 0x040fe20000041844 */
[----:B------:R-:W3:Y:S02]  /*ba40*/  LDSM.16.MT88.4 R120, [R180+0xb000] ;  /* 0x00b00000b478783b */ /* 0x000ee40000004200 */
[----:B------:R-:W4:Y:S01]  /*ba50*/  MUFU.EX2 R140, R140 ;  /* 0x0000008c008c7308 */ /* 0x000f220000000800 */
        /* <DEDUP_REMOVED lines=13> */
[----:B------:R-:W-:Y:S02]  /*bb30*/  FMUL.FTZ R103, R3, R103 ;  /* 0x0000006703677220 */ /* 0x000fe40000410000 */
[C---:B------:R-:W-:Y:S01]  /*bb40*/  HMMA.16816.F32.BF16 R84, R112.reuse, R130, R84 ;  /* 0x000000827054723c */ /* 0x040fe20000041854 */
[----:B------:R-:W-:Y:S01]  /*bb50*/  LDSM.16.MT88.4 R128, [R182+0xb400] ;  /* 0x00b40000b680783b */ /* 0x000fe20000004200 */
[----:B------:R-:W-:Y:S02]  /*bb60*/  MUFU.EX2 R147, R147 ;  /* 0x0000009300937308 */ /* 0x000fe40000000800 */
[--C-:B------:R-:W-:Y:S02]  /*bb70*/  FFMA.FTZ R141, R16, c[0x0][0x23c], -R136.reuse ;  /* 0x00008f00108d7a23 */ /* 0x100fe40000010888 */
[C---:B------:R-:W-:Y:S01]  /*bb80*/  FMUL.FTZ R16, R116.reuse, R104 ;  /* 0x0000006874107220 */ /* 0x040fe20000410000 */
[----:B--2---:R-:W-:Y:S01]  /*bb90*/  F2FP.BF16.PACK_AB R104, R137, R138 ;  /* 0x0000008a8968723e */ /* 0x004fe200000010ff */
[--C-:B------:R-:W-:Y:S01]  /*bba0*/  FFMA.FTZ R142, R17, c[0x0][0x23c], -R136.reuse ;  /* 0x00008f00118e7a23 */ /* 0x100fe20000010888 */
[C---:B---3--:R-:W-:Y:S03]  /*bbb0*/  HMMA.16816.F32.BF16 R88, R112.reuse, R120, R88 ;  /* 0x000000787058723c */ /* 0x048fe60000041858 */
[----:B------:R-:W-:Y:S01]  /*bbc0*/  MUFU.EX2 R141, R141 ;  /* 0x0000008d008d7308 */ /* 0x000fe20000000800 */
[----:B------:R-:W-:Y:S01]  /*bbd0*/  FMUL.FTZ R17, R116, R105 ;  /* 0x0000006974117220 */ /* 0x000fe20000410000 */
[----:B----4-:R-:W-:Y:S01]  /*bbe0*/  F2FP.BF16.PACK_AB R105, R140, R139 ;  /* 0x0000008b8c69723e */ /* 0x010fe200000010ff */
[--C-:B------:R-:W-:Y:S02]  /*bbf0*/  FFMA.FTZ R143, R18, c[0x0][0x23c], -R135.reuse ;  /* 0x00008f00128f7a23 */ /* 0x100fe40000010887 */
[C---:B------:R-:W-:Y:S01]  /*bc00*/  HMMA.16816.F32.BF16 R12, R112.reuse, R122, R12 ;  /* 0x0000007a700c723c */ /* 0x040fe2000004180c */
[----:B------:R-:W2:Y:S03]  /*bc10*/  LDSM.16.MT88.4 R120, [R182+0x9400] ;  /* 0x00940000b678783b */ /* 0x000ea60000004200 */
[--C-:B------:R-:W-:Y:S01]  /*bc20*/  FFMA.FTZ R144, R19, c[0x0][0x23c], -R135.reuse ;  /* 0x00008f0013907a23 */ /* 0x100fe20000010887 */
[----:B------:R-:W3:Y:S01]  /*bc30*/  MUFU.EX2 R142, R142 ;  /* 0x0000008e008e7308 */ /* 0x000ee20000000800 */
[C---:B------:R-:W-:Y:S02]  /*bc40*/  FMUL.FTZ R18, R3.reuse, R106 ;  /* 0x0000006a03127220 */ /* 0x040fe40000410000 */
[C---:B-1----:R-:W-:Y:S04]  /*bc50*/  HMMA.16816.F32.BF16 R92, R112.reuse, R124, R92 ;  /* 0x0000007c705c723c */ /* 0x042fe8000004185c */
[----:B------:R-:W-:Y:S02]  /*bc60*/  FMUL.FTZ R19, R3, R107 ;  /* 0x0000006b03137220 */ /* 0x000fe40000410000 */
[--C-:B------:R-:W-:Y:S01]  /*bc70*/  FFMA.FTZ R44, R44, c[0x0][0x23c], -R136.reuse ;  /* 0x00008f002c2c7a23 */ /* 0x100fe20000010888 */
[----:B------:R-:W-:Y:S01]  /*bc80*/  MUFU.EX2 R143, R143 ;  /* 0x0000008f008f7308 */ /* 0x000fe20000000800 */
[C---:B------:R-:W-:Y:S01]  /*bc90*/  HMMA.16816.F32.BF16 R96, R112.reuse, R126, R96 ;  /* 0x0000007e7060723c */ /* 0x040fe20000041860 */
[----:B------:R-:W1:Y:S03]  /*bca0*/  LDSM.16.MT88.4 R124, [R180+0x9400] ;  /* 0x00940000b47c783b */ /* 0x000e660000004200 */
[--C-:B------:R-:W-:Y:S02]  /*bcb0*/  FFMA.FTZ R45, R45, c[0x0][0x23c], -R136.reuse ;  /* 0x00008f002d2d7a23 */ /* 0x100fe40000010888 */
[--C-:B------:R-:W-:Y:S02]  /*bcc0*/  FFMA.FTZ R46, R46, c[0x0][0x23c], -R135.reuse ;  /* 0x00008f002e2e7a23 */ /* 0x100fe40000010887 */
[C---:B------:R-:W-:Y:S01]  /*bcd0*/  HMMA.16816.F32.BF16 R16, R112.reuse, R108, R16 ;  /* 0x0000006c7010723c */ /* 0x040fe20000041810 */
[----:B------:R-:W4:Y:S03]  /*bce0*/  MUFU.EX2 R144, R144 ;  /* 0x0000009000907308 */ /* 0x000f260000000800 */
[--C-:B------:R-:W-:Y:S01]  /*bcf0*/  FFMA.FTZ R47, R47, c[0x0][0x23c], -R135.reuse ;  /* 0x00008f002f2f7a23 */ /* 0x100fe20000010887 */
[----:B---3--:R-:W-:Y:S01]  /*bd00*/  F2FP.BF16.PACK_AB R106, R142, R141 ;  /* 0x0000008d8e6a723e */ /* 0x008fe200000010ff */
[--C-:B------:R-:W-:Y:S02]  /*bd10*/  FFMA.FTZ R48, R48, c[0x0][0x23c], -R136.reuse ;  /* 0x00008f0030307a23 */ /* 0x100fe40000010888 */
[----:B------:R-:W-:Y:S01]  /*bd20*/  HMMA.16816.F32.BF16 R100, R112, R110, R100 ;  /* 0x0000006e7064723c */ /* 0x000fe20000041864 */
[----:B------:R-:W3:Y:S02]  /*bd30*/  LDSM.16.MT88.4 R108, [R180+0xb400] ;  /* 0x00b40000b46c783b */ /* 0x000ee40000004200 */
[----:B------:R-:W5:Y:S01]  /*bd40*/  MUFU.EX2 R148, R148 ;  /* 0x0000009400947308 */ /* 0x000f620000000800 */
[--C-:B------:R-:W-:Y:S02]  /*bd50*/  FFMA.FTZ R49, R49, c[0x0][0x23c], -R136.reuse ;  /* 0x00008f0031317a23 */ /* 0x100fe40000010888 */
[--C-:B------:R-:W-:Y:S02]  /*bd60*/  FFMA.FTZ R50, R50, c[0x0][0x23c], -R135.reuse ;  /* 0x00008f0032327a23 */ /* 0x100fe40000010887 */
[--C-:B------:R-:W-:Y:S01]  /*bd70*/  FFMA.FTZ R51, R51, c[0x0][0x23c], -R135.reuse ;  /* 0x00008f0033337a23 */ /* 0x100fe20000010887 */
[----:B------:R-:W3:Y:S03]  /*bd80*/  LDSM.16.MT88.4 R112, [R180+0xd400] ;  /* 0x00d40000b470783b */ /* 0x000ee60000004200 */
[--C-:B------:R-:W-:Y:S01]  /*bd90*/  FFMA.FTZ R52, R52, c[0x0][0x23c], -R136.reuse ;  /* 0x00008f0034347a23 */ /* 0x100fe20000010888 */
[----:B------:R-:W-:Y:S01]  /*bda0*/  MUFU.EX2 R149, R149 ;  /* 0x0000009500957308 */ /* 0x000fe20000000800 */
[--C-:B------:R-:W-:Y:S02]  /*bdb0*/  FFMA.FTZ R53, R53, c[0x0][0x23c], -R136.reuse ;  /* 0x00008f0035357a23 */ /* 0x100fe40000010888 */
[--C-:B------:R-:W-:Y:S01]  /*bdc0*/  FFMA.FTZ R54, R54, c[0x0][0x23c], -R135.reuse ;  /* 0x00008f0036367a23 */ /* 0x100fe20000010887 */
[----:B----4-:R-:W-:Y:S01]  /*bdd0*/  F2FP.BF16.PACK_AB R107, R144, R143 ;  /* 0x0000008f906b723e */ /* 0x010fe200000010ff */
[--C-:B------:R-:W-:Y:S02]  /*bde0*/  FFMA.FTZ R55, R55, c[0x0][0x23c], -R135.reuse ;  /* 0x00008f0037377a23 */ /* 0x100fe40000010887 */
[--C-:B------:R-:W-:Y:S02]  /*bdf0*/  FFMA.FTZ R56, R56, c[0x0][0x23c], -R136.reuse ;  /* 0x00008f0038387a23 */ /* 0x100fe40000010888 */
[----:B------:R-:W-:Y:S01]  /*be00*/  FFMA.FTZ R57, R57, c[0x0][0x23c], -R136 ;  /* 0x00008f0039397a23 */ /* 0x000fe20000010888 */
[----:B------:R-:W-:Y:S01]  /*be10*/  MUFU.EX2 R150, R150 ;  /* 0x0000009600967308 */ /* 0x000fe20000000800 */
[C---:B--2---:R-:W-:Y:S05]  /*be20*/  HMMA.16816.F32.BF16 R8, R104.reuse, R120, R8 ;  /* 0x000000786808723c */ /* 0x044fea0000041808 */
[--C-:B------:R-:W-:Y:S02]  /*be30*/  FFMA.FTZ R58, R58, c[0x0][0x23c], -R135.reuse ;  /* 0x00008f003a3a7a23 */ /* 0x100fe40000010887 */
[----:B------:R-:W-:Y:S01]  /*be40*/  FFMA.FTZ R59, R59, c[0x0][0x23c], -R135 ;  /* 0x00008f003b3b7a23 */ /* 0x000fe20000010887 */
[C---:B------:R-:W-:Y:S01]  /*be50*/  HMMA.16816.F32.BF16 R68, R104.reuse, R122, R68 ;  /* 0x0000007a6844723c */ /* 0x040fe20000041844 */
[----:B------:R-:W-:Y:S01]  /*be60*/  LDSM.16.MT88.4 R120, [R180+0xd800] ;  /* 0x00d80000b478783b */ /* 0x000fe20000004200 */
[----:B------:R-:W-:Y:S02]  /*be70*/  MUFU.EX2 R151, R151 ;  /* 0x0000009700977308 */ /* 0x000fe40000000800 */
[----:B------:R-:W-:Y:S02]  /*be80*/  FFMA.FTZ R134, R116, R207, R134 ;  /* 0x000000cf74867223 */ /* 0x000fe40000010086 */
[----:B------:R-:W-:Y:S02]  /*be90*/  FFMA.FTZ R133, R3, R206, R133 ;  /* 0x000000ce03857223 */ /* 0x000fe40000010085 */
[C---:B-1----:R-:W-:Y:S04]  /*bea0*/  HMMA.16816.F32.BF16 R72, R104.reuse, R124, R72 ;  /* 0x0000007c6848723c */ /* 0x042fe80000041848 */
[----:B------:R-:W-:Y:S01]  /*beb0*/  MUFU.EX2 R152, R152 ;  /* 0x0000009800987308 */ /* 0x000fe20000000800 */
[----:B------:R-:W-:Y:S02]  /*bec0*/  FADD.FTZ R119, R119, R134 ;  /* 0x0000008677777221 */ /* 0x000fe40000010000 */
[--C-:B------:R-:W-:Y:S01]  /*bed0*/  FFMA.FTZ R124, R24, c[0x0][0x23c], -R136.reuse ;  /* 0x00008f00187c7a23 */ /* 0x100fe20000010888 */
[C---:B------:R-:W-:Y:S04]  /*bee0*/  HMMA.16816.F32.BF16 R76, R104.reuse, R126, R76 ;  /* 0x0000007e684c723c */ /* 0x040fe8000004184c */
[--C-:B------:R-:W-:Y:S02]  /*bef0*/  FFMA.FTZ R125, R25, c[0x0][0x23c], -R136.reuse ;  /* 0x00008f00197d7a23 */ /* 0x100fe40000010888 */
[----:B------:R-:W-:Y:S01]  /*bf00*/  MUFU.EX2 R124, R124 ;  /* 0x0000007c007c7308 */ /* 0x000fe20000000800 */
[----:B------:R-:W-:Y:S01]  /*bf10*/  FFMA.FTZ R126, R26, c[0x0][0x23c], -R135 ;  /* 0x00008f001a7e7a23 */ /* 0x000fe20000010887 */
[C---:B------:R-:W-:Y:S04]  /*bf20*/  HMMA.16816.F32.BF16 R80, R104.reuse, R128, R80 ;  /* 0x000000806850723c */ /* 0x040fe80000041850 */
[--C-:B------:R-:W-:Y:S02]  /*bf30*/  FFMA.FTZ R127, R28, c[0x0][0x23c], -R136.reuse ;  /* 0x00008f001c7f7a23 */ /* 0x100fe40000010888 */
[----:B------:R-:W-:Y:S02]  /*bf40*/  FADD.FTZ R133, R118, R133 ;  /* 0x0000008576857221 */ /* 0x000fe40000010000 */
[C---:B------:R-:W-:Y:S01]  /*bf50*/  HMMA.16816.F32.BF16 R84, R104.reuse, R130, R84 ;  /* 0x000000826854723c */ /* 0x040fe20000041854 */
[----:B------:R-:W1:Y:S03]  /*bf60*/  MUFU.EX2 R125, R125 ;  /* 0x0000007d007d7308 */ /* 0x000e660000000800 */
[--C-:B------:R-:W-:Y:S02]  /*bf70*/  FFMA.FTZ R129, R27, c[0x0][0x23c], -R135.reuse ;  /* 0x00008f001b817a23 */ /* 0x100fe40000010887 */
[----:B------:R-:W2:Y:S01]  /*bf80*/  LDSM.16.MT88.4 R24, [R182+0x9800] ;  /* 0x00980000b618783b */ /* 0x000ea20000004200 */
[----:B------:R-:W-:Y:S01]  /*bf90*/  FFMA.FTZ R128, R29, c[0x0][0x23c], -R136 ;  /* 0x00008f001d807a23 */ /* 0x000fe20000010888 */
[C---:B---3--:R-:W-:Y:S03]  /*bfa0*/  HMMA.16816.F32.BF16 R88, R104.reuse, R108, R88 ;  /* 0x0000006c6858723c */ /* 0x048fe60000041858 */
[----:B------:R-:W-:Y:S01]  /*bfb0*/  MUFU.EX2 R126, R126 ;  /* 0x0000007e007e7308 */ /* 0x000fe20000000800 */
[--C-:B------:R-:W-:Y:S02]  /*bfc0*/  FFMA.FTZ R130, R30, c[0x0][0x23c], -R135.reuse ;  /* 0x00008f001e827a23 */ /* 0x100fe40000010887 */
[----:B------:R-:W-:Y:S02]  /*bfd0*/  FFMA.FTZ R131, R31, c[0x0][0x23c], -R135 ;  /* 0x00008f001f837a23 */ /* 0x000fe40000010887 */
[C---:B------:R-:W-:Y:S01]  /*bfe0*/  HMMA.16816.F32.BF16 R12, R104.reuse, R110, R12 ;  /* 0x0000006e680c723c */ /* 0x040fe2000004180c */
[----:B------:R-:W3:Y:S03]  /*bff0*/  LDSM.16.MT88.4 R108, [R180+0x9800] ;  /* 0x00980000b46c783b */ /* 0x000ee60000004200 */
[----:B------:R-:W-:Y:S01]  /*c000*/  FADD.FTZ R132, R132, R119 ;  /* 0x0000007784847221 */ /* 0x000fe20000010000 */
[----:B------:R-:W4:Y:S01]  /*c010*/  MUFU.EX2 R129, R129 ;  /* 0x0000008100817308 */ /* 0x000f220000000800 */
[----:B------:R-:W-:Y:S02]  /*c020*/  FADD.FTZ R6, R6, R133 ;  /* 0x0000008506067221 */ /* 0x000fe40000010000 */
[C---:B------:R-:W-:Y:S01]  /*c030*/  HMMA.16816.F32.BF16 R92, R104.reuse, R20, R92 ;  /* 0x00000014685c723c */ /* 0x040fe2000004185c */
[----:B------:R-:W3:Y:S03]  /*c040*/  LDSM.16.MT88.4 R28, [R182+0xb800] ;  /* 0x00b80000b61c783b */ /* 0x000ee60000004200 */
[----:B------:R-:W-:Y:S02]  /*c050*/  FADD.FTZ R5, R5, R132 ;  /* 0x0000008405057221 */ /* 0x000fe40000010000 */
[----:B------:R-:W-:Y:S01]  /*c060*/  FADD.FTZ R6, R7, R6 ;  /* 0x0000000607067221 */ /* 0x000fe20000010000 */
[----:B------:R-:W-:Y:S01]  /*c070*/  F2FP.BF16.PACK_AB R20, R146, R145 ;  /* 0x000000919214723e */ /* 0x000fe200000010ff */
[C---:B------:R-:W-:Y:S01]  /*c080*/  HMMA.16816.F32.BF16 R96, R104.reuse, R22, R96 ;  /* 0x000000166860723c */ /* 0x040fe20000041860 */
[----:B------:R-:W-:Y:S03]  /*c090*/  MUFU.EX2 R127, R127 ;  /* 0x0000007f007f7308 */ /* 0x000fe60000000800 */
[----:B-----5:R-:W-:Y:S01]  /*c0a0*/  F2FP.BF16.PACK_AB R21, R148, R147 ;  /* 0x000000939415723e */ /* 0x020fe200000010ff */
[----:B------:R-:W-:Y:S02]  /*c0b0*/  FADD.FTZ R138, R138, R5 ;  /* 0x000000058a8a7221 */ /* 0x000fe40000010000 */
[----:B-1----:R-:W-:Y:S01]  /*c0c0*/  F2FP.BF16.PACK_AB R22, R125, R124 ;  /* 0x0000007c7d16723e */ /* 0x002fe200000010ff */
[C---:B------:R-:W-:Y:S03]  /*c0d0*/  HMMA.16816.F32.BF16 R16, R104.reuse, R112, R16 ;  /* 0x000000706810723c */ /* 0x040fe60000041810 */
[----:B------:R-:W1:Y:S01]  /*c0e0*/  MUFU.EX2 R128, R128 ;  /* 0x0000008000807308 */ /* 0x000e620000000800 */
[----:B------:R-:W-:Y:S01]  /*c0f0*/  FADD.FTZ R139, R139, R6 ;  /* 0x000000068b8b7221 */ /* 0x000fe20000010000 */
[----:B----4-:R-:W-:Y:S01]  /*c100*/  F2FP.BF16.PACK_AB R23, R129, R126 ;  /* 0x0000007e8117723e */ /* 0x010fe200000010ff */
[----:B------:R-:W-:Y:S02]  /*c110*/  FADD.FTZ R138, R137, R138 ;  /* 0x0000008a898a7221 */ /* 0x000fe40000010000 */
[----:B------:R-:W-:Y:S01]  /*c120*/  HMMA.16816.F32.BF16 R100, R104, R114, R100 ;  /* 0x000000726864723c */ /* 0x000fe20000041864 */
[----:B------:R-:W4:Y:S03]  /*c130*/  LDSM.16.MT88.4 R104, [R180+0xb800] ;  /* 0x00b80000b468783b */ /* 0x000f260000004200 */
[----:B------:R-:W-:Y:S01]  /*c140*/  FADD.FTZ R140, R140, R139 ;  /* 0x0000008b8c8c7221 */ /* 0x000fe20000010000 */
[----:B------:R-:W-:Y:S01]  /*c150*/  MUFU.EX2 R130, R130 ;  /* 0x0000008200827308 */ /* 0x000fe20000000800 */
[----:B------:R-:W-:Y:S02]  /*c160*/  FADD.FTZ R141, R141, R138 ;  /* 0x0000008a8d8d7221 */ /* 0x000fe40000010000 */
[C---:B--2---:R-:W-:Y:S01]  /*c170*/  HMMA.16816.F32.BF16 R8, R20.reuse, R24, R8 ;  /* 0x000000181408723c */ /* 0x044fe20000041808 */
[----:B------:R-:W2:Y:S04]  /*c180*/  LDSM.16.MT88.4 R112, [R182+0xd800] ;  /* 0x00d80000b670783b */ /* 0x000ea80000004200 */
[----:B------:R-:W-:Y:S02]  /*c190*/  FADD.FTZ R143, R143, R140 ;  /* 0x0000008c8f8f7221 */ /* 0x000fe40000010000 */
[----:B------:R-:W5:Y:S01]  /*c1a0*/  MUFU.EX2 R131, R131 ;  /* 0x0000008300837308 */ /* 0x000f620000000800 */
[C---:B------:R-:W-:Y:S01]  /*c1b0*/  HMMA.16816.F32.BF16 R68, R20.reuse, R26, R68 ;  /* 0x0000001a1444723c */ /* 0x040fe20000041844 */
[----:B------:R-:W1:Y:S03]  /*c1c0*/  LDSM.16.MT88.4 R24, [R182+0x9c00] ;  /* 0x009c0000b618783b */ /* 0x000e660000004200 */
[----:B------:R-:W-:Y:S02]  /*c1d0*/  FADD.FTZ R142, R142, R141 ;  /* 0x0000008d8e8e7221 */ /* 0x000fe40000010000 */
[----:B------:R-:W-:Y:S02]  /*c1e0*/  FADD.FTZ R144, R144, R143 ;  /* 0x0000008f90907221 */ /* 0x000fe40000010000 */
[C---:B---3--:R-:W-:Y:S01]  /*c1f0*/  HMMA.16816.F32.BF16 R72, R20.reuse, R108, R72 ;  /* 0x0000006c1448723c */ /* 0x048fe20000041848 */
[----:B------:R-:W-:Y:S03]  /*c200*/  MUFU.EX2 R153, R153 ;  /* 0x0000009900997308 */ /* 0x000fe60000000800 */
[----:B------:R-:W-:Y:S02]  /*c210*/  FADD.FTZ R3, R145, R142 ;  /* 0x0000008e91037221 */ /* 0x000fe40000010000 */
[----:B------:R-:W-:Y:S02]  /*c220*/  FADD.FTZ R5, R147, R144 ;  /* 0x0000009093057221 */ /* 0x000fe40000010000 */
[C---:B------:R-:W-:Y:S01]  /*c230*/  HMMA.16816.F32.BF16 R76, R20.reuse, R110, R76 ;  /* 0x0000006e144c723c */ /* 0x040fe2000004184c */
[----:B------:R-:W-:Y:S02]  /*c240*/  LDSM.16.MT88.4 R108, [R180+0xcc00] ;  /* 0x00cc0000b46c783b */ /* 0x000fe40000004200 */
[----:B------:R-:W-:Y:S01]  /*c250*/  MUFU.EX2 R154, R154 ;  /* 0x0000009a009a7308 */ /* 0x000fe20000000800 */
[----:B------:R-:W-:Y:S02]  /*c260*/  FADD.FTZ R3, R146, R3 ;  /* 0x0000000392037221 */ /* 0x000fe40000010000 */
[----:B------:R-:W-:Y:S02]  /*c270*/  FADD.FTZ R5, R148, R5 ;  /* 0x0000000594057221 */ /* 0x000fe40000010000 */
[C---:B------:R-:W-:Y:S04]  /*c280*/  HMMA.16816.F32.BF16 R80, R20.reuse, R28, R80 ;  /* 0x0000001c1450723c */ /* 0x040fe80000041850 */
[----:B------:R-:W-:Y:S01]  /*c290*/  FADD.FTZ R6, R124, R3 ;  /* 0x000000037c067221 */ /* 0x000fe20000010000 */
[----:B------:R-:W-:Y:S01]  /*c2a0*/  MUFU.EX2 R44, R44 ;  /* 0x0000002c002c7308 */ /* 0x000fe20000000800 */
[----:B------:R-:W-:Y:S02]  /*c2b0*/  FADD.FTZ R126, R126, R5 ;  /* 0x000000057e7e7221 */ /* 0x000fe40000010000 */
[C---:B------:R-:W-:Y:S01]  /*c2c0*/  HMMA.16816.F32.BF16 R84, R20.reuse, R30, R84 ;  /* 0x0000001e1454723c */ /* 0x040fe20000041854 */
[----:B------:R-:W3:Y:S03]  /*c2d0*/  LDSM.16.MT88.4 R28, [R182+0xbc00] ;  /* 0x00bc0000b61c783b */ /* 0x000ee60000004200 */
[----:B------:R-:W-:Y:S02]  /*c2e0*/  FADD.FTZ R6, R125, R6 ;  /* 0x000000067d067221 */ /* 0x000fe40000010000 */
[----:B------:R-:W-:Y:S01]  /*c2f0*/  FADD.FTZ R129, R129, R126 ;  /* 0x0000007e81817221 */ /* 0x000fe20000010000 */
[----:B------:R-:W-:Y:S01]  /*c300*/  MUFU.EX2 R45, R45 ;  /* 0x0000002d002d7308 */ /* 0x000fe20000000800 */
[C---:B----4-:R-:W-:Y:S08]  /*c310*/  HMMA.16816.F32.BF16 R88, R20.reuse, R104, R88 ;  /* 0x000000681458723c */ /* 0x050ff00000041858 */
[C---:B------:R-:W-:Y:S01]  /*c320*/  HMMA.16816.F32.BF16 R12, R20.reuse, R106, R12 ;  /* 0x0000006a140c723c */ /* 0x040fe2000004180c */
[----:B------:R-:W4:Y:S01]  /*c330*/  LDSM.16.MT88.4 R104, [R180+0xbc00] ;  /* 0x00bc0000b468783b */ /* 0x000f220000004200 */
[----:B------:R-:W-:Y:S06]  /*c340*/  MUFU.EX2 R46, R46 ;  /* 0x0000002e002e7308 */ /* 0x000fec0000000800 */
[C---:B--2---:R-:W-:Y:S04]  /*c350*/  HMMA.16816.F32.BF16 R92, R20.reuse, R112, R92 ;  /* 0x00000070145c723c */ /* 0x044fe8000004185c */
[----:B------:R-:W-:Y:S04]  /*c360*/  MUFU.EX2 R47, R47 ;  /* 0x0000002f002f7308 */ /* 0x000fe80000000800 */
[C---:B------:R-:W-:Y:S06]  /*c370*/  HMMA.16816.F32.BF16 R96, R20.reuse, R114, R96 ;  /* 0x000000721460723c */ /* 0x040fec0000041860 */
[----:B------:R-:W-:Y:S02]  /*c380*/  MUFU.EX2 R48, R48 ;  /* 0x0000003000307308 */ /* 0x000fe40000000800 */
[C---:B------:R-:W-:Y:S07]  /*c390*/  HMMA.16816.F32.BF16 R16, R20.reuse, R120, R16 ;  /* 0x000000781410723c */ /* 0x040fee0000041810 */
[--C-:B------:R-:W-:Y:S01]  /*c3a0*/  FFMA.FTZ R120, R36, c[0x0][0x23c], -R136.reuse ;  /* 0x00008f0024787a23 */ /* 0x100fe20000010888 */
[----:B------:R-:W-:Y:S01]  /*c3b0*/  HMMA.16816.F32.BF16 R100, R20, R122, R100 ;  /* 0x0000007a1464723c */ /* 0x000fe20000041864 */
[----:B------:R-:W-:Y:S03]  /*c3c0*/  MUFU.EX2 R49, R49 ;  /* 0x0000003100317308 */ /* 0x000fe60000000800 */
[----:B------:R-:W-:Y:S03]  /*c3d0*/  FFMA.FTZ R121, R37, c[0x0][0x23c], -R136 ;  /* 0x00008f0025797a23 */ /* 0x000fe60000010888 */
[----:B-1----:R-:W-:Y:S01]  /*c3e0*/  F2FP.BF16.PACK_AB R20, R128, R127 ;  /* 0x0000007f8014723e */ /* 0x002fe200000010ff */
[--C-:B------:R-:W-:Y:S01]  /*c3f0*/  FFMA.FTZ R122, R38, c[0x0][0x23c], -R135.reuse ;  /* 0x00008f00267a7a23 */ /* 0x100fe20000010887 */
[----:B-----5:R-:W-:Y:S02]  /*c400*/  F2FP.BF16.PACK_AB R21, R131, R130 ;  /* 0x000000828315723e */ /* 0x020fe400000010ff */
[----:B------:R-:W1:Y:S01]  /*c410*/  MUFU.EX2 R120, R120 ;  /* 0x0000007800787308 */ /* 0x000e620000000800 */
[----:B------:R-:W-:Y:S01]  /*c420*/  F2FP.BF16.PACK_AB R22, R150, R149 ;  /* 0x000000959616723e */ /* 0x000fe200000010ff */
[----:B------:R-:W-:Y:S01]  /*c430*/  FFMA.FTZ R123, R39, c[0x0][0x23c], -R135 ;  /* 0x00008f00277b7a23 */ /* 0x000fe20000010887 */
[----:B------:R-:W-:Y:S01]  /*c440*/  F2FP.BF16.PACK_AB R23, R152, R151 ;  /* 0x000000979817723e */ /* 0x000fe200000010ff */
[----:B------:R-:W-:Y:S01]  /*c450*/  LDSM.16.MT88.4 R36, [R182+0xc000] ;  /* 0x00c00000b624783b */ /* 0x000fe20000004200 */
[----:B------:R-:W-:Y:S02]  /*c460*/  FADD.FTZ R127, R127, R6 ;  /* 0x000000067f7f7221 */ /* 0x000fe40000010000 */
[----:B------:R-:W-:Y:S02]  /*c470*/  FADD.FTZ R6, R130, R129 ;  /* 0x0000008182067221 */ /* 0x000fe40000010000 */
[----:B------:R-:W-:Y:S01]  /*c480*/  FADD.FTZ R128, R128, R127 ;  /* 0x0000007f80807221 */ /* 0x000fe20000010000 */
[C---:B------:R-:W-:Y:S01]  /*c490*/  HMMA.16816.F32.BF16 R8, R20.reuse, R24, R8 ;  /* 0x000000181408723c */ /* 0x040fe20000041808 */
[----:B------:R-:W2:Y:S02]  /*c4a0*/  MUFU.EX2 R121, R121 ;  /* 0x0000007900797308 */ /* 0x000ea40000000800 */
[----:B------:R-:W-:Y:S02]  /*c4b0*/  FADD.FTZ R6, R131, R6 ;  /* 0x0000000683067221 */ /* 0x000fe40000010000 */
[----:B------:R-:W-:Y:S02]  /*c4c0*/  FADD.FTZ R3, R149, R128 ;  /* 0x0000008095037221 */ /* 0x000fe40000010000 */
[----:B------:R-:W-:Y:S01]  /*c4d0*/  FADD.FTZ R5, R151, R6 ;  /* 0x0000000697057221 */ /* 0x000fe20000010000 */
[C---:B------:R-:W-:Y:S01]  /*c4e0*/  HMMA.16816.F32.BF16 R68, R20.reuse, R26, R68 ;  /* 0x0000001a1444723c */ /* 0x040fe20000041844 */
[----:B------:R-:W5:Y:S02]  /*c4f0*/  LDSM.16.MT88.4 R24, [R182+0xdc00] ;  /* 0x00dc0000b618783b */ /* 0x000f640000004200 */
[----:B------:R-:W-:Y:S01]  /*c500*/  MUFU.EX2 R122, R122 ;  /* 0x0000007a007a7308 */ /* 0x000fe20000000800 */
[----:B------:R-:W-:Y:S02]  /*c510*/  FADD.FTZ R3, R150, R3 ;  /* 0x0000000396037221 */ /* 0x000fe40000010000 */
[----:B------:R-:W-:Y:S02]  /*c520*/  FADD.FTZ R5, R152, R5 ;  /* 0x0000000598057221 */ /* 0x000fe40000010000 */
[C---:B------:R-:W-:Y:S04]  /*c530*/  HMMA.16816.F32.BF16 R72, R20.reuse, R32, R72 ;  /* 0x000000201448723c */ /* 0x040fe80000041848 */
[----:B-1----:R-:W-:Y:S01]  /*c540*/  FADD.FTZ R6, R120, R3 ;  /* 0x0000000378067221 */ /* 0x002fe20000010000 */
[----:B------:R-:W1:Y:S03]  /*c550*/  MUFU.EX2 R123, R123 ;  /* 0x0000007b007b7308 */ /* 0x000e660000000800 */
[C---:B------:R-:W-:Y:S01]  /*c560*/  HMMA.16816.F32.BF16 R76, R20.reuse, R34, R76 ;  /* 0x00000022144c723c */ /* 0x040fe2000004184c */
[----:B------:R-:W1:Y:S03]  /*c570*/  LDSM.16.MT88.4 R32, [R180+0xdc00] ;  /* 0x00dc0000b420783b */ /* 0x000e660000004200 */
[----:B--2---:R-:W-:Y:S03]  /*c580*/  FADD.FTZ R6, R121, R6 ;  /* 0x0000000679067221 */ /* 0x004fe60000010000 */
[----:B------:R-:W-:Y:S01]  /*c590*/  MUFU.EX2 R50, R50 ;  /* 0x0000003200327308 */ /* 0x000fe20000000800 */
[C---:B---3--:R-:W-:Y:S04]  /*c5a0*/  HMMA.16816.F32.BF16 R80, R20.reuse, R28, R80 ;  /* 0x0000001c1450723c */ /* 0x048fe80000041850 */
[----:B------:R-:W-:Y:S04]  /*c5b0*/  FADD.FTZ R3, R153, R6 ;  /* 0x0000000699037221 */ /* 0x000fe80000010000 */
[C---:B------:R-:W-:Y:S01]  /*c5c0*/  HMMA.16816.F32.BF16 R84, R20.reuse, R30, R84 ;  /* 0x0000001e1454723c */ /* 0x040fe20000041854 */
[----:B------:R-:W2:Y:S01]  /*c5d0*/  LDSM.16.MT88.4 R28, [R182+0xa000] ;  /* 0x00a00000b61c783b */ /* 0x000ea20000004200 */
[----:B------:R-:W-:Y:S02]  /*c5e0*/  MUFU.EX2 R51, R51 ;  /* 0x0000003300337308 */ /* 0x000fe40000000800 */
[----:B------:R-:W-:Y:S04]  /*c5f0*/  FADD.FTZ R3, R154, R3 ;  /* 0x000000039a037221 */ /* 0x000fe80000010000 */
[C---:B----4-:R-:W-:Y:S04]  /*c600*/  HMMA.16816.F32.BF16 R88, R20.reuse, R104, R88 ;  /* 0x000000681458723c */ /* 0x050fe80000041858 */
[----:B------:R-:W-:Y:S03]  /*c610*/  MUFU.EX2 R52, R52 ;  /* 0x0000003400347308 */ /* 0x000fe60000000800 */
[--C-:B------:R-:W-:Y:S01]  /*c620*/  FFMA.FTZ R104, R42, c[0x0][0x23c], -R135.reuse ;  /* 0x00008f002a687a23 */ /* 0x100fe20000010887 */
[C---:B------:R-:W-:Y:S04]  /*c630*/  HMMA.16816.F32.BF16 R12, R20.reuse, R106, R12 ;  /* 0x0000006a140c723c */ /* 0x040fe8000004180c */
[----:B------:R-:W-:Y:S02]  /*c640*/  FFMA.FTZ R105, R43, c[0x0][0x23c], -R135 ;  /* 0x00008f002b697a23 */ /* 0x000fe40000010887 */
[----:B------:R-:W-:Y:S01]  /*c650*/  LDSM.16.MT88.4 R40, [R182+0xe000] ;  /* 0x00e00000b628783b */ /* 0x000fe20000004200 */
[----:B------:R-:W-:Y:S01]  /*c660*/  MUFU.EX2 R104, R104 ;  /* 0x0000006800687308 */ /* 0x000fe20000000800 */
[C---:B-----5:R-:W-:Y:S08]  /*c670*/  HMMA.16816.F32.BF16 R92, R20.reuse, R24, R92 ;  /* 0x00000018145c723c */ /* 0x060ff0000004185c */
[C---:B------:R-:W-:Y:S01]  /*c680*/  HMMA.16816.F32.BF16 R96, R20.reuse, R26, R96 ;  /* 0x0000001a1460723c */ /* 0x040fe20000041860 */
[----:B------:R-:W3:Y:S01]  /*c690*/  MUFU.EX2 R105, R105 ;  /* 0x0000006900697308 */ /* 0x000ee20000000800 */
[----:B------:R-:W4:Y:S06]  /*c6a0*/  LDSM.16.MT88.4 R24, [R180+0xa000] ;  /* 0x00a00000b418783b */ /* 0x000f2c0000004200 */
[C---:B-1----:R-:W-:Y:S03]  /*c6b0*/  HMMA.16816.F32.BF16 R16, R20.reuse, R32, R16 ;  /* 0x000000201410723c */ /* 0x042fe60000041810 */
[----:B------:R-:W1:Y:S05]  /*c6c0*/  MUFU.EX2 R53, R53 ;  /* 0x0000003500357308 */ /* 0x000e6a0000000800 */
[----:B------:R-:W-:Y:S01]  /*c6d0*/  HMMA.16816.F32.BF16 R100, R20, R34, R100 ;  /* 0x000000221464723c */ /* 0x000fe20000041864 */
[----:B------:R-:W5:Y:S04]  /*c6e0*/  LDSM.16.MT88.4 R32, [R180+0xc000] ;  /* 0x00c00000b420783b */ /* 0x000f680000004200 */
[----:B------:R-:W-:Y:S02]  /*c6f0*/  MUFU.EX2 R54, R54 ;  /* 0x0000003600367308 */ /* 0x000fe40000000800 */
[----:B------:R-:W-:Y:S02]  /*c700*/  F2FP.BF16.PACK_AB R20, R121, R120 ;  /* 0x000000787914723e */ /* 0x000fe400000010ff */
[----:B------:R-:W-:Y:S03]  /*c710*/  F2FP.BF16.PACK_AB R21, R123, R122 ;  /* 0x0000007a7b15723e */ /* 0x000fe600000010ff */
[----:B------:R-:W-:Y:S01]  /*c720*/  F2FP.BF16.PACK_AB R22, R154, R153 ;  /* 0x000000999a16723e */ /* 0x000fe200000010ff */
[----:B------:R-:W-:Y:S01]  /*c730*/  FADD.FTZ R122, R122, R5 ;  /* 0x000000057a7a7221 */ /* 0x000fe20000010000 */
[----:B---3--:R-:W-:Y:S01]  /*c740*/  F2FP.BF16.PACK_AB R23, R105, R104 ;  /* 0x000000686917723e */ /* 0x008fe200000010ff */
[----:B------:R-:W3:Y:S02]  /*c750*/  MUFU.EX2 R55, R55 ;  /* 0x0000003700377308 */ /* 0x000ee40000000800 */
[----:B------:R-:W-:Y:S04]  /*c760*/  FADD.FTZ R123, R123, R122 ;  /* 0x0000007a7b7b7221 */ /* 0x000fe80000010000 */
[C---:B--2---:R-:W-:Y:S03]  /*c770*/  HMMA.16816.F32.BF16 R8, R20.reuse, R28, R8 ;  /* 0x0000001c1408723c */ /* 0x044fe60000041808 */
[----:B------:R-:W-:Y:S01]  /*c780*/  FADD.FTZ R104, R104, R123 ;  /* 0x0000007b68687221 */ /* 0x000fe20000010000 */
[----:B------:R-:W-:Y:S03]  /*c790*/  MUFU.EX2 R56, R56 ;  /* 0x0000003800387308 */ /* 0x000fe60000000800 */
[----:B------:R-:W-:Y:S01]  /*c7a0*/  FADD.FTZ R105, R105, R104 ;  /* 0x0000006869697221 */ /* 0x000fe20000010000 */
[C---:B------:R-:W-:Y:S01]  /*c7b0*/  HMMA.16816.F32.BF16 R68, R20.reuse, R30, R68 ;  /* 0x0000001e1444723c */ /* 0x040fe20000041844 */
[----:B------:R-:W-:Y:S05]  /*c7c0*/  LDSM.16.MT88.4 R28, [R182+0xa400] ;  /* 0x00a40000b61c783b */ /* 0x000fea0000004200 */
[----:B------:R-:W2:Y:S02]  /*c7d0*/  MUFU.EX2 R57, R57 ;  /* 0x0000003900397308 */ /* 0x000ea40000000800 */
[C---:B----4-:R-:W-:Y:S08]  /*c7e0*/  HMMA.16816.F32.BF16 R72, R20.reuse, R24, R72 ;  /* 0x000000181448723c */ /* 0x050ff00000041848 */
[C---:B------:R-:W-:Y:S01]  /*c7f0*/  HMMA.16816.F32.BF16 R76, R20.reuse, R26, R76 ;  /* 0x0000001a144c723c */ /* 0x040fe2000004184c */
[----:B------:R-:W4:Y:S01]  /*c800*/  LDSM.16.MT88.4 R24, [R180+0xe000] ;  /* 0x00e00000b418783b */ /* 0x000f220000004200 */
[----:B------:R-:W-:Y:S06]  /*c810*/  MUFU.EX2 R58, R58 ;  /* 0x0000003a003a7308 */ /* 0x000fec0000000800 */
[C---:B------:R-:W-:Y:S04]  /*c820*/  HMMA.16816.F32.BF16 R80, R20.reuse, R36, R80 ;  /* 0x000000241450723c */ /* 0x040fe80000041850 */
[----:B------:R-:W1:Y:S04]  /*c830*/  MUFU.EX2 R59, R59 ;  /* 0x0000003b003b7308 */ /* 0x000e680000000800 */
[C---:B------:R-:W-:Y:S01]  /*c840*/  HMMA.16816.F32.BF16 R84, R20.reuse, R38, R84 ;  /* 0x000000261454723c */ /* 0x040fe20000041854 */
[----:B------:R-:W-:Y:S07]  /*c850*/  LDSM.16.MT88.4 R36, [R180+0xc400] ;  /* 0x00c40000b424783b */ /* 0x000fee0000004200 */
[C---:B-----5:R-:W-:Y:S08]  /*c860*/  HMMA.16816.F32.BF16 R88, R20.reuse, R32, R88 ;  /* 0x000000201458723c */ /* 0x060ff00000041858 */
[C---:B------:R-:W-:Y:S01]  /*c870*/  HMMA.16816.F32.BF16 R12, R20.reuse, R34, R12 ;  /* 0x00000022140c723c */ /* 0x040fe2000004180c */
[----:B------:R-:W5:Y:S07]  /*c880*/  LDSM.16.MT88.4 R32, [R180+0xa400] ;  /* 0x00a40000b420783b */ /* 0x000f6e0000004200 */
[C---:B------:R-:W-:Y:S08]  /*c890*/  HMMA.16816.F32.BF16 R92, R20.reuse, R40, R92 ;  /* 0x00000028145c723c */ /* 0x040ff0000004185c */
[C---:B------:R-:W-:Y:S01]  /*c8a0*/  HMMA.16816.F32.BF16 R96, R20.reuse, R42, R96 ;  /* 0x0000002a1460723c */ /* 0x040fe20000041860 */
[----:B------:R-:W-:Y:S07]  /*c8b0*/  LDSM.16.MT88.4 R40, [R182+0xe400] ;  /* 0x00e40000b628783b */ /* 0x000fee0000004200 */
[C---:B----4-:R-:W-:Y:S08]  /*c8c0*/  HMMA.16816.F32.BF16 R16, R20.reuse, R24, R16 ;  /* 0x000000181410723c */ /* 0x050ff00000041810 */
[----:B------:R-:W-:Y:S01]  /*c8d0*/  HMMA.16816.F32.BF16 R100, R20, R26, R100 ;  /* 0x0000001a1464723c */ /* 0x000fe20000041864 */
[----:B------:R-:W4:Y:S06]  /*c8e0*/  LDSM.16.MT88.4 R24, [R182+0xc400] ;  /* 0x00c40000b618783b */ /* 0x000f2c0000004200 */
[----:B------:R-:W-:Y:S01]  /*c8f0*/  F2FP.BF16.PACK_AB R20, R45, R44 ;  /* 0x0000002c2d14723e */ /* 0x000fe200000010ff */
[----:B------:R-:W-:Y:S01]  /*c900*/  FADD.FTZ R44, R44, R3 ;  /* 0x000000032c2c7221 */ /* 0x000fe20000010000 */
[----:B------:R-:W-:Y:S03]  /*c910*/  F2FP.BF16.PACK_AB R21, R47, R46 ;  /* 0x0000002e2f15723e */ /* 0x000fe600000010ff */
[----:B------:R-:W-:Y:S01]  /*c920*/  F2FP.BF16.PACK_AB R22, R49, R48 ;  /* 0x000000303116723e */ /* 0x000fe200000010ff */
[----:B------:R-:W-:Y:S01]  /*c930*/  FADD.FTZ R46, R46, R105 ;  /* 0x000000692e2e7221 */ /* 0x000fe20000010000 */
[----:B------:R-:W-:Y:S01]  /*c940*/  F2FP.BF16.PACK_AB R23, R51, R50 ;  /* 0x000000323317723e */ /* 0x000fe200000010ff */
[----:B------:R-:W-:Y:S01]  /*c950*/  FADD.FTZ R45, R45, R44 ;  /* 0x0000002c2d2d7221 */ /* 0x000fe20000010000 */
[----:B------:R-:W-:Y:S01]  /*c960*/  MOV R3, R0 ;  /* 0x0000000000037202 */ /* 0x000fe20000000f00 */
[----:B------:R-:W-:Y:S02]  /*c970*/  FADD.FTZ R47, R47, R46 ;  /* 0x0000002e2f2f7221 */ /* 0x000fe40000010000 */
[----:B------:R-:W-:Y:S02]  /*c980*/  FADD.FTZ R48, R48, R45 ;  /* 0x0000002d30307221 */ /* 0x000fe40000010000 */
[C---:B------:R-:W-:Y:S03]  /*c990*/  HMMA.16816.F32.BF16 R8, R20.reuse, R28, R8 ;  /* 0x0000001c1408723c */ /* 0x040fe60000041808 */
[----:B------:R-:W-:Y:S02]  /*c9a0*/  FADD.FTZ R50, R50, R47 ;  /* 0x0000002f32327221 */ /* 0x000fe40000010000 */
[----:B------:R-:W-:Y:S02]  /*c9b0*/  FADD.FTZ R49, R49, R48 ;  /* 0x0000003031317221 */ /* 0x000fe40000010000 */
[----:B------:R-:W-:Y:S01]  /*c9c0*/  FADD.FTZ R51, R51, R50 ;  /* 0x0000003233337221 */ /* 0x000fe20000010000 */
        /* <DEDUP_REMOVED lines=8> */
[C---:B------:R-:W-:Y:S08]  /*ca50*/  HMMA.16816.F32.BF16 R88, R20.reuse, R36, R88 ;  /* 0x000000241458723c */ /* 0x040ff00000041858 */
[C---:B------:R-:W-:Y:S01]  /*ca60*/  HMMA.16816.F32.BF16 R12, R20.reuse, R38, R12 ;  /* 0x00000026140c723c */ /* 0x040fe2000004180c */
[----:B------:R-:W2:Y:S07]  /*ca70*/  LDSM.16.MT88.4 R36, [R182+0xc800] ;  /* 0x00c80000b624783b */ /* 0x000eae0000004200 */
[C---:B------:R-:W-:Y:S07]  /*ca80*/  HMMA.16816.F32.BF16 R92, R20.reuse, R40, R92 ;  /* 0x00000028145c723c */ /* 0x040fee000004185c */
[--C-:B------:R-:W-:Y:S01]  /*ca90*/  FFMA.FTZ R40, R60, c[0x0][0x23c], -R136.reuse ;  /* 0x00008f003c287a23 */ /* 0x100fe20000010888 */
[C---:B------:R-:W-:Y:S04]  /*caa0*/  HMMA.16816.F32.BF16 R96, R20.reuse, R42, R96 ;  /* 0x0000002a1460723c */ /* 0x040fe80000041860 */
[----:B------:R-:W-:Y:S01]  /*cab0*/  FFMA.FTZ R41, R61, c[0x0][0x23c], -R136 ;  /* 0x00008f003d297a23 */ /* 0x000fe20000010888 */
[----:B------:R-:W-:Y:S02]  /*cac0*/  MUFU.EX2 R40, R40 ;  /* 0x0000002800287308 */ /* 0x000fe40000000800 */
[--C-:B------:R-:W-:Y:S01]  /*cad0*/  FFMA.FTZ R42, R62, c[0x0][0x23c], -R135.reuse ;  /* 0x00008f003e2a7a23 */ /* 0x100fe20000010887 */
[C---:B-1----:R-:W-:Y:S04]  /*cae0*/  HMMA.16816.F32.BF16 R16, R20.reuse, R28, R16 ;  /* 0x0000001c1410723c */ /* 0x042fe80000041810 */
[----:B------:R-:W-:Y:S03]  /*caf0*/  FFMA.FTZ R43, R63, c[0x0][0x23c], -R135 ;  /* 0x00008f003f2b7a23 */ /* 0x000fe60000010887 */
[----:B------:R-:W1:Y:S01]  /*cb00*/  MUFU.EX2 R41, R41 ;  /* 0x0000002900297308 */ /* 0x000e620000000800 */
[----:B------:R-:W-:Y:S01]  /*cb10*/  HMMA.16816.F32.BF16 R100, R20, R30, R100 ;  /* 0x0000001e1464723c */ /* 0x000fe20000041864 */
[----:B------:R-:W1:Y:S06]  /*cb20*/  LDSM.16.MT88.4 R28, [R180+0xc800] ;  /* 0x00c80000b41c783b */ /* 0x000e6c0000004200 */
[----:B------:R-:W-:Y:S01]  /*cb30*/  F2FP.BF16.PACK_AB R20, R53, R52 ;  /* 0x000000343514723e */ /* 0x000fe200000010ff */
[----:B------:R-:W-:Y:S01]  /*cb40*/  FADD.FTZ R52, R52, R49 ;  /* 0x0000003134347221 */ /* 0x000fe20000010000 */
[----:B---3--:R-:W-:Y:S01]  /*cb50*/  F2FP.BF16.PACK_AB R21, R55, R54 ;  /* 0x000000363715723e */ /* 0x008fe200000010ff */
[----:B------:R-:W-:Y:S02]  /*cb60*/  MUFU.EX2 R42, R42 ;  /* 0x0000002a002a7308 */ /* 0x000fe40000000800 */
[----:B--2---:R-:W-:Y:S01]  /*cb70*/  F2FP.BF16.PACK_AB R22, R57, R56 ;  /* 0x000000383916723e */ /* 0x004fe200000010ff */
[----:B------:R-:W-:Y:S01]  /*cb80*/  FADD.FTZ R54, R54, R51 ;  /* 0x0000003336367221 */ /* 0x000fe20000010000 */
[----:B------:R-:W-:Y:S01]  /*cb90*/  F2FP.BF16.PACK_AB R23, R59, R58 ;  /* 0x0000003a3b17723e */ /* 0x000fe200000010ff */
[----:B------:R-:W-:Y:S02]  /*cba0*/  FADD.FTZ R53, R53, R52 ;  /* 0x0000003435357221 */ /* 0x000fe40000010000 */
[----:B------:R-:W-:Y:S02]  /*cbb0*/  FADD.FTZ R55, R55, R54 ;  /* 0x0000003637377221 */ /* 0x000fe40000010000 */
[----:B------:R-:W-:Y:S01]  /*cbc0*/  FADD.FTZ R56, R56, R53 ;  /* 0x0000003538387221 */ /* 0x000fe20000010000 */
[----:B------:R-:W2:Y:S01]  /*cbd0*/  MUFU.EX2 R43, R43 ;  /* 0x0000002b002b7308 */ /* 0x000ea20000000800 */
[C---:B-----5:R-:W-:Y:S03]  /*cbe0*/  HMMA.16816.F32.BF16 R8, R20.reuse, R32, R8 ;  /* 0x000000201408723c */ /* 0x060fe60000041808 */
[----:B------:R-:W-:Y:S02]  /*cbf0*/  FADD.FTZ R58, R58, R55 ;  /* 0x000000373a3a7221 */ /* 0x000fe40000010000 */
[----:B------:R-:W-:Y:S02]  /*cc00*/  FADD.FTZ R57, R57, R56 ;  /* 0x0000003839397221 */ /* 0x000fe40000010000 */
[----:B------:R-:W-:Y:S01]  /*cc10*/  FADD.FTZ R59, R59, R58 ;  /* 0x0000003a3b3b7221 */ /* 0x000fe20000010000 */
[C---:B------:R-:W-:Y:S01]  /*cc20*/  HMMA.16816.F32.BF16 R68, R20.reuse, R34, R68 ;  /* 0x000000221444723c */ /* 0x040fe20000041844 */
[----:B------:R-:W3:Y:S07]  /*cc30*/  LDSM.16.MT88.4 R32, [R182+0xe800] ;  /* 0x00e80000b620783b */ /* 0x000eee0000004200 */
[C---:B----4-:R-:W-:Y:S08]  /*cc40*/  HMMA.16816.F32.BF16 R72, R20.reuse, R24, R72 ;  /* 0x000000181448723c */ /* 0x050ff00000041848 */
[C---:B------:R-:W-:Y:S01]  /*cc50*/  HMMA.16816.F32.BF16 R76, R20.reuse, R26, R76 ;  /* 0x0000001a144c723c */ /* 0x040fe2000004184c */
[----:B------:R-:W4:Y:S07]  /*cc60*/  LDSM.16.MT88.4 R24, [R180+0xe800] ;  /* 0x00e80000b418783b */ /* 0x000f2e0000004200 */
        /* <DEDUP_REMOVED lines=9> */
[C---:B------:R-:W-:Y:S01]  /*cd00*/  HMMA.16816.F32.BF16 R12, R20.reuse, R30, R12 ;  /* 0x0000001e140c723c */ /* 0x040fe2000004180c */
[----:B------:R-:W5:Y:S07]  /*cd10*/  LDSM.16.MT88.4 R28, [R182+0xac00] ;  /* 0x00ac0000b61c783b */ /* 0x000f6e0000004200 */
[C---:B---3--:R-:W-:Y:S01]  /*cd20*/  HMMA.16816.F32.BF16 R92, R20.reuse, R32, R92 ;  /* 0x00000020145c723c */ /* 0x048fe2000004185c */
[----:B------:R-:W-:Y:S07]  /*cd30*/  MUFU.EX2 R38, R38 ;  /* 0x0000002600267308 */ /* 0x000fee0000000800 */
[C---:B------:R-:W-:Y:S01]  /*cd40*/  HMMA.16816.F32.BF16 R96, R20.reuse, R34, R96 ;  /* 0x000000221460723c */ /* 0x040fe20000041860 */
[----:B------:R-:W3:Y:S02]  /*cd50*/  LDSM.16.MT88.4 R32, [R180+0xac00] ;  /* 0x00ac0000b420783b */ /* 0x000ee40000004200 */
[----:B------:R-:W1:Y:S05]  /*cd60*/  MUFU.EX2 R135, R135 ;  /* 0x0000008700877308 */ /* 0x000e6a0000000800 */
[C---:B----4-:R-:W-:Y:S08]  /*cd70*/  HMMA.16816.F32.BF16 R16, R20.reuse, R24, R16 ;  /* 0x000000181410723c */ /* 0x050ff00000041810 */
[----:B------:R-:W-:Y:S01]  /*cd80*/  HMMA.16816.F32.BF16 R100, R20, R26, R100 ;  /* 0x0000001a1464723c */ /* 0x000fe20000041864 */
[----:B------:R-:W4:Y:S06]  /*cd90*/  LDSM.16.MT88.4 R24, [R182+0xcc00] ;  /* 0x00cc0000b618783b */ /* 0x000f2c0000004200 */
[----:B------:R-:W-:Y:S01]  /*cda0*/  F2FP.BF16.PACK_AB R20, R41, R40 ;  /* 0x000000282914723e */ /* 0x000fe200000010ff */
[----:B------:R-:W-:Y:S01]  /*cdb0*/  FADD.FTZ R40, R40, R57 ;  /* 0x0000003928287221 */ /* 0x000fe20000010000 */
[----:B--2---:R-:W-:Y:S03]  /*cdc0*/  F2FP.BF16.PACK_AB R21, R43, R42 ;  /* 0x0000002a2b15723e */ /* 0x004fe600000010ff */
[----:B-1----:R-:W-:Y:S01]  /*cdd0*/  F2FP.BF16.PACK_AB R22, R37, R36 ;  /* 0x000000242516723e */ /* 0x002fe200000010ff */
[----:B------:R-:W-:Y:S01]  /*cde0*/  FADD.FTZ R42, R42, R59 ;  /* 0x0000003b2a2a7221 */ /* 0x000fe20000010000 */
[----:B------:R-:W-:Y:S01]  /*cdf0*/  F2FP.BF16.PACK_AB R23, R135, R38 ;  /* 0x000000268717723e */ /* 0x000fe200000010ff */
[----:B------:R-:W-:Y:S02]  /*ce00*/  FADD.FTZ R41, R41, R40 ;  /* 0x0000002829297221 */ /* 0x000fe40000010000 */
[----:B------:R-:W-:Y:S02]  /*ce10*/  FADD.FTZ R43, R43, R42 ;  /* 0x0000002a2b2b7221 */ /* 0x000fe40000010000 */
[----:B------:R-:W-:Y:S02]  /*ce20*/  FADD.FTZ R36, R36, R41 ;  /* 0x0000002924247221 */ /* 0x000fe40000010000 */
[C---:B-----5:R-:W-:Y:S01]  /*ce30*/  HMMA.16816.F32.BF16 R112, R20.reuse, R28, R8 ;  /* 0x0000001c1470723c */ /* 0x060fe20000041808 */
[----:B------:R-:W1:Y:S02]  /*ce40*/  LDSM.16.MT88.4 R8, [R182+0xec00] ;  /* 0x00ec0000b608783b */ /* 0x000e640000004200 */
[----:B------:R-:W-:Y:S02]  /*ce50*/  FADD.FTZ R38, R38, R43 ;  /* 0x0000002b26267221 */ /* 0x000fe40000010000 */
[----:B------:R-:W-:Y:S02]  /*ce60*/  FADD.FTZ R207, R37, R36 ;  /* 0x0000002425cf7221 */ /* 0x000fe40000010000 */
[----:B------:R-:W-:Y:S01]  /*ce70*/  FADD.FTZ R206, R135, R38 ;  /* 0x0000002687ce7221 */ /* 0x000fe20000010000 */
[C---:B------:R-:W-:Y:S08]  /*ce80*/  HMMA.16816.F32.BF16 R68, R20.reuse, R30, R68 ;  /* 0x0000001e1444723c */ /* 0x040ff00000041844 */
[C---:B---3--:R-:W-:Y:S08]  /*ce90*/  HMMA.16816.F32.BF16 R72, R20.reuse, R32, R72 ;  /* 0x000000201448723c */ /* 0x048ff00000041848 */
[C---:B------:R-:W-:Y:S08]  /*cea0*/  HMMA.16816.F32.BF16 R76, R20.reuse, R34, R76 ;  /* 0x00000022144c723c */ /* 0x040ff0000004184c */
[C---:B----4-:R-:W-:Y:S08]  /*ceb0*/  HMMA.16816.F32.BF16 R80, R20.reuse, R24, R80 ;  /* 0x000000181450723c */ /* 0x050ff00000041850 */
[C---:B------:R-:W-:Y:S01]  /*cec0*/  HMMA.16816.F32.BF16 R84, R20.reuse, R26, R84 ;  /* 0x0000001a1454723c */ /* 0x040fe20000041854 */
[----:B------:R-:W2:Y:S07]  /*ced0*/  LDSM.16.MT88.4 R24, [R180+0xec00] ;  /* 0x00ec0000b418783b */ /* 0x000eae0000004200 */
[C---:B------:R-:W-:Y:S08]  /*cee0*/  HMMA.16816.F32.BF16 R88, R20.reuse, R108, R88 ;  /* 0x0000006c1458723c */ /* 0x040ff00000041858 */
[C---:B------:R-:W-:Y:S08]  /*cef0*/  HMMA.16816.F32.BF16 R108, R20.reuse, R110, R12 ;  /* 0x0000006e146c723c */ /* 0x040ff0000004180c */
[C---:B-1----:R-:W-:Y:S08]  /*cf00*/  HMMA.16816.F32.BF16 R92, R20.reuse, R8, R92 ;  /* 0x00000008145c723c */ /* 0x042ff0000004185c */
[C---:B------:R-:W-:Y:S08]  /*cf10*/  HMMA.16816.F32.BF16 R96, R20.reuse, R10, R96 ;  /* 0x0000000a1460723c */ /* 0x040ff00000041860 */
[C---:B--2---:R-:W-:Y:S08]  /*cf20*/  HMMA.16816.F32.BF16 R104, R20.reuse, R24, R16 ;  /* 0x000000181468723c */ /* 0x044ff00000041810 */
[----:B------:R-:W-:Y:S01]  /*cf30*/  HMMA.16816.F32.BF16 R100, R20, R26, R100 ;  /* 0x0000001a1464723c */ /* 0x000fe20000041864 */
[----:B------:R-:W-:-:S07]  /*cf40*/  @P0 BRA `(.L_x_2713) ;  /* 0xffffcb9000000947 */ /* 0x000fce000383ffff */
.L_x_2709:
[----:B------:R-:W1:Y:S01]  /*cf50*/  SHFL.BFLY PT, R8, R207, 0x2, 0x1f ;  /* 0x0c401f00cf087f89 */ /* 0x000e6200000e0000 */
[----:B------:R-:W-:Y:S01]  /*cf60*/  MOV R9, 0x3f800000 ;  /* 0x3f80000000097802 */ /* 0x000fe20000000f00 */
[----:B------:R-:W-:Y:S01]  /*cf70*/  BSSY B0, `(.L_x_2714) ;  /* 0x00000b1000007945 */ /* 0x000fe20003800000 */
[----:B------:R-:W-:Y:S01]  /*cf80*/  SHF.L.U32 R196, R196, 0x3, RZ ;  /* 0x00000003c4c47819 */ /* 0x000fe200000006ff */
[----:B------:R-:W2:Y:S01]  /*cf90*/  SHFL.BFLY PT, R3, R206, 0x2, 0x1f ;  /* 0x0c401f00ce037f89 */ /* 0x000ea200000e0000 */
[----:B------:R-:W-:-:S02]  /*cfa0*/  IADD3 R62, -R197, RZ, RZ ;  /* 0x000000ffc53e7210 */ /* 0x000fc40007ffe1ff */
[----:B------:R-:W-:Y:S01]  /*cfb0*/  LEA R201, R200, R201, 0x4 ;  /* 0x000000c9c8c97211 */ /* 0x000fe200078e20ff */
[----:B------:R-:W3:Y:S04]  /*cfc0*/  S2R R5, SR_TID.X ;  /* 0x0000000000057919 */ /* 0x000ee80000002100 */
[----:B------:R-:W-:Y:S06]  /*cfd0*/  BAR.SYNC.DEFER_BLOCKING 0x0 ;  /* 0x0000000000007b1d */ /* 0x000fec0000010000 */
[----:B------:R-:W4:Y:S01]  /*cfe0*/  S2R R60, SR_CTAID.Y ;  /* 0x00000000003c7919 */ /* 0x000f220000002600 */
[----:B-1----:R-:W-:-:S02]  /*cff0*/  FADD.FTZ R8, R8, R207 ;  /* 0x000000cf08087221 */ /* 0x002fc40000010000 */
[----:B--2---:R-:W-:-:S03]  /*d000*/  FADD.FTZ R3, R3, R206 ;  /* 0x000000ce03037221 */ /* 0x004fc60000010000 */
[----:B------:R-:W1:Y:S01]  /*d010*/  SHFL.BFLY PT, R7, R8, 0x1, 0x1f ;  /* 0x0c201f0008077f89 */ /* 0x000e6200000e0000 */
[----:B---3--:R-:W-:-:S03]  /*d020*/  SHF.R.S32.HI R4, RZ, 0x1f, R5 ;  /* 0x0000001fff047819 */ /* 0x008fc60000011405 */
[----:B------:R-:W2:Y:S01]  /*d030*/  SHFL.BFLY PT, R6, R3, 0x1, 0x1f ;  /* 0x0c201f0003067f89 */ /* 0x000ea200000e0000 */
[CC--:B------:R-:W-:Y:S02]  /*d040*/  LEA.HI R11, R4.reuse, R5.reuse, RZ, 0x2 ;  /* 0x00000005040b7211 */ /* 0x0c0fe400078f10ff */
[-C--:B------:R-:W-:Y:S02]  /*d050*/  LEA.HI R15, R4, R5.reuse, RZ, 0x6 ;  /* 0x00000005040f7211 */ /* 0x080fe400078f30ff */
[----:B------:R-:W-:Y:S02]  /*d060*/  LOP3.LUT R12, R11, 0xfffffffc, RZ, 0xc0, !PT ;  /* 0xfffffffc0b0c7812 */ /* 0x000fe400078ec0ff */
[----:B------:R-:W-:Y:S01]  /*d070*/  SHF.R.S32.HI R11, RZ, 0x2, R11 ;  /* 0x00000002ff0b7819 */ /* 0x000fe2000001140b */
[----:B----4-:R-:W-:Y:S01]  /*d080*/  IMAD R60, R60, c[0x0][0x210], R197 ;  /* 0x000084003c3c7a24 */ /* 0x010fe200078e02c5 */
[----:B------:R-:W-:Y:S02]  /*d090*/  IADD3 R13, -R12, R5, RZ ;  /* 0x000000050c0d7210 */ /* 0x000fe40007ffe1ff */
[----:B------:R-:W-:-:S02]  /*d0a0*/  SHF.R.S32.HI R12, RZ, 0x1f, R11 ;  /* 0x0000001fff0c7819 */ /* 0x000fc4000001140b */
[----:B------:R-:W-:Y:S02]  /*d0b0*/  SHF.L.U32 R15, R15, 0x2, RZ ;  /* 0x000000020f0f7819 */ /* 0x000fe400000006ff */
[----:B------:R-:W-:Y:S02]  /*d0c0*/  LEA.HI R12, R12, R11, RZ, 0x3 ;  /* 0x0000000b0c0c7211 */ /* 0x000fe400078f18ff */
[----:B------:R-:W-:Y:S01]  /*d0d0*/  LOP3.LUT R15, R15, 0x3fffff00, RZ, 0xc0, !PT ;  /* 0x3fffff000f0f7812 */ /* 0x000fe200078ec0ff */
[----:B-1----:R-:W-:Y:S01]  /*d0e0*/  FADD.FTZ R7, R8, R7 ;  /* 0x0000000708077221 */ /* 0x002fe20000010000 */
[----:B------:R-:W-:Y:S02]  /*d0f0*/  LOP3.LUT R12, R12, 0xfffffff8, RZ, 0xc0, !PT ;  /* 0xfffffff80c0c7812 */ /* 0x000fe400078ec0ff */
[----:B------:R-:W-:Y:S01]  /*d100*/  MOV R8, 0x3f800000 ;  /* 0x3f80000000087802 */ /* 0x000fe20000000f00 */
[----:B--2---:R-:W-:Y:S01]  /*d110*/  FADD.FTZ R6, R3, R6 ;  /* 0x0000000603067221 */ /* 0x004fe20000010000 */
[----:B------:R-:W-:-:S02]  /*d120*/  IADD3 R11, R11, -R12, RZ ;  /* 0x8000000c0b0b7210 */ /* 0x000fc40007ffe0ff */
[----:B------:R-:W-:Y:S02]  /*d130*/  FSETP.NE.FTZ.AND P3, PT, R7, RZ, PT ;  /* 0x000000ff0700720b */ /* 0x000fe40003f75000 */
[----:B------:R-:W-:Y:S02]  /*d140*/  LEA.HI R3, R4, R5, RZ, 0x5 ;  /* 0x0000000504037211 */ /* 0x000fe400078f28ff */
[----:B------:R-:W-:Y:S02]  /*d150*/  LEA.HI R12, R11, R11, RZ, 0x1 ;  /* 0x0000000b0b0c7211 */ /* 0x000fe400078f08ff */
[----:B------:R-:W-:Y:S02]  /*d160*/  SHF.R.S32.HI R10, RZ, 0x5, R3 ;  /* 0x00000005ff0a7819 */ /* 0x000fe40000011403 */
[----:B------:R-:W-:Y:S02]  /*d170*/  LOP3.LUT R14, R12, 0x1fffffe, RZ, 0xc0, !PT ;  /* 0x01fffffe0c0e7812 */ /* 0x000fe400078ec0ff */
[----:B------:R-:W-:-:S02]  /*d180*/  FSETP.NE.FTZ.AND P2, PT, R6, RZ, PT ;  /* 0x000000ff0600720b */ /* 0x000fc40003f55000 */
[----:B------:R-:W-:Y:S01]  /*d190*/  LEA R10, R10, R13, 0x8 ;  /* 0x0000000d0a0a7211 */ /* 0x000fe200078e40ff */
[----:B------:R-:W1:Y:S01]  /*d1a0*/  @P3 MUFU.RCP R9, R7 ;  /* 0x0000000700093308 */ /* 0x000e620000001000 */
[----:B------:R-:W-:Y:S02]  /*d1b0*/  IADD3 R11, R11, -R14, RZ ;  /* 0x8000000e0b0b7210 */ /* 0x000fe40007ffe0ff */
[----:B------:R-:W-:Y:S02]  /*d1c0*/  SHF.R.S32.HI R12, RZ, 0x1, R12 ;  /* 0x00000001ff0c7819 */ /* 0x000fe4000001140c */
[----:B------:R-:W-:Y:S02]  /*d1d0*/  LEA.HI R13, R4, R5, RZ, 0x4 ;  /* 0x00000005040d7211 */ /* 0x000fe400078f20ff */
[----:B------:R-:W-:Y:S01]  /*d1e0*/  LEA R10, R11, R10, 0x4 ;  /* 0x0000000a0b0a7211 */ /* 0x000fe200078e20ff */
[----:B------:R-:W-:Y:S01]  /*d1f0*/  @P3 MUFU.LG2 R7, R7 ;  /* 0x0000000700073308 */ /* 0x000fe20000000c00 */
[----:B------:R-:W-:-:S02]  /*d200*/  SHF.L.U32 R11, R12, 0x6, RZ ;  /* 0x000000060c0b7819 */ /* 0x000fc400000006ff */
[----:B------:R-:W-:Y:S02]  /*d210*/  SHF.R.S32.HI R13, RZ, 0x4, R13 ;  /* 0x00000004ff0d7819 */ /* 0x000fe4000001140d */
[----:B------:R-:W-:Y:S02]  /*d220*/  LOP3.LUT R11, R11, 0xc0, RZ, 0xc0, !PT ;  /* 0x000000c00b0b7812 */ /* 0x000fe400078ec0ff */
[----:B------:R-:W-:Y:S01]  /*d230*/  LOP3.LUT R14, R12, 0x1, RZ, 0xc0, !PT ;  /* 0x000000010c0e7812 */ /* 0x000fe200078ec0ff */
[----:B------:R-:W2:Y:S01]  /*d240*/  @P2 MUFU.RCP R8, R6 ;  /* 0x0000000600082308 */ /* 0x000ea20000001000 */
[----:B------:R-:W-:Y:S01]  /*d250*/  SHF.L.U32 R13, R13, 0x6, RZ ;  /* 0x000000060d0d7819 */ /* 0x000fe200000006ff */
[----:B-1----:R-:W-:Y:S01]  /*d260*/  FMUL.FTZ R112, R9, R112 ;  /* 0x0000007009707220 */ /* 0x002fe20000410000 */
        /* <DEDUP_REMOVED lines=10> */
[----:B------:R-:W-:Y:S01]  /*d310*/  LEA R15, R194, R15, 0x5 ;  /* 0x0000000fc20f7211 */ /* 0x000fe200078e28ff */
        /* <DEDUP_REMOVED lines=20> */
[----:B------:R-:W-:Y:S01]  /*d460*/  FMUL.FTZ R92, R9, R92 ;  /* 0x0000005c095c7220 */ /* 0x000fe20000410000 */
[----:B------:R-:W-:Y:S01]  /*d470*/  IADD3 R64, R5, -R64, RZ ;  /* 0x8000004005407210 */ /* 0x000fe20007ffe0ff */
        /* <DEDUP_REMOVED lines=43> */
[----:B------:R-:W-:Y:S02]  /*d730*/  IADD3 R13, R9, R12, RZ ;  /* 0x0000000c090d7210 */ /* 0x000fe40007ffe0ff */
[----:B------:R-:W2:Y:S01]  /*d740*/  S2R R9, SR_CTAID.Z ;  /* 0x0000000000097919 */ /* 0x000ea20000002700 */
[----:B------:R-:W-:-:S03]  /*d750*/  @P3 FFMA.FTZ R3, R2, c[0x0][0x238], R7 ;  /* 0x00008e0002033a23 */ /* 0x000fc60000010007 */
[----:B------:R-:W-:Y:S04]  /*d760*/  STS.64 [R13], R76 ;  /* 0x0000004c0d007388 */ /* 0x000fe80000000a00 */
[----:B------:R-:W-:Y:S04]  /*d770*/  STS.64 [R13+0x400], R78 ;  /* 0x0004004e0d007388 */ /* 0x000fe80000000a00 */
[----:B------:R-:W-:Y:S04]  /*d780*/  STS.64 [R10.X4+0x2000], R80 ;  /* 0x002000500a007388 */ /* 0x000fe80000004a00 */
[----:B------:R-:W-:Y:S04]  /*d790*/  STS.64 [R10.X4+0x2400], R82 ;  /* 0x002400520a007388 */ /* 0x000fe80000004a00 */
[----:B------:R-:W-:Y:S04]  /*d7a0*/  STS.64 [R12+0x2000], R84 ;  /* 0x002000540c007388 */ /* 0x000fe80000000a00 */
[----:B------:R-:W-:Y:S01]  /*d7b0*/  STS.64 [R12+0x2400], R86 ;  /* 0x002400560c007388 */ /* 0x000fe20000000a00 */
[----:B--2---:R-:W-:-:S03]  /*d7c0*/  IMAD R9, R62, c[0x0][0x1c0], R9 ;  /* 0x000070003e097a24 */ /* 0x004fc600078e0209 */
        /* <DEDUP_REMOVED lines=13> */
[----:B--2---:R-:W2:Y:S04]  /*d8a0*/  S2R R10, SR_CTAID.X ;  /* 0x00000000000a7919 */ /* 0x004ea80000002500 */
[----:B------:R-:W-:Y:S01]  /*d8b0*/  BAR.SYNC.DEFER_BLOCKING 0x0 ;  /* 0x0000000000007b1d */ /* 0x000fe20000010000 */
[----:B-1----:R-:W-:Y:S01]  /*d8c0*/  @P2 FMUL.FTZ R11, R6, 0.69314718246459960938 ;  /* 0x3f317218060b2820 */ /* 0x002fe20000410000 */
[----:B--2---:R-:W-:-:S04]  /*d8d0*/  SHF.L.U32 R10, R10, 0x6, RZ ;  /* 0x000000060a0a7819 */ /* 0x004fc800000006ff */
[----:B------:R-:W1:Y:S01]  /*d8e0*/  LDS.128 R52, [R8.X4] ;  /* 0x0000000008347984 */ /* 0x000e620000004c00 */
[----:B------:R-:W-:-:S03]  /*d8f0*/  IMAD R10, R9, c[0x0][0x214], R10 ;  /* 0x00008500090a7a24 */ /* 0x000fc600078e020a */
[----:B------:R-:W2:Y:S04]  /*d900*/  LDS.128 R48, [R8.X4+0x800] ;  /* 0x0008000008307984 */ /* 0x000ea80000004c00 */
[----:B------:R-:W3:Y:S04]  /*d910*/  LDS.128 R44, [R8.X4+0x1000] ;  /* 0x00100000082c7984 */ /* 0x000ee80000004c00 */
[----:B------:R-:W4:Y:S04]  /*d920*/  LDS.128 R40, [R8.X4+0x1800] ;  /* 0x0018000008287984 */ /* 0x000f280000004c00 */
        /* <DEDUP_REMOVED lines=8> */
[----:B-----5:R-:W-:Y:S01]  /*d9b0*/  MOV R8, 0xff800000 ;  /* 0xff80000000087802 */ /* 0x020fe20000000f00 */
[----:B------:R-:W-:Y:S01]  /*d9c0*/  @P2 FFMA.FTZ R8, R0, c[0x0][0x238], R11 ;  /* 0x00008e0000082a23 */ /* 0x000fe2000001000b */
[----:B------:R-:W-:Y:S05]  /*d9d0*/  @P0 BRA `(.L_x_2715) ;  /* 0x000000a000000947 */ /* 0x000fea0003800000 */
[----:B--234-:R-:W-:Y:S02]  /*d9e0*/  IADD3 R9, R201, 0x8, RZ ;  /* 0x00000008c9097810 */ /* 0x01cfe40007ffe0ff */
[----:B------:R-:W-:-:S02]  /*d9f0*/  SHF.R.S32.HI R7, RZ, 0x1f, R201 ;  /* 0x0000001fff077819 */ /* 0x000fc400000114c9 */
        /* <DEDUP_REMOVED lines=8> */
.L_x_2715:
[----:B--234-:R-:W-:Y:S05]  /*da80*/  BSYNC B0 ;  /* 0x0000000000007941 */ /* 0x01cfea0003800000 */
.L_x_2714:
[----:B------:R-:W-:Y:S01]  /*da90*/  LEA.HI R0, R4, R5, RZ, 0x3 ;  /* 0x0000000504007211 */ /* 0x000fe200078f18ff */
[----:B------:R-:W-:Y:S01]  /*daa0*/  IMAD R10, R10, c[0x0][0x22c], RZ ;  /* 0x00008b000a0a7a24 */ /* 0x000fe200078e02ff */
[----:B------:R-:W-:Y:S02]  /*dab0*/  IADD3 R3, R187, 0x10, RZ ;  /* 0x00000010bb037810 */ /* 0x000fe40007ffe0ff */
[----:B------:R-:W-:Y:S02]  /*dac0*/  LOP3.LUT R0, R0, 0xfffffff8, RZ, 0xc0, !PT ;  /* 0xfffffff800007812 */ /* 0x000fe400078ec0ff */
[----:B------:R-:W-:-:S02]  /*dad0*/  ISETP.GE.AND P2, PT, R3, R186, PT ;  /* 0x000000ba0300720c */ /* 0x000fc40003f46270 */
[----:B------:R-:W-:Y:S01]  /*dae0*/  IADD3 R3, R187, 0x20, RZ ;  /* 0x00000020bb037810 */ /* 0x000fe20007ffe0ff */
[----:B------:R-:W-:Y:S01]  /*daf0*/  IMAD.IADD R0, R5, 0x1, -R0 ;  /* 0x0000000105007824 */ /* 0x000fe200078e0a00 */
[-C--:B------:R-:W-:Y:S02]  /*db00*/  ISETP.GE.AND P3, PT, R187, R186.reuse, PT ;  /* 0x000000babb00720c */ /* 0x080fe40003f66270 */
[----:B------:R-:W-:Y:S01]  /*db10*/  ISETP.GE.AND P1, PT, R3, R186, PT ;  /* 0x000000ba0300720c */ /* 0x000fe20003f26270 */
[----:B------:R-:W-:-:S05]  /*db20*/  IMAD.SHL.U32 R4, R0, 0x4, RZ ;  /* 0x0000000400047824 */ /* 0x000fca00078e00ff */
[----:B------:R-:W-:-:S05]  /*db30*/  SHF.R.S32.HI R5, RZ, 0x1f, R4 ;  /* 0x0000001fff057819 */ /* 0x000fca0000011404 */
[C---:B------:R-:W-:Y:S01]  /*db40*/  IMAD.WIDE R4, R187.reuse, 0x60, R4 ;  /* 0x00000060bb047825 */ /* 0x040fe200078e0204 */
[----:B------:R-:W-:-:S04]  /*db50*/  IADD3 R187, R187, 0x30, RZ ;  /* 0x00000030bbbb7810 */ /* 0x000fc80007ffe0ff */
[----:B------:R-:W-:-:S04]  /*db60*/  IADD3 R0, P0, R10, R4, RZ ;  /* 0x000000040a007210 */ /* 0x000fc80007f1e0ff */
[----:B------:R-:W-:Y:S02]  /*db70*/  LEA.HI.X.SX32 R5, R10, R5, 0x1, P0 ;  /* 0x000000050a057211 */ /* 0x000fe400000f0eff */
[----:B------:R-:W-:-:S04]  /*db80*/  LEA R2, P0, R0, c[0x0][0x1d8], 0x2 ;  /* 0x0000760000027a11 */ /* 0x000fc800078010ff */
[----:B------:R-:W-:Y:S02]  /*db90*/  LEA.HI.X R3, R0, c[0x0][0x1dc], R5, 0x2, P0 ;  /* 0x0000770000037a11 */ /* 0x000fe400000f1405 */
[----:B------:R-:W-:-:S03]  /*dba0*/  ISETP.GE.AND P0, PT, R187, R186, PT ;  /* 0x000000babb00720c */ /* 0x000fc60003f06270 */
[----:B-1----:R1:W-:Y:S04]  /*dbb0*/  @!P3 STG.E.128 [R2.64+0x80], R36 ;  /* 0x000080240200b986 */ /* 0x0023e8000c101d0c */
[----:B------:R1:W-:Y:S04]  /*dbc0*/  @!P3 STG.E.128 [R2.64+0x100], R20 ;  /* 0x000100140200b986 */ /* 0x0003e8000c101d0c */
[----:B------:R1:W-:Y:S04]  /*dbd0*/  @!P2 STG.E.128 [R2.64+0x1800], R48 ;  /* 0x001800300200a986 */ /* 0x0003e8000c101d0c */
[----:B------:R1:W-:Y:S04]  /*dbe0*/  @!P2 STG.E.128 [R2.64+0x1880], R32 ;  /* 0x001880200200a986 */ /* 0x0003e8000c101d0c */
[----:B------:R1:W-:Y:S04]  /*dbf0*/  @!P2 STG.E.128 [R2.64+0x1900], R16 ;  /* 0x001900100200a986 */ /* 0x0003e8000c101d0c */
[----:B------:R1:W-:Y:S04]  /*dc00*/  @!P1 STG.E.128 [R2.64+0x3000], R44 ;  /* 0x0030002c02009986 */ /* 0x0003e8000c101d0c */
[----:B------:R1:W-:Y:S04]  /*dc10*/  @!P1 STG.E.128 [R2.64+0x3080], R28 ;  /* 0x0030801c02009986 */ /* 0x0003e8000c101d0c */
[----:B------:R1:W-:Y:S04]  /*dc20*/  @!P1 STG.E.128 [R2.64+0x3100], R12 ;  /* 0x0031000c02009986 */ /* 0x0003e8000c101d0c */
[----:B------:R1:W-:Y:S04]  /*dc30*/  @!P3 STG.E.64 [R2.64], R52 ;  /* 0x000000340200b986 */ /* 0x0003e8000c101b0c */
[----:B------:R1:W-:Y:S01]  /*dc40*/  @!P3 STG.E.64 [R2.64+0x8], R54 ;  /* 0x000008360200b986 */ /* 0x0003e2000c101b0c */
[----:B------:R-:W-:Y:S05]  /*dc50*/  @P0 EXIT ;  /* 0x000000000000094d */ /* 0x000fea0003800000 */
[----:B------:R-:W-:Y:S04]  /*dc60*/  STG.E.128 [R2.64+0x4800], R40 ;  /* 0x0048002802007986 */ /* 0x000fe8000c101d0c */
[----:B------:R-:W-:Y:S04]  /*dc70*/  STG.E.128 [R2.64+0x4880], R24 ;  /* 0x0048801802007986 */ /* 0x000fe8000c101d0c */
[----:B------:R-:W-:Y:S01]  /*dc80*/  STG.E.128 [R2.64+0x4900], R56 ;  /* 0x0049003802007986 */ /* 0x000fe2000c101d0c */
[----:B------:R-:W-:Y:S05]  /*dc90*/  EXIT ;  /* 0x000000000000794d */ /* 0x000fea0003800000 */
.L_x_2716:
        /* <DEDUP_REMOVED lines=14> */
.L_x_6338:


//--------------------- .text._ZN5flash24flash_fwd_splitkv_kernelI23Flash_fwd_kernel_traitsILi96ELi64ELi128ELi4ELb0ELb0EN7cutlass10bfloat16_tE19Flash_kernel_traitsILi96ELi64ELi128ELi4ES3_EELb1ELb0ELb0ELb0ELb1ELb1ELb1ELb0EEEvNS_16Flash_fwd_paramsE --------------------------
	.section	.text._ZN5flash24flash_fwd_splitkv_kernelI23Flash_fwd_kernel_traitsILi96ELi64ELi128ELi4ELb0ELb0EN7cutlass10bfloat16_tE19Flash_kernel_traitsILi96ELi64ELi128ELi4ES3_EELb1ELb0ELb0ELb0ELb1ELb1ELb1ELb0EEEvNS_16Flash_fwd_paramsE,"ax",@progbits
	.sectioninfo	@"SHI_REGISTERS=255"
	.align	128
        .global         _ZN5flash24flash_fwd_splitkv_kernelI23Flash_fwd_kernel_traitsILi96ELi64ELi128ELi4ELb0ELb0EN7cutlass10bfloat16_tE19Flash_kernel_traitsILi96ELi64ELi128ELi4ES3_EELb1ELb0ELb0ELb0ELb1ELb1ELb1ELb0EEEvNS_16Flash_fwd_paramsE
        .type           _ZN5flash24flash_fwd_splitkv_kernelI23Flash_fwd_kernel_traitsILi96ELi64ELi128ELi4ELb0ELb0EN7cutlass10bfloat16_tE19Flash_kernel_traitsILi96ELi64ELi128ELi4ES3_EELb1ELb0ELb0ELb0ELb1ELb1ELb1ELb0EEEvNS_16Flash_fwd_paramsE,@function
        .size           _ZN5flash24flash_fwd_splitkv_kernelI23Flash_fwd_kernel_traitsILi96ELi64ELi128ELi4ELb0ELb0EN7cutlass10bfloat16_tE19Flash_kernel_traitsILi96ELi64ELi128ELi4ES3_EELb1ELb0ELb0ELb0ELb1ELb1ELb1ELb0EEEvNS_16Flash_fwd_paramsE,(.L_x_6339 - _ZN5flash24flash_fwd_splitkv_kernelI23Flash_fwd_kernel_traitsILi96ELi64ELi128ELi4ELb0ELb0EN7cutlass10bfloat16_tE19Flash_kernel_traitsILi96ELi64ELi128ELi4ES3_EELb1ELb0ELb0ELb0ELb1ELb1ELb1ELb0EEEvNS_16Flash_fwd_paramsE)
        .other          _ZN5flash24flash_fwd_splitkv_kernelI23Flash_fwd_kernel_traitsILi96ELi64ELi128ELi4ELb0ELb0EN7cutlass10bfloat16_tE19Flash_kernel_traitsILi96ELi64ELi128ELi4ES3_EELb1ELb0ELb0ELb0ELb1ELb1ELb1ELb0EEEvNS_16Flash_fwd_paramsE,@"STO_CUDA_ENTRY STV_DEFAULT"
_ZN5flash24flash_fwd_splitkv_kernelI23Flash_fwd_kernel_traitsILi96ELi64ELi128ELi4ELb0ELb0EN7cutlass10bfloat16_tE19Flash_kernel_traitsILi96ELi64ELi128ELi4ES3_EELb1ELb0ELb0ELb0ELb1ELb1ELb1ELb0EEEvNS_16Flash_fwd_paramsE:
.text._ZN5flash24flash_fwd_splitkv_kernelI23Flash_fwd_kernel_traitsILi96ELi64ELi128ELi4ELb0ELb0EN7cutlass10bfloat16_tE19Flash_kernel_traitsILi96ELi64ELi128ELi4ES3_EELb1ELb0ELb0ELb0ELb1ELb1ELb1ELb0EEEvNS_16Flash_fwd_paramsE:
        /* <DEDUP_REMOVED lines=54> */
.L_x_2717:
[----:B-1-34-:R-:W-:Y:S02]  /*0360*/  MOV R3, c[0x0][0x218] ;  /* 0x0000860000037a02 */ /* 0x01afe40000000f00 */
.L_x_2718:
[----:B------:R-:W-:-:S04]  /*0370*/  ISETP.NE.U32.AND P2, PT, RZ, c[0x0][0x258], PT ;  /* 0x00009600ff007a0c */ /* 0x000fc80003f45070 */
[----:B------:R-:W-:-:S13]  /*0380*/  ISETP.NE.AND.EX P2, PT, RZ, c[0x0][0x25c], PT, P2 ;  /* 0x00009700ff007a0c */ /* 0x000fda0003f45320 */
[----:B------:R-:W-:-:S06]  /*0390*/  @P2 IMAD.WIDE R10, R197, R0, c[0x0][0x258] ;  /* 0x00009600c50a2625 */ /* 0x000fcc00078e0200 */
        /* <DEDUP_REMOVED lines=42> */
[----:B------:R-:W-:Y:S02]  /*0640*/  IADD3 R10, R135, 0x7f, RZ ;  /* 0x0000007f870a7810 */ /* 0x000fe40007ffe0ff */
[----:B------:R-:W-:Y:S01]  /*0650*/  SHF.R.S32.HI R3, RZ, 0x7, R3 ;  /* 0x00000007ff037819 */ /* 0x000fe20000011403 */
        /* <DEDUP_REMOVED lines=11> */
[----:B------:R-:W-:Y:S01]  /*0710*/  SHF.R.S32.HI R3, RZ, 0x1f, R138 ;  /* 0x0000001fff037819 */ /* 0x000fe2000001148a */
[----:B------:R-:W-:Y:S01]  /*0720*/  IMAD R197, R6, c[0x0][0x210], R197 ;  /* 0x0000840006c57a24 */ /* 0x000fe200078e02c5 */
[----:B------:R-:W-:Y:S02]  /*0730*/  LOP3.LUT P6, RZ, R138, 0x7, RZ, 0xc0, !PT ;  /* 0x000000078aff7812 */ /* 0x000fe400078cc0ff */
[----:B------:R-:W-:Y:S01]  /*0740*/  LEA.HI R0, R3, R138, RZ, 0x3 ;  /* 0x0000008a03007211 */ /* 0x000fe200078f18ff */
[----:B------:R-:W-:-:S03]  /*0750*/  IMAD R20, R197, c[0x0][0x1c0], R20 ;  /* 0x00007000c5147a24 */ /* 0x000fc600078e0214 */
[----:B------:R-:W-:Y:S02]  /*0760*/  LOP3.LUT R3, R0, 0x3ffffff8, RZ, 0xc0, !PT ;  /* 0x3ffffff800037812 */ /* 0x000fe400078ec0ff */
[----:B------:R-:W-:-:S03]  /*0770*/  SHF.R.S32.HI R0, RZ, 0x3, R0 ;  /* 0x00000003ff007819 */ /* 0x000fc60000011400 */
[----:B------:R-:W-:Y:S01]  /*0780*/  IMAD.IADD R3, R138, 0x1, -R3 ;  /* 0x000000018a037824 */ /* 0x000fe200078e0a03 */
[----:B------:R-:W-:-:S03]  /*0790*/  IADD3 R6, R0, 0x10, RZ ;  /* 0x0000001000067810 */ /* 0x000fc60007ffe0ff */
[----:B------:R-:W-:Y:S02]  /*07a0*/  IMAD.SHL.U32 R4, R3, 0x4, RZ ;  /* 0x0000000403047824 */ /* 0x000fe400078e00ff */
[--C-:B------:R-:W-:Y:S02]  /*07b0*/  IMAD R3, R20, c[0x0][0x214], R143.reuse ;  /* 0x0000850014037a24 */ /* 0x100fe400078e028f */
[----:B------:R-:W-:Y:S01]  /*07c0*/  IMAD.IADD R143, R140, 0x1, -R143 ;  /* 0x000000018c8f7824 */ /* 0x000fe200078e0a8f */
[----:B------:R-:W-:Y:S01]  /*07d0*/  SHF.R.S32.HI R5, RZ, 0x1f, R4 ;  /* 0x0000001fff057819 */ /* 0x000fe20000011404 */
[----:B------:R-:W-:-:S03]  /*07e0*/  IMAD R2, R3, c[0x0][0x22c], RZ ;  /* 0x00008b0003027a24 */ /* 0x000fc600078e02ff */
[CC--:B------:R-:W-:Y:S01]  /*07f0*/  ISETP.GE.AND P0, PT, R0.reuse, R143.reuse, PT ;  /* 0x0000008f0000720c */ /* 0x0c0fe20003f06270 */
[----:B------:R-:W-:Y:S01]  /*0800*/  IMAD.WIDE R4, R0, 0x60, R4 ;  /* 0x0000006000047825 */ /* 0x000fe200078e0204 */
[-C--:B------:R-:W-:Y:S02]  /*0810*/  ISETP.GE.OR P4, PT, R6, R143.reuse, P6 ;  /* 0x0000008f0600720c */ /* 0x080fe40003786670 */
[----:B------:R-:W-:Y:S02]  /*0820*/  ISETP.GE.OR P5, PT, R0, R143, P6 ;  /* 0x0000008f0000720c */ /* 0x000fe400037a6670 */
        /* <DEDUP_REMOVED lines=38> */
.L_x_2719:
        /* <DEDUP_REMOVED lines=78> */
[----:B------:R-:W-:Y:S02]  /*0f70*/  IMAD R7, R7, c[0x0][0x188], RZ ;  /* 0x0000620007077a24 */ /* 0x000fe400078e02ff */
[----:B------:R-:W-:Y:S02]  /*0f80*/  IMAD R2, R16, c[0x0][0x184], R5 ;  /* 0x0000610010027a24 */ /* 0x000fe400078e0205 */
[----:B------:R-:W-:-:S03]  /*0f90*/  IMAD R5, R9, c[0x0][0x19c], R0 ;  /* 0x0000670009057a24 */ /* 0x000fc600078e0200 */
[----:B------:R-:W-:Y:S01]  /*0fa0*/  IADD3 R11, R11, R2, RZ ;  /* 0x000000020b0b7210 */ /* 0x000fe20007ffe0ff */
[C---:B------:R-:W-:Y:S02]  /*0fb0*/  IMAD R2, R16.reuse, c[0x0][0x18c], R7 ;  /* 0x0000630010027a24 */ /* 0x040fe400078e0207 */
        /* <DEDUP_REMOVED lines=9> */
.L_x_2720:
        /* <DEDUP_REMOVED lines=16> */
.L_x_2722:
        /* <DEDUP_REMOVED lines=12> */
[----:B------:R-:W-:Y:S01]  /*1210*/  IMAD.HI.U32 R3, R9, R3, R8 ;  /* 0x0000000309037227 */ /* 0x000fe200078e0008 */
[----:B------:R-:W-:-:S05]  /*1220*/  LEA R9, R134, 0xffffff80, 0x7 ;  /* 0xffffff8086097811 */ /* 0x000fca00078e38ff */
[----:B------:R-:W-:-:S04]  /*1230*/  IMAD.HI.U32 R8, R3, R0, RZ ;  /* 0x0000000003087227 */ /* 0x000fc800078e00ff */
[----:B------:R-:W-:Y:S02]  /*1240*/  IMAD.MOV R3, RZ, RZ, -R8 ;  /* 0x000000ffff037224 */ /* 0x000fe400078e0a08 */
[----:B------:R-:W-:-:S04]  /*1250*/  IMAD.WIDE.U32 R10, R9, c[0x0][0x198], R10 ;  /* 0x00006600090a7a25 */ /* 0x000fc800078e000a */
[----:B------:R-:W-:Y:S01]  /*1260*/  IMAD R3, R6, R3, R0 ;  /* 0x0000000306037224 */ /* 0x000fe200078e0200 */
[----:B------:R-:W-:Y:S02]  /*1270*/  LOP3.LUT R0, R20, c[0x0][0x1c8], RZ, 0x3c, !PT ;  /* 0x0000720014007a12 */ /* 0x000fe400078e3cff */
[----:B------:R-:W-:Y:S02]  /*1280*/  MOV R166, R10 ;  /* 0x0000000a00a67202 */ /* 0x000fe40000000f00 */
[----:B------:R-:W-:Y:S02]  /*1290*/  ISETP.GT.U32.AND P0, PT, R6, R3, PT ;  /* 0x000000030600720c */ /* 0x000fe40003f04070 */
[----:B------:R-:W-:-:S11]  /*12a0*/  ISETP.GE.AND P1, PT, R0, RZ, PT ;  /* 0x000000ff0000720c */ /* 0x000fd60003f26270 */
[-C--:B------:R-:W-:Y:S02]  /*12b0*/  @!P0 IADD3 R3, R3, -R6.reuse, RZ ;  /* 0x8000000603038210 */ /* 0x080fe40007ffe0ff */
[----:B------:R-:W-:Y:S02]  /*12c0*/  @!P0 IADD3 R8, R8, 0x1, RZ ;  /* 0x0000000108088810 */ /* 0x000fe40007ffe0ff */
[----:B------:R-:W-:Y:S02]  /*12d0*/  ISETP.GE.U32.AND P2, PT, R3, R6, PT ;  /* 0x000000060300720c */ /* 0x000fe40003f46070 */
[----:B------:R-:W-:Y:S02]  /*12e0*/  ISETP.NE.AND P0, PT, RZ, c[0x0][0x1c8], PT ;  /* 0x00007200ff007a0c */ /* 0x000fe40003f05270 */
[----:B------:R-:W-:-:S05]  /*12f0*/  SHF.R.S32.HI R3, RZ, 0x1f, R9 ;  /* 0x0000001fff037819 */ /* 0x000fca0000011409 */
[----:B------:R-:W-:-:S04]  /*1300*/  IMAD R0, R3, c[0x0][0x198], RZ ;  /* 0x0000660003007a24 */ /* 0x000fc800078e02ff */
[----:B------:R-:W-:Y:S01]  /*1310*/  @P2 IADD3 R8, R8, 0x1, RZ ;  /* 0x0000000108082810 */ /* 0x000fe20007ffe0ff */
[----:B------:R-:W-:-:S04]  /*1320*/  IMAD R13, R9, c[0x0][0x19c], R0 ;  /* 0x00006700090d7a24 */ /* 0x000fc800078e0200 */
        /* <DEDUP_REMOVED lines=19> */
.L_x_2721:
[----:B------:R-:W-:Y:S01]  /*1460*/  ISETP.NE.AND P0, PT, R4, -0x1, PT ;  /* 0xffffffff0400780c */ /* 0x000fe20003f05270 */
[----:B------:R-:W-:Y:S01]  /*1470*/  IMAD.IADD R187, R140, 0x1, -R143 ;  /* 0x000000018cbb7824 */ /* 0x000fe200078e0a8f */
[----:B------:R-:W-:Y:S01]  /*1480*/  SHF.R.S32.HI R7, RZ, 0x1f, R138 ;  /* 0x0000001fff077819 */ /* 0x000fe2000001148a */
[----:B------:R-:W-:Y:S01]  /*1490*/  IMAD.MOV.U32 R117, RZ, RZ, c[0x0][0x198] ;  /* 0x00006600ff757624 */ /* 0x000fe200078e00ff */
[----:B------:R-:W-:Y:S01]  /*14a0*/  IADD3 R192, R134, -0x1, RZ ;  /* 0xffffffff86c07810 */ /* 0x000fe20007ffe0ff */
[----:B------:R-:W-:Y:S01]  /*14b0*/  IMAD.SHL.U32 R169, R138, 0x2, RZ ;  /* 0x000000028aa97824 */ /* 0x000fe200078e00ff */
[CC--:B------:R-:W-:Y:S02]  /*14c0*/  LEA.HI R17, R7.reuse, R138.reuse, RZ, 0x2 ;  /* 0x0000008a07117211 */ /* 0x0c0fe400078f10ff */
[----:B------:R-:W-:Y:S02]  /*14d0*/  LEA.HI R141, R7, R138, RZ, 0x5 ;  /* 0x0000008a078d7211 */ /* 0x000fe400078f28ff */
[----:B------:R-:W-:-:S02]  /*14e0*/  LOP3.LUT R11, R17, 0xfffffffc, RZ, 0xc0, !PT ;  /* 0xfffffffc110b7812 */ /* 0x000fc400078ec0ff */
[----:B------:R-:W-:Y:S01]  /*14f0*/  SHF.R.S32.HI R139, RZ, 0x5, R141 ;  /* 0x00000005ff8b7819 */ /* 0x000fe2000001148d */
[----:B------:R-:W-:Y:S01]  /*1500*/  @!P0 IMAD.WIDE.U32 R12, R197, c[0x0][0x178], RZ ;  /* 0x00005e00c50c8a25 */ /* 0x000fe200078e00ff */
[----:B------:R-:W-:Y:S02]  /*1510*/  @!P0 SHF.R.S32.HI R10, RZ, 0x1f, R197 ;  /* 0x0000001fff0a8819 */ /* 0x000fe400000114c5 */
[----:B------:R-:W-:Y:S01]  /*1520*/  LOP3.LUT R141, R141, 0xffffffe0, RZ, 0xc0, !PT ;  /* 0xffffffe08d8d7812 */ /* 0x000fe200078ec0ff */
[----:B------:R-:W-:Y:S01]  /*1530*/  IMAD.IADD R11, R138, 0x1, -R11 ;  /* 0x000000018a0b7824 */ /* 0x000fe200078e0a0b */
[----:B------:R-:W-:Y:S01]  /*1540*/  LOP3.LUT R169, R169, 0x6, RZ, 0xc0, !PT ;  /* 0x00000006a9a97812 */ /* 0x000fe200078ec0ff */
[----:B------:R-:W-:Y:S02]  /*1550*/  @!P0 IMAD R10, R10, c[0x0][0x178], RZ ;  /* 0x00005e000a0a8a24 */ /* 0x000fe400078e02ff */
[----:B------:R-:W-:-:S04]  /*1560*/  @P0 IMAD.WIDE.U32 R14, R4, c[0x0][0x190], RZ ;  /* 0x00006400040e0a25 */ /* 0x000fc800078e00ff */
[----:B-----5:R-:W-:Y:S02]  /*1570*/  @!P0 IMAD R5, R197, c[0x0][0x17c], R10 ;  /* 0x00005f00c5058a24 */ /* 0x020fe400078e020a */
[----:B------:R-:W-:Y:S02]  /*1580*/  @!P0 IMAD.MOV.U32 R14, RZ, RZ, R12 ;  /* 0x000000ffff0e8224 */ /* 0x000fe400078e000c */
[----:B------:R-:W-:Y:S02]  /*1590*/  IMAD.SHL.U32 R11, R11, 0x8, RZ ;  /* 0x000000080b0b7824 */ /* 0x000fe400078e00ff */
[----:B------:R-:W-:Y:S02]  /*15a0*/  @P0 IMAD R4, R4, c[0x0][0x194], R15 ;  /* 0x0000650004040a24 */ /* 0x000fe400078e020f */
[----:B------:R-:W-:Y:S01]  /*15b0*/  @!P0 IMAD.IADD R4, R13, 0x1, R5 ;  /* 0x000000010d048824 */ /* 0x000fe200078e0205 */
[----:B------:R-:W-:Y:S01]  /*15c0*/  SHF.R.S32.HI R13, RZ, 0x1f, R20 ;  /* 0x0000001fff0d7819 */ /* 0x000fe20000011414 */
[----:B------:R-:W-:Y:S01]  /*15d0*/  IMAD.IADD R141, R138, 0x1, -R141 ;  /* 0x000000018a8d7824 */ /* 0x000fe200078e0a8d */
[----:B------:R-:W-:-:S02]  /*15e0*/  IADD3 R14, P0, R11, R14, RZ ;  /* 0x0000000e0b0e7210 */ /* 0x000fc40007f1e0ff */
[----:B------:R-:W-:Y:S01]  /*15f0*/  SHF.R.S32.HI R19, RZ, 0x1f, R11 ;  /* 0x0000001fff137819 */ /* 0x000fe2000001140b */
[----:B------:R-:W-:Y:S01]  /*1600*/  IMAD R13, R13, c[0x0][0x1a8], RZ ;  /* 0x00006a000d0d7a24 */ /* 0x000fe200078e02ff */
[----:B------:R-:W-:Y:S02]  /*1610*/  LEA.HI R5, R7, R138, RZ, 0x3 ;  /* 0x0000008a07057211 */ /* 0x000fe400078f18ff */
[----:B------:R-:W-:Y:S01]  /*1620*/  IADD3 R166, P1, R11, R166, RZ ;  /* 0x000000a60ba67210 */ /* 0x000fe20007f3e0ff */
[----:B------:R-:W-:Y:S01]  /*1630*/  IMAD.X R15, R19, 0x1, R4, P0 ;  /* 0x00000001130f7824 */ /* 0x000fe200000e0604 */
[----:B------:R-:W-:Y:S01]  /*1640*/  SHF.R.S32.HI R188, RZ, 0x3, R5 ;  /* 0x00000003ffbc7819 */ /* 0x000fe20000011405 */
[C---:B------:R-:W-:Y:S01]  /*1650*/  IMAD R10, R20.reuse, c[0x0][0x1ac], R13 ;  /* 0x00006b00140a7a24 */ /* 0x040fe200078e020d */
[----:B------:R-:W-:Y:S01]  /*1660*/  IADD3 R16, P0, R11, R16, RZ ;  /* 0x000000100b107210 */ /* 0x000fe20007f1e0ff */
[----:B------:R-:W-:Y:S01]  /*1670*/  IMAD.WIDE.U32 R20, R20, c[0x0][0x1a8], R14 ;  /* 0x00006a0014147a25 */ /* 0x000fe200078e000e */
[----:B------:R-:W-:-:S02]  /*1680*/  SHF.R.S32.HI R14, RZ, 0x2, R17 ;  /* 0x00000002ff0e7819 */ /* 0x000fc40000011411 */
[----:B------:R-:W-:Y:S01]  /*1690*/  LEA.HI R7, R7, R138, RZ, 0x4 ;  /* 0x0000008a07077211 */ /* 0x000fe200078f20ff */
[----:B------:R-:W-:Y:S01]  /*16a0*/  IMAD.SHL.U32 R4, R188, 0x40, RZ ;  /* 0x00000040bc047824 */ /* 0x000fe200078e00ff */
[C---:B------:R-:W-:Y:S01]  /*16b0*/  IADD3 R13, R14.reuse, 0x20, RZ ;  /* 0x000000200e0d7810 */ /* 0x040fe20007ffe0ff */
[----:B------:R-:W-:Y:S01]  /*16c0*/  IMAD.X R167, R19, 0x1, R0, P1 ;  /* 0x0000000113a77824 */ /* 0x000fe200008e0600 */
[----:B------:R-:W-:Y:S02]  /*16d0*/  LEA.HI R17, R17, R14, RZ, 0x1 ;  /* 0x0000000e11117211 */ /* 0x000fe400078f08ff */
[-C--:B------:R-:W-:Y:S01]  /*16e0*/  ISETP.GE.AND P3, PT, R13, R187.reuse, PT ;  /* 0x000000bb0d00720c */ /* 0x080fe20003f66270 */
[C---:B------:R-:W-:Y:S01]  /*16f0*/  IMAD.WIDE.U32 R166, R14.reuse, c[0x0][0x198], R166 ;  /* 0x000066000ea67a25 */ /* 0x040fe200078e00a6 */
[----:B------:R-:W-:Y:S02]  /*1700*/  SHF.R.S32.HI R15, RZ, 0x1f, R14 ;  /* 0x0000001fff0f7819 */ /* 0x000fe4000001140e */
[----:B------:R-:W-:-:S02]  /*1710*/  ISETP.GE.AND P4, PT, R14, R187, PT ;  /* 0x000000bb0e00720c */ /* 0x000fc40003f86270 */
[----:B------:R-:W-:Y:S01]  /*1720*/  LOP3.LUT R4, R4, 0xc0, RZ, 0xc0, !PT ;  /* 0x000000c004047812 */ /* 0x000fe200078ec0ff */
[----:B------:R-:W-:Y:S01]  /*1730*/  IMAD.WIDE R22, R23, 0x40, R14 ;  /* 0x0000004017167825 */ /* 0x000fe200078e020e */
[----:B------:R-:W-:Y:S02]  /*1740*/  LOP3.LUT R17, R17, 0x7fffffe, RZ, 0xc0, !PT ;  /* 0x07fffffe11117812 */ /* 0x000fe400078ec0ff */
[----:B------:R-:W-:Y:S01]  /*1750*/  LOP3.LUT R11, R4, 0x18, R11, 0xf8, !PT ;  /* 0x00000018040b7812 */ /* 0x000fe200078ef80b */
[----:B------:R-:W-:Y:S01]  /*1760*/  IMAD R165, R15, c[0x0][0x198], RZ ;  /* 0x000066000fa57a24 */ /* 0x000fe200078e02ff */
[----:B------:R-:W-:Y:S01]  /*1770*/  SHF.R.U32.HI R4, RZ, 0x3, R4 ;  /* 0x00000003ff047819 */ /* 0x000fe20000011604 */
[C---:B------:R-:W-:Y:S01]  /*1780*/  IMAD.IADD R12, R14.reuse, 0x1, -R17 ;  /* 0x000000010e0c7824 */ /* 0x040fe200078e0a11 */
[----:B------:R-:W-:Y:S01]  /*1790*/  IADD3 R136, P1, R14, R9, RZ ;  /* 0x000000090e887210 */ /* 0x000fe20007f3e0ff */
[----:B------:R-:W-:Y:S01]  /*17a0*/  IMAD.X R17, R19, 0x1, R2, P0 ;  /* 0x0000000113117824 */ /* 0x000fe200000e0602 */
[----:B------:R-:W-:Y:S01]  /*17b0*/  @!P3 IADD3 R18, P0, R22, 0x20, RZ ;  /* 0x000000201612b810 */ /* 0x000fe20007f1e0ff */
[----:B------:R-:W-:Y:S01]  /*17c0*/  IMAD R193, R139, 0x8, R12 ;  /* 0x000000088bc17824 */ /* 0x000fe200078e020c */
[----:B------:R-:W-:Y:S01]  /*17d0*/  LOP3.LUT R4, R11, R4, RZ, 0x3c, !PT ;  /* 0x000000040b047212 */ /* 0x000fe200078e3cff */
[----:B------:R-:W-:Y:S01]  /*17e0*/  IMAD.IADD R11, R21, 0x1, R10 ;  /* 0x00000001150b7824 */ /* 0x000fe200078e020a */
[----:B------:R-:W-:Y:S01]  /*17f0*/  LOP3.LUT R133, R7, 0xfffffff0, RZ, 0xc0, !PT ;  /* 0xfffffff007857812 */ /* 0x000fe200078ec0ff */
[----:B------:R-:W-:Y:S01]  /*1800*/  IMAD.SHL.U32 R2, R192, 0x80, RZ ;  /* 0x00000080c0027824 */ /* 0x000fe200078e00ff */
[----:B------:R-:W-:Y:S01]  /*1810*/  SHF.R.S32.HI R7, RZ, 0x4, R7 ;  /* 0x00000004ff077819 */ /* 0x000fe20000011407 */
[----:B------:R-:W-:-:S02]  /*1820*/  @!P4 IMAD.MOV.U32 R10, RZ, RZ, R20 ;  /* 0x000000ffff0ac224 */ /* 0x000fc400078e0014 */
[----:B------:R-:W-:Y:S02]  /*1830*/  @!P4 IMAD R0, R23, c[0x0][0x190], RZ ;  /* 0x000064001700ca24 */ /* 0x000fe400078e02ff */
[----:B------:R-:W-:Y:S02]  /*1840*/  @!P3 IMAD.X R9, RZ, RZ, R23, P0 ;  /* 0x000000ffff09b224 */ /* 0x000fe400000e0617 */
[----:B------:R-:W-:Y:S02]  /*1850*/  IMAD.U32 R193, R193, 0x20, R4 ;  /* 0x00000020c1c17824 */ /* 0x000fe400078e0004 */
[----:B------:R-:W-:Y:S02]  /*1860*/  @!P3 IMAD.MOV.U32 R21, RZ, RZ, R11 ;  /* 0x000000ffff15b224 */ /* 0x000fe400078e000b */
[----:B------:R-:W-:Y:S02]  /*1870*/  IMAD.IADD R4, R135, 0x1, -R2 ;  /* 0x0000000187047824 */ /* 0x000fe400078e0a02 */
[----:B------:R-:W-:-:S02]  /*1880*/  IMAD.X R3, R15, 0x1, R3, P1 ;  /* 0x000000010f037824 */ /* 0x000fc400008e0603 */
[C---:B------:R-:W-:Y:S01]  /*1890*/  @!P4 IMAD R15, R22.reuse, c[0x0][0x194], R0 ;  /* 0x00006500160fca24 */ /* 0x040fe200078e0200 */
[-C--:B------:R-:W-:Y:S01]  /*18a0*/  ISETP.GE.AND P1, PT, R13, R4.reuse, PT ;  /* 0x000000040d00720c */ /* 0x080fe20003f26270 */
[----:B------:R-:W-:Y:S01]  /*18b0*/  @!P4 IMAD.WIDE.U32 R10, R22, c[0x0][0x190], R10 ;  /* 0x00006400160aca25 */ /* 0x000fe200078e000a */
[----:B------:R-:W-:-:S03]  /*18c0*/  ISETP.GE.AND P5, PT, R14, R4, PT ;  /* 0x000000040e00720c */ /* 0x000fc60003fa6270 */
[----:B------:R-:W-:Y:S01]  /*18d0*/  @!P3 IMAD R9, R9, c[0x0][0x190], RZ ;  /* 0x000064000909ba24 */ /* 0x000fe200078e02ff */
[----:B------:R-:W-:Y:S01]  /*18e0*/  @!P4 LEA R24, P0, R10, c[0x0][0x160], 0x1 ;  /* 0x000058000a18ca11 */ /* 0x000fe200078008ff */
[----:B------:R-:W-:Y:S01]  /*18f0*/  @!P4 IMAD.IADD R0, R11, 0x1, R15 ;  /* 0x000000010b00c824 */ /* 0x000fe200078e020f */
[----:B------:R-:W-:Y:S01]  /*1900*/  IADD3 R11, R14, 0x40, RZ ;  /* 0x000000400e0b7810 */ /* 0x000fe20007ffe0ff */
[----:B------:R-:W-:Y:S01]  /*1910*/  @!P3 IMAD R9, R18, c[0x0][0x194], R9 ;  /* 0x000065001209ba24 */ /* 0x000fe200078e0209 */
[----:B------:R-:W-:Y:S01]  /*1920*/  IADD3 R15, R14, 0x60, RZ ;  /* 0x000000600e0f7810 */ /* 0x000fe20007ffe0ff */
[----:B------:R-:W-:Y:S01]  /*1930*/  @!P3 IMAD.WIDE.U32 R18, R18, c[0x0][0x190], R20 ;  /* 0x000064001212ba25 */ /* 0x000fe200078e0014 */
[----:B------:R-:W-:Y:S02]  /*1940*/  @!P4 LEA.HI.X R25, R10, c[0x0][0x164], R0, 0x1, P0 ;  /* 0x000059000a19ca11 */ /* 0x000fe400000f0c00 */
[----:B------:R-:W-:Y:S01]  /*1950*/  @!P1 LEA R10, P2, R117, R166, 0x5 ;  /* 0x000000a6750a9211 */ /* 0x000fe200078428ff */
[----:B------:R-:W-:Y:S01]  /*1960*/  @!P3 IMAD.IADD R9, R19, 0x1, R9 ;  /* 0x000000011309b824 */ /* 0x000fe200078e0209 */
[----:B------:R-:W-:Y:S01]  /*1970*/  @!P3 LEA R20, P0, R18, c[0x0][0x160], 0x1 ;  /* 0x000058001214ba11 */ /* 0x000fe200078008ff */
[----:B------:R-:W-:-:S02]  /*1980*/  IMAD R165, R14, c[0x0][0x19c], R165 ;  /* 0x000067000ea57a24 */ /* 0x000fc400078e02a5 */
[----:B------:R-:W-:Y:S01]  /*1990*/  IMAD.MOV.U32 R0, RZ, RZ, c[0x0][0x19c] ;  /* 0x00006700ff007624 */ /* 0x000fe200078e00ff */
[----:B------:R-:W-:Y:S01]  /*19a0*/  @!P3 LEA.HI.X R21, R18, c[0x0][0x164], R9, 0x1, P0 ;  /* 0x000059001215ba11 */ /* 0x000fe200000f0c09 */
[----:B------:R-:W-:Y:S01]  /*19b0*/  IMAD.IADD R165, R167, 0x1, R165 ;  /* 0x00000001a7a57824 */ /* 0x000fe200078e02a5 */
[----:B------:R-:W-:Y:S01]  /*19c0*/  ISETP.GE.AND P0, PT, R11, R4, PT ;  /* 0x000000040b00720c */ /* 0x000fe20003f06270 */
[----:B------:R-:W-:-:S03]  /*19d0*/  IMAD.WIDE.U32 R22, R117, 0x40, RZ ;  /* 0x0000004075167825 */ /* 0x000fc600078e00ff */
[----:B------:R-:W-:Y:S01]  /*19e0*/  @!P1 LEA.HI.X R9, R117, R165, R0, 0x5, P2 ;  /* 0x000000a575099211 */ /* 0x000fe200010f2c00 */
[----:B------:R-:W-:Y:S01]  /*19f0*/  IMAD.SHL.U32 R193, R193, 0x2, RZ ;  /* 0x00000002c1c17824 */ /* 0x000fe200078e00ff */
[----:B------:R-:W-:Y:S01]  /*1a00*/  @!P1 LEA R18, P2, R10, c[0x0][0x168], 0x1 ;  /* 0x00005a000a129a11 */ /* 0x000fe200078408ff */
[----:B------:R-:W-:Y:S02]  /*1a10*/  IMAD.IADD R133, R138, 0x1, -R133 ;  /* 0x000000018a857824 */ /* 0x000fe400078e0a85 */
[----:B------:R-:W-:Y:S01]  /*1a20*/  IMAD R3, R3, c[0x0][0x1a0], RZ ;  /* 0x0000680003037a24 */ /* 0x000fe200078e02ff */
[----:B------:R-:W-:Y:S01]  /*1a30*/  @!P1 LEA.HI.X R19, R10, c[0x0][0x16c], R9, 0x1, P2 ;  /* 0x00005b000a139a11 */ /* 0x000fe200010f0c09 */
[----:B------:R-:W-:Y:S01]  /*1a40*/  IMAD.SHL.U32 R10, R0, 0x40, RZ ;  /* 0x00000040000a7824 */ /* 0x000fe200078e00ff */
[----:B------:R-:W-:Y:S01]  /*1a50*/  @!PT LDS RZ, [RZ] ;  /* 0x00000000fffff984 */ /* 0x000fe20000000800 */
[----:B------:R-:W-:Y:S01]  /*1a60*/  @!PT LDS RZ, [RZ] ;  /* 0x00000000fffff984 */ /* 0x000fe20000000800 */
[----:B------:R-:W-:Y:S01]  /*1a70*/  @!PT LDS RZ, [RZ] ;  /* 0x00000000fffff984 */ /* 0x000fe20000000800 */
[----:B------:R1:W-:Y:S01]  /*1a80*/  @!P4 LDGSTS.E.BYPASS.LTC128B.128 [R193], [R24.64] ;  /* 0x0000000018c1cfae */ /* 0x0003e2000b901d4c */
[----:B------:R-:W-:Y:S02]  /*1a90*/  @!P0 IADD3 R12, P2, R166, R22, RZ ;  /* 0x00000016a60c8210 */ /* 0x000fe40007f5e0ff */
[----:B------:R-:W-:Y:S01]  /*1aa0*/  SHF.R.S32.HI R116, RZ, 0x1f, R133 ;  /* 0x0000001fff747819 */ /* 0x000fe20000011485 */
[----:B------:R1:W-:Y:S01]  /*1ab0*/  @!P4 LDGSTS.E.BYPASS.LTC128B.128 [R193+0x1000], [R24.64+0x40] ;  /* 0x0100004018c1cfae */ /* 0x0003e2000b901d4c */
[----:B------:R-:W-:-:S02]  /*1ac0*/  @!P0 IADD3.X R9, R165, R23, R10, P2, !PT ;  /* 0x00000017a5098210 */ /* 0x000fc400017fe40a */
[----:B------:R-:W-:Y:S01]  /*1ad0*/  @!P0 LEA R10, P2, R12, c[0x0][0x168], 0x1 ;  /* 0x00005a000c0a8a11 */ /* 0x000fe200078408ff */
[----:B------:R1:W-:Y:S01]  /*1ae0*/  @!P4 LDGSTS.E.BYPASS.LTC128B.128 [R193+0x2000], [R24.64+0x80] ;  /* 0x0200008018c1cfae */ /* 0x0003e2000b901d4c */
[----:B------:R-:W-:Y:S02]  /*1af0*/  @!P5 LEA R22, P4, R166, c[0x0][0x168], 0x1 ;  /* 0x00005a00a616da11 */ /* 0x000fe400078808ff */
[----:B------:R-:W-:Y:S01]  /*1b00*/  LEA.HI R116, R116, R133, RZ, 0x3 ;  /* 0x0000008574747211 */ /* 0x000fe200078f18ff */
[----:B------:R2:W-:Y:S01]  /*1b10*/  @!P3 LDGSTS.E.BYPASS.LTC128B.128 [R193+0x800], [R20.64] ;  /* 0x0080000014c1bfae */ /* 0x0005e2000b901d4c */
[----:B------:R-:W-:Y:S02]  /*1b20*/  @!P5 LEA.HI.X R23, R166, c[0x0][0x16c], R165, 0x1, P4 ;  /* 0x00005b00a617da11 */ /* 0x000fe400020f0ca5 */
[----:B------:R-:W-:Y:S01]  /*1b30*/  ISETP.GE.AND P4, PT, R13, R4, PT ;  /* 0x000000040d00720c */ /* 0x000fe20003f86270 */
[----:B------:R2:W-:Y:S01]  /*1b40*/  @!P3 LDGSTS.E.BYPASS.LTC128B.128 [R193+0x1800], [R20.64+0x40] ;  /* 0x0180004014c1bfae */ /* 0x0005e2000b901d4c */
[----:B------:R-:W-:-:S02]  /*1b50*/  IMAD R13, R136, c[0x0][0x1a4], R3 ;  /* 0x00006900880d7a24 */ /* 0x000fc400078e0203 */
[----:B------:R-:W-:Y:S01]  /*1b60*/  IMAD.SHL.U32 R116, R116, 0x20, RZ ;  /* 0x0000002074747824 */ /* 0x000fe200078e00ff */
[----:B------:R2:W-:Y:S01]  /*1b70*/  @!P3 LDGSTS.E.BYPASS.LTC128B.128 [R193+0x2800], [R20.64+0x80] ;  /* 0x0280008014c1bfae */ /* 0x0005e2000b901d4c */
[-C--:B------:R-:W-:Y:S02]  /*1b80*/  ISETP.GE.AND P3, PT, R11, R4.reuse, PT ;  /* 0x000000040b00720c */ /* 0x080fe40003f66270 */
[----:B------:R-:W-:Y:S01]  /*1b90*/  @!P0 LEA.HI.X R11, R12, c[0x0][0x16c], R9, 0x1, P2 ;  /* 0x00005b000c0b8a11 */ /* 0x000fe200010f0c09 */
[----:B------:R-:W-:Y:S01]  /*1ba0*/  IMAD R9, R6, c[0x0][0x1b8], RZ ;  /* 0x00006e0006097a24 */ /* 0x000fe200078e02ff */
[----:B------:R2:W-:Y:S01]  /*1bb0*/  @!P5 LDGSTS.E.BYPASS.LTC128B.128 [R193+0x3000], [R22.64] ;  /* 0x0300000016c1dfae */ /* 0x0005e2000b901d4c */
[----:B------:R-:W-:Y:S01]  /*1bc0*/  ISETP.GE.AND P2, PT, R15, R4, PT ;  /* 0x000000040f00720c */ /* 0x000fe20003f46270 */
[----:B------:R-:W-:Y:S01]  /*1bd0*/  IMAD.MOV.U32 R12, RZ, RZ, 0x40 ;  /* 0x00000040ff0c7424 */ /* 0x000fe200078e00ff */
[----:B------:R-:W-:Y:S01]  /*1be0*/  LOP3.LUT R116, R116, 0xffffff00, RZ, 0xc0, !PT ;  /* 0xffffff0074747812 */ /* 0x000fe200078ec0ff */
[----:B------:R-:W-:Y:S01]  /*1bf0*/  IMAD R6, R8, c[0x0][0x1bc], R9 ;  /* 0x00006f0008067a24 */ /* 0x000fe200078e0209 */
[C---:B------:R-:W-:Y:S01]  /*1c00*/  LOP3.LUT R9, R5.reuse, 0xfffffff8, RZ, 0xc0, !PT ;  /* 0xfffffff805097812 */ /* 0x040fe200078ec0ff */
[----:B------:R2:W-:Y:S01]  /*1c10*/  @!P5 LDGSTS.E.BYPASS.LTC128B.128 [R193+0x5000], [R22.64+0x40] ;  /* 0x0500004016c1dfae */ /* 0x0005e2000b901d4c */
[----:B------:R-:W-:Y:S01]  /*1c20*/  LEA.HI R5, R5, R188, RZ, 0x1 ;  /* 0x000000bc05057211 */ /* 0x000fe200078f08ff */
[----:B------:R-:W-:-:S02]  /*1c30*/  IMAD R186, R139, 0x200, R116 ;  /* 0x000002008bba7824 */ /* 0x000fc400078e0274 */
[----:B------:R2:W-:Y:S01]  /*1c40*/  @!P5 LDGSTS.E.BYPASS.LTC128B.128 [R193+0x7000], [R22.64+0x80] ;  /* 0x0700008016c1dfae */ /* 0x0005e2000b901d4c */
[----:B------:R-:W-:Y:S01]  /*1c50*/  IMAD.IADD R9, R138, 0x1, -R9 ;  /* 0x000000018a097824 */ /* 0x000fe200078e0a09 */
[-C--:B------:R-:W-:Y:S02]  /*1c60*/  ISETP.GE.AND P5, PT, R14, R4.reuse, PT ;  /* 0x000000040e00720c */ /* 0x080fe40003fa6270 */
[----:B------:R3:W-:Y:S01]  /*1c70*/  @!P1 LDGSTS.E.BYPASS.LTC128B.128 [R193+0x3800], [R18.64] ;  /* 0x0380000012c19fae */ /* 0x0007e2000b901d4c */
[----:B------:R-:W-:Y:S02]  /*1c80*/  LOP3.LUT R5, R5, 0xfffffffe, RZ, 0xc0, !PT ;  /* 0xfffffffe05057812 */ /* 0x000fe400078ec0ff */
[----:B------:R-:W-:Y:S01]  /*1c90*/  LEA.HI R196, R9, R9, RZ, 0x1 ;  /* 0x0000000909c47211 */ /* 0x000fe200078f08ff */
[----:B------:R3:W-:Y:S02]  /*1ca0*/  @!P1 LDGSTS.E.BYPASS.LTC128B.128 [R193+0x5800], [R18.64+0x40] ;  /* 0x0580004012c19fae */ /* 0x0007e4000b901d4c */
[----:B------:R-:W-:Y:S01]  /*1cb0*/  IMAD.IADD R195, R188, 0x1, -R5 ;  /* 0x00000001bcc37824 */ /* 0x000fe200078e0a05 */
[----:B------:R-:W-:Y:S01]  /*1cc0*/  LOP3.LUT R194, R196, 0xfffffffe, RZ, 0xc0, !PT ;  /* 0xfffffffec4c27812 */ /* 0x000fe200078ec0ff */
[----:B------:R3:W-:Y:S01]  /*1cd0*/  @!P1 LDGSTS.E.BYPASS.LTC128B.128 [R193+0x7800], [R18.64+0x80] ;  /* 0x0780008012c19fae */ /* 0x0007e2000b901d4c */
[----:B------:R-:W-:Y:S01]  /*1ce0*/  ISETP.GE.AND P1, PT, R15, R4, PT ;  /* 0x000000040f00720c */ /* 0x000fe20003f26270 */
[----:B------:R-:W-:Y:S01]  /*1cf0*/  IMAD.WIDE.U32 R14, R8, c[0x0][0x1b8], R16 ;  /* 0x00006e00080e7a25 */ /* 0x000fe200078e0010 */
[----:B------:R-:W-:Y:S01]  /*1d00*/  LEA.HI R4, R7, R7, RZ, 0x1 ;  /* 0x0000000707047211 */ /* 0x000fe200078f08ff */
[----:B------:R4:W-:Y:S01]  /*1d10*/  @!P0 LDGSTS.E.BYPASS.LTC128B.128 [R193+0x4000], [R10.64] ;  /* 0x040000000ac18fae */ /* 0x0009e2000b901d4c */
[----:B------:R-:W-:Y:S01]  /*1d20*/  SHF.R.S32.HI R196, RZ, 0x1, R196 ;  /* 0x00000001ffc47819 */ /* 0x000fe200000114c4 */
[----:B------:R-:W-:Y:S01]  /*1d30*/  IMAD.IADD R15, R15, 0x1, R6 ;  /* 0x000000010f0f7824 */ /* 0x000fe200078e0206 */
[----:B------:R-:W-:Y:S01]  /*1d40*/  LOP3.LUT R8, R4, 0xfffffffe, RZ, 0xc0, !PT ;  /* 0xfffffffe04087812 */ /* 0x000fe200078ec0ff */
[----:B------:R4:W-:Y:S01]  /*1d50*/  @!P0 LDGSTS.E.BYPASS.LTC128B.128 [R193+0x6000], [R10.64+0x40] ;  /* 0x060000400ac18fae */ /* 0x0009e2000b901d4c */
[----:B------:R-:W-:Y:S01]  /*1d60*/  LEA.HI R4, R133, R133, RZ, 0x1 ;  /* 0x0000008585047211 */ /* 0x000fe200078f08ff */
[----:B------:R-:W-:-:S02]  /*1d70*/  IMAD.SHL.U32 R3, R196, 0x40, RZ ;  /* 0x00000040c4037824 */ /* 0x000fc400078e00ff */
[----:B------:R-:W-:Y:S01]  /*1d80*/  IMAD.IADD R7, R7, 0x1, -R8 ;  /* 0x0000000107077824 */ /* 0x000fe200078e0a08 */
[----:B------:R-:W-:Y:S01]  /*1d90*/  LOP3.LUT R8, R4, 0x7fffffe, RZ, 0xc0, !PT ;  /* 0x07fffffe04087812 */ /* 0x000fe200078ec0ff */
[----:B------:R-:W-:Y:S01]  /*1da0*/  IMAD.WIDE.U32 R136, R136, c[0x0][0x1a0], R14 ;  /* 0x0000680088887a25 */ /* 0x000fe200078e000e */
[--C-:B------:R-:W-:Y:S01]  /*1db0*/  SHF.R.S32.HI R5, RZ, 0x1, R4.reuse ;  /* 0x00000001ff057819 */ /* 0x100fe20000011404 */
[----:B------:R4:W-:Y:S01]  /*1dc0*/  @!P0 LDGSTS.E.BYPASS.LTC128B.128 [R193+0x8000], [R10.64+0x80] ;  /* 0x080000800ac18fae */ /* 0x0009e2000b901d4c */
[----:B------:R-:W-:Y:S01]  /*1dd0*/  SHF.R.S32.HI R6, RZ, 0x1f, R4 ;  /* 0x0000001fff067819 */ /* 0x000fe20000011404 */
[----:B------:R-:W-:Y:S01]  /*1de0*/  @!P1 IMAD.MOV.U32 R167, RZ, RZ, R165 ;  /* 0x000000ffffa79224 */ /* 0x000fe200078e00a5 */
[----:B------:R-:W-:Y:S01]  /*1df0*/  LOP3.LUT R4, R3, 0xc0, RZ, 0xc0, !PT ;  /* 0x000000c003047812 */ /* 0x000fe200078ec0ff */
[----:B------:R-:W-:Y:S01]  /*1e00*/  IMAD.SHL.U32 R15, R195, 0x8, RZ ;  /* 0x00000008c30f7824 */ /* 0x000fe200078e00ff */
[----:B------:R-:W-:Y:S01]  /*1e10*/  LEA R190, P0, R136, c[0x0][0x170], 0x1 ;  /* 0x00005c0088be7a11 */ /* 0x000fe200078008ff */
[----:B------:R-:W-:-:S02]  /*1e20*/  IMAD.IADD R133, R133, 0x1, -R8 ;  /* 0x0000000185857824 */ /* 0x000fc400078e0a08 */
[----:B------:R-:W-:Y:S01]  /*1e30*/  IMAD.IADD R194, R9, 0x1, -R194 ;  /* 0x0000000109c27824 */ /* 0x000fe200078e0ac2 */
[----:B------:R-:W-:Y:S01]  /*1e40*/  LOP3.LUT R15, R4, 0x8, R15, 0xf8, !PT ;  /* 0x00000008040f7812 */ /* 0x000fe200078ef80f */
[----:B------:R-:W-:Y:S01]  /*1e50*/  IMAD.IADD R132, R137, 0x1, R13 ;  /* 0x0000000189847824 */ /* 0x000fe200078e020d */
[----:B------:R-:W-:Y:S01]  /*1e60*/  SHF.R.U32.HI R4, RZ, 0x3, R4 ;  /* 0x00000003ff047819 */ /* 0x000fe20000011604 */
[----:B------:R-:W-:Y:S01]  /*1e70*/  @!P1 IMAD R3, R0, 0x60, RZ ;  /* 0x0000006000039824 */ /* 0x000fe200078e02ff */
[----:B------:R-:W-:Y:S01]  /*1e80*/  LEA.HI R0, R6, R5, RZ, 0x2 ;  /* 0x0000000506007211 */ /* 0x000fe200078f10ff */
[----:B------:R-:W-:Y:S01]  /*1e90*/  @!P1 IMAD.WIDE.U32 R8, R117, 0x60, R166 ;  /* 0x0000006075089825 */ /* 0x000fe200078e00a6 */
[----:B------:R-:W-:Y:S02]  /*1ea0*/  LEA.HI.X R191, R136, c[0x0][0x174], R132, 0x1, P0 ;  /* 0x00005d0088bf7a11 */ /* 0x000fe400000f0c84 */
[----:B------:R-:W-:Y:S01]  /*1eb0*/  LOP3.LUT R4, R15, R4, RZ, 0x3c, !PT ;  /* 0x000000040f047212 */ /* 0x000fe200078e3cff */
[----:B------:R-:W-:Y:S01]  /*1ec0*/  @!P1 IMAD.IADD R3, R9, 0x1, R3 ;  /* 0x0000000109039824 */ /* 0x000fe200078e0203 */
[----:B------:R-:W-:Y:S01]  /*1ed0*/  @!P1 LEA R14, P0, R8, c[0x0][0x168], 0x1 ;  /* 0x00005a00080e9a11 */ /* 0x000fe200078008ff */
[----:B------:R-:W-:Y:S01]  /*1ee0*/  IMAD R185, R7, 0x8, R194 ;  /* 0x0000000807b97824 */ /* 0x000fe200078e02c2 */
[----:B------:R-:W-:Y:S01]  /*1ef0*/  LOP3.LUT R0, R0, 0xfffffffc, RZ, 0xc0, !PT ;  /* 0xfffffffc00007812 */ /* 0x000fe200078ec0ff */
[----:B------:R-:W-:Y:S01]  /*1f00*/  IMAD R6, R12, c[0x0][0x1a4], RZ ;  /* 0x000069000c067a24 */ /* 0x000fe200078e02ff */
[----:B------:R-:W-:Y:S01]  /*1f10*/  @!P1 LEA.HI.X R15, R8, c[0x0][0x16c], R3, 0x1, P0 ;  /* 0x00005b00080f9a11 */ /* 0x000fe200000f0c03 */
[----:B------:R-:W-:-:S02]  /*1f20*/  IMAD.U32 R185, R185, 0x20, R4 ;  /* 0x00000020b9b97824 */ /* 0x000fc400078e0004 */
[----:B------:R-:W-:Y:S02]  /*1f30*/  IMAD.IADD R0, R5, 0x1, -R0 ;  /* 0x0000000105007824 */ /* 0x000fe400078e0a00 */
[----:B------:R1:W-:Y:S01]  /*1f40*/  @!P1 LDGSTS.E.BYPASS.LTC128B.128 [R193+0x4800], [R14.64] ;  /* 0x048000000ec19fae */ /* 0x0003e2000b901d4c */
[----:B----4-:R-:W-:Y:S02]  /*1f50*/  @!P2 IMAD.MOV.U32 R10, RZ, RZ, c[0x0][0x1a0] ;  /* 0x00006800ff0aa624 */ /* 0x010fe400078e00ff */
[----:B------:R-:W-:Y:S01]  /*1f60*/  @!P2 IMAD.MOV.U32 R4, RZ, RZ, R190 ;  /* 0x000000ffff04a224 */ /* 0x000fe200078e00be */
[----:B------:R1:W-:Y:S01]  /*1f70*/  @!P1 LDGSTS.E.BYPASS.LTC128B.128 [R193+0x6800], [R14.64+0x40] ;  /* 0x068000400ec19fae */ /* 0x0003e2000b901d4c */
[----:B------:R-:W-:Y:S02]  /*1f80*/  @!P2 IMAD.MOV.U32 R5, RZ, RZ, R191 ;  /* 0x000000ffff05a224 */ /* 0x000fe400078e00bf */
[----:B------:R-:W-:Y:S01]  /*1f90*/  IMAD.WIDE.U32 R12, R12, c[0x0][0x1a0], RZ ;  /* 0x000068000c0c7a25 */ /* 0x000fe200078e00ff */
[----:B------:R1:W-:Y:S03]  /*1fa0*/  @!P1 LDGSTS.E.BYPASS.LTC128B.128 [R193+0x8800], [R14.64+0x80] ;  /* 0x088000800ec19fae */ /* 0x0003e6000b901d4c */
[----:B------:R-:W-:Y:S01]  /*1fb0*/  @!P2 IMAD.WIDE.U32 R10, R10, 0xc0, R4 ;  /* 0x000000c00a0aa825 */ /* 0x000fe200078e0004 */
[----:B------:R-:W0:Y:S03]  /*1fc0*/  LDGDEPBAR ;  /* 0x00000000000079af */ /* 0x000e260000000000 */
[----:B------:R-:W-:-:S02]  /*1fd0*/  @!P3 IMAD.MOV.U32 R3, RZ, RZ, c[0x0][0x1a0] ;  /* 0x00006800ff03b624 */ /* 0x000fc400078e00ff */
[----:B------:R-:W-:Y:S02]  /*1fe0*/  @!P2 IMAD.MOV.U32 R5, RZ, RZ, c[0x0][0x1a4] ;  /* 0x00006900ff05a624 */ /* 0x000fe400078e00ff */
[----:B------:R-:W-:Y:S02]  /*1ff0*/  IMAD.SHL.U32 R8, R0, 0x40, RZ ;  /* 0x0000004000087824 */ /* 0x000fe400078e00ff */
[----:B------:R-:W-:Y:S02]  /*2000*/  @!P3 IMAD.MOV.U32 R4, RZ, RZ, c[0x0][0x1a4] ;  /* 0x00006900ff04b624 */ /* 0x000fe400078e00ff */
[----:B------:R-:W-:Y:S01]  /*2010*/  @!P2 IMAD R5, R5, 0xc0, RZ ;  /* 0x000000c00505a824 */ /* 0x000fe200078e02ff */
[----:B------:R-:W-:Y:S01]  /*2020*/  LOP3.LUT R8, R8, 0xc0, RZ, 0xc0, !PT ;  /* 0x000000c008087812 */ /* 0x000fe200078ec0ff */
[----:B------:R-:W-:Y:S02]  /*2030*/  IMAD.SHL.U32 R7, R7, 0x8, RZ ;  /* 0x0000000807077824 */ /* 0x000fe400078e00ff */
[----:B------:R-:W-:-:S02]  /*2040*/  @!P2 IMAD.IADD R11, R11, 0x1, R5 ;  /* 0x000000010b0ba824 */ /* 0x000fc400078e0205 */
[----:B------:R-:W-:Y:S01]  /*2050*/  @!P5 IMAD.MOV.U32 R5, RZ, RZ, R191 ;  /* 0x000000ffff05d224 */ /* 0x000fe200078e00bf */
[----:B------:R-:W-:Y:S01]  /*2060*/  LOP3.LUT R7, R8, 0x8, R7, 0xf8, !PT ;  /* 0x0000000808077812 */ /* 0x000fe200078ef807 */
[----:B------:R-:W-:Y:S01]  /*2070*/  IMAD R186, R133, 0x20, R186 ;  /* 0x0000002085ba7824 */ /* 0x000fe200078e02ba */
[----:B------:R-:W-:Y:S01]  /*2080*/  SHF.R.U32.HI R8, RZ, 0x3, R8 ;  /* 0x00000003ff087819 */ /* 0x000fe20000011608 */
[----:B------:R-:W-:Y:S01]  /*2090*/  IMAD.SHL.U32 R185, R185, 0x2, RZ ;  /* 0x00000002b9b97824 */ /* 0x000fe200078e00ff */
[----:B-1----:R-:W-:Y:S01]  /*20a0*/  @!P4 IADD3 R14, P1, R190, R12, RZ ;  /* 0x0000000cbe0ec210 */ /* 0x002fe20007f3e0ff */
[----:B------:R-:W-:-:S04]  /*20b0*/  DEPBAR.LE SB0, 0x0 ;  /* 0x000080000000791a */ /* 0x000fc80000000000 */
[----:B------:R-:W-:Y:S01]  /*20c0*/  BAR.SYNC.DEFER_BLOCKING 0x0 ;  /* 0x0000000000007b1d */ /* 0x000fe20000010000 */
[----:B------:R-:W-:Y:S01]  /*20d0*/  @!P3 LEA R12, P0, R3, R190, 0x7 ;  /* 0x000000be030cb211 */ /* 0x000fe200078038ff */
[----:B------:R-:W-:Y:S01]  /*20e0*/  IMAD R116, R133, 0x20, R116 ;  /* 0x0000002085747824 */ /* 0x000fe200078e0274 */
[----:B------:R-:W-:Y:S02]  /*20f0*/  @!P4 IADD3.X R15, R191, R13, R6, P1, !PT ;  /* 0x0000000dbf0fc210 */ /* 0x000fe40000ffe406 */
[----:B------:R-:W-:Y:S01]  /*2100*/  @!P3 LEA.HI.X R13, R3, R191, R4, 0x7, P0 ;  /* 0x000000bf030db211 */ /* 0x000fe200000f3c04 */
[----:B------:R-:W-:Y:S01]  /*2110*/  @!P5 IMAD.MOV.U32 R4, RZ, RZ, R190 ;  /* 0x000000ffff04d224 */ /* 0x000fe200078e00be */
[----:B------:R-:W-:Y:S01]  /*2120*/  LOP3.LUT R119, R7, R8, RZ, 0x3c, !PT ;  /* 0x0000000807777212 */ /* 0x000fe200078e3cff */
[----:B------:R-:W-:Y:S01]  /*2130*/  IMAD.MOV.U32 R3, RZ, RZ, 0x10 ;  /* 0x00000010ff037424 */ /* 0x000fe200078e00ff */
[----:B------:R-:W-:Y:S01]  /*2140*/  LOP3.LUT P1, RZ, R0, 0x2, RZ, 0xc0, !PT ;  /* 0x0000000200ff7812 */ /* 0x000fe2000782c0ff */
[----:B------:R-:W-:Y:S01]  /*2150*/  IMAD.MOV.U32 R0, RZ, RZ, 0x20 ;  /* 0x00000020ff007424 */ /* 0x000fe200078e00ff */
[----:B------:R-:W-:Y:S01]  /*2160*/  LOP3.LUT P0, RZ, R196, 0x2, RZ, 0xc0, !PT ;  /* 0x00000002c4ff7812 */ /* 0x000fe2000780c0ff */
[----:B------:R-:W-:Y:S01]  /*2170*/  IMAD.IADD R186, R119, 0x1, R186 ;  /* 0x0000000177ba7824 */ /* 0x000fe200078e02ba */
[----:B------:R-:W-:Y:S01]  /*2180*/  SEL R3, R3, 0xfffffff0, !P1 ;  /* 0xfffffff003037807 */ /* 0x000fe20004800000 */
[----:B------:R-:W-:Y:S01]  /*2190*/  IMAD.IADD R119, R119, 0x1, R116 ;  /* 0x0000000177777824 */ /* 0x000fe200078e0274 */
[----:B------:R-:W-:Y:S01]  /*21a0*/  SEL R0, R0, 0xffffffe0, !P0 ;  /* 0xffffffe000007807 */ /* 0x000fe20004000000 */
[----:B------:R-:W-:-:S04]  /*21b0*/  IMAD.SHL.U32 R186, R186, 0x2, RZ ;  /* 0x00000002baba7824 */ /* 0x000fc800078e00ff */
[----:B------:R-:W-:Y:S02]  /*21c0*/  IMAD R184, R3, 0x2, R186 ;  /* 0x0000000203b87824 */ /* 0x000fe400078e02ba */
        /* <DEDUP_REMOVED lines=40> */
[----:B------:R-:W1:Y:S04]  /*2450*/  LDSM.16.M88.4 R24, [R185+0x3000] ;  /* 0x00300000b918783b */ /* 0x000e680000000200 */
        /* <DEDUP_REMOVED lines=8> */
[----:B----4-:R-:W4:Y:S01]  /*24e0*/  LDSM.16.M88.4 R12, [R185+0x4c00] ;  /* 0x004c0000b90c783b */ /* 0x010f220000000200 */
[C---:B-1----:R-:W-:Y:S03]  /*24f0*/  HMMA.16816.F32.BF16 R28, R92.reuse, R24, RZ ;  /* 0x000000185c1c723c */ /* 0x042fe600000418ff */
[----:B---3--:R-:W-:Y:S04]  /*2500*/  LDSM.16.M88.4 R16, [R186+0x1000] ;  /* 0x00100000ba10783b */ /* 0x008fe80000000200 */
[----:B--2---:R-:W1:Y:S01]  /*2510*/  LDSM.16.M88.4 R20, [R185+0x5000] ;  /* 0x00500000b914783b */ /* 0x004e620000000200 */
[C---:B------:R-:W-:Y:S03]  /*2520*/  HMMA.16816.F32.BF16 R24, R92.reuse, R26, RZ ;  /* 0x0000001a5c18723c */ /* 0x040fe600000418ff */
[----:B------:R-:W2:Y:S04]  /*2530*/  LDSM.16.M88.4 R32, [R118+0x3c00] ;  /* 0x003c00007620783b */ /* 0x000ea80000000200 */
[----:B------:R-:W3:Y:S01]  /*2540*/  LDSM.16.M88.4 R8, [R118+0x4000] ;  /* 0x004000007608783b */ /* 0x000ee20000000200 */
[C---:B------:R-:W-:Y:S03]  /*2550*/  HMMA.16816.F32.BF16 R36, R92.reuse, R76, RZ ;  /* 0x0000004c5c24723c */ /* 0x040fe600000418ff */
[----:B------:R-:W1:Y:S04]  /*2560*/  LDSM.16.M88.4 R84, [R118+0x3400] ;  /* 0x003400007654783b */ /* 0x000e680000000200 */
[----:B------:R-:W1:Y:S01]  /*2570*/  LDSM.16.M88.4 R40, [R118+0x3800] ;  /* 0x003800007628783b */ /* 0x000e620000000200 */
[----:B------:R-:W-:Y:S03]  /*2580*/  HMMA.16816.F32.BF16 R72, R92, R68, RZ ;  /* 0x000000445c48723c */ /* 0x000fe600000418ff */
[----:B------:R-:W-:Y:S04]  /*2590*/  LDSM.16.M88.4 R80, [R118+0x5000] ;  /* 0x005000007650783b */ /* 0x000fe80000000200 */
[----:B------:R-:W-:Y:S01]  /*25a0*/  LDSM.16.M88.4 R4, [R118+0x4400] ;  /* 0x004400007604783b */ /* 0x000fe20000000200 */
[----:B------:R-:W-:Y:S03]  /*25b0*/  HMMA.16816.F32.BF16 R24, R120, R90, R24 ;  /* 0x0000005a7818723c */ /* 0x000fe60000041818 */
        /* <DEDUP_REMOVED lines=16> */
[----:B------:R-:W4:Y:S07]  /*26c0*/  LDSM.16.M88.4 R12, [R184+0x1000] ;  /* 0x00100000b80c783b */ /* 0x000f2e0000000200 */
[----:B------:R-:W-:Y:S01]  /*26d0*/  HMMA.16816.F32.BF16 R28, R120, R88, R28 ;  /* 0x00000058781c723c */ /* 0x000fe2000004181c */
[----:B------:R-:W-:Y:S07]  /*26e0*/  LDSM.16.M88.4 R88, [R185+0x5800] ;  /* 0x00580000b958783b */ /* 0x000fee0000000200 */
[----:B-1----:R-:W-:Y:S08]  /*26f0*/  HMMA.16816.F32.BF16 R24, R16, R22, R24 ;  /* 0x000000161018723c */ /* 0x002ff00000041818 */
[C---:B--2---:R-:W-:Y:S08]  /*2700*/  HMMA.16816.F32.BF16 R64, R120.reuse, R32, R64 ;  /* 0x000000207840723c */ /* 0x044ff00000041840 */
[C---:B------:R-:W-:Y:S01]  /*2710*/  HMMA.16816.F32.BF16 R60, R120.reuse, R34, R60 ;  /* 0x00000022783c723c */ /* 0x040fe2000004183c */
[----:B------:R-:W-:Y:S07]  /*2720*/  LDSM.16.M88.4 R32, [R185+0x7000] ;  /* 0x00700000b920783b */ /* 0x000fee0000000200 */
[C---:B---3--:R-:W-:Y:S08]  /*2730*/  HMMA.16816.F32.BF16 R56, R120.reuse, R8, R56 ;  /* 0x000000087838723c */ /* 0x048ff00000041838 */
[C---:B------:R-:W-:Y:S01]  /*2740*/  HMMA.16816.F32.BF16 R52, R120.reuse, R10, R52 ;  /* 0x0000000a7834723c */ /* 0x040fe20000041834 */
[----:B------:R-:W1:Y:S07]  /*2750*/  LDSM.16.M88.4 R8, [R186+0x2000] ;  /* 0x00200000ba08783b */ /* 0x000e6e0000000200 */
[C---:B------:R-:W-:Y:S08]  /*2760*/  HMMA.16816.F32.BF16 R36, R120.reuse, R84, R36 ;  /* 0x000000547824723c */ /* 0x040ff00000041824 */
[----:B------:R-:W-:Y:S01]  /*2770*/  HMMA.16816.F32.BF16 R76, R120, R86, R76 ;  /* 0x00000056784c723c */ /* 0x000fe2000004184c */
[----:B------:R-:W-:Y:S07]  /*2780*/  LDSM.16.M88.4 R84, [R185+0x5c00] ;  /* 0x005c0000b954783b */ /* 0x000fee0000000200 */
[----:B------:R-:W-:Y:S01]  /*2790*/  HMMA.16816.F32.BF16 R28, R16, R20, R28 ;  /* 0x00000014101c723c */ /* 0x000fe2000004181c */
[----:B------:R-:W-:Y:S07]  /*27a0*/  LDSM.16.M88.4 R20, [R118+0x7000] ;  /* 0x007000007614783b */ /* 0x000fee0000000200 */
[C---:B------:R-:W-:Y:S08]  /*27b0*/  HMMA.16816.F32.BF16 R72, R120.reuse, R40, R72 ;  /* 0x000000287848723c */ /* 0x040ff00000041848 */
[----:B------:R-:W-:Y:S01]  /*27c0*/  HMMA.16816.F32.BF16 R68, R120, R42, R68 ;  /* 0x0000002a7844723c */ /* 0x000fe20000041844 */
[----:B------:R-:W2:Y:S07]  /*27d0*/  LDSM.16.M88.4 R40, [R118+0x5400] ;  /* 0x005400007628783b */ /* 0x000eae0000000200 */
[----:B----4-:R-:W-:Y:S08]  /*27e0*/  HMMA.16816.F32.BF16 R24, R12, R82, R24 ;  /* 0x000000520c18723c */ /* 0x010ff00000041818 */
[C---:B------:R-:W-:Y:S08]  /*27f0*/  HMMA.16816.F32.BF16 R48, R120.reuse, R4, R48 ;  /* 0x000000047830723c */ /* 0x040ff00000041830 */
[----:B------:R-:W-:Y:S01]  /*2800*/  HMMA.16816.F32.BF16 R44, R120, R6, R44 ;  /* 0x00000006782c723c */ /* 0x000fe2000004182c */
[----:B------:R-:W3:Y:S07]  /*2810*/  LDSM.16.M88.4 R4, [R184+0x2000] ;  /* 0x00200000b804783b */ /* 0x000eee0000000200 */
[----:B------:R-:W-:Y:S01]  /*2820*/  HMMA.16816.F32.BF16 R28, R12, R80, R28 ;  /* 0x000000500c1c723c */ /* 0x000fe2000004181c */
[----:B------:R-:W4:Y:S07]  /*2830*/  LDSM.16.M88.4 R80, [R185+0x6000] ;  /* 0x00600000b950783b */ /* 0x000f2e0000000200 */
[C---:B------:R-:W-:Y:S08]  /*2840*/  HMMA.16816.F32.BF16 R36, R16.reuse, R124, R36 ;  /* 0x0000007c1024723c */ /* 0x040ff00000041824 */
[----:B------:R-:W-:Y:S08]  /*2850*/  HMMA.16816.F32.BF16 R76, R16, R126, R76 ;  /* 0x0000007e104c723c */ /* 0x000ff0000004184c */
[C---:B-1----:R-:W-:Y:S08]  /*2860*/  HMMA.16816.F32.BF16 R24, R8.reuse, R34, R24 ;  /* 0x000000220818723c */ /* 0x042ff00000041818 */
[----:B------:R-:W-:Y:S01]  /*2870*/  HMMA.16816.F32.BF16 R28, R8, R32, R28 ;  /* 0x00000020081c723c */ /* 0x000fe2000004181c */
[----:B------:R-:W-:Y:S07]  /*2880*/  LDSM.16.M88.4 R32, [R118+0x7400] ;  /* 0x007400007620783b */ /* 0x000fee0000000200 */
[----:B------:R-:W-:Y:S01]  /*2890*/  HMMA.16816.F32.BF16 R128, R120, R112, R104 ;  /* 0x000000707880723c */ /* 0x000fe20000041868 */
[----:B------:R-:W1:Y:S07]  /*28a0*/  LDSM.16.M88.4 R104, [R185+0x7400] ;  /* 0x00740000b968783b */ /* 0x000e6e0000000200 */
[C---:B--2---:R-:W-:Y:S08]  /*28b0*/  HMMA.16816.F32.BF16 R36, R12.reuse, R40, R36 ;  /* 0x000000280c24723c */ /* 0x044ff00000041824 */
[----:B------:R-:W-:Y:S01]  /*28c0*/  HMMA.16816.F32.BF16 R76, R12, R42, R76 ;  /* 0x0000002a0c4c723c */ /* 0x000fe2000004184c */
[----:B------:R-:W2:Y:S07]  /*28d0*/  LDSM.16.M88.4 R40, [R118+0x5800] ;  /* 0x005800007628783b */ /* 0x000eae0000000200 */
[----:B---3--:R-:W-:Y:S08]  /*28e0*/  HMMA.16816.F32.BF16 R24, R4, R22, R24 ;  /* 0x000000160418723c */ /* 0x008ff00000041818 */
[C---:B------:R-:W-:Y:S08]  /*28f0*/  HMMA.16816.F32.BF16 R72, R16.reuse, R88, R72 ;  /* 0x000000581048723c */ /* 0x040ff00000041848 */
[C---:B------:R-:W-:Y:S08]  /*2900*/  HMMA.16816.F32.BF16 R68, R16.reuse, R90, R68 ;  /* 0x0000005a1044723c */ /* 0x040ff00000041844 */
[----:B----4-:R-:W-:Y:S01]  /*2910*/  HMMA.16816.F32.BF16 R56, R16, R80, R56 ;  /* 0x000000501038723c */ /* 0x010fe20000041838 */
[----:B------:R-:W-:-:S02]  /*2920*/  FMUL.FTZ R24, R24, c[0x0][0x2ec] ;  /* 0x0000bb0018187a20 */ /* 0x000fc40000410000 */
[----:B------:R-:W-:Y:S02]  /*2930*/  FMUL.FTZ R25, R25, c[0x0][0x2ec] ;  /* 0x0000bb0019197a20 */ /* 0x000fe40000410000 */
[----:B------:R-:W-:Y:S02]  /*2940*/  FMUL.FTZ R89, R26, c[0x0][0x2ec] ;  /* 0x0000bb001a597a20 */ /* 0x000fe40000410000 */
[----:B------:R-:W-:Y:S01]  /*2950*/  MUFU.TANH R88, R25 ;  /* 0x0000001900587308 */ /* 0x000fe20000002400 */
[----:B------:R-:W-:Y:S01]  /*2960*/  HMMA.16816.F32.BF16 R52, R16, R82, R52 ;  /* 0x000000521034723c */ /* 0x000fe20000041834 */
[----:B------:R-:W3:Y:S01]  /*2970*/  LDSM.16.M88.4 R80, [R118+0x5c00] ;  /* 0x005c00007650783b */ /* 0x000ee20000000200 */
[----:B------:R-:W-:-:S05]  /*2980*/  FMUL.FTZ R90, R27, c[0x0][0x2ec] ;  /* 0x0000bb001b5a7a20 */ /* 0x000fca0000410000 */
[----:B------:R-:W-:Y:S01]  /*2990*/  MUFU.TANH R89, R89 ;  /* 0x0000005900597308 */ /* 0x000fe20000002400 */
[----:B------:R-:W-:Y:S01]  /*29a0*/  HMMA.16816.F32.BF16 R28, R4, R20, R28 ;  /* 0x00000014041c723c */ /* 0x000fe2000004181c */
[----:B------:R-:W4:Y:S06]  /*29b0*/  LDSM.16.M88.4 R20, [R185+0x7800] ;  /* 0x00780000b914783b */ /* 0x000f2c0000000200 */
[----:B------:R-:W-:Y:S01]  /*29c0*/  MUFU.TANH R90, R90 ;  /* 0x0000005a005a7308 */ /* 0x000fe20000002400 */
[C---:B------:R-:W-:Y:S08]  /*29d0*/  HMMA.16816.F32.BF16 R64, R16.reuse, R84, R64 ;  /* 0x000000541040723c */ /* 0x040ff00000041840 */
[----:B------:R-:W-:Y:S01]  /*29e0*/  HMMA.16816.F32.BF16 R60, R16, R86, R60 ;  /* 0x00000056103c723c */ /* 0x000fe2000004183c */
[----:B------:R2:W-:Y:S07]  /*29f0*/  MUFU.TANH R87, R24 ;  /* 0x0000001800577308 */ /* 0x0005ee0000002400 */
[----:B-1----:R-:W-:Y:S01]  /*2a00*/  HMMA.16816.F32.BF16 R36, R8, R104, R36 ;  /* 0x000000680824723c */ /* 0x002fe20000041824 */
[----:B------:R-:W-:-:S02]  /*2a10*/  FMUL.FTZ R0, R28, c[0x0][0x2ec] ;  /* 0x0000bb001c007a20 */ /* 0x000fc40000410000 */
[----:B------:R-:W-:Y:S02]  /*2a20*/  FMUL.FTZ R85, R29, c[0x0][0x2ec] ;  /* 0x0000bb001d557a20 */ /* 0x000fe40000410000 */
[----:B------:R-:W-:Y:S02]  /*2a30*/  FMUL.FTZ R84, R30, c[0x0][0x2ec] ;  /* 0x0000bb001e547a20 */ /* 0x000fe40000410000 */
[----:B------:R-:W-:Y:S01]  /*2a40*/  FMUL.FTZ R86, R31, c[0x0][0x2ec] ;  /* 0x0000bb001f567a20 */ /* 0x000fe20000410000 */
[----:B------:R-:W-:Y:S01]  /*2a50*/  HMMA.16816.F32.BF16 R76, R8, R106, R76 ;  /* 0x0000006a084c723c */ /* 0x000fe2000004184c */
[----:B--2---:R-:W1:Y:S01]  /*2a60*/  LDSM.16.M88.4 R24, [R185+0x7c00] ;  /* 0x007c0000b918783b */ /* 0x004e620000000200 */
[----:B------:R-:W2:Y:S03]  /*2a70*/  MUFU.TANH R85, R85 ;  /* 0x0000005500557308 */ /* 0x000ea60000002400 */
[----:B------:R-:W1:Y:S03]  /*2a80*/  LDSM.16.M88.4 R28, [R185+0x6400] ;  /* 0x00640000b91c783b */ /* 0x000e660000000200 */
[C---:B------:R-:W-:Y:S02]  /*2a90*/  HMMA.16816.F32.BF16 R72, R12.reuse, R40, R72 ;  /* 0x000000280c48723c */ /* 0x040fe40000041848 */
[----:B------:R-:W1:Y:S06]  /*2aa0*/  MUFU.TANH R86, R86 ;  /* 0x0000005600567308 */ /* 0x000e6c0000002400 */
[C---:B------:R-:W-:Y:S01]  /*2ab0*/  HMMA.16816.F32.BF16 R68, R12.reuse, R42, R68 ;  /* 0x0000002a0c44723c */ /* 0x040fe20000041844 */
[----:B------:R-:W-:Y:S01]  /*2ac0*/  LDSM.16.M88.4 R40, [R118+0x7800] ;  /* 0x007800007628783b */ /* 0x000fe20000000200 */
[----:B------:R-:W-:Y:S06]  /*2ad0*/  MUFU.TANH R0, R0 ;  /* 0x0000000000007308 */ /* 0x000fec0000002400 */
[C---:B---3--:R-:W-:Y:S02]  /*2ae0*/  HMMA.16816.F32.BF16 R64, R12.reuse, R80, R64 ;  /* 0x000000500c40723c */ /* 0x048fe40000041840 */
[----:B------:R-:W-:Y:S06]  /*2af0*/  MUFU.TANH R84, R84 ;  /* 0x0000005400547308 */ /* 0x000fec0000002400 */
[----:B------:R-:W-:Y:S08]  /*2b00*/  HMMA.16816.F32.BF16 R60, R12, R82, R60 ;  /* 0x000000520c3c723c */ /* 0x000ff0000004183c */
[C---:B------:R-:W-:Y:S08]  /*2b10*/  HMMA.16816.F32.BF16 R36, R4.reuse, R32, R36 ;  /* 0x000000200424723c */ /* 0x040ff00000041824 */
[----:B------:R-:W-:Y:S01]  /*2b20*/  HMMA.16816.F32.BF16 R76, R4, R34, R76 ;  /* 0x00000022044c723c */ /* 0x000fe2000004184c */
[----:B------:R-:W3:Y:S07]  /*2b30*/  LDSM.16.M88.4 R32, [R118+0x7c00] ;  /* 0x007c00007620783b */ /* 0x000eee0000000200 */
[C---:B----4-:R-:W-:Y:S08]  /*2b40*/  HMMA.16816.F32.BF16 R72, R8.reuse, R20, R72 ;  /* 0x000000140848723c */ /* 0x050ff00000041848 */
[----:B------:R-:W-:Y:S01]  /*2b50*/  HMMA.16816.F32.BF16 R68, R8, R22, R68 ;  /* 0x000000160844723c */ /* 0x000fe20000041844 */
[----:B------:R-:W4:Y:S01]  /*2b60*/  LDSM.16.M88.4 R20, [R118+0x6000] ;  /* 0x006000007614783b */ /* 0x000f220000000200 */
[----:B------:R-:W-:-:S02]  /*2b70*/  FMUL.FTZ R36, R36, c[0x0][0x2ec] ;  /* 0x0000bb0024247a20 */ /* 0x000fc40000410000 */
[----:B------:R-:W-:Y:S02]  /*2b80*/  FMUL.FTZ R37, R37, c[0x0][0x2ec] ;  /* 0x0000bb0025257a20 */ /* 0x000fe40000410000 */
[----:B------:R-:W-:Y:S01]  /*2b90*/  FMUL.FTZ R38, R38, c[0x0][0x2ec] ;  /* 0x0000bb0026267a20 */ /* 0x000fe20000410000 */
[----:B------:R-:W2:Y:S01]  /*2ba0*/  MUFU.TANH R104, R36 ;  /* 0x0000002400687308 */ /* 0x000ea20000002400 */
[C---:B-1----:R-:W-:Y:S01]  /*2bb0*/  HMMA.16816.F32.BF16 R64, R8.reuse, R24, R64 ;  /* 0x000000180840723c */ /* 0x042fe20000041840 */
[----:B------:R-:W-:Y:S02]  /*2bc0*/  FMUL.FTZ R39, R39, c[0x0][0x2ec] ;  /* 0x0000bb0027277a20 */ /* 0x000fe40000410000 */
[----:B------:R-:W-:Y:S02]  /*2bd0*/  FMUL.FTZ R76, R76, c[0x0][0x2ec] ;  /* 0x0000bb004c4c7a20 */ /* 0x000fe40000410000 */
[----:B------:R-:W-:Y:S02]  /*2be0*/  FMUL.FTZ R78, R78, c[0x0][0x2ec] ;  /* 0x0000bb004e4e7a20 */ /* 0x000fe40000410000 */
[----:B------:R-:W-:Y:S01]  /*2bf0*/  MUFU.TANH R91, R37 ;  /* 0x00000025005b7308 */ /* 0x000fe20000002400 */
[----:B------:R-:W-:Y:S01]  /*2c00*/  HMMA.16816.F32.BF16 R60, R8, R26, R60 ;  /* 0x0000001a083c723c */ /* 0x000fe2000004183c */
[----:B------:R-:W1:Y:S01]  /*2c10*/  LDSM.16.M88.4 R24, [R118+0x6400] ;  /* 0x006400007618783b */ /* 0x000e620000000200 */
[----:B------:R-:W-:-:S02]  /*2c20*/  FMUL.FTZ R77, R77, c[0x0][0x2ec] ;  /* 0x0000bb004d4d7a20 */ /* 0x000fc40000410000 */
[----:B------:R-:W-:-:S03]  /*2c30*/  FMUL.FTZ R79, R79, c[0x0][0x2ec] ;  /* 0x0000bb004f4f7a20 */ /* 0x000fc60000410000 */
[----:B------:R-:W1:Y:S01]  /*2c40*/  MUFU.TANH R105, R38 ;  /* 0x0000002600697308 */ /* 0x000e620000002400 */
[C---:B------:R-:W-:Y:S07]  /*2c50*/  HMMA.16816.F32.BF16 R48, R16.reuse, R28, R48 ;  /* 0x0000001c1030723c */ /* 0x040fee0000041830 */
[----:B------:R2:W1:Y:S01]  /*2c60*/  MUFU.TANH R80, R39 ;  /* 0x0000002700507308 */ /* 0x0004620000002400 */
[----:B------:R-:W-:Y:S01]  /*2c70*/  HMMA.16816.F32.BF16 R44, R16, R30, R44 ;  /* 0x0000001e102c723c */ /* 0x000fe2000004182c */
[----:B------:R-:W-:Y:S06]  /*2c80*/  LDSM.16.M88.4 R28, [R185+0x8000] ;  /* 0x00800000b91c783b */ /* 0x000fec0000000200 */
[----:B------:R-:W1:Y:S01]  /*2c90*/  MUFU.TANH R76, R76 ;  /* 0x0000004c004c7308 */ /* 0x000e620000002400 */
[----:B---3--:R-:W-:Y:S01]  /*2ca0*/  HMMA.16816.F32.BF16 R64, R4, R32, R64 ;  /* 0x000000200440723c */ /* 0x008fe20000041840 */
[----:B--2---:R-:W2:Y:S07]  /*2cb0*/  LDSM.16.M88.4 R36, [R185+0x6800] ;  /* 0x00680000b924783b */ /* 0x004eae0000000200 */
[C---:B----4-:R-:W-:Y:S01]  /*2cc0*/  HMMA.16816.F32.BF16 R56, R12.reuse, R20, R56 ;  /* 0x000000140c38723c */ /* 0x050fe20000041838 */
[----:B------:R-:W3:Y:S07]  /*2cd0*/  MUFU.TANH R78, R78 ;  /* 0x0000004e004e7308 */ /* 0x000eee0000002400 */
[----:B------:R-:W-:Y:S01]  /*2ce0*/  HMMA.16816.F32.BF16 R52, R12, R22, R52 ;  /* 0x000000160c34723c */ /* 0x000fe20000041834 */
[----:B------:R-:W4:Y:S01]  /*2cf0*/  LDSM.16.M88.4 R20, [R185+0x6c00] ;  /* 0x006c0000b914783b */ /* 0x000f220000000200 */
[----:B------:R-:W1:Y:S06]  /*2d00*/  MUFU.TANH R77, R77 ;  /* 0x0000004d004d7308 */ /* 0x000e6c0000002400 */
[----:B------:R-:W-:Y:S01]  /*2d10*/  HMMA.16816.F32.BF16 R60, R4, R34, R60 ;  /* 0x00000022043c723c */ /* 0x000fe2000004183c */
[----:B------:R-:W2:Y:S01]  /*2d20*/  LDSM.16.M88.4 R32, [R185+0x8400] ;  /* 0x00840000b920783b */ /* 0x000ea20000000200 */
[----:B------:R-:W1:Y:S01]  /*2d30*/  MUFU.TANH R79, R79 ;  /* 0x0000004f004f7308 */ /* 0x000e620000002400 */
[----:B------:R-:W-:-:S02]  /*2d40*/  FMUL.FTZ R64, R64, c[0x0][0x2ec] ;  /* 0x0000bb0040407a20 */ /* 0x000fc40000410000 */
[----:B------:R-:W-:Y:S02]  /*2d50*/  FMUL.FTZ R66, R66, c[0x0][0x2ec] ;  /* 0x0000bb0042427a20 */ /* 0x000fe40000410000 */
[----:B------:R-:W-:Y:S01]  /*2d60*/  FMUL.FTZ R65, R65, c[0x0][0x2ec] ;  /* 0x0000bb0041417a20 */ /* 0x000fe20000410000 */
[C---:B------:R-:W-:Y:S01]  /*2d70*/  HMMA.16816.F32.BF16 R100, R120.reuse, R114, R100 ;  /* 0x000000727864723c */ /* 0x040fe20000041864 */
[----:B------:R-:W-:Y:S01]  /*2d80*/  FMUL.FTZ R67, R67, c[0x0][0x2ec] ;  /* 0x0000bb0043437a20 */ /* 0x000fe20000410000 */
[----:B------:R-:W-:Y:S06]  /*2d90*/  MUFU.TANH R64, R64 ;  /* 0x0000004000407308 */ /* 0x000fec0000002400 */
[----:B------:R-:W-:Y:S02]  /*2da0*/  HMMA.16816.F32.BF16 R96, R120, R108, R96 ;  /* 0x0000006c7860723c */ /* 0x000fe40000041860 */
[----:B------:R-:W-:Y:S06]  /*2db0*/  MUFU.TANH R66, R66 ;  /* 0x0000004200427308 */ /* 0x000fec0000002400 */
[----:B-1----:R-:W-:Y:S01]  /*2dc0*/  HMMA.16816.F32.BF16 R48, R12, R24, R48 ;  /* 0x000000180c30723c */ /* 0x002fe20000041830 */
[----:B------:R-:W-:Y:S01]  /*2dd0*/  FMUL.FTZ R61, R61, c[0x0][0x2ec] ;  /* 0x0000bb003d3d7a20 */ /* 0x000fe20000410000 */
[----:B------:R-:W-:Y:S01]  /*2de0*/  MUFU.TANH R65, R65 ;  /* 0x0000004100417308 */ /* 0x000fe20000002400 */
[----:B------:R-:W-:-:S05]  /*2df0*/  FMUL.FTZ R60, R60, c[0x0][0x2ec] ;  /* 0x0000bb003c3c7a20 */ /* 0x000fca0000410000 */
[----:B------:R-:W-:Y:S01]  /*2e00*/  HMMA.16816.F32.BF16 R44, R12, R26, R44 ;  /* 0x0000001a0c2c723c */ /* 0x000fe2000004182c */
[----:B------:R-:W1:Y:S01]  /*2e10*/  LDSM.16.M88.4 R24, [R118+0x8400] ;  /* 0x008400007618783b */ /* 0x000e620000000200 */
[----:B------:R-:W-:Y:S06]  /*2e20*/  MUFU.TANH R61, R61 ;  /* 0x0000003d003d7308 */ /* 0x000fec0000002400 */
[----:B------:R-:W-:Y:S02]  /*2e30*/  HMMA.16816.F32.BF16 R92, R120, R110, R92 ;  /* 0x0000006e785c723c */ /* 0x000fe4000004185c */
[----:B------:R-:W-:Y:S06]  /*2e40*/  MUFU.TANH R121, R60 ;  /* 0x0000003c00797308 */ /* 0x000fec0000002400 */
[C---:B--2---:R-:W-:Y:S08]  /*2e50*/  HMMA.16816.F32.BF16 R128, R16.reuse, R36, R128 ;  /* 0x000000241080723c */ /* 0x044ff00000041880 */
[C---:B------:R-:W-:Y:S01]  /*2e60*/  HMMA.16816.F32.BF16 R100, R16.reuse, R38, R100 ;  /* 0x000000261064723c */ /* 0x040fe20000041864 */
[----:B------:R-:W2:Y:S07]  /*2e70*/  LDSM.16.M88.4 R36, [R118+0x6800] ;  /* 0x006800007624783b */ /* 0x000eae0000000200 */
[----:B----4-:R-:W-:Y:S07]  /*2e80*/  HMMA.16816.F32.BF16 R96, R16, R20, R96 ;  /* 0x000000141060723c */ /* 0x010fee0000041860 */
[----:B------:R-:W-:Y:S01]  /*2e90*/  SHF.R.S32.HI R20, RZ, 0x1f, R141 ;  /* 0x0000001fff147819 */ /* 0x000fe2000001148d */
[----:B------:R-:W-:Y:S03]  /*2ea0*/  HMMA.16816.F32.BF16 R48, R8, R32, R48 ;  /* 0x000000200830723c */ /* 0x000fe60000041830 */
[----:B------:R-:W-:Y:S01]  /*2eb0*/  LEA.HI R201, R20, R141, RZ, 0x2 ;  /* 0x0000008d14c97211 */ /* 0x000fe200078f10ff */
[----:B------:R-:W-:-:S03]  /*2ec0*/  IMAD R20, R139, 0x10, R143 ;  /* 0x000000108b147824 */ /* 0x000fc600078e028f */
[----:B------:R-:W-:Y:S01]  /*2ed0*/  SHF.R.S32.HI R201, RZ, 0x2, R201 ;  /* 0x00000002ffc97819 */ /* 0x000fe200000114c9 */
[C---:B------:R-:W-:Y:S01]  /*2ee0*/  HMMA.16816.F32.BF16 R72, R4.reuse, R40, R72 ;  /* 0x000000280448723c */ /* 0x040fe20000041848 */
[----:B------:R-:W-:Y:S01]  /*2ef0*/  IMAD.IADD R33, R2, 0x1, R169 ;  /* 0x0000000102217824 */ /* 0x000fe200078e02a9 */
[----:B------:R-:W-:Y:S02]  /*2f00*/  SHF.R.S32.HI R32, RZ, 0x1f, R139 ;  /* 0x0000001fff207819 */ /* 0x000fe4000001148b */
[----:B------:R-:W-:Y:S02]  /*2f10*/  IADD3 R20, R20, 0x1, R201 ;  /* 0x0000000114147810 */ /* 0x000fe40007ffe0c9 */
[----:B------:R-:W-:Y:S02]  /*2f20*/  IADD3 R21, R33, 0x8, RZ ;  /* 0x0000000821157810 */ /* 0x000fe40007ffe0ff */
[----:B------:R-:W-:Y:S01]  /*2f30*/  HMMA.16816.F32.BF16 R68, R4, R42, R68 ;  /* 0x0000002a0444723c */ /* 0x000fe20000041844 */
[----:B------:R-:W4:Y:S01]  /*2f40*/  LDSM.16.M88.4 R40, [R118+0x8000] ;  /* 0x008000007628783b */ /* 0x000f220000000200 */
[----:B------:R-:W-:-:S02]  /*2f50*/  IADD3 R20, R135, R20, -R140 ;  /* 0x0000001487147210 */ /* 0x000fc40007ffe88c */
[----:B------:R-:W-:Y:S02]  /*2f60*/  LEA.HI R32, R32, R139, RZ, 0x2 ;  /* 0x0000008b20207211 */ /* 0x000fe400078f10ff */
[----:B------:R-:W-:Y:S02]  /*2f70*/  IADD3 R168, R20, c[0x0][0x2e8], RZ ;  /* 0x0000ba0014a87a10 */ /* 0x000fe40007ffe0ff */
[----:B------:R-:W-:Y:S01]  /*2f80*/  HMMA.16816.F32.BF16 R52, R8, R30, R52 ;  /* 0x0000001e0834723c */ /* 0x000fe20000041834 */
[----:B------:R-:W-:Y:S02]  /*2f90*/  IADD3 R20, R33, 0x1, RZ ;  /* 0x0000000121147810 */ /* 0x000fe40007ffe0ff */
[----:B------:R-:W-:-:S05]  /*2fa0*/  LOP3.LUT R32, R32, 0xfffffffc, RZ, 0xc0, !PT ;  /* 0xfffffffc20207812 */ /* 0x000fca00078ec0ff */
[----:B------:R-:W-:Y:S01]  /*2fb0*/  HMMA.16816.F32.BF16 R44, R8, R34, R44 ;  /* 0x00000022082c723c */ /* 0x000fe2000004182c */
[----:B------:R-:W-:Y:S02]  /*2fc0*/  IMAD.IADD R200, R139, 0x1, -R32 ;  /* 0x000000018bc87824 */ /* 0x000fe400078e0a20 */
[----:B------:R-:W-:Y:S02]  /*2fd0*/  FMUL.FTZ R72, R72, c[0x0][0x2ec] ;  /* 0x0000bb0048487a20 */ /* 0x000fe40000410000 */
[----:B------:R-:W-:Y:S02]  /*2fe0*/  FMUL.FTZ R74, R74, c[0x0][0x2ec] ;  /* 0x0000bb004a4a7a20 */ /* 0x000fe40000410000 */
[----:B------:R-:W-:Y:S01]  /*2ff0*/  FMUL.FTZ R73, R73, c[0x0][0x2ec] ;  /* 0x0000bb0049497a20 */ /* 0x000fe20000410000 */
[----:B------:R-:W-:Y:S01]  /*3000*/  HMMA.16816.F32.BF16 R92, R16, R22, R92 ;  /* 0x00000016105c723c */ /* 0x000fe2000004185c */
[----:B------:R-:W3:Y:S01]  /*3010*/  LDSM.16.M88.4 R16, [R118+0x6c00] ;  /* 0x006c00007610783b */ /* 0x000ee20000000200 */
[----:B------:R-:W2:Y:S01]  /*3020*/  MUFU.TANH R72, R72 ;  /* 0x0000004800487308 */ /* 0x000ea20000002400 */
[----:B------:R-:W-:-:S02]  /*3030*/  FMUL.FTZ R75, R75, c[0x0][0x2ec] ;  /* 0x0000bb004b4b7a20 */ /* 0x000fc40000410000 */
[----:B------:R-:W-:Y:S02]  /*3040*/  FMUL.FTZ R68, R68, c[0x0][0x2ec] ;  /* 0x0000bb0044447a20 */ /* 0x000fe40000410000 */
[----:B------:R-:W-:Y:S01]  /*3050*/  FMUL.FTZ R70, R70, c[0x0][0x2ec] ;  /* 0x0000bb0046467a20 */ /* 0x000fe20000410000 */
[----:B------:R-:W-:Y:S01]  /*3060*/  HMMA.16816.F32.BF16 R56, R8, R28, R56 ;  /* 0x0000001c0838723c */ /* 0x000fe20000041838 */
[----:B------:R-:W3:Y:S01]  /*3070*/  LDSM.16.M88.4 R28, [R185+0x8800] ;  /* 0x00880000b91c783b */ /* 0x000ee20000000200 */
[----:B------:R-:W3:Y:S01]  /*3080*/  MUFU.TANH R74, R74 ;  /* 0x0000004a004a7308 */ /* 0x000ee20000002400 */
[----:B------:R-:W-:Y:S02]  /*3090*/  FMUL.FTZ R149, R69, c[0x0][0x2ec] ;  /* 0x0000bb0045957a20 */ /* 0x000fe40000410000 */
[----:B------:R-:W-:-:S03]  /*30a0*/  FMUL.FTZ R69, R71, c[0x0][0x2ec] ;  /* 0x0000bb0047457a20 */ /* 0x000fc60000410000 */
[----:B-1----:R-:W-:Y:S02]  /*30b0*/  HMMA.16816.F32.BF16 R48, R4, R24, R48 ;  /* 0x000000180430723c */ /* 0x002fe40000041830 */
[----:B------:R-:W1:Y:S05]  /*30c0*/  MUFU.TANH R73, R73 ;  /* 0x0000004900497308 */ /* 0x000e6a0000002400 */
[C---:B------:R-:W-:Y:S01]  /*30d0*/  IADD3 R24, R168.reuse, 0x8, RZ ;  /* 0x00000008a8187810 */ /* 0x040fe20007ffe0ff */
[----:B--2---:R-:W-:Y:S01]  /*30e0*/  HMMA.16816.F32.BF16 R128, R12, R36, R128 ;  /* 0x000000240c80723c */ /* 0x004fe20000041880 */
[-C--:B------:R-:W-:Y:S01]  /*30f0*/  IMNMX R168, R168, R135.reuse, PT ;  /* 0x00000087a8a87217 */ /* 0x080fe20003800200 */
[----:B------:R-:W2:Y:S01]  /*3100*/  MUFU.TANH R75, R75 ;  /* 0x0000004b004b7308 */ /* 0x000ea20000002400 */
[----:B------:R-:W-:-:S02]  /*3110*/  IMNMX R167, R24, R135, PT ;  /* 0x0000008718a77217 */ /* 0x000fc40003800200 */
[CC--:B------:R-:W-:Y:S02]  /*3120*/  ISETP.GE.AND P1, PT, R20.reuse, R168.reuse, PT ;  /* 0x000000a81400720c */ /* 0x0c0fe40003f26270 */
[-C--:B------:R-:W-:Y:S01]  /*3130*/  ISETP.GE.AND P5, PT, R20, R167.reuse, PT ;  /* 0x000000a71400720c */ /* 0x080fe20003fa6270 */
[C---:B----4-:R-:W-:Y:S01]  /*3140*/  HMMA.16816.F32.BF16 R52, R4.reuse, R42, R52 ;  /* 0x0000002a0434723c */ /* 0x050fe20000041834 */
[C---:B------:R-:W-:Y:S01]  /*3150*/  IADD3 R24, R33.reuse, 0x10, RZ ;  /* 0x0000001021187810 */ /* 0x040fe20007ffe0ff */
[----:B------:R-:W4:Y:S01]  /*3160*/  MUFU.TANH R68, R68 ;  /* 0x0000004400447308 */ /* 0x000f220000002400 */
[----:B------:R-:W-:Y:S02]  /*3170*/  IADD3 R20, R33, 0x9, RZ ;  /* 0x0000000921147810 */ /* 0x000fe40007ffe0ff */
[----:B------:R-:W-:Y:S02]  /*3180*/  FSEL R85, R85, -INF , !P1 ;  /* 0xff80000055557808 */ /* 0x000fe40004800000 */
[----:B------:R-:W-:Y:S01]  /*3190*/  FSEL R86, R86, -INF , !P5 ;  /* 0xff80000056567808 */ /* 0x000fe20006800000 */
[----:B------:R-:W-:Y:S01]  /*31a0*/  HMMA.16816.F32.BF16 R44, R4, R26, R44 ;  /* 0x0000001a042c723c */ /* 0x000fe2000004182c */
[CC--:B------:R-:W-:Y:S01]  /*31b0*/  ISETP.GE.AND P1, PT, R24.reuse, R168.reuse, PT ;  /* 0x000000a81800720c */ /* 0x0c0fe20003f26270 */
[----:B------:R-:W1:Y:S01]  /*31c0*/  MUFU.TANH R154, R70 ;  /* 0x00000046009a7308 */ /* 0x000e620000002400 */
[-C--:B------:R-:W-:Y:S01]  /*31d0*/  ISETP.GE.AND P5, PT, R24, R167.reuse, PT ;  /* 0x000000a71800720c */ /* 0x080fe20003fa6270 */
[----:B------:R-:W-:Y:S01]  /*31e0*/  FMUL.FTZ R48, R48, c[0x0][0x2ec] ;  /* 0x0000bb0030307a20 */ /* 0x000fe20000410000 */
[CC--:B------:R-:W-:Y:S01]  /*31f0*/  ISETP.GE.AND P3, PT, R21.reuse, R168.reuse, PT ;  /* 0x000000a81500720c */ /* 0x0c0fe20003f66270 */
[----:B------:R-:W-:Y:S01]  /*3200*/  FMUL.FTZ R50, R50, c[0x0][0x2ec] ;  /* 0x0000bb0032327a20 */ /* 0x000fe20000410000 */
[-C--:B------:R-:W-:Y:S01]  /*3210*/  ISETP.GE.AND P0, PT, R21, R167.reuse, PT ;  /* 0x000000a71500720c */ /* 0x080fe20003f06270 */
[C---:B------:R-:W-:Y:S01]  /*3220*/  HMMA.16816.F32.BF16 R100, R12.reuse, R38, R100 ;  /* 0x000000260c64723c */ /* 0x040fe20000041864 */
[CC--:B------:R-:W-:Y:S01]  /*3230*/  ISETP.GE.AND P4, PT, R20.reuse, R168.reuse, PT ;  /* 0x000000a81400720c */ /* 0x0c0fe20003f86270 */
[----:B------:R-:W1:Y:S01]  /*3240*/  MUFU.TANH R149, R149 ;  /* 0x0000009500957308 */ /* 0x000e620000002400 */
[-C--:B------:R-:W-:Y:S01]  /*3250*/  ISETP.GE.AND P2, PT, R20, R167.reuse, PT ;  /* 0x000000a71400720c */ /* 0x080fe20003f46270 */
[----:B------:R-:W-:Y:S01]  /*3260*/  FMUL.FTZ R49, R49, c[0x0][0x2ec] ;  /* 0x0000bb0031317a20 */ /* 0x000fe20000410000 */
[C---:B------:R-:W-:Y:S01]  /*3270*/  IADD3 R25, R33.reuse, 0x11, RZ ;  /* 0x0000001121197810 */ /* 0x040fe20007ffe0ff */
[----:B------:R-:W1:Y:S01]  /*3280*/  LDSM.16.M88.4 R20, [R118+0x8800] ;  /* 0x008800007614783b */ /* 0x000e620000000200 */
[----:B------:R-:W-:Y:S01]  /*3290*/  IADD3 R24, R33, 0x18, RZ ;  /* 0x0000001821187810 */ /* 0x000fe20007ffe0ff */
[----:B---3--:R-:W-:Y:S01]  /*32a0*/  HMMA.16816.F32.BF16 R96, R12, R16, R96 ;  /* 0x000000100c60723c */ /* 0x008fe20000041860 */
[----:B------:R-:W-:Y:S01]  /*32b0*/  FSEL R87, R87, -INF , !P3 ;  /* 0xff80000057577808 */ /* 0x000fe20005800000 */
[----:B------:R-:W3:Y:S01]  /*32c0*/  MUFU.TANH R69, R69 ;  /* 0x0000004500457308 */ /* 0x000ee20000002400 */
[----:B------:R-:W-:Y:S01]  /*32d0*/  FSEL R36, R89, -INF , !P0 ;  /* 0xff80000059247808 */ /* 0x000fe20004000000 */
[----:B------:R-:W-:Y:S01]  /*32e0*/  FMUL.FTZ R52, R52, c[0x0][0x2ec] ;  /* 0x0000bb0034347a20 */ /* 0x000fe20000410000 */
[----:B------:R-:W-:Y:S01]  /*32f0*/  FSEL R43, R88, -INF , !P4 ;  /* 0xff800000582b7808 */ /* 0x000fe20006000000 */
[----:B------:R-:W-:Y:S01]  /*3300*/  FMUL.FTZ R54, R54, c[0x0][0x2ec] ;  /* 0x0000bb0036367a20 */ /* 0x000fe20000410000 */
[----:B------:R-:W-:Y:S01]  /*3310*/  FSEL R90, R90, -INF , !P2 ;  /* 0xff8000005a5a7808 */ /* 0x000fe20005000000 */
[C---:B------:R-:W-:Y:S01]  /*3320*/  HMMA.16816.F32.BF16 R128, R8.reuse, R28, R128 ;  /* 0x0000001c0880723c */ /* 0x040fe20000041880 */
[CC--:B------:R-:W-:Y:S01]  /*3330*/  ISETP.GE.AND P3, PT, R25.reuse, R168.reuse, PT ;  /* 0x000000a81900720c */ /* 0x0c0fe20003f66270 */
[----:B------:R-:W1:Y:S01]  /*3340*/  MUFU.TANH R70, R67 ;  /* 0x0000004300467308 */ /* 0x000e620000002400 */
[-C--:B------:R-:W-:Y:S01]  /*3350*/  ISETP.GE.AND P0, PT, R25, R167.reuse, PT ;  /* 0x000000a71900720c */ /* 0x080fe20003f06270 */
[----:B------:R-:W-:Y:S01]  /*3360*/  FMUL.FTZ R53, R53, c[0x0][0x2ec] ;  /* 0x0000bb0035357a20 */ /* 0x000fe20000410000 */
[CC--:B------:R-:W-:Y:S01]  /*3370*/  ISETP.GE.AND P4, PT, R24.reuse, R168.reuse, PT ;  /* 0x000000a81800720c */ /* 0x0c0fe20003f86270 */
[----:B------:R-:W-:Y:S01]  /*3380*/  FMUL.FTZ R55, R55, c[0x0][0x2ec] ;  /* 0x0000bb0037377a20 */ /* 0x000fe20000410000 */
[-C--:B------:R-:W-:Y:S01]  /*3390*/  ISETP.GE.AND P2, PT, R24, R167.reuse, PT ;  /* 0x000000a71800720c */ /* 0x080fe20003f46270 */
[----:B------:R-:W-:Y:S01]  /*33a0*/  HMMA.16816.F32.BF16 R100, R8, R30, R100 ;  /* 0x0000001e0864723c */ /* 0x000fe20000041864 */
[----:B------:R-:W2:Y:S01]  /*33b0*/  LDSM.16.M88.4 R24, [R185+0x8c00] ;  /* 0x008c0000b918783b */ /* 0x000ea20000000200 */
[----:B------:R-:W-:Y:S01]  /*33c0*/  IADD3 R28, R33, 0x19, RZ ;  /* 0x00000019211c7810 */ /* 0x000fe20007ffe0ff */
[----:B------:R-:W-:Y:S01]  /*33d0*/  MUFU.TANH R52, R52 ;  /* 0x0000003400347308 */ /* 0x000fe20000002400 */
[----:B------:R-:W-:Y:S01]  /*33e0*/  FSEL R37, R104, -INF , !P1 ;  /* 0xff80000068257808 */ /* 0x000fe20004800000 */
[----:B------:R-:W-:Y:S01]  /*33f0*/  FMUL.FTZ R44, R44, c[0x0][0x2ec] ;  /* 0x0000bb002c2c7a20 */ /* 0x000fe20000410000 */
[----:B------:R-:W-:Y:S01]  /*3400*/  FSEL R32, R105, -INF , !P5 ;  /* 0xff80000069207808 */ /* 0x000fe20006800000 */
[----:B------:R-:W-:Y:S01]  /*3410*/  FMUL.FTZ R46, R46, c[0x0][0x2ec] ;  /* 0x0000bb002e2e7a20 */ /* 0x000fe20000410000 */
[C---:B------:R-:W-:Y:S01]  /*3420*/  ISETP.GE.AND P1, PT, R28.reuse, R168, PT ;  /* 0x000000a81c00720c */ /* 0x040fe20003f26270 */
[----:B------:R-:W-:Y:S01]  /*3430*/  HMMA.16816.F32.BF16 R92, R12, R18, R92 ;  /* 0x000000120c5c723c */ /* 0x000fe2000004185c */
[----:B------:R-:W-:Y:S01]  /*3440*/  ISETP.GE.AND P5, PT, R28, R167, PT ;  /* 0x000000a71c00720c */ /* 0x000fe20003fa6270 */
[----:B------:R-:W-:Y:S01]  /*3450*/  MUFU.TANH R150, R54 ;  /* 0x0000003600967308 */ /* 0x000fe20000002400 */
[----:B------:R-:W3:Y:S01]  /*3460*/  LDSM.16.M88.4 R28, [R118+0x8c00] ;  /* 0x008c0000761c783b */ /* 0x000ee20000000200 */
[----:B------:R-:W-:Y:S01]  /*3470*/  IADD3 R17, R33, 0x20, RZ ;  /* 0x0000002021117810 */ /* 0x000fe20007ffe0ff */
[----:B------:R-:W-:Y:S01]  /*3480*/  FMUL.FTZ R45, R45, c[0x0][0x2ec] ;  /* 0x0000bb002d2d7a20 */ /* 0x000fe20000410000 */
[----:B------:R-:W-:Y:S01]  /*3490*/  IADD3 R16, R33, 0x21, RZ ;  /* 0x0000002121107810 */ /* 0x000fe20007ffe0ff */
[----:B------:R-:W-:Y:S01]  /*34a0*/  FMUL.FTZ R47, R47, c[0x0][0x2ec] ;  /* 0x0000bb002f2f7a20 */ /* 0x000fe20000410000 */
[----:B------:R-:W-:Y:S01]  /*34b0*/  HMMA.16816.F32.BF16 R56, R4, R40, R56 ;  /* 0x000000280438723c */ /* 0x000fe20000041838 */
[----:B------:R-:W-:Y:S01]  /*34c0*/  FSEL R91, R91, -INF , !P3 ;  /* 0xff8000005b5b7808 */ /* 0x000fe20005800000 */
[----:B------:R-:W-:Y:S01]  /*34d0*/  MUFU.TANH R135, R53 ;  /* 0x0000003500877308 */ /* 0x000fe20000002400 */
[----:B------:R-:W-:Y:S01]  /*34e0*/  FSEL R80, R80, -INF , !P0 ;  /* 0xff80000050507808 */ /* 0x000fe20004000000 */
[----:B------:R-:W-:Y:S01]  /*34f0*/  FMUL.FTZ R51, R51, c[0x0][0x2ec] ;  /* 0x0000bb0033337a20 */ /* 0x000fe20000410000 */
[----:B------:R-:W-:Y:S01]  /*3500*/  FSEL R35, R76, -INF , !P4 ;  /* 0xff8000004c237808 */ /* 0x000fe20006000000 */
[----:B------:R-:W-:-:S04]  /*3510*/  DEPBAR.LE SB0, 0x0 ;  /* 0x000080000000791a */ /* 0x000fc80000000000 */
[C---:B-1----:R-:W-:Y:S01]  /*3520*/  HMMA.16816.F32.BF16 R128, R4.reuse, R20, R128 ;  /* 0x000000140480723c */ /* 0x042fe20000041880 */
[----:B------:R-:W-:Y:S01]  /*3530*/  FMUL.FTZ R41, R63, c[0x0][0x2ec] ;  /* 0x0000bb003f297a20 */ /* 0x000fe20000410000 */
[----:B------:R-:W-:Y:S01]  /*3540*/  FSEL R38, R78, -INF , !P2 ;  /* 0xff8000004e267808 */ /* 0x000fe20005000000 */
[----:B------:R-:W-:Y:S01]  /*3550*/  FMUL.FTZ R40, R62, c[0x0][0x2ec] ;  /* 0x0000bb003e287a20 */ /* 0x000fe20000410000 */
[CC--:B------:R-:W-:Y:S01]  /*3560*/  ISETP.GE.AND P3, PT, R17.reuse, R168.reuse, PT ;  /* 0x000000a81100720c */ /* 0x0c0fe20003f66270 */
[----:B------:R-:W-:Y:S01]  /*3570*/  MUFU.TANH R140, R55 ;  /* 0x00000037008c7308 */ /* 0x000fe20000002400 */
[----:B------:R-:W-:Y:S02]  /*3580*/  ISETP.GE.AND P0, PT, R17, R167, PT ;  /* 0x000000a71100720c */ /* 0x000fe40003f06270 */
[----:B------:R-:W-:Y:S01]  /*3590*/  IADD3 R21, R33, 0x28, RZ ;  /* 0x0000002821157810 */ /* 0x000fe20007ffe0ff */
[----:B------:R-:W-:Y:S01]  /*35a0*/  HMMA.16816.F32.BF16 R100, R4, R22, R100 ;  /* 0x000000160464723c */ /* 0x000fe20000041864 */
[----:B------:R-:W-:-:S02]  /*35b0*/  ISETP.GE.AND P4, PT, R16, R168, PT ;  /* 0x000000a81000720c */ /* 0x000fc40003f86270 */
[-C--:B------:R-:W-:Y:S01]  /*35c0*/  ISETP.GE.AND P2, PT, R16, R167.reuse, PT ;  /* 0x000000a71000720c */ /* 0x080fe20003f46270 */
[----:B------:R-:W-:Y:S01]  /*35d0*/  MUFU.TANH R41, R41 ;  /* 0x0000002900297308 */ /* 0x000fe20000002400 */
[----:B------:R-:W-:Y:S01]  /*35e0*/  IADD3 R16, R33, 0x29, RZ ;  /* 0x0000002921107810 */ /* 0x000fe20007ffe0ff */
[----:B------:R-:W-:Y:S01]  /*35f0*/  FMUL.FTZ R56, R56, c[0x0][0x2ec] ;  /* 0x0000bb0038387a20 */ /* 0x000fe20000410000 */
[----:B------:R-:W-:Y:S01]  /*3600*/  FSEL R17, R77, -INF , !P1 ;  /* 0xff8000004d117808 */ /* 0x000fe20004800000 */
[C---:B--2---:R-:W-:Y:S01]  /*3610*/  HMMA.16816.F32.BF16 R96, R8.reuse, R24, R96 ;  /* 0x000000180860723c */ /* 0x044fe20000041860 */
[----:B------:R-:W-:Y:S01]  /*3620*/  FSEL R20, R79, -INF , !P5 ;  /* 0xff8000004f147808 */ /* 0x000fe20006800000 */
[----:B------:R-:W-:Y:S01]  /*3630*/  FMUL.FTZ R58, R58, c[0x0][0x2ec] ;  /* 0x0000bb003a3a7a20 */ /* 0x000fe20000410000 */
[-C--:B------:R-:W-:Y:S01]  /*3640*/  ISETP.GE.AND P1, PT, R21, R168.reuse, PT ;  /* 0x000000a81500720c */ /* 0x080fe20003f26270 */
[----:B------:R-:W-:Y:S01]  /*3650*/  FMUL.FTZ R42, R57, c[0x0][0x2ec] ;  /* 0x0000bb00392a7a20 */ /* 0x000fe20000410000 */
[-C--:B------:R-:W-:Y:S01]  /*3660*/  ISETP.GE.AND P5, PT, R21, R167.reuse, PT ;  /* 0x000000a71500720c */ /* 0x080fe20003fa6270 */
[----:B------:R-:W1:Y:S01]  /*3670*/  MUFU.TANH R40, R40 ;  /* 0x0000002800287308 */ /* 0x000e620000002400 */
[----:B------:R-:W-:Y:S01]  /*3680*/  FSEL R21, R72, -INF , !P3 ;  /* 0xff80000048157808 */ /* 0x000fe20005800000 */
[----:B------:R-:W-:Y:S01]  /*3690*/  HMMA.16816.F32.BF16 R92, R8, R26, R92 ;  /* 0x0000001a085c723c */ /* 0x000fe2000004185c */
[----:B------:R-:W-:Y:S01]  /*36a0*/  FSEL R34, R74, -INF , !P0 ;  /* 0xff8000004a227808 */ /* 0x000fe20004000000 */
[----:B------:R-:W-:Y:S01]  /*36b0*/  FMUL.FTZ R59, R59, c[0x0][0x2ec] ;  /* 0x0000bb003b3b7a20 */ /* 0x000fe20000410000 */
[-C--:B------:R-:W-:Y:S01]  /*36c0*/  ISETP.GE.AND P3, PT, R16, R168.reuse, PT ;  /* 0x000000a81000720c */ /* 0x080fe20003f66270 */
[----:B------:R-:W-:Y:S01]  /*36d0*/  FMUL.FTZ R128, R128, c[0x0][0x2ec] ;  /* 0x0000bb0080807a20 */ /* 0x000fe20000410000 */
[-C--:B------:R-:W-:Y:S01]  /*36e0*/  ISETP.GE.AND P0, PT, R16, R167.reuse, PT ;  /* 0x000000a71000720c */ /* 0x080fe20003f06270 */
[----:B------:R-:W2:Y:S01]  /*36f0*/  MUFU.TANH R56, R56 ;  /* 0x0000003800387308 */ /* 0x000ea20000002400 */
[----:B------:R-:W-:Y:S01]  /*3700*/  IADD3 R16, R33, 0x30, RZ ;  /* 0x0000003021107810 */ /* 0x000fe20007ffe0ff */
[----:B------:R-:W-:Y:S01]  /*3710*/  FMUL.FTZ R126, R130, c[0x0][0x2ec] ;  /* 0x0000bb00827e7a20 */ /* 0x000fe20000410000 */
[----:B------:R-:W-:Y:S01]  /*3720*/  FSEL R151, R73, -INF , !P4 ;  /* 0xff80000049977808 */ /* 0x000fe20006000000 */
[----:B------:R-:W-:Y:S01]  /*3730*/  FMUL.FTZ R127, R129, c[0x0][0x2ec] ;  /* 0x0000bb00817f7a20 */ /* 0x000fe20000410000 */
[CC--:B------:R-:W-:Y:S01]  /*3740*/  ISETP.GE.AND P4, PT, R16.reuse, R168.reuse, PT ;  /* 0x000000a81000720c */ /* 0x0c0fe20003f86270 */
[----:B------:R-:W-:Y:S01]  /*3750*/  FMUL.FTZ R124, R131, c[0x0][0x2ec] ;  /* 0x0000bb00837c7a20 */ /* 0x000fe20000410000 */
[----:B------:R-:W-:Y:S01]  /*3760*/  FSEL R62, R75, -INF , !P2 ;  /* 0xff8000004b3e7808 */ /* 0x000fe20005000000 */
[----:B------:R-:W1:Y:S01]  /*3770*/  MUFU.TANH R152, R58 ;  /* 0x0000003a00987308 */ /* 0x000e620000002400 */
[-C--:B------:R-:W-:Y:S01]  /*3780*/  ISETP.GE.AND P2, PT, R16, R167.reuse, PT ;  /* 0x000000a71000720c */ /* 0x080fe20003f46270 */
[C---:B---3--:R-:W-:Y:S01]  /*3790*/  HMMA.16816.F32.BF16 R96, R4.reuse, R28, R96 ;  /* 0x0000001c0460723c */ /* 0x048fe20000041860 */
[C---:B------:R-:W-:Y:S01]  /*37a0*/  IADD3 R16, R33.reuse, 0x31, RZ ;  /* 0x0000003121107810 */ /* 0x040fe20007ffe0ff */
[----:B------:R-:W-:Y:S01]  /*37b0*/  FMUL.FTZ R100, R100, c[0x0][0x2ec] ;  /* 0x0000bb0064647a20 */ /* 0x000fe20000410000 */
[----:B------:R-:W-:Y:S01]  /*37c0*/  IADD3 R23, R33, 0x39, RZ ;  /* 0x0000003921177810 */ /* 0x000fe20007ffe0ff */
[----:B------:R-:W-:Y:S01]  /*37d0*/  FMUL.FTZ R101, R101, c[0x0][0x2ec] ;  /* 0x0000bb0065657a20 */ /* 0x000fe20000410000 */
[----:B----4-:R-:W-:Y:S01]  /*37e0*/  FSEL R153, R68, -INF , !P1 ;  /* 0xff80000044997808 */ /* 0x010fe20004800000 */
[----:B------:R3:W-:Y:S01]  /*37f0*/  MUFU.TANH R138, R59 ;  /* 0x0000003b008a7308 */ /* 0x0007e20000002400 */
[----:B------:R-:W-:Y:S01]  /*3800*/  FSEL R154, R154, -INF , !P5 ;  /* 0xff8000009a9a7808 */ /* 0x000fe20006800000 */
[----:B------:R-:W-:Y:S01]  /*3810*/  HMMA.16816.F32.BF16 R4, R4, R30, R92 ;  /* 0x0000001e0404723c */ /* 0x000fe2000004185c */
[----:B------:R-:W-:Y:S01]  /*3820*/  ISETP.GE.AND P1, PT, R16, R168, PT ;  /* 0x000000a81000720c */ /* 0x000fe20003f26270 */
[----:B------:R-:W-:Y:S01]  /*3830*/  FMUL.FTZ R102, R102, c[0x0][0x2ec] ;  /* 0x0000bb0066667a20 */ /* 0x000fe20000410000 */
[----:B------:R-:W-:Y:S01]  /*3840*/  ISETP.GE.AND P5, PT, R16, R167, PT ;  /* 0x000000a71000720c */ /* 0x000fe20003fa6270 */
[----:B------:R-:W-:Y:S01]  /*3850*/  FMUL.FTZ R103, R103, c[0x0][0x2ec] ;  /* 0x0000bb0067677a20 */ /* 0x000fe20000410000 */
[C---:B------:R-:W-:Y:S01]  /*3860*/  IADD3 R24, R33.reuse, 0x38, RZ ;  /* 0x0000003821187810 */ /* 0x040fe20007ffe0ff */
[----:B------:R-:W4:Y:S01]  /*3870*/  MUFU.TANH R42, R42 ;  /* 0x0000002a002a7308 */ /* 0x000f220000002400 */
[----:B------:R-:W-:-:S02]  /*3880*/  IADD3 R22, R33, 0x40, RZ ;  /* 0x0000004021167810 */ /* 0x000fc40007ffe0ff */
[----:B------:R-:W-:Y:S02]  /*3890*/  IADD3 R12, R33, 0x48, RZ ;  /* 0x00000048210c7810 */ /* 0x000fe40007ffe0ff */
[----:B------:R-:W-:Y:S02]  /*38a0*/  FSEL R149, R149, -INF , !P3 ;  /* 0xff80000095957808 */ /* 0x000fe40005800000 */
[----:B------:R-:W-:Y:S01]  /*38b0*/  FSEL R60, R69, -INF , !P0 ;  /* 0xff800000453c7808 */ /* 0x000fe20004000000 */
[----:B------:R-:W1:Y:S01]  /*38c0*/  MUFU.TANH R147, R48 ;  /* 0x0000003000937308 */ /* 0x000e620000002400 */
[----:B---3--:R-:W-:Y:S01]  /*38d0*/  FSEL R59, R64, -INF , !P4 ;  /* 0xff800000403b7808 */ /* 0x008fe20006000000 */
[----:B------:R-:W-:Y:S01]  /*38e0*/  FMUL.FTZ R63, R97, c[0x0][0x2ec] ;  /* 0x0000bb00613f7a20 */ /* 0x000fe20000410000 */
[----:B------:R-:W-:Y:S01]  /*38f0*/  FSEL R64, R66, -INF , !P2 ;  /* 0xff80000042407808 */ /* 0x000fe20005000000 */
[----:B------:R-:W-:Y:S01]  /*3900*/  FMUL.FTZ R54, R99, c[0x0][0x2ec] ;  /* 0x0000bb0063367a20 */ /* 0x000fe20000410000 */
[----:B------:R-:W-:-:S02]  /*3910*/  ISETP.GE.AND P4, PT, R23, R168, PT ;  /* 0x000000a81700720c */ /* 0x000fc40003f86270 */
[-C--:B------:R-:W-:Y:S01]  /*3920*/  ISETP.GE.AND P2, PT, R23, R167.reuse, PT ;  /* 0x000000a71700720c */ /* 0x080fe20003f46270 */
[----:B------:R-:W3:Y:S01]  /*3930*/  MUFU.TANH R148, R50 ;  /* 0x0000003200947308 */ /* 0x000ee20000002400 */
[----:B------:R-:W-:Y:S01]  /*3940*/  FSEL R67, R65, -INF , !P1 ;  /* 0xff80000041437808 */ /* 0x000fe20004800000 */
[----:B------:R-:W-:Y:S01]  /*3950*/  FMUL.FTZ R65, R96, c[0x0][0x2ec] ;  /* 0x0000bb0060417a20 */ /* 0x000fe20000410000 */
[----:B------:R-:W-:Y:S01]  /*3960*/  FSEL R66, R70, -INF , !P5 ;  /* 0xff80000046427808 */ /* 0x000fe20006800000 */
[----:B------:R-:W-:Y:S01]  /*3970*/  FMUL.FTZ R57, R4, c[0x0][0x2ec] ;  /* 0x0000bb0004397a20 */ /* 0x000fe20000410000 */
[----:B------:R-:W-:Y:S01]  /*3980*/  FSEL R61, R61, -INF , !P4 ;  /* 0xff8000003d3d7808 */ /* 0x000fe20006000000 */
[----:B------:R-:W-:Y:S01]  /*3990*/  FMUL.FTZ R6, R6, c[0x0][0x2ec] ;  /* 0x0000bb0006067a20 */ /* 0x000fe20000410000 */
[CC--:B------:R-:W-:Y:S01]  /*39a0*/  ISETP.GE.AND P3, PT, R24.reuse, R168.reuse, PT ;  /* 0x000000a81800720c */ /* 0x0c0fe20003f66270 */
[----:B------:R3:W-:Y:S01]  /*39b0*/  MUFU.TANH R16, R128 ;  /* 0x0000008000107308 */ /* 0x0007e20000002400 */
[-C--:B------:R-:W-:Y:S01]  /*39c0*/  ISETP.GE.AND P0, PT, R24, R167.reuse, PT ;  /* 0x000000a71800720c */ /* 0x080fe20003f06270 */
[----:B------:R-:W-:Y:S01]  /*39d0*/  FMUL.FTZ R5, R5, c[0x0][0x2ec] ;  /* 0x0000bb0005057a20 */ /* 0x000fe20000410000 */
[C---:B------:R-:W-:Y:S01]  /*39e0*/  ISETP.GE.AND P1, PT, R22.reuse, R168, PT ;  /* 0x000000a81600720c */ /* 0x040fe20003f26270 */
[----:B------:R-:W-:Y:S01]  /*39f0*/  FMUL.FTZ R7, R7, c[0x0][0x2ec] ;  /* 0x0000bb0007077a20 */ /* 0x000fe20000410000 */
[----:B------:R-:W-:-:S02]  /*3a00*/  ISETP.GE.AND P5, PT, R22, R167, PT ;  /* 0x000000a71600720c */ /* 0x000fc40003fa6270 */
[----:B------:R-:W-:Y:S01]  /*3a10*/  ISETP.GE.AND P4, PT, R12, R168, PT ;  /* 0x000000a80c00720c */ /* 0x000fe20003f86270 */
[----:B------:R-:W4:Y:S01]  /*3a20*/  MUFU.TANH R143, R44 ;  /* 0x0000002c008f7308 */ /* 0x000f220000002400 */
[----:B------:R-:W-:Y:S02]  /*3a30*/  IADD3 R13, R33, 0x41, RZ ;  /* 0x00000041210d7810 */ /* 0x000fe40007ffe0ff */
[----:B------:R-:W-:Y:S02]  /*3a40*/  FSEL R121, R121, -INF , !P3 ;  /* 0xff80000079797808 */ /* 0x000fe40005800000 */
[----:B-1----:R-:W-:Y:S02]  /*3a50*/  FSEL R130, R40, -INF , !P0 ;  /* 0xff80000028827808 */ /* 0x002fe40004000000 */
[----:B--2---:R-:W-:Y:S01]  /*3a60*/  FSEL R139, R56, -INF , !P1 ;  /* 0xff800000388b7808 */ /* 0x004fe20004800000 */
[----:B------:R-:W1:Y:S01]  /*3a70*/  MUFU.TANH R144, R46 ;  /* 0x0000002e00907308 */ /* 0x000e620000002400 */
[----:B---3--:R-:W-:Y:S01]  /*3a80*/  FSEL R128, R41, -INF , !P2 ;  /* 0xff80000029807808 */ /* 0x008fe20005000000 */
[----:B------:R-:W-:Y:S01]  /*3a90*/  FMUL.FTZ R56, R98, c[0x0][0x2ec] ;  /* 0x0000bb0062387a20 */ /* 0x000fe20000410000 */
[----:B------:R-:W-:-:S02]  /*3aa0*/  ISETP.GE.AND P2, PT, R12, R167, PT ;  /* 0x000000a70c00720c */ /* 0x000fc40003f46270 */
[----:B------:R-:W-:Y:S02]  /*3ab0*/  IADD3 R12, R33, 0x49, RZ ;  /* 0x00000049210c7810 */ /* 0x000fe40007ffe0ff */
[----:B------:R-:W-:Y:S01]  /*3ac0*/  FSEL R152, R152, -INF , !P5 ;  /* 0xff80000098987808 */ /* 0x000fe20006800000 */
[----:B------:R-:W2:Y:S01]  /*3ad0*/  MUFU.TANH R141, R45 ;  /* 0x0000002d008d7308 */ /* 0x000ea20000002400 */
[CC--:B------:R-:W-:Y:S02]  /*3ae0*/  ISETP.GE.AND P3, PT, R13.reuse, R168.reuse, PT ;  /* 0x000000a80d00720c */ /* 0x0c0fe40003f66270 */
[-C--:B------:R-:W-:Y:S02]  /*3af0*/  ISETP.GE.AND P0, PT, R13, R167.reuse, PT ;  /* 0x000000a70d00720c */ /* 0x080fe40003f06270 */
[C---:B------:R-:W-:Y:S02]  /*3b00*/  ISETP.GE.AND P1, PT, R12.reuse, R168, PT ;  /* 0x000000a80c00720c */ /* 0x040fe40003f26270 */
[----:B------:R-:W-:Y:S01]  /*3b10*/  ISETP.GE.AND P5, PT, R12, R167, PT ;  /* 0x000000a70c00720c */ /* 0x000fe20003fa6270 */
[----:B------:R-:W3:Y:S01]  /*3b20*/  MUFU.TANH R142, R47 ;  /* 0x0000002f008e7308 */ /* 0x000ee20000002400 */
[----:B------:R-:W-:-:S02]  /*3b30*/  IADD3 R12, R33, 0x50, RZ ;  /* 0x00000050210c7810 */ /* 0x000fc40007ffe0ff */
[----:B------:R-:W-:Y:S02]  /*3b40*/  IADD3 R8, R33, 0x51, RZ ;  /* 0x0000005121087810 */ /* 0x000fe40007ffe0ff */
[----:B----4-:R-:W-:Y:S02]  /*3b50*/  FSEL R131, R42, -INF , !P3 ;  /* 0xff8000002a837808 */ /* 0x010fe40005800000 */
[----:B------:R-:W-:Y:S01]  /*3b60*/  FSEL R138, R138, -INF , !P0 ;  /* 0xff8000008a8a7808 */ /* 0x000fe20004000000 */
[----:B------:R-:W4:Y:S01]  /*3b70*/  MUFU.TANH R127, R127 ;  /* 0x0000007f007f7308 */ /* 0x000f220000002400 */
[----:B------:R-:W-:Y:S02]  /*3b80*/  FSEL R133, R52, -INF , !P4 ;  /* 0xff80000034857808 */ /* 0x000fe40006000000 */
[----:B------:R-:W-:Y:S02]  /*3b90*/  FSEL R150, R150, -INF , !P2 ;  /* 0xff80000096967808 */ /* 0x000fe40005000000 */
[----:B------:R-:W-:-:S02]  /*3ba0*/  ISETP.GE.AND P3, PT, R12, R168, PT ;  /* 0x000000a80c00720c */ /* 0x000fc40003f66270 */
[-C--:B------:R-:W-:Y:S01]  /*3bb0*/  ISETP.GE.AND P0, PT, R12, R167.reuse, PT ;  /* 0x000000a70c00720c */ /* 0x080fe20003f06270 */
[----:B------:R-:W1:Y:S01]  /*3bc0*/  MUFU.TANH R145, R49 ;  /* 0x0000003100917308 */ /* 0x000e620000002400 */
[C---:B------:R-:W-:Y:S02]  /*3bd0*/  ISETP.GE.AND P4, PT, R8.reuse, R168, PT ;  /* 0x000000a80800720c */ /* 0x040fe40003f86270 */
[----:B------:R-:W-:Y:S02]  /*3be0*/  ISETP.GE.AND P2, PT, R8, R167, PT ;  /* 0x000000a70800720c */ /* 0x000fe40003f46270 */
[C---:B------:R-:W-:Y:S02]  /*3bf0*/  IADD3 R9, R33.reuse, 0x58, RZ ;  /* 0x0000005821097810 */ /* 0x040fe40007ffe0ff */
[----:B------:R-:W-:Y:S01]  /*3c00*/  IADD3 R8, R33, 0x59, RZ ;  /* 0x0000005921087810 */ /* 0x000fe20007ffe0ff */
[----:B------:R-:W1:Y:S01]  /*3c10*/  MUFU.TANH R146, R51 ;  /* 0x0000003300927308 */ /* 0x000e620000002400 */
[----:B------:R-:W-:-:S02]  /*3c20*/  FSEL R135, R135, -INF , !P1 ;  /* 0xff80000087877808 */ /* 0x000fc40004800000 */
[----:B------:R-:W-:Y:S02]  /*3c30*/  FSEL R140, R140, -INF , !P5 ;  /* 0xff8000008c8c7808 */ /* 0x000fe40006800000 */
[----:B------:R-:W-:Y:S02]  /*3c40*/  FSEL R147, R147, -INF , !P3 ;  /* 0xff80000093937808 */ /* 0x000fe40005800000 */
[----:B------:R-:W-:Y:S01]  /*3c50*/  FSEL R148, R148, -INF , !P0 ;  /* 0xff80000094947808 */ /* 0x000fe20004000000 */
[----:B------:R-:W2:Y:S01]  /*3c60*/  MUFU.TANH R124, R124 ;  /* 0x0000007c007c7308 */ /* 0x000ea20000002400 */
[CC--:B------:R-:W-:Y:S02]  /*3c70*/  ISETP.GE.AND P1, PT, R9.reuse, R168.reuse, PT ;  /* 0x000000a80900720c */ /* 0x0c0fe40003f26270 */
[----:B------:R-:W-:Y:S02]  /*3c80*/  ISETP.GE.AND P5, PT, R9, R167, PT ;  /* 0x000000a70900720c */ /* 0x000fe40003fa6270 */
[----:B------:R-:W-:-:S02]  /*3c90*/  ISETP.GE.AND P3, PT, R8, R168, PT ;  /* 0x000000a80800720c */ /* 0x000fc40003f66270 */
[-C--:B------:R-:W-:Y:S01]  /*3ca0*/  ISETP.GE.AND P0, PT, R8, R167.reuse, PT ;  /* 0x000000a70800720c */ /* 0x080fe20003f06270 */
[----:B------:R-:W4:Y:S01]  /*3cb0*/  MUFU.TANH R65, R65 ;  /* 0x0000004100417308 */ /* 0x000f220000002400 */
[----:B------:R-:W-:Y:S02]  /*3cc0*/  IADD3 R8, R33, 0x61, RZ ;  /* 0x0000006121087810 */ /* 0x000fe40007ffe0ff */
[----:B------:R-:W-:Y:S02]  /*3cd0*/  FSEL R143, R143, -INF , !P1 ;  /* 0xff8000008f8f7808 */ /* 0x000fe40004800000 */
[----:B-1----:R-:W-:Y:S02]  /*3ce0*/  FSEL R144, R144, -INF , !P5 ;  /* 0xff80000090907808 */ /* 0x002fe40006800000 */
[C---:B------:R-:W-:Y:S01]  /*3cf0*/  ISETP.GE.AND P1, PT, R8.reuse, R168, PT ;  /* 0x000000a80800720c */ /* 0x040fe20003f26270 */
[----:B------:R-:W1:Y:S01]  /*3d00*/  MUFU.TANH R126, R126 ;  /* 0x0000007e007e7308 */ /* 0x000e620000002400 */
[----:B------:R-:W-:-:S02]  /*3d10*/  ISETP.GE.AND P5, PT, R8, R167, PT ;  /* 0x000000a70800720c */ /* 0x000fc40003fa6270 */
[----:B------:R-:W-:Y:S02]  /*3d20*/  IADD3 R8, R33, 0x68, RZ ;  /* 0x0000006821087810 */ /* 0x000fe40007ffe0ff */
[----:B--2---:R-:W-:Y:S02]  /*3d30*/  FSEL R141, R141, -INF , !P3 ;  /* 0xff8000008d8d7808 */ /* 0x004fe40005800000 */
[----:B---3--:R-:W-:Y:S01]  /*3d40*/  FSEL R142, R142, -INF , !P0 ;  /* 0xff8000008e8e7808 */ /* 0x008fe20004000000 */
[----:B------:R-:W2:Y:S01]  /*3d50*/  MUFU.TANH R125, R100 ;  /* 0x00000064007d7308 */ /* 0x000ea20000002400 */
[C---:B------:R-:W-:Y:S02]  /*3d60*/  ISETP.GE.AND P3, PT, R8.reuse, R168, PT ;  /* 0x000000a80800720c */ /* 0x040fe40003f66270 */
[----:B------:R-:W-:Y:S02]  /*3d70*/  ISETP.GE.AND P0, PT, R8, R167, PT ;  /* 0x000000a70800720c */ /* 0x000fe40003f06270 */
[----:B------:R-:W-:-:S02]  /*3d80*/  IADD3 R8, R33, 0x70, RZ ;  /* 0x0000007021087810 */ /* 0x000fc40007ffe0ff */
[----:B------:R-:W-:Y:S01]  /*3d90*/  IADD3 R9, R33, 0x60, RZ ;  /* 0x0000006021097810 */ /* 0x000fe20007ffe0ff */
[----:B------:R-:W-:Y:S01]  /*3da0*/  MUFU.TANH R123, R101 ;  /* 0x00000065007b7308 */ /* 0x000fe20000002400 */
[----:B----4-:R-:W-:Y:S02]  /*3db0*/  FSEL R127, R127, -INF , !P1 ;  /* 0xff8000007f7f7808 */ /* 0x010fe40004800000 */
[----:B------:R-:W-:Y:S02]  /*3dc0*/  ISETP.GE.AND P1, PT, R8, R168, PT ;  /* 0x000000a80800720c */ /* 0x000fe40003f26270 */
[----:B------:R-:W-:Y:S02]  /*3dd0*/  FSEL R145, R145, -INF , !P4 ;  /* 0xff80000091917808 */ /* 0x000fe40006000000 */
[----:B------:R-:W-:Y:S01]  /*3de0*/  FSEL R146, R146, -INF , !P2 ;  /* 0xff80000092927808 */ /* 0x000fe20005000000 */
[----:B------:R-:W3:Y:S01]  /*3df0*/  MUFU.TANH R122, R102 ;  /* 0x00000066007a7308 */ /* 0x000ee20000002400 */
[----:B------:R-:W-:-:S02]  /*3e00*/  FSEL R124, R124, -INF , !P5 ;  /* 0xff8000007c7c7808 */ /* 0x000fc40006800000 */
[C---:B------:R-:W-:Y:S02]  /*3e10*/  ISETP.GE.AND P4, PT, R9.reuse, R168, PT ;  /* 0x000000a80900720c */ /* 0x040fe40003f86270 */
[-C--:B------:R-:W-:Y:S02]  /*3e20*/  ISETP.GE.AND P2, PT, R9, R167.reuse, PT ;  /* 0x000000a70900720c */ /* 0x080fe40003f46270 */
[----:B------:R-:W-:Y:S01]  /*3e30*/  ISETP.GE.AND P5, PT, R8, R167, PT ;  /* 0x000000a70800720c */ /* 0x000fe20003fa6270 */
[----:B------:R-:W4:Y:S01]  /*3e40*/  MUFU.TANH R120, R103 ;  /* 0x0000006700787308 */ /* 0x000f220000002400 */
[C---:B------:R-:W-:Y:S02]  /*3e50*/  IADD3 R9, R33.reuse, 0x69, RZ ;  /* 0x0000006921097810 */ /* 0x040fe40007ffe0ff */
[----:B------:R-:W-:Y:S02]  /*3e60*/  IADD3 R8, R33, 0x71, RZ ;  /* 0x0000007121087810 */ /* 0x000fe40007ffe0ff */
[----:B------:R-:W-:-:S02]  /*3e70*/  FSEL R65, R65, -INF , !P1 ;  /* 0xff80000041417808 */ /* 0x000fc40004800000 */
[----:B------:R-:W-:Y:S01]  /*3e80*/  ISETP.GT.AND P1, PT, R192, R189, PT ;  /* 0x000000bdc000720c */ /* 0x000fe20003f24270 */
[----:B------:R-:W4:Y:S01]  /*3e90*/  MUFU.TANH R63, R63 ;  /* 0x0000003f003f7308 */ /* 0x000f220000002400 */
[----:B------:R-:W-:Y:S02]  /*3ea0*/  FSEL R129, R16, -INF , !P4 ;  /* 0xff80000010817808 */ /* 0x000fe40006000000 */
[----:B-1----:R-:W-:Y:S02]  /*3eb0*/  FSEL R126, R126, -INF , !P2 ;  /* 0xff8000007e7e7808 */ /* 0x002fe40005000000 */
[----:B--2---:R-:W-:Y:S02]  /*3ec0*/  FSEL R125, R125, -INF , !P3 ;  /* 0xff8000007d7d7808 */ /* 0x004fe40005800000 */
[C---:B------:R-:W-:Y:S01]  /*3ed0*/  ISETP.GE.AND P4, PT, R9.reuse, R168, PT ;  /* 0x000000a80900720c */ /* 0x040fe20003f86270 */
[----:B------:R-:W1:Y:S01]  /*3ee0*/  MUFU.TANH R56, R56 ;  /* 0x0000003800387308 */ /* 0x000e620000002400 */
[----:B------:R-:W-:-:S02]  /*3ef0*/  ISETP.GE.AND P2, PT, R9, R167, PT ;  /* 0x000000a70900720c */ /* 0x000fc40003f46270 */
[----:B------:R-:W-:Y:S02]  /*3f00*/  ISETP.GE.AND P3, PT, R8, R168, PT ;  /* 0x000000a80800720c */ /* 0x000fe40003f66270 */
[----:B------:R-:W-:Y:S02]  /*3f10*/  IADD3 R4, R33, 0x78, RZ ;  /* 0x0000007821047810 */ /* 0x000fe40007ffe0ff */
[----:B---3--:R-:W-:Y:S01]  /*3f20*/  FSEL R122, R122, -INF , !P0 ;  /* 0xff8000007a7a7808 */ /* 0x008fe20004000000 */
[----:B------:R-:W2:Y:S01]  /*3f30*/  MUFU.TANH R54, R54 ;  /* 0x0000003600367308 */ /* 0x000ea20000002400 */
[----:B------:R-:W-:Y:S02]  /*3f40*/  FSEL R123, R123, -INF , !P4 ;  /* 0xff8000007b7b7808 */ /* 0x000fe40006000000 */
[----:B----4-:R-:W-:Y:S02]  /*3f50*/  FSEL R120, R120, -INF , !P2 ;  /* 0xff80000078787808 */ /* 0x010fe40005000000 */
[----:B------:R-:W-:-:S02]  /*3f60*/  FSEL R63, R63, -INF , !P3 ;  /* 0xff8000003f3f7808 */ /* 0x000fc40005800000 */
[-C--:B------:R-:W-:Y:S01]  /*3f70*/  ISETP.GE.AND P0, PT, R8, R167.reuse, PT ;  /* 0x000000a70800720c */ /* 0x080fe20003f06270 */
[----:B------:R-:W3:Y:S01]  /*3f80*/  MUFU.TANH R57, R57 ;  /* 0x0000003900397308 */ /* 0x000ee20000002400 */
[----:B-1----:R-:W-:Y:S02]  /*3f90*/  FSEL R56, R56, -INF , !P5 ;  /* 0xff80000038387808 */ /* 0x002fe40006800000 */
[CC--:B------:R-:W-:Y:S02]  /*3fa0*/  ISETP.GE.AND P4, PT, R4.reuse, R168.reuse, PT ;  /* 0x000000a80400720c */ /* 0x0c0fe40003f86270 */
[-C--:B------:R-:W-:Y:S01]  /*3fb0*/  ISETP.GE.AND P2, PT, R4, R167.reuse, PT ;  /* 0x000000a70400720c */ /* 0x080fe20003f46270 */
[----:B------:R-:W-:Y:S01]  /*3fc0*/  BAR.SYNC.DEFER_BLOCKING 0x0 ;  /* 0x0000000000007b1d */ /* 0x000fe20000010000 */
[C---:B------:R-:W-:Y:S02]  /*3fd0*/  ISETP.GE.AND P5, PT, R33.reuse, R168, PT ;  /* 0x000000a82100720c */ /* 0x040fe40003fa6270 */
[----:B------:R-:W-:-:S02]  /*3fe0*/  ISETP.GE.AND P3, PT, R33, R167, PT ;  /* 0x000000a72100720c */ /* 0x000fc40003f66270 */
[----:B------:R-:W-:Y:S01]  /*3ff0*/  IADD3 R33, R33, 0x79, RZ ;  /* 0x0000007921217810 */ /* 0x000fe20007ffe0ff */
[----:B------:R-:W1:Y:S01]  /*4000*/  MUFU.TANH R52, R6 ;  /* 0x0000000600347308 */ /* 0x000e620000002400 */
[----:B--2---:R-:W-:Y:S02]  /*4010*/  FSEL R54, R54, -INF , !P0 ;  /* 0xff80000036367808 */ /* 0x004fe40004000000 */
[C---:B------:R-:W-:Y:S02]  /*4020*/  @!P1 LEA R204, P0, R166.reuse, c[0x0][0x168], 0x1 ;  /* 0x00005a00a6cc9a11 */ /* 0x040fe400078008ff */
[----:B---3--:R-:W-:Y:S02]  /*4030*/  FSEL R57, R57, -INF , !P4 ;  /* 0xff80000039397808 */ /* 0x008fe40006000000 */
[----:B------:R-:W-:Y:S01]  /*4040*/  ISETP.GE.AND P4, PT, R33, R168, PT ;  /* 0x000000a82100720c */ /* 0x000fe20003f86270 */
[----:B------:R-:W2:Y:S01]  /*4050*/  MUFU.TANH R55, R5 ;  /* 0x0000000500377308 */ /* 0x000ea20000002400 */
[----:B------:R-:W-:-:S02]  /*4060*/  @!P1 LEA.HI.X R205, R166, c[0x0][0x16c], R165, 0x1, P0 ;  /* 0x00005b00a6cd9a11 */ /* 0x000fc400000f0ca5 */
[----:B------:R-:W-:Y:S02]  /*4070*/  FSEL R0, R0, -INF , !P5 ;  /* 0xff80000000007808 */ /* 0x000fe40006800000 */
[----:B------:R-:W-:-:S03]  /*4080*/  FSEL R84, R84, -INF , !P3 ;  /* 0xff80000054547808 */ /* 0x000fc60005800000 */
[----:B------:R-:W3:Y:S01]  /*4090*/  MUFU.TANH R51, R7 ;  /* 0x0000000700337308 */ /* 0x000ee20000002400 */
[----:B-1----:R-:W-:Y:S02]  /*40a0*/  FSEL R52, R52, -INF , !P2 ;  /* 0xff80000034347808 */ /* 0x002fe40005000000 */
[----:B------:R-:W-:Y:S02]  /*40b0*/  ISETP.GE.AND P2, PT, R33, R167, PT ;  /* 0x000000a72100720c */ /* 0x000fe40003f46270 */
[----:B--2---:R-:W-:Y:S02]  /*40c0*/  FSEL R55, R55, -INF , !P4 ;  /* 0xff80000037377808 */ /* 0x004fe40006000000 */
[----:B---3--:R-:W-:Y:S01]  /*40d0*/  FSEL R51, R51, -INF , !P2 ;  /* 0xff80000033337808 */ /* 0x008fe20005000000 */
        /* <DEDUP_REMOVED lines=8> */
[----:B------:R-:W-:Y:S02]  /*4160*/  ISETP.GE.AND P2, PT, R2, RZ, PT ;  /* 0x000000ff0200720c */ /* 0x000fe40003f46270 */
        /* <DEDUP_REMOVED lines=50> */
.L_x_2724:
[----:B------:R-:W-:-:S04]  /*4490*/  LEA R2, -R117, RZ, 0x7 ;  /* 0x000000ff75027211 */ /* 0x000fc800078e39ff */
[----:B------:R-:W-:Y:S02]  /*44a0*/  SHF.R.S32.HI R4, RZ, 0x1f, R2 ;  /* 0x0000001fff047819 */ /* 0x000fe40000011402 */
.L_x_2725:
        /* <DEDUP_REMOVED lines=29> */
.L_x_2723:
        /* <DEDUP_REMOVED lines=78> */
[----:B-1----:R-:W-:-:S04]  /*4b60*/  FMNMX.FTZ R2, R7, R2, !PT ;  /* 0x0000000207027209 */ /* 0x002fc80007810000 */
[C---:B------:R-:W-:Y:S01]  /*4b70*/  FSETP.NEU.FTZ.AND P0, PT, R2.reuse, -INF , PT ;  /* 0xff8000000200780b */ /* 0x040fe20003f1d000 */
[----:B------:R-:W-:-:S05]  /*4b80*/  FMUL.FTZ R58, R2, c[0x0][0x23c] ;  /* 0x00008f00023a7a20 */ /* 0x000fca0000410000 */
[----:B------:R-:W-:-:S05]  /*4b90*/  FSEL R58, R58, RZ, P0 ;  /* 0x000000ff3a3a7208 */ /* 0x000fca0000000000 */
[--C-:B------:R-:W-:Y:S01]  /*4ba0*/  FFMA.FTZ R50, R0, c[0x0][0x23c], -R58.reuse ;  /* 0x00008f0000327a23 */ /* 0x100fe2000001083a */
[----:B--2---:R-:W-:Y:S01]  /*4bb0*/  FMNMX.FTZ R0, R5, R4, !PT ;  /* 0x0000000405007209 */ /* 0x004fe20007810000 */
[--C-:B------:R-:W-:Y:S01]  /*4bc0*/  FFMA.FTZ R49, R85, c[0x0][0x23c], -R58.reuse ;  /* 0x00008f0055317a23 */ /* 0x100fe2000001083a */
[----:B------:R-:W-:Y:S01]  /*4bd0*/  LDSM.16.MT88.4 R4, [R116+0xd000] ;  /* 0x00d000007404783b */ /* 0x000fe20000004200 */
[--C-:B------:R-:W-:Y:S01]  /*4be0*/  FFMA.FTZ R45, R87, c[0x0][0x23c], -R58.reuse ;  /* 0x00008f00572d7a23 */ /* 0x100fe2000001083a */
[C---:B------:R-:W-:Y:S01]  /*4bf0*/  FSETP.NEU.FTZ.AND P0, PT, R0.reuse, -INF , PT ;  /* 0xff8000000000780b */ /* 0x040fe20003f1d000 */
[----:B------:R-:W-:Y:S01]  /*4c00*/  FMUL.FTZ R53, R0, c[0x0][0x23c] ;  /* 0x00008f0000357a20 */ /* 0x000fe20000410000 */
[----:B------:R-:W-:Y:S01]  /*4c10*/  MUFU.EX2 R50, R50 ;  /* 0x0000003200327308 */ /* 0x000fe20000000800 */
[--C-:B------:R-:W-:Y:S02]  /*4c20*/  FFMA.FTZ R44, R43, c[0x0][0x23c], -R58.reuse ;  /* 0x00008f002b2c7a23 */ /* 0x100fe4000001083a */
[--C-:B------:R-:W-:Y:S01]  /*4c30*/  FFMA.FTZ R43, R37, c[0x0][0x23c], -R58.reuse ;  /* 0x00008f00252b7a23 */ /* 0x100fe2000001083a */
[----:B------:R-:W-:Y:S01]  /*4c40*/  FSEL R53, R53, RZ, P0 ;  /* 0x000000ff35357208 */ /* 0x000fe20000000000 */
[----:B------:R-:W-:-:S02]  /*4c50*/  FFMA.FTZ R40, R91, c[0x0][0x23c], -R58 ;  /* 0x00008f005b287a23 */ /* 0x000fc4000001083a */
[--C-:B------:R-:W-:Y:S01]  /*4c60*/  FFMA.FTZ R39, R35, c[0x0][0x23c], -R58.reuse ;  /* 0x00008f0023277a23 */ /* 0x100fe2000001083a */
[----:B------:R-:W1:Y:S01]  /*4c70*/  MUFU.EX2 R49, R49 ;  /* 0x0000003100317308 */ /* 0x000e620000000800 */
[--C-:B------:R-:W-:Y:S02]  /*4c80*/  FFMA.FTZ R47, R84, c[0x0][0x23c], -R53.reuse ;  /* 0x00008f00542f7a23 */ /* 0x100fe40000010835 */
[--C-:B------:R-:W-:Y:S02]  /*4c90*/  FFMA.FTZ R46, R86, c[0x0][0x23c], -R53.reuse ;  /* 0x00008f00562e7a23 */ /* 0x100fe40000010835 */
[--C-:B------:R-:W-:Y:S01]  /*4ca0*/  FFMA.FTZ R48, R36, c[0x0][0x23c], -R53.reuse ;  /* 0x00008f0024307a23 */ /* 0x100fe20000010835 */
[----:B------:R-:W2:Y:S01]  /*4cb0*/  LDSM.16.MT88.4 R84, [R116+0xb000] ;  /* 0x00b000007454783b */ /* 0x000ea20000004200 */
[----:B------:R-:W-:Y:S01]  /*4cc0*/  FFMA.FTZ R41, R90, c[0x0][0x23c], -R53 ;  /* 0x00008f005a297a23 */ /* 0x000fe20000010835 */
[----:B------:R-:W-:Y:S01]  /*4cd0*/  MUFU.EX2 R45, R45 ;  /* 0x0000002d002d7308 */ /* 0x000fe20000000800 */
[----:B------:R-:W-:-:S02]  /*4ce0*/  FFMA.FTZ R36, R17, c[0x0][0x23c], -R58 ;  /* 0x00008f0011247a23 */ /* 0x000fc4000001083a */
[--C-:B------:R-:W-:Y:S01]  /*4cf0*/  FFMA.FTZ R42, R32, c[0x0][0x23c], -R53.reuse ;  /* 0x00008f00202a7a23 */ /* 0x100fe20000010835 */
[----:B------:R-:W3:Y:S01]  /*4d00*/  LDSM.16.MT88.4 R16, [R119+0x9400] ;  /* 0x009400007710783b */ /* 0x000ee20000004200 */
[--C-:B------:R-:W-:Y:S02]  /*4d10*/  FFMA.FTZ R37, R80, c[0x0][0x23c], -R53.reuse ;  /* 0x00008f0050257a23 */ /* 0x100fe40000010835 */
[--C-:B------:R-:W-:Y:S01]  /*4d20*/  FFMA.FTZ R38, R38, c[0x0][0x23c], -R53.reuse ;  /* 0x00008f0026267a23 */ /* 0x100fe20000010835 */
[----:B------:R-:W4:Y:S01]  /*4d30*/  MUFU.EX2 R44, R44 ;  /* 0x0000002c002c7308 */ /* 0x000f220000000800 */
[----:B-1----:R-:W-:Y:S01]  /*4d40*/  F2FP.BF16.PACK_AB R68, R49, R50 ;  /* 0x000000323144723e */ /* 0x002fe200000010ff */
[----:B------:R-:W-:Y:S02]  /*4d50*/  FFMA.FTZ R33, R20, c[0x0][0x23c], -R53 ;  /* 0x00008f0014217a23 */ /* 0x000fe40000010835 */
[--C-:B------:R-:W-:Y:S02]  /*4d60*/  FFMA.FTZ R35, R21, c[0x0][0x23c], -R58.reuse ;  /* 0x00008f0015237a23 */ /* 0x100fe4000001083a */
[----:B------:R-:W-:Y:S01]  /*4d70*/  LDSM.16.MT88.4 R20, [R116+0xd400] ;  /* 0x00d400007414783b */ /* 0x000fe20000004200 */
[--C-:B------:R-:W-:Y:S01]  /*4d80*/  FFMA.FTZ R32, R151, c[0x0][0x23c], -R58.reuse ;  /* 0x00008f0097207a23 */ /* 0x100fe2000001083a */
[----:B------:R-:W-:Y:S01]  /*4d90*/  MUFU.EX2 R47, R47 ;  /* 0x0000002f002f7308 */ /* 0x000fe20000000800 */
[----:B------:R-:W-:-:S02]  /*4da0*/  FFMA.FTZ R31, R153, c[0x0][0x23c], -R58 ;  /* 0x00008f00991f7a23 */ /* 0x000fc4000001083a */
[--C-:B------:R-:W-:Y:S02]  /*4db0*/  FFMA.FTZ R28, R149, c[0x0][0x23c], -R58.reuse ;  /* 0x00008f00951c7a23 */ /* 0x100fe4000001083a */
[--C-:B------:R-:W-:Y:S02]  /*4dc0*/  FFMA.FTZ R34, R34, c[0x0][0x23c], -R53.reuse ;  /* 0x00008f0022227a23 */ /* 0x100fe40000010835 */
[--C-:B------:R-:W-:Y:S01]  /*4dd0*/  FFMA.FTZ R29, R62, c[0x0][0x23c], -R53.reuse ;  /* 0x00008f003e1d7a23 */ /* 0x100fe20000010835 */
[----:B------:R-:W1:Y:S01]  /*4de0*/  MUFU.EX2 R46, R46 ;  /* 0x0000002e002e7308 */ /* 0x000e620000000800 */
[----:B----4-:R-:W-:Y:S01]  /*4df0*/  F2FP.BF16.PACK_AB R70, R44, R45 ;  /* 0x0000002d2c46723e */ /* 0x010fe200000010ff */
[--C-:B------:R-:W-:Y:S02]  /*4e00*/  FFMA.FTZ R30, R154, c[0x0][0x23c], -R53.reuse ;  /* 0x00008f009a1e7a23 */ /* 0x100fe40000010835 */
[----:B------:R-:W-:Y:S02]  /*4e10*/  FFMA.FTZ R3, R60, c[0x0][0x23c], -R53 ;  /* 0x00008f003c037a23 */ /* 0x000fe40000010835 */
[----:B------:R-:W-:-:S02]  /*4e20*/  FFMA.FTZ R60, R67, c[0x0][0x23c], -R58 ;  /* 0x00008f00433c7a23 */ /* 0x000fc4000001083a */
[----:B------:R-:W-:Y:S01]  /*4e30*/  MUFU.EX2 R48, R48 ;  /* 0x0000003000307308 */ /* 0x000fe20000000800 */
[--C-:B------:R-:W-:Y:S02]  /*4e40*/  FFMA.FTZ R62, R121, c[0x0][0x23c], -R58.reuse ;  /* 0x00008f00793e7a23 */ /* 0x100fe4000001083a */
[--C-:B------:R-:W-:Y:S02]  /*4e50*/  FFMA.FTZ R67, R66, c[0x0][0x23c], -R53.reuse ;  /* 0x00008f0042437a23 */ /* 0x100fe40000010835 */
[--C-:B------:R-:W-:Y:S02]  /*4e60*/  FFMA.FTZ R59, R59, c[0x0][0x23c], -R58.reuse ;  /* 0x00008f003b3b7a23 */ /* 0x100fe4000001083a */
[----:B------:R-:W-:Y:S01]  /*4e70*/  FFMA.FTZ R61, R61, c[0x0][0x23c], -R58 ;  /* 0x00008f003d3d7a23 */ /* 0x000fe2000001083a */
[----:B------:R-:W4:Y:S01]  /*4e80*/  MUFU.EX2 R41, R41 ;  /* 0x0000002900297308 */ /* 0x000f220000000800 */
[----:B-1----:R-:W-:Y:S01]  /*4e90*/  F2FP.BF16.PACK_AB R69, R46, R47 ;  /* 0x0000002f2e45723e */ /* 0x002fe200000010ff */
        /* <DEDUP_REMOVED lines=9> */
[----:B------:R-:W1:Y:S01]  /*4f30*/  MUFU.EX2 R40, R40 ;  /* 0x0000002800287308 */ /* 0x000e620000000800 */
        /* <DEDUP_REMOVED lines=23> */
[----:B------:R-:W4:Y:S01]  /*50b0*/  MUFU.EX2 R37, R37 ;  /* 0x0000002500257308 */ /* 0x000f220000000800 */
        /* <DEDUP_REMOVED lines=9> */
[----:B--2---:R-:W-:Y:S01]  /*5150*/  HMMA.16816.F32.BF16 R88, R68, R84, RZ ;  /* 0x000000544458723c */ /* 0x004fe200000418ff */
[----:B------:R-:W-:Y:S01]  /*5160*/  FADD.FTZ R48, R48, R47 ;  /* 0x0000002f30307221 */ /* 0x000fe20000010000 */
[----:B------:R-:W2:Y:S01]  /*5170*/  MUFU.EX2 R33, R33 ;  /* 0x0000002100217308 */ /* 0x000ea20000000800 */
[----:B------:R-:W-:-:S02]  /*5180*/  FADD.FTZ R44, R44, R45 ;  /* 0x0000002d2c2c7221 */ /* 0x000fc40000010000 */
[----:B------:R-:W-:Y:S02]  /*5190*/  FADD.FTZ R41, R41, R48 ;  /* 0x0000003029297221 */ /* 0x000fe40000010000 */
[----:B------:R-:W-:Y:S01]  /*51a0*/  FFMA.FTZ R207, R55, c[0x0][0x23c], -R58 ;  /* 0x00008f0037cf7a23 */ /* 0x000fe2000001083a */
[C---:B------:R-:W-:Y:S01]  /*51b0*/  HMMA.16816.F32.BF16 R80, R68.reuse, R76, RZ ;  /* 0x0000004c4450723c */ /* 0x040fe200000418ff */
[----:B------:R-:W-:Y:S01]  /*51c0*/  FFMA.FTZ R206, R51, c[0x0][0x23c], -R53 ;  /* 0x00008f0033ce7a23 */ /* 0x000fe20000010835 */
        /* <DEDUP_REMOVED lines=9> */
[----:B-1----:R-:W-:Y:S01]  /*5260*/  F2FP.BF16.PACK_AB R4, R40, R43 ;  /* 0x0000002b2804723e */ /* 0x002fe200000010ff */
[----:B------:R-:W-:Y:S01]  /*5270*/  HMMA.16816.F32.BF16 R68, R68, R6, RZ ;  /* 0x000000064444723c */ /* 0x000fe200000418ff */
[----:B----4-:R-:W-:Y:S01]  /*5280*/  F2FP.BF16.PACK_AB R5, R37, R42 ;  /* 0x0000002a2505723e */ /* 0x010fe200000010ff */
        /* <DEDUP_REMOVED lines=29> */
[C---:B------:R-:W-:Y:S01]  /*5460*/  HMMA.16816.F32.BF16 R84, R4.reuse, R26, R84 ;  /* 0x0000001a0454723c */ /* 0x040fe20000041854 */
[----:B------:R-:W-:Y:S01]  /*5470*/  LDSM.16.MT88.4 R24, [R116+0xb800] ;  /* 0x00b800007418783b */ /* 0x000fe20000004200 */
[----:B------:R-:W-:Y:S06]  /*5480*/  MUFU.EX2 R66, R66 ;  /* 0x0000004200427308 */ /* 0x000fec0000000800 */
[C---:B----4-:R-:W-:Y:S02]  /*5490*/  HMMA.16816.F32.BF16 R80, R4.reuse, R12, R80 ;  /* 0x0000000c0450723c */ /* 0x050fe40000041850 */
[----:B------:R-:W4:Y:S06]  /*54a0*/  MUFU.EX2 R121, R121 ;  /* 0x0000007900797308 */ /* 0x000f2c0000000800 */
        /* <DEDUP_REMOVED lines=52> */
[----:B------:R-:W-:Y:S01]  /*57f0*/  F2FP.BF16.PACK_AB R4, R60, R59 ;  /* 0x0000003b3c04723e */ /* 0x000fe200000010ff */
[----:B------:R-:W-:Y:S01]  /*5800*/  FADD.FTZ R59, R59, R28 ;  /* 0x0000001c3b3b7221 */ /* 0x000fe20000010000 */
[----:B------:R-:W-:Y:S01]  /*5810*/  F2FP.BF16.PACK_AB R5, R67, R64 ;  /* 0x000000404305723e */ /* 0x000fe200000010ff */
[----:B------:R-:W-:Y:S01]  /*5820*/  FADD.FTZ R64, R64, R3 ;  /* 0x0000000340407221 */ /* 0x000fe20000010000 */
[----:B------:R-:W-:Y:S01]  /*5830*/  F2FP.BF16.PACK_AB R6, R61, R62 ;  /* 0x0000003e3d06723e */ /* 0x000fe200000010ff */
[----:B------:R-:W-:Y:S01]  /*5840*/  FADD.FTZ R59, R60, R59 ;  /* 0x0000003b3c3b7221 */ /* 0x000fe20000010000 */
[----:B----4-:R-:W-:Y:S01]  /*5850*/  F2FP.BF16.PACK_AB R7, R121, R66 ;  /* 0x000000427907723e */ /* 0x010fe200000010ff */
        /* <DEDUP_REMOVED lines=223> */
.L_x_2727:
[----:B------:R-:W-:-:S05]  /*6650*/  IMAD.MOV.U32 R5, RZ, RZ, c[0x0][0x1a0] ;  /* 0x00006800ff057624 */ /* 0x000fca00078e00ff */
[----:B------:R-:W-:-:S04]  /*6660*/  LEA R5, -R5, RZ, 0x7 ;  /* 0x000000ff05057211 */ /* 0x000fc800078e39ff */
[----:B------:R-:W-:Y:S02]  /*6670*/  SHF.R.S32.HI R4, RZ, 0x1f, R5 ;  /* 0x0000001fff047819 */ /* 0x000fe40000011405 */
.L_x_2728:
[C---:B------:R-:W-:Y:S01]  /*6680*/  LEA R190, P1, R5.reuse, R190, 0x1 ;  /* 0x000000be05be7211 */ /* 0x040fe200078208ff */
[----:B------:R-:W-:Y:S01]  /*6690*/  IMAD.MOV.U32 R3, RZ, RZ, c[0x0][0x1a0] ;  /* 0x00006800ff037624 */ /* 0x000fe200078e00ff */
[CC--:B------:R-:W-:Y:S01]  /*66a0*/  IADD3 R6, P0, R5.reuse, R136.reuse, RZ ;  /* 0x0000008805067210 */ /* 0x0c0fe20007f1e0ff */
[----:B------:R-:W-:Y:S01]  /*66b0*/  IMAD.MOV.U32 R7, RZ, RZ, c[0x0][0x1a4] ;  /* 0x00006900ff077624 */ /* 0x000fe200078e00ff */
[----:B------:R-:W-:Y:S01]  /*66c0*/  LEA.HI.X R191, R5, R191, R4, 0x1, P1 ;  /* 0x000000bf05bf7211 */ /* 0x000fe200008f0c04 */
[----:B------:R-:W-:Y:S01]  /*66d0*/  IMAD.MOV.U32 R170, RZ, RZ, 0x6 ;  /* 0x00000006ffaa7424 */ /* 0x000fe200078e00ff */
[----:B------:R-:W-:Y:S01]  /*66e0*/  LEA R9, P1, R3, R5, 0x5 ;  /* 0x0000000503097211 */ /* 0x000fe200078228ff */
[----:B------:R-:W-:Y:S01]  /*66f0*/  IMAD.X R5, R4, 0x1, R132, P0 ;  /* 0x0000000104057824 */ /* 0x000fe200000e0684 */
[----:B------:R-:W-:Y:S01]  /*6700*/  LEA R10, P2, R6, c[0x0][0x170], 0x1 ;  /* 0x00005c00060a7a11 */ /* 0x000fe200078408ff */
[----:B------:R-:W-:Y:S01]  /*6710*/  @!PT LDS RZ, [RZ] ;  /* 0x00000000fffff984 */ /* 0x000fe20000000800 */
[----:B------:R-:W-:Y:S01]  /*6720*/  @!PT LDS RZ, [RZ] ;  /* 0x00000000fffff984 */ /* 0x000fe20000000800 */
[----:B------:R-:W-:Y:S01]  /*6730*/  @!PT LDS RZ, [RZ] ;  /* 0x00000000fffff984 */ /* 0x000fe20000000800 */
[----:B------:R1:W-:Y:S01]  /*6740*/  LDGSTS.E.BYPASS.LTC128B.128 [R193+0x9000], [R190.64] ;  /* 0x09000000bec17fae */ /* 0x0003e2000b901d4c */
[----:B------:R-:W-:-:S02]  /*6750*/  IADD3 R9, P0, R9, R136, RZ ;  /* 0x0000008809097210 */ /* 0x000fc40007f1e0ff */
[C---:B------:R-:W-:Y:S02]  /*6760*/  LEA.HI.X R7, R3.reuse, R4, R7, 0x5, P1 ;  /* 0x0000000403077211 */ /* 0x040fe400008f2c07 */
[----:B------:R-:W-:Y:S01]  /*6770*/  LEA.HI.X R11, R6, c[0x0][0x174], R5, 0x1, P2 ;  /* 0x00005d00060b7a11 */ /* 0x000fe200010f0c05 */
[C---:B------:R-:W-:Y:S01]  /*6780*/  IMAD.SHL.U32 R5, R3.reuse, 0x40, RZ ;  /* 0x0000004003057824 */ /* 0x040fe200078e00ff */
[----:B------:R-:W-:Y:S01]  /*6790*/  SHF.L.U64.HI R4, R3, R170, c[0x0][0x1a4] ;  /* 0x0000690003047619 */ /* 0x000fe200000102aa */
[----:B------:R-:W-:Y:S01]  /*67a0*/  IMAD.X R132, R7, 0x1, R132, P0 ;  /* 0x0000000107847824 */ /* 0x000fe200000e0684 */
[----:B------:R-:W-:Y:S01]  /*67b0*/  LEA R6, P0, R9, c[0x0][0x170], 0x1 ;  /* 0x00005c0009067a11 */ /* 0x000fe200078008ff */
[----:B------:R2:W-:Y:S01]  /*67c0*/  LDGSTS.E.BYPASS.LTC128B.128 [R193+0xb000], [R10.64+0x40] ;  /* 0x0b0000400ac17fae */ /* 0x0005e2000b901d4c */
[----:B------:R-:W-:Y:S02]  /*67d0*/  IADD3 R8, P1, R5, R190, RZ ;  /* 0x000000be05087210 */ /* 0x000fe40007f3e0ff */
[----:B------:R-:W-:Y:S01]  /*67e0*/  LEA.HI.X R7, R9, c[0x0][0x174], R132, 0x1, P0 ;  /* 0x00005d0009077a11 */ /* 0x000fe200000f0c84 */
[----:B------:R2:W-:Y:S01]  /*67f0*/  LDGSTS.E.BYPASS.LTC128B.128 [R193+0xd000], [R10.64+0x80] ;  /* 0x0d0000800ac17fae */ /* 0x0005e2000b901d4c */
[-C--:B------:R-:W-:Y:S01]  /*6800*/  IADD3 R16, P0, R8, R5.reuse, RZ ;  /* 0x0000000508107210 */ /* 0x080fe20007f1e0ff */
[----:B------:R-:W-:Y:S01]  /*6810*/  IMAD.X R9, R4, 0x1, R191, P1 ;  /* 0x0000000104097824 */ /* 0x000fe200008e06bf */
[----:B------:R-:W-:-:S02]  /*6820*/  IADD3 R24, P2, R6, R5, RZ ;  /* 0x0000000506187210 */ /* 0x000fc40007f5e0ff */
[-C--:B------:R-:W-:Y:S01]  /*6830*/  IADD3 R18, P1, R16, R5.reuse, RZ ;  /* 0x0000000510127210 */ /* 0x080fe20007f3e0ff */
[--C-:B------:R-:W-:Y:S01]  /*6840*/  IMAD.X R17, R9, 0x1, R4.reuse, P0 ;  /* 0x0000000109117824 */ /* 0x100fe200000e0604 */
[----:B------:R-:W-:Y:S01]  /*6850*/  IADD3 R26, P0, R24, R5, RZ ;  /* 0x00000005181a7210 */ /* 0x000fe20007f1e0ff */
[--C-:B------:R-:W-:Y:S01]  /*6860*/  IMAD.X R25, R7, 0x1, R4.reuse, P2 ;  /* 0x0000000107197824 */ /* 0x100fe200010e0604 */
[----:B------:R2:W-:Y:S01]  /*6870*/  LDGSTS.E.BYPASS.LTC128B.128 [R193+0x9800], [R8.64] ;  /* 0x0980000008c17fae */ /* 0x0005e2000b901d4c */
[--C-:B------:R-:W-:Y:S02]  /*6880*/  IMAD.X R19, R17, 0x1, R4.reuse, P1 ;  /* 0x0000000111137824 */ /* 0x100fe400008e0604 */
        /* <DEDUP_REMOVED lines=11> */
[----:B------:R-:W5:Y:S04]  /*6940*/  LDSM.16.M88.4 R20, [R185+0x3400] ;  /* 0x00340000b914783b */ /* 0x000f680000000200 */
[----:B------:R-:W4:Y:S04]  /*6950*/  LDSM.16.M88.4 R12, [R185+0x3800] ;  /* 0x00380000b90c783b */ /* 0x000f280000000200 */
[----:B------:R-:W-:Y:S04]  /*6960*/  LDSM.16.M88.4 R160, [R184] ;  /* 0x00000000b8a0783b */ /* 0x000fe80000000200 */
[----:B------:R-:W4:Y:S04]  /*6970*/  LDSM.16.M88.4 R36, [R118+0x3000] ;  /* 0x003000007624783b */ /* 0x000f280000000200 */
[----:B------:R-:W4:Y:S04]  /*6980*/  LDSM.16.M88.4 R124, [R185+0x4000] ;  /* 0x00400000b97c783b */ /* 0x000f280000000200 */
[----:B------:R-:W4:Y:S04]  /*6990*/  LDSM.16.M88.4 R56, [R185+0x4800] ;  /* 0x00480000b938783b */ /* 0x000f280000000200 */
[----:B--2---:R-:W2:Y:S04]  /*69a0*/  LDSM.16.M88.4 R8, [R118+0x3400] ;  /* 0x003400007608783b */ /* 0x004ea80000000200 */
[----:B---3--:R-:W3:Y:S04]  /*69b0*/  LDSM.16.M88.4 R4, [R118+0x3800] ;  /* 0x003800007604783b */ /* 0x008ee80000000200 */
[----:B------:R-:W2:Y:S04]  /*69c0*/  LDSM.16.M88.4 R132, [R185+0x3c00] ;  /* 0x003c0000b984783b */ /* 0x000ea80000000200 */
[----:B------:R-:W2:Y:S01]  /*69d0*/  LDSM.16.M88.4 R64, [R185+0x4400] ;  /* 0x00440000b940783b */ /* 0x000ea20000000200 */
[C---:B-1----:R-:W-:Y:S03]  /*69e0*/  HMMA.16816.F32.BF16 R32, R48.reuse, R28, RZ ;  /* 0x0000001c3020723c */ /* 0x042fe600000418ff */
[----:B------:R-:W1:Y:S04]  /*69f0*/  LDSM.16.M88.4 R140, [R185+0x4c00] ;  /* 0x004c0000b98c783b */ /* 0x000e680000000200 */
[----:B------:R-:W-:Y:S01]  /*6a00*/  LDSM.16.M88.4 R44, [R186+0x1000] ;  /* 0x00100000ba2c783b */ /* 0x000fe20000000200 */
[C---:B------:R-:W-:Y:S03]  /*6a10*/  HMMA.16816.F32.BF16 R28, R48.reuse, R30, RZ ;  /* 0x0000001e301c723c */ /* 0x040fe600000418ff */
[----:B------:R-:W1:Y:S04]  /*6a20*/  LDSM.16.M88.4 R40, [R185+0x5000] ;  /* 0x00500000b928783b */ /* 0x000e680000000200 */
[----:B------:R-:W1:Y:S01]  /*6a30*/  LDSM.16.M88.4 R152, [R118+0x4000] ;  /* 0x004000007698783b */ /* 0x000e620000000200 */
[C---:B-----5:R-:W-:Y:S03]  /*6a40*/  HMMA.16816.F32.BF16 R24, R48.reuse, R20, RZ ;  /* 0x000000143018723c */ /* 0x060fe600000418ff */
[----:B------:R-:W5:Y:S04]  /*6a50*/  LDSM.16.M88.4 R144, [R118+0x4800] ;  /* 0x004800007690783b */ /* 0x000f680000000200 */
[----:B------:R-:W-:Y:S01]  /*6a60*/  LDSM.16.M88.4 R156, [R118+0x3c00] ;  /* 0x003c0000769c783b */ /* 0x000fe20000000200 */
[C---:B----4-:R-:W-:Y:S03]  /*6a70*/  HMMA.16816.F32.BF16 R16, R48.reuse, R12, RZ ;  /* 0x0000000c3010723c */ /* 0x050fe600000418ff */
[----:B------:R-:W-:Y:S04]  /*6a80*/  LDSM.16.M88.4 R148, [R118+0x4400] ;  /* 0x004400007694783b */ /* 0x000fe80000000200 */
[----:B------:R-:W0:Y:S01]  /*6a90*/  LDGDEPBAR ;  /* 0x00000000000079af */ /* 0x000e220000000000 */
[C---:B------:R-:W-:Y:S08]  /*6aa0*/  HMMA.16816.F32.BF16 R20, R48.reuse, R22, RZ ;  /* 0x000000163014723c */ /* 0x040ff000000418ff */
        /* <DEDUP_REMOVED lines=8> */
[C---:B--2---:R-:W-:Y:S08]  /*6b30*/  HMMA.16816.F32.BF16 R24, R160.reuse, R8, R24 ;  /* 0x00000008a018723c */ /* 0x044ff00000041818 */
[C---:B------:R-:W-:Y:S01]  /*6b40*/  HMMA.16816.F32.BF16 R20, R160.reuse, R10, R20 ;  /* 0x0000000aa014723c */ /* 0x040fe20000041814 */
[----:B------:R-:W-:Y:S07]  /*6b50*/  LDSM.16.M88.4 R8, [R184+0x1000] ;  /* 0x00100000b808783b */ /* 0x000fee0000000200 */
[C---:B---3--:R-:W-:Y:S08]  /*6b60*/  HMMA.16816.F32.BF16 R16, R160.reuse, R4, R16 ;  /* 0x00000004a010723c */ /* 0x048ff00000041810 */
[----:B------:R-:W-:Y:S01]  /*6b70*/  HMMA.16816.F32.BF16 R12, R160, R6, R12 ;  /* 0x00000006a00c723c */ /* 0x000fe2000004180c */
[----:B------:R-:W2:Y:S07]  /*6b80*/  LDSM.16.M88.4 R4, [R118+0x5000] ;  /* 0x005000007604783b */ /* 0x000eae0000000200 */
        /* <DEDUP_REMOVED lines=10> */
[C---:B------:R-:W-:Y:S08]  /*6c30*/  HMMA.16816.F32.BF16 R128, R160.reuse, R152, R128 ;  /* 0x00000098a080723c */ /* 0x040ff00000041880 */
[C---:B------:R-:W-:Y:S08]  /*6c40*/  HMMA.16816.F32.BF16 R124, R160.reuse, R154, R124 ;  /* 0x0000009aa07c723c */ /* 0x040ff0000004187c */
[C---:B-----5:R-:W-:Y:S08]  /*6c50*/  HMMA.16816.F32.BF16 R60, R160.reuse, R144, R60 ;  /* 0x00000090a03c723c */ /* 0x060ff0000004183c */
[----:B------:R-:W-:Y:S01]  /*6c60*/  HMMA.16816.F32.BF16 R152, R160, R146, R56 ;  /* 0x00000092a098723c */ /* 0x000fe20000041838 */
[----:B------:R-:W-:Y:S04]  /*6c70*/  LDSM.16.M88.4 R144, [R186+0x2000] ;  /* 0x00200000ba90783b */ /* 0x000fe80000000200 */
[----:B------:R-:W3:Y:S03]  /*6c80*/  LDSM.16.M88.4 R56, [R185+0x7000] ;  /* 0x00700000b938783b */ /* 0x000ee60000000200 */
[C---:B--2---:R-:W-:Y:S08]  /*6c90*/  HMMA.16816.F32.BF16 R32, R8.reuse, R4, R32 ;  /* 0x000000040820723c */ /* 0x044ff00000041820 */
[----:B------:R-:W-:Y:S01]  /*6ca0*/  HMMA.16816.F32.BF16 R28, R8, R6, R28 ;  /* 0x00000006081c723c */ /* 0x000fe2000004181c */
[----:B------:R-:W-:Y:S07]  /*6cb0*/  LDSM.16.M88.4 R4, [R185+0x7400] ;  /* 0x00740000b904783b */ /* 0x000fee0000000200 */
[C---:B------:R-:W-:Y:S08]  /*6cc0*/  HMMA.16816.F32.BF16 R136, R160.reuse, R156, R136 ;  /* 0x0000009ca088723c */ /* 0x040ff00000041888 */
[C---:B------:R-:W-:Y:S08]  /*6cd0*/  HMMA.16816.F32.BF16 R132, R160.reuse, R158, R132 ;  /* 0x0000009ea084723c */ /* 0x040ff00000041884 */
[C---:B-1----:R-:W-:Y:S08]  /*6ce0*/  HMMA.16816.F32.BF16 R52, R160.reuse, R140, R52 ;  /* 0x0000008ca034723c */ /* 0x042ff00000041834 */
[----:B------:R-:W-:Y:S01]  /*6cf0*/  HMMA.16816.F32.BF16 R48, R160, R142, R48 ;  /* 0x0000008ea030723c */ /* 0x000fe20000041830 */
[----:B------:R-:W1:Y:S07]  /*6d00*/  LDSM.16.M88.4 R140, [R185+0x5c00] ;  /* 0x005c0000b98c783b */ /* 0x000e6e0000000200 */
[C---:B------:R-:W-:Y:S08]  /*6d10*/  HMMA.16816.F32.BF16 R24, R44.reuse, R36, R24 ;  /* 0x000000242c18723c */ /* 0x040ff00000041818 */
[----:B------:R-:W-:Y:S01]  /*6d20*/  HMMA.16816.F32.BF16 R156, R44, R38, R20 ;  /* 0x000000262c9c723c */ /* 0x000fe20000041814 */
[----:B------:R-:W-:Y:S04]  /*6d30*/  LDSM.16.M88.4 R36, [R184+0x2000] ;  /* 0x00200000b824783b */ /* 0x000fe80000000200 */
[----:B------:R-:W2:Y:S03]  /*6d40*/  LDSM.16.M88.4 R20, [R118+0x7000] ;  /* 0x007000007614783b */ /* 0x000ea60000000200 */
[C---:B------:R-:W-:Y:S08]  /*6d50*/  HMMA.16816.F32.BF16 R120, R160.reuse, R148, R120 ;  /* 0x00000094a078723c */ /* 0x040ff00000041878 */
[----:B------:R-:W-:Y:S01]  /*6d60*/  HMMA.16816.F32.BF16 R64, R160, R150, R64 ;  /* 0x00000096a040723c */ /* 0x000fe20000041840 */
[----:B------:R-:W4:Y:S04]  /*6d70*/  LDSM.16.M88.4 R160, [R185+0x6000] ;  /* 0x00600000b9a0783b */ /* 0x000f280000000200 */
[----:B------:R-:W5:Y:S03]  /*6d80*/  LDSM.16.M88.4 R148, [R185+0x5800] ;  /* 0x00580000b994783b */ /* 0x000f660000000200 */
[C---:B---3--:R-:W-:Y:S08]  /*6d90*/  HMMA.16816.F32.BF16 R32, R144.reuse, R56, R32 ;  /* 0x000000389020723c */ /* 0x048ff00000041820 */
[----:B------:R-:W-:Y:S01]  /*6da0*/  HMMA.16816.F32.BF16 R28, R144, R58, R28 ;  /* 0x0000003a901c723c */ /* 0x000fe2000004181c */
[----:B------:R-:W3:Y:S07]  /*6db0*/  LDSM.16.M88.4 R56, [R118+0x5800] ;  /* 0x005800007638783b */ /* 0x000eee0000000200 */
[C---:B------:R-:W-:Y:S08]  /*6dc0*/  HMMA.16816.F32.BF16 R24, R8.reuse, R40, R24 ;  /* 0x000000280818723c */ /* 0x040ff00000041818 */
[----:B------:R-:W-:Y:S01]  /*6dd0*/  HMMA.16816.F32.BF16 R156, R8, R42, R156 ;  /* 0x0000002a089c723c */ /* 0x000fe2000004189c */
[----:B------:R-:W-:Y:S07]  /*6de0*/  LDSM.16.M88.4 R40, [R185+0x7800] ;  /* 0x00780000b928783b */ /* 0x000fee0000000200 */
[C---:B-1----:R-:W-:Y:S08]  /*6df0*/  HMMA.16816.F32.BF16 R136, R44.reuse, R140, R136 ;  /* 0x0000008c2c88723c */ /* 0x042ff00000041888 */
[----:B------:R-:W-:Y:S08]  /*6e00*/  HMMA.16816.F32.BF16 R132, R44, R142, R132 ;  /* 0x0000008e2c84723c */ /* 0x000ff00000041884 */
[C---:B--2---:R-:W-:Y:S08]  /*6e10*/  HMMA.16816.F32.BF16 R32, R36.reuse, R20, R32 ;  /* 0x000000142420723c */ /* 0x044ff00000041820 */
[----:B------:R-:W-:Y:S01]  /*6e20*/  HMMA.16816.F32.BF16 R28, R36, R22, R28 ;  /* 0x00000016241c723c */ /* 0x000fe2000004181c */
[----:B------:R-:W1:Y:S07]  /*6e30*/  LDSM.16.M88.4 R20, [R185+0x6400] ;  /* 0x00640000b914783b */ /* 0x000e6e0000000200 */
[C---:B----4-:R-:W-:Y:S01]  /*6e40*/  HMMA.16816.F32.BF16 R140, R44.reuse, R160, R128 ;  /* 0x000000a02c8c723c */ /* 0x050fe20000041880 */
[----:B------:R-:W2:Y:S07]  /*6e50*/  LDSM.16.M88.4 R128, [R118+0x7400] ;  /* 0x007400007680783b */ /* 0x000eae0000000200 */
[----:B-----5:R-:W-:Y:S01]  /*6e60*/  HMMA.16816.F32.BF16 R16, R44, R148, R16 ;  /* 0x000000942c10723c */ /* 0x020fe20000041810 */
[----:B------:R-:W-:-:S02]  /*6e70*/  FMUL.FTZ R33, R33, c[0x0][0x2ec] ;  /* 0x0000bb0021217a20 */ /* 0x000fc40000410000 */
[----:B------:R-:W-:Y:S02]  /*6e80*/  FMUL.FTZ R3, R32, c[0x0][0x2ec] ;  /* 0x0000bb0020037a20 */ /* 0x000fe40000410000 */
[----:B------:R4:W5:Y:S02]  /*6e90*/  MUFU.TANH R148, R33 ;  /* 0x0000002100947308 */ /* 0x0009640000002400 */
[----:B------:R-:W-:Y:S01]  /*6ea0*/  FMUL.FTZ R149, R34, c[0x0][0x2ec] ;  /* 0x0000bb0022957a20 */ /* 0x000fe20000410000 */
[----:B------:R-:W-:Y:S01]  /*6eb0*/  HMMA.16816.F32.BF16 R12, R44, R150, R12 ;  /* 0x000000962c0c723c */ /* 0x000fe2000004180c */
[----:B------:R-:W-:Y:S02]  /*6ec0*/  FMUL.FTZ R28, R28, c[0x0][0x2ec] ;  /* 0x0000bb001c1c7a20 */ /* 0x000fe40000410000 */
[----:B------:R-:W-:Y:S02]  /*6ed0*/  FMUL.FTZ R29, R29, c[0x0][0x2ec] ;  /* 0x0000bb001d1d7a20 */ /* 0x000fe40000410000 */
[----:B------:R-:W-:Y:S03]  /*6ee0*/  MUFU.TANH R3, R3 ;  /* 0x0000000300037308 */ /* 0x000fe60000002400 */
[C---:B------:R-:W-:Y:S05]  /*6ef0*/  HMMA.16816.F32.BF16 R24, R144.reuse, R4, R24 ;  /* 0x000000049018723c */ /* 0x040fea0000041818 */
[----:B------:R-:W1:Y:S03]  /*6f00*/  MUFU.TANH R149, R149 ;  /* 0x0000009500957308 */ /* 0x000e660000002400 */
[----:B------:R-:W-:Y:S01]  /*6f10*/  HMMA.16816.F32.BF16 R156, R144, R6, R156 ;  /* 0x00000006909c723c */ /* 0x000fe2000004189c */
[----:B------:R-:W5:Y:S07]  /*6f20*/  LDSM.16.M88.4 R4, [R118+0x5c00] ;  /* 0x005c00007604783b */ /* 0x000f6e0000000200 */
[C---:B---3--:R-:W-:Y:S01]  /*6f30*/  HMMA.16816.F32.BF16 R16, R8.reuse, R56, R16 ;  /* 0x000000380810723c */ /* 0x048fe20000041810 */
[----:B------:R-:W3:Y:S07]  /*6f40*/  MUFU.TANH R56, R28 ;  /* 0x0000001c00387308 */ /* 0x000eee0000002400 */
[----:B------:R-:W-:Y:S01]  /*6f50*/  HMMA.16816.F32.BF16 R12, R8, R58, R12 ;  /* 0x0000003a080c723c */ /* 0x000fe2000004180c */
[----:B------:R2:W-:Y:S06]  /*6f60*/  MUFU.TANH R57, R29 ;  /* 0x0000001d00397308 */ /* 0x0005ec0000002400 */
[----:B------:R-:W-:Y:S01]  /*6f70*/  FMUL.FTZ R59, R35, c[0x0][0x2ec] ;  /* 0x0000bb00233b7a20 */ /* 0x000fe20000410000 */
[----:B-1----:R-:W-:Y:S01]  /*6f80*/  HMMA.16816.F32.BF16 R120, R44, R20, R120 ;  /* 0x000000142c78723c */ /* 0x002fe20000041878 */
[----:B----4-:R-:W1:Y:S01]  /*6f90*/  LDSM.16.M88.4 R32, [R118+0x7800] ;  /* 0x007800007620783b */ /* 0x010e620000000200 */
[----:B------:R-:W-:-:S03]  /*6fa0*/  FMUL.FTZ R58, R30, c[0x0][0x2ec] ;  /* 0x0000bb001e3a7a20 */ /* 0x000fc60000410000 */
[----:B------:R-:W4:Y:S03]  /*6fb0*/  MUFU.TANH R59, R59 ;  /* 0x0000003b003b7308 */ /* 0x000f260000002400 */
[----:B------:R-:W-:Y:S01]  /*6fc0*/  HMMA.16816.F32.BF16 R64, R44, R22, R64 ;  /* 0x000000162c40723c */ /* 0x000fe20000041840 */
[----:B------:R-:W1:Y:S04]  /*6fd0*/  LDSM.16.M88.4 R20, [R185+0x7c00] ;  /* 0x007c0000b914783b */ /* 0x000e680000000200 */
[----:B------:R-:W-:Y:S03]  /*6fe0*/  MUFU.TANH R58, R58 ;  /* 0x0000003a003a7308 */ /* 0x000fe60000002400 */
[----:B--2---:R-:W-:Y:S07]  /*6ff0*/  HMMA.16816.F32.BF16 R24, R36, R128, R24 ;  /* 0x000000802418723c */ /* 0x004fee0000041818 */
[----:B------:R-:W-:Y:S01]  /*7000*/  FMUL.FTZ R128, R31, c[0x0][0x2ec] ;  /* 0x0000bb001f807a20 */ /* 0x000fe20000410000 */
[C---:B------:R-:W-:Y:S01]  /*7010*/  HMMA.16816.F32.BF16 R16, R144.reuse, R40, R16 ;  /* 0x000000289010723c */ /* 0x040fe20000041810 */
[----:B------:R-:W2:Y:S04]  /*7020*/  LDSM.16.M88.4 R28, [R185+0x6800] ;  /* 0x00680000b91c783b */ /* 0x000ea80000000200 */
[----:B------:R-:W-:Y:S03]  /*7030*/  MUFU.TANH R128, R128 ;  /* 0x0000008000807308 */ /* 0x000fe60000002400 */
[----:B------:R-:W-:Y:S01]  /*7040*/  HMMA.16816.F32.BF16 R12, R144, R42, R12 ;  /* 0x0000002a900c723c */ /* 0x000fe2000004180c */
[----:B------:R-:W2:Y:S07]  /*7050*/  LDSM.16.M88.4 R40, [R118+0x6000] ;  /* 0x006000007628783b */ /* 0x000eae0000000200 */
[----:B-----5:R-:W-:Y:S01]  /*7060*/  HMMA.16816.F32.BF16 R136, R8, R4, R136 ;  /* 0x000000040888723c */ /* 0x020fe20000041888 */
[----:B------:R-:W-:-:S02]  /*7070*/  FMUL.FTZ R24, R24, c[0x0][0x2ec] ;  /* 0x0000bb0018187a20 */ /* 0x000fc40000410000 */
[----:B------:R-:W-:Y:S02]  /*7080*/  FMUL.FTZ R25, R25, c[0x0][0x2ec] ;  /* 0x0000bb0019197a20 */ /* 0x000fe40000410000 */
[----:B------:R-:W-:Y:S01]  /*7090*/  FMUL.FTZ R26, R26, c[0x0][0x2ec] ;  /* 0x0000bb001a1a7a20 */ /* 0x000fe20000410000 */
[----:B------:R-:W5:Y:S02]  /*70a0*/  MUFU.TANH R129, R24 ;  /* 0x0000001800817308 */ /* 0x000f640000002400 */
[----:B------:R-:W-:Y:S01]  /*70b0*/  HMMA.16816.F32.BF16 R132, R8, R6, R132 ;  /* 0x000000060884723c */ /* 0x000fe20000041884 */
[----:B------:R-:W-:Y:S07]  /*70c0*/  LDSM.16.M88.4 R4, [R118+0x7c00] ;  /* 0x007c00007604783b */ /* 0x000fee0000000200 */
[----:B------:R-:W-:Y:S08]  /*70d0*/  HMMA.16816.F32.BF16 R124, R44, R162, R124 ;  /* 0x000000a22c7c723c */ /* 0x000ff0000004187c */
[C---:B-1----:R-:W-:Y:S01]  /*70e0*/  HMMA.16816.F32.BF16 R16, R36.reuse, R32, R16 ;  /* 0x000000202410723c */ /* 0x042fe20000041810 */
[----:B------:R-:W-:Y:S06]  /*70f0*/  MUFU.TANH R32, R26 ;  /* 0x0000001a00207308 */ /* 0x000fec0000002400 */
[----:B------:R-:W-:Y:S01]  /*7100*/  FMUL.FTZ R33, R27, c[0x0][0x2ec] ;  /* 0x0000bb001b217a20 */ /* 0x000fe20000410000 */
[----:B------:R-:W-:Y:S05]  /*7110*/  HMMA.16816.F32.BF16 R12, R36, R34, R12 ;  /* 0x00000022240c723c */ /* 0x000fea000004180c */
[----:B------:R-:W-:Y:S03]  /*7120*/  MUFU.TANH R33, R33 ;  /* 0x0000002100217308 */ /* 0x000fe60000002400 */
[C---:B------:R-:W-:Y:S08]  /*7130*/  HMMA.16816.F32.BF16 R136, R144.reuse, R20, R136 ;  /* 0x000000149088723c */ /* 0x040ff00000041888 */
[----:B------:R-:W-:Y:S01]  /*7140*/  HMMA.16816.F32.BF16 R132, R144, R22, R132 ;  /* 0x000000169084723c */ /* 0x000fe20000041884 */
[----:B------:R-:W1:Y:S01]  /*7150*/  LDSM.16.M88.4 R20, [R118+0x6400] ;  /* 0x006400007614783b */ /* 0x000e620000000200 */
[----:B------:R-:W-:-:S02]  /*7160*/  FMUL.FTZ R16, R16, c[0x0][0x2ec] ;  /* 0x0000bb0010107a20 */ /* 0x000fc40000410000 */
[----:B------:R-:W-:Y:S02]  /*7170*/  FMUL.FTZ R17, R17, c[0x0][0x2ec] ;  /* 0x0000bb0011117a20 */ /* 0x000fe40000410000 */
[----:B------:R-:W-:Y:S01]  /*7180*/  MUFU.TANH R179, R16 ;  /* 0x0000001000b37308 */ /* 0x000fe20000002400 */
[----:B------:R-:W-:Y:S01]  /*7190*/  FMUL.FTZ R208, R18, c[0x0][0x2ec] ;  /* 0x0000bb0012d07a20 */ /* 0x000fe20000410000 */
[C---:B--2---:R-:W-:Y:S01]  /*71a0*/  HMMA.16816.F32.BF16 R60, R44.reuse, R28, R60 ;  /* 0x0000001c2c3c723c */ /* 0x044fe2000004183c */
[----:B------:R-:W-:Y:S02]  /*71b0*/  FMUL.FTZ R12, R12, c[0x0][0x2ec] ;  /* 0x0000bb000c0c7a20 */ /* 0x000fe40000410000 */
[----:B------:R-:W-:Y:S02]  /*71c0*/  FMUL.FTZ R13, R13, c[0x0][0x2ec] ;  /* 0x0000bb000d0d7a20 */ /* 0x000fe40000410000 */
[----:B------:R-:W-:Y:S01]  /*71d0*/  FMUL.FTZ R14, R14, c[0x0][0x2ec] ;  /* 0x0000bb000e0e7a20 */ /* 0x000fe20000410000 */
[----:B------:R2:W-:Y:S01]  /*71e0*/  MUFU.TANH R177, R17 ;  /* 0x0000001100b17308 */ /* 0x0005e20000002400 */
[----:B------:R-:W-:Y:S01]  /*71f0*/  FMUL.FTZ R182, R19, c[0x0][0x2ec] ;  /* 0x0000bb0013b67a20 */ /* 0x000fe20000410000 */
[----:B------:R-:W-:Y:S01]  /*7200*/  HMMA.16816.F32.BF16 R152, R44, R30, R152 ;  /* 0x0000001e2c98723c */ /* 0x000fe20000041898 */
[----:B------:R-:W3:Y:S01]  /*7210*/  LDSM.16.M88.4 R28, [R185+0x8000] ;  /* 0x00800000b91c783b */ /* 0x000ee20000000200 */
[----:B------:R-:W-:-:S04]  /*7220*/  FMUL.FTZ R180, R15, c[0x0][0x2ec] ;  /* 0x0000bb000fb47a20 */ /* 0x000fc80000410000 */
[----:B------:R-:W-:Y:S02]  /*7230*/  MUFU.TANH R181, R12 ;  /* 0x0000000c00b57308 */ /* 0x000fe40000002400 */
[----:B------:R-:W-:Y:S06]  /*7240*/  HMMA.16816.F32.BF16 R156, R36, R130, R156 ;  /* 0x00000082249c723c */ /* 0x000fec000004189c */
[----:B------:R1:W1:Y:S01]  /*7250*/  MUFU.TANH R130, R25 ;  /* 0x0000001900827308 */ /* 0x0002620000002400 */
[----:B--2---:R-:W-:Y:S01]  /*7260*/  LDSM.16.M88.4 R16, [R118+0x8000] ;  /* 0x008000007610783b */ /* 0x004fe20000000200 */
[C---:B------:R-:W-:Y:S06]  /*7270*/  HMMA.16816.F32.BF16 R140, R8.reuse, R40, R140 ;  /* 0x00000028088c723c */ /* 0x040fec000004188c */
[----:B------:R-:W-:Y:S02]  /*7280*/  MUFU.TANH R175, R13 ;  /* 0x0000000d00af7308 */ /* 0x000fe40000002400 */
[C---:B------:R-:W-:Y:S01]  /*7290*/  HMMA.16816.F32.BF16 R124, R8.reuse, R42, R124 ;  /* 0x0000002a087c723c */ /* 0x040fe2000004187c */
[----:B-1----:R-:W1:Y:S05]  /*72a0*/  LDSM.16.M88.4 R24, [R185+0x6c00] ;  /* 0x006c0000b918783b */ /* 0x002e6a0000000200 */
[----:B------:R2:W-:Y:S02]  /*72b0*/  MUFU.TANH R202, R14 ;  /* 0x0000000e00ca7308 */ /* 0x0005e40000002400 */
[----:B------:R-:W-:Y:S01]  /*72c0*/  HMMA.16816.F32.BF16 R120, R8, R20, R120 ;  /* 0x000000140878723c */ /* 0x000fe20000041878 */
[----:B------:R-:W-:-:S02]  /*72d0*/  FMUL.FTZ R131, R156, c[0x0][0x2ec] ;  /* 0x0000bb009c837a20 */ /* 0x000fc40000410000 */
[----:B------:R-:W-:Y:S02]  /*72e0*/  FMUL.FTZ R34, R158, c[0x0][0x2ec] ;  /* 0x0000bb009e227a20 */ /* 0x000fe40000410000 */
[----:B------:R-:W-:Y:S02]  /*72f0*/  FMUL.FTZ R35, R159, c[0x0][0x2ec] ;  /* 0x0000bb009f237a20 */ /* 0x000fe40000410000 */
[----:B------:R-:W1:Y:S01]  /*7300*/  MUFU.TANH R131, R131 ;  /* 0x0000008300837308 */ /* 0x000e620000002400 */
[----:B------:R-:W-:Y:S01]  /*7310*/  HMMA.16816.F32.BF16 R64, R8, R22, R64 ;  /* 0x000000160840723c */ /* 0x000fe20000041840 */
[----:B------:R-:W-:Y:S01]  /*7320*/  LDSM.16.M88.4 R20, [R118+0x6c00] ;  /* 0x006c00007614783b */ /* 0x000fe20000000200 */
[----:B------:R-:W-:-:S03]  /*7330*/  FMUL.FTZ R150, R157, c[0x0][0x2ec] ;  /* 0x0000bb009d967a20 */ /* 0x000fc60000410000 */
[----:B--2---:R-:W2:Y:S03]  /*7340*/  LDSM.16.M88.4 R12, [R185+0x8400] ;  /* 0x00840000b90c783b */ /* 0x004ea60000000200 */
[C---:B---3--:R-:W-:Y:S01]  /*7350*/  HMMA.16816.F32.BF16 R140, R144.reuse, R28, R140 ;  /* 0x0000001c908c723c */ /* 0x048fe2000004188c */
[----:B------:R-:W3:Y:S07]  /*7360*/  MUFU.TANH R34, R34 ;  /* 0x0000002200227308 */ /* 0x000eee0000002400 */
[----:B------:R-:W-:Y:S01]  /*7370*/  HMMA.16816.F32.BF16 R124, R144, R30, R124 ;  /* 0x0000001e907c723c */ /* 0x000fe2000004187c */
[----:B------:R-:W1:Y:S07]  /*7380*/  MUFU.TANH R35, R35 ;  /* 0x0000002300237308 */ /* 0x000e6e0000002400 */
[C---:B------:R-:W-:Y:S01]  /*7390*/  HMMA.16816.F32.BF16 R136, R36.reuse, R4, R136 ;  /* 0x000000042488723c */ /* 0x040fe20000041888 */
[----:B------:R-:W2:Y:S07]  /*73a0*/  MUFU.TANH R150, R150 ;  /* 0x0000009600967308 */ /* 0x000eae0000002400 */
[----:B------:R-:W-:Y:S01]  /*73b0*/  HMMA.16816.F32.BF16 R132, R36, R6, R132 ;  /* 0x000000062484723c */ /* 0x000fe20000041884 */
[----:B------:R-:W3:Y:S01]  /*73c0*/  LDSM.16.M88.4 R4, [R118+0x6800] ;  /* 0x006800007604783b */ /* 0x000ee20000000200 */
[----:B------:R-:W2:Y:S06]  /*73d0*/  MUFU.TANH R180, R180 ;  /* 0x000000b400b47308 */ /* 0x000eac0000002400 */
[----:B-1----:R-:W-:Y:S02]  /*73e0*/  HMMA.16816.F32.BF16 R52, R44, R24, R52 ;  /* 0x000000182c34723c */ /* 0x002fe40000041834 */
[----:B------:R-:W-:Y:S06]  /*73f0*/  MUFU.TANH R208, R208 ;  /* 0x000000d000d07308 */ /* 0x000fec0000002400 */
[----:B------:R-:W-:Y:S01]  /*7400*/  HMMA.16816.F32.BF16 R140, R36, R16, R140 ;  /* 0x00000010248c723c */ /* 0x000fe2000004188c */
[----:B------:R-:W-:Y:S01]  /*7410*/  FMUL.FTZ R136, R136, c[0x0][0x2ec] ;  /* 0x0000bb0088887a20 */ /* 0x000fe20000410000 */
[----:B------:R-:W-:Y:S01]  /*7420*/  MUFU.TANH R182, R182 ;  /* 0x000000b600b67308 */ /* 0x000fe20000002400 */
[----:B------:R-:W-:-:S02]  /*7430*/  FMUL.FTZ R137, R137, c[0x0][0x2ec] ;  /* 0x0000bb0089897a20 */ /* 0x000fc40000410000 */
[----:B------:R-:W-:Y:S02]  /*7440*/  FMUL.FTZ R138, R138, c[0x0][0x2ec] ;  /* 0x0000bb008a8a7a20 */ /* 0x000fe40000410000 */
[----:B------:R-:W-:Y:S01]  /*7450*/  FMUL.FTZ R139, R139, c[0x0][0x2ec] ;  /* 0x0000bb008b8b7a20 */ /* 0x000fe20000410000 */
[----:B------:R-:W-:Y:S01]  /*7460*/  HMMA.16816.F32.BF16 R124, R36, R18, R124 ;  /* 0x00000012247c723c */ /* 0x000fe2000004187c */
[----:B------:R-:W1:Y:S01]  /*7470*/  LDSM.16.M88.4 R16, [R118+0x8400] ;  /* 0x008400007610783b */ /* 0x000e620000000200 */
[----:B------:R-:W-:Y:S01]  /*7480*/  FMUL.FTZ R24, R132, c[0x0][0x2ec] ;  /* 0x0000bb0084187a20 */ /* 0x000fe20000410000 */
[----:B------:R-:W1:Y:S01]  /*7490*/  MUFU.TANH R173, R136 ;  /* 0x0000008800ad7308 */ /* 0x000e620000002400 */
[----:B------:R-:W-:Y:S02]  /*74a0*/  FMUL.FTZ R25, R133, c[0x0][0x2ec] ;  /* 0x0000bb0085197a20 */ /* 0x000fe40000410000 */
[----:B------:R-:W-:Y:S02]  /*74b0*/  FMUL.FTZ R134, R134, c[0x0][0x2ec] ;  /* 0x0000bb0086867a20 */ /* 0x000fe40000410000 */
[----:B--2---:R-:W-:Y:S01]  /*74c0*/  HMMA.16816.F32.BF16 R120, R144, R12, R120 ;  /* 0x0000000c9078723c */ /* 0x004fe20000041878 */
[----:B------:R-:W-:-:S02]  /*74d0*/  FMUL.FTZ R135, R135, c[0x0][0x2ec] ;  /* 0x0000bb0087877a20 */ /* 0x000fc40000410000 */
[----:B------:R-:W2:Y:S05]  /*74e0*/  MUFU.TANH R24, R24 ;  /* 0x0000001800187308 */ /* 0x000eaa0000002400 */
[----:B------:R-:W-:Y:S01]  /*74f0*/  HMMA.16816.F32.BF16 R64, R144, R14, R64 ;  /* 0x0000000e9040723c */ /* 0x000fe20000041840 */
[----:B------:R-:W1:Y:S01]  /*7500*/  LDSM.16.M88.4 R12, [R185+0x8800] ;  /* 0x00880000b90c783b */ /* 0x000e620000000200 */
[----:B------:R-:W-:Y:S01]  /*7510*/  FMUL.FTZ R140, R140, c[0x0][0x2ec] ;  /* 0x0000bb008c8c7a20 */ /* 0x000fe20000410000 */
[----:B------:R-:W1:Y:S01]  /*7520*/  MUFU.TANH R25, R25 ;  /* 0x0000001900197308 */ /* 0x000e620000002400 */
[----:B------:R-:W-:Y:S02]  /*7530*/  FMUL.FTZ R141, R141, c[0x0][0x2ec] ;  /* 0x0000bb008d8d7a20 */ /* 0x000fe40000410000 */
[----:B------:R-:W-:-:S02]  /*7540*/  FMUL.FTZ R142, R142, c[0x0][0x2ec] ;  /* 0x0000bb008e8e7a20 */ /* 0x000fc40000410000 */
[C---:B------:R-:W-:Y:S01]  /*7550*/  HMMA.16816.F32.BF16 R52, R8.reuse, R20, R52 ;  /* 0x000000140834723c */ /* 0x040fe20000041834 */
[----:B------:R-:W-:Y:S02]  /*7560*/  FMUL.FTZ R124, R124, c[0x0][0x2ec] ;  /* 0x0000bb007c7c7a20 */ /* 0x000fe40000410000 */
[----:B------:R-:W1:Y:S01]  /*7570*/  MUFU.TANH R171, R137 ;  /* 0x0000008900ab7308 */ /* 0x000e620000002400 */
[----:B------:R-:W-:Y:S02]  /*7580*/  FMUL.FTZ R143, R143, c[0x0][0x2ec] ;  /* 0x0000bb008f8f7a20 */ /* 0x000fe40000410000 */
[----:B------:R-:W-:Y:S02]  /*7590*/  FMUL.FTZ R125, R125, c[0x0][0x2ec] ;  /* 0x0000bb007d7d7a20 */ /* 0x000fe40000410000 */
[----:B------:R-:W-:Y:S01]  /*75a0*/  IMAD R20, R192, 0x80, R169 ;  /* 0x00000080c0147824 */ /* 0x000fe200078e02a9 */
[----:B---3--:R-:W-:Y:S01]  /*75b0*/  HMMA.16816.F32.BF16 R60, R8, R4, R60 ;  /* 0x00000004083c723c */ /* 0x008fe2000004183c */
[----:B------:R-:W-:Y:S01]  /*75c0*/  FMUL.FTZ R126, R126, c[0x0][0x2ec] ;  /* 0x0000bb007e7e7a20 */ /* 0x000fe20000410000 */
[----:B------:R-:W3:Y:S01]  /*75d0*/  MUFU.TANH R178, R138 ;  /* 0x0000008a00b27308 */ /* 0x000ee20000002400 */
[----:B------:R-:W-:Y:S01]  /*75e0*/  FMUL.FTZ R127, R127, c[0x0][0x2ec] ;  /* 0x0000bb007f7f7a20 */ /* 0x000fe20000410000 */
[----:B------:R-:W-:-:S03]  /*75f0*/  ISETP.GE.AND P3, PT, R20, R168, PT ;  /* 0x000000a81400720c */ /* 0x000fc60003f66270 */
[----:B------:R-:W-:Y:S01]  /*7600*/  IADD3 R4, R20, 0x1, RZ ;  /* 0x0000000114047810 */ /* 0x000fe20007ffe0ff */
[----:B------:R-:W-:Y:S02]  /*7610*/  HMMA.16816.F32.BF16 R152, R8, R6, R152 ;  /* 0x000000060898723c */ /* 0x000fe40000041898 */
[----:B------:R-:W2:Y:S01]  /*7620*/  MUFU.TANH R174, R139 ;  /* 0x0000008b00ae7308 */ /* 0x000ea20000002400 */
[C---:B------:R-:W-:Y:S02]  /*7630*/  ISETP.GE.AND P4, PT, R4.reuse, R168, PT ;  /* 0x000000a80400720c */ /* 0x040fe40003f86270 */
[-C--:B------:R-:W-:Y:S02]  /*7640*/  ISETP.GE.AND P1, PT, R4, R167.reuse, PT ;  /* 0x000000a70400720c */ /* 0x080fe40003f26270 */
[----:B------:R-:W2:Y:S01]  /*7650*/  LDSM.16.M88.4 R4, [R118+0x8800] ;  /* 0x008800007604783b */ /* 0x000ea20000000200 */
[----:B------:R-:W-:Y:S01]  /*7660*/  HMMA.16816.F32.BF16 R48, R44, R26, R48 ;  /* 0x0000001a2c30723c */ /* 0x000fe20000041830 */
[----:B------:R-:W-:Y:S01]  /*7670*/  FSEL R21, R148, -INF , !P4 ;  /* 0xff80000094157808 */ /* 0x000fe20006000000 */
[----:B------:R-:W2:Y:S01]  /*7680*/  MUFU.TANH R176, R134 ;  /* 0x0000008600b07308 */ /* 0x000ea20000002400 */
[----:B------:R-:W-:-:S05]  /*7690*/  ISETP.GE.AND P4, PT, R20, R167, PT ;  /* 0x000000a71400720c */ /* 0x000fca0003f86270 */
[----:B-1----:R-:W-:Y:S02]  /*76a0*/  HMMA.16816.F32.BF16 R64, R36, R18, R64 ;  /* 0x000000122440723c */ /* 0x002fe40000041840 */
[----:B------:R-:W1:Y:S05]  /*76b0*/  MUFU.TANH R172, R135 ;  /* 0x0000008700ac7308 */ /* 0x000e6a0000002400 */
[----:B------:R-:W-:Y:S01]  /*76c0*/  FSEL R18, R149, -INF , !P4 ;  /* 0xff80000095127808 */ /* 0x000fe20006000000 */
[----:B------:R-:W-:Y:S02]  /*76d0*/  HMMA.16816.F32.BF16 R60, R144, R12, R60 ;  /* 0x0000000c903c723c */ /* 0x000fe4000004183c */
[----:B------:R-:W1:Y:S05]  /*76e0*/  MUFU.TANH R157, R140 ;  /* 0x0000008c009d7308 */ /* 0x000e6a0000002400 */
[C---:B------:R-:W-:Y:S01]  /*76f0*/  IADD3 R13, R20.reuse, 0x10, RZ ;  /* 0x00000010140d7810 */ /* 0x040fe20007ffe0ff */
[----:B------:R-:W-:Y:S01]  /*7700*/  HMMA.16816.F32.BF16 R120, R36, R16, R120 ;  /* 0x000000102478723c */ /* 0x000fe20000041878 */
[----:B------:R-:W-:Y:S01]  /*7710*/  IADD3 R12, R20, 0x11, RZ ;  /* 0x00000011140c7810 */ /* 0x000fe20007ffe0ff */
[----:B------:R-:W1:Y:S03]  /*7720*/  MUFU.TANH R163, R141 ;  /* 0x0000008d00a37308 */ /* 0x000e660000002400 */
[----:B------:R-:W-:-:S02]  /*7730*/  ISETP.GE.AND P4, PT, R12, R168, PT ;  /* 0x000000a80c00720c */ /* 0x000fc40003f86270 */
[C---:B------:R-:W-:Y:S01]  /*7740*/  IADD3 R17, R20.reuse, 0x8, RZ ;  /* 0x0000000814117810 */ /* 0x040fe20007ffe0ff */
[----:B------:R-:W-:Y:S01]  /*7750*/  HMMA.16816.F32.BF16 R48, R8, R22, R48 ;  /* 0x000000160830723c */ /* 0x000fe20000041830 */
[----:B------:R-:W-:Y:S01]  /*7760*/  IADD3 R16, R20, 0x9, RZ ;  /* 0x0000000914107810 */ /* 0x000fe20007ffe0ff */
[----:B------:R-:W1:Y:S01]  /*7770*/  LDSM.16.M88.4 R8, [R185+0x8c00] ;  /* 0x008c0000b908783b */ /* 0x000e620000000200 */
[CC--:B------:R-:W-:Y:S01]  /*7780*/  ISETP.GE.AND P5, PT, R17.reuse, R168.reuse, PT ;  /* 0x000000a81100720c */ /* 0x0c0fe20003fa6270 */
[----:B------:R-:W-:Y:S01]  /*7790*/  FMUL.FTZ R64, R64, c[0x0][0x2ec] ;  /* 0x0000bb0040407a20 */ /* 0x000fe20000410000 */
[-C--:B------:R-:W-:Y:S01]  /*77a0*/  ISETP.GE.AND P0, PT, R17, R167.reuse, PT ;  /* 0x000000a71100720c */ /* 0x080fe20003f06270 */
[----:B------:R-:W1:Y:S01]  /*77b0*/  MUFU.TANH R161, R124 ;  /* 0x0000007c00a17308 */ /* 0x000e620000002400 */
[CC--:B------:R-:W-:Y:S01]  /*77c0*/  ISETP.GE.AND P2, PT, R16.reuse, R168.reuse, PT ;  /* 0x000000a81000720c */ /* 0x0c0fe20003f46270 */
[----:B--2---:R-:W-:Y:S01]  /*77d0*/  HMMA.16816.F32.BF16 R60, R36, R4, R60 ;  /* 0x00000004243c723c */ /* 0x004fe2000004183c */
[----:B------:R-:W-:Y:S01]  /*77e0*/  FSEL R17, R3, -INF , !P3 ;  /* 0xff80000003117808 */ /* 0x000fe20005800000 */
[----:B------:R-:W-:Y:S01]  /*77f0*/  FMUL.FTZ R65, R65, c[0x0][0x2ec] ;  /* 0x0000bb0041417a20 */ /* 0x000fe20000410000 */
[-C--:B------:R-:W-:Y:S01]  /*7800*/  ISETP.GE.AND P3, PT, R16, R167.reuse, PT ;  /* 0x000000a71000720c */ /* 0x080fe20003f66270 */
[----:B------:R-:W-:Y:S01]  /*7810*/  FMUL.FTZ R66, R66, c[0x0][0x2ec] ;  /* 0x0000bb0042427a20 */ /* 0x000fe20000410000 */
[----:B------:R-:W-:Y:S01]  /*7820*/  FSEL R27, R56, -INF , !P5 ;  /* 0xff800000381b7808 */ /* 0x000fe20006800000 */
[----:B------:R2:W-:Y:S01]  /*7830*/  MUFU.TANH R151, R64 ;  /* 0x0000004000977308 */ /* 0x0005e20000002400 */
[----:B----4-:R-:W-:Y:S01]  /*7840*/  FSEL R16, R59, -INF , !P1 ;  /* 0xff8000003b107808 */ /* 0x010fe20004800000 */
[----:B------:R-:W-:Y:S01]  /*7850*/  HMMA.16816.F32.BF16 R152, R144, R14, R152 ;  /* 0x0000000e9098723c */ /* 0x000fe20000041898 */
[----:B------:R-:W-:Y:S01]  /*7860*/  ISETP.GE.AND P5, PT, R13, R168, PT ;  /* 0x000000a80d00720c */ /* 0x000fe20003fa6270 */
[----:B------:R-:W-:Y:S01]  /*7870*/  FMUL.FTZ R3, R120, c[0x0][0x2ec] ;  /* 0x0000bb0078037a20 */ /* 0x000fe20000410000 */
[----:B------:R-:W-:Y:S01]  /*7880*/  FSEL R19, R57, -INF , !P2 ;  /* 0xff80000039137808 */ /* 0x000fe20005000000 */
[----:B------:R-:W-:Y:S01]  /*7890*/  FMUL.FTZ R28, R121, c[0x0][0x2ec] ;  /* 0x0000bb00791c7a20 */ /* 0x000fe20000410000 */
[-C--:B------:R-:W-:Y:S01]  /*78a0*/  ISETP.GE.AND P1, PT, R12, R167.reuse, PT ;  /* 0x000000a70c00720c */ /* 0x080fe20003f26270 */
[----:B------:R-:W4:Y:S01]  /*78b0*/  MUFU.TANH R162, R142 ;  /* 0x0000008e00a27308 */ /* 0x000f220000002400 */
[----:B------:R-:W-:Y:S01]  /*78c0*/  ISETP.GE.AND P2, PT, R13, R167, PT ;  /* 0x000000a70d00720c */ /* 0x000fe20003f46270 */
[----:B------:R-:W-:Y:S01]  /*78d0*/  FMUL.FTZ R122, R122, c[0x0][0x2ec] ;  /* 0x0000bb007a7a7a20 */ /* 0x000fe20000410000 */
[C---:B------:R-:W-:Y:S01]  /*78e0*/  IADD3 R12, R20.reuse, 0x19, RZ ;  /* 0x00000019140c7810 */ /* 0x040fe20007ffe0ff */
[----:B------:R-:W-:Y:S01]  /*78f0*/  FMUL.FTZ R123, R123, c[0x0][0x2ec] ;  /* 0x0000bb007b7b7a20 */ /* 0x000fe20000410000 */
[----:B------:R-:W-:-:S02]  /*7900*/  IADD3 R13, R20, 0x18, RZ ;  /* 0x00000018140d7810 */ /* 0x000fc40007ffe0ff */
[----:B-----5:R-:W-:Y:S01]  /*7910*/  FSEL R45, R129, -INF , !P5 ;  /* 0xff800000812d7808 */ /* 0x020fe20006800000 */
[----:B------:R-:W5:Y:S01]  /*7920*/  MUFU.TANH R160, R143 ;  /* 0x0000008f00a07308 */ /* 0x000f620000002400 */
[----:B------:R-:W-:Y:S01]  /*7930*/  FSEL R57, R130, -INF , !P4 ;  /* 0xff80000082397808 */ /* 0x000fe20006000000 */
[----:B------:R-:W-:Y:S01]  /*7940*/  FMUL.FTZ R60, R60, c[0x0][0x2ec] ;  /* 0x0000bb003c3c7a20 */ /* 0x000fe20000410000 */
[----:B------:R-:W-:Y:S01]  /*7950*/  FSEL R26, R58, -INF , !P0 ;  /* 0xff8000003a1a7808 */ /* 0x000fe20004000000 */
[----:B------:R-:W-:Y:S01]  /*7960*/  FMUL.FTZ R61, R61, c[0x0][0x2ec] ;  /* 0x0000bb003d3d7a20 */ /* 0x000fe20000410000 */
[-C--:B------:R-:W-:Y:S01]  /*7970*/  ISETP.GE.AND P5, PT, R12, R168.reuse, PT ;  /* 0x000000a80c00720c */ /* 0x080fe20003fa6270 */
[----:B------:R-:W-:Y:S01]  /*7980*/  FMUL.FTZ R62, R62, c[0x0][0x2ec] ;  /* 0x0000bb003e3e7a20 */ /* 0x000fe20000410000 */
[----:B------:R-:W-:Y:S01]  /*7990*/  ISETP.GE.AND P4, PT, R12, R167, PT ;  /* 0x000000a70c00720c */ /* 0x000fe20003f86270 */
[----:B------:R-:W3:Y:S01]  /*79a0*/  MUFU.TANH R3, R3 ;  /* 0x0000000300037308 */ /* 0x000ee20000002400 */
[----:B------:R-:W-:Y:S01]  /*79b0*/  ISETP.GE.AND P0, PT, R13, R168, PT ;  /* 0x000000a80d00720c */ /* 0x000fe20003f06270 */
[----:B------:R-:W-:Y:S01]  /*79c0*/  HMMA.16816.F32.BF16 R152, R36, R6, R152 ;  /* 0x000000062498723c */ /* 0x000fe20000041898 */
[C---:B------:R-:W-:Y:S01]  /*79d0*/  IADD3 R12, R20.reuse, 0x21, RZ ;  /* 0x00000021140c7810 */ /* 0x040fe20007ffe0ff */
[----:B------:R-:W-:Y:S01]  /*79e0*/  FMUL.FTZ R63, R63, c[0x0][0x2ec] ;  /* 0x0000bb003f3f7a20 */ /* 0x000fe20000410000 */
[----:B------:R-:W-:-:S02]  /*79f0*/  IADD3 R5, R20, 0x20, RZ ;  /* 0x0000002014057810 */ /* 0x000fc40007ffe0ff */
[----:B------:R-:W-:Y:S01]  /*7a00*/  FSEL R22, R128, -INF , !P3 ;  /* 0xff80000080167808 */ /* 0x000fe20005800000 */
[----:B------:R-:W3:Y:S01]  /*7a10*/  MUFU.TANH R159, R125 ;  /* 0x0000007d009f7308 */ /* 0x000ee20000002400 */
[----:B------:R-:W-:Y:S01]  /*7a20*/  FSEL R210, R32, -INF , !P2 ;  /* 0xff80000020d27808 */ /* 0x000fe20005000000 */
[C---:B-1----:R-:W-:Y:S01]  /*7a30*/  HMMA.16816.F32.BF16 R52, R144.reuse, R8, R52 ;  /* 0x000000089034723c */ /* 0x042fe20000041834 */
[----:B--2---:R-:W-:Y:S02]  /*7a40*/  FSEL R64, R33, -INF , !P1 ;  /* 0xff80000021407808 */ /* 0x004fe40004800000 */
[-C--:B------:R-:W-:Y:S02]  /*7a50*/  ISETP.GE.AND P3, PT, R13, R167.reuse, PT ;  /* 0x000000a70d00720c */ /* 0x080fe40003f66270 */
[----:B------:R-:W-:Y:S01]  /*7a60*/  FSEL R43, R131, -INF , !P0 ;  /* 0xff800000832b7808 */ /* 0x000fe20004000000 */
[----:B------:R-:W1:Y:S01]  /*7a70*/  MUFU.TANH R28, R28 ;  /* 0x0000001c001c7308 */ /* 0x000e620000002400 */
[CC--:B------:R-:W-:Y:S01]  /*7a80*/  ISETP.GE.AND P2, PT, R12.reuse, R168.reuse, PT ;  /* 0x000000a80c00720c */ /* 0x0c0fe20003f46270 */
[----:B------:R-:W-:Y:S01]  /*7a90*/  HMMA.16816.F32.BF16 R48, R144, R10, R48 ;  /* 0x0000000a9030723c */ /* 0x000fe20000041830 */
[----:B------:R-:W-:Y:S01]  /*7aa0*/  ISETP.GE.AND P1, PT, R12, R167, PT ;  /* 0x000000a70c00720c */ /* 0x000fe20003f26270 */
[----:B------:R-:W-:Y:S01]  /*7ab0*/  FMUL.FTZ R8, R67, c[0x0][0x2ec] ;  /* 0x0000bb0043087a20 */ /* 0x000fe20000410000 */
[----:B------:R-:W-:-:S02]  /*7ac0*/  ISETP.GE.AND P0, PT, R5, R168, PT ;  /* 0x000000a80500720c */ /* 0x000fc40003f06270 */
[C---:B------:R-:W-:Y:S01]  /*7ad0*/  IADD3 R13, R20.reuse, 0x28, RZ ;  /* 0x00000028140d7810 */ /* 0x040fe20007ffe0ff */
[----:B------:R-:W2:Y:S01]  /*7ae0*/  MUFU.TANH R4, R65 ;  /* 0x0000004100047308 */ /* 0x000ea20000002400 */
[----:B------:R-:W-:Y:S01]  /*7af0*/  IADD3 R12, R20, 0x29, RZ ;  /* 0x00000029140c7810 */ /* 0x000fe20007ffe0ff */
[----:B------:R-:W-:Y:S01]  /*7b00*/  FMUL.FTZ R140, R154, c[0x0][0x2ec] ;  /* 0x0000bb009a8c7a20 */ /* 0x000fe20000410000 */
[----:B------:R-:W-:Y:S01]  /*7b10*/  FSEL R58, R34, -INF , !P3 ;  /* 0xff800000223a7808 */ /* 0x000fe20005800000 */
[----:B------:R-:W-:Y:S01]  /*7b20*/  FMUL.FTZ R141, R152, c[0x0][0x2ec] ;  /* 0x0000bb00988d7a20 */ /* 0x000fe20000410000 */
[----:B------:R-:W-:Y:S01]  /*7b30*/  FSEL R56, R35, -INF , !P4 ;  /* 0xff80000023387808 */ /* 0x000fe20006000000 */
[----:B------:R-:W-:Y:S01]  /*7b40*/  FMUL.FTZ R138, R155, c[0x0][0x2ec] ;  /* 0x0000bb009b8a7a20 */ /* 0x000fe20000410000 */
[----:B------:R-:W-:Y:S01]  /*7b50*/  FSEL R179, R179, -INF , !P0 ;  /* 0xff800000b3b37808 */ /* 0x000fe20004000000 */
[----:B------:R-:W-:Y:S01]  /*7b60*/  MUFU.TANH R158, R126 ;  /* 0x0000007e009e7308 */ /* 0x000fe20000002400 */
[----:B------:R-:W-:Y:S01]  /*7b70*/  FSEL R177, R177, -INF , !P2 ;  /* 0xff800000b1b17808 */ /* 0x000fe20005000000 */
[----:B------:R-:W-:Y:S01]  /*7b80*/  FMUL.FTZ R139, R153, c[0x0][0x2ec] ;  /* 0x0000bb00998b7a20 */ /* 0x000fe20000410000 */
[----:B------:R-:W-:-:S02]  /*7b90*/  ISETP.GE.AND P3, PT, R13, R168, PT ;  /* 0x000000a80d00720c */ /* 0x000fc40003f66270 */
[-C--:B------:R-:W-:Y:S02]  /*7ba0*/  ISETP.GE.AND P4, PT, R13, R167.reuse, PT ;  /* 0x000000a70d00720c */ /* 0x080fe40003f86270 */
[C---:B------:R-:W-:Y:S01]  /*7bb0*/  ISETP.GE.AND P0, PT, R12.reuse, R168, PT ;  /* 0x000000a80c00720c */ /* 0x040fe20003f06270 */
[----:B------:R-:W-:Y:S01]  /*7bc0*/  MUFU.TANH R156, R127 ;  /* 0x0000007f009c7308 */ /* 0x000fe20000002400 */
[----:B------:R-:W-:Y:S02]  /*7bd0*/  ISETP.GE.AND P2, PT, R12, R167, PT ;  /* 0x000000a70c00720c */ /* 0x000fe40003f46270 */
[----:B------:R-:W1:Y:S01]  /*7be0*/  LDSM.16.M88.4 R12, [R118+0x8c00] ;  /* 0x008c0000760c783b */ /* 0x000e620000000200 */
[----:B------:R-:W-:Y:S01]  /*7bf0*/  IADD3 R9, R20, 0x30, RZ ;  /* 0x0000003014097810 */ /* 0x000fe20007ffe0ff */
[----:B------:R-:W-:-:S04]  /*7c00*/  DEPBAR.LE SB0, 0x0 ;  /* 0x000080000000791a */ /* 0x000fc80000000000 */
[----:B------:R-:W-:Y:S01]  /*7c10*/  FSEL R181, R181, -INF , !P3 ;  /* 0xff800000b5b57808 */ /* 0x000fe20005800000 */
[----:B------:R-:W-:Y:S01]  /*7c20*/  MUFU.TANH R8, R8 ;  /* 0x0000000800087308 */ /* 0x000fe20000002400 */
[----:B------:R-:W-:Y:S02]  /*7c30*/  ISETP.GE.AND P3, PT, R9, R168, PT ;  /* 0x000000a80900720c */ /* 0x000fe40003f66270 */
[C---:B------:R-:W-:Y:S02]  /*7c40*/  IADD3 R7, R20.reuse, 0x38, RZ ;  /* 0x0000003814077810 */ /* 0x040fe40007ffe0ff */
[----:B------:R-:W-:Y:S02]  /*7c50*/  IADD3 R6, R20, 0x39, RZ ;  /* 0x0000003914067810 */ /* 0x000fe40007ffe0ff */
[----:B------:R-:W-:Y:S01]  /*7c60*/  FSEL R41, R150, -INF , !P5 ;  /* 0xff80000096297808 */ /* 0x000fe20006800000 */
[----:B------:R-:W-:Y:S01]  /*7c70*/  MUFU.TANH R148, R66 ;  /* 0x0000004200947308 */ /* 0x000fe20000002400 */
[----:B------:R-:W-:-:S02]  /*7c80*/  FSEL R202, R202, -INF , !P4 ;  /* 0xff800000caca7808 */ /* 0x000fc40006000000 */
[----:B------:R-:W-:Y:S02]  /*7c90*/  FSEL R180, R180, -INF , !P2 ;  /* 0xff800000b4b47808 */ /* 0x000fe40005000000 */
[----:B------:R-:W-:Y:S02]  /*7ca0*/  FSEL R173, R173, -INF , !P3 ;  /* 0xff800000adad7808 */ /* 0x000fe40005800000 */
[-C--:B------:R-:W-:Y:S01]  /*7cb0*/  ISETP.GE.AND P5, PT, R5, R167.reuse, PT ;  /* 0x000000a70500720c */ /* 0x080fe20003fa6270 */
[----:B------:R-:W-:Y:S01]  /*7cc0*/  MUFU.TANH R150, R123 ;  /* 0x0000007b00967308 */ /* 0x000fe20000002400 */
[CC--:B------:R-:W-:Y:S02]  /*7cd0*/  ISETP.GE.AND P4, PT, R7.reuse, R168.reuse, PT ;  /* 0x000000a80700720c */ /* 0x0c0fe40003f86270 */
[----:B------:R-:W-:Y:S02]  /*7ce0*/  ISETP.GE.AND P2, PT, R7, R167, PT ;  /* 0x000000a70700720c */ /* 0x000fe40003f46270 */
[----:B------:R-:W-:-:S02]  /*7cf0*/  ISETP.GE.AND P3, PT, R6, R168, PT ;  /* 0x000000a80600720c */ /* 0x000fc40003f66270 */
[C---:B------:R-:W-:Y:S01]  /*7d00*/  IADD3 R23, R20.reuse, 0x31, RZ ;  /* 0x0000003114177810 */ /* 0x040fe20007ffe0ff */
[----:B------:R-:W2:Y:S01]  /*7d10*/  MUFU.TANH R5, R122 ;  /* 0x0000007a00057308 */ /* 0x000ea20000002400 */
[----:B------:R-:W-:Y:S02]  /*7d20*/  IADD3 R7, R20, 0x40, RZ ;  /* 0x0000004014077810 */ /* 0x000fe40007ffe0ff */
[----:B------:R-:W-:Y:S02]  /*7d30*/  FSEL R175, R175, -INF , !P0 ;  /* 0xff800000afaf7808 */ /* 0x000fe40004000000 */
[----:B------:R-:W-:Y:S02]  /*7d40*/  FSEL R208, R208, -INF , !P5 ;  /* 0xff800000d0d07808 */ /* 0x000fe40006800000 */
[----:B------:R-:W-:Y:S01]  /*7d50*/  FSEL R182, R182, -INF , !P1 ;  /* 0xff800000b6b67808 */ /* 0x000fe20004800000 */
[----:B------:R-:W2:Y:S01]  /*7d60*/  MUFU.TANH R140, R140 ;  /* 0x0000008c008c7308 */ /* 0x000ea20000002400 */
[----:B------:R-:W-:Y:S01]  /*7d70*/  FSEL R169, R24, -INF , !P4 ;  /* 0xff80000018a97808 */ /* 0x000fe20006000000 */
[----:B-1----:R-:W-:Y:S01]  /*7d80*/  HMMA.16816.F32.BF16 R52, R36, R12, R52 ;  /* 0x0000000c2434723c */ /* 0x002fe20000041834 */
[----:B------:R-:W-:-:S02]  /*7d90*/  FSEL R149, R25, -INF , !P3 ;  /* 0xff80000019957808 */ /* 0x000fc40005800000 */
[-C--:B------:R-:W-:Y:S02]  /*7da0*/  ISETP.GE.AND P0, PT, R9, R167.reuse, PT ;  /* 0x000000a70900720c */ /* 0x080fe40003f06270 */
[CC--:B------:R-:W-:Y:S01]  /*7db0*/  ISETP.GE.AND P5, PT, R23.reuse, R168.reuse, PT ;  /* 0x000000a81700720c */ /* 0x0c0fe20003fa6270 */
[----:B------:R-:W1:Y:S01]  /*7dc0*/  MUFU.TANH R9, R60 ;  /* 0x0000003c00097308 */ /* 0x000e620000002400 */
[-C--:B------:R-:W-:Y:S01]  /*7dd0*/  ISETP.GE.AND P1, PT, R23, R167.reuse, PT ;  /* 0x000000a71700720c */ /* 0x080fe20003f26270 */
[----:B------:R-:W-:Y:S01]  /*7de0*/  HMMA.16816.F32.BF16 R48, R36, R14, R48 ;  /* 0x0000000e2430723c */ /* 0x000fe20000041830 */
[C---:B------:R-:W-:Y:S02]  /*7df0*/  ISETP.GE.AND P4, PT, R7.reuse, R168, PT ;  /* 0x000000a80700720c */ /* 0x040fe40003f86270 */
[----:B------:R-:W-:Y:S02]  /*7e00*/  ISETP.GE.AND P3, PT, R7, R167, PT ;  /* 0x000000a70700720c */ /* 0x000fe40003f66270 */
[----:B------:R-:W-:Y:S01]  /*7e10*/  IADD3 R7, R20, 0x41, RZ ;  /* 0x0000004114077810 */ /* 0x000fe20007ffe0ff */
[----:B------:R-:W1:Y:S01]  /*7e20*/  MUFU.TANH R143, R61 ;  /* 0x0000003d008f7308 */ /* 0x000e620000002400 */
[----:B------:R-:W-:-:S02]  /*7e30*/  FSEL R171, R171, -INF , !P5 ;  /* 0xff800000abab7808 */ /* 0x000fc40006800000 */
[----:B---3--:R-:W-:Y:S02]  /*7e40*/  FSEL R178, R178, -INF , !P0 ;  /* 0xff800000b2b27808 */ /* 0x008fe40004000000 */
[----:B------:R-:W-:Y:S02]  /*7e50*/  FSEL R174, R174, -INF , !P1 ;  /* 0xff800000aeae7808 */ /* 0x000fe40004800000 */
[-C--:B------:R-:W-:Y:S01]  /*7e60*/  ISETP.GE.AND P5, PT, R6, R167.reuse, PT ;  /* 0x000000a70600720c */ /* 0x080fe20003fa6270 */
[----:B------:R-:W-:Y:S01]  /*7e70*/  MUFU.TANH R142, R63 ;  /* 0x0000003f008e7308 */ /* 0x000fe20000002400 */
[CC--:B------:R-:W-:Y:S01]  /*7e80*/  ISETP.GE.AND P0, PT, R7.reuse, R168.reuse, PT ;  /* 0x000000a80700720c */ /* 0x0c0fe20003f06270 */
[----:B------:R-:W-:Y:S01]  /*7e90*/  FMUL.FTZ R52, R52, c[0x0][0x2ec] ;  /* 0x0000bb0034347a20 */ /* 0x000fe20000410000 */
[-C--:B------:R-:W-:Y:S01]  /*7ea0*/  ISETP.GE.AND P1, PT, R7, R167.reuse, PT ;  /* 0x000000a70700720c */ /* 0x080fe20003f26270 */
[----:B------:R-:W-:Y:S01]  /*7eb0*/  FMUL.FTZ R53, R53, c[0x0][0x2ec] ;  /* 0x0000bb0035357a20 */ /* 0x000fe20000410000 */
[----:B------:R-:W-:Y:S01]  /*7ec0*/  IADD3 R7, R20, 0x48, RZ ;  /* 0x0000004814077810 */ /* 0x000fe20007ffe0ff */
[----:B------:R-:W-:Y:S01]  /*7ed0*/  FMUL.FTZ R54, R54, c[0x0][0x2ec] ;  /* 0x0000bb0036367a20 */ /* 0x000fe20000410000 */
[----:B------:R-:W-:Y:S01]  /*7ee0*/  IADD3 R10, R20, 0x49, RZ ;  /* 0x00000049140a7810 */ /* 0x000fe20007ffe0ff */
[----:B------:R-:W3:Y:S01]  /*7ef0*/  MUFU.TANH R6, R62 ;  /* 0x0000003e00067308 */ /* 0x000ee20000002400 */
[----:B------:R-:W-:Y:S01]  /*7f00*/  FSEL R176, R176, -INF , !P2 ;  /* 0xff800000b0b07808 */ /* 0x000fe20005000000 */
[----:B------:R-:W-:Y:S01]  /*7f10*/  FMUL.FTZ R48, R48, c[0x0][0x2ec] ;  /* 0x0000bb0030307a20 */ /* 0x000fe20000410000 */
[----:B------:R-:W-:Y:S01]  /*7f20*/  FSEL R172, R172, -INF , !P5 ;  /* 0xff800000acac7808 */ /* 0x000fe20006800000 */
[----:B------:R-:W-:Y:S01]  /*7f30*/  FMUL.FTZ R49, R49, c[0x0][0x2ec] ;  /* 0x0000bb0031317a20 */ /* 0x000fe20000410000 */
[----:B------:R-:W-:Y:S01]  /*7f40*/  FSEL R157, R157, -INF , !P4 ;  /* 0xff8000009d9d7808 */ /* 0x000fe20006000000 */
[----:B------:R-:W-:Y:S01]  /*7f50*/  FMUL.FTZ R55, R55, c[0x0][0x2ec] ;  /* 0x0000bb0037377a20 */ /* 0x000fe20000410000 */
[----:B------:R-:W-:Y:S01]  /*7f60*/  FSEL R163, R163, -INF , !P0 ;  /* 0xff800000a3a37808 */ /* 0x000fe20004000000 */
[----:B------:R-:W1:Y:S01]  /*7f70*/  MUFU.TANH R141, R141 ;  /* 0x0000008d008d7308 */ /* 0x000e620000002400 */
[CC--:B------:R-:W-:Y:S01]  /*7f80*/  ISETP.GE.AND P2, PT, R7.reuse, R168.reuse, PT ;  /* 0x000000a80700720c */ /* 0x0c0fe20003f46270 */
[----:B------:R-:W-:Y:S01]  /*7f90*/  FMUL.FTZ R50, R50, c[0x0][0x2ec] ;  /* 0x0000bb0032327a20 */ /* 0x000fe20000410000 */
[----:B------:R-:W-:Y:S01]  /*7fa0*/  ISETP.GE.AND P5, PT, R7, R167, PT ;  /* 0x000000a70700720c */ /* 0x000fe20003fa6270 */
[----:B------:R-:W-:Y:S01]  /*7fb0*/  FMUL.FTZ R51, R51, c[0x0][0x2ec] ;  /* 0x0000bb0033337a20 */ /* 0x000fe20000410000 */
[----:B------:R-:W-:-:S02]  /*7fc0*/  ISETP.GE.AND P4, PT, R10, R168, PT ;  /* 0x000000a80a00720c */ /* 0x000fc40003f86270 */
[----:B------:R-:W-:Y:S01]  /*7fd0*/  ISETP.GE.AND P0, PT, R10, R167, PT ;  /* 0x000000a70a00720c */ /* 0x000fe20003f06270 */
[----:B------:R-:W1:Y:S01]  /*7fe0*/  MUFU.TANH R139, R139 ;  /* 0x0000008b008b7308 */ /* 0x000e620000002400 */
[C---:B------:R-:W-:Y:S02]  /*7ff0*/  IADD3 R7, R20.reuse, 0x50, RZ ;  /* 0x0000005014077810 */ /* 0x040fe40007ffe0ff */
[----:B------:R-:W-:Y:S02]  /*8000*/  IADD3 R10, R20, 0x51, RZ ;  /* 0x00000051140a7810 */ /* 0x000fe40007ffe0ff */
[----:B------:R-:W-:Y:S02]  /*8010*/  FSEL R161, R161, -INF , !P2 ;  /* 0xff800000a1a17808 */ /* 0x000fe40005000000 */
[----:B----4-:R-:W-:Y:S01]  /*8020*/  FSEL R162, R162, -INF , !P3 ;  /* 0xff800000a2a27808 */ /* 0x010fe20005800000 */
[----:B------:R-:W4:Y:S01]  /*8030*/  MUFU.TANH R122, R52 ;  /* 0x00000034007a7308 */ /* 0x000f220000002400 */
[----:B-----5:R-:W-:-:S02]  /*8040*/  FSEL R160, R160, -INF , !P1 ;  /* 0xff800000a0a07808 */ /* 0x020fc40004800000 */
[-C--:B------:R-:W-:Y:S02]  /*8050*/  ISETP.GE.AND P2, PT, R7, R168.reuse, PT ;  /* 0x000000a80700720c */ /* 0x080fe40003f46270 */
[CC--:B------:R-:W-:Y:S02]  /*8060*/  ISETP.GE.AND P3, PT, R10.reuse, R168.reuse, PT ;  /* 0x000000a80a00720c */ /* 0x0c0fe40003f66270 */
[----:B------:R-:W-:Y:S01]  /*8070*/  ISETP.GE.AND P1, PT, R10, R167, PT ;  /* 0x000000a70a00720c */ /* 0x000fe20003f26270 */
[----:B------:R-:W5:Y:S01]  /*8080*/  MUFU.TANH R121, R53 ;  /* 0x0000003500797308 */ /* 0x000f620000002400 */
[----:B------:R-:W-:Y:S02]  /*8090*/  IADD3 R10, R20, 0x59, RZ ;  /* 0x00000059140a7810 */ /* 0x000fe40007ffe0ff */
[----:B------:R-:W-:Y:S02]  /*80a0*/  FSEL R155, R3, -INF , !P2 ;  /* 0xff800000039b7808 */ /* 0x000fe40005000000 */
[----:B------:R-:W-:-:S02]  /*80b0*/  ISETP.GE.AND P2, PT, R10, R168, PT ;  /* 0x000000a80a00720c */ /* 0x000fc40003f46270 */
[----:B------:R-:W-:Y:S01]  /*80c0*/  FSEL R159, R159, -INF , !P4 ;  /* 0xff8000009f9f7808 */ /* 0x000fe20006000000 */
[----:B------:R-:W1:Y:S01]  /*80d0*/  MUFU.TANH R120, R48 ;  /* 0x0000003000787308 */ /* 0x000e620000002400 */
[-C--:B------:R-:W-:Y:S02]  /*80e0*/  ISETP.GE.AND P4, PT, R7, R167.reuse, PT ;  /* 0x000000a70700720c */ /* 0x080fe40003f86270 */
[----:B------:R-:W-:Y:S02]  /*80f0*/  IADD3 R3, R20, 0x61, RZ ;  /* 0x0000006114037810 */ /* 0x000fe40007ffe0ff */
[----:B------:R-:W-:Y:S02]  /*8100*/  FSEL R153, R28, -INF , !P3 ;  /* 0xff8000001c997808 */ /* 0x000fe40005800000 */
[----:B------:R-:W-:Y:S01]  /*8110*/  ISETP.GE.AND P3, PT, R10, R167, PT ;  /* 0x000000a70a00720c */ /* 0x000fe20003f66270 */
[----:B------:R-:W-:Y:S01]  /*8120*/  MUFU.TANH R138, R138 ;  /* 0x0000008a008a7308 */ /* 0x000fe20000002400 */
[----:B--2---:R-:W-:-:S02]  /*8130*/  FSEL R147, R4, -INF , !P2 ;  /* 0xff80000004937808 */ /* 0x004fc40005000000 */
[C---:B------:R-:W-:Y:S02]  /*8140*/  IADD3 R7, R20.reuse, 0x58, RZ ;  /* 0x0000005814077810 */ /* 0x040fe40007ffe0ff */
[----:B------:R-:W-:Y:S02]  /*8150*/  IADD3 R4, R20, 0x68, RZ ;  /* 0x0000006814047810 */ /* 0x000fe40007ffe0ff */
[----:B------:R-:W-:Y:S01]  /*8160*/  FSEL R152, R5, -INF , !P4 ;  /* 0xff80000005987808 */ /* 0x000fe20006000000 */
[----:B------:R-:W-:Y:S01]  /*8170*/  MUFU.TANH R126, R54 ;  /* 0x00000036007e7308 */ /* 0x000fe20000002400 */
[----:B------:R-:W-:Y:S02]  /*8180*/  FSEL R150, R150, -INF , !P1 ;  /* 0xff80000096967808 */ /* 0x000fe40004800000 */
[C---:B------:R-:W-:Y:S02]  /*8190*/  ISETP.GE.AND P4, PT, R3.reuse, R168, PT ;  /* 0x000000a80300720c */ /* 0x040fe40003f86270 */
[----:B------:R-:W-:-:S02]  /*81a0*/  ISETP.GE.AND P1, PT, R3, R167, PT ;  /* 0x000000a70300720c */ /* 0x000fc40003f26270 */
[----:B------:R-:W-:Y:S01]  /*81b0*/  FSEL R158, R158, -INF , !P5 ;  /* 0xff8000009e9e7808 */ /* 0x000fe20006800000 */
[----:B------:R-:W2:Y:S01]  /*81c0*/  MUFU.TANH R3, R49 ;  /* 0x0000003100037308 */ /* 0x000ea20000002400 */
[----:B------:R-:W-:Y:S02]  /*81d0*/  FSEL R156, R156, -INF , !P0 ;  /* 0xff8000009c9c7808 */ /* 0x000fe40004000000 */
[----:B------:R-:W-:Y:S02]  /*81e0*/  FSEL R146, R8, -INF , !P3 ;  /* 0xff80000008927808 */ /* 0x000fe40005800000 */
[C---:B------:R-:W-:Y:S02]  /*81f0*/  ISETP.GE.AND P5, PT, R7.reuse, R168, PT ;  /* 0x000000a80700720c */ /* 0x040fe40003fa6270 */
[-C--:B------:R-:W-:Y:S01]  /*8200*/  ISETP.GE.AND P0, PT, R7, R167.reuse, PT ;  /* 0x000000a70700720c */ /* 0x080fe20003f06270 */
[----:B------:R-:W1:Y:S01]  /*8210*/  MUFU.TANH R125, R55 ;  /* 0x00000037007d7308 */ /* 0x000e620000002400 */
[----:B------:R-:W-:-:S02]  /*8220*/  ISETP.GE.AND P3, PT, R4, R167, PT ;  /* 0x000000a70400720c */ /* 0x000fc40003f66270 */
[----:B------:R-:W-:Y:S02]  /*8230*/  IADD3 R7, R20, 0x60, RZ ;  /* 0x0000006014077810 */ /* 0x000fe40007ffe0ff */
[----:B------:R-:W-:Y:S02]  /*8240*/  FSEL R151, R151, -INF , !P5 ;  /* 0xff80000097977808 */ /* 0x000fe40006800000 */
[----:B------:R-:W-:Y:S01]  /*8250*/  FSEL R148, R148, -INF , !P0 ;  /* 0xff80000094947808 */ /* 0x000fe20004000000 */
[----:B------:R-:W1:Y:S01]  /*8260*/  MUFU.TANH R124, R50 ;  /* 0x00000032007c7308 */ /* 0x000e620000002400 */
[----:B------:R-:W-:Y:S02]  /*8270*/  FSEL R140, R140, -INF , !P3 ;  /* 0xff8000008c8c7808 */ /* 0x000fe40005800000 */
[C---:B------:R-:W-:Y:S02]  /*8280*/  ISETP.GE.AND P5, PT, R7.reuse, R168, PT ;  /* 0x000000a80700720c */ /* 0x040fe40003fa6270 */
[----:B------:R-:W-:-:S02]  /*8290*/  ISETP.GE.AND P2, PT, R7, R167, PT ;  /* 0x000000a70700720c */ /* 0x000fc40003f46270 */
[----:B------:R-:W-:Y:S01]  /*82a0*/  ISETP.GE.AND P0, PT, R4, R168, PT ;  /* 0x000000a80400720c */ /* 0x000fe20003f06270 */
[----:B------:R-:W2:Y:S01]  /*82b0*/  MUFU.TANH R123, R51 ;  /* 0x00000033007b7308 */ /* 0x000ea20000002400 */
[----:B------:R-:W-:Y:S02]  /*82c0*/  ISETP.GT.AND P3, PT, R192, R189, PT ;  /* 0x000000bdc000720c */ /* 0x000fe40003f64270 */
[C---:B------:R-:W-:Y:S02]  /*82d0*/  IADD3 R8, R20.reuse, 0x69, RZ ;  /* 0x0000006914087810 */ /* 0x040fe40007ffe0ff */
[C---:B------:R-:W-:Y:S02]  /*82e0*/  IADD3 R7, R20.reuse, 0x70, RZ ;  /* 0x0000007014077810 */ /* 0x040fe40007ffe0ff */
[C---:B------:R-:W-:Y:S02]  /*82f0*/  IADD3 R5, R20.reuse, 0x71, RZ ;  /* 0x0000007114057810 */ /* 0x040fe40007ffe0ff */
[----:B------:R-:W-:-:S02]  /*8300*/  IADD3 R4, R20, 0x78, RZ ;  /* 0x0000007814047810 */ /* 0x000fc40007ffe0ff */
[----:B------:R-:W-:Y:S02]  /*8310*/  IADD3 R20, R20, 0x79, RZ ;  /* 0x0000007914147810 */ /* 0x000fe40007ffe0ff */
[----:B-1----:R-:W-:Y:S02]  /*8320*/  FSEL R145, R9, -INF , !P5 ;  /* 0xff80000009917808 */ /* 0x002fe40006800000 */
[----:B------:R-:W-:Y:S02]  /*8330*/  FSEL R143, R143, -INF , !P4 ;  /* 0xff8000008f8f7808 */ /* 0x000fe40006000000 */
[----:B---3--:R-:W-:Y:S02]  /*8340*/  FSEL R144, R6, -INF , !P2 ;  /* 0xff80000006907808 */ /* 0x008fe40005000000 */
[----:B------:R-:W-:Y:S02]  /*8350*/  FSEL R142, R142, -INF , !P1 ;  /* 0xff8000008e8e7808 */ /* 0x000fe40004800000 */
[----:B------:R-:W-:Y:S01]  /*8360*/  FSEL R141, R141, -INF , !P0 ;  /* 0xff8000008d8d7808 */ /* 0x000fe20004000000 */
[----:B------:R-:W-:Y:S01]  /*8370*/  BAR.SYNC.DEFER_BLOCKING 0x0 ;  /* 0x0000000000007b1d */ /* 0x000fe20000010000 */
[----:B------:R-:W-:-:S02]  /*8380*/  ISETP.GE.AND P5, PT, R8, R168, PT ;  /* 0x000000a80800720c */ /* 0x000fc40003fa6270 */
[-C--:B------:R-:W-:Y:S02]  /*8390*/  ISETP.GE.AND P4, PT, R7, R168.reuse, PT ;  /* 0x000000a80700720c */ /* 0x080fe40003f86270 */
[-C--:B------:R-:W-:Y:S02]  /*83a0*/  ISETP.GE.AND P2, PT, R5, R168.reuse, PT ;  /* 0x000000a80500720c */ /* 0x080fe40003f46270 */
[-C--:B------:R-:W-:Y:S02]  /*83b0*/  ISETP.GE.AND P1, PT, R4, R168.reuse, PT ;  /* 0x000000a80400720c */ /* 0x080fe40003f26270 */
[----:B------:R-:W-:Y:S02]  /*83c0*/  ISETP.GE.AND P0, PT, R20, R168, PT ;  /* 0x000000a81400720c */ /* 0x000fe40003f06270 */
[----:B------:R-:W-:Y:S02]  /*83d0*/  FSEL R139, R139, -INF , !P5 ;  /* 0xff8000008b8b7808 */ /* 0x000fe40006800000 */
[----:B----4-:R-:W-:-:S02]  /*83e0*/  FSEL R122, R122, -INF , !P4 ;  /* 0xff8000007a7a7808 */ /* 0x010fc40006000000 */
[----:B-----5:R-:W-:Y:S02]  /*83f0*/  FSEL R121, R121, -INF , !P2 ;  /* 0xff80000079797808 */ /* 0x020fe40005000000 */
[----:B------:R-:W-:Y:S02]  /*8400*/  FSEL R120, R120, -INF , !P1 ;  /* 0xff80000078787808 */ /* 0x000fe40004800000 */
[----:B--2---:R-:W-:Y:S02]  /*8410*/  FSEL R3, R3, -INF , !P0 ;  /* 0xff80000003037808 */ /* 0x004fe40004000000 */
[-C--:B------:R-:W-:Y:S02]  /*8420*/  ISETP.GE.AND P5, PT, R8, R167.reuse, PT ;  /* 0x000000a70800720c */ /* 0x080fe40003fa6270 */
[-C--:B------:R-:W-:Y:S02]  /*8430*/  ISETP.GE.AND P4, PT, R7, R167.reuse, PT ;  /* 0x000000a70700720c */ /* 0x080fe40003f86270 */
        /* <DEDUP_REMOVED lines=67> */
.L_x_2730:
[----:B------:R-:W-:-:S04]  /*8870*/  LEA R6, -R117, RZ, 0x7 ;  /* 0x000000ff75067211 */ /* 0x000fc800078e39ff */
[----:B------:R-:W-:Y:S02]  /*8880*/  SHF.R.S32.HI R4, RZ, 0x1f, R6 ;  /* 0x0000001fff047819 */ /* 0x000fe40000011406 */
.L_x_2731:
        /* <DEDUP_REMOVED lines=28> */
.L_x_2729:
        /* <DEDUP_REMOVED lines=80> */
[C---:B------:R-:W-:Y:S01]  /*8f50*/  FMUL.FTZ R129, R135.reuse, c[0x0][0x23c] ;  /* 0x00008f0087817a20 */ /* 0x040fe20000410000 */
[----:B------:R-:W-:Y:S01]  /*8f60*/  FSEL R134, R134, RZ, P1 ;  /* 0x000000ff86867208 */ /* 0x000fe20000800000 */
[----:B------:R-:W-:Y:S01]  /*8f70*/  FADD.FTZ R4, R2, -R5 ;  /* 0x8000000502047221 */ /* 0x000fe20000010000 */
[----:B------:R-:W-:-:S02]  /*8f80*/  FSEL R5, R135, RZ, P0 ;  /* 0x000000ff87057208 */ /* 0x000fc40000000000 */
[----:B------:R-:W-:Y:S01]  /*8f90*/  FSEL R129, R129, RZ, P0 ;  /* 0x000000ff81817208 */ /* 0x000fe20000000000 */
[----:B------:R-:W-:Y:S02]  /*8fa0*/  FMUL.FTZ R11, R4, c[0x0][0x23c] ;  /* 0x00008f00040b7a20 */ /* 0x000fe40000410000 */
[----:B------:R-:W-:Y:S02]  /*8fb0*/  FADD.FTZ R5, R0, -R5 ;  /* 0x8000000500057221 */ /* 0x000fe40000010000 */
[----:B------:R-:W1:Y:S01]  /*8fc0*/  MUFU.EX2 R0, R11 ;  /* 0x0000000b00007308 */ /* 0x000e620000000800 */
[--C-:B------:R-:W-:Y:S02]  /*8fd0*/  FFMA.FTZ R133, R17, c[0x0][0x23c], -R134.reuse ;  /* 0x00008f0011857a23 */ /* 0x100fe40000010886 */
        /* <DEDUP_REMOVED lines=8> */
[----:B------:R-:W2:Y:S01]  /*9060*/  MUFU.EX2 R132, R132 ;  /* 0x0000008400847308 */ /* 0x000ea20000000800 */
[----:B-1----:R-:W-:Y:S01]  /*9070*/  FMUL.FTZ R24, R96, R0 ;  /* 0x0000000060187220 */ /* 0x002fe20000410000 */
[----:B------:R-:W-:Y:S01]  /*9080*/  LDSM.16.MT88.4 R20, [R116+0x9000] ;  /* 0x009000007414783b */ /* 0x000fe20000004200 */
[----:B------:R-:W-:-:S02]  /*9090*/  FFMA.FTZ R96, R45, c[0x0][0x23c], -R134 ;  /* 0x00008f002d607a23 */ /* 0x000fc40000010886 */
[----:B------:R-:W-:Y:S01]  /*90a0*/  FMUL.FTZ R137, R5, c[0x0][0x23c] ;  /* 0x00008f0005897a20 */ /* 0x000fe20000410000 */
[----:B------:R-:W1:Y:S01]  /*90b0*/  LDSM.16.MT88.4 R44, [R119+0xd000] ;  /* 0x00d00000772c783b */ /* 0x000e620000004200 */
[-C--:B------:R-:W-:Y:S01]  /*90c0*/  FMUL.FTZ R32, R88, R0.reuse ;  /* 0x0000000058207220 */ /* 0x080fe20000410000 */
[----:B------:R-:W-:Y:S01]  /*90d0*/  MUFU.EX2 R131, R131 ;  /* 0x0000008300837308 */ /* 0x000fe20000000800 */
[-C--:B------:R-:W-:Y:S02]  /*90e0*/  FMUL.FTZ R33, R89, R0.reuse ;  /* 0x0000000059217220 */ /* 0x080fe40000410000 */
[-C--:B------:R-:W-:Y:S02]  /*90f0*/  FMUL.FTZ R84, R84, R0.reuse ;  /* 0x0000000054547220 */ /* 0x080fe40000410000 */
[-C--:B------:R-:W-:Y:S02]  /*9100*/  FMUL.FTZ R85, R85, R0.reuse ;  /* 0x0000000055557220 */ /* 0x080fe40000410000 */
[----:B------:R-:W-:Y:S01]  /*9110*/  FFMA.FTZ R50, R41, c[0x0][0x23c], -R134 ;  /* 0x00008f0029327a23 */ /* 0x000fe20000010886 */
[----:B------:R-:W3:Y:S01]  /*9120*/  MUFU.EX2 R130, R130 ;  /* 0x0000008200827308 */ /* 0x000ee20000000800 */
[----:B--2---:R-:W-:Y:S01]  /*9130*/  F2FP.BF16.PACK_AB R4, R132, R133 ;  /* 0x000000858404723e */ /* 0x004fe200000010ff */
[----:B------:R-:W-:-:S02]  /*9140*/  FMUL.FTZ R25, R97, R0 ;  /* 0x0000000061197220 */ /* 0x000fc40000410000 */
[-C--:B------:R-:W-:Y:S02]  /*9150*/  FMUL.FTZ R92, R92, R0.reuse ;  /* 0x000000005c5c7220 */ /* 0x080fe40000410000 */
[-C--:B------:R-:W-:Y:S02]  /*9160*/  FMUL.FTZ R93, R93, R0.reuse ;  /* 0x000000005d5d7220 */ /* 0x080fe40000410000 */
[----:B------:R-:W-:Y:S01]  /*9170*/  MUFU.EX2 R128, R128 ;  /* 0x0000008000807308 */ /* 0x000fe20000000800 */
[----:B------:R-:W-:Y:S02]  /*9180*/  FFMA.FTZ R88, R43, c[0x0][0x23c], -R134 ;  /* 0x00008f002b587a23 */ /* 0x000fe40000010886 */
[-C--:B------:R-:W-:Y:S02]  /*9190*/  FMUL.FTZ R40, R80, R0.reuse ;  /* 0x0000000050287220 */ /* 0x080fe40000410000 */
[-C--:B------:R-:W-:Y:S02]  /*91a0*/  FMUL.FTZ R41, R81, R0.reuse ;  /* 0x0000000051297220 */ /* 0x080fe40000410000 */
[-C--:B------:R-:W-:Y:S01]  /*91b0*/  FMUL.FTZ R48, R76, R0.reuse ;  /* 0x000000004c307220 */ /* 0x080fe20000410000 */
[----:B------:R-:W2:Y:S01]  /*91c0*/  MUFU.EX2 R127, R127 ;  /* 0x0000007f007f7308 */ /* 0x000ea20000000800 */
[----:B---3--:R-:W-:Y:S01]  /*91d0*/  F2FP.BF16.PACK_AB R6, R130, R131 ;  /* 0x000000838206723e */ /* 0x008fe200000010ff */
[----:B------:R-:W-:-:S02]  /*91e0*/  FMUL.FTZ R49, R77, R0 ;  /* 0x000000004d317220 */ /* 0x000fc40000410000 */
[----:B------:R-:W-:Y:S02]  /*91f0*/  FFMA.FTZ R57, R57, c[0x0][0x23c], -R134 ;  /* 0x00008f0039397a23 */ /* 0x000fe40000010886 */
[--C-:B------:R-:W-:Y:S02]  /*9200*/  FFMA.FTZ R76, R58, c[0x0][0x23c], -R129.reuse ;  /* 0x00008f003a4c7a23 */ /* 0x100fe40000010881 */
[----:B------:R-:W-:Y:S01]  /*9210*/  MUFU.EX2 R117, R117 ;  /* 0x0000007500757308 */ /* 0x000fe20000000800 */
[----:B------:R-:W-:Y:S02]  /*9220*/  FFMA.FTZ R77, R56, c[0x0][0x23c], -R129 ;  /* 0x00008f00384d7a23 */ /* 0x000fe40000010881 */
[-C--:B------:R-:W-:Y:S02]  /*9230*/  FMUL.FTZ R8, R112, R0.reuse ;  /* 0x0000000070087220 */ /* 0x080fe40000410000 */
[-C--:B------:R-:W-:Y:S02]  /*9240*/  FMUL.FTZ R9, R113, R0.reuse ;  /* 0x0000000071097220 */ /* 0x080fe40000410000 */
[----:B------:R-:W-:Y:S01]  /*9250*/  FMUL.FTZ R16, R104, R0 ;  /* 0x0000000068107220 */ /* 0x000fe20000410000 */
[----:B------:R-:W3:Y:S01]  /*9260*/  MUFU.EX2 R2, R2 ;  /* 0x0000000200027308 */ /* 0x000ee20000000800 */
[----:B--2---:R-:W-:Y:S01]  /*9270*/  F2FP.BF16.PACK_AB R5, R127, R128 ;  /* 0x000000807f05723e */ /* 0x004fe200000010ff */
[----:B------:R-:W-:-:S02]  /*9280*/  FMUL.FTZ R17, R105, R0 ;  /* 0x0000000069117220 */ /* 0x000fc40000410000 */
[-C--:B------:R-:W-:Y:S02]  /*9290*/  FMUL.FTZ R108, R108, R0.reuse ;  /* 0x000000006c6c7220 */ /* 0x080fe40000410000 */
[-C--:B------:R-:W-:Y:S02]  /*92a0*/  FMUL.FTZ R109, R109, R0.reuse ;  /* 0x000000006d6d7220 */ /* 0x080fe40000410000 */
[----:B------:R-:W2:Y:S01]  /*92b0*/  MUFU.EX2 R137, R137 ;  /* 0x0000008900897308 */ /* 0x000ea20000000800 */
[-C--:B------:R-:W-:Y:S02]  /*92c0*/  FMUL.FTZ R100, R100, R0.reuse ;  /* 0x0000000064647220 */ /* 0x080fe40000410000 */
[-C--:B------:R-:W-:Y:S02]  /*92d0*/  FMUL.FTZ R101, R101, R0.reuse ;  /* 0x0000000065657220 */ /* 0x080fe40000410000 */
[----:B------:R-:W-:Y:S02]  /*92e0*/  FFMA.FTZ R80, R210, c[0x0][0x23c], -R129 ;  /* 0x00008f00d2507a23 */ /* 0x000fe40000010881 */
[-C--:B------:R-:W-:Y:S01]  /*92f0*/  FMUL.FTZ R52, R72, R0.reuse ;  /* 0x0000000048347220 */ /* 0x080fe20000410000 */
[----:B---3--:R-:W-:Y:S01]  /*9300*/  F2FP.BF16.PACK_AB R7, R2, R117 ;  /* 0x000000750207723e */ /* 0x008fe200000010ff */
[----:B------:R-:W-:Y:S01]  /*9310*/  MUFU.EX2 R96, R96 ;  /* 0x0000006000607308 */ /* 0x000fe20000000800 */
[----:B------:R-:W-:-:S02]  /*9320*/  FMUL.FTZ R53, R73, R0 ;  /* 0x0000000049357220 */ /* 0x000fc40000410000 */
[-C--:B------:R-:W-:Y:S02]  /*9330*/  FMUL.FTZ R68, R68, R0.reuse ;  /* 0x0000000044447220 */ /* 0x080fe40000410000 */
[----:B------:R-:W-:Y:S02]  /*9340*/  FMUL.FTZ R69, R69, R0 ;  /* 0x0000000045457220 */ /* 0x000fe40000410000 */
        /* <DEDUP_REMOVED lines=14> */
[----:B------:R2:W-:Y:S01]  /*9430*/  MUFU.EX2 R85, R50 ;  /* 0x0000003200557308 */ /* 0x0005e20000000800 */
[----:B------:R-:W-:-:S02]  /*9440*/  FMUL.FTZ R51, R79, R137 ;  /* 0x000000894f337220 */ /* 0x000fc40000410000 */
[-C--:B------:R-:W-:Y:S02]  /*9450*/  FMUL.FTZ R10, R114, R137.reuse ;  /* 0x00000089720a7220 */ /* 0x080fe40000410000 */
        /* <DEDUP_REMOVED lines=9> */
[----:B------:R3:W4:Y:S01]  /*94f0*/  MUFU.EX2 R93, R57 ;  /* 0x00000039005d7308 */ /* 0x0007220000000800 */
[----:B--2---:R-:W-:-:S02]  /*9500*/  FMUL.FTZ R50, R78, R137 ;  /* 0x000000894e327220 */ /* 0x004fc40000410000 */
[-C--:B------:R-:W-:Y:S02]  /*9510*/  FMUL.FTZ R103, R103, R137.reuse ;  /* 0x0000008967677220 */ /* 0x080fe40000410000 */
[-C--:B------:R-:W-:Y:S01]  /*9520*/  FMUL.FTZ R54, R74, R137.reuse ;  /* 0x000000894a367220 */ /* 0x080fe20000410000 */
[C---:B-1----:R-:W-:Y:S01]  /*9530*/  HMMA.16816.F32.BF16 R40, R4.reuse, R44, R40 ;  /* 0x0000002c0428723c */ /* 0x042fe20000041828 */
[-C--:B------:R-:W-:Y:S01]  /*9540*/  FMUL.FTZ R55, R75, R137.reuse ;  /* 0x000000894b377220 */ /* 0x080fe20000410000 */
[----:B------:R-:W-:Y:S01]  /*9550*/  MUFU.EX2 R77, R77 ;  /* 0x0000004d004d7308 */ /* 0x000fe20000000800 */
[-C--:B------:R-:W-:Y:S01]  /*9560*/  FMUL.FTZ R70, R70, R137.reuse ;  /* 0x0000008946467220 */ /* 0x080fe20000410000 */
[----:B------:R-:W-:Y:S01]  /*9570*/  LDSM.16.MT88.4 R72, [R116+0x9800] ;  /* 0x009800007448783b */ /* 0x000fe20000004200 */
[----:B------:R-:W-:Y:S02]  /*9580*/  FMUL.FTZ R71, R71, R137 ;  /* 0x0000008947477220 */ /* 0x000fe40000410000 */
[----:B------:R-:W-:Y:S01]  /*9590*/  FFMA.FTZ R78, R179, c[0x0][0x23c], -R134 ;  /* 0x00008f00b34e7a23 */ /* 0x000fe20000010886 */
[----:B------:R-:W-:Y:S01]  /*95a0*/  HMMA.16816.F32.BF16 R44, R4, R46, R48 ;  /* 0x0000002e042c723c */ /* 0x000fe20000041830 */
[----:B------:R-:W-:Y:S01]  /*95b0*/  LDSM.16.MT88.4 R48, [R116+0x9400] ;  /* 0x009400007430783b */ /* 0x000fe20000004200 */
[----:B---3--:R-:W-:-:S02]  /*95c0*/  FFMA.FTZ R57, R64, c[0x0][0x23c], -R129 ;  /* 0x00008f0040397a23 */ /* 0x008fc40000010881 */
[--C-:B------:R-:W-:Y:S01]  /*95d0*/  FFMA.FTZ R81, R177, c[0x0][0x23c], -R134.reuse ;  /* 0x00008f00b1517a23 */ /* 0x100fe20000010886 */
[----:B------:R-:W1:Y:S01]  /*95e0*/  LDSM.16.MT88.4 R64, [R119+0x9400] ;  /* 0x009400007740783b */ /* 0x000e620000004200 */
[----:B------:R2:W3:Y:S01]  /*95f0*/  MUFU.EX2 R79, R57 ;  /* 0x00000039004f7308 */ /* 0x0004e20000000800 */
[--C-:B------:R-:W-:Y:S01]  /*9600*/  FFMA.FTZ R83, R181, c[0x0][0x23c], -R134.reuse ;  /* 0x00008f00b5537a23 */ /* 0x100fe20000010886 */
[C---:B------:R-:W-:Y:S01]  /*9610*/  HMMA.16816.F32.BF16 R8, R4.reuse, R12, R8 ;  /* 0x0000000c0408723c */ /* 0x040fe20000041808 */
[----:B------:R-:W-:Y:S02]  /*9620*/  FFMA.FTZ R82, R175, c[0x0][0x23c], -R134 ;  /* 0x00008f00af527a23 */ /* 0x000fe40000010886 */
[--C-:B------:R-:W-:Y:S02]  /*9630*/  FFMA.FTZ R84, R208, c[0x0][0x23c], -R129.reuse ;  /* 0x00008f00d0547a23 */ /* 0x100fe40000010881 */
[--C-:B------:R-:W-:Y:S01]  /*9640*/  FFMA.FTZ R87, R182, c[0x0][0x23c], -R129.reuse ;  /* 0x00008f00b6577a23 */ /* 0x100fe20000010881 */
[----:B------:R-:W-:Y:S01]  /*9650*/  MUFU.EX2 R78, R78 ;  /* 0x0000004e004e7308 */ /* 0x000fe20000000800 */
[--C-:B------:R-:W-:Y:S01]  /*9660*/  FFMA.FTZ R86, R202, c[0x0][0x23c], -R129.reuse ;  /* 0x00008f00ca567a23 */ /* 0x100fe20000010881 */
[----:B------:R-:W-:Y:S01]  /*9670*/  HMMA.16816.F32.BF16 R16, R4, R20, R16 ;  /* 0x000000140410723c */ /* 0x000fe20000041810 */
[----:B------:R-:W-:-:S02]  /*9680*/  FFMA.FTZ R89, R180, c[0x0][0x23c], -R129 ;  /* 0x00008f00b4597a23 */ /* 0x000fc40000010881 */
[--C-:B------:R-:W-:Y:S02]  /*9690*/  FFMA.FTZ R92, R149, c[0x0][0x23c], -R134.reuse ;  /* 0x00008f00955c7a23 */ /* 0x100fe40000010886 */
[--C-:B------:R-:W-:Y:S01]  /*96a0*/  FFMA.FTZ R90, R173, c[0x0][0x23c], -R134.reuse ;  /* 0x00008f00ad5a7a23 */ /* 0x100fe20000010886 */
[----:B--2---:R-:W2:Y:S01]  /*96b0*/  LDSM.16.MT88.4 R56, [R119+0xb400] ;  /* 0x00b400007738783b */ /* 0x004ea20000004200 */
[----:B------:R-:W5:Y:S01]  /*96c0*/  MUFU.EX2 R81, R81 ;  /* 0x0000005100517308 */ /* 0x000f620000000800 */
[----:B------:R-:W-:Y:S01]  /*96d0*/  HMMA.16816.F32.BF16 R12, R4, R14, R108 ;  /* 0x0000000e040c723c */ /* 0x000fe2000004186c */
[--C-:B------:R-:W-:Y:S01]  /*96e0*/  FFMA.FTZ R91, R171, c[0x0][0x23c], -R134.reuse ;  /* 0x00008f00ab5b7a23 */ /* 0x100fe20000010886 */
[----:B------:R-:W-:Y:S01]  /*96f0*/  LDSM.16.MT88.4 R108, [R119+0xac00] ;  /* 0x00ac0000776c783b */ /* 0x000fe20000004200 */
[----:B------:R-:W-:Y:S02]  /*9700*/  FFMA.FTZ R95, R169, c[0x0][0x23c], -R134 ;  /* 0x00008f00a95f7a23 */ /* 0x000fe40000010886 */
[----:B------:R-:W-:-:S02]  /*9710*/  FFMA.FTZ R94, R178, c[0x0][0x23c], -R129 ;  /* 0x00008f00b25e7a23 */ /* 0x000fc40000010881 */
[----:B------:R-:W-:Y:S01]  /*9720*/  MUFU.EX2 R83, R83 ;  /* 0x0000005300537308 */ /* 0x000fe20000000800 */
[C---:B------:R-:W-:Y:S01]  /*9730*/  HMMA.16816.F32.BF16 R20, R4.reuse, R22, R100 ;  /* 0x000000160414723c */ /* 0x040fe20000041864 */
[--C-:B------:R-:W-:Y:S01]  /*9740*/  FFMA.FTZ R97, R174, c[0x0][0x23c], -R129.reuse ;  /* 0x00008f00ae617a23 */ /* 0x100fe20000010881 */
[----:B------:R-:W-:Y:S01]  /*9750*/  LDSM.16.MT88.4 R100, [R116+0xac00] ;  /* 0x00ac00007464783b */ /* 0x000fe20000004200 */
[--C-:B------:R-:W-:Y:S02]  /*9760*/  FFMA.FTZ R149, R176, c[0x0][0x23c], -R129.reuse ;  /* 0x00008f00b0957a23 */ /* 0x100fe40000010881 */
[----:B------:R-:W-:Y:S02]  /*9770*/  FFMA.FTZ R154, R172, c[0x0][0x23c], -R129 ;  /* 0x00008f00ac9a7a23 */ /* 0x000fe40000010881 */
[----:B------:R-:W-:Y:S01]  /*9780*/  MUFU.EX2 R82, R82 ;  /* 0x0000005200527308 */ /* 0x000fe20000000800 */
[----:B------:R-:W-:Y:S01]  /*9790*/  HMMA.16816.F32.BF16 R52, R4, R60, R52 ;  /* 0x0000003c0434723c */ /* 0x000fe20000041834 */
[----:B------:R-:W-:-:S02]  /*97a0*/  FFMA.FTZ R164, R163, c[0x0][0x23c], -R134 ;  /* 0x00008f00a3a47a23 */ /* 0x000fc40000010886 */
[--C-:B------:R-:W-:Y:S02]  /*97b0*/  FFMA.FTZ R166, R159, c[0x0][0x23c], -R134.reuse ;  /* 0x00008f009fa67a23 */ /* 0x100fe40000010886 */
[--C-:B------:R-:W-:Y:S02]  /*97c0*/  FFMA.FTZ R157, R157, c[0x0][0x23c], -R134.reuse ;  /* 0x00008f009d9d7a23 */ /* 0x100fe40000010886 */
[----:B----4-:R-:W-:Y:S01]  /*97d0*/  F2FP.BF16.PACK_AB R60, R93, R96 ;  /* 0x000000605d3c723e */ /* 0x010fe200000010ff */
[----:B------:R-:W-:Y:S01]  /*97e0*/  HMMA.16816.F32.BF16 R4, R4, R62, R68 ;  /* 0x0000003e0404723c */ /* 0x000fe20000041844 */
[----:B---3--:R-:W-:Y:S01]  /*97f0*/  F2FP.BF16.PACK_AB R61, R79, R80 ;  /* 0x000000504f3d723e */ /* 0x008fe200000010ff */
[----:B------:R-:W-:Y:S01]  /*9800*/  MUFU.EX2 R84, R84 ;  /* 0x0000005400547308 */ /* 0x000fe20000000800 */
[----:B------:R-:W3:Y:S01]  /*9810*/  LDSM.16.MT88.4 R68, [R119+0xd400] ;  /* 0x00d400007744783b */ /* 0x000ee20000004200 */
[----:B------:R-:W-:Y:S02]  /*9820*/  FFMA.FTZ R161, R161, c[0x0][0x23c], -R134 ;  /* 0x00008f00a1a17a23 */ /* 0x000fe40000010886 */
[--C-:B------:R-:W-:Y:S01]  /*9830*/  FFMA.FTZ R159, R162, c[0x0][0x23c], -R129.reuse ;  /* 0x00008f00a29f7a23 */ /* 0x100fe20000010881 */
[----:B------:R-:W-:Y:S01]  /*9840*/  F2FP.BF16.PACK_AB R62, R85, R88 ;  /* 0x00000058553e723e */ /* 0x000fe200000010ff */
[--C-:B------:R-:W-:Y:S01]  /*9850*/  FFMA.FTZ R160, R160, c[0x0][0x23c], -R129.reuse ;  /* 0x00008f00a0a07a23 */ /* 0x100fe20000010881 */
[----:B------:R-:W-:Y:S01]  /*9860*/  F2FP.BF16.PACK_AB R63, R77, R76 ;  /* 0x0000004c4d3f723e */ /* 0x000fe200000010ff */
[----:B------:R-:W4:Y:S01]  /*9870*/  MUFU.EX2 R87, R87 ;  /* 0x0000005700577308 */ /* 0x000f220000000800 */
[----:B------:R-:W-:-:S02]  /*9880*/  FFMA.FTZ R158, R158, c[0x0][0x23c], -R129 ;  /* 0x00008f009e9e7a23 */ /* 0x000fc40000010881 */
[--C-:B------:R-:W-:Y:S02]  /*9890*/  FFMA.FTZ R163, R156, c[0x0][0x23c], -R129.reuse ;  /* 0x00008f009ca37a23 */ /* 0x100fe40000010881 */
[--C-:B------:R-:W-:Y:S01]  /*98a0*/  FFMA.FTZ R156, R153, c[0x0][0x23c], -R134.reuse ;  /* 0x00008f00999c7a23 */ /* 0x100fe20000010886 */
[C---:B-1----:R-:W-:Y:S01]  /*98b0*/  HMMA.16816.F32.BF16 R8, R60.reuse, R64, R8 ;  /* 0x000000403c08723c */ /* 0x042fe20000041808 */
[--C-:B------:R-:W-:Y:S01]  /*98c0*/  FFMA.FTZ R162, R147, c[0x0][0x23c], -R134.reuse ;  /* 0x00008f0093a27a23 */ /* 0x100fe20000010886 */
[----:B------:R-:W-:Y:S01]  /*98d0*/  MUFU.EX2 R86, R86 ;  /* 0x0000005600567308 */ /* 0x000fe20000000800 */
[--C-:B------:R-:W-:Y:S02]  /*98e0*/  FFMA.FTZ R155, R155, c[0x0][0x23c], -R134.reuse ;  /* 0x00008f009b9b7a23 */ /* 0x100fe40000010886 */
[----:B------:R-:W-:Y:S02]  /*98f0*/  FFMA.FTZ R151, R151, c[0x0][0x23c], -R134 ;  /* 0x00008f0097977a23 */ /* 0x000fe40000010886 */
[--C-:B------:R-:W-:Y:S01]  /*9900*/  FFMA.FTZ R147, R152, c[0x0][0x23c], -R129.reuse ;  /* 0x00008f0098937a23 */ /* 0x100fe20000010881 */
[----:B------:R-:W-:Y:S01]  /*9910*/  HMMA.16816.F32.BF16 R12, R60, R66, R12 ;  /* 0x000000423c0c723c */ /* 0x000fe2000004180c */
[----:B------:R-:W1:Y:S01]  /*9920*/  LDSM.16.MT88.4 R64, [R116+0xb400] ;  /* 0x00b400007440783b */ /* 0x000e620000004200 */
[----:B------:R-:W1:Y:S01]  /*9930*/  MUFU.EX2 R89, R89 ;  /* 0x0000005900597308 */ /* 0x000e620000000800 */
[----:B------:R-:W-:-:S02]  /*9940*/  FFMA.FTZ R150, R150, c[0x0][0x23c], -R129 ;  /* 0x00008f0096967a23 */ /* 0x000fc40000010881 */
[--C-:B------:R-:W-:Y:S02]  /*9950*/  FFMA.FTZ R148, R148, c[0x0][0x23c], -R129.reuse ;  /* 0x00008f0094947a23 */ /* 0x100fe40000010881 */
[--C-:B------:R-:W-:Y:S01]  /*9960*/  FFMA.FTZ R153, R146, c[0x0][0x23c], -R129.reuse ;  /* 0x00008f0092997a23 */ /* 0x100fe20000010881 */
[C---:B------:R-:W-:Y:S01]  /*9970*/  HMMA.16816.F32.BF16 R16, R60.reuse, R48, R16 ;  /* 0x000000303c10723c */ /* 0x040fe20000041810 */
[--C-:B------:R-:W-:Y:S01]  /*9980*/  FFMA.FTZ R146, R143, c[0x0][0x23c], -R134.reuse ;  /* 0x00008f008f927a23 */ /* 0x100fe20000010886 */
[----:B------:R-:W-:Y:S01]  /*9990*/  MUFU.EX2 R90, R90 ;  /* 0x0000005a005a7308 */ /* 0x000fe20000000800 */
[--C-:B------:R-:W-:Y:S02]  /*99a0*/  FFMA.FTZ R152, R139, c[0x0][0x23c], -R134.reuse ;  /* 0x00008f008b987a23 */ /* 0x100fe40000010886 */
[--C-:B------:R-:W-:Y:S02]  /*99b0*/  FFMA.FTZ R145, R145, c[0x0][0x23c], -R134.reuse ;  /* 0x00008f0091917a23 */ /* 0x100fe40000010886 */
[----:B------:R-:W-:Y:S01]  /*99c0*/  FFMA.FTZ R141, R141, c[0x0][0x23c], -R134 ;  /* 0x00008f008d8d7a23 */ /* 0x000fe20000010886 */
[----:B------:R-:W-:Y:S01]  /*99d0*/  HMMA.16816.F32.BF16 R20, R60, R50, R20 ;  /* 0x000000323c14723c */ /* 0x000fe20000041814 */
[----:B------:R-:W4:Y:S01]  /*99e0*/  LDSM.16.MT88.4 R48, [R116+0xd400] ;  /* 0x00d400007430783b */ /* 0x000f220000004200 */
[----:B------:R-:W1:Y:S01]  /*99f0*/  MUFU.EX2 R91, R91 ;  /* 0x0000005b005b7308 */ /* 0x000e620000000800 */
[----:B------:R-:W-:-:S02]  /*9a00*/  FFMA.FTZ R139, R144, c[0x0][0x23c], -R129 ;  /* 0x00008f00908b7a23 */ /* 0x000fc40000010881 */
[--C-:B------:R-:W-:Y:S02]  /*9a10*/  FFMA.FTZ R142, R142, c[0x0][0x23c], -R129.reuse ;  /* 0x00008f008e8e7a23 */ /* 0x100fe40000010881 */
[--C-:B------:R-:W-:Y:S01]  /*9a20*/  FFMA.FTZ R140, R140, c[0x0][0x23c], -R129.reuse ;  /* 0x00008f008c8c7a23 */ /* 0x100fe20000010881 */
[C---:B--2---:R-:W-:Y:S01]  /*9a30*/  HMMA.16816.F32.BF16 R24, R60.reuse, R56, R24 ;  /* 0x000000383c18723c */ /* 0x044fe20000041818 */
[----:B------:R-:W-:Y:S01]  /*9a40*/  FFMA.FTZ R143, R138, c[0x0][0x23c], -R129 ;  /* 0x00008f008a8f7a23 */ /* 0x000fe20000010881 */
[----:B------:R-:W-:Y:S01]  /*9a50*/  MUFU.EX2 R95, R95 ;  /* 0x0000005f005f7308 */ /* 0x000fe20000000800 */
[----:B------:R-:W-:Y:S02]  /*9a60*/  FFMA.FTZ R133, R207, R0, R133 ;  /* 0x00000000cf857223 */ /* 0x000fe40000010085 */
[----:B------:R-:W-:Y:S02]  /*9a70*/  FFMA.FTZ R0, R206, R137, R128 ;  /* 0x00000089ce007223 */ /* 0x000fe40000010080 */
[----:B------:R-:W-:Y:S01]  /*9a80*/  FADD.FTZ R132, R132, R133 ;  /* 0x0000008584847221 */ /* 0x000fe20000010000 */
[----:B------:R-:W-:Y:S01]  /*9a90*/  HMMA.16816.F32.BF16 R28, R60, R58, R28 ;  /* 0x0000003a3c1c723c */ /* 0x000fe2000004181c */
[----:B------:R-:W2:Y:S01]  /*9aa0*/  LDSM.16.MT88.4 R56, [R119+0x9800] ;  /* 0x009800007738783b */ /* 0x000ea20000004200 */
[----:B------:R-:W-:Y:S01]  /*9ab0*/  MUFU.EX2 R92, R92 ;  /* 0x0000005c005c7308 */ /* 0x000fe20000000800 */
[----:B------:R-:W-:-:S02]  /*9ac0*/  FADD.FTZ R0, R127, R0 ;  /* 0x000000007f007221 */ /* 0x000fc40000010000 */
[----:B------:R-:W-:Y:S02]  /*9ad0*/  FADD.FTZ R131, R131, R132 ;  /* 0x0000008483837221 */ /* 0x000fe40000010000 */
[--C-:B------:R-:W-:Y:S01]  /*9ae0*/  FFMA.FTZ R122, R122, c[0x0][0x23c], -R134.reuse ;  /* 0x00008f007a7a7a23 */ /* 0x100fe20000010886 */
[C---:B---3--:R-:W-:Y:S01]  /*9af0*/  HMMA.16816.F32.BF16 R40, R60.reuse, R68, R40 ;  /* 0x000000443c28723c */ /* 0x048fe20000041828 */
[--C-:B------:R-:W-:Y:S01]  /*9b00*/  FFMA.FTZ R121, R121, c[0x0][0x23c], -R134.reuse ;  /* 0x00008f0079797a23 */ /* 0x100fe20000010886 */
[----:B------:R-:W-:Y:S01]  /*9b10*/  MUFU.EX2 R94, R94 ;  /* 0x0000005e005e7308 */ /* 0x000fe20000000800 */
[----:B------:R-:W-:Y:S02]  /*9b20*/  FFMA.FTZ R3, R3, c[0x0][0x23c], -R134 ;  /* 0x00008f0003037a23 */ /* 0x000fe40000010886 */
[----:B------:R-:W-:Y:S02]  /*9b30*/  FFMA.FTZ R123, R123, c[0x0][0x23c], -R129 ;  /* 0x00008f007b7b7a23 */ /* 0x000fe40000010881 */
[----:B------:R-:W-:Y:S01]  /*9b40*/  FADD.FTZ R131, R130, R131 ;  /* 0x0000008382837221 */ /* 0x000fe20000010000 */
[----:B-1----:R-:W-:Y:S02]  /*9b50*/  HMMA.16816.F32.BF16 R32, R60, R64, R32 ;  /* 0x000000403c20723c */ /* 0x002fe40000041820 */
[----:B------:R-:W1:Y:S01]  /*9b60*/  MUFU.EX2 R97, R97 ;  /* 0x0000006100617308 */ /* 0x000e620000000800 */
[----:B------:R-:W-:-:S04]  /*9b70*/  FADD.FTZ R96, R96, R131 ;  /* 0x0000008360607221 */ /* 0x000fc80000010000 */
[----:B------:R-:W-:Y:S01]  /*9b80*/  FADD.FTZ R93, R93, R96 ;  /* 0x000000605d5d7221 */ /* 0x000fe20000010000 */
[----:B------:R-:W-:Y:S01]  /*9b90*/  HMMA.16816.F32.BF16 R36, R60, R66, R36 ;  /* 0x000000423c24723c */ /* 0x000fe20000041824 */
[----:B------:R-:W3:Y:S01]  /*9ba0*/  LDSM.16.MT88.4 R64, [R119+0xb800] ;  /* 0x00b800007740783b */ /* 0x000ee20000004200 */
[----:B------:R-:W-:Y:S01]  /*9bb0*/  MUFU.EX2 R149, R149 ;  /* 0x0000009500957308 */ /* 0x000fe20000000800 */
[----:B------:R-:W-:-:S04]  /*9bc0*/  FADD.FTZ R88, R88, R93 ;  /* 0x0000005d58587221 */ /* 0x000fc80000010000 */
[----:B------:R-:W-:Y:S01]  /*9bd0*/  FADD.FTZ R85, R85, R88 ;  /* 0x0000005855557221 */ /* 0x000fe20000010000 */
[C---:B----4-:R-:W-:Y:S02]  /*9be0*/  HMMA.16816.F32.BF16 R52, R60.reuse, R48, R52 ;  /* 0x000000303c34723c */ /* 0x050fe40000041834 */
[----:B------:R-:W4:Y:S05]  /*9bf0*/  MUFU.EX2 R154, R154 ;  /* 0x0000009a009a7308 */ /* 0x000f2a0000000800 */
[----:B-----5:R-:W-:Y:S01]  /*9c00*/  F2FP.BF16.PACK_AB R48, R81, R78 ;  /* 0x0000004e5130723e */ /* 0x020fe200000010ff */
[C---:B------:R-:W-:Y:S01]  /*9c10*/  HMMA.16816.F32.BF16 R4, R60.reuse, R50, R4 ;  /* 0x000000323c04723c */ /* 0x040fe20000041804 */
[----:B------:R-:W-:Y:S01]  /*9c20*/  F2FP.BF16.PACK_AB R49, R87, R84 ;  /* 0x000000545731723e */ /* 0x000fe200000010ff */
[----:B------:R-:W-:Y:S05]  /*9c30*/  MUFU.EX2 R157, R157 ;  /* 0x0000009d009d7308 */ /* 0x000fea0000000800 */
[----:B------:R-:W-:Y:S01]  /*9c40*/  F2FP.BF16.PACK_AB R50, R82, R83 ;  /* 0x000000535232723e */ /* 0x000fe200000010ff */
[----:B------:R-:W-:Y:S01]  /*9c50*/  HMMA.16816.F32.BF16 R44, R60, R70, R44 ;  /* 0x000000463c2c723c */ /* 0x000fe2000004182c */
[----:B------:R-:W-:Y:S01]  /*9c60*/  F2FP.BF16.PACK_AB R51, R89, R86 ;  /* 0x000000565933723e */ /* 0x000fe200000010ff */
[----:B------:R-:W5:Y:S01]  /*9c70*/  LDSM.16.MT88.4 R68, [R119+0xd800] ;  /* 0x00d800007744783b */ /* 0x000f620000004200 */
[----:B------:R-:W1:Y:S03]  /*9c80*/  MUFU.EX2 R164, R164 ;  /* 0x000000a400a47308 */ /* 0x000e660000000800 */
[----:B------:R-:W-:Y:S02]  /*9c90*/  LDSM.16.MT88.4 R60, [R116+0xd800] ;  /* 0x00d80000743c783b */ /* 0x000fe40000004200 */
[C---:B--2---:R-:W-:Y:S03]  /*9ca0*/  HMMA.16816.F32.BF16 R8, R48.reuse, R56, R8 ;  /* 0x000000383008723c */ /* 0x044fe60000041808 */
[----:B------:R-:W-:Y:S05]  /*9cb0*/  MUFU.EX2 R161, R161 ;  /* 0x000000a100a17308 */ /* 0x000fea0000000800 */
[C---:B------:R-:W-:Y:S01]  /*9cc0*/  HMMA.16816.F32.BF16 R12, R48.reuse, R58, R12 ;  /* 0x0000003a300c723c */ /* 0x040fe2000004180c */
[----:B------:R-:W2:Y:S02]  /*9cd0*/  LDSM.16.MT88.4 R56, [R116+0xb800] ;  /* 0x00b800007438783b */ /* 0x000ea40000004200 */
[----:B------:R-:W-:Y:S05]  /*9ce0*/  MUFU.EX2 R166, R166 ;  /* 0x000000a600a67308 */ /* 0x000fea0000000800 */
[C---:B---3--:R-:W-:Y:S03]  /*9cf0*/  HMMA.16816.F32.BF16 R24, R48.reuse, R64, R24 ;  /* 0x000000403018723c */ /* 0x048fe60000041818 */
[----:B------:R-:W-:Y:S05]  /*9d00*/  MUFU.EX2 R159, R159 ;  /* 0x0000009f009f7308 */ /* 0x000fea0000000800 */
[C---:B------:R-:W-:Y:S01]  /*9d10*/  HMMA.16816.F32.BF16 R28, R48.reuse, R66, R28 ;  /* 0x00000042301c723c */ /* 0x040fe2000004181c */
[----:B------:R-:W3:Y:S02]  /*9d20*/  LDSM.16.MT88.4 R64, [R119+0x9c00] ;  /* 0x009c00007740783b */ /* 0x000ee40000004200 */
[----:B------:R-:W1:Y:S05]  /*9d30*/  MUFU.EX2 R160, R160 ;  /* 0x000000a000a07308 */ /* 0x000e6a0000000800 */
[C---:B------:R-:W-:Y:S03]  /*9d40*/  HMMA.16816.F32.BF16 R16, R48.reuse, R72, R16 ;  /* 0x000000483010723c */ /* 0x040fe60000041810 */
[----:B------:R-:W-:Y:S05]  /*9d50*/  MUFU.EX2 R158, R158 ;  /* 0x0000009e009e7308 */ /* 0x000fea0000000800 */
[C---:B------:R-:W-:Y:S01]  /*9d60*/  HMMA.16816.F32.BF16 R20, R48.reuse, R74, R20 ;  /* 0x0000004a3014723c */ /* 0x040fe20000041814 */
[----:B------:R-:W-:Y:S02]  /*9d70*/  LDSM.16.MT88.4 R72, [R116+0x9c00] ;  /* 0x009c00007448783b */ /* 0x000fe40000004200 */
[----:B------:R-:W1:Y:S05]  /*9d80*/  MUFU.EX2 R163, R163 ;  /* 0x000000a300a37308 */ /* 0x000e6a0000000800 */
[C---:B-----5:R-:W-:Y:S03]  /*9d90*/  HMMA.16816.F32.BF16 R40, R48.reuse, R68, R40 ;  /* 0x000000443028723c */ /* 0x060fe60000041828 */
[----:B------:R-:W-:Y:S05]  /*9da0*/  MUFU.EX2 R155, R155 ;  /* 0x0000009b009b7308 */ /* 0x000fea0000000800 */
[C---:B--2---:R-:W-:Y:S03]  /*9db0*/  HMMA.16816.F32.BF16 R32, R48.reuse, R56, R32 ;  /* 0x000000383020723c */ /* 0x044fe60000041820 */
[----:B------:R-:W2:Y:S05]  /*9dc0*/  MUFU.EX2 R156, R156 ;  /* 0x0000009c009c7308 */ /* 0x000eaa0000000800 */
[C---:B------:R-:W-:Y:S01]  /*9dd0*/  HMMA.16816.F32.BF16 R36, R48.reuse, R58, R36 ;  /* 0x0000003a3024723c */ /* 0x040fe20000041824 */
[----:B------:R-:W5:Y:S02]  /*9de0*/  LDSM.16.MT88.4 R56, [R119+0xbc00] ;  /* 0x00bc00007738783b */ /* 0x000f640000004200 */
[----:B------:R-:W-:Y:S05]  /*9df0*/  MUFU.EX2 R151, R151 ;  /* 0x0000009700977308 */ /* 0x000fea0000000800 */
[C---:B------:R-:W-:Y:S01]  /*9e00*/  HMMA.16816.F32.BF16 R44, R48.reuse, R70, R44 ;  /* 0x00000046302c723c */ /* 0x040fe2000004182c */
[----:B------:R-:W-:Y:S02]  /*9e10*/  LDSM.16.MT88.4 R68, [R119+0xdc00] ;  /* 0x00dc00007744783b */ /* 0x000fe40000004200 */
[----:B------:R-:W-:Y:S05]  /*9e20*/  MUFU.EX2 R162, R162 ;  /* 0x000000a200a27308 */ /* 0x000fea0000000800 */
[C---:B------:R-:W-:Y:S03]  /*9e30*/  HMMA.16816.F32.BF16 R52, R48.reuse, R60, R52 ;  /* 0x0000003c3034723c */ /* 0x040fe60000041834 */
[----:B------:R-:W-:Y:S05]  /*9e40*/  MUFU.EX2 R147, R147 ;  /* 0x0000009300937308 */ /* 0x000fea0000000800 */
[----:B------:R-:W-:Y:S01]  /*9e50*/  HMMA.16816.F32.BF16 R4, R48, R62, R4 ;  /* 0x0000003e3004723c */ /* 0x000fe20000041804 */
[----:B------:R-:W2:Y:S02]  /*9e60*/  LDSM.16.MT88.4 R60, [R116+0xbc00] ;  /* 0x00bc0000743c783b */ /* 0x000ea40000004200 */
[----:B------:R-:W2:Y:S04]  /*9e70*/  MUFU.EX2 R150, R150 ;  /* 0x0000009600967308 */ /* 0x000ea80000000800 */
[----:B------:R-:W-:-:S02]  /*9e80*/  F2FP.BF16.PACK_AB R48, R91, R90 ;  /* 0x0000005a5b30723e */ /* 0x000fc400000010ff */
[----:B-1----:R-:W-:Y:S02]  /*9e90*/  F2FP.BF16.PACK_AB R49, R97, R94 ;  /* 0x0000005e6131723e */ /* 0x002fe400000010ff */
[----:B------:R-:W-:Y:S01]  /*9ea0*/  F2FP.BF16.PACK_AB R50, R92, R95 ;  /* 0x0000005f5c32723e */ /* 0x000fe200000010ff */
[----:B------:R-:W-:Y:S01]  /*9eb0*/  MUFU.EX2 R148, R148 ;  /* 0x0000009400947308 */ /* 0x000fe20000000800 */
[----:B----4-:R-:W-:-:S07]  /*9ec0*/  F2FP.BF16.PACK_AB R51, R154, R149 ;  /* 0x000000959a33723e */ /* 0x010fce00000010ff */
[C---:B---3--:R-:W-:Y:S01]  /*9ed0*/  HMMA.16816.F32.BF16 R8, R48.reuse, R64, R8 ;  /* 0x000000403008723c */ /* 0x048fe20000041808 */
[----:B------:R-:W1:Y:S07]  /*9ee0*/  MUFU.EX2 R153, R153 ;  /* 0x0000009900997308 */ /* 0x000e6e0000000800 */
[C---:B------:R-:W-:Y:S01]  /*9ef0*/  HMMA.16816.F32.BF16 R12, R48.reuse, R66, R12 ;  /* 0x00000042300c723c */ /* 0x040fe2000004180c */
[----:B------:R-:W3:Y:S01]  /*9f00*/  LDSM.16.MT88.4 R64, [R116+0xdc00] ;  /* 0x00dc00007440783b */ /* 0x000ee20000004200 */
[----:B------:R-:W-:Y:S06]  /*9f10*/  MUFU.EX2 R145, R145 ;  /* 0x0000009100917308 */ /* 0x000fec0000000800 */
[C---:B-----5:R-:W-:Y:S02]  /*9f20*/  HMMA.16816.F32.BF16 R24, R48.reuse, R56, R24 ;  /* 0x000000383018723c */ /* 0x060fe40000041818 */
[----:B------:R-:W4:Y:S06]  /*9f30*/  MUFU.EX2 R146, R146 ;  /* 0x0000009200927308 */ /* 0x000f2c0000000800 */
[C---:B------:R-:W-:Y:S01]  /*9f40*/  HMMA.16816.F32.BF16 R28, R48.reuse, R58, R28 ;  /* 0x0000003a301c723c */ /* 0x040fe2000004181c */
[----:B------:R-:W5:Y:S01]  /*9f50*/  LDSM.16.MT88.4 R56, [R119+0xa000] ;  /* 0x00a000007738783b */ /* 0x000f620000004200 */
[----:B------:R-:W-:Y:S06]  /*9f60*/  MUFU.EX2 R141, R141 ;  /* 0x0000008d008d7308 */ /* 0x000fec0000000800 */
[C---:B------:R-:W-:Y:S02]  /*9f70*/  HMMA.16816.F32.BF16 R16, R48.reuse, R72, R16 ;  /* 0x000000483010723c */ /* 0x040fe40000041810 */
[----:B------:R-:W-:Y:S06]  /*9f80*/  MUFU.EX2 R152, R152 ;  /* 0x0000009800987308 */ /* 0x000fec0000000800 */
[C---:B------:R-:W-:Y:S01]  /*9f90*/  HMMA.16816.F32.BF16 R20, R48.reuse, R74, R20 ;  /* 0x0000004a3014723c */ /* 0x040fe20000041814 */
[----:B------:R-:W-:Y:S01]  /*9fa0*/  LDSM.16.MT88.4 R72, [R116+0xa000] ;  /* 0x00a000007448783b */ /* 0x000fe20000004200 */
[----:B------:R-:W-:Y:S06]  /*9fb0*/  MUFU.EX2 R139, R139 ;  /* 0x0000008b008b7308 */ /* 0x000fec0000000800 */
[C---:B--2---:R-:W-:Y:S02]  /*9fc0*/  HMMA.16816.F32.BF16 R32, R48.reuse, R60, R32 ;  /* 0x0000003c3020723c */ /* 0x044fe40000041820 */
[----:B------:R-:W2:Y:S06]  /*9fd0*/  MUFU.EX2 R142, R142 ;  /* 0x0000008e008e7308 */ /* 0x000eac0000000800 */
        /* <DEDUP_REMOVED lines=10> */
[----:B------:R-:W-:Y:S01]  /*a080*/  HMMA.16816.F32.BF16 R4, R48, R66, R4 ;  /* 0x000000423004723c */ /* 0x000fe20000041804 */
[----:B------:R-:W-:Y:S01]  /*a090*/  LDSM.16.MT88.4 R64, [R116+0xe000] ;  /* 0x00e000007440783b */ /* 0x000fe20000004200 */
[----:B------:R-:W-:Y:S05]  /*a0a0*/  MUFU.EX2 R3, R3 ;  /* 0x0000000300037308 */ /* 0x000fea0000000800 */
[----:B------:R-:W-:-:S02]  /*a0b0*/  F2FP.BF16.PACK_AB R48, R164, R157 ;  /* 0x0000009da430723e */ /* 0x000fc400000010ff */
[----:B------:R-:W-:Y:S01]  /*a0c0*/  F2FP.BF16.PACK_AB R49, R160, R159 ;  /* 0x0000009fa031723e */ /* 0x000fe200000010ff */
[----:B------:R-:W-:Y:S01]  /*a0d0*/  MUFU.EX2 R206, R123 ;  /* 0x0000007b00ce7308 */ /* 0x000fe20000000800 */
[----:B------:R-:W-:Y:S02]  /*a0e0*/  F2FP.BF16.PACK_AB R50, R166, R161 ;  /* 0x000000a1a632723e */ /* 0x000fe400000010ff */
[----:B------:R-:W-:-:S07]  /*a0f0*/  F2FP.BF16.PACK_AB R51, R163, R158 ;  /* 0x0000009ea333723e */ /* 0x000fce00000010ff */
[C---:B-----5:R-:W-:Y:S08]  /*a100*/  HMMA.16816.F32.BF16 R8, R48.reuse, R56, R8 ;  /* 0x000000383008723c */ /* 0x060ff00000041808 */
[C---:B------:R-:W-:Y:S01]  /*a110*/  HMMA.16816.F32.BF16 R12, R48.reuse, R58, R12 ;  /* 0x0000003a300c723c */ /* 0x040fe2000004180c */
[----:B------:R-:W5:Y:S07]  /*a120*/  LDSM.16.MT88.4 R56, [R116+0xc000] ;  /* 0x00c000007438783b */ /* 0x000f6e0000004200 */
[C---:B-1----:R-:W-:Y:S08]  /*a130*/  HMMA.16816.F32.BF16 R24, R48.reuse, R60, R24 ;  /* 0x0000003c3018723c */ /* 0x042ff00000041818 */
[C---:B------:R-:W-:Y:S01]  /*a140*/  HMMA.16816.F32.BF16 R28, R48.reuse, R62, R28 ;  /* 0x0000003e301c723c */ /* 0x040fe2000004181c */
[----:B------:R-:W-:Y:S07]  /*a150*/  LDSM.16.MT88.4 R60, [R119+0xa400] ;  /* 0x00a40000773c783b */ /* 0x000fee0000004200 */
[C---:B------:R-:W-:Y:S08]  /*a160*/  HMMA.16816.F32.BF16 R16, R48.reuse, R72, R16 ;  /* 0x000000483010723c */ /* 0x040ff00000041810 */
[C---:B------:R-:W-:Y:S01]  /*a170*/  HMMA.16816.F32.BF16 R20, R48.reuse, R74, R20 ;  /* 0x0000004a3014723c */ /* 0x040fe20000041814 */
[----:B------:R-:W-:Y:S07]  /*a180*/  LDSM.16.MT88.4 R72, [R116+0xa400] ;  /* 0x00a400007448783b */ /* 0x000fee0000004200 */
[C---:B------:R-:W-:Y:S08]  /*a190*/  HMMA.16816.F32.BF16 R40, R48.reuse, R68, R40 ;  /* 0x000000443028723c */ /* 0x040ff00000041828 */
[C---:B-----5:R-:W-:Y:S08]  /*a1a0*/  HMMA.16816.F32.BF16 R32, R48.reuse, R56, R32 ;  /* 0x000000383020723c */ /* 0x060ff00000041820 */
[C---:B------:R-:W-:Y:S01]  /*a1b0*/  HMMA.16816.F32.BF16 R36, R48.reuse, R58, R36 ;  /* 0x0000003a3024723c */ /* 0x040fe20000041824 */
[----:B------:R-:W1:Y:S07]  /*a1c0*/  LDSM.16.MT88.4 R56, [R119+0xc400] ;  /* 0x00c400007738783b */ /* 0x000e6e0000004200 */
[C---:B------:R-:W-:Y:S01]  /*a1d0*/  HMMA.16816.F32.BF16 R44, R48.reuse, R70, R44 ;  /* 0x00000046302c723c */ /* 0x040fe2000004182c */
[----:B------:R-:W-:Y:S07]  /*a1e0*/  LDSM.16.MT88.4 R68, [R119+0xe400] ;  /* 0x00e400007744783b */ /* 0x000fee0000004200 */
[C---:B------:R-:W-:Y:S08]  /*a1f0*/  HMMA.16816.F32.BF16 R52, R48.reuse, R64, R52 ;  /* 0x000000403034723c */ /* 0x040ff00000041834 */
        /* <DEDUP_REMOVED lines=11> */
[----:B------:R-:W1:Y:S07]  /*a2b0*/  LDSM.16.MT88.4 R60, [R116+0xc400] ;  /* 0x00c40000743c783b */ /* 0x000e6e0000004200 */
[C---:B------:R-:W-:Y:S08]  /*a2c0*/  HMMA.16816.F32.BF16 R16, R48.reuse, R72, R16 ;  /* 0x000000483010723c */ /* 0x040ff00000041810 */
[C---:B------:R-:W-:Y:S01]  /*a2d0*/  HMMA.16816.F32.BF16 R20, R48.reuse, R74, R20 ;  /* 0x0000004a3014723c */ /* 0x040fe20000041814 */
[----:B------:R-:W3:Y:S07]  /*a2e0*/  LDSM.16.MT88.4 R72, [R119+0xa800] ;  /* 0x00a800007748783b */ /* 0x000eee0000004200 */
[C---:B-----5:R-:W-:Y:S07]  /*a2f0*/  HMMA.16816.F32.BF16 R52, R48.reuse, R64, R52 ;  /* 0x000000403034723c */ /* 0x060fee0000041834 */
[----:B----4-:R-:W-:Y:S01]  /*a300*/  F2FP.BF16.PACK_AB R64, R146, R145 ;  /* 0x000000919240723e */ /* 0x010fe200000010ff */
[----:B------:R-:W-:Y:S01]  /*a310*/  HMMA.16816.F32.BF16 R4, R48, R66, R4 ;  /* 0x000000423004723c */ /* 0x000fe20000041804 */
[----:B--2---:R-:W-:-:S06]  /*a320*/  F2FP.BF16.PACK_AB R65, R142, R139 ;  /* 0x0000008b8e41723e */ /* 0x004fcc00000010ff */
[----:B------:R-:W-:Y:S01]  /*a330*/  F2FP.BF16.PACK_AB R66, R152, R141 ;  /* 0x0000008d9842723e */ /* 0x000fe200000010ff */
[----:B------:R-:W-:Y:S01]  /*a340*/  HMMA.16816.F32.BF16 R40, R48, R68, R40 ;  /* 0x000000443028723c */ /* 0x000fe20000041828 */
[----:B------:R-:W-:-:S07]  /*a350*/  F2FP.BF16.PACK_AB R67, R143, R140 ;  /* 0x0000008c8f43723e */ /* 0x000fce00000010ff */
[C---:B-1----:R-:W-:Y:S08]  /*a360*/  HMMA.16816.F32.BF16 R16, R64.reuse, R56, R16 ;  /* 0x000000384010723c */ /* 0x042ff00000041810 */
[----:B------:R-:W-:Y:S01]  /*a370*/  HMMA.16816.F32.BF16 R20, R64, R58, R20 ;  /* 0x0000003a4014723c */ /* 0x000fe20000041814 */
[----:B------:R-:W1:Y:S07]  /*a380*/  LDSM.16.MT88.4 R56, [R116+0xe800] ;  /* 0x00e800007438783b */ /* 0x000e6e0000004200 */
[C---:B------:R-:W-:Y:S08]  /*a390*/  HMMA.16816.F32.BF16 R32, R48.reuse, R60, R32 ;  /* 0x0000003c3020723c */ /* 0x040ff00000041820 */
[C---:B------:R-:W-:Y:S01]  /*a3a0*/  HMMA.16816.F32.BF16 R36, R48.reuse, R62, R36 ;  /* 0x0000003e3024723c */ /* 0x040fe20000041824 */
[----:B------:R-:W2:Y:S07]  /*a3b0*/  LDSM.16.MT88.4 R60, [R119+0xc800] ;  /* 0x00c80000773c783b */ /* 0x000eae0000004200 */
[----:B------:R-:W-:Y:S01]  /*a3c0*/  HMMA.16816.F32.BF16 R44, R48, R70, R44 ;  /* 0x00000046302c723c */ /* 0x000fe2000004182c */
[----:B------:R-:W4:Y:S04]  /*a3d0*/  LDSM.16.MT88.4 R68, [R119+0xe800] ;  /* 0x00e800007744783b */ /* 0x000f280000004200 */
[----:B------:R-:W5:Y:S03]  /*a3e0*/  LDSM.16.MT88.4 R48, [R116+0xc800] ;  /* 0x00c800007430783b */ /* 0x000f660000004200 */
[C---:B---3--:R-:W-:Y:S08]  /*a3f0*/  HMMA.16816.F32.BF16 R8, R64.reuse, R72, R8 ;  /* 0x000000484008723c */ /* 0x048ff00000041808 */
[C---:B------:R-:W-:Y:S08]  /*a400*/  HMMA.16816.F32.BF16 R12, R64.reuse, R74, R12 ;  /* 0x0000004a400c723c */ /* 0x040ff0000004180c */
[C---:B-1----:R-:W-:Y:S07]  /*a410*/  HMMA.16816.F32.BF16 R52, R64.reuse, R56, R52 ;  /* 0x000000384034723c */ /* 0x042fee0000041834 */
[----:B------:R-:W-:Y:S01]  /*a420*/  FADD.FTZ R57, R117, R0 ;  /* 0x0000000075397221 */ /* 0x000fe20000010000 */
[----:B------:R-:W-:Y:S01]  /*a430*/  HMMA.16816.F32.BF16 R4, R64, R58, R4 ;  /* 0x0000003a4004723c */ /* 0x000fe20000041804 */
[----:B------:R-:W-:-:S02]  /*a440*/  FADD.FTZ R0, R78, R85 ;  /* 0x000000554e007221 */ /* 0x000fc40000010000 */
[----:B------:R-:W-:Y:S02]  /*a450*/  FADD.FTZ R57, R2, R57 ;  /* 0x0000003902397221 */ /* 0x000fe40000010000 */
[----:B------:R-:W-:Y:S02]  /*a460*/  FADD.FTZ R0, R81, R0 ;  /* 0x0000000051007221 */ /* 0x000fe40000010000 */
[----:B------:R-:W-:Y:S01]  /*a470*/  FADD.FTZ R80, R80, R57 ;  /* 0x0000003950507221 */ /* 0x000fe20000010000 */
[----:B--2---:R-:W-:Y:S03]  /*a480*/  HMMA.16816.F32.BF16 R24, R64, R60, R24 ;  /* 0x0000003c4018723c */ /* 0x004fe60000041818 */
[----:B------:R-:W-:-:S04]  /*a490*/  FADD.FTZ R79, R79, R80 ;  /* 0x000000504f4f7221 */ /* 0x000fc80000010000 */
[----:B------:R-:W-:Y:S01]  /*a4a0*/  FFMA.FTZ R60, R120, c[0x0][0x23c], -R134 ;  /* 0x00008f00783c7a23 */ /* 0x000fe20000010886 */
[C---:B------:R-:W-:Y:S01]  /*a4b0*/  HMMA.16816.F32.BF16 R28, R64.reuse, R62, R28 ;  /* 0x0000003e401c723c */ /* 0x040fe2000004181c */
[----:B------:R-:W-:Y:S02]  /*a4c0*/  FFMA.FTZ R61, R126, c[0x0][0x23c], -R129 ;  /* 0x00008f007e3d7a23 */ /* 0x000fe40000010881 */
[----:B------:R-:W-:Y:S02]  /*a4d0*/  FADD.FTZ R76, R76, R79 ;  /* 0x0000004f4c4c7221 */ /* 0x000fe40000010000 */
[----:B------:R-:W1:Y:S02]  /*a4e0*/  MUFU.EX2 R60, R60 ;  /* 0x0000003c003c7308 */ /* 0x000e640000000800 */
[--C-:B------:R-:W-:Y:S01]  /*a4f0*/  FFMA.FTZ R62, R125, c[0x0][0x23c], -R129.reuse ;  /* 0x00008f007d3e7a23 */ /* 0x100fe20000010881 */
[----:B----4-:R-:W-:Y:S01]  /*a500*/  HMMA.16816.F32.BF16 R40, R64, R68, R40 ;  /* 0x000000444028723c */ /* 0x010fe20000041828 */
[----:B------:R-:W-:-:S02]  /*a510*/  FFMA.FTZ R63, R124, c[0x0][0x23c], -R129 ;  /* 0x00008f007c3f7a23 */ /* 0x000fc40000010881 */
[----:B------:R-:W-:Y:S02]  /*a520*/  FADD.FTZ R77, R77, R76 ;  /* 0x0000004c4d4d7221 */ /* 0x000fe40000010000 */
[----:B------:R-:W-:Y:S02]  /*a530*/  MUFU.EX2 R61, R61 ;  /* 0x0000003d003d7308 */ /* 0x000fe40000000800 */
[----:B------:R-:W-:Y:S01]  /*a540*/  F2FP.BF16.PACK_AB R68, R121, R122 ;  /* 0x0000007a7944723e */ /* 0x000fe200000010ff */
[C---:B------:R-:W-:Y:S01]  /*a550*/  HMMA.16816.F32.BF16 R44, R64.reuse, R70, R44 ;  /* 0x00000046402c723c */ /* 0x040fe2000004182c */
[----:B------:R-:W-:Y:S02]  /*a560*/  FADD.FTZ R84, R84, R77 ;  /* 0x0000004d54547221 */ /* 0x000fe40000010000 */
[----:B------:R-:W2:Y:S02]  /*a570*/  LDSM.16.MT88.4 R76, [R119+0xec00] ;  /* 0x00ec0000774c783b */ /* 0x000ea40000004200 */
[----:B------:R-:W3:Y:S01]  /*a580*/  MUFU.EX2 R62, R62 ;  /* 0x0000003e003e7308 */ /* 0x000ee20000000800 */
[----:B------:R-:W-:Y:S01]  /*a590*/  FADD.FTZ R87, R87, R84 ;  /* 0x0000005457577221 */ /* 0x000fe20000010000 */
[----:B-1----:R-:W-:Y:S01]  /*a5a0*/  F2FP.BF16.PACK_AB R70, R3, R60 ;  /* 0x0000003c0346723e */ /* 0x002fe200000010ff */
[----:B-----5:R-:W-:Y:S02]  /*a5b0*/  HMMA.16816.F32.BF16 R32, R64, R48, R32 ;  /* 0x000000304020723c */ /* 0x020fe40000041820 */
[----:B------:R-:W-:-:S03]  /*a5c0*/  FADD.FTZ R86, R86, R87 ;  /* 0x0000005756567221 */ /* 0x000fc60000010000 */
[----:B------:R-:W1:Y:S01]  /*a5d0*/  MUFU.EX2 R63, R63 ;  /* 0x0000003f003f7308 */ /* 0x000e620000000800 */
[----:B------:R-:W-:Y:S02]  /*a5e0*/  FADD.FTZ R89, R89, R86 ;  /* 0x0000005659597221 */ /* 0x000fe40000010000 */
[----:B------:R-:W-:Y:S01]  /*a5f0*/  HMMA.16816.F32.BF16 R36, R64, R50, R36 ;  /* 0x000000324024723c */ /* 0x000fe20000041824 */
[----:B------:R-:W4:Y:S01]  /*a600*/  LDSM.16.MT88.4 R48, [R119+0xcc00] ;  /* 0x00cc00007730783b */ /* 0x000f220000004200 */
[----:B------:R-:W-:Y:S01]  /*a610*/  FADD.FTZ R2, R94, R89 ;  /* 0x000000595e027221 */ /* 0x000fe20000010000 */
[----:B---3--:R-:W-:-:S03]  /*a620*/  F2FP.BF16.PACK_AB R69, R62, R61 ;  /* 0x0000003d3e45723e */ /* 0x008fc600000010ff */
[----:B------:R-:W-:-:S04]  /*a630*/  FADD.FTZ R2, R97, R2 ;  /* 0x0000000261027221 */ /* 0x000fc80000010000 */
[----:B------:R-:W-:Y:S01]  /*a640*/  FADD.FTZ R149, R149, R2 ;  /* 0x0000000295957221 */ /* 0x000fe20000010000 */
[----:B------:R-:W-:Y:S02]  /*a650*/  MOV R2, R136 ;  /* 0x0000008800027202 */ /* 0x000fe40000000f00 */
[----:B-1----:R-:W-:Y:S01]  /*a660*/  F2FP.BF16.PACK_AB R71, R206, R63 ;  /* 0x0000003fce47723e */ /* 0x002fe200000010ff */
[----:B------:R-:W-:-:S06]  /*a670*/  FADD.FTZ R154, R154, R149 ;  /* 0x000000959a9a7221 */ /* 0x000fcc0000010000 */
[C---:B------:R-:W-:Y:S01]  /*a680*/  HMMA.16816.F32.BF16 R112, R68.reuse, R108, R8 ;  /* 0x0000006c4470723c */ /* 0x040fe20000041808 */
[----:B------:R-:W1:Y:S07]  /*a690*/  LDSM.16.MT88.4 R8, [R116+0xcc00] ;  /* 0x00cc00007408783b */ /* 0x000e6e0000004200 */
[C---:B------:R-:W-:Y:S07]  /*a6a0*/  HMMA.16816.F32.BF16 R108, R68.reuse, R110, R12 ;  /* 0x0000006e446c723c */ /* 0x040fee000004180c */
[----:B------:R-:W-:Y:S01]  /*a6b0*/  FADD.FTZ R13, R83, R0 ;  /* 0x00000000530d7221 */ /* 0x000fe20000010000 */
[----:B------:R-:W-:Y:S03]  /*a6c0*/  HMMA.16816.F32.BF16 R104, R68, R100, R16 ;  /* 0x000000644468723c */ /* 0x000fe60000041810 */
[----:B------:R-:W-:-:S04]  /*a6d0*/  FADD.FTZ R13, R82, R13 ;  /* 0x0000000d520d7221 */ /* 0x000fc80000010000 */
[----:B------:R-:W-:Y:S01]  /*a6e0*/  FADD.FTZ R0, R90, R13 ;  /* 0x0000000d5a007221 */ /* 0x000fe20000010000 */
[C---:B--2---:R-:W-:Y:S01]  /*a6f0*/  HMMA.16816.F32.BF16 R80, R68.reuse, R76, R40 ;  /* 0x0000004c4450723c */ /* 0x044fe20000041828 */
[----:B------:R-:W-:Y:S01]  /*a700*/  FADD.FTZ R17, R159, R154 ;  /* 0x0000009a9f117221 */ /* 0x000fe20000010000 */
[----:B------:R-:W2:Y:S01]  /*a710*/  LDSM.16.MT88.4 R12, [R116+0xec00] ;  /* 0x00ec0000740c783b */ /* 0x000ea20000004200 */
[----:B------:R-:W-:Y:S02]  /*a720*/  FADD.FTZ R0, R91, R0 ;  /* 0x000000005b007221 */ /* 0x000fe40000010000 */
[----:B------:R-:W-:Y:S02]  /*a730*/  FADD.FTZ R17, R160, R17 ;  /* 0x00000011a0117221 */ /* 0x000fe40000010000 */
[----:B------:R-:W-:Y:S01]  /*a740*/  FADD.FTZ R95, R95, R0 ;  /* 0x000000005f5f7221 */ /* 0x000fe20000010000 */
[----:B------:R-:W-:Y:S03]  /*a750*/  HMMA.16816.F32.BF16 R100, R68, R102, R20 ;  /* 0x000000664464723c */ /* 0x000fe60000041814 */
[----:B------:R-:W-:-:S04]  /*a760*/  FADD.FTZ R0, R92, R95 ;  /* 0x0000005f5c007221 */ /* 0x000fc80000010000 */
[----:B------:R-:W-:Y:S01]  /*a770*/  FADD.FTZ R157, R157, R0 ;  /* 0x000000009d9d7221 */ /* 0x000fe20000010000 */
[C---:B----4-:R-:W-:Y:S01]  /*a780*/  HMMA.16816.F32.BF16 R96, R68.reuse, R48, R24 ;  /* 0x000000304460723c */ /* 0x050fe20000041818 */
[----:B------:R-:W-:Y:S02]  /*a790*/  FADD.FTZ R0, R158, R17 ;  /* 0x000000119e007221 */ /* 0x000fe40000010000 */
[----:B------:R-:W-:Y:S02]  /*a7a0*/  FADD.FTZ R164, R164, R157 ;  /* 0x0000009da4a47221 */ /* 0x000fe40000010000 */
[----:B------:R-:W-:Y:S02]  /*a7b0*/  FADD.FTZ R0, R163, R0 ;  /* 0x00000000a3007221 */ /* 0x000fe40000010000 */
        /* <DEDUP_REMOVED lines=28> */
[----:B------:R-:W-:Y:S02]  /*a980*/  FADD.FTZ R62, R62, R61 ;  /* 0x0000003d3e3e7221 */ /* 0x000fe40000010000 */
[----:B------:R-:W-:Y:S02]  /*a990*/  FADD.FTZ R60, R60, R121 ;  /* 0x000000793c3c7221 */ /* 0x000fe40000010000 */
[----:B------:R-:W-:Y:S02]  /*a9a0*/  FADD.FTZ R63, R63, R62 ;  /* 0x0000003e3f3f7221 */ /* 0x000fe40000010000 */
[----:B------:R-:W-:Y:S02]  /*a9b0*/  FADD.FTZ R207, R3, R60 ;  /* 0x0000003c03cf7221 */ /* 0x000fe40000010000 */
[----:B------:R-:W-:-:S06]  /*a9c0*/  FADD.FTZ R206, R206, R63 ;  /* 0x0000003fcece7221 */ /* 0x000fcc0000010000 */
.L_x_2726:
        /* <DEDUP_REMOVED lines=13> */
.L_x_2736:
        /* <DEDUP_REMOVED lines=65> */
.L_x_2733:
        /* <DEDUP_REMOVED lines=50> */
[C---:B--2---:R-:W-:Y:S07]  /*b1d0*/  HMMA.16816.F32.BF16 R44, R120.reuse, R144, RZ ;  /* 0x00000090782c723c */ /* 0x044fee00000418ff */
[----:B------:R-:W2:Y:S01]  /*b1e0*/  LDSM.16.M88.4 R132, [R118+0x4400] ;  /* 0x004400007684783b */ /* 0x000ea20000000200 */
[C---:B---3--:R-:W-:Y:S07]  /*b1f0*/  HMMA.16816.F32.BF16 R48, R120.reuse, R146, RZ ;  /* 0x000000927830723c */ /* 0x048fee00000418ff */
[----:B------:R-:W3:Y:S01]  /*b200*/  LDSM.16.M88.4 R136, [R118+0x4800] ;  /* 0x004800007688783b */ /* 0x000ee20000000200 */
[C---:B-----5:R-:W-:Y:S07]  /*b210*/  HMMA.16816.F32.BF16 R52, R120.reuse, R148, RZ ;  /* 0x000000947834723c */ /* 0x060fee00000418ff */
[----:B------:R-:W-:Y:S01]  /*b220*/  LDSM.16.M88.4 R140, [R186+0x1000] ;  /* 0x00100000ba8c783b */ /* 0x000fe20000000200 */
[C---:B------:R-:W-:Y:S07]  /*b230*/  HMMA.16816.F32.BF16 R56, R120.reuse, R150, RZ ;  /* 0x000000967838723c */ /* 0x040fee00000418ff */
[----:B------:R-:W-:Y:S01]  /*b240*/  LDSM.16.M88.4 R144, [R185+0x5000] ;  /* 0x00500000b990783b */ /* 0x000fe20000000200 */
[C---:B------:R-:W-:Y:S07]  /*b250*/  HMMA.16816.F32.BF16 R60, R120.reuse, R152, RZ ;  /* 0x00000098783c723c */ /* 0x040fee00000418ff */
[----:B------:R-:W-:Y:S01]  /*b260*/  LDSM.16.M88.4 R148, [R185+0x5400] ;  /* 0x00540000b994783b */ /* 0x000fe20000000200 */
[----:B------:R-:W-:Y:S07]  /*b270*/  HMMA.16816.F32.BF16 R64, R120, R154, RZ ;  /* 0x0000009a7840723c */ /* 0x000fee00000418ff */
[----:B------:R-:W5:Y:S01]  /*b280*/  LDSM.16.M88.4 R120, [R118+0x4c00] ;  /* 0x004c00007678783b */ /* 0x000f620000000200 */
[C---:B-1----:R-:W-:Y:S07]  /*b290*/  HMMA.16816.F32.BF16 R4, R156.reuse, R160, R4 ;  /* 0x000000a09c04723c */ /* 0x042fee0000041804 */
[----:B------:R-:W1:Y:S01]  /*b2a0*/  LDSM.16.M88.4 R152, [R185+0x5800] ;  /* 0x00580000b998783b */ /* 0x000e620000000200 */
[C---:B------:R-:W-:Y:S07]  /*b2b0*/  HMMA.16816.F32.BF16 R8, R156.reuse, R162, R8 ;  /* 0x000000a29c08723c */ /* 0x040fee0000041808 */
[----:B------:R-:W1:Y:S01]  /*b2c0*/  LDSM.16.M88.4 R160, [R185+0x5c00] ;  /* 0x005c0000b9a0783b */ /* 0x000e620000000200 */
[C---:B------:R-:W-:Y:S07]  /*b2d0*/  HMMA.16816.F32.BF16 R12, R156.reuse, R164, R12 ;  /* 0x000000a49c0c723c */ /* 0x040fee000004180c */
[----:B------:R-:W-:Y:S01]  /*b2e0*/  LDSM.16.M88.4 R172, [R118+0x5000] ;  /* 0x0050000076ac783b */ /* 0x000fe20000000200 */
[C---:B------:R-:W-:Y:S07]  /*b2f0*/  HMMA.16816.F32.BF16 R16, R156.reuse, R166, R16 ;  /* 0x000000a69c10723c */ /* 0x040fee0000041810 */
[----:B------:R-:W-:Y:S01]  /*b300*/  LDSM.16.M88.4 R164, [R185+0x6c00] ;  /* 0x006c0000b9a4783b */ /* 0x000fe20000000200 */
[C---:B------:R-:W-:Y:S07]  /*b310*/  HMMA.16816.F32.BF16 R20, R156.reuse, R168, R20 ;  /* 0x000000a89c14723c */ /* 0x040fee0000041814 */
[----:B------:R-:W-:Y:S01]  /*b320*/  LDSM.16.M88.4 R176, [R184+0x2000] ;  /* 0x00200000b8b0783b */ /* 0x000fe20000000200 */
[C---:B------:R-:W-:Y:S07]  /*b330*/  HMMA.16816.F32.BF16 R24, R156.reuse, R170, R24 ;  /* 0x000000aa9c18723c */ /* 0x040fee0000041818 */
[----:B------:R-:W-:Y:S01]  /*b340*/  LDSM.16.M88.4 R168, [R184+0x1000] ;  /* 0x00100000b8a8783b */ /* 0x000fe20000000200 */
[C---:B----4-:R-:W-:Y:S07]  /*b350*/  HMMA.16816.F32.BF16 R28, R156.reuse, R124, R28 ;  /* 0x0000007c9c1c723c */ /* 0x050fee000004181c */
[----:B------:R-:W-:Y:S01]  /*b360*/  LDSM.16.M88.4 R180, [R118+0x7000] ;  /* 0x0070000076b4783b */ /* 0x000fe20000000200 */
[C---:B------:R-:W-:Y:S07]  /*b370*/  HMMA.16816.F32.BF16 R32, R156.reuse, R126, R32 ;  /* 0x0000007e9c20723c */ /* 0x040fee0000041820 */
[----:B------:R-:W4:Y:S01]  /*b380*/  LDSM.16.M88.4 R124, [R185+0x6000] ;  /* 0x00600000b97c783b */ /* 0x000f220000000200 */
        /* <DEDUP_REMOVED lines=9> */
[C---:B-----5:R-:W-:Y:S08]  /*b420*/  HMMA.16816.F32.BF16 R60, R156.reuse, R120, R60 ;  /* 0x000000789c3c723c */ /* 0x060ff0000004183c */
[----:B------:R-:W-:Y:S01]  /*b430*/  HMMA.16816.F32.BF16 R64, R156, R122, R64 ;  /* 0x0000007a9c40723c */ /* 0x000fe20000041840 */
[----:B------:R-:W5:Y:S07]  /*b440*/  LDSM.16.M88.4 R120, [R118+0x5800] ;  /* 0x005800007678783b */ /* 0x000f6e0000000200 */
[C---:B------:R-:W-:Y:S01]  /*b450*/  HMMA.16816.F32.BF16 R4, R140.reuse, R144, R4 ;  /* 0x000000908c04723c */ /* 0x040fe20000041804 */
[----:B------:R-:W-:Y:S07]  /*b460*/  LDSM.16.M88.4 R156, [R185+0x7c00] ;  /* 0x007c0000b99c783b */ /* 0x000fee0000000200 */
[C---:B------:R-:W-:Y:S01]  /*b470*/  HMMA.16816.F32.BF16 R8, R140.reuse, R146, R8 ;  /* 0x000000928c08723c */ /* 0x040fe20000041808 */
[----:B------:R-:W2:Y:S07]  /*b480*/  LDSM.16.M88.4 R144, [R118+0x5c00] ;  /* 0x005c00007690783b */ /* 0x000eae0000000200 */
[C---:B------:R-:W-:Y:S08]  /*b490*/  HMMA.16816.F32.BF16 R12, R140.reuse, R148, R12 ;  /* 0x000000948c0c723c */ /* 0x040ff0000004180c */
[C---:B------:R-:W-:Y:S01]  /*b4a0*/  HMMA.16816.F32.BF16 R16, R140.reuse, R150, R16 ;  /* 0x000000968c10723c */ /* 0x040fe20000041810 */
[----:B------:R-:W-:Y:S07]  /*b4b0*/  LDSM.16.M88.4 R148, [R185+0x7000] ;  /* 0x00700000b994783b */ /* 0x000fee0000000200 */
[C---:B-1----:R-:W-:Y:S08]  /*b4c0*/  HMMA.16816.F32.BF16 R20, R140.reuse, R152, R20 ;  /* 0x000000988c14723c */ /* 0x042ff00000041814 */
[C---:B------:R-:W-:Y:S01]  /*b4d0*/  HMMA.16816.F32.BF16 R24, R140.reuse, R154, R24 ;  /* 0x0000009a8c18723c */ /* 0x040fe20000041818 */
[----:B------:R-:W-:Y:S07]  /*b4e0*/  LDSM.16.M88.4 R152, [R185+0x7800] ;  /* 0x00780000b998783b */ /* 0x000fee0000000200 */
[C---:B------:R-:W-:Y:S08]  /*b4f0*/  HMMA.16816.F32.BF16 R28, R140.reuse, R160, R28 ;  /* 0x000000a08c1c723c */ /* 0x040ff0000004181c */
[C---:B------:R-:W-:Y:S01]  /*b500*/  HMMA.16816.F32.BF16 R32, R140.reuse, R162, R32 ;  /* 0x000000a28c20723c */ /* 0x040fe20000041820 */
[----:B------:R-:W-:Y:S07]  /*b510*/  LDSM.16.M88.4 R160, [R185+0x8000] ;  /* 0x00800000b9a0783b */ /* 0x000fee0000000200 */
[C---:B----4-:R-:W-:Y:S08]  /*b520*/  HMMA.16816.F32.BF16 R36, R140.reuse, R124, R36 ;  /* 0x0000007c8c24723c */ /* 0x050ff00000041824 */
        /* <DEDUP_REMOVED lines=9> */
[----:B------:R-:W-:Y:S01]  /*b5c0*/  HMMA.16816.F32.BF16 R64, R140, R166, R64 ;  /* 0x000000a68c40723c */ /* 0x000fe20000041840 */
[----:B------:R-:W-:Y:S07]  /*b5d0*/  LDSM.16.M88.4 R140, [R186+0x2000] ;  /* 0x00200000ba8c783b */ /* 0x000fee0000000200 */
[C---:B------:R-:W-:Y:S01]  /*b5e0*/  HMMA.16816.F32.BF16 R4, R168.reuse, R172, R4 ;  /* 0x000000aca804723c */ /* 0x040fe20000041804 */
[----:B------:R-:W-:Y:S07]  /*b5f0*/  LDSM.16.M88.4 R164, [R185+0x8400] ;  /* 0x00840000b9a4783b */ /* 0x000fee0000000200 */
[C---:B------:R-:W-:Y:S01]  /*b600*/  HMMA.16816.F32.BF16 R8, R168.reuse, R174, R8 ;  /* 0x000000aea808723c */ /* 0x040fe20000041808 */
[----:B------:R-:W-:Y:S07]  /*b610*/  LDSM.16.M88.4 R172, [R185+0x8800] ;  /* 0x00880000b9ac783b */ /* 0x000fee0000000200 */
[C---:B---3--:R-:W-:Y:S08]  /*b620*/  HMMA.16816.F32.BF16 R12, R168.reuse, R136, R12 ;  /* 0x00000088a80c723c */ /* 0x048ff0000004180c */
[C---:B------:R-:W-:Y:S01]  /*b630*/  HMMA.16816.F32.BF16 R16, R168.reuse, R138, R16 ;  /* 0x0000008aa810723c */ /* 0x040fe20000041810 */
[----:B------:R-:W3:Y:S07]  /*b640*/  LDSM.16.M88.4 R136, [R118+0x6c00] ;  /* 0x006c00007688783b */ /* 0x000eee0000000200 */
[C---:B-----5:R-:W-:Y:S08]  /*b650*/  HMMA.16816.F32.BF16 R20, R168.reuse, R120, R20 ;  /* 0x00000078a814723c */ /* 0x060ff00000041814 */
[C---:B------:R-:W-:Y:S01]  /*b660*/  HMMA.16816.F32.BF16 R24, R168.reuse, R122, R24 ;  /* 0x0000007aa818723c */ /* 0x040fe20000041818 */
[----:B------:R-:W5:Y:S07]  /*b670*/  LDSM.16.M88.4 R120, [R185+0x7400] ;  /* 0x00740000b978783b */ /* 0x000f6e0000000200 */
[C---:B------:R-:W-:Y:S08]  /*b680*/  HMMA.16816.F32.BF16 R28, R168.reuse, R144, R28 ;  /* 0x00000090a81c723c */ /* 0x040ff0000004181c */
[C---:B------:R-:W-:Y:S01]  /*b690*/  HMMA.16816.F32.BF16 R32, R168.reuse, R146, R32 ;  /* 0x00000092a820723c */ /* 0x040fe20000041820 */
[----:B------:R-:W3:Y:S07]  /*b6a0*/  LDSM.16.M88.4 R144, [R185+0x8c00] ;  /* 0x008c0000b990783b */ /* 0x000eee0000000200 */
[C---:B-1----:R-:W-:Y:S08]  /*b6b0*/  HMMA.16816.F32.BF16 R36, R168.reuse, R124, R36 ;  /* 0x0000007ca824723c */ /* 0x042ff00000041824 */
[C---:B------:R-:W-:Y:S01]  /*b6c0*/  HMMA.16816.F32.BF16 R40, R168.reuse, R126, R40 ;  /* 0x0000007ea828723c */ /* 0x040fe20000041828 */
[----:B------:R-:W-:Y:S07]  /*b6d0*/  LDSM.16.M88.4 R124, [R118+0x7800] ;  /* 0x00780000767c783b */ /* 0x000fee0000000200 */
[C---:B----4-:R-:W-:Y:S08]  /*b6e0*/  HMMA.16816.F32.BF16 R44, R168.reuse, R128, R44 ;  /* 0x00000080a82c723c */ /* 0x050ff0000004182c */
[C---:B------:R-:W-:Y:S08]  /*b6f0*/  HMMA.16816.F32.BF16 R48, R168.reuse, R130, R48 ;  /* 0x00000082a830723c */ /* 0x040ff00000041830 */
[C---:B--2---:R-:W-:Y:S08]  /*b700*/  HMMA.16816.F32.BF16 R52, R168.reuse, R132, R52 ;  /* 0x00000084a834723c */ /* 0x044ff00000041834 */
[C---:B------:R-:W-:Y:S08]  /*b710*/  HMMA.16816.F32.BF16 R56, R168.reuse, R134, R56 ;  /* 0x00000086a838723c */ /* 0x040ff00000041838 */
[C---:B---3--:R-:W-:Y:S08]  /*b720*/  HMMA.16816.F32.BF16 R60, R168.reuse, R136, R60 ;  /* 0x00000088a83c723c */ /* 0x048ff0000004183c */
[----:B------:R-:W-:Y:S08]  /*b730*/  HMMA.16816.F32.BF16 R64, R168, R138, R64 ;  /* 0x0000008aa840723c */ /* 0x000ff00000041840 */
[C---:B------:R-:W-:Y:S08]  /*b740*/  HMMA.16816.F32.BF16 R4, R140.reuse, R148, R4 ;  /* 0x000000948c04723c */ /* 0x040ff00000041804 */
[C---:B------:R-:W-:Y:S08]  /*b750*/  HMMA.16816.F32.BF16 R8, R140.reuse, R150, R8 ;  /* 0x000000968c08723c */ /* 0x040ff00000041808 */
[C---:B-----5:R-:W-:Y:S08]  /*b760*/  HMMA.16816.F32.BF16 R12, R140.reuse, R120, R12 ;  /* 0x000000788c0c723c */ /* 0x060ff0000004180c */
        /* <DEDUP_REMOVED lines=16> */
[C---:B-1----:R-:W-:Y:S08]  /*b870*/  HMMA.16816.F32.BF16 R12, R176.reuse, R120, R12 ;  /* 0x00000078b00c723c */ /* 0x042ff0000004180c */
[C---:B------:R-:W-:Y:S01]  /*b880*/  HMMA.16816.F32.BF16 R16, R176.reuse, R122, R16 ;  /* 0x0000007ab010723c */ /* 0x040fe20000041810 */
[----:B------:R-:W1:Y:S03]  /*b890*/  LDSM.16.M88.4 R120, [R118+0x7c00] ;  /* 0x007c00007678783b */ /* 0x000e660000000200 */
[----:B------:R-:W-:Y:S02]  /*b8a0*/  FMUL.FTZ R173, R4, c[0x0][0x2ec] ;  /* 0x0000bb0004ad7a20 */ /* 0x000fe40000410000 */
[----:B------:R-:W-:Y:S02]  /*b8b0*/  FMUL.FTZ R2, R5, c[0x0][0x2ec] ;  /* 0x0000bb0005027a20 */ /* 0x000fe40000410000 */
[----:B------:R-:W2:Y:S01]  /*b8c0*/  MUFU.TANH R149, R173 ;  /* 0x000000ad00957308 */ /* 0x000ea20000002400 */
[C---:B------:R-:W-:Y:S03]  /*b8d0*/  HMMA.16816.F32.BF16 R20, R176.reuse, R124, R20 ;  /* 0x0000007cb014723c */ /* 0x040fe60000041814 */
[----:B------:R-:W-:Y:S02]  /*b8e0*/  FMUL.FTZ R0, R6, c[0x0][0x2ec] ;  /* 0x0000bb0006007a20 */ /* 0x000fe40000410000 */
[----:B------:R-:W-:Y:S02]  /*b8f0*/  FMUL.FTZ R172, R7, c[0x0][0x2ec] ;  /* 0x0000bb0007ac7a20 */ /* 0x000fe40000410000 */
[----:B------:R-:W-:Y:S01]  /*b900*/  FMUL.FTZ R252, R8, c[0x0][0x2ec] ;  /* 0x0000bb0008fc7a20 */ /* 0x000fe20000410000 */
[C---:B------:R-:W-:Y:S01]  /*b910*/  HMMA.16816.F32.BF16 R24, R176.reuse, R126, R24 ;  /* 0x0000007eb018723c */ /* 0x040fe20000041818 */
[----:B------:R3:W4:Y:S01]  /*b920*/  MUFU.TANH R147, R2 ;  /* 0x0000000200937308 */ /* 0x0007220000002400 */
[----:B------:R-:W5:Y:S02]  /*b930*/  LDSM.16.M88.4 R124, [R118+0x8000] ;  /* 0x00800000767c783b */ /* 0x000f640000000200 */
[----:B------:R-:W-:Y:S02]  /*b940*/  FMUL.FTZ R174, R9, c[0x0][0x2ec] ;  /* 0x0000bb0009ae7a20 */ /* 0x000fe40000410000 */
[----:B------:R-:W-:Y:S02]  /*b950*/  FMUL.FTZ R251, R12, c[0x0][0x2ec] ;  /* 0x0000bb000cfb7a20 */ /* 0x000fe40000410000 */
[----:B------:R-:W-:Y:S03]  /*b960*/  FMUL.FTZ R249, R13, c[0x0][0x2ec] ;  /* 0x0000bb000df97a20 */ /* 0x000fe60000410000 */
[----:B------:R2:W2:Y:S01]  /*b970*/  MUFU.TANH R146, R0 ;  /* 0x0000000000927308 */ /* 0x0004a20000002400 */
[----:B------:R-:W-:Y:S02]  /*b980*/  FMUL.FTZ R250, R14, c[0x0][0x2ec] ;  /* 0x0000bb000efa7a20 */ /* 0x000fe40000410000 */
[----:B------:R-:W-:Y:S02]  /*b990*/  FMUL.FTZ R248, R15, c[0x0][0x2ec] ;  /* 0x0000bb000ff87a20 */ /* 0x000fe40000410000 */
[----:B------:R-:W-:Y:S02]  /*b9a0*/  FMUL.FTZ R247, R16, c[0x0][0x2ec] ;  /* 0x0000bb0010f77a20 */ /* 0x000fe40000410000 */
[----:B------:R-:W-:Y:S02]  /*b9b0*/  FMUL.FTZ R245, R17, c[0x0][0x2ec] ;  /* 0x0000bb0011f57a20 */ /* 0x000fe40000410000 */
[----:B------:R-:W-:Y:S01]  /*b9c0*/  FMUL.FTZ R246, R18, c[0x0][0x2ec] ;  /* 0x0000bb0012f67a20 */ /* 0x000fe20000410000 */
[----:B------:R-:W2:Y:S01]  /*b9d0*/  MUFU.TANH R6, R172 ;  /* 0x000000ac00067308 */ /* 0x000ea20000002400 */
[----:B------:R-:W-:Y:S01]  /*b9e0*/  FMUL.FTZ R244, R19, c[0x0][0x2ec] ;  /* 0x0000bb0013f47a20 */ /* 0x000fe20000410000 */
[C---:B-1----:R-:W-:Y:S03]  /*b9f0*/  HMMA.16816.F32.BF16 R28, R176.reuse, R120, R28 ;  /* 0x00000078b01c723c */ /* 0x042fe6000004181c */
[----:B------:R-:W-:Y:S02]  /*ba00*/  FMUL.FTZ R243, R20, c[0x0][0x2ec] ;  /* 0x0000bb0014f37a20 */ /* 0x000fe40000410000 */
[----:B------:R-:W-:Y:S03]  /*ba10*/  FMUL.FTZ R241, R21, c[0x0][0x2ec] ;  /* 0x0000bb0015f17a20 */ /* 0x000fe60000410000 */
[----:B------:R-:W1:Y:S01]  /*ba20*/  MUFU.TANH R252, R252 ;  /* 0x000000fc00fc7308 */ /* 0x000e620000002400 */
[C---:B------:R-:W-:Y:S01]  /*ba30*/  HMMA.16816.F32.BF16 R32, R176.reuse, R122, R32 ;  /* 0x0000007ab020723c */ /* 0x040fe20000041820 */
[----:B------:R-:W1:Y:S02]  /*ba40*/  LDSM.16.M88.4 R120, [R118+0x8400] ;  /* 0x008400007678783b */ /* 0x000e640000000200 */
[----:B------:R-:W-:Y:S02]  /*ba50*/  FMUL.FTZ R242, R22, c[0x0][0x2ec] ;  /* 0x0000bb0016f27a20 */ /* 0x000fe40000410000 */
[----:B------:R-:W-:Y:S02]  /*ba60*/  FMUL.FTZ R240, R23, c[0x0][0x2ec] ;  /* 0x0000bb0017f07a20 */ /* 0x000fe40000410000 */
[----:B------:R-:W-:Y:S02]  /*ba70*/  FMUL.FTZ R239, R24, c[0x0][0x2ec] ;  /* 0x0000bb0018ef7a20 */ /* 0x000fe40000410000 */
[----:B------:R-:W1:Y:S01]  /*ba80*/  MUFU.TANH R151, R174 ;  /* 0x000000ae00977308 */ /* 0x000e620000002400 */
[C---:B-----5:R-:W-:Y:S03]  /*ba90*/  HMMA.16816.F32.BF16 R36, R176.reuse, R124, R36 ;  /* 0x0000007cb024723c */ /* 0x060fe60000041824 */
[----:B------:R-:W-:Y:S02]  /*baa0*/  FMUL.FTZ R237, R25, c[0x0][0x2ec] ;  /* 0x0000bb0019ed7a20 */ /* 0x000fe40000410000 */
[----:B------:R-:W-:Y:S02]  /*bab0*/  FMUL.FTZ R238, R26, c[0x0][0x2ec] ;  /* 0x0000bb001aee7a20 */ /* 0x000fe40000410000 */
[----:B------:R-:W-:Y:S01]  /*bac0*/  FMUL.FTZ R236, R27, c[0x0][0x2ec] ;  /* 0x0000bb001bec7a20 */ /* 0x000fe20000410000 */
[C---:B------:R-:W-:Y:S01]  /*bad0*/  HMMA.16816.F32.BF16 R40, R176.reuse, R126, R40 ;  /* 0x0000007eb028723c */ /* 0x040fe20000041828 */
[----:B------:R-:W2:Y:S01]  /*bae0*/  MUFU.TANH R251, R251 ;  /* 0x000000fb00fb7308 */ /* 0x000ea20000002400 */
[----:B------:R-:W5:Y:S02]  /*baf0*/  LDSM.16.M88.4 R124, [R118+0x8800] ;  /* 0x00880000767c783b */ /* 0x000f640000000200 */
[----:B------:R-:W-:Y:S02]  /*bb00*/  FMUL.FTZ R235, R28, c[0x0][0x2ec] ;  /* 0x0000bb001ceb7a20 */ /* 0x000fe40000410000 */
[----:B------:R-:W-:Y:S02]  /*bb10*/  FMUL.FTZ R233, R29, c[0x0][0x2ec] ;  /* 0x0000bb001de97a20 */ /* 0x000fe40000410000 */
[----:B------:R-:W-:Y:S03]  /*bb20*/  FMUL.FTZ R234, R30, c[0x0][0x2ec] ;  /* 0x0000bb001eea7a20 */ /* 0x000fe60000410000 */
[----:B------:R-:W2:Y:S01]  /*bb30*/  MUFU.TANH R249, R249 ;  /* 0x000000f900f97308 */ /* 0x000ea20000002400 */
        /* <DEDUP_REMOVED lines=9> */
[----:B------:R-:W-:Y:S02]  /*bbd0*/  FMUL.FTZ R226, R38, c[0x0][0x2ec] ;  /* 0x0000bb0026e27a20 */ /* 0x000fe40000410000 */
[----:B------:R-:W-:Y:S01]  /*bbe0*/  FMUL.FTZ R224, R39, c[0x0][0x2ec] ;  /* 0x0000bb0027e07a20 */ /* 0x000fe20000410000 */
[----:B------:R-:W1:Y:S01]  /*bbf0*/  MUFU.TANH R248, R248 ;  /* 0x000000f800f87308 */ /* 0x000e620000002400 */
[C---:B------:R-:W-:Y:S01]  /*bc00*/  HMMA.16816.F32.BF16 R48, R176.reuse, R122, R48 ;  /* 0x0000007ab030723c */ /* 0x040fe20000041830 */
[----:B------:R-:W1:Y:S01]  /*bc10*/  LDSM.16.M88.4 R120, [R118+0x8c00] ;  /* 0x008c00007678783b */ /* 0x000e620000000200 */
[----:B------:R-:W-:Y:S04]  /*bc20*/  DEPBAR.LE SB0, 0x0 ;  /* 0x000080000000791a */ /* 0x000fe80000000000 */
[----:B------:R-:W-:Y:S02]  /*bc30*/  FMUL.FTZ R223, R40, c[0x0][0x2ec] ;  /* 0x0000bb0028df7a20 */ /* 0x000fe40000410000 */
[----:B------:R-:W-:Y:S01]  /*bc40*/  FMUL.FTZ R221, R41, c[0x0][0x2ec] ;  /* 0x0000bb0029dd7a20 */ /* 0x000fe20000410000 */
[----:B------:R-:W1:Y:S01]  /*bc50*/  MUFU.TANH R247, R247 ;  /* 0x000000f700f77308 */ /* 0x000e620000002400 */
[----:B------:R-:W-:Y:S01]  /*bc60*/  BAR.SYNC.DEFER_BLOCKING 0x0 ;  /* 0x0000000000007b1d */ /* 0x000fe20000010000 */
[C---:B-----5:R-:W-:Y:S05]  /*bc70*/  HMMA.16816.F32.BF16 R52, R176.reuse, R124, R52 ;  /* 0x0000007cb034723c */ /* 0x060fea0000041834 */
[----:B------:R-:W-:Y:S02]  /*bc80*/  FMUL.FTZ R222, R42, c[0x0][0x2ec] ;  /* 0x0000bb002ade7a20 */ /* 0x000fe40000410000 */
[----:B------:R-:W-:Y:S01]  /*bc90*/  FMUL.FTZ R220, R43, c[0x0][0x2ec] ;  /* 0x0000bb002bdc7a20 */ /* 0x000fe20000410000 */
[----:B------:R-:W2:Y:S01]  /*bca0*/  MUFU.TANH R245, R245 ;  /* 0x000000f500f57308 */ /* 0x000ea20000002400 */
[C---:B------:R-:W-:Y:S03]  /*bcb0*/  HMMA.16816.F32.BF16 R56, R176.reuse, R126, R56 ;  /* 0x0000007eb038723c */ /* 0x040fe60000041838 */
[----:B------:R-:W-:Y:S02]  /*bcc0*/  FMUL.FTZ R219, R44, c[0x0][0x2ec] ;  /* 0x0000bb002cdb7a20 */ /* 0x000fe40000410000 */
[----:B------:R-:W-:Y:S02]  /*bcd0*/  FMUL.FTZ R217, R45, c[0x0][0x2ec] ;  /* 0x0000bb002dd97a20 */ /* 0x000fe40000410000 */
[----:B------:R-:W-:Y:S02]  /*bce0*/  FMUL.FTZ R218, R46, c[0x0][0x2ec] ;  /* 0x0000bb002eda7a20 */ /* 0x000fe40000410000 */
[----:B------:R-:W4:Y:S03]  /*bcf0*/  MUFU.TANH R246, R246 ;  /* 0x000000f600f67308 */ /* 0x000f260000002400 */
[----:B------:R-:W-:Y:S02]  /*bd00*/  FMUL.FTZ R216, R47, c[0x0][0x2ec] ;  /* 0x0000bb002fd87a20 */ /* 0x000fe40000410000 */
[----:B------:R-:W-:Y:S02]  /*bd10*/  FMUL.FTZ R215, R48, c[0x0][0x2ec] ;  /* 0x0000bb0030d77a20 */ /* 0x000fe40000410000 */
[----:B------:R-:W-:Y:S02]  /*bd20*/  FMUL.FTZ R53, R53, c[0x0][0x2ec] ;  /* 0x0000bb0035357a20 */ /* 0x000fe40000410000 */
[----:B------:R-:W-:Y:S01]  /*bd30*/  FMUL.FTZ R54, R54, c[0x0][0x2ec] ;  /* 0x0000bb0036367a20 */ /* 0x000fe20000410000 */
[----:B------:R-:W4:Y:S01]  /*bd40*/  MUFU.TANH R244, R244 ;  /* 0x000000f400f47308 */ /* 0x000f220000002400 */
[----:B------:R-:W-:Y:S01]  /*bd50*/  FMUL.FTZ R211, R52, c[0x0][0x2ec] ;  /* 0x0000bb0034d37a20 */ /* 0x000fe20000410000 */
[C---:B-1----:R-:W-:Y:S03]  /*bd60*/  HMMA.16816.F32.BF16 R60, R176.reuse, R120, R60 ;  /* 0x00000078b03c723c */ /* 0x042fe6000004183c */
[----:B------:R-:W-:Y:S02]  /*bd70*/  FMUL.FTZ R183, R56, c[0x0][0x2ec] ;  /* 0x0000bb0038b77a20 */ /* 0x000fe40000410000 */
[----:B---3--:R-:W-:Y:S02]  /*bd80*/  FMUL.FTZ R2, R10, c[0x0][0x2ec] ;  /* 0x0000bb000a027a20 */ /* 0x008fe40000410000 */
[----:B--2---:R-:W-:Y:S01]  /*bd90*/  FMUL.FTZ R0, R11, c[0x0][0x2ec] ;  /* 0x0000bb000b007a20 */ /* 0x004fe20000410000 */
[----:B------:R1:W2:Y:S01]  /*bda0*/  MUFU.TANH R209, R53 ;  /* 0x0000003500d17308 */ /* 0x0002a20000002400 */
[----:B------:R-:W-:Y:S03]  /*bdb0*/  HMMA.16816.F32.BF16 R64, R176, R122, R64 ;  /* 0x0000007ab040723c */ /* 0x000fe60000041840 */
[----:B------:R-:W-:Y:S02]  /*bdc0*/  FMUL.FTZ R49, R49, c[0x0][0x2ec] ;  /* 0x0000bb0031317a20 */ /* 0x000fe40000410000 */
[----:B------:R-:W-:Y:S02]  /*bdd0*/  FMUL.FTZ R50, R50, c[0x0][0x2ec] ;  /* 0x0000bb0032327a20 */ /* 0x000fe40000410000 */
[----:B------:R-:W-:Y:S02]  /*bde0*/  FMUL.FTZ R51, R51, c[0x0][0x2ec] ;  /* 0x0000bb0033337a20 */ /* 0x000fe40000410000 */
[----:B------:R3:W2:Y:S03]  /*bdf0*/  MUFU.TANH R210, R54 ;  /* 0x0000003600d27308 */ /* 0x0006a60000002400 */
[----:B------:R-:W-:Y:S02]  /*be00*/  FMUL.FTZ R55, R55, c[0x0][0x2ec] ;  /* 0x0000bb0037377a20 */ /* 0x000fe40000410000 */
[----:B------:R-:W-:Y:S02]  /*be10*/  FMUL.FTZ R57, R57, c[0x0][0x2ec] ;  /* 0x0000bb0039397a20 */ /* 0x000fe40000410000 */
[----:B------:R-:W-:Y:S02]  /*be20*/  FMUL.FTZ R175, R60, c[0x0][0x2ec] ;  /* 0x0000bb003caf7a20 */ /* 0x000fe40000410000 */
[----:B------:R-:W-:Y:S01]  /*be30*/  FMUL.FTZ R58, R58, c[0x0][0x2ec] ;  /* 0x0000bb003a3a7a20 */ /* 0x000fe20000410000 */
[----:B------:R2:W2:Y:S01]  /*be40*/  MUFU.TANH R150, R2 ;  /* 0x0000000200967308 */ /* 0x0004a20000002400 */
[----:B------:R-:W-:Y:S02]  /*be50*/  FMUL.FTZ R59, R59, c[0x0][0x2ec] ;  /* 0x0000bb003b3b7a20 */ /* 0x000fe40000410000 */
[----:B------:R-:W-:Y:S02]  /*be60*/  FMUL.FTZ R61, R61, c[0x0][0x2ec] ;  /* 0x0000bb003d3d7a20 */ /* 0x000fe40000410000 */
[----:B------:R-:W-:Y:S02]  /*be70*/  FMUL.FTZ R173, R64, c[0x0][0x2ec] ;  /* 0x0000bb0040ad7a20 */ /* 0x000fe40000410000 */
[----:B-1----:R-:W-:Y:S02]  /*be80*/  FMUL.FTZ R53, R67, c[0x0][0x2ec] ;  /* 0x0000bb0043357a20 */ /* 0x002fe40000410000 */
[----:B------:R-:W-:Y:S01]  /*be90*/  FMUL.FTZ R62, R62, c[0x0][0x2ec] ;  /* 0x0000bb003e3e7a20 */ /* 0x000fe20000410000 */
[----:B------:R1:W1:Y:S01]  /*bea0*/  MUFU.TANH R10, R0 ;  /* 0x00000000000a7308 */ /* 0x0002620000002400 */
[----:B------:R-:W-:Y:S02]  /*beb0*/  FMUL.FTZ R63, R63, c[0x0][0x2ec] ;  /* 0x0000bb003f3f7a20 */ /* 0x000fe40000410000 */
[----:B------:R-:W-:Y:S02]  /*bec0*/  FMUL.FTZ R65, R65, c[0x0][0x2ec] ;  /* 0x0000bb0041417a20 */ /* 0x000fe40000410000 */
[----:B---3--:R-:W-:Y:S05]  /*bed0*/  FMUL.FTZ R54, R66, c[0x0][0x2ec] ;  /* 0x0000bb0042367a20 */ /* 0x008fea0000410000 */
[----:B------:R-:W3:Y:S10]  /*bee0*/  MUFU.TANH R243, R243 ;  /* 0x000000f300f37308 */ /* 0x000ef40000002400 */
        /* <DEDUP_REMOVED lines=52> */
[----:B-1----:R-:W-:Y:S04]  /*c230*/  IABS R0, c[0x0][0x2d0] ;  /* 0x0000b40000007a13 */ /* 0x002fe80000000000 */
        /* <DEDUP_REMOVED lines=58> */
.L_x_2735:
        /* <DEDUP_REMOVED lines=26> */
.L_x_2734:
        /* <DEDUP_REMOVED lines=105> */
[----:B------:R-:W-:Y:S02]  /*ce10*/  FFMA.FTZ R131, R236, c[0x0][0x23c], -R127 ;  /* 0x00008f00ec837a23 */ /* 0x000fe4000001087f */
        /* <DEDUP_REMOVED lines=34> */
[----:B------:R-:W-:Y:S01]  /*d040*/  LDSM.16.MT88.4 R76, [R119+0xd400] ;  /* 0x00d40000774c783b */ /* 0x000fe20000004200 */
[----:B--2---:R-:W-:Y:S01]  /*d050*/  F2FP.BF16.PACK_AB R57, R122, R123 ;  /* 0x0000007b7a39723e */ /* 0x004fe200000010ff */
[C---:B------:R-:W-:Y:S02]  /*d060*/  FMUL.FTZ R48, R52.reuse, R68 ;  /* 0x0000004434307220 */ /* 0x040fe40000410000 */
[----:B------:R-:W-:Y:S02]  /*d070*/  FMUL.FTZ R49, R52, R69 ;  /* 0x0000004534317220 */ /* 0x000fe40000410000 */
[C---:B------:R-:W-:Y:S01]  /*d080*/  FMUL.FTZ R50, R3.reuse, R70 ;  /* 0x0000004603327220 */ /* 0x040fe20000410000 */
[----:B------:R-:W-:Y:S01]  /*d090*/  MUFU.EX2 R120, R120 ;  /* 0x0000007800787308 */ /* 0x000fe20000000800 */
[C---:B------:R-:W-:Y:S02]  /*d0a0*/  FMUL.FTZ R51, R3.reuse, R71 ;  /* 0x0000004703337220 */ /* 0x040fe40000410000 */
[----:B------:R-:W-:Y:S01]  /*d0b0*/  LDSM.16.MT88.4 R68, [R116+0xb400] ;  /* 0x00b400007444783b */ /* 0x000fe20000004200 */
[----:B------:R-:W-:Y:S02]  /*d0c0*/  FFMA.FTZ R123, R3, R206, R123 ;  /* 0x000000ce037b7223 */ /* 0x000fe4000001007b */
[--C-:B------:R-:W-:Y:S02]  /*d0d0*/  FFMA.FTZ R84, R247, c[0x0][0x23c], -R128.reuse ;  /* 0x00008f00f7547a23 */ /* 0x100fe40000010880 */
[--C-:B------:R-:W-:Y:S02]  /*d0e0*/  FFMA.FTZ R133, R233, c[0x0][0x23c], -R128.reuse ;  /* 0x00008f00e9857a23 */ /* 0x100fe40000010880 */
[----:B------:R-:W2:Y:S01]  /*d0f0*/  MUFU.EX2 R55, R55 ;  /* 0x0000003700377308 */ /* 0x000ea20000000800 */
        /* <DEDUP_REMOVED lines=57> */
[----:B------:R-:W1:Y:S03]  /*d490*/  MUFU.EX2 R96, R96 ;  /* 0x0000006000607308 */ /* 0x000e660000000800 */
        /* <DEDUP_REMOVED lines=34> */
[----:B------:R-:W-:Y:S02]  /*d6c0*/  FFMA.FTZ R165, R177, c[0x0][0x23c], -R128 ;  /* 0x00008f00b1a57a23 */ /* 0x000fe40000010880 */
[--C-:B------:R-:W-:Y:S02]  /*d6d0*/  FFMA.FTZ R166, R176, c[0x0][0x23c], -R127.reuse ;  /* 0x00008f00b0a67a23 */ /* 0x100fe4000001087f */
[--C-:B------:R-:W-:Y:S01]  /*d6e0*/  FFMA.FTZ R167, R174, c[0x0][0x23c], -R127.reuse ;  /* 0x00008f00aea77a23 */ /* 0x100fe2000001087f */
[----:B------:R-:W-:Y:S01]  /*d6f0*/  HMMA.16816.F32.BF16 R48, R56, R62, R48 ;  /* 0x0000003e3830723c */ /* 0x000fe20000041830 */
[----:B------:R-:W5:Y:S02]  /*d700*/  LDSM.16.MT88.4 R60, [R119+0xb400] ;  /* 0x00b40000773c783b */ /* 0x000f640000004200 */
[----:B------:R-:W5:Y:S01]  /*d710*/  MUFU.EX2 R91, R91 ;  /* 0x0000005b005b7308 */ /* 0x000f620000000800 */
[--C-:B------:R-:W-:Y:S02]  /*d720*/  FFMA.FTZ R54, R54, c[0x0][0x23c], -R127.reuse ;  /* 0x00008f0036367a23 */ /* 0x100fe4000001087f */
[----:B------:R-:W-:Y:S01]  /*d730*/  FFMA.FTZ R127, R53, c[0x0][0x23c], -R127 ;  /* 0x00008f00357f7a23 */ /* 0x000fe2000001087f */
[----:B-1----:R-:W-:Y:S01]  /*d740*/  F2FP.BF16.PACK_AB R56, R96, R97 ;  /* 0x000000616038723e */ /* 0x002fe200000010ff */
[----:B------:R-:W-:Y:S01]  /*d750*/  FFMA.FTZ R126, R52, R207, R126 ;  /* 0x000000cf347e7223 */ /* 0x000fe2000001007e */
[----:B--2---:R-:W-:Y:S03]  /*d760*/  F2FP.BF16.PACK_AB R57, R89, R88 ;  /* 0x000000585939723e */ /* 0x004fe600000010ff */
[----:B---3--:R-:W-:Y:S01]  /*d770*/  F2FP.BF16.PACK_AB R58, R81, R84 ;  /* 0x00000054513a723e */ /* 0x008fe200000010ff */
[----:B------:R-:W1:Y:S01]  /*d780*/  MUFU.EX2 R90, R90 ;  /* 0x0000005a005a7308 */ /* 0x000e620000000800 */
[----:B----4-:R-:W-:Y:S01]  /*d790*/  F2FP.BF16.PACK_AB R59, R83, R80 ;  /* 0x00000050533b723e */ /* 0x010fe200000010ff */
[----:B------:R-:W-:Y:S02]  /*d7a0*/  FADD.FTZ R125, R125, R126 ;  /* 0x0000007e7d7d7221 */ /* 0x000fe40000010000 */
[----:B------:R-:W-:Y:S02]  /*d7b0*/  FADD.FTZ R123, R122, R123 ;  /* 0x0000007b7a7b7221 */ /* 0x000fe40000010000 */
[----:B------:R-:W-:Y:S02]  /*d7c0*/  FADD.FTZ R124, R124, R125 ;  /* 0x0000007d7c7c7221 */ /* 0x000fe40000010000 */
[C---:B------:R-:W-:Y:S02]  /*d7d0*/  HMMA.16816.F32.BF16 R4, R56.reuse, R64, R4 ;  /* 0x000000403804723c */ /* 0x040fe40000041804 */
[----:B------:R-:W2:Y:S01]  /*d7e0*/  MUFU.EX2 R98, R98 ;  /* 0x0000006200627308 */ /* 0x000ea20000000800 */
[----:B------:R-:W-:Y:S02]  /*d7f0*/  FADD.FTZ R124, R121, R124 ;  /* 0x0000007c797c7221 */ /* 0x000fe40000010000 */
[----:B------:R-:W-:Y:S02]  /*d800*/  FADD.FTZ R120, R120, R123 ;  /* 0x0000007b78787221 */ /* 0x000fe40000010000 */
[----:B------:R-:W-:Y:S01]  /*d810*/  FADD.FTZ R97, R97, R124 ;  /* 0x0000007c61617221 */ /* 0x000fe20000010000 */
[C---:B------:R-:W-:Y:S01]  /*d820*/  HMMA.16816.F32.BF16 R8, R56.reuse, R66, R8 ;  /* 0x000000423808723c */ /* 0x040fe20000041808 */
[----:B------:R-:W3:Y:S03]  /*d830*/  LDSM.16.MT88.4 R64, [R116+0xd400] ;  /* 0x00d400007440783b */ /* 0x000ee60000004200 */
[----:B------:R-:W-:Y:S01]  /*d840*/  FADD.FTZ R97, R96, R97 ;  /* 0x0000006160617221 */ /* 0x000fe20000010000 */
[----:B------:R-:W4:Y:S01]  /*d850*/  MUFU.EX2 R135, R135 ;  /* 0x0000008700877308 */ /* 0x000f220000000800 */
[----:B------:R-:W-:Y:S02]  /*d860*/  FADD.FTZ R55, R55, R120 ;  /* 0x0000007837377221 */ /* 0x000fe40000010000 */
[C---:B-----5:R-:W-:Y:S04]  /*d870*/  HMMA.16816.F32.BF16 R12, R56.reuse, R72, R12 ;  /* 0x00000048380c723c */ /* 0x060fe8000004180c */
[----:B------:R-:W-:Y:S02]  /*d880*/  FADD.FTZ R84, R84, R97 ;  /* 0x0000006154547221 */ /* 0x000fe40000010000 */
[----:B------:R-:W-:Y:S01]  /*d890*/  FADD.FTZ R88, R88, R55 ;  /* 0x0000003758587221 */ /* 0x000fe20000010000 */
[----:B------:R-:W-:Y:S01]  /*d8a0*/  MUFU.EX2 R136, R136 ;  /* 0x0000008800887308 */ /* 0x000fe20000000800 */
[C---:B------:R-:W-:Y:S01]  /*d8b0*/  HMMA.16816.F32.BF16 R16, R56.reuse, R74, R16 ;  /* 0x0000004a3810723c */ /* 0x040fe20000041810 */
[----:B------:R-:W5:Y:S03]  /*d8c0*/  LDSM.16.MT88.4 R72, [R119+0x9800] ;  /* 0x009800007748783b */ /* 0x000f660000004200 */
[----:B------:R-:W-:Y:S02]  /*d8d0*/  FADD.FTZ R81, R81, R84 ;  /* 0x0000005451517221 */ /* 0x000fe40000010000 */
[----:B------:R-:W-:Y:S02]  /*d8e0*/  FADD.FTZ R89, R89, R88 ;  /* 0x0000005859597221 */ /* 0x000fe40000010000 */
[C---:B------:R-:W-:Y:S01]  /*d8f0*/  HMMA.16816.F32.BF16 R20, R56.reuse, R60, R20 ;  /* 0x0000003c3814723c */ /* 0x040fe20000041814 */
[----:B------:R-:W-:Y:S01]  /*d900*/  LDSM.16.MT88.4 R84, [R116+0xcc00] ;  /* 0x00cc00007454783b */ /* 0x000fe20000004200 */
[----:B------:R-:W1:Y:S06]  /*d910*/  MUFU.EX2 R137, R137 ;  /* 0x0000008900897308 */ /* 0x000e6c0000000800 */
[C---:B------:R-:W-:Y:S01]  /*d920*/  HMMA.16816.F32.BF16 R24, R56.reuse, R62, R24 ;  /* 0x0000003e3818723c */ /* 0x040fe20000041818 */
[----:B------:R-:W1:Y:S03]  /*d930*/  LDSM.16.MT88.4 R60, [R116+0x9800] ;  /* 0x00980000743c783b */ /* 0x000e660000004200 */
[----:B------:R-:W-:Y:S04]  /*d940*/  MUFU.EX2 R138, R138 ;  /* 0x0000008a008a7308 */ /* 0x000fe80000000800 */
[C---:B------:R-:W-:Y:S06]  /*d950*/  HMMA.16816.F32.BF16 R28, R56.reuse, R68, R28 ;  /* 0x00000044381c723c */ /* 0x040fec000004181c */
[----:B------:R-:W1:Y:S02]  /*d960*/  MUFU.EX2 R139, R139 ;  /* 0x0000008b008b7308 */ /* 0x000e640000000800 */
[C---:B------:R-:W-:Y:S01]  /*d970*/  HMMA.16816.F32.BF16 R32, R56.reuse, R70, R32 ;  /* 0x000000463820723c */ /* 0x040fe20000041820 */
[----:B------:R-:W-:Y:S07]  /*d980*/  LDSM.16.MT88.4 R68, [R116+0xb800] ;  /* 0x00b800007444783b */ /* 0x000fee0000004200 */
[C---:B------:R-:W-:Y:S01]  /*d990*/  HMMA.16816.F32.BF16 R36, R56.reuse, R76, R36 ;  /* 0x0000004c3824723c */ /* 0x040fe20000041824 */
[----:B------:R-:W-:Y:S07]  /*d9a0*/  MUFU.EX2 R140, R140 ;  /* 0x0000008c008c7308 */ /* 0x000fee0000000800 */
[C---:B------:R-:W-:Y:S01]  /*d9b0*/  HMMA.16816.F32.BF16 R40, R56.reuse, R78, R40 ;  /* 0x0000004e3828723c */ /* 0x040fe20000041828 */
[----:B------:R-:W-:Y:S02]  /*d9c0*/  LDSM.16.MT88.4 R76, [R119+0xe400] ;  /* 0x00e40000774c783b */ /* 0x000fe40000004200 */
[----:B------:R-:W2:Y:S05]  /*d9d0*/  MUFU.EX2 R141, R141 ;  /* 0x0000008d008d7308 */ /* 0x000eaa0000000800 */
[C---:B---3--:R-:W-:Y:S05]  /*d9e0*/  HMMA.16816.F32.BF16 R44, R56.reuse, R64, R44 ;  /* 0x00000040382c723c */ /* 0x048fea000004182c */
[----:B------:R-:W-:Y:S03]  /*d9f0*/  MUFU.EX2 R142, R142 ;  /* 0x0000008e008e7308 */ /* 0x000fe60000000800 */
[----:B------:R-:W-:Y:S01]  /*da00*/  HMMA.16816.F32.BF16 R48, R56, R66, R48 ;  /* 0x000000423830723c */ /* 0x000fe20000041830 */
[----:B------:R-:W3:Y:S06]  /*da10*/  LDSM.16.MT88.4 R64, [R119+0xb800] ;  /* 0x00b800007740783b */ /* 0x000eec0000004200 */
[----:B------:R-:W-:Y:S01]  /*da20*/  F2FP.BF16.PACK_AB R56, R91, R82 ;  /* 0x000000525b38723e */ /* 0x000fe200000010ff */
[----:B------:R-:W3:Y:S01]  /*da30*/  MUFU.EX2 R143, R143 ;  /* 0x0000008f008f7308 */ /* 0x000ee20000000800 */
[----:B-1----:R-:W-:Y:S03]  /*da40*/  F2FP.BF16.PACK_AB R57, R90, R99 ;  /* 0x000000635a39723e */ /* 0x002fe600000010ff */
[----:B--2---:R-:W-:Y:S01]  /*da50*/  F2FP.BF16.PACK_AB R58, R129, R98 ;  /* 0x00000062813a723e */ /* 0x004fe200000010ff */
[----:B------:R-:W-:Y:S01]  /*da60*/  FADD.FTZ R82, R82, R81 ;  /* 0x0000005152527221 */ /* 0x000fe20000010000 */
[----:B------:R-:W-:Y:S03]  /*da70*/  F2FP.BF16.PACK_AB R59, R131, R130 ;  /* 0x00000082833b723e */ /* 0x000fe600000010ff */
[----:B------:R-:W-:Y:S01]  /*da80*/  FADD.FTZ R91, R91, R82 ;  /* 0x000000525b5b7221 */ /* 0x000fe20000010000 */
[----:B------:R-:W-:Y:S03]  /*da90*/  MUFU.EX2 R144, R144 ;  /* 0x0000009000907308 */ /* 0x000fe60000000800 */
[C---:B-----5:R-:W-:Y:S03]  /*daa0*/  HMMA.16816.F32.BF16 R4, R56.reuse, R72, R4 ;  /* 0x000000483804723c */ /* 0x060fe60000041804 */
[----:B------:R-:W-:Y:S04]  /*dab0*/  FADD.FTZ R98, R98, R91 ;  /* 0x0000005b62627221 */ /* 0x000fe80000010000 */
[----:B------:R-:W1:Y:S01]  /*dac0*/  MUFU.EX2 R145, R145 ;  /* 0x0000009100917308 */ /* 0x000e620000000800 */
[C---:B------:R-:W-:Y:S01]  /*dad0*/  HMMA.16816.F32.BF16 R8, R56.reuse, R74, R8 ;  /* 0x0000004a3808723c */ /* 0x040fe20000041808 */
[----:B------:R-:W2:Y:S03]  /*dae0*/  LDSM.16.MT88.4 R72, [R119+0xd800] ;  /* 0x00d800007748783b */ /* 0x000ea60000004200 */
[----:B------:R-:W-:Y:S04]  /*daf0*/  FADD.FTZ R129, R129, R98 ;  /* 0x0000006281817221 */ /* 0x000fe80000010000 */
[C---:B------:R-:W-:Y:S01]  /*db00*/  HMMA.16816.F32.BF16 R12, R56.reuse, R60, R12 ;  /* 0x0000003c380c723c */ /* 0x040fe2000004180c */
[----:B------:R-:W-:Y:S07]  /*db10*/  MUFU.EX2 R146, R146 ;  /* 0x0000009200927308 */ /* 0x000fee0000000800 */
[C---:B------:R-:W-:Y:S01]  /*db20*/  HMMA.16816.F32.BF16 R16, R56.reuse, R62, R16 ;  /* 0x0000003e3810723c */ /* 0x040fe20000041810 */
[----:B------:R-:W5:Y:S02]  /*db30*/  LDSM.16.MT88.4 R60, [R116+0xd800] ;  /* 0x00d80000743c783b */ /* 0x000f640000004200 */
[----:B------:R-:W1:Y:S05]  /*db40*/  MUFU.EX2 R147, R147 ;  /* 0x0000009300937308 */ /* 0x000e6a0000000800 */
[C---:B---3--:R-:W-:Y:S05]  /*db50*/  HMMA.16816.F32.BF16 R20, R56.reuse, R64, R20 ;  /* 0x000000403814723c */ /* 0x048fea0000041814 */
[----:B------:R-:W-:Y:S03]  /*db60*/  MUFU.EX2 R148, R148 ;  /* 0x0000009400947308 */ /* 0x000fe60000000800 */
[C---:B------:R-:W-:Y:S01]  /*db70*/  HMMA.16816.F32.BF16 R24, R56.reuse, R66, R24 ;  /* 0x000000423818723c */ /* 0x040fe20000041818 */
[----:B------:R-:W3:Y:S06]  /*db80*/  LDSM.16.MT88.4 R64, [R119+0x9c00] ;  /* 0x009c00007740783b */ /* 0x000eec0000004200 */
[----:B------:R-:W1:Y:S01]  /*db90*/  MUFU.EX2 R149, R149 ;  /* 0x0000009500957308 */ /* 0x000e620000000800 */
[C---:B------:R-:W-:Y:S08]  /*dba0*/  HMMA.16816.F32.BF16 R28, R56.reuse, R68, R28 ;  /* 0x00000044381c723c */ /* 0x040ff0000004181c */
[C---:B------:R-:W-:Y:S01]  /*dbb0*/  HMMA.16816.F32.BF16 R32, R56.reuse, R70, R32 ;  /* 0x000000463820723c */ /* 0x040fe20000041820 */
[----:B------:R-:W1:Y:S01]  /*dbc0*/  LDSM.16.MT88.4 R68, [R116+0x9c00] ;  /* 0x009c00007444783b */ /* 0x000e620000004200 */
[----:B------:R-:W-:Y:S06]  /*dbd0*/  MUFU.EX2 R150, R150 ;  /* 0x0000009600967308 */ /* 0x000fec0000000800 */
[C---:B--2---:R-:W-:Y:S04]  /*dbe0*/  HMMA.16816.F32.BF16 R36, R56.reuse, R72, R36 ;  /* 0x000000483824723c */ /* 0x044fe80000041824 */
[----:B------:R-:W2:Y:S04]  /*dbf0*/  MUFU.EX2 R151, R151 ;  /* 0x0000009700977308 */ /* 0x000ea80000000800 */
[C---:B------:R-:W-:Y:S01]  /*dc00*/  HMMA.16816.F32.BF16 R40, R56.reuse, R74, R40 ;  /* 0x0000004a3828723c */ /* 0x040fe20000041828 */
[----:B------:R-:W1:Y:S05]  /*dc10*/  LDSM.16.MT88.4 R72, [R119+0xbc00] ;  /* 0x00bc00007748783b */ /* 0x000e6a0000004200 */
[----:B------:R-:W-:Y:S02]  /*dc20*/  MUFU.EX2 R152, R152 ;  /* 0x0000009800987308 */ /* 0x000fe40000000800 */
[C---:B-----5:R-:W-:Y:S08]  /*dc30*/  HMMA.16816.F32.BF16 R44, R56.reuse, R60, R44 ;  /* 0x0000003c382c723c */ /* 0x060ff0000004182c */
[----:B------:R-:W-:Y:S01]  /*dc40*/  HMMA.16816.F32.BF16 R48, R56, R62, R48 ;  /* 0x0000003e3830723c */ /* 0x000fe20000041830 */
[----:B------:R-:W5:Y:S01]  /*dc50*/  LDSM.16.MT88.4 R60, [R116+0xbc00] ;  /* 0x00bc0000743c783b */ /* 0x000f620000004200 */
[----:B------:R-:W1:Y:S05]  /*dc60*/  MUFU.EX2 R153, R153 ;  /* 0x0000009900997308 */ /* 0x000e6a0000000800 */
[----:B------:R-:W-:Y:S01]  /*dc70*/  F2FP.BF16.PACK_AB R56, R133, R132 ;  /* 0x000000848538723e */ /* 0x000fe200000010ff */
[----:B------:R-:W-:Y:S01]  /*dc80*/  FADD.FTZ R132, R132, R129 ;  /* 0x0000008184847221 */ /* 0x000fe20000010000 */
[----:B----4-:R-:W-:Y:S03]  /*dc90*/  F2FP.BF16.PACK_AB R57, R135, R134 ;  /* 0x000000868739723e */ /* 0x010fe600000010ff */
        /* <DEDUP_REMOVED lines=9> */
[----:B------:R-:W4:Y:S03]  /*dd30*/  LDSM.16.MT88.4 R64, [R119+0xdc00] ;  /* 0x00dc00007740783b */ /* 0x000f260000004200 */
        /* <DEDUP_REMOVED lines=8> */
[----:B------:R-:W2:Y:S02]  /*ddc0*/  LDSM.16.MT88.4 R72, [R119+0xa000] ;  /* 0x00a000007748783b */ /* 0x000ea40000004200 */
[----:B------:R-:W1:Y:S05]  /*ddd0*/  MUFU.EX2 R159, R159 ;  /* 0x0000009f009f7308 */ /* 0x000e6a0000000800 */
[C---:B-----5:R-:W-:Y:S05]  /*dde0*/  HMMA.16816.F32.BF16 R28, R56.reuse, R60, R28 ;  /* 0x0000003c381c723c */ /* 0x060fea000004181c */
[----:B------:R-:W-:Y:S03]  /*ddf0*/  MUFU.EX2 R160, R160 ;  /* 0x000000a000a07308 */ /* 0x000fe60000000800 */
[C---:B------:R-:W-:Y:S01]  /*de00*/  HMMA.16816.F32.BF16 R32, R56.reuse, R62, R32 ;  /* 0x0000003e3820723c */ /* 0x040fe20000041820 */
[----:B------:R-:W5:Y:S06]  /*de10*/  LDSM.16.MT88.4 R60, [R116+0xa000] ;  /* 0x00a00000743c783b */ /* 0x000f6c0000004200 */
[----:B------:R-:W2:Y:S01]  /*de20*/  MUFU.EX2 R161, R161 ;  /* 0x000000a100a17308 */ /* 0x000ea20000000800 */
[C---:B----4-:R-:W-:Y:S08]  /*de30*/  HMMA.16816.F32.BF16 R36, R56.reuse, R64, R36 ;  /* 0x000000403824723c */ /* 0x050ff00000041824 */
[C---:B------:R-:W-:Y:S01]  /*de40*/  HMMA.16816.F32.BF16 R40, R56.reuse, R66, R40 ;  /* 0x000000423828723c */ /* 0x040fe20000041828 */
[----:B------:R-:W4:Y:S01]  /*de50*/  LDSM.16.MT88.4 R64, [R119+0xc000] ;  /* 0x00c000007740783b */ /* 0x000f220000004200 */
[----:B------:R-:W-:Y:S06]  /*de60*/  MUFU.EX2 R162, R162 ;  /* 0x000000a200a27308 */ /* 0x000fec0000000800 */
[C---:B-1----:R-:W-:Y:S04]  /*de70*/  HMMA.16816.F32.BF16 R44, R56.reuse, R68, R44 ;  /* 0x00000044382c723c */ /* 0x042fe8000004182c */
[----:B------:R-:W1:Y:S04]  /*de80*/  MUFU.EX2 R163, R163 ;  /* 0x000000a300a37308 */ /* 0x000e680000000800 */
[----:B------:R-:W-:Y:S01]  /*de90*/  HMMA.16816.F32.BF16 R48, R56, R70, R48 ;  /* 0x000000463830723c */ /* 0x000fe20000041830 */
[----:B------:R-:W1:Y:S05]  /*dea0*/  LDSM.16.MT88.4 R68, [R116+0xc000] ;  /* 0x00c000007444783b */ /* 0x000e6a0000004200 */
[----:B------:R-:W-:Y:S01]  /*deb0*/  MUFU.EX2 R164, R164 ;  /* 0x000000a400a47308 */ /* 0x000fe20000000800 */
[----:B------:R-:W-:Y:S01]  /*dec0*/  F2FP.BF16.PACK_AB R56, R141, R140 ;  /* 0x0000008c8d38723e */ /* 0x000fe200000010ff */
[----:B------:R-:W-:Y:S01]  /*ded0*/  FADD.FTZ R140, R140, R137 ;  /* 0x000000898c8c7221 */ /* 0x000fe20000010000 */
[----:B------:R-:W-:Y:S03]  /*dee0*/  F2FP.BF16.PACK_AB R57, R143, R142 ;  /* 0x0000008e8f39723e */ /* 0x000fe600000010ff */
[----:B------:R-:W-:Y:S01]  /*def0*/  F2FP.BF16.PACK_AB R58, R145, R144 ;  /* 0x00000090913a723e */ /* 0x000fe200000010ff */
[----:B------:R-:W-:Y:S01]  /*df00*/  FADD.FTZ R141, R141, R140 ;  /* 0x0000008c8d8d7221 */ /* 0x000fe20000010000 */
[----:B------:R-:W-:Y:S02]  /*df10*/  F2FP.BF16.PACK_AB R59, R147, R146 ;  /* 0x00000092933b723e */ /* 0x000fe400000010ff */
[----:B------:R-:W1:Y:S01]  /*df20*/  MUFU.EX2 R165, R165 ;  /* 0x000000a500a57308 */ /* 0x000e620000000800 */
[----:B------:R-:W-:Y:S04]  /*df30*/  FADD.FTZ R144, R144, R141 ;  /* 0x0000008d90907221 */ /* 0x000fe80000010000 */
[C---:B--2---:R-:W-:Y:S03]  /*df40*/  HMMA.16816.F32.BF16 R4, R56.reuse, R72, R4 ;  /* 0x000000483804723c */ /* 0x044fe60000041804 */
[----:B------:R-:W-:Y:S02]  /*df50*/  FADD.FTZ R145, R145, R144 ;  /* 0x0000009091917221 */ /* 0x000fe40000010000 */
[----:B------:R-:W-:Y:S03]  /*df60*/  MUFU.EX2 R166, R166 ;  /* 0x000000a600a67308 */ /* 0x000fe60000000800 */
[C---:B------:R-:W-:Y:S01]  /*df70*/  HMMA.16816.F32.BF16 R8, R56.reuse, R74, R8 ;  /* 0x0000004a3808723c */ /* 0x040fe20000041808 */
[----:B------:R-:W2:Y:S06]  /*df80*/  LDSM.16.MT88.4 R72, [R119+0xe000] ;  /* 0x00e000007748783b */ /* 0x000eac0000004200 */
[----:B------:R-:W1:Y:S01]  /*df90*/  MUFU.EX2 R167, R167 ;  /* 0x000000a700a77308 */ /* 0x000e620000000800 */
[C---:B-----5:R-:W-:Y:S08]  /*dfa0*/  HMMA.16816.F32.BF16 R12, R56.reuse, R60, R12 ;  /* 0x0000003c380c723c */ /* 0x060ff0000004180c */
[C---:B------:R-:W-:Y:S01]  /*dfb0*/  HMMA.16816.F32.BF16 R16, R56.reuse, R62, R16 ;  /* 0x0000003e3810723c */ /* 0x040fe20000041810 */
[----:B------:R-:W5:Y:S01]  /*dfc0*/  LDSM.16.MT88.4 R60, [R116+0xe000] ;  /* 0x00e00000743c783b */ /* 0x000f620000004200 */
[----:B------:R-:W-:Y:S06]  /*dfd0*/  MUFU.EX2 R54, R54 ;  /* 0x0000003600367308 */ /* 0x000fec0000000800 */
[C---:B----4-:R-:W-:Y:S04]  /*dfe0*/  HMMA.16816.F32.BF16 R20, R56.reuse, R64, R20 ;  /* 0x000000403814723c */ /* 0x050fe80000041814 */
[----:B------:R-:W-:Y:S04]  /*dff0*/  MUFU.EX2 R127, R127 ;  /* 0x0000007f007f7308 */ /* 0x000fe80000000800 */
[C---:B------:R-:W-:Y:S01]  /*e000*/  HMMA.16816.F32.BF16 R24, R56.reuse, R66, R24 ;  /* 0x000000423818723c */ /* 0x040fe20000041818 */
[----:B------:R-:W4:Y:S07]  /*e010*/  LDSM.16.MT88.4 R64, [R119+0xa400] ;  /* 0x00a400007740783b */ /* 0x000f2e0000004200 */
[C---:B-1----:R-:W-:Y:S08]  /*e020*/  HMMA.16816.F32.BF16 R28, R56.reuse, R68, R28 ;  /* 0x00000044381c723c */ /* 0x042ff0000004181c */
[C---:B------:R-:W-:Y:S01]  /*e030*/  HMMA.16816.F32.BF16 R32, R56.reuse, R70, R32 ;  /* 0x000000463820723c */ /* 0x040fe20000041820 */
[----:B------:R-:W1:Y:S07]  /*e040*/  LDSM.16.MT88.4 R68, [R116+0xa400] ;  /* 0x00a400007444783b */ /* 0x000e6e0000004200 */
        /* <DEDUP_REMOVED lines=11> */
[----:B---3--:R-:W-:Y:S03]  /*e100*/  F2FP.BF16.PACK_AB R59, R155, R154 ;  /* 0x0000009a9b3b723e */ /* 0x008fe600000010ff */
[----:B------:R-:W-:Y:S04]  /*e110*/  FADD.FTZ R152, R152, R149 ;  /* 0x0000009598987221 */ /* 0x000fe80000010000 */
[C---:B----4-:R-:W-:Y:S03]  /*e120*/  HMMA.16816.F32.BF16 R4, R56.reuse, R64, R4 ;  /* 0x000000403804723c */ /* 0x050fe60000041804 */
[----:B------:R-:W-:Y:S05]  /*e130*/  FADD.FTZ R153, R153, R152 ;  /* 0x0000009899997221 */ /* 0x000fea0000010000 */
        /* <DEDUP_REMOVED lines=31> */
[C---:B----4-:R-:W-:Y:S07]  /*e330*/  HMMA.16816.F32.BF16 R20, R56.reuse, R60, R20 ;  /* 0x0000003c3814723c */ /* 0x050fee0000041814 */
[--C-:B------:R-:W-:Y:S01]  /*e340*/  FFMA.FTZ R60, R173, c[0x0][0x23c], -R128.reuse ;  /* 0x00008f00ad3c7a23 */ /* 0x100fe20000010880 */
[C---:B------:R-:W-:Y:S04]  /*e350*/  HMMA.16816.F32.BF16 R24, R56.reuse, R62, R24 ;  /* 0x0000003e3818723c */ /* 0x040fe80000041818 */
[----:B------:R-:W-:Y:S01]  /*e360*/  FFMA.FTZ R128, R172, c[0x0][0x23c], -R128 ;  /* 0x00008f00ac807a23 */ /* 0x000fe20000010880 */
[----:B------:R-:W-:Y:S03]  /*e370*/  MUFU.EX2 R60, R60 ;  /* 0x0000003c003c7308 */ /* 0x000fe60000000800 */
[C---:B---3--:R-:W-:Y:S07]  /*e380*/  HMMA.16816.F32.BF16 R28, R56.reuse, R64, R28 ;  /* 0x00000040381c723c */ /* 0x048fee000004181c */
[----:B------:R-:W3:Y:S01]  /*e390*/  MUFU.EX2 R61, R128 ;  /* 0x00000080003d7308 */ /* 0x000ee20000000800 */
[C---:B------:R-:W-:Y:S08]  /*e3a0*/  HMMA.16816.F32.BF16 R32, R56.reuse, R66, R32 ;  /* 0x000000423820723c */ /* 0x040ff00000041820 */
[C---:B-1----:R-:W-:Y:S07]  /*e3b0*/  HMMA.16816.F32.BF16 R36, R56.reuse, R68, R36 ;  /* 0x000000443824723c */ /* 0x042fee0000041824 */
[----:B------:R-:W-:Y:S01]  /*e3c0*/  F2FP.BF16.PACK_AB R68, R165, R164 ;  /* 0x000000a4a544723e */ /* 0x000fe200000010ff */
[C---:B------:R-:W-:Y:S04]  /*e3d0*/  HMMA.16816.F32.BF16 R40, R56.reuse, R70, R40 ;  /* 0x000000463828723c */ /* 0x040fe80000041828 */
[----:B------:R-:W-:Y:S01]  /*e3e0*/  F2FP.BF16.PACK_AB R69, R167, R166 ;  /* 0x000000a6a745723e */ /* 0x000fe200000010ff */
[----:B------:R-:W-:Y:S02]  /*e3f0*/  FADD.FTZ R164, R164, R161 ;  /* 0x000000a1a4a47221 */ /* 0x000fe40000010000 */
[----:B---3--:R-:W-:Y:S01]  /*e400*/  F2FP.BF16.PACK_AB R70, R61, R60 ;  /* 0x0000003c3d46723e */ /* 0x008fe200000010ff */
[C---:B--2---:R-:W-:Y:S04]  /*e410*/  HMMA.16816.F32.BF16 R44, R56.reuse, R72, R44 ;  /* 0x00000048382c723c */ /* 0x044fe8000004182c */
[----:B------:R-:W-:Y:S01]  /*e420*/  F2FP.BF16.PACK_AB R71, R127, R54 ;  /* 0x000000367f47723e */ /* 0x000fe200000010ff */
[----:B------:R-:W-:Y:S03]  /*e430*/  FADD.FTZ R165, R165, R164 ;  /* 0x000000a4a5a57221 */ /* 0x000fe60000010000 */
[----:B------:R-:W-:Y:S04]  /*e440*/  HMMA.16816.F32.BF16 R48, R56, R74, R48 ;  /* 0x0000004a3830723c */ /* 0x000fe80000041830 */
[----:B------:R-:W-:Y:S04]  /*e450*/  FADD.FTZ R60, R60, R165 ;  /* 0x000000a53c3c7221 */ /* 0x000fe80000010000 */
[C---:B------:R-:W-:Y:S05]  /*e460*/  HMMA.16816.F32.BF16 R112, R68.reuse, R108, R4 ;  /* 0x0000006c4470723c */ /* 0x040fea0000041804 */
[----:B------:R-:W-:Y:S02]  /*e470*/  FADD.FTZ R207, R61, R60 ;  /* 0x0000003c3dcf7221 */ /* 0x000fe40000010000 */
[----:B------:R-:W-:Y:S01]  /*e480*/  FADD.FTZ R4, R80, R89 ;  /* 0x0000005950047221 */ /* 0x000fe20000010000 */
[C---:B------:R-:W-:Y:S04]  /*e490*/  HMMA.16816.F32.BF16 R108, R68.reuse, R110, R8 ;  /* 0x0000006e446c723c */ /* 0x040fe80000041808 */
[----:B------:R-:W-:Y:S04]  /*e4a0*/  FADD.FTZ R4, R83, R4 ;  /* 0x0000000453047221 */ /* 0x000fe80000010000 */
[C---:B------:R-:W-:Y:S04]  /*e4b0*/  HMMA.16816.F32.BF16 R104, R68.reuse, R100, R12 ;  /* 0x000000644468723c */ /* 0x040fe8000004180c */
[----:B------:R-:W-:Y:S02]  /*e4c0*/  FADD.FTZ R3, R99, R4 ;  /* 0x0000000463037221 */ /* 0x000fe40000010000 */
[----:B------:R-:W1:Y:S02]  /*e4d0*/  LDSM.16.MT88.4 R4, [R116+0xec00] ;  /* 0x00ec00007404783b */ /* 0x000e640000004200 */
[C---:B------:R-:W-:Y:S04]  /*e4e0*/  HMMA.16816.F32.BF16 R100, R68.reuse, R102, R16 ;  /* 0x000000664464723c */ /* 0x040fe80000041810 */
[----:B------:R-:W-:Y:S04]  /*e4f0*/  FADD.FTZ R3, R90, R3 ;  /* 0x000000035a037221 */ /* 0x000fe80000010000 */
[C---:B------:R-:W-:Y:S04]  /*e500*/  HMMA.16816.F32.BF16 R96, R68.reuse, R92, R20 ;  /* 0x0000005c4460723c */ /* 0x040fe80000041814 */
[----:B------:R-:W-:Y:S01]  /*e510*/  FADD.FTZ R130, R130, R3 ;  /* 0x0000000382827221 */ /* 0x000fe20000010000 */
[----:B------:R-:W-:Y:S03]  /*e520*/  MOV R3, R0 ;  /* 0x0000000000037202 */ /* 0x000fe60000000f00 */
[C---:B------:R-:W-:Y:S04]  /*e530*/  HMMA.16816.F32.BF16 R92, R68.reuse, R94, R24 ;  /* 0x0000005e445c723c */ /* 0x040fe80000041818 */
        /* <DEDUP_REMOVED lines=9> */
[C---:B------:R-:W-:Y:S04]  /*e5d0*/  HMMA.16816.F32.BF16 R76, R68.reuse, R78, R40 ;  /* 0x0000004e444c723c */ /* 0x040fe80000041828 */
[----:B------:R-:W-:Y:S04]  /*e5e0*/  FADD.FTZ R143, R143, R142 ;  /* 0x0000008e8f8f7221 */ /* 0x000fe80000010000 */
[----:B------:R-:W-:Y:S01]  /*e5f0*/  FADD.FTZ R146, R146, R143 ;  /* 0x0000008f92927221 */ /* 0x000fe20000010000 */
[C---:B-1----:R-:W-:Y:S03]  /*e600*/  HMMA.16816.F32.BF16 R72, R68.reuse, R4, R44 ;  /* 0x000000044448723c */ /* 0x042fe6000004182c */
        /* <DEDUP_REMOVED lines=15> */
.L_x_2732:
        /* <DEDUP_REMOVED lines=179> */
.L_x_2738:
[----:B--234-:R-:W-:Y:S05]  /*f230*/  BSYNC B0 ;  /* 0x0000000000007941 */ /* 0x01cfea0003800000 */
.L_x_2737:
[----:B------:R-:W-:Y:S01]  /*f240*/  LEA.HI R0, R4, R5, RZ, 0x3 ;  /* 0x0000000504007211 */ /* 0x000fe200078f18ff */
[----:B------:R-:W-:Y:S01]  /*f250*/  IMAD R9, R9, c[0x0][0x22c], RZ ;  /* 0x00008b0009097a24 */ /* 0x000fe200078e02ff */
[----:B------:R-:W-:Y:S02]  /*f260*/  ISETP.GE.AND P3, PT, R188, R187, PT ;  /* 0x000000bbbc00720c */ /* 0x000fe40003f66270 */
[----:B------:R-:W-:-:S05]  /*f270*/  LOP3.LUT R0, R0, 0xfffffff8, RZ, 0xc0, !PT ;  /* 0xfffffff800007812 */ /* 0x000fca00078ec0ff */
[----:B------:R-:W-:-:S04]  /*f280*/  IMAD.IADD R0, R5, 0x1, -R0 ;  /* 0x0000000105007824 */ /* 0x000fc800078e0a00 */
[----:B------:R-:W-:Y:S01]  /*f290*/  IMAD.SHL.U32 R2, R0, 0x4, RZ ;  /* 0x0000000400027824 */ /* 0x000fe200078e00ff */
[----:B------:R-:W-:-:S04]  /*f2a0*/  IADD3 R0, R188, 0x10, RZ ;  /* 0x00000010bc007810 */ /* 0x000fc80007ffe0ff */
[--C-:B------:R-:W-:Y:S02]  /*f2b0*/  SHF.R.S32.HI R3, RZ, 0x1f, R2.reuse ;  /* 0x0000001fff037819 */ /* 0x100fe40000011402 */
[-C--:B------:R-:W-:Y:S02]  /*f2c0*/  ISETP.GE.AND P2, PT, R0, R187.reuse, PT ;  /* 0x000000bb0000720c */ /* 0x080fe40003f46270 */
[C---:B------:R-:W-:Y:S01]  /*f2d0*/  IADD3 R0, R188.reuse, 0x20, RZ ;  /* 0x00000020bc007810 */ /* 0x040fe20007ffe0ff */
[C---:B------:R-:W-:Y:S01]  /*f2e0*/  IMAD.WIDE R2, R188.reuse, 0x60, R2 ;  /* 0x00000060bc027825 */ /* 0x040fe200078e0202 */
[----:B------:R-:W-:Y:S02]  /*f2f0*/  IADD3 R188, R188, 0x30, RZ ;  /* 0x00000030bcbc7810 */ /* 0x000fe40007ffe0ff */
[----:B------:R-:W-:Y:S02]  /*f300*/  ISETP.GE.AND P1, PT, R0, R187, PT ;  /* 0x000000bb0000720c */ /* 0x000fe40003f26270 */
        /* <DEDUP_REMOVED lines=20> */
.L_x_2739:
        /* <DEDUP_REMOVED lines=11> */
.L_x_6339:


//--------------------- .text._ZN5flash24flash_fwd_splitkv_kernelI23Flash_fwd_kernel_traitsILi96ELi64ELi128ELi4ELb0ELb0EN7cutlass10bfloat16_tE19Flash_kernel_traitsILi96ELi64ELi128ELi4ES3_EELb1ELb0ELb1ELb0ELb0ELb0ELb1ELb0EEEvNS_16Flash_fwd_paramsE --------------------------
	.section	.text._ZN5flash24flash_fwd_splitkv_kernelI23Flash_fwd_kernel_traitsILi96ELi64ELi128ELi4ELb0ELb0EN7cutlass10bfloat16_tE19Flash_kernel_traitsILi96ELi64ELi128ELi4ES3_EELb1ELb0ELb1ELb0ELb0ELb0ELb1ELb0EEEvNS_16Flash_fwd_paramsE,"ax",@progbits
	.sectioninfo	@"SHI_REGISTERS=218"
	.align	128
        .global         _ZN5flash24flash_fwd_splitkv_kernelI23Flash_fwd_kernel_traitsILi96ELi64ELi128ELi4ELb0ELb0EN7cutlass10bfloat16_tE19Flash_kernel_traitsILi96ELi64ELi128ELi4ES3_EELb1ELb0ELb1ELb0ELb0ELb0ELb1ELb0EEEvNS_16Flash_fwd_paramsE
        .type           _ZN5flash24flash_fwd_splitkv_kernelI23Flash_fwd_kernel_traitsILi96ELi64ELi128ELi4ELb0ELb0EN7cutlass10bfloat16_tE19Flash_kernel_traitsILi96ELi64ELi128ELi4ES3_EELb1ELb0ELb1ELb0ELb0ELb0ELb1ELb0EEEvNS_16Flash_fwd_paramsE,@function
        .size           _ZN5flash24flash_fwd_splitkv_kernelI23Flash_fwd_kernel_traitsILi96ELi64ELi128ELi4ELb0ELb0EN7cutlass10bfloat16_tE19Flash_kernel_traitsILi96ELi64ELi128ELi4ES3_EELb1ELb0ELb1ELb0ELb0ELb0ELb1ELb0EEEvNS_16Flash_fwd_paramsE,(.L_x_6340 - _ZN5flash24flash_fwd_splitkv_kernelI23Flash_fwd_kernel_traitsILi96ELi64ELi128ELi4ELb0ELb0EN7cutlass10bfloat16_tE19Flash_kernel_traitsILi96ELi64ELi128ELi4ES3_EELb1ELb0ELb1ELb0ELb0ELb0ELb1ELb0EEEvNS_16Flash_fwd_paramsE)
        .other          _ZN5flash24flash_fwd_splitkv_kernelI23Flash_fwd_kernel_traitsILi96ELi64ELi128ELi4ELb0ELb0EN7cutlass10bfloat16_tE19Flash_kernel_traitsILi96ELi64ELi128ELi4ES3_EELb1ELb0ELb1ELb0ELb0ELb0ELb1ELb0EEEvNS_16Flash_fwd_paramsE,@"STO_CUDA_ENTRY STV_DEFAULT"
_ZN5flash24flash_fwd_splitkv_kernelI23Flash_fwd_kernel_traitsILi96ELi64ELi128ELi4ELb0ELb0EN7cutlass10bfloat16_tE19Flash_kernel_traitsILi96ELi64ELi128ELi4ES3_EELb1ELb0ELb1ELb0ELb0ELb0ELb1ELb0EEEvNS_16Flash_fwd_paramsE:
.text._ZN5flash24flash_fwd_splitkv_kernelI23Flash_fwd_kernel_traitsILi96ELi64ELi128ELi4ELb0ELb0EN7cutlass10bfloat16_tE19Flash_kernel_traitsILi96ELi64ELi128ELi4ES3_EELb1ELb0ELb1ELb0ELb0ELb0ELb1ELb0EEEvNS_16Flash_fwd_paramsE:
        /* <DEDUP_REMOVED lines=13> */
[----:B------:R-:W-:-:S06]  /*00d0*/  IMAD.HI.U32 R2, R3, R5, R2 ;  /* 0x0000000503027227 */ /* 0x000fcc00078e0002 */
[----:B--2---:R-:W-:-:S04]  /*00e0*/  IMAD.HI.U32 R187, R2, R19, RZ ;  /* 0x0000001302bb7227 */ /* 0x004fc800078e00ff */
[----:B------:R-:W-:-:S04]  /*00f0*/  IMAD.MOV R2, RZ, RZ, -R187 ;  /* 0x000000ffff027224 */ /* 0x000fc800078e0abb */
[----:B------:R-:W-:-:S05]  /*0100*/  IMAD R2, R2, c[0x0][0x1c0], R19 ;  /* 0x0000700002027a24 */ /* 0x000fca00078e0213 */
[----:B------:R-:W-:Y:S02]  /*0110*/  ISETP.GE.U32.AND P2, PT, R2, c[0x0][0x1c0], PT ;  /* 0x0000700002007a0c */ /* 0x000fe40003f46070 */
[----:B-1----:R-:W-:-:S11]  /*0120*/  ISETP.NE.AND P3, PT, R0, RZ, PT ;  /* 0x000000ff0000720c */ /* 0x002fd60003f65270 */
        /* <DEDUP_REMOVED lines=34> */
.L_x_2740:
[----:B-1-34-:R-:W-:Y:S02]  /*0350*/  MOV R5, c[0x0][0x218] ;  /* 0x0000860000057a02 */ /* 0x01afe40000000f00 */
.L_x_2741:
        /* <DEDUP_REMOVED lines=22> */
[----:B--2---:R-:W-:-:S04]  /*04c0*/  IADD3 R10, R10, 0xffffffe, RZ ;  /* 0x0ffffffe0a0a7810 */ /* 0x004fc80007ffe0ff */
[----:B------:R-:W2:Y:S02]  /*04d0*/  F2I.FTZ.U32.TRUNC.NTZ R11, R10 ;  /* 0x0000000a000b7305 */ /* 0x000ea4000021f000 */
[--C-:B--2---:R-:W-:Y:S02]  /*04e0*/  IMAD.MOV R4, RZ, RZ, -R11.reuse ;  /* 0x000000ffff047224 */ /* 0x104fe400078e0a0b */
[----:B------:R-:W-:Y:S02]  /*04f0*/  IMAD.MOV.U32 R10, RZ, RZ, RZ ;  /* 0x000000ffff0a7224 */ /* 0x000fe400078e00ff */
[----:B------:R-:W-:Y:S01]  /*0500*/  IMAD R5, R4, R7, RZ ;  /* 0x0000000704057224 */ /* 0x000fe200078e02ff */
[----:B------:R-:W-:Y:S02]  /*0510*/  IABS R4, R8 ;  /* 0x0000000800047213 */ /* 0x000fe40000000000 */
[----:B------:R-:W-:Y:S01]  /*0520*/  LOP3.LUT R8, R8, c[0x0][0x10], RZ, 0x3c, !PT ;  /* 0x0000040008087a12 */ /* 0x000fe200078e3cff */
[----:B------:R-:W-:-:S03]  /*0530*/  IMAD.HI.U32 R10, R11, R5, R10 ;  /* 0x000000050b0a7227 */ /* 0x000fc600078e000a */
[----:B------:R-:W-:Y:S01]  /*0540*/  ISETP.GE.AND P0, PT, R8, RZ, PT ;  /* 0x000000ff0800720c */ /* 0x000fe20003f06270 */
[----:B------:R-:W-:Y:S01]  /*0550*/  IMAD.MOV.U32 R5, RZ, RZ, R4 ;  /* 0x000000ffff057224 */ /* 0x000fe200078e0004 */
[----:B------:R-:W-:-:S03]  /*0560*/  IADD3 R8, R117, 0x7f, RZ ;  /* 0x0000007f75087810 */ /* 0x000fc60007ffe0ff */
[----:B------:R-:W-:-:S04]  /*0570*/  IMAD.HI.U32 R10, R10, R5, RZ ;  /* 0x000000050a0a7227 */ /* 0x000fc800078e00ff */
        /* <DEDUP_REMOVED lines=9> */
[----:B------:R-:W-:-:S13]  /*0610*/  ISETP.GE.U32.AND P2, PT, R4, R7, PT ;  /* 0x000000070400720c */ /* 0x000fda0003f46070 */
[----:B------:R-:W-:-:S05]  /*0620*/  @P2 IADD3 R10, R10, 0x1, RZ ;  /* 0x000000010a0a2810 */ /* 0x000fca0007ffe0ff */
[----:B------:R-:W-:Y:S01]  /*0630*/  IMAD.MOV.U32 R4, RZ, RZ, R10 ;  /* 0x000000ffff047224 */ /* 0x000fe200078e000a */
[----:B------:R-:W-:-:S03]  /*0640*/  IADD3 R10, -R122, 0xbf, R125 ;  /* 0x000000bf7a0a7810 */ /* 0x000fc60007ffe17d */
[----:B------:R-:W-:Y:S01]  /*0650*/  @!P0 IMAD.MOV R4, RZ, RZ, -R4 ;  /* 0x000000ffff048224 */ /* 0x000fe200078e0a04 */
[----:B------:R-:W-:Y:S02]  /*0660*/  @!P1 LOP3.LUT R4, RZ, c[0x0][0x10], RZ, 0x33, !PT ;  /* 0x00000400ff049a12 */ /* 0x000fe400078e33ff */
[----:B------:R-:W-:-:S03]  /*0670*/  IADD3 R7, R10, c[0x0][0x2e8], R117 ;  /* 0x0000ba000a077a10 */ /* 0x000fc60007ffe075 */
[----:B------:R-:W-:Y:S01]  /*0680*/  IMAD R175, R4, R0, RZ ;  /* 0x0000000004af7224 */ /* 0x000fe200078e02ff */
[----:B------:R-:W-:-:S03]  /*0690*/  SHF.R.S32.HI R116, RZ, 0x1f, R7 ;  /* 0x0000001fff747819 */ /* 0x000fc60000011407 */
[----:B------:R-:W-:Y:S01]  /*06a0*/  IMAD.IADD R4, R4, 0x1, R175 ;  /* 0x0000000104047824 */ /* 0x000fe200078e02af */
[----:B------:R-:W-:-:S04]  /*06b0*/  LEA.HI R116, R116, R7, RZ, 0x7 ;  /* 0x0000000774747211 */ /* 0x000fc800078f38ff */
[----:B------:R-:W-:Y:S02]  /*06c0*/  SHF.R.S32.HI R116, RZ, 0x7, R116 ;  /* 0x00000007ff747819 */ /* 0x000fe40000011474 */
        /* <DEDUP_REMOVED lines=11> */
[----:B------:R-:W-:-:S04]  /*0780*/  IMAD R0, R0, c[0x0][0x214], R125 ;  /* 0x0000850000007a24 */ /* 0x000fc800078e027d */
[----:B------:R-:W-:Y:S01]  /*0790*/  IMAD.IADD R16, R16, 0x1, -R3 ;  /* 0x0000000110107824 */ /* 0x000fe200078e0a03 */
[----:B------:R-:W-:Y:S01]  /*07a0*/  SHF.R.S32.HI R3, RZ, 0x3, R2 ;  /* 0x00000003ff037819 */ /* 0x000fe20000011402 */
[----:B------:R-:W-:Y:S02]  /*07b0*/  IMAD R7, R0, c[0x0][0x22c], RZ ;  /* 0x00008b0000077a24 */ /* 0x000fe400078e02ff */
[----:B------:R-:W-:Y:S01]  /*07c0*/  IMAD.SHL.U32 R4, R16, 0x4, RZ ;  /* 0x0000000410047824 */ /* 0x000fe200078e00ff */
[----:B------:R-:W-:-:S04]  /*07d0*/  ISETP.GE.AND P1, PT, R3, R122, PT ;  /* 0x0000007a0300720c */ /* 0x000fc80003f26270 */
[----:B------:R-:W-:Y:S02]  /*07e0*/  SHF.R.S32.HI R5, RZ, 0x1f, R4 ;  /* 0x0000001fff057819 */ /* 0x000fe40000011404 */
[----:B------:R-:W-:-:S03]  /*07f0*/  IADD3 R6, R4, 0x20, RZ ;  /* 0x0000002004067810 */ /* 0x000fc60007ffe0ff */
[----:B------:R-:W-:-:S05]  /*0800*/  IMAD.WIDE R8, R3, 0x60, R4 ;  /* 0x0000006003087825 */ /* 0x000fca00078e0204 */
        /* <DEDUP_REMOVED lines=9> */
[----:B------:R1:W-:Y:S04]  /*08a0*/  @!P2 STG.E.128 [R12.64], RZ ;  /* 0x000000ff0c00a986 */ /* 0x0003e8000c101d06 */
[----:B------:R1:W-:Y:S04]  /*08b0*/  @!P1 STG.E.128 [R12.64+0x80], RZ ;  /* 0x000080ff0c009986 */ /* 0x0003e8000c101d06 */
[----:B------:R1:W-:Y:S02]  /*08c0*/  @!P0 STG.E.128 [R12.64+0x100], RZ ;  /* 0x000100ff0c008986 */ /* 0x0003e4000c101d06 */
.L_x_2744:
[----:B------:R-:W-:Y:S05]  /*08d0*/  BSYNC B0 ;  /* 0x0000000000007941 */ /* 0x000fea0003800000 */
.L_x_2743:
        /* <DEDUP_REMOVED lines=10> */
.L_x_2746:
[----:B------:R-:W-:Y:S05]  /*0980*/  BSYNC B0 ;  /* 0x0000000000007941 */ /* 0x000fea0003800000 */
.L_x_2745:
        /* <DEDUP_REMOVED lines=10> */
.L_x_2748:
[----:B------:R-:W-:Y:S05]  /*0a30*/  BSYNC B0 ;  /* 0x0000000000007941 */ /* 0x000fea0003800000 */
.L_x_2747:
        /* <DEDUP_REMOVED lines=10> */
.L_x_2750:
[----:B------:R-:W-:Y:S05]  /*0ae0*/  BSYNC B0 ;  /* 0x0000000000007941 */ /* 0x000fea0003800000 */
.L_x_2749:
        /* <DEDUP_REMOVED lines=8> */
[----:B------:R-:W-:Y:S01]  /*0b70*/  LEA R4, P0, R0, c[0x0][0x208], 0x2 ;  /* 0x0000820000047a11 */ /* 0x000fe200078010ff */
[----:B------:R-:W-:-:S03]  /*0b80*/  @!P2 IMAD.MOV.U32 R2, RZ, RZ, -0x800000 ;  /* 0xff800000ff02a424 */ /* 0x000fc600078e00ff */
[----:B------:R-:W-:Y:S01]  /*0b90*/  LEA.HI.X R5, R0, c[0x0][0x20c], R3, 0x2, P0 ;  /* 0x0000830000057a11 */ /* 0x000fe200000f1403 */
[----:B------:R-:W-:Y:S02]  /*0ba0*/  @!P3 IMAD.MOV.U32 R3, RZ, RZ, -0x800000 ;  /* 0xff800000ff03b424 */ /* 0x000fe400078e00ff */
[----:B------:R-:W-:Y:S02]  /*0bb0*/  @!P1 IMAD.MOV.U32 R0, RZ, RZ, -0x800000 ;  /* 0xff800000ff009424 */ /* 0x000fe400078e00ff */
[----:B------:R1:W-:Y:S04]  /*0bc0*/  @!P2 STG.E [R4.64+0x40], R2 ;  /* 0x000040020400a986 */ /* 0x0003e8000c101906 */
[----:B------:R1:W-:Y:S04]  /*0bd0*/  @!P3 STG.E [R4.64], R3 ;  /* 0x000000030400b986 */ /* 0x0003e8000c101906 */
[----:B------:R1:W-:Y:S01]  /*0be0*/  @!P1 STG.E [R4.64+0x80], R0 ;  /* 0x0000800004009986 */ /* 0x0003e2000c101906 */
[----:B------:R-:W-:Y:S05]  /*0bf0*/  @P4 EXIT ;  /* 0x000000000000494d */ /* 0x000fea0003800000 */
[----:B-1----:R-:W-:-:S05]  /*0c00*/  MOV R3, 0xff800000 ;  /* 0xff80000000037802 */ /* 0x002fca0000000f00 */
[----:B------:R-:W-:Y:S01]  /*0c10*/  STG.E [R4.64+0xc0], R3 ;  /* 0x0000c00304007986 */ /* 0x000fe2000c101906 */
[----:B------:R-:W-:Y:S05]  /*0c20*/  EXIT ;  /* 0x000000000000794d */ /* 0x000fea0003800000 */
.L_x_2742:
        /* <DEDUP_REMOVED lines=23> */
[----:B------:R-:W-:-:S03]  /*0da0*/  IABS R2, R7 ;  /* 0x0000000700027213 */ /* 0x000fc60000000000 */
[----:B-1----:R-:W1:Y:S02]  /*0db0*/  MUFU.RCP R4, R6 ;  /* 0x0000000600047308 */ /* 0x002e640000001000 */
[----:B-1----:R-:W-:-:S06]  /*0dc0*/  IADD3 R4, R4, 0xffffffe, RZ ;  /* 0x0ffffffe04047810 */ /* 0x002fcc0007ffe0ff */
[----:B------:R-:W1:Y:S02]  /*0dd0*/  F2I.FTZ.U32.TRUNC.NTZ R5, R4 ;  /* 0x0000000400057305 */ /* 0x000e64000021f000 */
[----:B-1---5:R-:W-:Y:S02]  /*0de0*/  IMAD.MOV R0, RZ, RZ, -R5 ;  /* 0x000000ffff007224 */ /* 0x022fe400078e0a05 */
[----:B------:R-:W-:Y:S02]  /*0df0*/  IMAD.MOV.U32 R4, RZ, RZ, RZ ;  /* 0x000000ffff047224 */ /* 0x000fe400078e00ff */
[----:B------:R-:W-:-:S04]  /*0e00*/  IMAD R3, R0, R129, RZ ;  /* 0x0000008100037224 */ /* 0x000fc800078e02ff */
[----:B------:R-:W-:-:S06]  /*0e10*/  IMAD.HI.U32 R3, R5, R3, R4 ;  /* 0x0000000305037227 */ /* 0x000fcc00078e0004 */
[----:B------:R-:W-:-:S05]  /*0e20*/  IMAD.HI.U32 R3, R3, R2, RZ ;  /* 0x0000000203037227 */ /* 0x000fca00078e00ff */
[----:B------:R-:W-:-:S05]  /*0e30*/  IADD3 R0, -R3, RZ, RZ ;  /* 0x000000ff03007210 */ /* 0x000fca0007ffe1ff */
[----:B------:R-:W-:-:S05]  /*0e40*/  IMAD R0, R129, R0, R2 ;  /* 0x0000000081007224 */ /* 0x000fca00078e0202 */
[----:B------:R-:W-:-:S13]  /*0e50*/  ISETP.GT.U32.AND P1, PT, R129, R0, PT ;  /* 0x000000008100720c */ /* 0x000fda0003f24070 */
[----:B------:R-:W-:Y:S01]  /*0e60*/  @!P1 IMAD.IADD R0, R0, 0x1, -R129 ;  /* 0x0000000100009824 */ /* 0x000fe200078e0a81 */
[----:B------:R-:W-:Y:S02]  /*0e70*/  @!P1 IADD3 R3, R3, 0x1, RZ ;  /* 0x0000000103039810 */ /* 0x000fe40007ffe0ff */
[----:B------:R-:W-:Y:S02]  /*0e80*/  ISETP.NE.AND P1, PT, RZ, c[0x0][0x2d0], PT ;  /* 0x0000b400ff007a0c */ /* 0x000fe40003f25270 */
[----:B------:R-:W-:Y:S02]  /*0e90*/  ISETP.GE.U32.AND P2, PT, R0, R129, PT ;  /* 0x000000810000720c */ /* 0x000fe40003f46070 */
[----:B------:R-:W-:-:S04]  /*0ea0*/  LOP3.LUT R0, R7, c[0x0][0x2d0], RZ, 0x3c, !PT ;  /* 0x0000b40007007a12 */ /* 0x000fc800078e3cff */
[----:B------:R-:W-:-:S07]  /*0eb0*/  ISETP.GE.AND P0, PT, R0, RZ, PT ;  /* 0x000000ff0000720c */ /* 0x000fce0003f06270 */
[----:B------:R-:W-:-:S06]  /*0ec0*/  @P2 IADD3 R3, R3, 0x1, RZ ;  /* 0x0000000103032810 */ /* 0x000fcc0007ffe0ff */
[----:B------:R-:W-:Y:S02]  /*0ed0*/  @!P0 IADD3 R3, -R3, RZ, RZ ;  /* 0x000000ff03038210 */ /* 0x000fe40007ffe1ff */
        /* <DEDUP_REMOVED lines=16> */
[----:B------:R-:W-:-:S05]  /*0fe0*/  IMAD R5, R2, R5, R6 ;  /* 0x0000000502057224 */ /* 0x000fca00078e0206 */
[----:B------:R-:W-:-:S13]  /*0ff0*/  ISETP.GT.U32.AND P0, PT, R2, R5, PT ;  /* 0x000000050200720c */ /* 0x000fda0003f04070 */
[----:B------:R-:W-:Y:S01]  /*1000*/  @!P0 IMAD.IADD R5, R5, 0x1, -R2 ;  /* 0x0000000105058824 */ /* 0x000fe200078e0a02 */
[----:B------:R-:W-:-:S04]  /*1010*/  @!P0 IADD3 R4, R4, 0x1, RZ ;  /* 0x0000000104048810 */ /* 0x000fc80007ffe0ff */
[----:B------:R-:W-:Y:S02]  /*1020*/  ISETP.GE.U32.AND P1, PT, R5, R2, PT ;  /* 0x000000020500720c */ /* 0x000fe40003f26070 */
[----:B------:R-:W-:Y:S02]  /*1030*/  LOP3.LUT R5, R18, c[0x0][0x1c8], RZ, 0x3c, !PT ;  /* 0x0000720012057a12 */ /* 0x000fe400078e3cff */
[----:B------:R-:W-:Y:S02]  /*1040*/  IADD3 R2, -R3, RZ, RZ ;  /* 0x000000ff03027210 */ /* 0x000fe40007ffe1ff */
[----:B------:R-:W-:-:S03]  /*1050*/  ISETP.GE.AND P0, PT, R5, RZ, PT ;  /* 0x000000ff0500720c */ /* 0x000fc60003f06270 */
[----:B------:R-:W-:-:S04]  /*1060*/  IMAD R7, R2, c[0x0][0x2d0], R7 ;  /* 0x0000b40002077a24 */ /* 0x000fc800078e0207 */
[----:B------:R-:W-:Y:S02]  /*1070*/  @P1 IADD3 R4, R4, 0x1, RZ ;  /* 0x0000000104041810 */ /* 0x000fe40007ffe0ff */
[----:B------:R-:W-:Y:S02]  /*1080*/  ISETP.NE.AND P1, PT, RZ, c[0x0][0x1c8], PT ;  /* 0x00007200ff007a0c */ /* 0x000fe40003f25270 */
[----:B------:R-:W-:Y:S02]  /*1090*/  SHF.R.S32.HI R15, RZ, 0x1f, R7 ;  /* 0x0000001fff0f7819 */ /* 0x000fe40000011407 */
[----:B------:R-:W-:-:S03]  /*10a0*/  @!P0 IMAD.MOV R4, RZ, RZ, -R4 ;  /* 0x000000ffff048224 */ /* 0x000fc600078e0a04 */
[----:B------:R-:W-:-:S04]  /*10b0*/  IMAD R2, R15, c[0x0][0x198], RZ ;  /* 0x000066000f027a24 */ /* 0x000fc800078e02ff */
[----:B------:R-:W-:Y:S02]  /*10c0*/  IMAD R2, R7, c[0x0][0x19c], R2 ;  /* 0x0000670007027a24 */ /* 0x000fe400078e0202 */
[----:B------:R-:W-:-:S04]  /*10d0*/  @!P1 LOP3.LUT R4, RZ, c[0x0][0x1c8], RZ, 0x33, !PT ;  /* 0x00007200ff049a12 */ /* 0x000fc800078e33ff */
[----:B------:R-:W-:Y:S02]  /*10e0*/  SHF.R.S32.HI R17, RZ, 0x1f, R4 ;  /* 0x0000001fff117819 */ /* 0x000fe40000011404 */
        /* <DEDUP_REMOVED lines=8> */
[----:B------:R-:W-:Y:S01]  /*1170*/  IMAD R3, R17, c[0x0][0x1b0], RZ ;  /* 0x00006c0011037a24 */ /* 0x000fe200078e02ff */
[----:B------:R-:W-:Y:S01]  /*1180*/  IADD3 R6, R23, R6, RZ ;  /* 0x0000000617067210 */ /* 0x000fe20007ffe0ff */
[----:B------:R-:W-:-:S04]  /*1190*/  IMAD.WIDE.U32 R10, R7, c[0x0][0x198], R10 ;  /* 0x00006600070a7a25 */ /* 0x000fc800078e000a */
[----:B------:R-:W-:Y:S02]  /*11a0*/  IMAD.IADD R11, R11, 0x1, R2 ;  /* 0x000000010b0b7824 */ /* 0x000fe400078e0202 */
[C---:B------:R-:W-:Y:S02]  /*11b0*/  IMAD R3, R4.reuse, c[0x0][0x1b4], R3 ;  /* 0x00006d0004037a24 */ /* 0x040fe400078e0203 */
[----:B------:R-:W-:-:S04]  /*11c0*/  IMAD.WIDE.U32 R28, R4, c[0x0][0x1b0], R10 ;  /* 0x00006c00041c7a25 */ /* 0x000fc800078e000a */
[----:B------:R-:W-:Y:S01]  /*11d0*/  IMAD.IADD R2, R29, 0x1, R3 ;  /* 0x000000011d027824 */ /* 0x000fe200078e0203 */
[----:B------:R-:W-:Y:S05]  /*11e0*/  BRA `(.L_x_2752) ;  /* 0x0000044000007947 */ /* 0x000fea0003800000 */
.L_x_2751:
        /* <DEDUP_REMOVED lines=17> */
.L_x_2753:
[----:B------:R-:W-:Y:S01]  /*1300*/  IABS R7, c[0x0][0x1c8] ;  /* 0x0000720000077a13 */ /* 0x000fe20000000000 */
[----:B------:R-:W-:Y:S01]  /*1310*/  @P3 IMAD.IADD R6, R3, 0x1, R6 ;  /* 0x0000000103063824 */ /* 0x000fe200078e0206 */
[----:B------:R-:W-:Y:S02]  /*1320*/  MOV R10, RZ ;  /* 0x000000ff000a7202 */ /* 0x000fe40000000f00 */
[----:B------:R-:W1:Y:S01]  /*1330*/  I2F.RP R13, R7 ;  /* 0x00000007000d7306 */ /* 0x000e620000209400 */
[----:B------:R-:W-:-:S04]  /*1340*/  @P3 IMAD.WIDE.U32 R22, R6, c[0x0][0x1a0], RZ ;  /* 0x0000680006163a25 */ /* 0x000fc800078e00ff */
[----:B------:R-:W-:-:S03]  /*1350*/  @P3 IMAD R6, R6, c[0x0][0x1a4], R23 ;  /* 0x0000690006063a24 */ /* 0x000fc600078e0217 */
        /* <DEDUP_REMOVED lines=8> */
[----:B------:R-:W-:Y:S01]  /*13e0*/  IMAD.HI.U32 R4, R11, R10, RZ ;  /* 0x0000000a0b047227 */ /* 0x000fe200078e00ff */
[----:B------:R-:W-:-:S04]  /*13f0*/  MOV R11, R5 ;  /* 0x00000005000b7202 */ /* 0x000fc80000000f00 */
[----:B------:R-:W-:-:S05]  /*1400*/  IADD3 R2, -R4, RZ, RZ ;  /* 0x000000ff04027210 */ /* 0x000fca0007ffe1ff */
[----:B------:R-:W-:Y:S02]  /*1410*/  IMAD R2, R7, R2, R10 ;  /* 0x0000000207027224 */ /* 0x000fe400078e020a */
[----:B------:R-:W-:-:S03]  /*1420*/  IMAD.MOV.U32 R10, RZ, RZ, R8 ;  /* 0x000000ffff0a7224 */ /* 0x000fc600078e0008 */
[----:B------:R-:W-:-:S13]  /*1430*/  ISETP.GT.U32.AND P0, PT, R7, R2, PT ;  /* 0x000000020700720c */ /* 0x000fda0003f04070 */
[----:B------:R-:W-:Y:S01]  /*1440*/  @!P0 IMAD.IADD R2, R2, 0x1, -R7 ;  /* 0x0000000102028824 */ /* 0x000fe200078e0a07 */
[----:B------:R-:W-:Y:S02]  /*1450*/  @!P0 IADD3 R4, R4, 0x1, RZ ;  /* 0x0000000104048810 */ /* 0x000fe40007ffe0ff */
[----:B------:R-:W-:Y:S02]  /*1460*/  ISETP.NE.AND P0, PT, RZ, c[0x0][0x1c8], PT ;  /* 0x00007200ff007a0c */ /* 0x000fe40003f05270 */
[----:B------:R-:W-:Y:S02]  /*1470*/  ISETP.GE.U32.AND P2, PT, R2, R7, PT ;  /* 0x000000070200720c */ /* 0x000fe40003f46070 */
[----:B------:R-:W-:Y:S02]  /*1480*/  LOP3.LUT R2, R18, c[0x0][0x1c8], RZ, 0x3c, !PT ;  /* 0x0000720012027a12 */ /* 0x000fe400078e3cff */
[----:B------:R-:W-:Y:S02]  /*1490*/  LEA R7, R116, 0xffffff80, 0x7 ;  /* 0xffffff8074077811 */ /* 0x000fe400078e38ff */
[----:B------:R-:W-:-:S02]  /*14a0*/  ISETP.GE.AND P1, PT, R2, RZ, PT ;  /* 0x000000ff0200720c */ /* 0x000fc40003f26270 */
[----:B------:R-:W-:Y:S01]  /*14b0*/  SHF.R.S32.HI R15, RZ, 0x1f, R7 ;  /* 0x0000001fff0f7819 */ /* 0x000fe20000011407 */
[----:B------:R-:W-:-:S04]  /*14c0*/  IMAD.WIDE.U32 R10, R7, c[0x0][0x198], R10 ;  /* 0x00006600070a7a25 */ /* 0x000fc800078e000a */
[----:B------:R-:W-:Y:S01]  /*14d0*/  @P2 IADD3 R4, R4, 0x1, RZ ;  /* 0x0000000104042810 */ /* 0x000fe20007ffe0ff */
[----:B------:R-:W-:-:S04]  /*14e0*/  IMAD R2, R15, c[0x0][0x198], RZ ;  /* 0x000066000f027a24 */ /* 0x000fc800078e02ff */
[----:B------:R-:W-:Y:S01]  /*14f0*/  IMAD R2, R7, c[0x0][0x19c], R2 ;  /* 0x0000670007027a24 */ /* 0x000fe200078e0202 */
        /* <DEDUP_REMOVED lines=19> */
.L_x_2752:
[----:B------:R-:W-:Y:S01]  /*1630*/  ISETP.NE.AND P0, PT, R9, -0x1, PT ;  /* 0xffffffff0900780c */ /* 0x000fe20003f05270 */
[----:B------:R-:W-:Y:S01]  /*1640*/  IMAD R17, R17, c[0x0][0x1b8], RZ ;  /* 0x00006e0011117a24 */ /* 0x000fe200078e02ff */
[----:B------:R-:W-:Y:S01]  /*1650*/  SHF.R.S32.HI R13, RZ, 0x1f, R16 ;  /* 0x0000001fff0d7819 */ /* 0x000fe20000011410 */
[----:B------:R-:W-:Y:S01]  /*1660*/  BSSY B0, `(.L_x_2754) ;  /* 0x0000072000007945 */ /* 0x000fe20003800000 */
[----:B------:R-:W-:Y:S02]  /*1670*/  IADD3 R174, -R125, R122, RZ ;  /* 0x0000007a7dae7210 */ /* 0x000fe40007ffe1ff */
[CC--:B------:R-:W-:Y:S02]  /*1680*/  LEA.HI R3, R13.reuse, R16.reuse, RZ, 0x2 ;  /* 0x000000100d037211 */ /* 0x0c0fe400078f10ff */
[----:B------:R-:W-:Y:S02]  /*1690*/  LEA.HI R5, R13, R16, RZ, 0x3 ;  /* 0x000000100d057211 */ /* 0x000fe400078f18ff */
[----:B------:R-:W-:-:S02]  /*16a0*/  LOP3.LUT R19, R3, 0xfffffffc, RZ, 0xc0, !PT ;  /* 0xfffffffc03137812 */ /* 0x000fc400078ec0ff */
[----:B-----5:R-:W-:Y:S01]  /*16b0*/  SHF.R.S32.HI R0, RZ, 0x3, R5 ;  /* 0x00000003ff007819 */ /* 0x020fe20000011405 */
[----:B------:R-:W-:Y:S01]  /*16c0*/  @!P0 IMAD.WIDE.U32 R30, R187, c[0x0][0x178], RZ ;  /* 0x00005e00bb1e8a25 */ /* 0x000fe200078e00ff */
[----:B------:R-:W-:Y:S02]  /*16d0*/  @!P0 SHF.R.S32.HI R8, RZ, 0x1f, R187 ;  /* 0x0000001fff088819 */ /* 0x000fe400000114bb */
[C---:B------:R-:W-:Y:S01]  /*16e0*/  LEA.HI R11, R5.reuse, R0, RZ, 0x1 ;  /* 0x00000000050b7211 */ /* 0x040fe200078f08ff */
[----:B------:R-:W-:Y:S01]  /*16f0*/  IMAD.IADD R186, R16, 0x1, -R19 ;  /* 0x0000000110ba7824 */ /* 0x000fe200078e0a13 */
[----:B------:R-:W-:Y:S01]  /*1700*/  LOP3.LUT R5, R5, 0xfffffff8, RZ, 0xc0, !PT ;  /* 0xfffffff805057812 */ /* 0x000fe200078ec0ff */
[----:B------:R-:W-:Y:S01]  /*1710*/  @!P0 IMAD R8, R8, c[0x0][0x178], RZ ;  /* 0x00005e0008088a24 */ /* 0x000fe200078e02ff */
[----:B------:R-:W-:Y:S01]  /*1720*/  LOP3.LUT R11, R11, 0xfffffffe, RZ, 0xc0, !PT ;  /* 0xfffffffe0b0b7812 */ /* 0x000fe200078ec0ff */
[----:B------:R-:W-:Y:S01]  /*1730*/  @P0 IMAD.WIDE.U32 R26, R9, c[0x0][0x190], RZ ;  /* 0x00006400091a0a25 */ /* 0x000fe200078e00ff */
[----:B------:R-:W-:-:S03]  /*1740*/  SHF.R.S32.HI R20, RZ, 0x2, R3 ;  /* 0x00000002ff147819 */ /* 0x000fc60000011403 */
[----:B------:R-:W-:Y:S01]  /*1750*/  @!P0 IMAD R8, R187, c[0x0][0x17c], R8 ;  /* 0x00005f00bb088a24 */ /* 0x000fe200078e0208 */
[----:B------:R-:W-:Y:S01]  /*1760*/  SHF.R.S32.HI R21, RZ, 0x1f, R20 ;  /* 0x0000001fff157819 */ /* 0x000fe20000011414 */
[----:B------:R-:W-:Y:S02]  /*1770*/  @!P0 IMAD.MOV.U32 R26, RZ, RZ, R30 ;  /* 0x000000ffff1a8224 */ /* 0x000fe400078e001e */
[----:B------:R-:W-:Y:S02]  /*1780*/  IMAD.SHL.U32 R186, R186, 0x8, RZ ;  /* 0x00000008baba7824 */ /* 0x000fe400078e00ff */
[----:B------:R-:W-:Y:S02]  /*1790*/  IMAD.SHL.U32 R23, R0, 0x40, RZ ;  /* 0x0000004000177824 */ /* 0x000fe400078e00ff */
[----:B------:R-:W-:Y:S01]  /*17a0*/  @P0 IMAD R9, R9, c[0x0][0x194], R27 ;  /* 0x0000650009090a24 */ /* 0x000fe200078e021b */
[----:B------:R-:W-:Y:S01]  /*17b0*/  SHF.R.S32.HI R19, RZ, 0x1f, R186 ;  /* 0x0000001fff137819 */ /* 0x000fe200000114ba */
[----:B------:R-:W-:Y:S01]  /*17c0*/  @!P0 IMAD.IADD R9, R31, 0x1, R8 ;  /* 0x000000011f098824 */ /* 0x000fe200078e0208 */
[----:B------:R-:W-:Y:S01]  /*17d0*/  IADD3 R26, P0, R186, R26, RZ ;  /* 0x0000001aba1a7210 */ /* 0x000fe20007f1e0ff */
[----:B------:R-:W-:Y:S01]  /*17e0*/  IMAD.IADD R8, R0, 0x1, -R11 ;  /* 0x0000000100087824 */ /* 0x000fe200078e0a0b */
[----:B------:R-:W-:Y:S01]  /*17f0*/  LOP3.LUT R23, R23, 0xc0, RZ, 0xc0, !PT ;  /* 0x000000c017177812 */ /* 0x000fe200078ec0ff */
[----:B------:R-:W-:Y:S01]  /*1800*/  IMAD.IADD R5, R16, 0x1, -R5 ;  /* 0x0000000110057824 */ /* 0x000fe200078e0a05 */
[----:B------:R-:W-:Y:S01]  /*1810*/  IADD3 R28, P2, R186, R28, RZ ;  /* 0x0000001cba1c7210 */ /* 0x000fe20007f5e0ff */
[----:B------:R-:W-:Y:S01]  /*1820*/  IMAD.X R27, R19, 0x1, R9, P0 ;  /* 0x00000001131b7824 */ /* 0x000fe200000e0609 */
[----:B------:R-:W-:Y:S01]  /*1830*/  LOP3.LUT R11, R23, 0x18, R186, 0xf8, !PT ;  /* 0x00000018170b7812 */ /* 0x000fe200078ef8ba */
[----:B------:R-:W-:Y:S01]  /*1840*/  IMAD.WIDE R24, R25, 0x40, R20 ;  /* 0x0000004019187825 */ /* 0x000fe200078e0214 */
[----:B------:R-:W-:-:S02]  /*1850*/  SHF.R.U32.HI R0, RZ, 0x3, R23 ;  /* 0x00000003ff007819 */ /* 0x000fc40000011617 */
[----:B------:R-:W-:Y:S01]  /*1860*/  LEA.HI R9, R13, R16, RZ, 0x4 ;  /* 0x000000100d097211 */ /* 0x000fe200078f20ff */
[----:B------:R-:W-:Y:S01]  /*1870*/  IMAD.X R29, R19, 0x1, R2, P2 ;  /* 0x00000001131d7824 */ /* 0x000fe200010e0602 */
[----:B------:R-:W-:Y:S02]  /*1880*/  LOP3.LUT R0, R11, R0, RZ, 0x3c, !PT ;  /* 0x000000000b007212 */ /* 0x000fe400078e3cff */
[----:B------:R-:W-:Y:S01]  /*1890*/  LOP3.LUT R11, R9, 0xfffffff0, RZ, 0xc0, !PT ;  /* 0xfffffff0090b7812 */ /* 0x000fe200078ec0ff */
[----:B------:R-:W-:Y:S01]  /*18a0*/  IMAD.WIDE.U32 R130, R20, c[0x0][0x198], R28 ;  /* 0x0000660014827a25 */ /* 0x000fe200078e001c */
[----:B------:R-:W-:Y:S02]  /*18b0*/  IADD3 R22, P1, R186, R22, RZ ;  /* 0x00000016ba167210 */ /* 0x000fe40007f3e0ff */
[----:B------:R-:W-:Y:S01]  /*18c0*/  LEA.HI R13, R13, R16, RZ, 0x5 ;  /* 0x000000100d0d7211 */ /* 0x000fe200078f28ff */
[----:B------:R-:W-:Y:S01]  /*18d0*/  IMAD.IADD R11, R16, 0x1, -R11 ;  /* 0x00000001100b7824 */ /* 0x000fe200078e0a0b */
[----:B------:R-:W-:Y:S01]  /*18e0*/  IADD3 R118, P0, R20, R7, RZ ;  /* 0x0000000714767210 */ /* 0x000fe20007f1e0ff */
[----:B------:R-:W-:Y:S01]  /*18f0*/  IMAD.X R23, R19, 0x1, R6, P1 ;  /* 0x0000000113177824 */ /* 0x000fe200008e0606 */
[----:B------:R-:W-:-:S02]  /*1900*/  LEA.HI R19, R3, R20, RZ, 0x1 ;  /* 0x0000001403137211 */ /* 0x000fc400078f08ff */
[----:B------:R-:W-:Y:S01]  /*1910*/  LEA.HI R3, R5, R5, RZ, 0x1 ;  /* 0x0000000505037211 */ /* 0x000fe200078f08ff */
[----:B------:R-:W-:Y:S01]  /*1920*/  IMAD.WIDE.U32 R22, R4, c[0x0][0x1b8], R22 ;  /* 0x00006e0004167a25 */ /* 0x000fe200078e0016 */
[----:B------:R-:W-:Y:S02]  /*1930*/  LEA.HI R14, R11, R11, RZ, 0x1 ;  /* 0x0000000b0b0e7211 */ /* 0x000fe400078f08ff */
[----:B------:R-:W-:Y:S02]  /*1940*/  LOP3.LUT R19, R19, 0x7fffffe, RZ, 0xc0, !PT ;  /* 0x07fffffe13137812 */ /* 0x000fe400078ec0ff */
[----:B------:R-:W-:Y:S02]  /*1950*/  LOP3.LUT R6, R3, 0xfffffffe, RZ, 0xc0, !PT ;  /* 0xfffffffe03067812 */ /* 0x000fe400078ec0ff */
[--C-:B------:R-:W-:Y:S01]  /*1960*/  SHF.R.S32.HI R10, RZ, 0x1, R14.reuse ;  /* 0x00000001ff0a7819 */ /* 0x100fe2000001140e */
[----:B------:R-:W-:Y:S01]  /*1970*/  IMAD.IADD R2, R20, 0x1, -R19 ;  /* 0x0000000114027824 */ /* 0x000fe200078e0a13 */
[----:B------:R-:W-:-:S02]  /*1980*/  SHF.R.S32.HI R7, RZ, 0x1f, R14 ;  /* 0x0000001fff077819 */ /* 0x000fc4000001140e */
[----:B------:R-:W-:Y:S02]  /*1990*/  SHF.R.S32.HI R123, RZ, 0x5, R13 ;  /* 0x00000005ff7b7819 */ /* 0x000fe4000001140d */
[----:B------:R-:W-:Y:S02]  /*19a0*/  IADD3 R5, R5, -R6, RZ ;  /* 0x8000000605057210 */ /* 0x000fe40007ffe0ff */
[----:B------:R-:W-:Y:S01]  /*19b0*/  LEA.HI R6, R7, R10, RZ, 0x2 ;  /* 0x0000000a07067211 */ /* 0x000fe200078f10ff */
[----:B------:R-:W-:Y:S01]  /*19c0*/  IMAD R183, R123, 0x8, R2 ;  /* 0x000000087bb77824 */ /* 0x000fe200078e0202 */
[----:B------:R-:W-:Y:S01]  /*19d0*/  SHF.R.S32.HI R19, RZ, 0x1f, R18 ;  /* 0x0000001fff137819 */ /* 0x000fe20000011412 */
[C---:B------:R-:W-:Y:S01]  /*19e0*/  IMAD.X R2, R21.reuse, 0x1, R15, P0 ;  /* 0x0000000115027824 */ /* 0x040fe200000e060f */
[----:B------:R-:W-:Y:S01]  /*19f0*/  LOP3.LUT R15, R6, 0xfffffffc, RZ, 0xc0, !PT ;  /* 0xfffffffc060f7812 */ /* 0x000fe200078ec0ff */
[----:B------:R-:W-:Y:S01]  /*1a00*/  IMAD R7, R21, c[0x0][0x198], RZ ;  /* 0x0000660015077a24 */ /* 0x000fe200078e02ff */
[----:B------:R-:W-:Y:S01]  /*1a10*/  ISETP.GE.AND P0, PT, R20, R174, PT ;  /* 0x000000ae1400720c */ /* 0x000fe20003f06270 */
[----:B------:R-:W-:Y:S01]  /*1a20*/  IMAD.U32 R183, R183, 0x20, R0 ;  /* 0x00000020b7b77824 */ /* 0x000fe200078e0000 */
[----:B------:R-:W-:Y:S01]  /*1a30*/  LOP3.LUT R13, R13, 0xffffffe0, RZ, 0xc0, !PT ;  /* 0xffffffe00d0d7812 */ /* 0x000fe200078ec0ff */
[----:B------:R-:W-:Y:S01]  /*1a40*/  IMAD R0, R4, c[0x0][0x1bc], R17 ;  /* 0x00006f0004007a24 */ /* 0x000fe200078e0211 */
[----:B------:R-:W-:Y:S01]  /*1a50*/  SHF.R.S32.HI R9, RZ, 0x4, R9 ;  /* 0x00000004ff097819 */ /* 0x000fe20000011409 */
[----:B------:R-:W-:Y:S01]  /*1a60*/  IMAD R7, R20, c[0x0][0x19c], R7 ;  /* 0x0000670014077a24 */ /* 0x000fe200078e0207 */
[----:B------:R-:W-:Y:S01]  /*1a70*/  SHF.R.S32.HI R3, RZ, 0x1, R3 ;  /* 0x00000001ff037819 */ /* 0x000fe20000011403 */
[----:B------:R-:W-:Y:S01]  /*1a80*/  IMAD.IADD R10, R10, 0x1, -R15 ;  /* 0x000000010a0a7824 */ /* 0x000fe200078e0a0f */
[----:B------:R-:W-:Y:S01]  /*1a90*/  IADD3 R185, R186, 0x20, RZ ;  /* 0x00000020bab97810 */ /* 0x000fe20007ffe0ff */
[----:B------:R-:W-:Y:S01]  /*1aa0*/  IMAD R15, R2, c[0x0][0x1a0], RZ ;  /* 0x00006800020f7a24 */ /* 0x000fe200078e02ff */
[----:B------:R-:W-:Y:S01]  /*1ab0*/  IADD3 R184, R186, 0x40, RZ ;  /* 0x00000040bab87810 */ /* 0x000fe20007ffe0ff */
[----:B------:R-:W-:-:S02]  /*1ac0*/  IMAD.IADD R23, R23, 0x1, R0 ;  /* 0x0000000117177824 */ /* 0x000fc400078e0200 */
[----:B------:R-:W-:Y:S02]  /*1ad0*/  IMAD.IADD R131, R131, 0x1, R7 ;  /* 0x0000000183837824 */ /* 0x000fe400078e0207 */
[C---:B------:R-:W-:Y:S02]  /*1ae0*/  IMAD R7, R118.reuse, c[0x0][0x1a4], R15 ;  /* 0x0000690076077a24 */ /* 0x040fe400078e020f */
[----:B------:R-:W-:-:S04]  /*1af0*/  IMAD.WIDE.U32 R118, R118, c[0x0][0x1a0], R22 ;  /* 0x0000680076767a25 */ /* 0x000fc800078e0016 */
[----:B------:R-:W-:Y:S02]  /*1b00*/  IMAD R23, R19, c[0x0][0x1a8], RZ ;  /* 0x00006a0013177a24 */ /* 0x000fe400078e02ff */
[----:B------:R-:W-:Y:S02]  /*1b10*/  IMAD.IADD R0, R16, 0x1, -R13 ;  /* 0x0000000110007824 */ /* 0x000fe400078e0a0d */
[C---:B------:R-:W-:Y:S02]  /*1b20*/  IMAD R23, R18.reuse, c[0x0][0x1ac], R23 ;  /* 0x00006b0012177a24 */ /* 0x040fe400078e0217 */
[----:B------:R-:W-:-:S04]  /*1b30*/  IMAD.WIDE.U32 R12, R18, c[0x0][0x1a8], R26 ;  /* 0x00006a00120c7a25 */ /* 0x000fc800078e001a */
        /* <DEDUP_REMOVED lines=36> */
.L_x_2755:
[----:B------:R-:W-:Y:S05]  /*1d80*/  BSYNC B0 ;  /* 0x0000000000007941 */ /* 0x000fea0003800000 */
.L_x_2754:
        /* <DEDUP_REMOVED lines=36> */
.L_x_2757:
[----:B------:R-:W-:Y:S05]  /*1fd0*/  BSYNC B0 ;  /* 0x0000000000007941 */ /* 0x000fea0003800000 */
.L_x_2756:
        /* <DEDUP_REMOVED lines=9> */
[C---:B------:R-:W-:Y:S01]  /*2070*/  @!P3 LEA R22, P4, R130.reuse, c[0x0][0x168], 0x1 ;  /* 0x00005a008216ba11 */ /* 0x040fe200078808ff */
[----:B------:R3:W-:Y:S01]  /*2080*/  @P3 STS [R183+0x3000], RZ ;  /* 0x003000ffb7003388 */ /* 0x0007e20000000800 */
[C---:B--2---:R-:W-:Y:S02]  /*2090*/  @!P2 LEA R12, P1, R130.reuse, c[0x0][0x168], 0x1 ;  /* 0x00005a00820caa11 */ /* 0x044fe400078208ff */
        /* <DEDUP_REMOVED lines=15> */
[----:B---3--:R-:W-:-:S04]  /*2190*/  LEA R12, P0, R130, c[0x0][0x168], 0x1 ;  /* 0x00005a00820c7a11 */ /* 0x008fc800078008ff */
[----:B------:R-:W-:-:S05]  /*21a0*/  LEA.HI.X R13, R130, c[0x0][0x16c], R131, 0x1, P0 ;  /* 0x00005b00820d7a11 */ /* 0x000fca00000f0c83 */
[----:B------:R-:W-:Y:S01]  /*21b0*/  @!PT LDS RZ, [RZ] ;  /* 0x00000000fffff984 */ /* 0x000fe20000000800 */
[----:B------:R-:W-:Y:S01]  /*21c0*/  @!PT LDS RZ, [RZ] ;  /* 0x00000000fffff984 */ /* 0x000fe20000000800 */
[----:B------:R-:W-:Y:S01]  /*21d0*/  @!PT LDS RZ, [RZ] ;  /* 0x00000000fffff984 */ /* 0x000fe20000000800 */
[----:B------:R2:W-:Y:S04]  /*21e0*/  LDGSTS.E.BYPASS.LTC128B.128 [R183+0x7000], [R12.64+0x80] ;  /* 0x070000800cb77fae */ /* 0x0005e8000b901d46 */
.L_x_2759:
[----:B------:R-:W-:Y:S05]  /*21f0*/  BSYNC B0 ;  /* 0x0000000000007941 */ /* 0x000fea0003800000 */
.L_x_2758:
        /* <DEDUP_REMOVED lines=9> */
[----:B--23--:R-:W-:Y:S02]  /*2290*/  IADD3 R13, P1, R177, R130, RZ ;  /* 0x00000082b10d7210 */ /* 0x00cfe40007f3e0ff */
        /* <DEDUP_REMOVED lines=24> */
.L_x_2761:
[----:B------:R-:W-:Y:S05]  /*2420*/  BSYNC B0 ;  /* 0x0000000000007941 */ /* 0x000fea0003800000 */
.L_x_2760:
[----:B--23--:R-:W-:Y:S01]  /*2430*/  IADD3 R13, R20, 0x40, RZ ;  /* 0x00000040140d7810 */ /* 0x00cfe20007ffe0ff */
[----:B------:R-:W-:Y:S03]  /*2440*/  BSSY B0, `(.L_x_2762) ;  /* 0x000001f000007945 */ /* 0x000fe60003800000 */
[----:B------:R-:W-:-:S13]  /*2450*/  ISETP.GE.AND P0, PT, R13, R4, PT ;  /* 0x000000040d00720c */ /* 0x000fda0003f06270 */
[----:B------:R-:W-:Y:S05]  /*2460*/  @P0 BRA `(.L_x_2763) ;  /* 0x000001c000000947 */ /* 0x000fea0003800000 */
[----:B------:R-:W-:Y:S01]  /*2470*/  ISETP.GE.AND P3, PT, R186, c[0x0][0x220], PT ;  /* 0x00008800ba007a0c */ /* 0x000fe20003f66270 */
[----:B------:R-:W-:Y:S01]  /*2480*/  IMAD.MOV.U32 R12, RZ, RZ, c[0x0][0x19c] ;  /* 0x00006700ff0c7624 */ /* 0x000fe200078e00ff */
        /* <DEDUP_REMOVED lines=26> */
.L_x_2763:
[----:B------:R-:W-:Y:S05]  /*2630*/  BSYNC B0 ;  /* 0x0000000000007941 */ /* 0x000fea0003800000 */
.L_x_2762:
        /* <DEDUP_REMOVED lines=8> */
[----:B------:R-:W-:Y:S01]  /*26c0*/  ISETP.GE.AND P1, PT, R184, c[0x0][0x220], PT ;  /* 0x00008800b8007a0c */ /* 0x000fe20003f26270 */
[----:B------:R-:W-:-:S05]  /*26d0*/  IMAD.WIDE.U32 R26, R128, 0x60, R130 ;  /* 0x00000060801a7825 */ /* 0x000fca00078e0082 */
[----:B------:R-:W-:-:S03]  /*26e0*/  IADD3 R12, R27, UR4, RZ ;  /* 0x000000041b0c7c10 */ /* 0x000fc6000fffe0ff */
[C---:B-1----:R-:W-:Y:S01]  /*26f0*/  @!P4 LEA R28, P5, R26.reuse, c[0x0][0x168], 0x1 ;  /* 0x00005a001a1cca11 */ /* 0x042fe200078a08ff */
[----:B------:R1:W-:Y:S01]  /*2700*/  @P4 STS.128 [R183+0x4800], RZ ;  /* 0x004800ffb7004388 */ /* 0x0003e20000000c00 */
[C---:B--2---:R-:W-:Y:S02]  /*2710*/  @!P3 LEA R24, P2, R26.reuse, c[0x0][0x168], 0x1 ;  /* 0x00005a001a18ba11 */ /* 0x044fe400078408ff */
[C---:B------:R-:W-:Y:S02]  /*2720*/  @!P1 LEA R22, P0, R26.reuse, c[0x0][0x168], 0x1 ;  /* 0x00005a001a169a11 */ /* 0x040fe400078008ff */
[C-C-:B------:R-:W-:Y:S02]  /*2730*/  @!P4 LEA.HI.X R29, R26.reuse, c[0x0][0x16c], R12.reuse, 0x1, P5 ;  /* 0x00005b001a1dca11 */ /* 0x140fe400028f0c0c */
[C-C-:B------:R-:W-:Y:S02]  /*2740*/  @!P3 LEA.HI.X R25, R26.reuse, c[0x0][0x16c], R12.reuse, 0x1, P2 ;  /* 0x00005b001a19ba11 */ /* 0x140fe400010f0c0c */
[----:B------:R-:W-:Y:S01]  /*2750*/  @!P1 LEA.HI.X R23, R26, c[0x0][0x16c], R12, 0x1, P0 ;  /* 0x00005b001a179a11 */ /* 0x000fe200000f0c0c */
        /* <DEDUP_REMOVED lines=13> */
[----:B------:R1:W-:Y:S02]  /*2830*/  @!P1 LDGSTS.E.BYPASS.LTC128B.128 [R183+0x8800], [R22.64+0x80] ;  /* 0x0880008016b79fae */ /* 0x0003e4000b901d46 */
.L_x_2765:
[----:B------:R-:W-:Y:S05]  /*2840*/  BSYNC B0 ;  /* 0x0000000000007941 */ /* 0x000fea0003800000 */
.L_x_2764:
[----:B------:R-:W-:Y:S01]  /*2850*/  SHF.R.S32.HI R12, RZ, 0x1f, R187 ;  /* 0x0000001fff0c7819 */ /* 0x000fe200000114bb */
[----:B------:R-:W-:Y:S01]  /*2860*/  IMAD.WIDE.U32 R18, R187, c[0x0][0x320], R18 ;  /* 0x0000c800bb127a25 */ /* 0x000fe200078e0012 */
[----:B------:R-:W0:Y:S03]  /*2870*/  LDGDEPBAR ;  /* 0x00000000000079af */ /* 0x000e260000000000 */
[----:B------:R-:W-:Y:S01]  /*2880*/  IMAD R12, R12, c[0x0][0x320], RZ ;  /* 0x0000c8000c0c7a24 */ /* 0x000fe200078e02ff */
[----:B-12---:R-:W-:-:S03]  /*2890*/  LEA R22, P0, R18, c[0x0][0x318], 0x2 ;  /* 0x0000c60012167a11 */ /* 0x006fc600078010ff */
[----:B------:R-:W-:-:S04]  /*28a0*/  IMAD R12, R187, c[0x0][0x324], R12 ;  /* 0x0000c900bb0c7a24 */ /* 0x000fc800078e020c */
[----:B------:R-:W-:-:S05]  /*28b0*/  IMAD.IADD R12, R19, 0x1, R12 ;  /* 0x00000001130c7824 */ /* 0x000fca00078e020c */
[----:B------:R-:W-:-:S05]  /*28c0*/  LEA.HI.X R23, R18, c[0x0][0x31c], R12, 0x2, P0 ;  /* 0x0000c70012177a11 */ /* 0x000fca00000f140c */
[----:B------:R-:W2:Y:S01]  /*28d0*/  LDG.E R12, [R22.64] ;  /* 0x00000006160c7981 */ /* 0x000ea2000c1e1900 */
[----:B------:R-:W-:Y:S01]  /*28e0*/  ISETP.GE.AND P1, PT, R20, R4, PT ;  /* 0x000000041400720c */ /* 0x000fe20003f26270 */
[----:B------:R-:W2:Y:S01]  /*28f0*/  MUFU.RCP R17, c[0x0][0x238] ;  /* 0x00008e0000117b08 */ /* 0x000ea20000001000 */
[----:B------:R-:W-:-:S04]  /*2900*/  DEPBAR.LE SB0, 0x0 ;  /* 0x000080000000791a */ /* 0x000fc80000000000 */
[----:B------:R-:W-:Y:S01]  /*2910*/  BAR.SYNC.DEFER_BLOCKING 0x0 ;  /* 0x0000000000007b1d */ /* 0x000fe20000010000 */
[----:B------:R-:W-:Y:S01]  /*2920*/  SHF.R.S32.HI R19, RZ, 0x1f, R0 ;  /* 0x0000001fff137819 */ /* 0x000fe20000011400 */
[----:B------:R-:W-:Y:S01]  /*2930*/  IMAD.SHL.U32 R181, R16, 0x2, RZ ;  /* 0x0000000210b57824 */ /* 0x000fe200078e00ff */
[C---:B------:R-:W-:Y:S02]  /*2940*/  LEA R196, P0, R118.reuse, c[0x0][0x170], 0x1 ;  /* 0x00005c0076c47a11 */ /* 0x040fe400078008ff */
[----:B------:R-:W-:Y:S01]  /*2950*/  LEA.HI R180, R19, R0, RZ, 0x2 ;  /* 0x0000000013b47211 */ /* 0x000fe200078f10ff */
[----:B------:R-:W-:Y:S01]  /*2960*/  BSSY B0, `(.L_x_2766) ;  /* 0x0000022000007945 */ /* 0x000fe20003800000 */
[----:B------:R-:W-:Y:S02]  /*2970*/  LOP3.LUT R181, R181, 0x6, RZ, 0xc0, !PT ;  /* 0x00000006b5b57812 */ /* 0x000fe400078ec0ff */
[----:B------:R-:W-:Y:S02]  /*2980*/  LEA.HI.X R197, R118, c[0x0][0x174], R6, 0x1, P0 ;  /* 0x00005d0076c57a11 */ /* 0x000fe400000f0c06 */
[----:B------:R-:W-:Y:S01]  /*2990*/  SHF.R.S32.HI R180, RZ, 0x2, R180 ;  /* 0x00000002ffb47819 */ /* 0x000fe200000114b4 */
[----:B------:R1:W-:Y:S04]  /*29a0*/  @P1 STS [R183+0x9000], RZ ;  /* 0x009000ffb7001388 */ /* 0x0003e80000000800 */
[----:B------:R1:W-:Y:S04]  /*29b0*/  @P1 STS [R183+0x9004], RZ ;  /* 0x009004ffb7001388 */ /* 0x0003e80000000800 */
[----:B------:R1:W-:Y:S04]  /*29c0*/  @P1 STS.64 [R183+0x9008], RZ ;  /* 0x009008ffb7001388 */ /* 0x0003e80000000a00 */
[----:B------:R1:W-:Y:S04]  /*29d0*/  @P1 STS.128 [R183+0xb000], RZ ;  /* 0x00b000ffb7001388 */ /* 0x0003e80000000c00 */
[----:B------:R1:W-:Y:S01]  /*29e0*/  @P1 STS.128 [R183+0xd000], RZ ;  /* 0x00d000ffb7001388 */ /* 0x0003e20000000c00 */
[----:B--2---:R-:W-:Y:S01]  /*29f0*/  FMUL.FTZ R0, R12, R17 ;  /* 0x000000110c007220 */ /* 0x004fe20000410000 */
[----:B------:R-:W-:Y:S05]  /*2a00*/  @P1 BRA `(.L_x_2767) ;  /* 0x0000017000001947 */ /* 0x000fea0003800000 */
[----:B-1----:R-:W-:Y:S02]  /*2a10*/  ISETP.GE.AND P2, PT, R186, c[0x0][0x220], PT ;  /* 0x00008800ba007a0c */ /* 0x002fe40003f46270 */
        /* <DEDUP_REMOVED lines=22> */
.L_x_2767:
[----:B-1----:R-:W-:Y:S05]  /*2b80*/  BSYNC B0 ;  /* 0x0000000000007941 */ /* 0x002fea0003800000 */
.L_x_2766:
        /* <DEDUP_REMOVED lines=28> */
[----:B---3--:R-:W-:-:S04]  /*2d50*/  LEA R16, P0, R179, R196, 0x1 ;  /* 0x000000c4b3107211 */ /* 0x008fc800078008ff */
[----:B------:R-:W-:-:S05]  /*2d60*/  LEA.HI.X R17, R179, R197, R178, 0x1, P0 ;  /* 0x000000c5b3117211 */ /* 0x000fca00000f0cb2 */
[----:B------:R-:W-:Y:S01]  /*2d70*/  @!PT LDS RZ, [RZ] ;  /* 0x00000000fffff984 */ /* 0x000fe20000000800 */
[----:B------:R-:W-:Y:S01]  /*2d80*/  @!PT LDS RZ, [RZ] ;  /* 0x00000000fffff984 */ /* 0x000fe20000000800 */
[----:B------:R-:W-:Y:S01]  /*2d90*/  @!PT LDS RZ, [RZ] ;  /* 0x00000000fffff984 */ /* 0x000fe20000000800 */
[----:B------:R3:W-:Y:S04]  /*2da0*/  LDGSTS.E.BYPASS.LTC128B.128 [R183+0xd800], [R16.64+0x80] ;  /* 0x0d80008010b77fae */ /* 0x0007e8000b901d46 */
.L_x_2769:
[----:B------:R-:W-:Y:S05]  /*2db0*/  BSYNC B0 ;  /* 0x0000000000007941 */ /* 0x000fea0003800000 */
.L_x_2768:
        /* <DEDUP_REMOVED lines=12> */
[CC--:B---3--:R-:W-:Y:S01]  /*2e80*/  @!P3 LEA R18, P4, R13.reuse, R196.reuse, 0x1 ;  /* 0x000000c40d12b211 */ /* 0x0c8fe200078808ff */
        /* <DEDUP_REMOVED lines=21> */
.L_x_2771:
[----:B------:R-:W-:Y:S05]  /*2fe0*/  BSYNC B0 ;  /* 0x0000000000007941 */ /* 0x000fea0003800000 */
.L_x_2770:
        /* <DEDUP_REMOVED lines=13> */
[--C-:B---3--:R-:W-:Y:S01]  /*30c0*/  @!P2 IMAD.MOV.U32 R17, RZ, RZ, R197.reuse ;  /* 0x000000ffff11a224 */ /* 0x108fe200078e00c5 */
[----:B------:R-:W-:Y:S01]  /*30d0*/  @!P2 MOV R16, R196 ;  /* 0x000000c40010a202 */ /* 0x000fe20000000f00 */
[C---:B------:R-:W-:Y:S01]  /*30e0*/  @!P1 IMAD.WIDE.U32 R18, R7.reuse, 0xc0, R196 ;  /* 0x000000c007129825 */ /* 0x040fe200078e00c4 */
        /* <DEDUP_REMOVED lines=26> */
.L_x_2773:
[----:B------:R-:W-:Y:S05]  /*3290*/  BSYNC B0 ;  /* 0x0000000000007941 */ /* 0x000fea0003800000 */
.L_x_2772:
[----:B-1----:R-:W-:Y:S01]  /*32a0*/  LEA.HI R13, R9, R9, RZ, 0x1 ;  /* 0x00000009090d7211 */ /* 0x002fe200078f08ff */
[----:B------:R-:W-:Y:S01]  /*32b0*/  IMAD.SHL.U32 R10, R10, 0x40, RZ ;  /* 0x000000400a0a7824 */ /* 0x000fe200078e00ff */
[----:B------:R-:W-:Y:S01]  /*32c0*/  SHF.R.S32.HI R12, RZ, 0x1f, R11 ;  /* 0x0000001fff0c7819 */ /* 0x000fe2000001140b */
[----:B------:R-:W-:Y:S01]  /*32d0*/  IMAD.SHL.U32 R8, R8, 0x8, RZ ;  /* 0x0000000808087824 */ /* 0x000fe200078e00ff */
[----:B---3--:R-:W-:Y:S01]  /*32e0*/  LOP3.LUT R16, R14, 0x7fffffe, RZ, 0xc0, !PT ;  /* 0x07fffffe0e107812 */ /* 0x008fe200078ec0ff */
[----:B------:R-:W0:Y:S01]  /*32f0*/  LDGDEPBAR ;  /* 0x00000000000079af */ /* 0x000e220000000000 */
[----:B------:R-:W-:Y:S02]  /*3300*/  LOP3.LUT R14, R13, 0xfffffffe, RZ, 0xc0, !PT ;  /* 0xfffffffe0d0e7812 */ /* 0x000fe400078ec0ff */
[----:B------:R-:W-:Y:S01]  /*3310*/  LEA.HI R12, R12, R11, RZ, 0x3 ;  /* 0x0000000b0c0c7211 */ /* 0x000fe200078f18ff */
[----:B------:R-:W-:Y:S01]  /*3320*/  IMAD.IADD R121, R11, 0x1, -R16 ;  /* 0x000000010b797824 */ /* 0x000fe200078e0a10 */
[----:B------:R-:W-:Y:S01]  /*3330*/  LOP3.LUT R10, R10, 0xc0, RZ, 0xc0, !PT ;  /* 0x000000c00a0a7812 */ /* 0x000fe200078ec0ff */
[C---:B------:R-:W-:Y:S01]  /*3340*/  IMAD.SHL.U32 R11, R3.reuse, 0x40, RZ ;  /* 0x00000040030b7824 */ /* 0x040fe200078e00ff */
[----:B------:R-:W-:Y:S01]  /*3350*/  LOP3.LUT P0, RZ, R3, 0x2, RZ, 0xc0, !PT ;  /* 0x0000000203ff7812 */ /* 0x000fe2000780c0ff */
[----:B------:R-:W-:-:S02]  /*3360*/  IMAD.IADD R14, R9, 0x1, -R14 ;  /* 0x00000001090e7824 */ /* 0x000fc400078e0a0e */
[----:B------:R-:W-:Y:S01]  /*3370*/  IMAD.SHL.U32 R12, R12, 0x20, RZ ;  /* 0x000000200c0c7824 */ /* 0x000fe200078e00ff */
[----:B------:R-:W-:Y:S01]  /*3380*/  LOP3.LUT R11, R11, 0xc0, RZ, 0xc0, !PT ;  /* 0x000000c00b0b7812 */ /* 0x000fe200078ec0ff */
[C---:B------:R-:W-:Y:S02]  /*3390*/  IMAD.SHL.U32 R9, R14.reuse, 0x8, RZ ;  /* 0x000000080e097824 */ /* 0x040fe400078e00ff */
[----:B------:R-:W-:Y:S01]  /*33a0*/  IMAD R172, R14, 0x8, R5 ;  /* 0x000000080eac7824 */ /* 0x000fe200078e0205 */
[----:B------:R-:W-:Y:S01]  /*33b0*/  LOP3.LUT R120, R12, 0xffffff00, RZ, 0xc0, !PT ;  /* 0xffffff000c787812 */ /* 0x000fe200078ec0ff */
[----:B------:R-:W-:Y:S01]  /*33c0*/  IMAD.MOV.U32 R3, RZ, RZ, 0x20 ;  /* 0x00000020ff037424 */ /* 0x000fe200078e00ff */
[----:B------:R-:W-:Y:S02]  /*33d0*/  LOP3.LUT R8, R11, 0x8, R8, 0xf8, !PT ;  /* 0x000000080b087812 */ /* 0x000fe400078ef808 */
[----:B------:R-:W-:Y:S02]  /*33e0*/  SHF.R.U32.HI R11, RZ, 0x3, R11 ;  /* 0x00000003ff0b7819 */ /* 0x000fe4000001160b */
[----:B------:R-:W-:-:S02]  /*33f0*/  LOP3.LUT R9, R10, 0x8, R9, 0xf8, !PT ;  /* 0x000000080a097812 */ /* 0x000fc400078ef809 */
[----:B------:R-:W-:Y:S01]  /*3400*/  SHF.R.U32.HI R12, RZ, 0x3, R10 ;  /* 0x00000003ff0c7819 */ /* 0x000fe2000001160a */
[C---:B------:R-:W-:Y:S01]  /*3410*/  IMAD R10, R123.reuse, 0x200, R120 ;  /* 0x000002007b0a7824 */ /* 0x040fe200078e0278 */
[----:B------:R-:W-:Y:S01]  /*3420*/  LOP3.LUT R11, R8, R11, RZ, 0x3c, !PT ;  /* 0x0000000b080b7212 */ /* 0x000fe200078e3cff */
[----:B------:R-:W-:Y:S01]  /*3430*/  IMAD R123, R123, 0x10, R125 ;  /* 0x000000107b7b7824 */ /* 0x000fe200078e027d */
[----:B------:R-:W-:Y:S01]  /*3440*/  LOP3.LUT R5, R9, R12, RZ, 0x3c, !PT ;  /* 0x0000000c09057212 */ /* 0x000fe200078e3cff */
[----:B------:R-:W-:Y:S01]  /*3450*/  IMAD R10, R121, 0x20, R10 ;  /* 0x00000020790a7824 */ /* 0x000fe200078e020a */
[----:B------:R-:W-:Y:S01]  /*3460*/  SEL R3, R3, 0xffffffe0, !P0 ;  /* 0xffffffe003037807 */ /* 0x000fe20004000000 */
[----:B------:R-:W-:Y:S02]  /*3470*/  IMAD.U32 R172, R172, 0x20, R11 ;  /* 0x00000020acac7824 */ /* 0x000fe400078e000b */
[----:B------:R-:W-:Y:S02]  /*3480*/  IMAD.IADD R173, R5, 0x1, R10 ;  /* 0x0000000105ad7824 */ /* 0x000fe400078e020a */
[----:B------:R-:W-:-:S02]  /*3490*/  IMAD.SHL.U32 R172, R172, 0x2, RZ ;  /* 0x00000002acac7824 */ /* 0x000fc400078e00ff */
[----:B------:R-:W-:Y:S02]  /*34a0*/  IMAD.SHL.U32 R173, R173, 0x2, RZ ;  /* 0x00000002adad7824 */ /* 0x000fe400078e00ff */
[----:B------:R-:W-:Y:S01]  /*34b0*/  IMAD.IADD R169, R172, 0x1, R3 ;  /* 0x00000001aca97824 */ /* 0x000fe200078e0203 */
[----:B------:R-:W-:Y:S01]  /*34c0*/  LDSM.16.M88.4 R72, [R172+0x3000] ;  /* 0x00300000ac48783b */ /* 0x000fe20000000200 */
[----:B------:R-:W-:Y:S02]  /*34d0*/  IMAD R171, R4, 0x2, R173 ;  /* 0x0000000204ab7824 */ /* 0x000fe400078e02ad */
[----:B------:R-:W-:Y:S01]  /*34e0*/  IMAD.IADD R3, R2, 0x1, R181 ;  /* 0x0000000102037824 */ /* 0x000fe200078e02b5 */
[----:B------:R-:W1:Y:S01]  /*34f0*/  LDSM.16.M88.4 R16, [R173] ;  /* 0x00000000ad10783b */ /* 0x000e620000000200 */
[----:B------:R-:W-:-:S03]  /*3500*/  IMAD R120, R121, 0x20, R120 ;  /* 0x0000002079787824 */ /* 0x000fc600078e0278 */
[----:B------:R-:W3:Y:S01]  /*3510*/  LDSM.16.M88.4 R64, [R172+0x3400] ;  /* 0x00340000ac40783b */ /* 0x000ee20000000200 */
[----:B------:R-:W-:-:S03]  /*3520*/  IMAD.IADD R5, R5, 0x1, R120 ;  /* 0x0000000105057824 */ /* 0x000fc600078e0278 */
[----:B------:R-:W5:Y:S04]  /*3530*/  LDSM.16.M88.4 R56, [R172+0x3800] ;  /* 0x00380000ac38783b */ /* 0x000f680000000200 */
[----:B------:R-:W2:Y:S04]  /*3540*/  LDSM.16.M88.4 R48, [R172+0x3c00] ;  /* 0x003c0000ac30783b */ /* 0x000ea80000000200 */
[----:B------:R-:W4:Y:S04]  /*3550*/  LDSM.16.M88.4 R40, [R172+0x4000] ;  /* 0x00400000ac28783b */ /* 0x000f280000000200 */
[----:B------:R-:W2:Y:S04]  /*3560*/  LDSM.16.M88.4 R32, [R172+0x4400] ;  /* 0x00440000ac20783b */ /* 0x000ea80000000200 */
[----:B------:R-:W2:Y:S04]  /*3570*/  LDSM.16.M88.4 R24, [R172+0x4800] ;  /* 0x00480000ac18783b */ /* 0x000ea80000000200 */
[----:B------:R-:W-:Y:S04]  /*3580*/  LDSM.16.M88.4 R8, [R169+0x3000] ;  /* 0x00300000a908783b */ /* 0x000fe80000000200 */
[----:B------:R-:W2:Y:S04]  /*3590*/  LDSM.16.M88.4 R108, [R171] ;  /* 0x00000000ab6c783b */ /* 0x000ea80000000200 */
[----:B------:R-:W2:Y:S04]  /*35a0*/  LDSM.16.M88.4 R96, [R169+0x3400] ;  /* 0x00340000a960783b */ /* 0x000ea80000000200 */
[----:B------:R-:W2:Y:S01]  /*35b0*/  LDSM.16.M88.4 R100, [R172+0x4c00] ;  /* 0x004c0000ac64783b */ /* 0x000ea20000000200 */
[C---:B-1----:R-:W-:Y:S03]  /*35c0*/  HMMA.16816.F32.BF16 R76, R16.reuse, R72, RZ ;  /* 0x00000048104c723c */ /* 0x042fe600000418ff */
[----:B------:R-:W1:Y:S04]  /*35d0*/  LDSM.16.M88.4 R92, [R169+0x3800] ;  /* 0x00380000a95c783b */ /* 0x000e680000000200 */
[----:B------:R-:W1:Y:S01]  /*35e0*/  LDSM.16.M88.4 R88, [R169+0x3c00] ;  /* 0x003c0000a958783b */ /* 0x000e620000000200 */
[C---:B---3--:R-:W-:Y:S03]  /*35f0*/  HMMA.16816.F32.BF16 R68, R16.reuse, R64, RZ ;  /* 0x000000401044723c */ /* 0x048fe600000418ff */
[----:B------:R-:W3:Y:S04]  /*3600*/  LDSM.16.M88.4 R84, [R169+0x4000] ;  /* 0x00400000a954783b */ /* 0x000ee80000000200 */
[----:B------:R-:W1:Y:S01]  /*3610*/  LDSM.16.M88.4 R80, [R169+0x4400] ;  /* 0x00440000a950783b */ /* 0x000e620000000200 */
[C---:B------:R-:W-:Y:S03]  /*3620*/  HMMA.16816.F32.BF16 R72, R16.reuse, R74, RZ ;  /* 0x0000004a1048723c */ /* 0x040fe600000418ff */
[----:B------:R-:W1:Y:S04]  /*3630*/  LDSM.16.M88.4 R12, [R169+0x4800] ;  /* 0x00480000a90c783b */ /* 0x000e680000000200 */
[----:B------:R-:W1:Y:S01]  /*3640*/  LDSM.16.M88.4 R112, [R169+0x4c00] ;  /* 0x004c0000a970783b */ /* 0x000e620000000200 */
[C---:B------:R-:W-:Y:S03]  /*3650*/  HMMA.16816.F32.BF16 R64, R16.reuse, R66, RZ ;  /* 0x000000421040723c */ /* 0x040fe600000418ff */
[----:B------:R-:W-:Y:S05]  /*3660*/  LDSM.16.M88.4 R104, [R172+0x5000] ;  /* 0x00500000ac68783b */ /* 0x000fea0000000200 */
[C---:B-----5:R-:W-:Y:S08]  /*3670*/  HMMA.16816.F32.BF16 R60, R16.reuse, R56, RZ ;  /* 0x00000038103c723c */ /* 0x060ff000000418ff */
[C---:B--2---:R-:W-:Y:S08]  /*3680*/  HMMA.16816.F32.BF16 R52, R16.reuse, R48, RZ ;  /* 0x000000301034723c */ /* 0x044ff000000418ff */
[C---:B----4-:R-:W-:Y:S08]  /*3690*/  HMMA.16816.F32.BF16 R44, R16.reuse, R40, RZ ;  /* 0x00000028102c723c */ /* 0x050ff000000418ff */
[C---:B------:R-:W-:Y:S08]  /*36a0*/  HMMA.16816.F32.BF16 R36, R16.reuse, R32, RZ ;  /* 0x000000201024723c */ /* 0x040ff000000418ff */
        /* <DEDUP_REMOVED lines=15> */
[C---:B-1----:R-:W-:Y:S08]  /*37a0*/  HMMA.16816.F32.BF16 R60, R108.reuse, R92, R60 ;  /* 0x0000005c6c3c723c */ /* 0x042ff0000004183c */
[C---:B------:R-:W-:Y:S01]  /*37b0*/  HMMA.16816.F32.BF16 R56, R108.reuse, R94, R56 ;  /* 0x0000005e6c38723c */ /* 0x040fe20000041838 */
[----:B------:R-:W1:Y:S07]  /*37c0*/  LDSM.16.M88.4 R92, [R172+0x5c00] ;  /* 0x005c0000ac5c783b */ /* 0x000e6e0000000200 */
[C---:B------:R-:W-:Y:S08]  /*37d0*/  HMMA.16816.F32.BF16 R52, R108.reuse, R88, R52 ;  /* 0x000000586c34723c */ /* 0x040ff00000041834 */
[C---:B------:R-:W-:Y:S01]  /*37e0*/  HMMA.16816.F32.BF16 R48, R108.reuse, R90, R48 ;  /* 0x0000005a6c30723c */ /* 0x040fe20000041830 */
[----:B------:R-:W5:Y:S07]  /*37f0*/  LDSM.16.M88.4 R88, [R172+0x6000] ;  /* 0x00600000ac58783b */ /* 0x000f6e0000000200 */
[C---:B---3--:R-:W-:Y:S08]  /*3800*/  HMMA.16816.F32.BF16 R44, R108.reuse, R84, R44 ;  /* 0x000000546c2c723c */ /* 0x048ff0000004182c */
[C---:B------:R-:W-:Y:S01]  /*3810*/  HMMA.16816.F32.BF16 R40, R108.reuse, R86, R40 ;  /* 0x000000566c28723c */ /* 0x040fe20000041828 */
[----:B------:R-:W3:Y:S07]  /*3820*/  LDSM.16.M88.4 R84, [R172+0x6400] ;  /* 0x00640000ac54783b */ /* 0x000eee0000000200 */
[C---:B------:R-:W-:Y:S08]  /*3830*/  HMMA.16816.F32.BF16 R36, R108.reuse, R80, R36 ;  /* 0x000000506c24723c */ /* 0x040ff00000041824 */
[C---:B------:R-:W-:Y:S01]  /*3840*/  HMMA.16816.F32.BF16 R32, R108.reuse, R82, R32 ;  /* 0x000000526c20723c */ /* 0x040fe20000041820 */
[----:B------:R-:W1:Y:S07]  /*3850*/  LDSM.16.M88.4 R80, [R172+0x6800] ;  /* 0x00680000ac50783b */ /* 0x000e6e0000000200 */
[C---:B------:R-:W-:Y:S08]  /*3860*/  HMMA.16816.F32.BF16 R28, R108.reuse, R12, R28 ;  /* 0x0000000c6c1c723c */ /* 0x040ff0000004181c */
[C---:B------:R-:W-:Y:S01]  /*3870*/  HMMA.16816.F32.BF16 R24, R108.reuse, R14, R24 ;  /* 0x0000000e6c18723c */ /* 0x040fe20000041818 */
[----:B------:R-:W1:Y:S07]  /*3880*/  LDSM.16.M88.4 R12, [R172+0x6c00] ;  /* 0x006c0000ac0c783b */ /* 0x000e6e0000000200 */
[C---:B------:R-:W-:Y:S08]  /*3890*/  HMMA.16816.F32.BF16 R20, R108.reuse, R112, R20 ;  /* 0x000000706c14723c */ /* 0x040ff00000041814 */
[----:B------:R-:W-:Y:S01]  /*38a0*/  HMMA.16816.F32.BF16 R16, R108, R114, R16 ;  /* 0x000000726c10723c */ /* 0x000fe20000041810 */
[----:B------:R-:W-:Y:S04]  /*38b0*/  LDSM.16.M88.4 R108, [R169+0x5000] ;  /* 0x00500000a96c783b */ /* 0x000fe80000000200 */
[----:B------:R-:W1:Y:S03]  /*38c0*/  LDSM.16.M88.4 R112, [R171+0x1000] ;  /* 0x00100000ab70783b */ /* 0x000e660000000200 */
[C---:B--2---:R-:W-:Y:S08]  /*38d0*/  HMMA.16816.F32.BF16 R60, R8.reuse, R96, R60 ;  /* 0x00000060083c723c */ /* 0x044ff0000004183c */
[C---:B------:R-:W-:Y:S01]  /*38e0*/  HMMA.16816.F32.BF16 R56, R8.reuse, R98, R56 ;  /* 0x000000620838723c */ /* 0x040fe20000041838 */
[----:B------:R-:W2:Y:S07]  /*38f0*/  LDSM.16.M88.4 R96, [R169+0x5c00] ;  /* 0x005c0000a960783b */ /* 0x000eae0000000200 */
[C---:B------:R-:W-:Y:S08]  /*3900*/  HMMA.16816.F32.BF16 R76, R8.reuse, R104, R76 ;  /* 0x00000068084c723c */ /* 0x040ff0000004184c */
[C---:B------:R-:W-:Y:S01]  /*3910*/  HMMA.16816.F32.BF16 R72, R8.reuse, R106, R72 ;  /* 0x0000006a0848723c */ /* 0x040fe20000041848 */
[----:B------:R-:W2:Y:S07]  /*3920*/  LDSM.16.M88.4 R104, [R169+0x5400] ;  /* 0x00540000a968783b */ /* 0x000eae0000000200 */
[C---:B----4-:R-:W-:Y:S08]  /*3930*/  HMMA.16816.F32.BF16 R68, R8.reuse, R100, R68 ;  /* 0x000000640844723c */ /* 0x050ff00000041844 */
[C---:B------:R-:W-:Y:S01]  /*3940*/  HMMA.16816.F32.BF16 R64, R8.reuse, R102, R64 ;  /* 0x000000660840723c */ /* 0x040fe20000041840 */
[----:B------:R-:W4:Y:S07]  /*3950*/  LDSM.16.M88.4 R100, [R169+0x5800] ;  /* 0x00580000a964783b */ /* 0x000f2e0000000200 */
[C---:B-1----:R-:W-:Y:S08]  /*3960*/  HMMA.16816.F32.BF16 R52, R8.reuse, R92, R52 ;  /* 0x0000005c0834723c */ /* 0x042ff00000041834 */
[C---:B------:R-:W-:Y:S01]  /*3970*/  HMMA.16816.F32.BF16 R48, R8.reuse, R94, R48 ;  /* 0x0000005e0830723c */ /* 0x040fe20000041830 */
[----:B------:R-:W-:Y:S07]  /*3980*/  LDSM.16.M88.4 R92, [R169+0x6000] ;  /* 0x00600000a95c783b */ /* 0x000fee0000000200 */
[C---:B-----5:R-:W-:Y:S08]  /*3990*/  HMMA.16816.F32.BF16 R44, R8.reuse, R88, R44 ;  /* 0x00000058082c723c */ /* 0x060ff0000004182c */
[C---:B------:R-:W-:Y:S01]  /*39a0*/  HMMA.16816.F32.BF16 R40, R8.reuse, R90, R40 ;  /* 0x0000005a0828723c */ /* 0x040fe20000041828 */
[----:B------:R-:W-:Y:S07]  /*39b0*/  LDSM.16.M88.4 R88, [R169+0x6400] ;  /* 0x00640000a958783b */ /* 0x000fee0000000200 */
[C---:B---3--:R-:W-:Y:S08]  /*39c0*/  HMMA.16816.F32.BF16 R36, R8.reuse, R84, R36 ;  /* 0x000000540824723c */ /* 0x048ff00000041824 */
[C---:B------:R-:W-:Y:S01]  /*39d0*/  HMMA.16816.F32.BF16 R32, R8.reuse, R86, R32 ;  /* 0x000000560820723c */ /* 0x040fe20000041820 */
[----:B------:R-:W-:Y:S07]  /*39e0*/  LDSM.16.M88.4 R84, [R169+0x6800] ;  /* 0x00680000a954783b */ /* 0x000fee0000000200 */
[C---:B------:R-:W-:Y:S08]  /*39f0*/  HMMA.16816.F32.BF16 R28, R8.reuse, R80, R28 ;  /* 0x00000050081c723c */ /* 0x040ff0000004181c */
[C---:B------:R-:W-:Y:S01]  /*3a00*/  HMMA.16816.F32.BF16 R24, R8.reuse, R82, R24 ;  /* 0x000000520818723c */ /* 0x040fe20000041818 */
[----:B------:R-:W-:Y:S07]  /*3a10*/  LDSM.16.M88.4 R80, [R169+0x6c00] ;  /* 0x006c0000a950783b */ /* 0x000fee0000000200 */
[C---:B------:R-:W-:Y:S08]  /*3a20*/  HMMA.16816.F32.BF16 R20, R8.reuse, R12, R20 ;  /* 0x0000000c0814723c */ /* 0x040ff00000041814 */
[----:B------:R-:W-:Y:S01]  /*3a30*/  HMMA.16816.F32.BF16 R16, R8, R14, R16 ;  /* 0x0000000e0810723c */ /* 0x000fe20000041810 */
[----:B------:R-:W-:Y:S04]  /*3a40*/  LDSM.16.M88.4 R12, [R172+0x7000] ;  /* 0x00700000ac0c783b */ /* 0x000fe80000000200 */
[----:B------:R-:W1:Y:S03]  /*3a50*/  LDSM.16.M88.4 R8, [R173+0x2000] ;  /* 0x00200000ad08783b */ /* 0x000e660000000200 */
[C---:B------:R-:W-:Y:S08]  /*3a60*/  HMMA.16816.F32.BF16 R76, R112.reuse, R108, R76 ;  /* 0x0000006c704c723c */ /* 0x040ff0000004184c */
[C---:B------:R-:W-:Y:S08]  /*3a70*/  HMMA.16816.F32.BF16 R72, R112.reuse, R110, R72 ;  /* 0x0000006e7048723c */ /* 0x040ff00000041848 */
[C---:B--2---:R-:W-:Y:S08]  /*3a80*/  HMMA.16816.F32.BF16 R52, R112.reuse, R96, R52 ;  /* 0x000000607034723c */ /* 0x044ff00000041834 */
[C---:B------:R-:W-:Y:S08]  /*3a90*/  HMMA.16816.F32.BF16 R68, R112.reuse, R104, R68 ;  /* 0x000000687044723c */ /* 0x040ff00000041844 */
[C---:B------:R-:W-:Y:S01]  /*3aa0*/  HMMA.16816.F32.BF16 R64, R112.reuse, R106, R64 ;  /* 0x0000006a7040723c */ /* 0x040fe20000041840 */
[----:B------:R-:W-:Y:S07]  /*3ab0*/  LDSM.16.M88.4 R104, [R169+0x7000] ;  /* 0x00700000a968783b */ /* 0x000fee0000000200 */
[C---:B------:R-:W-:Y:S01]  /*3ac0*/  HMMA.16816.F32.BF16 R96, R112.reuse, R98, R48 ;  /* 0x000000627060723c */ /* 0x040fe20000041830 */
        /* <DEDUP_REMOVED lines=8> */
[C---:B------:R-:W-:Y:S01]  /*3b50*/  HMMA.16816.F32.BF16 R16, R112.reuse, R82, R16 ;  /* 0x000000527010723c */ /* 0x040fe20000041810 */
[----:B------:R-:W4:Y:S07]  /*3b60*/  LDSM.16.M88.4 R80, [R169+0x7400] ;  /* 0x00740000a950783b */ /* 0x000f2e0000000200 */
[----:B------:R-:W-:Y:S07]  /*3b70*/  HMMA.16816.F32.BF16 R28, R112, R84, R28 ;  /* 0x00000054701c723c */ /* 0x000fee000004181c */
[----:B------:R-:W-:Y:S01]  /*3b80*/  IADD3 R84, R123, 0x1, R180 ;  /* 0x000000017b547810 */ /* 0x000fe20007ffe0b4 */
[----:B--2---:R-:W-:Y:S03]  /*3b90*/  HMMA.16816.F32.BF16 R76, R48, R104, R76 ;  /* 0x00000068304c723c */ /* 0x004fe6000004184c */
[----:B------:R-:W-:-:S04]  /*3ba0*/  IADD3 R84, R117, R84, -R122 ;  /* 0x0000005475547210 */ /* 0x000fc80007ffe87a */
[----:B------:R-:W-:Y:S01]  /*3bb0*/  IADD3 R84, R84, c[0x0][0x2e8], RZ ;  /* 0x0000ba0054547a10 */ /* 0x000fe20007ffe0ff */
[----:B------:R-:W-:Y:S03]  /*3bc0*/  HMMA.16816.F32.BF16 R36, R112, R88, R36 ;  /* 0x000000587024723c */ /* 0x000fe60000041824 */
[C---:B------:R-:W-:Y:S02]  /*3bd0*/  IADD3 R132, R84.reuse, 0x8, RZ ;  /* 0x0000000854847810 */ /* 0x040fe40007ffe0ff */
[----:B------:R-:W-:Y:S02]  /*3be0*/  IMNMX R133, R84, R117, PT ;  /* 0x0000007554857217 */ /* 0x000fe40003800200 */
[C---:B------:R-:W-:Y:S01]  /*3bf0*/  IADD3 R88, R3.reuse, 0x1, RZ ;  /* 0x0000000103587810 */ /* 0x040fe20007ffe0ff */
[----:B---3--:R-:W-:Y:S01]  /*3c00*/  HMMA.16816.F32.BF16 R68, R8, R100, R68 ;  /* 0x000000640844723c */ /* 0x008fe20000041844 */
[----:B------:R-:W-:-:S02]  /*3c10*/  IADD3 R89, R3, 0x8, RZ ;  /* 0x0000000803597810 */ /* 0x000fc40007ffe0ff */
[----:B------:R-:W-:Y:S02]  /*3c20*/  IMNMX R132, R132, R117, PT ;  /* 0x0000007584847217 */ /* 0x000fe40003800200 */
[CC--:B------:R-:W-:Y:S02]  /*3c30*/  ISETP.GE.AND P4, PT, R88.reuse, R133.reuse, PT ;  /* 0x000000855800720c */ /* 0x0c0fe40003f86270 */
[-C--:B------:R-:W-:Y:S01]  /*3c40*/  ISETP.GE.AND P2, PT, R88, R132.reuse, PT ;  /* 0x000000845800720c */ /* 0x080fe20003f46270 */
[----:B------:R-:W-:Y:S01]  /*3c50*/  HMMA.16816.F32.BF16 R72, R48, R106, R72 ;  /* 0x0000006a3048723c */ /* 0x000fe20000041848 */
[C---:B------:R-:W-:Y:S02]  /*3c60*/  ISETP.GE.AND P3, PT, R89.reuse, R133, PT ;  /* 0x000000855900720c */ /* 0x040fe40003f66270 */
[----:B------:R-:W-:Y:S02]  /*3c70*/  ISETP.GE.AND P0, PT, R89, R132, PT ;  /* 0x000000845900720c */ /* 0x000fe40003f06270 */
[----:B------:R-:W-:-:S03]  /*3c80*/  IADD3 R100, R3, 0x11, RZ ;  /* 0x0000001103647810 */ /* 0x000fc60007ffe0ff */
[C---:B------:R-:W-:Y:S01]  /*3c90*/  HMMA.16816.F32.BF16 R44, R112.reuse, R92, R44 ;  /* 0x0000005c702c723c */ /* 0x040fe2000004182c */
[----:B------:R-:W2:Y:S07]  /*3ca0*/  I2F R92, R88 ;  /* 0x00000058005c7306 */ /* 0x000eae0000201400 */
[C---:B------:R-:W-:Y:S01]  /*3cb0*/  HMMA.16816.F32.BF16 R40, R112.reuse, R94, R40 ;  /* 0x0000005e7028723c */ /* 0x040fe20000041828 */
[----:B------:R3:W5:Y:S06]  /*3cc0*/  I2F R93, R89 ;  /* 0x00000059005d7306 */ /* 0x00076c0000201400 */
[----:B------:R-:W-:Y:S01]  /*3cd0*/  IADD3 R94, R3, 0x9, RZ ;  /* 0x00000009035e7810 */ /* 0x000fe20007ffe0ff */
[----:B------:R-:W-:Y:S01]  /*3ce0*/  HMMA.16816.F32.BF16 R32, R112, R90, R32 ;  /* 0x0000005a7020723c */ /* 0x000fe20000041820 */
[----:B--2---:R-:W-:-:S02]  /*3cf0*/  FFMA.FTZ R77, R0, R92, R77 ;  /* 0x0000005c004d7223 */ /* 0x004fc4000001004d */
[----:B------:R-:W-:Y:S01]  /*3d00*/  FFMA.FTZ R79, R0, R92, R79 ;  /* 0x0000005c004f7223 */ /* 0x000fe2000001004f */
[C---:B------:R-:W-:Y:S02]  /*3d10*/  ISETP.GE.AND P5, PT, R94.reuse, R133, PT ;  /* 0x000000855e00720c */ /* 0x040fe40003fa6270 */
[----:B------:R-:W-:Y:S02]  /*3d20*/  FSEL R77, R77, -INF , !P4 ;  /* 0xff8000004d4d7808 */ /* 0x000fe40006000000 */
[----:B------:R-:W-:Y:S01]  /*3d30*/  HMMA.16816.F32.BF16 R24, R112, R86, R24 ;  /* 0x000000567018723c */ /* 0x000fe20000041818 */
[----:B---3--:R-:W2:Y:S01]  /*3d40*/  LDSM.16.M88.4 R88, [R169+0x7800] ;  /* 0x00780000a958783b */ /* 0x008ea20000000200 */
[----:B------:R-:W-:Y:S01]  /*3d50*/  ISETP.GE.AND P1, PT, R94, R132, PT ;  /* 0x000000845e00720c */ /* 0x000fe20003f26270 */
[----:B-----5:R-:W-:Y:S02]  /*3d60*/  FFMA.FTZ R74, R0, R93, R74 ;  /* 0x0000005d004a7223 */ /* 0x020fe4000001004a */
[----:B------:R-:W3:Y:S03]  /*3d70*/  LDSM.16.M88.4 R84, [R172+0x7c00] ;  /* 0x007c0000ac54783b */ /* 0x000ee60000000200 */
[----:B-1----:R-:W-:Y:S01]  /*3d80*/  HMMA.16816.F32.BF16 R60, R8, R12, R60 ;  /* 0x0000000c083c723c */ /* 0x002fe2000004183c */
[----:B------:R-:W1:Y:S01]  /*3d90*/  I2F R12, R94 ;  /* 0x0000005e000c7306 */ /* 0x000e620000201400 */
[----:B------:R-:W-:-:S02]  /*3da0*/  FSEL R92, R74, -INF , !P0 ;  /* 0xff8000004a5c7808 */ /* 0x000fc40004000000 */
[----:B------:R-:W-:-:S03]  /*3db0*/  ISETP.GE.AND P0, PT, R100, R132, PT ;  /* 0x000000846400720c */ /* 0x000fc60003f06270 */
[----:B------:R-:W-:Y:S01]  /*3dc0*/  IADD3 R13, R3, 0x10, RZ ;  /* 0x00000010030d7810 */ /* 0x000fe20007ffe0ff */
[----:B------:R-:W-:Y:S01]  /*3dd0*/  HMMA.16816.F32.BF16 R64, R8, R102, R64 ;  /* 0x000000660840723c */ /* 0x000fe20000041840 */
[----:B------:R-:W-:Y:S02]  /*3de0*/  I2F R94, R100 ;  /* 0x00000064005e7306 */ /* 0x000fe40000201400 */
[----:B------:R-:W-:-:S05]  /*3df0*/  ISETP.GE.AND P4, PT, R13, R133, PT ;  /* 0x000000850d00720c */ /* 0x000fca0003f86270 */
[----:B----4-:R-:W-:Y:S01]  /*3e00*/  HMMA.16816.F32.BF16 R68, R48, R80, R68 ;  /* 0x000000503044723c */ /* 0x010fe20000041844 */
[----:B------:R4:W5:Y:S01]  /*3e10*/  I2F R95, R13 ;  /* 0x0000000d005f7306 */ /* 0x0009620000201400 */
[CC--:B-1----:R-:W-:Y:S02]  /*3e20*/  FFMA.FTZ R73, R0.reuse, R12.reuse, R73 ;  /* 0x0000000c00497223 */ /* 0x0c2fe40000010049 */
[----:B------:R-:W-:-:S03]  /*3e30*/  FFMA.FTZ R75, R0, R12, R75 ;  /* 0x0000000c004b7223 */ /* 0x000fc6000001004b */
[----:B------:R-:W-:Y:S01]  /*3e40*/  FSEL R80, R79, -INF , !P2 ;  /* 0xff8000004f507808 */ /* 0x000fe20005000000 */
[----:B------:R-:W-:Y:S01]  /*3e50*/  HMMA.16816.F32.BF16 R56, R8, R14, R56 ;  /* 0x0000000e0838723c */ /* 0x000fe20000041838 */
[----:B------:R-:W-:Y:S01]  /*3e60*/  ISETP.GE.AND P2, PT, R13, R132, PT ;  /* 0x000000840d00720c */ /* 0x000fe20003f46270 */
[----:B------:R-:W-:Y:S01]  /*3e70*/  FFMA.FTZ R79, R0, R93, R72 ;  /* 0x0000005d004f7223 */ /* 0x000fe20000010048 */
[----:B------:R-:W-:Y:S02]  /*3e80*/  IADD3 R72, R3, 0x18, RZ ;  /* 0x0000001803487810 */ /* 0x000fe40007ffe0ff */
[----:B------:R-:W-:Y:S02]  /*3e90*/  FSEL R81, R73, -INF , !P5 ;  /* 0xff80000049517808 */ /* 0x000fe40006800000 */
[----:B------:R-:W-:Y:S01]  /*3ea0*/  FSEL R79, R79, -INF , !P3 ;  /* 0xff8000004f4f7808 */ /* 0x000fe20005800000 */
[----:B------:R-:W-:Y:S01]  /*3eb0*/  HMMA.16816.F32.BF16 R64, R48, R82, R64 ;  /* 0x000000523040723c */ /* 0x000fe20000041840 */
[----:B----4-:R-:W1:Y:S01]  /*3ec0*/  LDSM.16.M88.4 R12, [R172+0x8000] ;  /* 0x00800000ac0c783b */ /* 0x010e620000000200 */
[----:B------:R4:W4:Y:S01]  /*3ed0*/  I2F R93, R72 ;  /* 0x00000048005d7306 */ /* 0x0009220000201400 */
[----:B------:R-:W-:-:S02]  /*3ee0*/  ISETP.GE.AND P5, PT, R72, R133, PT ;  /* 0x000000854800720c */ /* 0x000fc40003fa6270 */
[----:B------:R-:W-:Y:S02]  /*3ef0*/  ISETP.GE.AND P3, PT, R100, R133, PT ;  /* 0x000000856400720c */ /* 0x000fe40003f66270 */
[----:B------:R-:W-:Y:S01]  /*3f00*/  FSEL R82, R75, -INF , !P1 ;  /* 0xff8000004b527808 */ /* 0x000fe20004800000 */
[----:B--2---:R-:W-:Y:S01]  /*3f10*/  HMMA.16816.F32.BF16 R60, R48, R88, R60 ;  /* 0x00000058303c723c */ /* 0x004fe2000004183c */
[----:B------:R-:W-:Y:S01]  /*3f20*/  ISETP.GE.AND P1, PT, R72, R132, PT ;  /* 0x000000844800720c */ /* 0x000fe20003f26270 */
[C---:B-----5:R-:W-:Y:S01]  /*3f30*/  FFMA.FTZ R83, R0.reuse, R95, R68 ;  /* 0x0000005f00537223 */ /* 0x060fe20000010044 */
[----:B------:R-:W-:Y:S01]  /*3f40*/  IADD3 R100, R3, 0x19, RZ ;  /* 0x0000001903647810 */ /* 0x000fe20007ffe0ff */
[----:B------:R-:W-:-:S03]  /*3f50*/  FFMA.FTZ R71, R0, R94, R71 ;  /* 0x0000005e00477223 */ /* 0x000fc60000010047 */
[----:B------:R-:W2:Y:S01]  /*3f60*/  I2F R68, R100 ;  /* 0x0000006400447306 */ /* 0x000ea20000201400 */
[----:B---3--:R-:W-:Y:S01]  /*3f70*/  HMMA.16816.F32.BF16 R52, R8, R84, R52 ;  /* 0x000000540834723c */ /* 0x008fe20000041834 */
[----:B------:R-:W-:Y:S01]  /*3f80*/  FSEL R88, R71, -INF , !P0 ;  /* 0xff80000047587808 */ /* 0x000fe20004000000 */
[----:B----4-:R-:W3:Y:S01]  /*3f90*/  LDSM.16.M88.4 R72, [R169+0x7c00] ;  /* 0x007c0000a948783b */ /* 0x010ee20000000200 */
[----:B------:R-:W-:Y:S02]  /*3fa0*/  IADD3 R71, R3, 0x21, RZ ;  /* 0x0000002103477810 */ /* 0x000fe40007ffe0ff */
[----:B------:R-:W-:Y:S02]  /*3fb0*/  FSEL R83, R83, -INF , !P4 ;  /* 0xff80000053537808 */ /* 0x000fe40006000000 */
[C---:B------:R-:W-:Y:S01]  /*3fc0*/  FFMA.FTZ R84, R0.reuse, R95, R70 ;  /* 0x0000005f00547223 */ /* 0x040fe20000010046 */
[C---:B------:R-:W-:Y:S01]  /*3fd0*/  IADD3 R70, R3.reuse, 0x20, RZ ;  /* 0x0000002003467810 */ /* 0x040fe20007ffe0ff */
[C---:B------:R-:W-:Y:S01]  /*3fe0*/  FFMA.FTZ R85, R0.reuse, R94, R69 ;  /* 0x0000005e00557223 */ /* 0x040fe20000010045 */
[----:B------:R-:W-:Y:S01]  /*3ff0*/  HMMA.16816.F32.BF16 R56, R48, R90, R56 ;  /* 0x0000005a3038723c */ /* 0x000fe20000041838 */
[CC--:B------:R-:W-:Y:S01]  /*4000*/  FFMA.FTZ R64, R0.reuse, R93.reuse, R64 ;  /* 0x0000005d00407223 */ /* 0x0c0fe20000010040 */
[----:B------:R-:W4:Y:S01]  /*4010*/  I2F R69, R70 ;  /* 0x0000004600457306 */ /* 0x000f220000201400 */
[C---:B------:R-:W-:Y:S01]  /*4020*/  FFMA.FTZ R66, R0.reuse, R93, R66 ;  /* 0x0000005d00427223 */ /* 0x040fe20000010042 */
[----:B------:R-:W-:Y:S01]  /*4030*/  IADD3 R94, R3, 0x29, RZ ;  /* 0x00000029035e7810 */ /* 0x000fe20007ffe0ff */
[-C--:B--2---:R-:W-:Y:S01]  /*4040*/  FFMA.FTZ R65, R0, R68.reuse, R65 ;  /* 0x0000004400417223 */ /* 0x084fe20000010041 */
[----:B------:R-:W-:Y:S01]  /*4050*/  FSEL R84, R84, -INF , !P2 ;  /* 0xff80000054547808 */ /* 0x000fe20005000000 */
[----:B------:R-:W-:Y:S01]  /*4060*/  FFMA.FTZ R67, R0, R68, R67 ;  /* 0x0000004400437223 */ /* 0x000fe20000010043 */
[C---:B------:R-:W-:Y:S01]  /*4070*/  ISETP.GE.AND P4, PT, R100.reuse, R133, PT ;  /* 0x000000856400720c */ /* 0x040fe20003f86270 */
[----:B------:R-:W-:Y:S01]  /*4080*/  HMMA.16816.F32.BF16 R96, R8, R86, R96 ;  /* 0x000000560860723c */ /* 0x000fe20000041860 */
[----:B------:R-:W2:Y:S01]  /*4090*/  I2F R93, R71 ;  /* 0x00000047005d7306 */ /* 0x000ea20000201400 */
[----:B------:R-:W-:-:S02]  /*40a0*/  ISETP.GE.AND P2, PT, R100, R132, PT ;  /* 0x000000846400720c */ /* 0x000fc40003f46270 */
[----:B------:R-:W-:Y:S02]  /*40b0*/  FSEL R85, R85, -INF , !P3 ;  /* 0xff80000055557808 */ /* 0x000fe40005800000 */
[----:B------:R-:W-:Y:S02]  /*40c0*/  ISETP.GE.AND P3, PT, R70, R133, PT ;  /* 0x000000854600720c */ /* 0x000fe40003f66270 */
[----:B-1----:R-:W-:Y:S01]  /*40d0*/  HMMA.16816.F32.BF16 R44, R8, R12, R44 ;  /* 0x0000000c082c723c */ /* 0x002fe2000004182c */
[----:B------:R-:W1:Y:S01]  /*40e0*/  I2F R12, R94 ;  /* 0x0000005e000c7306 */ /* 0x000e620000201400 */
[----:B------:R-:W-:Y:S01]  /*40f0*/  FSEL R87, R64, -INF , !P5 ;  /* 0xff80000040577808 */ /* 0x000fe20006800000 */
[-C--:B----4-:R-:W-:Y:S01]  /*4100*/  FFMA.FTZ R60, R0, R69.reuse, R60 ;  /* 0x00000045003c7223 */ /* 0x090fe2000001003c */
[----:B------:R-:W-:Y:S01]  /*4110*/  FSEL R86, R66, -INF , !P1 ;  /* 0xff80000042567808 */ /* 0x000fe20004800000 */
[----:B------:R-:W-:Y:S01]  /*4120*/  FFMA.FTZ R62, R0, R69, R62 ;  /* 0x00000045003e7223 */ /* 0x000fe2000001003e */
[----:B------:R-:W-:-:S02]  /*4130*/  ISETP.GE.AND P0, PT, R70, R132, PT ;  /* 0x000000844600720c */ /* 0x000fc40003f06270 */
[C---:B------:R-:W-:Y:S01]  /*4140*/  ISETP.GE.AND P5, PT, R71.reuse, R133, PT ;  /* 0x000000854700720c */ /* 0x040fe20003fa6270 */
[CC--:B--2---:R-:W-:Y:S01]  /*4150*/  FFMA.FTZ R61, R0.reuse, R93.reuse, R61 ;  /* 0x0000005d003d7223 */ /* 0x0c4fe2000001003d */
[----:B------:R-:W-:Y:S01]  /*4160*/  ISETP.GE.AND P1, PT, R71, R132, PT ;  /* 0x000000844700720c */ /* 0x000fe20003f26270 */
[C---:B------:R-:W-:Y:S01]  /*4170*/  FFMA.FTZ R150, R0.reuse, R93, R63 ;  /* 0x0000005d00967223 */ /* 0x040fe2000001003f */
[----:B------:R-:W-:Y:S01]  /*4180*/  FSEL R89, R65, -INF , !P4 ;  /* 0xff80000041597808 */ /* 0x000fe20006000000 */
[----:B------:R-:W2:Y:S01]  /*4190*/  LDSM.16.M88.4 R68, [R169+0x8000] ;  /* 0x00800000a944783b */ /* 0x000ea20000000200 */
[----:B------:R-:W-:Y:S01]  /*41a0*/  FSEL R90, R67, -INF , !P2 ;  /* 0xff800000435a7808 */ /* 0x000fe20005000000 */
[----:B------:R-:W-:Y:S01]  /*41b0*/  HMMA.16816.F32.BF16 R40, R8, R14, R40 ;  /* 0x0000000e0828723c */ /* 0x000fe20000041828 */
[----:B------:R-:W-:Y:S01]  /*41c0*/  IADD3 R13, R3, 0x30, RZ ;  /* 0x00000030030d7810 */ /* 0x000fe20007ffe0ff */
[----:B------:R-:W4:Y:S01]  /*41d0*/  LDSM.16.M88.4 R64, [R172+0x8400] ;  /* 0x00840000ac40783b */ /* 0x000f220000000200 */
[----:B------:R-:W-:Y:S01]  /*41e0*/  FSEL R153, R61, -INF , !P5 ;  /* 0xff8000003d997808 */ /* 0x000fe20006800000 */
[-C--:B-1----:R-:W-:Y:S01]  /*41f0*/  FFMA.FTZ R57, R0, R12.reuse, R57 ;  /* 0x0000000c00397223 */ /* 0x082fe20000010039 */
[----:B------:R-:W-:Y:S01]  /*4200*/  FSEL R150, R150, -INF , !P1 ;  /* 0xff80000096967808 */ /* 0x000fe20004800000 */
[----:B------:R1:W-:Y:S01]  /*4210*/  I2F R63, R13 ;  /* 0x0000000d003f7306 */ /* 0x0003e20000201400 */
[C---:B------:R-:W-:Y:S01]  /*4220*/  ISETP.GE.AND P5, PT, R13.reuse, R133, PT ;  /* 0x000000850d00720c */ /* 0x040fe20003fa6270 */
[----:B------:R-:W-:Y:S01]  /*4230*/  FFMA.FTZ R59, R0, R12, R59 ;  /* 0x0000000c003b7223 */ /* 0x000fe2000001003b */
[----:B------:R-:W-:Y:S01]  /*4240*/  ISETP.GE.AND P1, PT, R13, R132, PT ;  /* 0x000000840d00720c */ /* 0x000fe20003f26270 */
[----:B---3--:R-:W-:Y:S01]  /*4250*/  HMMA.16816.F32.BF16 R52, R48, R72, R52 ;  /* 0x000000483034723c */ /* 0x008fe20000041834 */
[----:B------:R-:W-:-:S02]  /*4260*/  IADD3 R95, R3, 0x28, RZ ;  /* 0x00000028035f7810 */ /* 0x000fc40007ffe0ff */
[----:B------:R-:W-:Y:S02]  /*4270*/  FSEL R151, R60, -INF , !P3 ;  /* 0xff8000003c977808 */ /* 0x000fe40005800000 */
[----:B------:R-:W3:Y:S01]  /*4280*/  I2F R91, R95 ;  /* 0x0000005f005b7306 */ /* 0x000ee20000201400 */
[----:B------:R-:W-:Y:S02]  /*4290*/  ISETP.GE.AND P2, PT, R95, R132, PT ;  /* 0x000000845f00720c */ /* 0x000fe40003f46270 */
[----:B------:R-:W-:Y:S01]  /*42a0*/  IADD3 R73, R3, 0x31, RZ ;  /* 0x0000003103497810 */ /* 0x000fe20007ffe0ff */
[----:B------:R-:W-:Y:S01]  /*42b0*/  HMMA.16816.F32.BF16 R96, R48, R74, R96 ;  /* 0x0000004a3060723c */ /* 0x000fe20000041860 */
[----:B------:R-:W-:Y:S01]  /*42c0*/  FSEL R148, R62, -INF , !P0 ;  /* 0xff8000003e947808 */ /* 0x000fe20004000000 */
[----:B-1----:R-:W1:Y:S02]  /*42d0*/  LDSM.16.M88.4 R12, [R172+0x8800] ;  /* 0x00880000ac0c783b */ /* 0x002e640000000200 */
[----:B------:R-:W5:Y:S01]  /*42e0*/  I2F R60, R73 ;  /* 0x00000049003c7306 */ /* 0x000f620000201400 */
[----:B------:R-:W-:-:S02]  /*42f0*/  ISETP.GE.AND P4, PT, R95, R133, PT ;  /* 0x000000855f00720c */ /* 0x000fc40003f86270 */
[C---:B------:R-:W-:Y:S02]  /*4300*/  ISETP.GE.AND P3, PT, R94.reuse, R133, PT ;  /* 0x000000855e00720c */ /* 0x040fe40003f66270 */
[----:B------:R-:W-:Y:S02]  /*4310*/  ISETP.GE.AND P0, PT, R94, R132, PT ;  /* 0x000000845e00720c */ /* 0x000fe40003f06270 */
[----:B------:R-:W-:Y:S01]  /*4320*/  IADD3 R62, R3, 0x38, RZ ;  /* 0x00000038033e7810 */ /* 0x000fe20007ffe0ff */
[CC--:B---3--:R-:W-:Y:S01]  /*4330*/  FFMA.FTZ R58, R0.reuse, R91.reuse, R58 ;  /* 0x0000005b003a7223 */ /* 0x0c8fe2000001003a */
[----:B------:R-:W-:Y:S01]  /*4340*/  FSEL R157, R57, -INF , !P3 ;  /* 0xff800000399d7808 */ /* 0x000fe20005800000 */
[C---:B------:R-:W-:Y:S01]  /*4350*/  FFMA.FTZ R56, R0.reuse, R91, R56 ;  /* 0x0000005b00387223 */ /* 0x040fe20000010038 */
[----:B------:R-:W-:Y:S01]  /*4360*/  FSEL R154, R59, -INF , !P0 ;  /* 0xff8000003b9a7808 */ /* 0x000fe20004000000 */
[-C--:B------:R-:W-:Y:S01]  /*4370*/  FFMA.FTZ R54, R0, R63.reuse, R54 ;  /* 0x0000003f00367223 */ /* 0x080fe20000010036 */
[----:B------:R-:W-:Y:S01]  /*4380*/  FSEL R152, R58, -INF , !P2 ;  /* 0xff8000003a987808 */ /* 0x000fe20005000000 */
[----:B------:R-:W3:Y:S01]  /*4390*/  I2F R61, R62 ;  /* 0x0000003e003d7306 */ /* 0x000ee20000201400 */
[----:B------:R-:W-:Y:S01]  /*43a0*/  FSEL R155, R56, -INF , !P4 ;  /* 0xff800000389b7808 */ /* 0x000fe20006000000 */
[----:B-----5:R-:W-:Y:S01]  /*43b0*/  FFMA.FTZ R55, R0, R60, R55 ;  /* 0x0000003c00377223 */ /* 0x020fe20000010037 */
[----:B------:R-:W-:Y:S01]  /*43c0*/  ISETP.GE.AND P2, PT, R73, R132, PT ;  /* 0x000000844900720c */ /* 0x000fe20003f46270 */
[----:B--2---:R-:W-:Y:S01]  /*43d0*/  HMMA.16816.F32.BF16 R44, R48, R68, R44 ;  /* 0x00000044302c723c */ /* 0x004fe2000004182c */
[----:B------:R-:W-:Y:S01]  /*43e0*/  FSEL R136, R54, -INF , !P1 ;  /* 0xff80000036887808 */ /* 0x000fe20004800000 */
[C---:B------:R-:W-:Y:S01]  /*43f0*/  FFMA.FTZ R141, R0.reuse, R63, R52 ;  /* 0x0000003f008d7223 */ /* 0x040fe20000010034 */
[C---:B------:R-:W-:Y:S01]  /*4400*/  IADD3 R72, R3.reuse, 0x39, RZ ;  /* 0x0000003903487810 */ /* 0x040fe20007ffe0ff */
[----:B------:R-:W-:Y:S01]  /*4410*/  FFMA.FTZ R145, R0, R60, R53 ;  /* 0x0000003c00917223 */ /* 0x000fe20000010035 */
[----:B------:R-:W-:-:S02]  /*4420*/  IADD3 R54, R3, 0x40, RZ ;  /* 0x0000004003367810 */ /* 0x000fc40007ffe0ff */
[----:B------:R-:W-:Y:S01]  /*4430*/  FSEL R138, R55, -INF , !P2 ;  /* 0xff800000378a7808 */ /* 0x000fe20005000000 */
[----:B----4-:R-:W-:Y:S01]  /*4440*/  HMMA.16816.F32.BF16 R56, R8, R64, R36 ;  /* 0x000000400838723c */ /* 0x010fe20000041824 */
[----:B------:R-:W2:Y:S01]  /*4450*/  LDSM.16.M88.4 R36, [R169+0x8400] ;  /* 0x00840000a924783b */ /* 0x000ea20000000200 */
[C---:B------:R-:W-:Y:S01]  /*4460*/  IADD3 R55, R3.reuse, 0x41, RZ ;  /* 0x0000004103377810 */ /* 0x040fe20007ffe0ff */
[----:B------:R-:W4:Y:S01]  /*4470*/  I2F R52, R72 ;  /* 0x0000004800347306 */ /* 0x000f220000201400 */
[----:B------:R-:W-:Y:S01]  /*4480*/  ISETP.GE.AND P3, PT, R62, R133, PT ;  /* 0x000000853e00720c */ /* 0x000fe20003f66270 */
[-C--:B---3--:R-:W-:Y:S01]  /*4490*/  FFMA.FTZ R96, R0, R61.reuse, R96 ;  /* 0x0000003d00607223 */ /* 0x088fe20000010060 */
[----:B------:R-:W-:Y:S01]  /*44a0*/  ISETP.GE.AND P0, PT, R62, R132, PT ;  /* 0x000000843e00720c */ /* 0x000fe20003f06270 */
[----:B------:R-:W-:Y:S01]  /*44b0*/  FFMA.FTZ R98, R0, R61, R98 ;  /* 0x0000003d00627223 */ /* 0x000fe20000010062 */
[----:B------:R-:W-:Y:S01]  /*44c0*/  HMMA.16816.F32.BF16 R68, R48, R70, R40 ;  /* 0x000000463044723c */ /* 0x000fe20000041828 */
[----:B------:R-:W3:Y:S01]  /*44d0*/  LDSM.16.M88.4 R40, [R172+0x8c00] ;  /* 0x008c0000ac28783b */ /* 0x000ee20000000200 */
[----:B------:R-:W-:Y:S01]  /*44e0*/  IADD3 R62, R3, 0x49, RZ ;  /* 0x00000049033e7810 */ /* 0x000fe20007ffe0ff */
[----:B------:R-:W5:Y:S01]  /*44f0*/  I2F R53, R54 ;  /* 0x0000003600357306 */ /* 0x000f620000201400 */
[----:B------:R-:W-:-:S02]  /*4500*/  ISETP.GE.AND P4, PT, R73, R133, PT ;  /* 0x000000854900720c */ /* 0x000fc40003f86270 */
[----:B------:R-:W-:Y:S02]  /*4510*/  IADD3 R63, R3, 0x48, RZ ;  /* 0x00000048033f7810 */ /* 0x000fe40007ffe0ff */
[C---:B-1----:R-:W-:Y:S01]  /*4520*/  HMMA.16816.F32.BF16 R28, R8.reuse, R12, R28 ;  /* 0x0000000c081c723c */ /* 0x042fe2000004181c */
[----:B------:R-:W-:Y:S02]  /*4530*/  FSEL R145, R145, -INF , !P4 ;  /* 0xff80000091917808 */ /* 0x000fe40006000000 */
[----:B------:R1:W1:Y:S01]  /*4540*/  I2F R60, R55 ;  /* 0x00000037003c7306 */ /* 0x0002620000201400 */
[----:B------:R-:W-:Y:S01]  /*4550*/  FSEL R147, R96, -INF , !P3 ;  /* 0xff80000060937808 */ /* 0x000fe20005800000 */
[-C--:B----4-:R-:W-:Y:S01]  /*4560*/  FFMA.FTZ R97, R0, R52.reuse, R97 ;  /* 0x0000003400617223 */ /* 0x090fe20000010061 */
[----:B------:R-:W-:Y:S01]  /*4570*/  FSEL R144, R98, -INF , !P0 ;  /* 0xff80000062907808 */ /* 0x000fe20004000000 */
[----:B------:R-:W-:Y:S01]  /*4580*/  FFMA.FTZ R99, R0, R52, R99 ;  /* 0x0000003400637223 */ /* 0x000fe20000010063 */
[----:B------:R-:W-:Y:S01]  /*4590*/  HMMA.16816.F32.BF16 R32, R8, R66, R32 ;  /* 0x000000420820723c */ /* 0x000fe20000041820 */
[----:B------:R-:W-:-:S02]  /*45a0*/  ISETP.GE.AND P4, PT, R54, R133, PT ;  /* 0x000000853600720c */ /* 0x000fc40003f86270 */
[----:B------:R-:W4:Y:S01]  /*45b0*/  I2F R12, R62 ;  /* 0x0000003e000c7306 */ /* 0x000f220000201400 */
[-C--:B------:R-:W-:Y:S01]  /*45c0*/  ISETP.GE.AND P2, PT, R54, R132.reuse, PT ;  /* 0x000000843600720c */ /* 0x080fe20003f46270 */
[C---:B-----5:R-:W-:Y:S01]  /*45d0*/  FFMA.FTZ R44, R0.reuse, R53, R44 ;  /* 0x00000035002c7223 */ /* 0x060fe2000001002c */
[C---:B------:R-:W-:Y:S01]  /*45e0*/  ISETP.GE.AND P3, PT, R55.reuse, R133, PT ;  /* 0x000000853700720c */ /* 0x040fe20003f66270 */
[C---:B------:R-:W-:Y:S01]  /*45f0*/  FFMA.FTZ R46, R0.reuse, R53, R46 ;  /* 0x00000035002e7223 */ /* 0x040fe2000001002e */
[----:B------:R-:W-:Y:S01]  /*4600*/  ISETP.GE.AND P0, PT, R55, R132, PT ;  /* 0x000000843700720c */ /* 0x000fe20003f06270 */
[----:B------:R-:W-:Y:S01]  /*4610*/  HMMA.16816.F32.BF16 R24, R8, R14, R24 ;  /* 0x0000000e0818723c */ /* 0x000fe20000041818 */
[----:B------:R-:W-:Y:S01]  /*4620*/  IADD3 R13, R3, 0x50, RZ ;  /* 0x00000050030d7810 */ /* 0x000fe20007ffe0ff */
[----:B------:R-:W5:Y:S01]  /*4630*/  I2F R61, R63 ;  /* 0x0000003f003d7306 */ /* 0x000f620000201400 */
[----:B-1----:R-:W1:Y:S01]  /*4640*/  LDSM.16.M88.4 R52, [R169+0x8800] ;  /* 0x00880000a934783b */ /* 0x002e620000000200 */
[CC--:B------:R-:W-:Y:S01]  /*4650*/  FFMA.FTZ R135, R0.reuse, R60.reuse, R45 ;  /* 0x0000003c00877223 */ /* 0x0c0fe2000001002d */
[----:B------:R-:W-:Y:S01]  /*4660*/  FSEL R141, R141, -INF , !P5 ;  /* 0xff8000008d8d7808 */ /* 0x000fe20006800000 */
[----:B------:R-:W-:Y:S01]  /*4670*/  FFMA.FTZ R47, R0, R60, R47 ;  /* 0x0000003c002f7223 */ /* 0x000fe2000001002f */
[-C--:B------:R-:W-:Y:S01]  /*4680*/  ISETP.GE.AND P5, PT, R72, R133.reuse, PT ;  /* 0x000000854800720c */ /* 0x080fe20003fa6270 */
[C---:B--2---:R-:W-:Y:S01]  /*4690*/  HMMA.16816.F32.BF16 R56, R48.reuse, R36, R56 ;  /* 0x000000243038723c */ /* 0x044fe20000041838 */
[----:B------:R-:W-:Y:S01]  /*46a0*/  FSEL R135, R135, -INF , !P3 ;  /* 0xff80000087877808 */ /* 0x000fe20005800000 */
[----:B------:R2:W2:Y:S01]  /*46b0*/  I2F R45, R13 ;  /* 0x0000000d002d7306 */ /* 0x0004a20000201400 */
[----:B------:R-:W-:Y:S01]  /*46c0*/  FSEL R134, R47, -INF , !P0 ;  /* 0xff8000002f867808 */ /* 0x000fe20004000000 */
[CC--:B----4-:R-:W-:Y:S01]  /*46d0*/  FFMA.FTZ R69, R0.reuse, R12.reuse, R69 ;  /* 0x0000000c00457223 */ /* 0x0d0fe20000010045 */
[C---:B------:R-:W-:Y:S01]  /*46e0*/  ISETP.GE.AND P3, PT, R13.reuse, R133, PT ;  /* 0x000000850d00720c */ /* 0x040fe20003f66270 */
[----:B------:R-:W-:Y:S01]  /*46f0*/  FFMA.FTZ R71, R0, R12, R71 ;  /* 0x0000000c00477223 */ /* 0x000fe20000010047 */
[-C--:B------:R-:W-:Y:S01]  /*4700*/  ISETP.GE.AND P0, PT, R13, R132.reuse, PT ;  /* 0x000000840d00720c */ /* 0x080fe20003f06270 */
[----:B------:R-:W-:Y:S01]  /*4710*/  HMMA.16816.F32.BF16 R32, R48, R38, R32 ;  /* 0x000000263020723c */ /* 0x000fe20000041820 */
[----:B------:R-:W-:Y:S01]  /*4720*/  ISETP.GE.AND P1, PT, R72, R132, PT ;  /* 0x000000844800720c */ /* 0x000fe20003f26270 */
[CC--:B-----5:R-:W-:Y:S01]  /*4730*/  FFMA.FTZ R68, R0.reuse, R61.reuse, R68 ;  /* 0x0000003d00447223 */ /* 0x0e0fe20000010044 */
[----:B------:R-:W-:Y:S01]  /*4740*/  FSEL R149, R97, -INF , !P5 ;  /* 0xff80000061957808 */ /* 0x000fe20006800000 */
[----:B------:R-:W-:Y:S01]  /*4750*/  FFMA.FTZ R70, R0, R61, R70 ;  /* 0x0000003d00467223 */ /* 0x000fe20000010046 */
[----:B------:R-:W-:-:S02]  /*4760*/  FSEL R146, R99, -INF , !P1 ;  /* 0xff80000063927808 */ /* 0x000fc40004800000 */
[C---:B------:R-:W-:Y:S01]  /*4770*/  ISETP.GE.AND P5, PT, R63.reuse, R133, PT ;  /* 0x000000853f00720c */ /* 0x040fe20003fa6270 */
[----:B---3--:R-:W-:Y:S01]  /*4780*/  HMMA.16816.F32.BF16 R16, R8, R42, R16 ;  /* 0x0000002a0810723c */ /* 0x008fe20000041810 */
[----:B------:R-:W-:Y:S01]  /*4790*/  ISETP.GE.AND P1, PT, R63, R132, PT ;  /* 0x000000843f00720c */ /* 0x000fe20003f26270 */
[----:B--2---:R-:W2:Y:S01]  /*47a0*/  LDSM.16.M88.4 R12, [R169+0x8c00] ;  /* 0x008c0000a90c783b */ /* 0x004ea20000000200 */
[----:B------:R-:W-:Y:S01]  /*47b0*/  IADD3 R36, R3, 0x51, RZ ;  /* 0x0000005103247810 */ /* 0x000fe20007ffe0ff */
[----:B------:R-:W-:-:S04]  /*47c0*/  DEPBAR.LE SB0, 0x0 ;  /* 0x000080000000791a */ /* 0x000fc80000000000 */
[----:B------:R-:W-:Y:S01]  /*47d0*/  FSEL R137, R44, -INF , !P4 ;  /* 0xff8000002c897808 */ /* 0x000fe20006000000 */
[-C--:B------:R-:W-:Y:S01]  /*47e0*/  FFMA.FTZ R58, R0, R45.reuse, R58 ;  /* 0x0000002d003a7223 */ /* 0x080fe2000001003a */
[----:B------:R-:W-:Y:S01]  /*47f0*/  FSEL R143, R68, -INF , !P5 ;  /* 0xff800000448f7808 */ /* 0x000fe20006800000 */
[----:B------:R3:W4:Y:S01]  /*4800*/  I2F R44, R36 ;  /* 0x00000024002c7306 */ /* 0x0007220000201400 */
[----:B------:R-:W-:Y:S01]  /*4810*/  FSEL R140, R70, -INF , !P1 ;  /* 0xff800000468c7808 */ /* 0x000fe20004800000 */
[----:B------:R-:W-:Y:S01]  /*4820*/  FFMA.FTZ R56, R0, R45, R56 ;  /* 0x0000002d00387223 */ /* 0x000fe20000010038 */
[----:B------:R-:W-:Y:S02]  /*4830*/  FSEL R142, R46, -INF , !P2 ;  /* 0xff8000002e8e7808 */ /* 0x000fe40005000000 */
[C---:B------:R-:W-:Y:S02]  /*4840*/  ISETP.GE.AND P5, PT, R36.reuse, R133, PT ;  /* 0x000000852400720c */ /* 0x040fe40003fa6270 */
[----:B------:R-:W-:Y:S01]  /*4850*/  ISETP.GE.AND P1, PT, R36, R132, PT ;  /* 0x000000842400720c */ /* 0x000fe20003f26270 */
[----:B-1----:R-:W-:Y:S01]  /*4860*/  HMMA.16816.F32.BF16 R28, R48, R52, R28 ;  /* 0x00000034301c723c */ /* 0x002fe2000004181c */
[----:B------:R-:W-:-:S02]  /*4870*/  IADD3 R46, R3, 0x58, RZ ;  /* 0x00000058032e7810 */ /* 0x000fc40007ffe0ff */
[C---:B------:R-:W-:Y:S02]  /*4880*/  IADD3 R60, R3.reuse, 0x59, RZ ;  /* 0x00000059033c7810 */ /* 0x040fe40007ffe0ff */
[----:B------:R-:W1:Y:S01]  /*4890*/  I2F R47, R46 ;  /* 0x0000002e002f7306 */ /* 0x000e620000201400 */
[----:B------:R-:W-:Y:S02]  /*48a0*/  FSEL R64, R58, -INF , !P0 ;  /* 0xff8000003a407808 */ /* 0x000fe40004000000 */
[----:B---3--:R-:W-:Y:S01]  /*48b0*/  HMMA.16816.F32.BF16 R36, R8, R40, R20 ;  /* 0x000000280824723c */ /* 0x008fe20000041814 */
[-C--:B------:R-:W-:Y:S02]  /*48c0*/  ISETP.GE.AND P0, PT, R60, R132.reuse, PT ;  /* 0x000000843c00720c */ /* 0x080fe40003f06270 */
[C---:B------:R-:W-:Y:S02]  /*48d0*/  ISETP.GE.AND P4, PT, R62.reuse, R133, PT ;  /* 0x000000853e00720c */ /* 0x040fe40003f86270 */
[----:B------:R-:W3:Y:S01]  /*48e0*/  I2F R40, R60 ;  /* 0x0000003c00287306 */ /* 0x000ee20000201400 */
[----:B------:R-:W-:Y:S01]  /*48f0*/  ISETP.GE.AND P2, PT, R62, R132, PT ;  /* 0x000000843e00720c */ /* 0x000fe20003f46270 */
[CC--:B----4-:R-:W-:Y:S01]  /*4900*/  FFMA.FTZ R23, R0.reuse, R44.reuse, R57 ;  /* 0x0000002c00177223 */ /* 0x0d0fe20000010039 */
[C---:B------:R-:W-:Y:S01]  /*4910*/  HMMA.16816.F32.BF16 R24, R48.reuse, R54, R24 ;  /* 0x000000363018723c */ /* 0x040fe20000041818 */
[C---:B------:R-:W-:Y:S01]  /*4920*/  IADD3 R20, R3.reuse, 0x60, RZ ;  /* 0x0000006003147810 */ /* 0x040fe20007ffe0ff */
[C---:B------:R-:W-:Y:S01]  /*4930*/  FFMA.FTZ R22, R0.reuse, R44, R59 ;  /* 0x0000002c00167223 */ /* 0x040fe2000001003b */
[C---:B------:R-:W-:Y:S01]  /*4940*/  IADD3 R8, R3.reuse, 0x69, RZ ;  /* 0x0000006903087810 */ /* 0x040fe20007ffe0ff */
[CC--:B-1----:R-:W-:Y:S01]  /*4950*/  FFMA.FTZ R21, R0.reuse, R47.reuse, R32 ;  /* 0x0000002f00157223 */ /* 0x0c2fe20000010020 */
[----:B------:R-:W1:Y:S01]  /*4960*/  I2F R41, R20 ;  /* 0x0000001400297306 */ /* 0x000e620000201400 */
[----:B------:R-:W-:Y:S01]  /*4970*/  FFMA.FTZ R47, R0, R47, R34 ;  /* 0x0000002f002f7223 */ /* 0x000fe20000010022 */
[C---:B------:R-:W-:Y:S01]  /*4980*/  IADD3 R34, R3.reuse, 0x68, RZ ;  /* 0x0000006803227810 */ /* 0x040fe20007ffe0ff */
[----:B--2---:R-:W-:Y:S01]  /*4990*/  HMMA.16816.F32.BF16 R16, R48, R14, R16 ;  /* 0x0000000e3010723c */ /* 0x004fe20000041810 */
[----:B------:R-:W-:-:S02]  /*49a0*/  IADD3 R44, R3, 0x61, RZ ;  /* 0x00000061032c7810 */ /* 0x000fc40007ffe0ff */
[----:B------:R-:W-:Y:S01]  /*49b0*/  FSEL R23, R23, -INF , !P5 ;  /* 0xff80000017177808 */ /* 0x000fe20006800000 */
[-C--:B---3--:R-:W-:Y:S01]  /*49c0*/  FFMA.FTZ R35, R0, R40.reuse, R35 ;  /* 0x0000002800237223 */ /* 0x088fe20000010023 */
[----:B------:R-:W2:Y:S01]  /*49d0*/  I2F R9, R34 ;  /* 0x0000002200097306 */ /* 0x000ea20000201400 */
[----:B------:R-:W-:Y:S01]  /*49e0*/  ISETP.GE.AND P5, PT, R20, R133, PT ;  /* 0x000000851400720c */ /* 0x000fe20003fa6270 */
[----:B------:R-:W-:Y:S01]  /*49f0*/  FFMA.FTZ R33, R0, R40, R33 ;  /* 0x0000002800217223 */ /* 0x000fe20000010021 */
[----:B------:R-:W-:Y:S01]  /*4a00*/  HMMA.16816.F32.BF16 R36, R48, R12, R36 ;  /* 0x0000000c3024723c */ /* 0x000fe20000041824 */
[----:B------:R-:W-:Y:S02]  /*4a10*/  FSEL R62, R35, -INF , !P0 ;  /* 0xff800000233e7808 */ /* 0x000fe40004000000 */
[----:B------:R-:W-:Y:S02]  /*4a20*/  ISETP.GE.AND P0, PT, R34, R132, PT ;  /* 0x000000842200720c */ /* 0x000fe40003f06270 */
[----:B------:R-:W3:Y:S01]  /*4a30*/  I2F R10, R8 ;  /* 0x00000008000a7306 */ /* 0x000ee20000201400 */
[CC--:B-1----:R-:W-:Y:S01]  /*4a40*/  FFMA.FTZ R28, R0.reuse, R41.reuse, R28 ;  /* 0x00000029001c7223 */ /* 0x0c2fe2000001001c */
[----:B------:R-:W-:Y:S01]  /*4a50*/  IADD3 R12, R3, 0x70, RZ ;  /* 0x00000070030c7810 */ /* 0x000fe20007ffe0ff */
[----:B------:R-:W-:Y:S01]  /*4a60*/  FFMA.FTZ R30, R0, R41, R30 ;  /* 0x00000029001e7223 */ /* 0x000fe2000001001e */
[----:B------:R-:W-:-:S02]  /*4a70*/  FSEL R139, R69, -INF , !P4 ;  /* 0xff800000458b7808 */ /* 0x000fc40006000000 */
[----:B------:R-:W-:Y:S02]  /*4a80*/  FSEL R53, R28, -INF , !P5 ;  /* 0xff8000001c357808 */ /* 0x000fe40006800000 */
[----:B------:R-:W1:Y:S01]  /*4a90*/  I2F R11, R12 ;  /* 0x0000000c000b7306 */ /* 0x000e620000201400 */
[----:B--2---:R-:W-:Y:S01]  /*4aa0*/  FFMA.FTZ R26, R0, R9, R26 ;  /* 0x00000009001a7223 */ /* 0x004fe2000001001a */
[----:B------:R-:W-:Y:S01]  /*4ab0*/  ISETP.GE.AND P4, PT, R46, R133, PT ;  /* 0x000000852e00720c */ /* 0x000fe20003f86270 */
[----:B------:R-:W-:Y:S01]  /*4ac0*/  FFMA.FTZ R24, R0, R9, R24 ;  /* 0x0000000900187223 */ /* 0x000fe20000010018 */
[----:B------:R-:W-:Y:S02]  /*4ad0*/  FSEL R126, R71, -INF , !P2 ;  /* 0xff800000477e7808 */ /* 0x000fe40005000000 */
[----:B------:R-:W-:Y:S02]  /*4ae0*/  FSEL R28, R26, -INF , !P0 ;  /* 0xff8000001a1c7808 */ /* 0x000fe40004000000 */
[----:B------:R-:W2:Y:S01]  /*4af0*/  I2F R32, R44 ;  /* 0x0000002c00207306 */ /* 0x000ea20000201400 */
[----:B---3--:R-:W-:Y:S01]  /*4b00*/  FFMA.FTZ R25, R0, R10, R25 ;  /* 0x0000000a00197223 */ /* 0x008fe20000010019 */
[----:B------:R-:W-:Y:S01]  /*4b10*/  ISETP.GE.AND P2, PT, R46, R132, PT ;  /* 0x000000842e00720c */ /* 0x000fe20003f46270 */
[----:B------:R-:W-:Y:S01]  /*4b20*/  FFMA.FTZ R27, R0, R10, R27 ;  /* 0x0000000a001b7223 */ /* 0x000fe2000001001b */
[----:B------:R-:W-:-:S02]  /*4b30*/  IADD3 R10, R3, 0x78, RZ ;  /* 0x00000078030a7810 */ /* 0x000fc40007ffe0ff */
[----:B------:R-:W-:Y:S01]  /*4b40*/  FSEL R63, R56, -INF , !P3 ;  /* 0xff800000383f7808 */ /* 0x000fe20005800000 */
[----:B-1----:R-:W-:Y:S01]  /*4b50*/  FFMA.FTZ R36, R0, R11, R36 ;  /* 0x0000000b00247223 */ /* 0x002fe20000010024 */
[----:B------:R-:W-:Y:S01]  /*4b60*/  ISETP.GE.AND P3, PT, R60, R133, PT ;  /* 0x000000853c00720c */ /* 0x000fe20003f66270 */
[----:B------:R-:W-:Y:S01]  /*4b70*/  FFMA.FTZ R26, R0, R11, R38 ;  /* 0x0000000b001a7223 */ /* 0x000fe20000010026 */
[----:B------:R-:W-:Y:S01]  /*4b80*/  FSEL R22, R22, -INF , !P1 ;  /* 0xff80000016167808 */ /* 0x000fe20004800000 */
[----:B------:R-:W1:Y:S01]  /*4b90*/  I2F R11, R10 ;  /* 0x0000000a000b7306 */ /* 0x000e620000201400 */
[----:B------:R-:W-:Y:S02]  /*4ba0*/  ISETP.GE.AND P1, PT, R20, R132, PT ;  /* 0x000000841400720c */ /* 0x000fe40003f26270 */
[----:B------:R-:W-:Y:S01]  /*4bb0*/  FSEL R21, R21, -INF , !P4 ;  /* 0xff80000015157808 */ /* 0x000fe20006000000 */
[-C--:B--2---:R-:W-:Y:S01]  /*4bc0*/  FFMA.FTZ R29, R0, R32.reuse, R29 ;  /* 0x00000020001d7223 */ /* 0x084fe2000001001d */
[----:B------:R-:W-:Y:S01]  /*4bd0*/  ISETP.GE.AND P4, PT, R44, R133, PT ;  /* 0x000000852c00720c */ /* 0x000fe20003f86270 */
[----:B------:R-:W-:Y:S01]  /*4be0*/  FFMA.FTZ R31, R0, R32, R31 ;  /* 0x00000020001f7223 */ /* 0x000fe2000001001f */
[----:B------:R-:W-:Y:S01]  /*4bf0*/  FSEL R20, R47, -INF , !P2 ;  /* 0xff8000002f147808 */ /* 0x000fe20005000000 */
[----:B------:R-:W2:Y:S01]  /*4c00*/  I2F R13, R3 ;  /* 0x00000003000d7306 */ /* 0x000ea20000201400 */
[----:B------:R-:W-:-:S02]  /*4c10*/  ISETP.GE.AND P2, PT, R44, R132, PT ;  /* 0x000000842c00720c */ /* 0x000fc40003f46270 */
[----:B------:R-:W-:Y:S02]  /*4c20*/  FSEL R121, R33, -INF , !P3 ;  /* 0xff80000021797808 */ /* 0x000fe40005800000 */
[----:B------:R-:W-:Y:S02]  /*4c30*/  ISETP.GE.AND P3, PT, R34, R133, PT ;  /* 0x000000852200720c */ /* 0x000fe40003f66270 */
[----:B------:R-:W-:Y:S01]  /*4c40*/  IADD3 R9, R3, 0x71, RZ ;  /* 0x0000007103097810 */ /* 0x000fe20007ffe0ff */
[CC--:B-1----:R-:W-:Y:S01]  /*4c50*/  FFMA.FTZ R16, R0.reuse, R11.reuse, R16 ;  /* 0x0000000b00107223 */ /* 0x0c2fe20000010010 */
[----:B------:R-:W-:Y:S01]  /*4c60*/  FSEL R52, R29, -INF , !P4 ;  /* 0xff8000001d347808 */ /* 0x000fe20006000000 */
[----:B------:R-:W-:Y:S01]  /*4c70*/  FFMA.FTZ R18, R0, R11, R18 ;  /* 0x0000000b00127223 */ /* 0x000fe20000010012 */
[----:B------:R-:W-:Y:S02]  /*4c80*/  FSEL R30, R30, -INF , !P1 ;  /* 0xff8000001e1e7808 */ /* 0x000fe40004800000 */
[----:B------:R-:W-:Y:S01]  /*4c90*/  FSEL R29, R31, -INF , !P2 ;  /* 0xff8000001f1d7808 */ /* 0x000fe20005000000 */
[----:B------:R-:W-:Y:S01]  /*4ca0*/  BAR.SYNC.DEFER_BLOCKING 0x0 ;  /* 0x0000000000007b1d */ /* 0x000fe20000010000 */
[----:B------:R-:W-:Y:S01]  /*4cb0*/  ISETP.GE.AND P5, PT, R8, R133, PT ;  /* 0x000000850800720c */ /* 0x000fe20003fa6270 */
[----:B--2---:R-:W-:Y:S01]  /*4cc0*/  FFMA.FTZ R76, R0, R13, R76 ;  /* 0x0000000d004c7223 */ /* 0x004fe2000001004c */
[----:B------:R-:W-:-:S02]  /*4cd0*/  ISETP.GE.AND P1, PT, R8, R132, PT ;  /* 0x000000840800720c */ /* 0x000fc40003f26270 */
[CC--:B------:R-:W-:Y:S01]  /*4ce0*/  ISETP.GE.AND P4, PT, R12.reuse, R133.reuse, PT ;  /* 0x000000850c00720c */ /* 0x0c0fe20003f86270 */
[----:B------:R-:W1:Y:S01]  /*4cf0*/  I2F R8, R9 ;  /* 0x0000000900087306 */ /* 0x000e620000201400 */
[-C--:B------:R-:W-:Y:S02]  /*4d00*/  ISETP.GE.AND P2, PT, R12, R132.reuse, PT ;  /* 0x000000840c00720c */ /* 0x080fe40003f46270 */
[----:B------:R-:W-:Y:S02]  /*4d10*/  FSEL R47, R24, -INF , !P3 ;  /* 0xff800000182f7808 */ /* 0x000fe40005800000 */
[C---:B------:R-:W-:Y:S02]  /*4d20*/  ISETP.GE.AND P3, PT, R9.reuse, R133, PT ;  /* 0x000000850900720c */ /* 0x040fe40003f66270 */
[----:B------:R-:W-:Y:S02]  /*4d30*/  ISETP.GE.AND P0, PT, R9, R132, PT ;  /* 0x000000840900720c */ /* 0x000fe40003f06270 */
[----:B------:R-:W-:-:S02]  /*4d40*/  FSEL R46, R36, -INF , !P4 ;  /* 0xff800000242e7808 */ /* 0x000fc40006000000 */
[----:B------:R-:W-:Y:S02]  /*4d50*/  FSEL R26, R26, -INF , !P2 ;  /* 0xff8000001a1a7808 */ /* 0x000fe40005000000 */
[CC--:B------:R-:W-:Y:S02]  /*4d60*/  ISETP.GE.AND P4, PT, R3.reuse, R133.reuse, PT ;  /* 0x000000850300720c */ /* 0x0c0fe40003f86270 */
[C---:B------:R-:W-:Y:S01]  /*4d70*/  ISETP.GE.AND P2, PT, R3.reuse, R132, PT ;  /* 0x000000840300720c */ /* 0x040fe20003f46270 */
[CC--:B-1----:R-:W-:Y:S01]  /*4d80*/  FFMA.FTZ R31, R0.reuse, R8.reuse, R37 ;  /* 0x00000008001f7223 */ /* 0x0c2fe20000010025 */
[----:B------:R-:W-:Y:S02]  /*4d90*/  IADD3 R9, R3, 0x79, RZ ;  /* 0x0000007903097810 */ /* 0x000fe40007ffe0ff */
[----:B------:R-:W-:Y:S01]  /*4da0*/  FSEL R59, R25, -INF , !P5 ;  /* 0xff800000193b7808 */ /* 0x000fe20006800000 */
[----:B------:R-:W-:Y:S01]  /*4db0*/  FFMA.FTZ R25, R0, R8, R39 ;  /* 0x0000000800197223 */ /* 0x000fe20000010027 */
[----:B------:R-:W1:Y:S01]  /*4dc0*/  I2F R3, R9 ;  /* 0x0000000900037306 */ /* 0x000e620000201400 */
[----:B------:R-:W-:Y:S01]  /*4dd0*/  ISETP.GE.AND P5, PT, R10, R133, PT ;  /* 0x000000850a00720c */ /* 0x000fe20003fa6270 */
[----:B------:R-:W-:Y:S01]  /*4de0*/  FFMA.FTZ R8, R0, R13, R78 ;  /* 0x0000000d00087223 */ /* 0x000fe2000001004e */
[----:B------:R-:W-:-:S02]  /*4df0*/  FSEL R27, R27, -INF , !P1 ;  /* 0xff8000001b1b7808 */ /* 0x000fc40004800000 */
[----:B------:R-:W-:Y:S02]  /*4e00*/  FSEL R54, R16, -INF , !P5 ;  /* 0xff80000010367808 */ /* 0x000fe40006800000 */
[----:B------:R-:W-:Y:S02]  /*4e10*/  ISETP.GT.AND P5, PT, R182, R175, PT ;  /* 0x000000afb600720c */ /* 0x000fe40003fa4270 */
[----:B------:R-:W-:Y:S02]  /*4e20*/  FSEL R31, R31, -INF , !P3 ;  /* 0xff8000001f1f7808 */ /* 0x000fe40005800000 */
[----:B------:R-:W-:Y:S02]  /*4e30*/  FSEL R25, R25, -INF , !P0 ;  /* 0xff80000019197808 */ /* 0x000fe40004000000 */
[-C--:B------:R-:W-:Y:S02]  /*4e40*/  ISETP.GE.AND P1, PT, R10, R132.reuse, PT ;  /* 0x000000840a00720c */ /* 0x080fe40003f26270 */
[C---:B------:R-:W-:Y:S01]  /*4e50*/  ISETP.GE.AND P3, PT, R9.reuse, R133, PT ;  /* 0x000000850900720c */ /* 0x040fe20003f66270 */
[CC--:B-1----:R-:W-:Y:S01]  /*4e60*/  FFMA.FTZ R17, R0.reuse, R3.reuse, R17 ;  /* 0x0000000300117223 */ /* 0x0c2fe20000010011 */
[----:B------:R-:W-:Y:S01]  /*4e70*/  ISETP.GE.AND P0, PT, R9, R132, PT ;  /* 0x000000840900720c */ /* 0x000fe20003f06270 */
[----:B------:R-:W-:Y:S01]  /*4e80*/  FFMA.FTZ R19, R0, R3, R19 ;  /* 0x0000000300137223 */ /* 0x000fe20000010013 */
        /* <DEDUP_REMOVED lines=64> */
.L_x_2775:
[----:B------:R-:W-:-:S04]  /*5290*/  LEA R13, -R128, RZ, 0x7 ;  /* 0x000000ff800d7211 */ /* 0x000fc800078e39ff */
[----:B------:R-:W-:Y:S02]  /*52a0*/  SHF.R.S32.HI R14, RZ, 0x1f, R13 ;  /* 0x0000001fff0e7819 */ /* 0x000fe4000001140d */
.L_x_2776:
        /* <DEDUP_REMOVED lines=121> */
.L_x_2778:
[----:B------:R-:W-:Y:S05]  /*5a40*/  BSYNC B0 ;  /* 0x0000000000007941 */ /* 0x000fea0003800000 */
.L_x_2777:
[----:B------:R-:W0:Y:S01]  /*5a50*/  LDGDEPBAR ;  /* 0x00000000000079af */ /* 0x000e220000000000 */
[----:B------:R-:W-:-:S04]  /*5a60*/  IADD3 R130, P0, R13, R130, RZ ;  /* 0x000000820d827210 */ /* 0x000fc80007f1e0ff */
[----:B------:R-:W-:Y:S02]  /*5a70*/  IADD3.X R131, R14, R131, RZ, P0, !PT ;  /* 0x000000830e837210 */ /* 0x000fe400007fe4ff */
.L_x_2774:
        /* <DEDUP_REMOVED lines=59> */
[----:B------:R-:W-:-:S04]  /*5e30*/  FMNMX.FTZ R2, R54, R11, !PT ;  /* 0x0000000b36027209 */ /* 0x000fc80007810000 */
[----:B------:R-:W-:Y:S02]  /*5e40*/  FMNMX.FTZ R13, R51, R2, !PT ;  /* 0x00000002330d7209 */ /* 0x000fe40007810000 */
[----:B------:R-:W-:-:S03]  /*5e50*/  FMNMX.FTZ R2, R30, R3, !PT ;  /* 0x000000031e027209 */ /* 0x000fc60007810000 */
[----:B------:R-:W1:Y:S01]  /*5e60*/  SHFL.BFLY PT, R10, R13, 0x2, 0x1f ;  /* 0x0c401f000d0a7f89 */ /* 0x000e6200000e0000 */
[----:B------:R-:W-:-:S04]  /*5e70*/  FMNMX.FTZ R3, R29, R2, !PT ;  /* 0x000000021d037209 */ /* 0x000fc80007810000 */
[----:B------:R-:W-:-:S04]  /*5e80*/  FMNMX.FTZ R2, R28, R3, !PT ;  /* 0x000000031c027209 */ /* 0x000fc80007810000 */
[----:B------:R-:W-:-:S04]  /*5e90*/  FMNMX.FTZ R3, R27, R2, !PT ;  /* 0x000000021b037209 */ /* 0x000fc80007810000 */
[----:B------:R-:W-:-:S04]  /*5ea0*/  FMNMX.FTZ R2, R26, R3, !PT ;  /* 0x000000031a027209 */ /* 0x000fc80007810000 */
[----:B------:R-:W-:-:S04]  /*5eb0*/  FMNMX.FTZ R11, R25, R2, !PT ;  /* 0x00000002190b7209 */ /* 0x000fc80007810000 */
[----:B------:R-:W-:Y:S02]  /*5ec0*/  FMNMX.FTZ R2, R50, R11, !PT ;  /* 0x0000000b32027209 */ /* 0x000fe40007810000 */
[----:B-1----:R-:W-:Y:S02]  /*5ed0*/  FMNMX.FTZ R10, R13, R10, !PT ;  /* 0x0000000a0d0a7209 */ /* 0x002fe40007810000 */
[----:B------:R-:W-:Y:S01]  /*5ee0*/  FMNMX.FTZ R11, R49, R2, !PT ;  /* 0x00000002310b7209 */ /* 0x000fe20007810000 */
[----:B------:R-:W-:Y:S04]  /*5ef0*/  LDSM.16.MT88.4 R12, [R170+0x9400] ;  /* 0x00940000aa0c783b */ /* 0x000fe80000004200 */
[----:B------:R-:W1:Y:S04]  /*5f00*/  SHFL.BFLY PT, R3, R10, 0x1, 0x1f ;  /* 0x0c201f000a037f89 */ /* 0x000e6800000e0000 */
[----:B------:R-:W2:Y:S01]  /*5f10*/  SHFL.BFLY PT, R2, R11, 0x2, 0x1f ;  /* 0x0c401f000b027f89 */ /* 0x000ea200000e0000 */
[----:B-1----:R-:W-:-:S04]  /*5f20*/  FMNMX.FTZ R3, R10, R3, !PT ;  /* 0x000000030a037209 */ /* 0x002fc80007810000 */
[C---:B------:R-:W-:Y:S01]  /*5f30*/  FSETP.NEU.FTZ.AND P0, PT, R3.reuse, -INF , PT ;  /* 0xff8000000300780b */ /* 0x040fe20003f1d000 */
[----:B------:R-:W-:-:S05]  /*5f40*/  FMUL.FTZ R58, R3, c[0x0][0x23c] ;  /* 0x00008f00033a7a20 */ /* 0x000fca0000410000 */
[----:B------:R-:W-:-:S05]  /*5f50*/  FSEL R58, R58, RZ, P0 ;  /* 0x000000ff3a3a7208 */ /* 0x000fca0000000000 */
[--C-:B------:R-:W-:Y:S01]  /*5f60*/  FFMA.FTZ R125, R9, c[0x0][0x23c], -R58.reuse ;  /* 0x00008f00097d7a23 */ /* 0x100fe2000001083a */
[----:B--2---:R-:W-:Y:S01]  /*5f70*/  FMNMX.FTZ R9, R11, R2, !PT ;  /* 0x000000020b097209 */ /* 0x004fe20007810000 */
        /* <DEDUP_REMOVED lines=17> */
[--C-:B------:R-:W-:Y:S01]  /*6090*/  FFMA.FTZ R141, R137, c[0x0][0x23c], -R58.reuse ;  /* 0x00008f00898d7a23 */ /* 0x100fe2000001083a */
[----:B-1----:R-:W-:Y:S01]  /*60a0*/  FMNMX.FTZ R2, R9, R2, !PT ;  /* 0x0000000209027209 */ /* 0x002fe20007810000 */
[--C-:B------:R-:W-:Y:S01]  /*60b0*/  FFMA.FTZ R137, R143, c[0x0][0x23c], -R58.reuse ;  /* 0x00008f008f897a23 */ /* 0x100fe2000001083a */
[----:B------:R-:W1:Y:S01]  /*60c0*/  MUFU.EX2 R66, R66 ;  /* 0x0000004200427308 */ /* 0x000e620000000800 */
[----:B--2---:R-:W-:Y:S01]  /*60d0*/  F2FP.BF16.PACK_AB R104, R120, R125 ;  /* 0x0000007d7868723e */ /* 0x004fe200000010ff */
[----:B------:R-:W-:Y:S01]  /*60e0*/  FFMA.FTZ R143, R23, c[0x0][0x23c], -R58 ;  /* 0x00008f00178f7a23 */ /* 0x000fe2000001083a */
[C---:B------:R-:W-:Y:S01]  /*60f0*/  FSETP.NEU.FTZ.AND P0, PT, R2.reuse, -INF , PT ;  /* 0xff8000000200780b */ /* 0x040fe20003f1d000 */
[----:B------:R-:W-:Y:S02]  /*6100*/  FMUL.FTZ R55, R2, c[0x0][0x23c] ;  /* 0x00008f0002377a20 */ /* 0x000fe40000410000 */
[----:B------:R-:W-:-:S02]  /*6110*/  FADD.FTZ R120, R125, R120 ;  /* 0x000000787d787221 */ /* 0x000fc40000010000 */
[----:B------:R-:W-:Y:S01]  /*6120*/  MUFU.EX2 R65, R65 ;  /* 0x0000004100417308 */ /* 0x000fe20000000800 */
[----:B------:R-:W-:Y:S01]  /*6130*/  FSEL R55, R55, RZ, P0 ;  /* 0x000000ff37377208 */ /* 0x000fe20000000000 */
[--C-:B------:R-:W-:Y:S01]  /*6140*/  FFMA.FTZ R53, R53, c[0x0][0x23c], -R58.reuse ;  /* 0x00008f0035357a23 */ /* 0x100fe2000001083a */
[----:B------:R-:W-:Y:S01]  /*6150*/  LEA R192, P0, R130, c[0x0][0x168], 0x1 ;  /* 0x00005a0082c07a11 */ /* 0x000fe200078008ff */
[----:B------:R-:W-:Y:S02]  /*6160*/  FFMA.FTZ R47, R47, c[0x0][0x23c], -R58 ;  /* 0x00008f002f2f7a23 */ /* 0x000fe4000001083a */
[----:B------:R-:W-:Y:S01]  /*6170*/  FFMA.FTZ R127, R8, c[0x0][0x23c], -R55 ;  /* 0x00008f00087f7a23 */ /* 0x000fe20000010837 */
[----:B------:R-:W-:Y:S01]  /*6180*/  LEA.HI.X R193, R130, c[0x0][0x16c], R131, 0x1, P0 ;  /* 0x00005b0082c17a11 */ /* 0x000fe200000f0c83 */
[--C-:B------:R-:W-:Y:S01]  /*6190*/  FFMA.FTZ R124, R80, c[0x0][0x23c], -R55.reuse ;  /* 0x00008f00507c7a23 */ /* 0x100fe20000010837 */
[----:B-1----:R-:W-:Y:S01]  /*61a0*/  F2FP.BF16.PACK_AB R106, R66, R123 ;  /* 0x0000007b426a723e */ /* 0x002fe200000010ff */
[--C-:B------:R-:W-:Y:S01]  /*61b0*/  FFMA.FTZ R122, R92, c[0x0][0x23c], -R55.reuse ;  /* 0x00008f005c7a7a23 */ /* 0x100fe20000010837 */
[----:B------:R-:W1:Y:S01]  /*61c0*/  MUFU.EX2 R56, R56 ;  /* 0x0000003800387308 */ /* 0x000e620000000800 */
[----:B------:R-:W-:-:S02]  /*61d0*/  FFMA.FTZ R117, R82, c[0x0][0x23c], -R55 ;  /* 0x00008f0052757a23 */ /* 0x000fc40000010837 */
[--C-:B------:R-:W-:Y:S01]  /*61e0*/  FFMA.FTZ R67, R84, c[0x0][0x23c], -R55.reuse ;  /* 0x00008f0054437a23 */ /* 0x100fe20000010837 */
[----:B------:R-:W-:Y:S01]  /*61f0*/  LDSM.16.MT88.4 R80, [R170+0xb000] ;  /* 0x00b00000aa50783b */ /* 0x000fe20000004200 */
[--C-:B------:R-:W-:Y:S02]  /*6200*/  FFMA.FTZ R60, R88, c[0x0][0x23c], -R55.reuse ;  /* 0x00008f00583c7a23 */ /* 0x100fe40000010837 */
[--C-:B------:R-:W-:Y:S01]  /*6210*/  FFMA.FTZ R61, R86, c[0x0][0x23c], -R55.reuse ;  /* 0x00008f00563d7a23 */ /* 0x100fe20000010837 */
[----:B------:R-:W-:Y:S01]  /*6220*/  MUFU.EX2 R127, R127 ;  /* 0x0000007f007f7308 */ /* 0x000fe20000000800 */
[--C-:B------:R-:W-:Y:S02]  /*6230*/  FFMA.FTZ R48, R90, c[0x0][0x23c], -R55.reuse ;  /* 0x00008f005a307a23 */ /* 0x100fe40000010837 */
[----:B------:R-:W2:Y:S01]  /*6240*/  LDSM.16.MT88.4 R88, [R168+0xb000] ;  /* 0x00b00000a858783b */ /* 0x000ea20000004200 */
[--C-:B------:R-:W-:Y:S02]  /*6250*/  FFMA.FTZ R45, R148, c[0x0][0x23c], -R55.reuse ;  /* 0x00008f00942d7a23 */ /* 0x100fe40000010837 */
[----:B------:R-:W-:-:S02]  /*6260*/  FFMA.FTZ R40, R150, c[0x0][0x23c], -R55 ;  /* 0x00008f0096287a23 */ /* 0x000fc40000010837 */
[----:B------:R-:W3:Y:S01]  /*6270*/  MUFU.EX2 R124, R124 ;  /* 0x0000007c007c7308 */ /* 0x000ee20000000800 */
[----:B-1----:R-:W-:Y:S01]  /*6280*/  F2FP.BF16.PACK_AB R8, R56, R65 ;  /* 0x000000413808723e */ /* 0x002fe200000010ff */
[--C-:B------:R-:W-:Y:S02]  /*6290*/  FFMA.FTZ R41, R152, c[0x0][0x23c], -R55.reuse ;  /* 0x00008f0098297a23 */ /* 0x100fe40000010837 */
[--C-:B------:R-:W-:Y:S02]  /*62a0*/  FFMA.FTZ R38, R154, c[0x0][0x23c], -R55.reuse ;  /* 0x00008f009a267a23 */ /* 0x100fe40000010837 */
[--C-:B------:R-:W-:Y:S02]  /*62b0*/  FFMA.FTZ R37, R136, c[0x0][0x23c], -R55.reuse ;  /* 0x00008f0088257a23 */ /* 0x100fe40000010837 */
[----:B------:R-:W-:Y:S01]  /*62c0*/  MUFU.EX2 R122, R122 ;  /* 0x0000007a007a7308 */ /* 0x000fe20000000800 */
[----:B------:R-:W-:Y:S02]  /*62d0*/  FFMA.FTZ R4, R146, c[0x0][0x23c], -R55 ;  /* 0x00008f0092047a23 */ /* 0x000fe40000010837 */
[----:B------:R-:W-:-:S02]  /*62e0*/  FFMA.FTZ R136, R139, c[0x0][0x23c], -R58 ;  /* 0x00008f008b887a23 */ /* 0x000fc4000001083a */
[--C-:B------:R-:W-:Y:S02]  /*62f0*/  FFMA.FTZ R139, R142, c[0x0][0x23c], -R55.reuse ;  /* 0x00008f008e8b7a23 */ /* 0x100fe40000010837 */
[--C-:B------:R-:W-:Y:S01]  /*6300*/  FFMA.FTZ R134, R134, c[0x0][0x23c], -R55.reuse ;  /* 0x00008f0086867a23 */ /* 0x100fe20000010837 */
[----:B------:R-:W1:Y:S01]  /*6310*/  MUFU.EX2 R117, R117 ;  /* 0x0000007500757308 */ /* 0x000e620000000800 */
[----:B---3--:R-:W-:Y:S01]  /*6320*/  F2FP.BF16.PACK_AB R105, R124, R127 ;  /* 0x0000007f7c69723e */ /* 0x008fe200000010ff */
[--C-:B------:R-:W-:Y:S02]  /*6330*/  FFMA.FTZ R126, R126, c[0x0][0x23c], -R55.reuse ;  /* 0x00008f007e7e7a23 */ /* 0x100fe40000010837 */
[--C-:B------:R-:W-:Y:S02]  /*6340*/  FFMA.FTZ R142, R63, c[0x0][0x23c], -R58.reuse ;  /* 0x00008f003f8e7a23 */ /* 0x100fe4000001083a */
[----:B------:R-:W-:Y:S02]  /*6350*/  FFMA.FTZ R63, R21, c[0x0][0x23c], -R58 ;  /* 0x00008f00153f7a23 */ /* 0x000fe4000001083a */
[----:B------:R-:W-:Y:S01]  /*6360*/  MUFU.EX2 R57, R57 ;  /* 0x0000003900397308 */ /* 0x000fe20000000800 */
[----:B------:R-:W-:-:S02]  /*6370*/  FFMA.FTZ R62, R62, c[0x0][0x23c], -R55 ;  /* 0x00008f003e3e7a23 */ /* 0x000fc40000010837 */
[----:B------:R-:W-:Y:S02]  /*6380*/  FADD.FTZ R127, R127, R124 ;  /* 0x0000007c7f7f7221 */ /* 0x000fe40000010000 */
[--C-:B------:R-:W-:Y:S02]  /*6390*/  FFMA.FTZ R28, R28, c[0x0][0x23c], -R55.reuse ;  /* 0x00008f001c1c7a23 */ /* 0x100fe40000010837 */
[----:B------:R-:W-:Y:S01]  /*63a0*/  FFMA.FTZ R27, R27, c[0x0][0x23c], -R55 ;  /* 0x00008f001b1b7a23 */ /* 0x000fe20000010837 */
[C---:B-1----:R-:W-:Y:S01]  /*63b0*/  F2FP.BF16.PACK_AB R107, R117.reuse, R122 ;  /* 0x0000007a756b723e */ /* 0x042fe200000010ff */
[----:B------:R-:W1:Y:S01]  /*63c0*/  MUFU.EX2 R24, R24 ;  /* 0x0000001800187308 */ /* 0x000e620000000800 */
[----:B------:R-:W-:Y:S02]  /*63d0*/  FADD.FTZ R122, R122, R127 ;  /* 0x0000007f7a7a7221 */ /* 0x000fe40000010000 */
[--C-:B------:R-:W-:Y:S02]  /*63e0*/  FFMA.FTZ R50, R50, c[0x0][0x23c], -R55.reuse ;  /* 0x00008f0032327a23 */ /* 0x100fe40000010837 */
[----:B------:R-:W-:Y:S01]  /*63f0*/  FADD.FTZ R122, R117, R122 ;  /* 0x0000007a757a7221 */ /* 0x000fe20000010000 */
[----:B------:R-:W-:Y:S01]  /*6400*/  HMMA.16816.F32.BF16 R112, R104, R108, RZ ;  /* 0x0000006c6870723c */ /* 0x000fe200000418ff */
[----:B------:R-:W-:Y:S01]  /*6410*/  FFMA.FTZ R117, R46, c[0x0][0x23c], -R58 ;  /* 0x00008f002e757a23 */ /* 0x000fe2000001083a */
[----:B------:R-:W-:Y:S01]  /*6420*/  MUFU.EX2 R67, R67 ;  /* 0x0000004300437308 */ /* 0x000fe20000000800 */
[----:B------:R-:W-:-:S05]  /*6430*/  FFMA.FTZ R49, R49, c[0x0][0x23c], -R55 ;  /* 0x00008f0031317a23 */ /* 0x000fca0000010837 */
[----:B------:R-:W-:Y:S02]  /*6440*/  HMMA.16816.F32.BF16 R108, R104, R110, RZ ;  /* 0x0000006e686c723c */ /* 0x000fe400000418ff */
[----:B------:R-:W3:Y:S01]  /*6450*/  MUFU.EX2 R60, R60 ;  /* 0x0000003c003c7308 */ /* 0x000ee20000000800 */
[----:B-1----:R-:W-:-:S05]  /*6460*/  F2FP.BF16.PACK_AB R10, R24, R57 ;  /* 0x00000039180a723e */ /* 0x002fca00000010ff */
[C---:B--2---:R-:W-:Y:S02]  /*6470*/  HMMA.16816.F32.BF16 R84, R104.reuse, R88, RZ ;  /* 0x000000586854723c */ /* 0x044fe400000418ff */
        /* <DEDUP_REMOVED lines=22> */
[C---:B------:R-:W-:Y:S02]  /*65e0*/  HMMA.16816.F32.BF16 R96, R104.reuse, R98, RZ ;  /* 0x000000626860723c */ /* 0x040fe400000418ff */
[----:B------:R-:W5:Y:S06]  /*65f0*/  MUFU.EX2 R38, R38 ;  /* 0x0000002600267308 */ /* 0x000f6c0000000800 */
[C---:B------:R-:W-:Y:S02]  /*6600*/  HMMA.16816.F32.BF16 R68, R104.reuse, R72, RZ ;  /* 0x000000486844723c */ /* 0x040fe400000418ff */
[----:B------:R-:W-:Y:S06]  /*6610*/  MUFU.EX2 R36, R36 ;  /* 0x0000002400247308 */ /* 0x000fec0000000800 */
[----:B------:R-:W-:Y:S02]  /*6620*/  HMMA.16816.F32.BF16 R72, R104, R74, RZ ;  /* 0x0000004a6848723c */ /* 0x000fe400000418ff */
[----:B------:R-:W-:Y:S06]  /*6630*/  MUFU.EX2 R5, R5 ;  /* 0x0000000500057308 */ /* 0x000fec0000000800 */
[C---:B--2---:R-:W-:Y:S02]  /*6640*/  HMMA.16816.F32.BF16 R84, R8.reuse, R12, R84 ;  /* 0x0000000c0854723c */ /* 0x044fe40000041854 */
[----:B------:R-:W-:Y:S06]  /*6650*/  MUFU.EX2 R37, R37 ;  /* 0x0000002500257308 */ /* 0x000fec0000000800 */
[----:B------:R-:W-:Y:S01]  /*6660*/  HMMA.16816.F32.BF16 R88, R8, R14, R88 ;  /* 0x0000000e0858723c */ /* 0x000fe20000041858 */
[----:B------:R-:W2:Y:S01]  /*6670*/  LDSM.16.MT88.4 R12, [R170+0xd400] ;  /* 0x00d40000aa0c783b */ /* 0x000ea20000004200 */
[----:B------:R-:W-:Y:S06]  /*6680*/  MUFU.EX2 R4, R4 ;  /* 0x0000000400047308 */ /* 0x000fec0000000800 */
[C---:B----4-:R-:W-:Y:S02]  /*6690*/  HMMA.16816.F32.BF16 R100, R104.reuse, R16, RZ ;  /* 0x000000106864723c */ /* 0x050fe400000418ff */
[----:B------:R-:W-:Y:S06]  /*66a0*/  MUFU.EX2 R141, R141 ;  /* 0x0000008d008d7308 */ /* 0x000fec0000000800 */
[----:B------:R-:W-:Y:S01]  /*66b0*/  HMMA.16816.F32.BF16 R104, R104, R18, RZ ;  /* 0x000000126868723c */ /* 0x000fe200000418ff */
[----:B------:R-:W-:Y:S01]  /*66c0*/  LDSM.16.MT88.4 R16, [R168+0xa400] ;  /* 0x00a40000a810783b */ /* 0x000fe20000004200 */
        /* <DEDUP_REMOVED lines=8> */
[----:B------:R-:W-:Y:S02]  /*6750*/  FFMA.FTZ R135, R140, c[0x0][0x23c], -R55 ;  /* 0x00008f008c877a23 */ /* 0x000fe40000010837 */
[--C-:B------:R-:W-:Y:S01]  /*6760*/  FFMA.FTZ R35, R145, c[0x0][0x23c], -R58.reuse ;  /* 0x00008f0091237a23 */ /* 0x100fe2000001083a */
[----:B--2---:R-:W-:Y:S01]  /*6770*/  HMMA.16816.F32.BF16 R92, R8, R12, R92 ;  /* 0x0000000c085c723c */ /* 0x004fe2000004185c */
[----:B------:R-:W-:-:S03]  /*6780*/  FFMA.FTZ R34, R147, c[0x0][0x23c], -R58 ;  /* 0x00008f0093227a23 */ /* 0x000fc6000001083a */
[----:B------:R-:W-:Y:S01]  /*6790*/  MUFU.EX2 R32, R32 ;  /* 0x0000002000207308 */ /* 0x000fe20000000800 */
[----:B------:R-:W-:Y:S02]  /*67a0*/  FFMA.FTZ R140, R121, c[0x0][0x23c], -R58 ;  /* 0x00008f00798c7a23 */ /* 0x000fe4000001083a */
[--C-:B------:R-:W-:Y:S01]  /*67b0*/  FFMA.FTZ R121, R64, c[0x0][0x23c], -R55.reuse ;  /* 0x00008f0040797a23 */ /* 0x100fe20000010837 */
[C---:B------:R-:W-:Y:S01]  /*67c0*/  HMMA.16816.F32.BF16 R96, R8.reuse, R14, R96 ;  /* 0x0000000e0860723c */ /* 0x040fe20000041860 */
[----:B------:R-:W2:Y:S01]  /*67d0*/  LDSM.16.MT88.4 R12, [R168+0xd400] ;  /* 0x00d40000a80c783b */ /* 0x000ea20000004200 */
[----:B------:R-:W-:Y:S02]  /*67e0*/  FFMA.FTZ R64, R22, c[0x0][0x23c], -R55 ;  /* 0x00008f0016407a23 */ /* 0x000fe40000010837 */
[----:B------:R-:W4:Y:S08]  /*67f0*/  MUFU.EX2 R35, R35 ;  /* 0x0000002300237308 */ /* 0x000f300000000800 */
[----:B------:R-:W1:Y:S08]  /*6800*/  MUFU.EX2 R34, R34 ;  /* 0x0000002200227308 */ /* 0x000e700000000800 */
[----:B------:R-:W1:Y:S08]  /*6810*/  MUFU.EX2 R33, R33 ;  /* 0x0000002100217308 */ /* 0x000e700000000800 */
[----:B------:R-:W1:Y:S08]  /*6820*/  MUFU.EX2 R138, R138 ;  /* 0x0000008a008a7308 */ /* 0x000e700000000800 */
[----:B------:R-:W1:Y:S01]  /*6830*/  MUFU.EX2 R134, R134 ;  /* 0x0000008600867308 */ /* 0x000e620000000800 */
[C---:B--2---:R-:W-:Y:S07]  /*6840*/  HMMA.16816.F32.BF16 R100, R8.reuse, R12, R100 ;  /* 0x0000000c0864723c */ /* 0x044fee0000041864 */
[----:B------:R-:W-:Y:S01]  /*6850*/  MUFU.EX2 R135, R135 ;  /* 0x0000008700877308 */ /* 0x000fe20000000800 */
[----:B------:R-:W-:Y:S01]  /*6860*/  HMMA.16816.F32.BF16 R104, R8, R14, R104 ;  /* 0x0000000e0868723c */ /* 0x000fe20000041868 */
[----:B------:R-:W2:Y:S06]  /*6870*/  LDSM.16.MT88.4 R12, [R170+0x9800] ;  /* 0x00980000aa0c783b */ /* 0x000eac0000004200 */
[----:B------:R-:W2:Y:S01]  /*6880*/  MUFU.EX2 R126, R126 ;  /* 0x0000007e007e7308 */ /* 0x000ea20000000800 */
[----:B-1----:R-:W-:-:S02]  /*6890*/  F2FP.BF16.PACK_AB R8, R43, R44 ;  /* 0x0000002c2b08723e */ /* 0x002fc400000010ff */
[----:B---3--:R-:W-:-:S05]  /*68a0*/  F2FP.BF16.PACK_AB R9, R40, R45 ;  /* 0x0000002d2809723e */ /* 0x008fca00000010ff */
[----:B------:R-:W-:Y:S01]  /*68b0*/  MUFU.EX2 R142, R142 ;  /* 0x0000008e008e7308 */ /* 0x000fe20000000800 */
[----:B------:R-:W-:Y:S02]  /*68c0*/  F2FP.BF16.PACK_AB R10, R39, R42 ;  /* 0x0000002a270a723e */ /* 0x000fe400000010ff */
[----:B-----5:R-:W-:-:S05]  /*68d0*/  F2FP.BF16.PACK_AB R11, R38, R41 ;  /* 0x00000029260b723e */ /* 0x020fca00000010ff */
[----:B------:R-:W1:Y:S08]  /*68e0*/  MUFU.EX2 R143, R143 ;  /* 0x0000008f008f7308 */ /* 0x000e700000000800 */
[----:B------:R-:W-:Y:S08]  /*68f0*/  MUFU.EX2 R63, R63 ;  /* 0x0000003f003f7308 */ /* 0x000ff00000000800 */
[----:B------:R-:W-:Y:S01]  /*6900*/  MUFU.EX2 R140, R140 ;  /* 0x0000008c008c7308 */ /* 0x000fe20000000800 */
        /* <DEDUP_REMOVED lines=12> */
[----:B------:R-:W2:Y:S06]  /*69d0*/  LDSM.16.MT88.4 R12, [R170+0xb800] ;  /* 0x00b80000aa0c783b */ /* 0x000eac0000004200 */
[----:B------:R-:W-:Y:S01]  /*69e0*/  MUFU.EX2 R49, R49 ;  /* 0x0000003100317308 */ /* 0x000fe20000000800 */
        /* <DEDUP_REMOVED lines=12> */
[----:B----4-:R-:W-:-:S02]  /*6ab0*/  F2FP.BF16.PACK_AB R8, R35, R36 ;  /* 0x000000242308723e */ /* 0x010fc400000010ff */
        /* <DEDUP_REMOVED lines=43> */
[--C-:B------:R-:W-:Y:S01]  /*6d70*/  FFMA.FTZ R10, R20, c[0x0][0x23c], -R55.reuse ;  /* 0x00008f00140a7a23 */ /* 0x100fe20000010837 */
[----:B-1----:R-:W-:Y:S01]  /*6d80*/  F2FP.BF16.PACK_AB R8, R143, R142 ;  /* 0x0000008e8f08723e */ /* 0x002fe200000010ff */
[----:B------:R-:W-:Y:S01]  /*6d90*/  FADD.FTZ R9, R123, R120 ;  /* 0x000000787b097221 */ /* 0x000fe20000010000 */
[----:B------:R-:W1:Y:S01]  /*6da0*/  LDSM.16.MT88.4 R20, [R170+0xa400] ;  /* 0x00a40000aa14783b */ /* 0x000e620000004200 */
[----:B------:R4:W5:Y:S01]  /*6db0*/  MUFU.EX2 R123, R10 ;  /* 0x0000000a007b7308 */ /* 0x0009620000000800 */
[----:B------:R-:W-:-:S02]  /*6dc0*/  FFMA.FTZ R120, R30, c[0x0][0x23c], -R55 ;  /* 0x00008f001e787a23 */ /* 0x000fc40000010837 */
[----:B------:R-:W-:Y:S01]  /*6dd0*/  FADD.FTZ R66, R66, R9 ;  /* 0x0000000942427221 */ /* 0x000fe20000010000 */
[----:B---3--:R-:W-:-:S03]  /*6de0*/  F2FP.BF16.PACK_AB R9, R64, R121 ;  /* 0x000000794009723e */ /* 0x008fc600000010ff */
[----:B------:R-:W-:Y:S01]  /*6df0*/  FADD.FTZ R65, R65, R66 ;  /* 0x0000004241417221 */ /* 0x000fe20000010000 */
[----:B------:R-:W-:Y:S01]  /*6e00*/  MUFU.EX2 R120, R120 ;  /* 0x0000007800787308 */ /* 0x000fe20000000800 */
[--C-:B------:R-:W-:Y:S02]  /*6e10*/  FFMA.FTZ R66, R52, c[0x0][0x23c], -R58.reuse ;  /* 0x00008f0034427a23 */ /* 0x100fe4000001083a */
[----:B------:R-:W-:Y:S02]  /*6e20*/  FFMA.FTZ R52, R59, c[0x0][0x23c], -R58 ;  /* 0x00008f003b347a23 */ /* 0x000fe4000001083a */
[----:B------:R-:W-:Y:S02]  /*6e30*/  FFMA.FTZ R59, R29, c[0x0][0x23c], -R55 ;  /* 0x00008f001d3b7a23 */ /* 0x000fe40000010837 */
[----:B------:R-:W-:Y:S01]  /*6e40*/  FADD.FTZ R56, R56, R65 ;  /* 0x0000004138387221 */ /* 0x000fe20000010000 */
[----:B----4-:R-:W-:Y:S01]  /*6e50*/  F2FP.BF16.PACK_AB R10, R140, R63 ;  /* 0x0000003f8c0a723e */ /* 0x010fe200000010ff */
[----:B------:R-:W3:Y:S01]  /*6e60*/  MUFU.EX2 R66, R66 ;  /* 0x0000004200427308 */ /* 0x000ee20000000800 */
[----:B-----5:R-:W-:Y:S01]  /*6e70*/  F2FP.BF16.PACK_AB R11, R62, R123 ;  /* 0x0000007b3e0b723e */ /* 0x020fe200000010ff */
[----:B------:R-:W-:-:S06]  /*6e80*/  FADD.FTZ R57, R57, R56 ;  /* 0x0000003839397221 */ /* 0x000fcc0000010000 */
[C---:B------:R-:W-:Y:S01]  /*6e90*/  HMMA.16816.F32.BF16 R68, R8.reuse, R16, R68 ;  /* 0x000000100844723c */ /* 0x040fe20000041844 */
[----:B------:R-:W-:Y:S07]  /*6ea0*/  MUFU.EX2 R52, R52 ;  /* 0x0000003400347308 */ /* 0x000fee0000000800 */
[C---:B--2---:R-:W-:Y:S01]  /*6eb0*/  HMMA.16816.F32.BF16 R76, R8.reuse, R12, R76 ;  /* 0x0000000c084c723c */ /* 0x044fe2000004184c */
[----:B------:R-:W2:Y:S07]  /*6ec0*/  MUFU.EX2 R59, R59 ;  /* 0x0000003b003b7308 */ /* 0x000eae0000000800 */
[C---:B------:R-:W-:Y:S01]  /*6ed0*/  HMMA.16816.F32.BF16 R80, R8.reuse, R14, R80 ;  /* 0x0000000e0850723c */ /* 0x040fe20000041850 */
[----:B------:R-:W4:Y:S01]  /*6ee0*/  LDSM.16.MT88.4 R12, [R170+0xe400] ;  /* 0x00e40000aa0c783b */ /* 0x000f220000004200 */
[----:B------:R5:W2:Y:S06]  /*6ef0*/  MUFU.EX2 R65, R28 ;  /* 0x0000001c00417308 */ /* 0x000aac0000000800 */
[C---:B-1----:R-:W-:Y:S08]  /*6f00*/  HMMA.16816.F32.BF16 R112, R8.reuse, R20, R112 ;  /* 0x000000140870723c */ /* 0x042ff00000041870 */
[C---:B------:R-:W-:Y:S01]  /*6f10*/  HMMA.16816.F32.BF16 R108, R8.reuse, R22, R108 ;  /* 0x00000016086c723c */ /* 0x040fe2000004186c */
[----:B------:R-:W1:Y:S07]  /*6f20*/  LDSM.16.MT88.4 R20, [R168+0xc400] ;  /* 0x00c40000a814783b */ /* 0x000e6e0000004200 */
[C---:B------:R-:W-:Y:S01]  /*6f30*/  HMMA.16816.F32.BF16 R72, R8.reuse, R18, R72 ;  /* 0x000000120848723c */ /* 0x040fe20000041848 */
[----:B------:R-:W2:Y:S07]  /*6f40*/  LDSM.16.MT88.4 R16, [R168+0xe400] ;  /* 0x00e40000a810783b */ /* 0x000eae0000004200 */
[C---:B----4-:R-:W-:Y:S08]  /*6f50*/  HMMA.16816.F32.BF16 R92, R8.reuse, R12, R92 ;  /* 0x0000000c085c723c */ /* 0x050ff0000004185c */
[C---:B------:R-:W-:Y:S01]  /*6f60*/  HMMA.16816.F32.BF16 R96, R8.reuse, R14, R96 ;  /* 0x0000000e0860723c */ /* 0x040fe20000041860 */
[----:B------:R-:W4:Y:S07]  /*6f70*/  LDSM.16.MT88.4 R12, [R170+0xa800] ;  /* 0x00a80000aa0c783b */ /* 0x000f2e0000004200 */
[C---:B-1----:R-:W-:Y:S08]  /*6f80*/  HMMA.16816.F32.BF16 R84, R8.reuse, R20, R84 ;  /* 0x000000140854723c */ /* 0x042ff00000041854 */
[C---:B------:R-:W-:Y:S01]  /*6f90*/  HMMA.16816.F32.BF16 R88, R8.reuse, R22, R88 ;  /* 0x000000160858723c */ /* 0x040fe20000041858 */
[----:B------:R-:W1:Y:S07]  /*6fa0*/  LDSM.16.MT88.4 R20, [R168+0xe800] ;  /* 0x00e80000a814783b */ /* 0x000e6e0000004200 */
[C---:B--2---:R-:W-:Y:S07]  /*6fb0*/  HMMA.16816.F32.BF16 R100, R8.reuse, R16, R100 ;  /* 0x000000100864723c */ /* 0x044fee0000041864 */
[----:B------:R-:W-:Y:S01]  /*6fc0*/  FADD.FTZ R16, R60, R67 ;  /* 0x000000433c107221 */ /* 0x000fe20000010000 */
[----:B------:R-:W-:Y:S01]  /*6fd0*/  HMMA.16816.F32.BF16 R104, R8, R18, R104 ;  /* 0x000000120868723c */ /* 0x000fe20000041868 */
[----:B------:R-:W-:-:S02]  /*6fe0*/  FFMA.FTZ R67, R31, c[0x0][0x23c], -R58 ;  /* 0x00008f001f437a23 */ /* 0x000fc4000001083a */
[----:B------:R-:W-:Y:S01]  /*6ff0*/  FADD.FTZ R61, R61, R16 ;  /* 0x000000103d3d7221 */ /* 0x000fe20000010000 */
[----:B-----5:R-:W2:Y:S01]  /*7000*/  LDSM.16.MT88.4 R28, [R168+0xa800] ;  /* 0x00a80000a81c783b */ /* 0x020ea20000004200 */
[--C-:B------:R-:W-:Y:S02]  /*7010*/  FFMA.FTZ R60, R54, c[0x0][0x23c], -R58.reuse ;  /* 0x00008f00363c7a23 */ /* 0x100fe4000001083a */
[----:B---3--:R-:W-:Y:S01]  /*7020*/  F2FP.BF16.PACK_AB R8, R66, R53 ;  /* 0x000000354208723e */ /* 0x008fe200000010ff */
[----:B------:R-:W3:Y:S01]  /*7030*/  LDSM.16.MT88.4 R16, [R168+0xc800] ;  /* 0x00c80000a810783b */ /* 0x000ee20000004200 */
[----:B------:R-:W-:Y:S01]  /*7040*/  F2FP.BF16.PACK_AB R9, R59, R120 ;  /* 0x000000783b09723e */ /* 0x000fe200000010ff */
[----:B------:R-:W-:Y:S01]  /*7050*/  FFMA.FTZ R58, R51, c[0x0][0x23c], -R58 ;  /* 0x00008f00333a7a23 */ /* 0x000fe2000001083a */
[----:B------:R-:W-:Y:S01]  /*7060*/  F2FP.BF16.PACK_AB R10, R52, R47 ;  /* 0x0000002f340a723e */ /* 0x000fe200000010ff */
[--C-:B------:R-:W-:Y:S01]  /*7070*/  FFMA.FTZ R54, R26, c[0x0][0x23c], -R55.reuse ;  /* 0x00008f001a367a23 */ /* 0x100fe20000010837 */
[----:B------:R-:W-:Y:S01]  /*7080*/  F2FP.BF16.PACK_AB R11, R46, R65 ;  /* 0x000000412e0b723e */ /* 0x000fe200000010ff */
[----:B------:R-:W-:-:S02]  /*7090*/  FFMA.FTZ R51, R25, c[0x0][0x23c], -R55 ;  /* 0x00008f0019337a23 */ /* 0x000fc40000010837 */
[----:B------:R-:W-:Y:S02]  /*70a0*/  FADD.FTZ R55, R24, R57 ;  /* 0x0000003918377221 */ /* 0x000fe40000010000 */
[----:B------:R-:W-:Y:S01]  /*70b0*/  LDSM.16.MT88.4 R24, [R170+0xc800] ;  /* 0x00c80000aa18783b */ /* 0x000fe20000004200 */
[----:B------:R-:W-:Y:S01]  /*70c0*/  FADD.FTZ R56, R48, R61 ;  /* 0x0000003d30387221 */ /* 0x000fe20000010000 */
[C---:B----4-:R-:W-:Y:S01]  /*70d0*/  HMMA.16816.F32.BF16 R112, R8.reuse, R12, R112 ;  /* 0x0000000c0870723c */ /* 0x050fe20000041870 */
[----:B------:R-:W-:Y:S01]  /*70e0*/  FADD.FTZ R44, R44, R55 ;  /* 0x000000372c2c7221 */ /* 0x000fe20000010000 */
[----:B------:R-:W-:Y:S01]  /*70f0*/  MUFU.EX2 R48, R54 ;  /* 0x0000003600307308 */ /* 0x000fe20000000800 */
[----:B------:R-:W-:Y:S02]  /*7100*/  FADD.FTZ R45, R45, R56 ;  /* 0x000000382d2d7221 */ /* 0x000fe40000010000 */
[----:B------:R-:W-:Y:S02]  /*7110*/  FADD.FTZ R43, R43, R44 ;  /* 0x0000002c2b2b7221 */ /* 0x000fe40000010000 */
[----:B------:R-:W-:Y:S01]  /*7120*/  FADD.FTZ R40, R40, R45 ;  /* 0x0000002d28287221 */ /* 0x000fe20000010000 */
[----:B------:R-:W-:Y:S01]  /*7130*/  HMMA.16816.F32.BF16 R108, R8, R14, R108 ;  /* 0x0000000e086c723c */ /* 0x000fe2000004186c */
[----:B------:R-:W4:Y:S01]  /*7140*/  LDSM.16.MT88.4 R12, [R170+0xe800] ;  /* 0x00e80000aa0c783b */ /* 0x000f220000004200 */
[----:B------:R-:W-:Y:S01]  /*7150*/  FADD.FTZ R42, R42, R43 ;  /* 0x0000002b2a2a7221 */ /* 0x000fe20000010000 */
[----:B------:R-:W-:Y:S01]  /*7160*/  MUFU.EX2 R51, R51 ;  /* 0x0000003300337308 */ /* 0x000fe20000000800 */
[----:B------:R-:W-:-:S02]  /*7170*/  FADD.FTZ R41, R41, R40 ;  /* 0x0000002829297221 */ /* 0x000fc40000010000 */
[----:B------:R-:W-:Y:S02]  /*7180*/  FADD.FTZ R39, R39, R42 ;  /* 0x0000002a27277221 */ /* 0x000fe40000010000 */
[----:B------:R-:W-:Y:S01]  /*7190*/  FADD.FTZ R38, R38, R41 ;  /* 0x0000002926267221 */ /* 0x000fe20000010000 */
[C---:B-1----:R-:W-:Y:S01]  /*71a0*/  HMMA.16816.F32.BF16 R100, R8.reuse, R20, R100 ;  /* 0x000000140864723c */ /* 0x042fe20000041864 */
[----:B------:R-:W-:Y:S02]  /*71b0*/  FADD.FTZ R36, R36, R39 ;  /* 0x0000002724247221 */ /* 0x000fe40000010000 */
[----:B------:R-:W-:Y:S02]  /*71c0*/  FADD.FTZ R37, R37, R38 ;  /* 0x0000002625257221 */ /* 0x000fe40000010000 */
[----:B------:R-:W-:Y:S02]  /*71d0*/  FADD.FTZ R35, R35, R36 ;  /* 0x0000002423237221 */ /* 0x000fe40000010000 */
[----:B------:R-:W-:Y:S01]  /*71e0*/  FADD.FTZ R32, R32, R37 ;  /* 0x0000002520207221 */ /* 0x000fe20000010000 */
[----:B--2---:R-:W-:Y:S01]  /*71f0*/  HMMA.16816.F32.BF16 R68, R8, R28, R68 ;  /* 0x0000001c0844723c */ /* 0x004fe20000041844 */
[----:B------:R-:W-:Y:S01]  /*7200*/  FADD.FTZ R34, R34, R35 ;  /* 0x0000002322227221 */ /* 0x000fe20000010000 */
[----:B------:R-:W-:Y:S01]  /*7210*/  MUFU.EX2 R28, R117 ;  /* 0x00000075001c7308 */ /* 0x000fe20000000800 */
[----:B------:R-:W-:-:S02]  /*7220*/  FADD.FTZ R33, R33, R32 ;  /* 0x0000002021217221 */ /* 0x000fc40000010000 */
[----:B------:R-:W-:Y:S02]  /*7230*/  FADD.FTZ R34, R5, R34 ;  /* 0x0000002205227221 */ /* 0x000fe40000010000 */
[----:B------:R-:W-:Y:S01]  /*7240*/  FADD.FTZ R4, R4, R33 ;  /* 0x0000002104047221 */ /* 0x000fe20000010000 */
[C---:B---3--:R-:W-:Y:S01]  /*7250*/  HMMA.16816.F32.BF16 R84, R8.reuse, R16, R84 ;  /* 0x000000100854723c */ /* 0x048fe20000041854 */
[----:B------:R-:W-:Y:S01]  /*7260*/  FADD.FTZ R141, R141, R34 ;  /* 0x000000228d8d7221 */ /* 0x000fe20000010000 */
[----:B------:R-:W-:Y:S01]  /*7270*/  MUFU.EX2 R29, R60 ;  /* 0x0000003c001d7308 */ /* 0x000fe20000000800 */
        /* <DEDUP_REMOVED lines=18> */
[----:B------:R-:W-:Y:S01]  /*73a0*/  HMMA.16816.F32.BF16 R72, R8, R30, R72 ;  /* 0x0000001e0848723c */ /* 0x000fe20000041848 */
[----:B------:R-:W3:Y:S01]  /*73b0*/  MUFU.EX2 R31, R67 ;  /* 0x00000043001f7308 */ /* 0x000ee20000000800 */
[----:B------:R-:W-:Y:S02]  /*73c0*/  FADD.FTZ R140, R140, R63 ;  /* 0x0000003f8c8c7221 */ /* 0x000fe40000010000 */
[----:B------:R-:W-:Y:S02]  /*73d0*/  FADD.FTZ R123, R62, R123 ;  /* 0x0000007b3e7b7221 */ /* 0x000fe40000010000 */
[----:B------:R-:W-:-:S02]  /*73e0*/  FADD.FTZ R53, R53, R140 ;  /* 0x0000008c35357221 */ /* 0x000fc40000010000 */
[C---:B------:R-:W-:Y:S01]  /*73f0*/  HMMA.16816.F32.BF16 R76, R8.reuse, R24, R76 ;  /* 0x00000018084c723c */ /* 0x040fe2000004184c */
[----:B------:R-:W4:Y:S01]  /*7400*/  MUFU.EX2 R30, R58 ;  /* 0x0000003a001e7308 */ /* 0x000f220000000800 */
[----:B------:R-:W-:Y:S02]  /*7410*/  FADD.FTZ R120, R120, R123 ;  /* 0x0000007b78787221 */ /* 0x000fe40000010000 */
[----:B------:R-:W-:Y:S02]  /*7420*/  FADD.FTZ R66, R66, R53 ;  /* 0x0000003542427221 */ /* 0x000fe40000010000 */
[----:B------:R-:W-:Y:S02]  /*7430*/  FADD.FTZ R120, R59, R120 ;  /* 0x000000783b787221 */ /* 0x000fe40000010000 */
[----:B------:R-:W-:Y:S01]  /*7440*/  HMMA.16816.F32.BF16 R80, R8, R26, R80 ;  /* 0x0000001a0850723c */ /* 0x000fe20000041850 */
[----:B------:R-:W5:Y:S01]  /*7450*/  LDSM.16.MT88.4 R24, [R170+0xac00] ;  /* 0x00ac0000aa18783b */ /* 0x000f620000004200 */
[----:B------:R-:W-:-:S02]  /*7460*/  FADD.FTZ R5, R47, R66 ;  /* 0x000000422f057221 */ /* 0x000fc40000010000 */
[----:B------:R-:W-:Y:S02]  /*7470*/  FADD.FTZ R65, R65, R120 ;  /* 0x0000007841417221 */ /* 0x000fe40000010000 */
[----:B------:R-:W-:Y:S02]  /*7480*/  FADD.FTZ R5, R52, R5 ;  /* 0x0000000534057221 */ /* 0x000fe40000010000 */
[----:B------:R-:W-:Y:S01]  /*7490*/  HMMA.16816.F32.BF16 R104, R8, R22, R104 ;  /* 0x000000160868723c */ /* 0x000fe20000041868 */
[----:B------:R-:W5:Y:S01]  /*74a0*/  LDSM.16.MT88.4 R20, [R168+0xcc00] ;  /* 0x00cc0000a814783b */ /* 0x000f620000004200 */
[----:B------:R-:W-:-:S05]  /*74b0*/  FADD.FTZ R65, R46, R65 ;  /* 0x000000412e417221 */ /* 0x000fca0000010000 */
[----:B---3--:R-:W-:Y:S01]  /*74c0*/  F2FP.BF16.PACK_AB R8, R31, R28 ;  /* 0x0000001c1f08723e */ /* 0x008fe200000010ff */
[----:B------:R-:W-:Y:S01]  /*74d0*/  FADD.FTZ R28, R28, R5 ;  /* 0x000000051c1c7221 */ /* 0x000fe20000010000 */
[----:B------:R-:W-:Y:S01]  /*74e0*/  F2FP.BF16.PACK_AB R9, R51, R48 ;  /* 0x000000303309723e */ /* 0x000fe200000010ff */
[----:B------:R-:W-:Y:S01]  /*74f0*/  FADD.FTZ R48, R48, R65 ;  /* 0x0000004130307221 */ /* 0x000fe20000010000 */
[----:B----4-:R-:W-:Y:S01]  /*7500*/  F2FP.BF16.PACK_AB R10, R30, R29 ;  /* 0x0000001d1e0a723e */ /* 0x010fe200000010ff */
[----:B------:R-:W-:Y:S01]  /*7510*/  FADD.FTZ R28, R31, R28 ;  /* 0x0000001c1f1c7221 */ /* 0x000fe20000010000 */
[----:B------:R-:W-:Y:S01]  /*7520*/  F2FP.BF16.PACK_AB R11, R49, R50 ;  /* 0x00000032310b723e */ /* 0x000fe200000010ff */
[----:B------:R-:W-:Y:S02]  /*7530*/  FADD.FTZ R51, R51, R48 ;  /* 0x0000003033337221 */ /* 0x000fe40000010000 */
[----:B------:R-:W-:Y:S02]  /*7540*/  FADD.FTZ R29, R29, R28 ;  /* 0x0000001c1d1d7221 */ /* 0x000fe40000010000 */
[----:B------:R-:W-:-:S02]  /*7550*/  FADD.FTZ R50, R50, R51 ;  /* 0x0000003332327221 */ /* 0x000fc40000010000 */
        /* <DEDUP_REMOVED lines=9> */
[C---:B------:R-:W-:Y:S08]  /*75f0*/  HMMA.16816.F32.BF16 R108, R8.reuse, R26, R108 ;  /* 0x0000001a086c723c */ /* 0x040ff0000004186c */
[C---:B------:R-:W-:Y:S08]  /*7600*/  HMMA.16816.F32.BF16 R84, R8.reuse, R20, R84 ;  /* 0x000000140854723c */ /* 0x040ff00000041854 */
        /* <DEDUP_REMOVED lines=68> */
.L_x_2780:
[----:B------:R-:W-:-:S04]  /*7a50*/  LEA R10, -R7, RZ, 0x7 ;  /* 0x000000ff070a7211 */ /* 0x000fc800078e39ff */
[----:B------:R-:W-:Y:S02]  /*7a60*/  SHF.R.S32.HI R7, RZ, 0x1f, R10 ;  /* 0x0000001fff077819 */ /* 0x000fe4000001140a */
.L_x_2781:
[----:B------:R-:W-:Y:S01]  /*7a70*/  ISETP.GE.AND P3, PT, R185, c[0x0][0x220], PT ;  /* 0x00008800b9007a0c */ /* 0x000fe20003f66270 */
[----:B------:R-:W-:Y:S01]  /*7a80*/  IMAD.SHL.U32 R200, R182, 0x80, RZ ;  /* 0x00000080b6c87824 */ /* 0x000fe200078e00ff */
[----:B------:R-:W-:Y:S02]  /*7a90*/  ISETP.GE.AND P2, PT, R184, c[0x0][0x220], PT ;  /* 0x00008800b8007a0c */ /* 0x000fe40003f46270 */
[----:B------:R-:W-:Y:S02]  /*7aa0*/  ISETP.GE.AND P4, PT, R186, c[0x0][0x220], PT ;  /* 0x00008800ba007a0c */ /* 0x000fe40003f86270 */
[----:B------:R-:W-:Y:S02]  /*7ab0*/  LEA R134, P5, R10, R196, 0x1 ;  /* 0x000000c40a867211 */ /* 0x000fe400078a08ff */
[----:B------:R-:W-:Y:S02]  /*7ac0*/  LOP3.LUT R159, R200, R181, RZ, 0xfc, !PT ;  /* 0x000000b5c89f7212 */ /* 0x000fe400078efcff */
        /* <DEDUP_REMOVED lines=110> */
[----:B------:R-:W4:Y:S04]  /*81b0*/  LDSM.16.M88.4 R60, [R172+0x3000] ;  /* 0x00300000ac3c783b */ /* 0x000f280000000200 */
[----:B------:R-:W4:Y:S04]  /*81c0*/  LDSM.16.M88.4 R52, [R172+0x3400] ;  /* 0x00340000ac34783b */ /* 0x000f280000000200 */
[----:B------:R-:W-:Y:S04]  /*81d0*/  LDSM.16.M88.4 R116, [R171] ;  /* 0x00000000ab74783b */ /* 0x000fe80000000200 */
[----:B--2---:R-:W2:Y:S04]  /*81e0*/  LDSM.16.M88.4 R20, [R169+0x3000] ;  /* 0x00300000a914783b */ /* 0x004ea80000000200 */
[----:B------:R-:W2:Y:S04]  /*81f0*/  LDSM.16.M88.4 R36, [R172+0x3c00] ;  /* 0x003c0000ac24783b */ /* 0x000ea80000000200 */
[----:B------:R-:W2:Y:S04]  /*8200*/  LDSM.16.M88.4 R44, [R172+0x3800] ;  /* 0x00380000ac2c783b */ /* 0x000ea80000000200 */
[----:B---3--:R-:W3:Y:S04]  /*8210*/  LDSM.16.M88.4 R12, [R169+0x3400] ;  /* 0x00340000a90c783b */ /* 0x008ee80000000200 */
[----:B-----5:R-:W5:Y:S04]  /*8220*/  LDSM.16.M88.4 R8, [R169+0x3c00] ;  /* 0x003c0000a908783b */ /* 0x020f680000000200 */
[----:B-1----:R-:W1:Y:S04]  /*8230*/  LDSM.16.M88.4 R28, [R172+0x4000] ;  /* 0x00400000ac1c783b */ /* 0x002e680000000200 */
[----:B------:R-:W1:Y:S01]  /*8240*/  LDSM.16.M88.4 R24, [R169+0x3800] ;  /* 0x00380000a918783b */ /* 0x000e620000000200 */
[C---:B----4-:R-:W-:Y:S03]  /*8250*/  HMMA.16816.F32.BF16 R64, R4.reuse, R60, RZ ;  /* 0x0000003c0440723c */ /* 0x050fe600000418ff */
[----:B------:R-:W-:Y:S04]  /*8260*/  LDSM.16.M88.4 R16, [R169+0x4000] ;  /* 0x00400000a910783b */ /* 0x000fe80000000200 */
[----:B------:R-:W-:Y:S01]  /*8270*/  LDSM.16.M88.4 R120, [R172+0x4c00] ;  /* 0x004c0000ac78783b */ /* 0x000fe20000000200 */
[C---:B------:R-:W-:Y:S03]  /*8280*/  HMMA.16816.F32.BF16 R60, R4.reuse, R62, RZ ;  /* 0x0000003e043c723c */ /* 0x040fe600000418ff */
[----:B------:R-:W-:Y:S04]  /*8290*/  LDSM.16.M88.4 R124, [R169+0x4800] ;  /* 0x00480000a97c783b */ /* 0x000fe80000000200 */
[----:B------:R-:W0:Y:S01]  /*82a0*/  LDGDEPBAR ;  /* 0x00000000000079af */ /* 0x000e220000000000 */
[----:B------:R-:W-:Y:S08]  /*82b0*/  HMMA.16816.F32.BF16 R56, R4, R52, RZ ;  /* 0x000000340438723c */ /* 0x000ff000000418ff */
[C---:B--2---:R-:W-:Y:S08]  /*82c0*/  HMMA.16816.F32.BF16 R64, R116.reuse, R20, R64 ;  /* 0x000000147440723c */ /* 0x044ff00000041840 */
[----:B------:R-:W-:Y:S01]  /*82d0*/  HMMA.16816.F32.BF16 R60, R116, R22, R60 ;  /* 0x00000016743c723c */ /* 0x000fe2000004183c */
[----:B------:R-:W2:Y:S07]  /*82e0*/  LDSM.16.M88.4 R20, [R172+0x4400] ;  /* 0x00440000ac14783b */ /* 0x000eae0000000200 */
[C---:B------:R-:W-:Y:S08]  /*82f0*/  HMMA.16816.F32.BF16 R40, R4.reuse, R36, RZ ;  /* 0x000000240428723c */ /* 0x040ff000000418ff */
[C---:B------:R-:W-:Y:S08]  /*8300*/  HMMA.16816.F32.BF16 R52, R4.reuse, R54, RZ ;  /* 0x000000360434723c */ /* 0x040ff000000418ff */
[C---:B------:R-:W-:Y:S08]  /*8310*/  HMMA.16816.F32.BF16 R36, R4.reuse, R38, RZ ;  /* 0x000000260424723c */ /* 0x040ff000000418ff */
[C---:B------:R-:W-:Y:S08]  /*8320*/  HMMA.16816.F32.BF16 R48, R4.reuse, R44, RZ ;  /* 0x0000002c0430723c */ /* 0x040ff000000418ff */
[----:B------:R-:W-:Y:S08]  /*8330*/  HMMA.16816.F32.BF16 R44, R4, R46, RZ ;  /* 0x0000002e042c723c */ /* 0x000ff000000418ff */
[C---:B---3--:R-:W-:Y:S08]  /*8340*/  HMMA.16816.F32.BF16 R56, R116.reuse, R12, R56 ;  /* 0x0000000c7438723c */ /* 0x048ff00000041838 */
[C---:B------:R-:W-:Y:S01]  /*8350*/  HMMA.16816.F32.BF16 R52, R116.reuse, R14, R52 ;  /* 0x0000000e7434723c */ /* 0x040fe20000041834 */
[----:B------:R-:W3:Y:S07]  /*8360*/  LDSM.16.M88.4 R12, [R172+0x4800] ;  /* 0x00480000ac0c783b */ /* 0x000eee0000000200 */
[C---:B-----5:R-:W-:Y:S08]  /*8370*/  HMMA.16816.F32.BF16 R40, R116.reuse, R8, R40 ;  /* 0x000000087428723c */ /* 0x060ff00000041828 */
[----:B------:R-:W-:Y:S01]  /*8380*/  HMMA.16816.F32.BF16 R36, R116, R10, R36 ;  /* 0x0000000a7424723c */ /* 0x000fe20000041824 */
[----:B------:R-:W4:Y:S07]  /*8390*/  LDSM.16.M88.4 R8, [R169+0x4400] ;  /* 0x00440000a908783b */ /* 0x000f2e0000000200 */
[----:B-1----:R-:W-:Y:S08]  /*83a0*/  HMMA.16816.F32.BF16 R32, R4, R28, RZ ;  /* 0x0000001c0420723c */ /* 0x002ff000000418ff */
[C---:B------:R-:W-:Y:S08]  /*83b0*/  HMMA.16816.F32.BF16 R48, R116.reuse, R24, R48 ;  /* 0x000000187430723c */ /* 0x040ff00000041830 */
[----:B------:R-:W-:Y:S08]  /*83c0*/  HMMA.16816.F32.BF16 R44, R116, R26, R44 ;  /* 0x0000001a742c723c */ /* 0x000ff0000004182c */
[C---:B------:R-:W-:Y:S08]  /*83d0*/  HMMA.16816.F32.BF16 R28, R4.reuse, R30, RZ ;  /* 0x0000001e041c723c */ /* 0x040ff000000418ff */
[C---:B--2---:R-:W-:Y:S08]  /*83e0*/  HMMA.16816.F32.BF16 R24, R4.reuse, R20, RZ ;  /* 0x000000140418723c */ /* 0x044ff000000418ff */
[----:B------:R-:W-:Y:S08]  /*83f0*/  HMMA.16816.F32.BF16 R20, R4, R22, RZ ;  /* 0x000000160414723c */ /* 0x000ff000000418ff */
[C---:B------:R-:W-:Y:S08]  /*8400*/  HMMA.16816.F32.BF16 R32, R116.reuse, R16, R32 ;  /* 0x000000107420723c */ /* 0x040ff00000041820 */
[----:B------:R-:W-:Y:S08]  /*8410*/  HMMA.16816.F32.BF16 R28, R116, R18, R28 ;  /* 0x00000012741c723c */ /* 0x000ff0000004181c */
[----:B---3--:R-:W-:Y:S08]  /*8420*/  HMMA.16816.F32.BF16 R16, R4, R12, RZ ;  /* 0x0000000c0410723c */ /* 0x008ff000000418ff */
[C---:B----4-:R-:W-:Y:S08]  /*8430*/  HMMA.16816.F32.BF16 R24, R116.reuse, R8, R24 ;  /* 0x000000087418723c */ /* 0x050ff00000041818 */
        /* <DEDUP_REMOVED lines=107> */
[C---:B------:R-:W-:Y:S01]  /*8af0*/  IADD3 R117, R159.reuse, 0x1, RZ ;  /* 0x000000019f757810 */ /* 0x040fe20007ffe0ff */
[----:B------:R-:W-:Y:S01]  /*8b00*/  HMMA.16816.F32.BF16 R4, R124, R118, R4 ;  /* 0x000000767c04723c */ /* 0x000fe20000041804 */
[----:B------:R-:W-:Y:S02]  /*8b10*/  IADD3 R116, R159, 0x9, RZ ;  /* 0x000000099f747810 */ /* 0x000fe40007ffe0ff */
[----:B------:R-:W1:Y:S01]  /*8b20*/  I2F R211, R117 ;  /* 0x0000007500d37306 */ /* 0x000e620000201400 */
[----:B------:R-:W-:Y:S01]  /*8b30*/  BAR.SYNC.DEFER_BLOCKING 0x0 ;  /* 0x0000000000007b1d */ /* 0x000fe20000010000 */
[----:B------:R-:W-:-:S02]  /*8b40*/  ISETP.GE.AND P1, PT, R117, R133, PT ;  /* 0x000000857500720c */ /* 0x000fc40003f26270 */
[----:B------:R-:W-:Y:S01]  /*8b50*/  LOP3.LUT R119, R200, 0x8, R181, 0xfe, !PT ;  /* 0x00000008c8777812 */ /* 0x000fe200078efeb5 */
[----:B--2---:R-:W-:Y:S01]  /*8b60*/  HMMA.16816.F32.BF16 R12, R124, R122, R12 ;  /* 0x0000007a7c0c723c */ /* 0x004fe2000004180c */
[----:B------:R-:W-:Y:S02]  /*8b70*/  ISETP.GE.AND P0, PT, R117, R132, PT ;  /* 0x000000847500720c */ /* 0x000fe40003f06270 */
[----:B------:R-:W-:-:S05]  /*8b80*/  ISETP.GE.AND P5, PT, R119, R133, PT ;  /* 0x000000857700720c */ /* 0x000fca0003fa6270 */
[----:B------:R-:W-:Y:S01]  /*8b90*/  HMMA.16816.F32.BF16 R16, R124, R120, R16 ;  /* 0x000000787c10723c */ /* 0x000fe20000041810 */
[-C--:B-1----:R-:W-:Y:S01]  /*8ba0*/  FFMA.FTZ R65, R0, R211.reuse, R65 ;  /* 0x000000d300417223 */ /* 0x082fe20000010041 */
[----:B------:R-:W-:Y:S01]  /*8bb0*/  LOP3.LUT R117, R200, 0x10, R181, 0xfe, !PT ;  /* 0x00000010c8757812 */ /* 0x000fe200078efeb5 */
[----:B------:R-:W-:Y:S02]  /*8bc0*/  FFMA.FTZ R211, R0, R211, R67 ;  /* 0x000000d300d37223 */ /* 0x000fe40000010043 */
[----:B------:R-:W1:Y:S01]  /*8bd0*/  I2F R67, R116 ;  /* 0x0000007400437306 */ /* 0x000e620000201400 */
[----:B------:R-:W-:Y:S02]  /*8be0*/  FSEL R158, R65, -INF , !P1 ;  /* 0xff800000419e7808 */ /* 0x000fe40004800000 */
[----:B------:R-:W-:Y:S02]  /*8bf0*/  ISETP.GE.AND P1, PT, R119, R132, PT ;  /* 0x000000847700720c */ /* 0x000fe40003f26270 */
[----:B------:R-:W-:-:S02]  /*8c00*/  FSEL R211, R211, -INF , !P0 ;  /* 0xff800000d3d37808 */ /* 0x000fc40004000000 */
[----:B------:R-:W-:Y:S01]  /*8c10*/  ISETP.GE.AND P0, PT, R116, R133, PT ;  /* 0x000000857400720c */ /* 0x000fe20003f06270 */
[----:B------:R-:W2:Y:S08]  /*8c20*/  I2F R119, R119 ;  /* 0x0000007700777306 */ /* 0x000eb00000201400 */
[----:B------:R-:W3:Y:S01]  /*8c30*/  I2F R65, R117 ;  /* 0x0000007500417306 */ /* 0x000ee20000201400 */
[----:B-1----:R-:W-:-:S02]  /*8c40*/  FFMA.FTZ R61, R0, R67, R61 ;  /* 0x00000043003d7223 */ /* 0x002fc4000001003d */
[----:B------:R-:W-:-:S03]  /*8c50*/  FFMA.FTZ R63, R0, R67, R63 ;  /* 0x00000043003f7223 */ /* 0x000fc6000001003f */
[----:B------:R-:W-:Y:S01]  /*8c60*/  FSEL R198, R61, -INF , !P0 ;  /* 0xff8000003dc67808 */ /* 0x000fe20004000000 */
[-C--:B--2---:R-:W-:Y:S01]  /*8c70*/  FFMA.FTZ R60, R0, R119.reuse, R60 ;  /* 0x00000077003c7223 */ /* 0x084fe2000001003c */
[----:B------:R-:W-:Y:S01]  /*8c80*/  ISETP.GE.AND P0, PT, R116, R132, PT ;  /* 0x000000847400720c */ /* 0x000fe20003f06270 */
[----:B------:R-:W-:-:S03]  /*8c90*/  FFMA.FTZ R62, R0, R119, R62 ;  /* 0x00000077003e7223 */ /* 0x000fc6000001003e */
[----:B------:R-:W-:Y:S02]  /*8ca0*/  FSEL R202, R60, -INF , !P5 ;  /* 0xff8000003cca7808 */ /* 0x000fe40006800000 */
[----:B------:R-:W-:Y:S01]  /*8cb0*/  ISETP.GE.AND P5, PT, R117, R133, PT ;  /* 0x000000857500720c */ /* 0x000fe20003fa6270 */
[CC--:B---3--:R-:W-:Y:S01]  /*8cc0*/  FFMA.FTZ R123, R0.reuse, R65.reuse, R58 ;  /* 0x00000041007b7223 */ /* 0x0c8fe2000001003a */
[----:B------:R-:W-:Y:S01]  /*8cd0*/  IADD3 R58, R159, 0x11, RZ ;  /* 0x000000119f3a7810 */ /* 0x000fe20007ffe0ff */
[----:B------:R-:W-:Y:S01]  /*8ce0*/  FFMA.FTZ R56, R0, R65, R56 ;  /* 0x0000004100387223 */ /* 0x000fe20000010038 */
[----:B------:R-:W-:Y:S02]  /*8cf0*/  FSEL R207, R62, -INF , !P1 ;  /* 0xff8000003ecf7808 */ /* 0x000fe40004800000 */
[----:B------:R-:W1:Y:S01]  /*8d00*/  I2F R60, R58 ;  /* 0x0000003a003c7306 */ /* 0x000e620000201400 */
[----:B------:R-:W-:Y:S02]  /*8d10*/  LOP3.LUT R65, R200, 0x18, R181, 0xfe, !PT ;  /* 0x00000018c8417812 */ /* 0x000fe400078efeb5 */
[----:B------:R-:W-:-:S02]  /*8d20*/  FSEL R62, R56, -INF , !P5 ;  /* 0xff800000383e7808 */ /* 0x000fc40006800000 */
[----:B------:R-:W-:Y:S02]  /*8d30*/  IADD3 R56, R159, 0x19, RZ ;  /* 0x000000199f387810 */ /* 0x000fe40007ffe0ff */
[-C--:B------:R-:W-:Y:S01]  /*8d40*/  ISETP.GE.AND P1, PT, R117, R132.reuse, PT ;  /* 0x000000847500720c */ /* 0x080fe20003f26270 */
[----:B------:R-:W2:Y:S01]  /*8d50*/  I2F R61, R65 ;  /* 0x00000041003d7306 */ /* 0x000ea20000201400 */
[----:B------:R-:W-:Y:S02]  /*8d60*/  ISETP.GE.AND P5, PT, R65, R132, PT ;  /* 0x000000844100720c */ /* 0x000fe40003fa6270 */
[----:B------:R-:W-:Y:S02]  /*8d70*/  FSEL R123, R123, -INF , !P1 ;  /* 0xff8000007b7b7808 */ /* 0x000fe40004800000 */
[-C--:B------:R-:W-:Y:S02]  /*8d80*/  ISETP.GE.AND P1, PT, R58, R133.reuse, PT ;  /* 0x000000853a00720c */ /* 0x080fe40003f26270 */
[----:B------:R-:W-:Y:S01]  /*8d90*/  FSEL R209, R63, -INF , !P0 ;  /* 0xff8000003fd17808 */ /* 0x000fe20004000000 */
[----:B------:R-:W3:Y:S01]  /*8da0*/  I2F R121, R56 ;  /* 0x0000003800797306 */ /* 0x000ee20000201400 */
[CC--:B-1----:R-:W-:Y:S01]  /*8db0*/  FFMA.FTZ R57, R0.reuse, R60.reuse, R57 ;  /* 0x0000003c00397223 */ /* 0x0c2fe20000010039 */
[----:B------:R-:W-:Y:S01]  /*8dc0*/  ISETP.GE.AND P0, PT, R65, R133, PT ;  /* 0x000000854100720c */ /* 0x000fe20003f06270 */
        /* <DEDUP_REMOVED lines=23> */
[CC--:B-1----:R-:W-:Y:S01]  /*8f40*/  FFMA.FTZ R165, R0.reuse, R53.reuse, R46 ;  /* 0x0000003500a57223 */ /* 0x0c2fe2000001002e */
        /* <DEDUP_REMOVED lines=15> */
[----:B------:R-:W-:Y:S01]  /*9040*/  ISETP.GE.AND P1, PT, R55, R132, PT ;  /* 0x000000843700720c */ /* 0x000fe20003f26270 */
[----:B-1----:R-:W-:Y:S01]  /*9050*/  FFMA.FTZ R45, R0, R48, R45 ;  /* 0x00000030002d7223 */ /* 0x002fe2000001002d */
        /* <DEDUP_REMOVED lines=90> */
[----:B------:R-:W-:Y:S02]  /*9600*/  IADD3 R20, R159, 0x61, RZ ;  /* 0x000000619f147810 */ /* 0x000fe40007ffe0ff */
[----:B------:R-:W-:-:S02]  /*9610*/  ISETP.GE.AND P1, PT, R31, R132, PT ;  /* 0x000000841f00720c */ /* 0x000fc40003f26270 */
[----:B------:R-:W2:Y:S01]  /*9620*/  I2F R116, R20 ;  /* 0x0000001400747306 */ /* 0x000ea20000201400 */
[----:B------:R-:W-:Y:S02]  /*9630*/  LOP3.LUT R26, R200, 0x60, R181, 0xfe, !PT ;  /* 0x00000060c81a7812 */ /* 0x000fe400078efeb5 */
[----:B------:R-:W-:Y:S01]  /*9640*/  FSEL R136, R25, -INF , !P0 ;  /* 0xff80000019887808 */ /* 0x000fe20004000000 */
[CC--:B-1----:R-:W-:Y:S01]  /*9650*/  FFMA.FTZ R21, R0.reuse, R24.reuse, R21 ;  /* 0x0000001800157223 */ /* 0x0c2fe20000010015 */
[----:B------:R-:W-:Y:S01]  /*9660*/  FSEL R137, R137, -INF , !P1 ;  /* 0xff80000089897808 */ /* 0x000fe20004800000 */
[----:B------:R-:W-:Y:S02]  /*9670*/  FFMA.FTZ R23, R0, R24, R23 ;  /* 0x0000001800177223 */ /* 0x000fe40000010017 */
[----:B------:R-:W1:Y:S01]  /*9680*/  I2F R25, R26 ;  /* 0x0000001a00197306 */ /* 0x000e620000201400 */
[----:B------:R-:W-:Y:S02]  /*9690*/  ISETP.GE.AND P1, PT, R22, R133, PT ;  /* 0x000000851600720c */ /* 0x000fe40003f26270 */
[----:B------:R-:W-:-:S02]  /*96a0*/  ISETP.GE.AND P0, PT, R30, R132, PT ;  /* 0x000000841e00720c */ /* 0x000fc40003f06270 */
[----:B------:R-:W-:Y:S02]  /*96b0*/  FSEL R142, R21, -INF , !P1 ;  /* 0xff800000158e7808 */ /* 0x000fe40004800000 */
[----:B------:R-:W-:Y:S01]  /*96c0*/  ISETP.GE.AND P1, PT, R22, R132, PT ;  /* 0x000000841600720c */ /* 0x000fe20003f26270 */
[----:B--2---:R-:W-:Y:S01]  /*96d0*/  FFMA.FTZ R17, R0, R116, R17 ;  /* 0x0000007400117223 */ /* 0x004fe20000010011 */
[----:B------:R-:W-:Y:S01]  /*96e0*/  ISETP.GE.AND P5, PT, R26, R132, PT ;  /* 0x000000841a00720c */ /* 0x000fe20003fa6270 */
[----:B------:R-:W-:Y:S01]  /*96f0*/  FFMA.FTZ R116, R0, R116, R19 ;  /* 0x0000007400747223 */ /* 0x000fe20000010013 */
[----:B------:R-:W-:Y:S02]  /*9700*/  FSEL R139, R23, -INF , !P1 ;  /* 0xff800000178b7808 */ /* 0x000fe40004800000 */
[----:B------:R-:W-:Y:S02]  /*9710*/  ISETP.GE.AND P1, PT, R20, R133, PT ;  /* 0x000000851400720c */ /* 0x000fe40003f26270 */
[----:B------:R-:W-:Y:S01]  /*9720*/  LOP3.LUT R19, R200, 0x70, R181, 0xfe, !PT ;  /* 0x00000070c8137812 */ /* 0x000fe200078efeb5 */
[CC--:B-1----:R-:W-:Y:S01]  /*9730*/  FFMA.FTZ R18, R0.reuse, R25.reuse, R18 ;  /* 0x0000001900127223 */ /* 0x0c2fe20000010012 */
[----:B------:R-:W-:Y:S01]  /*9740*/  FSEL R148, R17, -INF , !P1 ;  /* 0xff80000011947808 */ /* 0x000fe20004800000 */
[----:B------:R-:W-:Y:S01]  /*9750*/  FFMA.FTZ R16, R0, R25, R16 ;  /* 0x0000001900107223 */ /* 0x000fe20000010010 */
[----:B------:R-:W1:Y:S01]  /*9760*/  I2F R17, R19 ;  /* 0x0000001300117306 */ /* 0x000e620000201400 */
[----:B------:R-:W-:-:S02]  /*9770*/  FSEL R127, R27, -INF , !P0 ;  /* 0xff8000001b7f7808 */ /* 0x000fc40004000000 */
[----:B------:R-:W-:Y:S02]  /*9780*/  LOP3.LUT R21, R200, 0x68, R181, 0xfe, !PT ;  /* 0x00000068c8157812 */ /* 0x000fe400078efeb5 */
[-C--:B------:R-:W-:Y:S02]  /*9790*/  ISETP.GE.AND P0, PT, R26, R133.reuse, PT ;  /* 0x000000851a00720c */ /* 0x080fe40003f06270 */
[----:B------:R-:W-:Y:S02]  /*97a0*/  FSEL R117, R18, -INF , !P5 ;  /* 0xff80000012757808 */ /* 0x000fe40006800000 */
[----:B------:R-:W-:Y:S02]  /*97b0*/  IADD3 R18, R159, 0x69, RZ ;  /* 0x000000699f127810 */ /* 0x000fe40007ffe0ff */
[----:B------:R-:W-:Y:S02]  /*97c0*/  FSEL R144, R16, -INF , !P0 ;  /* 0xff80000010907808 */ /* 0x000fe40004000000 */
[C---:B------:R-:W-:Y:S01]  /*97d0*/  ISETP.GE.AND P5, PT, R21.reuse, R133, PT ;  /* 0x000000851500720c */ /* 0x040fe20003fa6270 */
[----:B------:R-:W2:Y:S01]  /*97e0*/  I2F R16, R18 ;  /* 0x0000001200107306 */ /* 0x000ea20000201400 */
[-C--:B------:R-:W-:Y:S01]  /*97f0*/  ISETP.GE.AND P1, PT, R21, R132.reuse, PT ;  /* 0x000000841500720c */ /* 0x080fe20003f26270 */
[CC--:B-1----:R-:W-:Y:S01]  /*9800*/  FFMA.FTZ R58, R0.reuse, R17.reuse, R10 ;  /* 0x00000011003a7223 */ /* 0x0c2fe2000001000a */
[----:B------:R-:W-:Y:S01]  /*9810*/  IADD3 R10, R159, 0x71, RZ ;  /* 0x000000719f0a7810 */ /* 0x000fe20007ffe0ff */
[----:B------:R-:W-:Y:S01]  /*9820*/  FFMA.FTZ R156, R0, R17, R8 ;  /* 0x00000011009c7223 */ /* 0x000fe20000010008 */
[----:B------:R-:W-:-:S03]  /*9830*/  ISETP.GE.AND P0, PT, R20, R132, PT ;  /* 0x000000841400720c */ /* 0x000fc60003f06270 */
[----:B------:R-:W1:Y:S01]  /*9840*/  I2F R21, R21 ;  /* 0x0000001500157306 */ /* 0x000e620000201400 */
[----:B------:R-:W-:Y:S02]  /*9850*/  FSEL R116, R116, -INF , !P0 ;  /* 0xff80000074747808 */ /* 0x000fe40004000000 */
[----:B------:R-:W-:-:S05]  /*9860*/  ISETP.GE.AND P0, PT, R18, R133, PT ;  /* 0x000000851200720c */ /* 0x000fca0003f06270 */
[----:B------:R-:W3:Y:S01]  /*9870*/  I2F R8, R10 ;  /* 0x0000000a00087306 */ /* 0x000ee20000201400 */
[CC--:B--2---:R-:W-:Y:S02]  /*9880*/  FFMA.FTZ R13, R0.reuse, R16.reuse, R13 ;  /* 0x00000010000d7223 */ /* 0x0c4fe4000001000d */
[----:B------:R-:W-:-:S03]  /*9890*/  FFMA.FTZ R15, R0, R16, R15 ;  /* 0x00000010000f7223 */ /* 0x000fc6000001000f */
[----:B------:R-:W-:Y:S01]  /*98a0*/  FSEL R152, R13, -INF , !P0 ;  /* 0xff8000000d987808 */ /* 0x000fe20004000000 */
[-C--:B-1----:R-:W-:Y:S01]  /*98b0*/  FFMA.FTZ R12, R0, R21.reuse, R12 ;  /* 0x00000015000c7223 */ /* 0x082fe2000001000c */
[----:B------:R-:W-:Y:S01]  /*98c0*/  ISETP.GE.AND P0, PT, R18, R132, PT ;  /* 0x000000841200720c */ /* 0x000fe20003f06270 */
[----:B------:R-:W-:-:S03]  /*98d0*/  FFMA.FTZ R14, R0, R21, R14 ;  /* 0x00000015000e7223 */ /* 0x000fc6000001000e */
[----:B------:R-:W-:Y:S02]  /*98e0*/  FSEL R153, R12, -INF , !P5 ;  /* 0xff8000000c997808 */ /* 0x000fe40006800000 */
[----:B------:R-:W-:Y:S01]  /*98f0*/  LOP3.LUT R12, R200, 0x78, R181, 0xfe, !PT ;  /* 0x00000078c80c7812 */ /* 0x000fe200078efeb5 */
[CC--:B---3--:R-:W-:Y:S01]  /*9900*/  FFMA.FTZ R9, R0.reuse, R8.reuse, R9 ;  /* 0x0000000800097223 */ /* 0x0c8fe20000010009 */
[----:B------:R-:W-:Y:S01]  /*9910*/  FSEL R65, R15, -INF , !P0 ;  /* 0xff8000000f417808 */ /* 0x000fe20004000000 */
[----:B------:R-:W-:Y:S01]  /*9920*/  FFMA.FTZ R11, R0, R8, R11 ;  /* 0x00000008000b7223 */ /* 0x000fe2000001000b */
[----:B------:R-:W1:Y:S01]  /*9930*/  I2F R13, R12 ;  /* 0x0000000c000d7306 */ /* 0x000e620000201400 */
[-C--:B------:R-:W-:Y:S02]  /*9940*/  ISETP.GE.AND P0, PT, R10, R133.reuse, PT ;  /* 0x000000850a00720c */ /* 0x080fe40003f06270 */
[----:B------:R-:W-:Y:S02]  /*9950*/  ISETP.GE.AND P5, PT, R19, R133, PT ;  /* 0x000000851300720c */ /* 0x000fe40003fa6270 */
[----:B------:R-:W-:-:S02]  /*9960*/  FSEL R155, R9, -INF , !P0 ;  /* 0xff800000099b7808 */ /* 0x000fc40004000000 */
[----:B------:R-:W-:Y:S01]  /*9970*/  FSEL R156, R156, -INF , !P5 ;  /* 0xff8000009c9c7808 */ /* 0x000fe20006800000 */
[----:B------:R-:W2:Y:S01]  /*9980*/  I2F R9, R159 ;  /* 0x0000009f00097306 */ /* 0x000ea20000201400 */
[----:B------:R-:W-:Y:S02]  /*9990*/  ISETP.GE.AND P5, PT, R12, R133, PT ;  /* 0x000000850c00720c */ /* 0x000fe40003fa6270 */
[----:B------:R-:W-:Y:S02]  /*99a0*/  IADD3 R8, R159, 0x79, RZ ;  /* 0x000000799f087810 */ /* 0x000fe40007ffe0ff */
[----:B------:R-:W-:Y:S02]  /*99b0*/  FSEL R67, R14, -INF , !P1 ;  /* 0xff8000000e437808 */ /* 0x000fe40004800000 */
[-C--:B------:R-:W-:Y:S01]  /*99c0*/  ISETP.GE.AND P1, PT, R19, R132.reuse, PT ;  /* 0x000000841300720c */ /* 0x080fe20003f26270 */
[-C--:B-1----:R-:W-:Y:S01]  /*99d0*/  FFMA.FTZ R4, R0, R13.reuse, R4 ;  /* 0x0000000d00047223 */ /* 0x082fe20000010004 */
[----:B------:R-:W-:Y:S01]  /*99e0*/  ISETP.GE.AND P0, PT, R10, R132, PT ;  /* 0x000000840a00720c */ /* 0x000fe20003f06270 */
[----:B------:R-:W-:Y:S01]  /*99f0*/  FFMA.FTZ R61, R0, R13, R6 ;  /* 0x0000000d003d7223 */ /* 0x000fe20000010006 */
[----:B------:R-:W-:Y:S01]  /*9a00*/  FSEL R58, R58, -INF , !P1 ;  /* 0xff8000003a3a7808 */ /* 0x000fe20004800000 */
[----:B------:R-:W1:Y:S01]  /*9a10*/  I2F R6, R8 ;  /* 0x0000000800067306 */ /* 0x000e620000201400 */
[----:B------:R-:W-:-:S02]  /*9a20*/  FSEL R157, R4, -INF , !P5 ;  /* 0xff800000049d7808 */ /* 0x000fc40006800000 */
[-C--:B------:R-:W-:Y:S01]  /*9a30*/  ISETP.GE.AND P5, PT, R159, R132.reuse, PT ;  /* 0x000000849f00720c */ /* 0x080fe20003fa6270 */
[CC--:B--2---:R-:W-:Y:S01]  /*9a40*/  FFMA.FTZ R4, R0.reuse, R9.reuse, R64 ;  /* 0x0000000900047223 */ /* 0x0c4fe20000010040 */
[----:B------:R-:W-:Y:S01]  /*9a50*/  FSEL R60, R11, -INF , !P0 ;  /* 0xff8000000b3c7808 */ /* 0x000fe20004000000 */
[----:B------:R-:W-:Y:S01]  /*9a60*/  FFMA.FTZ R9, R0, R9, R66 ;  /* 0x0000000900097223 */ /* 0x000fe20000010042 */
[----:B------:R-:W-:Y:S02]  /*9a70*/  ISETP.GE.AND P1, PT, R12, R132, PT ;  /* 0x000000840c00720c */ /* 0x000fe40003f26270 */
[----:B------:R-:W-:Y:S02]  /*9a80*/  ISETP.GE.AND P0, PT, R159, R133, PT ;  /* 0x000000859f00720c */ /* 0x000fe40003f06270 */
[----:B------:R-:W-:Y:S02]  /*9a90*/  FSEL R9, R9, -INF , !P5 ;  /* 0xff80000009097808 */ /* 0x000fe40006800000 */
[----:B------:R-:W-:-:S02]  /*9aa0*/  ISETP.GT.AND P5, PT, R182, R175, PT ;  /* 0x000000afb600720c */ /* 0x000fc40003fa4270 */
[----:B------:R-:W-:Y:S01]  /*9ab0*/  FSEL R61, R61, -INF , !P1 ;  /* 0xff8000003d3d7808 */ /* 0x000fe20004800000 */
[-C--:B-1----:R-:W-:Y:S01]  /*9ac0*/  FFMA.FTZ R5, R0, R6.reuse, R5 ;  /* 0x0000000600057223 */ /* 0x082fe20000010005 */
[----:B------:R-:W-:Y:S01]  /*9ad0*/  FSEL R4, R4, -INF , !P0 ;  /* 0xff80000004047808 */ /* 0x000fe20004000000 */
[----:B------:R-:W-:Y:S01]  /*9ae0*/  FFMA.FTZ R7, R0, R6, R7 ;  /* 0x0000000600077223 */ /* 0x000fe20000010007 */
[C---:B------:R-:W-:Y:S02]  /*9af0*/  ISETP.GE.AND P1, PT, R8.reuse, R133, PT ;  /* 0x000000850800720c */ /* 0x040fe40003f26270 */
[----:B------:R-:W-:Y:S02]  /*9b00*/  ISETP.GE.AND P0, PT, R8, R132, PT ;  /* 0x000000840800720c */ /* 0x000fe40003f06270 */
[----:B------:R-:W-:Y:S02]  /*9b10*/  FSEL R132, R5, -INF , !P1 ;  /* 0xff80000005847808 */ /* 0x000fe40004800000 */
[----:B------:R-:W-:Y:S01]  /*9b20*/  FSEL R63, R7, -INF , !P0 ;  /* 0xff800000073f7808 */ /* 0x000fe20004000000 */
[----:B------:R-:W-:Y:S05]  /*9b30*/  @!P5 BRA `(.L_x_2782) ;  /* 0x00000b000000d947 */ /* 0x000fea0003800000 */
[----:B------:R-:W-:Y:S05]  /*9b40*/  @!P6 BRA `(.L_x_2783) ;  /* 0x000003b00000e947 */ /* 0x000fea0003800000 */
[----:B------:R-:W1:Y:S01]  /*9b50*/  I2F.RP R8, R129 ;  /* 0x0000008100087306 */ /* 0x000e620000209400 */
[----:B------:R-:W-:-:S07]  /*9b60*/  IMAD.MOV.U32 R6, RZ, RZ, RZ ;  /* 0x000000ffff067224 */ /* 0x000fce00078e00ff */
[----:B-1----:R-:W1:Y:S02]  /*9b70*/  MUFU.RCP R7, R8 ;  /* 0x0000000800077308 */ /* 0x002e640000001000 */
[----:B-1----:R-:W-:Y:S02]  /*9b80*/  IADD3 R7, R7, 0xffffffe, RZ ;  /* 0x0ffffffe07077810 */ /* 0x002fe40007ffe0ff */
[----:B------:R-:W-:-:S04]  /*9b90*/  IADD3 R8, R200, -0x80, RZ ;  /* 0xffffff80c8087810 */ /* 0x000fc80007ffe0ff */
[----:B------:R-:W1:Y:S02]  /*9ba0*/  F2I.FTZ.U32.TRUNC.NTZ R7, R7 ;  /* 0x0000000700077305 */ /* 0x000e64000021f000 */
[----:B-1----:R-:W-:-:S04]  /*9bb0*/  IMAD.MOV R5, RZ, RZ, -R7 ;  /* 0x000000ffff057224 */ /* 0x002fc800078e0a07 */
[----:B------:R-:W-:-:S04]  /*9bc0*/  IMAD R5, R5, R129, RZ ;  /* 0x0000008105057224 */ /* 0x000fc800078e02ff */
[----:B------:R-:W-:Y:S01]  /*9bd0*/  IMAD.HI.U32 R6, R7, R5, R6 ;  /* 0x0000000507067227 */ /* 0x000fe200078e0006 */
[----:B------:R-:W-:Y:S02]  /*9be0*/  IABS R5, R200 ;  /* 0x000000c800057213 */ /* 0x000fe40000000000 */
[----:B------:R-:W-:-:S03]  /*9bf0*/  LOP3.LUT R200, R200, c[0x0][0x2d0], RZ, 0x3c, !PT ;  /* 0x0000b400c8c87a12 */ /* 0x000fc600078e3cff */
[----:B------:R-:W-:-:S05]  /*9c00*/  IMAD.HI.U32 R11, R6, R5, RZ ;  /* 0x00000005060b7227 */ /* 0x000fca00078e00ff */
[----:B------:R-:W-:-:S05]  /*9c10*/  IADD3 R10, -R11, RZ, RZ ;  /* 0x000000ff0b0a7210 */ /* 0x000fca0007ffe1ff */
[C---:B------:R-:W-:Y:S01]  /*9c20*/  IMAD R10, R129.reuse, R10, R5 ;  /* 0x0000000a810a7224 */ /* 0x040fe200078e0205 */
[----:B------:R-:W-:Y:S02]  /*9c30*/  IABS R5, R8 ;  /* 0x0000000800057213 */ /* 0x000fe40000000000 */
[----:B------:R-:W-:Y:S02]  /*9c40*/  LOP3.LUT R8, R8, c[0x0][0x2d0], RZ, 0x3c, !PT ;  /* 0x0000b40008087a12 */ /* 0x000fe400078e3cff */
[----:B------:R-:W-:Y:S01]  /*9c50*/  ISETP.GT.U32.AND P1, PT, R129, R10, PT ;  /* 0x0000000a8100720c */ /* 0x000fe20003f24070 */
[----:B------:R-:W-:-:S04]  /*9c60*/  IMAD.HI.U32 R7, R6, R5, RZ ;  /* 0x0000000506077227 */ /* 0x000fc800078e00ff */
[----:B------:R-:W-:-:S04]  /*9c70*/  IMAD.MOV R6, RZ, RZ, -R7 ;  /* 0x000000ffff067224 */ /* 0x000fc800078e0a07 */
[----:B------:R-:W-:-:S04]  /*9c80*/  IMAD R6, R129, R6, R5 ;  /* 0x0000000681067224 */ /* 0x000fc800078e0205 */
[----:B------:R-:W-:Y:S01]  /*9c90*/  @!P1 IMAD.IADD R10, R10, 0x1, -R129 ;  /* 0x000000010a0a9824 */ /* 0x000fe200078e0a81 */
[----:B------:R-:W-:Y:S02]  /*9ca0*/  ISETP.GT.U32.AND P0, PT, R129, R6, PT ;  /* 0x000000068100720c */ /* 0x000fe40003f04070 */
[----:B------:R-:W-:Y:S02]  /*9cb0*/  @!P1 IADD3 R11, R11, 0x1, RZ ;  /* 0x000000010b0b9810 */ /* 0x000fe40007ffe0ff */
[----:B------:R-:W-:-:S09]  /*9cc0*/  ISETP.GE.U32.AND P1, PT, R10, R129, PT ;  /* 0x000000810a00720c */ /* 0x000fd20003f26070 */
[-C--:B------:R-:W-:Y:S02]  /*9cd0*/  @!P0 IADD3 R6, R6, -R129.reuse, RZ ;  /* 0x8000008106068210 */ /* 0x080fe40007ffe0ff */
[----:B------:R-:W-:Y:S02]  /*9ce0*/  @!P0 IADD3 R7, R7, 0x1, RZ ;  /* 0x0000000107078810 */ /* 0x000fe40007ffe0ff */
[----:B------:R-:W-:Y:S02]  /*9cf0*/  @P1 IADD3 R11, R11, 0x1, RZ ;  /* 0x000000010b0b1810 */ /* 0x000fe40007ffe0ff */
[----:B------:R-:W-:Y:S02]  /*9d00*/  ISETP.GE.U32.AND P1, PT, R6, R129, PT ;  /* 0x000000810600720c */ /* 0x000fe40003f26070 */
[----:B------:R-:W-:-:S11]  /*9d10*/  ISETP.GE.AND P0, PT, R200, RZ, PT ;  /* 0x000000ffc800720c */ /* 0x000fd60003f06270 */
[----:B------:R-:W-:Y:S02]  /*9d20*/  @P1 IADD3 R7, R7, 0x1, RZ ;  /* 0x0000000107071810 */ /* 0x000fe40007ffe0ff */
[----:B------:R-:W-:Y:S01]  /*9d30*/  ISETP.GE.AND P1, PT, R8, RZ, PT ;  /* 0x000000ff0800720c */ /* 0x000fe20003f26270 */
[----:B------:R-:W-:Y:S01]  /*9d40*/  @!P0 IMAD.MOV R11, RZ, RZ, -R11 ;  /* 0x000000ffff0b8224 */ /* 0x000fe200078e0a0b */
[----:B------:R-:W-:Y:S01]  /*9d50*/  ISETP.NE.AND P0, PT, RZ, c[0x0][0x2d0], PT ;  /* 0x0000b400ff007a0c */ /* 0x000fe20003f05270 */
[----:B------:R-:W-:Y:S01]  /*9d60*/  IMAD.MOV.U32 R5, RZ, RZ, R7 ;  /* 0x000000ffff057224 */ /* 0x000fe200078e0007 */
[----:B------:R-:W-:-:S04]  /*9d70*/  LOP3.LUT R8, RZ, c[0x0][0x2d0], RZ, 0x33, !PT ;  /* 0x0000b400ff087a12 */ /* 0x000fc800078e33ff */
[----:B------:R-:W-:-:S05]  /*9d80*/  SEL R7, R8, R11, !P0 ;  /* 0x0000000b08077207 */ /* 0x000fca0004000000 */
[----:B------:R-:W-:Y:S01]  /*9d90*/  @!P1 IADD3 R5, -R5, RZ, RZ ;  /* 0x000000ff05059210 */ /* 0x000fe20007ffe1ff */
[----:B------:R-:W-:-:S03]  /*9da0*/  IMAD.WIDE R16, R7, 0x4, R188 ;  /* 0x0000000407107825 */ /* 0x000fc600078e02bc */
[----:B------:R-:W-:Y:S02]  /*9db0*/  SEL R8, R8, R5, !P0 ;  /* 0x0000000508087207 */ /* 0x000fe40004000000 */
[----:B------:R-:W2:Y:S03]  /*9dc0*/  LDG.E R6, [R16.64] ;  /* 0x0000000610067981 */ /* 0x000ea6000c1e1900 */
[----:B------:R-:W-:-:S05]  /*9dd0*/  IMAD.WIDE R14, R8, 0x4, R188 ;  /* 0x00000004080e7825 */ /* 0x000fca00078e02bc */
[----:B------:R-:W2:Y:S01]  /*9de0*/  LDG.E R5, [R14.64] ;  /* 0x000000060e057981 */ /* 0x000ea2000c1e1900 */
[----:B------:R-:W-:Y:S02]  /*9df0*/  IMAD.IADD R7, R7, 0x1, -R8 ;  /* 0x0000000107077824 */ /* 0x000fe400078e0a08 */
[----:B------:R-:W-:-:S04]  /*9e00*/  IMAD.MOV.U32 R12, RZ, RZ, c[0x0][0x2d0] ;  /* 0x0000b400ff0c7624 */ /* 0x000fc800078e00ff */
[----:B------:R-:W-:-:S05]  /*9e10*/  IMAD R12, R7, R12, -0x80 ;  /* 0xffffff80070c7424 */ /* 0x000fca00078e020c */
[----:B------:R-:W-:-:S05]  /*9e20*/  SHF.R.S32.HI R7, RZ, 0x1f, R12 ;  /* 0x0000001fff077819 */ /* 0x000fca000001140c */
[----:B------:R-:W-:Y:S01]  /*9e30*/  IMAD R7, R7, c[0x0][0x198], RZ ;  /* 0x0000660007077a24 */ /* 0x000fe200078e02ff */
[----:B--2---:R-:W-:-:S03]  /*9e40*/  IADD3 R5, -R6, R5, RZ ;  /* 0x0000000506057210 */ /* 0x004fc60007ffe1ff */
[C---:B------:R-:W-:Y:S02]  /*9e50*/  IMAD R6, R12.reuse, c[0x0][0x19c], R7 ;  /* 0x000067000c067a24 */ /* 0x040fe400078e0207 */
[----:B------:R-:W-:Y:S01]  /*9e60*/  IMAD.WIDE.U32 R12, R12, c[0x0][0x198], RZ ;  /* 0x000066000c0c7a25 */ /* 0x000fe200078e00ff */
[----:B------:R-:W-:-:S03]  /*9e70*/  SHF.R.S32.HI R10, RZ, 0x1f, R5 ;  /* 0x0000001fff0a7819 */ /* 0x000fc60000011405 */
[----:B------:R-:W-:Y:S01]  /*9e80*/  IMAD.IADD R7, R13, 0x1, R6 ;  /* 0x000000010d077824 */ /* 0x000fe200078e0206 */
[----:B------:R-:W-:Y:S01]  /*9e90*/  MOV R6, R12 ;  /* 0x0000000c00067202 */ /* 0x000fe20000000f00 */
[----:B------:R-:W-:-:S04]  /*9ea0*/  IMAD R10, R10, c[0x0][0x180], RZ ;  /* 0x000060000a0a7a24 */ /* 0x000fc800078e02ff */
[----:B------:R-:W-:-:S04]  /*9eb0*/  IMAD.WIDE.U32 R6, R5, c[0x0][0x180], R6 ;  /* 0x0000600005067a25 */ /* 0x000fc800078e0006 */
[----:B------:R-:W-:Y:S01]  /*9ec0*/  IMAD R10, R5, c[0x0][0x184], R10 ;  /* 0x00006100050a7a24 */ /* 0x000fe200078e020a */
[----:B------:R-:W-:-:S03]  /*9ed0*/  MOV R11, R6 ;  /* 0x00000006000b7202 */ /* 0x000fc60000000f00 */
[----:B------:R-:W-:Y:S01]  /*9ee0*/  IMAD.IADD R10, R7, 0x1, R10 ;  /* 0x00000001070a7824 */ /* 0x000fe200078e020a */
[----:B------:R-:W-:Y:S05]  /*9ef0*/  BRA `(.L_x_2784) ;  /* 0x0000002000007947 */ /* 0x000fea0003800000 */
.L_x_2783:
[----:B------:R-:W-:-:S04]  /*9f00*/  LEA R11, -R128, RZ, 0x7 ;  /* 0x000000ff800b7211 */ /* 0x000fc800078e39ff */
[----:B------:R-:W-:Y:S02]  /*9f10*/  SHF.R.S32.HI R10, RZ, 0x1f, R11 ;  /* 0x0000001fff0a7819 */ /* 0x000fe4000001140b */
.L_x_2784:
        /* <DEDUP_REMOVED lines=56> */
[----:B------:R-:W-:-:S03]  /*a2a0*/  IADD3.X R8, R176, R10, R176, P1, P0 ;  /* 0x0000000ab0087210 */ /* 0x000fc60000fe04b0 */
[----:B------:R1:W-:Y:S01]  /*a2b0*/  @P4 STS.128 [R183+0x4000], RZ ;  /* 0x004000ffb7004388 */ /* 0x0003e20000000c00 */
[----:B-----5:R-:W-:-:S04]  /*a2c0*/  @!P4 LEA R18, P0, R7, R192, 0x1 ;  /* 0x000000c00712c211 */ /* 0x020fc800078008ff */
[----:B------:R-:W-:Y:S02]  /*a2d0*/  @!P4 LEA.HI.X R19, R7, R193, R8, 0x1, P0 ;  /* 0x000000c10713c211 */ /* 0x000fe400000f0c08 */
[----:B------:R-:W-:-:S03]  /*a2e0*/  @!P3 IADD3 R6, P0, R130, R7, RZ ;  /* 0x000000078206b210 */ /* 0x000fc60007f1e0ff */
[----:B------:R-:W-:Y:S01]  /*a2f0*/  @!PT LDS RZ, [RZ] ;  /* 0x00000000fffff984 */ /* 0x000fe20000000800 */
[----:B------:R-:W-:Y:S01]  /*a300*/  @!PT LDS RZ, [RZ] ;  /* 0x00000000fffff984 */ /* 0x000fe20000000800 */
[----:B------:R-:W-:Y:S01]  /*a310*/  @!PT LDS RZ, [RZ] ;  /* 0x00000000fffff984 */ /* 0x000fe20000000800 */
[----:B------:R5:W-:Y:S02]  /*a320*/  @!P4 LDGSTS.E.BYPASS.LTC128B.128 [R183+0x4000], [R18.64] ;  /* 0x0400000012b7cfae */ /* 0x000be4000b901d46 */
[----:B------:R-:W-:Y:S01]  /*a330*/  @!P3 IMAD.X R5, R131, 0x1, R8, P0 ;  /* 0x000000018305b824 */ /* 0x000fe200000e0608 */
[C---:B----4-:R-:W-:Y:S01]  /*a340*/  @!P3 LEA R12, P0, R6.reuse, c[0x0][0x168], 0x1 ;  /* 0x00005a00060cba11 */ /* 0x050fe200078008ff */
        /* <DEDUP_REMOVED lines=20> */
[----:B--2---:R-:W-:-:S04]  /*a490*/  @!P3 LEA R16, P0, R6, c[0x0][0x168], 0x1 ;  /* 0x00005a000610ba11 */ /* 0x004fc800078008ff */
[----:B------:R-:W-:Y:S02]  /*a4a0*/  @!P3 LEA.HI.X R17, R6, c[0x0][0x16c], R5, 0x1, P0 ;  /* 0x00005b000611ba11 */ /* 0x000fe400000f0c05 */
[----:B-----5:R-:W-:-:S04]  /*a4b0*/  @!P4 LEA R18, P0, R7, R192, 0x1 ;  /* 0x000000c00712c211 */ /* 0x020fc800078008ff */
        /* <DEDUP_REMOVED lines=20> */
.L_x_2786:
[----:B------:R-:W-:Y:S05]  /*a600*/  BSYNC B0 ;  /* 0x0000000000007941 */ /* 0x000fea0003800000 */
.L_x_2785:
[----:B------:R-:W0:Y:S01]  /*a610*/  LDGDEPBAR ;  /* 0x00000000000079af */ /* 0x000e220000000000 */
[----:B------:R-:W-:-:S04]  /*a620*/  LEA R192, P0, R11, R192, 0x1 ;  /* 0x000000c00bc07211 */ /* 0x000fc800078008ff */
[----:B------:R-:W-:Y:S02]  /*a630*/  LEA.HI.X R193, R11, R193, R10, 0x1, P0 ;  /* 0x000000c10bc17211 */ /* 0x000fe400000f0c0a */
.L_x_2782:
        /* <DEDUP_REMOVED lines=39> */
[----:B--2---:R-:W-:Y:S02]  /*a8b0*/  FMNMX.FTZ R6, R150, R5, !PT ;  /* 0x0000000596067209 */ /* 0x004fe40007810000 */
        /* <DEDUP_REMOVED lines=40> */
[----:B------:R-:W-:Y:S01]  /*ab40*/  FSEL R4, R57, RZ, P1 ;  /* 0x000000ff39047208 */ /* 0x000fe20000800000 */
[--C-:B------:R-:W-:Y:S01]  /*ab50*/  FFMA.FTZ R134, R158, c[0x0][0x23c], -R159.reuse ;  /* 0x00008f009e867a23 */ /* 0x100fe2000001089f */
[----:B--2---:R-:W-:Y:S01]  /*ab60*/  FMNMX.FTZ R56, R5, R56, !PT ;  /* 0x0000003805387209 */ /* 0x004fe20007810000 */
[--C-:B------:R-:W-:Y:S02]  /*ab70*/  FFMA.FTZ R133, R202, c[0x0][0x23c], -R159.reuse ;  /* 0x00008f00ca857a23 */ /* 0x100fe4000001089f */
[----:B------:R-:W-:Y:S01]  /*ab80*/  FADD.FTZ R4, R3, -R4 ;  /* 0x8000000403047221 */ /* 0x000fe20000010000 */
        /* <DEDUP_REMOVED lines=11> */
[--C-:B------:R-:W-:Y:S01]  /*ac40*/  FFMA.FTZ R158, R211, c[0x0][0x23c], -R66.reuse ;  /* 0x00008f00d39e7a23 */ /* 0x100fe20000010842 */
[----:B------:R-:W2:Y:S01]  /*ac50*/  LDSM.16.MT88.4 R8, [R170+0x9000] ;  /* 0x00900000aa08783b */ /* 0x000ea20000004200 */
[----:B------:R-:W-:Y:S02]  /*ac60*/  FMUL.FTZ R198, R3, c[0x0][0x23c] ;  /* 0x00008f0003c67a20 */ /* 0x000fe40000410000 */
[--C-:B------:R-:W-:Y:S01]  /*ac70*/  FFMA.FTZ R135, R207, c[0x0][0x23c], -R66.reuse ;  /* 0x00008f00cf877a23 */ /* 0x100fe20000010842 */
[----:B------:R-:W-:Y:S01]  /*ac80*/  MUFU.EX2 R133, R133 ;  /* 0x0000008500857308 */ /* 0x000fe20000000800 */
[----:B------:R-:W-:-:S02]  /*ac90*/  FFMA.FTZ R130, R209, c[0x0][0x23c], -R66 ;  /* 0x00008f00d1827a23 */ /* 0x000fc40000010842 */
[--C-:B------:R-:W-:Y:S02]  /*aca0*/  FFMA.FTZ R126, R126, c[0x0][0x23c], -R159.reuse ;  /* 0x00008f007e7e7a23 */ /* 0x100fe4000001089f */
[--C-:B------:R-:W-:Y:S02]  /*acb0*/  FFMA.FTZ R64, R124, c[0x0][0x23c], -R159.reuse ;  /* 0x00008f007c407a23 */ /* 0x100fe4000001089f */
[----:B------:R-:W-:Y:S01]  /*acc0*/  FFMA.FTZ R59, R204, c[0x0][0x23c], -R159 ;  /* 0x00008f00cc3b7a23 */ /* 0x000fe2000001089f */
[----:B------:R-:W3:Y:S01]  /*acd0*/  MUFU.EX2 R128, R128 ;  /* 0x0000008000807308 */ /* 0x000ee20000000800 */
[----:B-1----:R-:W-:Y:S01]  /*ace0*/  F2FP.BF16.PACK_AB R48, R134, R200 ;  /* 0x000000c88630723e */ /* 0x002fe200000010ff */
[--C-:B------:R-:W-:Y:S02]  /*acf0*/  FFMA.FTZ R129, R123, c[0x0][0x23c], -R66.reuse ;  /* 0x00008f007b817a23 */ /* 0x100fe40000010842 */
[--C-:B------:R-:W-:Y:S02]  /*ad00*/  FFMA.FTZ R62, R125, c[0x0][0x23c], -R66.reuse ;  /* 0x00008f007d3e7a23 */ /* 0x100fe40000010842 */
[----:B------:R-:W-:-:S02]  /*ad10*/  FFMA.FTZ R3, R205, c[0x0][0x23c], -R66 ;  /* 0x00008f00cd037a23 */ /* 0x000fc40000010842 */
[----:B------:R-:W-:Y:S01]  /*ad20*/  MUFU.EX2 R201, R201 ;  /* 0x000000c900c97308 */ /* 0x000fe20000000800 */
[--C-:B------:R-:W-:Y:S02]  /*ad30*/  FFMA.FTZ R2, R121, c[0x0][0x23c], -R66.reuse ;  /* 0x00008f0079027a23 */ /* 0x100fe40000010842 */
[--C-:B------:R-:W-:Y:S02]  /*ad40*/  FFMA.FTZ R125, R120, c[0x0][0x23c], -R159.reuse ;  /* 0x00008f00787d7a23 */ /* 0x100fe4000001089f */
[--C-:B------:R-:W-:Y:S02]  /*ad50*/  FFMA.FTZ R124, R118, c[0x0][0x23c], -R159.reuse ;  /* 0x00008f00767c7a23 */ /* 0x100fe4000001089f */
[----:B------:R-:W-:Y:S01]  /*ad60*/  FFMA.FTZ R121, R122, c[0x0][0x23c], -R159 ;  /* 0x00008f007a797a23 */ /* 0x000fe2000001089f */
[----:B------:R-:W1:Y:S01]  /*ad70*/  MUFU.EX2 R158, R158 ;  /* 0x0000009e009e7308 */ /* 0x000e620000000800 */
[----:B---3--:R-:W-:Y:S01]  /*ad80*/  F2FP.BF16.PACK_AB R50, R128, R133 ;  /* 0x000000858032723e */ /* 0x008fe200000010ff */
[----:B------:R-:W-:-:S02]  /*ad90*/  FFMA.FTZ R123, R119, c[0x0][0x23c], -R66 ;  /* 0x00008f00777b7a23 */ /* 0x000fc40000010842 */
[--C-:B------:R-:W-:Y:S02]  /*ada0*/  FFMA.FTZ R120, R164, c[0x0][0x23c], -R159.reuse ;  /* 0x00008f00a4787a23 */ /* 0x100fe4000001089f */
[--C-:B------:R-:W-:Y:S02]  /*adb0*/  FFMA.FTZ R122, R203, c[0x0][0x23c], -R66.reuse ;  /* 0x00008f00cb7a7a23 */ /* 0x100fe40000010842 */
[----:B------:R-:W3:Y:S01]  /*adc0*/  MUFU.EX2 R202, R202 ;  /* 0x000000ca00ca7308 */ /* 0x000ee20000000800 */
        /* <DEDUP_REMOVED lines=8> */
[----:B------:R-:W-:Y:S02]  /*ae50*/  FFMA.FTZ R167, R167, c[0x0][0x23c], -R66 ;  /* 0x00008f00a7a77a23 */ /* 0x000fe40000010842 */
[----:B------:R-:W-:Y:S01]  /*ae60*/  MUFU.EX2 R135, R135 ;  /* 0x0000008700877308 */ /* 0x000fe20000000800 */
[-C--:B---3--:R-:W-:Y:S02]  /*ae70*/  FMUL.FTZ R12, R68, R202.reuse ;  /* 0x000000ca440c7220 */ /* 0x088fe40000410000 */
[-C--:B------:R-:W-:Y:S02]  /*ae80*/  FMUL.FTZ R13, R69, R202.reuse ;  /* 0x000000ca450d7220 */ /* 0x080fe40000410000 */
[-C--:B------:R-:W-:Y:S02]  /*ae90*/  FMUL.FTZ R72, R72, R202.reuse ;  /* 0x000000ca48487220 */ /* 0x080fe40000410000 */
[----:B------:R-:W-:Y:S01]  /*aea0*/  FMUL.FTZ R73, R73, R202 ;  /* 0x000000ca49497220 */ /* 0x000fe20000410000 */
[----:B------:R-:W1:Y:S01]  /*aeb0*/  MUFU.EX2 R130, R130 ;  /* 0x0000008200827308 */ /* 0x000e620000000800 */
[----:B----4-:R-:W-:-:S02]  /*aec0*/  FMUL.FTZ R14, R70, R198 ;  /* 0x000000c6460e7220 */ /* 0x010fc40000410000 */
[-C--:B------:R-:W-:Y:S02]  /*aed0*/  FMUL.FTZ R15, R71, R198.reuse ;  /* 0x000000c6470f7220 */ /* 0x080fe40000410000 */
[-C--:B------:R-:W-:Y:S01]  /*aee0*/  FMUL.FTZ R74, R74, R198.reuse ;  /* 0x000000c64a4a7220 */ /* 0x080fe20000410000 */
[----:B------:R-:W-:Y:S01]  /*aef0*/  LDSM.16.MT88.4 R68, [R168+0x9400] ;  /* 0x00940000a844783b */ /* 0x000fe20000004200 */
[----:B------:R-:W-:Y:S01]  /*af00*/  FMUL.FTZ R75, R75, R198 ;  /* 0x000000c64b4b7220 */ /* 0x000fe20000410000 */
[----:B------:R-:W-:Y:S01]  /*af10*/  MUFU.EX2 R131, R131 ;  /* 0x0000008300837308 */ /* 0x000fe20000000800 */
[-C--:B------:R-:W-:Y:S02]  /*af20*/  FMUL.FTZ R4, R112, R202.reuse ;  /* 0x000000ca70047220 */ /* 0x080fe40000410000 */
[----:B------:R-:W-:Y:S02]  /*af30*/  FMUL.FTZ R5, R113, R202 ;  /* 0x000000ca71057220 */ /* 0x000fe40000410000 */
[----:B------:R-:W-:-:S02]  /*af40*/  FMUL.FTZ R6, R114, R198 ;  /* 0x000000c672067220 */ /* 0x000fc40000410000 */
[----:B------:R-:W-:Y:S01]  /*af50*/  FMUL.FTZ R7, R115, R198 ;  /* 0x000000c673077220 */ /* 0x000fe20000410000 */
[----:B-1----:R-:W-:Y:S01]  /*af60*/  F2FP.BF16.PACK_AB R51, R130, R135 ;  /* 0x000000878233723e */ /* 0x002fe200000010ff */
[-C--:B------:R-:W-:Y:S01]  /*af70*/  FMUL.FTZ R108, R108, R202.reuse ;  /* 0x000000ca6c6c7220 */ /* 0x080fe20000410000 */
[----:B------:R-:W1:Y:S01]  /*af80*/  MUFU.EX2 R126, R126 ;  /* 0x0000007e007e7308 */ /* 0x000e620000000800 */
[----:B------:R-:W-:Y:S02]  /*af90*/  FMUL.FTZ R109, R109, R202 ;  /* 0x000000ca6d6d7220 */ /* 0x000fe40000410000 */
[-C--:B------:R-:W-:Y:S02]  /*afa0*/  FMUL.FTZ R110, R110, R198.reuse ;  /* 0x000000c66e6e7220 */ /* 0x080fe40000410000 */
[----:B------:R-:W-:Y:S01]  /*afb0*/  HMMA.16816.F32.BF16 R12, R48, R16, R12 ;  /* 0x00000010300c723c */ /* 0x000fe2000004180c */
[----:B------:R-:W-:Y:S02]  /*afc0*/  FMUL.FTZ R111, R111, R198 ;  /* 0x000000c66f6f7220 */ /* 0x000fe40000410000 */
[----:B------:R-:W-:Y:S01]  /*afd0*/  MUFU.EX2 R64, R64 ;  /* 0x0000004000407308 */ /* 0x000fe20000000800 */
[----:B------:R-:W-:-:S02]  /*afe0*/  FMUL.FTZ R20, R76, R202 ;  /* 0x000000ca4c147220 */ /* 0x000fc40000410000 */
[----:B------:R-:W-:Y:S02]  /*aff0*/  FMUL.FTZ R21, R77, R202 ;  /* 0x000000ca4d157220 */ /* 0x000fe40000410000 */
[C---:B------:R-:W-:Y:S01]  /*b000*/  HMMA.16816.F32.BF16 R16, R48.reuse, R18, R72 ;  /* 0x000000123010723c */ /* 0x040fe20000041848 */
[----:B------:R-:W3:Y:S01]  /*b010*/  LDSM.16.MT88.4 R72, [R170+0x9400] ;  /* 0x00940000aa48783b */ /* 0x000ee20000004200 */
[-C--:B------:R-:W-:Y:S01]  /*b020*/  FMUL.FTZ R22, R78, R198.reuse ;  /* 0x000000c64e167220 */ /* 0x080fe20000410000 */
[----:B------:R-:W-:Y:S01]  /*b030*/  MUFU.EX2 R59, R59 ;  /* 0x0000003b003b7308 */ /* 0x000fe20000000800 */
[----:B------:R-:W-:Y:S02]  /*b040*/  FMUL.FTZ R23, R79, R198 ;  /* 0x000000c64f177220 */ /* 0x000fe40000410000 */
[-C--:B------:R-:W-:Y:S02]  /*b050*/  FMUL.FTZ R28, R84, R202.reuse ;  /* 0x000000ca541c7220 */ /* 0x080fe40000410000 */
[----:B--2---:R-:W-:Y:S01]  /*b060*/  HMMA.16816.F32.BF16 R4, R48, R8, R4 ;  /* 0x000000083004723c */ /* 0x004fe20000041804 */
[----:B------:R-:W-:-:S02]  /*b070*/  FMUL.FTZ R29, R85, R202 ;  /* 0x000000ca551d7220 */ /* 0x000fc40000410000 */
[----:B------:R-:W-:Y:S01]  /*b080*/  MUFU.EX2 R129, R129 ;  /* 0x0000008100817308 */ /* 0x000fe20000000800 */
[-C--:B------:R-:W-:Y:S02]  /*b090*/  FMUL.FTZ R30, R86, R198.reuse ;  /* 0x000000c6561e7220 */ /* 0x080fe40000410000 */
[----:B------:R-:W-:Y:S02]  /*b0a0*/  FMUL.FTZ R31, R87, R198 ;  /* 0x000000c6571f7220 */ /* 0x000fe40000410000 */
[----:B------:R-:W-:Y:S01]  /*b0b0*/  HMMA.16816.F32.BF16 R8, R48, R10, R108 ;  /* 0x0000000a3008723c */ /* 0x000fe2000004186c */
[-C--:B------:R-:W-:Y:S01]  /*b0c0*/  FMUL.FTZ R36, R92, R202.reuse ;  /* 0x000000ca5c247220 */ /* 0x080fe20000410000 */
[----:B------:R-:W-:Y:S01]  /*b0d0*/  LDSM.16.MT88.4 R108, [R170+0xa000] ;  /* 0x00a00000aa6c783b */ /* 0x000fe20000004200 */
[----:B------:R-:W2:Y:S01]  /*b0e0*/  MUFU.EX2 R62, R62 ;  /* 0x0000003e003e7308 */ /* 0x000ea20000000800 */
[----:B------:R-:W-:Y:S02]  /*b0f0*/  FMUL.FTZ R37, R93, R202 ;  /* 0x000000ca5d257220 */ /* 0x000fe40000410000 */
[----:B------:R-:W-:-:S02]  /*b100*/  FMUL.FTZ R38, R94, R198 ;  /* 0x000000c65e267220 */ /* 0x000fc40000410000 */
        /* <DEDUP_REMOVED lines=9> */
[----:B------:R-:W4:Y:S01]  /*b1a0*/  MUFU.EX2 R2, R2 ;  /* 0x0000000200027308 */ /* 0x000f220000000800 */
        /* <DEDUP_REMOVED lines=24> */
[--C-:B------:R-:W-:Y:S01]  /*b330*/  FFMA.FTZ R166, R191, c[0x0][0x23c], -R66.reuse ;  /* 0x00008f00bfa67a23 */ /* 0x100fe20000010842 */
[----:B------:R-:W-:Y:S01]  /*b340*/  MUFU.EX2 R120, R120 ;  /* 0x0000007800787308 */ /* 0x000fe20000000800 */
[--C-:B------:R-:W-:Y:S01]  /*b350*/  FFMA.FTZ R163, R163, c[0x0][0x23c], -R66.reuse ;  /* 0x00008f00a3a37a23 */ /* 0x100fe20000010842 */
[----:B------:R-:W-:Y:S01]  /*b360*/  LDSM.16.MT88.4 R96, [R170+0xe000] ;  /* 0x00e00000aa60783b */ /* 0x000fe20000004200 */
[----:B------:R-:W-:-:S02]  /*b370*/  FFMA.FTZ R162, R199, c[0x0][0x23c], -R66 ;  /* 0x00008f00c7a27a23 */ /* 0x000fc40000010842 */
[----:B------:R-:W-:Y:S01]  /*b380*/  FFMA.FTZ R149, R149, c[0x0][0x23c], -R66 ;  /* 0x00008f0095957a23 */ /* 0x000fe20000010842 */
[C---:B------:R-:W-:Y:S01]  /*b390*/  HMMA.16816.F32.BF16 R44, R48.reuse, R52, R44 ;  /* 0x00000034302c723c */ /* 0x040fe2000004182c */
[--C-:B------:R-:W-:Y:S01]  /*b3a0*/  FFMA.FTZ R138, R138, c[0x0][0x23c], -R159.reuse ;  /* 0x00008f008a8a7a23 */ /* 0x100fe2000001089f */
[----:B------:R-:W-:Y:S01]  /*b3b0*/  MUFU.EX2 R123, R123 ;  /* 0x0000007b007b7308 */ /* 0x000fe20000000800 */
[--C-:B------:R-:W-:Y:S02]  /*b3c0*/  FFMA.FTZ R136, R136, c[0x0][0x23c], -R159.reuse ;  /* 0x00008f0088887a23 */ /* 0x100fe4000001089f */
[--C-:B------:R-:W-:Y:S02]  /*b3d0*/  FFMA.FTZ R140, R140, c[0x0][0x23c], -R159.reuse ;  /* 0x00008f008c8c7a23 */ /* 0x100fe4000001089f */
[----:B-1----:R-:W-:Y:S01]  /*b3e0*/  F2FP.BF16.PACK_AB R52, R126, R131 ;  /* 0x000000837e34723e */ /* 0x002fe200000010ff */
[----:B------:R-:W-:Y:S01]  /*b3f0*/  HMMA.16816.F32.BF16 R48, R48, R54, R104 ;  /* 0x000000363030723c */ /* 0x000fe20000041868 */
[----:B--2---:R-:W-:Y:S01]  /*b400*/  F2FP.BF16.PACK_AB R53, R62, R129 ;  /* 0x000000813e35723e */ /* 0x004fe200000010ff */
[----:B------:R-:W-:Y:S01]  /*b410*/  MUFU.EX2 R122, R122 ;  /* 0x0000007a007a7308 */ /* 0x000fe20000000800 */
[----:B------:R-:W-:-:S02]  /*b420*/  FFMA.FTZ R142, R142, c[0x0][0x23c], -R159 ;  /* 0x00008f008e8e7a23 */ /* 0x000fc4000001089f */
[--C-:B------:R-:W-:Y:S02]  /*b430*/  FFMA.FTZ R144, R144, c[0x0][0x23c], -R159.reuse ;  /* 0x00008f0090907a23 */ /* 0x100fe4000001089f */
[----:B------:R-:W-:Y:S01]  /*b440*/  F2FP.BF16.PACK_AB R54, R59, R64 ;  /* 0x000000403b36723e */ /* 0x000fe200000010ff */
[--C-:B------:R-:W-:Y:S01]  /*b450*/  FFMA.FTZ R148, R148, c[0x0][0x23c], -R159.reuse ;  /* 0x00008f0094947a23 */ /* 0x100fe2000001089f */
[----:B----4-:R-:W-:Y:S01]  /*b460*/  F2FP.BF16.PACK_AB R55, R2, R3 ;  /* 0x000000030237723e */ /* 0x010fe200000010ff */
[----:B------:R-:W-:Y:S01]  /*b470*/  MUFU.EX2 R119, R119 ;  /* 0x0000007700777308 */ /* 0x000fe20000000800 */
[--C-:B------:R-:W-:Y:S02]  /*b480*/  FFMA.FTZ R153, R153, c[0x0][0x23c], -R159.reuse ;  /* 0x00008f0099997a23 */ /* 0x100fe4000001089f */
[----:B------:R-:W-:Y:S02]  /*b490*/  FFMA.FTZ R152, R152, c[0x0][0x23c], -R159 ;  /* 0x00008f0098987a23 */ /* 0x000fe4000001089f */
[----:B------:R-:W-:Y:S01]  /*b4a0*/  FFMA.FTZ R195, R195, R202, R200 ;  /* 0x000000cac3c37223 */ /* 0x000fe200000100c8 */
[----:B---3--:R-:W-:Y:S01]  /*b4b0*/  HMMA.16816.F32.BF16 R4, R52, R72, R4 ;  /* 0x000000483404723c */ /* 0x008fe20000041804 */
[----:B------:R-:W-:Y:S01]  /*b4c0*/  FFMA.FTZ R201, R194, R198, R201 ;  /* 0x000000c6c2c97223 */ /* 0x000fe200000100c9 */
        /* <DEDUP_REMOVED lines=11> */
[----:B------:R-:W-:Y:S01]  /*b580*/  FFMA.FTZ R156, R156, c[0x0][0x23c], -R159 ;  /* 0x00008f009c9c7a23 */ /* 0x000fe2000001089f */
[----:B------:R-:W2:Y:S01]  /*b590*/  MUFU.EX2 R164, R164 ;  /* 0x000000a400a47308 */ /* 0x000ea20000000800 */
[----:B------:R-:W-:-:S02]  /*b5a0*/  FADD.FTZ R129, R129, R130 ;  /* 0x0000008281817221 */ /* 0x000fc40000010000 */
[----:B------:R-:W-:Y:S02]  /*b5b0*/  FFMA.FTZ R155, R155, c[0x0][0x23c], -R159 ;  /* 0x00008f009b9b7a23 */ /* 0x000fe4000001089f */
[----:B------:R-:W-:Y:S01]  /*b5c0*/  FADD.FTZ R62, R62, R129 ;  /* 0x000000813e3e7221 */ /* 0x000fe20000010000 */
[----:B------:R-:W-:Y:S01]  /*b5d0*/  HMMA.16816.F32.BF16 R16, R52, R70, R16 ;  /* 0x000000463410723c */ /* 0x000fe20000041810 */
[----:B------:R-:W3:Y:S01]  /*b5e0*/  LDSM.16.MT88.4 R68, [R168+0xb400] ;  /* 0x00b40000a844783b */ /* 0x000ee20000004200 */
[----:B------:R-:W-:Y:S01]  /*b5f0*/  MUFU.EX2 R161, R161 ;  /* 0x000000a100a17308 */ /* 0x000fe20000000800 */
[----:B------:R-:W-:Y:S02]  /*b600*/  FADD.FTZ R3, R3, R62 ;  /* 0x0000003e03037221 */ /* 0x000fe40000010000 */
[--C-:B------:R-:W-:Y:S02]  /*b610*/  FFMA.FTZ R157, R157, c[0x0][0x23c], -R159.reuse ;  /* 0x00008f009d9d7a23 */ /* 0x100fe4000001089f */
[----:B------:R-:W-:-:S02]  /*b620*/  FFMA.FTZ R132, R132, c[0x0][0x23c], -R159 ;  /* 0x00008f0084847a23 */ /* 0x000fc4000001089f */
[--C-:B------:R-:W-:Y:S01]  /*b630*/  FFMA.FTZ R58, R58, c[0x0][0x23c], -R66.reuse ;  /* 0x00008f003a3a7a23 */ /* 0x100fe20000010842 */
[----:B------:R-:W4:Y:S01]  /*b640*/  MUFU.EX2 R160, R160 ;  /* 0x000000a000a07308 */ /* 0x000f220000000800 */
[----:B--2---:R-:W-:Y:S01]  /*b650*/  F2FP.BF16.PACK_AB R104, R164, R165 ;  /* 0x000000a5a468723e */ /* 0x004fe200000010ff */
[--C-:B------:R-:W-:Y:S02]  /*b660*/  FFMA.FTZ R60, R60, c[0x0][0x23c], -R66.reuse ;  /* 0x00008f003c3c7a23 */ /* 0x100fe40000010842 */
[--C-:B------:R-:W-:Y:S02]  /*b670*/  FFMA.FTZ R61, R61, c[0x0][0x23c], -R66.reuse ;  /* 0x00008f003d3d7a23 */ /* 0x100fe40000010842 */
[----:B------:R-:W-:Y:S02]  /*b680*/  FFMA.FTZ R63, R63, c[0x0][0x23c], -R66 ;  /* 0x00008f003f3f7a23 */ /* 0x000fe40000010842 */
[----:B------:R-:W-:Y:S01]  /*b690*/  MUFU.EX2 R167, R167 ;  /* 0x000000a700a77308 */ /* 0x000fe20000000800 */
[----:B------:R-:W-:Y:S01]  /*b6a0*/  FADD.FTZ R2, R2, R3 ;  /* 0x0000000302027221 */ /* 0x000fe20000010000 */
[C---:B-1----:R-:W-:Y:S06]  /*b6b0*/  HMMA.16816.F32.BF16 R20, R52.reuse, R72, R20 ;  /* 0x000000483414723c */ /* 0x042fec0000041814 */
[----:B------:R-:W1:Y:S01]  /*b6c0*/  MUFU.EX2 R166, R166 ;  /* 0x000000a600a67308 */ /* 0x000e620000000800 */
[----:B----4-:R-:W-:Y:S01]  /*b6d0*/  F2FP.BF16.PACK_AB R106, R160, R161 ;  /* 0x000000a1a06a723e */ /* 0x010fe200000010ff */
[C---:B------:R-:W-:Y:S01]  /*b6e0*/  HMMA.16816.F32.BF16 R24, R52.reuse, R74, R24 ;  /* 0x0000004a3418723c */ /* 0x040fe20000041818 */
[----:B------:R-:W2:Y:S05]  /*b6f0*/  LDSM.16.MT88.4 R72, [R170+0xd400] ;  /* 0x00d40000aa48783b */ /* 0x000eaa0000004200 */
[----:B------:R-:W-:Y:S02]  /*b700*/  MUFU.EX2 R163, R163 ;  /* 0x000000a300a37308 */ /* 0x000fe40000000800 */
[----:B---3--:R-:W-:Y:S01]  /*b710*/  HMMA.16816.F32.BF16 R28, R52, R68, R28 ;  /* 0x00000044341c723c */ /* 0x008fe2000004181c */
[----:B-1----:R-:W-:-:S05]  /*b720*/  F2FP.BF16.PACK_AB R105, R166, R167 ;  /* 0x000000a7a669723e */ /* 0x002fca00000010ff */
[----:B------:R-:W1:Y:S02]  /*b730*/  MUFU.EX2 R162, R162 ;  /* 0x000000a200a27308 */ /* 0x000e640000000800 */
[----:B------:R-:W-:Y:S01]  /*b740*/  HMMA.16816.F32.BF16 R32, R52, R70, R32 ;  /* 0x000000463420723c */ /* 0x000fe20000041820 */
[----:B------:R-:W3:Y:S05]  /*b750*/  LDSM.16.MT88.4 R68, [R168+0xd400] ;  /* 0x00d40000a844783b */ /* 0x000eea0000004200 */
[----:B------:R-:W-:Y:S01]  /*b760*/  MUFU.EX2 R156, R156 ;  /* 0x0000009c009c7308 */ /* 0x000fe20000000800 */
[----:B-1----:R-:W-:-:S07]  /*b770*/  F2FP.BF16.PACK_AB R107, R162, R163 ;  /* 0x000000a3a26b723e */ /* 0x002fce00000010ff */
[----:B------:R-:W-:Y:S08]  /*b780*/  MUFU.EX2 R155, R155 ;  /* 0x0000009b009b7308 */ /* 0x000ff00000000800 */
[----:B------:R-:W-:Y:S01]  /*b790*/  MUFU.EX2 R157, R157 ;  /* 0x0000009d009d7308 */ /* 0x000fe20000000800 */
[C---:B--2---:R-:W-:Y:S07]  /*b7a0*/  HMMA.16816.F32.BF16 R36, R52.reuse, R72, R36 ;  /* 0x000000483424723c */ /* 0x044fee0000041824 */
[----:B------:R-:W-:Y:S01]  /*b7b0*/  MUFU.EX2 R132, R132 ;  /* 0x0000008400847308 */ /* 0x000fe20000000800 */
[C---:B------:R-:W-:Y:S01]  /*b7c0*/  HMMA.16816.F32.BF16 R40, R52.reuse, R74, R40 ;  /* 0x0000004a3428723c */ /* 0x040fe20000041828 */
[----:B------:R-:W1:Y:S07]  /*b7d0*/  LDSM.16.MT88.4 R72, [R170+0x9800] ;  /* 0x00980000aa48783b */ /* 0x000e6e0000004200 */
[C---:B---3--:R-:W-:Y:S08]  /*b7e0*/  HMMA.16816.F32.BF16 R44, R52.reuse, R68, R44 ;  /* 0x00000044342c723c */ /* 0x048ff0000004182c */
[----:B------:R-:W-:Y:S01]  /*b7f0*/  HMMA.16816.F32.BF16 R48, R52, R70, R48 ;  /* 0x000000463430723c */ /* 0x000fe20000041830 */
[----:B------:R-:W2:Y:S06]  /*b800*/  LDSM.16.MT88.4 R68, [R168+0x9800] ;  /* 0x00980000a844783b */ /* 0x000eac0000004200 */
[----:B------:R-:W-:-:S02]  /*b810*/  F2FP.BF16.PACK_AB R52, R124, R125 ;  /* 0x0000007d7c34723e */ /* 0x000fc400000010ff */
[----:B------:R-:W-:Y:S01]  /*b820*/  F2FP.BF16.PACK_AB R53, R122, R123 ;  /* 0x0000007b7a35723e */ /* 0x000fe200000010ff */
[----:B------:R-:W-:Y:S01]  /*b830*/  FADD.FTZ R123, R123, R2 ;  /* 0x000000027b7b7221 */ /* 0x000fe20000010000 */
[----:B------:R-:W-:Y:S02]  /*b840*/  F2FP.BF16.PACK_AB R54, R120, R121 ;  /* 0x000000797836723e */ /* 0x000fe400000010ff */
[----:B------:R-:W-:Y:S01]  /*b850*/  F2FP.BF16.PACK_AB R55, R118, R119 ;  /* 0x000000777637723e */ /* 0x000fe200000010ff */
[----:B------:R-:W-:-:S04]  /*b860*/  FADD.FTZ R122, R122, R123 ;  /* 0x0000007b7a7a7221 */ /* 0x000fc80000010000 */
[----:B------:R-:W-:-:S04]  /*b870*/  FADD.FTZ R119, R119, R122 ;  /* 0x0000007a77777221 */ /* 0x000fc80000010000 */
[----:B------:R-:W-:Y:S01]  /*b880*/  FADD.FTZ R118, R118, R119 ;  /* 0x0000007776767221 */ /* 0x000fe20000010000 */
[----:B-1----:R-:W-:Y:S03]  /*b890*/  HMMA.16816.F32.BF16 R4, R52, R72, R4 ;  /* 0x000000483404723c */ /* 0x002fe60000041804 */
[----:B------:R-:W-:-:S04]  /*b8a0*/  FADD.FTZ R167, R167, R118 ;  /* 0x00000076a7a77221 */ /* 0x000fc80000010000 */
[----:B------:R-:W-:Y:S01]  /*b8b0*/  FADD.FTZ R166, R166, R167 ;  /* 0x000000a7a6a67221 */ /* 0x000fe20000010000 */
        /* <DEDUP_REMOVED lines=13> */
[----:B------:R-:W-:Y:S07]  /*b990*/  LDSM.16.MT88.4 R72, [R168+0xa000] ;  /* 0x00a00000a848783b */ /* 0x000fee0000004200 */
[C---:B--2---:R-:W-:Y:S08]  /*b9a0*/  HMMA.16816.F32.BF16 R44, R52.reuse, R68, R44 ;  /* 0x00000044342c723c */ /* 0x044ff0000004182c */
[----:B------:R-:W-:Y:S01]  /*b9b0*/  HMMA.16816.F32.BF16 R48, R52, R70, R48 ;  /* 0x000000463430723c */ /* 0x000fe20000041830 */
[----:B------:R-:W1:Y:S04]  /*b9c0*/  LDSM.16.MT88.4 R52, [R170+0x9c00] ;  /* 0x009c0000aa34783b */ /* 0x000e680000004200 */
[----:B------:R-:W2:Y:S03]  /*b9d0*/  LDSM.16.MT88.4 R68, [R168+0x9c00] ;  /* 0x009c0000a844783b */ /* 0x000ea60000004200 */
[C---:B-1----:R-:W-:Y:S01]  /*b9e0*/  HMMA.16816.F32.BF16 R112, R104.reuse, R52, R4 ;  /* 0x000000346870723c */ /* 0x042fe20000041804 */
[----:B------:R-:W1:Y:S07]  /*b9f0*/  LDSM.16.MT88.4 R4, [R168+0xbc00] ;  /* 0x00bc0000a804783b */ /* 0x000e6e0000004200 */
[C---:B------:R-:W-:Y:S01]  /*ba00*/  HMMA.16816.F32.BF16 R8, R104.reuse, R54, R8 ;  /* 0x000000366808723c */ /* 0x040fe20000041808 */
[----:B------:R-:W3:Y:S07]  /*ba10*/  LDSM.16.MT88.4 R52, [R170+0xbc00] ;  /* 0x00bc0000aa34783b */ /* 0x000eee0000004200 */
[C---:B--2---:R-:W-:Y:S08]  /*ba20*/  HMMA.16816.F32.BF16 R12, R104.reuse, R68, R12 ;  /* 0x00000044680c723c */ /* 0x044ff0000004180c */
[C---:B------:R-:W-:Y:S08]  /*ba30*/  HMMA.16816.F32.BF16 R16, R104.reuse, R70, R16 ;  /* 0x000000466810723c */ /* 0x040ff00000041810 */
[C---:B-1----:R-:W-:Y:S08]  /*ba40*/  HMMA.16816.F32.BF16 R28, R104.reuse, R4, R28 ;  /* 0x00000004681c723c */ /* 0x042ff0000004181c */
[C---:B---3--:R-:W-:Y:S08]  /*ba50*/  HMMA.16816.F32.BF16 R20, R104.reuse, R52, R20 ;  /* 0x000000346814723c */ /* 0x048ff00000041814 */
[C---:B------:R-:W-:Y:S01]  /*ba60*/  HMMA.16816.F32.BF16 R24, R104.reuse, R54, R24 ;  /* 0x000000366818723c */ /* 0x040fe20000041818 */
[----:B------:R-:W1:Y:S07]  /*ba70*/  LDSM.16.MT88.4 R52, [R170+0xdc00] ;  /* 0x00dc0000aa34783b */ /* 0x000e6e0000004200 */
[C---:B------:R-:W-:Y:S01]  /*ba80*/  HMMA.16816.F32.BF16 R32, R104.reuse, R6, R32 ;  /* 0x000000066820723c */ /* 0x040fe20000041820 */
[----:B------:R-:W2:Y:S07]  /*ba90*/  LDSM.16.MT88.4 R4, [R168+0xdc00] ;  /* 0x00dc0000a804783b */ /* 0x000eae0000004200 */
[C---:B-1----:R-:W-:Y:S07]  /*baa0*/  HMMA.16816.F32.BF16 R36, R104.reuse, R52, R36 ;  /* 0x000000346824723c */ /* 0x042fee0000041824 */
[--C-:B------:R-:W-:Y:S01]  /*bab0*/  FFMA.FTZ R52, R151, c[0x0][0x23c], -R159.reuse ;  /* 0x00008f0097347a23 */ /* 0x100fe2000001089f */
[----:B------:R-:W-:Y:S01]  /*bac0*/  HMMA.16816.F32.BF16 R40, R104, R54, R40 ;  /* 0x000000366828723c */ /* 0x000fe20000041828 */
[----:B------:R-:W-:-:S04]  /*bad0*/  FFMA.FTZ R53, R154, c[0x0][0x23c], -R159 ;  /* 0x00008f009a357a23 */ /* 0x000fc8000001089f */
[----:B------:R-:W-:Y:S02]  /*bae0*/  MUFU.EX2 R52, R52 ;  /* 0x0000003400347308 */ /* 0x000fe40000000800 */
[--C-:B------:R-:W-:Y:S01]  /*baf0*/  FFMA.FTZ R54, R146, c[0x0][0x23c], -R159.reuse ;  /* 0x00008f0092367a23 */ /* 0x100fe2000001089f */
[C---:B--2---:R-:W-:Y:S01]  /*bb00*/  HMMA.16816.F32.BF16 R44, R104.reuse, R4, R44 ;  /* 0x00000004682c723c */ /* 0x044fe2000004182c */
[----:B------:R-:W-:Y:S02]  /*bb10*/  FFMA.FTZ R55, R150, c[0x0][0x23c], -R159 ;  /* 0x00008f0096377a23 */ /* 0x000fe4000001089f */
[--C-:B------:R-:W-:Y:S02]  /*bb20*/  FFMA.FTZ R146, R147, c[0x0][0x23c], -R66.reuse ;  /* 0x00008f0093927a23 */ /* 0x100fe40000010842 */
[----:B------:R-:W-:Y:S03]  /*bb30*/  MUFU.EX2 R54, R54 ;  /* 0x0000003600367308 */ /* 0x000fe60000000800 */
[----:B------:R-:W-:Y:S05]  /*bb40*/  HMMA.16816.F32.BF16 R104, R104, R6, R48 ;  /* 0x000000066868723c */ /* 0x000fea0000041830 */
[----:B------:R-:W1:Y:S02]  /*bb50*/  MUFU.EX2 R55, R55 ;  /* 0x0000003700377308 */ /* 0x000e640000000800 */
[----:B------:R-:W-:-:S02]  /*bb60*/  FFMA.FTZ R48, R143, c[0x0][0x23c], -R66 ;  /* 0x00008f008f307a23 */ /* 0x000fc40000010842 */
[----:B------:R-:W-:-:S04]  /*bb70*/  FFMA.FTZ R49, R145, c[0x0][0x23c], -R66 ;  /* 0x00008f0091317a23 */ /* 0x000fc80000010842 */
[----:B------:R-:W2:Y:S08]  /*bb80*/  MUFU.EX2 R53, R53 ;  /* 0x0000003500357308 */ /* 0x000eb00000000800 */
[----:B------:R-:W-:Y:S01]  /*bb90*/  MUFU.EX2 R146, R146 ;  /* 0x0000009200927308 */ /* 0x000fe20000000800 */
[----:B-1----:R-:W-:-:S07]  /*bba0*/  F2FP.BF16.PACK_AB R4, R55, R54 ;  /* 0x000000363704723e */ /* 0x002fce00000010ff */
        /* <DEDUP_REMOVED lines=22> */
[C---:B------:R-:W-:Y:S01]  /*bd10*/  HMMA.16816.F32.BF16 R76, R4.reuse, R80, R20 ;  /* 0x00000050044c723c */ /* 0x040fe20000041814 */
[----:B------:R-:W-:Y:S01]  /*bd20*/  LDSM.16.MT88.4 R20, [R170+0xc800] ;  /* 0x00c80000aa14783b */ /* 0x000fe20000004200 */
[----:B------:R-:W-:Y:S06]  /*bd30*/  MUFU.EX2 R30, R142 ;  /* 0x0000008e001e7308 */ /* 0x000fec0000000800 */
[C---:B-1----:R-:W-:Y:S02]  /*bd40*/  HMMA.16816.F32.BF16 R100, R4.reuse, R8, R44 ;  /* 0x000000080464723c */ /* 0x042fe4000004182c */
[----:B------:R-:W-:Y:S05]  /*bd50*/  MUFU.EX2 R34, R34 ;  /* 0x0000002200227308 */ /* 0x000fea0000000800 */
[----:B------:R-:W-:Y:S01]  /*bd60*/  FADD.FTZ R45, R131, R128 ;  /* 0x00000080832d7221 */ /* 0x000fe20000010000 */
[----:B------:R-:W-:Y:S01]  /*bd70*/  HMMA.16816.F32.BF16 R104, R4, R10, R104 ;  /* 0x0000000a0468723c */ /* 0x000fe20000041868 */
[----:B------:R-:W1:Y:S01]  /*bd80*/  LDSM.16.MT88.4 R8, [R170+0xc400] ;  /* 0x00c40000aa08783b */ /* 0x000e620000004200 */
[----:B------:R-:W5:Y:S01]  /*bd90*/  MUFU.EX2 R35, R35 ;  /* 0x0000002300237308 */ /* 0x000f620000000800 */
[----:B------:R-:W-:-:S04]  /*bda0*/  FADD.FTZ R45, R126, R45 ;  /* 0x0000002d7e2d7221 */ /* 0x000fc80000010000 */
[----:B------:R-:W-:Y:S01]  /*bdb0*/  FADD.FTZ R64, R64, R45 ;  /* 0x0000002d40407221 */ /* 0x000fe20000010000 */
[----:B------:R-:W-:Y:S02]  /*bdc0*/  HMMA.16816.F32.BF16 R92, R4, R96, R36 ;  /* 0x00000060045c723c */ /* 0x000fe40000041824 */
[----:B------:R-:W-:Y:S01]  /*bdd0*/  MUFU.EX2 R32, R32 ;  /* 0x0000002000207308 */ /* 0x000fe20000000800 */
[----:B------:R-:W-:-:S04]  /*bde0*/  FADD.FTZ R64, R59, R64 ;  /* 0x000000403b407221 */ /* 0x000fc80000010000 */
[----:B------:R-:W-:Y:S01]  /*bdf0*/  FADD.FTZ R125, R125, R64 ;  /* 0x000000407d7d7221 */ /* 0x000fe20000010000 */
[----:B------:R-:W-:Y:S01]  /*be00*/  HMMA.16816.F32.BF16 R80, R4, R82, R24 ;  /* 0x000000520450723c */ /* 0x000fe20000041818 */
[----:B------:R-:W-:Y:S01]  /*be10*/  LDSM.16.MT88.4 R24, [R168+0xa800] ;  /* 0x00a80000a818783b */ /* 0x000fe20000004200 */
[----:B------:R-:W2:Y:S01]  /*be20*/  MUFU.EX2 R33, R33 ;  /* 0x0000002100217308 */ /* 0x000ea20000000800 */
[----:B------:R-:W-:-:S04]  /*be30*/  FADD.FTZ R124, R124, R125 ;  /* 0x0000007d7c7c7221 */ /* 0x000fc80000010000 */
[----:B------:R-:W-:Y:S01]  /*be40*/  FADD.FTZ R121, R121, R124 ;  /* 0x0000007c79797221 */ /* 0x000fe20000010000 */
[----:B------:R-:W-:Y:S02]  /*be50*/  HMMA.16816.F32.BF16 R96, R4, R98, R40 ;  /* 0x000000620460723c */ /* 0x000fe40000041828 */
[----:B------:R-:W-:Y:S01]  /*be60*/  MUFU.EX2 R38, R144 ;  /* 0x0000009000267308 */ /* 0x000fe20000000800 */
[----:B------:R-:W-:-:S04]  /*be70*/  FADD.FTZ R120, R120, R121 ;  /* 0x0000007978787221 */ /* 0x000fc80000010000 */
[----:B---3--:R-:W-:Y:S01]  /*be80*/  F2FP.BF16.PACK_AB R4, R31, R28 ;  /* 0x0000001c1f04723e */ /* 0x008fe200000010ff */
[--C-:B------:R-:W-:Y:S01]  /*be90*/  FFMA.FTZ R40, R117, c[0x0][0x23c], -R66.reuse ;  /* 0x00008f0075287a23 */ /* 0x100fe20000010842 */
[----:B-----5:R-:W-:Y:S01]  /*bea0*/  F2FP.BF16.PACK_AB R5, R35, R34 ;  /* 0x000000222305723e */ /* 0x020fe200000010ff */
[--C-:B------:R-:W-:Y:S01]  /*beb0*/  FFMA.FTZ R43, R116, c[0x0][0x23c], -R66.reuse ;  /* 0x00008f00742b7a23 */ /* 0x100fe20000010842 */
[----:B------:R-:W-:Y:S01]  /*bec0*/  F2FP.BF16.PACK_AB R6, R30, R29 ;  /* 0x0000001d1e06723e */ /* 0x000fe200000010ff */
[--C-:B------:R-:W-:Y:S01]  /*bed0*/  FFMA.FTZ R41, R67, c[0x0][0x23c], -R66.reuse ;  /* 0x00008f0043297a23 */ /* 0x100fe20000010842 */
[----:B--2---:R-:W-:Y:S01]  /*bee0*/  F2FP.BF16.PACK_AB R7, R33, R32 ;  /* 0x000000202107723e */ /* 0x004fe200000010ff */
[----:B------:R-:W-:Y:S01]  /*bef0*/  FFMA.FTZ R42, R65, c[0x0][0x23c], -R66 ;  /* 0x00008f00412a7a23 */ /* 0x000fe20000010842 */
[----:B------:R-:W2:Y:S01]  /*bf00*/  MUFU.EX2 R37, R148 ;  /* 0x0000009400257308 */ /* 0x000ea20000000800 */
[----:B------:R-:W-:-:S04]  /*bf10*/  FADD.FTZ R165, R165, R120 ;  /* 0x00000078a5a57221 */ /* 0x000fc80000010000 */
[----:B------:R-:W-:Y:S01]  /*bf20*/  HMMA.16816.F32.BF16 R112, R4, R12, R112 ;  /* 0x0000000c0470723c */ /* 0x000fe20000041870 */
[----:B------:R-:W-:Y:S02]  /*bf30*/  FADD.FTZ R164, R164, R165 ;  /* 0x000000a5a4a47221 */ /* 0x000fe40000010000 */
[----:B------:R-:W-:Y:S02]  /*bf40*/  MUFU.EX2 R36, R153 ;  /* 0x0000009900247308 */ /* 0x000fe40000000800 */
[----:B------:R-:W-:-:S03]  /*bf50*/  FADD.FTZ R3, R161, R164 ;  /* 0x000000a4a1037221 */ /* 0x000fc60000010000 */
[C---:B------:R-:W-:Y:S01]  /*bf60*/  HMMA.16816.F32.BF16 R108, R4.reuse, R14, R108 ;  /* 0x0000000e046c723c */ /* 0x040fe2000004186c */
[----:B------:R-:W3:Y:S01]  /*bf70*/  LDSM.16.MT88.4 R12, [R168+0xc400] ;  /* 0x00c40000a80c783b */ /* 0x000ee20000004200 */
        /* <DEDUP_REMOVED lines=8> */
[----:B------:R-:W4:Y:S01]  /*c000*/  LDSM.16.MT88.4 R16, [R170+0xe400] ;  /* 0x00e40000aa10783b */ /* 0x000f220000004200 */
[----:B------:R-:W-:Y:S01]  /*c010*/  FADD.FTZ R53, R53, R52 ;  /* 0x0000003435357221 */ /* 0x000fe20000010000 */
[----:B------:R-:W5:Y:S03]  /*c020*/  MUFU.EX2 R43, R43 ;  /* 0x0000002b002b7308 */ /* 0x000f660000000800 */
[----:B------:R-:W-:Y:S02]  /*c030*/  FADD.FTZ R2, R28, R53 ;  /* 0x000000351c027221 */ /* 0x000fe40000010000 */
[----:B-1----:R-:W-:Y:S02]  /*c040*/  HMMA.16816.F32.BF16 R76, R4, R8, R76 ;  /* 0x00000008044c723c */ /* 0x002fe4000004184c */
[----:B------:R-:W-:Y:S01]  /*c050*/  FADD.FTZ R2, R31, R2 ;  /* 0x000000021f027221 */ /* 0x000fe20000010000 */
[----:B------:R-:W-:Y:S03]  /*c060*/  MUFU.EX2 R41, R41 ;  /* 0x0000002900297308 */ /* 0x000fe60000000800 */
[----:B------:R-:W-:-:S02]  /*c070*/  FADD.FTZ R3, R29, R2 ;  /* 0x000000021d037221 */ /* 0x000fc40000010000 */
[C---:B------:R-:W-:Y:S01]  /*c080*/  HMMA.16816.F32.BF16 R80, R4.reuse, R10, R80 ;  /* 0x0000000a0450723c */ /* 0x040fe20000041850 */
[----:B------:R-:W1:Y:S01]  /*c090*/  LDSM.16.MT88.4 R8, [R168+0xe400] ;  /* 0x00e40000a808783b */ /* 0x000e620000004200 */
[----:B------:R-:W-:Y:S01]  /*c0a0*/  FADD.FTZ R3, R30, R3 ;  /* 0x000000031e037221 */ /* 0x000fe20000010000 */
[----:B------:R-:W1:Y:S05]  /*c0b0*/  MUFU.EX2 R42, R42 ;  /* 0x0000002a002a7308 */ /* 0x000e6a0000000800 */
[C---:B---3--:R-:W-:Y:S08]  /*c0c0*/  HMMA.16816.F32.BF16 R84, R4.reuse, R12, R84 ;  /* 0x0000000c0454723c */ /* 0x048ff00000041854 */
[C---:B------:R-:W-:Y:S01]  /*c0d0*/  HMMA.16816.F32.BF16 R88, R4.reuse, R14, R88 ;  /* 0x0000000e0458723c */ /* 0x040fe20000041858 */
[----:B------:R-:W3:Y:S07]  /*c0e0*/  LDSM.16.MT88.4 R12, [R170+0xa800] ;  /* 0x00a80000aa0c783b */ /* 0x000eee0000004200 */
[C---:B----4-:R-:W-:Y:S08]  /*c0f0*/  HMMA.16816.F32.BF16 R92, R4.reuse, R16, R92 ;  /* 0x00000010045c723c */ /* 0x050ff0000004185c */
[C---:B------:R-:W-:Y:S01]  /*c100*/  HMMA.16816.F32.BF16 R96, R4.reuse, R18, R96 ;  /* 0x000000120460723c */ /* 0x040fe20000041860 */
[----:B------:R-:W4:Y:S07]  /*c110*/  LDSM.16.MT88.4 R16, [R168+0xc800] ;  /* 0x00c80000a810783b */ /* 0x000f2e0000004200 */
[C---:B-1----:R-:W-:Y:S08]  /*c120*/  HMMA.16816.F32.BF16 R100, R4.reuse, R8, R100 ;  /* 0x000000080464723c */ /* 0x042ff00000041864 */
[----:B------:R-:W-:Y:S01]  /*c130*/  HMMA.16816.F32.BF16 R104, R4, R10, R104 ;  /* 0x0000000a0468723c */ /* 0x000fe20000041868 */
[----:B------:R-:W1:Y:S06]  /*c140*/  LDSM.16.MT88.4 R8, [R170+0xe800] ;  /* 0x00e80000aa08783b */ /* 0x000e6c0000004200 */
[----:B--2---:R-:W-:Y:S01]  /*c150*/  F2FP.BF16.PACK_AB R4, R37, R38 ;  /* 0x000000262504723e */ /* 0x004fe200000010ff */
[----:B------:R-:W-:Y:S01]  /*c160*/  FADD.FTZ R38, R38, R3 ;  /* 0x0000000326267221 */ /* 0x000fe20000010000 */
[----:B-----5:R-:W-:-:S02]  /*c170*/  F2FP.BF16.PACK_AB R5, R43, R40 ;  /* 0x000000282b05723e */ /* 0x020fc400000010ff */
[----:B------:R-:W-:Y:S01]  /*c180*/  F2FP.BF16.PACK_AB R6, R39, R36 ;  /* 0x000000242706723e */ /* 0x000fe200000010ff */
[----:B------:R-:W-:Y:S01]  /*c190*/  FADD.FTZ R37, R37, R38 ;  /* 0x0000002625257221 */ /* 0x000fe20000010000 */
[----:B------:R-:W-:Y:S02]  /*c1a0*/  F2FP.BF16.PACK_AB R7, R42, R41 ;  /* 0x000000292a07723e */ /* 0x000fe400000010ff */
[----:B------:R-:W-:Y:S01]  /*c1b0*/  MOV R3, R57 ;  /* 0x0000003900037202 */ /* 0x000fe20000000f00 */
[----:B------:R-:W-:-:S04]  /*c1c0*/  FADD.FTZ R36, R36, R37 ;  /* 0x0000002524247221 */ /* 0x000fc80000010000 */
[----:B---3--:R-:W-:Y:S01]  /*c1d0*/  HMMA.16816.F32.BF16 R112, R4, R12, R112 ;  /* 0x0000000c0470723c */ /* 0x008fe20000041870 */
[----:B------:R-:W-:-:S07]  /*c1e0*/  FADD.FTZ R39, R39, R36 ;  /* 0x0000002427277221 */ /* 0x000fce0000010000 */
[C---:B------:R-:W-:Y:S01]  /*c1f0*/  HMMA.16816.F32.BF16 R108, R4.reuse, R14, R108 ;  /* 0x0000000e046c723c */ /* 0x040fe2000004186c */
[----:B------:R-:W2:Y:S07]  /*c200*/  LDSM.16.MT88.4 R12, [R168+0xe800] ;  /* 0x00e80000a80c783b */ /* 0x000eae0000004200 */
[C---:B------:R-:W-:Y:S08]  /*c210*/  HMMA.16816.F32.BF16 R76, R4.reuse, R20, R76 ;  /* 0x00000014044c723c */ /* 0x040ff0000004184c */
[C---:B------:R-:W-:Y:S01]  /*c220*/  HMMA.16816.F32.BF16 R80, R4.reuse, R22, R80 ;  /* 0x000000160450723c */ /* 0x040fe20000041850 */
[----:B------:R-:W3:Y:S07]  /*c230*/  LDSM.16.MT88.4 R20, [R170+0xac00] ;  /* 0x00ac0000aa14783b */ /* 0x000eee0000004200 */
[C---:B----4-:R-:W-:Y:S08]  /*c240*/  HMMA.16816.F32.BF16 R84, R4.reuse, R16, R84 ;  /* 0x000000100454723c */ /* 0x050ff00000041854 */
[C---:B------:R-:W-:Y:S01]  /*c250*/  HMMA.16816.F32.BF16 R88, R4.reuse, R18, R88 ;  /* 0x000000120458723c */ /* 0x040fe20000041858 */
[----:B------:R-:W4:Y:S07]  /*c260*/  LDSM.16.MT88.4 R16, [R168+0xac00] ;  /* 0x00ac0000a810783b */ /* 0x000f2e0000004200 */
[C---:B-1----:R-:W-:Y:S08]  /*c270*/  HMMA.16816.F32.BF16 R92, R4.reuse, R8, R92 ;  /* 0x00000008045c723c */ /* 0x042ff0000004185c */
[C---:B------:R-:W-:Y:S01]  /*c280*/  HMMA.16816.F32.BF16 R96, R4.reuse, R10, R96 ;  /* 0x0000000a0460723c */ /* 0x040fe20000041860 */
[----:B------:R-:W1:Y:S07]  /*c290*/  LDSM.16.MT88.4 R8, [R170+0xcc00] ;  /* 0x00cc0000aa08783b */ /* 0x000e6e0000004200 */
[C---:B------:R-:W-:Y:S01]  /*c2a0*/  HMMA.16816.F32.BF16 R68, R4.reuse, R24, R68 ;  /* 0x000000180444723c */ /* 0x040fe20000041844 */
[----:B------:R-:W-:Y:S07]  /*c2b0*/  MUFU.EX2 R25, R58 ;  /* 0x0000003a00197308 */ /* 0x000fee0000000800 */
[C---:B------:R-:W-:Y:S01]  /*c2c0*/  HMMA.16816.F32.BF16 R72, R4.reuse, R26, R72 ;  /* 0x0000001a0448723c */ /* 0x040fe20000041848 */
[----:B------:R-:W5:Y:S07]  /*c2d0*/  MUFU.EX2 R24, R60 ;  /* 0x0000003c00187308 */ /* 0x000f6e0000000800 */
[C---:B--2---:R-:W-:Y:S01]  /*c2e0*/  HMMA.16816.F32.BF16 R100, R4.reuse, R12, R100 ;  /* 0x0000000c0464723c */ /* 0x044fe20000041864 */
[----:B------:R-:W-:Y:S07]  /*c2f0*/  MUFU.EX2 R26, R61 ;  /* 0x0000003d001a7308 */ /* 0x000fee0000000800 */
[----:B------:R-:W-:Y:S01]  /*c300*/  HMMA.16816.F32.BF16 R104, R4, R14, R104 ;  /* 0x0000000e0468723c */ /* 0x000fe20000041868 */
[----:B------:R-:W2:Y:S01]  /*c310*/  MUFU.EX2 R27, R63 ;  /* 0x0000003f001b7308 */ /* 0x000ea20000000800 */
[----:B------:R-:W1:Y:S05]  /*c320*/  LDSM.16.MT88.4 R12, [R168+0xcc00] ;  /* 0x00cc0000a80c783b */ /* 0x000e6a0000004200 */
[----:B------:R-:W-:Y:S01]  /*c330*/  F2FP.BF16.PACK_AB R4, R155, R156 ;  /* 0x0000009c9b04723e */ /* 0x000fe200000010ff */
[----:B------:R-:W-:Y:S01]  /*c340*/  FADD.FTZ R156, R156, R39 ;  /* 0x000000279c9c7221 */ /* 0x000fe20000010000 */
[----:B-----5:R-:W-:-:S02]  /*c350*/  F2FP.BF16.PACK_AB R5, R24, R25 ;  /* 0x000000191805723e */ /* 0x020fc400000010ff */
[----:B------:R-:W-:Y:S01]  /*c360*/  F2FP.BF16.PACK_AB R6, R132, R157 ;  /* 0x0000009d8406723e */ /* 0x000fe200000010ff */
[----:B------:R-:W-:-:S04]  /*c370*/  FADD.FTZ R156, R155, R156 ;  /* 0x0000009c9b9c7221 */ /* 0x000fc80000010000 */
[----:B------:R-:W-:Y:S01]  /*c380*/  FADD.FTZ R157, R157, R156 ;  /* 0x0000009c9d9d7221 */ /* 0x000fe20000010000 */
[----:B--2---:R-:W-:-:S03]  /*c390*/  F2FP.BF16.PACK_AB R7, R27, R26 ;  /* 0x0000001a1b07723e */ /* 0x004fc600000010ff */
[----:B------:R-:W-:-:S04]  /*c3a0*/  FADD.FTZ R195, R132, R157 ;  /* 0x0000009d84c37221 */ /* 0x000fc80000010000 */
[C---:B---3--:R-:W-:Y:S07]  /*c3b0*/  HMMA.16816.F32.BF16 R112, R4.reuse, R20, R112 ;  /* 0x000000140470723c */ /* 0x048fee0000041870 */
[----:B------:R-:W-:Y:S01]  /*c3c0*/  FADD.FTZ R21, R163, R166 ;  /* 0x000000a6a3157221 */ /* 0x000fe20000010000 */
[----:B----4-:R-:W-:Y:S03]  /*c3d0*/  HMMA.16816.F32.BF16 R68, R4, R16, R68 ;  /* 0x000000100444723c */ /* 0x010fe60000041844 */
        /* <DEDUP_REMOVED lines=23> */
[----:B--2---:R-:W-:Y:S03]  /*c550*/  HMMA.16816.F32.BF16 R92, R4, R16, R92 ;  /* 0x00000010045c723c */ /* 0x004fe6000004185c */
[----:B------:R-:W-:-:S04]  /*c560*/  FADD.FTZ R25, R24, R25 ;  /* 0x0000001918197221 */ /* 0x000fc80000010000 */
[----:B------:R-:W-:Y:S01]  /*c570*/  FADD.FTZ R26, R26, R25 ;  /* 0x000000191a1a7221 */ /* 0x000fe20000010000 */
[----:B------:R-:W-:Y:S03]  /*c580*/  HMMA.16816.F32.BF16 R96, R4, R18, R96 ;  /* 0x000000120460723c */ /* 0x000fe60000041860 */
[----:B------:R-:W-:-:S05]  /*c590*/  FADD.FTZ R194, R27, R26 ;  /* 0x0000001a1bc27221 */ /* 0x000fca0000010000 */
[C---:B-1----:R-:W-:Y:S08]  /*c5a0*/  HMMA.16816.F32.BF16 R100, R4.reuse, R8, R100 ;  /* 0x000000080464723c */ /* 0x042ff00000041864 */
[----:B------:R-:W-:Y:S11]  /*c5b0*/  HMMA.16816.F32.BF16 R104, R4, R10, R104 ;  /* 0x0000000a0468723c */ /* 0x000ff60000041868 */
[----:B------:R-:W-:Y:S08]  /*c5c0*/  @!UPT UIADD3 URZ, URZ, URZ, URZ ;  /* 0x0000003f3f3ff290 */ /* 0x000ff0000fffe03f */
.L_x_2779:
        /* <DEDUP_REMOVED lines=8> */
.L_x_2791:
        /* <DEDUP_REMOVED lines=65> */
.L_x_2788:
        /* <DEDUP_REMOVED lines=56> */
[----:B------:R-:W-:Y:S03]  /*cde0*/  ISETP.GT.AND P0, PT, R182, R175, PT ;  /* 0x000000afb600720c */ /* 0x000fe60003f04270 */
        /* <DEDUP_REMOVED lines=256> */
.L_x_2790:
        /* <DEDUP_REMOVED lines=91> */
.L_x_2789:
[----:B------:R-:W-:Y:S04]  /*e3a0*/  LEA R2, R182, R181, 0x7 ;  /* 0x000000b5b6027211 */ /* 0x000fe800078e38ff */
[----:B-1----:R-:W-:Y:S01]  /*e3b0*/  I2F R125, R2 ;  /* 0x00000002007d7306 */ /* 0x002fe20000201400 */
        /* <DEDUP_REMOVED lines=14> */
[----:B------:R-:W-:Y:S05]  /*e4a0*/  IADD3 R118, R2, 0x19, RZ ;  /* 0x0000001902767810 */ /* 0x000fea0007ffe0ff */
        /* <DEDUP_REMOVED lines=19> */
[C---:B------:R-:W-:Y:S01]  /*e5e0*/  FFMA.FTZ R10, R0.reuse, R123, R10 ;  /* 0x0000007b000a7223 */ /* 0x040fe2000001000a */
[----:B------:R-:W-:Y:S01]  /*e5f0*/  I2F R125, R125 ;  /* 0x0000007d007d7306 */ /* 0x000fe20000201400 */
[-C--:B------:R-:W-:Y:S01]  /*e600*/  FFMA.FTZ R27, R0, R129.reuse, R27 ;  /* 0x00000081001b7223 */ /* 0x080fe2000001001b */
        /* <DEDUP_REMOVED lines=11> */
[CC--:B------:R-:W-:Y:S01]  /*e6c0*/  FFMA.FTZ R22, R0.reuse, R3.reuse, R22 ;  /* 0x0000000300167223 */ /* 0x0c0fe20000010016 */
[----:B------:R-:W-:Y:S01]  /*e6d0*/  FMNMX.FTZ R129, R11, R130, !PT ;  /* 0x000000820b817209 */ /* 0x000fe20007810000 */
[----:B------:R-:W-:Y:S01]  /*e6e0*/  FFMA.FTZ R20, R0, R3, R20 ;  /* 0x0000000300147223 */ /* 0x000fe20000010014 */
[----:B------:R-:W-:Y:S01]  /*e6f0*/  FMNMX.FTZ R132, R8, R131, !PT ;  /* 0x0000008308847209 */ /* 0x000fe20007810000 */
[-C--:B------:R-:W-:Y:S01]  /*e700*/  FFMA.FTZ R23, R0, R128.reuse, R23 ;  /* 0x0000008000177223 */ /* 0x080fe20000010017 */
[----:B------:R-:W-:Y:S01]  /*e710*/  IADD3 R3, R2, 0x58, RZ ;  /* 0x0000005802037810 */ /* 0x000fe20007ffe0ff */
[C---:B------:R-:W-:Y:S01]  /*e720*/  FFMA.FTZ R21, R0.reuse, R128, R21 ;  /* 0x0000008000157223 */ /* 0x040fe20000010015 */
[----:B------:R-:W2:Y:S01]  /*e730*/  I2F R123, R123 ;  /* 0x0000007b007b7306 */ /* 0x000ea20000201400 */
[----:B------:R-:W-:Y:S01]  /*e740*/  FFMA.FTZ R9, R0, R122, R9 ;  /* 0x0000007a00097223 */ /* 0x000fe20000010009 */
[----:B------:R-:W-:Y:S01]  /*e750*/  IADD3 R122, R2, 0x41, RZ ;  /* 0x00000041027a7810 */ /* 0x000fe20007ffe0ff */
[-C--:B------:R-:W-:Y:S01]  /*e760*/  FFMA.FTZ R14, R0, R121.reuse, R14 ;  /* 0x00000079000e7223 */ /* 0x080fe2000001000e */
[----:B------:R-:W-:Y:S01]  /*e770*/  IADD3 R128, R2, 0x59, RZ ;  /* 0x0000005902807810 */ /* 0x000fe20007ffe0ff */
[C---:B------:R-:W-:Y:S01]  /*e780*/  FFMA.FTZ R12, R0.reuse, R121, R12 ;  /* 0x00000079000c7223 */ /* 0x040fe2000001000c */
[----:B------:R-:W-:Y:S01]  /*e790*/  FMNMX.FTZ R131, R9, R132, !PT ;  /* 0x0000008409837209 */ /* 0x000fe20007810000 */
[-C--:B------:R-:W-:Y:S01]  /*e7a0*/  FFMA.FTZ R15, R0, R120.reuse, R15 ;  /* 0x00000078000f7223 */ /* 0x080fe2000001000f */
[----:B------:R-:W-:Y:S01]  /*e7b0*/  FMNMX.FTZ R130, R14, R129, !PT ;  /* 0x000000810e827209 */ /* 0x000fe20007810000 */
[C---:B------:R-:W-:Y:S01]  /*e7c0*/  FFMA.FTZ R13, R0.reuse, R120, R13 ;  /* 0x00000078000d7223 */ /* 0x040fe2000001000d */
[----:B------:R-:W3:Y:S01]  /*e7d0*/  I2F R122, R122 ;  /* 0x0000007a007a7306 */ /* 0x000ee20000201400 */
[CC--:B------:R-:W-:Y:S01]  /*e7e0*/  FFMA.FTZ R18, R0.reuse, R119.reuse, R18 ;  /* 0x0000007700127223 */ /* 0x0c0fe20000010012 */
[----:B------:R-:W-:Y:S01]  /*e7f0*/  FMNMX.FTZ R129, R15, R130, !PT ;  /* 0x000000820f817209 */ /* 0x000fe20007810000 */
[----:B------:R-:W-:Y:S01]  /*e800*/  FFMA.FTZ R16, R0, R119, R16 ;  /* 0x0000007700107223 */ /* 0x000fe20000010010 */
[----:B------:R-:W-:Y:S01]  /*e810*/  FMNMX.FTZ R132, R12, R131, !PT ;  /* 0x000000830c847209 */ /* 0x000fe20007810000 */
[-C--:B------:R-:W-:Y:S01]  /*e820*/  FFMA.FTZ R19, R0, R118.reuse, R19 ;  /* 0x0000007600137223 */ /* 0x080fe20000010013 */
[----:B------:R-:W-:Y:S01]  /*e830*/  FMNMX.FTZ R130, R18, R129, !PT ;  /* 0x0000008112827209 */ /* 0x000fe20007810000 */
[C---:B------:R-:W-:Y:S01]  /*e840*/  FFMA.FTZ R17, R0.reuse, R118, R17 ;  /* 0x0000007600117223 */ /* 0x040fe20000010011 */
[----:B------:R-:W-:Y:S01]  /*e850*/  FMNMX.FTZ R131, R13, R132, !PT ;  /* 0x000000840d837209 */ /* 0x000fe20007810000 */
[C---:B-1----:R-:W-:Y:S01]  /*e860*/  FFMA.FTZ R35, R0.reuse, R124, R35 ;  /* 0x0000007c00237223 */ /* 0x042fe20000010023 */
[----:B------:R-:W1:Y:S01]  /*e870*/  I2F R3, R3 ;  /* 0x0000000300037306 */ /* 0x000e620000201400 */
[----:B------:R-:W-:Y:S01]  /*e880*/  FMNMX.FTZ R129, R19, R130, !PT ;  /* 0x0000008213817209 */ /* 0x000fe20007810000 */
[----:B------:R-:W-:Y:S01]  /*e890*/  FFMA.FTZ R33, R0, R124, R33 ;  /* 0x0000007c00217223 */ /* 0x000fe20000010021 */
[----:B------:R-:W-:Y:S01]  /*e8a0*/  FMNMX.FTZ R132, R16, R131, !PT ;  /* 0x0000008310847209 */ /* 0x000fe20007810000 */
[-C--:B--2---:R-:W-:Y:S01]  /*e8b0*/  FFMA.FTZ R38, R0, R123.reuse, R38 ;  /* 0x0000007b00267223 */ /* 0x084fe20000010026 */
[----:B------:R-:W-:Y:S01]  /*e8c0*/  IADD3 R121, R2, 0x48, RZ ;  /* 0x0000004802797810 */ /* 0x000fe20007ffe0ff */
[----:B------:R-:W-:Y:S01]  /*e8d0*/  FFMA.FTZ R36, R0, R123, R36 ;  /* 0x0000007b00247223 */ /* 0x000fe20000010024 */
[----:B------:R-:W-:Y:S01]  /*e8e0*/  IADD3 R120, R2, 0x49, RZ ;  /* 0x0000004902787810 */ /* 0x000fe20007ffe0ff */
[----:B------:R-:W-:Y:S01]  /*e8f0*/  FFMA.FTZ R30, R0, R127, R30 ;  /* 0x0000007f001e7223 */ /* 0x000fe2000001001e */
[----:B------:R-:W-:Y:S01]  /*e900*/  FMNMX.FTZ R130, R22, R129, !PT ;  /* 0x0000008116827209 */ /* 0x000fe20007810000 */
[----:B------:R-:W2:Y:S01]  /*e910*/  I2F R128, R128 ;  /* 0x0000008000807306 */ /* 0x000ea20000201400 */
[----:B------:R-:W-:Y:S01]  /*e920*/  FMNMX.FTZ R131, R17, R132, !PT ;  /* 0x0000008411837209 */ /* 0x000fe20007810000 */
[----:B------:R-:W-:Y:S01]  /*e930*/  FFMA.FTZ R28, R0, R127, R28 ;  /* 0x0000007f001c7223 */ /* 0x000fe2000001001c */
[----:B------:R-:W-:Y:S01]  /*e940*/  IADD3 R124, R2, 0x69, RZ ;  /* 0x00000069027c7810 */ /* 0x000fe20007ffe0ff */
[----:B------:R-:W-:Y:S01]  /*e950*/  FFMA.FTZ R29, R0, R126, R29 ;  /* 0x0000007e001d7223 */ /* 0x000fe2000001001d */
[----:B------:R-:W-:Y:S01]  /*e960*/  IADD3 R119, R2, 0x50, RZ ;  /* 0x0000005002777810 */ /* 0x000fe20007ffe0ff */
[CC--:B------:R-:W-:Y:S01]  /*e970*/  FFMA.FTZ R34, R0.reuse, R125.reuse, R34 ;  /* 0x0000007d00227223 */ /* 0x0c0fe20000010022 */
[----:B------:R-:W-:Y:S01]  /*e980*/  FMNMX.FTZ R129, R23, R130, !PT ;  /* 0x0000008217817209 */ /* 0x000fe20007810000 */
[----:B------:R-:W-:Y:S01]  /*e990*/  FFMA.FTZ R32, R0, R125, R32 ;  /* 0x0000007d00207223 */ /* 0x000fe20000010020 */
[----:B------:R-:W-:Y:S01]  /*e9a0*/  FMNMX.FTZ R132, R20, R131, !PT ;  /* 0x0000008314847209 */ /* 0x000fe20007810000 */
[----:B------:R-:W4:Y:S01]  /*e9b0*/  I2F R121, R121 ;  /* 0x0000007900797306 */ /* 0x000f220000201400 */
[----:B------:R-:W-:Y:S01]  /*e9c0*/  FMNMX.FTZ R130, R26, R129, !PT ;  /* 0x000000811a827209 */ /* 0x000fe20007810000 */
[C---:B---3--:R-:W-:Y:S01]  /*e9d0*/  FFMA.FTZ R39, R0.reuse, R122, R39 ;  /* 0x0000007a00277223 */ /* 0x048fe20000010027 */
[----:B------:R-:W-:Y:S01]  /*e9e0*/  FMNMX.FTZ R131, R21, R132, !PT ;  /* 0x0000008415837209 */ /* 0x000fe20007810000 */
[C---:B------:R-:W-:Y:S01]  /*e9f0*/  FFMA.FTZ R37, R0.reuse, R122, R37 ;  /* 0x0000007a00257223 */ /* 0x040fe20000010025 */
[----:B------:R-:W-:Y:S01]  /*ea00*/  FMNMX.FTZ R129, R27, R130, !PT ;  /* 0x000000821b817209 */ /* 0x000fe20007810000 */
[----:B-1----:R-:W-:Y:S01]  /*ea10*/  FFMA.FTZ R50, R0, R3, R50 ;  /* 0x0000000300327223 */ /* 0x002fe20000010032 */
[----:B------:R-:W-:Y:S01]  /*ea20*/  FMNMX.FTZ R130, R24, R131, !PT ;  /* 0x0000008318827209 */ /* 0x000fe20007810000 */
[----:B------:R-:W-:Y:S01]  /*ea30*/  FFMA.FTZ R48, R0, R3, R48 ;  /* 0x0000000300307223 */ /* 0x000fe20000010030 */
[----:B------:R-:W-:Y:S01]  /*ea40*/  FMNMX.FTZ R132, R30, R129, !PT ;  /* 0x000000811e847209 */ /* 0x000fe20007810000 */
[----:B------:R-:W1:Y:S01]  /*ea50*/  I2F R120, R120 ;  /* 0x0000007800787306 */ /* 0x000e620000201400 */
[----:B------:R-:W-:Y:S02]  /*ea60*/  FMNMX.FTZ R133, R25, R130, !PT ;  /* 0x0000008219857209 */ /* 0x000fe40007810000 */
[----:B------:R-:W-:Y:S01]  /*ea70*/  IADD3 R118, R2, 0x51, RZ ;  /* 0x0000005102767810 */ /* 0x000fe20007ffe0ff */
[C---:B--2---:R-:W-:Y:S01]  /*ea80*/  FFMA.FTZ R51, R0.reuse, R128, R51 ;  /* 0x0000008000337223 */ /* 0x044fe20000010033 */
[----:B------:R-:W-:Y:S01]  /*ea90*/  FMNMX.FTZ R131, R31, R132, !PT ;  /* 0x000000841f837209 */ /* 0x000fe20007810000 */
[----:B------:R-:W-:Y:S01]  /*eaa0*/  FFMA.FTZ R49, R0, R128, R49 ;  /* 0x0000008000317223 */ /* 0x000fe20000010031 */
[----:B------:R-:W-:Y:S02]  /*eab0*/  FMNMX.FTZ R130, R28, R133, !PT ;  /* 0x000000851c827209 */ /* 0x000fe40007810000 */
[----:B------:R-:W-:Y:S01]  /*eac0*/  FMNMX.FTZ R122, R34, R131, !PT ;  /* 0x00000083227a7209 */ /* 0x000fe20007810000 */
[----:B------:R2:W3:Y:S01]  /*ead0*/  I2F R123, R124 ;  /* 0x0000007c007b7306 */ /* 0x0004e20000201400 */
[----:B------:R-:W-:Y:S02]  /*eae0*/  FMNMX.FTZ R131, R29, R130, !PT ;  /* 0x000000821d837209 */ /* 0x000fe40007810000 */
[----:B------:R-:W-:Y:S01]  /*eaf0*/  IADD3 R129, R2, 0x70, RZ ;  /* 0x0000007002817810 */ /* 0x000fe20007ffe0ff */
[CC--:B----4-:R-:W-:Y:S01]  /*eb00*/  FFMA.FTZ R42, R0.reuse, R121.reuse, R42 ;  /* 0x00000079002a7223 */ /* 0x0d0fe2000001002a */
[----:B------:R-:W-:Y:S01]  /*eb10*/  FMNMX.FTZ R133, R35, R122, !PT ;  /* 0x0000007a23857209 */ /* 0x000fe20007810000 */
[----:B------:R-:W-:Y:S01]  /*eb20*/  FFMA.FTZ R40, R0, R121, R40 ;  /* 0x0000007900287223 */ /* 0x000fe20000010028 */
[----:B------:R-:W-:Y:S02]  /*eb30*/  IADD3 R127, R2, 0x60, RZ ;  /* 0x00000060027f7810 */ /* 0x000fe40007ffe0ff */
[----:B------:R-:W-:Y:S01]  /*eb40*/  FMNMX.FTZ R122, R38, R133, !PT ;  /* 0x00000085267a7209 */ /* 0x000fe20007810000 */
[----:B------:R-:W4:Y:S01]  /*eb50*/  I2F R119, R119 ;  /* 0x0000007700777306 */ /* 0x000f220000201400 */
[C---:B------:R-:W-:Y:S02]  /*eb60*/  IADD3 R126, R2.reuse, 0x61, RZ ;  /* 0x00000061027e7810 */ /* 0x040fe40007ffe0ff */
[----:B------:R-:W-:Y:S01]  /*eb70*/  IADD3 R125, R2, 0x68, RZ ;  /* 0x00000068027d7810 */ /* 0x000fe20007ffe0ff */
[CC--:B-1----:R-:W-:Y:S02]  /*eb80*/  FFMA.FTZ R43, R0.reuse, R120.reuse, R43 ;  /* 0x00000078002b7223 */ /* 0x0c2fe4000001002b */
[----:B------:R-:W-:Y:S01]  /*eb90*/  FFMA.FTZ R41, R0, R120, R41 ;  /* 0x0000007800297223 */ /* 0x000fe20000010029 */
[----:B------:R-:W-:Y:S03]  /*eba0*/  IADD3 R120, R2, 0x71, RZ ;  /* 0x0000007102787810 */ /* 0x000fe60007ffe0ff */
[----:B------:R-:W1:Y:S01]  /*ebb0*/  I2F R118, R118 ;  /* 0x0000007600767306 */ /* 0x000e620000201400 */
[----:B--2---:R-:W-:Y:S01]  /*ebc0*/  FMNMX.FTZ R124, R32, R131, !PT ;  /* 0x00000083207c7209 */ /* 0x004fe20007810000 */
[CC--:B---3--:R-:W-:Y:S01]  /*ebd0*/  FFMA.FTZ R59, R0.reuse, R123.reuse, R59 ;  /* 0x0000007b003b7223 */ /* 0x0c8fe2000001003b */
[----:B------:R-:W-:Y:S01]  /*ebe0*/  FMNMX.FTZ R131, R39, R122, !PT ;  /* 0x0000007a27837209 */ /* 0x000fe20007810000 */
[----:B------:R-:W-:Y:S01]  /*ebf0*/  FFMA.FTZ R57, R0, R123, R57 ;  /* 0x0000007b00397223 */ /* 0x000fe20000010039 */
[----:B------:R-:W-:Y:S05]  /*ec00*/  FMNMX.FTZ R133, R33, R124, !PT ;  /* 0x0000007c21857209 */ /* 0x000fea0007810000 */
[----:B------:R-:W2:Y:S01]  /*ec10*/  I2F R121, R129 ;  /* 0x0000008100797306 */ /* 0x000ea20000201400 */
[----:B------:R-:W-:Y:S02]  /*ec20*/  FMNMX.FTZ R124, R42, R131, !PT ;  /* 0x000000832a7c7209 */ /* 0x000fe40007810000 */
[----:B------:R-:W-:Y:S01]  /*ec30*/  FMNMX.FTZ R122, R36, R133, !PT ;  /* 0x00000085247a7209 */ /* 0x000fe20007810000 */
[CC--:B----4-:R-:W-:Y:S01]  /*ec40*/  FFMA.FTZ R46, R0.reuse, R119.reuse, R46 ;  /* 0x00000077002e7223 */ /* 0x0d0fe2000001002e */
[----:B------:R-:W-:Y:S01]  /*ec50*/  FMNMX.FTZ R131, R43, R124, !PT ;  /* 0x0000007c2b837209 */ /* 0x000fe20007810000 */
[----:B------:R-:W-:Y:S01]  /*ec60*/  FFMA.FTZ R44, R0, R119, R44 ;  /* 0x00000077002c7223 */ /* 0x000fe2000001002c */
[----:B------:R-:W-:Y:S03]  /*ec70*/  FMNMX.FTZ R133, R37, R122, !PT ;  /* 0x0000007a25857209 */ /* 0x000fe60007810000 */
[----:B------:R3:W4:Y:S01]  /*ec80*/  I2F R119, R120 ;  /* 0x0000007800777306 */ /* 0x0007220000201400 */
[----:B------:R-:W-:Y:S01]  /*ec90*/  FMNMX.FTZ R122, R40, R133, !PT ;  /* 0x00000085287a7209 */ /* 0x000fe20007810000 */
[C---:B-1----:R-:W-:Y:S03]  /*eca0*/  FFMA.FTZ R47, R0.reuse, R118, R47 ;  /* 0x00000076002f7223 */ /* 0x042fe6000001002f */
[----:B------:R-:W-:Y:S01]  /*ecb0*/  FMNMX.FTZ R3, R41, R122, !PT ;  /* 0x0000007a29037209 */ /* 0x000fe20007810000 */
[----:B------:R-:W-:Y:S01]  /*ecc0*/  FFMA.FTZ R45, R0, R118, R45 ;  /* 0x00000076002d7223 */ /* 0x000fe2000001002d */
[----:B------:R-:W-:Y:S03]  /*ecd0*/  FMNMX.FTZ R118, R46, R131, !PT ;  /* 0x000000832e767209 */ /* 0x000fe60007810000 */
[----:B------:R-:W1:Y:S01]  /*ece0*/  I2F R127, R127 ;  /* 0x0000007f007f7306 */ /* 0x000e620000201400 */
[----:B------:R-:W-:Y:S02]  /*ecf0*/  FMNMX.FTZ R131, R47, R118, !PT ;  /* 0x000000762f837209 */ /* 0x000fe40007810000 */
[----:B------:R-:W-:Y:S01]  /*ed00*/  FMNMX.FTZ R118, R44, R3, !PT ;  /* 0x000000032c767209 */ /* 0x000fe20007810000 */
[-C--:B--2---:R-:W-:Y:S01]  /*ed10*/  FFMA.FTZ R62, R0, R121.reuse, R62 ;  /* 0x00000079003e7223 */ /* 0x084fe2000001003e */
[----:B------:R-:W-:Y:S01]  /*ed20*/  IADD3 R129, R2, 0x78, RZ ;  /* 0x0000007802817810 */ /* 0x000fe20007ffe0ff */
[----:B------:R-:W-:Y:S01]  /*ed30*/  FFMA.FTZ R60, R0, R121, R60 ;  /* 0x00000079003c7223 */ /* 0x000fe2000001003c */
[----:B------:R-:W-:Y:S02]  /*ed40*/  FMNMX.FTZ R3, R45, R118, !PT ;  /* 0x000000762d037209 */ /* 0x000fe40007810000 */
[----:B------:R-:W-:Y:S01]  /*ed50*/  IADD3 R2, R2, 0x79, RZ ;  /* 0x0000007902027810 */ /* 0x000fe20007ffe0ff */
[----:B------:R-:W2:Y:S01]  /*ed60*/  I2F R126, R126 ;  /* 0x0000007e007e7306 */ /* 0x000ea20000201400 */
[----:B------:R-:W-:Y:S02]  /*ed70*/  FMNMX.FTZ R118, R48, R3, !PT ;  /* 0x0000000330767209 */ /* 0x000fe40007810000 */
[----:B---3--:R-:W-:Y:S01]  /*ed80*/  FMNMX.FTZ R120, R50, R131, !PT ;  /* 0x0000008332787209 */ /* 0x008fe20007810000 */
[CC--:B----4-:R-:W-:Y:S01]  /*ed90*/  FFMA.FTZ R63, R0.reuse, R119.reuse, R63 ;  /* 0x00000077003f7223 */ /* 0x0d0fe2000001003f */
[----:B------:R-:W-:Y:S01]  /*eda0*/  FMNMX.FTZ R3, R49, R118, !PT ;  /* 0x0000007631037209 */ /* 0x000fe20007810000 */
[C---:B------:R-:W-:Y:S01]  /*edb0*/  FFMA.FTZ R61, R0.reuse, R119, R61 ;  /* 0x00000077003d7223 */ /* 0x040fe2000001003d */
[----:B------:R-:W-:Y:S03]  /*edc0*/  FMNMX.FTZ R131, R51, R120, !PT ;  /* 0x0000007833837209 */ /* 0x000fe60007810000 */
[----:B------:R-:W3:Y:S01]  /*edd0*/  I2F R125, R125 ;  /* 0x0000007d007d7306 */ /* 0x000ee20000201400 */
[CC--:B-1----:R-:W-:Y:S02]  /*ede0*/  FFMA.FTZ R54, R0.reuse, R127.reuse, R54 ;  /* 0x0000007f00367223 */ /* 0x0c2fe40000010036 */
[----:B------:R-:W-:Y:S03]  /*edf0*/  FFMA.FTZ R52, R0, R127, R52 ;  /* 0x0000007f00347223 */ /* 0x000fe60000010034 */
[----:B------:R-:W-:Y:S04]  /*ee00*/  FMNMX.FTZ R120, R54, R131, !PT ;  /* 0x0000008336787209 */ /* 0x000fe80007810000 */
[----:B------:R-:W1:Y:S01]  /*ee10*/  I2F R129, R129 ;  /* 0x0000008100817306 */ /* 0x000e620000201400 */
[----:B------:R-:W-:Y:S01]  /*ee20*/  FMNMX.FTZ R118, R52, R3, !PT ;  /* 0x0000000334767209 */ /* 0x000fe20007810000 */
[CC--:B--2---:R-:W-:Y:S02]  /*ee30*/  FFMA.FTZ R55, R0.reuse, R126.reuse, R55 ;  /* 0x0000007e00377223 */ /* 0x0c4fe40000010037 */
[C---:B------:R-:W-:Y:S03]  /*ee40*/  FFMA.FTZ R53, R0.reuse, R126, R53 ;  /* 0x0000007e00357223 */ /* 0x040fe60000010035 */
[----:B------:R-:W-:Y:S03]  /*ee50*/  FMNMX.FTZ R127, R55, R120, !PT ;  /* 0x00000078377f7209 */ /* 0x000fe60007810000 */
[----:B------:R-:W2:Y:S01]  /*ee60*/  I2F R2, R2 ;  /* 0x0000000200027306 */ /* 0x000ea20000201400 */
[----:B------:R-:W-:Y:S01]  /*ee70*/  FMNMX.FTZ R3, R53, R118, !PT ;  /* 0x0000007635037209 */ /* 0x000fe20007810000 */
[CC--:B---3--:R-:W-:Y:S02]  /*ee80*/  FFMA.FTZ R58, R0.reuse, R125.reuse, R58 ;  /* 0x0000007d003a7223 */ /* 0x0c8fe4000001003a */
[----:B------:R-:W-:Y:S03]  /*ee90*/  FFMA.FTZ R56, R0, R125, R56 ;  /* 0x0000007d00387223 */ /* 0x000fe60000010038 */
[----:B------:R-:W-:Y:S02]  /*eea0*/  FMNMX.FTZ R120, R58, R127, !PT ;  /* 0x0000007f3a787209 */ /* 0x000fe40007810000 */
[----:B------:R-:W-:Y:S02]  /*eeb0*/  FMNMX.FTZ R118, R56, R3, !PT ;  /* 0x0000000338767209 */ /* 0x000fe40007810000 */
[----:B------:R-:W-:Y:S01]  /*eec0*/  FMNMX.FTZ R125, R59, R120, !PT ;  /* 0x000000783b7d7209 */ /* 0x000fe20007810000 */
[CC--:B-1----:R-:W-:Y:S01]  /*eed0*/  FFMA.FTZ R66, R0.reuse, R129.reuse, R66 ;  /* 0x0000008100427223 */ /* 0x0c2fe20000010042 */
[----:B------:R-:W-:Y:S01]  /*eee0*/  FMNMX.FTZ R121, R57, R118, !PT ;  /* 0x0000007639797209 */ /* 0x000fe20007810000 */
[----:B------:R-:W-:Y:S01]  /*eef0*/  FFMA.FTZ R64, R0, R129, R64 ;  /* 0x0000008100407223 */ /* 0x000fe20000010040 */
[----:B------:R-:W-:Y:S02]  /*ef00*/  FMNMX.FTZ R120, R62, R125, !PT ;  /* 0x0000007d3e787209 */ /* 0x000fe40007810000 */
[----:B------:R-:W-:Y:S02]  /*ef10*/  LDSM.16.MT88.4 R124, [R168+0x9000] ;  /* 0x00900000a87c783b */ /* 0x000fe40000004200 */
[----:B------:R-:W-:Y:S02]  /*ef20*/  FMNMX.FTZ R3, R63, R120, !PT ;  /* 0x000000783f037209 */ /* 0x000fe40007810000 */
[----:B------:R-:W-:Y:S01]  /*ef30*/  FMNMX.FTZ R120, R60, R121, !PT ;  /* 0x000000793c787209 */ /* 0x000fe20007810000 */
[-C--:B--2---:R-:W-:Y:S01]  /*ef40*/  FFMA.FTZ R67, R0, R2.reuse, R67 ;  /* 0x0000000200437223 */ /* 0x084fe20000010043 */
[----:B------:R-:W-:Y:S01]  /*ef50*/  FMNMX.FTZ R118, R66, R3, !PT ;  /* 0x0000000342767209 */ /* 0x000fe20007810000 */
[----:B------:R-:W-:Y:S01]  /*ef60*/  FFMA.FTZ R65, R0, R2, R65 ;  /* 0x0000000200417223 */ /* 0x000fe20000010041 */
[----:B------:R-:W-:Y:S02]  /*ef70*/  FMNMX.FTZ R3, R61, R120, !PT ;  /* 0x000000783d037209 */ /* 0x000fe40007810000 */
        /* <DEDUP_REMOVED lines=14> */
[----:B------:R-:W-:Y:S01]  /*f060*/  FMUL.FTZ R117, R118, c[0x0][0x23c] ;  /* 0x00008f0076757a20 */ /* 0x000fe20000410000 */
[----:B------:R-:W1:Y:S02]  /*f070*/  LDSM.16.MT88.4 R120, [R170+0x9000] ;  /* 0x00900000aa78783b */ /* 0x000e640000004200 */
[----:B------:R-:W-:Y:S01]  /*f080*/  FSEL R133, R133, RZ, P0 ;  /* 0x000000ff85857208 */ /* 0x000fe20000000000 */
[C---:B------:R-:W-:Y:S01]  /*f090*/  FADD.FTZ R118, -R3.reuse, R116 ;  /* 0x0000007403767221 */ /* 0x040fe20000010100 */
[C---:B------:R-:W-:Y:S01]  /*f0a0*/  FSETP.NEU.FTZ.AND P0, PT, R3.reuse, -INF , PT ;  /* 0xff8000000300780b */ /* 0x040fe20003f1d000 */
[----:B------:R-:W2:Y:S02]  /*f0b0*/  MUFU.EX2 R117, R117 ;  /* 0x0000007500757308 */ /* 0x000ea40000000800 */
[----:B------:R-:W-:Y:S02]  /*f0c0*/  FMUL.FTZ R116, R118, c[0x0][0x23c] ;  /* 0x00008f0076747a20 */ /* 0x000fe40000410000 */
[----:B------:R-:W-:Y:S02]  /*f0d0*/  FMUL.FTZ R118, R3, c[0x0][0x23c] ;  /* 0x00008f0003767a20 */ /* 0x000fe40000410000 */
[--C-:B------:R-:W-:Y:S02]  /*f0e0*/  FFMA.FTZ R129, R10, c[0x0][0x23c], -R133.reuse ;  /* 0x00008f000a817a23 */ /* 0x100fe40000010885 */
[--C-:B------:R-:W-:Y:S01]  /*f0f0*/  FFMA.FTZ R128, R11, c[0x0][0x23c], -R133.reuse ;  /* 0x00008f000b807a23 */ /* 0x100fe20000010885 */
[----:B------:R-:W-:Y:S01]  /*f100*/  FSEL R118, R118, RZ, P0 ;  /* 0x000000ff76767208 */ /* 0x000fe20000000000 */
[--C-:B------:R-:W-:Y:S01]  /*f110*/  FFMA.FTZ R143, R6, c[0x0][0x23c], -R133.reuse ;  /* 0x00008f00068f7a23 */ /* 0x100fe20000010885 */
[----:B------:R-:W3:Y:S01]  /*f120*/  MUFU.EX2 R116, R116 ;  /* 0x0000007400747308 */ /* 0x000ee20000000800 */
[--C-:B------:R-:W-:Y:S01]  /*f130*/  FFMA.FTZ R132, R7, c[0x0][0x23c], -R133.reuse ;  /* 0x00008f0007847a23 */ /* 0x100fe20000010885 */
[----:B------:R-:W-:Y:S01]  /*f140*/  ISETP.GT.AND P0, PT, R182, R175, PT ;  /* 0x000000afb600720c */ /* 0x000fe20003f04270 */
[--C-:B------:R-:W-:Y:S02]  /*f150*/  FFMA.FTZ R130, R8, c[0x0][0x23c], -R118.reuse ;  /* 0x00008f0008827a23 */ /* 0x100fe40000010876 */
[--C-:B------:R-:W-:Y:S02]  /*f160*/  FFMA.FTZ R119, R9, c[0x0][0x23c], -R118.reuse ;  /* 0x00008f0009777a23 */ /* 0x100fe40000010876 */
[--C-:B------:R-:W-:Y:S02]  /*f170*/  FFMA.FTZ R144, R4, c[0x0][0x23c], -R118.reuse ;  /* 0x00008f0004907a23 */ /* 0x100fe40000010876 */
[--C-:B------:R-:W-:Y:S01]  /*f180*/  FFMA.FTZ R131, R5, c[0x0][0x23c], -R118.reuse ;  /* 0x00008f0005837a23 */ /* 0x100fe20000010876 */
[----:B------:R-:W-:Y:S01]  /*f190*/  MUFU.EX2 R143, R143 ;  /* 0x0000008f008f7308 */ /* 0x000fe20000000800 */
[--C-:B------:R-:W-:Y:S02]  /*f1a0*/  FFMA.FTZ R135, R12, c[0x0][0x23c], -R118.reuse ;  /* 0x00008f000c877a23 */ /* 0x100fe40000010876 */
[C---:B--2---:R-:W-:Y:S02]  /*f1b0*/  FMUL.FTZ R10, R117.reuse, R110 ;  /* 0x0000006e750a7220 */ /* 0x044fe40000410000 */
[C---:B------:R-:W-:Y:S02]  /*f1c0*/  FMUL.FTZ R11, R117.reuse, R111 ;  /* 0x0000006f750b7220 */ /* 0x040fe40000410000 */
[C---:B------:R-:W-:Y:S02]  /*f1d0*/  FMUL.FTZ R6, R117.reuse, R114 ;  /* 0x0000007275067220 */ /* 0x040fe40000410000 */
[C---:B------:R-:W-:Y:S01]  /*f1e0*/  FMUL.FTZ R7, R117.reuse, R115 ;  /* 0x0000007375077220 */ /* 0x040fe20000410000 */
[----:B------:R-:W2:Y:S01]  /*f1f0*/  MUFU.EX2 R132, R132 ;  /* 0x0000008400847308 */ /* 0x000ea20000000800 */
        /* <DEDUP_REMOVED lines=49> */
[C---:B------:R-:W-:Y:S02]  /*f510*/  FMUL.FTZ R100, R116.reuse, R100 ;  /* 0x0000006474647220 */ /* 0x040fe40000410000 */
[C---:B------:R-:W-:Y:S02]  /*f520*/  FMUL.FTZ R101, R116.reuse, R101 ;  /* 0x0000006574657220 */ /* 0x040fe40000410000 */
[----:B------:R-:W-:Y:S01]  /*f530*/  FMUL.FTZ R12, R116, R104 ;  /* 0x00000068740c7220 */ /* 0x000fe20000410000 */
[----:B----4-:R-:W-:Y:S01]  /*f540*/  F2FP.BF16.PACK_AB R114, R119, R130 ;  /* 0x000000827772723e */ /* 0x010fe200000010ff */
[--C-:B------:R-:W-:Y:S02]  /*f550*/  FFMA.FTZ R137, R22, c[0x0][0x23c], -R133.reuse ;  /* 0x00008f0016897a23 */ /* 0x100fe40000010885 */
[--C-:B------:R-:W-:Y:S02]  /*f560*/  FFMA.FTZ R136, R21, c[0x0][0x23c], -R118.reuse ;  /* 0x00008f0015887a23 */ /* 0x100fe40000010876 */
[--C-:B------:R-:W-:Y:S02]  /*f570*/  FFMA.FTZ R141, R30, c[0x0][0x23c], -R133.reuse ;  /* 0x00008f001e8d7a23 */ /* 0x100fe40000010885 */
[C---:B-1----:R-:W-:Y:S01]  /*f580*/  HMMA.16816.F32.BF16 R4, R112.reuse, R120, R4 ;  /* 0x000000787004723c */ /* 0x042fe20000041804 */
[----:B------:R-:W-:Y:S04]  /*f590*/  MUFU.EX2 R137, R137 ;  /* 0x0000008900897308 */ /* 0x000fe80000000800 */
[--C-:B------:R-:W-:Y:S02]  /*f5a0*/  FFMA.FTZ R140, R31, c[0x0][0x23c], -R133.reuse ;  /* 0x00008f001f8c7a23 */ /* 0x100fe40000010885 */
[--C-:B------:R-:W-:Y:S01]  /*f5b0*/  FFMA.FTZ R139, R34, c[0x0][0x23c], -R133.reuse ;  /* 0x00008f00228b7a23 */ /* 0x100fe20000010885 */
[C---:B------:R-:W-:Y:S01]  /*f5c0*/  HMMA.16816.F32.BF16 R8, R112.reuse, R122, R8 ;  /* 0x0000007a7008723c */ /* 0x040fe20000041808 */
[----:B------:R-:W1:Y:S02]  /*f5d0*/  LDSM.16.MT88.4 R120, [R168+0xb000] ;  /* 0x00b00000a878783b */ /* 0x000e640000004200 */
[----:B------:R-:W-:Y:S01]  /*f5e0*/  MUFU.EX2 R136, R136 ;  /* 0x0000008800887308 */ /* 0x000fe20000000800 */
[--C-:B------:R-:W-:Y:S02]  /*f5f0*/  FFMA.FTZ R138, R35, c[0x0][0x23c], -R133.reuse ;  /* 0x00008f00238a7a23 */ /* 0x100fe40000010885 */
[--C-:B------:R-:W-:Y:S02]  /*f600*/  FFMA.FTZ R142, R28, c[0x0][0x23c], -R118.reuse ;  /* 0x00008f001c8e7a23 */ /* 0x100fe40000010876 */
[C---:B------:R-:W-:Y:S04]  /*f610*/  HMMA.16816.F32.BF16 R68, R112.reuse, R124, R68 ;  /* 0x0000007c7044723c */ /* 0x040fe80000041844 */
[--C-:B------:R-:W-:Y:S01]  /*f620*/  FFMA.FTZ R145, R29, c[0x0][0x23c], -R118.reuse ;  /* 0x00008f001d917a23 */ /* 0x100fe20000010876 */
[----:B------:R-:W-:Y:S01]  /*f630*/  MUFU.EX2 R141, R141 ;  /* 0x0000008d008d7308 */ /* 0x000fe20000000800 */
[----:B------:R-:W-:Y:S01]  /*f640*/  LDSM.16.MT88.4 R28, [R170+0xc000] ;  /* 0x00c00000aa1c783b */ /* 0x000fe20000004200 */
[--C-:B------:R-:W-:Y:S01]  /*f650*/  FFMA.FTZ R146, R32, c[0x0][0x23c], -R118.reuse ;  /* 0x00008f0020927a23 */ /* 0x100fe20000010876 */
[C---:B------:R-:W-:Y:S04]  /*f660*/  HMMA.16816.F32.BF16 R72, R112.reuse, R126, R72 ;  /* 0x0000007e7048723c */ /* 0x040fe80000041848 */
[--C-:B------:R-:W-:Y:S02]  /*f670*/  FFMA.FTZ R147, R33, c[0x0][0x23c], -R118.reuse ;  /* 0x00008f0021937a23 */ /* 0x100fe40000010876 */
[----:B------:R-:W-:Y:S01]  /*f680*/  LDSM.16.MT88.4 R32, [R170+0xc400] ;  /* 0x00c40000aa20783b */ /* 0x000fe20000004200 */
[--C-:B------:R-:W-:Y:S01]  /*f690*/  FFMA.FTZ R150, R38, c[0x0][0x23c], -R133.reuse ;  /* 0x00008f0026967a23 */ /* 0x100fe20000010885 */
[C---:B---3--:R-:W-:Y:S01]  /*f6a0*/  HMMA.16816.F32.BF16 R76, R112.reuse, R108, R76 ;  /* 0x0000006c704c723c */ /* 0x048fe2000004184c */
[----:B------:R-:W-:Y:S03]  /*f6b0*/  MUFU.EX2 R140, R140 ;  /* 0x0000008c008c7308 */ /* 0x000fe60000000800 */
[--C-:B------:R-:W-:Y:S02]  /*f6c0*/  FFMA.FTZ R151, R39, c[0x0][0x23c], -R133.reuse ;  /* 0x00008f0027977a23 */ /* 0x100fe40000010885 */
[--C-:B------:R-:W-:Y:S02]  /*f6d0*/  FFMA.FTZ R148, R42, c[0x0][0x23c], -R133.reuse ;  /* 0x00008f002a947a23 */ /* 0x100fe40000010885 */
[C---:B------:R-:W-:Y:S01]  /*f6e0*/  HMMA.16816.F32.BF16 R80, R112.reuse, R110, R80 ;  /* 0x0000006e7050723c */ /* 0x040fe20000041850 */
[----:B------:R-:W2:Y:S02]  /*f6f0*/  LDSM.16.MT88.4 R108, [R170+0xd000] ;  /* 0x00d00000aa6c783b */ /* 0x000ea40000004200 */
[----:B------:R-:W-:Y:S01]  /*f700*/  MUFU.EX2 R139, R139 ;  /* 0x0000008b008b7308 */ /* 0x000fe20000000800 */
[--C-:B------:R-:W-:Y:S02]  /*f710*/  FFMA.FTZ R149, R43, c[0x0][0x23c], -R133.reuse ;  /* 0x00008f002b957a23 */ /* 0x100fe40000010885 */
[--C-:B------:R-:W-:Y:S02]  /*f720*/  FFMA.FTZ R153, R37, c[0x0][0x23c], -R118.reuse ;  /* 0x00008f0025997a23 */ /* 0x100fe40000010876 */
[--C-:B------:R-:W-:Y:S01]  /*f730*/  FFMA.FTZ R155, R41, c[0x0][0x23c], -R118.reuse ;  /* 0x00008f00299b7a23 */ /* 0x100fe20000010876 */
[C---:B-1----:R-:W-:Y:S03]  /*f740*/  HMMA.16816.F32.BF16 R84, R112.reuse, R120, R84 ;  /* 0x000000787054723c */ /* 0x042fe60000041854 */
[--C-:B------:R-:W-:Y:S01]  /*f750*/  FFMA.FTZ R126, R14, c[0x0][0x23c], -R133.reuse ;  /* 0x00008f000e7e7a23 */ /* 0x100fe20000010885 */
[----:B------:R-:W-:Y:S01]  /*f760*/  MUFU.EX2 R138, R138 ;  /* 0x0000008a008a7308 */ /* 0x000fe20000000800 */
[----:B------:R-:W-:Y:S02]  /*f770*/  FMUL.FTZ R14, R117, R106 ;  /* 0x0000006a750e7220 */ /* 0x000fe40000410000 */
[--C-:B------:R-:W-:Y:S01]  /*f780*/  FFMA.FTZ R127, R15, c[0x0][0x23c], -R133.reuse ;  /* 0x00008f000f7f7a23 */ /* 0x100fe20000010885 */
[C---:B------:R-:W-:Y:S01]  /*f790*/  HMMA.16816.F32.BF16 R88, R112.reuse, R122, R88 ;  /* 0x0000007a7058723c */ /* 0x040fe20000041858 */
[----:B------:R-:W1:Y:S03]  /*f7a0*/  LDSM.16.MT88.4 R120, [R168+0xd000] ;  /* 0x00d00000a878783b */ /* 0x000e660000004200 */
[----:B------:R-:W-:Y:S02]  /*f7b0*/  FMUL.FTZ R15, R117, R107 ;  /* 0x0000006b750f7220 */ /* 0x000fe40000410000 */
[--C-:B------:R-:W-:Y:S01]  /*f7c0*/  FFMA.FTZ R134, R13, c[0x0][0x23c], -R118.reuse ;  /* 0x00008f000d867a23 */ /* 0x100fe20000010876 */
[----:B------:R-:W-:Y:S01]  /*f7d0*/  MUFU.EX2 R127, R127 ;  /* 0x0000007f007f7308 */ /* 0x000fe20000000800 */
[----:B------:R-:W-:Y:S02]  /*f7e0*/  FMUL.FTZ R13, R116, R105 ;  /* 0x00000069740d7220 */ /* 0x000fe40000410000 */
[----:B------:R-:W3:Y:S02]  /*f7f0*/  LDSM.16.MT88.4 R104, [R170+0x9400] ;  /* 0x00940000aa68783b */ /* 0x000ee40000004200 */
[--C-:B------:R-:W-:Y:S02]  /*f800*/  FFMA.FTZ R152, R36, c[0x0][0x23c], -R118.reuse ;  /* 0x00008f0024987a23 */ /* 0x100fe40000010876 */
[--C-:B------:R-:W-:Y:S02]  /*f810*/  FFMA.FTZ R36, R54, c[0x0][0x23c], -R133.reuse ;  /* 0x00008f0036247a23 */ /* 0x100fe40000010885 */
[--C-:B------:R-:W-:Y:S01]  /*f820*/  FFMA.FTZ R54, R58, c[0x0][0x23c], -R133.reuse ;  /* 0x00008f003a367a23 */ /* 0x100fe20000010885 */
[----:B------:R-:W4:Y:S01]  /*f830*/  MUFU.EX2 R126, R126 ;  /* 0x0000007e007e7308 */ /* 0x000f220000000800 */
[--C-:B------:R-:W-:Y:S02]  /*f840*/  FFMA.FTZ R125, R18, c[0x0][0x23c], -R133.reuse ;  /* 0x00008f00127d7a23 */ /* 0x100fe40000010885 */
[--C-:B------:R-:W-:Y:S02]  /*f850*/  FFMA.FTZ R124, R19, c[0x0][0x23c], -R133.reuse ;  /* 0x00008f00137c7a23 */ /* 0x100fe40000010885 */
[--C-:B------:R-:W-:Y:S01]  /*f860*/  FFMA.FTZ R154, R40, c[0x0][0x23c], -R118.reuse ;  /* 0x00008f00289a7a23 */ /* 0x100fe20000010876 */
[C---:B--2---:R-:W-:Y:S04]  /*f870*/  HMMA.16816.F32.BF16 R92, R112.reuse, R108, R92 ;  /* 0x0000006c705c723c */ /* 0x044fe8000004185c */
[----:B------:R2:W-:Y:S01]  /*f880*/  MUFU.EX2 R58, R36 ;  /* 0x00000024003a7308 */ /* 0x0005e20000000800 */
[--C-:B------:R-:W-:Y:S02]  /*f890*/  FFMA.FTZ R55, R55, c[0x0][0x23c], -R133.reuse ;  /* 0x00008f0037377a23 */ /* 0x100fe40000010885 */
[--C-:B------:R-:W-:Y:S01]  /*f8a0*/  FFMA.FTZ R59, R59, c[0x0][0x23c], -R133.reuse ;  /* 0x00008f003b3b7a23 */ /* 0x100fe20000010885 */
[C---:B------:R-:W-:Y:S01]  /*f8b0*/  HMMA.16816.F32.BF16 R96, R112.reuse, R110, R96 ;  /* 0x0000006e7060723c */ /* 0x040fe20000041860 */
[----:B------:R-:W5:Y:S03]  /*f8c0*/  LDSM.16.MT88.4 R108, [R168+0x9400] ;  /* 0x00940000a86c783b */ /* 0x000f660000004200 */
[--C-:B------:R-:W-:Y:S02]  /*f8d0*/  FFMA.FTZ R52, R52, c[0x0][0x23c], -R118.reuse ;  /* 0x00008f0034347a23 */ /* 0x100fe40000010876 */
[----:B------:R-:W-:Y:S01]  /*f8e0*/  MUFU.EX2 R125, R125 ;  /* 0x0000007d007d7308 */ /* 0x000fe20000000800 */
[--C-:B------:R-:W-:Y:S02]  /*f8f0*/  FFMA.FTZ R53, R53, c[0x0][0x23c], -R118.reuse ;  /* 0x00008f0035357a23 */ /* 0x100fe40000010876 */
[--C-:B------:R-:W-:Y:S01]  /*f900*/  FFMA.FTZ R56, R56, c[0x0][0x23c], -R118.reuse ;  /* 0x00008f0038387a23 */ /* 0x100fe20000010876 */
[C---:B-1----:R-:W-:Y:S03]  /*f910*/  HMMA.16816.F32.BF16 R100, R112.reuse, R120, R100 ;  /* 0x000000787064723c */ /* 0x042fe60000041864 */
[--C-:B------:R-:W-:Y:S02]  /*f920*/  FFMA.FTZ R57, R57, c[0x0][0x23c], -R118.reuse ;  /* 0x00008f0039397a23 */ /* 0x100fe40000010876 */
[--C-:B------:R-:W-:Y:S01]  /*f930*/  FFMA.FTZ R46, R46, c[0x0][0x23c], -R133.reuse ;  /* 0x00008f002e2e7a23 */ /* 0x100fe20000010885 */
[----:B------:R-:W-:Y:S01]  /*f940*/  MUFU.EX2 R55, R55 ;  /* 0x0000003700377308 */ /* 0x000fe20000000800 */
[--C-:B------:R-:W-:Y:S01]  /*f950*/  FFMA.FTZ R121, R27, c[0x0][0x23c], -R133.reuse ;  /* 0x00008f001b797a23 */ /* 0x100fe20000010885 */
[----:B------:R-:W-:Y:S01]  /*f960*/  HMMA.16816.F32.BF16 R12, R112, R122, R12 ;  /* 0x0000007a700c723c */ /* 0x000fe2000004180c */
[----:B--2---:R-:W-:Y:S03]  /*f970*/  LDSM.16.MT88.4 R36, [R168+0xc800] ;  /* 0x00c80000a824783b */ /* 0x004fe60000004200 */
[--C-:B------:R-:W-:Y:S02]  /*f980*/  FFMA.FTZ R120, R16, c[0x0][0x23c], -R118.reuse ;  /* 0x00008f0010787a23 */ /* 0x100fe40000010876 */
[--C-:B------:R-:W-:Y:S02]  /*f990*/  FFMA.FTZ R47, R47, c[0x0][0x23c], -R133.reuse ;  /* 0x00008f002f2f7a23 */ /* 0x100fe40000010885 */
[--C-:B------:R-:W-:Y:S01]  /*f9a0*/  FFMA.FTZ R113, R17, c[0x0][0x23c], -R118.reuse ;  /* 0x00008f0011717a23 */ /* 0x100fe20000010876 */
[----:B------:R-:W1:Y:S03]  /*f9b0*/  MUFU.EX2 R124, R124 ;  /* 0x0000007c007c7308 */ /* 0x000e660000000800 */
[----:B----4-:R-:W-:Y:S01]  /*f9c0*/  F2FP.BF16.PACK_AB R17, R127, R126 ;  /* 0x0000007e7f11723e */ /* 0x010fe200000010ff */
[--C-:B------:R-:W-:Y:S02]  /*f9d0*/  FFMA.FTZ R114, R23, c[0x0][0x23c], -R133.reuse ;  /* 0x00008f0017727a23 */ /* 0x100fe40000010885 */
[--C-:B------:R-:W-:Y:S02]  /*f9e0*/  FFMA.FTZ R115, R20, c[0x0][0x23c], -R118.reuse ;  /* 0x00008f0014737a23 */ /* 0x100fe40000010876 */
[----:B------:R-:W-:Y:S01]  /*f9f0*/  LDSM.16.MT88.4 R20, [R170+0x9800] ;  /* 0x00980000aa14783b */ /* 0x000fe20000004200 */
[--C-:B------:R-:W-:Y:S01]  /*fa00*/  FFMA.FTZ R112, R26, c[0x0][0x23c], -R133.reuse ;  /* 0x00008f001a707a23 */ /* 0x100fe20000010885 */
[----:B------:R-:W-:Y:S01]  /*fa10*/  MUFU.EX2 R113, R113 ;  /* 0x0000007100717308 */ /* 0x000fe20000000800 */
[--C-:B------:R-:W-:Y:S02]  /*fa20*/  FFMA.FTZ R122, R24, c[0x0][0x23c], -R118.reuse ;  /* 0x00008f00187a7a23 */ /* 0x100fe40000010876 */
[--C-:B------:R-:W-:Y:S02]  /*fa30*/  FFMA.FTZ R123, R25, c[0x0][0x23c], -R118.reuse ;  /* 0x00008f00197b7a23 */ /* 0x100fe40000010876 */
[--C-:B------:R-:W-:Y:S01]  /*fa40*/  FFMA.FTZ R50, R50, c[0x0][0x23c], -R133.reuse ;  /* 0x00008f0032327a23 */ /* 0x100fe20000010885 */
[----:B------:R-:W-:Y:S01]  /*fa50*/  LDSM.16.MT88.4 R24, [R168+0xb800] ;  /* 0x00b80000a818783b */ /* 0x000fe20000004200 */
[--C-:B------:R-:W-:Y:S02]  /*fa60*/  FFMA.FTZ R51, R51, c[0x0][0x23c], -R133.reuse ;  /* 0x00008f0033337a23 */ /* 0x100fe40000010885 */
[--C-:B------:R-:W-:Y:S01]  /*fa70*/  FFMA.FTZ R44, R44, c[0x0][0x23c], -R118.reuse ;  /* 0x00008f002c2c7a23 */ /* 0x100fe20000010876 */
[----:B------:R-:W2:Y:S01]  /*fa80*/  MUFU.EX2 R134, R134 ;  /* 0x0000008600867308 */ /* 0x000ea20000000800 */
[--C-:B------:R-:W-:Y:S02]  /*fa90*/  FFMA.FTZ R45, R45, c[0x0][0x23c], -R118.reuse ;  /* 0x00008f002d2d7a23 */ /* 0x100fe40000010876 */
[--C-:B------:R-:W-:Y:S01]  /*faa0*/  FFMA.FTZ R48, R48, c[0x0][0x23c], -R118.reuse ;  /* 0x00008f0030307a23 */ /* 0x100fe20000010876 */
[----:B-1----:R-:W-:Y:S01]  /*fab0*/  F2FP.BF16.PACK_AB R19, R124, R125 ;  /* 0x0000007d7c13723e */ /* 0x002fe200000010ff */
[----:B------:R-:W-:Y:S02]  /*fac0*/  FFMA.FTZ R49, R49, c[0x0][0x23c], -R118 ;  /* 0x00008f0031317a23 */ /* 0x000fe40000010876 */
[----:B------:R-:W-:Y:S01]  /*fad0*/  FFMA.FTZ R144, R116, R195, R144 ;  /* 0x000000c374907223 */ /* 0x000fe20000010090 */
[----:B------:R-:W-:Y:S01]  /*fae0*/  MOV R116, R3 ;  /* 0x0000000300747202 */ /* 0x000fe20000000f00 */
[--C-:B------:R-:W-:Y:S01]  /*faf0*/  FFMA.FTZ R62, R62, c[0x0][0x23c], -R133.reuse ;  /* 0x00008f003e3e7a23 */ /* 0x100fe20000010885 */
[----:B------:R-:W1:Y:S01]  /*fb00*/  MUFU.EX2 R120, R120 ;  /* 0x0000007800787308 */ /* 0x000e620000000800 */
[--C-:B------:R-:W-:Y:S02]  /*fb10*/  FFMA.FTZ R63, R63, c[0x0][0x23c], -R133.reuse ;  /* 0x00008f003f3f7a23 */ /* 0x100fe40000010885 */
[--C-:B------:R-:W-:Y:S02]  /*fb20*/  FFMA.FTZ R66, R66, c[0x0][0x23c], -R133.reuse ;  /* 0x00008f0042427a23 */ /* 0x100fe40000010885 */
[----:B------:R-:W-:Y:S02]  /*fb30*/  FFMA.FTZ R133, R67, c[0x0][0x23c], -R133 ;  /* 0x00008f0043857a23 */ /* 0x000fe40000010885 */
[--C-:B------:R-:W-:Y:S02]  /*fb40*/  FFMA.FTZ R67, R61, c[0x0][0x23c], -R118.reuse ;  /* 0x00008f003d437a23 */ /* 0x100fe40000010876 */
[----:B------:R-:W-:Y:S01]  /*fb50*/  FFMA.FTZ R64, R64, c[0x0][0x23c], -R118 ;  /* 0x00008f0040407a23 */ /* 0x000fe20000010876 */
[----:B------:R-:W4:Y:S01]  /*fb60*/  MUFU.EX2 R114, R114 ;  /* 0x0000007200727308 */ /* 0x000f220000000800 */
[----:B------:R-:W-:Y:S01]  /*fb70*/  FFMA.FTZ R143, R117, R194, R143 ;  /* 0x000000c2758f7223 */ /* 0x000fe2000001008f */
[----:B------:R-:W-:Y:S01]  /*fb80*/  MOV R117, R2 ;  /* 0x0000000200757202 */ /* 0x000fe20000000f00 */
[----:B------:R-:W-:Y:S01]  /*fb90*/  FADD.FTZ R131, R131, R144 ;  /* 0x0000009083837221 */ /* 0x000fe20000010000 */
[----:B--2---:R-:W-:Y:S01]  /*fba0*/  F2FP.BF16.PACK_AB R16, R134, R135 ;  /* 0x000000878610723e */ /* 0x004fe200000010ff */
[----:B------:R-:W-:Y:S02]  /*fbb0*/  FADD.FTZ R132, R132, R143 ;  /* 0x0000008f84847221 */ /* 0x000fe40000010000 */
[----:B------:R-:W-:Y:S02]  /*fbc0*/  FADD.FTZ R130, R130, R131 ;  /* 0x0000008382827221 */ /* 0x000fe40000010000 */
[----:B------:R-:W-:Y:S01]  /*fbd0*/  FADD.FTZ R129, R129, R132 ;  /* 0x0000008481817221 */ /* 0x000fe20000010000 */
[----:B------:R-:W-:Y:S01]  /*fbe0*/  MUFU.EX2 R112, R112 ;  /* 0x0000007000707308 */ /* 0x000fe20000000800 */
[----:B------:R-:W-:Y:S02]  /*fbf0*/  FADD.FTZ R130, R119, R130 ;  /* 0x0000008277827221 */ /* 0x000fe40000010000 */
[----:B------:R-:W-:Y:S01]  /*fc00*/  FADD.FTZ R129, R128, R129 ;  /* 0x0000008180817221 */ /* 0x000fe20000010000 */
[----:B-1----:R-:W-:Y:S01]  /*fc10*/  F2FP.BF16.PACK_AB R18, R113, R120 ;  /* 0x000000787112723e */ /* 0x002fe200000010ff */
[----:B------:R-:W-:Y:S02]  /*fc20*/  FADD.FTZ R135, R135, R130 ;  /* 0x0000008287877221 */ /* 0x000fe40000010000 */
[----:B------:R-:W-:Y:S03]  /*fc30*/  FADD.FTZ R40, R126, R129 ;  /* 0x000000817e287221 */ /* 0x000fe60000010000 */
[----:B------:R-:W-:Y:S01]  /*fc40*/  MUFU.EX2 R115, R115 ;  /* 0x0000007300737308 */ /* 0x000fe20000000800 */
[C---:B---3--:R-:W-:Y:S05]  /*fc50*/  HMMA.16816.F32.BF16 R4, R16.reuse, R104, R4 ;  /* 0x000000681004723c */ /* 0x048fea0000041804 */
[----:B------:R-:W-:Y:S03]  /*fc60*/  FADD.FTZ R40, R127, R40 ;  /* 0x000000287f287221 */ /* 0x000fe60000010000 */
[C---:B------:R-:W-:Y:S01]  /*fc70*/  HMMA.16816.F32.BF16 R8, R16.reuse, R106, R8 ;  /* 0x0000006a1008723c */ /* 0x040fe20000041808 */
[----:B------:R-:W1:Y:S01]  /*fc80*/  LDSM.16.MT88.4 R104, [R170+0xb400] ;  /* 0x00b40000aa68783b */ /* 0x000e620000004200 */
[----:B------:R-:W-:Y:S02]  /*fc90*/  MUFU.EX2 R54, R54 ;  /* 0x0000003600367308 */ /* 0x000fe40000000800 */
[----:B------:R-:W-:Y:S04]  /*fca0*/  FADD.FTZ R125, R125, R40 ;  /* 0x000000287d7d7221 */ /* 0x000fe80000010000 */
[C---:B-----5:R-:W-:Y:S01]  /*fcb0*/  HMMA.16816.F32.BF16 R68, R16.reuse, R108, R68 ;  /* 0x0000006c1044723c */ /* 0x060fe20000041844 */
[----:B------:R-:W-:Y:S03]  /*fcc0*/  LDSM.16.MT88.4 R40, [R170+0xe800] ;  /* 0x00e80000aa28783b */ /* 0x000fe60000004200 */
[----:B------:R-:W-:Y:S01]  /*fcd0*/  MUFU.EX2 R59, R59 ;  /* 0x0000003b003b7308 */ /* 0x000fe20000000800 */
[----:B------:R-:W-:Y:S03]  /*fce0*/  FADD.FTZ R124, R124, R125 ;  /* 0x0000007d7c7c7221 */ /* 0x000fe60000010000 */
[C---:B------:R-:W-:Y:S01]  /*fcf0*/  HMMA.16816.F32.BF16 R72, R16.reuse, R110, R72 ;  /* 0x0000006e1048723c */ /* 0x040fe20000041848 */
[----:B------:R-:W2:Y:S05]  /*fd00*/  LDSM.16.MT88.4 R108, [R168+0xb400] ;  /* 0x00b40000a86c783b */ /* 0x000eaa0000004200 */
        /* <DEDUP_REMOVED lines=8> */
[----:B------:R-:W2:Y:S01]  /*fd90*/  MUFU.EX2 R121, R121 ;  /* 0x0000007900797308 */ /* 0x000ea20000000800 */
[C---:B------:R-:W-:Y:S01]  /*fda0*/  HMMA.16816.F32.BF16 R88, R16.reuse, R110, R88 ;  /* 0x0000006e1058723c */ /* 0x040fe20000041858 */
[----:B------:R-:W3:Y:S08]  /*fdb0*/  LDSM.16.MT88.4 R108, [R168+0xd400] ;  /* 0x00d40000a86c783b */ /* 0x000ef00000004200 */
[----:B------:R-:W-:Y:S10]  /*fdc0*/  MUFU.EX2 R122, R122 ;  /* 0x0000007a007a7308 */ /* 0x000ff40000000800 */
[----:B------:R-:W5:Y:S01]  /*fdd0*/  MUFU.EX2 R123, R123 ;  /* 0x0000007b007b7308 */ /* 0x000f620000000800 */
[C---:B-1----:R-:W-:Y:S09]  /*fde0*/  HMMA.16816.F32.BF16 R92, R16.reuse, R104, R92 ;  /* 0x00000068105c723c */ /* 0x042ff2000004185c */
[----:B------:R-:W-:Y:S01]  /*fdf0*/  MUFU.EX2 R142, R142 ;  /* 0x0000008e008e7308 */ /* 0x000fe20000000800 */
[C---:B------:R-:W-:Y:S01]  /*fe00*/  HMMA.16816.F32.BF16 R96, R16.reuse, R106, R96 ;  /* 0x0000006a1060723c */ /* 0x040fe20000041860 */
[----:B------:R-:W1:Y:S08]  /*fe10*/  LDSM.16.MT88.4 R104, [R168+0x9800] ;  /* 0x00980000a868783b */ /* 0x000e700000004200 */
[----:B------:R-:W1:Y:S01]  /*fe20*/  MUFU.EX2 R145, R145 ;  /* 0x0000009100917308 */ /* 0x000e620000000800 */
[C---:B---3--:R-:W-:Y:S09]  /*fe30*/  HMMA.16816.F32.BF16 R100, R16.reuse, R108, R100 ;  /* 0x0000006c1064723c */ /* 0x048ff20000041864 */
[----:B------:R-:W-:Y:S01]  /*fe40*/  MUFU.EX2 R146, R146 ;  /* 0x0000009200927308 */ /* 0x000fe20000000800 */
[----:B------:R-:W-:Y:S01]  /*fe50*/  HMMA.16816.F32.BF16 R12, R16, R110, R12 ;  /* 0x0000006e100c723c */ /* 0x000fe2000004180c */
[----:B------:R-:W-:Y:S06]  /*fe60*/  LDSM.16.MT88.4 R108, [R170+0xac00] ;  /* 0x00ac0000aa6c783b */ /* 0x000fec0000004200 */
[----:B----4-:R-:W-:Y:S02]  /*fe70*/  F2FP.BF16.PACK_AB R17, R114, R137 ;  /* 0x000000897211723e */ /* 0x010fe400000010ff */
[----:B------:R-:W3:Y:S03]  /*fe80*/  MUFU.EX2 R147, R147 ;  /* 0x0000009300937308 */ /* 0x000ee60000000800 */
[----:B--2---:R-:W-:Y:S02]  /*fe90*/  F2FP.BF16.PACK_AB R19, R121, R112 ;  /* 0x000000707913723e */ /* 0x004fe400000010ff */
[----:B------:R-:W-:Y:S01]  /*fea0*/  F2FP.BF16.PACK_AB R16, R136, R115 ;  /* 0x000000738810723e */ /* 0x000fe200000010ff */
[----:B------:R-:W-:Y:S01]  /*feb0*/  FADD.FTZ R137, R137, R124 ;  /* 0x0000007c89897221 */ /* 0x000fe20000010000 */
[----:B-----5:R-:W-:Y:S03]  /*fec0*/  F2FP.BF16.PACK_AB R18, R123, R122 ;  /* 0x0000007a7b12723e */ /* 0x020fe600000010ff */
[----:B------:R-:W-:Y:S01]  /*fed0*/  FADD.FTZ R137, R114, R137 ;  /* 0x0000008972897221 */ /* 0x000fe20000010000 */
[----:B------:R-:W-:Y:S03]  /*fee0*/  MUFU.EX2 R150, R150 ;  /* 0x0000009600967308 */ /* 0x000fe60000000800 */
[C---:B------:R-:W-:Y:S07]  /*fef0*/  HMMA.16816.F32.BF16 R4, R16.reuse, R20, R4 ;  /* 0x000000141004723c */ /* 0x040fee0000041804 */
[----:B------:R-:W-:Y:S01]  /*ff00*/  MUFU.EX2 R151, R151 ;  /* 0x0000009700977308 */ /* 0x000fe20000000800 */
[C---:B------:R-:W-:Y:S01]  /*ff10*/  HMMA.16816.F32.BF16 R8, R16.reuse, R22, R8 ;  /* 0x000000161008723c */ /* 0x040fe20000041808 */
[----:B------:R-:W2:Y:S07]  /*ff20*/  LDSM.16.MT88.4 R20, [R170+0xb800] ;  /* 0x00b80000aa14783b */ /* 0x000eae0000004200 */
[C---:B-1----:R-:W-:Y:S01]  /*ff30*/  HMMA.16816.F32.BF16 R68, R16.reuse, R104, R68 ;  /* 0x000000681044723c */ /* 0x042fe20000041844 */
[----:B------:R-:W-:Y:S06]  /*ff40*/  MUFU.EX2 R148, R148 ;  /* 0x0000009400947308 */ /* 0x000fec0000000800 */
[--C-:B------:R-:W-:Y:S01]  /*ff50*/  FFMA.FTZ R104, R60, c[0x0][0x23c], -R118.reuse ;  /* 0x00008f003c687a23 */ /* 0x100fe20000010876 */
[C---:B------:R-:W-:Y:S03]  /*ff60*/  HMMA.16816.F32.BF16 R72, R16.reuse, R106, R72 ;  /* 0x0000006a1048723c */ /* 0x040fe60000041848 */
[----:B------:R-:W-:Y:S01]  /*ff70*/  MUFU.EX2 R149, R149 ;  /* 0x0000009500957308 */ /* 0x000fe20000000800 */
[----:B------:R-:W-:Y:S02]  /*ff80*/  FFMA.FTZ R118, R65, c[0x0][0x23c], -R118 ;  /* 0x00008f0041767a23 */ /* 0x000fe40000010876 */
[----:B------:R-:W-:Y:S07]  /*ff90*/  FADD.FTZ R65, R134, R135 ;  /* 0x0000008786417221 */ /* 0x000fee0000010000 */
[----:B------:R-:W-:Y:S10]  /*ffa0*/  MUFU.EX2 R152, R152 ;  /* 0x0000009800987308 */ /* 0x000ff40000000800 */
[----:B------:R-:W-:Y:S01]  /*ffb0*/  MUFU.EX2 R153, R153 ;  /* 0x0000009900997308 */ /* 0x000fe20000000800 */
[C---:B--2---:R-:W-:Y:S08]  /*ffc0*/  HMMA.16816.F32.BF16 R76, R16.reuse, R20, R76 ;  /* 0x00000014104c723c */ /* 0x044ff0000004184c */
[C---:B------:R-:W-:Y:S01]  /*ffd0*/  HMMA.16816.F32.BF16 R80, R16.reuse, R22, R80 ;  /* 0x000000161050723c */ /* 0x040fe20000041850 */
[----:B------:R-:W1:Y:S01]  /*ffe0*/  LDSM.16.MT88.4 R20, [R170+0xd800] ;  /* 0x00d80000aa14783b */ /* 0x000e620000004200 */
[----:B------:R-:W-:Y:S06]  /*fff0*/  MUFU.EX2 R154, R154 ;  /* 0x0000009a009a7308 */ /* 0x000fec0000000800 */
[C---:B------:R-:W-:Y:S04]  /*10000*/  HMMA.16816.F32.BF16 R84, R16.reuse, R24, R84 ;  /* 0x000000181054723c */ /* 0x040fe80000041854 */
[----:B------:R-:W-:Y:S04]  /*10010*/  MUFU.EX2 R155, R155 ;  /* 0x0000009b009b7308 */ /* 0x000fe80000000800 */
        /* <DEDUP_REMOVED lines=11> */
[----:B------:R-:W-:Y:S01]  /*100d0*/  HMMA.16816.F32.BF16 R12, R16, R26, R12 ;  /* 0x0000001a100c723c */ /* 0x000fe2000004180c */
[----:B------:R-:W2:Y:S06]  /*100e0*/  LDSM.16.MT88.4 R24, [R168+0x9c00] ;  /* 0x009c0000a818783b */ /* 0x000eac0000004200 */
[----:B------:R-:W-:Y:S02]  /*100f0*/  F2FP.BF16.PACK_AB R17, R140, R141 ;  /* 0x0000008d8c11723e */ /* 0x000fe400000010ff */
[----:B------:R-:W-:Y:S03]  /*10100*/  MUFU.EX2 R45, R45 ;  /* 0x0000002d002d7308 */ /* 0x000fe60000000800 */
[----:B------:R-:W-:Y:S02]  /*10110*/  F2FP.BF16.PACK_AB R19, R138, R139 ;  /* 0x0000008b8a13723e */ /* 0x000fe400000010ff */
[----:B------:R-:W-:Y:S02]  /*10120*/  F2FP.BF16.PACK_AB R16, R145, R142 ;  /* 0x0000008e9110723e */ /* 0x000fe400000010ff */
[----:B---3--:R-:W-:Y:S03]  /*10130*/  F2FP.BF16.PACK_AB R18, R147, R146 ;  /* 0x000000929312723e */ /* 0x008fe600000010ff */
[----:B------:R-:W-:Y:S04]  /*10140*/  MUFU.EX2 R48, R48 ;  /* 0x0000003000307308 */ /* 0x000fe80000000800 */
[C---:B-1----:R-:W-:Y:S06]  /*10150*/  HMMA.16816.F32.BF16 R4, R16.reuse, R20, R4 ;  /* 0x000000141004723c */ /* 0x042fec0000041804 */
[----:B------:R-:W-:Y:S02]  /*10160*/  MUFU.EX2 R49, R49 ;  /* 0x0000003100317308 */ /* 0x000fe40000000800 */
[C---:B------:R-:W-:Y:S01]  /*10170*/  HMMA.16816.F32.BF16 R8, R16.reuse, R22, R8 ;  /* 0x000000161008723c */ /* 0x040fe20000041808 */
[----:B------:R-:W1:Y:S07]  /*10180*/  LDSM.16.MT88.4 R20, [R170+0xbc00] ;  /* 0x00bc0000aa14783b */ /* 0x000e6e0000004200 */
[----:B------:R-:W-:Y:S01]  /*10190*/  MUFU.EX2 R62, R62 ;  /* 0x0000003e003e7308 */ /* 0x000fe20000000800 */
[C---:B--2---:R-:W-:Y:S09]  /*101a0*/  HMMA.16816.F32.BF16 R68, R16.reuse, R24, R68 ;  /* 0x000000181044723c */ /* 0x044ff20000041844 */
[----:B------:R-:W2:Y:S01]  /*101b0*/  MUFU.EX2 R61, R63 ;  /* 0x0000003f003d7308 */ /* 0x000ea20000000800 */
[C---:B------:R-:W-:Y:S01]  /*101c0*/  HMMA.16816.F32.BF16 R72, R16.reuse, R26, R72 ;  /* 0x0000001a1048723c */ /* 0x040fe20000041848 */
[----:B------:R-:W3:Y:S08]  /*101d0*/  LDSM.16.MT88.4 R24, [R168+0xbc00] ;  /* 0x00bc0000a818783b */ /* 0x000ef00000004200 */
[----:B------:R-:W-:Y:S10]  /*101e0*/  MUFU.EX2 R60, R66 ;  /* 0x00000042003c7308 */ /* 0x000ff40000000800 */
[----:B------:R-:W4:Y:S01]  /*101f0*/  MUFU.EX2 R133, R133 ;  /* 0x0000008500857308 */ /* 0x000f220000000800 */
[----:B--2---:R-:W-:Y:S01]  /*10200*/  F2FP.BF16.PACK_AB R105, R61, R62 ;  /* 0x0000003e3d69723e */ /* 0x004fe200000010ff */
[C---:B-1----:R-:W-:Y:S08]  /*10210*/  HMMA.16816.F32.BF16 R76, R16.reuse, R20, R76 ;  /* 0x00000014104c723c */ /* 0x042ff0000004184c */
[----:B------:R-:W-:Y:S01]  /*10220*/  MUFU.EX2 R195, R118 ;  /* 0x0000007600c37308 */ /* 0x000fe20000000800 */
[C---:B------:R-:W-:Y:S01]  /*10230*/  HMMA.16816.F32.BF16 R80, R16.reuse, R22, R80 ;  /* 0x000000161050723c */ /* 0x040fe20000041850 */
[----:B------:R-:W1:Y:S07]  /*10240*/  LDSM.16.MT88.4 R20, [R170+0xdc00] ;  /* 0x00dc0000aa14783b */ /* 0x000e6e0000004200 */
[C---:B---3--:R-:W-:Y:S04]  /*10250*/  HMMA.16816.F32.BF16 R84, R16.reuse, R24, R84 ;  /* 0x000000181054723c */ /* 0x048fe80000041854 */
[----:B----4-:R-:W-:Y:S04]  /*10260*/  F2FP.BF16.PACK_AB R107, R133, R60 ;  /* 0x0000003c856b723e */ /* 0x010fe800000010ff */
        /* <DEDUP_REMOVED lines=56> */
[C---:B---3--:R-:W-:Y:S07]  /*105f0*/  HMMA.16816.F32.BF16 R4, R16.reuse, R28, R4 ;  /* 0x0000001c1004723c */ /* 0x048fee0000041804 */
[----:B------:R-:W-:Y:S01]  /*10600*/  FADD.FTZ R28, R120, R65 ;  /* 0x00000041781c7221 */ /* 0x000fe20000010000 */
[C---:B------:R-:W-:Y:S04]  /*10610*/  HMMA.16816.F32.BF16 R8, R16.reuse, R30, R8 ;  /* 0x0000001e1008723c */ /* 0x040fe80000041808 */
[----:B------:R-:W-:Y:S04]  /*10620*/  FADD.FTZ R28, R113, R28 ;  /* 0x0000001c711c7221 */ /* 0x000fe80000010000 */
[C---:B------:R-:W-:Y:S01]  /*10630*/  HMMA.16816.F32.BF16 R68, R16.reuse, R32, R68 ;  /* 0x000000201044723c */ /* 0x040fe20000041844 */
[----:B------:R-:W-:Y:S07]  /*10640*/  MUFU.EX2 R32, R104 ;  /* 0x0000006800207308 */ /* 0x000fee0000000800 */
[C---:B------:R-:W-:Y:S03]  /*10650*/  HMMA.16816.F32.BF16 R72, R16.reuse, R34, R72 ;  /* 0x000000221048723c */ /* 0x040fe60000041848 */
[----:B------:R-:W3:Y:S05]  /*10660*/  MUFU.EX2 R33, R67 ;  /* 0x0000004300217308 */ /* 0x000eea0000000800 */
[C---:B-1----:R-:W-:Y:S05]  /*10670*/  HMMA.16816.F32.BF16 R76, R16.reuse, R20, R76 ;  /* 0x00000014104c723c */ /* 0x042fea000004184c */
[----:B------:R-:W1:Y:S03]  /*10680*/  MUFU.EX2 R34, R64 ;  /* 0x0000004000227308 */ /* 0x000e660000000800 */
[C---:B------:R-:W-:Y:S01]  /*10690*/  HMMA.16816.F32.BF16 R80, R16.reuse, R22, R80 ;  /* 0x000000161050723c */ /* 0x040fe20000041850 */
[----:B------:R-:W4:Y:S07]  /*106a0*/  LDSM.16.MT88.4 R20, [R168+0xac00] ;  /* 0x00ac0000a814783b */ /* 0x000f2e0000004200 */
[C---:B------:R-:W-:Y:S04]  /*106b0*/  HMMA.16816.F32.BF16 R84, R16.reuse, R36, R84 ;  /* 0x000000241054723c */ /* 0x040fe80000041854 */
[----:B---3--:R-:W-:Y:S04]  /*106c0*/  F2FP.BF16.PACK_AB R104, R33, R32 ;  /* 0x000000202168723e */ /* 0x008fe800000010ff */
[C---:B------:R-:W-:Y:S04]  /*106d0*/  HMMA.16816.F32.BF16 R88, R16.reuse, R38, R88 ;  /* 0x000000261058723c */ /* 0x040fe80000041858 */
[----:B-1----:R-:W-:Y:S04]  /*106e0*/  F2FP.BF16.PACK_AB R106, R195, R34 ;  /* 0x00000022c36a723e */ /* 0x002fe800000010ff */
[C---:B------:R-:W-:Y:S08]  /*106f0*/  HMMA.16816.F32.BF16 R92, R16.reuse, R40, R92 ;  /* 0x00000028105c723c */ /* 0x040ff0000004185c */
[C---:B------:R-:W-:Y:S08]  /*10700*/  HMMA.16816.F32.BF16 R96, R16.reuse, R42, R96 ;  /* 0x0000002a1060723c */ /* 0x040ff00000041860 */
[C---:B--2---:R-:W-:Y:S07]  /*10710*/  HMMA.16816.F32.BF16 R100, R16.reuse, R24, R100 ;  /* 0x000000181064723c */ /* 0x044fee0000041864 */
[----:B------:R-:W-:Y:S01]  /*10720*/  FADD.FTZ R25, R115, R28 ;  /* 0x0000001c73197221 */ /* 0x000fe20000010000 */
[----:B------:R-:W-:Y:S01]  /*10730*/  HMMA.16816.F32.BF16 R12, R16, R26, R12 ;  /* 0x0000001a100c723c */ /* 0x000fe2000004180c */
[----:B------:R-:W1:Y:S03]  /*10740*/  LDSM.16.MT88.4 R28, [R170+0xcc00] ;  /* 0x00cc0000aa1c783b */ /* 0x000e660000004200 */
[----:B------:R-:W-:Y:S02]  /*10750*/  FADD.FTZ R24, R112, R137 ;  /* 0x0000008970187221 */ /* 0x000fe40000010000 */
[----:B------:R-:W-:Y:S02]  /*10760*/  FADD.FTZ R25, R136, R25 ;  /* 0x0000001988197221 */ /* 0x000fe40000010000 */
[C---:B------:R-:W-:Y:S01]  /*10770*/  HMMA.16816.F32.BF16 R112, R104.reuse, R108, R4 ;  /* 0x0000006c6870723c */ /* 0x040fe20000041804 */
[----:B------:R-:W2:Y:S04]  /*10780*/  LDSM.16.MT88.4 R4, [R168+0xcc00] ;  /* 0x00cc0000a804783b */ /* 0x000ea80000004200 */
[----:B------:R-:W-:Y:S02]  /*10790*/  FADD.FTZ R122, R122, R25 ;  /* 0x000000197a7a7221 */ /* 0x000fe40000010000 */
[----:B------:R-:W-:Y:S01]  /*107a0*/  FADD.FTZ R24, R121, R24 ;  /* 0x0000001879187221 */ /* 0x000fe20000010000 */
[C---:B------:R-:W-:Y:S01]  /*107b0*/  HMMA.16816.F32.BF16 R108, R104.reuse, R110, R8 ;  /* 0x0000006e686c723c */ /* 0x040fe20000041808 */
[----:B------:R-:W3:Y:S03]  /*107c0*/  LDSM.16.MT88.4 R8, [R170+0xec00] ;  /* 0x00ec0000aa08783b */ /* 0x000ee60000004200 */
[----:B------:R-:W-:Y:S02]  /*107d0*/  FADD.FTZ R123, R123, R122 ;  /* 0x0000007a7b7b7221 */ /* 0x000fe40000010000 */
[----:B------:R-:W-:Y:S02]  /*107e0*/  FADD.FTZ R141, R141, R24 ;  /* 0x000000188d8d7221 */ /* 0x000fe40000010000 */
[C---:B----4-:R-:W-:Y:S01]  /*107f0*/  HMMA.16816.F32.BF16 R68, R104.reuse, R20, R68 ;  /* 0x000000146844723c */ /* 0x050fe20000041844 */
[----:B------:R-:W4:Y:S03]  /*10800*/  LDSM.16.MT88.4 R16, [R168+0xec00] ;  /* 0x00ec0000a810783b */ /* 0x000f260000004200 */
[----:B------:R-:W-:Y:S02]  /*10810*/  FADD.FTZ R142, R142, R123 ;  /* 0x0000007b8e8e7221 */ /* 0x000fe40000010000 */
[----:B------:R-:W-:Y:S02]  /*10820*/  FADD.FTZ R140, R140, R141 ;  /* 0x0000008d8c8c7221 */ /* 0x000fe40000010000 */
[----:B------:R-:W-:Y:S01]  /*10830*/  FADD.FTZ R145, R145, R142 ;  /* 0x0000008e91917221 */ /* 0x000fe20000010000 */
[C---:B------:R-:W-:Y:S03]  /*10840*/  HMMA.16816.F32.BF16 R72, R104.reuse, R22, R72 ;  /* 0x000000166848723c */ /* 0x040fe60000041848 */
[----:B------:R-:W-:Y:S02]  /*10850*/  FADD.FTZ R21, R139, R140 ;  /* 0x0000008c8b157221 */ /* 0x000fe40000010000 */
[----:B------:R-:W-:Y:S02]  /*10860*/  FADD.FTZ R146, R146, R145 ;  /* 0x0000009192927221 */ /* 0x000fe40000010000 */
        /* <DEDUP_REMOVED lines=21> */
[C---:B------:R-:W-:Y:S03]  /*109c0*/  HMMA.16816.F32.BF16 R96, R104.reuse, R10, R96 ;  /* 0x0000000a6860723c */ /* 0x040fe60000041860 */
[----:B------:R-:W-:Y:S02]  /*109d0*/  FADD.FTZ R51, R51, R50 ;  /* 0x0000003233337221 */ /* 0x000fe40000010000 */
[----:B------:R-:W-:Y:S02]  /*109e0*/  FADD.FTZ R49, R49, R48 ;  /* 0x0000003031317221 */ /* 0x000fe40000010000 */
[----:B------:R-:W-:Y:S01]  /*109f0*/  FADD.FTZ R58, R58, R51 ;  /* 0x000000333a3a7221 */ /* 0x000fe20000010000 */
[C---:B----4-:R-:W-:Y:S04]  /*10a00*/  HMMA.16816.F32.BF16 R100, R104.reuse, R16, R100 ;  /* 0x000000106864723c */ /* 0x050fe80000041864 */
        /* <DEDUP_REMOVED lines=17> */
.L_x_2787:
        /* <DEDUP_REMOVED lines=15> */
[CC--:B------:R-:W-:Y:S02]  /*10c10*/  LEA.HI R8, R9.reuse, R0.reuse, RZ, 0x2 ;  /* 0x0000000009087211 */ /* 0x0c0fe400078f10ff */
        /* <DEDUP_REMOVED lines=17> */
[----:B------:R-:W-:Y:S01]  /*10d30*/  FSETP.NE.FTZ.AND P2, PT, R4, RZ, PT ;  /* 0x000000ff0400720b */ /* 0x000fe20003f55000 */
[----:B------:R-:W-:Y:S01]  /*10d40*/  IMAD.IADD R9, R0, 0x1, -R9 ;  /* 0x0000000100097824 */ /* 0x000fe200078e0a09 */
[----:B------:R-:W-:Y:S02]  /*10d50*/  LEA.HI R15, R19, R19, RZ, 0x1 ;  /* 0x00000013130f7211 */ /* 0x000fe400078f08ff */
[----:B------:R-:W-:Y:S02]  /*10d60*/  LOP3.LUT R17, R8, 0xfffffffc, RZ, 0xc0, !PT ;  /* 0xfffffffc08117812 */ /* 0x000fe400078ec0ff */
[----:B------:R-:W-:Y:S02]  /*10d70*/  LOP3.LUT R10, R15, 0x1fffffe, RZ, 0xc0, !PT ;  /* 0x01fffffe0f0a7812 */ /* 0x000fe400078ec0ff */
[----:B------:R-:W-:Y:S02]  /*10d80*/  SHF.R.S32.HI R8, RZ, 0x5, R12 ;  /* 0x00000005ff087819 */ /* 0x000fe4000001140c */
[----:B------:R-:W-:Y:S01]  /*10d90*/  IADD3 R17, -R17, R0, RZ ;  /* 0x0000000011117210 */ /* 0x000fe20007ffe1ff */
[----:B------:R-:W1:Y:S01]  /*10da0*/  @P3 MUFU.RCP R7, R5 ;  /* 0x0000000500073308 */ /* 0x000e620000001000 */
[----:B------:R-:W-:-:S02]  /*10db0*/  LEA.HI R16, R9, R9, RZ, 0x1 ;  /* 0x0000000909107211 */ /* 0x000fc400078f08ff */
[----:B------:R-:W-:Y:S02]  /*10dc0*/  SHF.R.S32.HI R13, RZ, 0x4, R13 ;  /* 0x00000004ff0d7819 */ /* 0x000fe4000001140d */
[----:B------:R-:W-:Y:S01]  /*10dd0*/  IADD3 R19, R19, -R10, RZ ;  /* 0x8000000a13137210 */ /* 0x000fe20007ffe0ff */
[----:B------:R-:W-:Y:S01]  /*10de0*/  IMAD R10, R8, 0x100, R17 ;  /* 0x00000100080a7824 */ /* 0x000fe200078e0211 */
[----:B------:R-:W-:Y:S01]  /*10df0*/  SHF.R.S32.HI R15, RZ, 0x1, R15 ;  /* 0x00000001ff0f7819 */ /* 0x000fe2000001140f */
[----:B------:R-:W2:Y:S01]  /*10e00*/  @P2 MUFU.RCP R6, R4 ;  /* 0x0000000400062308 */ /* 0x000ea20000001000 */
[----:B------:R-:W-:Y:S02]  /*10e10*/  SHF.R.S32.HI R18, RZ, 0x1, R16 ;  /* 0x00000001ff127819 */ /* 0x000fe40000011410 */
[----:B------:R-:W-:Y:S02]  /*10e20*/  SHF.L.U32 R13, R13, 0x6, RZ ;  /* 0x000000060d0d7819 */ /* 0x000fe400000006ff */
[----:B------:R-:W-:-:S02]  /*10e30*/  LOP3.LUT R16, R16, 0xfffffffe, RZ, 0xc0, !PT ;  /* 0xfffffffe10107812 */ /* 0x000fc400078ec0ff */
[----:B------:R-:W-:Y:S01]  /*10e40*/  SHF.L.U32 R17, R15, 0x6, RZ ;  /* 0x000000060f117819 */ /* 0x000fe200000006ff */
[----:B-1----:R-:W-:Y:S01]  /*10e50*/  FMUL.FTZ R112, R7, R112 ;  /* 0x0000007007707220 */ /* 0x002fe20000410000 */
[----:B------:R-:W-:Y:S01]  /*10e60*/  LOP3.LUT R13, R13, 0xc0, RZ, 0xc0, !PT ;  /* 0x000000c00d0d7812 */ /* 0x000fe200078ec0ff */
[C---:B------:R-:W-:Y:S01]  /*10e70*/  FMUL.FTZ R113, R7.reuse, R113 ;  /* 0x0000007107717220 */ /* 0x040fe20000410000 */
[----:B------:R-:W-:Y:S01]  /*10e80*/  SHF.L.U32 R18, R18, 0x3, RZ ;  /* 0x0000000312127819 */ /* 0x000fe200000006ff */
[----:B------:R-:W-:Y:S01]  /*10e90*/  FMUL.FTZ R108, R7, R108 ;  /* 0x0000006c076c7220 */ /* 0x000fe20000410000 */
[----:B------:R-:W-:Y:S01]  /*10ea0*/  LEA R10, R19, R10, 0x4 ;  /* 0x0000000a130a7211 */ /* 0x000fe200078e20ff */
[----:B------:R-:W-:Y:S01]  /*10eb0*/  IMAD.IADD R19, R9, 0x1, -R16 ;  /* 0x0000000109137824 */ /* 0x000fe200078e0a10 */
[----:B------:R-:W-:Y:S01]  /*10ec0*/  LOP3.LUT R17, R17, 0xc0, RZ, 0xc0, !PT ;  /* 0x000000c011117812 */ /* 0x000fe200078ec0ff */
[----:B------:R-:W-:Y:S01]  /*10ed0*/  FMUL.FTZ R109, R7, R109 ;  /* 0x0000006d076d7220 */ /* 0x000fe20000410000 */
[----:B------:R-:W-:Y:S01]  /*10ee0*/  LOP3.LUT R16, R15, 0x1, RZ, 0xc0, !PT ;  /* 0x000000010f107812 */ /* 0x000fe200078ec0ff */
[----:B------:R-:W-:Y:S01]  /*10ef0*/  FMUL.FTZ R68, R7, R68 ;  /* 0x0000004407447220 */ /* 0x000fe20000410000 */
[----:B------:R-:W-:Y:S01]  /*10f00*/  LOP3.LUT R18, R13, 0x18, R18, 0xf8, !PT ;  /* 0x000000180d127812 */ /* 0x000fe200078ef812 */
[C---:B------:R-:W-:Y:S01]  /*10f10*/  FMUL.FTZ R69, R7.reuse, R69 ;  /* 0x0000004507457220 */ /* 0x040fe20000410000 */
[----:B------:R-:W-:Y:S01]  /*10f20*/  SHF.R.U32.HI R13, RZ, 0x3, R13 ;  /* 0x00000003ff0d7819 */ /* 0x000fe2000001160d */
[----:B------:R-:W-:Y:S01]  /*10f30*/  FMUL.FTZ R72, R7, R72 ;  /* 0x0000004807487220 */ /* 0x000fe20000410000 */
[----:B------:R-:W-:Y:S01]  /*10f40*/  LEA.HI R17, R17, R17, RZ, 0x1d ;  /* 0x0000001111117211 */ /* 0x000fe200078fe8ff */
[C---:B------:R-:W-:Y:S01]  /*10f50*/  FMUL.FTZ R73, R7.reuse, R73 ;  /* 0x0000004907497220 */ /* 0x040fe20000410000 */
[----:B------:R-:W-:Y:S01]  /*10f60*/  ISETP.NE.U32.AND P1, PT, R16, 0x1, PT ;  /* 0x000000011000780c */ /* 0x000fe20003f25070 */
[C---:B------:R-:W-:Y:S01]  /*10f70*/  FMUL.FTZ R76, R7.reuse, R76 ;  /* 0x0000004c074c7220 */ /* 0x040fe20000410000 */
[----:B------:R-:W-:Y:S01]  /*10f80*/  LOP3.LUT R13, R18, R13, RZ, 0x3c, !PT ;  /* 0x0000000d120d7212 */ /* 0x000fe200078e3cff */
[----:B------:R-:W-:Y:S01]  /*10f90*/  FMUL.FTZ R77, R7, R77 ;  /* 0x0000004d074d7220 */ /* 0x000fe20000410000 */
[----:B------:R-:W-:Y:S01]  /*10fa0*/  LEA R14, R19, R14, 0x2 ;  /* 0x0000000e130e7211 */ /* 0x000fe200078e10ff */
[C---:B------:R-:W-:Y:S01]  /*10fb0*/  FMUL.FTZ R80, R7.reuse, R80 ;  /* 0x0000005007507220 */ /* 0x040fe20000410000 */
[----:B------:R-:W-:Y:S01]  /*10fc0*/  LEA R10, R10, R17, 0x1 ;  /* 0x000000110a0a7211 */ /* 0x000fe200078e08ff */
[----:B------:R-:W-:Y:S01]  /*10fd0*/  FMUL.FTZ R81, R7, R81 ;  /* 0x0000005107517220 */ /* 0x000fe20000410000 */
[----:B------:R-:W-:Y:S01]  /*10fe0*/  LOP3.LUT P0, RZ, R15, 0x2, RZ, 0xc0, !PT ;  /* 0x000000020fff7812 */ /* 0x000fe2000780c0ff */
[C---:B------:R-:W-:Y:S01]  /*10ff0*/  FMUL.FTZ R84, R7.reuse, R84 ;  /* 0x0000005407547220 */ /* 0x040fe20000410000 */
[----:B------:R-:W-:Y:S01]  /*11000*/  SHF.L.U32 R15, R10, 0x2, RZ ;  /* 0x000000020a0f7819 */ /* 0x000fe200000006ff */
[C---:B------:R-:W-:Y:S01]  /*11010*/  FMUL.FTZ R85, R7.reuse, R85 ;  /* 0x0000005507557220 */ /* 0x040fe20000410000 */
[----:B------:R-:W-:Y:S01]  /*11020*/  STS.64 [R10.X4], R112 ;  /* 0x000000700a007388 */ /* 0x000fe20000004a00 */
[----:B------:R-:W-:Y:S01]  /*11030*/  FMUL.FTZ R88, R7, R88 ;  /* 0x0000005807587220 */ /* 0x000fe20000410000 */
[----:B------:R-:W-:Y:S01]  /*11040*/  IADD3 R16, R15, -0x20, RZ ;  /* 0xffffffe00f107810 */ /* 0x000fe20007ffe0ff */
[----:B------:R-:W-:Y:S01]  /*11050*/  FMUL.FTZ R89, R7, R89 ;  /* 0x0000005907597220 */ /* 0x000fe20000410000 */
[----:B------:R-:W-:Y:S01]  /*11060*/  @P1 IADD3 R16, R15, 0x20, RZ ;  /* 0x000000200f101810 */ /* 0x000fe20007ffe0ff */
[C---:B------:R-:W-:Y:S01]  /*11070*/  FMUL.FTZ R92, R7.reuse, R92 ;  /* 0x0000005c075c7220 */ /* 0x040fe20000410000 */
[----:B------:R-:W1:Y:S01]  /*11080*/  @P3 MUFU.LG2 R5, R5 ;  /* 0x0000000500053308 */ /* 0x000e620000000c00 */
[----:B------:R-:W-:-:S02]  /*11090*/  FMUL.FTZ R93, R7, R93 ;  /* 0x0000005d075d7220 */ /* 0x000fc40000410000 */
[C---:B------:R-:W-:Y:S02]  /*110a0*/  FMUL.FTZ R96, R7.reuse, R96 ;  /* 0x0000006007607220 */ /* 0x040fe40000410000 */
[C---:B------:R-:W-:Y:S02]  /*110b0*/  FMUL.FTZ R97, R7.reuse, R97 ;  /* 0x0000006107617220 */ /* 0x040fe40000410000 */
[C---:B------:R-:W-:Y:S01]  /*110c0*/  FMUL.FTZ R100, R7.reuse, R100 ;  /* 0x0000006407647220 */ /* 0x040fe20000410000 */
[----:B------:R-:W3:Y:S01]  /*110d0*/  @P2 MUFU.LG2 R4, R4 ;  /* 0x0000000400042308 */ /* 0x000ee20000000c00 */
[C---:B------:R-:W-:Y:S02]  /*110e0*/  FMUL.FTZ R101, R7.reuse, R101 ;  /* 0x0000006507657220 */ /* 0x040fe40000410000 */
[C---:B------:R-:W-:Y:S02]  /*110f0*/  FMUL.FTZ R104, R7.reuse, R104 ;  /* 0x0000006807687220 */ /* 0x040fe40000410000 */
[----:B------:R-:W-:-:S02]  /*11100*/  FMUL.FTZ R105, R7, R105 ;  /* 0x0000006907697220 */ /* 0x000fc40000410000 */
[C---:B--2---:R-:W-:Y:S02]  /*11110*/  FMUL.FTZ R115, R6.reuse, R115 ;  /* 0x0000007306737220 */ /* 0x044fe40000410000 */
[C---:B------:R-:W-:Y:S02]  /*11120*/  FMUL.FTZ R114, R6.reuse, R114 ;  /* 0x0000007206727220 */ /* 0x040fe40000410000 */
[C---:B------:R-:W-:Y:S02]  /*11130*/  FMUL.FTZ R111, R6.reuse, R111 ;  /* 0x0000006f066f7220 */ /* 0x040fe40000410000 */
        /* <DEDUP_REMOVED lines=22> */
[----:B------:R-:W-:Y:S02]  /*112a0*/  IMAD.MOV.U32 R7, RZ, RZ, 0x40 ;  /* 0x00000040ff077424 */ /* 0x000fe400078e00ff */
[C---:B------:R-:W-:Y:S02]  /*112b0*/  FMUL.FTZ R107, R6.reuse, R107 ;  /* 0x0000006b066b7220 */ /* 0x040fe40000410000 */
[----:B------:R-:W-:Y:S01]  /*112c0*/  FMUL.FTZ R106, R6, R106 ;  /* 0x0000006a066a7220 */ /* 0x000fe20000410000 */
[----:B------:R-:W-:-:S02]  /*112d0*/  IADD3 R6, R14, R13, RZ ;  /* 0x0000000d0e067210 */ /* 0x000fc40007ffe0ff */
[----:B------:R-:W2:Y:S01]  /*112e0*/  S2R R13, SR_CTAID.Z ;  /* 0x00000000000d7919 */ /* 0x000ea20000002700 */
[----:B------:R-:W-:-:S03]  /*112f0*/  SEL R7, R7, 0xffffffc0, !P0 ;  /* 0xffffffc007077807 */ /* 0x000fc60004000000 */
[----:B------:R-:W4:Y:S01]  /*11300*/  S2R R14, SR_CTAID.Y ;  /* 0x00000000000e7919 */ /* 0x000f220000002600 */
[----:B------:R-:W-:Y:S02]  /*11310*/  IADD3 R15, R15, R7, RZ ;  /* 0x000000070f0f7210 */ /* 0x000fe40007ffe0ff */
[----:B------:R-:W-:Y:S02]  /*11320*/  IADD3 R17, R7, R16, RZ ;  /* 0x0000001007117210 */ /* 0x000fe40007ffe0ff */
[----:B------:R-:W5:Y:S04]  /*11330*/  S2R R7, SR_CTAID.X ;  /* 0x0000000000077919 */ /* 0x000f680000002500 */
[----:B------:R-:W-:Y:S04]  /*11340*/  STS.64 [R15], R68 ;  /* 0x000000440f007388 */ /* 0x000fe80000000a00 */
[----:B------:R-:W-:Y:S04]  /*11350*/  STS.64 [R15+0x400], R70 ;  /* 0x000400460f007388 */ /* 0x000fe80000000a00 */
[----:B------:R-:W-:Y:S04]  /*11360*/  STS.64 [R17], R72 ;  /* 0x0000004811007388 */ /* 0x000fe80000000a00 */
[----:B------:R-:W-:Y:S04]  /*11370*/  STS.64 [R17+0x400], R74 ;  /* 0x0004004a11007388 */ /* 0x000fe80000000a00 */
[----:B------:R-:W-:Y:S04]  /*11380*/  STS.64 [R10.X4+0x2000], R76 ;  /* 0x0020004c0a007388 */ /* 0x000fe80000004a00 */
[----:B------:R-:W-:Y:S01]  /*11390*/  STS.64 [R10.X4+0x2400], R78 ;  /* 0x0024004e0a007388 */ /* 0x000fe20000004a00 */
[----:B-----5:R-:W-:-:S03]  /*113a0*/  SHF.L.U32 R7, R7, 0x6, RZ ;  /* 0x0000000607077819 */ /* 0x020fc600000006ff */
        /* <DEDUP_REMOVED lines=13> */
[----:B------:R-:W-:Y:S01]  /*11480*/  STS.64 [R17+0x4400], R106 ;  /* 0x0044006a11007388 */ /* 0x000fe20000000a00 */
[----:B-----5:R-:W-:-:S03]  /*11490*/  IMAD.MOV R10, RZ, RZ, -R187 ;  /* 0x000000ffff0a7224 */ /* 0x020fc600078e0abb */
[----:B------:R-:W-:Y:S01]  /*114a0*/  BAR.SYNC.DEFER_BLOCKING 0x0 ;  /* 0x0000000000007b1d */ /* 0x000fe20000010000 */
[----:B----4-:R-:W-:Y:S02]  /*114b0*/  IMAD R187, R14, c[0x0][0x210], R187 ;  /* 0x000084000ebb7a24 */ /* 0x010fe400078e02bb */
[----:B--2---:R-:W-:Y:S01]  /*114c0*/  IMAD R10, R10, c[0x0][0x1c0], R13 ;  /* 0x000070000a0a7a24 */ /* 0x004fe200078e020d */
[----:B------:R-:W-:Y:S02]  /*114d0*/  LOP3.LUT R13, R12, 0xffffffe0, RZ, 0xc0, !PT ;  /* 0xffffffe00c0d7812 */ /* 0x000fe400078ec0ff */
[----:B------:R-:W-:Y:S01]  /*114e0*/  SHF.L.U32 R12, R9, 0x2, RZ ;  /* 0x00000002090c7819 */ /* 0x000fe200000006ff */
[----:B------:R-:W-:Y:S01]  /*114f0*/  IMAD R10, R187, c[0x0][0x1c0], R10 ;  /* 0x00007000bb0a7a24 */ /* 0x000fe200078e020a */
[----:B------:R-:W-:Y:S02]  /*11500*/  IADD3 R13, -R13, R0, RZ ;  /* 0x000000000d0d7210 */ /* 0x000fe40007ffe1ff */
[----:B------:R-:W-:Y:S01]  /*11510*/  MOV R0, 0xff800000 ;  /* 0xff80000000007802 */ /* 0x000fe20000000f00 */
[----:B------:R-:W-:Y:S01]  /*11520*/  IMAD R7, R10, c[0x0][0x214], R7 ;  /* 0x000085000a077a24 */ /* 0x000fe200078e0207 */
[----:B------:R-:W-:Y:S01]  /*11530*/  LOP3.LUT P0, RZ, R13, 0x3, RZ, 0xc0, !PT ;  /* 0x000000030dff7812 */ /* 0x000fe2000780c0ff */
[----:B-1----:R-:W-:Y:S01]  /*11540*/  @P3 FMUL.FTZ R10, R5, 0.69314718246459960938 ;  /* 0x3f317218050a3820 */ /* 0x002fe20000410000 */
[----:B------:R-:W-:Y:S01]  /*11550*/  SHF.R.S32.HI R13, RZ, 0x1f, R12 ;  /* 0x0000001fff0d7819 */ /* 0x000fe2000001140c */
[----:B---3--:R-:W-:Y:S01]  /*11560*/  @P2 FMUL.FTZ R5, R4, 0.69314718246459960938 ;  /* 0x3f31721804052820 */ /* 0x008fe20000410000 */
[----:B------:R-:W-:Y:S01]  /*11570*/  SHF.R.S32.HI R15, RZ, 0x1f, R8 ;  /* 0x0000001fff0f7819 */ /* 0x000fe20000011408 */
[----:B------:R-:W-:-:S03]  /*11580*/  @P3 FFMA.FTZ R0, R3, c[0x0][0x238], R10 ;  /* 0x00008e0003003a23 */ /* 0x000fc6000001000a */
[----:B------:R-:W-:-:S04]  /*11590*/  LEA.HI R15, R15, R8, RZ, 0x2 ;  /* 0x000000080f0f7211 */ /* 0x000fc800078f10ff */
[----:B------:R-:W-:Y:S01]  /*115a0*/  LOP3.LUT R15, R15, 0xffffffc, RZ, 0xc0, !PT ;  /* 0x0ffffffc0f0f7812 */ /* 0x000fe200078ec0ff */
[----:B------:R-:W1:Y:S03]  /*115b0*/  LDS.128 R56, [R6.X4] ;  /* 0x0000000006387984 */ /* 0x000e660000004c00 */
[----:B------:R-:W-:Y:S01]  /*115c0*/  IADD3 R15, R8, -R15, RZ ;  /* 0x8000000f080f7210 */ /* 0x000fe20007ffe0ff */
[----:B------:R-:W2:Y:S03]  /*115d0*/  LDS.128 R52, [R6.X4+0x800] ;  /* 0x0008000006347984 */ /* 0x000ea60000004c00 */
[----:B------:R-:W-:Y:S01]  /*115e0*/  LEA R15, R15, R180, 0x4 ;  /* 0x000000b40f0f7211 */ /* 0x000fe200078e20ff */
        /* <DEDUP_REMOVED lines=23> */
.L_x_2793:
[----:B--234-:R-:W-:Y:S05]  /*11760*/  BSYNC B0 ;  /* 0x0000000000007941 */ /* 0x01cfea0003800000 */
.L_x_2792:
        /* <DEDUP_REMOVED lines=18> */
.L_x_2795:
[----:B------:R-:W-:Y:S05]  /*11890*/  BSYNC B0 ;  /* 0x0000000000007941 */ /* 0x000fea0003800000 */
.L_x_2794:
        /* <DEDUP_REMOVED lines=10> */
.L_x_2797:
[----:B------:R-:W-:Y:S05]  /*11940*/  BSYNC B0 ;  /* 0x0000000000007941 */ /* 0x000fea0003800000 */
.L_x_2796:
        /* <DEDUP_REMOVED lines=10> */
.L_x_2799:
[----:B------:R-:W-:Y:S05]  /*119f0*/  BSYNC B0 ;  /* 0x0000000000007941 */ /* 0x000fea0003800000 */
.L_x_2798:
        /* <DEDUP_REMOVED lines=11> */
.L_x_2800:
        /* <DEDUP_REMOVED lines=13> */
.L_x_6340:


//--------------------- .text._ZN5flash24flash_fwd_splitkv_kernelI23Flash_fwd_kernel_traitsILi96ELi64ELi128ELi4ELb0ELb0EN7cutlass10bfloat16_tE19Flash_kernel_traitsILi96ELi64ELi128ELi4ES3_EELb1ELb0ELb1ELb0ELb0ELb1ELb1ELb0EEEvNS_16Flash_fwd_paramsE --------------------------
	.section	.text._ZN5flash24flash_fwd_splitkv_kernelI23Flash_fwd_kernel_traitsILi96ELi64ELi128ELi4ELb0ELb0EN7cutlass10bfloat16_tE19Flash_kernel_traitsILi96ELi64ELi128ELi4ES3_EELb1ELb0ELb1ELb0ELb0ELb1ELb1ELb0EEEvNS_16Flash_fwd_paramsE,"ax",@progbits
	.sectioninfo	@"SHI_REGISTERS=242"
	.align	128
        .global         _ZN5flash24flash_fwd_splitkv_kernelI23Flash_fwd_kernel_traitsILi96ELi64ELi128ELi4ELb0ELb0EN7cutlass10bfloat16_tE19Flash_kernel_traitsILi96ELi64ELi128ELi4ES3_EELb1ELb0ELb1ELb0ELb0ELb1ELb1ELb0EEEvNS_16Flash_fwd_paramsE
        .type           _ZN5flash24flash_fwd_splitkv_kernelI23Flash_fwd_kernel_traitsILi96ELi64ELi128ELi4ELb0ELb0EN7cutlass10bfloat16_tE19Flash_kernel_traitsILi96ELi64ELi128ELi4ES3_EELb1ELb0ELb1ELb0ELb0ELb1ELb1ELb0EEEvNS_16Flash_fwd_paramsE,@function
        .size           _ZN5flash24flash_fwd_splitkv_kernelI23Flash_fwd_kernel_traitsILi96ELi64ELi128ELi4ELb0ELb0EN7cutlass10bfloat16_tE19Flash_kernel_traitsILi96ELi64ELi128ELi4ES3_EELb1ELb0ELb1ELb0ELb0ELb1ELb1ELb0EEEvNS_16Flash_fwd_paramsE,(.L_x_6341 - _ZN5flash24flash_fwd_splitkv_kernelI23Flash_fwd_kernel_traitsILi96ELi64ELi128ELi4ELb0ELb0EN7cutlass10bfloat16_tE19Flash_kernel_traitsILi96ELi64ELi128ELi4ES3_EELb1ELb0ELb1ELb0ELb0ELb1ELb1ELb0EEEvNS_16Flash_fwd_paramsE)
        .other          _ZN5flash24flash_fwd_splitkv_kernelI23Flash_fwd_kernel_traitsILi96ELi64ELi128ELi4ELb0ELb0EN7cutlass10bfloat16_tE19Flash_kernel_traitsILi96ELi64ELi128ELi4ES3_EELb1ELb0ELb1ELb0ELb0ELb1ELb1ELb0EEEvNS_16Flash_fwd_paramsE,@"STO_CUDA_ENTRY STV_DEFAULT"
_ZN5flash24flash_fwd_splitkv_kernelI23Flash_fwd_kernel_traitsILi96ELi64ELi128ELi4ELb0ELb0EN7cutlass10bfloat16_tE19Flash_kernel_traitsILi96ELi64ELi128ELi4ES3_EELb1ELb0ELb1ELb0ELb0ELb1ELb1ELb0EEEvNS_16Flash_fwd_paramsE:
.text._ZN5flash24flash_fwd_splitkv_kernelI23Flash_fwd_kernel_traitsILi96ELi64ELi128ELi4ELb0ELb0EN7cutlass10bfloat16_tE19Flash_kernel_traitsILi96ELi64ELi128ELi4ES3_EELb1ELb0ELb1ELb0ELb0ELb1ELb1ELb0EEEvNS_16Flash_fwd_paramsE:
        /* <DEDUP_REMOVED lines=53> */
.L_x_2801:
[----:B-1-34-:R-:W-:Y:S02]  /*0350*/  MOV R5, c[0x0][0x218] ;  /* 0x0000860000057a02 */ /* 0x01afe40000000f00 */
.L_x_2802:
        /* <DEDUP_REMOVED lines=61> */
[----:B------:R-:W-:Y:S02]  /*0730*/  BSSY B0, `(.L_x_2804) ;  /* 0x000001a000007945 */ /* 0x000fe40003800000 */
[----:B------:R-:W-:Y:S01]  /*0740*/  LEA.HI R2, R3, R16, RZ, 0x3 ;  /* 0x0000001003027211 */ /* 0x000fe200078f18ff */
[----:B------:R-:W-:-:S03]  /*0750*/  IMAD R185, R185, c[0x0][0x1c0], R18 ;  /* 0x00007000b9b97a24 */ /* 0x000fc600078e0212 */
[----:B------:R-:W-:Y:S01]  /*0760*/  LOP3.LUT R3, R2, 0xfffffff8, RZ, 0xc0, !PT ;  /* 0xfffffff802037812 */ /* 0x000fe200078ec0ff */
[--C-:B------:R-:W-:Y:S02]  /*0770*/  IMAD R0, R185, c[0x0][0x214], R114.reuse ;  /* 0x00008500b9007a24 */ /* 0x100fe400078e0272 */
[----:B------:R-:W-:Y:S02]  /*0780*/  IMAD.IADD R114, R125, 0x1, -R114 ;  /* 0x000000017d727824 */ /* 0x000fe400078e0a72 */
        /* <DEDUP_REMOVED lines=20> */
.L_x_2805:
[----:B------:R-:W-:Y:S05]  /*08d0*/  BSYNC B0 ;  /* 0x0000000000007941 */ /* 0x000fea0003800000 */
.L_x_2804:
        /* <DEDUP_REMOVED lines=10> */
.L_x_2807:
[----:B------:R-:W-:Y:S05]  /*0980*/  BSYNC B0 ;  /* 0x0000000000007941 */ /* 0x000fea0003800000 */
.L_x_2806:
        /* <DEDUP_REMOVED lines=10> */
.L_x_2809:
[----:B------:R-:W-:Y:S05]  /*0a30*/  BSYNC B0 ;  /* 0x0000000000007941 */ /* 0x000fea0003800000 */
.L_x_2808:
        /* <DEDUP_REMOVED lines=10> */
.L_x_2811:
[----:B------:R-:W-:Y:S05]  /*0ae0*/  BSYNC B0 ;  /* 0x0000000000007941 */ /* 0x000fea0003800000 */
.L_x_2810:
        /* <DEDUP_REMOVED lines=20> */
.L_x_2803:
        /* <DEDUP_REMOVED lines=92> */
.L_x_2812:
        /* <DEDUP_REMOVED lines=17> */
.L_x_2814:
        /* <DEDUP_REMOVED lines=51> */
.L_x_2813:
        /* <DEDUP_REMOVED lines=117> */
.L_x_2816:
[----:B------:R-:W-:Y:S05]  /*1d80*/  BSYNC B0 ;  /* 0x0000000000007941 */ /* 0x000fea0003800000 */
.L_x_2815:
        /* <DEDUP_REMOVED lines=36> */
.L_x_2818:
[----:B------:R-:W-:Y:S05]  /*1fd0*/  BSYNC B0 ;  /* 0x0000000000007941 */ /* 0x000fea0003800000 */
.L_x_2817:
        /* <DEDUP_REMOVED lines=33> */
.L_x_2820:
[----:B------:R-:W-:Y:S05]  /*21f0*/  BSYNC B0 ;  /* 0x0000000000007941 */ /* 0x000fea0003800000 */
.L_x_2819:
        /* <DEDUP_REMOVED lines=34> */
.L_x_2822:
[----:B------:R-:W-:Y:S05]  /*2420*/  BSYNC B0 ;  /* 0x0000000000007941 */ /* 0x000fea0003800000 */
.L_x_2821:
        /* <DEDUP_REMOVED lines=32> */
.L_x_2824:
[----:B------:R-:W-:Y:S05]  /*2630*/  BSYNC B0 ;  /* 0x0000000000007941 */ /* 0x000fea0003800000 */
.L_x_2823:
        /* <DEDUP_REMOVED lines=32> */
.L_x_2826:
[----:B------:R-:W-:Y:S05]  /*2840*/  BSYNC B0 ;  /* 0x0000000000007941 */ /* 0x000fea0003800000 */
.L_x_2825:
        /* <DEDUP_REMOVED lines=51> */
.L_x_2828:
[----:B-1----:R-:W-:Y:S05]  /*2b80*/  BSYNC B0 ;  /* 0x0000000000007941 */ /* 0x002fea0003800000 */
.L_x_2827:
        /* <DEDUP_REMOVED lines=34> */
.L_x_2830:
[----:B------:R-:W-:Y:S05]  /*2db0*/  BSYNC B0 ;  /* 0x0000000000007941 */ /* 0x000fea0003800000 */
.L_x_2829:
        /* <DEDUP_REMOVED lines=34> */
.L_x_2832:
[----:B------:R-:W-:Y:S05]  /*2fe0*/  BSYNC B0 ;  /* 0x0000000000007941 */ /* 0x000fea0003800000 */
.L_x_2831:
        /* <DEDUP_REMOVED lines=42> */
.L_x_2834:
[----:B------:R-:W-:Y:S05]  /*3290*/  BSYNC B0 ;  /* 0x0000000000007941 */ /* 0x000fea0003800000 */
.L_x_2833:
        /* <DEDUP_REMOVED lines=36> */
[----:B------:R-:W-:Y:S01]  /*34e0*/  IMAD R112, R115, 0x20, R112 ;  /* 0x0000002073707824 */ /* 0x000fe200078e0270 */
[----:B------:R-:W1:Y:S03]  /*34f0*/  LDSM.16.M88.4 R96, [R171] ;  /* 0x00000000ab60783b */ /* 0x000e660000000200 */
[----:B------:R-:W-:Y:S01]  /*3500*/  IMAD.IADD R5, R5, 0x1, R112 ;  /* 0x0000000105057824 */ /* 0x000fe200078e0270 */
[----:B------:R-:W3:Y:S04]  /*3510*/  LDSM.16.M88.4 R40, [R170+0x3c00] ;  /* 0x003c0000aa28783b */ /* 0x000ee80000000200 */
[----:B------:R-:W5:Y:S04]  /*3520*/  LDSM.16.M88.4 R64, [R170+0x3000] ;  /* 0x00300000aa40783b */ /* 0x000f680000000200 */
[----:B------:R-:W2:Y:S04]  /*3530*/  LDSM.16.M88.4 R48, [R170+0x3800] ;  /* 0x00380000aa30783b */ /* 0x000ea80000000200 */
[----:B------:R-:W4:Y:S04]  /*3540*/  LDSM.16.M88.4 R32, [R170+0x4000] ;  /* 0x00400000aa20783b */ /* 0x000f280000000200 */
[----:B------:R-:W2:Y:S04]  /*3550*/  LDSM.16.M88.4 R24, [R170+0x4400] ;  /* 0x00440000aa18783b */ /* 0x000ea80000000200 */
[----:B------:R-:W2:Y:S04]  /*3560*/  LDSM.16.M88.4 R16, [R170+0x4800] ;  /* 0x00480000aa10783b */ /* 0x000ea80000000200 */
[----:B------:R-:W2:Y:S04]  /*3570*/  LDSM.16.M88.4 R8, [R170+0x4c00] ;  /* 0x004c0000aa08783b */ /* 0x000ea80000000200 */
[----:B------:R-:W-:Y:S04]  /*3580*/  LDSM.16.M88.4 R92, [R169] ;  /* 0x00000000a95c783b */ /* 0x000fe80000000200 */
        /* <DEDUP_REMOVED lines=11> */
[C---:B-----5:R-:W-:Y:S08]  /*3640*/  HMMA.16816.F32.BF16 R68, R96.reuse, R64, RZ ;  /* 0x000000406044723c */ /* 0x060ff000000418ff */
[C---:B------:R-:W-:Y:S08]  /*3650*/  HMMA.16816.F32.BF16 R40, R96.reuse, R42, RZ ;  /* 0x0000002a6028723c */ /* 0x040ff000000418ff */
[C---:B------:R-:W-:Y:S08]  /*3660*/  HMMA.16816.F32.BF16 R64, R96.reuse, R66, RZ ;  /* 0x000000426040723c */ /* 0x040ff000000418ff */
        /* <DEDUP_REMOVED lines=47> */
[----:B------:R-:W-:Y:S07]  /*3960*/  LDSM.16.M88.4 R12, [R170+0x7000] ;  /* 0x00700000aa0c783b */ /* 0x000fee0000000200 */
[C---:B--2---:R-:W-:Y:S08]  /*3970*/  HMMA.16816.F32.BF16 R28, R108.reuse, R8, R28 ;  /* 0x000000086c1c723c */ /* 0x044ff0000004181c */
[C---:B------:R-:W-:Y:S01]  /*3980*/  HMMA.16816.F32.BF16 R24, R108.reuse, R10, R24 ;  /* 0x0000000a6c18723c */ /* 0x040fe20000041818 */
[----:B------:R-:W-:Y:S07]  /*3990*/  LDSM.16.M88.4 R8, [R171+0x2000] ;  /* 0x00200000ab08783b */ /* 0x000fee0000000200 */
[C---:B------:R-:W-:Y:S08]  /*39a0*/  HMMA.16816.F32.BF16 R52, R108.reuse, R80, R52 ;  /* 0x000000506c34723c */ /* 0x040ff00000041834 */
[----:B------:R-:W-:Y:S01]  /*39b0*/  HMMA.16816.F32.BF16 R48, R108, R82, R48 ;  /* 0x000000526c30723c */ /* 0x000fe20000041830 */
[----:B------:R-:W2:Y:S07]  /*39c0*/  LDSM.16.M88.4 R80, [R119+0x5800] ;  /* 0x005800007750783b */ /* 0x000eae0000000200 */
[C---:B---3--:R-:W-:Y:S08]  /*39d0*/  HMMA.16816.F32.BF16 R60, R92.reuse, R84, R60 ;  /* 0x000000545c3c723c */ /* 0x048ff0000004183c */
[C---:B------:R-:W-:Y:S08]  /*39e0*/  HMMA.16816.F32.BF16 R56, R92.reuse, R86, R56 ;  /* 0x000000565c38723c */ /* 0x040ff00000041838 */
[C---:B----4-:R-:W-:Y:S01]  /*39f0*/  HMMA.16816.F32.BF16 R84, R92.reuse, R76, R44 ;  /* 0x0000004c5c54723c */ /* 0x050fe2000004182c */
[----:B------:R-:W-:Y:S07]  /*3a00*/  LDSM.16.M88.4 R44, [R169+0x2000] ;  /* 0x00200000a92c783b */ /* 0x000fee0000000200 */
[C---:B------:R-:W-:Y:S01]  /*3a10*/  HMMA.16816.F32.BF16 R40, R92.reuse, R78, R40 ;  /* 0x0000004e5c28723c */ /* 0x040fe20000041828 */
[----:B------:R-:W3:Y:S07]  /*3a20*/  LDSM.16.M88.4 R76, [R119+0x6400] ;  /* 0x00640000774c783b */ /* 0x000eee0000000200 */
[C---:B-1----:R-:W-:Y:S08]  /*3a30*/  HMMA.16816.F32.BF16 R68, R92.reuse, R88, R68 ;  /* 0x000000585c44723c */ /* 0x042ff00000041844 */
[C---:B------:R-:W-:Y:S01]  /*3a40*/  HMMA.16816.F32.BF16 R64, R92.reuse, R90, R64 ;  /* 0x0000005a5c40723c */ /* 0x040fe20000041840 */
[----:B------:R-:W1:Y:S07]  /*3a50*/  LDSM.16.M88.4 R88, [R170+0x7400] ;  /* 0x00740000aa58783b */ /* 0x000e6e0000000200 */
[----:B--2---:R-:W-:Y:S08]  /*3a60*/  HMMA.16816.F32.BF16 R52, R92, R80, R52 ;  /* 0x000000505c34723c */ /* 0x004ff00000041834 */
[C---:B------:R-:W-:Y:S08]  /*3a70*/  HMMA.16816.F32.BF16 R68, R8.reuse, R12, R68 ;  /* 0x0000000c0844723c */ /* 0x040ff00000041844 */
[----:B------:R-:W-:Y:S01]  /*3a80*/  HMMA.16816.F32.BF16 R64, R8, R14, R64 ;  /* 0x0000000e0840723c */ /* 0x000fe20000041840 */
[----:B------:R-:W2:Y:S07]  /*3a90*/  LDSM.16.M88.4 R12, [R119+0x6800] ;  /* 0x00680000770c783b */ /* 0x000eae0000000200 */
[----:B------:R-:W-:Y:S01]  /*3aa0*/  HMMA.16816.F32.BF16 R48, R92, R82, R48 ;  /* 0x000000525c30723c */ /* 0x000fe20000041830 */
[----:B------:R-:W4:Y:S07]  /*3ab0*/  LDSM.16.M88.4 R80, [R119+0x7000] ;  /* 0x007000007750783b */ /* 0x000f2e0000000200 */
[C---:B------:R-:W-:Y:S08]  /*3ac0*/  HMMA.16816.F32.BF16 R20, R108.reuse, R72, R20 ;  /* 0x000000486c14723c */ /* 0x040ff00000041814 */
[----:B------:R-:W-:Y:S01]  /*3ad0*/  HMMA.16816.F32.BF16 R16, R108, R74, R16 ;  /* 0x0000004a6c10723c */ /* 0x000fe20000041810 */
[----:B------:R-:W5:Y:S07]  /*3ae0*/  LDSM.16.M88.4 R72, [R119+0x6000] ;  /* 0x006000007748783b */ /* 0x000f6e0000000200 */
[C---:B---3--:R-:W-:Y:S08]  /*3af0*/  HMMA.16816.F32.BF16 R28, R92.reuse, R76, R28 ;  /* 0x0000004c5c1c723c */ /* 0x048ff0000004181c */
[----:B------:R-:W-:Y:S01]  /*3b00*/  HMMA.16816.F32.BF16 R76, R92, R78, R24 ;  /* 0x0000004e5c4c723c */ /* 0x000fe20000041818 */
[----:B------:R-:W3:Y:S07]  /*3b10*/  LDSM.16.M88.4 R24, [R119+0x7400] ;  /* 0x007400007718783b */ /* 0x000eee0000000200 */
[C---:B-1----:R-:W-:Y:S08]  /*3b20*/  HMMA.16816.F32.BF16 R60, R8.reuse, R88, R60 ;  /* 0x00000058083c723c */ /* 0x042ff0000004183c */
[----:B------:R-:W-:Y:S08]  /*3b30*/  HMMA.16816.F32.BF16 R56, R8, R90, R56 ;  /* 0x0000005a0838723c */ /* 0x000ff00000041838 */
[C---:B--2---:R-:W-:Y:S08]  /*3b40*/  HMMA.16816.F32.BF16 R20, R92.reuse, R12, R20 ;  /* 0x0000000c5c14723c */ /* 0x044ff00000041814 */
[----:B------:R-:W-:Y:S01]  /*3b50*/  HMMA.16816.F32.BF16 R16, R92, R14, R16 ;  /* 0x0000000e5c10723c */ /* 0x000fe20000041810 */
[----:B------:R-:W1:Y:S07]  /*3b60*/  LDSM.16.M88.4 R12, [R119+0x6c00] ;  /* 0x006c0000770c783b */ /* 0x000e6e0000000200 */
[----:B----4-:R-:W-:Y:S08]  /*3b70*/  HMMA.16816.F32.BF16 R68, R44, R80, R68 ;  /* 0x000000502c44723c */ /* 0x010ff00000041844 */
[C---:B-----5:R-:W-:Y:S08]  /*3b80*/  HMMA.16816.F32.BF16 R36, R92.reuse, R72, R36 ;  /* 0x000000485c24723c */ /* 0x060ff00000041824 */
[----:B------:R-:W-:Y:S01]  /*3b90*/  HMMA.16816.F32.BF16 R32, R92, R74, R32 ;  /* 0x0000004a5c20723c */ /* 0x000fe20000041820 */
[----:B------:R-:W2:Y:S07]  /*3ba0*/  LDSM.16.M88.4 R72, [R170+0x7800] ;  /* 0x00780000aa48783b */ /* 0x000eae0000000200 */
[----:B------:R-:W-:Y:S01]  /*3bb0*/  HMMA.16816.F32.BF16 R100, R108, R104, R100 ;  /* 0x000000686c64723c */ /* 0x000fe20000041864 */
[----:B------:R-:W-:-:S02]  /*3bc0*/  FMUL.FTZ R68, R68, c[0x0][0x2ec] ;  /* 0x0000bb0044447a20 */ /* 0x000fc40000410000 */
[----:B------:R-:W-:Y:S02]  /*3bd0*/  FMUL.FTZ R69, R69, c[0x0][0x2ec] ;  /* 0x0000bb0045457a20 */ /* 0x000fe40000410000 */
[----:B------:R-:W-:Y:S01]  /*3be0*/  FMUL.FTZ R70, R70, c[0x0][0x2ec] ;  /* 0x0000bb0046467a20 */ /* 0x000fe20000410000 */
[----:B------:R-:W-:Y:S01]  /*3bf0*/  MUFU.TANH R80, R68 ;  /* 0x0000004400507308 */ /* 0x000fe20000002400 */
[----:B------:R-:W-:Y:S01]  /*3c00*/  FMUL.FTZ R136, R71, c[0x0][0x2ec] ;  /* 0x0000bb0047887a20 */ /* 0x000fe20000410000 */
[----:B------:R-:W-:Y:S01]  /*3c10*/  HMMA.16816.F32.BF16 R96, R108, R106, R96 ;  /* 0x0000006a6c60723c */ /* 0x000fe20000041860 */
[----:B------:R-:W-:-:S05]  /*3c20*/  IMAD.IADD R104, R2, 0x1, R179 ;  /* 0x0000000102687824 */ /* 0x000fca00078e02b3 */
[----:B------:R-:W-:Y:S01]  /*3c30*/  MUFU.TANH R130, R69 ;  /* 0x0000004500827308 */ /* 0x000fe20000002400 */
[C---:B------:R-:W-:Y:S01]  /*3c40*/  IADD3 R106, R104.reuse, 0x1, RZ ;  /* 0x00000001686a7810 */ /* 0x040fe20007ffe0ff */
[C---:B---3--:R-:W-:Y:S01]  /*3c50*/  HMMA.16816.F32.BF16 R60, R44.reuse, R24, R60 ;  /* 0x000000182c3c723c */ /* 0x048fe2000004183c */
[C---:B------:R-:W-:Y:S02]  /*3c60*/  IADD3 R118, R104.reuse, 0x10, RZ ;  /* 0x0000001068767810 */ /* 0x040fe40007ffe0ff */
[C---:B------:R-:W-:Y:S02]  /*3c70*/  IADD3 R124, R104.reuse, 0x11, RZ ;  /* 0x00000011687c7810 */ /* 0x040fe40007ffe0ff */
[C---:B------:R-:W-:Y:S01]  /*3c80*/  IADD3 R108, R104.reuse, 0x8, RZ ;  /* 0x00000008686c7810 */ /* 0x040fe20007ffe0ff */
[----:B------:R3:W-:Y:S01]  /*3c90*/  MUFU.TANH R81, R70 ;  /* 0x0000004600517308 */ /* 0x0007e20000002400 */
[C---:B------:R-:W-:Y:S01]  /*3ca0*/  IADD3 R110, R104.reuse, 0x9, RZ ;  /* 0x00000009686e7810 */ /* 0x040fe20007ffe0ff */
[----:B------:R-:W-:Y:S01]  /*3cb0*/  HMMA.16816.F32.BF16 R56, R44, R26, R56 ;  /* 0x0000001a2c38723c */ /* 0x000fe20000041838 */
[----:B------:R-:W4:Y:S01]  /*3cc0*/  LDSM.16.M88.4 R24, [R170+0x7c00] ;  /* 0x007c0000aa18783b */ /* 0x000f220000000200 */
[----:B------:R-:W-:-:S02]  /*3cd0*/  IADD3 R128, R104, 0x19, RZ ;  /* 0x0000001968807810 */ /* 0x000fc40007ffe0ff */
[C---:B------:R-:W-:Y:S02]  /*3ce0*/  IADD3 R126, R104.reuse, 0x18, RZ ;  /* 0x00000018687e7810 */ /* 0x040fe40007ffe0ff */
[----:B------:R-:W-:Y:S01]  /*3cf0*/  I2F R105, R106 ;  /* 0x0000006a00697306 */ /* 0x000fe20000201400 */
[C---:B------:R-:W-:Y:S01]  /*3d00*/  IADD3 R88, R104.reuse, 0x20, RZ ;  /* 0x0000002068587810 */ /* 0x040fe20007ffe0ff */
[C---:B-1----:R-:W-:Y:S01]  /*3d10*/  HMMA.16816.F32.BF16 R100, R92.reuse, R12, R100 ;  /* 0x0000000c5c64723c */ /* 0x042fe20000041864 */
[C---:B------:R-:W-:Y:S02]  /*3d20*/  IADD3 R138, R104.reuse, 0x31, RZ ;  /* 0x00000031688a7810 */ /* 0x040fe40007ffe0ff */
[C---:B------:R-:W-:Y:S02]  /*3d30*/  IADD3 R114, R104.reuse, 0x40, RZ ;  /* 0x0000004068727810 */ /* 0x040fe40007ffe0ff */
[----:B------:R-:W-:Y:S01]  /*3d40*/  IADD3 R115, R104, 0x48, RZ ;  /* 0x0000004868737810 */ /* 0x000fe20007ffe0ff */
[----:B---3--:R-:W1:Y:S01]  /*3d50*/  LDSM.16.M88.4 R68, [R119+0x7800] ;  /* 0x007800007744783b */ /* 0x008e620000000200 */
[----:B------:R-:W-:Y:S01]  /*3d60*/  I2F R111, R118 ;  /* 0x00000076006f7306 */ /* 0x000fe20000201400 */
[----:B------:R-:W-:Y:S01]  /*3d70*/  HMMA.16816.F32.BF16 R96, R92, R14, R96 ;  /* 0x0000000e5c60723c */ /* 0x000fe20000041860 */
[----:B------:R-:W-:Y:S01]  /*3d80*/  FMUL.FTZ R60, R60, c[0x0][0x2ec] ;  /* 0x0000bb003c3c7a20 */ /* 0x000fe20000410000 */
[----:B------:R-:W3:Y:S01]  /*3d90*/  LDSM.16.M88.4 R12, [R119+0x7c00] ;  /* 0x007c0000770c783b */ /* 0x000ee20000000200 */
[----:B------:R-:W-:-:S04]  /*3da0*/  FMUL.FTZ R63, R63, c[0x0][0x2ec] ;  /* 0x0000bb003f3f7a20 */ /* 0x000fc80000410000 */
[----:B------:R-:W-:Y:S01]  /*3db0*/  MUFU.TANH R60, R60 ;  /* 0x0000003c003c7308 */ /* 0x000fe20000002400 */
[----:B--2---:R-:W-:Y:S01]  /*3dc0*/  HMMA.16816.F32.BF16 R52, R8, R72, R52 ;  /* 0x000000480834723c */ /* 0x004fe20000041834 */
[----:B------:R-:W-:Y:S02]  /*3dd0*/  FMUL.FTZ R56, R56, c[0x0][0x2ec] ;  /* 0x0000bb0038387a20 */ /* 0x000fe40000410000 */
[----:B------:R-:W-:-:S04]  /*3de0*/  FMUL.FTZ R90, R58, c[0x0][0x2ec] ;  /* 0x0000bb003a5a7a20 */ /* 0x000fc80000410000 */
[----:B------:R-:W-:Y:S01]  /*3df0*/  I2F R127, R124 ;  /* 0x0000007c007f7306 */ /* 0x000fe20000201400 */
[----:B------:R-:W-:Y:S01]  /*3e00*/  HMMA.16816.F32.BF16 R48, R8, R74, R48 ;  /* 0x0000004a0830723c */ /* 0x000fe20000041830 */
[----:B------:R-:W-:Y:S01]  /*3e10*/  FMUL.FTZ R73, R61, c[0x0][0x2ec] ;  /* 0x0000bb003d497a20 */ /* 0x000fe20000410000 */
[----:B------:R-:W-:-:S05]  /*3e20*/  IADD3 R72, R104, 0x28, RZ ;  /* 0x0000002868487810 */ /* 0x000fca0007ffe0ff */
[----:B------:R-:W-:Y:S01]  /*3e30*/  FMUL.FTZ R74, R62, c[0x0][0x2ec] ;  /* 0x0000bb003e4a7a20 */ /* 0x000fe20000410000 */
[----:B------:R-:W-:Y:S01]  /*3e40*/  MUFU.TANH R63, R63 ;  /* 0x0000003f003f7308 */ /* 0x000fe20000002400 */
[----:B----4-:R-:W-:Y:S01]  /*3e50*/  HMMA.16816.F32.BF16 R84, R8, R24, R84 ;  /* 0x000000180854723c */ /* 0x010fe20000041854 */
[----:B------:R-:W-:-:S06]  /*3e60*/  IADD3 R62, R104, 0x29, RZ ;  /* 0x00000029683e7810 */ /* 0x000fcc0007ffe0ff */
[----:B------:R-:W-:Y:S01]  /*3e70*/  FMUL.FTZ R24, R59, c[0x0][0x2ec] ;  /* 0x0000bb003b187a20 */ /* 0x000fe20000410000 */
[----:B------:R-:W-:Y:S01]  /*3e80*/  HMMA.16816.F32.BF16 R40, R8, R26, R40 ;  /* 0x0000001a0828723c */ /* 0x000fe20000041828 */
[----:B------:R-:W-:Y:S07]  /*3e90*/  MUFU.TANH R74, R74 ;  /* 0x0000004a004a7308 */ /* 0x000fee0000002400 */
[C---:B-1----:R-:W-:Y:S01]  /*3ea0*/  HMMA.16816.F32.BF16 R52, R44.reuse, R68, R52 ;  /* 0x000000442c34723c */ /* 0x042fe20000041834 */
[----:B------:R1:W-:Y:S06]  /*3eb0*/  MUFU.TANH R68, R56 ;  /* 0x0000003800447308 */ /* 0x0003ec0000002400 */
[----:B------:R-:W-:Y:S01]  /*3ec0*/  FMUL.FTZ R69, R57, c[0x0][0x2ec] ;  /* 0x0000bb0039457a20 */ /* 0x000fe20000410000 */
[C---:B---3--:R-:W-:Y:S01]  /*3ed0*/  HMMA.16816.F32.BF16 R84, R44.reuse, R12, R84 ;  /* 0x0000000c2c54723c */ /* 0x048fe20000041854 */
[----:B------:R-:W-:Y:S07]  /*3ee0*/  MUFU.TANH R136, R136 ;  /* 0x0000008800887308 */ /* 0x000fee0000002400 */
[C---:B------:R-:W-:Y:S01]  /*3ef0*/  HMMA.16816.F32.BF16 R40, R44.reuse, R14, R40 ;  /* 0x0000000e2c28723c */ /* 0x040fe20000041828 */
[----:B-1----:R-:W1:Y:S01]  /*3f00*/  LDSM.16.M88.4 R56, [R170+0x8000] ;  /* 0x00800000aa38783b */ /* 0x002e620000000200 */
[----:B------:R-:W-:Y:S03]  /*3f10*/  I2F R107, R108 ;  /* 0x0000006c006b7306 */ /* 0x000fe60000201400 */
[----:B------:R-:W2:Y:S03]  /*3f20*/  LDSM.16.M88.4 R12, [R170+0x8800] ;  /* 0x00880000aa0c783b */ /* 0x000ea60000000200 */
[----:B------:R-:W-:Y:S01]  /*3f30*/  HMMA.16816.F32.BF16 R48, R44, R70, R48 ;  /* 0x000000462c30723c */ /* 0x000fe20000041830 */
[----:B------:R-:W-:Y:S01]  /*3f40*/  FMUL.FTZ R91, R53, c[0x0][0x2ec] ;  /* 0x0000bb00355b7a20 */ /* 0x000fe20000410000 */
[----:B------:R3:W-:Y:S01]  /*3f50*/  MUFU.TANH R70, R24 ;  /* 0x0000001800467308 */ /* 0x0007e20000002400 */
[----:B------:R-:W-:-:S02]  /*3f60*/  FMUL.FTZ R92, R54, c[0x0][0x2ec] ;  /* 0x0000bb00365c7a20 */ /* 0x000fc40000410000 */
[----:B------:R-:W-:Y:S02]  /*3f70*/  FMUL.FTZ R93, R55, c[0x0][0x2ec] ;  /* 0x0000bb00375d7a20 */ /* 0x000fe40000410000 */
[----:B------:R-:W-:Y:S01]  /*3f80*/  FMUL.FTZ R71, R52, c[0x0][0x2ec] ;  /* 0x0000bb0034477a20 */ /* 0x000fe20000410000 */
[----:B------:R-:W-:Y:S01]  /*3f90*/  HMMA.16816.F32.BF16 R64, R44, R82, R64 ;  /* 0x000000522c40723c */ /* 0x000fe20000041840 */
[----:B------:R-:W4:Y:S01]  /*3fa0*/  LDSM.16.M88.4 R52, [R170+0x8400] ;  /* 0x00840000aa34783b */ /* 0x000f220000000200 */
[----:B------:R-:W-:Y:S05]  /*3fb0*/  I2F R109, R110 ;  /* 0x0000006e006d7306 */ /* 0x000fea0000201400 */
[----:B------:R-:W-:Y:S01]  /*3fc0*/  IADD3 R82, R104, 0x21, RZ ;  /* 0x0000002168527810 */ /* 0x000fe20007ffe0ff */
[----:B------:R-:W-:Y:S01]  /*3fd0*/  FMUL.FTZ R42, R42, c[0x0][0x2ec] ;  /* 0x0000bb002a2a7a20 */ /* 0x000fe20000410000 */
[----:B---3--:R-:W3:Y:S01]  /*3fe0*/  LDSM.16.M88.4 R24, [R119+0x8000] ;  /* 0x008000007718783b */ /* 0x008ee20000000200 */
[----:B------:R-:W-:Y:S01]  /*3ff0*/  I2F R131, R128 ;  /* 0x0000008000837306 */ /* 0x000fe20000201400 */
[----:B------:R-:W-:-:S02]  /*4000*/  FMUL.FTZ R40, R40, c[0x0][0x2ec] ;  /* 0x0000bb0028287a20 */ /* 0x000fc40000410000 */
[----:B------:R-:W-:-:S03]  /*4010*/  FMUL.FTZ R43, R43, c[0x0][0x2ec] ;  /* 0x0000bb002b2b7a20 */ /* 0x000fc60000410000 */
[----:B------:R-:W-:Y:S02]  /*4020*/  FMUL.FTZ R48, R48, c[0x0][0x2ec] ;  /* 0x0000bb0030307a20 */ /* 0x000fe40000410000 */
        /* <DEDUP_REMOVED lines=8> */
[----:B------:R-:W-:-:S02]  /*40b0*/  FMUL.FTZ R65, R65, c[0x0][0x2ec] ;  /* 0x0000bb0041417a20 */ /* 0x000fc40000410000 */
[----:B------:R-:W-:Y:S02]  /*40c0*/  FMUL.FTZ R67, R67, c[0x0][0x2ec] ;  /* 0x0000bb0043437a20 */ /* 0x000fe40000410000 */
[----:B------:R-:W-:Y:S01]  /*40d0*/  FMUL.FTZ R57, R84, c[0x0][0x2ec] ;  /* 0x0000bb0054397a20 */ /* 0x000fe20000410000 */
[C---:B------:R-:W-:Y:S01]  /*40e0*/  HMMA.16816.F32.BF16 R32, R8.reuse, R58, R32 ;  /* 0x0000003a0820723c */ /* 0x040fe20000041820 */
[----:B------:R-:W-:Y:S01]  /*40f0*/  FMUL.FTZ R41, R41, c[0x0][0x2ec] ;  /* 0x0000bb0029297a20 */ /* 0x000fe20000410000 */
[----:B------:R-:W-:Y:S05]  /*4100*/  MUFU.TANH R95, R49 ;  /* 0x00000031005f7308 */ /* 0x000fea0000002400 */
[----:B------:R-:W-:Y:S01]  /*4110*/  IADD3 R58, R104, 0x30, RZ ;  /* 0x00000030683a7810 */ /* 0x000fe20007ffe0ff */
[C---:B--2---:R-:W-:Y:S01]  /*4120*/  HMMA.16816.F32.BF16 R20, R8.reuse, R12, R20 ;  /* 0x0000000c0814723c */ /* 0x044fe20000041814 */
[----:B------:R-:W-:Y:S01]  /*4130*/  FMUL.FTZ R59, R85, c[0x0][0x2ec] ;  /* 0x0000bb00553b7a20 */ /* 0x000fe20000410000 */
[----:B------:R-:W-:Y:S06]  /*4140*/  MUFU.TANH R137, R50 ;  /* 0x0000003200897308 */ /* 0x000fec0000002400 */
[C---:B------:R-:W-:Y:S01]  /*4150*/  HMMA.16816.F32.BF16 R16, R8.reuse, R14, R16 ;  /* 0x0000000e0810723c */ /* 0x040fe20000041810 */
[----:B------:R-:W1:Y:S01]  /*4160*/  LDSM.16.M88.4 R12, [R170+0x8c00] ;  /* 0x008c0000aa0c783b */ /* 0x000e620000000200 */
[----:B------:R2:W-:Y:S06]  /*4170*/  MUFU.TANH R56, R51 ;  /* 0x0000003300387308 */ /* 0x0005ec0000002400 */
[----:B----4-:R-:W-:Y:S02]  /*4180*/  HMMA.16816.F32.BF16 R28, R8, R52, R28 ;  /* 0x00000034081c723c */ /* 0x010fe4000004181c */
[----:B------:R-:W-:Y:S05]  /*4190*/  MUFU.TANH R64, R64 ;  /* 0x0000004000407308 */ /* 0x000fea0000002400 */
[----:B------:R-:W-:Y:S01]  /*41a0*/  FMUL.FTZ R53, R87, c[0x0][0x2ec] ;  /* 0x0000bb0057357a20 */ /* 0x000fe20000410000 */
[C---:B---3--:R-:W-:Y:S01]  /*41b0*/  HMMA.16816.F32.BF16 R36, R44.reuse, R24, R36 ;  /* 0x000000182c24723c */ /* 0x048fe20000041824 */
[----:B------:R-:W-:Y:S01]  /*41c0*/  FMUL.FTZ R52, R86, c[0x0][0x2ec] ;  /* 0x0000bb0056347a20 */ /* 0x000fe20000410000 */
[----:B--2---:R-:W2:Y:S01]  /*41d0*/  LDSM.16.M88.4 R48, [R119+0x8400] ;  /* 0x008400007730783b */ /* 0x004ea20000000200 */
[----:B------:R-:W3:Y:S05]  /*41e0*/  MUFU.TANH R66, R66 ;  /* 0x0000004200427308 */ /* 0x000eea0000002400 */
[----:B------:R-:W-:Y:S01]  /*41f0*/  HMMA.16816.F32.BF16 R32, R44, R26, R32 ;  /* 0x0000001a2c20723c */ /* 0x000fe20000041820 */
[----:B------:R-:W4:Y:S02]  /*4200*/  LDSM.16.M88.4 R24, [R119+0x8800] ;  /* 0x008800007718783b */ /* 0x000f240000000200 */
[----:B------:R-:W-:Y:S05]  /*4210*/  MUFU.TANH R65, R65 ;  /* 0x0000004100417308 */ /* 0x000fea0000002400 */
[----:B------:R-:W-:Y:S03]  /*4220*/  HMMA.16816.F32.BF16 R76, R8, R54, R76 ;  /* 0x00000036084c723c */ /* 0x000fe6000004184c */
[----:B------:R-:W5:Y:S01]  /*4230*/  MUFU.TANH R67, R67 ;  /* 0x0000004300437308 */ /* 0x000f620000002400 */
[----:B---3--:R-:W-:-:S04]  /*4240*/  FFMA.FTZ R86, R0, R107, R66 ;  /* 0x0000006b00567223 */ /* 0x008fc80000010042 */
[----:B------:R-:W-:Y:S01]  /*4250*/  FMUL.FTZ R38, R38, c[0x0][0x2ec] ;  /* 0x0000bb0026267a20 */ /* 0x000fe20000410000 */
[C---:B-1----:R-:W-:Y:S01]  /*4260*/  HMMA.16816.F32.BF16 R100, R8.reuse, R12, R100 ;  /* 0x0000000c0864723c */ /* 0x042fe20000041864 */
[----:B------:R-:W-:Y:S01]  /*4270*/  FMUL.FTZ R36, R36, c[0x0][0x2ec] ;  /* 0x0000bb0024247a20 */ /* 0x000fe20000410000 */
[----:B------:R-:W-:Y:S01]  /*4280*/  I2F R75, R62 ;  /* 0x0000003e004b7306 */ /* 0x000fe20000201400 */
[----:B------:R-:W-:Y:S02]  /*4290*/  FMUL.FTZ R37, R37, c[0x0][0x2ec] ;  /* 0x0000bb0025257a20 */ /* 0x000fe40000410000 */
[----:B------:R-:W-:Y:S02]  /*42a0*/  FMUL.FTZ R39, R39, c[0x0][0x2ec] ;  /* 0x0000bb0027277a20 */ /* 0x000fe40000410000 */
[----:B------:R-:W-:Y:S01]  /*42b0*/  IADD3 R12, R121, 0x1, R178 ;  /* 0x00000001790c7810 */ /* 0x000fe20007ffe0b2 */
[----:B------:R-:W-:Y:S01]  /*42c0*/  FFMA.FTZ R13, R0, R105, R130 ;  /* 0x00000069000d7223 */ /* 0x000fe20000010082 */
[----:B------:R-:W-:Y:S01]  /*42d0*/  HMMA.16816.F32.BF16 R96, R8, R14, R96 ;  /* 0x0000000e0860723c */ /* 0x000fe20000041860 */
[----:B------:R-:W1:Y:S01]  /*42e0*/  I2F R129, R126 ;  /* 0x0000007e00817306 */ /* 0x000e620000201400 */
[----:B------:R-:W-:Y:S01]  /*42f0*/  IADD3 R125, R113, R12, -R125 ;  /* 0x0000000c717d7210 */ /* 0x000fe20007ffe87d */
[----:B------:R-:W-:-:S02]  /*4300*/  FMUL.FTZ R34, R34, c[0x0][0x2ec] ;  /* 0x0000bb0022227a20 */ /* 0x000fc40000410000 */
[----:B------:R-:W-:Y:S01]  /*4310*/  FMUL.FTZ R151, R35, c[0x0][0x2ec] ;  /* 0x0000bb0023977a20 */ /* 0x000fe20000410000 */
[----:B------:R-:W-:Y:S01]  /*4320*/  IADD3 R12, R125, c[0x0][0x2e8], RZ ;  /* 0x0000ba007d0c7a10 */ /* 0x000fe20007ffe0ff */
[----:B------:R-:W-:Y:S01]  /*4330*/  FMUL.FTZ R159, R32, c[0x0][0x2ec] ;  /* 0x0000bb00209f7a20 */ /* 0x000fe20000410000 */
[C---:B--2---:R-:W-:Y:S01]  /*4340*/  HMMA.16816.F32.BF16 R28, R44.reuse, R48, R28 ;  /* 0x000000302c1c723c */ /* 0x044fe2000004181c */
[----:B------:R-:W-:Y:S01]  /*4350*/  I2F R89, R88 ;  /* 0x0000005800597306 */ /* 0x000fe20000201400 */
[----:B------:R-:W-:Y:S01]  /*4360*/  IMNMX R135, R12, R113, PT ;  /* 0x000000710c877217 */ /* 0x000fe20003800200 */
[----:B-----5:R-:W-:Y:S01]  /*4370*/  FFMA.FTZ R66, R0, R109, R67 ;  /* 0x0000006d00427223 */ /* 0x020fe20000010043 */
[----:B------:R-:W-:Y:S01]  /*4380*/  IADD3 R134, R12, 0x8, RZ ;  /* 0x000000080c867810 */ /* 0x000fe20007ffe0ff */
[----:B------:R-:W-:Y:S01]  /*4390*/  FFMA.FTZ R12, R0, R105, R136 ;  /* 0x00000069000c7223 */ /* 0x000fe20000010088 */
[----:B------:R-:W-:Y:S01]  /*43a0*/  ISETP.GE.AND P4, PT, R106, R135, PT ;  /* 0x000000876a00720c */ /* 0x000fe20003f86270 */
[----:B------:R-:W-:Y:S01]  /*43b0*/  FFMA.FTZ R49, R0, R109, R65 ;  /* 0x0000006d00317223 */ /* 0x000fe20000010041 */
[----:B------:R-:W-:Y:S01]  /*43c0*/  IMNMX R134, R134, R113, PT ;  /* 0x0000007186867217 */ /* 0x000fe20003800200 */
[C---:B----4-:R-:W-:Y:S01]  /*43d0*/  HMMA.16816.F32.BF16 R20, R44.reuse, R24, R20 ;  /* 0x000000182c14723c */ /* 0x050fe20000041814 */
[----:B------:R-:W-:Y:S01]  /*43e0*/  FSEL R13, R13, -INF , !P4 ;  /* 0xff8000000d0d7808 */ /* 0x000fe20006000000 */
[----:B------:R-:W-:Y:S01]  /*43f0*/  I2F R61, R72 ;  /* 0x00000048003d7306 */ /* 0x000fe20000201400 */
[----:B------:R-:W-:Y:S01]  /*4400*/  ISETP.GE.AND P4, PT, R118, R135, PT ;  /* 0x000000877600720c */ /* 0x000fe20003f86270 */
[----:B------:R-:W-:Y:S01]  /*4410*/  FFMA.FTZ R65, R0, R127, R73 ;  /* 0x0000007f00417223 */ /* 0x000fe20000010049 */
[-C--:B------:R-:W-:Y:S01]  /*4420*/  ISETP.GE.AND P2, PT, R106, R134.reuse, PT ;  /* 0x000000866a00720c */ /* 0x080fe20003f46270 */
[----:B------:R-:W-:Y:S01]  /*4430*/  FFMA.FTZ R106, R0, R111, R74 ;  /* 0x0000006f006a7223 */ /* 0x000fe2000001004a */
[----:B------:R-:W-:Y:S01]  /*4440*/  ISETP.GE.AND P3, PT, R108, R135, PT ;  /* 0x000000876c00720c */ /* 0x000fe20003f66270 */
[C---:B------:R-:W-:Y:S01]  /*4450*/  FFMA.FTZ R24, R0.reuse, R111, R60 ;  /* 0x0000006f00187223 */ /* 0x040fe2000001003c */
[C---:B------:R-:W-:Y:S01]  /*4460*/  HMMA.16816.F32.BF16 R76, R44.reuse, R50, R76 ;  /* 0x000000322c4c723c */ /* 0x040fe2000004184c */
[----:B------:R-:W-:Y:S01]  /*4470*/  FFMA.FTZ R74, R0, R127, R63 ;  /* 0x0000007f004a7223 */ /* 0x000fe2000001003f */
[----:B------:R-:W2:Y:S01]  /*4480*/  MUFU.TANH R71, R71 ;  /* 0x0000004700477308 */ /* 0x000ea20000002400 */
[----:B------:R-:W-:Y:S01]  /*4490*/  FSEL R12, R12, -INF , !P2 ;  /* 0xff8000000c0c7808 */ /* 0x000fe20005000000 */
[----:B-1----:R-:W-:Y:S01]  /*44a0*/  FFMA.FTZ R68, R0, R129, R68 ;  /* 0x0000008100447223 */ /* 0x002fe20000010044 */
[----:B------:R-:W-:Y:S01]  /*44b0*/  FSEL R63, R24, -INF , !P4 ;  /* 0xff800000183f7808 */ /* 0x000fe20006000000 */
[----:B------:R-:W-:Y:S01]  /*44c0*/  FMUL.FTZ R25, R30, c[0x0][0x2ec] ;  /* 0x0000bb001e197a20 */ /* 0x000fe20000410000 */
[-C--:B------:R-:W-:Y:S01]  /*44d0*/  ISETP.GE.AND P0, PT, R108, R134.reuse, PT ;  /* 0x000000866c00720c */ /* 0x080fe20003f06270 */
[----:B------:R-:W-:Y:S01]  /*44e0*/  FFMA.FTZ R51, R0, R107, R64 ;  /* 0x0000006b00337223 */ /* 0x000fe20000010040 */
[-C--:B------:R-:W-:Y:S01]  /*44f0*/  ISETP.GE.AND P2, PT, R118, R134.reuse, PT ;  /* 0x000000867600720c */ /* 0x080fe20003f46270 */
[----:B------:R1:W-:Y:S01]  /*4500*/  MUFU.TANH R60, R25 ;  /* 0x00000019003c7308 */ /* 0x0003e20000002400 */
[----:B------:R-:W-:Y:S01]  /*4510*/  FMUL.FTZ R28, R28, c[0x0][0x2ec] ;  /* 0x0000bb001c1c7a20 */ /* 0x000fe20000410000 */
[----:B------:R-:W-:Y:S01]  /*4520*/  IADD3 R108, R104, 0x49, RZ ;  /* 0x00000049686c7810 */ /* 0x000fe20007ffe0ff */
[----:B------:R-:W-:Y:S01]  /*4530*/  FMUL.FTZ R29, R29, c[0x0][0x2ec] ;  /* 0x0000bb001d1d7a20 */ /* 0x000fe20000410000 */
[----:B------:R-:W-:Y:S01]  /*4540*/  FSEL R51, R51, -INF , !P3 ;  /* 0xff80000033337808 */ /* 0x000fe20005800000 */
[----:B------:R-:W-:Y:S01]  /*4550*/  FMUL.FTZ R31, R31, c[0x0][0x2ec] ;  /* 0x0000bb001f1f7a20 */ /* 0x000fe20000410000 */
[----:B------:R-:W-:Y:S01]  /*4560*/  FSEL R86, R86, -INF , !P0 ;  /* 0xff80000056567808 */ /* 0x000fe20004000000 */
[----:B------:R-:W-:Y:S01]  /*4570*/  FMUL.FTZ R33, R33, c[0x0][0x2ec] ;  /* 0x0000bb0021217a20 */ /* 0x000fe20000410000 */
[----:B------:R-:W-:Y:S01]  /*4580*/  MUFU.TANH R92, R92 ;  /* 0x0000005c005c7308 */ /* 0x000fe20000002400 */
[----:B------:R-:W-:Y:S01]  /*4590*/  FSEL R106, R106, -INF , !P2 ;  /* 0xff8000006a6a7808 */ /* 0x000fe20005000000 */
[----:B--2---:R-:W-:Y:S01]  /*45a0*/  FFMA.FTZ R71, R0, R89, R71 ;  /* 0x0000005900477223 */ /* 0x004fe20000010047 */
[-C--:B------:R-:W-:Y:S01]  /*45b0*/  ISETP.GE.AND P5, PT, R110, R135.reuse, PT ;  /* 0x000000876e00720c */ /* 0x080fe20003fa6270 */
[----:B------:R-:W-:Y:S01]  /*45c0*/  FMUL.FTZ R20, R20, c[0x0][0x2ec] ;  /* 0x0000bb0014147a20 */ /* 0x000fe20000410000 */
[C---:B------:R-:W-:Y:S01]  /*45d0*/  ISETP.GE.AND P3, PT, R124.reuse, R135, PT ;  /* 0x000000877c00720c */ /* 0x040fe20003f66270 */
[----:B------:R-:W-:Y:S01]  /*45e0*/  FMUL.FTZ R21, R21, c[0x0][0x2ec] ;  /* 0x0000bb0015157a20 */ /* 0x000fe20000410000 */
[-C--:B------:R-:W-:Y:S01]  /*45f0*/  ISETP.GE.AND P0, PT, R124, R134.reuse, PT ;  /* 0x000000867c00720c */ /* 0x080fe20003f06270 */
[----:B-1----:R-:W-:Y:S01]  /*4600*/  HMMA.16816.F32.BF16 R24, R44, R26, R16 ;  /* 0x0000001a2c18723c */ /* 0x002fe20000041810 */
[----:B------:R-:W1:Y:S01]  /*4610*/  LDSM.16.M88.4 R16, [R119+0x8c00] ;  /* 0x008c00007710783b */ /* 0x000e620000000200 */
[----:B------:R-:W2:Y:S01]  /*4620*/  MUFU.TANH R90, R90 ;  /* 0x0000005a005a7308 */ /* 0x000ea20000002400 */
[----:B------:R-:W-:Y:S01]  /*4630*/  ISETP.GE.AND P2, PT, R128, R134, PT ;  /* 0x000000868000720c */ /* 0x000fe20003f46270 */
[----:B------:R-:W-:Y:S01]  /*4640*/  FMUL.FTZ R22, R22, c[0x0][0x2ec] ;  /* 0x0000bb0016167a20 */ /* 0x000fe20000410000 */
[C---:B------:R-:W-:Y:S01]  /*4650*/  IADD3 R32, R104.reuse, 0x38, RZ ;  /* 0x0000003868207810 */ /* 0x040fe20007ffe0ff */
[----:B------:R-:W-:Y:S01]  /*4660*/  FMUL.FTZ R23, R23, c[0x0][0x2ec] ;  /* 0x0000bb0017177a20 */ /* 0x000fe20000410000 */
[----:B------:R-:W-:Y:S01]  /*4670*/  IADD3 R35, R104, 0x39, RZ ;  /* 0x0000003968237810 */ /* 0x000fe20007ffe0ff */
[----:B------:R-:W-:-:S04]  /*4680*/  DEPBAR.LE SB0, 0x0 ;  /* 0x000080000000791a */ /* 0x000fc80000000000 */
[----:B------:R-:W-:Y:S01]  /*4690*/  MUFU.TANH R53, R53 ;  /* 0x0000003500357308 */ /* 0x000fe20000002400 */
[-C--:B------:R-:W-:Y:S02]  /*46a0*/  ISETP.GE.AND P1, PT, R110, R134.reuse, PT ;  /* 0x000000866e00720c */ /* 0x080fe40003f26270 */
[----:B------:R-:W-:Y:S02]  /*46b0*/  FSEL R49, R49, -INF , !P5 ;  /* 0xff80000031317808 */ /* 0x000fe40006800000 */
[----:B------:R-:W-:Y:S01]  /*46c0*/  IADD3 R64, R104, 0x58, RZ ;  /* 0x0000005868407810 */ /* 0x000fe20007ffe0ff */
[----:B--2---:R-:W-:Y:S01]  /*46d0*/  FFMA.FTZ R54, R0, R129, R90 ;  /* 0x0000008100367223 */ /* 0x004fe2000001005a */
[----:B------:R-:W-:Y:S01]  /*46e0*/  FSEL R65, R65, -INF , !P3 ;  /* 0xff80000041417808 */ /* 0x000fe20005800000 */
[----:B------:R-:W2:Y:S01]  /*46f0*/  I2F R84, R138 ;  /* 0x0000008a00547306 */ /* 0x000ea20000201400 */
[----:B------:R-:W-:Y:S01]  /*4700*/  FSEL R74, R74, -INF , !P0 ;  /* 0xff8000004a4a7808 */ /* 0x000fe20004000000 */
[----:B------:R-:W-:Y:S01]  /*4710*/  FMUL.FTZ R90, R76, c[0x0][0x2ec] ;  /* 0x0000bb004c5a7a20 */ /* 0x000fe20000410000 */
[-C--:B------:R-:W-:Y:S01]  /*4720*/  ISETP.GE.AND P5, PT, R126, R135.reuse, PT ;  /* 0x000000877e00720c */ /* 0x080fe20003fa6270 */
[----:B------:R-:W-:Y:S01]  /*4730*/  FMUL.FTZ R9, R26, c[0x0][0x2ec] ;  /* 0x0000bb001a097a20 */ /* 0x000fe20000410000 */
[C---:B------:R-:W-:Y:S01]  /*4740*/  ISETP.GE.AND P3, PT, R88.reuse, R135, PT ;  /* 0x000000875800720c */ /* 0x040fe20003f66270 */
[----:B------:R-:W-:Y:S01]  /*4750*/  FMUL.FTZ R25, R25, c[0x0][0x2ec] ;  /* 0x0000bb0019197a20 */ /* 0x000fe20000410000 */
[-C--:B------:R-:W-:Y:S01]  /*4760*/  ISETP.GE.AND P0, PT, R88, R134.reuse, PT ;  /* 0x000000865800720c */ /* 0x080fe20003f06270 */
[----:B------:R3:W-:Y:S01]  /*4770*/  I2F R83, R82 ;  /* 0x0000005200537306 */ /* 0x0007e20000201400 */
[----:B------:R-:W-:Y:S01]  /*4780*/  FSEL R66, R66, -INF , !P1 ;  /* 0xff80000042427808 */ /* 0x000fe20004800000 */
[----:B------:R-:W-:Y:S01]  /*4790*/  FMUL.FTZ R24, R24, c[0x0][0x2ec] ;  /* 0x0000bb0018187a20 */ /* 0x000fe20000410000 */
[----:B------:R-:W-:Y:S01]  /*47a0*/  ISETP.GE.AND P1, PT, R126, R134, PT ;  /* 0x000000867e00720c */ /* 0x000fe20003f26270 */
[----:B------:R-:W-:Y:S01]  /*47b0*/  FMUL.FTZ R10, R27, c[0x0][0x2ec] ;  /* 0x0000bb001b0a7a20 */ /* 0x000fe20000410000 */
[----:B------:R-:W-:-:S02]  /*47c0*/  FSEL R73, R68, -INF , !P5 ;  /* 0xff80000044497808 */ /* 0x000fc40006800000 */
[----:B------:R-:W-:Y:S01]  /*47d0*/  FSEL R149, R71, -INF , !P3 ;  /* 0xff80000047957808 */ /* 0x000fe20005800000 */
[----:B------:R-:W4:Y:S01]  /*47e0*/  MUFU.TANH R93, R93 ;  /* 0x0000005d005d7308 */ /* 0x000f220000002400 */
[----:B--2---:R-:W-:Y:S01]  /*47f0*/  FFMA.FTZ R53, R0, R84, R53 ;  /* 0x0000005400357223 */ /* 0x004fe20000010035 */
[----:B------:R-:W-:Y:S02]  /*4800*/  IADD3 R68, R104, 0x68, RZ ;  /* 0x0000006868447810 */ /* 0x000fe40007ffe0ff */
[----:B------:R-:W-:Y:S01]  /*4810*/  ISETP.GE.AND P3, PT, R62, R135, PT ;  /* 0x000000873e00720c */ /* 0x000fe20003f66270 */
[----:B-1----:R-:W-:Y:S01]  /*4820*/  HMMA.16816.F32.BF16 R100, R44, R16, R100 ;  /* 0x000000102c64723c */ /* 0x002fe20000041864 */
[----:B------:R-:W-:Y:S02]  /*4830*/  FSEL R54, R54, -INF , !P1 ;  /* 0xff80000036367808 */ /* 0x000fe40004800000 */
[----:B------:R-:W-:Y:S01]  /*4840*/  MUFU.TANH R91, R91 ;  /* 0x0000005b005b7308 */ /* 0x000fe20000002400 */
[----:B------:R-:W-:-:S02]  /*4850*/  IADD3 R118, R104, 0x51, RZ ;  /* 0x0000005168767810 */ /* 0x000fc40007ffe0ff */
[C---:B------:R-:W-:Y:S02]  /*4860*/  ISETP.GE.AND P1, PT, R82.reuse, R134, PT ;  /* 0x000000865200720c */ /* 0x040fe40003f26270 */
[----:B------:R-:W-:Y:S01]  /*4870*/  HMMA.16816.F32.BF16 R16, R44, R18, R96 ;  /* 0x000000122c10723c */ /* 0x000fe20000041860 */
[----:B------:R-:W-:Y:S02]  /*4880*/  ISETP.GE.AND P5, PT, R82, R135, PT ;  /* 0x000000875200720c */ /* 0x000fe40003fa6270 */
[----:B------:R1:W-:Y:S01]  /*4890*/  MUFU.TANH R141, R42 ;  /* 0x0000002a008d7308 */ /* 0x0003e20000002400 */
[C---:B------:R-:W-:Y:S02]  /*48a0*/  IADD3 R30, R104.reuse, 0x60, RZ ;  /* 0x00000060681e7810 */ /* 0x040fe40007ffe0ff */
[C---:B------:R-:W-:Y:S02]  /*48b0*/  IADD3 R125, R104.reuse, 0x41, RZ ;  /* 0x00000041687d7810 */ /* 0x040fe40007ffe0ff */
[----:B------:R-:W-:-:S02]  /*48c0*/  IADD3 R76, R104, 0x69, RZ ;  /* 0x00000069684c7810 */ /* 0x000fc40007ffe0ff */
[----:B------:R-:W-:Y:S01]  /*48d0*/  IADD3 R110, R104, 0x50, RZ ;  /* 0x00000050686e7810 */ /* 0x000fe20007ffe0ff */
[----:B------:R4:W-:Y:S01]  /*48e0*/  MUFU.TANH R155, R38 ;  /* 0x00000026009b7308 */ /* 0x0009e20000002400 */
[----:B------:R-:W-:Y:S02]  /*48f0*/  ISETP.GE.AND P4, PT, R128, R135, PT ;  /* 0x000000878000720c */ /* 0x000fe40003f86270 */
[C---:B---3--:R-:W-:Y:S02]  /*4900*/  IADD3 R82, R104.reuse, 0x78, RZ ;  /* 0x0000007868527810 */ /* 0x048fe40007ffe0ff */
[----:B------:R-:W-:Y:S01]  /*4910*/  IADD3 R124, R104, 0x59, RZ ;  /* 0x00000059687c7810 */ /* 0x000fe20007ffe0ff */
[----:B------:R-:W-:Y:S02]  /*4920*/  FMUL.FTZ R100, R100, c[0x0][0x2ec] ;  /* 0x0000bb0064647a20 */ /* 0x000fe40000410000 */
[----:B------:R-:W2:Y:S01]  /*4930*/  I2F R48, R114 ;  /* 0x0000007200307306 */ /* 0x000ea20000201400 */
[----:B-1----:R-:W-:Y:S01]  /*4940*/  FFMA.FTZ R42, R0, R131, R70 ;  /* 0x00000083002a7223 */ /* 0x002fe20000010046 */
[----:B------:R-:W-:Y:S01]  /*4950*/  IADD3 R70, R104, 0x61, RZ ;  /* 0x0000006168467810 */ /* 0x000fe20007ffe0ff */
[----:B------:R-:W-:-:S02]  /*4960*/  FMUL.FTZ R11, R101, c[0x0][0x2ec] ;  /* 0x0000bb00650b7a20 */ /* 0x000fc40000410000 */
[----:B------:R-:W-:Y:S01]  /*4970*/  FMUL.FTZ R16, R16, c[0x0][0x2ec] ;  /* 0x0000bb0010107a20 */ /* 0x000fe20000410000 */
[----:B------:R-:W-:Y:S01]  /*4980*/  FSEL R42, R42, -INF , !P2 ;  /* 0xff8000002a2a7808 */ /* 0x000fe20005000000 */
[----:B------:R-:W-:Y:S01]  /*4990*/  FMUL.FTZ R14, R102, c[0x0][0x2ec] ;  /* 0x0000bb00660e7a20 */ /* 0x000fe20000410000 */
[----:B------:R-:W-:Y:S01]  /*49a0*/  I2F R85, R58 ;  /* 0x0000003a00557306 */ /* 0x000fe20000201400 */
[----:B------:R-:W-:Y:S01]  /*49b0*/  ISETP.GE.AND P2, PT, R72, R134, PT ;  /* 0x000000864800720c */ /* 0x000fe20003f46270 */
[----:B----4-:R-:W-:Y:S02]  /*49c0*/  FFMA.FTZ R38, R0, R83, R93 ;  /* 0x0000005300267223 */ /* 0x010fe4000001005d */
[----:B------:R-:W-:Y:S02]  /*49d0*/  FMUL.FTZ R15, R103, c[0x0][0x2ec] ;  /* 0x0000bb00670f7a20 */ /* 0x000fe40000410000 */
[----:B------:R-:W-:Y:S01]  /*49e0*/  FMUL.FTZ R18, R18, c[0x0][0x2ec] ;  /* 0x0000bb0012127a20 */ /* 0x000fe20000410000 */
[----:B------:R-:W-:Y:S01]  /*49f0*/  FSEL R38, R38, -INF , !P1 ;  /* 0xff80000026267808 */ /* 0x000fe20004800000 */
[----:B------:R-:W-:Y:S01]  /*4a00*/  MUFU.TANH R52, R52 ;  /* 0x0000003400347308 */ /* 0x000fe20000002400 */
[----:B--2---:R-:W-:Y:S01]  /*4a10*/  FFMA.FTZ R144, R0, R48, R155 ;  /* 0x0000003000907223 */ /* 0x004fe2000001009b */
[----:B------:R-:W-:Y:S01]  /*4a20*/  ISETP.GE.AND P1, PT, R58, R134, PT ;  /* 0x000000863a00720c */ /* 0x000fe20003f26270 */
[----:B------:R-:W-:-:S02]  /*4a30*/  FMUL.FTZ R19, R19, c[0x0][0x2ec] ;  /* 0x0000bb0013137a20 */ /* 0x000fc40000410000 */
[----:B------:R-:W-:-:S03]  /*4a40*/  FMUL.FTZ R17, R17, c[0x0][0x2ec] ;  /* 0x0000bb0011117a20 */ /* 0x000fc60000410000 */
[----:B------:R1:W-:Y:S08]  /*4a50*/  MUFU.TANH R157, R34 ;  /* 0x00000022009d7308 */ /* 0x0003f00000002400 */
[----:B------:R-:W-:Y:S01]  /*4a60*/  MUFU.TANH R57, R57 ;  /* 0x0000003900397308 */ /* 0x000fe20000002400 */
[----:B-1----:R-:W-:-:S07]  /*4a70*/  FFMA.FTZ R34, R0, R75, R56 ;  /* 0x0000004b00227223 */ /* 0x002fce0000010038 */
[----:B------:R-:W-:Y:S01]  /*4a80*/  MUFU.TANH R121, R28 ;  /* 0x0000001c00797308 */ /* 0x000fe20000002400 */
[----:B------:R-:W-:-:S07]  /*4a90*/  FMUL.FTZ R56, R78, c[0x0][0x2ec] ;  /* 0x0000bb004e387a20 */ /* 0x000fce0000410000 */
[----:B------:R1:W-:Y:S08]  /*4aa0*/  MUFU.TANH R87, R40 ;  /* 0x0000002800577308 */ /* 0x0003f00000002400 */
[----:B------:R2:W3:Y:S08]  /*4ab0*/  MUFU.TANH R143, R36 ;  /* 0x00000024008f7308 */ /* 0x0004f00000002400 */
[----:B------:R-:W-:Y:S01]  /*4ac0*/  MUFU.TANH R151, R151 ;  /* 0x0000009700977308 */ /* 0x000fe20000002400 */
[----:B-1----:R-:W-:Y:S01]  /*4ad0*/  FFMA.FTZ R40, R0, R89, R92 ;  /* 0x0000005900287223 */ /* 0x002fe2000001005c */
[----:B------:R-:W-:-:S04]  /*4ae0*/  IADD3 R89, R104, 0x71, RZ ;  /* 0x0000007168597810 */ /* 0x000fc80007ffe0ff */
[----:B------:R-:W-:Y:S02]  /*4af0*/  FSEL R40, R40, -INF , !P0 ;  /* 0xff80000028287808 */ /* 0x000fe40004000000 */
[----:B------:R-:W1:Y:S01]  /*4b00*/  I2F R28, R108 ;  /* 0x0000006c001c7306 */ /* 0x000e620000201400 */
[----:B--2---:R-:W-:Y:S01]  /*4b10*/  FFMA.FTZ R36, R0, R61, R137 ;  /* 0x0000003d00247223 */ /* 0x004fe20000010089 */
[----:B------:R-:W-:Y:S01]  /*4b20*/  ISETP.GE.AND P0, PT, R62, R134, PT ;  /* 0x000000863e00720c */ /* 0x000fe20003f06270 */
[----:B---3--:R-:W-:-:S03]  /*4b30*/  FFMA.FTZ R143, R0, R48, R143 ;  /* 0x00000030008f7223 */ /* 0x008fc6000001008f */
[----:B------:R-:W-:Y:S02]  /*4b40*/  FSEL R36, R36, -INF , !P2 ;  /* 0xff80000024247808 */ /* 0x000fe40005000000 */
[----:B------:R-:W-:Y:S01]  /*4b50*/  MUFU.TANH R147, R37 ;  /* 0x0000002500937308 */ /* 0x000fe20000002400 */
[-C--:B------:R-:W-:Y:S02]  /*4b60*/  ISETP.GE.AND P2, PT, R138, R134.reuse, PT ;  /* 0x000000868a00720c */ /* 0x080fe40003f46270 */
[----:B------:R-:W-:Y:S02]  /*4b70*/  FSEL R34, R34, -INF , !P0 ;  /* 0xff80000022227808 */ /* 0x000fe40004000000 */
[----:B------:R-:W-:Y:S02]  /*4b80*/  FSEL R152, R53, -INF , !P2 ;  /* 0xff80000035987808 */ /* 0x000fe40005000000 */
[-C--:B------:R-:W-:Y:S01]  /*4b90*/  ISETP.GE.AND P0, PT, R32, R134.reuse, PT ;  /* 0x000000862000720c */ /* 0x080fe20003f06270 */
[----:B------:R2:W-:Y:S01]  /*4ba0*/  MUFU.TANH R139, R43 ;  /* 0x0000002b008b7308 */ /* 0x0005e20000002400 */
[----:B------:R-:W-:Y:S01]  /*4bb0*/  ISETP.GE.AND P2, PT, R114, R134, PT ;  /* 0x000000867200720c */ /* 0x000fe20003f46270 */
[----:B-1----:R-:W-:-:S03]  /*4bc0*/  FFMA.FTZ R150, R0, R28, R151 ;  /* 0x0000001c00967223 */ /* 0x002fc60000010097 */
[----:B------:R-:W-:Y:S02]  /*4bd0*/  FSEL R144, R144, -INF , !P2 ;  /* 0xff80000090907808 */ /* 0x000fe40005000000 */
[-C--:B------:R-:W-:Y:S01]  /*4be0*/  ISETP.GE.AND P2, PT, R108, R134.reuse, PT ;  /* 0x000000866c00720c */ /* 0x080fe20003f46270 */
[----:B------:R-:W1:Y:S03]  /*4bf0*/  I2F R37, R32 ;  /* 0x0000002000257306 */ /* 0x000e660000201400 */
[----:B------:R-:W-:Y:S02]  /*4c00*/  FSEL R150, R150, -INF , !P2 ;  /* 0xff80000096967808 */ /* 0x000fe40005000000 */
[----:B------:R-:W-:-:S03]  /*4c10*/  ISETP.GE.AND P2, PT, R64, R134, PT ;  /* 0x000000864000720c */ /* 0x000fc60003f46270 */
[----:B------:R-:W3:Y:S01]  /*4c20*/  I2F R50, R35 ;  /* 0x0000002300327306 */ /* 0x000ee20000201400 */
[----:B--2---:R-:W-:-:S05]  /*4c30*/  FFMA.FTZ R43, R0, R83, R91 ;  /* 0x00000053002b7223 */ /* 0x004fca000001005b */
[----:B------:R-:W-:Y:S02]  /*4c40*/  FSEL R43, R43, -INF , !P5 ;  /* 0xff8000002b2b7808 */ /* 0x000fe40006800000 */
[----:B------:R-:W2:Y:S01]  /*4c50*/  MUFU.TANH R55, R41 ;  /* 0x0000002900377308 */ /* 0x000ea20000002400 */
[----:B------:R-:W-:Y:S01]  /*4c60*/  ISETP.GE.AND P5, PT, R58, R135, PT ;  /* 0x000000873a00720c */ /* 0x000fe20003fa6270 */
[CC--:B-1----:R-:W-:Y:S02]  /*4c70*/  FFMA.FTZ R87, R0.reuse, R37.reuse, R87 ;  /* 0x0000002500577223 */ /* 0x0c2fe40000010057 */
[C---:B------:R-:W-:Y:S02]  /*4c80*/  FFMA.FTZ R141, R0.reuse, R37, R141 ;  /* 0x00000025008d7223 */ /* 0x040fe4000001008d */
[----:B------:R-:W-:Y:S02]  /*4c90*/  FMUL.FTZ R58, R77, c[0x0][0x2ec] ;  /* 0x0000bb004d3a7a20 */ /* 0x000fe40000410000 */
[----:B------:R-:W1:Y:S01]  /*4ca0*/  MUFU.TANH R69, R69 ;  /* 0x0000004500457308 */ /* 0x000e620000002400 */
[----:B---3--:R-:W-:Y:S01]  /*4cb0*/  FFMA.FTZ R139, R0, R50, R139 ;  /* 0x00000032008b7223 */ /* 0x008fe2000001008b */
[----:B------:R-:W-:-:S02]  /*4cc0*/  FSEL R146, R141, -INF , !P0 ;  /* 0xff8000008d927808 */ /* 0x000fc40004000000 */
[----:B------:R-:W-:-:S04]  /*4cd0*/  ISETP.GE.AND P0, PT, R125, R134, PT ;  /* 0x000000867d00720c */ /* 0x000fc80003f06270 */
[----:B------:R-:W-:Y:S01]  /*4ce0*/  MUFU.TANH R107, R29 ;  /* 0x0000001d006b7308 */ /* 0x000fe20000002400 */
[C---:B--2---:R-:W-:Y:S02]  /*4cf0*/  FFMA.FTZ R37, R0.reuse, R50, R55 ;  /* 0x0000003200257223 */ /* 0x044fe40000010037 */
[----:B------:R-:W-:-:S05]  /*4d00*/  FFMA.FTZ R41, R0, R61, R94 ;  /* 0x0000003d00297223 */ /* 0x000fca000001005e */
[----:B------:R2:W-:Y:S01]  /*4d10*/  MUFU.TANH R161, R39 ;  /* 0x0000002700a17308 */ /* 0x0005e20000002400 */
[----:B-1----:R-:W-:-:S05]  /*4d20*/  FFMA.FTZ R69, R0, R131, R69 ;  /* 0x0000008300457223 */ /* 0x002fca0000010045 */
[----:B------:R-:W-:Y:S02]  /*4d30*/  FSEL R69, R69, -INF , !P4 ;  /* 0xff80000045457808 */ /* 0x000fe40006000000 */
[----:B------:R-:W-:Y:S01]  /*4d40*/  I2F R29, R64 ;  /* 0x00000040001d7306 */ /* 0x000fe20000201400 */
[-C--:B------:R-:W-:Y:S02]  /*4d50*/  ISETP.GE.AND P4, PT, R72, R135.reuse, PT ;  /* 0x000000874800720c */ /* 0x080fe40003f86270 */
[----:B------:R-:W-:Y:S02]  /*4d60*/  IADD3 R72, R104, 0x70, RZ ;  /* 0x0000007068487810 */ /* 0x000fe40007ffe0ff */
[----:B------:R-:W-:Y:S02]  /*4d70*/  FSEL R41, R41, -INF , !P4 ;  /* 0xff80000029297808 */ /* 0x000fe40006000000 */
[----:B------:R-:W-:Y:S01]  /*4d80*/  ISETP.GE.AND P4, PT, R138, R135, PT ;  /* 0x000000878a00720c */ /* 0x000fe20003f86270 */
[----:B------:R-:W1:Y:S01]  /*4d90*/  MUFU.TANH R56, R56 ;  /* 0x0000003800387308 */ /* 0x000e620000002400 */
[----:B--2---:R-:W-:-:S05]  /*4da0*/  FFMA.FTZ R39, R0, R75, R95 ;  /* 0x0000004b00277223 */ /* 0x004fca000001005f */
[----:B------:R-:W-:Y:S02]  /*4db0*/  FSEL R39, R39, -INF , !P3 ;  /* 0xff80000027277808 */ /* 0x000fe40005800000 */
[----:B------:R-:W-:Y:S01]  /*4dc0*/  MUFU.TANH R159, R159 ;  /* 0x0000009f009f7308 */ /* 0x000fe20000002400 */
[----:B------:R-:W-:Y:S01]  /*4dd0*/  ISETP.GE.AND P3, PT, R32, R135, PT ;  /* 0x000000872000720c */ /* 0x000fe20003f66270 */
[----:B------:R-:W-:Y:S01]  /*4de0*/  FFMA.FTZ R32, R0, R85, R52 ;  /* 0x0000005500207223 */ /* 0x000fe20000010034 */
[----:B------:R-:W-:Y:S02]  /*4df0*/  IADD3 R52, R104, 0x79, RZ ;  /* 0x0000007968347810 */ /* 0x000fe40007ffe0ff */
[----:B------:R-:W-:Y:S02]  /*4e00*/  FSEL R145, R87, -INF , !P3 ;  /* 0xff80000057917808 */ /* 0x000fe40005800000 */
[----:B------:R-:W-:Y:S01]  /*4e10*/  FSEL R32, R32, -INF , !P1 ;  /* 0xff80000020207808 */ /* 0x000fe20004800000 */
[----:B------:R-:W2:Y:S01]  /*4e20*/  I2F R112, R115 ;  /* 0x0000007300707306 */ /* 0x000ea20000201400 */
[----:B------:R-:W-:Y:S01]  /*4e30*/  ISETP.GE.AND P1, PT, R35, R134, PT ;  /* 0x000000862300720c */ /* 0x000fe20003f26270 */
[----:B-1----:R-:W-:Y:S01]  /*4e40*/  FFMA.FTZ R56, R0, R29, R56 ;  /* 0x0000001d00387223 */ /* 0x002fe20000010038 */
[----:B------:R-:W-:-:S02]  /*4e50*/  ISETP.GE.AND P3, PT, R125, R135, PT ;  /* 0x000000877d00720c */ /* 0x000fc40003f66270 */
[----:B------:R-:W-:Y:S02]  /*4e60*/  FSEL R142, R139, -INF , !P1 ;  /* 0xff8000008b8e7808 */ /* 0x000fe40004800000 */
[----:B------:R-:W-:Y:S01]  /*4e70*/  FSEL R128, R56, -INF , !P2 ;  /* 0xff80000038807808 */ /* 0x000fe20005000000 */
[----:B------:R-:W-:Y:S01]  /*4e80*/  MUFU.TANH R88, R31 ;  /* 0x0000001f00587308 */ /* 0x000fe20000002400 */
[-C--:B------:R-:W-:Y:S02]  /*4e90*/  ISETP.GE.AND P1, PT, R115, R134.reuse, PT ;  /* 0x000000867300720c */ /* 0x080fe40003f26270 */
[----:B------:R-:W-:-:S05]  /*4ea0*/  ISETP.GE.AND P2, PT, R70, R134, PT ;  /* 0x000000864600720c */ /* 0x000fca0003f46270 */
[----:B------:R-:W-:Y:S01]  /*4eb0*/  I2F R31, R68 ;  /* 0x00000044001f7306 */ /* 0x000fe20000201400 */
[CC--:B--2---:R-:W-:Y:S02]  /*4ec0*/  FFMA.FTZ R139, R0.reuse, R112.reuse, R159 ;  /* 0x00000070008b7223 */ /* 0x0c4fe4000001009f */
[----:B------:R-:W-:-:S05]  /*4ed0*/  FFMA.FTZ R140, R0, R112, R157 ;  /* 0x00000070008c7223 */ /* 0x000fca000001009d */
[----:B------:R-:W1:Y:S01]  /*4ee0*/  MUFU.TANH R9, R9 ;  /* 0x0000000900097308 */ /* 0x000e620000002400 */
[----:B------:R-:W-:Y:S02]  /*4ef0*/  FSEL R140, R140, -INF , !P1 ;  /* 0xff8000008c8c7808 */ /* 0x000fe40004800000 */
[----:B------:R-:W-:-:S05]  /*4f00*/  ISETP.GE.AND P1, PT, R118, R134, PT ;  /* 0x000000867600720c */ /* 0x000fca0003f26270 */
[----:B------:R2:W-:Y:S08]  /*4f10*/  MUFU.TANH R153, R33 ;  /* 0x0000002100997308 */ /* 0x0005f00000002400 */
[----:B------:R-:W3:Y:S01]  /*4f20*/  I2F R67, R118 ;  /* 0x0000007600437306 */ /* 0x000ee20000201400 */
[----:B-1----:R-:W-:-:S07]  /*4f30*/  FFMA.FTZ R56, R0, R31, R9 ;  /* 0x0000001f00387223 */ /* 0x002fce0000010009 */
[----:B------:R-:W1:Y:S01]  /*4f40*/  MUFU.TANH R59, R59 ;  /* 0x0000003b003b7308 */ /* 0x000e620000002400 */
[----:B--2---:R-:W-:Y:S02]  /*4f50*/  FFMA.FTZ R33, R0, R85, R57 ;  /* 0x0000005500217223 */ /* 0x004fe40000010039 */
[----:B------:R-:W-:-:S03]  /*4f60*/  FMUL.FTZ R57, R79, c[0x0][0x2ec] ;  /* 0x0000bb004f397a20 */ /* 0x000fc60000410000 */
[----:B------:R-:W-:Y:S02]  /*4f70*/  FSEL R33, R33, -INF , !P5 ;  /* 0xff80000021217808 */ /* 0x000fe40006800000 */
[----:B------:R-:W-:Y:S01]  /*4f80*/  I2F R109, R30 ;  /* 0x0000001e006d7306 */ /* 0x000fe20000201400 */
[----:B------:R-:W-:Y:S01]  /*4f90*/  ISETP.GE.AND P5, PT, R35, R135, PT ;  /* 0x000000872300720c */ /* 0x000fe20003fa6270 */
[CC--:B---3--:R-:W-:Y:S02]  /*4fa0*/  FFMA.FTZ R107, R0.reuse, R67.reuse, R107 ;  /* 0x00000043006b7223 */ /* 0x0c8fe4000001006b */
[C---:B------:R-:W-:Y:S01]  /*4fb0*/  FFMA.FTZ R88, R0.reuse, R67, R88 ;  /* 0x0000004300587223 */ /* 0x040fe20000010058 */
[----:B------:R-:W-:Y:S02]  /*4fc0*/  FSEL R37, R37, -INF , !P5 ;  /* 0xff80000025257808 */ /* 0x000fe40006800000 */
[----:B------:R-:W-:Y:S01]  /*4fd0*/  ISETP.GE.AND P5, PT, R115, R135, PT ;  /* 0x000000877300720c */ /* 0x000fe20003fa6270 */
[----:B------:R-:W2:Y:S01]  /*4fe0*/  MUFU.TANH R20, R20 ;  /* 0x0000001400147308 */ /* 0x000ea20000002400 */
[----:B-1----:R-:W-:-:S02]  /*4ff0*/  FFMA.FTZ R35, R0, R84, R59 ;  /* 0x0000005400237223 */ /* 0x002fc4000001003b */
[----:B------:R-:W-:Y:S02]  /*5000*/  FSEL R139, R139, -INF , !P5 ;  /* 0xff8000008b8b7808 */ /* 0x000fe40006800000 */
[-C--:B------:R-:W-:Y:S02]  /*5010*/  ISETP.GE.AND P5, PT, R118, R135.reuse, PT ;  /* 0x000000877600720c */ /* 0x080fe40003fa6270 */
[----:B------:R-:W-:Y:S01]  /*5020*/  FSEL R35, R35, -INF , !P4 ;  /* 0xff80000023237808 */ /* 0x000fe20006000000 */
[----:B------:R-:W1:Y:S01]  /*5030*/  I2F R113, R125 ;  /* 0x0000007d00717306 */ /* 0x000e620000201400 */
[----:B------:R-:W-:Y:S02]  /*5040*/  FSEL R67, R107, -INF , !P5 ;  /* 0xff8000006b437808 */ /* 0x000fe40006800000 */
[-C--:B------:R-:W-:Y:S02]  /*5050*/  ISETP.GE.AND P5, PT, R30, R135.reuse, PT ;  /* 0x000000871e00720c */ /* 0x080fe40003fa6270 */
[----:B------:R-:W-:-:S03]  /*5060*/  ISETP.GE.AND P4, PT, R114, R135, PT ;  /* 0x000000877200720c */ /* 0x000fc60003f86270 */
[----:B------:R-:W-:Y:S01]  /*5070*/  I2F R83, R76 ;  /* 0x0000004c00537306 */ /* 0x000fe20000201400 */
[----:B--2---:R-:W-:Y:S01]  /*5080*/  FFMA.FTZ R20, R0, R109, R20 ;  /* 0x0000006d00147223 */ /* 0x004fe20000010014 */
[----:B------:R-:W-:Y:S02]  /*5090*/  FSEL R143, R143, -INF , !P4 ;  /* 0xff8000008f8f7808 */ /* 0x000fe40006000000 */
[----:B------:R-:W-:Y:S02]  /*50a0*/  ISETP.GE.AND P4, PT, R108, R135, PT ;  /* 0x000000876c00720c */ /* 0x000fe40003f86270 */
[----:B------:R-:W-:Y:S02]  /*50b0*/  FSEL R61, R20, -INF , !P5 ;  /* 0xff800000143d7808 */ /* 0x000fe40006800000 */
[----:B------:R-:W2:Y:S01]  /*50c0*/  MUFU.TANH R8, R25 ;  /* 0x0000001900087308 */ /* 0x000ea20000002400 */
[----:B-1----:R-:W-:Y:S01]  /*50d0*/  FFMA.FTZ R141, R0, R113, R147 ;  /* 0x00000071008d7223 */ /* 0x002fe20000010093 */
[----:B------:R-:W-:Y:S01]  /*50e0*/  ISETP.GE.AND P5, PT, R76, R135, PT ;  /* 0x000000874c00720c */ /* 0x000fe20003fa6270 */
[----:B------:R-:W-:-:S02]  /*50f0*/  FFMA.FTZ R148, R0, R113, R161 ;  /* 0x0000007100947223 */ /* 0x000fc400000100a1 */
[----:B------:R-:W-:Y:S01]  /*5100*/  FFMA.FTZ R147, R0, R28, R153 ;  /* 0x0000001c00937223 */ /* 0x000fe20000010099 */
[----:B------:R-:W-:Y:S02]  /*5110*/  FSEL R141, R141, -INF , !P3 ;  /* 0xff8000008d8d7808 */ /* 0x000fe40005800000 */
[----:B------:R-:W1:Y:S01]  /*5120*/  I2F R105, R110 ;  /* 0x0000006e00697306 */ /* 0x000e620000201400 */
[----:B------:R-:W-:Y:S02]  /*5130*/  FSEL R148, R148, -INF , !P0 ;  /* 0xff80000094947808 */ /* 0x000fe40004000000 */
[C---:B------:R-:W-:Y:S02]  /*5140*/  ISETP.GE.AND P3, PT, R110.reuse, R135, PT ;  /* 0x000000876e00720c */ /* 0x040fe40003f66270 */
[----:B------:R-:W-:Y:S02]  /*5150*/  ISETP.GE.AND P0, PT, R110, R134, PT ;  /* 0x000000866e00720c */ /* 0x000fe40003f06270 */
[----:B------:R-:W-:Y:S01]  /*5160*/  FSEL R147, R147, -INF , !P4 ;  /* 0xff80000093937808 */ /* 0x000fe20006000000 */
[----:B------:R-:W-:Y:S01]  /*5170*/  I2F R75, R82 ;  /* 0x00000052004b7306 */ /* 0x000fe20000201400 */
[----:B--2---:R-:W-:Y:S01]  /*5180*/  FFMA.FTZ R55, R0, R83, R8 ;  /* 0x0000005300377223 */ /* 0x004fe20000010008 */
[----:B------:R-:W-:-:S04]  /*5190*/  ISETP.GE.AND P4, PT, R64, R135, PT ;  /* 0x000000874000720c */ /* 0x000fc80003f86270 */
[----:B------:R-:W-:Y:S02]  /*51a0*/  FSEL R55, R55, -INF , !P5 ;  /* 0xff80000037377808 */ /* 0x000fe40006800000 */
[----:B------:R-:W2:Y:S01]  /*51b0*/  MUFU.TANH R9, R16 ;  /* 0x0000001000097308 */ /* 0x000ea20000002400 */
[----:B-1----:R-:W-:Y:S01]  /*51c0*/  FFMA.FTZ R121, R0, R105, R121 ;  /* 0x0000006900797223 */ /* 0x002fe20000010079 */
[----:B------:R-:W-:Y:S01]  /*51d0*/  ISETP.GE.AND P5, PT, R82, R135, PT ;  /* 0x000000875200720c */ /* 0x000fe20003fa6270 */
[----:B------:R-:W-:-:S03]  /*51e0*/  FFMA.FTZ R60, R0, R105, R60 ;  /* 0x00000069003c7223 */ /* 0x000fc6000001003c */
[----:B------:R-:W-:Y:S02]  /*51f0*/  FSEL R121, R121, -INF , !P3 ;  /* 0xff80000079797808 */ /* 0x000fe40005800000 */
[----:B------:R1:W-:Y:S01]  /*5200*/  I2F R111, R124 ;  /* 0x0000007c006f7306 */ /* 0x0003e20000201400 */
[----:B------:R-:W-:Y:S02]  /*5210*/  FSEL R126, R60, -INF , !P0 ;  /* 0xff8000003c7e7808 */ /* 0x000fe40004000000 */
[C---:B------:R-:W-:Y:S02]  /*5220*/  ISETP.GE.AND P3, PT, R124.reuse, R135, PT ;  /* 0x000000877c00720c */ /* 0x040fe40003f66270 */
[----:B------:R-:W-:-:S03]  /*5230*/  ISETP.GE.AND P0, PT, R124, R134, PT ;  /* 0x000000867c00720c */ /* 0x000fc60003f06270 */
[----:B------:R-:W3:Y:S01]  /*5240*/  MUFU.TANH R90, R90 ;  /* 0x0000005a005a7308 */ /* 0x000ee20000002400 */
[----:B--2---:R-:W-:-:S05]  /*5250*/  FFMA.FTZ R9, R0, R75, R9 ;  /* 0x0000004b00097223 */ /* 0x004fca0000010009 */
[----:B------:R-:W-:Y:S02]  /*5260*/  FSEL R46, R9, -INF , !P5 ;  /* 0xff800000092e7808 */ /* 0x000fe40006800000 */
[----:B------:R-:W2:Y:S01]  /*5270*/  MUFU.TANH R58, R58 ;  /* 0x0000003a003a7308 */ /* 0x000ea20000002400 */
[----:B-1----:R-:W-:Y:S02]  /*5280*/  FSEL R124, R88, -INF , !P1 ;  /* 0xff800000587c7808 */ /* 0x002fe40004800000 */
[----:B------:R-:W-:Y:S02]  /*5290*/  ISETP.GT.AND P5, PT, R180, R173, PT ;  /* 0x000000adb400720c */ /* 0x000fe40003fa4270 */
[----:B------:R-:W-:-:S03]  /*52a0*/  ISETP.GE.AND P1, PT, R30, R134, PT ;  /* 0x000000861e00720c */ /* 0x000fc60003f26270 */
[----:B------:R-:W1:Y:S01]  /*52b0*/  MUFU.TANH R57, R57 ;  /* 0x0000003900397308 */ /* 0x000e620000002400 */
[----:B---3--:R-:W-:-:S05]  /*52c0*/  FFMA.FTZ R90, R0, R29, R90 ;  /* 0x0000001d005a7223 */ /* 0x008fca000001005a */
[----:B------:R-:W-:Y:S02]  /*52d0*/  FSEL R127, R90, -INF , !P4 ;  /* 0xff8000005a7f7808 */ /* 0x000fe40006000000 */
[----:B------:R-:W-:Y:S01]  /*52e0*/  I2F R129, R70 ;  /* 0x0000004600817306 */ /* 0x000fe20000201400 */
[----:B--2---:R-:W-:Y:S01]  /*52f0*/  FFMA.FTZ R58, R0, R111, R58 ;  /* 0x0000006f003a7223 */ /* 0x004fe2000001003a */
[----:B------:R-:W-:-:S04]  /*5300*/  ISETP.GE.AND P4, PT, R70, R135, PT ;  /* 0x000000874600720c */ /* 0x000fc80003f86270 */
[----:B------:R-:W-:Y:S02]  /*5310*/  FSEL R125, R58, -INF , !P3 ;  /* 0xff8000003a7d7808 */ /* 0x000fe40005800000 */
[----:B------:R-:W2:Y:S01]  /*5320*/  MUFU.TANH R21, R21 ;  /* 0x0000001500157308 */ /* 0x000ea20000002400 */
[----:B-1----:R-:W-:Y:S01]  /*5330*/  FFMA.FTZ R57, R0, R111, R57 ;  /* 0x0000006f00397223 */ /* 0x002fe20000010039 */
[----:B------:R-:W-:-:S04]  /*5340*/  ISETP.GE.AND P3, PT, R68, R135, PT ;  /* 0x000000874400720c */ /* 0x000fc80003f66270 */
[----:B------:R-:W-:Y:S02]  /*5350*/  FSEL R62, R57, -INF , !P0 ;  /* 0xff800000393e7808 */ /* 0x000fe40004000000 */
[----:B------:R-:W1:Y:S01]  /*5360*/  MUFU.TANH R22, R22 ;  /* 0x0000001600167308 */ /* 0x000e620000002400 */
[----:B------:R-:W-:-:S04]  /*5370*/  ISETP.GE.AND P0, PT, R68, R134, PT ;  /* 0x000000864400720c */ /* 0x000fc80003f06270 */
[----:B------:R-:W-:Y:S02]  /*5380*/  FSEL R56, R56, -INF , !P0 ;  /* 0xff80000038387808 */ /* 0x000fe40004000000 */
[----:B------:R-:W-:Y:S01]  /*5390*/  ISETP.GE.AND P0, PT, R89, R134, PT ;  /* 0x000000865900720c */ /* 0x000fe20003f06270 */
[----:B------:R-:W3:Y:S01]  /*53a0*/  MUFU.TANH R23, R23 ;  /* 0x0000001700177308 */ /* 0x000ee20000002400 */
[----:B--2---:R-:W-:-:S05]  /*53b0*/  FFMA.FTZ R21, R0, R129, R21 ;  /* 0x0000008100157223 */ /* 0x004fca0000010015 */
[----:B------:R-:W-:Y:S02]  /*53c0*/  FSEL R59, R21, -INF , !P4 ;  /* 0xff800000153b7808 */ /* 0x000fe40006000000 */
[----:B------:R-:W2:Y:S01]  /*53d0*/  MUFU.TANH R24, R24 ;  /* 0x0000001800187308 */ /* 0x000ea20000002400 */
[----:B-1----:R-:W-:Y:S01]  /*53e0*/  FFMA.FTZ R22, R0, R109, R22 ;  /* 0x0000006d00167223 */ /* 0x002fe20000010016 */
[----:B------:R-:W-:-:S04]  /*53f0*/  ISETP.GE.AND P4, PT, R72, R135, PT ;  /* 0x000000874800720c */ /* 0x000fc80003f86270 */
[----:B------:R-:W-:Y:S02]  /*5400*/  FSEL R60, R22, -INF , !P1 ;  /* 0xff800000163c7808 */ /* 0x000fe40004800000 */
[----:B------:R-:W-:Y:S01]  /*5410*/  I2F R71, R72 ;  /* 0x0000004800477306 */ /* 0x000fe20000201400 */
[----:B---3--:R-:W-:Y:S01]  /*5420*/  FFMA.FTZ R23, R0, R129, R23 ;  /* 0x0000008100177223 */ /* 0x008fe20000010017 */
[----:B------:R-:W-:-:S04]  /*5430*/  ISETP.GE.AND P1, PT, R76, R134, PT ;  /* 0x000000864c00720c */ /* 0x000fc80003f26270 */
[----:B------:R-:W-:Y:S02]  /*5440*/  FSEL R58, R23, -INF , !P2 ;  /* 0xff800000173a7808 */ /* 0x000fe40005000000 */
[----:B------:R-:W-:Y:S01]  /*5450*/  I2F R77, R89 ;  /* 0x00000059004d7306 */ /* 0x000fe20000201400 */
[----:B--2---:R-:W-:Y:S01]  /*5460*/  FFMA.FTZ R24, R0, R31, R24 ;  /* 0x0000001f00187223 */ /* 0x004fe20000010018 */
        /* <DEDUP_REMOVED lines=16> */
[----:B------:R-:W3:Y:S01]  /*5570*/  I2F R3, R104 ;  /* 0x0000006800037306 */ /* 0x000ee20000201400 */
[----:B-1----:R-:W-:Y:S01]  /*5580*/  FFMA.FTZ R14, R0, R71, R14 ;  /* 0x00000047000e7223 */ /* 0x002fe2000001000e */
[----:B------:R-:W-:-:S04]  /*5590*/  ISETP.GE.AND P3, PT, R52, R135, PT ;  /* 0x000000873400720c */ /* 0x000fc80003f66270 */
[----:B------:R-:W-:Y:S02]  /*55a0*/  FSEL R29, R14, -INF , !P2 ;  /* 0xff8000000e1d7808 */ /* 0x000fe40005000000 */
[----:B------:R-:W-:Y:S01]  /*55b0*/  I2F R53, R52 ;  /* 0x0000003400357306 */ /* 0x000fe20000201400 */
[----:B--2---:R-:W-:Y:S01]  /*55c0*/  FFMA.FTZ R15, R0, R77, R15 ;  /* 0x0000004d000f7223 */ /* 0x004fe2000001000f */
[----:B------:R-:W-:Y:S01]  /*55d0*/  BAR.SYNC.DEFER_BLOCKING 0x0 ;  /* 0x0000000000007b1d */ /* 0x000fe20000010000 */
[----:B------:R-:W-:-:S03]  /*55e0*/  ISETP.GE.AND P2, PT, R104, R134, PT ;  /* 0x000000866800720c */ /* 0x000fc60003f46270 */
[----:B------:R-:W-:Y:S02]  /*55f0*/  FSEL R28, R15, -INF , !P0 ;  /* 0xff8000000f1c7808 */ /* 0x000fe40004000000 */
[----:B------:R-:W1:Y:S01]  /*5600*/  MUFU.TANH R8, R17 ;  /* 0x0000001100087308 */ /* 0x000e620000002400 */
[-C--:B---3--:R-:W-:Y:S01]  /*5610*/  FFMA.FTZ R80, R0, R3.reuse, R80 ;  /* 0x0000000300507223 */ /* 0x088fe20000010050 */
[----:B------:R-:W-:Y:S01]  /*5620*/  ISETP.GE.AND P0, PT, R52, R134, PT ;  /* 0x000000863400720c */ /* 0x000fe20003f06270 */
[----:B------:R-:W-:-:S03]  /*5630*/  FFMA.FTZ R81, R0, R3, R81 ;  /* 0x0000000300517223 */ /* 0x000fc60000010051 */
[----:B------:R-:W-:Y:S02]  /*5640*/  FSEL R9, R80, -INF , !P4 ;  /* 0xff80000050097808 */ /* 0x000fe40006000000 */
[----:B------:R-:W2:Y:S08]  /*5650*/  MUFU.TANH R18, R18 ;  /* 0x0000001200127308 */ /* 0x000eb00000002400 */
        /* <DEDUP_REMOVED lines=67> */
.L_x_2836:
[----:B------:R-:W-:-:S04]  /*5a90*/  LEA R15, -R116, RZ, 0x7 ;  /* 0x000000ff740f7211 */ /* 0x000fc800078e39ff */
[----:B------:R-:W-:Y:S02]  /*5aa0*/  SHF.R.S32.HI R16, RZ, 0x1f, R15 ;  /* 0x0000001fff107819 */ /* 0x000fe4000001140f */
.L_x_2837:
        /* <DEDUP_REMOVED lines=121> */
.L_x_2839:
[----:B------:R-:W-:Y:S05]  /*6240*/  BSYNC B0 ;  /* 0x0000000000007941 */ /* 0x000fea0003800000 */
.L_x_2838:
[----:B------:R-:W0:Y:S01]  /*6250*/  LDGDEPBAR ;  /* 0x00000000000079af */ /* 0x000e220000000000 */
[----:B------:R-:W-:-:S04]  /*6260*/  IADD3 R132, P0, R15, R132, RZ ;  /* 0x000000840f847210 */ /* 0x000fc80007f1e0ff */
[----:B------:R-:W-:Y:S02]  /*6270*/  IADD3.X R133, R16, R133, RZ, P0, !PT ;  /* 0x0000008510857210 */ /* 0x000fe400007fe4ff */
.L_x_2835:
        /* <DEDUP_REMOVED lines=60> */
[----:B-1----:R-:W-:Y:S01]  /*6640*/  LDSM.16.MT88.4 R16, [R168+0xb400] ;  /* 0x00b40000a810783b */ /* 0x002fe20000004200 */
[----:B------:R-:W-:Y:S02]  /*6650*/  FMNMX.FTZ R15, R31, R2, !PT ;  /* 0x000000021f0f7209 */ /* 0x000fe40007810000 */
[----:B------:R-:W-:Y:S01]  /*6660*/  FMNMX.FTZ R2, R30, R3, !PT ;  /* 0x000000031e027209 */ /* 0x000fe20007810000 */
[----:B------:R-:W-:Y:S03]  /*6670*/  LDSM.16.MT88.4 R76, [R168+0xd000] ;  /* 0x00d00000a84c783b */ /* 0x000fe60000004200 */
[----:B------:R-:W-:Y:S01]  /*6680*/  FMNMX.FTZ R11, R29, R2, !PT ;  /* 0x000000021d0b7209 */ /* 0x000fe20007810000 */
[----:B------:R-:W1:Y:S03]  /*6690*/  SHFL.BFLY PT, R10, R15, 0x2, 0x1f ;  /* 0x0c401f000f0a7f89 */ /* 0x000e6600000e0000 */
[----:B------:R-:W-:Y:S01]  /*66a0*/  FMNMX.FTZ R2, R28, R11, !PT ;  /* 0x0000000b1c027209 */ /* 0x000fe20007810000 */
[----:B------:R-:W-:Y:S03]  /*66b0*/  LDSM.16.MT88.4 R100, [R118+0x9000] ;  /* 0x009000007664783b */ /* 0x000fe60000004200 */
[----:B------:R-:W-:Y:S01]  /*66c0*/  FMNMX.FTZ R11, R27, R2, !PT ;  /* 0x000000021b0b7209 */ /* 0x000fe20007810000 */
[----:B------:R-:W-:Y:S03]  /*66d0*/  LDSM.16.MT88.4 R20, [R118+0x9400] ;  /* 0x009400007614783b */ /* 0x000fe60000004200 */
[----:B------:R-:W-:-:S05]  /*66e0*/  FMNMX.FTZ R11, R26, R11, !PT ;  /* 0x0000000b1a0b7209 */ /* 0x000fca0007810000 */
[----:B------:R-:W-:Y:S01]  /*66f0*/  SHFL.BFLY PT, R2, R11, 0x2, 0x1f ;  /* 0x0c401f000b027f89 */ /* 0x000fe200000e0000 */
[----:B-1----:R-:W-:-:S05]  /*6700*/  FMNMX.FTZ R10, R15, R10, !PT ;  /* 0x0000000a0f0a7209 */ /* 0x002fca0007810000 */
        /* <DEDUP_REMOVED lines=26> */
[----:B------:R-:W-:Y:S01]  /*68b0*/  FFMA.FTZ R57, R57, c[0x0][0x23c], -R52 ;  /* 0x00008f0039397a23 */ /* 0x000fe20000010834 */
[----:B------:R-:W1:Y:S01]  /*68c0*/  MUFU.EX2 R64, R64 ;  /* 0x0000004000407308 */ /* 0x000e620000000800 */
[----:B--2---:R-:W-:Y:S01]  /*68d0*/  F2FP.BF16.PACK_AB R68, R130, R131 ;  /* 0x000000838244723e */ /* 0x004fe200000010ff */
[----:B------:R-:W-:Y:S01]  /*68e0*/  FADD.FTZ R130, R131, R130 ;  /* 0x0000008283827221 */ /* 0x000fe20000010000 */
[C---:B------:R-:W-:Y:S01]  /*68f0*/  FSETP.NEU.FTZ.AND P0, PT, R2.reuse, -INF , PT ;  /* 0xff8000000200780b */ /* 0x040fe20003f1d000 */
[----:B------:R-:W-:Y:S02]  /*6900*/  FMUL.FTZ R49, R2, c[0x0][0x23c] ;  /* 0x00008f0002317a20 */ /* 0x000fe40000410000 */
[----:B------:R-:W-:-:S02]  /*6910*/  FFMA.FTZ R192, R31, c[0x0][0x23c], -R52 ;  /* 0x00008f001fc07a23 */ /* 0x000fc40000010834 */
[----:B------:R-:W-:Y:S01]  /*6920*/  MUFU.EX2 R63, R63 ;  /* 0x0000003f003f7308 */ /* 0x000fe20000000800 */
[----:B------:R-:W-:Y:S02]  /*6930*/  FSEL R49, R49, RZ, P0 ;  /* 0x000000ff31317208 */ /* 0x000fe40000000000 */
[----:B------:R-:W-:-:S03]  /*6940*/  LEA R190, P0, R132, c[0x0][0x168], 0x1 ;  /* 0x00005a0084be7a11 */ /* 0x000fc600078008ff */
[----:B------:R-:W-:Y:S01]  /*6950*/  FFMA.FTZ R138, R8, c[0x0][0x23c], -R49 ;  /* 0x00008f00088a7a23 */ /* 0x000fe20000010831 */
[----:B------:R-:W-:Y:S01]  /*6960*/  LEA.HI.X R191, R132, c[0x0][0x16c], R133, 0x1, P0 ;  /* 0x00005b0084bf7a11 */ /* 0x000fe200000f0c85 */
[--C-:B------:R-:W-:Y:S01]  /*6970*/  FFMA.FTZ R137, R12, c[0x0][0x23c], -R49.reuse ;  /* 0x00008f000c897a23 */ /* 0x100fe20000010831 */
[----:B-1----:R-:W-:Y:S01]  /*6980*/  F2FP.BF16.PACK_AB R70, R64, R129 ;  /* 0x000000814046723e */ /* 0x002fe200000010ff */
[--C-:B------:R-:W-:Y:S01]  /*6990*/  FFMA.FTZ R136, R86, c[0x0][0x23c], -R49.reuse ;  /* 0x00008f0056887a23 */ /* 0x100fe20000010831 */
[----:B------:R-:W-:Y:S01]  /*69a0*/  LDSM.16.MT88.4 R12, [R168+0x9400] ;  /* 0x00940000a80c783b */ /* 0x000fe20000004200 */
[--C-:B------:R-:W-:Y:S01]  /*69b0*/  FFMA.FTZ R65, R66, c[0x0][0x23c], -R49.reuse ;  /* 0x00008f0042417a23 */ /* 0x100fe20000010831 */
[----:B------:R-:W-:Y:S01]  /*69c0*/  MUFU.EX2 R138, R138 ;  /* 0x0000008a008a7308 */ /* 0x000fe20000000800 */
[--C-:B------:R-:W-:Y:S01]  /*69d0*/  FFMA.FTZ R66, R106, c[0x0][0x23c], -R49.reuse ;  /* 0x00008f006a427a23 */ /* 0x100fe20000010831 */
[----:B------:R-:W1:Y:S01]  /*69e0*/  LDSM.16.MT88.4 R84, [R118+0xb000] ;  /* 0x00b000007654783b */ /* 0x000e620000004200 */
[----:B------:R-:W-:-:S02]  /*69f0*/  FFMA.FTZ R53, R74, c[0x0][0x23c], -R49 ;  /* 0x00008f004a357a23 */ /* 0x000fc40000010831 */
[--C-:B------:R-:W-:Y:S02]  /*6a00*/  FFMA.FTZ R54, R54, c[0x0][0x23c], -R49.reuse ;  /* 0x00008f0036367a23 */ /* 0x100fe40000010831 */
[--C-:B------:R-:W-:Y:S01]  /*6a10*/  FFMA.FTZ R25, R42, c[0x0][0x23c], -R49.reuse ;  /* 0x00008f002a197a23 */ /* 0x100fe20000010831 */
[----:B------:R-:W2:Y:S01]  /*6a20*/  MUFU.EX2 R137, R137 ;  /* 0x0000008900897308 */ /* 0x000ea20000000800 */
[--C-:B------:R-:W-:Y:S02]  /*6a30*/  FFMA.FTZ R45, R40, c[0x0][0x23c], -R49.reuse ;  /* 0x00008f00282d7a23 */ /* 0x100fe40000010831 */
[----:B------:R-:W-:Y:S02]  /*6a40*/  FFMA.FTZ R42, R41, c[0x0][0x23c], -R52 ;  /* 0x00008f00292a7a23 */ /* 0x000fe40000010834 */
[--C-:B------:R-:W-:Y:S02]  /*6a50*/  FFMA.FTZ R40, R38, c[0x0][0x23c], -R49.reuse ;  /* 0x00008f0026287a23 */ /* 0x100fe40000010831 */
[--C-:B------:R-:W-:Y:S01]  /*6a60*/  FFMA.FTZ R41, R36, c[0x0][0x23c], -R49.reuse ;  /* 0x00008f0024297a23 */ /* 0x100fe20000010831 */
        /* <DEDUP_REMOVED lines=10> */
[----:B------:R-:W2:Y:S01]  /*6b10*/  MUFU.EX2 R50, R50 ;  /* 0x0000003200327308 */ /* 0x000ea20000000800 */
[--C-:B------:R-:W-:Y:S02]  /*6b20*/  FFMA.FTZ R146, R143, c[0x0][0x23c], -R52.reuse ;  /* 0x00008f008f927a23 */ /* 0x100fe40000010834 */
[--C-:B------:R-:W-:Y:S02]  /*6b30*/  FFMA.FTZ R145, R141, c[0x0][0x23c], -R52.reuse ;  /* 0x00008f008d917a23 */ /* 0x100fe40000010834 */
[--C-:B------:R-:W-:Y:S02]  /*6b40*/  FFMA.FTZ R143, R139, c[0x0][0x23c], -R52.reuse ;  /* 0x00008f008b8f7a23 */ /* 0x100fe40000010834 */
[----:B------:R-:W-:Y:S01]  /*6b50*/  FFMA.FTZ R142, R147, c[0x0][0x23c], -R52 ;  /* 0x00008f00938e7a23 */ /* 0x000fe20000010834 */
[----:B---3--:R-:W-:Y:S01]  /*6b60*/  F2FP.BF16.PACK_AB R71, R65, R136 ;  /* 0x000000884147723e */ /* 0x008fe200000010ff */
[----:B------:R-:W-:Y:S01]  /*6b70*/  MUFU.EX2 R51, R51 ;  /* 0x0000003300337308 */ /* 0x000fe20000000800 */
[----:B------:R-:W-:-:S02]  /*6b80*/  FFMA.FTZ R144, R144, c[0x0][0x23c], -R49 ;  /* 0x00008f0090907a23 */ /* 0x000fc40000010831 */
[--C-:B------:R-:W-:Y:S02]  /*6b90*/  FFMA.FTZ R141, R148, c[0x0][0x23c], -R49.reuse ;  /* 0x00008f00948d7a23 */ /* 0x100fe40000010831 */
[--C-:B------:R-:W-:Y:S01]  /*6ba0*/  FFMA.FTZ R140, R140, c[0x0][0x23c], -R49.reuse ;  /* 0x00008f008c8c7a23 */ /* 0x100fe20000010831 */
[C---:B------:R-:W-:Y:S01]  /*6bb0*/  HMMA.16816.F32.BF16 R112, R68.reuse, R108, RZ ;  /* 0x0000006c4470723c */ /* 0x040fe200000418ff */
[----:B--2---:R-:W-:Y:S01]  /*6bc0*/  F2FP.BF16.PACK_AB R8, R50, R63 ;  /* 0x0000003f3208723e */ /* 0x004fe200000010ff */
[----:B------:R-:W2:Y:S01]  /*6bd0*/  MUFU.EX2 R24, R24 ;  /* 0x0000001800187308 */ /* 0x000ea20000000800 */
[--C-:B------:R-:W-:Y:S02]  /*6be0*/  FFMA.FTZ R139, R150, c[0x0][0x23c], -R49.reuse ;  /* 0x00008f00968b7a23 */ /* 0x100fe40000010831 */
[--C-:B------:R-:W-:Y:S02]  /*6bf0*/  FFMA.FTZ R150, R67, c[0x0][0x23c], -R52.reuse ;  /* 0x00008f0043967a23 */ /* 0x100fe40000010834 */
[--C-:B------:R-:W-:Y:S01]  /*6c00*/  FFMA.FTZ R67, R127, c[0x0][0x23c], -R52.reuse ;  /* 0x00008f007f437a23 */ /* 0x100fe20000010834 */
[----:B------:R-:W-:Y:S01]  /*6c10*/  HMMA.16816.F32.BF16 R108, R68, R110, RZ ;  /* 0x0000006e446c723c */ /* 0x000fe200000418ff */
[----:B------:R-:W-:Y:S01]  /*6c20*/  FFMA.FTZ R148, R125, c[0x0][0x23c], -R52 ;  /* 0x00008f007d947a23 */ /* 0x000fe20000010834 */
[----:B------:R-:W3:Y:S01]  /*6c30*/  MUFU.EX2 R66, R66 ;  /* 0x0000004200427308 */ /* 0x000ee20000000800 */
[----:B------:R-:W-:-:S02]  /*6c40*/  FFMA.FTZ R125, R126, c[0x0][0x23c], -R49 ;  /* 0x00008f007e7d7a23 */ /* 0x000fc40000010831 */
[--C-:B------:R-:W-:Y:S02]  /*6c50*/  FFMA.FTZ R124, R124, c[0x0][0x23c], -R49.reuse ;  /* 0x00008f007c7c7a23 */ /* 0x100fe40000010831 */
[--C-:B------:R-:W-:Y:S01]  /*6c60*/  FFMA.FTZ R127, R128, c[0x0][0x23c], -R49.reuse ;  /* 0x00008f00807f7a23 */ /* 0x100fe20000010831 */
[C---:B-1----:R-:W-:Y:S01]  /*6c70*/  HMMA.16816.F32.BF16 R88, R68.reuse, R84, RZ ;  /* 0x000000544458723c */ /* 0x042fe200000418ff */
[----:B------:R-:W-:Y:S01]  /*6c80*/  FFMA.FTZ R62, R62, c[0x0][0x23c], -R49 ;  /* 0x00008f003e3e7a23 */ /* 0x000fe20000010831 */
[----:B------:R-:W1:Y:S01]  /*6c90*/  MUFU.EX2 R53, R53 ;  /* 0x0000003500357308 */ /* 0x000e620000000800 */
[----:B--2---:R-:W-:Y:S01]  /*6ca0*/  F2FP.BF16.PACK_AB R10, R24, R51 ;  /* 0x00000033180a723e */ /* 0x004fe200000010ff */
[----:B------:R-:W-:Y:S02]  /*6cb0*/  FADD.FTZ R137, R138, R137 ;  /* 0x000000898a897221 */ /* 0x000fe40000010000 */
[----:B------:R-:W-:Y:S02]  /*6cc0*/  FADD.FTZ R129, R129, R130 ;  /* 0x0000008281817221 */ /* 0x000fe40000010000 */
[----:B------:R-:W-:Y:S01]  /*6cd0*/  HMMA.16816.F32.BF16 R84, R68, R86, RZ ;  /* 0x000000564454723c */ /* 0x000fe200000418ff */
[----:B------:R-:W-:Y:S01]  /*6ce0*/  FADD.FTZ R136, R136, R137 ;  /* 0x0000008988887221 */ /* 0x000fe20000010000 */
[----:B------:R-:W-:Y:S01]  /*6cf0*/  MUFU.EX2 R54, R54 ;  /* 0x0000003600367308 */ /* 0x000fe20000000800 */
[----:B------:R-:W-:-:S02]  /*6d00*/  FADD.FTZ R64, R64, R129 ;  /* 0x0000008140407221 */ /* 0x000fc40000010000 */
[----:B------:R-:W-:Y:S02]  /*6d10*/  FADD.FTZ R65, R65, R136 ;  /* 0x0000008841417221 */ /* 0x000fe40000010000 */
[----:B------:R-:W-:Y:S01]  /*6d20*/  FADD.FTZ R63, R63, R64 ;  /* 0x000000403f3f7221 */ /* 0x000fe20000010000 */
[C---:B------:R-:W-:Y:S01]  /*6d30*/  HMMA.16816.F32.BF16 R96, R68.reuse, R92, RZ ;  /* 0x0000005c4460723c */ /* 0x040fe200000418ff */
[----:B---3--:R-:W-:Y:S01]  /*6d40*/  FADD.FTZ R126, R66, R65 ;  /* 0x00000041427e7221 */ /* 0x008fe20000010000 */
[----:B------:R-:W2:Y:S01]  /*6d50*/  MUFU.EX2 R25, R25 ;  /* 0x0000001900197308 */ /* 0x000ea20000000800 */
[----:B-1----:R-:W-:Y:S01]  /*6d60*/  F2FP.BF16.PACK_AB R9, R53, R66 ;  /* 0x000000423509723e */ /* 0x002fe200000010ff */
[--C-:B------:R-:W-:Y:S02]  /*6d70*/  FFMA.FTZ R66, R59, c[0x0][0x23c], -R52.reuse ;  /* 0x00008f003b427a23 */ /* 0x100fe40000010834 */
[----:B------:R-:W-:Y:S02]  /*6d80*/  FFMA.FTZ R64, R55, c[0x0][0x23c], -R52 ;  /* 0x00008f0037407a23 */ /* 0x000fe40000010834 */
        /* <DEDUP_REMOVED lines=8> */
[----:B--2---:R-:W-:Y:S01]  /*6e10*/  F2FP.BF16.PACK_AB R11, R25, R54 ;  /* 0x00000036190b723e */ /* 0x004fe200000010ff */
[----:B------:R-:W1:Y:S01]  /*6e20*/  MUFU.EX2 R43, R43 ;  /* 0x0000002b002b7308 */ /* 0x000e620000000800 */
[----:B------:R-:W-:Y:S02]  /*6e30*/  FFMA.FTZ R56, R47, c[0x0][0x23c], -R52 ;  /* 0x00008f002f387a23 */ /* 0x000fe40000010834 */
[----:B------:R-:W-:Y:S02]  /*6e40*/  FADD.FTZ R50, R50, R63 ;  /* 0x0000003f32327221 */ /* 0x000fe40000010000 */
[----:B------:R-:W-:Y:S01]  /*6e50*/  HMMA.16816.F32.BF16 R76, R68, R78, RZ ;  /* 0x0000004e444c723c */ /* 0x000fe200000418ff */
[----:B------:R-:W-:-:S02]  /*6e60*/  FFMA.FTZ R47, R28, c[0x0][0x23c], -R49 ;  /* 0x00008f001c2f7a23 */ /* 0x000fc40000010831 */
[----:B------:R-:W-:Y:S01]  /*6e70*/  MUFU.EX2 R42, R42 ;  /* 0x0000002a002a7308 */ /* 0x000fe20000000800 */
[----:B------:R-:W-:Y:S02]  /*6e80*/  FADD.FTZ R51, R51, R50 ;  /* 0x0000003233337221 */ /* 0x000fe40000010000 */
[----:B------:R-:W-:Y:S02]  /*6e90*/  FFMA.FTZ R50, R29, c[0x0][0x23c], -R49 ;  /* 0x00008f001d327a23 */ /* 0x000fe40000010831 */
[C---:B------:R-:W-:Y:S01]  /*6ea0*/  HMMA.16816.F32.BF16 R112, R8.reuse, R12, R112 ;  /* 0x0000000c0870723c */ /* 0x040fe20000041870 */
[----:B------:R-:W-:Y:S02]  /*6eb0*/  FADD.FTZ R51, R24, R51 ;  /* 0x0000003318337221 */ /* 0x000fe40000010000 */
[----:B------:R-:W-:Y:S05]  /*6ec0*/  MUFU.EX2 R39, R39 ;  /* 0x0000002700277308 */ /* 0x000fea0000000800 */
[C---:B------:R-:W-:Y:S01]  /*6ed0*/  HMMA.16816.F32.BF16 R108, R8.reuse, R14, R108 ;  /* 0x0000000e086c723c */ /* 0x040fe2000004186c */
[----:B------:R-:W2:Y:S02]  /*6ee0*/  LDSM.16.MT88.4 R12, [R118+0xb400] ;  /* 0x00b40000760c783b */ /* 0x000ea40000004200 */
[----:B------:R-:W-:Y:S05]  /*6ef0*/  MUFU.EX2 R45, R45 ;  /* 0x0000002d002d7308 */ /* 0x000fea0000000800 */
[C---:B------:R-:W-:Y:S03]  /*6f00*/  HMMA.16816.F32.BF16 R96, R8.reuse, R16, R96 ;  /* 0x000000100860723c */ /* 0x040fe60000041860 */
[----:B------:R-:W3:Y:S05]  /*6f10*/  MUFU.EX2 R40, R40 ;  /* 0x0000002800287308 */ /* 0x000eea0000000800 */
[----:B------:R-:W-:Y:S01]  /*6f20*/  HMMA.16816.F32.BF16 R92, R8, R18, R92 ;  /* 0x00000012085c723c */ /* 0x000fe2000004185c */
[----:B------:R-:W4:Y:S02]  /*6f30*/  LDSM.16.MT88.4 R16, [R118+0xd000] ;  /* 0x00d000007610783b */ /* 0x000f240000004200 */
[----:B------:R-:W-:Y:S05]  /*6f40*/  MUFU.EX2 R41, R41 ;  /* 0x0000002900297308 */ /* 0x000fea0000000800 */
[C---:B------:R-:W-:Y:S03]  /*6f50*/  HMMA.16816.F32.BF16 R104, R68.reuse, R100, RZ ;  /* 0x000000644468723c */ /* 0x040fe600000418ff */
[----:B------:R-:W5:Y:S05]  /*6f60*/  MUFU.EX2 R38, R38 ;  /* 0x0000002600267308 */ /* 0x000f6a0000000800 */
[----:B------:R-:W-:Y:S03]  /*6f70*/  HMMA.16816.F32.BF16 R100, R68, R102, RZ ;  /* 0x000000664464723c */ /* 0x000fe600000418ff */
[----:B------:R-:W-:Y:S05]  /*6f80*/  MUFU.EX2 R36, R36 ;  /* 0x0000002400247308 */ /* 0x000fea0000000800 */
[C---:B--2---:R-:W-:Y:S03]  /*6f90*/  HMMA.16816.F32.BF16 R88, R8.reuse, R12, R88 ;  /* 0x0000000c0858723c */ /* 0x044fe60000041858 */
[----:B------:R-:W2:Y:S05]  /*6fa0*/  MUFU.EX2 R35, R35 ;  /* 0x0000002300237308 */ /* 0x000eaa0000000800 */
[----:B------:R-:W-:Y:S01]  /*6fb0*/  HMMA.16816.F32.BF16 R84, R8, R14, R84 ;  /* 0x0000000e0854723c */ /* 0x000fe20000041854 */
[----:B------:R-:W1:Y:S02]  /*6fc0*/  LDSM.16.MT88.4 R12, [R168+0xd400] ;  /* 0x00d40000a80c783b */ /* 0x000e640000004200 */
[----:B------:R-:W-:Y:S05]  /*6fd0*/  MUFU.EX2 R34, R34 ;  /* 0x0000002200227308 */ /* 0x000fea0000000800 */
[C---:B----4-:R-:W-:Y:S03]  /*6fe0*/  HMMA.16816.F32.BF16 R72, R68.reuse, R16, RZ ;  /* 0x000000104448723c */ /* 0x050fe600000418ff */
[----:B------:R-:W-:Y:S05]  /*6ff0*/  MUFU.EX2 R5, R5 ;  /* 0x0000000500057308 */ /* 0x000fea0000000800 */
[----:B------:R-:W-:Y:S01]  /*7000*/  HMMA.16816.F32.BF16 R68, R68, R18, RZ ;  /* 0x000000124444723c */ /* 0x000fe200000418ff */
[----:B------:R-:W-:Y:S02]  /*7010*/  LDSM.16.MT88.4 R16, [R118+0xa400] ;  /* 0x00a400007610783b */ /* 0x000fe40000004200 */
[----:B------:R-:W-:Y:S05]  /*7020*/  MUFU.EX2 R37, R37 ;  /* 0x0000002500257308 */ /* 0x000fea0000000800 */
[C---:B------:R-:W-:Y:S03]  /*7030*/  HMMA.16816.F32.BF16 R104, R8.reuse, R20, R104 ;  /* 0x000000140868723c */ /* 0x040fe60000041868 */
[----:B------:R-:W4:Y:S05]  /*7040*/  MUFU.EX2 R32, R32 ;  /* 0x0000002000207308 */ /* 0x000f2a0000000800 */
[C---:B------:R-:W-:Y:S01]  /*7050*/  HMMA.16816.F32.BF16 R100, R8.reuse, R22, R100 ;  /* 0x000000160864723c */ /* 0x040fe20000041864 */
[----:B------:R-:W-:Y:S02]  /*7060*/  LDSM.16.MT88.4 R20, [R168+0xa400] ;  /* 0x00a40000a814783b */ /* 0x000fe40000004200 */
[----:B------:R-:W-:Y:S05]  /*7070*/  MUFU.EX2 R33, R33 ;  /* 0x0000002100217308 */ /* 0x000fea0000000800 */
[C---:B-1----:R-:W-:Y:S03]  /*7080*/  HMMA.16816.F32.BF16 R80, R8.reuse, R12, R80 ;  /* 0x0000000c0850723c */ /* 0x042fe60000041850 */
[----:B------:R-:W1:Y:S05]  /*7090*/  MUFU.EX2 R4, R4 ;  /* 0x0000000400047308 */ /* 0x000e6a0000000800 */
[C---:B------:R-:W-:Y:S01]  /*70a0*/  HMMA.16816.F32.BF16 R76, R8.reuse, R14, R76 ;  /* 0x0000000e084c723c */ /* 0x040fe2000004184c */
[----:B------:R-:W1:Y:S02]  /*70b0*/  LDSM.16.MT88.4 R12, [R118+0xd400] ;  /* 0x00d40000760c783b */ /* 0x000e640000004200 */
[----:B------:R-:W-:Y:S08]  /*70c0*/  MUFU.EX2 R146, R146 ;  /* 0x0000009200927308 */ /* 0x000ff00000000800 */
[----:B------:R-:W1:Y:S08]  /*70d0*/  MUFU.EX2 R145, R145 ;  /* 0x0000009100917308 */ /* 0x000e700000000800 */
[----:B------:R-:W-:Y:S08]  /*70e0*/  MUFU.EX2 R143, R143 ;  /* 0x0000008f008f7308 */ /* 0x000ff00000000800 */
[----:B------:R-:W-:Y:S08]  /*70f0*/  MUFU.EX2 R142, R142 ;  /* 0x0000008e008e7308 */ /* 0x000ff00000000800 */
[----:B------:R-:W-:Y:S01]  /*7100*/  MUFU.EX2 R144, R144 ;  /* 0x0000009000907308 */ /* 0x000fe20000000800 */
[C---:B-1----:R-:W-:Y:S07]  /*7110*/  HMMA.16816.F32.BF16 R72, R8.reuse, R12, R72 ;  /* 0x0000000c0848723c */ /* 0x042fee0000041848 */
[----:B------:R-:W1:Y:S01]  /*7120*/  MUFU.EX2 R141, R141 ;  /* 0x0000008d008d7308 */ /* 0x000e620000000800 */
[----:B------:R-:W-:Y:S01]  /*7130*/  HMMA.16816.F32.BF16 R68, R8, R14, R68 ;  /* 0x0000000e0844723c */ /* 0x000fe20000041844 */
[----:B------:R-:W1:Y:S06]  /*7140*/  LDSM.16.MT88.4 R12, [R168+0x9800] ;  /* 0x00980000a80c783b */ /* 0x000e6c0000004200 */
[----:B------:R-:W-:Y:S01]  /*7150*/  MUFU.EX2 R140, R140 ;  /* 0x0000008c008c7308 */ /* 0x000fe20000000800 */
[----:B------:R-:W-:Y:S01]  /*7160*/  F2FP.BF16.PACK_AB R8, R43, R44 ;  /* 0x0000002c2b08723e */ /* 0x000fe200000010ff */
[----:B------:R-:W-:Y:S01]  /*7170*/  FADD.FTZ R44, R44, R51 ;  /* 0x000000332c2c7221 */ /* 0x000fe20000010000 */
[----:B---3--:R-:W-:-:S05]  /*7180*/  F2FP.BF16.PACK_AB R9, R40, R45 ;  /* 0x0000002d2809723e */ /* 0x008fca00000010ff */
[----:B------:R-:W3:Y:S01]  /*7190*/  MUFU.EX2 R139, R139 ;  /* 0x0000008b008b7308 */ /* 0x000ee20000000800 */
[----:B------:R-:W-:Y:S01]  /*71a0*/  F2FP.BF16.PACK_AB R10, R39, R42 ;  /* 0x0000002a270a723e */ /* 0x000fe200000010ff */
[----:B------:R-:W-:Y:S01]  /*71b0*/  FADD.FTZ R43, R43, R44 ;  /* 0x0000002c2b2b7221 */ /* 0x000fe20000010000 */
[----:B-----5:R-:W-:-:S03]  /*71c0*/  F2FP.BF16.PACK_AB R11, R38, R41 ;  /* 0x00000029260b723e */ /* 0x020fc600000010ff */
[----:B------:R-:W-:Y:S02]  /*71d0*/  FADD.FTZ R42, R42, R43 ;  /* 0x0000002b2a2a7221 */ /* 0x000fe40000010000 */
[----:B------:R-:W-:Y:S02]  /*71e0*/  MUFU.EX2 R121, R121 ;  /* 0x0000007900797308 */ /* 0x000fe40000000800 */
[----:B------:R-:W-:-:S06]  /*71f0*/  FADD.FTZ R39, R39, R42 ;  /* 0x0000002a27277221 */ /* 0x000fcc0000010000 */
[----:B------:R-:W5:Y:S08]  /*7200*/  MUFU.EX2 R150, R150 ;  /* 0x0000009600967308 */ /* 0x000f700000000800 */
[----:B------:R-:W-:Y:S01]  /*7210*/  MUFU.EX2 R67, R67 ;  /* 0x0000004300437308 */ /* 0x000fe20000000800 */
[C---:B-1----:R-:W-:Y:S07]  /*7220*/  HMMA.16816.F32.BF16 R112, R8.reuse, R12, R112 ;  /* 0x0000000c0870723c */ /* 0x042fee0000041870 */
[----:B------:R-:W-:Y:S01]  /*7230*/  MUFU.EX2 R148, R148 ;  /* 0x0000009400947308 */ /* 0x000fe20000000800 */
[C---:B------:R-:W-:Y:S01]  /*7240*/  HMMA.16816.F32.BF16 R108, R8.reuse, R14, R108 ;  /* 0x0000000e086c723c */ /* 0x040fe2000004186c */
[----:B------:R-:W1:Y:S06]  /*7250*/  LDSM.16.MT88.4 R12, [R118+0x9800] ;  /* 0x00980000760c783b */ /* 0x000e6c0000004200 */
[----:B------:R-:W-:Y:S08]  /*7260*/  MUFU.EX2 R125, R125 ;  /* 0x0000007d007d7308 */ /* 0x000ff00000000800 */
[----:B------:R-:W1:Y:S08]  /*7270*/  MUFU.EX2 R124, R124 ;  /* 0x0000007c007c7308 */ /* 0x000e700000000800 */
[----:B------:R-:W-:Y:S08]  /*7280*/  MUFU.EX2 R127, R127 ;  /* 0x0000007f007f7308 */ /* 0x000ff00000000800 */
[----:B------:R-:W2:Y:S08]  /*7290*/  MUFU.EX2 R62, R62 ;  /* 0x0000003e003e7308 */ /* 0x000eb00000000800 */
[----:B------:R-:W-:Y:S01]  /*72a0*/  MUFU.EX2 R61, R61 ;  /* 0x0000003d003d7308 */ /* 0x000fe20000000800 */
[C---:B-1----:R-:W-:Y:S07]  /*72b0*/  HMMA.16816.F32.BF16 R104, R8.reuse, R12, R104 ;  /* 0x0000000c0868723c */ /* 0x042fee0000041868 */
[----:B------:R-:W1:Y:S01]  /*72c0*/  MUFU.EX2 R66, R66 ;  /* 0x0000004200427308 */ /* 0x000e620000000800 */
[C---:B------:R-:W-:Y:S01]  /*72d0*/  HMMA.16816.F32.BF16 R100, R8.reuse, R14, R100 ;  /* 0x0000000e0864723c */ /* 0x040fe20000041864 */
[----:B------:R-:W1:Y:S06]  /*72e0*/  LDSM.16.MT88.4 R12, [R168+0xb800] ;  /* 0x00b80000a80c783b */ /* 0x000e6c0000004200 */
[----:B------:R-:W-:Y:S08]  /*72f0*/  MUFU.EX2 R57, R57 ;  /* 0x0000003900397308 */ /* 0x000ff00000000800 */
[----:B------:R-:W-:Y:S08]  /*7300*/  MUFU.EX2 R64, R64 ;  /* 0x0000004000407308 */ /* 0x000ff00000000800 */
[----:B------:R-:W-:Y:S08]  /*7310*/  MUFU.EX2 R60, R60 ;  /* 0x0000003c003c7308 */ /* 0x000ff00000000800 */
[----:B------:R-:W2:Y:S08]  /*7320*/  MUFU.EX2 R55, R55 ;  /* 0x0000003700377308 */ /* 0x000eb00000000800 */
[----:B------:R-:W-:Y:S01]  /*7330*/  MUFU.EX2 R59, R59 ;  /* 0x0000003b003b7308 */ /* 0x000fe20000000800 */
[C---:B-1----:R-:W-:Y:S07]  /*7340*/  HMMA.16816.F32.BF16 R96, R8.reuse, R12, R96 ;  /* 0x0000000c0860723c */ /* 0x042fee0000041860 */
[----:B------:R1:W1:Y:S01]  /*7350*/  MUFU.EX2 R48, R30 ;  /* 0x0000001e00307308 */ /* 0x0002620000000800 */
[C---:B------:R-:W-:Y:S01]  /*7360*/  HMMA.16816.F32.BF16 R92, R8.reuse, R14, R92 ;  /* 0x0000000e085c723c */ /* 0x040fe2000004185c */
[----:B------:R-:W2:Y:S06]  /*7370*/  LDSM.16.MT88.4 R12, [R118+0xb800] ;  /* 0x00b80000760c783b */ /* 0x000eac0000004200 */
[----:B------:R-:W-:Y:S01]  /*7380*/  MUFU.EX2 R192, R192 ;  /* 0x000000c000c07308 */ /* 0x000fe20000000800 */
[----:B-1----:R-:W-:Y:S07]  /*7390*/  LDSM.16.MT88.4 R28, [R118+0xa800] ;  /* 0x00a80000761c783b */ /* 0x002fee0000004200 */
[----:B------:R-:W-:Y:S01]  /*73a0*/  MUFU.EX2 R47, R47 ;  /* 0x0000002f002f7308 */ /* 0x000fe20000000800 */
[C---:B--2---:R-:W-:Y:S08]  /*73b0*/  HMMA.16816.F32.BF16 R88, R8.reuse, R12, R88 ;  /* 0x0000000c0858723c */ /* 0x044ff00000041858 */
        /* <DEDUP_REMOVED lines=8> */
[----:B------:R-:W-:Y:S01]  /*7440*/  F2FP.BF16.PACK_AB R8, R35, R36 ;  /* 0x000000242308723e */ /* 0x000fe200000010ff */
[----:B------:R-:W-:Y:S01]  /*7450*/  FADD.FTZ R36, R36, R39 ;  /* 0x0000002724247221 */ /* 0x000fe20000010000 */
[----:B----4-:R-:W-:-:S02]  /*7460*/  F2FP.BF16.PACK_AB R9, R32, R37 ;  /* 0x000000252009723e */ /* 0x010fc400000010ff */
[----:B------:R-:W-:Y:S01]  /*7470*/  F2FP.BF16.PACK_AB R10, R5, R34 ;  /* 0x00000022050a723e */ /* 0x000fe200000010ff */
[----:B------:R-:W-:Y:S01]  /*7480*/  FADD.FTZ R35, R35, R36 ;  /* 0x0000002423237221 */ /* 0x000fe20000010000 */
[----:B------:R-:W-:-:S03]  /*7490*/  F2FP.BF16.PACK_AB R11, R4, R33 ;  /* 0x00000021040b723e */ /* 0x000fc600000010ff */
[----:B------:R-:W-:-:S04]  /*74a0*/  FADD.FTZ R34, R34, R35 ;  /* 0x0000002322227221 */ /* 0x000fc80000010000 */
[----:B------:R-:W-:Y:S01]  /*74b0*/  FADD.FTZ R5, R5, R34 ;  /* 0x0000002205057221 */ /* 0x000fe20000010000 */
        /* <DEDUP_REMOVED lines=21> */
[----:B---3--:R-:W-:-:S07]  /*7610*/  F2FP.BF16.PACK_AB R11, R139, R140 ;  /* 0x0000008c8b0b723e */ /* 0x008fce00000010ff */
        /* <DEDUP_REMOVED lines=18> */
[----:B-----5:R-:W-:-:S02]  /*7740*/  F2FP.BF16.PACK_AB R8, R150, R121 ;  /* 0x000000799608723e */ /* 0x020fc400000010ff */
[----:B------:R-:W-:Y:S02]  /*7750*/  F2FP.BF16.PACK_AB R9, R124, R125 ;  /* 0x0000007d7c09723e */ /* 0x000fe400000010ff */
[----:B------:R-:W-:Y:S02]  /*7760*/  F2FP.BF16.PACK_AB R10, R148, R67 ;  /* 0x00000043940a723e */ /* 0x000fe400000010ff */
[----:B------:R-:W-:-:S07]  /*7770*/  F2FP.BF16.PACK_AB R11, R62, R127 ;  /* 0x0000007f3e0b723e */ /* 0x000fce00000010ff */
[C---:B------:R-:W-:Y:S08]  /*7780*/  HMMA.16816.F32.BF16 R112, R8.reuse, R20, R112 ;  /* 0x000000140870723c */ /* 0x040ff00000041870 */
        /* <DEDUP_REMOVED lines=8> */
[C---:B--2---:R-:W-:Y:S08]  /*7810*/  HMMA.16816.F32.BF16 R88, R8.reuse, R20, R88 ;  /* 0x000000140858723c */ /* 0x044ff00000041858 */
[C---:B------:R-:W-:Y:S01]  /*7820*/  HMMA.16816.F32.BF16 R84, R8.reuse, R22, R84 ;  /* 0x000000160854723c */ /* 0x040fe20000041854 */
[----:B------:R-:W-:Y:S07]  /*7830*/  LDSM.16.MT88.4 R20, [R118+0xe800] ;  /* 0x00e800007614783b */ /* 0x000fee0000004200 */
[C---:B-1----:R-:W-:Y:S08]  /*7840*/  HMMA.16816.F32.BF16 R80, R8.reuse, R12, R80 ;  /* 0x0000000c0850723c */ /* 0x042ff00000041850 */
[C---:B------:R-:W-:Y:S01]  /*7850*/  HMMA.16816.F32.BF16 R76, R8.reuse, R14, R76 ;  /* 0x0000000e084c723c */ /* 0x040fe2000004184c */
[----:B------:R-:W1:Y:S07]  /*7860*/  LDSM.16.MT88.4 R12, [R168+0xa800] ;  /* 0x00a80000a80c783b */ /* 0x000e6e0000004200 */
[C---:B---3--:R-:W-:Y:S07]  /*7870*/  HMMA.16816.F32.BF16 R72, R8.reuse, R16, R72 ;  /* 0x000000100848723c */ /* 0x048fee0000041848 */
[----:B------:R-:W-:Y:S01]  /*7880*/  FADD.FTZ R17, R53, R126 ;  /* 0x0000007e35117221 */ /* 0x000fe20000010000 */
[----:B------:R-:W-:Y:S01]  /*7890*/  HMMA.16816.F32.BF16 R68, R8, R18, R68 ;  /* 0x000000120844723c */ /* 0x000fe20000041844 */
[----:B------:R-:W-:-:S02]  /*78a0*/  FFMA.FTZ R53, R46, c[0x0][0x23c], -R52 ;  /* 0x00008f002e357a23 */ /* 0x000fc40000010834 */
[----:B------:R-:W-:Y:S02]  /*78b0*/  FADD.FTZ R52, R54, R17 ;  /* 0x0000001136347221 */ /* 0x000fe40000010000 */
[----:B------:R-:W2:Y:S01]  /*78c0*/  LDSM.16.MT88.4 R16, [R118+0xc800] ;  /* 0x00c800007610783b */ /* 0x000ea20000004200 */
[--C-:B------:R-:W-:Y:S01]  /*78d0*/  FFMA.FTZ R46, R27, c[0x0][0x23c], -R49.reuse ;  /* 0x00008f001b2e7a23 */ /* 0x100fe20000010831 */
[----:B------:R-:W-:Y:S01]  /*78e0*/  F2FP.BF16.PACK_AB R8, R66, R61 ;  /* 0x0000003d4208723e */ /* 0x000fe200000010ff */
[----:B------:R-:W-:Y:S01]  /*78f0*/  FFMA.FTZ R49, R26, c[0x0][0x23c], -R49 ;  /* 0x00008f001a317a23 */ /* 0x000fe20000010831 */
[----:B------:R-:W-:Y:S01]  /*7900*/  F2FP.BF16.PACK_AB R9, R55, R60 ;  /* 0x0000003c3709723e */ /* 0x000fe200000010ff */
[----:B------:R-:W-:Y:S01]  /*7910*/  FADD.FTZ R52, R25, R52 ;  /* 0x0000003419347221 */ /* 0x000fe20000010000 */
[----:B------:R-:W-:Y:S01]  /*7920*/  F2FP.BF16.PACK_AB R10, R64, R57 ;  /* 0x00000039400a723e */ /* 0x000fe200000010ff */
[----:B------:R-:W3:Y:S01]  /*7930*/  LDSM.16.MT88.4 R24, [R168+0xc800] ;  /* 0x00c80000a818783b */ /* 0x000ee20000004200 */
[----:B------:R-:W-:Y:S01]  /*7940*/  F2FP.BF16.PACK_AB R11, R48, R59 ;  /* 0x0000003b300b723e */ /* 0x000fe200000010ff */
[----:B------:R-:W-:Y:S01]  /*7950*/  FADD.FTZ R45, R45, R52 ;  /* 0x000000342d2d7221 */ /* 0x000fe20000010000 */
[----:B------:R-:W-:Y:S03]  /*7960*/  MUFU.EX2 R46, R46 ;  /* 0x0000002e002e7308 */ /* 0x000fe60000000800 */
[----:B------:R-:W-:-:S02]  /*7970*/  FADD.FTZ R40, R40, R45 ;  /* 0x0000002d28287221 */ /* 0x000fc40000010000 */
[C---:B------:R-:W-:Y:S02]  /*7980*/  HMMA.16816.F32.BF16 R104, R8.reuse, R28, R104 ;  /* 0x0000001c0868723c */ /* 0x040fe40000041868 */
[----:B------:R-:W-:Y:S01]  /*7990*/  FADD.FTZ R41, R41, R40 ;  /* 0x0000002829297221 */ /* 0x000fe20000010000 */
[----:B------:R-:W-:Y:S03]  /*79a0*/  MUFU.EX2 R28, R58 ;  /* 0x0000003a001c7308 */ /* 0x000fe60000000800 */
        /* <DEDUP_REMOVED lines=8> */
[----:B------:R-:W-:Y:S03]  /*7a30*/  MUFU.EX2 R49, R49 ;  /* 0x0000003100317308 */ /* 0x000fe60000000800 */
[----:B------:R-:W-:Y:S02]  /*7a40*/  FADD.FTZ R33, R4, R33 ;  /* 0x0000002104217221 */ /* 0x000fe40000010000 */
[----:B------:R-:W-:Y:S01]  /*7a50*/  HMMA.16816.F32.BF16 R100, R8, R30, R100 ;  /* 0x0000001e0864723c */ /* 0x000fe20000041864 */
[----:B------:R-:W-:Y:S02]  /*7a60*/  FADD.FTZ R4, R146, R5 ;  /* 0x0000000592047221 */ /* 0x000fe40000010000 */
[----:B------:R-:W4:Y:S01]  /*7a70*/  MUFU.EX2 R31, R56 ;  /* 0x00000038001f7308 */ /* 0x000f220000000800 */
[----:B------:R-:W-:-:S02]  /*7a80*/  FADD.FTZ R144, R144, R33 ;  /* 0x0000002190907221 */ /* 0x000fc40000010000 */
[----:B------:R-:W-:Y:S02]  /*7a90*/  FADD.FTZ R4, R145, R4 ;  /* 0x0000000491047221 */ /* 0x000fe40000010000 */
[C---:B--2---:R-:W-:Y:S01]  /*7aa0*/  HMMA.16816.F32.BF16 R88, R8.reuse, R16, R88 ;  /* 0x000000100858723c */ /* 0x044fe20000041858 */
[----:B------:R-:W-:Y:S02]  /*7ab0*/  FADD.FTZ R141, R141, R144 ;  /* 0x000000908d8d7221 */ /* 0x000fe40000010000 */
[----:B------:R-:W2:Y:S01]  /*7ac0*/  MUFU.EX2 R30, R50 ;  /* 0x00000032001e7308 */ /* 0x000ea20000000800 */
[----:B------:R-:W-:Y:S02]  /*7ad0*/  FADD.FTZ R143, R143, R4 ;  /* 0x000000048f8f7221 */ /* 0x000fe40000010000 */
[----:B------:R-:W-:Y:S02]  /*7ae0*/  FADD.FTZ R140, R140, R141 ;  /* 0x0000008d8c8c7221 */ /* 0x000fe40000010000 */
[----:B------:R-:W-:Y:S01]  /*7af0*/  HMMA.16816.F32.BF16 R84, R8, R18, R84 ;  /* 0x000000120854723c */ /* 0x000fe20000041854 */
[----:B------:R-:W5:Y:S01]  /*7b00*/  LDSM.16.MT88.4 R16, [R118+0xac00] ;  /* 0x00ac00007610783b */ /* 0x000f620000004200 */
        /* <DEDUP_REMOVED lines=9> */
[----:B------:R-:W-:Y:S01]  /*7ba0*/  LDSM.16.MT88.4 R24, [R168+0xac00] ;  /* 0x00ac0000a818783b */ /* 0x000fe20000004200 */
        /* <DEDUP_REMOVED lines=14> */
[----:B------:R-:W-:-:S07]  /*7c90*/  FADD.FTZ R59, R48, R59 ;  /* 0x0000003b303b7221 */ /* 0x000fce0000010000 */
[----:B------:R-:W-:Y:S01]  /*7ca0*/  HMMA.16816.F32.BF16 R68, R8, R22, R68 ;  /* 0x000000160844723c */ /* 0x000fe20000041844 */
[----:B------:R-:W3:Y:S06]  /*7cb0*/  LDSM.16.MT88.4 R20, [R118+0xcc00] ;  /* 0x00cc00007614783b */ /* 0x000eec0000004200 */
[----:B----4-:R-:W-:Y:S01]  /*7cc0*/  F2FP.BF16.PACK_AB R8, R31, R28 ;  /* 0x0000001c1f08723e */ /* 0x010fe200000010ff */
[----:B------:R-:W-:Y:S01]  /*7cd0*/  FADD.FTZ R28, R28, R5 ;  /* 0x000000051c1c7221 */ /* 0x000fe20000010000 */
[----:B--2---:R-:W-:Y:S01]  /*7ce0*/  F2FP.BF16.PACK_AB R9, R47, R30 ;  /* 0x0000001e2f09723e */ /* 0x004fe200000010ff */
[----:B------:R-:W-:Y:S01]  /*7cf0*/  FADD.FTZ R30, R30, R59 ;  /* 0x0000003b1e1e7221 */ /* 0x000fe20000010000 */
[----:B------:R-:W-:Y:S01]  /*7d00*/  F2FP.BF16.PACK_AB R10, R192, R29 ;  /* 0x0000001dc00a723e */ /* 0x000fe200000010ff */
[----:B------:R-:W-:Y:S01]  /*7d10*/  FADD.FTZ R28, R31, R28 ;  /* 0x0000001c1f1c7221 */ /* 0x000fe20000010000 */
[----:B------:R-:W-:Y:S01]  /*7d20*/  F2FP.BF16.PACK_AB R11, R49, R46 ;  /* 0x0000002e310b723e */ /* 0x000fe200000010ff */
[----:B------:R-:W-:-:S02]  /*7d30*/  FADD.FTZ R47, R47, R30 ;  /* 0x0000001e2f2f7221 */ /* 0x000fc40000010000 */
[----:B------:R-:W-:Y:S02]  /*7d40*/  FADD.FTZ R29, R29, R28 ;  /* 0x0000001c1d1d7221 */ /* 0x000fe40000010000 */
[----:B------:R-:W-:Y:S02]  /*7d50*/  FADD.FTZ R46, R46, R47 ;  /* 0x0000002f2e2e7221 */ /* 0x000fe40000010000 */
[----:B-----5:R-:W-:Y:S01]  /*7d60*/  HMMA.16816.F32.BF16 R104, R8, R16, R104 ;  /* 0x000000100868723c */ /* 0x020fe20000041868 */
[----:B------:R-:W-:Y:S02]  /*7d70*/  FADD.FTZ R192, R192, R29 ;  /* 0x0000001dc0c07221 */ /* 0x000fe40000010000 */
[----:B------:R-:W-:-:S05]  /*7d80*/  FADD.FTZ R193, R49, R46 ;  /* 0x0000002e31c17221 */ /* 0x000fca0000010000 */
[C---:B------:R-:W-:Y:S01]  /*7d90*/  HMMA.16816.F32.BF16 R100, R8.reuse, R18, R100 ;  /* 0x000000120864723c */ /* 0x040fe20000041864 */
[----:B------:R-:W2:Y:S07]  /*7da0*/  LDSM.16.MT88.4 R16, [R168+0xec00] ;  /* 0x00ec0000a810783b */ /* 0x000eae0000004200 */
[C---:B-1----:R-:W-:Y:S08]  /*7db0*/  HMMA.16816.F32.BF16 R96, R8.reuse, R12, R96 ;  /* 0x0000000c0860723c */ /* 0x042ff00000041860 */
[C---:B------:R-:W-:Y:S01]  /*7dc0*/  HMMA.16816.F32.BF16 R92, R8.reuse, R14, R92 ;  /* 0x0000000e085c723c */ /* 0x040fe2000004185c */
[----:B------:R-:W1:Y:S07]  /*7dd0*/  LDSM.16.MT88.4 R12, [R118+0xec00] ;  /* 0x00ec0000760c783b */ /* 0x000e6e0000004200 */
[C---:B------:R-:W-:Y:S08]  /*7de0*/  HMMA.16816.F32.BF16 R112, R8.reuse, R24, R112 ;  /* 0x000000180870723c */ /* 0x040ff00000041870 */
[C---:B------:R-:W-:Y:S08]  /*7df0*/  HMMA.16816.F32.BF16 R108, R8.reuse, R26, R108 ;  /* 0x0000001a086c723c */ /* 0x040ff0000004186c */
[C---:B---3--:R-:W-:Y:S08]  /*7e00*/  HMMA.16816.F32.BF16 R88, R8.reuse, R20, R88 ;  /* 0x000000140858723c */ /* 0x048ff00000041858 */
[C---:B------:R-:W-:Y:S08]  /*7e10*/  HMMA.16816.F32.BF16 R84, R8.reuse, R22, R84 ;  /* 0x000000160854723c */ /* 0x040ff00000041854 */
        /* <DEDUP_REMOVED lines=67> */
.L_x_2841:
[----:B------:R-:W-:-:S04]  /*8250*/  LEA R10, -R7, RZ, 0x7 ;  /* 0x000000ff070a7211 */ /* 0x000fc800078e39ff */
[----:B------:R-:W-:Y:S02]  /*8260*/  SHF.R.S32.HI R7, RZ, 0x1f, R10 ;  /* 0x0000001fff077819 */ /* 0x000fe4000001140a */
.L_x_2842:
        /* <DEDUP_REMOVED lines=258> */
[----:B------:R-:W-:-:S06]  /*9290*/  FMUL.FTZ R64, R64, c[0x0][0x2ec] ;  /* 0x0000bb0040407a20 */ /* 0x000fcc0000410000 */
[----:B------:R-:W-:Y:S01]  /*92a0*/  FMUL.FTZ R60, R60, c[0x0][0x2ec] ;  /* 0x0000bb003c3c7a20 */ /* 0x000fe20000410000 */
[----:B-1----:R-:W-:Y:S01]  /*92b0*/  HMMA.16816.F32.BF16 R40, R128, R120, R40 ;  /* 0x000000788028723c */ /* 0x002fe20000041828 */
[----:B------:R-:W-:Y:S01]  /*92c0*/  MUFU.TANH R141, R52 ;  /* 0x00000034008d7308 */ /* 0x000fe20000002400 */
[----:B------:R-:W-:-:S06]  /*92d0*/  FMUL.FTZ R62, R62, c[0x0][0x2ec] ;  /* 0x0000bb003e3e7a20 */ /* 0x000fcc0000410000 */
[C---:B------:R-:W-:Y:S01]  /*92e0*/  HMMA.16816.F32.BF16 R36, R128.reuse, R122, R36 ;  /* 0x0000007a8024723c */ /* 0x040fe20000041824 */
[----:B------:R-:W1:Y:S01]  /*92f0*/  LDSM.16.M88.4 R120, [R119+0x8400] ;  /* 0x008400007778783b */ /* 0x000e620000000200 */
[----:B------:R-:W-:Y:S06]  /*9300*/  MUFU.TANH R145, R60 ;  /* 0x0000003c00917308 */ /* 0x000fec0000002400 */
[C---:B--2---:R-:W-:Y:S02]  /*9310*/  HMMA.16816.F32.BF16 R48, R128.reuse, R124, R48 ;  /* 0x0000007c8030723c */ /* 0x044fe40000041830 */
[----:B------:R-:W-:Y:S06]  /*9320*/  MUFU.TANH R155, R62 ;  /* 0x0000003e009b7308 */ /* 0x000fec0000002400 */
[----:B------:R-:W-:Y:S01]  /*9330*/  HMMA.16816.F32.BF16 R44, R128, R126, R44 ;  /* 0x0000007e802c723c */ /* 0x000fe2000004182c */
[----:B------:R-:W2:Y:S01]  /*9340*/  LDSM.16.M88.4 R124, [R119+0x8000] ;  /* 0x00800000777c783b */ /* 0x000ea20000000200 */
[----:B------:R4:W-:Y:S01]  /*9350*/  MUFU.TANH R151, R58 ;  /* 0x0000003a00977308 */ /* 0x0009e20000002400 */
[----:B------:R-:W-:-:S05]  /*9360*/  FMUL.FTZ R43, R43, c[0x0][0x2ec] ;  /* 0x0000bb002b2b7a20 */ /* 0x000fca0000410000 */
[----:B------:R-:W-:Y:S02]  /*9370*/  FMUL.FTZ R36, R36, c[0x0][0x2ec] ;  /* 0x0000bb0024247a20 */ /* 0x000fe40000410000 */
[----:B------:R-:W-:Y:S01]  /*9380*/  FMUL.FTZ R38, R38, c[0x0][0x2ec] ;  /* 0x0000bb0026267a20 */ /* 0x000fe20000410000 */
        /* <DEDUP_REMOVED lines=8> */
[----:B------:R-:W-:Y:S01]  /*9410*/  LOP3.LUT R50, R48, R179, RZ, 0xfc, !PT ;  /* 0x000000b330327212 */ /* 0x000fe200078efcff */
[----:B------:R-:W-:Y:S01]  /*9420*/  FMUL.FTZ R46, R46, c[0x0][0x2ec] ;  /* 0x0000bb002e2e7a20 */ /* 0x000fe20000410000 */
[C---:B-1----:R-:W-:Y:S01]  /*9430*/  HMMA.16816.F32.BF16 R24, R128.reuse, R120, R24 ;  /* 0x000000788018723c */ /* 0x042fe20000041818 */
[----:B---3--:R-:W-:Y:S01]  /*9440*/  LOP3.LUT R56, R48, 0x8, R179, 0xfe, !PT ;  /* 0x0000000830387812 */ /* 0x008fe200078efeb3 */
[----:B----4-:R-:W-:Y:S01]  /*9450*/  FMUL.FTZ R58, R40, c[0x0][0x2ec] ;  /* 0x0000bb00283a7a20 */ /* 0x010fe20000410000 */
[----:B------:R-:W-:Y:S01]  /*9460*/  IADD3 R54, R50, 0x1, RZ ;  /* 0x0000000132367810 */ /* 0x000fe20007ffe0ff */
[----:B------:R-:W-:Y:S01]  /*9470*/  MUFU.TANH R153, R46 ;  /* 0x0000002e00997308 */ /* 0x000fe20000002400 */
[-C--:B------:R-:W-:Y:S01]  /*9480*/  ISETP.GE.AND P0, PT, R56, R135.reuse, PT ;  /* 0x000000873800720c */ /* 0x080fe20003f06270 */
[----:B------:R-:W-:Y:S01]  /*9490*/  FMUL.FTZ R47, R47, c[0x0][0x2ec] ;  /* 0x0000bb002f2f7a20 */ /* 0x000fe20000410000 */
[----:B------:R-:W-:Y:S01]  /*94a0*/  ISETP.GE.AND P1, PT, R54, R135, PT ;  /* 0x000000873600720c */ /* 0x000fe20003f26270 */
[----:B------:R-:W-:Y:S01]  /*94b0*/  HMMA.16816.F32.BF16 R20, R128, R122, R20 ;  /* 0x0000007a8014723c */ /* 0x000fe20000041814 */
[----:B------:R-:W1:Y:S01]  /*94c0*/  LDSM.16.M88.4 R120, [R119+0x8c00] ;  /* 0x008c00007778783b */ /* 0x000e620000000200 */
[----:B------:R-:W-:-:S02]  /*94d0*/  ISETP.GE.AND P5, PT, R56, R134, PT ;  /* 0x000000863800720c */ /* 0x000fc40003fa6270 */
[----:B------:R-:W-:Y:S04]  /*94e0*/  I2F R52, R54 ;  /* 0x0000003600347306 */ /* 0x000fe80000201400 */
[C---:B--2---:R-:W-:Y:S04]  /*94f0*/  HMMA.16816.F32.BF16 R32, R128.reuse, R124, R32 ;  /* 0x0000007c8020723c */ /* 0x044fe80000041820 */
[----:B------:R-:W-:Y:S04]  /*9500*/  MUFU.TANH R139, R139 ;  /* 0x0000008b008b7308 */ /* 0x000fe80000002400 */
[----:B------:R-:W-:Y:S01]  /*9510*/  HMMA.16816.F32.BF16 R28, R128, R126, R28 ;  /* 0x0000007e801c723c */ /* 0x000fe2000004181c */
[----:B------:R-:W2:Y:S01]  /*9520*/  LDSM.16.M88.4 R124, [R119+0x8800] ;  /* 0x00880000777c783b */ /* 0x000ea20000000200 */
        /* <DEDUP_REMOVED lines=9> */
[----:B------:R-:W-:-:S02]  /*95c0*/  FMUL.FTZ R35, R35, c[0x0][0x2ec] ;  /* 0x0000bb0023237a20 */ /* 0x000fc40000410000 */
[----:B------:R-:W-:-:S03]  /*95d0*/  FMUL.FTZ R23, R23, c[0x0][0x2ec] ;  /* 0x0000bb0017177a20 */ /* 0x000fc60000410000 */
[----:B------:R-:W-:Y:S01]  /*95e0*/  MUFU.TANH R39, R39 ;  /* 0x0000002700277308 */ /* 0x000fe20000002400 */
[----:B------:R-:W-:Y:S01]  /*95f0*/  FMUL.FTZ R28, R28, c[0x0][0x2ec] ;  /* 0x0000bb001c1c7a20 */ /* 0x000fe20000410000 */
[----:B-1----:R-:W-:Y:S01]  /*9600*/  HMMA.16816.F32.BF16 R8, R128, R120, R8 ;  /* 0x000000788008723c */ /* 0x002fe20000041808 */
[----:B------:R-:W-:Y:S02]  /*9610*/  FMUL.FTZ R29, R29, c[0x0][0x2ec] ;  /* 0x0000bb001d1d7a20 */ /* 0x000fe40000410000 */
[----:B------:R-:W-:-:S03]  /*9620*/  FMUL.FTZ R31, R31, c[0x0][0x2ec] ;  /* 0x0000bb001f1f7a20 */ /* 0x000fc60000410000 */
[----:B------:R-:W-:Y:S01]  /*9630*/  MUFU.TANH R33, R33 ;  /* 0x0000002100217308 */ /* 0x000fe20000002400 */
[----:B------:R-:W-:Y:S01]  /*9640*/  FMUL.FTZ R121, R65, c[0x0][0x2ec] ;  /* 0x0000bb0041797a20 */ /* 0x000fe20000410000 */
[----:B------:R-:W-:Y:S01]  /*9650*/  HMMA.16816.F32.BF16 R4, R128, R122, R4 ;  /* 0x0000007a8004723c */ /* 0x000fe20000041804 */
[----:B------:R-:W-:-:S05]  /*9660*/  FMUL.FTZ R65, R66, c[0x0][0x2ec] ;  /* 0x0000bb0042417a20 */ /* 0x000fca0000410000 */
[----:B------:R-:W-:Y:S02]  /*9670*/  MUFU.TANH R121, R121 ;  /* 0x0000007900797308 */ /* 0x000fe40000002400 */
[C---:B--2---:R-:W-:Y:S06]  /*9680*/  HMMA.16816.F32.BF16 R16, R128.reuse, R124, R16 ;  /* 0x0000007c8010723c */ /* 0x044fec0000041810 */
[----:B------:R1:W-:Y:S02]  /*9690*/  MUFU.TANH R123, R57 ;  /* 0x00000039007b7308 */ /* 0x0003e40000002400 */
[----:B------:R-:W-:Y:S01]  /*96a0*/  HMMA.16816.F32.BF16 R12, R128, R126, R12 ;  /* 0x0000007e800c723c */ /* 0x000fe2000004180c */
[----:B------:R-:W-:-:S02]  /*96b0*/  FMUL.FTZ R9, R9, c[0x0][0x2ec] ;  /* 0x0000bb0009097a20 */ /* 0x000fc40000410000 */
[----:B------:R-:W-:-:S03]  /*96c0*/  FMUL.FTZ R11, R11, c[0x0][0x2ec] ;  /* 0x0000bb000b0b7a20 */ /* 0x000fc60000410000 */
[----:B------:R-:W2:Y:S01]  /*96d0*/  MUFU.TANH R129, R67 ;  /* 0x0000004300817308 */ /* 0x000ea20000002400 */
[----:B------:R-:W-:Y:S02]  /*96e0*/  FMUL.FTZ R131, R44, c[0x0][0x2ec] ;  /* 0x0000bb002c837a20 */ /* 0x000fe40000410000 */
[----:B------:R-:W-:Y:S02]  /*96f0*/  FMUL.FTZ R127, R61, c[0x0][0x2ec] ;  /* 0x0000bb003d7f7a20 */ /* 0x000fe40000410000 */
[----:B------:R-:W-:Y:S02]  /*9700*/  FMUL.FTZ R61, R63, c[0x0][0x2ec] ;  /* 0x0000bb003f3d7a20 */ /* 0x000fe40000410000 */
[----:B------:R-:W-:Y:S01]  /*9710*/  FMUL.FTZ R5, R5, c[0x0][0x2ec] ;  /* 0x0000bb0005057a20 */ /* 0x000fe20000410000 */
[----:B------:R3:W4:Y:S01]  /*9720*/  I2F R44, R56 ;  /* 0x00000038002c7306 */ /* 0x0007220000201400 */
[----:B-1----:R-:W-:Y:S02]  /*9730*/  FMUL.FTZ R57, R55, c[0x0][0x2ec] ;  /* 0x0000bb0037397a20 */ /* 0x002fe40000410000 */
[----:B------:R-:W-:-:S02]  /*9740*/  FMUL.FTZ R16, R16, c[0x0][0x2ec] ;  /* 0x0000bb0010107a20 */ /* 0x000fc40000410000 */
[----:B------:R-:W-:Y:S02]  /*9750*/  FMUL.FTZ R17, R17, c[0x0][0x2ec] ;  /* 0x0000bb0011117a20 */ /* 0x000fe40000410000 */
[----:B------:R-:W-:Y:S01]  /*9760*/  FMUL.FTZ R19, R19, c[0x0][0x2ec] ;  /* 0x0000bb0013137a20 */ /* 0x000fe20000410000 */
[----:B------:R1:W-:Y:S01]  /*9770*/  MUFU.TANH R55, R49 ;  /* 0x0000003100377308 */ /* 0x0003e20000002400 */
[----:B--2---:R-:W-:Y:S02]  /*9780*/  FFMA.FTZ R129, R0, R52, R129 ;  /* 0x0000003400817223 */ /* 0x004fe40000010081 */
[----:B------:R-:W-:Y:S02]  /*9790*/  FMUL.FTZ R12, R12, c[0x0][0x2ec] ;  /* 0x0000bb000c0c7a20 */ /* 0x000fe40000410000 */
[----:B------:R-:W-:Y:S02]  /*97a0*/  FMUL.FTZ R14, R14, c[0x0][0x2ec] ;  /* 0x0000bb000e0e7a20 */ /* 0x000fe40000410000 */
[----:B------:R-:W-:Y:S01]  /*97b0*/  FMUL.FTZ R13, R13, c[0x0][0x2ec] ;  /* 0x0000bb000d0d7a20 */ /* 0x000fe20000410000 */
[----:B------:R-:W-:Y:S01]  /*97c0*/  MUFU.TANH R127, R127 ;  /* 0x0000007f007f7308 */ /* 0x000fe20000002400 */
[----:B---3--:R-:W-:Y:S01]  /*97d0*/  LOP3.LUT R56, R48, 0x10, R179, 0xfe, !PT ;  /* 0x0000001030387812 */ /* 0x008fe200078efeb3 */
[----:B----4-:R-:W-:-:S02]  /*97e0*/  FFMA.FTZ R155, R0, R44, R155 ;  /* 0x0000002c009b7223 */ /* 0x010fc4000001009b */
[----:B------:R-:W-:Y:S02]  /*97f0*/  FMUL.FTZ R15, R15, c[0x0][0x2ec] ;  /* 0x0000bb000f0f7a20 */ /* 0x000fe40000410000 */
[----:B------:R-:W-:Y:S01]  /*9800*/  FMUL.FTZ R7, R7, c[0x0][0x2ec] ;  /* 0x0000bb0007077a20 */ /* 0x000fe20000410000 */
[----:B------:R-:W-:Y:S01]  /*9810*/  FSEL R40, R155, -INF , !P5 ;  /* 0xff8000009b287808 */ /* 0x000fe20006800000 */
[----:B-1----:R-:W-:Y:S01]  /*9820*/  FFMA.FTZ R49, R0, R52, R121 ;  /* 0x0000003400317223 */ /* 0x002fe20000010079 */
[----:B------:R-:W-:Y:S04]  /*9830*/  MUFU.TANH R61, R61 ;  /* 0x0000003d003d7308 */ /* 0x000fe80000002400 */
[----:B------:R-:W-:Y:S02]  /*9840*/  FSEL R49, R49, -INF , !P1 ;  /* 0xff80000031317808 */ /* 0x000fe40004800000 */
[----:B------:R-:W-:-:S02]  /*9850*/  ISETP.GE.AND P1, PT, R54, R134, PT ;  /* 0x000000863600720c */ /* 0x000fc40003f26270 */
[----:B------:R-:W-:Y:S01]  /*9860*/  IADD3 R54, R50, 0x9, RZ ;  /* 0x0000000932367810 */ /* 0x000fe20007ffe0ff */
[----:B------:R-:W1:Y:S03]  /*9870*/  I2F R46, R56 ;  /* 0x00000038002e7306 */ /* 0x000e660000201400 */
[----:B------:R-:W-:-:S05]  /*9880*/  ISETP.GE.AND P5, PT, R54, R135, PT ;  /* 0x000000873600720c */ /* 0x000fca0003fa6270 */
[----:B------:R-:W2:Y:S08]  /*9890*/  I2F R52, R54 ;  /* 0x0000003600347306 */ /* 0x000eb00000201400 */
[----:B------:R3:W-:Y:S01]  /*98a0*/  MUFU.TANH R63, R53 ;  /* 0x00000035003f7308 */ /* 0x0007e20000002400 */
[----:B-1----:R-:W-:-:S07]  /*98b0*/  FFMA.FTZ R130, R0, R46, R151 ;  /* 0x0000002e00827223 */ /* 0x002fce0000010097 */
[----:B------:R1:W-:Y:S01]  /*98c0*/  MUFU.TANH R67, R59 ;  /* 0x0000003b00437308 */ /* 0x0003e20000002400 */
[----:B---3--:R-:W-:-:S07]  /*98d0*/  FMUL.FTZ R53, R51, c[0x0][0x2ec] ;  /* 0x0000bb0033357a20 */ /* 0x008fce0000410000 */
[----:B------:R-:W-:Y:S01]  /*98e0*/  MUFU.TANH R131, R131 ;  /* 0x0000008300837308 */ /* 0x000fe20000002400 */
[----:B------:R-:W-:Y:S02]  /*98f0*/  FMUL.FTZ R51, R45, c[0x0][0x2ec] ;  /* 0x0000bb002d337a20 */ /* 0x000fe40000410000 */
[----:B------:R-:W-:Y:S01]  /*9900*/  FFMA.FTZ R45, R0, R44, R145 ;  /* 0x0000002c002d7223 */ /* 0x000fe20000010091 */
[----:B------:R-:W-:Y:S01]  /*9910*/  FSEL R44, R129, -INF , !P1 ;  /* 0xff800000812c7808 */ /* 0x000fe20004800000 */
[----:B------:R-:W-:Y:S01]  /*9920*/  FMUL.FTZ R145, R42, c[0x0][0x2ec] ;  /* 0x0000bb002a917a20 */ /* 0x000fe20000410000 */
[----:B------:R-:W-:Y:S01]  /*9930*/  ISETP.GE.AND P1, PT, R56, R135, PT ;  /* 0x000000873800720c */ /* 0x000fe20003f26270 */
[----:B-1----:R-:W-:Y:S01]  /*9940*/  FMUL.FTZ R59, R41, c[0x0][0x2ec] ;  /* 0x0000bb00293b7a20 */ /* 0x002fe20000410000 */
[----:B------:R-:W-:Y:S01]  /*9950*/  FSEL R45, R45, -INF , !P0 ;  /* 0xff8000002d2d7808 */ /* 0x000fe20004000000 */
[----:B--2---:R-:W-:Y:S01]  /*9960*/  FFMA.FTZ R41, R0, R52, R127 ;  /* 0x0000003400297223 */ /* 0x004fe2000001007f */
[----:B------:R-:W-:Y:S01]  /*9970*/  ISETP.GE.AND P0, PT, R56, R134, PT ;  /* 0x000000863800720c */ /* 0x000fe20003f06270 */
[----:B------:R-:W-:Y:S01]  /*9980*/  FFMA.FTZ R42, R0, R52, R61 ;  /* 0x00000034002a7223 */ /* 0x000fe2000001003d */
[----:B------:R-:W-:Y:S01]  /*9990*/  LOP3.LUT R56, R48, 0x18, R179, 0xfe, !PT ;  /* 0x0000001830387812 */ /* 0x000fe200078efeb3 */
[----:B------:R-:W-:Y:S01]  /*99a0*/  FFMA.FTZ R61, R0, R46, R143 ;  /* 0x0000002e003d7223 */ /* 0x000fe2000001008f */
[----:B------:R-:W-:Y:S01]  /*99b0*/  FSEL R41, R41, -INF , !P5 ;  /* 0xff80000029297808 */ /* 0x000fe20006800000 */
[----:B------:R-:W-:Y:S01]  /*99c0*/  MUFU.TANH R127, R59 ;  /* 0x0000003b007f7308 */ /* 0x000fe20000002400 */
[----:B------:R-:W-:-:S02]  /*99d0*/  ISETP.GE.AND P5, PT, R54, R134, PT ;  /* 0x000000863600720c */ /* 0x000fc40003fa6270 */
[----:B------:R-:W-:Y:S02]  /*99e0*/  IADD3 R54, R50, 0x11, RZ ;  /* 0x0000001132367810 */ /* 0x000fe40007ffe0ff */
[----:B------:R-:W-:Y:S02]  /*99f0*/  FSEL R61, R61, -INF , !P1 ;  /* 0xff8000003d3d7808 */ /* 0x000fe40004800000 */
[----:B------:R-:W-:Y:S01]  /*9a00*/  FSEL R42, R42, -INF , !P5 ;  /* 0xff8000002a2a7808 */ /* 0x000fe20006800000 */
[----:B------:R-:W1:Y:S01]  /*9a10*/  I2F R46, R56 ;  /* 0x00000038002e7306 */ /* 0x000e620000201400 */
[C---:B------:R-:W-:Y:S02]  /*9a20*/  ISETP.GE.AND P1, PT, R56.reuse, R134, PT ;  /* 0x000000863800720c */ /* 0x040fe40003f26270 */
[----:B------:R-:W-:Y:S02]  /*9a30*/  ISETP.GE.AND P5, PT, R56, R135, PT ;  /* 0x000000873800720c */ /* 0x000fe40003fa6270 */
[----:B------:R-:W-:-:S02]  /*9a40*/  FSEL R130, R130, -INF , !P0 ;  /* 0xff80000082827808 */ /* 0x000fc40004000000 */
[----:B------:R-:W-:Y:S01]  /*9a50*/  ISETP.GE.AND P0, PT, R54, R135, PT ;  /* 0x000000873600720c */ /* 0x000fe20003f06270 */
[----:B------:R-:W2:Y:S01]  /*9a60*/  I2F R52, R54 ;  /* 0x0000003600347306 */ /* 0x000ea20000201400 */
[----:B-1----:R-:W-:-:S07]  /*9a70*/  FFMA.FTZ R141, R0, R46, R141 ;  /* 0x0000002e008d7223 */ /* 0x002fce000001008d */
[----:B------:R-:W-:Y:S01]  /*9a80*/  MUFU.TANH R143, R36 ;  /* 0x00000024008f7308 */ /* 0x000fe20000002400 */
[----:B------:R-:W-:Y:S01]  /*9a90*/  FFMA.FTZ R149, R0, R46, R149 ;  /* 0x0000002e00957223 */ /* 0x000fe20000010095 */
[----:B------:R-:W-:Y:S02]  /*9aa0*/  IADD3 R46, R50, 0x19, RZ ;  /* 0x00000019322e7810 */ /* 0x000fe40007ffe0ff */
[----:B------:R-:W-:Y:S02]  /*9ab0*/  FSEL R205, R141, -INF , !P5 ;  /* 0xff8000008dcd7808 */ /* 0x000fe40006800000 */
[----:B------:R-:W-:Y:S01]  /*9ac0*/  FSEL R206, R149, -INF , !P1 ;  /* 0xff80000095ce7808 */ /* 0x000fe20004800000 */
[CC--:B--2---:R-:W-:Y:S01]  /*9ad0*/  FFMA.FTZ R59, R0.reuse, R52.reuse, R123 ;  /* 0x00000034003b7223 */ /* 0x0c4fe2000001007b */
[----:B------:R-:W1:Y:S01]  /*9ae0*/  I2F R124, R46 ;  /* 0x0000002e007c7306 */ /* 0x000e620000201400 */
[----:B------:R-:W-:Y:S01]  /*9af0*/  FFMA.FTZ R67, R0, R52, R67 ;  /* 0x0000003400437223 */ /* 0x000fe20000010043 */
[----:B------:R-:W-:-:S02]  /*9b00*/  LOP3.LUT R52, R48, 0x20, R179, 0xfe, !PT ;  /* 0x0000002030347812 */ /* 0x000fc400078efeb3 */
[-C--:B------:R-:W-:Y:S02]  /*9b10*/  ISETP.GE.AND P1, PT, R46, R135.reuse, PT ;  /* 0x000000872e00720c */ /* 0x080fe40003f26270 */
[----:B------:R-:W-:Y:S02]  /*9b20*/  FSEL R59, R59, -INF , !P0 ;  /* 0xff8000003b3b7808 */ /* 0x000fe40004000000 */
[----:B------:R-:W2:Y:S01]  /*9b30*/  I2F R36, R52 ;  /* 0x0000003400247306 */ /* 0x000ea20000201400 */
[-C--:B------:R-:W-:Y:S02]  /*9b40*/  ISETP.GE.AND P0, PT, R54, R134.reuse, PT ;  /* 0x000000863600720c */ /* 0x080fe40003f06270 */
[C---:B------:R-:W-:Y:S02]  /*9b50*/  ISETP.GE.AND P5, PT, R52.reuse, R134, PT ;  /* 0x000000863400720c */ /* 0x040fe40003fa6270 */
[----:B------:R-:W-:Y:S02]  /*9b60*/  FSEL R208, R67, -INF , !P0 ;  /* 0xff80000043d07808 */ /* 0x000fe40004000000 */
[----:B------:R-:W-:Y:S01]  /*9b70*/  ISETP.GE.AND P0, PT, R52, R135, PT ;  /* 0x000000873400720c */ /* 0x000fe20003f06270 */
[----:B-1----:R-:W-:Y:S01]  /*9b80*/  FFMA.FTZ R63, R0, R124, R63 ;  /* 0x0000007c003f7223 */ /* 0x002fe2000001003f */
[----:B------:R1:W-:Y:S04]  /*9b90*/  MUFU.TANH R141, R38 ;  /* 0x00000026008d7308 */ /* 0x0003e80000002400 */
[----:B------:R-:W-:-:S02]  /*9ba0*/  FSEL R123, R63, -INF , !P1 ;  /* 0xff8000003f7b7808 */ /* 0x000fc40004800000 */
[----:B------:R-:W-:Y:S01]  /*9bb0*/  ISETP.GE.AND P1, PT, R46, R134, PT ;  /* 0x000000862e00720c */ /* 0x000fe20003f26270 */
[CC--:B--2---:R-:W-:Y:S01]  /*9bc0*/  FFMA.FTZ R121, R0.reuse, R36.reuse, R139 ;  /* 0x0000002400797223 */ /* 0x0c4fe2000001008b */
[----:B------:R-:W-:Y:S01]  /*9bd0*/  MUFU.TANH R53, R53 ;  /* 0x0000003500357308 */ /* 0x000fe20000002400 */
[----:B------:R-:W-:Y:S01]  /*9be0*/  FFMA.FTZ R128, R0, R36, R147 ;  /* 0x0000002400807223 */ /* 0x000fe20000010093 */
[----:B------:R-:W-:Y:S01]  /*9bf0*/  LOP3.LUT R46, R48, 0x28, R179, 0xfe, !PT ;  /* 0x00000028302e7812 */ /* 0x000fe200078efeb3 */
[----:B------:R-:W-:Y:S01]  /*9c00*/  FMUL.FTZ R52, R32, c[0x0][0x2ec] ;  /* 0x0000bb0020347a20 */ /* 0x000fe20000410000 */
[----:B------:R-:W-:Y:S02]  /*9c10*/  FSEL R121, R121, -INF , !P0 ;  /* 0xff80000079797808 */ /* 0x000fe40004000000 */
[----:B------:R-:W-:Y:S02]  /*9c20*/  FSEL R128, R128, -INF , !P5 ;  /* 0xff80000080807808 */ /* 0x000fe40006800000 */
[----:B-1----:R-:W-:Y:S01]  /*9c30*/  IADD3 R38, R50, 0x21, RZ ;  /* 0x0000002132267810 */ /* 0x002fe20007ffe0ff */
[----:B------:R-:W1:Y:S01]  /*9c40*/  I2F R32, R46 ;  /* 0x0000002e00207306 */ /* 0x000e620000201400 */
[----:B------:R-:W-:-:S02]  /*9c50*/  ISETP.GE.AND P0, PT, R46, R134, PT ;  /* 0x000000862e00720c */ /* 0x000fc40003f06270 */
[----:B------:R-:W-:-:S05]  /*9c60*/  ISETP.GE.AND P5, PT, R38, R135, PT ;  /* 0x000000872600720c */ /* 0x000fca0003fa6270 */
[----:B------:R-:W2:Y:S08]  /*9c70*/  I2F R36, R38 ;  /* 0x0000002600247306 */ /* 0x000eb00000201400 */
[----:B------:R-:W3:Y:S01]  /*9c80*/  MUFU.TANH R57, R57 ;  /* 0x0000003900397308 */ /* 0x000ee20000002400 */
[CC--:B-1----:R-:W-:Y:S02]  /*9c90*/  FFMA.FTZ R131, R0.reuse, R32.reuse, R131 ;  /* 0x0000002000837223 */ /* 0x0c2fe40000010083 */
[----:B------:R-:W-:-:S02]  /*9ca0*/  FFMA.FTZ R153, R0, R32, R153 ;  /* 0x0000002000997223 */ /* 0x000fc40000010099 */
[----:B--2---:R-:W-:-:S03]  /*9cb0*/  FFMA.FTZ R67, R0, R36, R55 ;  /* 0x0000002400437223 */ /* 0x004fc60000010037 */
[----:B------:R-:W-:Y:S01]  /*9cc0*/  MUFU.TANH R129, R58 ;  /* 0x0000003a00817308 */ /* 0x000fe20000002400 */
[----:B------:R-:W-:Y:S01]  /*9cd0*/  FFMA.FTZ R53, R0, R36, R53 ;  /* 0x0000002400357223 */ /* 0x000fe20000010035 */
[----:B------:R-:W-:Y:S02]  /*9ce0*/  LOP3.LUT R36, R48, 0x30, R179, 0xfe, !PT ;  /* 0x0000003030247812 */ /* 0x000fe400078efeb3 */
[----:B------:R-:W-:Y:S02]  /*9cf0*/  FSEL R67, R67, -INF , !P5 ;  /* 0xff80000043437808 */ /* 0x000fe40006800000 */
[----:B------:R-:W-:Y:S01]  /*9d00*/  ISETP.GE.AND P5, PT, R38, R134, PT ;  /* 0x000000862600720c */ /* 0x000fe20003fa6270 */
[----:B---3--:R-:W-:Y:S01]  /*9d10*/  FFMA.FTZ R124, R0, R124, R57 ;  /* 0x0000007c007c7223 */ /* 0x008fe20000010039 */
[----:B------:R-:W-:Y:S01]  /*9d20*/  MUFU.TANH R145, R145 ;  /* 0x0000009100917308 */ /* 0x000fe20000002400 */
[----:B------:R-:W-:Y:S02]  /*9d30*/  FSEL R188, R153, -INF , !P0 ;  /* 0xff80000099bc7808 */ /* 0x000fe40004000000 */
[----:B------:R-:W-:-:S02]  /*9d40*/  FSEL R204, R53, -INF , !P5 ;  /* 0xff80000035cc7808 */ /* 0x000fc40006800000 */
[----:B------:R-:W-:Y:S02]  /*9d50*/  FSEL R124, R124, -INF , !P1 ;  /* 0xff8000007c7c7808 */ /* 0x000fe40004800000 */
[-C--:B------:R-:W-:Y:S01]  /*9d60*/  ISETP.GE.AND P1, PT, R46, R135.reuse, PT ;  /* 0x000000872e00720c */ /* 0x080fe20003f26270 */
[----:B------:R-:W1:Y:S01]  /*9d70*/  I2F R32, R36 ;  /* 0x0000002400207306 */ /* 0x000e620000201400 */
[C---:B------:R-:W-:Y:S02]  /*9d80*/  ISETP.GE.AND P5, PT, R36.reuse, R135, PT ;  /* 0x000000872400720c */ /* 0x040fe40003fa6270 */
[----:B------:R-:W-:Y:S02]  /*9d90*/  FSEL R203, R131, -INF , !P1 ;  /* 0xff80000083cb7808 */ /* 0x000fe40004800000 */
[----:B------:R-:W-:-:S03]  /*9da0*/  ISETP.GE.AND P1, PT, R36, R134, PT ;  /* 0x000000862400720c */ /* 0x000fc60003f26270 */
[----:B------:R2:W-:Y:S08]  /*9db0*/  MUFU.TANH R57, R52 ;  /* 0x0000003400397308 */ /* 0x0005f00000002400 */
[----:B------:R-:W-:Y:S01]  /*9dc0*/  MUFU.TANH R51, R51 ;  /* 0x0000003300337308 */ /* 0x000fe20000002400 */
[CC--:B-1----:R-:W-:Y:S02]  /*9dd0*/  FFMA.FTZ R129, R0.reuse, R32.reuse, R129 ;  /* 0x0000002000817223 */ /* 0x0c2fe40000010081 */
[----:B------:R-:W-:Y:S01]  /*9de0*/  FFMA.FTZ R145, R0, R32, R145 ;  /* 0x0000002000917223 */ /* 0x000fe20000010091 */
[----:B------:R-:W-:Y:S01]  /*9df0*/  IADD3 R32, R50, 0x31, RZ ;  /* 0x0000003132207810 */ /* 0x000fe20007ffe0ff */
[----:B------:R-:W-:Y:S01]  /*9e00*/  FMUL.FTZ R36, R30, c[0x0][0x2ec] ;  /* 0x0000bb001e247a20 */ /* 0x000fe20000410000 */
[----:B------:R-:W-:Y:S01]  /*9e10*/  FSEL R163, R129, -INF , !P5 ;  /* 0xff80000081a37808 */ /* 0x000fe20006800000 */
[----:B--2---:R-:W-:Y:S01]  /*9e20*/  FMUL.FTZ R52, R34, c[0x0][0x2ec] ;  /* 0x0000bb0022347a20 */ /* 0x004fe20000410000 */
[----:B------:R-:W-:Y:S01]  /*9e30*/  IADD3 R34, R50, 0x29, RZ ;  /* 0x0000002932227810 */ /* 0x000fe20007ffe0ff */
[----:B------:R-:W1:Y:S01]  /*9e40*/  I2F R30, R32 ;  /* 0x00000020001e7306 */ /* 0x000e620000201400 */
[----:B------:R-:W-:-:S02]  /*9e50*/  FSEL R200, R145, -INF , !P1 ;  /* 0xff80000091c87808 */ /* 0x000fc40004800000 */
[-C--:B------:R-:W-:Y:S02]  /*9e60*/  ISETP.GE.AND P0, PT, R34, R135.reuse, PT ;  /* 0x000000872200720c */ /* 0x080fe40003f06270 */
[----:B------:R-:W-:-:S03]  /*9e70*/  ISETP.GE.AND P1, PT, R32, R135, PT ;  /* 0x000000872000720c */ /* 0x000fc60003f26270 */
[----:B------:R-:W2:Y:S08]  /*9e80*/  I2F R164, R34 ;  /* 0x0000002200a47306 */ /* 0x000eb00000201400 */
[----:B------:R-:W-:Y:S01]  /*9e90*/  MUFU.TANH R53, R28 ;  /* 0x0000001c00357308 */ /* 0x000fe20000002400 */
[CC--:B-1----:R-:W-:Y:S02]  /*9ea0*/  FFMA.FTZ R127, R0.reuse, R30.reuse, R127 ;  /* 0x0000001e007f7223 */ /* 0x0c2fe4000001007f */
[----:B------:R-:W-:Y:S01]  /*9eb0*/  FFMA.FTZ R43, R0, R30, R43 ;  /* 0x0000001e002b7223 */ /* 0x000fe2000001002b */
[----:B------:R-:W-:-:S02]  /*9ec0*/  IADD3 R30, R50, 0x39, RZ ;  /* 0x00000039321e7810 */ /* 0x000fc40007ffe0ff */
[----:B------:R-:W-:Y:S01]  /*9ed0*/  FSEL R161, R127, -INF , !P1 ;  /* 0xff8000007fa17808 */ /* 0x000fe20004800000 */
[----:B--2---:R-:W-:Y:S01]  /*9ee0*/  FFMA.FTZ R51, R0, R164, R51 ;  /* 0x000000a400337223 */ /* 0x004fe20000010033 */
[----:B------:R-:W-:Y:S01]  /*9ef0*/  ISETP.GE.AND P1, PT, R32, R134, PT ;  /* 0x000000862000720c */ /* 0x000fe20003f26270 */
[----:B------:R-:W-:Y:S01]  /*9f00*/  MUFU.TANH R55, R52 ;  /* 0x0000003400377308 */ /* 0x000fe20000002400 */
[----:B------:R-:W-:Y:S01]  /*9f10*/  LOP3.LUT R32, R48, 0x40, R179, 0xfe, !PT ;  /* 0x0000004030207812 */ /* 0x000fe200078efeb3 */
[----:B------:R-:W-:Y:S01]  /*9f20*/  FFMA.FTZ R164, R0, R164, R47 ;  /* 0x000000a400a47223 */ /* 0x000fe2000001002f */
[----:B------:R-:W-:Y:S02]  /*9f30*/  FSEL R165, R51, -INF , !P0 ;  /* 0xff80000033a57808 */ /* 0x000fe40004000000 */
[----:B------:R-:W-:Y:S02]  /*9f40*/  ISETP.GE.AND P0, PT, R34, R134, PT ;  /* 0x000000862200720c */ /* 0x000fe40003f06270 */
[----:B------:R-:W-:Y:S01]  /*9f50*/  LOP3.LUT R34, R48, 0x38, R179, 0xfe, !PT ;  /* 0x0000003830227812 */ /* 0x000fe200078efeb3 */
[----:B------:R-:W-:Y:S01]  /*9f60*/  MUFU.TANH R51, R24 ;  /* 0x0000001800337308 */ /* 0x000fe20000002400 */
[----:B------:R-:W-:-:S02]  /*9f70*/  FSEL R196, R43, -INF , !P1 ;  /* 0xff8000002bc47808 */ /* 0x000fc40004800000 */
[----:B------:R-:W-:Y:S02]  /*9f80*/  ISETP.GE.AND P5, PT, R34, R134, PT ;  /* 0x000000862200720c */ /* 0x000fe40003fa6270 */
[----:B------:R-:W-:Y:S02]  /*9f90*/  FSEL R164, R164, -INF , !P0 ;  /* 0xff800000a4a47808 */ /* 0x000fe40004000000 */
[-C--:B------:R-:W-:Y:S01]  /*9fa0*/  ISETP.GE.AND P0, PT, R34, R135.reuse, PT ;  /* 0x000000872200720c */ /* 0x080fe20003f06270 */
[----:B------:R-:W1:Y:S01]  /*9fb0*/  I2F R28, R34 ;  /* 0x00000022001c7306 */ /* 0x000e620000201400 */
[----:B------:R-:W-:-:S07]  /*9fc0*/  ISETP.GE.AND P1, PT, R32, R135, PT ;  /* 0x000000872000720c */ /* 0x000fce0003f26270 */
[----:B------:R-:W2:Y:S01]  /*9fd0*/  I2F R24, R32 ;  /* 0x0000002000187306 */ /* 0x000ea20000201400 */
[----:B-1----:R-:W-:-:S07]  /*9fe0*/  FFMA.FTZ R143, R0, R28, R143 ;  /* 0x0000001c008f7223 */ /* 0x002fce000001008f */
[----:B------:R1:W-:Y:S01]  /*9ff0*/  MUFU.TANH R43, R26 ;  /* 0x0000001a002b7308 */ /* 0x0003e20000002400 */
[----:B------:R-:W-:Y:S01]  /*a000*/  FFMA.FTZ R141, R0, R28, R141 ;  /* 0x0000001c008d7223 */ /* 0x000fe2000001008d */
[----:B------:R-:W-:-:S04]  /*a010*/  FSEL R189, R143, -INF , !P0 ;  /* 0xff8000008fbd7808 */ /* 0x000fc80004000000 */
[----:B------:R-:W-:Y:S01]  /*a020*/  FSEL R166, R141, -INF , !P5 ;  /* 0xff8000008da67808 */ /* 0x000fe20006800000 */
[CC--:B--2---:R-:W-:Y:S01]  /*a030*/  FFMA.FTZ R57, R0.reuse, R24.reuse, R57 ;  /* 0x0000001800397223 */ /* 0x0c4fe20000010039 */
[----:B------:R-:W2:Y:S01]  /*a040*/  I2F R28, R30 ;  /* 0x0000001e001c7306 */ /* 0x000ea20000201400 */
[----:B------:R-:W-:Y:S01]  /*a050*/  FFMA.FTZ R55, R0, R24, R55 ;  /* 0x0000001800377223 */ /* 0x000fe20000010037 */
[----:B------:R-:W-:Y:S02]  /*a060*/  ISETP.GE.AND P5, PT, R30, R135, PT ;  /* 0x000000871e00720c */ /* 0x000fe40003fa6270 */
[----:B------:R-:W-:Y:S02]  /*a070*/  ISETP.GE.AND P0, PT, R32, R134, PT ;  /* 0x000000862000720c */ /* 0x000fe40003f06270 */
[----:B------:R-:W-:Y:S02]  /*a080*/  FSEL R155, R57, -INF , !P1 ;  /* 0xff800000399b7808 */ /* 0x000fe40004800000 */
[----:B-1----:R-:W-:Y:S01]  /*a090*/  IADD3 R26, R50, 0x41, RZ ;  /* 0x00000041321a7810 */ /* 0x002fe20007ffe0ff */
[----:B------:R-:W-:Y:S01]  /*a0a0*/  MUFU.TANH R35, R35 ;  /* 0x0000002300237308 */ /* 0x000fe20000002400 */
[----:B------:R-:W-:-:S02]  /*a0b0*/  FSEL R152, R55, -INF , !P0 ;  /* 0xff80000037987808 */ /* 0x000fc40004000000 */
[----:B------:R-:W-:Y:S01]  /*a0c0*/  ISETP.GE.AND P0, PT, R26, R135, PT ;  /* 0x000000871a00720c */ /* 0x000fe20003f06270 */
[----:B--2---:R-:W-:-:S04]  /*a0d0*/  FFMA.FTZ R37, R0, R28, R37 ;  /* 0x0000001c00257223 */ /* 0x004fc80000010025 */
[----:B------:R-:W1:Y:S01]  /*a0e0*/  I2F R24, R26 ;  /* 0x0000001a00187306 */ /* 0x000e620000201400 */
[----:B------:R-:W-:Y:S01]  /*a0f0*/  FFMA.FTZ R39, R0, R28, R39 ;  /* 0x0000001c00277223 */ /* 0x000fe20000010027 */
[----:B------:R-:W-:Y:S02]  /*a100*/  LOP3.LUT R28, R48, 0x48, R179, 0xfe, !PT ;  /* 0x00000048301c7812 */ /* 0x000fe400078efeb3 */
[----:B------:R-:W-:Y:S01]  /*a110*/  FSEL R167, R37, -INF , !P5 ;  /* 0xff80000025a77808 */ /* 0x000fe20006800000 */
[----:B------:R-:W-:Y:S01]  /*a120*/  FMUL.FTZ R37, R20, c[0x0][0x2ec] ;  /* 0x0000bb0014257a20 */ /* 0x000fe20000410000 */
[-C--:B------:R-:W-:Y:S01]  /*a130*/  ISETP.GE.AND P5, PT, R30, R134.reuse, PT ;  /* 0x000000861e00720c */ /* 0x080fe20003fa6270 */
[----:B------:R-:W-:Y:S01]  /*a140*/  FMUL.FTZ R30, R22, c[0x0][0x2ec] ;  /* 0x0000bb00161e7a20 */ /* 0x000fe20000410000 */
[----:B------:R-:W-:Y:S01]  /*a150*/  MUFU.TANH R47, R36 ;  /* 0x00000024002f7308 */ /* 0x000fe20000002400 */
[----:B------:R-:W-:Y:S02]  /*a160*/  ISETP.GE.AND P1, PT, R28, R134, PT ;  /* 0x000000861c00720c */ /* 0x000fe40003f26270 */
[----:B------:R-:W-:-:S02]  /*a170*/  FSEL R198, R39, -INF , !P5 ;  /* 0xff80000027c67808 */ /* 0x000fc40006800000 */
[----:B------:R-:W-:-:S03]  /*a180*/  ISETP.GE.AND P5, PT, R28, R135, PT ;  /* 0x000000871c00720c */ /* 0x000fc60003fa6270 */
[----:B------:R-:W2:Y:S01]  /*a190*/  I2F R20, R28 ;  /* 0x0000001c00147306 */ /* 0x000ea20000201400 */
[CC--:B-1----:R-:W-:Y:S02]  /*a1a0*/  FFMA.FTZ R156, R0.reuse, R24.reuse, R33 ;  /* 0x00000018009c7223 */ /* 0x0c2fe40000010021 */
[----:B------:R-:W-:Y:S01]  /*a1b0*/  FFMA.FTZ R35, R0, R24, R35 ;  /* 0x0000001800237223 */ /* 0x000fe20000010023 */
[----:B------:R-:W-:Y:S02]  /*a1c0*/  IADD3 R24, R50, 0x49, RZ ;  /* 0x0000004932187810 */ /* 0x000fe40007ffe0ff */
[----:B------:R-:W-:Y:S02]  /*a1d0*/  FSEL R156, R156, -INF , !P0 ;  /* 0xff8000009c9c7808 */ /* 0x000fe40004000000 */
[----:B------:R-:W-:Y:S01]  /*a1e0*/  ISETP.GE.AND P0, PT, R26, R134, PT ;  /* 0x000000861a00720c */ /* 0x000fe20003f06270 */
[----:B------:R-:W-:Y:S01]  /*a1f0*/  MUFU.TANH R29, R29 ;  /* 0x0000001d001d7308 */ /* 0x000fe20000002400 */
[----:B------:R-:W-:-:S02]  /*a200*/  LOP3.LUT R26, R48, 0x50, R179, 0xfe, !PT ;  /* 0x00000050301a7812 */ /* 0x000fc400078efeb3 */
[----:B------:R-:W-:Y:S02]  /*a210*/  FSEL R154, R35, -INF , !P0 ;  /* 0xff800000239a7808 */ /* 0x000fe40004000000 */
[----:B------:R-:W-:Y:S01]  /*a220*/  ISETP.GE.AND P0, PT, R26, R135, PT ;  /* 0x000000871a00720c */ /* 0x000fe20003f06270 */
[CC--:B--2---:R-:W-:Y:S02]  /*a230*/  FFMA.FTZ R53, R0.reuse, R20.reuse, R53 ;  /* 0x0000001400357223 */ /* 0x0c4fe40000010035 */
[----:B------:R-:W1:Y:S01]  /*a240*/  I2F R22, R24 ;  /* 0x0000001800167306 */ /* 0x000e620000201400 */
[----:B------:R-:W-:Y:S02]  /*a250*/  FFMA.FTZ R47, R0, R20, R47 ;  /* 0x00000014002f7223 */ /* 0x000fe4000001002f */
[----:B------:R-:W-:-:S03]  /*a260*/  FSEL R159, R53, -INF , !P5 ;  /* 0xff800000359f7808 */ /* 0x000fc60006800000 */
[----:B------:R-:W-:Y:S02]  /*a270*/  FSEL R148, R47, -INF , !P1 ;  /* 0xff8000002f947808 */ /* 0x000fe40004800000 */
[----:B------:R-:W2:Y:S01]  /*a280*/  I2F R20, R26 ;  /* 0x0000001a00147306 */ /* 0x000ea20000201400 */
[----:B------:R-:W-:Y:S02]  /*a290*/  ISETP.GE.AND P1, PT, R24, R135, PT ;  /* 0x000000871800720c */ /* 0x000fe40003f26270 */
[----:B------:R-:W-:Y:S01]  /*a2a0*/  ISETP.GE.AND P5, PT, R26, R134, PT ;  /* 0x000000861a00720c */ /* 0x000fe20003fa6270 */
[----:B-1----:R-:W-:-:S04]  /*a2b0*/  FFMA.FTZ R29, R0, R22, R29 ;  /* 0x00000016001d7223 */ /* 0x002fc8000001001d */
[----:B------:R-:W1:Y:S01]  /*a2c0*/  MUFU.TANH R31, R31 ;  /* 0x0000001f001f7308 */ /* 0x000e620000002400 */
[----:B------:R-:W-:Y:S01]  /*a2d0*/  FSEL R160, R29, -INF , !P1 ;  /* 0xff8000001da07808 */ /* 0x000fe20004800000 */
[----:B------:R-:W-:Y:S01]  /*a2e0*/  FMUL.FTZ R29, R18, c[0x0][0x2ec] ;  /* 0x0000bb00121d7a20 */ /* 0x000fe20000410000 */
[----:B------:R-:W-:Y:S01]  /*a2f0*/  ISETP.GE.AND P1, PT, R24, R134, PT ;  /* 0x000000861800720c */ /* 0x000fe20003f26270 */
[----:B--2---:R-:W-:-:S04]  /*a300*/  FFMA.FTZ R51, R0, R20, R51 ;  /* 0x0000001400337223 */ /* 0x004fc80000010033 */
[----:B------:R-:W-:Y:S01]  /*a310*/  MUFU.TANH R25, R25 ;  /* 0x0000001900197308 */ /* 0x000fe20000002400 */
[----:B------:R-:W-:Y:S01]  /*a320*/  FFMA.FTZ R43, R0, R20, R43 ;  /* 0x00000014002b7223 */ /* 0x000fe2000001002b */
[----:B------:R-:W-:Y:S02]  /*a330*/  IADD3 R20, R50, 0x51, RZ ;  /* 0x0000005132147810 */ /* 0x000fe40007ffe0ff */
[----:B------:R-:W-:Y:S02]  /*a340*/  FSEL R131, R51, -INF , !P0 ;  /* 0xff80000033837808 */ /* 0x000fe40004000000 */
[----:B------:R-:W-:Y:S02]  /*a350*/  FSEL R144, R43, -INF , !P5 ;  /* 0xff8000002b907808 */ /* 0x000fe40006800000 */
[----:B------:R-:W2:Y:S01]  /*a360*/  I2F R18, R20 ;  /* 0x0000001400127306 */ /* 0x000ea20000201400 */
[----:B-1----:R-:W-:Y:S01]  /*a370*/  FFMA.FTZ R31, R0, R22, R31 ;  /* 0x00000016001f7223 */ /* 0x002fe2000001001f */
[----:B------:R-:W-:-:S02]  /*a380*/  LOP3.LUT R22, R48, 0x58, R179, 0xfe, !PT ;  /* 0x0000005830167812 */ /* 0x000fc400078efeb3 */
[-C--:B------:R-:W-:Y:S02]  /*a390*/  ISETP.GE.AND P5, PT, R20, R135.reuse, PT ;  /* 0x000000871400720c */ /* 0x080fe40003fa6270 */
[C---:B------:R-:W-:Y:S02]  /*a3a0*/  ISETP.GE.AND P0, PT, R22.reuse, R134, PT ;  /* 0x000000861600720c */ /* 0x040fe40003f06270 */
[----:B------:R-:W1:Y:S01]  /*a3b0*/  MUFU.TANH R27, R27 ;  /* 0x0000001b001b7308 */ /* 0x000e620000002400 */
[----:B------:R-:W-:Y:S02]  /*a3c0*/  FSEL R150, R31, -INF , !P1 ;  /* 0xff8000001f967808 */ /* 0x000fe40004800000 */
[----:B------:R-:W-:Y:S01]  /*a3d0*/  ISETP.GE.AND P1, PT, R22, R135, PT ;  /* 0x000000871600720c */ /* 0x000fe20003f26270 */
[----:B--2---:R-:W-:-:S04]  /*a3e0*/  FFMA.FTZ R139, R0, R18, R25 ;  /* 0x00000012008b7223 */ /* 0x004fc80000010019 */
[----:B------:R-:W-:Y:S01]  /*a3f0*/  MUFU.TANH R35, R16 ;  /* 0x0000001000237308 */ /* 0x000fe20000002400 */
[----:B------:R-:W-:Y:S02]  /*a400*/  FSEL R139, R139, -INF , !P5 ;  /* 0xff8000008b8b7808 */ /* 0x000fe40006800000 */
[----:B------:R-:W-:Y:S01]  /*a410*/  ISETP.GE.AND P5, PT, R20, R134, PT ;  /* 0x000000861400720c */ /* 0x000fe20003fa6270 */
[----:B-1----:R-:W-:-:S04]  /*a420*/  FFMA.FTZ R27, R0, R18, R27 ;  /* 0x00000012001b7223 */ /* 0x002fc8000001001b */
[----:B------:R-:W-:Y:S01]  /*a430*/  MUFU.TANH R37, R37 ;  /* 0x0000002500257308 */ /* 0x000fe20000002400 */
[----:B------:R-:W-:Y:S02]  /*a440*/  LOP3.LUT R20, R48, 0x60, R179, 0xfe, !PT ;  /* 0x0000006030147812 */ /* 0x000fe400078efeb3 */
[----:B------:R-:W-:Y:S02]  /*a450*/  IADD3 R18, R50, 0x59, RZ ;  /* 0x0000005932127810 */ /* 0x000fe40007ffe0ff */
[----:B------:R-:W-:Y:S02]  /*a460*/  FSEL R138, R27, -INF , !P5 ;  /* 0xff8000001b8a7808 */ /* 0x000fe40006800000 */
[----:B------:R-:W-:Y:S01]  /*a470*/  ISETP.GE.AND P5, PT, R20, R135, PT ;  /* 0x000000871400720c */ /* 0x000fe20003fa6270 */
[----:B------:R-:W-:Y:S08]  /*a480*/  MUFU.TANH R33, R30 ;  /* 0x0000001e00217308 */ /* 0x000ff00000002400 */
[----:B------:R-:W1:Y:S08]  /*a490*/  I2F R16, R22 ;  /* 0x0000001600107306 */ /* 0x000e700000201400 */
[----:B------:R-:W-:Y:S08]  /*a4a0*/  MUFU.TANH R25, R12 ;  /* 0x0000000c00197308 */ /* 0x000ff00000002400 */
[----:B------:R-:W-:Y:S01]  /*a4b0*/  MUFU.TANH R29, R29 ;  /* 0x0000001d001d7308 */ /* 0x000fe20000002400 */
[----:B-1----:R-:W-:-:S02]  /*a4c0*/  FFMA.FTZ R37, R0, R16, R37 ;  /* 0x0000001000257223 */ /* 0x002fc40000010025 */
[----:B------:R-:W-:-:S03]  /*a4d0*/  FFMA.FTZ R33, R0, R16, R33 ;  /* 0x0000001000217223 */ /* 0x000fc60000010021 */
[----:B------:R-:W-:Y:S02]  /*a4e0*/  FSEL R141, R37, -INF , !P1 ;  /* 0xff800000258d7808 */ /* 0x000fe40004800000 */
[----:B------:R-:W1:Y:S01]  /*a4f0*/  I2F R12, R20 ;  /* 0x00000014000c7306 */ /* 0x000e620000201400 */
[----:B------:R-:W-:Y:S02]  /*a500*/  FSEL R140, R33, -INF , !P0 ;  /* 0xff800000218c7808 */ /* 0x000fe40004000000 */
[----:B------:R-:W-:Y:S02]  /*a510*/  ISETP.GE.AND P0, PT, R18, R135, PT ;  /* 0x000000871200720c */ /* 0x000fe40003f06270 */
[----:B------:R-:W-:-:S03]  /*a520*/  ISETP.GE.AND P1, PT, R20, R134, PT ;  /* 0x000000861400720c */ /* 0x000fc60003f26270 */
[----:B------:R-:W-:Y:S08]  /*a530*/  MUFU.TANH R21, R21 ;  /* 0x0000001500157308 */ /* 0x000ff00000002400 */
[----:B------:R-:W2:Y:S01]  /*a540*/  I2F R16, R18 ;  /* 0x0000001200107306 */ /* 0x000ea20000201400 */
[CC--:B-1----:R-:W-:Y:S02]  /*a550*/  FFMA.FTZ R35, R0.reuse, R12.reuse, R35 ;  /* 0x0000000c00237223 */ /* 0x0c2fe40000010023 */
[----:B------:R-:W-:-:S03]  /*a560*/  FFMA.FTZ R29, R0, R12, R29 ;  /* 0x0000000c001d7223 */ /* 0x000fc6000001001d */
[----:B------:R-:W-:Y:S02]  /*a570*/  FSEL R145, R35, -INF , !P5 ;  /* 0xff80000023917808 */ /* 0x000fe40006800000 */
[----:B------:R-:W1:Y:S01]  /*a580*/  MUFU.TANH R23, R23 ;  /* 0x0000001700177308 */ /* 0x000e620000002400 */
[----:B------:R-:W-:-:S07]  /*a590*/  FSEL R126, R29, -INF , !P1 ;  /* 0xff8000001d7e7808 */ /* 0x000fce0004800000 */
[----:B------:R3:W-:Y:S01]  /*a5a0*/  MUFU.TANH R27, R14 ;  /* 0x0000000e001b7308 */ /* 0x0007e20000002400 */
[----:B--2---:R-:W-:-:S05]  /*a5b0*/  FFMA.FTZ R21, R0, R16, R21 ;  /* 0x0000001000157223 */ /* 0x004fca0000010015 */
[----:B------:R-:W-:Y:S01]  /*a5c0*/  FSEL R143, R21, -INF , !P0 ;  /* 0xff800000158f7808 */ /* 0x000fe20004000000 */
[----:B------:R-:W-:Y:S01]  /*a5d0*/  FMUL.FTZ R21, R8, c[0x0][0x2ec] ;  /* 0x0000bb0008157a20 */ /* 0x000fe20000410000 */
[----:B------:R-:W-:Y:S01]  /*a5e0*/  MUFU.TANH R17, R17 ;  /* 0x0000001100117308 */ /* 0x000fe20000002400 */
[----:B-1----:R-:W-:Y:S01]  /*a5f0*/  FFMA.FTZ R23, R0, R16, R23 ;  /* 0x0000001000177223 */ /* 0x002fe20000010017 */
[----:B------:R-:W-:Y:S02]  /*a600*/  LOP3.LUT R16, R48, 0x68, R179, 0xfe, !PT ;  /* 0x0000006830107812 */ /* 0x000fe400078efeb3 */
[-C--:B------:R-:W-:Y:S01]  /*a610*/  ISETP.GE.AND P0, PT, R18, R134.reuse, PT ;  /* 0x000000861200720c */ /* 0x080fe20003f06270 */
[----:B------:R-:W-:Y:S01]  /*a620*/  FMUL.FTZ R18, R10, c[0x0][0x2ec] ;  /* 0x0000bb000a127a20 */ /* 0x000fe20000410000 */
[----:B------:R-:W-:Y:S02]  /*a630*/  ISETP.GE.AND P5, PT, R16, R134, PT ;  /* 0x000000861000720c */ /* 0x000fe40003fa6270 */
[----:B---3--:R-:W-:Y:S01]  /*a640*/  IADD3 R14, R50, 0x61, RZ ;  /* 0x00000061320e7810 */ /* 0x008fe20007ffe0ff */
[----:B------:R-:W-:Y:S01]  /*a650*/  MUFU.TANH R19, R19 ;  /* 0x0000001300137308 */ /* 0x000fe20000002400 */
[----:B------:R-:W-:-:S02]  /*a660*/  FSEL R142, R23, -INF , !P0 ;  /* 0xff800000178e7808 */ /* 0x000fc40004000000 */
[-C--:B------:R-:W-:Y:S02]  /*a670*/  ISETP.GE.AND P1, PT, R14, R135.reuse, PT ;  /* 0x000000870e00720c */ /* 0x080fe40003f26270 */
[----:B------:R-:W-:-:S03]  /*a680*/  ISETP.GE.AND P0, PT, R16, R135, PT ;  /* 0x000000871000720c */ /* 0x000fc60003f06270 */
[----:B------:R-:W1:Y:S08]  /*a690*/  I2F R12, R14 ;  /* 0x0000000e000c7306 */ /* 0x000e700000201400 */
        /* <DEDUP_REMOVED lines=8> */
[----:B------:R-:W1:Y:S01]  /*a720*/  I2F R10, R12 ;  /* 0x0000000c000a7306 */ /* 0x000e620000201400 */
[----:B------:R-:W-:Y:S01]  /*a730*/  LOP3.LUT R14, R48, 0x70, R179, 0xfe, !PT ;  /* 0x00000070300e7812 */ /* 0x000fe200078efeb3 */
[----:B------:R-:W-:Y:S01]  /*a740*/  FMUL.FTZ R16, R4, c[0x0][0x2ec] ;  /* 0x0000bb0004107a20 */ /* 0x000fe20000410000 */
[----:B------:R-:W-:Y:S01]  /*a750*/  FSEL R122, R19, -INF , !P1 ;  /* 0xff800000137a7808 */ /* 0x000fe20004800000 */
[----:B------:R-:W-:Y:S01]  /*a760*/  FFMA.FTZ R25, R0, R8, R25 ;  /* 0x0000000800197223 */ /* 0x000fe20000010019 */
[----:B------:R-:W-:-:S02]  /*a770*/  FSEL R120, R27, -INF , !P5 ;  /* 0xff8000001b787808 */ /* 0x000fc40006800000 */
[-C--:B------:R-:W-:Y:S01]  /*a780*/  ISETP.GE.AND P5, PT, R12, R135.reuse, PT ;  /* 0x000000870c00720c */ /* 0x080fe20003fa6270 */
[----:B------:R2:W-:Y:S01]  /*a790*/  MUFU.TANH R17, R18 ;  /* 0x0000001200117308 */ /* 0x0005e20000002400 */
[----:B------:R-:W-:Y:S02]  /*a7a0*/  FSEL R149, R25, -INF , !P0 ;  /* 0xff80000019957808 */ /* 0x000fe40004000000 */
[C---:B------:R-:W-:Y:S02]  /*a7b0*/  ISETP.GE.AND P0, PT, R14.reuse, R134, PT ;  /* 0x000000860e00720c */ /* 0x040fe40003f06270 */
[----:B------:R-:W-:-:S03]  /*a7c0*/  ISETP.GE.AND P1, PT, R14, R135, PT ;  /* 0x000000870e00720c */ /* 0x000fc60003f26270 */
[----:B------:R-:W3:Y:S01]  /*a7d0*/  MUFU.TANH R15, R15 ;  /* 0x0000000f000f7308 */ /* 0x000ee20000002400 */
[----:B-1----:R-:W-:-:S05]  /*a7e0*/  FFMA.FTZ R13, R0, R10, R13 ;  /* 0x0000000a000d7223 */ /* 0x002fca000001000d */
[----:B------:R-:W-:Y:S01]  /*a7f0*/  FSEL R153, R13, -INF , !P5 ;  /* 0xff8000000d997808 */ /* 0x000fe20006800000 */
[----:B--2---:R-:W-:Y:S01]  /*a800*/  FMUL.FTZ R18, R6, c[0x0][0x2ec] ;  /* 0x0000bb0006127a20 */ /* 0x004fe20000410000 */
[----:B------:R-:W-:Y:S01]  /*a810*/  IADD3 R6, R50, 0x71, RZ ;  /* 0x0000007132067810 */ /* 0x000fe20007ffe0ff */
[----:B------:R-:W-:Y:S01]  /*a820*/  MUFU.TANH R9, R9 ;  /* 0x0000000900097308 */ /* 0x000fe20000002400 */
[----:B------:R-:W-:Y:S02]  /*a830*/  ISETP.GE.AND P5, PT, R12, R134, PT ;  /* 0x000000860c00720c */ /* 0x000fe40003fa6270 */
[----:B------:R-:W-:Y:S01]  /*a840*/  LOP3.LUT R12, R48, 0x78, R179, 0xfe, !PT ;  /* 0x00000078300c7812 */ /* 0x000fe200078efeb3 */
[----:B---3--:R-:W-:-:S04]  /*a850*/  FFMA.FTZ R15, R0, R10, R15 ;  /* 0x0000000a000f7223 */ /* 0x008fc8000001000f */
[----:B------:R-:W-:Y:S01]  /*a860*/  MUFU.TANH R11, R11 ;  /* 0x0000000b000b7308 */ /* 0x000fe20000002400 */
[----:B------:R-:W-:Y:S02]  /*a870*/  FSEL R66, R15, -INF , !P5 ;  /* 0xff8000000f427808 */ /* 0x000fe40006800000 */
[----:B------:R-:W-:-:S05]  /*a880*/  ISETP.GE.AND P5, PT, R12, R135, PT ;  /* 0x000000870c00720c */ /* 0x000fca0003fa6270 */
[----:B------:R-:W1:Y:S08]  /*a890*/  I2F R4, R6 ;  /* 0x0000000600047306 */ /* 0x000e700000201400 */
[----:B------:R-:W2:Y:S08]  /*a8a0*/  I2F R8, R14 ;  /* 0x0000000e00087306 */ /* 0x000eb00000201400 */
[----:B------:R-:W-:Y:S01]  /*a8b0*/  MUFU.TANH R19, R16 ;  /* 0x0000001000137308 */ /* 0x000fe20000002400 */
[----:B-1----:R-:W-:-:S02]  /*a8c0*/  FFMA.FTZ R9, R0, R4, R9 ;  /* 0x0000000400097223 */ /* 0x002fc40000010009 */
[----:B------:R-:W-:-:S05]  /*a8d0*/  FFMA.FTZ R11, R0, R4, R11 ;  /* 0x00000004000b7223 */ /* 0x000fca000001000b */
[----:B------:R-:W1:Y:S01]  /*a8e0*/  I2F R10, R12 ;  /* 0x0000000c000a7306 */ /* 0x000e620000201400 */
[----:B--2---:R-:W-:-:S05]  /*a8f0*/  FFMA.FTZ R17, R0, R8, R17 ;  /* 0x0000000800117223 */ /* 0x004fca0000010011 */
[----:B------:R-:W-:Y:S02]  /*a900*/  FSEL R63, R17, -INF , !P0 ;  /* 0xff800000113f7808 */ /* 0x000fe40004000000 */
[----:B------:R-:W-:Y:S01]  /*a910*/  MUFU.TANH R125, R64 ;  /* 0x00000040007d7308 */ /* 0x000fe20000002400 */
[----:B------:R-:W-:-:S04]  /*a920*/  ISETP.GE.AND P0, PT, R6, R135, PT ;  /* 0x000000870600720c */ /* 0x000fc80003f06270 */
[----:B------:R-:W-:Y:S02]  /*a930*/  FSEL R158, R9, -INF , !P0 ;  /* 0xff800000099e7808 */ /* 0x000fe40004000000 */
[----:B------:R-:W-:Y:S01]  /*a940*/  IADD3 R9, R50, 0x79, RZ ;  /* 0x0000007932097810 */ /* 0x000fe20007ffe0ff */
[----:B------:R-:W2:Y:S01]  /*a950*/  MUFU.TANH R21, R21 ;  /* 0x0000001500157308 */ /* 0x000ea20000002400 */
[----:B-1----:R-:W-:Y:S01]  /*a960*/  FFMA.FTZ R19, R0, R10, R19 ;  /* 0x0000000a00137223 */ /* 0x002fe20000010013 */
[----:B------:R-:W-:-:S04]  /*a970*/  ISETP.GE.AND P0, PT, R6, R134, PT ;  /* 0x000000860600720c */ /* 0x000fc80003f06270 */
[----:B------:R-:W-:Y:S02]  /*a980*/  FSEL R157, R19, -INF , !P5 ;  /* 0xff800000139d7808 */ /* 0x000fe40006800000 */
[----:B------:R-:W1:Y:S01]  /*a990*/  I2F R4, R50 ;  /* 0x0000003200047306 */ /* 0x000e620000201400 */
[C---:B------:R-:W-:Y:S02]  /*a9a0*/  ISETP.GE.AND P5, PT, R50.reuse, R134, PT ;  /* 0x000000863200720c */ /* 0x040fe40003fa6270 */
[----:B------:R-:W-:Y:S01]  /*a9b0*/  FSEL R62, R11, -INF , !P0 ;  /* 0xff8000000b3e7808 */ /* 0x000fe20004000000 */
[----:B------:R-:W-:Y:S01]  /*a9c0*/  BAR.SYNC.DEFER_BLOCKING 0x0 ;  /* 0x0000000000007b1d */ /* 0x000fe20000010000 */
[----:B------:R-:W-:Y:S01]  /*a9d0*/  ISETP.GE.AND P0, PT, R50, R135, PT ;  /* 0x000000873200720c */ /* 0x000fe20003f06270 */
[----:B--2---:R-:W-:-:S04]  /*a9e0*/  FFMA.FTZ R21, R0, R8, R21 ;  /* 0x0000000800157223 */ /* 0x004fc80000010015 */
[----:B------:R-:W2:Y:S01]  /*a9f0*/  MUFU.TANH R65, R65 ;  /* 0x0000004100417308 */ /* 0x000ea20000002400 */
[----:B------:R-:W-:Y:S02]  /*aa00*/  FSEL R151, R21, -INF , !P1 ;  /* 0xff80000015977808 */ /* 0x000fe40004800000 */
[----:B------:R-:W-:Y:S01]  /*aa10*/  ISETP.GE.AND P1, PT, R12, R134, PT ;  /* 0x000000860c00720c */ /* 0x000fe20003f26270 */
[----:B-1----:R-:W-:-:S04]  /*aa20*/  FFMA.FTZ R6, R0, R4, R125 ;  /* 0x0000000400067223 */ /* 0x002fc8000001007d */
[----:B------:R-:W1:Y:S01]  /*aa30*/  MUFU.TANH R13, R18 ;  /* 0x00000012000d7308 */ /* 0x000e620000002400 */
[----:B------:R-:W-:Y:S02]  /*aa40*/  FSEL R6, R6, -INF , !P0 ;  /* 0xff80000006067808 */ /* 0x000fe40004000000 */
[----:B------:R-:W-:-:S05]  /*aa50*/  ISETP.GE.AND P0, PT, R9, R134, PT ;  /* 0x000000860900720c */ /* 0x000fca0003f06270 */
[----:B------:R-:W-:Y:S01]  /*aa60*/  MUFU.TANH R5, R5 ;  /* 0x0000000500057308 */ /* 0x000fe20000002400 */
[----:B--2---:R-:W-:-:S05]  /*aa70*/  FFMA.FTZ R4, R0, R4, R65 ;  /* 0x0000000400047223 */ /* 0x004fca0000010041 */
[----:B------:R-:W-:Y:S02]  /*aa80*/  FSEL R4, R4, -INF , !P5 ;  /* 0xff80000004047808 */ /* 0x000fe40006800000 */
[----:B------:R-:W-:Y:S01]  /*aa90*/  MUFU.TANH R7, R7 ;  /* 0x0000000700077308 */ /* 0x000fe20000002400 */
[----:B------:R-:W-:Y:S01]  /*aaa0*/  ISETP.GT.AND P5, PT, R180, R173, PT ;  /* 0x000000adb400720c */ /* 0x000fe20003fa4270 */
[----:B-1----:R-:W-:-:S05]  /*aab0*/  FFMA.FTZ R13, R0, R10, R13 ;  /* 0x0000000a000d7223 */ /* 0x002fca000001000d */
[----:B------:R-:W-:Y:S01]  /*aac0*/  FSEL R60, R13, -INF , !P1 ;  /* 0xff8000000d3c7808 */ /* 0x000fe20004800000 */
[----:B------:R-:W1:Y:S01]  /*aad0*/  I2F R8, R9 ;  /* 0x0000000900087306 */ /* 0x000e620000201400 */
[----:B------:R-:W-:Y:S01]  /*aae0*/  ISETP.GE.AND P1, PT, R9, R135, PT ;  /* 0x000000870900720c */ /* 0x000fe20003f26270 */
[CC--:B-1----:R-:W-:Y:S02]  /*aaf0*/  FFMA.FTZ R5, R0.reuse, R8.reuse, R5 ;  /* 0x0000000800057223 */ /* 0x0c2fe40000010005 */
[----:B------:R-:W-:-:S03]  /*ab00*/  FFMA.FTZ R7, R0, R8, R7 ;  /* 0x0000000800077223 */ /* 0x000fc60000010007 */
[----:B------:R-:W-:Y:S02]  /*ab10*/  FSEL R135, R5, -INF , !P1 ;  /* 0xff80000005877808 */ /* 0x000fe40004800000 */
[----:B------:R-:W-:Y:S01]  /*ab20*/  FSEL R64, R7, -INF , !P0 ;  /* 0xff80000007407808 */ /* 0x000fe20004000000 */
[----:B------:R-:W-:Y:S05]  /*ab30*/  @!P5 BRA `(.L_x_2843) ;  /* 0x00000b000000d947 */ /* 0x000fea0003800000 */
[----:B------:R-:W-:Y:S05]  /*ab40*/  @!P6 BRA `(.L_x_2844) ;  /* 0x000003b00000e947 */ /* 0x000fea0003800000 */
[----:B------:R-:W1:Y:S01]  /*ab50*/  I2F.RP R7, R117 ;  /* 0x0000007500077306 */ /* 0x000e620000209400 */
[----:B------:R-:W-:-:S07]  /*ab60*/  IMAD.MOV.U32 R8, RZ, RZ, RZ ;  /* 0x000000ffff087224 */ /* 0x000fce00078e00ff */
[----:B-1----:R-:W1:Y:S02]  /*ab70*/  MUFU.RCP R9, R7 ;  /* 0x0000000700097308 */ /* 0x002e640000001000 */
[----:B-1----:R-:W-:-:S06]  /*ab80*/  IADD3 R9, R9, 0xffffffe, RZ ;  /* 0x0ffffffe09097810 */ /* 0x002fcc0007ffe0ff */
[----:B------:R-:W1:Y:S02]  /*ab90*/  F2I.FTZ.U32.TRUNC.NTZ R9, R9 ;  /* 0x0000000900097305 */ /* 0x000e64000021f000 */
[----:B-1----:R-:W-:-:S04]  /*aba0*/  IMAD.MOV R5, RZ, RZ, -R9 ;  /* 0x000000ffff057224 */ /* 0x002fc800078e0a09 */
[----:B------:R-:W-:-:S04]  /*abb0*/  IMAD R5, R5, R117, RZ ;  /* 0x0000007505057224 */ /* 0x000fc800078e02ff */
[----:B------:R-:W-:Y:S01]  /*abc0*/  IMAD.HI.U32 R8, R9, R5, R8 ;  /* 0x0000000509087227 */ /* 0x000fe200078e0008 */
[----:B------:R-:W-:Y:S02]  /*abd0*/  IABS R5, R48 ;  /* 0x0000003000057213 */ /* 0x000fe40000000000 */
[C---:B------:R-:W-:Y:S02]  /*abe0*/  IADD3 R9, R48.reuse, -0x80, RZ ;  /* 0xffffff8030097810 */ /* 0x040fe40007ffe0ff */
[----:B------:R-:W-:Y:S01]  /*abf0*/  LOP3.LUT R48, R48, c[0x0][0x2d0], RZ, 0x3c, !PT ;  /* 0x0000b40030307a12 */ /* 0x000fe200078e3cff */
[----:B------:R-:W-:-:S05]  /*ac00*/  IMAD.HI.U32 R11, R8, R5, RZ ;  /* 0x00000005080b7227 */ /* 0x000fca00078e00ff */
[----:B------:R-:W-:-:S05]  /*ac10*/  IADD3 R10, -R11, RZ, RZ ;  /* 0x000000ff0b0a7210 */ /* 0x000fca0007ffe1ff */
[----:B------:R-:W-:Y:S01]  /*ac20*/  IMAD R10, R117, R10, R5 ;  /* 0x0000000a750a7224 */ /* 0x000fe200078e0205 */
        /* <DEDUP_REMOVED lines=40> */
[C---:B------:R-:W-:Y:S02]  /*aeb0*/  IMAD R12, R5.reuse, c[0x0][0x184], R12 ;  /* 0x00006100050c7a24 */ /* 0x040fe400078e020c */
[----:B------:R-:W-:-:S04]  /*aec0*/  IMAD.WIDE.U32 R8, R5, c[0x0][0x180], R8 ;  /* 0x0000600005087a25 */ /* 0x000fc800078e0008 */
[----:B------:R-:W-:Y:S01]  /*aed0*/  IMAD.IADD R12, R9, 0x1, R12 ;  /* 0x00000001090c7824 */ /* 0x000fe200078e020c */
[----:B------:R-:W-:Y:S01]  /*aee0*/  MOV R9, R8 ;  /* 0x0000000800097202 */ /* 0x000fe20000000f00 */
[----:B------:R-:W-:Y:S05]  /*aef0*/  BRA `(.L_x_2845) ;  /* 0x0000002000007947 */ /* 0x000fea0003800000 */
.L_x_2844:
[----:B------:R-:W-:-:S04]  /*af00*/  LEA R9, -R116, RZ, 0x7 ;  /* 0x000000ff74097211 */ /* 0x000fc800078e39ff */
[----:B------:R-:W-:Y:S02]  /*af10*/  SHF.R.S32.HI R12, RZ, 0x1f, R9 ;  /* 0x0000001fff0c7819 */ /* 0x000fe40000011409 */
.L_x_2845:
        /* <DEDUP_REMOVED lines=110> */
.L_x_2847:
[----:B------:R-:W-:Y:S05]  /*b600*/  BSYNC B0 ;  /* 0x0000000000007941 */ /* 0x000fea0003800000 */
.L_x_2846:
[----:B------:R-:W0:Y:S01]  /*b610*/  LDGDEPBAR ;  /* 0x00000000000079af */ /* 0x000e220000000000 */
[----:B------:R-:W-:-:S04]  /*b620*/  LEA R190, P0, R9, R190, 0x1 ;  /* 0x000000be09be7211 */ /* 0x000fc800078008ff */
[----:B------:R-:W-:Y:S02]  /*b630*/  LEA.HI.X R191, R9, R191, R12, 0x1, P0 ;  /* 0x000000bf09bf7211 */ /* 0x000fe400000f0c0c */
.L_x_2843:
        /* <DEDUP_REMOVED lines=74> */
[----:B-1----:R-:W-:-:S03]  /*bae0*/  FMNMX.FTZ R57, R8, R57, !PT ;  /* 0x0000003908397209 */ /* 0x002fc60007810000 */
[----:B------:R-:W1:Y:S01]  /*baf0*/  LDSM.16.MT88.4 R8, [R168+0x9000] ;  /* 0x00900000a808783b */ /* 0x000e620000004200 */
[----:B--2---:R-:W-:Y:S01]  /*bb00*/  FMNMX.FTZ R56, R5, R56, !PT ;  /* 0x0000003805387209 */ /* 0x004fe20007810000 */
[C---:B------:R-:W-:Y:S01]  /*bb10*/  FMUL.FTZ R162, R57.reuse, c[0x0][0x23c] ;  /* 0x00008f0039a27a20 */ /* 0x040fe20000410000 */
[----:B------:R-:W-:Y:S02]  /*bb20*/  FSETP.NEU.FTZ.AND P1, PT, R57, -INF , PT ;  /* 0xff8000003900780b */ /* 0x000fe40003f3d000 */
[C---:B------:R-:W-:Y:S01]  /*bb30*/  FSETP.NEU.FTZ.AND P0, PT, R56.reuse, -INF , PT ;  /* 0xff8000003800780b */ /* 0x040fe20003f1d000 */
[----:B------:R-:W-:Y:S01]  /*bb40*/  FMUL.FTZ R65, R56, c[0x0][0x23c] ;  /* 0x00008f0038417a20 */ /* 0x000fe20000410000 */
[----:B------:R-:W-:-:S04]  /*bb50*/  FSEL R162, R162, RZ, P1 ;  /* 0x000000ffa2a27208 */ /* 0x000fc80000800000 */
[----:B------:R-:W-:Y:S01]  /*bb60*/  FSEL R65, R65, RZ, P0 ;  /* 0x000000ff41417208 */ /* 0x000fe20000000000 */
[--C-:B------:R-:W-:Y:S01]  /*bb70*/  FFMA.FTZ R199, R6, c[0x0][0x23c], -R162.reuse ;  /* 0x00008f0006c77a23 */ /* 0x100fe200000108a2 */
[----:B------:R-:W-:Y:S01]  /*bb80*/  FSEL R6, R57, RZ, P1 ;  /* 0x000000ff39067208 */ /* 0x000fe20000800000 */
[----:B------:R-:W-:Y:S02]  /*bb90*/  FFMA.FTZ R127, R41, c[0x0][0x23c], -R162 ;  /* 0x00008f00297f7a23 */ /* 0x000fe400000108a2 */
[--C-:B------:R-:W-:Y:S02]  /*bba0*/  FFMA.FTZ R146, R40, c[0x0][0x23c], -R65.reuse ;  /* 0x00008f0028927a23 */ /* 0x100fe40000010841 */
[----:B------:R-:W-:Y:S01]  /*bbb0*/  FFMA.FTZ R129, R42, c[0x0][0x23c], -R65 ;  /* 0x00008f002a817a23 */ /* 0x000fe20000010841 */
[----:B------:R-:W-:Y:S01]  /*bbc0*/  MUFU.EX2 R199, R199 ;  /* 0x000000c700c77308 */ /* 0x000fe20000000800 */
[----:B------:R-:W2:Y:S01]  /*bbd0*/  LDSM.16.MT88.4 R40, [R168+0xd000] ;  /* 0x00d00000a828783b */ /* 0x000ea20000004200 */
[----:B------:R-:W-:Y:S01]  /*bbe0*/  FADD.FTZ R6, R3, -R6 ;  /* 0x8000000603067221 */ /* 0x000fe20000010000 */
[----:B------:R-:W-:Y:S01]  /*bbf0*/  FSEL R3, R56, RZ, P0 ;  /* 0x000000ff38037208 */ /* 0x000fe20000000000 */
[----:B------:R-:W-:-:S02]  /*bc00*/  FFMA.FTZ R133, R49, c[0x0][0x23c], -R162 ;  /* 0x00008f0031857a23 */ /* 0x000fc400000108a2 */
[--C-:B------:R-:W-:Y:S02]  /*bc10*/  FFMA.FTZ R136, R45, c[0x0][0x23c], -R162.reuse ;  /* 0x00008f002d887a23 */ /* 0x100fe400000108a2 */
[----:B------:R-:W-:Y:S01]  /*bc20*/  FADD.FTZ R3, R2, -R3 ;  /* 0x8000000302037221 */ /* 0x000fe20000010000 */
[----:B------:R-:W-:Y:S01]  /*bc30*/  MUFU.EX2 R127, R127 ;  /* 0x0000007f007f7308 */ /* 0x000fe20000000800 */
[--C-:B------:R-:W-:Y:S02]  /*bc40*/  FFMA.FTZ R202, R4, c[0x0][0x23c], -R65.reuse ;  /* 0x00008f0004ca7a23 */ /* 0x100fe40000010841 */
[----:B------:R-:W-:Y:S02]  /*bc50*/  FFMA.FTZ R137, R44, c[0x0][0x23c], -R65 ;  /* 0x00008f002c897a23 */ /* 0x000fe40000010841 */
[----:B------:R-:W-:Y:S02]  /*bc60*/  FMUL.FTZ R201, R6, c[0x0][0x23c] ;  /* 0x00008f0006c97a20 */ /* 0x000fe40000410000 */
[----:B------:R-:W-:Y:S01]  /*bc70*/  FMUL.FTZ R197, R3, c[0x0][0x23c] ;  /* 0x00008f0003c57a20 */ /* 0x000fe20000410000 */
[----:B------:R-:W3:Y:S01]  /*bc80*/  MUFU.EX2 R133, R133 ;  /* 0x0000008500857308 */ /* 0x000ee20000000800 */
[----:B------:R-:W-:-:S02]  /*bc90*/  FFMA.FTZ R134, R61, c[0x0][0x23c], -R162 ;  /* 0x00008f003d867a23 */ /* 0x000fc400000108a2 */
[--C-:B------:R-:W-:Y:S02]  /*bca0*/  FFMA.FTZ R125, R59, c[0x0][0x23c], -R162.reuse ;  /* 0x00008f003b7d7a23 */ /* 0x100fe400000108a2 */
[--C-:B------:R-:W-:Y:S02]  /*bcb0*/  FFMA.FTZ R61, R205, c[0x0][0x23c], -R162.reuse ;  /* 0x00008f00cd3d7a23 */ /* 0x100fe400000108a2 */
[----:B------:R-:W-:Y:S01]  /*bcc0*/  FFMA.FTZ R58, R123, c[0x0][0x23c], -R162 ;  /* 0x00008f007b3a7a23 */ /* 0x000fe200000108a2 */
[----:B------:R-:W4:Y:S01]  /*bcd0*/  MUFU.EX2 R136, R136 ;  /* 0x0000008800887308 */ /* 0x000f220000000800 */
[--C-:B------:R-:W-:Y:S02]  /*bce0*/  FFMA.FTZ R132, R130, c[0x0][0x23c], -R65.reuse ;  /* 0x00008f0082847a23 */ /* 0x100fe40000010841 */
[--C-:B------:R-:W-:Y:S02]  /*bcf0*/  FFMA.FTZ R59, R208, c[0x0][0x23c], -R65.reuse ;  /* 0x00008f00d03b7a23 */ /* 0x100fe40000010841 */
[----:B------:R-:W-:-:S02]  /*bd00*/  FFMA.FTZ R3, R206, c[0x0][0x23c], -R65 ;  /* 0x00008f00ce037a23 */ /* 0x000fc40000010841 */
[----:B------:R-:W-:Y:S01]  /*bd10*/  FFMA.FTZ R2, R124, c[0x0][0x23c], -R65 ;  /* 0x00008f007c027a23 */ /* 0x000fe20000010841 */
[----:B------:R-:W-:Y:S01]  /*bd20*/  MUFU.EX2 R202, R202 ;  /* 0x000000ca00ca7308 */ /* 0x000fe20000000800 */
[----:B---3--:R-:W-:Y:S01]  /*bd30*/  F2FP.BF16.PACK_AB R48, R133, R199 ;  /* 0x000000c78530723e */ /* 0x008fe200000010ff */
[--C-:B------:R-:W-:Y:S02]  /*bd40*/  FFMA.FTZ R130, R121, c[0x0][0x23c], -R162.reuse ;  /* 0x00008f0079827a23 */ /* 0x100fe400000108a2 */
[--C-:B------:R-:W-:Y:S02]  /*bd50*/  FFMA.FTZ R123, R67, c[0x0][0x23c], -R162.reuse ;  /* 0x00008f00437b7a23 */ /* 0x100fe400000108a2 */
[--C-:B------:R-:W-:Y:S02]  /*bd60*/  FFMA.FTZ R124, R203, c[0x0][0x23c], -R162.reuse ;  /* 0x00008f00cb7c7a23 */ /* 0x100fe400000108a2 */
[----:B------:R-:W3:Y:S01]  /*bd70*/  MUFU.EX2 R137, R137 ;  /* 0x0000008900897308 */ /* 0x000ee20000000800 */
        /* <DEDUP_REMOVED lines=9> */
[----:B------:R-:W5:Y:S01]  /*be10*/  MUFU.EX2 R197, R197 ;  /* 0x000000c500c57308 */ /* 0x000f620000000800 */
[----:B---3--:R-:W-:Y:S01]  /*be20*/  F2FP.BF16.PACK_AB R49, R137, R202 ;  /* 0x000000ca8931723e */ /* 0x008fe200000010ff */
        /* <DEDUP_REMOVED lines=8> */
[----:B------:R-:W3:Y:S01]  /*beb0*/  MUFU.EX2 R129, R129 ;  /* 0x0000008100817308 */ /* 0x000ee20000000800 */
        /* <DEDUP_REMOVED lines=9> */
[----:B---3--:R-:W-:Y:S01]  /*bf50*/  F2FP.BF16.PACK_AB R51, R129, R146 ;  /* 0x000000928133723e */ /* 0x008fe200000010ff */
[-C--:B------:R-:W-:Y:S01]  /*bf60*/  FMUL.FTZ R28, R88, R201.reuse ;  /* 0x000000c9581c7220 */ /* 0x080fe20000410000 */
[----:B------:R-:W3:Y:S01]  /*bf70*/  MUFU.EX2 R125, R125 ;  /* 0x0000007d007d7308 */ /* 0x000ee20000000800 */
        /* <DEDUP_REMOVED lines=27> */
[----:B--2---:R-:W-:Y:S01]  /*c130*/  HMMA.16816.F32.BF16 R36, R48, R40, R36 ;  /* 0x000000283024723c */ /* 0x004fe20000041824 */
[-C--:B------:R-:W-:Y:S01]  /*c140*/  FMUL.FTZ R84, R84, R201.reuse ;  /* 0x000000c954547220 */ /* 0x080fe20000410000 */
[----:B------:R-:W-:Y:S01]  /*c150*/  MUFU.EX2 R3, R3 ;  /* 0x0000000300037308 */ /* 0x000fe20000000800 */
[----:B------:R-:W-:-:S02]  /*c160*/  FMUL.FTZ R85, R85, R201 ;  /* 0x000000c955557220 */ /* 0x000fc40000410000 */
[-C--:B------:R-:W-:Y:S02]  /*c170*/  FMUL.FTZ R86, R86, R197.reuse ;  /* 0x000000c556567220 */ /* 0x080fe40000410000 */
[----:B------:R-:W-:Y:S01]  /*c180*/  FMUL.FTZ R87, R87, R197 ;  /* 0x000000c557577220 */ /* 0x000fe20000410000 */
[C---:B------:R-:W-:Y:S01]  /*c190*/  HMMA.16816.F32.BF16 R8, R48.reuse, R10, R108 ;  /* 0x0000000a3008723c */ /* 0x040fe2000004186c */
[-C--:B------:R-:W-:Y:S01]  /*c1a0*/  FMUL.FTZ R76, R76, R201.reuse ;  /* 0x000000c94c4c7220 */ /* 0x080fe20000410000 */
[----:B------:R-:W2:Y:S01]  /*c1b0*/  MUFU.EX2 R2, R2 ;  /* 0x0000000200027308 */ /* 0x000ea20000000800 */
        /* <DEDUP_REMOVED lines=13> */
[----:B------:R-:W4:Y:S01]  /*c290*/  LDSM.16.MT88.4 R72, [R168+0x9400] ;  /* 0x00940000a848783b */ /* 0x000f220000004200 */
[----:B------:R-:W-:Y:S01]  /*c2a0*/  FMUL.FTZ R69, R69, R201 ;  /* 0x000000c945457220 */ /* 0x000fe20000410000 */
[----:B------:R-:W5:Y:S01]  /*c2b0*/  MUFU.EX2 R123, R123 ;  /* 0x0000007b007b7308 */ /* 0x000f620000000800 */
        /* <DEDUP_REMOVED lines=18> */
[----:B------:R-:W-:Y:S01]  /*c3e0*/  FADD.FTZ R133, R133, R76 ;  /* 0x0000004c85857221 */ /* 0x000fe20000010000 */
[----:B------:R-:W-:Y:S01]  /*c3f0*/  MUFU.EX2 R128, R128 ;  /* 0x0000008000807308 */ /* 0x000fe20000000800 */
[----:B------:R-:W-:Y:S01]  /*c400*/  LDSM.16.MT88.4 R76, [R168+0xe000] ;  /* 0x00e00000a84c783b */ /* 0x000fe20000004200 */
[--C-:B------:R-:W-:Y:S01]  /*c410*/  FFMA.FTZ R143, R143, c[0x0][0x23c], -R162.reuse ;  /* 0x00008f008f8f7a23 */ /* 0x100fe200000108a2 */
[----:B---3--:R-:W-:Y:S01]  /*c420*/  F2FP.BF16.PACK_AB R52, R125, R134 ;  /* 0x000000867d34723e */ /* 0x008fe200000010ff */
[----:B------:R-:W-:Y:S01]  /*c430*/  HMMA.16816.F32.BF16 R48, R48, R54, R68 ;  /* 0x000000363030723c */ /* 0x000fe20000041844 */
[----:B------:R-:W3:Y:S01]  /*c440*/  LDSM.16.MT88.4 R68, [R118+0x9400] ;  /* 0x009400007644783b */ /* 0x000ee20000004200 */
[----:B-1----:R-:W-:Y:S01]  /*c450*/  F2FP.BF16.PACK_AB R53, R59, R132 ;  /* 0x000000843b35723e */ /* 0x002fe200000010ff */
[--C-:B------:R-:W-:Y:S01]  /*c460*/  FFMA.FTZ R145, R145, c[0x0][0x23c], -R162.reuse ;  /* 0x00008f0091917a23 */ /* 0x100fe200000108a2 */
[----:B------:R-:W1:Y:S01]  /*c470*/  MUFU.EX2 R121, R121 ;  /* 0x0000007900797308 */ /* 0x000e620000000800 */
[----:B------:R-:W-:-:S02]  /*c480*/  FFMA.FTZ R147, R147, c[0x0][0x23c], -R162 ;  /* 0x00008f0093937a23 */ /* 0x000fc400000108a2 */
[----:B------:R-:W-:Y:S01]  /*c490*/  F2FP.BF16.PACK_AB R54, R58, R61 ;  /* 0x0000003d3a36723e */ /* 0x000fe200000010ff */
[--C-:B------:R-:W-:Y:S01]  /*c4a0*/  FFMA.FTZ R149, R149, c[0x0][0x23c], -R162.reuse ;  /* 0x00008f0095957a23 */ /* 0x100fe200000108a2 */
[----:B--2---:R-:W-:Y:S01]  /*c4b0*/  F2FP.BF16.PACK_AB R55, R2, R3 ;  /* 0x000000030237723e */ /* 0x004fe200000010ff */
[----:B------:R-:W-:Y:S02]  /*c4c0*/  FFMA.FTZ R153, R153, c[0x0][0x23c], -R162 ;  /* 0x00008f0099997a23 */ /* 0x000fe400000108a2 */
[----:B------:R-:W-:Y:S01]  /*c4d0*/  MUFU.EX2 R116, R116 ;  /* 0x0000007400747308 */ /* 0x000fe20000000800 */
[----:B------:R-:W-:Y:S02]  /*c4e0*/  FFMA.FTZ R202, R193, R197, R202 ;  /* 0x000000c5c1ca7223 */ /* 0x000fe400000100ca */
[----:B------:R-:W-:Y:S01]  /*c4f0*/  FADD.FTZ R136, R136, R133 ;  /* 0x0000008588887221 */ /* 0x000fe20000010000 */
[----:B----4-:R-:W-:Y:S01]  /*c500*/  HMMA.16816.F32.BF16 R4, R52, R72, R4 ;  /* 0x000000483404723c */ /* 0x010fe20000041804 */
[----:B------:R-:W-:-:S02]  /*c510*/  FADD.FTZ R137, R137, R202 ;  /* 0x000000ca89897221 */ /* 0x000fc40000010000 */
[----:B------:R-:W-:Y:S01]  /*c520*/  FADD.FTZ R127, R127, R136 ;  /* 0x000000887f7f7221 */ /* 0x000fe20000010000 */
[----:B------:R-:W2:Y:S01]  /*c530*/  MUFU.EX2 R67, R67 ;  /* 0x0000004300437308 */ /* 0x000ea20000000800 */
[----:B------:R-:W-:Y:S02]  /*c540*/  FADD.FTZ R146, R146, R137 ;  /* 0x0000008992927221 */ /* 0x000fe40000010000 */
[----:B------:R-:W-:Y:S01]  /*c550*/  FFMA.FTZ R151, R151, c[0x0][0x23c], -R162 ;  /* 0x00008f0097977a23 */ /* 0x000fe200000108a2 */
[----:B------:R-:W-:Y:S01]  /*c560*/  HMMA.16816.F32.BF16 R8, R52, R74, R8 ;  /* 0x0000004a3408723c */ /* 0x000fe20000041808 */
[----:B------:R-:W4:Y:S01]  /*c570*/  LDSM.16.MT88.4 R72, [R168+0xb400] ;  /* 0x00b40000a848783b */ /* 0x000f220000004200 */
[----:B------:R-:W-:Y:S02]  /*c580*/  FADD.FTZ R129, R129, R146 ;  /* 0x0000009281817221 */ /* 0x000fe40000010000 */
[----:B------:R-:W-:Y:S01]  /*c590*/  MUFU.EX2 R188, R188 ;  /* 0x000000bc00bc7308 */ /* 0x000fe20000000800 */
[----:B------:R-:W-:-:S02]  /*c5a0*/  FFMA.FTZ R158, R158, c[0x0][0x23c], -R162 ;  /* 0x00008f009e9e7a23 */ /* 0x000fc400000108a2 */
[----:B------:R-:W-:Y:S02]  /*c5b0*/  FADD.FTZ R132, R132, R129 ;  /* 0x0000008184847221 */ /* 0x000fe40000010000 */
[----:B------:R-:W-:Y:S02]  /*c5c0*/  FFMA.FTZ R157, R157, c[0x0][0x23c], -R162 ;  /* 0x00008f009d9d7a23 */ /* 0x000fe400000108a2 */
[----:B------:R-:W-:Y:S01]  /*c5d0*/  FADD.FTZ R132, R59, R132 ;  /* 0x000000843b847221 */ /* 0x000fe20000010000 */
[----:B------:R-:W1:Y:S01]  /*c5e0*/  MUFU.EX2 R165, R165 ;  /* 0x000000a500a57308 */ /* 0x000e620000000800 */
[----:B------:R-:W-:Y:S02]  /*c5f0*/  FFMA.FTZ R135, R135, c[0x0][0x23c], -R162 ;  /* 0x00008f0087877a23 */ /* 0x000fe400000108a2 */
[----:B------:R-:W-:Y:S01]  /*c600*/  FADD.FTZ R3, R3, R132 ;  /* 0x0000008403037221 */ /* 0x000fe20000010000 */
[----:B---3--:R-:W-:Y:S01]  /*c610*/  HMMA.16816.F32.BF16 R12, R52, R68, R12 ;  /* 0x00000044340c723c */ /* 0x008fe2000004180c */
[----:B------:R-:W-:-:S03]  /*c620*/  FFMA.FTZ R63, R63, c[0x0][0x23c], -R65 ;  /* 0x00008f003f3f7a23 */ /* 0x000fc60000010841 */
[----:B------:R-:W-:Y:S01]  /*c630*/  MUFU.EX2 R164, R164 ;  /* 0x000000a400a47308 */ /* 0x000fe20000000800 */
[----:B------:R-:W-:Y:S02]  /*c640*/  FADD.FTZ R3, R2, R3 ;  /* 0x0000000302037221 */ /* 0x000fe40000010000 */
[--C-:B------:R-:W-:Y:S01]  /*c650*/  FFMA.FTZ R62, R62, c[0x0][0x23c], -R65.reuse ;  /* 0x00008f003e3e7a23 */ /* 0x100fe20000010841 */
[C---:B------:R-:W-:Y:S01]  /*c660*/  HMMA.16816.F32.BF16 R16, R52.reuse, R70, R16 ;  /* 0x000000463410723c */ /* 0x040fe20000041810 */
[----:B------:R-:W3:Y:S01]  /*c670*/  LDSM.16.MT88.4 R68, [R118+0xb400] ;  /* 0x00b400007644783b */ /* 0x000ee20000004200 */
[----:B------:R-:W-:Y:S02]  /*c680*/  FFMA.FTZ R60, R60, c[0x0][0x23c], -R65 ;  /* 0x00008f003c3c7a23 */ /* 0x000fe40000010841 */
[----:B------:R-:W-:Y:S08]  /*c690*/  MUFU.EX2 R161, R161 ;  /* 0x000000a100a17308 */ /* 0x000ff00000000800 */
[----:B------:R-:W-:Y:S01]  /*c6a0*/  MUFU.EX2 R192, R200 ;  /* 0x000000c800c07308 */ /* 0x000fe20000000800 */
[C---:B----4-:R-:W-:Y:S07]  /*c6b0*/  HMMA.16816.F32.BF16 R20, R52.reuse, R72, R20 ;  /* 0x000000483414723c */ /* 0x050fee0000041814 */
[----:B------:R-:W4:Y:S01]  /*c6c0*/  MUFU.EX2 R167, R167 ;  /* 0x000000a700a77308 */ /* 0x000f220000000800 */
[C---:B------:R-:W-:Y:S01]  /*c6d0*/  HMMA.16816.F32.BF16 R24, R52.reuse, R74, R24 ;  /* 0x0000004a3418723c */ /* 0x040fe20000041818 */
[----:B------:R-:W1:Y:S06]  /*c6e0*/  LDSM.16.MT88.4 R72, [R168+0xd400] ;  /* 0x00d40000a848783b */ /* 0x000e6c0000004200 */
[----:B------:R-:W-:Y:S08]  /*c6f0*/  MUFU.EX2 R166, R166 ;  /* 0x000000a600a67308 */ /* 0x000ff00000000800 */
[----:B------:R-:W1:Y:S01]  /*c700*/  MUFU.EX2 R163, R163 ;  /* 0x000000a300a37308 */ /* 0x000e620000000800 */
[C---:B---3--:R-:W-:Y:S07]  /*c710*/  HMMA.16816.F32.BF16 R28, R52.reuse, R68, R28 ;  /* 0x00000044341c723c */ /* 0x048fee000004181c */
[----:B------:R-:W-:Y:S01]  /*c720*/  MUFU.EX2 R152, R152 ;  /* 0x0000009800987308 */ /* 0x000fe20000000800 */
[C---:B------:R-:W-:Y:S01]  /*c730*/  HMMA.16816.F32.BF16 R32, R52.reuse, R70, R32 ;  /* 0x000000463420723c */ /* 0x040fe20000041820 */
[----:B------:R-:W3:Y:S06]  /*c740*/  LDSM.16.MT88.4 R68, [R118+0xd400] ;  /* 0x00d400007644783b */ /* 0x000eec0000004200 */
[----:B------:R-:W-:Y:S08]  /*c750*/  MUFU.EX2 R151, R151 ;  /* 0x0000009700977308 */ /* 0x000ff00000000800 */
[----:B------:R-:W-:Y:S01]  /*c760*/  MUFU.EX2 R158, R158 ;  /* 0x0000009e009e7308 */ /* 0x000fe20000000800 */
[C---:B-1----:R-:W-:Y:S07]  /*c770*/  HMMA.16816.F32.BF16 R36, R52.reuse, R72, R36 ;  /* 0x000000483424723c */ /* 0x042fee0000041824 */
[----:B------:R-:W-:Y:S01]  /*c780*/  MUFU.EX2 R157, R157 ;  /* 0x0000009d009d7308 */ /* 0x000fe20000000800 */
[C---:B------:R-:W-:Y:S01]  /*c790*/  HMMA.16816.F32.BF16 R40, R52.reuse, R74, R40 ;  /* 0x0000004a3428723c */ /* 0x040fe20000041828 */
[----:B------:R-:W1:Y:S07]  /*c7a0*/  LDSM.16.MT88.4 R72, [R168+0x9800] ;  /* 0x00980000a848783b */ /* 0x000e6e0000004200 */
[C---:B---3--:R-:W-:Y:S08]  /*c7b0*/  HMMA.16816.F32.BF16 R44, R52.reuse, R68, R44 ;  /* 0x00000044342c723c */ /* 0x048ff0000004182c */
[----:B------:R-:W-:Y:S01]  /*c7c0*/  HMMA.16816.F32.BF16 R48, R52, R70, R48 ;  /* 0x000000463430723c */ /* 0x000fe20000041830 */
[----:B------:R-:W3:Y:S06]  /*c7d0*/  LDSM.16.MT88.4 R68, [R118+0x9800] ;  /* 0x009800007644783b */ /* 0x000eec0000004200 */
[----:B-----5:R-:W-:-:S02]  /*c7e0*/  F2FP.BF16.PACK_AB R52, R123, R130 ;  /* 0x000000827b34723e */ /* 0x020fc400000010ff */
[----:B------:R-:W-:Y:S01]  /*c7f0*/  F2FP.BF16.PACK_AB R53, R121, R128 ;  /* 0x000000807935723e */ /* 0x000fe200000010ff */
[----:B------:R-:W-:Y:S01]  /*c800*/  FADD.FTZ R128, R128, R3 ;  /* 0x0000000380807221 */ /* 0x000fe20000010000 */
[----:B------:R-:W-:Y:S02]  /*c810*/  F2FP.BF16.PACK_AB R54, R117, R124 ;  /* 0x0000007c7536723e */ /* 0x000fe400000010ff */
[----:B--2---:R-:W-:Y:S01]  /*c820*/  F2FP.BF16.PACK_AB R55, R67, R116 ;  /* 0x000000744337723e */ /* 0x004fe200000010ff */
[----:B------:R-:W-:-:S04]  /*c830*/  FADD.FTZ R121, R121, R128 ;  /* 0x0000008079797221 */ /* 0x000fc80000010000 */
[----:B------:R-:W-:Y:S02]  /*c840*/  FADD.FTZ R116, R116, R121 ;  /* 0x0000007974747221 */ /* 0x000fe40000010000 */
[----:B-1----:R-:W-:Y:S02]  /*c850*/  HMMA.16816.F32.BF16 R4, R52, R72, R4 ;  /* 0x000000483404723c */ /* 0x002fe40000041804 */
[----:B------:R-:W-:-:S06]  /*c860*/  FADD.FTZ R67, R67, R116 ;  /* 0x0000007443437221 */ /* 0x000fcc0000010000 */
[C---:B------:R-:W-:Y:S01]  /*c870*/  HMMA.16816.F32.BF16 R8, R52.reuse, R74, R8 ;  /* 0x0000004a3408723c */ /* 0x040fe20000041808 */
[----:B------:R-:W1:Y:S07]  /*c880*/  LDSM.16.MT88.4 R72, [R168+0xb800] ;  /* 0x00b80000a848783b */ /* 0x000e6e0000004200 */
[C---:B---3--:R-:W-:Y:S08]  /*c890*/  HMMA.16816.F32.BF16 R12, R52.reuse, R68, R12 ;  /* 0x00000044340c723c */ /* 0x048ff0000004180c */
        /* <DEDUP_REMOVED lines=12> */
[----:B------:R-:W-:Y:S01]  /*c960*/  F2FP.BF16.PACK_AB R68, R165, R188 ;  /* 0x000000bca544723e */ /* 0x000fe200000010ff */
[----:B------:R-:W-:Y:S01]  /*c970*/  HMMA.16816.F32.BF16 R48, R52, R70, R48 ;  /* 0x000000463430723c */ /* 0x000fe20000041830 */
[----:B------:R-:W2:Y:S01]  /*c980*/  LDSM.16.MT88.4 R52, [R168+0x9c00] ;  /* 0x009c0000a834783b */ /* 0x000ea20000004200 */
[----:B----4-:R-:W-:Y:S01]  /*c990*/  F2FP.BF16.PACK_AB R69, R167, R192 ;  /* 0x000000c0a745723e */ /* 0x010fe200000010ff */
[----:B------:R-:W-:-:S04]  /*c9a0*/  FADD.FTZ R192, R192, R67 ;  /* 0x00000043c0c07221 */ /* 0x000fc80000010000 */
[----:B------:R-:W-:Y:S01]  /*c9b0*/  F2FP.BF16.PACK_AB R70, R161, R164 ;  /* 0x000000a4a146723e */ /* 0x000fe200000010ff */
[----:B------:R-:W-:Y:S01]  /*c9c0*/  FADD.FTZ R167, R167, R192 ;  /* 0x000000c0a7a77221 */ /* 0x000fe20000010000 */
[----:B------:R-:W-:-:S03]  /*c9d0*/  F2FP.BF16.PACK_AB R71, R163, R166 ;  /* 0x000000a6a347723e */ /* 0x000fc600000010ff */
[----:B------:R-:W-:-:S04]  /*c9e0*/  FADD.FTZ R166, R166, R167 ;  /* 0x000000a7a6a67221 */ /* 0x000fc80000010000 */
[----:B------:R-:W-:Y:S01]  /*c9f0*/  FADD.FTZ R163, R163, R166 ;  /* 0x000000a6a3a37221 */ /* 0x000fe20000010000 */
[C---:B-1----:R-:W-:Y:S08]  /*ca00*/  HMMA.16816.F32.BF16 R12, R68.reuse, R72, R12 ;  /* 0x00000048440c723c */ /* 0x042ff0000004180c */
[C---:B------:R-:W-:Y:S08]  /*ca10*/  HMMA.16816.F32.BF16 R16, R68.reuse, R74, R16 ;  /* 0x0000004a4410723c */ /* 0x040ff00000041810 */
[C---:B--2---:R-:W-:Y:S01]  /*ca20*/  HMMA.16816.F32.BF16 R112, R68.reuse, R52, R4 ;  /* 0x000000344470723c */ /* 0x044fe20000041804 */
[----:B------:R-:W1:Y:S07]  /*ca30*/  LDSM.16.MT88.4 R4, [R118+0xbc00] ;  /* 0x00bc00007604783b */ /* 0x000e6e0000004200 */
[C---:B------:R-:W-:Y:S01]  /*ca40*/  HMMA.16816.F32.BF16 R8, R68.reuse, R54, R8 ;  /* 0x000000364408723c */ /* 0x040fe20000041808 */
[----:B------:R-:W2:Y:S07]  /*ca50*/  LDSM.16.MT88.4 R52, [R168+0xbc00] ;  /* 0x00bc0000a834783b */ /* 0x000eae0000004200 */
[C---:B-1----:R-:W-:Y:S08]  /*ca60*/  HMMA.16816.F32.BF16 R28, R68.reuse, R4, R28 ;  /* 0x00000004441c723c */ /* 0x042ff0000004181c */
[C---:B--2---:R-:W-:Y:S08]  /*ca70*/  HMMA.16816.F32.BF16 R20, R68.reuse, R52, R20 ;  /* 0x000000344414723c */ /* 0x044ff00000041814 */
        /* <DEDUP_REMOVED lines=10> */
[----:B--2---:R-:W-:Y:S01]  /*cb20*/  HMMA.16816.F32.BF16 R44, R68, R4, R44 ;  /* 0x00000004442c723c */ /* 0x004fe2000004182c */
[----:B------:R-:W-:-:S04]  /*cb30*/  FFMA.FTZ R55, R156, c[0x0][0x23c], -R162 ;  /* 0x00008f009c377a23 */ /* 0x000fc800000108a2 */
[----:B------:R-:W-:Y:S03]  /*cb40*/  MUFU.EX2 R54, R54 ;  /* 0x0000003600367308 */ /* 0x000fe60000000800 */
[----:B------:R-:W-:Y:S05]  /*cb50*/  HMMA.16816.F32.BF16 R68, R68, R6, R48 ;  /* 0x000000064444723c */ /* 0x000fea0000041830 */
[----:B------:R-:W1:Y:S02]  /*cb60*/  MUFU.EX2 R55, R55 ;  /* 0x0000003700377308 */ /* 0x000e640000000800 */
[----:B------:R-:W-:-:S02]  /*cb70*/  FFMA.FTZ R48, R148, c[0x0][0x23c], -R65 ;  /* 0x00008f0094307a23 */ /* 0x000fc40000010841 */
[----:B------:R-:W-:-:S04]  /*cb80*/  FFMA.FTZ R49, R150, c[0x0][0x23c], -R65 ;  /* 0x00008f0096317a23 */ /* 0x000fc80000010841 */
[----:B------:R-:W2:Y:S08]  /*cb90*/  MUFU.EX2 R53, R53 ;  /* 0x0000003500357308 */ /* 0x000eb00000000800 */
[----:B------:R-:W3:Y:S01]  /*cba0*/  MUFU.EX2 R51, R154 ;  /* 0x0000009a00337308 */ /* 0x000ee20000000800 */
[----:B-1----:R-:W-:-:S07]  /*cbb0*/  F2FP.BF16.PACK_AB R4, R55, R54 ;  /* 0x000000363704723e */ /* 0x002fce00000010ff */
[----:B------:R-:W-:Y:S01]  /*cbc0*/  MUFU.EX2 R48, R48 ;  /* 0x0000003000307308 */ /* 0x000fe20000000800 */
[----:B--2---:R-:W-:-:S07]  /*cbd0*/  F2FP.BF16.PACK_AB R6, R53, R52 ;  /* 0x000000343506723e */ /* 0x004fce00000010ff */
[----:B------:R-:W1:Y:S01]  /*cbe0*/  MUFU.EX2 R49, R49 ;  /* 0x0000003100317308 */ /* 0x000e620000000800 */
[----:B---3--:R-:W-:Y:S01]  /*cbf0*/  F2FP.BF16.PACK_AB R5, R51, R152 ;  /* 0x000000983305723e */ /* 0x008fe200000010ff */
[----:B------:R-:W-:-:S04]  /*cc00*/  FADD.FTZ R152, R152, R163 ;  /* 0x000000a398987221 */ /* 0x000fc80000010000 */
[----:B------:R-:W-:Y:S01]  /*cc10*/  FADD.FTZ R51, R51, R152 ;  /* 0x0000009833337221 */ /* 0x000fe20000010000 */
[----:B-1----:R-:W-:-:S03]  /*cc20*/  F2FP.BF16.PACK_AB R7, R49, R48 ;  /* 0x000000303107723e */ /* 0x002fc600000010ff */
        /* <DEDUP_REMOVED lines=21> */
[----:B------:R-:W-:Y:S05]  /*cd80*/  MUFU.EX2 R30, R143 ;  /* 0x0000008f001e7308 */ /* 0x000fea0000000800 */
[----:B------:R-:W-:Y:S01]  /*cd90*/  FADD.FTZ R46, R134, R127 ;  /* 0x0000007f862e7221 */ /* 0x000fe20000010000 */
[----:B------:R-:W-:Y:S01]  /*cda0*/  HMMA.16816.F32.BF16 R68, R4, R10, R68 ;  /* 0x0000000a0444723c */ /* 0x000fe20000041844 */
[----:B------:R-:W1:Y:S01]  /*cdb0*/  LDSM.16.MT88.4 R8, [R168+0xc400] ;  /* 0x00c40000a808783b */ /* 0x000e620000004200 */
[----:B------:R-:W-:Y:S01]  /*cdc0*/  MUFU.EX2 R34, R34 ;  /* 0x0000002200227308 */ /* 0x000fe20000000800 */
[----:B------:R-:W-:-:S02]  /*cdd0*/  FADD.FTZ R46, R125, R46 ;  /* 0x0000002e7d2e7221 */ /* 0x000fc40000010000 */
[----:B------:R-:W-:Y:S02]  /*cde0*/  FFMA.FTZ R44, R64, c[0x0][0x23c], -R65 ;  /* 0x00008f00402c7a23 */ /* 0x000fe40000010841 */
[----:B------:R-:W-:Y:S01]  /*cdf0*/  FADD.FTZ R61, R61, R46 ;  /* 0x0000002e3d3d7221 */ /* 0x000fe20000010000 */
[----:B------:R-:W-:Y:S01]  /*ce00*/  HMMA.16816.F32.BF16 R92, R4, R94, R24 ;  /* 0x0000005e045c723c */ /* 0x000fe20000041818 */
[----:B------:R-:W-:Y:S01]  /*ce10*/  LDSM.16.MT88.4 R24, [R118+0xa800] ;  /* 0x00a800007618783b */ /* 0x000fe20000004200 */
[----:B------:R-:W5:Y:S01]  /*ce20*/  MUFU.EX2 R35, R35 ;  /* 0x0000002300237308 */ /* 0x000f620000000800 */
[----:B------:R-:W-:-:S04]  /*ce30*/  FADD.FTZ R61, R58, R61 ;  /* 0x0000003d3a3d7221 */ /* 0x000fc80000010000 */
[----:B------:R-:W-:Y:S01]  /*ce40*/  FADD.FTZ R130, R130, R61 ;  /* 0x0000003d82827221 */ /* 0x000fe20000010000 */
[----:B------:R-:W-:Y:S02]  /*ce50*/  HMMA.16816.F32.BF16 R80, R4, R76, R36 ;  /* 0x0000004c0450723c */ /* 0x000fe40000041824 */
[----:B------:R-:W-:Y:S01]  /*ce60*/  MUFU.EX2 R32, R32 ;  /* 0x0000002000207308 */ /* 0x000fe20000000800 */
[----:B------:R-:W-:-:S04]  /*ce70*/  FADD.FTZ R123, R123, R130 ;  /* 0x000000827b7b7221 */ /* 0x000fc80000010000 */
[----:B------:R-:W-:Y:S01]  /*ce80*/  FADD.FTZ R124, R124, R123 ;  /* 0x0000007b7c7c7221 */ /* 0x000fe20000010000 */
[----:B------:R-:W-:Y:S02]  /*ce90*/  HMMA.16816.F32.BF16 R76, R4, R78, R40 ;  /* 0x0000004e044c723c */ /* 0x000fe40000041828 */
[----:B------:R-:W1:Y:S01]  /*cea0*/  MUFU.EX2 R33, R33 ;  /* 0x0000002100217308 */ /* 0x000e620000000800 */
[----:B------:R-:W-:-:S04]  /*ceb0*/  FADD.FTZ R117, R117, R124 ;  /* 0x0000007c75757221 */ /* 0x000fc80000010000 */
[----:B----4-:R-:W-:Y:S01]  /*cec0*/  F2FP.BF16.PACK_AB R4, R31, R28 ;  /* 0x0000001c1f04723e */ /* 0x010fe200000010ff */
[--C-:B------:R-:W-:Y:S01]  /*ced0*/  FFMA.FTZ R40, R126, c[0x0][0x23c], -R65.reuse ;  /* 0x00008f007e287a23 */ /* 0x100fe20000010841 */
[----:B-----5:R-:W-:Y:S01]  /*cee0*/  F2FP.BF16.PACK_AB R5, R35, R34 ;  /* 0x000000222305723e */ /* 0x020fe200000010ff */
[--C-:B------:R-:W-:Y:S01]  /*cef0*/  FFMA.FTZ R43, R122, c[0x0][0x23c], -R65.reuse ;  /* 0x00008f007a2b7a23 */ /* 0x100fe20000010841 */
[----:B------:R-:W-:Y:S01]  /*cf00*/  F2FP.BF16.PACK_AB R6, R30, R29 ;  /* 0x0000001d1e06723e */ /* 0x000fe200000010ff */
[--C-:B------:R-:W-:Y:S01]  /*cf10*/  FFMA.FTZ R41, R120, c[0x0][0x23c], -R65.reuse ;  /* 0x00008f0078297a23 */ /* 0x100fe20000010841 */
[----:B------:R-:W-:Y:S01]  /*cf20*/  MUFU.EX2 R38, R145 ;  /* 0x0000009100267308 */ /* 0x000fe20000000800 */
[----:B------:R-:W-:Y:S02]  /*cf30*/  FFMA.FTZ R42, R66, c[0x0][0x23c], -R65 ;  /* 0x00008f00422a7a23 */ /* 0x000fe40000010841 */
[----:B------:R-:W-:Y:S01]  /*cf40*/  FADD.FTZ R188, R188, R117 ;  /* 0x00000075bcbc7221 */ /* 0x000fe20000010000 */
[----:B-1----:R-:W-:Y:S01]  /*cf50*/  F2FP.BF16.PACK_AB R7, R33, R32 ;  /* 0x000000202107723e */ /* 0x002fe200000010ff */
[----:B------:R-:W-:-:S03]  /*cf60*/  FADD.FTZ R34, R34, R49 ;  /* 0x0000003122227221 */ /* 0x000fc60000010000 */
        /* <DEDUP_REMOVED lines=12> */
[----:B------:R-:W-:Y:S02]  /*d030*/  MUFU.EX2 R39, R153 ;  /* 0x0000009900277308 */ /* 0x000fe40000000800 */
[----:B------:R-:W-:Y:S02]  /*d040*/  FADD.FTZ R55, R55, R54 ;  /* 0x0000003637377221 */ /* 0x000fe40000010000 */
[----:B---3--:R-:W-:Y:S02]  /*d050*/  HMMA.16816.F32.BF16 R104, R4, R16, R104 ;  /* 0x000000100468723c */ /* 0x008fe40000041868 */
[----:B------:R-:W-:Y:S02]  /*d060*/  FADD.FTZ R52, R52, R55 ;  /* 0x0000003734347221 */ /* 0x000fe40000010000 */
[----:B------:R-:W2:Y:S02]  /*d070*/  MUFU.EX2 R40, R40 ;  /* 0x0000002800287308 */ /* 0x000ea40000000800 */
[----:B------:R-:W-:-:S02]  /*d080*/  FADD.FTZ R53, R53, R52 ;  /* 0x0000003435357221 */ /* 0x000fc40000010000 */
[C---:B------:R-:W-:Y:S01]  /*d090*/  HMMA.16816.F32.BF16 R100, R4.reuse, R18, R100 ;  /* 0x000000120464723c */ /* 0x040fe20000041864 */
[----:B------:R-:W3:Y:S01]  /*d0a0*/  LDSM.16.MT88.4 R16, [R168+0xe400] ;  /* 0x00e40000a810783b */ /* 0x000ee20000004200 */
[----:B------:R-:W-:Y:S02]  /*d0b0*/  FADD.FTZ R2, R28, R53 ;  /* 0x000000351c027221 */ /* 0x000fe40000010000 */
[----:B------:R-:W4:Y:S02]  /*d0c0*/  MUFU.EX2 R43, R43 ;  /* 0x0000002b002b7308 */ /* 0x000f240000000800 */
[----:B------:R-:W-:Y:S02]  /*d0d0*/  FADD.FTZ R2, R31, R2 ;  /* 0x000000021f027221 */ /* 0x000fe40000010000 */
[----:B------:R-:W-:Y:S02]  /*d0e0*/  HMMA.16816.F32.BF16 R96, R4, R8, R96 ;  /* 0x000000080460723c */ /* 0x000fe40000041860 */
[----:B------:R-:W-:-:S02]  /*d0f0*/  FADD.FTZ R3, R29, R2 ;  /* 0x000000021d037221 */ /* 0x000fc40000010000 */
[----:B------:R-:W5:Y:S01]  /*d100*/  MUFU.EX2 R41, R41 ;  /* 0x0000002900297308 */ /* 0x000f620000000800 */
[----:B--2---:R-:W-:Y:S02]  /*d110*/  FADD.FTZ R2, R40, R33 ;  /* 0x0000002128027221 */ /* 0x004fe40000010000 */
[----:B------:R-:W-:Y:S01]  /*d120*/  FADD.FTZ R3, R30, R3 ;  /* 0x000000031e037221 */ /* 0x000fe20000010000 */
[----:B------:R-:W-:Y:S01]  /*d130*/  HMMA.16816.F32.BF16 R92, R4, R10, R92 ;  /* 0x0000000a045c723c */ /* 0x000fe2000004185c */
[----:B------:R-:W2:Y:S03]  /*d140*/  LDSM.16.MT88.4 R8, [R118+0xe400] ;  /* 0x00e400007608783b */ /* 0x000ea60000004200 */
[----:B------:R-:W2:Y:S01]  /*d150*/  MUFU.EX2 R42, R42 ;  /* 0x0000002a002a7308 */ /* 0x000ea20000000800 */
[----:B----4-:R-:W-:-:S03]  /*d160*/  FADD.FTZ R2, R43, R2 ;  /* 0x000000022b027221 */ /* 0x010fc60000010000 */
[C---:B-1----:R-:W-:Y:S04]  /*d170*/  HMMA.16816.F32.BF16 R88, R4.reuse, R12, R88 ;  /* 0x0000000c0458723c */ /* 0x042fe80000041858 */
[----:B------:R-:W-:Y:S04]  /*d180*/  MUFU.EX2 R44, R44 ;  /* 0x0000002c002c7308 */ /* 0x000fe80000000800 */
        /* <DEDUP_REMOVED lines=10> */
[----:B------:R-:W-:Y:S01]  /*d230*/  F2FP.BF16.PACK_AB R5, R43, R40 ;  /* 0x000000282b05723e */ /* 0x000fe200000010ff */
[----:B-----5:R-:W-:Y:S01]  /*d240*/  FADD.FTZ R3, R41, R2 ;  /* 0x0000000229037221 */ /* 0x020fe20000010000 */
[----:B------:R-:W-:Y:S01]  /*d250*/  F2FP.BF16.PACK_AB R6, R39, R36 ;  /* 0x000000242706723e */ /* 0x000fe200000010ff */
[----:B------:R-:W-:Y:S01]  /*d260*/  FADD.FTZ R37, R37, R38 ;  /* 0x0000002625257221 */ /* 0x000fe20000010000 */
[C---:B------:R-:W-:Y:S01]  /*d270*/  F2FP.BF16.PACK_AB R7, R42.reuse, R41 ;  /* 0x000000292a07723e */ /* 0x040fe200000010ff */
[----:B------:R-:W-:-:S02]  /*d280*/  FADD.FTZ R3, R42, R3 ;  /* 0x000000032a037221 */ /* 0x000fc40000010000 */
[----:B------:R-:W-:-:S04]  /*d290*/  FADD.FTZ R36, R36, R37 ;  /* 0x0000002524247221 */ /* 0x000fc80000010000 */
        /* <DEDUP_REMOVED lines=11> */
[----:B------:R-:W-:Y:S07]  /*d350*/  MUFU.EX2 R24, R135 ;  /* 0x0000008700187308 */ /* 0x000fee0000000800 */
[C---:B------:R-:W-:Y:S01]  /*d360*/  HMMA.16816.F32.BF16 R100, R4.reuse, R26, R100 ;  /* 0x0000001a0464723c */ /* 0x040fe20000041864 */
[----:B------:R-:W-:Y:S07]  /*d370*/  MUFU.EX2 R26, R63 ;  /* 0x0000003f001a7308 */ /* 0x000fee0000000800 */
[C---:B------:R-:W-:Y:S01]  /*d380*/  HMMA.16816.F32.BF16 R96, R4.reuse, R20, R96 ;  /* 0x000000140460723c */ /* 0x040fe20000041860 */
[----:B------:R-:W4:Y:S07]  /*d390*/  MUFU.EX2 R25, R62 ;  /* 0x0000003e00197308 */ /* 0x000f2e0000000800 */
[C---:B------:R-:W-:Y:S01]  /*d3a0*/  HMMA.16816.F32.BF16 R92, R4.reuse, R22, R92 ;  /* 0x00000016045c723c */ /* 0x040fe2000004185c */
[----:B------:R-:W5:Y:S01]  /*d3b0*/  MUFU.EX2 R27, R60 ;  /* 0x0000003c001b7308 */ /* 0x000f620000000800 */
[----:B------:R-:W2:Y:S06]  /*d3c0*/  LDSM.16.MT88.4 R20, [R168+0xac00] ;  /* 0x00ac0000a814783b */ /* 0x000eac0000004200 */
[C---:B-1----:R-:W-:Y:S08]  /*d3d0*/  HMMA.16816.F32.BF16 R72, R4.reuse, R12, R72 ;  /* 0x0000000c0448723c */ /* 0x042ff00000041848 */
[----:B------:R-:W-:Y:S01]  /*d3e0*/  HMMA.16816.F32.BF16 R68, R4, R14, R68 ;  /* 0x0000000e0444723c */ /* 0x000fe20000041844 */
[----:B------:R-:W1:Y:S06]  /*d3f0*/  LDSM.16.MT88.4 R12, [R118+0xcc00] ;  /* 0x00cc0000760c783b */ /* 0x000e6c0000004200 */
[----:B------:R-:W-:Y:S01]  /*d400*/  F2FP.BF16.PACK_AB R4, R158, R151 ;  /* 0x000000979e04723e */ /* 0x000fe200000010ff */
[----:B------:R-:W-:Y:S01]  /*d410*/  FADD.FTZ R151, R151, R2 ;  /* 0x0000000297977221 */ /* 0x000fe20000010000 */
[C---:B----4-:R-:W-:Y:S01]  /*d420*/  F2FP.BF16.PACK_AB R5, R25.reuse, R26 ;  /* 0x0000001a1905723e */ /* 0x050fe200000010ff */
[----:B------:R-:W-:Y:S01]  /*d430*/  FADD.FTZ R26, R26, R3 ;  /* 0x000000031a1a7221 */ /* 0x000fe20000010000 */
[----:B------:R-:W-:Y:S01]  /*d440*/  F2FP.BF16.PACK_AB R6, R24, R157 ;  /* 0x0000009d1806723e */ /* 0x000fe200000010ff */
[----:B------:R-:W-:Y:S01]  /*d450*/  FADD.FTZ R158, R158, R151 ;  /* 0x000000979e9e7221 */ /* 0x000fe20000010000 */
[----:B-----5:R-:W-:Y:S01]  /*d460*/  F2FP.BF16.PACK_AB R7, R44, R27 ;  /* 0x0000001b2c07723e */ /* 0x020fe200000010ff */
[----:B------:R-:W-:Y:S01]  /*d470*/  FADD.FTZ R26, R25, R26 ;  /* 0x0000001a191a7221 */ /* 0x000fe20000010000 */
[----:B------:R-:W-:Y:S01]  /*d480*/  MOV R2, R56 ;  /* 0x0000003800027202 */ /* 0x000fe20000000f00 */
[----:B------:R-:W-:Y:S01]  /*d490*/  FADD.FTZ R157, R157, R158 ;  /* 0x0000009e9d9d7221 */ /* 0x000fe20000010000 */
[----:B------:R-:W-:Y:S01]  /*d4a0*/  MOV R3, R57 ;  /* 0x0000003900037202 */ /* 0x000fe20000000f00 */
[----:B------:R-:W-:-:S02]  /*d4b0*/  FADD.FTZ R27, R27, R26 ;  /* 0x0000001a1b1b7221 */ /* 0x000fc40000010000 */
[----:B---3--:R-:W-:Y:S01]  /*d4c0*/  HMMA.16816.F32.BF16 R104, R4, R16, R104 ;  /* 0x000000100468723c */ /* 0x008fe20000041868 */
[----:B------:R-:W-:Y:S02]  /*d4d0*/  FADD.FTZ R192, R24, R157 ;  /* 0x0000009d18c07221 */ /* 0x000fe40000010000 */
[----:B------:R-:W-:-:S05]  /*d4e0*/  FADD.FTZ R193, R44, R27 ;  /* 0x0000001b2cc17221 */ /* 0x000fca0000010000 */
[C---:B------:R-:W-:Y:S01]  /*d4f0*/  HMMA.16816.F32.BF16 R100, R4.reuse, R18, R100 ;  /* 0x000000120464723c */ /* 0x040fe20000041864 */
[----:B------:R-:W3:Y:S07]  /*d500*/  LDSM.16.MT88.4 R16, [R168+0xec00] ;  /* 0x00ec0000a810783b */ /* 0x000eee0000004200 */
[C---:B--2---:R-:W-:Y:S08]  /*d510*/  HMMA.16816.F32.BF16 R96, R4.reuse, R8, R96 ;  /* 0x000000080460723c */ /* 0x044ff00000041860 */
[C---:B------:R-:W-:Y:S01]  /*d520*/  HMMA.16816.F32.BF16 R92, R4.reuse, R10, R92 ;  /* 0x0000000a045c723c */ /* 0x040fe2000004185c */
[----:B------:R-:W2:Y:S07]  /*d530*/  LDSM.16.MT88.4 R8, [R118+0xec00] ;  /* 0x00ec00007608783b */ /* 0x000eae0000004200 */
[C---:B------:R-:W-:Y:S08]  /*d540*/  HMMA.16816.F32.BF16 R112, R4.reuse, R20, R112 ;  /* 0x000000140470723c */ /* 0x040ff00000041870 */
[C---:B------:R-:W-:Y:S08]  /*d550*/  HMMA.16816.F32.BF16 R108, R4.reuse, R22, R108 ;  /* 0x00000016046c723c */ /* 0x040ff0000004186c */
[C---:B-1----:R-:W-:Y:S08]  /*d560*/  HMMA.16816.F32.BF16 R88, R4.reuse, R12, R88 ;  /* 0x0000000c0458723c */ /* 0x042ff00000041858 */
[C---:B------:R-:W-:Y:S08]  /*d570*/  HMMA.16816.F32.BF16 R84, R4.reuse, R14, R84 ;  /* 0x0000000e0454723c */ /* 0x040ff00000041854 */
[C---:B---3--:R-:W-:Y:S08]  /*d580*/  HMMA.16816.F32.BF16 R80, R4.reuse, R16, R80 ;  /* 0x000000100450723c */ /* 0x048ff00000041850 */
[C---:B------:R-:W-:Y:S08]  /*d590*/  HMMA.16816.F32.BF16 R76, R4.reuse, R18, R76 ;  /* 0x00000012044c723c */ /* 0x040ff0000004184c */
[C---:B--2---:R-:W-:Y:S08]  /*d5a0*/  HMMA.16816.F32.BF16 R72, R4.reuse, R8, R72 ;  /* 0x000000080448723c */ /* 0x044ff00000041848 */
[----:B------:R-:W-:Y:S11]  /*d5b0*/  HMMA.16816.F32.BF16 R68, R4, R10, R68 ;  /* 0x0000000a0444723c */ /* 0x000ff60000041844 */
[----:B------:R-:W-:Y:S08]  /*d5c0*/  @!UPT UIADD3 URZ, URZ, URZ, URZ ;  /* 0x0000003f3f3ff290 */ /* 0x000ff0000fffe03f */
.L_x_2840:
        /* <DEDUP_REMOVED lines=8> */
.L_x_2852:
        /* <DEDUP_REMOVED lines=65> */
.L_x_2849:
        /* <DEDUP_REMOVED lines=46> */
[----:B------:R-:W-:Y:S05]  /*dd40*/  ISETP.GT.AND P0, PT, R180, R173, PT ;  /* 0x000000adb400720c */ /* 0x000fea0003f04270 */
        /* <DEDUP_REMOVED lines=181> */
[----:B-----5:R-:W-:Y:S02]  /*e8a0*/  FMUL.FTZ R207, R5, c[0x0][0x2ec] ;  /* 0x0000bb0005cf7a20 */ /* 0x020fe40000410000 */
[----:B------:R-:W-:Y:S02]  /*e8b0*/  FMUL.FTZ R209, R6, c[0x0][0x2ec] ;  /* 0x0000bb0006d17a20 */ /* 0x000fe40000410000 */
        /* <DEDUP_REMOVED lines=32> */
[----:B------:R2:W2:Y:S01]  /*eac0*/  MUFU.TANH R165, R195 ;  /* 0x000000c300a57308 */ /* 0x0004a20000002400 */
[----:B------:R-:W-:Y:S02]  /*ead0*/  FMUL.FTZ R208, R28, c[0x0][0x2ec] ;  /* 0x0000bb001cd07a20 */ /* 0x000fe40000410000 */
[----:B------:R-:W-:Y:S01]  /*eae0*/  FMUL.FTZ R212, R33, c[0x0][0x2ec] ;  /* 0x0000bb0021d47a20 */ /* 0x000fe20000410000 */
[C---:B-----5:R-:W-:Y:S03]  /*eaf0*/  HMMA.16816.F32.BF16 R36, R124.reuse, R128, R36 ;  /* 0x000000807c24723c */ /* 0x060fe60000041824 */
[----:B------:R-:W-:Y:S02]  /*eb00*/  FMUL.FTZ R200, R22, c[0x0][0x2ec] ;  /* 0x0000bb0016c87a20 */ /* 0x000fe40000410000 */
[----:B------:R-:W-:Y:S01]  /*eb10*/  FMUL.FTZ R198, R23, c[0x0][0x2ec] ;  /* 0x0000bb0017c67a20 */ /* 0x000fe20000410000 */
[----:B------:R5:W3:Y:S01]  /*eb20*/  MUFU.TANH R149, R202 ;  /* 0x000000ca00957308 */ /* 0x000ae20000002400 */
[----:B----4-:R-:W-:Y:S01]  /*eb30*/  FMUL.FTZ R197, R24, c[0x0][0x2ec] ;  /* 0x0000bb0018c57a20 */ /* 0x010fe20000410000 */
[C---:B------:R-:W-:Y:S01]  /*eb40*/  HMMA.16816.F32.BF16 R40, R124.reuse, R130, R40 ;  /* 0x000000827c28723c */ /* 0x040fe20000041828 */
[----:B------:R-:W4:Y:S03]  /*eb50*/  LDSM.16.M88.4 R128, [R119+0x8800] ;  /* 0x008800007780783b */ /* 0x000f260000000200 */
[----:B------:R-:W-:Y:S04]  /*eb60*/  FMUL.FTZ R196, R26, c[0x0][0x2ec] ;  /* 0x0000bb001ac47a20 */ /* 0x000fe80000410000 */
[----:B------:R3:W3:Y:S01]  /*eb70*/  MUFU.TANH R166, R194 ;  /* 0x000000c200a67308 */ /* 0x0006e20000002400 */
[C---:B-1----:R-:W-:Y:S03]  /*eb80*/  HMMA.16816.F32.BF16 R44, R124.reuse, R120, R44 ;  /* 0x000000787c2c723c */ /* 0x042fe6000004182c */
[----:B--2---:R-:W-:Y:S04]  /*eb90*/  FMUL.FTZ R195, R34, c[0x0][0x2ec] ;  /* 0x0000bb0022c37a20 */ /* 0x004fe80000410000 */
[----:B------:R-:W-:Y:S01]  /*eba0*/  FMUL.FTZ R210, R36, c[0x0][0x2ec] ;  /* 0x0000bb0024d27a20 */ /* 0x000fe20000410000 */
[C---:B------:R-:W-:Y:S01]  /*ebb0*/  HMMA.16816.F32.BF16 R48, R124.reuse, R122, R48 ;  /* 0x0000007a7c30723c */ /* 0x040fe20000041830 */
[----:B------:R1:W2:Y:S01]  /*ebc0*/  MUFU.TANH R150, R195 ;  /* 0x000000c300967308 */ /* 0x0002a20000002400 */
[----:B------:R-:W2:Y:S01]  /*ebd0*/  LDSM.16.M88.4 R120, [R119+0x8c00] ;  /* 0x008c00007778783b */ /* 0x000ea20000000200 */
[----:B------:R-:W-:Y:S04]  /*ebe0*/  DEPBAR.LE SB0, 0x0 ;  /* 0x000080000000791a */ /* 0x000fe80000000000 */
[----:B-----5:R-:W-:Y:S04]  /*ebf0*/  FMUL.FTZ R202, R32, c[0x0][0x2ec] ;  /* 0x0000bb0020ca7a20 */ /* 0x020fe80000410000 */
[----:B------:R5:W2:Y:S01]  /*ec00*/  MUFU.TANH R164, R206 ;  /* 0x000000ce00a47308 */ /* 0x000aa20000002400 */
[----:B------:R-:W-:Y:S01]  /*ec10*/  BAR.SYNC.DEFER_BLOCKING 0x0 ;  /* 0x0000000000007b1d */ /* 0x000fe20000010000 */
[----:B---3--:R-:W-:Y:S08]  /*ec20*/  FMUL.FTZ R194, R35, c[0x0][0x2ec] ;  /* 0x0000bb0023c27a20 */ /* 0x008ff00000410000 */
[----:B------:R3:W3:Y:S01]  /*ec30*/  MUFU.TANH R154, R204 ;  /* 0x000000cc009a7308 */ /* 0x0006e20000002400 */
[C---:B----4-:R-:W-:Y:S05]  /*ec40*/  HMMA.16816.F32.BF16 R52, R124.reuse, R128, R52 ;  /* 0x000000807c34723c */ /* 0x050fea0000041834 */
[----:B-1----:R-:W-:Y:S04]  /*ec50*/  FMUL.FTZ R195, R42, c[0x0][0x2ec] ;  /* 0x0000bb002ac37a20 */ /* 0x002fe80000410000 */
[----:B------:R1:W4:Y:S01]  /*ec60*/  MUFU.TANH R163, R202 ;  /* 0x000000ca00a37308 */ /* 0x0003220000002400 */
[C---:B------:R-:W-:Y:S03]  /*ec70*/  HMMA.16816.F32.BF16 R56, R124.reuse, R130, R56 ;  /* 0x000000827c38723c */ /* 0x040fe60000041838 */
[----:B-----5:R-:W-:Y:S06]  /*ec80*/  FMUL.FTZ R206, R38, c[0x0][0x2ec] ;  /* 0x0000bb0026ce7a20 */ /* 0x020fec0000410000 */
[----:B------:R5:W4:Y:S01]  /*ec90*/  MUFU.TANH R152, R194 ;  /* 0x000000c200987308 */ /* 0x000b220000002400 */
[C---:B--2---:R-:W-:Y:S03]  /*eca0*/  HMMA.16816.F32.BF16 R60, R124.reuse, R120, R60 ;  /* 0x000000787c3c723c */ /* 0x044fe6000004183c */
[----:B---3--:R-:W-:Y:S02]  /*ecb0*/  FMUL.FTZ R204, R39, c[0x0][0x2ec] ;  /* 0x0000bb0027cc7a20 */ /* 0x008fe40000410000 */
[----:B------:R-:W-:Y:S03]  /*ecc0*/  FMUL.FTZ R235, R52, c[0x0][0x2ec] ;  /* 0x0000bb0034eb7a20 */ /* 0x000fe60000410000 */
[----:B------:R-:W-:Y:S01]  /*ecd0*/  HMMA.16816.F32.BF16 R64, R124, R122, R64 ;  /* 0x0000007a7c40723c */ /* 0x000fe20000041840 */
[----:B------:R2:W3:Y:S03]  /*ece0*/  MUFU.TANH R158, R195 ;  /* 0x000000c3009e7308 */ /* 0x0004e60000002400 */
[----:B-1----:R-:W-:Y:S02]  /*ecf0*/  FMUL.FTZ R202, R40, c[0x0][0x2ec] ;  /* 0x0000bb0028ca7a20 */ /* 0x002fe40000410000 */
[----:B------:R-:W-:Y:S02]  /*ed00*/  FMUL.FTZ R239, R56, c[0x0][0x2ec] ;  /* 0x0000bb0038ef7a20 */ /* 0x000fe40000410000 */
[----:B------:R-:W-:Y:S03]  /*ed10*/  FMUL.FTZ R237, R57, c[0x0][0x2ec] ;  /* 0x0000bb0039ed7a20 */ /* 0x000fe60000410000 */
[----:B------:R1:W1:Y:S01]  /*ed20*/  MUFU.TANH R167, R208 ;  /* 0x000000d000a77308 */ /* 0x0002620000002400 */
[----:B-----5:R-:W-:Y:S09]  /*ed30*/  FMUL.FTZ R194, R43, c[0x0][0x2ec] ;  /* 0x0000bb002bc27a20 */ /* 0x020ff20000410000 */
        /* <DEDUP_REMOVED lines=8> */
[----:B-----5:R-:W-:Y:S09]  /*edc0*/  FMUL.FTZ R206, R46, c[0x0][0x2ec] ;  /* 0x0000bb002ece7a20 */ /* 0x020ff20000410000 */
[----:B------:R5:W3:Y:S01]  /*edd0*/  MUFU.TANH R156, R194 ;  /* 0x000000c2009c7308 */ /* 0x000ae20000002400 */
[----:B--2---:R-:W-:Y:S09]  /*ede0*/  FMUL.FTZ R204, R47, c[0x0][0x2ec] ;  /* 0x0000bb002fcc7a20 */ /* 0x004ff20000410000 */
        /* <DEDUP_REMOVED lines=32> */
[----:B------:R-:W1:Y:S01]  /*eff0*/  MUFU.TANH R217, R217 ;  /* 0x000000d900d97308 */ /* 0x000e620000002400 */
[----:B-----5:R-:W-:Y:S09]  /*f000*/  MOV R194, R2 ;  /* 0x0000000200c27202 */ /* 0x020ff20000000f00 */
[----:B------:R-:W1:Y:S01]  /*f010*/  MUFU.TANH R219, R219 ;  /* 0x000000db00db7308 */ /* 0x000e620000002400 */
[----:B--2---:R-:W-:Y:S09]  /*f020*/  MOV R195, R3 ;  /* 0x0000000300c37202 */ /* 0x004ff20000000f00 */
[----:B------:R-:W2:Y:S10]  /*f030*/  MUFU.TANH R225, R225 ;  /* 0x000000e100e17308 */ /* 0x000eb40000002400 */
        /* <DEDUP_REMOVED lines=17> */
[----:B------:R-:W1:Y:S10]  /*f150*/  MUFU.TANH R237, R237 ;  /* 0x000000ed00ed7308 */ /* 0x000e740000002400 */
[----:B------:R1:W1:Y:S10]  /*f160*/  MUFU.TANH R132, R208 ;  /* 0x000000d000847308 */ /* 0x0002740000002400 */
        /* <DEDUP_REMOVED lines=16> */
[----:B------:R-:W-:Y:S04]  /*f270*/  IADD3 R9, R4, -0x80, RZ ;  /* 0xffffff8004097810 */ /* 0x000fe80007ffe0ff */
        /* <DEDUP_REMOVED lines=55> */
.L_x_2851:
        /* <DEDUP_REMOVED lines=91> */
.L_x_2850:
[----:B--234-:R-:W-:Y:S01]  /*fba0*/  LEA R2, R180, R179, 0x7 ;  /* 0x000000b3b4027211 */ /* 0x01cfe200078e38ff */
[----:B------:R-:W-:Y:S03]  /*fbb0*/  LDSM.16.MT88.4 R32, [R168+0xb000] ;  /* 0x00b00000a820783b */ /* 0x000fe60000004200 */
[----:B------:R-:W-:Y:S01]  /*fbc0*/  I2F R8, R2 ;  /* 0x0000000200087306 */ /* 0x000fe20000201400 */
[C---:B------:R-:W-:Y:S02]  /*fbd0*/  IADD3 R6, R2.reuse, 0x8, RZ ;  /* 0x0000000802067810 */ /* 0x040fe40007ffe0ff */
[C---:B------:R-:W-:Y:S02]  /*fbe0*/  IADD3 R23, R2.reuse, 0x28, RZ ;  /* 0x0000002802177810 */ /* 0x040fe40007ffe0ff */
[----:B------:R-:W-:Y:S01]  /*fbf0*/  LDSM.16.MT88.4 R40, [R118+0xb000] ;  /* 0x00b000007628783b */ /* 0x000fe20000004200 */
[C---:B------:R-:W-:Y:S02]  /*fc00*/  IADD3 R27, R2.reuse, 0x29, RZ ;  /* 0x00000029021b7810 */ /* 0x040fe40007ffe0ff */
[C---:B------:R-:W-:Y:S02]  /*fc10*/  IADD3 R10, R2.reuse, 0x71, RZ ;  /* 0x00000071020a7810 */ /* 0x040fe40007ffe0ff */
[----:B------:R-:W-:Y:S01]  /*fc20*/  I2F R6, R6 ;  /* 0x0000000600067306 */ /* 0x000fe20000201400 */
[C---:B------:R-:W-:Y:S02]  /*fc30*/  IADD3 R51, R2.reuse, 0x10, RZ ;  /* 0x0000001002337810 */ /* 0x040fe40007ffe0ff */
[----:B------:R-:W-:Y:S01]  /*fc40*/  LDSM.16.MT88.4 R44, [R168+0xd000] ;  /* 0x00d00000a82c783b */ /* 0x000fe20000004200 */
[C---:B------:R-:W-:Y:S02]  /*fc50*/  IADD3 R49, R2.reuse, 0x11, RZ ;  /* 0x0000001102317810 */ /* 0x040fe40007ffe0ff */
[C---:B-1----:R-:W-:Y:S02]  /*fc60*/  IADD3 R65, R2.reuse, 0x18, RZ ;  /* 0x0000001802417810 */ /* 0x042fe40007ffe0ff */
[C---:B------:R-:W-:Y:S02]  /*fc70*/  IADD3 R21, R2.reuse, 0x31, RZ ;  /* 0x0000003102157810 */ /* 0x040fe40007ffe0ff */
        /* <DEDUP_REMOVED lines=17> */
[----:B------:R-:W-:Y:S01]  /*fd90*/  IADD3 R127, R2, 0x68, RZ ;  /* 0x00000068027f7810 */ /* 0x000fe20007ffe0ff */
        /* <DEDUP_REMOVED lines=22> */
[CC--:B------:R-:W-:Y:S02]  /*ff00*/  FFMA.FTZ R196, R0.reuse, R23.reuse, R196 ;  /* 0x0000001700c47223 */ /* 0x0c0fe400000100c4 */
[C---:B------:R-:W-:Y:S02]  /*ff10*/  FFMA.FTZ R197, R0.reuse, R23, R197 ;  /* 0x0000001700c57223 */ /* 0x040fe400000100c5 */
[----:B------:R1:W-:Y:S01]  /*ff20*/  I2F R23, R6 ;  /* 0x0000000600177306 */ /* 0x0003e20000201400 */
[CC--:B------:R-:W-:Y:S02]  /*ff30*/  FFMA.FTZ R209, R0.reuse, R8.reuse, R209 ;  /* 0x0000000800d17223 */ /* 0x0c0fe400000100d1 */
[C---:B------:R-:W-:Y:S02]  /*ff40*/  FFMA.FTZ R205, R0.reuse, R8, R205 ;  /* 0x0000000800cd7223 */ /* 0x040fe400000100cd */
[C---:B------:R-:W-:Y:S02]  /*ff50*/  FFMA.FTZ R211, R0.reuse, R7, R211 ;  /* 0x0000000700d37223 */ /* 0x040fe400000100d3 */
[C---:B------:R-:W-:Y:S01]  /*ff60*/  FFMA.FTZ R48, R0.reuse, R4, R231 ;  /* 0x0000000400307223 */ /* 0x040fe200000100e7 */
[----:B------:R-:W-:Y:S01]  /*ff70*/  FMNMX.FTZ R8, R205, R116, !PT ;  /* 0x00000074cd087209 */ /* 0x000fe20007810000 */
[C---:B------:R-:W-:Y:S01]  /*ff80*/  FFMA.FTZ R203, R0.reuse, R4, R203 ;  /* 0x0000000400cb7223 */ /* 0x040fe200000100cb */
[----:B------:R-:W-:Y:S01]  /*ff90*/  FMNMX.FTZ R4, R209, R117, !PT ;  /* 0x00000075d1047209 */ /* 0x000fe20007810000 */
[----:B------:R-:W-:Y:S01]  /*ffa0*/  FFMA.FTZ R207, R0, R7, R207 ;  /* 0x0000000700cf7223 */ /* 0x000fe200000100cf */
[----:B------:R-:W-:Y:S01]  /*ffb0*/  IADD3 R7, R2, 0x50, RZ ;  /* 0x0000005002077810 */ /* 0x000fe20007ffe0ff */
[C---:B------:R-:W-:Y:S01]  /*ffc0*/  FFMA.FTZ R219, R0.reuse, R5, R219 ;  /* 0x0000000500db7223 */ /* 0x040fe200000100db */
[----:B------:R-:W-:Y:S01]  /*ffd0*/  FMNMX.FTZ R4, R211, R4, !PT ;  /* 0x00000004d3047209 */ /* 0x000fe20007810000 */
[C---:B------:R-:W-:Y:S02]  /*ffe0*/  FFMA.FTZ R60, R0.reuse, R51, R229 ;  /* 0x00000033003c7223 */ /* 0x040fe400000100e5 */
[C---:B------:R-:W-:Y:S01]  /*fff0*/  FFMA.FTZ R215, R0.reuse, R5, R215 ;  /* 0x0000000500d77223 */ /* 0x040fe200000100d7 */
[----:B------:R-:W-:Y:S01]  /*10000*/  FMNMX.FTZ R4, R217, R4, !PT ;  /* 0x00000004d9047209 */ /* 0x000fe20007810000 */
[-C--:B------:R-:W-:Y:S01]  /*10010*/  FFMA.FTZ R164, R0, R25.reuse, R164 ;  /* 0x0000001900a47223 */ /* 0x080fe200000100a4 */
[----:B------:R-:W-:Y:S01]  /*10020*/  IADD3 R5, R2, 0x51, RZ ;  /* 0x0000005102057810 */ /* 0x000fe20007ffe0ff */
[C---:B------:R-:W-:Y:S01]  /*10030*/  FFMA.FTZ R167, R0.reuse, R25, R167 ;  /* 0x0000001900a77223 */ /* 0x040fe200000100a7 */
[----:B------:R-:W-:Y:S01]  /*10040*/  FMNMX.FTZ R25, R219, R4, !PT ;  /* 0x00000004db197209 */ /* 0x000fe20007810000 */
[C---:B------:R-:W-:Y:S01]  /*10050*/  FFMA.FTZ R64, R0.reuse, R49, R227 ;  /* 0x0000003100407223 */ /* 0x040fe200000100e3 */
[----:B-1----:R-:W-:Y:S01]  /*10060*/  FMNMX.FTZ R6, R207, R8, !PT ;  /* 0x00000008cf067209 */ /* 0x002fe20007810000 */
[----:B------:R-:W-:Y:S01]  /*10070*/  FFMA.FTZ R51, R0, R51, R225 ;  /* 0x0000003300337223 */ /* 0x000fe200000100e1 */
[----:B------:R-:W-:Y:S01]  /*10080*/  FMNMX.FTZ R25, R60, R25, !PT ;  /* 0x000000193c197209 */ /* 0x000fe20007810000 */
[C---:B------:R-:W-:Y:S01]  /*10090*/  FFMA.FTZ R49, R0.reuse, R49, R221 ;  /* 0x0000003100317223 */ /* 0x040fe200000100dd */
[----:B------:R-:W-:Y:S01]  /*100a0*/  FMNMX.FTZ R6, R213, R6, !PT ;  /* 0x00000006d5067209 */ /* 0x000fe20007810000 */
[C---:B------:R-:W-:Y:S01]  /*100b0*/  FFMA.FTZ R50, R0.reuse, R65, R233 ;  /* 0x0000004100327223 */ /* 0x040fe200000100e9 */
[----:B------:R-:W1:Y:S01]  /*100c0*/  I2F R7, R7 ;  /* 0x0000000700077306 */ /* 0x000e620000201400 */
        /* <DEDUP_REMOVED lines=30> */
[----:B------:R-:W2:Y:S01]  /*102b0*/  I2F R5, R5 ;  /* 0x0000000500057306 */ /* 0x000ea20000201400 */
[----:B------:R-:W-:Y:S01]  /*102c0*/  FMNMX.FTZ R17, R164, R17, !PT ;  /* 0x00000011a4117209 */ /* 0x000fe20007810000 */
[CC--:B------:R-:W-:Y:S01]  /*102d0*/  FFMA.FTZ R162, R0.reuse, R15.reuse, R162 ;  /* 0x0000000f00a27223 */ /* 0x0c0fe200000100a2 */
[----:B------:R-:W-:Y:S01]  /*102e0*/  FMNMX.FTZ R6, R149, R6, !PT ;  /* 0x0000000695067209 */ /* 0x000fe20007810000 */
[----:B------:R-:W-:Y:S01]  /*102f0*/  FFMA.FTZ R159, R0, R15, R159 ;  /* 0x0000000f009f7223 */ /* 0x000fe2000001009f */
[----:B------:R-:W-:Y:S01]  /*10300*/  FMNMX.FTZ R13, R154, R17, !PT ;  /* 0x000000119a0d7209 */ /* 0x000fe20007810000 */
[CC--:B------:R-:W-:Y:S01]  /*10310*/  FFMA.FTZ R156, R0.reuse, R9.reuse, R156 ;  /* 0x00000009009c7223 */ /* 0x0c0fe2000001009c */
[----:B------:R-:W-:Y:S01]  /*10320*/  FMNMX.FTZ R6, R167, R6, !PT ;  /* 0x00000006a7067209 */ /* 0x000fe20007810000 */
[----:B------:R-:W-:Y:S01]  /*10330*/  FFMA.FTZ R147, R0, R9, R147 ;  /* 0x0000000900937223 */ /* 0x000fe20000010093 */
[----:B------:R-:W-:Y:S01]  /*10340*/  IADD3 R3, R2, 0x58, RZ ;  /* 0x0000005802037810 */ /* 0x000fe20007ffe0ff */
[----:B------:R-:W-:Y:S01]  /*10350*/  FFMA.FTZ R158, R0, R11, R158 ;  /* 0x0000000b009e7223 */ /* 0x000fe2000001009e */
[----:B------:R-:W-:Y:S01]  /*10360*/  FMNMX.FTZ R13, R150, R13, !PT ;  /* 0x0000000d960d7209 */ /* 0x000fe20007810000 */
[C---:B------:R-:W-:Y:S01]  /*10370*/  FFMA.FTZ R153, R0.reuse, R11, R153 ;  /* 0x0000000b00997223 */ /* 0x040fe20000010099 */
[----:B------:R-:W-:Y:S01]  /*10380*/  FMNMX.FTZ R6, R165, R6, !PT ;  /* 0x00000006a5067209 */ /* 0x000fe20007810000 */
[----:B-1----:R-:W-:Y:S01]  /*10390*/  FFMA.FTZ R148, R0, R7, R148 ;  /* 0x0000000700947223 */ /* 0x002fe20000010094 */
[----:B------:R-:W1:Y:S01]  /*103a0*/  I2F R3, R3 ;  /* 0x0000000300037306 */ /* 0x000e620000201400 */
        /* <DEDUP_REMOVED lines=8> */
[----:B------:R-:W-:Y:S01]  /*10430*/  IADD3 R4, R2, 0x61, RZ ;  /* 0x0000006102047810 */ /* 0x000fe20007ffe0ff */
[----:B--2---:R-:W-:Y:S01]  /*10440*/  FFMA.FTZ R146, R0, R5, R146 ;  /* 0x0000000500927223 */ /* 0x004fe20000010092 */
        /* <DEDUP_REMOVED lines=13> */
[----:B------:R-:W3:Y:S01]  /*10520*/  I2F R4, R4 ;  /* 0x0000000400047306 */ /* 0x000ee20000201400 */
[----:B------:R-:W-:Y:S01]  /*10530*/  FMNMX.FTZ R6, R147, R6, !PT ;  /* 0x0000000693067209 */ /* 0x000fe20007810000 */
[----:B-1----:R-:W-:Y:S01]  /*10540*/  FFMA.FTZ R144, R0, R3, R144 ;  /* 0x0000000300907223 */ /* 0x002fe20000010090 */
[----:B------:R-:W-:Y:S01]  /*10550*/  FMNMX.FTZ R9, R148, R9, !PT ;  /* 0x0000000994097209 */ /* 0x000fe20007810000 */
[----:B------:R-:W-:Y:S01]  /*10560*/  FFMA.FTZ R139, R0, R3, R139 ;  /* 0x00000003008b7223 */ /* 0x000fe2000001008b */
[----:B------:R-:W-:Y:S01]  /*10570*/  FMNMX.FTZ R6, R145, R6, !PT ;  /* 0x0000000691067209 */ /* 0x000fe20007810000 */
[----:B------:R-:W-:Y:S01]  /*10580*/  LDSM.16.MT88.4 R16, [R168+0x9000] ;  /* 0x00900000a810783b */ /* 0x000fe20000004200 */
[----:B------:R-:W-:Y:S02]  /*10590*/  FMNMX.FTZ R9, R146, R9, !PT ;  /* 0x0000000992097209 */ /* 0x000fe40007810000 */
[----:B------:R-:W-:Y:S01]  /*105a0*/  IADD3 R5, R2, 0x78, RZ ;  /* 0x0000007802057810 */ /* 0x000fe20007ffe0ff */
[----:B------:R-:W1:Y:S01]  /*105b0*/  I2F R11, R8 ;  /* 0x00000008000b7306 */ /* 0x000e620000201400 */
[----:B------:R-:W-:Y:S02]  /*105c0*/  FMNMX.FTZ R9, R144, R9, !PT ;  /* 0x0000000990097209 */ /* 0x000fe40007810000 */
[----:B------:R-:W-:Y:S01]  /*105d0*/  FMNMX.FTZ R6, R141, R6, !PT ;  /* 0x000000068d067209 */ /* 0x000fe20007810000 */
[-C--:B--2---:R-:W-:Y:S01]  /*105e0*/  FFMA.FTZ R126, R0, R7.reuse, R126 ;  /* 0x00000007007e7223 */ /* 0x084fe2000001007e */
[----:B------:R-:W-:Y:S01]  /*105f0*/  IADD3 R3, R2, 0x79, RZ ;  /* 0x0000007902037810 */ /* 0x000fe20007ffe0ff */
[----:B------:R-:W-:Y:S01]  /*10600*/  FFMA.FTZ R120, R0, R7, R120 ;  /* 0x0000000700787223 */ /* 0x000fe20000010078 */
[----:B------:R-:W-:Y:S01]  /*10610*/  FMNMX.FTZ R6, R139, R6, !PT ;  /* 0x000000068b067209 */ /* 0x000fe20007810000 */
[----:B------:R-:W-:Y:S01]  /*10620*/  LDSM.16.MT88.4 R24, [R118+0x9000] ;  /* 0x009000007618783b */ /* 0x000fe20000004200 */
[----:B------:R-:W-:Y:S01]  /*10630*/  FMNMX.FTZ R9, R142, R9, !PT ;  /* 0x000000098e097209 */ /* 0x000fe20007810000 */
[----:B------:R-:W2:Y:S01]  /*10640*/  I2F R5, R5 ;  /* 0x0000000500057306 */ /* 0x000ea20000201400 */
[----:B------:R-:W-:Y:S02]  /*10650*/  FMNMX.FTZ R6, R135, R6, !PT ;  /* 0x0000000687067209 */ /* 0x000fe40007810000 */
[----:B------:R-:W-:Y:S01]  /*10660*/  FMNMX.FTZ R2, R134, R9, !PT ;  /* 0x0000000986027209 */ /* 0x000fe20007810000 */
[C---:B---3--:R-:W-:Y:S01]  /*10670*/  FFMA.FTZ R133, R0.reuse, R4, R133 ;  /* 0x0000000400857223 */ /* 0x048fe20000010085 */
[----:B------:R-:W-:Y:S01]  /*10680*/  FMNMX.FTZ R6, R131, R6, !PT ;  /* 0x0000000683067209 */ /* 0x000fe20007810000 */
[----:B------:R-:W-:Y:S03]  /*10690*/  FFMA.FTZ R129, R0, R4, R129 ;  /* 0x0000000400817223 */ /* 0x000fe60000010081 */
[----:B------:R-:W-:Y:S01]  /*106a0*/  FMNMX.FTZ R9, R133, R2, !PT ;  /* 0x0000000285097209 */ /* 0x000fe20007810000 */
[----:B------:R-:W3:Y:S01]  /*106b0*/  I2F R3, R3 ;  /* 0x0000000300037306 */ /* 0x000ee20000201400 */
[----:B------:R-:W-:Y:S02]  /*106c0*/  FMNMX.FTZ R6, R129, R6, !PT ;  /* 0x0000000681067209 */ /* 0x000fe40007810000 */
[----:B------:R-:W-:Y:S01]  /*106d0*/  FMNMX.FTZ R9, R132, R9, !PT ;  /* 0x0000000984097209 */ /* 0x000fe20007810000 */
[CC--:B-1----:R-:W-:Y:S01]  /*106e0*/  FFMA.FTZ R128, R0.reuse, R11.reuse, R128 ;  /* 0x0000000b00807223 */ /* 0x0c2fe20000010080 */
[----:B------:R-:W-:Y:S01]  /*106f0*/  FMNMX.FTZ R6, R127, R6, !PT ;  /* 0x000000067f067209 */ /* 0x000fe20007810000 */
[----:B------:R-:W-:Y:S01]  /*10700*/  FFMA.FTZ R121, R0, R11, R121 ;  /* 0x0000000b00797223 */ /* 0x000fe20000010079 */
[----:B------:R-:W-:Y:S02]  /*10710*/  FMNMX.FTZ R9, R130, R9, !PT ;  /* 0x0000000982097209 */ /* 0x000fe40007810000 */
[----:B------:R-:W-:Y:S02]  /*10720*/  FMNMX.FTZ R6, R125, R6, !PT ;  /* 0x000000067d067209 */ /* 0x000fe40007810000 */
[----:B------:R-:W-:Y:S02]  /*10730*/  FMNMX.FTZ R9, R128, R9, !PT ;  /* 0x0000000980097209 */ /* 0x000fe40007810000 */
[----:B------:R-:W-:Y:S01]  /*10740*/  FMNMX.FTZ R11, R121, R6, !PT ;  /* 0x00000006790b7209 */ /* 0x000fe20007810000 */
[----:B--2---:R-:W-:Y:S01]  /*10750*/  FFMA.FTZ R53, R0, R5, R53 ;  /* 0x0000000500357223 */ /* 0x004fe20000010035 */
[----:B------:R-:W-:Y:S01]  /*10760*/  FMNMX.FTZ R2, R126, R9, !PT ;  /* 0x000000097e027209 */ /* 0x000fe20007810000 */
[----:B------:R-:W-:Y:S01]  /*10770*/  FFMA.FTZ R122, R0, R5, R122 ;  /* 0x00000005007a7223 */ /* 0x000fe2000001007a */
[----:B------:R-:W-:Y:S02]  /*10780*/  FMNMX.FTZ R11, R120, R11, !PT ;  /* 0x0000000b780b7209 */ /* 0x000fe40007810000 */
[----:B------:R-:W-:Y:S02]  /*10790*/  FMNMX.FTZ R9, R53, R2, !PT ;  /* 0x0000000235097209 */ /* 0x000fe40007810000 */
[----:B------:R-:W-:Y:S01]  /*107a0*/  FMNMX.FTZ R4, R122, R11, !PT ;  /* 0x0000000b7a047209 */ /* 0x000fe20007810000 */
[CC--:B---3--:R-:W-:Y:S02]  /*107b0*/  FFMA.FTZ R52, R0.reuse, R3.reuse, R52 ;  /* 0x0000000300347223 */ /* 0x0c8fe40000010034 */
[----:B------:R-:W-:Y:S03]  /*107c0*/  FFMA.FTZ R123, R0, R3, R123 ;  /* 0x00000003007b7223 */ /* 0x000fe6000001007b */
        /* <DEDUP_REMOVED lines=10> */
[C---:B------:R-:W-:Y:S02]  /*10870*/  FMUL.FTZ R143, R2.reuse, c[0x0][0x23c] ;  /* 0x00008f00028f7a20 */ /* 0x040fe40000410000 */
[----:B------:R-:W-:Y:S01]  /*10880*/  FADD.FTZ R4, -R2, R117 ;  /* 0x0000007502047221 */ /* 0x000fe20000010100 */
[----:B--2---:R-:W-:Y:S02]  /*10890*/  FMNMX.FTZ R3, R6, R3, !PT ;  /* 0x0000000306037209 */ /* 0x004fe40007810000 */
[----:B------:R-:W-:Y:S01]  /*108a0*/  FSEL R143, R143, RZ, P0 ;  /* 0x000000ff8f8f7208 */ /* 0x000fe20000000000 */
[----:B------:R-:W-:Y:S01]  /*108b0*/  FMUL.FTZ R54, R4, c[0x0][0x23c] ;  /* 0x00008f0004367a20 */ /* 0x000fe20000410000 */
[C---:B------:R-:W-:Y:S01]  /*108c0*/  FSETP.NEU.FTZ.AND P0, PT, R3.reuse, -INF , PT ;  /* 0xff8000000300780b */ /* 0x040fe20003f1d000 */
[C---:B------:R-:W-:Y:S02]  /*108d0*/  FADD.FTZ R4, -R3.reuse, R116 ;  /* 0x0000007403047221 */ /* 0x040fe40000010100 */
[----:B------:R-:W-:Y:S02]  /*108e0*/  FMUL.FTZ R116, R3, c[0x0][0x23c] ;  /* 0x00008f0003747a20 */ /* 0x000fe40000410000 */
[----:B------:R-:W-:Y:S01]  /*108f0*/  FMUL.FTZ R55, R4, c[0x0][0x23c] ;  /* 0x00008f0004377a20 */ /* 0x000fe20000410000 */
[----:B------:R-:W1:Y:S01]  /*10900*/  MUFU.EX2 R54, R54 ;  /* 0x0000003600367308 */ /* 0x000e620000000800 */
[--C-:B------:R-:W-:Y:S01]  /*10910*/  FFMA.FTZ R155, R209, c[0x0][0x23c], -R143.reuse ;  /* 0x00008f00d19b7a23 */ /* 0x100fe2000001088f */
[----:B------:R-:W-:Y:S01]  /*10920*/  FSEL R116, R116, RZ, P0 ;  /* 0x000000ff74747208 */ /* 0x000fe20000000000 */
[--C-:B------:R-:W-:Y:S01]  /*10930*/  FFMA.FTZ R140, R211, c[0x0][0x23c], -R143.reuse ;  /* 0x00008f00d38c7a23 */ /* 0x100fe2000001088f */
[----:B------:R-:W-:Y:S01]  /*10940*/  ISETP.GT.AND P0, PT, R180, R173, PT ;  /* 0x000000adb400720c */ /* 0x000fe20003f04270 */
        /* <DEDUP_REMOVED lines=39> */
[C---:B------:R-:W-:Y:S02]  /*10bc0*/  FMUL.FTZ R38, R54.reuse, R82 ;  /* 0x0000005236267220 */ /* 0x040fe40000410000 */
[----:B------:R-:W-:Y:S01]  /*10bd0*/  FMUL.FTZ R39, R54, R83 ;  /* 0x0000005336277220 */ /* 0x000fe20000410000 */
[----:B------:R-:W-:Y:S01]  /*10be0*/  MUFU.EX2 R151, R151 ;  /* 0x0000009700977308 */ /* 0x000fe20000000800 */
[----:B------:R-:W-:Y:S02]  /*10bf0*/  FMUL.FTZ R36, R55, R80 ;  /* 0x0000005037247220 */ /* 0x000fe40000410000 */
[--C-:B------:R-:W-:Y:S02]  /*10c00*/  FFMA.FTZ R81, R65, c[0x0][0x23c], -R116.reuse ;  /* 0x00008f0041517a23 */ /* 0x100fe40000010874 */
[--C-:B------:R-:W-:Y:S02]  /*10c10*/  FFMA.FTZ R80, R48, c[0x0][0x23c], -R143.reuse ;  /* 0x00008f0030507a23 */ /* 0x100fe4000001088f */
[--C-:B------:R-:W-:Y:S02]  /*10c20*/  FFMA.FTZ R82, R203, c[0x0][0x23c], -R116.reuse ;  /* 0x00008f00cb527a23 */ /* 0x100fe40000010874 */
[----:B------:R-:W-:Y:S01]  /*10c30*/  FMUL.FTZ R48, R55, R68 ;  /* 0x0000004437307220 */ /* 0x000fe20000410000 */
[----:B------:R-:W1:Y:S01]  /*10c40*/  MUFU.EX2 R138, R138 ;  /* 0x0000008a008a7308 */ /* 0x000e620000000800 */
[--C-:B------:R-:W-:Y:S02]  /*10c50*/  FFMA.FTZ R104, R120, c[0x0][0x23c], -R116.reuse ;  /* 0x00008f0078687a23 */ /* 0x100fe40000010874 */
[--C-:B------:R-:W-:Y:S01]  /*10c60*/  FFMA.FTZ R90, R198, c[0x0][0x23c], -R143.reuse ;  /* 0x00008f00c65a7a23 */ /* 0x100fe2000001088f */
[----:B--2---:R-:W-:Y:S01]  /*10c70*/  F2FP.BF16.PACK_AB R59, R124, R137 ;  /* 0x000000897c3b723e */ /* 0x004fe200000010ff */
[--C-:B------:R-:W-:Y:S02]  /*10c80*/  FFMA.FTZ R83, R166, c[0x0][0x23c], -R143.reuse ;  /* 0x00008f00a6537a23 */ /* 0x100fe4000001088f */
[--C-:B------:R-:W-:Y:S02]  /*10c90*/  FFMA.FTZ R89, R149, c[0x0][0x23c], -R116.reuse ;  /* 0x00008f0095597a23 */ /* 0x100fe40000010874 */
[--C-:B------:R-:W-:Y:S01]  /*10ca0*/  FFMA.FTZ R97, R154, c[0x0][0x23c], -R143.reuse ;  /* 0x00008f009a617a23 */ /* 0x100fe2000001088f */
[----:B------:R-:W2:Y:S01]  /*10cb0*/  MUFU.EX2 R136, R136 ;  /* 0x0000008800887308 */ /* 0x000ea20000000800 */
[--C-:B------:R-:W-:Y:S02]  /*10cc0*/  FFMA.FTZ R99, R167, c[0x0][0x23c], -R116.reuse ;  /* 0x00008f00a7637a23 */ /* 0x100fe40000010874 */
[--C-:B------:R-:W-:Y:S02]  /*10cd0*/  FFMA.FTZ R154, R163, c[0x0][0x23c], -R116.reuse ;  /* 0x00008f00a39a7a23 */ /* 0x100fe40000010874 */
[----:B------:R-:W-:Y:S02]  /*10ce0*/  FFMA.FTZ R163, R156, c[0x0][0x23c], -R143 ;  /* 0x00008f009ca37a23 */ /* 0x000fe4000001088f */
[--C-:B------:R-:W-:Y:S02]  /*10cf0*/  FFMA.FTZ R156, R159, c[0x0][0x23c], -R116.reuse ;  /* 0x00008f009f9c7a23 */ /* 0x100fe40000010874 */
[--C-:B------:R-:W-:Y:S01]  /*10d00*/  FFMA.FTZ R153, R153, c[0x0][0x23c], -R116.reuse ;  /* 0x00008f0099997a23 */ /* 0x100fe20000010874 */
[----:B------:R-:W-:Y:S01]  /*10d10*/  MUFU.EX2 R80, R80 ;  /* 0x0000005000507308 */ /* 0x000fe20000000800 */
[--C-:B------:R-:W-:Y:S02]  /*10d20*/  FFMA.FTZ R91, R201, c[0x0][0x23c], -R116.reuse ;  /* 0x00008f00c95b7a23 */ /* 0x100fe40000010874 */
[--C-:B------:R-:W-:Y:S01]  /*10d30*/  FFMA.FTZ R96, R199, c[0x0][0x23c], -R116.reuse ;  /* 0x00008f00c7607a23 */ /* 0x100fe20000010874 */
[----:B-1----:R-:W-:Y:S01]  /*10d40*/  F2FP.BF16.PACK_AB R56, R138, R151 ;  /* 0x000000978a38723e */ /* 0x002fe200000010ff */
        /* <DEDUP_REMOVED lines=16> */
[C---:B------:R-:W-:Y:S02]  /*10e50*/  FMUL.FTZ R17, R55.reuse, R101 ;  /* 0x0000006537117220 */ /* 0x040fe40000410000 */
[--C-:B------:R-:W-:Y:S02]  /*10e60*/  FFMA.FTZ R146, R146, c[0x0][0x23c], -R143.reuse ;  /* 0x00008f0092927a23 */ /* 0x100fe4000001088f */
[C---:B------:R-:W-:Y:S03]  /*10e70*/  HMMA.16816.F32.BF16 R12, R56.reuse, R24, R12 ;  /* 0x00000018380c723c */ /* 0x040fe6000004180c */
[----:B------:R-:W-:Y:S01]  /*10e80*/  MUFU.EX2 R82, R82 ;  /* 0x0000005200527308 */ /* 0x000fe20000000800 */
[C---:B------:R-:W-:Y:S02]  /*10e90*/  FMUL.FTZ R18, R54.reuse, R102 ;  /* 0x0000006636127220 */ /* 0x040fe40000410000 */
[----:B------:R-:W-:Y:S02]  /*10ea0*/  FMUL.FTZ R19, R54, R103 ;  /* 0x0000006736137220 */ /* 0x000fe40000410000 */
[----:B------:R-:W-:Y:S01]  /*10eb0*/  LDSM.16.MT88.4 R100, [R118+0xac00] ;  /* 0x00ac00007664783b */ /* 0x000fe20000004200 */
[----:B------:R-:W-:Y:S03]  /*10ec0*/  FMUL.FTZ R24, R55, R92 ;  /* 0x0000005c37187220 */ /* 0x000fe60000410000 */
[--C-:B------:R-:W-:Y:S01]  /*10ed0*/  FFMA.FTZ R92, R53, c[0x0][0x23c], -R143.reuse ;  /* 0x00008f00355c7a23 */ /* 0x100fe2000001088f */
[C---:B------:R-:W-:Y:S01]  /*10ee0*/  HMMA.16816.F32.BF16 R16, R56.reuse, R26, R16 ;  /* 0x0000001a3810723c */ /* 0x040fe20000041810 */
[----:B------:R-:W-:Y:S02]  /*10ef0*/  MUFU.EX2 R89, R89 ;  /* 0x0000005900597308 */ /* 0x000fe40000000800 */
[C---:B------:R-:W-:Y:S02]  /*10f00*/  FMUL.FTZ R25, R55.reuse, R93 ;  /* 0x0000005d37197220 */ /* 0x040fe40000410000 */
[--C-:B------:R-:W-:Y:S02]  /*10f10*/  FFMA.FTZ R93, R200, c[0x0][0x23c], -R143.reuse ;  /* 0x00008f00c85d7a23 */ /* 0x100fe4000001088f */
[C---:B------:R-:W-:Y:S01]  /*10f20*/  FMUL.FTZ R26, R54.reuse, R94 ;  /* 0x0000005e361a7220 */ /* 0x040fe20000410000 */
[C---:B------:R-:W-:Y:S03]  /*10f30*/  HMMA.16816.F32.BF16 R20, R56.reuse, R32, R20 ;  /* 0x000000203814723c */ /* 0x040fe60000041814 */
[----:B------:R-:W-:Y:S01]  /*10f40*/  MUFU.EX2 R120, R92 ;  /* 0x0000005c00787308 */ /* 0x000fe20000000800 */
[----:B------:R-:W-:Y:S02]  /*10f50*/  FMUL.FTZ R27, R54, R95 ;  /* 0x0000005f361b7220 */ /* 0x000fe40000410000 */
[--C-:B------:R-:W-:Y:S02]  /*10f60*/  FFMA.FTZ R95, R128, c[0x0][0x23c], -R143.reuse ;  /* 0x00008f00805f7a23 */ /* 0x100fe4000001088f */
[--C-:B------:R-:W-:Y:S03]  /*10f70*/  FFMA.FTZ R94, R126, c[0x0][0x23c], -R143.reuse ;  /* 0x00008f007e5e7a23 */ /* 0x100fe6000001088f */
[C---:B------:R-:W-:Y:S02]  /*10f80*/  HMMA.16816.F32.BF16 R24, R56.reuse, R34, R24 ;  /* 0x000000223818723c */ /* 0x040fe40000041818 */
[----:B------:R-:W-:Y:S01]  /*10f90*/  MUFU.EX2 R93, R93 ;  /* 0x0000005d005d7308 */ /* 0x000fe20000000800 */
[C---:B------:R-:W-:Y:S02]  /*10fa0*/  FMUL.FTZ R32, R55.reuse, R84 ;  /* 0x0000005437207220 */ /* 0x040fe40000410000 */
[--C-:B------:R-:W-:Y:S02]  /*10fb0*/  FFMA.FTZ R84, R60, c[0x0][0x23c], -R143.reuse ;  /* 0x00008f003c547a23 */ /* 0x100fe4000001088f */
[----:B------:R-:W1:Y:S01]  /*10fc0*/  LDSM.16.MT88.4 R60, [R118+0xd000] ;  /* 0x00d00000763c783b */ /* 0x000e620000004200 */
[C---:B------:R-:W-:Y:S04]  /*10fd0*/  HMMA.16816.F32.BF16 R28, R56.reuse, R40, R28 ;  /* 0x00000028381c723c */ /* 0x040fe8000004181c */
[C---:B------:R-:W-:Y:S01]  /*10fe0*/  FMUL.FTZ R35, R54.reuse, R87 ;  /* 0x0000005736237220 */ /* 0x040fe20000410000 */
[----:B------:R-:W-:Y:S01]  /*10ff0*/  MUFU.EX2 R84, R84 ;  /* 0x0000005400547308 */ /* 0x000fe20000000800 */
[----:B------:R-:W-:Y:S02]  /*11000*/  FMUL.FTZ R34, R54, R86 ;  /* 0x0000005636227220 */ /* 0x000fe40000410000 */
[C---:B------:R-:W-:Y:S04]  /*11010*/  FMUL.FTZ R33, R55.reuse, R85 ;  /* 0x0000005537217220 */ /* 0x040fe80000410000 */
[--C-:B------:R-:W-:Y:S02]  /*11020*/  FFMA.FTZ R87, R64, c[0x0][0x23c], -R143.reuse ;  /* 0x00008f0040577a23 */ /* 0x100fe4000001088f */
[----:B------:R-:W2:Y:S01]  /*11030*/  LDSM.16.MT88.4 R64, [R168+0x9400] ;  /* 0x00940000a840783b */ /* 0x000ea20000004200 */
[C---:B------:R-:W-:Y:S01]  /*11040*/  HMMA.16816.F32.BF16 R32, R56.reuse, R42, R32 ;  /* 0x0000002a3820723c */ /* 0x040fe20000041820 */
[----:B------:R-:W-:Y:S02]  /*11050*/  MUFU.EX2 R97, R97 ;  /* 0x0000006100617308 */ /* 0x000fe40000000800 */
[--C-:B------:R-:W-:Y:S02]  /*11060*/  FFMA.FTZ R85, R50, c[0x0][0x23c], -R143.reuse ;  /* 0x00008f0032557a23 */ /* 0x100fe4000001088f */
[C---:B------:R-:W-:Y:S02]  /*11070*/  FMUL.FTZ R50, R54.reuse, R70 ;  /* 0x0000004636327220 */ /* 0x040fe40000410000 */
[C---:B------:R-:W-:Y:S01]  /*11080*/  FMUL.FTZ R43, R54.reuse, R79 ;  /* 0x0000004f362b7220 */ /* 0x040fe20000410000 */
[C---:B------:R-:W-:Y:S03]  /*11090*/  HMMA.16816.F32.BF16 R36, R56.reuse, R44, R36 ;  /* 0x0000002c3824723c */ /* 0x040fe60000041824 */
[----:B------:R-:W3:Y:S01]  /*110a0*/  MUFU.EX2 R87, R87 ;  /* 0x0000005700577308 */ /* 0x000ee20000000800 */
[C---:B------:R-:W-:Y:S02]  /*110b0*/  FMUL.FTZ R42, R54.reuse, R78 ;  /* 0x0000004e362a7220 */ /* 0x040fe40000410000 */
[C---:B------:R-:W-:Y:S02]  /*110c0*/  FMUL.FTZ R40, R55.reuse, R76 ;  /* 0x0000004c37287220 */ /* 0x040fe40000410000 */
[C---:B------:R-:W-:Y:S04]  /*110d0*/  FMUL.FTZ R41, R55.reuse, R77 ;  /* 0x0000004d37297220 */ /* 0x040fe80000410000 */
[C---:B------:R-:W-:Y:S01]  /*110e0*/  FMUL.FTZ R44, R55.reuse, R72 ;  /* 0x00000048372c7220 */ /* 0x040fe20000410000 */
[----:B------:R-:W4:Y:S01]  /*110f0*/  MUFU.EX2 R85, R85 ;  /* 0x0000005500557308 */ /* 0x000f220000000800 */
[----:B------:R-:W-:Y:S01]  /*11100*/  FMUL.FTZ R45, R55, R73 ;  /* 0x00000049372d7220 */ /* 0x000fe20000410000 */
[C---:B------:R-:W-:Y:S03]  /*11110*/  HMMA.16816.F32.BF16 R40, R56.reuse, R46, R40 ;  /* 0x0000002e3828723c */ /* 0x040fe60000041828 */
[--C-:B------:R-:W-:Y:S02]  /*11120*/  FFMA.FTZ R77, R51, c[0x0][0x23c], -R116.reuse ;  /* 0x00008f00334d7a23 */ /* 0x100fe40000010874 */
[--C-:B------:R-:W-:Y:S02]  /*11130*/  FFMA.FTZ R76, R49, c[0x0][0x23c], -R116.reuse ;  /* 0x00008f00314c7a23 */ /* 0x100fe40000010874 */
[C---:B------:R-:W-:Y:S01]  /*11140*/  FMUL.FTZ R46, R54.reuse, R74 ;  /* 0x0000004a362e7220 */ /* 0x040fe20000410000 */
[----:B------:R-:W-:Y:S01]  /*11150*/  MUFU.EX2 R91, R91 ;  /* 0x0000005b005b7308 */ /* 0x000fe20000000800 */
[C---:B------:R-:W-:Y:S02]  /*11160*/  FMUL.FTZ R47, R54.reuse, R75 ;  /* 0x0000004b362f7220 */ /* 0x040fe40000410000 */
[----:B------:R-:W-:Y:S01]  /*11170*/  LDSM.16.MT88.4 R72, [R168+0xc400] ;  /* 0x00c40000a848783b */ /* 0x000fe20000004200 */
[----:B------:R-:W-:Y:S02]  /*11180*/  FMUL.FTZ R51, R54, R71 ;  /* 0x0000004736337220 */ /* 0x000fe40000410000 */
[----:B------:R-:W-:Y:S02]  /*11190*/  FMUL.FTZ R49, R55, R69 ;  /* 0x0000004537317220 */ /* 0x000fe40000410000 */
[C---:B-1----:R-:W-:Y:S02]  /*111a0*/  HMMA.16816.F32.BF16 R44, R56.reuse, R60, R44 ;  /* 0x0000003c382c723c */ /* 0x042fe4000004182c */
[----:B------:R-:W-:Y:S01]  /*111b0*/  MUFU.EX2 R76, R76 ;  /* 0x0000004c004c7308 */ /* 0x000fe20000000800 */
[----:B------:R-:W-:Y:S01]  /*111c0*/  LDSM.16.MT88.4 R68, [R168+0xc000] ;  /* 0x00c00000a844783b */ /* 0x000fe20000004200 */
[--C-:B------:R-:W-:Y:S02]  /*111d0*/  FFMA.FTZ R79, R133, c[0x0][0x23c], -R143.reuse ;  /* 0x00008f00854f7a23 */ /* 0x100fe4000001088f */
[--C-:B------:R-:W-:Y:S02]  /*111e0*/  FFMA.FTZ R86, R196, c[0x0][0x23c], -R143.reuse ;  /* 0x00008f00c4567a23 */ /* 0x100fe4000001088f */
[----:B------:R-:W-:Y:S03]  /*111f0*/  HMMA.16816.F32.BF16 R48, R56, R62, R48 ;  /* 0x0000003e3830723c */ /* 0x000fe60000041830 */
[----:B------:R-:W1:Y:S01]  /*11200*/  LDSM.16.MT88.4 R60, [R118+0x9400] ;  /* 0x00940000763c783b */ /* 0x000e620000004200 */
[----:B------:R-:W5:Y:S01]  /*11210*/  MUFU.EX2 R77, R77 ;  /* 0x0000004d004d7308 */ /* 0x000f620000000800 */
[--C-:B------:R-:W-:Y:S02]  /*11220*/  FFMA.FTZ R78, R132, c[0x0][0x23c], -R143.reuse ;  /* 0x00008f00844e7a23 */ /* 0x100fe4000001088f */
[----:B---3--:R-:W-:Y:S01]  /*11230*/  F2FP.BF16.PACK_AB R57, R87, R84 ;  /* 0x000000545739723e */ /* 0x008fe200000010ff */
[--C-:B------:R-:W-:Y:S01]  /*11240*/  FFMA.FTZ R144, R144, c[0x0][0x23c], -R143.reuse ;  /* 0x00008f0090907a23 */ /* 0x100fe2000001088f */
[----:B----4-:R-:W-:Y:S03]  /*11250*/  F2FP.BF16.PACK_AB R59, R80, R85 ;  /* 0x00000055503b723e */ /* 0x010fe600000010ff */
[----:B------:R-:W-:Y:S01]  /*11260*/  F2FP.BF16.PACK_AB R58, R82, R81 ;  /* 0x00000051523a723e */ /* 0x000fe200000010ff */
[----:B------:R-:W-:Y:S01]  /*11270*/  FFMA.FTZ R159, R142, c[0x0][0x23c], -R143 ;  /* 0x00008f008e9f7a23 */ /* 0x000fe2000001088f */
[----:B------:R-:W3:Y:S01]  /*11280*/  MUFU.EX2 R86, R86 ;  /* 0x0000005600567308 */ /* 0x000ee20000000800 */
[--C-:B------:R-:W-:Y:S02]  /*11290*/  FFMA.FTZ R142, R145, c[0x0][0x23c], -R116.reuse ;  /* 0x00008f00918e7a23 */ /* 0x100fe40000010874 */
[--C-:B------:R-:W-:Y:S02]  /*112a0*/  FFMA.FTZ R141, R141, c[0x0][0x23c], -R116.reuse ;  /* 0x00008f008d8d7a23 */ /* 0x100fe40000010874 */
[--C-:B------:R-:W-:Y:S02]  /*112b0*/  FFMA.FTZ R139, R139, c[0x0][0x23c], -R116.reuse ;  /* 0x00008f008b8b7a23 */ /* 0x100fe40000010874 */
[----:B------:R-:W-:Y:S02]  /*112c0*/  FFMA.FTZ R155, R54, R193, R155 ;  /* 0x000000c1369b7223 */ /* 0x000fe4000001009b */
[--C-:B------:R-:W-:Y:S01]  /*112d0*/  FFMA.FTZ R54, R135, c[0x0][0x23c], -R116.reuse ;  /* 0x00008f0087367a23 */ /* 0x100fe20000010874 */
[----:B------:R-:W4:Y:S01]  /*112e0*/  MUFU.EX2 R96, R96 ;  /* 0x0000006000607308 */ /* 0x000f220000000800 */
[--C-:B------:R-:W-:Y:S02]  /*112f0*/  FFMA.FTZ R135, R130, c[0x0][0x23c], -R143.reuse ;  /* 0x00008f0082877a23 */ /* 0x100fe4000001088f */
[--C-:B------:R-:W-:Y:S01]  /*11300*/  FFMA.FTZ R134, R134, c[0x0][0x23c], -R143.reuse ;  /* 0x00008f0086867a23 */ /* 0x100fe2000001088f */
[----:B-----5:R-:W-:Y:S01]  /*11310*/  F2FP.BF16.PACK_AB R56, R76, R77 ;  /* 0x0000004d4c38723e */ /* 0x020fe200000010ff */
[----:B------:R-:W-:Y:S02]  /*11320*/  FFMA.FTZ R143, R52, c[0x0][0x23c], -R143 ;  /* 0x00008f00348f7a23 */ /* 0x000fe4000001088f */
[--C-:B------:R-:W-:Y:S02]  /*11330*/  FFMA.FTZ R131, R131, c[0x0][0x23c], -R116.reuse ;  /* 0x00008f0083837a23 */ /* 0x100fe40000010874 */
[--C-:B------:R-:W-:Y:S01]  /*11340*/  FFMA.FTZ R132, R129, c[0x0][0x23c], -R116.reuse ;  /* 0x00008f0081847a23 */ /* 0x100fe20000010874 */
[----:B------:R-:W-:Y:S01]  /*11350*/  MUFU.EX2 R130, R79 ;  /* 0x0000004f00827308 */ /* 0x000fe20000000800 */
[C---:B--2---:R-:W-:Y:S03]  /*11360*/  HMMA.16816.F32.BF16 R4, R56.reuse, R64, R4 ;  /* 0x000000403804723c */ /* 0x044fe60000041804 */
[--C-:B------:R-:W-:Y:S02]  /*11370*/  FFMA.FTZ R127, R127, c[0x0][0x23c], -R116.reuse ;  /* 0x00008f007f7f7a23 */ /* 0x100fe40000010874 */
[--C-:B------:R-:W-:Y:S02]  /*11380*/  FFMA.FTZ R125, R125, c[0x0][0x23c], -R116.reuse ;  /* 0x00008f007d7d7a23 */ /* 0x100fe40000010874 */
[----:B------:R-:W-:Y:S01]  /*11390*/  FADD.FTZ R151, R138, R151 ;  /* 0x000000978a977221 */ /* 0x000fe20000010000 */
[C---:B------:R-:W-:Y:S01]  /*113a0*/  HMMA.16816.F32.BF16 R8, R56.reuse, R66, R8 ;  /* 0x000000423808723c */ /* 0x040fe20000041808 */
[----:B------:R-:W2:Y:S01]  /*113b0*/  LDSM.16.MT88.4 R64, [R168+0xb400] ;  /* 0x00b40000a840783b */ /* 0x000ea20000004200 */
[----:B------:R-:W-:Y:S02]  /*113c0*/  MUFU.EX2 R150, R150 ;  /* 0x0000009600967308 */ /* 0x000fe40000000800 */
[----:B------:R-:W-:Y:S02]  /*113d0*/  FADD.FTZ R136, R136, R151 ;  /* 0x0000009788887221 */ /* 0x000fe40000010000 */
[----:B------:R-:W-:Y:S02]  /*113e0*/  FFMA.FTZ R121, R121, c[0x0][0x23c], -R116 ;  /* 0x00008f0079797a23 */ /* 0x000fe40000010874 */
[C---:B-1----:R-:W-:Y:S04]  /*113f0*/  HMMA.16816.F32.BF16 R12, R56.reuse, R60, R12 ;  /* 0x0000003c380c723c */ /* 0x042fe8000004180c */
[----:B------:R-:W-:Y:S01]  /*11400*/  MUFU.EX2 R99, R99 ;  /* 0x0000006300637308 */ /* 0x000fe20000000800 */
[----:B------:R-:W-:Y:S02]  /*11410*/  FADD.FTZ R136, R117, R136 ;  /* 0x0000008875887221 */ /* 0x000fe40000010000 */
[----:B------:R-:W-:Y:S01]  /*11420*/  FADD.FTZ R140, R140, R155 ;  /* 0x0000009b8c8c7221 */ /* 0x000fe20000010000 */
[C---:B------:R-:W-:Y:S01]  /*11430*/  HMMA.16816.F32.BF16 R16, R56.reuse, R62, R16 ;  /* 0x0000003e3810723c */ /* 0x040fe20000041810 */
[----:B------:R-:W1:Y:S03]  /*11440*/  LDSM.16.MT88.4 R60, [R118+0xb400] ;  /* 0x00b40000763c783b */ /* 0x000e660000004200 */
[----:B------:R-:W-:Y:S02]  /*11450*/  FADD.FTZ R77, R77, R136 ;  /* 0x000000884d4d7221 */ /* 0x000fe40000010000 */
[----:B------:R-:W-:Y:S01]  /*11460*/  MUFU.EX2 R117, R95 ;  /* 0x0000005f00757308 */ /* 0x000fe20000000800 */
[----:B------:R-:W-:Y:S05]  /*11470*/  FADD.FTZ R137, R137, R140 ;  /* 0x0000008c89897221 */ /* 0x000fea0000010000 */
[----:B------:R-:W-:Y:S04]  /*11480*/  FADD.FTZ R137, R124, R137 ;  /* 0x000000897c897221 */ /* 0x000fe80000010000 */
[----:B------:R-:W-:Y:S01]  /*11490*/  MUFU.EX2 R152, R152 ;  /* 0x0000009800987308 */ /* 0x000fe20000000800 */
[C---:B--2---:R-:W-:Y:S09]  /*114a0*/  HMMA.16816.F32.BF16 R20, R56.reuse, R64, R20 ;  /* 0x000000403814723c */ /* 0x044ff20000041814 */
[----:B------:R-:W-:Y:S01]  /*114b0*/  MUFU.EX2 R154, R154 ;  /* 0x0000009a009a7308 */ /* 0x000fe20000000800 */
[C---:B------:R-:W-:Y:S01]  /*114c0*/  HMMA.16816.F32.BF16 R24, R56.reuse, R66, R24 ;  /* 0x000000423818723c */ /* 0x040fe20000041818 */
[----:B------:R-:W2:Y:S08]  /*114d0*/  LDSM.16.MT88.4 R64, [R168+0xd400] ;  /* 0x00d40000a840783b */ /* 0x000eb00000004200 */
[----:B------:R-:W-:Y:S01]  /*114e0*/  MUFU.EX2 R162, R162 ;  /* 0x000000a200a27308 */ /* 0x000fe20000000800 */
[C---:B-1----:R-:W-:Y:S09]  /*114f0*/  HMMA.16816.F32.BF16 R28, R56.reuse, R60, R28 ;  /* 0x0000003c381c723c */ /* 0x042ff2000004181c */
[----:B------:R-:W-:Y:S01]  /*11500*/  MUFU.EX2 R165, R165 ;  /* 0x000000a500a57308 */ /* 0x000fe20000000800 */
[C---:B------:R-:W-:Y:S01]  /*11510*/  HMMA.16816.F32.BF16 R32, R56.reuse, R62, R32 ;  /* 0x0000003e3820723c */ /* 0x040fe20000041820 */
[----:B------:R-:W1:Y:S08]  /*11520*/  LDSM.16.MT88.4 R60, [R118+0xd400] ;  /* 0x00d40000763c783b */ /* 0x000e700000004200 */
[----:B------:R-:W-:Y:S10]  /*11530*/  MUFU.EX2 R158, R158 ;  /* 0x0000009e009e7308 */ /* 0x000ff40000000800 */
[----:B------:R-:W-:Y:S01]  /*11540*/  MUFU.EX2 R163, R163 ;  /* 0x000000a300a37308 */ /* 0x000fe20000000800 */
[C---:B--2---:R-:W-:Y:S09]  /*11550*/  HMMA.16816.F32.BF16 R36, R56.reuse, R64, R36 ;  /* 0x000000403824723c */ /* 0x044ff20000041824 */
[----:B------:R-:W-:Y:S01]  /*11560*/  MUFU.EX2 R156, R156 ;  /* 0x0000009c009c7308 */ /* 0x000fe20000000800 */
[C---:B------:R-:W-:Y:S01]  /*11570*/  HMMA.16816.F32.BF16 R40, R56.reuse, R66, R40 ;  /* 0x000000423828723c */ /* 0x040fe20000041828 */
[----:B------:R-:W2:Y:S08]  /*11580*/  LDSM.16.MT88.4 R64, [R168+0x9800] ;  /* 0x00980000a840783b */ /* 0x000eb00000004200 */
[----:B------:R-:W-:Y:S01]  /*11590*/  MUFU.EX2 R157, R157 ;  /* 0x0000009d009d7308 */ /* 0x000fe20000000800 */
[C---:B-1----:R-:W-:Y:S09]  /*115a0*/  HMMA.16816.F32.BF16 R44, R56.reuse, R60, R44 ;  /* 0x0000003c382c723c */ /* 0x042ff2000004182c */
[----:B------:R-:W1:Y:S01]  /*115b0*/  MUFU.EX2 R88, R88 ;  /* 0x0000005800587308 */ /* 0x000e620000000800 */
[----:B------:R-:W-:Y:S01]  /*115c0*/  HMMA.16816.F32.BF16 R48, R56, R62, R48 ;  /* 0x0000003e3830723c */ /* 0x000fe20000041830 */
[----:B------:R-:W5:Y:S06]  /*115d0*/  LDSM.16.MT88.4 R60, [R118+0x9800] ;  /* 0x00980000763c783b */ /* 0x000f6c0000004200 */
[----:B---3--:R-:W-:Y:S02]  /*115e0*/  F2FP.BF16.PACK_AB R59, R83, R86 ;  /* 0x00000056533b723e */ /* 0x008fe400000010ff */
[----:B------:R-:W-:Y:S03]  /*115f0*/  MUFU.EX2 R98, R98 ;  /* 0x0000006200627308 */ /* 0x000fe60000000800 */
[----:B------:R-:W-:Y:S02]  /*11600*/  F2FP.BF16.PACK_AB R57, R90, R93 ;  /* 0x0000005d5a39723e */ /* 0x000fe400000010ff */
[----:B----4-:R-:W-:Y:S05]  /*11610*/  F2FP.BF16.PACK_AB R56, R96, R91 ;  /* 0x0000005b6038723e */ /* 0x010fea00000010ff */
[----:B------:R-:W-:Y:S01]  /*11620*/  MUFU.EX2 R149, R149 ;  /* 0x0000009500957308 */ /* 0x000fe20000000800 */
[----:B-1----:R-:W-:Y:S09]  /*11630*/  F2FP.BF16.PACK_AB R58, R89, R88 ;  /* 0x00000058593a723e */ /* 0x002ff200000010ff */
[----:B------:R-:W-:Y:S01]  /*11640*/  MUFU.EX2 R153, R153 ;  /* 0x0000009900997308 */ /* 0x000fe20000000800 */
[C---:B--2---:R-:W-:Y:S08]  /*11650*/  HMMA.16816.F32.BF16 R4, R56.reuse, R64, R4 ;  /* 0x000000403804723c */ /* 0x044ff00000041804 */
[C---:B------:R-:W-:Y:S01]  /*11660*/  HMMA.16816.F32.BF16 R8, R56.reuse, R66, R8 ;  /* 0x000000423808723c */ /* 0x040fe20000041808 */
[----:B------:R-:W1:Y:S01]  /*11670*/  LDSM.16.MT88.4 R64, [R168+0xb800] ;  /* 0x00b80000a840783b */ /* 0x000e620000004200 */
[----:B------:R-:W-:Y:S06]  /*11680*/  MUFU.EX2 R160, R160 ;  /* 0x000000a000a07308 */ /* 0x000fec0000000800 */
[C---:B-----5:R-:W-:Y:S04]  /*11690*/  HMMA.16816.F32.BF16 R12, R56.reuse, R60, R12 ;  /* 0x0000003c380c723c */ /* 0x060fe8000004180c */
[----:B------:R-:W-:Y:S04]  /*116a0*/  MUFU.EX2 R161, R161 ;  /* 0x000000a100a17308 */ /* 0x000fe80000000800 */
[C---:B------:R-:W-:Y:S01]  /*116b0*/  HMMA.16816.F32.BF16 R16, R56.reuse, R62, R16 ;  /* 0x0000003e3810723c */ /* 0x040fe20000041810 */
[----:B------:R-:W2:Y:S05]  /*116c0*/  LDSM.16.MT88.4 R60, [R118+0xb800] ;  /* 0x00b80000763c783b */ /* 0x000eaa0000004200 */
[----:B------:R-:W-:Y:S10]  /*116d0*/  MUFU.EX2 R147, R147 ;  /* 0x0000009300937308 */ /* 0x000ff40000000800 */
[----:B------:R-:W3:Y:S01]  /*116e0*/  MUFU.EX2 R146, R146 ;  /* 0x0000009200927308 */ /* 0x000ee20000000800 */
[C---:B-1----:R-:W-:Y:S09]  /*116f0*/  HMMA.16816.F32.BF16 R20, R56.reuse, R64, R20 ;  /* 0x000000403814723c */ /* 0x042ff20000041814 */
[----:B------:R-:W-:Y:S01]  /*11700*/  MUFU.EX2 R144, R144 ;  /* 0x0000009000907308 */ /* 0x000fe20000000800 */
[C---:B------:R-:W-:Y:S01]  /*11710*/  HMMA.16816.F32.BF16 R24, R56.reuse, R66, R24 ;  /* 0x000000423818723c */ /* 0x040fe20000041818 */
[----:B------:R-:W1:Y:S08]  /*11720*/  LDSM.16.MT88.4 R64, [R168+0xd800] ;  /* 0x00d80000a840783b */ /* 0x000e700000004200 */
[----:B------:R-:W4:Y:S03]  /*11730*/  MUFU.EX2 R159, R159 ;  /* 0x0000009f009f7308 */ /* 0x000f260000000800 */
[----:B---3--:R-:W-:Y:S01]  /*11740*/  F2FP.BF16.PACK_AB R53, R146, R147 ;  /* 0x000000939235723e */ /* 0x008fe200000010ff */
[C---:B--2---:R-:W-:Y:S06]  /*11750*/  HMMA.16816.F32.BF16 R28, R56.reuse, R60, R28 ;  /* 0x0000003c381c723c */ /* 0x044fec000004181c */
[----:B------:R-:W-:Y:S02]  /*11760*/  MUFU.EX2 R142, R142 ;  /* 0x0000008e008e7308 */ /* 0x000fe40000000800 */
[C---:B------:R-:W-:Y:S01]  /*11770*/  HMMA.16816.F32.BF16 R32, R56.reuse, R62, R32 ;  /* 0x0000003e3820723c */ /* 0x040fe20000041820 */
[----:B------:R-:W2:Y:S07]  /*11780*/  LDSM.16.MT88.4 R60, [R118+0xd800] ;  /* 0x00d80000763c783b */ /* 0x000eae0000004200 */
[----:B------:R-:W3:Y:S01]  /*11790*/  MUFU.EX2 R141, R141 ;  /* 0x0000008d008d7308 */ /* 0x000ee20000000800 */
[----:B----4-:R-:W-:Y:S09]  /*117a0*/  F2FP.BF16.PACK_AB R55, R159, R144 ;  /* 0x000000909f37723e */ /* 0x010ff200000010ff */
[----:B------:R-:W-:Y:S01]  /*117b0*/  MUFU.EX2 R139, R139 ;  /* 0x0000008b008b7308 */ /* 0x000fe20000000800 */
[C---:B-1----:R-:W-:Y:S09]  /*117c0*/  HMMA.16816.F32.BF16 R36, R56.reuse, R64, R36 ;  /* 0x000000403824723c */ /* 0x042ff20000041824 */
[----:B------:R-:W1:Y:S03]  /*117d0*/  MUFU.EX2 R128, R54 ;  /* 0x0000003600807308 */ /* 0x000e660000000800 */
[----:B---3--:R-:W-:Y:S01]  /*117e0*/  F2FP.BF16.PACK_AB R52, R141, R142 ;  /* 0x0000008e8d34723e */ /* 0x008fe200000010ff */
[C---:B------:R-:W-:Y:S01]  /*117f0*/  HMMA.16816.F32.BF16 R40, R56.reuse, R66, R40 ;  /* 0x000000423828723c */ /* 0x040fe20000041828 */
[----:B------:R-:W3:Y:S05]  /*11800*/  LDSM.16.MT88.4 R64, [R168+0x9c00] ;  /* 0x009c0000a840783b */ /* 0x000eea0000004200 */
[----:B------:R-:W4:Y:S02]  /*11810*/  MUFU.EX2 R133, R134 ;  /* 0x0000008600857308 */ /* 0x000f240000000800 */
[C---:B--2---:R-:W-:Y:S08]  /*11820*/  HMMA.16816.F32.BF16 R44, R56.reuse, R60, R44 ;  /* 0x0000003c382c723c */ /* 0x044ff0000004182c */
[----:B------:R2:W-:Y:S01]  /*11830*/  MUFU.EX2 R126, R78 ;  /* 0x0000004e007e7308 */ /* 0x0005e20000000800 */
[----:B------:R-:W-:Y:S01]  /*11840*/  HMMA.16816.F32.BF16 R48, R56, R62, R48 ;  /* 0x0000003e3830723c */ /* 0x000fe20000041830 */
[----:B------:R-:W5:Y:S02]  /*11850*/  LDSM.16.MT88.4 R60, [R118+0x9c00] ;  /* 0x009c0000763c783b */ /* 0x000f640000004200 */
[----:B-1----:R-:W-:Y:S04]  /*11860*/  F2FP.BF16.PACK_AB R54, R128, R139 ;  /* 0x0000008b8036723e */ /* 0x002fe800000010ff */
[----:B------:R-:W-:Y:S02]  /*11870*/  F2FP.BF16.PACK_AB R57, R97, R98 ;  /* 0x000000626139723e */ /* 0x000fe400000010ff */
[----:B------:R-:W1:Y:S03]  /*11880*/  MUFU.EX2 R135, R135 ;  /* 0x0000008700877308 */ /* 0x000e660000000800 */
[----:B------:R-:W-:Y:S02]  /*11890*/  F2FP.BF16.PACK_AB R59, R149, R150 ;  /* 0x00000096953b723e */ /* 0x000fe400000010ff */
[----:B------:R-:W-:Y:S02]  /*118a0*/  F2FP.BF16.PACK_AB R56, R152, R99 ;  /* 0x000000639838723e */ /* 0x000fe400000010ff */
[----:B------:R-:W-:Y:S03]  /*118b0*/  F2FP.BF16.PACK_AB R58, R161, R154 ;  /* 0x0000009aa13a723e */ /* 0x000fe600000010ff */
[----:B------:R-:W-:Y:S01]  /*118c0*/  MUFU.EX2 R131, R131 ;  /* 0x0000008300837308 */ /* 0x000fe20000000800 */
[----:B--2---:R-:W-:Y:S02]  /*118d0*/  FADD.FTZ R78, R84, R137 ;  /* 0x00000089544e7221 */ /* 0x004fe40000010000 */
[----:B------:R-:W-:Y:S01]  /*118e0*/  FADD.FTZ R84, R76, R77 ;  /* 0x0000004d4c547221 */ /* 0x000fe20000010000 */
[C---:B---3--:R-:W-:Y:S03]  /*118f0*/  HMMA.16816.F32.BF16 R4, R56.reuse, R64, R4 ;  /* 0x000000403804723c */ /* 0x048fe60000041804 */
[----:B------:R-:W-:Y:S03]  /*11900*/  FADD.FTZ R78, R87, R78 ;  /* 0x0000004e574e7221 */ /* 0x000fe60000010000 */
[----:B------:R-:W2:Y:S01]  /*11910*/  MUFU.EX2 R132, R132 ;  /* 0x0000008400847308 */ /* 0x000ea20000000800 */
[----:B------:R-:W-:Y:S02]  /*11920*/  FFMA.FTZ R87, R122, c[0x0][0x23c], -R116 ;  /* 0x00008f007a577a23 */ /* 0x000fe40000010874 */
[----:B------:R-:W-:Y:S01]  /*11930*/  FADD.FTZ R85, R85, R78 ;  /* 0x0000004e55557221 */ /* 0x000fe20000010000 */
[C---:B------:R-:W-:Y:S01]  /*11940*/  HMMA.16816.F32.BF16 R8, R56.reuse, R66, R8 ;  /* 0x000000423808723c */ /* 0x040fe20000041808 */
[----:B------:R-:W3:Y:S02]  /*11950*/  LDSM.16.MT88.4 R64, [R168+0xbc00] ;  /* 0x00bc0000a840783b */ /* 0x000ee40000004200 */
[----:B------:R-:W-:Y:S03]  /*11960*/  FADD.FTZ R80, R80, R85 ;  /* 0x0000005550507221 */ /* 0x000fe60000010000 */
[----:B------:R-:W-:Y:S01]  /*11970*/  MUFU.EX2 R122, R94 ;  /* 0x0000005e007a7308 */ /* 0x000fe20000000800 */
[----:B------:R-:W-:Y:S01]  /*11980*/  FADD.FTZ R81, R81, R84 ;  /* 0x0000005451517221 */ /* 0x000fe20000010000 */
[C---:B-----5:R-:W-:Y:S01]  /*11990*/  HMMA.16816.F32.BF16 R12, R56.reuse, R60, R12 ;  /* 0x0000003c380c723c */ /* 0x060fe2000004180c */
[----:B------:R-:W-:Y:S03]  /*119a0*/  LDSM.16.MT88.4 R76, [R168+0xe800] ;  /* 0x00e80000a84c783b */ /* 0x000fe60000004200 */
[----:B------:R-:W-:Y:S02]  /*119b0*/  FADD.FTZ R93, R93, R80 ;  /* 0x000000505d5d7221 */ /* 0x000fe40000010000 */
[----:B------:R-:W-:Y:S02]  /*119c0*/  FFMA.FTZ R116, R123, c[0x0][0x23c], -R116 ;  /* 0x00008f007b747a23 */ /* 0x000fe40000010874 */
[C---:B------:R-:W-:Y:S01]  /*119d0*/  HMMA.16816.F32.BF16 R16, R56.reuse, R62, R16 ;  /* 0x0000003e3810723c */ /* 0x040fe20000041810 */
[----:B------:R-:W5:Y:S01]  /*119e0*/  LDSM.16.MT88.4 R60, [R118+0xbc00] ;  /* 0x00bc0000763c783b */ /* 0x000f620000004200 */
[----:B------:R-:W-:Y:S02]  /*119f0*/  MUFU.EX2 R127, R127 ;  /* 0x0000007f007f7308 */ /* 0x000fe40000000800 */
[----:B------:R-:W-:Y:S08]  /*11a00*/  FADD.FTZ R82, R82, R81 ;  /* 0x0000005152527221 */ /* 0x000ff00000010000 */
[----:B------:R-:W1:Y:S10]  /*11a10*/  MUFU.EX2 R124, R125 ;  /* 0x0000007d007c7308 */ /* 0x000e740000000800 */
[----:B------:R-:W1:Y:S01]  /*11a20*/  MUFU.EX2 R143, R143 ;  /* 0x0000008f008f7308 */ /* 0x000e620000000800 */
[C---:B---3--:R-:W-:Y:S08]  /*11a30*/  HMMA.16816.F32.BF16 R20, R56.reuse, R64, R20 ;  /* 0x000000403814723c */ /* 0x048ff00000041814 */
[C---:B------:R-:W-:Y:S01]  /*11a40*/  HMMA.16816.F32.BF16 R24, R56.reuse, R66, R24 ;  /* 0x000000423818723c */ /* 0x040fe20000041818 */
[----:B------:R-:W3:Y:S07]  /*11a50*/  LDSM.16.MT88.4 R64, [R168+0xdc00] ;  /* 0x00dc0000a840783b */ /* 0x000eee0000004200 */
[C---:B-----5:R-:W-:Y:S08]  /*11a60*/  HMMA.16816.F32.BF16 R28, R56.reuse, R60, R28 ;  /* 0x0000003c381c723c */ /* 0x060ff0000004181c */
[C---:B------:R-:W-:Y:S01]  /*11a70*/  HMMA.16816.F32.BF16 R32, R56.reuse, R62, R32 ;  /* 0x0000003e3820723c */ /* 0x040fe20000041820 */
[----:B------:R-:W5:Y:S07]  /*11a80*/  LDSM.16.MT88.4 R60, [R118+0xdc00] ;  /* 0x00dc0000763c783b */ /* 0x000f6e0000004200 */
[C---:B---3--:R-:W-:Y:S08]  /*11a90*/  HMMA.16816.F32.BF16 R36, R56.reuse, R64, R36 ;  /* 0x000000403824723c */ /* 0x048ff00000041824 */
[C---:B------:R-:W-:Y:S01]  /*11aa0*/  HMMA.16816.F32.BF16 R40, R56.reuse, R66, R40 ;  /* 0x000000423828723c */ /* 0x040fe20000041828 */
[----:B------:R-:W3:Y:S07]  /*11ab0*/  LDSM.16.MT88.4 R64, [R168+0xa000] ;  /* 0x00a00000a840783b */ /* 0x000eee0000004200 */
[C---:B-----5:R-:W-:Y:S08]  /*11ac0*/  HMMA.16816.F32.BF16 R44, R56.reuse, R60, R44 ;  /* 0x0000003c382c723c */ /* 0x060ff0000004182c */
[----:B------:R-:W-:Y:S01]  /*11ad0*/  HMMA.16816.F32.BF16 R48, R56, R62, R48 ;  /* 0x0000003e3830723c */ /* 0x000fe20000041830 */
[----:B------:R-:W5:Y:S06]  /*11ae0*/  LDSM.16.MT88.4 R60, [R118+0xa000] ;  /* 0x00a00000763c783b */ /* 0x000f6c0000004200 */
[----:B------:R-:W-:Y:S02]  /*11af0*/  F2FP.BF16.PACK_AB R57, R165, R162 ;  /* 0x000000a2a539723e */ /* 0x000fe400000010ff */
[----:B------:R-:W-:Y:S03]  /*11b00*/  F2FP.BF16.PACK_AB R59, R163, R158 ;  /* 0x0000009ea33b723e */ /* 0x000fe600000010ff */
[----:B------:R-:W-:Y:S02]  /*11b10*/  F2FP.BF16.PACK_AB R56, R157, R156 ;  /* 0x0000009c9d38723e */ /* 0x000fe400000010ff */
[----:B------:R-:W-:Y:S07]  /*11b20*/  F2FP.BF16.PACK_AB R58, R160, R153 ;  /* 0x00000099a03a723e */ /* 0x000fee00000010ff */
[C---:B---3--:R-:W-:Y:S08]  /*11b30*/  HMMA.16816.F32.BF16 R4, R56.reuse, R64, R4 ;  /* 0x000000403804723c */ /* 0x048ff00000041804 */
[C---:B------:R-:W-:Y:S01]  /*11b40*/  HMMA.16816.F32.BF16 R8, R56.reuse, R66, R8 ;  /* 0x000000423808723c */ /* 0x040fe20000041808 */
[----:B------:R-:W3:Y:S07]  /*11b50*/  LDSM.16.MT88.4 R64, [R118+0xc000] ;  /* 0x00c000007640783b */ /* 0x000eee0000004200 */
[C---:B-----5:R-:W-:Y:S08]  /*11b60*/  HMMA.16816.F32.BF16 R12, R56.reuse, R60, R12 ;  /* 0x0000003c380c723c */ /* 0x060ff0000004180c */
[C---:B------:R-:W-:Y:S01]  /*11b70*/  HMMA.16816.F32.BF16 R16, R56.reuse, R62, R16 ;  /* 0x0000003e3810723c */ /* 0x040fe20000041810 */
[----:B------:R-:W5:Y:S07]  /*11b80*/  LDSM.16.MT88.4 R60, [R168+0xe000] ;  /* 0x00e00000a83c783b */ /* 0x000f6e0000004200 */
[C---:B------:R-:W-:Y:S08]  /*11b90*/  HMMA.16816.F32.BF16 R20, R56.reuse, R68, R20 ;  /* 0x000000443814723c */ /* 0x040ff00000041814 */
[C---:B------:R-:W-:Y:S01]  /*11ba0*/  HMMA.16816.F32.BF16 R24, R56.reuse, R70, R24 ;  /* 0x000000463818723c */ /* 0x040fe20000041818 */
[----:B------:R-:W1:Y:S07]  /*11bb0*/  LDSM.16.MT88.4 R68, [R118+0xe000] ;  /* 0x00e000007644783b */ /* 0x000e6e0000004200 */
[C---:B---3--:R-:W-:Y:S08]  /*11bc0*/  HMMA.16816.F32.BF16 R28, R56.reuse, R64, R28 ;  /* 0x00000040381c723c */ /* 0x048ff0000004181c */
[C---:B------:R-:W-:Y:S01]  /*11bd0*/  HMMA.16816.F32.BF16 R32, R56.reuse, R66, R32 ;  /* 0x000000423820723c */ /* 0x040fe20000041820 */
[----:B------:R-:W3:Y:S07]  /*11be0*/  LDSM.16.MT88.4 R64, [R168+0xa400] ;  /* 0x00a40000a840783b */ /* 0x000eee0000004200 */
[C---:B-----5:R-:W-:Y:S08]  /*11bf0*/  HMMA.16816.F32.BF16 R36, R56.reuse, R60, R36 ;  /* 0x0000003c3824723c */ /* 0x060ff00000041824 */
[C---:B------:R-:W-:Y:S01]  /*11c00*/  HMMA.16816.F32.BF16 R40, R56.reuse, R62, R40 ;  /* 0x0000003e3828723c */ /* 0x040fe20000041828 */
[----:B------:R-:W5:Y:S07]  /*11c10*/  LDSM.16.MT88.4 R60, [R118+0xa400] ;  /* 0x00a40000763c783b */ /* 0x000f6e0000004200 */
[C---:B-1----:R-:W-:Y:S08]  /*11c20*/  HMMA.16816.F32.BF16 R44, R56.reuse, R68, R44 ;  /* 0x00000044382c723c */ /* 0x042ff0000004182c */
[----:B------:R-:W-:Y:S01]  /*11c30*/  HMMA.16816.F32.BF16 R48, R56, R70, R48 ;  /* 0x000000463830723c */ /* 0x000fe20000041830 */
[----:B------:R-:W1:Y:S07]  /*11c40*/  LDSM.16.MT88.4 R56, [R118+0xc400] ;  /* 0x00c400007638783b */ /* 0x000e6e0000004200 */
[C---:B---3--:R-:W-:Y:S01]  /*11c50*/  HMMA.16816.F32.BF16 R4, R52.reuse, R64, R4 ;  /* 0x000000403404723c */ /* 0x048fe20000041804 */
[----:B------:R-:W-:Y:S07]  /*11c60*/  LDSM.16.MT88.4 R68, [R118+0xa800] ;  /* 0x00a800007644783b */ /* 0x000fee0000004200 */
[C---:B------:R-:W-:Y:S01]  /*11c70*/  HMMA.16816.F32.BF16 R8, R52.reuse, R66, R8 ;  /* 0x000000423408723c */ /* 0x040fe20000041808 */
[----:B------:R-:W3:Y:S07]  /*11c80*/  LDSM.16.MT88.4 R64, [R168+0xe400] ;  /* 0x00e40000a840783b */ /* 0x000eee0000004200 */
[C---:B-----5:R-:W-:Y:S08]  /*11c90*/  HMMA.16816.F32.BF16 R12, R52.reuse, R60, R12 ;  /* 0x0000003c340c723c */ /* 0x060ff0000004180c */
        /* <DEDUP_REMOVED lines=11> */
[C---:B-----5:R-:W-:Y:S08]  /*11d50*/  HMMA.16816.F32.BF16 R44, R52.reuse, R60, R44 ;  /* 0x0000003c342c723c */ /* 0x060ff0000004182c */
[----:B------:R-:W-:Y:S01]  /*11d60*/  HMMA.16816.F32.BF16 R48, R52, R62, R48 ;  /* 0x0000003e3430723c */ /* 0x000fe20000041830 */
[----:B------:R-:W5:Y:S06]  /*11d70*/  LDSM.16.MT88.4 R60, [R118+0xe800] ;  /* 0x00e80000763c783b */ /* 0x000f6c0000004200 */
[----:B----4-:R-:W-:Y:S02]  /*11d80*/  F2FP.BF16.PACK_AB R53, R130, R133 ;  /* 0x000000858235723e */ /* 0x010fe400000010ff */
[----:B------:R-:W-:Y:S03]  /*11d90*/  F2FP.BF16.PACK_AB R55, R135, R126 ;  /* 0x0000007e8737723e */ /* 0x000fe600000010ff */
[----:B--2---:R-:W-:Y:S02]  /*11da0*/  F2FP.BF16.PACK_AB R52, R132, R131 ;  /* 0x000000838434723e */ /* 0x004fe400000010ff */
[----:B------:R-:W-:Y:S07]  /*11db0*/  F2FP.BF16.PACK_AB R54, R124, R127 ;  /* 0x0000007f7c36723e */ /* 0x000fee00000010ff */
[C---:B-1----:R-:W-:Y:S01]  /*11dc0*/  HMMA.16816.F32.BF16 R4, R52.reuse, R56, R4 ;  /* 0x000000383404723c */ /* 0x042fe20000041804 */
[----:B------:R-:W-:Y:S07]  /*11dd0*/  MUFU.EX2 R56, R121 ;  /* 0x0000007900387308 */ /* 0x000fee0000000800 */
[C---:B------:R-:W-:Y:S03]  /*11de0*/  HMMA.16816.F32.BF16 R8, R52.reuse, R58, R8 ;  /* 0x0000003a3408723c */ /* 0x040fe60000041808 */
[----:B------:R-:W-:Y:S05]  /*11df0*/  MUFU.EX2 R58, R87 ;  /* 0x00000057003a7308 */ /* 0x000fea0000000800 */
[C---:B------:R-:W-:Y:S05]  /*11e00*/  HMMA.16816.F32.BF16 R12, R52.reuse, R68, R12 ;  /* 0x00000044340c723c */ /* 0x040fea000004180c */
[----:B------:R-:W1:Y:S02]  /*11e10*/  MUFU.EX2 R57, R104 ;  /* 0x0000006800397308 */ /* 0x000e640000000800 */
[----:B------:R-:W-:Y:S01]  /*11e20*/  F2FP.BF16.PACK_AB R69, R122, R117 ;  /* 0x000000757a45723e */ /* 0x000fe200000010ff */
[C---:B------:R-:W-:Y:S07]  /*11e30*/  HMMA.16816.F32.BF16 R16, R52.reuse, R70, R16 ;  /* 0x000000463410723c */ /* 0x040fee0000041810 */
[----:B------:R-:W-:Y:S01]  /*11e40*/  F2FP.BF16.PACK_AB R71, R143, R120 ;  /* 0x000000788f47723e */ /* 0x000fe200000010ff */
[C---:B---3--:R-:W-:Y:S01]  /*11e50*/  HMMA.16816.F32.BF16 R20, R52.reuse, R64, R20 ;  /* 0x000000403414723c */ /* 0x048fe20000041814 */
[----:B------:R-:W2:Y:S06]  /*11e60*/  MUFU.EX2 R59, R116 ;  /* 0x00000074003b7308 */ /* 0x000eac0000000800 */
[----:B------:R-:W-:Y:S01]  /*11e70*/  FADD.FTZ R65, R90, R93 ;  /* 0x0000005d5a417221 */ /* 0x000fe20000010000 */
[C---:B------:R-:W-:Y:S01]  /*11e80*/  HMMA.16816.F32.BF16 R24, R52.reuse, R66, R24 ;  /* 0x000000423418723c */ /* 0x040fe20000041818 */
[----:B------:R-:W3:Y:S03]  /*11e90*/  LDSM.16.MT88.4 R92, [R168+0xcc00] ;  /* 0x00cc0000a85c783b */ /* 0x000ee60000004200 */
[----:B-1----:R-:W-:Y:S04]  /*11ea0*/  F2FP.BF16.PACK_AB R68, R57, R56 ;  /* 0x000000383944723e */ /* 0x002fe800000010ff */
[C---:B------:R-:W-:Y:S08]  /*11eb0*/  HMMA.16816.F32.BF16 R28, R52.reuse, R72, R28 ;  /* 0x00000048341c723c */ /* 0x040ff0000004181c */
[C---:B------:R-:W-:Y:S04]  /*11ec0*/  HMMA.16816.F32.BF16 R32, R52.reuse, R74, R32 ;  /* 0x0000004a3420723c */ /* 0x040fe80000041820 */
[----:B--2---:R-:W-:Y:S02]  /*11ed0*/  F2FP.BF16.PACK_AB R70, R59, R58 ;  /* 0x0000003a3b46723e */ /* 0x004fe400000010ff */
[----:B------:R-:W-:Y:S02]  /*11ee0*/  MOV R116, R3 ;  /* 0x0000000300747202 */ /* 0x000fe40000000f00 */
[C---:B------:R-:W-:Y:S08]  /*11ef0*/  HMMA.16816.F32.BF16 R36, R52.reuse, R76, R36 ;  /* 0x0000004c3424723c */ /* 0x040ff00000041824 */
[C---:B------:R-:W-:Y:S01]  /*11f00*/  HMMA.16816.F32.BF16 R40, R52.reuse, R78, R40 ;  /* 0x0000004e3428723c */ /* 0x040fe20000041828 */
[----:B------:R-:W-:Y:S07]  /*11f10*/  LDSM.16.MT88.4 R76, [R168+0xec00] ;  /* 0x00ec0000a84c783b */ /* 0x000fee0000004200 */
[C---:B-----5:R-:W-:Y:S07]  /*11f20*/  HMMA.16816.F32.BF16 R44, R52.reuse, R60, R44 ;  /* 0x0000003c342c723c */ /* 0x060fee000004182c */
[----:B------:R-:W-:Y:S01]  /*11f30*/  FADD.FTZ R60, R86, R65 ;  /* 0x00000041563c7221 */ /* 0x000fe20000010000 */
[----:B------:R-:W-:Y:S01]  /*11f40*/  HMMA.16816.F32.BF16 R48, R52, R62, R48 ;  /* 0x0000003e3430723c */ /* 0x000fe20000041830 */
[----:B------:R-:W1:Y:S03]  /*11f50*/  LDSM.16.MT88.4 R84, [R118+0xcc00] ;  /* 0x00cc00007654783b */ /* 0x000e660000004200 */
[----:B------:R-:W-:Y:S02]  /*11f60*/  FADD.FTZ R83, R83, R60 ;  /* 0x0000003c53537221 */ /* 0x000fe40000010000 */
        /* <DEDUP_REMOVED lines=15> */
[C---:B---3--:R-:W-:Y:S01]  /*12060*/  HMMA.16816.F32.BF16 R96, R68.reuse, R92, R20 ;  /* 0x0000005c4460723c */ /* 0x048fe20000041814 */
        /* <DEDUP_REMOVED lines=41> */
[----:B------:R-:W-:Y:S01]  /*12300*/  FADD.FTZ R192, R59, R58 ;  /* 0x0000003a3bc07221 */ /* 0x000fe20000010000 */
[----:B------:R-:W-:-:S05]  /*12310*/  @P0 BRA `(.L_x_2852) ;  /* 0xffffb33000000947 */ /* 0x000fca000383ffff */
.L_x_2848:
        /* <DEDUP_REMOVED lines=196> */
.L_x_2854:
[----:B--234-:R-:W-:Y:S05]  /*12f60*/  BSYNC B0 ;  /* 0x0000000000007941 */ /* 0x01cfea0003800000 */
.L_x_2853:
        /* <DEDUP_REMOVED lines=18> */
.L_x_2856:
[----:B------:R-:W-:Y:S05]  /*13090*/  BSYNC B0 ;  /* 0x0000000000007941 */ /* 0x000fea0003800000 */
.L_x_2855:
        /* <DEDUP_REMOVED lines=10> */
.L_x_2858:
[----:B------:R-:W-:Y:S05]  /*13140*/  BSYNC B0 ;  /* 0x0000000000007941 */ /* 0x000fea0003800000 */
.L_x_2857:
        /* <DEDUP_REMOVED lines=10> */
.L_x_2860:
[----:B------:R-:W-:Y:S05]  /*131f0*/  BSYNC B0 ;  /* 0x0000000000007941 */ /* 0x000fea0003800000 */
.L_x_2859:
        /* <DEDUP_REMOVED lines=11> */
.L_x_2861:
        /* <DEDUP_REMOVED lines=13> */
.L_x_6341:


//--------------------- .text._ZN5flash24flash_fwd_splitkv_kernelI23Flash_fwd_kernel_traitsILi96ELi64ELi128ELi4ELb0ELb0EN7cutlass10bfloat16_tE19Flash_kernel_traitsILi96ELi64ELi128ELi4ES3_EELb1ELb0ELb0ELb0ELb1ELb0ELb1ELb1EEEvNS_16Flash_fwd_paramsE --------------------------
	.section	.text._ZN5flash24flash_fwd_splitkv_kernelI23Flash_fwd_kernel_traitsILi96ELi64ELi128ELi4ELb0ELb0EN7cutlass10bfloat16_tE19Flash_kernel_traitsILi96ELi64ELi128ELi4ES3_EELb1ELb0ELb0ELb0ELb1ELb0ELb1ELb1EEEvNS_16Flash_fwd_paramsE,"ax",@progbits
	.sectioninfo	@"SHI_REGISTERS=254"
	.align	128
        .global         _ZN5flash24flash_fwd_splitkv_kernelI23Flash_fwd_kernel_traitsILi96ELi64ELi128ELi4ELb0ELb0EN7cutlass10bfloat16_tE19Flash_kernel_traitsILi96ELi64ELi128ELi4ES3_EELb1ELb0ELb0ELb0ELb1ELb0ELb1ELb1EEEvNS_16Flash_fwd_paramsE
        .type           _ZN5flash24flash_fwd_splitkv_kernelI23Flash_fwd_kernel_traitsILi96ELi64ELi128ELi4ELb0ELb0EN7cutlass10bfloat16_tE19Flash_kernel_traitsILi96ELi64ELi128ELi4ES3_EELb1ELb0ELb0ELb0ELb1ELb0ELb1ELb1EEEvNS_16Flash_fwd_paramsE,@function
        .size           _ZN5flash24flash_fwd_splitkv_kernelI23Flash_fwd_kernel_traitsILi96ELi64ELi128ELi4ELb0ELb0EN7cutlass10bfloat16_tE19Flash_kernel_traitsILi96ELi64ELi128ELi4ES3_EELb1ELb0ELb0ELb0ELb1ELb0ELb1ELb1EEEvNS_16Flash_fwd_paramsE,(.L_x_6342 - _ZN5flash24flash_fwd_splitkv_kernelI23Flash_fwd_kernel_traitsILi96ELi64ELi128ELi4ELb0ELb0EN7cutlass10bfloat16_tE19Flash_kernel_traitsILi96ELi64ELi128ELi4ES3_EELb1ELb0ELb0ELb0ELb1ELb0ELb1ELb1EEEvNS_16Flash_fwd_paramsE)
        .other          _ZN5flash24flash_fwd_splitkv_kernelI23Flash_fwd_kernel_traitsILi96ELi64ELi128ELi4ELb0ELb0EN7cutlass10bfloat16_tE19Flash_kernel_traitsILi96ELi64ELi128ELi4ES3_EELb1ELb0ELb0ELb0ELb1ELb0ELb1ELb1EEEvNS_16Flash_fwd_paramsE,@"STO_CUDA_ENTRY STV_DEFAULT"
_ZN5flash24flash_fwd_splitkv_kernelI23Flash_fwd_kernel_traitsILi96ELi64ELi128ELi4ELb0ELb0EN7cutlass10bfloat16_tE19Flash_kernel_traitsILi96ELi64ELi128ELi4ES3_EELb1ELb0ELb0ELb0ELb1ELb0ELb1ELb1EEEvNS_16Flash_fwd_paramsE:
.text._ZN5flash24flash_fwd_splitkv_kernelI23Flash_fwd_kernel_traitsILi96ELi64ELi128ELi4ELb0ELb0EN7cutlass10bfloat16_tE19Flash_kernel_traitsILi96ELi64ELi128ELi4ES3_EELb1ELb0ELb0ELb0ELb1ELb0ELb1ELb1EEEvNS_16Flash_fwd_paramsE:
[----:B------:R-:W-:Y:S02]  /*0000*/  MOV R1, c[0x0][0x28] ;  /* 0x00000a0000017a02 */ /* 0x000fe40000000f00 */
[----:B------:R-:W1:Y:S01]  /*0010*/  I2F.U32.RP R2, c[0x0][0x1c0] ;  /* 0x0000700000027b06 */ /* 0x000e620000209000 */
[----:B------:R-:W2:Y:S01]  /*0020*/  S2R R3, SR_CTAID.Z ;  /* 0x0000000000037919 */ /* 0x000ea20000002700 */
[----:B------:R-:W-:Y:S01]  /*0030*/  IMAD.MOV.U32 R4, RZ, RZ, RZ ;  /* 0x000000ffff047224 */ /* 0x000fe200078e00ff */
[----:B------:R-:W-:Y:S01]  /*0040*/  ISETP.NE.U32.AND P0, PT, RZ, c[0x0][0x1c0], PT ;  /* 0x00007000ff007a0c */ /* 0x000fe20003f05070 */
[----:B------:R-:W-:Y:S01]  /*0050*/  IMAD.MOV.U32 R13, RZ, RZ, -0x1 ;  /* 0xffffffffff0d7424 */ /* 0x000fe200078e00ff */
[----:B------:R-:W-:Y:S01]  /*0060*/  ISETP.NE.U32.AND P5, PT, RZ, c[0x0][0x250], PT ;  /* 0x00009400ff007a0c */ /* 0x000fe20003fa5070 */
[----:B------:R-:W-:-:S03]  /*0070*/  ULDC.64 UR6, c[0x0][0x118] ;  /* 0x0000460000067ab9 */ /* 0x000fc60000000a00 */
[----:B------:R-:W-:Y:S01]  /*0080*/  ISETP.NE.AND.EX P5, PT, RZ, c[0x0][0x254], PT, P5 ;  /* 0x00009500ff007a0c */ /* 0x000fe20003fa5350 */
[----:B-1----:R-:W1:Y:S02]  /*0090*/  MUFU.RCP R5, R2 ;  /* 0x0000000200057308 */ /* 0x002e640000001000 */
[----:B-1----:R-:W-:Y:S01]  /*00a0*/  IADD3 R5, R5, 0xffffffe, RZ ;  /* 0x0ffffffe05057810 */ /* 0x002fe20007ffe0ff */
[----:B------:R-:W-:Y:S01]  /*00b0*/  IMAD.MOV.U32 R8, RZ, RZ, RZ ;  /* 0x000000ffff087224 */ /* 0x000fe200078e00ff */
[----:B------:R-:W1:Y:S04]  /*00c0*/  LDC.U8 R2, c[0x0][0x312] ;  /* 0x0000c480ff027b82 */ /* 0x000e680000000000 */
[----:B------:R-:W3:Y:S02]  /*00d0*/  F2I.FTZ.U32.TRUNC.NTZ R5, R5 ;  /* 0x0000000500057305 */ /* 0x000ee4000021f000 */
[----:B---3--:R-:W-:-:S04]  /*00e0*/  IMAD.MOV R0, RZ, RZ, -R5 ;  /* 0x000000ffff007224 */ /* 0x008fc800078e0a05 */
        /* <DEDUP_REMOVED lines=14> */
[----:B-1----:R-:W-:Y:S02]  /*01d0*/  ISETP.NE.AND P2, PT, R2, RZ, PT ;  /* 0x000000ff0200720c */ /* 0x002fe40003f45270 */
[----:B------:R-:W-:Y:S01]  /*01e0*/  ISETP.EQ.U32.AND P0, PT, RZ, c[0x0][0x248], PT ;  /* 0x00009200ff007a0c */ /* 0x000fe20003f02070 */
[----:B------:R-:W-:-:S03]  /*01f0*/  IMAD.WIDE R10, R153, R0, c[0x0][0x240] ;  /* 0x00009000990a7625 */ /* 0x000fc600078e0200 */
[----:B------:R-:W-:Y:S01]  /*0200*/  ISETP.EQ.OR.EX P0, PT, RZ, c[0x0][0x24c], !P2, P0 ;  /* 0x00009300ff007a0c */ /* 0x000fe20005702700 */
[CC--:B------:R-:W-:Y:S01]  /*0210*/  IMAD.WIDE R158, R153.reuse, R0.reuse, c[0x0][0x250] ;  /* 0x00009400999e7625 */ /* 0x0c0fe200078e0200 */
[----:B------:R-:W2:Y:S04]  /*0220*/  @P1 LDG.E R13, [R10.64] ;  /* 0x000000060a0d1981 */ /* 0x000ea8000c1e1900 */
[----:B------:R-:W2:Y:S01]  /*0230*/  @P1 LDG.E R6, [R10.64+0x4] ;  /* 0x000004060a061981 */ /* 0x000ea2000c1e1900 */
[----:B------:R-:W-:Y:S01]  /*0240*/  MOV R9, 0xffffffff ;  /* 0xffffffff00097802 */ /* 0x000fe20000000f00 */
[----:B------:R-:W-:Y:S02]  /*0250*/  IMAD.WIDE R4, R153, R0, c[0x0][0x248] ;  /* 0x0000920099047625 */ /* 0x000fe400078e0200 */
[----:B------:R1:W5:Y:S04]  /*0260*/  @P5 LDG.E R8, [R158.64] ;  /* 0x000000069e085981 */ /* 0x000368000c1e1900 */
[----:B------:R1:W5:Y:S01]  /*0270*/  @!P0 LDG.E R9, [R4.64] ;  /* 0x0000000604098981 */ /* 0x000362000c1e1900 */
[----:B------:R-:W-:Y:S01]  /*0280*/  ISETP.NE.U32.AND P0, PT, RZ, c[0x0][0x248], PT ;  /* 0x00009200ff007a0c */ /* 0x000fe20003f05070 */
[----:B------:R-:W-:-:S02]  /*0290*/  IMAD.MOV R156, RZ, RZ, -R153 ;  /* 0x000000ffff9c7224 */ /* 0x000fc400078e0a99 */
[----:B------:R-:W3:Y:S01]  /*02a0*/  S2R R23, SR_CTAID.X ;  /* 0x0000000000177919 */ /* 0x000ee20000002500 */
[----:B------:R-:W-:Y:S01]  /*02b0*/  ISETP.NE.AND.EX P0, PT, RZ, c[0x0][0x24c], PT, P0 ;  /* 0x00009300ff007a0c */ /* 0x000fe20003f05300 */
[----:B------:R-:W-:Y:S02]  /*02c0*/  IMAD R156, R156, c[0x0][0x1c0], R3 ;  /* 0x000070009c9c7a24 */ /* 0x000fe400078e0203 */
[----:B------:R-:W4:Y:S04]  /*02d0*/  S2R R2, SR_CTAID.Y ;  /* 0x0000000000027919 */ /* 0x000f280000002600 */
[----:B------:R-:W1:Y:S01]  /*02e0*/  S2R R63, SR_TID.X ;  /* 0x00000000003f7919 */ /* 0x000e620000002100 */
[----:B--2---:R-:W-:Y:S01]  /*02f0*/  @P1 IADD3 R151, R6, -R13, RZ ;  /* 0x8000000d06971210 */ /* 0x004fe20007ffe0ff */
[----:B------:R-:W-:-:S04]  /*0300*/  @!P1 IMAD.MOV.U32 R151, RZ, RZ, c[0x0][0x214] ;  /* 0x00008500ff979624 */ /* 0x000fc800078e00ff */
[----:B------:R-:W-:Y:S05]  /*0310*/  @!P0 BRA `(.L_x_2862) ;  /* 0x0000004000008947 */ /* 0x000fea0003800000 */
[----:B-1-34-:R-:W2:Y:S02]  /*0320*/  @P2 LDG.E R6, [R4.64+0x4] ;  /* 0x0000040604062981 */ /* 0x01aea4000c1e1900 */
[----:B--2--5:R-:W-:-:S06]  /*0330*/  @P2 IADD3 R75, R6, -R9, RZ ;  /* 0x80000009064b2210 */ /* 0x024fcc0007ffe0ff */
[----:B------:R1:W5:Y:S01]  /*0340*/  @!P2 LDG.E R75, [R4.64] ;  /* 0x00000006044ba981 */ /* 0x000362000c1e1900 */
[----:B------:R-:W-:Y:S05]  /*0350*/  BRA `(.L_x_2863) ;  /* 0x0000001000007947 */ /* 0x000fea0003800000 */
.L_x_2862:
[----:B-1-34-:R-:W-:Y:S02]  /*0360*/  MOV R75, c[0x0][0x218] ;  /* 0x00008600004b7a02 */ /* 0x01afe40000000f00 */
.L_x_2863:
        /* <DEDUP_REMOVED lines=9> */
[----:B-1----:R-:W-:Y:S01]  /*0400*/  @!P2 SEL R4, RZ, c[0x0][0x21c], !P1 ;  /* 0x00008700ff04aa07 */ /* 0x002fe20004800000 */
[----:B--2---:R-:W-:-:S04]  /*0410*/  @P2 IMAD.IADD R64, R3, 0x1, -R8 ;  /* 0x0000000103402824 */ /* 0x004fc800078e0a08 */
[----:B------:R-:W-:Y:S02]  /*0420*/  @!P2 IMAD.IADD R64, R75, 0x1, R4 ;  /* 0x000000014b40a824 */ /* 0x000fe400078e0204 */
        /* <DEDUP_REMOVED lines=9> */
[----:B------:R-:W-:-:S04]  /*04c0*/  IADD3 R6, R6, -0x1, RZ ;  /* 0xffffffff06067810 */ /* 0x000fc80007ffe0ff */
[----:B------:R-:W-:Y:S02]  /*04d0*/  IABS R3, R6 ;  /* 0x0000000600037213 */ /* 0x000fe40000000000 */
[----:B------:R-:W-:-:S04]  /*04e0*/  LOP3.LUT R6, R6, c[0x0][0x10], RZ, 0x3c, !PT ;  /* 0x0000040006067a12 */ /* 0x000fc800078e3cff */
[----:B------:R-:W-:Y:S02]  /*04f0*/  ISETP.GE.AND P0, PT, R6, RZ, PT ;  /* 0x000000ff0600720c */ /* 0x000fe40003f06270 */
[----:B------:R-:W-:Y:S02]  /*0500*/  IADD3 R6, R64, 0x7f, RZ ;  /* 0x0000007f40067810 */ /* 0x000fe40007ffe0ff */
[----:B-1----:R-:W-:-:S04]  /*0510*/  IADD3 R10, R10, 0xffffffe, RZ ;  /* 0x0ffffffe0a0a7810 */ /* 0x002fc80007ffe0ff */
[----:B------:R-:W1:Y:S02]  /*0520*/  F2I.FTZ.U32.TRUNC.NTZ R11, R10 ;  /* 0x0000000a000b7305 */ /* 0x000e64000021f000 */
[----:B-1----:R-:W-:Y:S02]  /*0530*/  IMAD.MOV R4, RZ, RZ, -R11 ;  /* 0x000000ffff047224 */ /* 0x002fe400078e0a0b */
[----:B------:R-:W-:Y:S02]  /*0540*/  IMAD.MOV.U32 R10, RZ, RZ, RZ ;  /* 0x000000ffff0a7224 */ /* 0x000fe400078e00ff */
[----:B------:R-:W-:-:S04]  /*0550*/  IMAD R4, R4, R5, RZ ;  /* 0x0000000504047224 */ /* 0x000fc800078e02ff */
[----:B------:R-:W-:-:S06]  /*0560*/  IMAD.HI.U32 R4, R11, R4, R10 ;  /* 0x000000040b047227 */ /* 0x000fcc00078e000a */
[----:B------:R-:W-:-:S04]  /*0570*/  IMAD.HI.U32 R7, R4, R3, RZ ;  /* 0x0000000304077227 */ /* 0x000fc800078e00ff */
[----:B------:R-:W-:-:S04]  /*0580*/  IMAD.MOV R4, RZ, RZ, -R7 ;  /* 0x000000ffff047224 */ /* 0x000fc800078e0a07 */
[----:B------:R-:W-:Y:S01]  /*0590*/  IMAD R4, R5, R4, R3 ;  /* 0x0000000405047224 */ /* 0x000fe200078e0203 */
[----:B------:R-:W-:-:S04]  /*05a0*/  IADD3 R3, -R151, 0xbf, R66 ;  /* 0x000000bf97037810 */ /* 0x000fc80007ffe142 */
[----:B------:R-:W-:-:S13]  /*05b0*/  ISETP.GT.U32.AND P1, PT, R5, R4, PT ;  /* 0x000000040500720c */ /* 0x000fda0003f24070 */
[----:B------:R-:W-:Y:S01]  /*05c0*/  @!P1 IMAD.IADD R4, R4, 0x1, -R5 ;  /* 0x0000000104049824 */ /* 0x000fe200078e0a05 */
[----:B------:R-:W-:Y:S02]  /*05d0*/  @!P1 IADD3 R7, R7, 0x1, RZ ;  /* 0x0000000107079810 */ /* 0x000fe40007ffe0ff */
[----:B------:R-:W-:Y:S02]  /*05e0*/  ISETP.NE.AND P1, PT, RZ, c[0x0][0x10], PT ;  /* 0x00000400ff007a0c */ /* 0x000fe40003f25270 */
[----:B------:R-:W-:Y:S02]  /*05f0*/  ISETP.GE.U32.AND P2, PT, R4, R5, PT ;  /* 0x000000050400720c */ /* 0x000fe40003f46070 */
[----:B------:R-:W-:Y:S02]  /*0600*/  IADD3 R4, R3, c[0x0][0x2e8], R64 ;  /* 0x0000ba0003047a10 */ /* 0x000fe40007ffe040 */
[----:B------:R-:W-:Y:S02]  /*0610*/  SHF.R.S32.HI R5, RZ, 0x1f, R6 ;  /* 0x0000001fff057819 */ /* 0x000fe40000011406 */
[----:B------:R-:W-:-:S02]  /*0620*/  SHF.R.S32.HI R3, RZ, 0x1f, R4 ;  /* 0x0000001fff037819 */ /* 0x000fc40000011404 */
[----:B------:R-:W-:Y:S02]  /*0630*/  LEA.HI R5, R5, R6, RZ, 0x7 ;  /* 0x0000000605057211 */ /* 0x000fe400078f38ff */
[----:B------:R-:W-:Y:S02]  /*0640*/  LEA.HI R3, R3, R4, RZ, 0x7 ;  /* 0x0000000403037211 */ /* 0x000fe400078f38ff */
[----:B------:R-:W-:Y:S02]  /*0650*/  SHF.R.S32.HI R5, RZ, 0x7, R5 ;  /* 0x00000007ff057819 */ /* 0x000fe40000011405 */
[----:B------:R-:W-:Y:S02]  /*0660*/  @P2 IADD3 R7, R7, 0x1, RZ ;  /* 0x0000000107072810 */ /* 0x000fe40007ffe0ff */
        /* <DEDUP_REMOVED lines=13> */
[----:B------:R-:W-:Y:S01]  /*0740*/  LEA.HI R0, R0, R63, RZ, 0x3 ;  /* 0x0000003f00007211 */ /* 0x000fe200078f18ff */
[----:B------:R-:W-:-:S03]  /*0750*/  IMAD R3, R3, c[0x0][0x1c0], R156 ;  /* 0x0000700003037a24 */ /* 0x000fc600078e029c */
[----:B------:R-:W-:Y:S01]  /*0760*/  LOP3.LUT R4, R0, 0x3ffffff8, RZ, 0xc0, !PT ;  /* 0x3ffffff800047812 */ /* 0x000fe200078ec0ff */
[----:B------:R-:W-:Y:S01]  /*0770*/  IMAD R3, R3, c[0x0][0x214], R66 ;  /* 0x0000850003037a24 */ /* 0x000fe200078e0242 */
[----:B------:R-:W-:-:S03]  /*0780*/  SHF.R.S32.HI R0, RZ, 0x3, R0 ;  /* 0x00000003ff007819 */ /* 0x000fc60000011400 */
[----:B------:R-:W-:Y:S01]  /*0790*/  IMAD.IADD R4, R63, 0x1, -R4 ;  /* 0x000000013f047824 */ /* 0x000fe200078e0a04 */
[C---:B------:R-:W-:Y:S01]  /*07a0*/  IADD3 R6, R0.reuse, 0x10, RZ ;  /* 0x0000001000067810 */ /* 0x040fe20007ffe0ff */
[----:B------:R-:W-:Y:S01]  /*07b0*/  IMAD R2, R3, c[0x0][0x22c], RZ ;  /* 0x00008b0003027a24 */ /* 0x000fe200078e02ff */
[-C--:B------:R-:W-:Y:S01]  /*07c0*/  ISETP.GE.AND P0, PT, R0, R151.reuse, PT ;  /* 0x000000970000720c */ /* 0x080fe20003f06270 */
[----:B------:R-:W-:Y:S01]  /*07d0*/  IMAD.SHL.U32 R4, R4, 0x4, RZ ;  /* 0x0000000404047824 */ /* 0x000fe200078e00ff */
[-C--:B------:R-:W-:Y:S02]  /*07e0*/  ISETP.GE.OR P4, PT, R6, R151.reuse, P6 ;  /* 0x000000970600720c */ /* 0x080fe40003786670 */
[----:B------:R-:W-:Y:S02]  /*07f0*/  ISETP.GE.OR P5, PT, R0, R151, P6 ;  /* 0x000000970000720c */ /* 0x000fe400037a6670 */
[----:B------:R-:W-:-:S05]  /*0800*/  SHF.R.S32.HI R5, RZ, 0x1f, R4 ;  /* 0x0000001fff057819 */ /* 0x000fca0000011404 */
        /* <DEDUP_REMOVED lines=39> */
.L_x_2864:
[----:B------:R-:W-:Y:S01]  /*0a80*/  ISETP.NE.U32.AND P0, PT, RZ, c[0x0][0x2b8], PT ;  /* 0x0000ae00ff007a0c */ /* 0x000fe20003f05070 */
[--C-:B------:R-:W-:Y:S01]  /*0a90*/  IMAD.MOV.U32 R2, RZ, RZ, R153.reuse ;  /* 0x000000ffff027224 */ /* 0x100fe200078e0099 */
[----:B------:R-:W-:Y:S02]  /*0aa0*/  ISETP.NE.U32.AND P1, PT, RZ, c[0x0][0x2c0], PT ;  /* 0x0000b000ff007a0c */ /* 0x000fe40003f25070 */
[----:B------:R-:W-:Y:S02]  /*0ab0*/  ISETP.NE.AND.EX P0, PT, RZ, c[0x0][0x2bc], PT, P0 ;  /* 0x0000af00ff007a0c */ /* 0x000fe40003f05300 */
[----:B------:R-:W-:Y:S02]  /*0ac0*/  ISETP.NE.AND.EX P1, PT, RZ, c[0x0][0x2c4], PT, P1 ;  /* 0x0000b100ff007a0c */ /* 0x000fe40003f25310 */
[----:B------:R-:W-:-:S09]  /*0ad0*/  SHF.R.S32.HI R10, RZ, 0x1f, R153 ;  /* 0x0000001fff0a7819 */ /* 0x000fd20000011499 */
        /* <DEDUP_REMOVED lines=22> */
[----:B-----5:R-:W-:Y:S01]  /*0c40*/  IMAD R2, R3, R4, RZ ;  /* 0x0000000403027224 */ /* 0x020fe200078e02ff */
        /* <DEDUP_REMOVED lines=13> */
[----:B------:R-:W-:Y:S02]  /*0d20*/  @!P0 IADD3 R5, -R5, RZ, RZ ;  /* 0x000000ff05058210 */ /* 0x000fe40007ffe1ff */
[----:B------:R-:W-:-:S05]  /*0d30*/  @!P1 LOP3.LUT R5, RZ, c[0x0][0x2d0], RZ, 0x33, !PT ;  /* 0x0000b400ff059a12 */ /* 0x000fca00078e33ff */
[----:B------:R-:W-:-:S05]  /*0d40*/  IMAD.WIDE R14, R5, 0x4, R154 ;  /* 0x00000004050e7825 */ /* 0x000fca00078e029a */
[----:B------:R-:W2:Y:S01]  /*0d50*/  LDG.E R2, [R14.64] ;  /* 0x000000060e027981 */ /* 0x000ea2000c1e1900 */
[----:B------:R-:W-:Y:S02]  /*0d60*/  IABS R3, c[0x0][0x1c8] ;  /* 0x0000720000037a13 */ /* 0x000fe40000000000 */
[----:B------:R-:W-:Y:S02]  /*0d70*/  IADD3 R5, -R5, RZ, RZ ;  /* 0x000000ff05057210 */ /* 0x000fe40007ffe1ff */
        /* <DEDUP_REMOVED lines=13> */
[----:B------:R-:W-:-:S03]  /*0e50*/  IMAD R7, R5, c[0x0][0x2d0], R0 ;  /* 0x0000b40005077a24 */ /* 0x000fc600078e0200 */
[----:B------:R-:W-:Y:S02]  /*0e60*/  ISETP.GT.U32.AND P0, PT, R3, R6, PT ;  /* 0x000000060300720c */ /* 0x000fe40003f04070 */
[----:B------:R-:W-:-:S11]  /*0e70*/  SHF.R.S32.HI R5, RZ, 0x1f, R7 ;  /* 0x0000001fff057819 */ /* 0x000fd60000011407 */
[----:B------:R-:W-:Y:S01]  /*0e80*/  @!P0 IMAD.IADD R6, R6, 0x1, -R3 ;  /* 0x0000000106068824 */ /* 0x000fe200078e0a03 */
[----:B------:R-:W-:-:S04]  /*0e90*/  @!P0 IADD3 R4, R4, 0x1, RZ ;  /* 0x0000000104048810 */ /* 0x000fc80007ffe0ff */
[----:B------:R-:W-:Y:S01]  /*0ea0*/  ISETP.GE.U32.AND P1, PT, R6, R3, PT ;  /* 0x000000030600720c */ /* 0x000fe20003f26070 */
[----:B------:R-:W-:Y:S01]  /*0eb0*/  IMAD R6, R5, c[0x0][0x198], RZ ;  /* 0x0000660005067a24 */ /* 0x000fe200078e02ff */
[----:B------:R-:W-:-:S03]  /*0ec0*/  LOP3.LUT R3, R156, c[0x0][0x1c8], RZ, 0x3c, !PT ;  /* 0x000072009c037a12 */ /* 0x000fc600078e3cff */
[----:B------:R-:W-:Y:S01]  /*0ed0*/  IMAD R6, R7, c[0x0][0x19c], R6 ;  /* 0x0000670007067a24 */ /* 0x000fe200078e0206 */
[----:B------:R-:W-:-:S07]  /*0ee0*/  ISETP.GE.AND P0, PT, R3, RZ, PT ;  /* 0x000000ff0300720c */ /* 0x000fce0003f06270 */
[----:B------:R-:W-:Y:S02]  /*0ef0*/  @P1 IADD3 R4, R4, 0x1, RZ ;  /* 0x0000000104041810 */ /* 0x000fe40007ffe0ff */
[----:B------:R-:W-:-:S04]  /*0f00*/  ISETP.NE.AND P1, PT, RZ, c[0x0][0x1c8], PT ;  /* 0x00007200ff007a0c */ /* 0x000fc80003f25270 */
[----:B------:R-:W-:-:S09]  /*0f10*/  @!P0 IMAD.MOV R4, RZ, RZ, -R4 ;  /* 0x000000ffff048224 */ /* 0x000fd200078e0a04 */
[----:B------:R-:W-:Y:S02]  /*0f20*/  @!P1 LOP3.LUT R4, RZ, c[0x0][0x1c8], RZ, 0x33, !PT ;  /* 0x00007200ff049a12 */ /* 0x000fe400078e33ff */
[----:B--2---:R-:W-:Y:S01]  /*0f30*/  SHF.R.S32.HI R9, RZ, 0x1f, R2 ;  /* 0x0000001fff097819 */ /* 0x004fe20000011402 */
[----:B------:R-:W-:-:S04]  /*0f40*/  IMAD.WIDE.U32 R14, R2, c[0x0][0x180], RZ ;  /* 0x00006000020e7a25 */ /* 0x000fc800078e00ff */
[C---:B------:R-:W-:Y:S02]  /*0f50*/  IMAD R3, R9.reuse, c[0x0][0x180], RZ ;  /* 0x0000600009037a24 */ /* 0x040fe400078e02ff */
[----:B------:R-:W-:Y:S02]  /*0f60*/  IMAD R9, R9, c[0x0][0x188], RZ ;  /* 0x0000620009097a24 */ /* 0x000fe400078e02ff */
[C---:B------:R-:W-:Y:S02]  /*0f70*/  IMAD R3, R2.reuse, c[0x0][0x184], R3 ;  /* 0x0000610002037a24 */ /* 0x040fe400078e0203 */
[C---:B------:R-:W-:Y:S02]  /*0f80*/  IMAD R9, R2.reuse, c[0x0][0x18c], R9 ;  /* 0x0000630002097a24 */ /* 0x040fe400078e0209 */
[----:B------:R-:W-:Y:S01]  /*0f90*/  IMAD.WIDE.U32 R16, R2, c[0x0][0x188], RZ ;  /* 0x0000620002107a25 */ /* 0x000fe200078e00ff */
[----:B------:R-:W-:Y:S02]  /*0fa0*/  IADD3 R15, R15, R3, RZ ;  /* 0x000000030f0f7210 */ /* 0x000fe40007ffe0ff */
[----:B------:R-:W-:Y:S01]  /*0fb0*/  SHF.R.S32.HI R3, RZ, 0x1f, R4 ;  /* 0x0000001fff037819 */ /* 0x000fe20000011404 */
[----:B------:R-:W-:-:S02]  /*0fc0*/  IMAD.IADD R9, R17, 0x1, R9 ;  /* 0x0000000111097824 */ /* 0x000fc400078e0209 */
[----:B------:R-:W-:-:S04]  /*0fd0*/  IMAD.WIDE.U32 R14, R7, c[0x0][0x198], R14 ;  /* 0x00006600070e7a25 */ /* 0x000fc800078e000e */
[----:B------:R-:W-:Y:S01]  /*0fe0*/  IMAD.IADD R15, R15, 0x1, R6 ;  /* 0x000000010f0f7824 */ /* 0x000fe200078e0206 */
[----:B------:R-:W-:Y:S01]  /*0ff0*/  MOV R6, R16 ;  /* 0x0000001000067202 */ /* 0x000fe20000000f00 */
[----:B------:R-:W-:Y:S02]  /*1000*/  IMAD R11, R3, c[0x0][0x1b0], RZ ;  /* 0x00006c00030b7a24 */ /* 0x000fe400078e02ff */
[----:B------:R-:W-:-:S04]  /*1010*/  IMAD.WIDE.U32 R164, R4, c[0x0][0x1b0], R14 ;  /* 0x00006c0004a47a25 */ /* 0x000fc800078e000e */
[----:B------:R-:W-:-:S05]  /*1020*/  IMAD R11, R4, c[0x0][0x1b4], R11 ;  /* 0x00006d00040b7a24 */ /* 0x000fca00078e020b */
[----:B------:R-:W-:Y:S01]  /*1030*/  IADD3 R17, R165, R11, RZ ;  /* 0x0000000ba5117210 */ /* 0x000fe20007ffe0ff */
[----:B------:R-:W-:Y:S05]  /*1040*/  BRA `(.L_x_2866) ;  /* 0x0000043000007947 */ /* 0x000fea0003800000 */
.L_x_2865:
        /* <DEDUP_REMOVED lines=16> */
.L_x_2867:
[----:B------:R-:W-:Y:S02]  /*1150*/  IABS R4, c[0x0][0x1c8] ;  /* 0x0000720000047a13 */ /* 0x000fe40000000000 */
[----:B------:R-:W-:Y:S02]  /*1160*/  @P4 IADD3 R9, R8, R9, RZ ;  /* 0x0000000908094210 */ /* 0x000fe40007ffe0ff */
        /* <DEDUP_REMOVED lines=14> */
[----:B------:R-:W-:Y:S02]  /*1250*/  ISETP.GE.AND P1, PT, R0, RZ, PT ;  /* 0x000000ff0000720c */ /* 0x000fe40003f26270 */
[----:B------:R-:W-:-:S05]  /*1260*/  LEA R0, R55, 0xffffff80, 0x7 ;  /* 0xffffff8037007811 */ /* 0x000fca00078e38ff */
[----:B------:R-:W-:-:S04]  /*1270*/  IMAD.WIDE.U32 R14, R0, c[0x0][0x198], R6 ;  /* 0x00006600000e7a25 */ /* 0x000fc800078e0006 */
[----:B------:R-:W-:Y:S01]  /*1280*/  @!P0 IMAD.IADD R5, R5, 0x1, -R4 ;  /* 0x0000000105058824 */ /* 0x000fe200078e0a04 */
[----:B------:R-:W-:Y:S02]  /*1290*/  @!P0 IADD3 R3, R3, 0x1, RZ ;  /* 0x0000000103038810 */ /* 0x000fe40007ffe0ff */
[----:B------:R-:W-:Y:S02]  /*12a0*/  ISETP.NE.AND P0, PT, RZ, c[0x0][0x1c8], PT ;  /* 0x00007200ff007a0c */ /* 0x000fe40003f05270 */
[----:B------:R-:W-:Y:S02]  /*12b0*/  ISETP.GE.U32.AND P3, PT, R5, R4, PT ;  /* 0x000000040500720c */ /* 0x000fe40003f66070 */
[----:B------:R-:W-:-:S11]  /*12c0*/  SHF.R.S32.HI R5, RZ, 0x1f, R0 ;  /* 0x0000001fff057819 */ /* 0x000fd60000011400 */
        /* <DEDUP_REMOVED lines=8> */
[----:B------:R-:W-:-:S04]  /*1350*/  @P4 IMAD.WIDE.U32 R6, R9, c[0x0][0x1a0], RZ ;  /* 0x0000680009064a25 */ /* 0x000fc800078e00ff */
[----:B------:R-:W-:Y:S02]  /*1360*/  IMAD R17, R3, c[0x0][0x1b0], RZ ;  /* 0x00006c0003117a24 */ /* 0x000fe400078e02ff */
[----:B------:R-:W-:-:S04]  /*1370*/  IMAD.WIDE.U32 R164, R4, c[0x0][0x1b0], R14 ;  /* 0x00006c0004a47a25 */ /* 0x000fc800078e000e */
[----:B------:R-:W-:Y:S02]  /*1380*/  IMAD R17, R4, c[0x0][0x1b4], R17 ;  /* 0x00006d0004117a24 */ /* 0x000fe400078e0211 */
[----:B------:R-:W-:Y:S02]  /*1390*/  @P4 IMAD R9, R9, c[0x0][0x1a4], R7 ;  /* 0x0000690009094a24 */ /* 0x000fe400078e0207 */
[----:B------:R-:W-:Y:S01]  /*13a0*/  IMAD.MOV.U32 R7, RZ, RZ, R0 ;  /* 0x000000ffff077224 */ /* 0x000fe200078e0000 */
        /* <DEDUP_REMOVED lines=13> */
.L_x_2866:
[----:B------:R1:W5:Y:S01]  /*1480*/  @P5 LDG.E R11, [R158.64] ;  /* 0x000000069e0b5981 */ /* 0x000362000c1e1900 */
[----:B------:R-:W-:Y:S01]  /*1490*/  ISETP.NE.AND P0, PT, R13, -0x1, PT ;  /* 0xffffffff0d00780c */ /* 0x000fe20003f05270 */
[----:B------:R-:W-:Y:S01]  /*14a0*/  IMAD.MOV.U32 R82, RZ, RZ, c[0x0][0x230] ;  /* 0x00008c00ff527624 */ /* 0x000fe200078e00ff */
[----:B------:R-:W-:Y:S01]  /*14b0*/  SHF.R.S32.HI R72, RZ, 0x1f, R63 ;  /* 0x0000001fff487819 */ /* 0x000fe2000001143f */
[----:B------:R-:W-:Y:S01]  /*14c0*/  IMAD.MOV.U32 R26, RZ, RZ, RZ ;  /* 0x000000ffff1a7224 */ /* 0x000fe200078e00ff */
[----:B------:R-:W-:Y:S01]  /*14d0*/  MOV R27, c[0x0][0x230] ;  /* 0x00008c00001b7a02 */ /* 0x000fe20000000f00 */
[----:B------:R-:W-:Y:S01]  /*14e0*/  IMAD.MOV.U32 R166, RZ, RZ, c[0x0][0x198] ;  /* 0x00006600ffa67624 */ /* 0x000fe200078e00ff */
[CC--:B------:R-:W-:Y:S01]  /*14f0*/  LEA.HI R8, R72.reuse, R63.reuse, RZ, 0x3 ;  /* 0x0000003f48087211 */ /* 0x0c0fe200078f18ff */
[----:B------:R-:W-:Y:S01]  /*1500*/  IMAD.MOV.U32 R51, RZ, RZ, 0x10 ;  /* 0x00000010ff337424 */ /* 0x000fe200078e00ff */
[----:B------:R-:W-:Y:S01]  /*1510*/  LEA.HI R19, R72, R63, RZ, 0x2 ;  /* 0x0000003f48137211 */ /* 0x000fe200078f10ff */
[----:B------:R-:W-:Y:S01]  /*1520*/  IMAD.SHL.U32 R62, R166, 0x20, RZ ;  /* 0x00000020a63e7824 */ /* 0x000fe200078e00ff */
[----:B------:R-:W-:-:S02]  /*1530*/  SHF.R.S32.HI R21, RZ, 0x3, R8 ;  /* 0x00000003ff157819 */ /* 0x000fc40000011408 */
[----:B------:R-:W-:Y:S01]  /*1540*/  SHF.R.S32.HI R148, RZ, 0x2, R19 ;  /* 0x00000002ff947819 */ /* 0x000fe20000011413 */
[----:B------:R-:W-:Y:S01]  /*1550*/  @P0 IMAD.WIDE.U32 R14, R13, c[0x0][0x190], RZ ;  /* 0x000064000d0e0a25 */ /* 0x000fe200078e00ff */
[CC--:B------:R-:W-:Y:S02]  /*1560*/  LEA.HI R145, R72.reuse, R63.reuse, RZ, 0x5 ;  /* 0x0000003f48917211 */ /* 0x0c0fe400078f28ff */
[----:B------:R-:W-:Y:S01]  /*1570*/  LEA.HI R72, R72, R63, RZ, 0x4 ;  /* 0x0000003f48487211 */ /* 0x000fe200078f20ff */
[----:B-----5:R-:W-:Y:S01]  /*1580*/  @!P0 IMAD R2, R10, c[0x0][0x178], RZ ;  /* 0x00005e000a028a24 */ /* 0x020fe200078e02ff */
[----:B------:R-:W-:Y:S01]  /*1590*/  SHF.R.S32.HI R145, RZ, 0x5, R145 ;  /* 0x00000005ff917819 */ /* 0x000fe20000011491 */
[----:B------:R-:W-:Y:S01]  /*15a0*/  @P0 IMAD.MOV.U32 R12, RZ, RZ, R14 ;  /* 0x000000ffff0c0224 */ /* 0x000fe200078e000e */
[C---:B------:R-:W-:Y:S01]  /*15b0*/  LEA.HI R14, R8.reuse, R21, RZ, 0x1 ;  /* 0x00000015080e7211 */ /* 0x040fe200078f08ff */
[----:B------:R-:W-:Y:S01]  /*15c0*/  @!P0 IMAD.WIDE.U32 R24, R153, c[0x0][0x178], RZ ;  /* 0x00005e0099188a25 */ /* 0x000fe200078e00ff */
[----:B------:R-:W-:-:S02]  /*15d0*/  LOP3.LUT R8, R8, 0xfffffff8, RZ, 0xc0, !PT ;  /* 0xfffffff808087812 */ /* 0x000fc400078ec0ff */
[----:B------:R-:W-:Y:S01]  /*15e0*/  LOP3.LUT R14, R14, 0xfffffffe, RZ, 0xc0, !PT ;  /* 0xfffffffe0e0e7812 */ /* 0x000fe200078ec0ff */
[----:B------:R-:W-:Y:S01]  /*15f0*/  @!P0 IMAD R2, R153, c[0x0][0x17c], R2 ;  /* 0x00005f0099028a24 */ /* 0x000fe200078e0202 */
[----:B------:R-:W-:Y:S01]  /*1600*/  LOP3.LUT R72, R72, 0xfffffff0, RZ, 0xc0, !PT ;  /* 0xfffffff048487812 */ /* 0x000fe200078ec0ff */
[----:B------:R-:W-:Y:S01]  /*1610*/  @P0 IMAD R13, R13, c[0x0][0x194], R15 ;  /* 0x000065000d0d0a24 */ /* 0x000fe200078e020f */
[----:B------:R-:W-:Y:S01]  /*1620*/  SHF.R.S32.HI R149, RZ, 0x1f, R148 ;  /* 0x0000001fff957819 */ /* 0x000fe20000011494 */
[----:B------:R-:W-:Y:S01]  /*1630*/  IMAD.MOV.U32 R15, RZ, RZ, 0x2 ;  /* 0x00000002ff0f7424 */ /* 0x000fe200078e00ff */
[----:B------:R-:W-:Y:S01]  /*1640*/  IADD3 R72, -R72, R63, RZ ;  /* 0x0000003f48487210 */ /* 0x000fe20007ffe1ff */
[----:B------:R-:W-:Y:S01]  /*1650*/  @!P0 IMAD.IADD R13, R25, 0x1, R2 ;  /* 0x00000001190d8824 */ /* 0x000fe200078e0202 */
[----:B------:R-:W-:Y:S01]  /*1660*/  LOP3.LUT R2, R19, 0xfffffffc, RZ, 0xc0, !PT ;  /* 0xfffffffc13027812 */ /* 0x000fe200078ec0ff */
[----:B------:R-:W-:Y:S01]  /*1670*/  IMAD.HI.U32 R82, R15, R82, R26 ;  /* 0x000000520f527227 */ /* 0x000fe200078e001a */
[----:B------:R-:W-:-:S02]  /*1680*/  LEA.HI R19, R19, R148, RZ, 0x1 ;  /* 0x0000009413137211 */ /* 0x000fc400078f08ff */
[----:B------:R-:W-:Y:S01]  /*1690*/  IADD3 R15, -R2, R63, RZ ;  /* 0x0000003f020f7210 */ /* 0x000fe20007ffe1ff */
[----:B------:R-:W-:Y:S01]  /*16a0*/  IMAD.IADD R71, R21, 0x1, -R14 ;  /* 0x0000000115477824 */ /* 0x000fe200078e0a0e */
[----:B------:R-:W-:Y:S01]  /*16b0*/  LOP3.LUT R19, R19, 0x7fffffe, RZ, 0xc0, !PT ;  /* 0x07fffffe13137812 */ /* 0x000fe200078ec0ff */
[----:B------:R-:W-:Y:S01]  /*16c0*/  IMAD.SHL.U32 R21, R21, 0x40, RZ ;  /* 0x0000004015157824 */ /* 0x000fe200078e00ff */
[----:B------:R-:W-:Y:S01]  /*16d0*/  LEA.HI R73, R72, R72, RZ, 0x1 ;  /* 0x0000004848497211 */ /* 0x000fe200078f08ff */
[----:B------:R-:W-:Y:S01]  /*16e0*/  IMAD.SHL.U32 R18, R15, 0x8, RZ ;  /* 0x000000080f127824 */ /* 0x000fe200078e00ff */
[----:B------:R-:W-:Y:S01]  /*16f0*/  SHF.R.S32.HI R79, RZ, 0x1, R82 ;  /* 0x00000001ff4f7819 */ /* 0x000fe20000011452 */
[----:B------:R-:W-:Y:S01]  /*1700*/  IMAD.IADD R8, R63, 0x1, -R8 ;  /* 0x000000013f087824 */ /* 0x000fe200078e0a08 */
[----:B------:R-:W-:Y:S01]  /*1710*/  LOP3.LUT R21, R21, 0xc0, RZ, 0xc0, !PT ;  /* 0x000000c015157812 */ /* 0x000fe200078ec0ff */
[----:B------:R-:W-:Y:S02]  /*1720*/  IMAD.IADD R14, R148, 0x1, -R19 ;  /* 0x00000001940e7824 */ /* 0x000fe400078e0a13 */
[----:B------:R-:W-:Y:S01]  /*1730*/  @!P0 IMAD.MOV.U32 R12, RZ, RZ, R24 ;  /* 0x000000ffff0c8224 */ /* 0x000fe200078e0018 */
[----:B------:R-:W-:Y:S01]  /*1740*/  LOP3.LUT R19, R21, 0x18, R18, 0xf8, !PT ;  /* 0x0000001815137812 */ /* 0x000fe200078ef812 */
[----:B------:R-:W-:Y:S01]  /*1750*/  IMAD R145, R145, 0x8, R14 ;  /* 0x0000000891917824 */ /* 0x000fe200078e020e */
[----:B------:R-:W-:Y:S01]  /*1760*/  SHF.R.U32.HI R2, RZ, 0x3, R21 ;  /* 0x00000003ff027819 */ /* 0x000fe20000011615 */
[----:B------:R-:W-:Y:S01]  /*1770*/  IMAD.WIDE R22, R23, 0x40, R148 ;  /* 0x0000004017167825 */ /* 0x000fe200078e0294 */
[----:B------:R-:W-:-:S02]  /*1780*/  LEA.HI R65, R8, R8, RZ, 0x1 ;  /* 0x0000000808417211 */ /* 0x000fc400078f08ff */
[----:B------:R-:W-:Y:S01]  /*1790*/  LOP3.LUT R2, R19, R2, RZ, 0x3c, !PT ;  /* 0x0000000213027212 */ /* 0x000fe200078e3cff */
[----:B------:R-:W-:Y:S01]  /*17a0*/  IMAD R19, R3, c[0x0][0x1b8], RZ ;  /* 0x00006e0003137a24 */ /* 0x000fe200078e02ff */
[----:B------:R-:W-:Y:S01]  /*17b0*/  LOP3.LUT R69, R65, 0xfffffffe, RZ, 0xc0, !PT ;  /* 0xfffffffe41457812 */ /* 0x000fe200078ec0ff */
[----:B------:R-:W-:Y:S01]  /*17c0*/  IMAD.SHL.U32 R15, R15, 0x4, RZ ;  /* 0x000000040f0f7824 */ /* 0x000fe200078e00ff */
[----:B------:R-:W-:Y:S01]  /*17d0*/  IADD3 R12, P1, R18, R12, RZ ;  /* 0x0000000c120c7210 */ /* 0x000fe20007f3e0ff */
[----:B------:R-:W-:Y:S01]  /*17e0*/  IMAD.U32 R145, R145, 0x20, R2 ;  /* 0x0000002091917824 */ /* 0x000fe200078e0002 */
[----:B------:R-:W-:Y:S01]  /*17f0*/  SHF.R.S32.HI R21, RZ, 0x1, R73 ;  /* 0x00000001ff157819 */ /* 0x000fe20000011449 */
[----:B------:R-:W-:Y:S01]  /*1800*/  IMAD.IADD R69, R8, 0x1, -R69 ;  /* 0x0000000108457824 */ /* 0x000fe200078e0a45 */
[----:B------:R-:W-:Y:S01]  /*1810*/  IADD3 R8, P0, R18, R6, RZ ;  /* 0x0000000612087210 */ /* 0x000fe20007f1e0ff */
[----:B------:R-:W-:Y:S01]  /*1820*/  IMAD R2, R4, c[0x0][0x1bc], R19 ;  /* 0x00006f0004027a24 */ /* 0x000fe200078e0213 */
[----:B------:R-:W-:Y:S01]  /*1830*/  SHF.R.S32.HI R19, RZ, 0x1f, R18 ;  /* 0x0000001fff137819 */ /* 0x000fe20000011412 */
[C---:B------:R-:W-:Y:S01]  /*1840*/  IMAD R80, R148.reuse, R79, R15 ;  /* 0x0000004f94507224 */ /* 0x040fe200078e020f */
[----:B------:R-:W-:Y:S01]  /*1850*/  SHF.R.S32.HI R6, RZ, 0x1f, R73 ;  /* 0x0000001fff067819 */ /* 0x000fe20000011449 */
[----:B------:R-:W-:Y:S01]  /*1860*/  IMAD.SHL.U32 R81, R79, 0x20, RZ ;  /* 0x000000204f517824 */ /* 0x000fe200078e00ff */
[----:B------:R-:W-:Y:S01]  /*1870*/  SHF.R.S32.HI R65, RZ, 0x1, R65 ;  /* 0x00000001ff417819 */ /* 0x000fe20000011441 */
[C---:B------:R-:W-:Y:S01]  /*1880*/  IMAD.X R9, R19.reuse, 0x1, R9, P0 ;  /* 0x0000000113097824 */ /* 0x040fe200000e0609 */
[----:B------:R-:W-:Y:S01]  /*1890*/  IADD3 R162, P0, R148, R7, RZ ;  /* 0x0000000794a27210 */ /* 0x000fe20007f1e0ff */
[----:B------:R-:W-:Y:S01]  /*18a0*/  IMAD.X R13, R19, 0x1, R13, P1 ;  /* 0x00000001130d7824 */ /* 0x000fe200008e060d */
[----:B------:R-:W-:Y:S01]  /*18b0*/  LEA.HI R7, R6, R21, RZ, 0x2 ;  /* 0x0000001506077211 */ /* 0x000fe200078f10ff */
[----:B------:R-:W-:Y:S01]  /*18c0*/  IMAD.WIDE.U32 R8, R4, c[0x0][0x1b8], R8 ;  /* 0x00006e0004087a25 */ /* 0x000fe200078e0008 */
[----:B------:R-:W-:-:S02]  /*18d0*/  IADD3.X R5, R149, R5, RZ, P0, !PT ;  /* 0x0000000595057210 */ /* 0x000fc400007fe4ff */
[----:B------:R-:W-:Y:S01]  /*18e0*/  LOP3.LUT R70, R7, 0xfffffffc, RZ, 0xc0, !PT ;  /* 0xfffffffc07467812 */ /* 0x000fe200078ec0ff */
[----:B------:R-:W-:Y:S01]  /*18f0*/  IMAD R6, R23, c[0x0][0x190], RZ ;  /* 0x0000640017067a24 */ /* 0x000fe200078e02ff */
[----:B------:R-:W-:Y:S01]  /*1900*/  IADD3 R164, P0, R18, R164, RZ ;  /* 0x000000a412a47210 */ /* 0x000fe20007f1e0ff */
[----:B------:R-:W-:Y:S01]  /*1910*/  IMAD.IADD R23, R9, 0x1, R2 ;  /* 0x0000000109177824 */ /* 0x000fe200078e0202 */
[----:B------:R-:W-:Y:S01]  /*1920*/  SHF.R.S32.HI R2, RZ, 0x1f, R156 ;  /* 0x0000001fff027819 */ /* 0x000fe2000001149c */
[C---:B------:R-:W-:Y:S01]  /*1930*/  IMAD R6, R22.reuse, c[0x0][0x194], R6 ;  /* 0x0000650016067a24 */ /* 0x040fe200078e0206 */
[----:B------:R-:W-:Y:S01]  /*1940*/  SHF.R.S32.HI R77, RZ, 0x1f, R80 ;  /* 0x0000001fff4d7819 */ /* 0x000fe20000011450 */
[----:B------:R-:W-:Y:S01]  /*1950*/  IMAD.WIDE.U32 R12, R22, c[0x0][0x190], R12 ;  /* 0x00006400160c7a25 */ /* 0x000fe200078e000c */
[----:B------:R-:W-:-:S03]  /*1960*/  MOV R22, R8 ;  /* 0x0000000800167202 */ /* 0x000fc60000000f00 */
[----:B------:R-:W-:Y:S01]  /*1970*/  IMAD R7, R2, c[0x0][0x1a8], RZ ;  /* 0x00006a0002077a24 */ /* 0x000fe200078e02ff */
[----:B------:R-:W-:Y:S01]  /*1980*/  MOV R2, c[0x0][0x1a0] ;  /* 0x0000680000027a02 */ /* 0x000fe20000000f00 */
[----:B------:R-:W-:Y:S01]  /*1990*/  IMAD.IADD R13, R13, 0x1, R6 ;  /* 0x000000010d0d7824 */ /* 0x000fe200078e0206 */
[----:B------:R-:W-:Y:S01]  /*19a0*/  SHF.R.S32.HI R6, RZ, 0x1f, R75 ;  /* 0x0000001fff067819 */ /* 0x000fe2000001144b */
[C---:B------:R-:W-:Y:S02]  /*19b0*/  IMAD R7, R156.reuse, c[0x0][0x1ac], R7 ;  /* 0x00006b009c077a24 */ /* 0x040fe400078e0207 */
[----:B------:R-:W-:Y:S01]  /*19c0*/  IMAD.WIDE.U32 R156, R156, c[0x0][0x1a8], R12 ;  /* 0x00006a009c9c7a25 */ /* 0x000fe200078e000c */
[----:B------:R-:W-:-:S03]  /*19d0*/  LEA.HI R13, R6, R75, RZ, 0x7 ;  /* 0x0000004b060d7211 */ /* 0x000fc600078f38ff */
[----:B------:R-:W-:Y:S01]  /*19e0*/  IMAD.X R165, R19, 0x1, R17, P0 ;  /* 0x0000000113a57824 */ /* 0x000fe200000e0611 */
[----:B------:R-:W-:Y:S01]  /*19f0*/  SHF.R.S32.HI R13, RZ, 0x7, R13 ;  /* 0x00000007ff0d7819 */ /* 0x000fe2000001140d */
[----:B------:R-:W-:Y:S02]  /*1a00*/  IMAD R5, R5, c[0x0][0x1a0], RZ ;  /* 0x0000680005057a24 */ /* 0x000fe400078e02ff */
[----:B------:R-:W-:Y:S01]  /*1a10*/  IMAD.IADD R70, R21, 0x1, -R70 ;  /* 0x0000000115467824 */ /* 0x000fe200078e0a46 */
[----:B------:R-:W-:Y:S01]  /*1a20*/  IMNMX R88, R150, R13, !PT ;  /* 0x0000000d96587217 */ /* 0x000fe20007800200 */
[----:B------:R-:W-:Y:S02]  /*1a30*/  IMAD R13, R149, c[0x0][0x198], RZ ;  /* 0x00006600950d7a24 */ /* 0x000fe400078e02ff */
[----:B------:R-:W-:Y:S01]  /*1a40*/  IMAD R9, R162, c[0x0][0x1a4], R5 ;  /* 0x00006900a2097a24 */ /* 0x000fe200078e0205 */
[----:B------:R-:W-:Y:S01]  /*1a50*/  ISETP.GT.AND P0, PT, R55, R88, PT ;  /* 0x000000583700720c */ /* 0x000fe20003f04270 */
[----:B------:R-:W-:Y:S01]  /*1a60*/  IMAD.MOV.U32 R5, RZ, RZ, 0x5 ;  /* 0x00000005ff057424 */ /* 0x000fe200078e00ff */
[----:B------:R-:W-:Y:S01]  /*1a70*/  LOP3.LUT P1, RZ, R70, 0x2, RZ, 0xc0, !PT ;  /* 0x0000000246ff7812 */ /* 0x000fe2000782c0ff */
[----:B------:R-:W-:-:S02]  /*1a80*/  IMAD R13, R148, c[0x0][0x19c], R13 ;  /* 0x00006700940d7a24 */ /* 0x000fc400078e020d */
[----:B------:R-:W-:Y:S01]  /*1a90*/  IMAD.IADD R78, R15, 0x1, R80 ;  /* 0x000000010f4e7824 */ /* 0x000fe200078e0250 */
[-C--:B------:R-:W-:Y:S01]  /*1aa0*/  SHF.L.U64.HI R61, R166, R5.reuse, c[0x0][0x19c] ;  /* 0x00006700a63d7619 */ /* 0x080fe20000010205 */
[----:B------:R-:W-:Y:S01]  /*1ab0*/  IMAD.WIDE.U32 R164, R148, c[0x0][0x198], R164 ;  /* 0x0000660094a47a25 */ /* 0x000fe200078e00a4 */
[----:B------:R-:W-:Y:S02]  /*1ac0*/  SHF.L.U64.HI R68, R2, R5, c[0x0][0x1a4] ;  /* 0x0000690002447619 */ /* 0x000fe40000010205 */
[----:B------:R-:W-:Y:S01]  /*1ad0*/  SHF.R.S32.HI R76, RZ, 0x1f, R78 ;  /* 0x0000001fff4c7819 */ /* 0x000fe2000001144e */
[----:B------:R-:W-:Y:S01]  /*1ae0*/  IMAD.WIDE.U32 R162, R162, c[0x0][0x1a0], R22 ;  /* 0x00006800a2a27a25 */ /* 0x000fe200078e0016 */
[----:B------:R-:W-:Y:S02]  /*1af0*/  IADD3 R60, R165, R13, RZ ;  /* 0x0000000da53c7210 */ /* 0x000fe40007ffe0ff */
[----:B------:R-:W-:Y:S01]  /*1b00*/  SEL R51, R51, 0xfffffff0, !P1 ;  /* 0xfffffff033337807 */ /* 0x000fe20004800000 */
[----:B------:R-:W-:-:S02]  /*1b10*/  IMAD.SHL.U32 R67, R2, 0x20, RZ ;  /* 0x0000002002437824 */ /* 0x000fc400078e00ff */
[----:B------:R-:W-:Y:S02]  /*1b20*/  IMAD.IADD R54, R163, 0x1, R9 ;  /* 0x00000001a3367824 */ /* 0x000fe400078e0209 */
[----:B------:R-:W-:Y:S01]  /*1b30*/  IMAD.IADD R74, R157, 0x1, R7 ;  /* 0x000000019d4a7824 */ /* 0x000fe200078e0207 */
[----:B------:R-:W-:Y:S01]  /*1b40*/  @!P5 MOV R11, RZ ;  /* 0x000000ff000bd202 */ /* 0x000fe20000000f00 */
[----:B------:R-:W-:Y:S05]  /*1b50*/  @!P0 BRA `(.L_x_2868) ;  /* 0x00007ff000008947 */ /* 0x000fea0003800000 */
[----:B-1----:R-:W-:Y:S01]  /*1b60*/  SHF.R.S32.HI R7, RZ, 0x1f, R0 ;  /* 0x0000001fff077819 */ /* 0x002fe20000011400 */
[----:B------:R-:W-:Y:S01]  /*1b70*/  IMAD R6, R10, c[0x0][0x280], RZ ;  /* 0x0000a0000a067a24 */ /* 0x000fe200078e02ff */
[----:B------:R-:W-:Y:S01]  /*1b80*/  SHF.R.S32.HI R9, RZ, 0x1f, R75 ;  /* 0x0000001fff097819 */ /* 0x000fe2000001144b */
[C---:B------:R-:W-:Y:S01]  /*1b90*/  IMAD.WIDE.U32 R12, R153.reuse, c[0x0][0x280], R18 ;  /* 0x0000a000990c7a25 */ /* 0x040fe200078e0012 */
        /* <DEDUP_REMOVED lines=11> */
[----:B------:R-:W-:Y:S01]  /*1c50*/  IMAD.WIDE.U32 R14, R153, c[0x0][0x278], R18 ;  /* 0x00009e00990e7a25 */ /* 0x000fe200078e0012 */
[----:B------:R-:W-:Y:S01]  /*1c60*/  UIMAD UR10, UR9, UR5, URZ ;  /* 0x00000005090a72a4 */ /* 0x000fe2000f8e023f */
[----:B------:R-:W-:Y:S01]  /*1c70*/  IADD3 R146, R81, 0x20, RZ ;  /* 0x0000002051927810 */ /* 0x000fe20007ffe0ff */
[----:B------:R-:W-:Y:S01]  /*1c80*/  UMOV UR8, 0xc0 ;  /* 0x000000c000087882 */ /* 0x000fe20000000000 */
[----:B------:R-:W-:Y:S01]  /*1c90*/  IMAD R10, R153, c[0x0][0x27c], R10 ;  /* 0x00009f00990a7a24 */ /* 0x000fe200078e020a */
[C---:B------:R-:W-:Y:S01]  /*1ca0*/  IADD3 R144, R81.reuse, 0x40, RZ ;  /* 0x0000004051907810 */ /* 0x040fe20007ffe0ff */
        /* <DEDUP_REMOVED lines=15> */
[----:B------:R-:W-:Y:S01]  /*1da0*/  SHF.R.S32.HI R136, RZ, 0x1f, R81 ;  /* 0x0000001fff887819 */ /* 0x000fe20000011451 */
[----:B------:R-:W-:Y:S01]  /*1db0*/  ULDC UR4, c[0x0][0x230] ;  /* 0x00008c0000047ab9 */ /* 0x000fe20000000800 */
[----:B------:R-:W-:Y:S01]  /*1dc0*/  SHF.R.S32.HI R135, RZ, 0x1f, R146 ;  /* 0x0000001fff877819 */ /* 0x000fe20000011492 */
[----:B------:R-:W-:Y:S01]  /*1dd0*/  IMAD.IADD R0, R11, 0x1, R0 ;  /* 0x000000010b007824 */ /* 0x000fe200078e0200 */
[----:B------:R-:W-:Y:S01]  /*1de0*/  SHF.R.S32.HI R134, RZ, 0x1f, R144 ;  /* 0x0000001fff867819 */ /* 0x000fe20000011490 */
[----:B------:R-:W-:Y:S01]  /*1df0*/  IMAD R7, R3, c[0x0][0x2a0], RZ ;  /* 0x0000a80003077a24 */ /* 0x000fe200078e02ff */
[----:B------:R-:W-:Y:S01]  /*1e00*/  SHF.R.S32.HI R132, RZ, 0x1f, R140 ;  /* 0x0000001fff847819 */ /* 0x000fe2000001148c */
[----:B------:R-:W-:Y:S01]  /*1e10*/  IMAD.IADD R11, R9, 0x1, R6 ;  /* 0x00000001090b7824 */ /* 0x000fe200078e0206 */
[----:B------:R-:W-:Y:S01]  /*1e20*/  UIADD3 UR11, UR13, UR11, URZ ;  /* 0x0000000b0d0b7290 */ /* 0x000fe2000fffe03f */
[----:B------:R-:W-:Y:S01]  /*1e30*/  IMAD R9, R3, c[0x0][0x298], RZ ;  /* 0x0000a60003097a24 */ /* 0x000fe200078e02ff */
[----:B------:R-:W-:Y:S01]  /*1e40*/  ULDC.U8 UR8, c[0x0][0x313] ;  /* 0x0000c4c000087ab9 */ /* 0x000fe20000000000 */
[----:B------:R-:W-:-:S02]  /*1e50*/  IMAD.MOV.U32 R10, RZ, RZ, R8 ;  /* 0x000000ffff0a7224 */ /* 0x000fc400078e0008 */
[----:B------:R-:W-:-:S04]  /*1e60*/  IMAD.WIDE.U32 R14, R2, 0x40, RZ ;  /* 0x00000040020e7825 */ /* 0x000fc800078e00ff */
[C---:B------:R-:W-:Y:S01]  /*1e70*/  IMAD R3, R4.reuse, c[0x0][0x2a4], R7 ;  /* 0x0000a90004037a24 */ /* 0x040fe200078e0207 */
[----:B------:R-:W-:Y:S01]  /*1e80*/  IADD3 R114, R15, UR10, RZ ;  /* 0x0000000a0f727c10 */ /* 0x000fe2000fffe0ff */
[----:B------:R-:W-:Y:S01]  /*1e90*/  IMAD.WIDE.U32 R12, R4, c[0x0][0x2a0], R12 ;  /* 0x0000a800040c7a25 */ /* 0x000fe200078e000c */
[----:B------:R-:W-:Y:S01]  /*1ea0*/  ULDC UR10, c[0x0][0x19c] ;  /* 0x00006700000a7ab9 */ /* 0x000fe20000000800 */
[----:B------:R-:W-:Y:S01]  /*1eb0*/  IADD3 R15, R18, 0x20, RZ ;  /* 0x00000020120f7810 */ /* 0x000fe20007ffe0ff */
[----:B------:R-:W-:Y:S01]  /*1ec0*/  UIMAD UR10, UR9, UR10, URZ ;  /* 0x0000000a090a72a4 */ /* 0x000fe2000f8e023f */
[----:B------:R-:W-:Y:S01]  /*1ed0*/  IMAD R2, R4, c[0x0][0x29c], R9 ;  /* 0x0000a70004027a24 */ /* 0x000fe200078e0209 */
[----:B------:R-:W-:Y:S01]  /*1ee0*/  LEA R122, P1, R12, c[0x0][0x270], 0x1 ;  /* 0x00009c000c7a7a11 */ /* 0x000fe200078208ff */
[----:B------:R-:W-:Y:S01]  /*1ef0*/  IMAD.WIDE.U32 R6, R4, c[0x0][0x298], R10 ;  /* 0x0000a60004067a25 */ /* 0x000fe200078e000a */
[----:B------:R-:W-:-:S03]  /*1f00*/  SHF.L.U64.HI R114, R14, 0x1, R114 ;  /* 0x000000010e727819 */ /* 0x000fc60000010272 */
[----:B------:R-:W-:Y:S01]  /*1f10*/  IMAD.IADD R3, R13, 0x1, R3 ;  /* 0x000000010d037824 */ /* 0x000fe200078e0203 */
[----:B------:R-:W-:Y:S01]  /*1f20*/  LEA R124, P0, R6, c[0x0][0x268], 0x1 ;  /* 0x00009a00067c7a11 */ /* 0x000fe200078008ff */
[----:B------:R-:W-:Y:S02]  /*1f30*/  IMAD.IADD R2, R7, 0x1, R2 ;  /* 0x0000000107027824 */ /* 0x000fe400078e0202 */
[----:B------:R-:W-:Y:S01]  /*1f40*/  IMAD.MOV.U32 R92, RZ, RZ, c[0x0][0x288] ;  /* 0x0000a200ff5c7624 */ /* 0x000fe200078e00ff */
[----:B------:R-:W-:Y:S01]  /*1f50*/  LEA.HI.X R123, R12, c[0x0][0x274], R3, 0x1, P1 ;  /* 0x00009d000c7b7a11 */ /* 0x000fe200008f0c03 */
[----:B------:R-:W-:Y:S01]  /*1f60*/  IMAD R3, R79, R0, RZ ;  /* 0x000000004f037224 */ /* 0x000fe200078e02ff */
[----:B------:R-:W-:Y:S01]  /*1f70*/  LEA.HI.X R125, R6, c[0x0][0x26c], R2, 0x1, P0 ;  /* 0x00009b00067d7a11 */ /* 0x000fe200000f0c02 */
[----:B------:R-:W-:Y:S01]  /*1f80*/  IMAD.X R100, R61, 0x1, R61, P5 ;  /* 0x000000013d647824 */ /* 0x000fe200028e063d */
[----:B------:R-:W-:Y:S01]  /*1f90*/  LEA R118, P1, R164, c[0x0][0x168], 0x1 ;  /* 0x00005a00a4767a11 */ /* 0x000fe200078208ff */
[----:B------:R-:W-:Y:S01]  /*1fa0*/  IMAD.SHL.U32 R90, R92, 0x20, RZ ;  /* 0x000000205c5a7824 */ /* 0x000fe200078e00ff */
[----:B------:R-:W-:Y:S01]  /*1fb0*/  LEA R120, P0, R162, c[0x0][0x170], 0x1 ;  /* 0x00005c00a2787a11 */ /* 0x000fe200078008ff */
[----:B------:R-:W-:Y:S01]  /*1fc0*/  IMAD.X R96, RZ, RZ, R100, P4 ;  /* 0x000000ffff607224 */ /* 0x000fe200020e0664 */
[----:B------:R-:W-:Y:S01]  /*1fd0*/  LEA.HI.X R117, R164, c[0x0][0x16c], R60, 0x1, P1 ;  /* 0x00005b00a4757a11 */ /* 0x000fe200008f0c3c */
[----:B------:R-:W-:Y:S01]  /*1fe0*/  IMAD.MOV.U32 R160, RZ, RZ, c[0x0][0x290] ;  /* 0x0000a400ffa07624 */ /* 0x000fe200078e00ff */
        /* <DEDUP_REMOVED lines=8> */
[----:B------:R-:W-:Y:S01]  /*2070*/  IADD3 R105, P4, R62, R97, RZ ;  /* 0x000000613e697210 */ /* 0x000fe20007f9e0ff */
[--C-:B------:R-:W-:Y:S01]  /*2080*/  IMAD.X R3, R77, 0x1, R129.reuse, P1 ;  /* 0x000000014d037824 */ /* 0x100fe200008e0681 */
[----:B------:R-:W-:Y:S01]  /*2090*/  SHF.L.U64.HI R89, R92, R5, c[0x0][0x28c] ;  /* 0x0000a3005c597619 */ /* 0x000fe20000010205 */
[----:B------:R-:W-:Y:S01]  /*20a0*/  IMAD.X R129, R76, 0x1, R129, P0 ;  /* 0x000000014c817824 */ /* 0x000fe200000e0681 */
[----:B------:R-:W-:Y:S01]  /*20b0*/  IADD3 R99, P5, R90, R90, RZ ;  /* 0x0000005a5a637210 */ /* 0x000fe20007fbe0ff */
[----:B------:R-:W-:Y:S01]  /*20c0*/  IMAD.X R104, R61, 0x1, R96, P4 ;  /* 0x000000013d687824 */ /* 0x000fe200020e0660 */
[C---:B------:R-:W-:Y:S01]  /*20d0*/  SHF.L.U64.HI R0, R52.reuse, 0x1, R3 ;  /* 0x0000000134007819 */ /* 0x040fe20000010203 */
[----:B------:R-:W-:Y:S01]  /*20e0*/  IMAD.SHL.U32 R52, R52, 0x2, RZ ;  /* 0x0000000234347824 */ /* 0x000fe200078e00ff */
[C---:B------:R-:W-:Y:S01]  /*20f0*/  SHF.L.U64.HI R129, R128.reuse, 0x1, R129 ;  /* 0x0000000180817819 */ /* 0x040fe20000010281 */
[----:B------:R-:W-:Y:S01]  /*2100*/  IMAD.SHL.U32 R128, R128, 0x2, RZ ;  /* 0x0000000280807824 */ /* 0x000fe200078e00ff */
[----:B------:R-:W-:Y:S01]  /*2110*/  IADD3 R95, P1, R99, 0x20, RZ ;  /* 0x00000020635f7810 */ /* 0x000fe20007f3e0ff */
[----:B------:R-:W-:Y:S01]  /*2120*/  IMAD.SHL.U32 R111, R160, 0x20, RZ ;  /* 0x00000020a06f7824 */ /* 0x000fe200078e00ff */
[----:B------:R-:W-:Y:S01]  /*2130*/  IADD3.X R98, R89, R89, RZ, P5, !PT ;  /* 0x0000005959627210 */ /* 0x000fe20002ffe4ff */
[----:B------:R-:W-:Y:S01]  /*2140*/  IMAD.WIDE.U32 R166, R166, 0x40, RZ ;  /* 0x00000040a6a67825 */ /* 0x000fe200078e00ff */
[----:B------:R-:W-:-:S02]  /*2150*/  IADD3 R109, P3, R62, R101, RZ ;  /* 0x000000653e6d7210 */ /* 0x000fc40007f7e0ff */
[----:B------:R-:W-:Y:S01]  /*2160*/  IADD3 R99, P0, R99, 0x40, RZ ;  /* 0x0000004063637810 */ /* 0x000fe20007f1e0ff */
[----:B------:R-:W-:Y:S01]  /*2170*/  IMAD.X R94, RZ, RZ, R98, P1 ;  /* 0x000000ffff5e7224 */ /* 0x000fe200008e0662 */
[----:B------:R-:W-:Y:S01]  /*2180*/  IADD3 R126, P4, R128, c[0x0][0x2b0], RZ ;  /* 0x0000ac00807e7a10 */ /* 0x000fe20007f9e0ff */
[C---:B------:R-:W-:Y:S01]  /*2190*/  IMAD.SHL.U32 R86, R79.reuse, 0x40, RZ ;  /* 0x000000404f567824 */ /* 0x040fe200078e00ff */
[C---:B------:R-:W-:Y:S01]  /*21a0*/  SHF.L.U64.HI R110, R160.reuse, R5, c[0x0][0x294] ;  /* 0x0000a500a06e7619 */ /* 0x040fe20000010205 */
[----:B------:R-:W-:Y:S01]  /*21b0*/  IMAD R84, R79, 0x60, RZ ;  /* 0x000000604f547824 */ /* 0x000fe200078e02ff */
[CC--:B------:R-:W-:Y:S01]  /*21c0*/  SHF.L.U64.HI R112, R160.reuse, R91.reuse, c[0x0][0x294] ;  /* 0x0000a500a0707619 */ /* 0x0c0fe2000001025b */
[----:B------:R-:W-:Y:S01]  /*21d0*/  IMAD.WIDE.U32 R160, R160, 0xc0, RZ ;  /* 0x000000c0a0a07825 */ /* 0x000fe200078e00ff */
[----:B------:R-:W-:Y:S02]  /*21e0*/  IADD3.X R127, R129, c[0x0][0x2b4], RZ, P4, !PT ;  /* 0x0000ad00817f7a10 */ /* 0x000fe400027fe4ff */
[----:B------:R-:W-:Y:S01]  /*21f0*/  IADD3 R20, P1, R52, c[0x0][0x2b0], RZ ;  /* 0x0000ac0034147a10 */ /* 0x000fe20007f3e0ff */
[----:B------:R-:W-:Y:S01]  /*2200*/  IMAD.IADD R138, R81, 0x1, R142 ;  /* 0x00000001518a7824 */ /* 0x000fe200078e028e */
        /* <DEDUP_REMOVED lines=14> */
[----:B------:R-:W-:Y:S01]  /*22f0*/  IADD3 R14, R18, 0x40, RZ ;  /* 0x00000040120e7810 */ /* 0x000fe20007ffe0ff */
[----:B------:R-:W-:Y:S01]  /*2300*/  IMAD.SHL.U32 R113, R113, 0x2, RZ ;  /* 0x0000000271717824 */ /* 0x000fe200078e00ff */
[----:B------:R-:W-:Y:S01]  /*2310*/  SHF.R.S32.HI R85, RZ, 0x1f, R86 ;  /* 0x0000001fff557819 */ /* 0x000fe20000011456 */
[----:B------:R-:W-:Y:S01]  /*2320*/  IMAD.SHL.U32 R111, R111, 0x2, RZ ;  /* 0x000000026f6f7824 */ /* 0x000fe200078e00ff */
[----:B------:R-:W-:Y:S01]  /*2330*/  SHF.R.S32.HI R83, RZ, 0x1f, R84 ;  /* 0x0000001fff537819 */ /* 0x000fe20000011454 */
[--C-:B------:R-:W-:Y:S01]  /*2340*/  IMAD.X R102, R94, 0x1, R89.reuse, P5 ;  /* 0x000000015e667824 */ /* 0x100fe200028e0659 */
[----:B------:R-:W-:Y:S01]  /*2350*/  IADD3 R93, R167, UR10, RZ ;  /* 0x0000000aa75d7c10 */ /* 0x000fe2000fffe0ff */
[----:B------:R-:W-:Y:S01]  /*2360*/  IMAD.X R106, R98, 0x1, R89, P4 ;  /* 0x00000001626a7824 */ /* 0x000fe200020e0659 */
[----:B------:R-:W-:Y:S01]  /*2370*/  SHF.R.S32.HI R133, RZ, 0x1f, R142 ;  /* 0x0000001fff857819 */ /* 0x000fe2000001148e */
[----:B------:R-:W-:Y:S01]  /*2380*/  IMAD.U32 R87, R87, -0x80, RZ ;  /* 0xffffff8057577824 */ /* 0x000fe200078e00ff */
[----:B------:R-:W-:-:S02]  /*2390*/  IADD3 R116, R161, UR5, RZ ;  /* 0x00000005a1747c10 */ /* 0x000fc4000fffe0ff */
[----:B------:R-:W-:Y:S02]  /*23a0*/  SHF.R.S32.HI R131, RZ, 0x1f, R138 ;  /* 0x0000001fff837819 */ /* 0x000fe4000001148a */
[----:B------:R-:W-:Y:S02]  /*23b0*/  SHF.R.S32.HI R130, RZ, 0x1f, R137 ;  /* 0x0000001fff827819 */ /* 0x000fe40000011489 */
[----:B------:R-:W-:Y:S02]  /*23c0*/  IADD3.X R129, R129, c[0x0][0x2ac], RZ, P3, !PT ;  /* 0x0000ab0081817a10 */ /* 0x000fe40001ffe4ff */
[C---:B------:R-:W-:Y:S02]  /*23d0*/  IADD3.X R21, R0.reuse, c[0x0][0x2b4], RZ, P1, !PT ;  /* 0x0000ad0000157a10 */ /* 0x040fe40000ffe4ff */
[----:B------:R-:W-:Y:S02]  /*23e0*/  IADD3.X R53, R0, c[0x0][0x2ac], RZ, P0, !PT ;  /* 0x0000ab0000357a10 */ /* 0x000fe400007fe4ff */
.L_x_2914:
[----:B------:R-:W-:Y:S01]  /*23f0*/  IMAD.SHL.U32 R17, R13, 0x80, RZ ;  /* 0x000000800d117824 */ /* 0x000fe200078e00ff */
[----:B------:R-:W-:Y:S04]  /*2400*/  ISETP.NE.AND P6, PT, RZ, UR4, PT ;  /* 0x00000004ff007c0c */ /* 0x000fe8000bfc5270 */
[----:B------:R-:W-:Y:S05]  /*2410*/  IADD3 R16, R17, -0x80, RZ ;  /* 0xffffff8011107810 */ /* 0x000fea0007ffe0ff */
[--C-:B------:R-:W-:Y:S02]  /*2420*/  IMAD.IADD R2, R64, 0x1, -R16.reuse ;  /* 0x0000000140027824 */ /* 0x100fe400078e0a10 */
[----:B------:R-:W-:Y:S03]  /*2430*/  IMAD.IADD R0, R75, 0x1, -R16 ;  /* 0x000000014b007824 */ /* 0x000fe600078e0a10 */
[CC--:B------:R-:W-:Y:S02]  /*2440*/  ISETP.GE.AND P1, PT, R148.reuse, R2.reuse, PT ;  /* 0x000000029400720c */ /* 0x0c0fe40003f26270 */
[C---:B------:R-:W-:Y:S02]  /*2450*/  ISETP.GE.AND P5, PT, R143.reuse, R2, PT ;  /* 0x000000028f00720c */ /* 0x040fe40003fa6270 */
[-C--:B------:R-:W-:Y:S02]  /*2460*/  ISETP.GE.AND P1, PT, R148, R0.reuse, !P1 ;  /* 0x000000009400720c */ /* 0x080fe40004f26270 */
[----:B------:R-:W-:Y:S02]  /*2470*/  ISETP.GE.AND P5, PT, R143, R0, !P5 ;  /* 0x000000008f00720c */ /* 0x000fe40006fa6270 */
[-C--:B------:R-:W-:Y:S02]  /*2480*/  ISETP.GE.AND P4, PT, R141, R2.reuse, PT ;  /* 0x000000028d00720c */ /* 0x080fe40003f86270 */
[----:B------:R-:W-:Y:S02]  /*2490*/  ISETP.GE.AND P3, PT, R139, R2, PT ;  /* 0x000000028b00720c */ /* 0x000fe40003f66270 */
[-C--:B------:R-:W-:Y:S02]  /*24a0*/  ISETP.GE.AND P4, PT, R141, R0.reuse, !P4 ;  /* 0x000000008d00720c */ /* 0x080fe40006786270 */
[----:B------:R-:W-:Y:S03]  /*24b0*/  ISETP.GE.AND P3, PT, R139, R0, !P3 ;  /* 0x000000008b00720c */ /* 0x000fe60005f66270 */
[----:B-12-4-:R-:W2:Y:S02]  /*24c0*/  @P1 LDG.E.128 R24, [R122.64] ;  /* 0x000000067a181981 */ /* 0x016ea4000c1e1d00 */
        /* <DEDUP_REMOVED lines=10> */
[----:B--2---:R-:W-:Y:S04]  /*2570*/  @P1 STG.E.128 [R120.64], R24 ;  /* 0x0000001878001986 */ /* 0x004fe8000c101d06 */
[----:B------:R-:W2:Y:S04]  /*2580*/  @P1 LDG.E.128 R4, [R122.64+0x40] ;  /* 0x000040067a041981 */ /* 0x000ea8000c1e1d00 */
[----:B--2---:R1:W-:Y:S04]  /*2590*/  @P1 STG.E.128 [R120.64+0x40], R4 ;  /* 0x0000400478001986 */ /* 0x0043e8000c101d06 */
[----:B------:R-:W2:Y:S04]  /*25a0*/  @P1 LDG.E.128 R8, [R122.64+0x80] ;  /* 0x000080067a081981 */ /* 0x000ea8000c1e1d00 */
[----:B--2---:R2:W-:Y:S04]  /*25b0*/  @P1 STG.E.128 [R120.64+0x80], R8 ;  /* 0x0000800878001986 */ /* 0x0045e8000c101d06 */
[----:B------:R-:W3:Y:S04]  /*25c0*/  @P5 LDG.E.128 R28, [R22.64] ;  /* 0x00000006161c5981 */ /* 0x000ee8000c1e1d00 */
[----:B---3--:R-:W-:Y:S04]  /*25d0*/  @P5 STG.E.128 [R32.64], R28 ;  /* 0x0000001c20005986 */ /* 0x008fe8000c101d06 */
[----:B-1----:R-:W3:Y:S04]  /*25e0*/  @P5 LDG.E.128 R4, [R22.64+0x40] ;  /* 0x0000400616045981 */ /* 0x002ee8000c1e1d00 */
[----:B---3--:R1:W-:Y:S04]  /*25f0*/  @P5 STG.E.128 [R32.64+0x40], R4 ;  /* 0x0000400420005986 */ /* 0x0083e8000c101d06 */
[----:B------:R3:W4:Y:S02]  /*2600*/  @P5 LDG.E.128 R24, [R22.64+0x80] ;  /* 0x0000800616185981 */ /* 0x000724000c1e1d00 */
[----:B---3--:R-:W-:Y:S04]  /*2610*/  @P3 IADD3 R22, P0, R120, UR12, RZ ;  /* 0x0000000c78163c10 */ /* 0x008fe8000ff1e0ff */
[----:B------:R-:W-:Y:S02]  /*2620*/  @P3 IADD3.X R23, R121, UR11, RZ, P0, !PT ;  /* 0x0000000b79173c10 */ /* 0x000fe400087fe4ff */
[C---:B------:R-:W-:Y:S04]  /*2630*/  LEA R122, P0, R87.reuse, R122, 0x1 ;  /* 0x0000007a577a7211 */ /* 0x040fe800078008ff */
[----:B------:R-:W-:Y:S01]  /*2640*/  LEA.HI.X.SX32 R123, R87, R123, 0x1, P0 ;  /* 0x0000007b577b7211 */ /* 0x000fe200000f0eff */
[----:B----4-:R3:W-:Y:S04]  /*2650*/  @P5 STG.E.128 [R32.64+0x80], R24 ;  /* 0x0000801820005986 */ /* 0x0107e8000c101d06 */
        /* <DEDUP_REMOVED lines=154> */
.L_x_2872:
[----:B------:R-:W-:Y:S05]  /*3000*/  BSYNC B0 ;  /* 0x0000000000007941 */ /* 0x000fea0003800000 */
.L_x_2871:
[----:B------:R-:W-:Y:S01]  /*3010*/  BSSY B0, `(.L_x_2873) ;  /* 0x0000093000007945 */ /* 0x000fe20003800000 */
[----:B------:R-:W-:-:S05]  /*3020*/  @!P5 BRA `(.L_x_2874) ;  /* 0x000009100000d947 */ /* 0x000fca0003800000 */
[C---:B------:R-:W-:Y:S02]  /*3030*/  SHF.L.U32 R49, R81.reuse, 0x1, RZ ;  /* 0x0000000151317819 */ /* 0x040fe400000006ff */
        /* <DEDUP_REMOVED lines=144> */
.L_x_2874:
[----:B------:R-:W-:Y:S05]  /*3940*/  BSYNC B0 ;  /* 0x0000000000007941 */ /* 0x000fea0003800000 */
.L_x_2873:
        /* <DEDUP_REMOVED lines=155> */
.L_x_2876:
[----:B------:R-:W-:Y:S05]  /*4300*/  BSYNC B0 ;  /* 0x0000000000007941 */ /* 0x000fea0003800000 */
.L_x_2875:
        /* <DEDUP_REMOVED lines=160> */
.L_x_2878:
[----:B------:R-:W-:Y:S05]  /*4d10*/  BSYNC B0 ;  /* 0x0000000000007941 */ /* 0x000fea0003800000 */
.L_x_2877:
        /* <DEDUP_REMOVED lines=8> */
.L_x_2870:
[----:B------:R-:W-:Y:S01]  /*4da0*/  BSSY B1, `(.L_x_2880) ;  /* 0x0000104000017945 */ /* 0x000fe20003800000 */
[----:B------:R-:W-:-:S05]  /*4db0*/  @!P1 BRA `(.L_x_2881) ;  /* 0x0000102000009947 */ /* 0x000fca0003800000 */
[----:B------:R1:W5:Y:S01]  /*4dc0*/  LDG.E.128 R40, [R124.64] ;  /* 0x000000067c287981 */ /* 0x000362000c1e1d00 */
[----:B------:R-:W-:Y:S01]  /*4dd0*/  ISETP.GE.AND P0, PT, R18, UR4, PT ;  /* 0x0000000412007c0c */ /* 0x000fe2000bf06270 */
[----:B------:R-:W-:Y:S01]  /*4de0*/  @!UPT UIADD3 URZ, URZ, URZ, URZ ;  /* 0x0000003f3f3ff290 */ /* 0x000fe2000fffe03f */
[----:B------:R-:W-:Y:S11]  /*4df0*/  BSSY B0, `(.L_x_2882) ;  /* 0x0000050000007945 */ /* 0x000ff60003800000 */
[----:B------:R-:W-:-:S05]  /*4e00*/  @P0 BRA `(.L_x_2883) ;  /* 0x000004e000000947 */ /* 0x000fca0003800000 */
[C---:B----45:R-:W-:Y:S01]  /*4e10*/  SHF.L.U32 R37, R40.reuse, 0x10, RZ ;  /* 0x0000001028257819 */ /* 0x070fe200000006ff */
[----:B------:R-:W-:Y:S01]  /*4e20*/  ULEA.HI UR5, UR4, UR4, URZ, 0x1 ;  /* 0x0000000404057291 */ /* 0x000fe2000f8f083f */
[----:B------:R-:W-:Y:S01]  /*4e30*/  LOP3.LUT R39, R40, 0xffff0000, RZ, 0xc0, !PT ;  /* 0xffff000028277812 */ /* 0x000fe200078ec0ff */
        /* <DEDUP_REMOVED lines=75> */
.L_x_2883:
[----:B------:R-:W-:Y:S05]  /*52f0*/  BSYNC B0 ;  /* 0x0000000000007941 */ /* 0x000fea0003800000 */
.L_x_2882:
        /* <DEDUP_REMOVED lines=8> */
[C---:B----45:R-:W-:Y:S01]  /*5380*/  SHF.L.U32 R37, R44.reuse, 0x10, RZ ;  /* 0x000000102c257819 */ /* 0x070fe200000006ff */
[----:B------:R-:W-:Y:S01]  /*5390*/  ULEA.HI UR5, UR4, UR4, URZ, 0x1 ;  /* 0x0000000404057291 */ /* 0x000fe2000f8f083f */
[----:B------:R-:W-:Y:S01]  /*53a0*/  LOP3.LUT R39, R44, 0xffff0000, RZ, 0xc0, !PT ;  /* 0xffff00002c277812 */ /* 0x000fe200078ec0ff */
        /* <DEDUP_REMOVED lines=16> */
[----:B------:R-:W2:Y:S01]  /*54b0*/  LDG.E.128 R168, [R170.64+0x40] ;  /* 0x00004006aaa87981 */ /* 0x000ea2000c1e1d00 */
[----:B------:R-:W-:Y:S01]  /*54c0*/  MOV R147, RZ ;  /* 0x000000ff00937202 */ /* 0x000fe20000000f00 */
[----:B------:R-:W-:Y:S05]  /*54d0*/  @P1 IMAD R147, RZ, RZ, -UR5 ;  /* 0x80000005ff931e24 */ /* 0x000fea000f8e02ff */
[C---:B------:R-:W-:Y:S01]  /*54e0*/  LEA R42, P0, R147.reuse, R128, 0x1 ;  /* 0x00000080932a7211 */ /* 0x040fe200078008ff */
[----:B------:R3:W4:Y:S03]  /*54f0*/  LDG.E.128 R24, [R10.64] ;  /* 0x000000060a187981 */ /* 0x000726000c1e1d00 */
[----:B------:R-:W-:Y:S05]  /*5500*/  LEA.HI.X.SX32 R43, R147, R129, 0x1, P0 ;  /* 0x00000081932b7211 */ /* 0x000fea00000f0eff */
        /* <DEDUP_REMOVED lines=53> */
.L_x_2885:
[----:B------:R-:W-:Y:S05]  /*5860*/  BSYNC B0 ;  /* 0x0000000000007941 */ /* 0x000fea0003800000 */
.L_x_2884:
[----:B-----5:R3:W-:Y:S01]  /*5870*/  STG.E.128 [R118.64+0x40], R44 ;  /* 0x0000402c76007986 */ /* 0x0207e2000c101d06 */
[----:B------:R-:W-:Y:S01]  /*5880*/  ISETP.GE.AND P0, PT, R14, UR4, PT ;  /* 0x000000040e007c0c */ /* 0x000fe2000bf06270 */
[----:B------:R-:W-:Y:S01]  /*5890*/  BSSY B0, `(.L_x_2886) ;  /* 0x0000053000007945 */ /* 0x000fe20003800000 */
[----:B------:R-:W-:Y:S01]  /*58a0*/  IADD3 R172, P1, R124, 0x80, RZ ;  /* 0x000000807cac7810 */ /* 0x000fe20007f3e0ff */
[----:B--2---:R3:W5:Y:S04]  /*58b0*/  LDG.E.128 R40, [R124.64+0x80] ;  /* 0x000080067c287981 */ /* 0x004768000c1e1d00 */
[----:B------:R-:W-:Y:S06]  /*58c0*/  IMAD.X R173, RZ, RZ, R125, P1 ;  /* 0x000000ffffad7224 */ /* 0x000fec00008e067d */
[----:B------:R-:W-:-:S05]  /*58d0*/  @P0 BRA `(.L_x_2887) ;  /* 0x000004e000000947 */ /* 0x000fca0003800000 */
[C---:B----45:R-:W-:Y:S01]  /*58e0*/  SHF.L.U32 R37, R40.reuse, 0x10, RZ ;  /* 0x0000001028257819 */ /* 0x070fe200000006ff */
[----:B------:R-:W-:Y:S01]  /*58f0*/  ULEA.HI UR5, UR4, UR4, URZ, 0x1 ;  /* 0x0000000404057291 */ /* 0x000fe2000f8f083f */
[----:B------:R-:W-:Y:S01]  /*5900*/  LOP3.LUT R39, R40, 0xffff0000, RZ, 0xc0, !PT ;  /* 0xffff000028277812 */ /* 0x000fe200078ec0ff */
        /* <DEDUP_REMOVED lines=75> */
.L_x_2887:
[----:B------:R-:W-:Y:S05]  /*5dc0*/  BSYNC B0 ;  /* 0x0000000000007941 */ /* 0x000fea0003800000 */
.L_x_2886:
[----:B-----5:R2:W-:Y:S02]  /*5dd0*/  STG.E.128 [R118.64+0x80], R40 ;  /* 0x0000802876007986 */ /* 0x0205e4000c101d06 */
.L_x_2881:
[----:B------:R-:W-:Y:S05]  /*5de0*/  BSYNC B1 ;  /* 0x0000000000017941 */ /* 0x000fea0003800000 */
.L_x_2880:
        /* <DEDUP_REMOVED lines=8> */
[----:B-----5:R-:W-:Y:S01]  /*5e70*/  LOP3.LUT R39, R40, 0xffff0000, RZ, 0xc0, !PT ;  /* 0xffff000028277812 */ /* 0x020fe200078ec0ff */
[----:B------:R-:W-:Y:S01]  /*5e80*/  ULEA.HI UR5, UR4, UR4, URZ, 0x1 ;  /* 0x0000000404057291 */ /* 0x000fe2000f8f083f */
[C---:B---3--:R-:W-:Y:S01]  /*5e90*/  SHF.L.U32 R44, R42.reuse, 0x10, RZ ;  /* 0x000000102a2c7819 */ /* 0x048fe200000006ff */
[----:B------:R-:W-:Y:S01]  /*5ea0*/  IMAD.MOV.U32 R152, RZ, RZ, RZ ;  /* 0x000000ffff987224 */ /* 0x000fe200078e00ff */
[----:B------:R-:W-:Y:S01]  /*5eb0*/  LOP3.LUT R45, R42, 0xffff0000, RZ, 0xc0, !PT ;  /* 0xffff00002a2d7812 */ /* 0x000fe200078ec0ff */
[----:B------:R-:W-:Y:S01]  /*5ec0*/  USHF.R.S32.HI UR5, URZ, 0x1, UR5 ;  /* 0x000000013f057899 */ /* 0x000fe20008011405 */
[----:B------:R-:W-:Y:S01]  /*5ed0*/  LOP3.LUT R49, R43, 0xffff0000, RZ, 0xc0, !PT ;  /* 0xffff00002b317812 */ /* 0x000fe200078ec0ff */
[----:B----4-:R-:W-:Y:S02]  /*5ee0*/  IMAD.U32 R37, R40, 0x10000, RZ ;  /* 0x0001000028257824 */ /* 0x010fe400078e00ff */
        /* <DEDUP_REMOVED lines=74> */
.L_x_2891:
[----:B------:R-:W-:Y:S05]  /*6390*/  BSYNC B0 ;  /* 0x0000000000007941 */ /* 0x000fea0003800000 */
.L_x_2890:
        /* <DEDUP_REMOVED lines=9> */
[C---:B-----5:R-:W-:Y:S01]  /*6430*/  LOP3.LUT R39, R44.reuse, 0xffff0000, RZ, 0xc0, !PT ;  /* 0xffff00002c277812 */ /* 0x060fe200078ec0ff */
[----:B------:R-:W-:Y:S01]  /*6440*/  ULEA.HI UR5, UR4, UR4, URZ, 0x1 ;  /* 0x0000000404057291 */ /* 0x000fe2000f8f083f */
[----:B-1----:R-:W-:Y:S01]  /*6450*/  LOP3.LUT R41, R45, 0xffff0000, RZ, 0xc0, !PT ;  /* 0xffff00002d297812 */ /* 0x002fe200078ec0ff */
[----:B------:R-:W-:Y:S01]  /*6460*/  IMAD.MOV.U32 R152, RZ, RZ, RZ ;  /* 0x000000ffff987224 */ /* 0x000fe200078e00ff */
[----:B------:R-:W-:Y:S01]  /*6470*/  LOP3.LUT R49, R47, 0xffff0000, RZ, 0xc0, !PT ;  /* 0xffff00002f317812 */ /* 0x000fe200078ec0ff */
[----:B------:R-:W-:Y:S01]  /*6480*/  USHF.R.S32.HI UR5, URZ, 0x1, UR5 ;  /* 0x000000013f057899 */ /* 0x000fe20008011405 */
[----:B----4-:R-:W-:Y:S01]  /*6490*/  IMAD.U32 R37, R44, 0x10000, RZ ;  /* 0x000100002c257824 */ /* 0x010fe200078e00ff */
        /* <DEDUP_REMOVED lines=75> */
.L_x_2893:
[----:B------:R-:W-:Y:S05]  /*6950*/  BSYNC B0 ;  /* 0x0000000000007941 */ /* 0x000fea0003800000 */
.L_x_2892:
[----:B-----5:R3:W-:Y:S01]  /*6960*/  STG.E.128 [R172.64+0x40], R44 ;  /* 0x0000402cac007986 */ /* 0x0207e2000c101d06 */
[----:B------:R-:W-:Y:S01]  /*6970*/  ISETP.GE.AND P0, PT, R14, UR4, PT ;  /* 0x000000040e007c0c */ /* 0x000fe2000bf06270 */
[----:B------:R-:W-:Y:S01]  /*6980*/  BSSY B0, `(.L_x_2894) ;  /* 0x0000057000007945 */ /* 0x000fe20003800000 */
[----:B------:R-:W-:Y:S01]  /*6990*/  IADD3 R176, P1, R174, 0x80, RZ ;  /* 0x00000080aeb07810 */ /* 0x000fe20007f3e0ff */
[----:B-1----:R3:W5:Y:S04]  /*69a0*/  LDG.E.128 R40, [R174.64+0x80] ;  /* 0x00008006ae287981 */ /* 0x002768000c1e1d00 */
[----:B------:R-:W-:Y:S06]  /*69b0*/  IMAD.X R177, RZ, RZ, R175, P1 ;  /* 0x000000ffffb17224 */ /* 0x000fec00008e06af */
        /* <DEDUP_REMOVED lines=16> */
[C---:B------:R-:W-:Y:S04]  /*6ac0*/  IADD3 R147, P0, R144.reuse, R169, RZ ;  /* 0x000000a990937210 */ /* 0x040fe80007f1e0ff */
        /* <DEDUP_REMOVED lines=66> */
.L_x_2895:
[----:B------:R-:W-:Y:S05]  /*6ef0*/  BSYNC B0 ;  /* 0x0000000000007941 */ /* 0x000fea0003800000 */
.L_x_2894:
[----:B-----5:R1:W-:Y:S02]  /*6f00*/  STG.E.128 [R172.64+0x80], R40 ;  /* 0x00008028ac007986 */ /* 0x0203e4000c101d06 */
.L_x_2889:
[----:B------:R-:W-:Y:S05]  /*6f10*/  BSYNC B1 ;  /* 0x0000000000017941 */ /* 0x000fea0003800000 */
.L_x_2888:
[----:B------:R-:W-:Y:S01]  /*6f20*/  BSSY B1, `(.L_x_2896) ;  /* 0x0000116000017945 */ /* 0x000fe20003800000 */
[----:B------:R-:W-:-:S05]  /*6f30*/  @!P4 BRA `(.L_x_2897) ;  /* 0x000011400000c947 */ /* 0x000fca0003800000 */
[C---:B-1-3--:R-:W-:Y:S01]  /*6f40*/  LEA R172, P0, R92.reuse, R124, 0x1 ;  /* 0x0000007c5cac7211 */ /* 0x04afe200078008ff */
[----:B------:R-:W-:Y:S03]  /*6f50*/  BSSY B0, `(.L_x_2898) ;  /* 0x0000057000007945 */ /* 0x000fe60003800000 */
[----:B------:R-:W-:Y:S02]  /*6f60*/  LEA.HI.X R173, R92, R125, R91, 0x1, P0 ;  /* 0x0000007d5cad7211 */ /* 0x000fe400000f0c5b */
[----:B------:R-:W-:Y:S03]  /*6f70*/  ISETP.GE.AND P0, PT, R18, UR4, PT ;  /* 0x0000000412007c0c */ /* 0x000fe6000bf06270 */
[----:B--2---:R1:W5:Y:S10]  /*6f80*/  LDG.E.128 R40, [R172.64] ;  /* 0x00000006ac287981 */ /* 0x004374000c1e1d00 */
        /* <DEDUP_REMOVED lines=83> */
.L_x_2899:
[----:B------:R-:W-:Y:S05]  /*74c0*/  BSYNC B0 ;  /* 0x0000000000007941 */ /* 0x000fea0003800000 */
.L_x_2898:
        /* <DEDUP_REMOVED lines=91> */
.L_x_2901:
[----:B------:R-:W-:Y:S05]  /*7a80*/  BSYNC B0 ;  /* 0x0000000000007941 */ /* 0x000fea0003800000 */
.L_x_2900:
        /* <DEDUP_REMOVED lines=11> */
[C---:B-1----:R-:W-:Y:S01]  /*7b40*/  SHF.L.U32 R44, R42.reuse, 0x10, RZ ;  /* 0x000000102a2c7819 */ /* 0x042fe200000006ff */
        /* <DEDUP_REMOVED lines=79> */
.L_x_2903:
[----:B------:R-:W-:Y:S05]  /*8040*/  BSYNC B0 ;  /* 0x0000000000007941 */ /* 0x000fea0003800000 */
.L_x_2902:
[C---:B-1----:R-:W-:Y:S04]  /*8050*/  LEA R2, P0, R101.reuse, R118, 0x1 ;  /* 0x0000007665027211 */ /* 0x042fe800078008ff */
[----:B------:R-:W-:Y:S05]  /*8060*/  LEA.HI.X R3, R101, R117, R100, 0x1, P0 ;  /* 0x0000007565037211 */ /* 0x000fea00000f0c64 */
[----:B-----5:R1:W-:Y:S04]  /*8070*/  STG.E.128 [R2.64], R40 ;  /* 0x0000002802007986 */ /* 0x0203e8000c101d06 */
.L_x_2897:
[----:B------:R-:W-:Y:S05]  /*8080*/  BSYNC B1 ;  /* 0x0000000000017941 */ /* 0x000fea0003800000 */
.L_x_2896:
        /* <DEDUP_REMOVED lines=93> */
.L_x_2907:
[----:B------:R-:W-:Y:S05]  /*8660*/  BSYNC B0 ;  /* 0x0000000000007941 */ /* 0x000fea0003800000 */
.L_x_2906:
        /* <DEDUP_REMOVED lines=93> */
.L_x_2909:
[----:B------:R-:W-:Y:S05]  /*8c40*/  BSYNC B0 ;  /* 0x0000000000007941 */ /* 0x000fea0003800000 */
.L_x_2908:
        /* <DEDUP_REMOVED lines=12> */
[----:B-1----:R-:W-:Y:S01]  /*8d10*/  IMAD.MOV.U32 R4, RZ, RZ, RZ ;  /* 0x000000ffff047224 */ /* 0x002fe200078e00ff */
        /* <DEDUP_REMOVED lines=79> */
.L_x_2911:
[----:B------:R-:W-:Y:S05]  /*9210*/  BSYNC B0 ;  /* 0x0000000000007941 */ /* 0x000fea0003800000 */
.L_x_2910:
[C---:B-1----:R-:W-:Y:S04]  /*9220*/  LEA R2, P0, R109.reuse, R118, 0x1 ;  /* 0x000000766d027211 */ /* 0x042fe800078008ff */
[----:B------:R-:W-:Y:S05]  /*9230*/  LEA.HI.X R3, R109, R117, R108, 0x1, P0 ;  /* 0x000000756d037211 */ /* 0x000fea00000f0c6c */
[----:B-----5:R1:W-:Y:S04]  /*9240*/  STG.E.128 [R2.64], R8 ;  /* 0x0000000802007986 */ /* 0x0203e8000c101d06 */
.L_x_2905:
[----:B------:R-:W-:Y:S05]  /*9250*/  BSYNC B1 ;  /* 0x0000000000017941 */ /* 0x000fea0003800000 */
.L_x_2904:
        /* <DEDUP_REMOVED lines=8> */
.L_x_2869:
        /* <DEDUP_REMOVED lines=42> */
.L_x_2879:
        /* <DEDUP_REMOVED lines=80> */
.L_x_2912:
        /* <DEDUP_REMOVED lines=9> */
.L_x_2913:
[----:B------:R-:W-:Y:S04]  /*9b10*/  IADD3 R13, R13, -0x1, RZ ;  /* 0xffffffff0d0d7810 */ /* 0x000fe80007ffe0ff */
[----:B------:R-:W-:Y:S11]  /*9b20*/  ISETP.GT.AND P0, PT, R13, R88, PT ;  /* 0x000000580d00720c */ /* 0x000ff60003f04270 */
[----:B------:R-:W-:Y:S02]  /*9b30*/  @!UPT UIADD3 URZ, URZ, URZ, URZ ;  /* 0x0000003f3f3ff290 */ /* 0x000fe4000fffe03f */
[----:B------:R-:W-:-:S05]  /*9b40*/  @P0 BRA `(.L_x_2914) ;  /* 0xffff88a000000947 */ /* 0x000fca000383ffff */
.L_x_2868:
        /* <DEDUP_REMOVED lines=13> */
[C---:B------:R-:W-:Y:S01]  /*9c20*/  IADD3 R2, P0, R156.reuse, UR4, RZ ;  /* 0x000000049c027c10 */ /* 0x040fe2000ff1e0ff */
[----:B------:R-:W-:Y:S01]  /*9c30*/  ULDC.U8 UR4, c[0x0][0x313] ;  /* 0x0000c4c000047ab9 */ /* 0x000fe20000000000 */
[----:B------:R-:W-:Y:S01]  /*9c40*/  LEA R16, P1, R156, c[0x0][0x160], 0x1 ;  /* 0x000058009c107a11 */ /* 0x000fe200078208ff */
[----:B------:R-:W-:Y:S01]  /*9c50*/  IMAD.IADD R3, R151, 0x1, -R66 ;  /* 0x0000000197037824 */ /* 0x000fe200078e0a42 */
[----:B----4-:R-:W-:Y:S02]  /*9c60*/  IADD3.X R7, R74, UR5, RZ, P0, !PT ;  /* 0x000000054a077c10 */ /* 0x010fe400087fe4ff */
[----:B------:R-:W-:Y:S02]  /*9c70*/  ISETP.NE.AND P0, PT, RZ, UR4, PT ;  /* 0x00000004ff007c0c */ /* 0x000fe4000bf05270 */
[----:B------:R-:W-:Y:S02]  /*9c80*/  LEA.HI.X R17, R156, c[0x0][0x164], R74, 0x1, P1 ;  /* 0x000059009c117a11 */ /* 0x000fe400008f0c4a */
[----:B------:R-:W-:-:S02]  /*9c90*/  LEA R24, P3, R2, c[0x0][0x160], 0x1 ;  /* 0x0000580002187a11 */ /* 0x000fc400078608ff */
[----:B------:R-:W-:Y:S02]  /*9ca0*/  ISETP.GE.AND P1, PT, R148, R3, PT ;  /* 0x000000039400720c */ /* 0x000fe40003f26270 */
[----:B------:R-:W-:Y:S02]  /*9cb0*/  LEA.HI.X R25, R2, c[0x0][0x164], R7, 0x1, P3 ;  /* 0x0000590002197a11 */ /* 0x000fe400018f0c07 */
[----:B------:R-:W-:Y:S02]  /*9cc0*/  ISETP.GT.AND P1, PT, R63, -0x4, !P1 ;  /* 0xfffffffc3f00780c */ /* 0x000fe40004f24270 */
[----:B---3--:R-:W-:-:S05]  /*9cd0*/  IADD3 R0, R0, R75, R66 ;  /* 0x0000004b00007210 */ /* 0x008fca0007ffe042 */
[----:B------:R-:W-:-:S05]  /*9ce0*/  IMAD R5, R79, R0, RZ ;  /* 0x000000004f057224 */ /* 0x000fca00078e02ff */
[-C--:B------:R-:W-:Y:S02]  /*9cf0*/  IADD3 R20, P5, R80, R5.reuse, RZ ;  /* 0x0000000550147210 */ /* 0x080fe40007fbe0ff */
[----:B------:R-:W-:Y:S02]  /*9d00*/  IADD3 R0, P4, R78, R5, RZ ;  /* 0x000000054e007210 */ /* 0x000fe40007f9e0ff */
[----:B------:R-:W-:-:S05]  /*9d10*/  SHF.R.S32.HI R5, RZ, 0x1f, R5 ;  /* 0x0000001fff057819 */ /* 0x000fca0000011405 */
[--C-:B------:R-:W-:Y:S02]  /*9d20*/  IMAD.X R77, R77, 0x1, R5.reuse, P5 ;  /* 0x000000014d4d7824 */ /* 0x100fe400028e0605 */
        /* <DEDUP_REMOVED lines=52> */
.L_x_2921:
[----:B------:R-:W-:Y:S05]  /*a070*/  BSYNC B0 ;  /* 0x0000000000007941 */ /* 0x000fea0003800000 */
.L_x_2920:
[----:B------:R3:W5:Y:S01]  /*a080*/  LDG.E.128 R12, [R16.64+0x40] ;  /* 0x00004006100c7981 */ /* 0x000762000c1e1d00 */
[----:B------:R-:W-:Y:S01]  /*a090*/  IADD3 R0, R18, 0x20, RZ ;  /* 0x0000002012007810 */ /* 0x000fe20007ffe0ff */
[----:B------:R-:W-:Y:S02]  /*a0a0*/  BSSY B0, `(.L_x_2922) ;  /* 0x000002b000007945 */ /* 0x000fe40003800000 */
[----:B-----5:R3:W-:Y:S01]  /*a0b0*/  STS.64 [R152], R8 ;  /* 0x0000000898007388 */ /* 0x0207e20000000a00 */
[----:B------:R-:W-:-:S03]  /*a0c0*/  ISETP.GE.AND P0, PT, R0, c[0x0][0x230], PT ;  /* 0x00008c0000007a0c */ /* 0x000fc60003f06270 */
[----:B------:R3:W-:Y:S10]  /*a0d0*/  STS.64 [R152+0x8], R10 ;  /* 0x0000080a98007388 */ /* 0x0007f40000000a00 */
[----:B------:R-:W-:Y:S05]  /*a0e0*/  @P0 BRA `(.L_x_2923) ;  /* 0x0000026000000947 */ /* 0x000fea0003800000 */
[----:B------:R-:W4:Y:S04]  /*a0f0*/  LDG.E.64 R4, [R26.64+0x20] ;  /* 0x000020061a047981 */ /* 0x000f28000c1e1b00 */
[----:B------:R-:W5:Y:S01]  /*a100*/  LDG.E.64 R6, [R22.64+0x20] ;  /* 0x0000200616067981 */ /* 0x000f62000c1e1b00 */
[----:B------:R-:W-:-:S02]  /*a110*/  LOP3.LUT R0, R13, 0xffff0000, RZ, 0xc0, !PT ;  /* 0xffff00000d007812 */ /* 0x000fc400078ec0ff */
[----:B------:R-:W-:Y:S02]  /*a120*/  SHF.L.U32 R2, R13, 0x10, RZ ;  /* 0x000000100d027819 */ /* 0x000fe400000006ff */
[C---:B---3--:R-:W-:Y:S02]  /*a130*/  SHF.L.U32 R11, R15.reuse, 0x10, RZ ;  /* 0x000000100f0b7819 */ /* 0x048fe400000006ff */
[----:B------:R-:W-:Y:S02]  /*a140*/  LOP3.LUT R10, R15, 0xffff0000, RZ, 0xc0, !PT ;  /* 0xffff00000f0a7812 */ /* 0x000fe400078ec0ff */
[C---:B------:R-:W-:Y:S02]  /*a150*/  SHF.L.U32 R8, R12.reuse, 0x10, RZ ;  /* 0x000000100c087819 */ /* 0x040fe400000006ff */
[----:B------:R-:W-:Y:S01]  /*a160*/  LOP3.LUT R13, R12, 0xffff0000, RZ, 0xc0, !PT ;  /* 0xffff00000c0d7812 */ /* 0x000fe200078ec0ff */
[C---:B------:R-:W-:Y:S01]  /*a170*/  IMAD.U32 R12, R14.reuse, 0x10000, RZ ;  /* 0x000100000e0c7824 */ /* 0x040fe200078e00ff */
[----:B------:R-:W-:-:S02]  /*a180*/  LOP3.LUT R28, R14, 0xffff0000, RZ, 0xc0, !PT ;  /* 0xffff00000e1c7812 */ /* 0x000fc400078ec0ff */
[----:B----4-:R-:W-:Y:S02]  /*a190*/  LOP3.LUT R9, R4, 0xffff0000, RZ, 0xc0, !PT ;  /* 0xffff000004097812 */ /* 0x010fe400078ec0ff */
[C---:B------:R-:W-:Y:S01]  /*a1a0*/  LOP3.LUT R14, R5.reuse, 0xffff0000, RZ, 0xc0, !PT ;  /* 0xffff0000050e7812 */ /* 0x040fe200078ec0ff */
[----:B------:R-:W-:Y:S01]  /*a1b0*/  IMAD.U32 R5, R5, 0x10000, RZ ;  /* 0x0001000005057824 */ /* 0x000fe200078e00ff */
[----:B-----5:R-:W-:Y:S01]  /*a1c0*/  LOP3.LUT R29, R6, 0xffff0000, RZ, 0xc0, !PT ;  /* 0xffff0000061d7812 */ /* 0x020fe200078ec0ff */
[-C--:B------:R-:W-:Y:S01]  /*a1d0*/  FMUL.FTZ R15, R0, R9.reuse ;  /* 0x00000009000f7220 */ /* 0x080fe20000410000 */
[----:B------:R-:W-:Y:S01]  /*a1e0*/  SHF.L.U32 R4, R4, 0x10, RZ ;  /* 0x0000001004047819 */ /* 0x000fe200000006ff */
[C---:B------:R-:W-:Y:S01]  /*a1f0*/  FMUL.FTZ R9, R2.reuse, R9 ;  /* 0x0000000902097220 */ /* 0x040fe20000410000 */
[C---:B------:R-:W-:Y:S01]  /*a200*/  LOP3.LUT R21, R7.reuse, 0xffff0000, RZ, 0xc0, !PT ;  /* 0xffff000007157812 */ /* 0x040fe200078ec0ff */
[-C--:B------:R-:W-:Y:S01]  /*a210*/  FFMA.FTZ R15, R2, R29.reuse, -R15 ;  /* 0x0000001d020f7223 */ /* 0x080fe2000001080f */
[----:B------:R-:W-:Y:S01]  /*a220*/  SHF.L.U32 R6, R6, 0x10, RZ ;  /* 0x0000001006067819 */ /* 0x000fe200000006ff */
[----:B------:R-:W-:Y:S01]  /*a230*/  FFMA.FTZ R0, R0, R29, R9 ;  /* 0x0000001d00007223 */ /* 0x000fe20000010009 */
[----:B------:R-:W-:Y:S01]  /*a240*/  SHF.L.U32 R9, R7, 0x10, RZ ;  /* 0x0000001007097819 */ /* 0x000fe200000006ff */
[----:B------:R-:W-:-:S02]  /*a250*/  FMUL.FTZ R30, R10, R14 ;  /* 0x0000000e0a1e7220 */ /* 0x000fc40000410000 */
[----:B------:R-:W-:Y:S02]  /*a260*/  FMUL.FTZ R7, R13, R4 ;  /* 0x000000040d077220 */ /* 0x000fe40000410000 */
[-C--:B------:R-:W-:Y:S02]  /*a270*/  FMUL.FTZ R2, R28, R5.reuse ;  /* 0x000000051c027220 */ /* 0x080fe40000410000 */
[C---:B------:R-:W-:Y:S02]  /*a280*/  FMUL.FTZ R14, R11.reuse, R14 ;  /* 0x0000000e0b0e7220 */ /* 0x040fe40000410000 */
[----:B------:R-:W-:Y:S02]  /*a290*/  FMUL.FTZ R4, R8, R4 ;  /* 0x0000000408047220 */ /* 0x000fe40000410000 */
[----:B------:R-:W-:Y:S02]  /*a2a0*/  FMUL.FTZ R5, R12, R5 ;  /* 0x000000050c057220 */ /* 0x000fe40000410000 */
[----:B------:R-:W-:-:S02]  /*a2b0*/  FFMA.FTZ R30, R11, R21, -R30 ;  /* 0x000000150b1e7223 */ /* 0x000fc4000001081e */
[----:B------:R-:W-:Y:S02]  /*a2c0*/  FFMA.FTZ R21, R10, R21, R14 ;  /* 0x000000150a157223 */ /* 0x000fe4000001000e */
[-C--:B------:R-:W-:Y:S02]  /*a2d0*/  FFMA.FTZ R7, R8, R6.reuse, -R7 ;  /* 0x0000000608077223 */ /* 0x080fe40000010807 */
[----:B------:R-:W-:Y:S01]  /*a2e0*/  FFMA.FTZ R4, R13, R6, R4 ;  /* 0x000000060d047223 */ /* 0x000fe20000010004 */
[----:B------:R-:W-:Y:S01]  /*a2f0*/  F2FP.BF16.PACK_AB R13, R0, R15 ;  /* 0x0000000f000d723e */ /* 0x000fe200000010ff */
[-C--:B------:R-:W-:Y:S01]  /*a300*/  FFMA.FTZ R2, R12, R9.reuse, -R2 ;  /* 0x000000090c027223 */ /* 0x080fe20000010802 */
[----:B------:R-:W-:Y:S01]  /*a310*/  F2FP.BF16.PACK_AB R15, R21, R30 ;  /* 0x0000001e150f723e */ /* 0x000fe200000010ff */
[----:B------:R-:W-:Y:S01]  /*a320*/  FFMA.FTZ R5, R28, R9, R5 ;  /* 0x000000091c057223 */ /* 0x000fe20000010005 */
[----:B------:R-:W-:-:S04]  /*a330*/  F2FP.BF16.PACK_AB R12, R4, R7 ;  /* 0x00000007040c723e */ /* 0x000fc800000010ff */
[----:B------:R-:W-:Y:S02]  /*a340*/  F2FP.BF16.PACK_AB R14, R5, R2 ;  /* 0x00000002050e723e */ /* 0x000fe400000010ff */
.L_x_2923:
[----:B------:R-:W-:Y:S05]  /*a350*/  BSYNC B0 ;  /* 0x0000000000007941 */ /* 0x000fea0003800000 */
.L_x_2922:
        /* <DEDUP_REMOVED lines=17> */
[C---:B-1----:R-:W-:Y:S01]  /*a470*/  LOP3.LUT R17, R5.reuse, 0xffff0000, RZ, 0xc0, !PT ;  /* 0xffff000005117812 */ /* 0x042fe200078ec0ff */
        /* <DEDUP_REMOVED lines=26> */
.L_x_2925:
[----:B------:R-:W-:Y:S05]  /*a620*/  BSYNC B0 ;  /* 0x0000000000007941 */ /* 0x000fea0003800000 */
.L_x_2924:
[----:B-----5:R4:W-:Y:S02]  /*a630*/  STS.128 [R152+0x2000], R8 ;  /* 0x0020000898007388 */ /* 0x0209e40000000c00 */
.L_x_2919:
[----:B------:R-:W-:Y:S05]  /*a640*/  BSYNC B1 ;  /* 0x0000000000017941 */ /* 0x000fea0003800000 */
.L_x_2918:
[----:B-1-3--:R-:W-:-:S04]  /*a650*/  IADD3 R16, R148, 0x20, RZ ;  /* 0x0000002094107810 */ /* 0x00afc80007ffe0ff */
        /* <DEDUP_REMOVED lines=15> */
[----:B------:R-:W3:Y:S04]  /*a750*/  LDG.E.64 R2, [R20.64] ;  /* 0x0000000614027981 */ /* 0x000ee8000c1e1b00 */
[----:B------:R-:W4:Y:S01]  /*a760*/  LDG.E.64 R4, [R6.64] ;  /* 0x0000000606047981 */ /* 0x000f22000c1e1b00 */
        /* <DEDUP_REMOVED lines=8> */
[----:B---3--:R-:W-:Y:S02]  /*a7f0*/  LOP3.LUT R11, R2, 0xffff0000, RZ, 0xc0, !PT ;  /* 0xffff0000020b7812 */ /* 0x008fe400078ec0ff */
[C---:B------:R-:W-:Y:S01]  /*a800*/  LOP3.LUT R10, R3.reuse, 0xffff0000, RZ, 0xc0, !PT ;  /* 0xffff0000030a7812 */ /* 0x040fe200078ec0ff */
[----:B------:R-:W-:Y:S01]  /*a810*/  IMAD.U32 R3, R3, 0x10000, RZ ;  /* 0x0001000003037824 */ /* 0x000fe200078e00ff */
[----:B----4-:R-:W-:Y:S01]  /*a820*/  LOP3.LUT R22, R5, 0xffff0000, RZ, 0xc0, !PT ;  /* 0xffff000005167812 */ /* 0x010fe200078ec0ff */
[-C--:B------:R-:W-:Y:S01]  /*a830*/  FMUL.FTZ R17, R0, R11.reuse ;  /* 0x0000000b00117220 */ /* 0x080fe20000410000 */
[----:B------:R-:W-:Y:S01]  /*a840*/  SHF.L.U32 R2, R2, 0x10, RZ ;  /* 0x0000001002027819 */ /* 0x000fe200000006ff */
[----:B------:R-:W-:Y:S01]  /*a850*/  FMUL.FTZ R27, R12, R11 ;  /* 0x0000000b0c1b7220 */ /* 0x000fe20000410000 */
[----:B------:R-:W-:Y:S01]  /*a860*/  LOP3.LUT R23, R4, 0xffff0000, RZ, 0xc0, !PT ;  /* 0xffff000004177812 */ /* 0x000fe200078ec0ff */
[-C--:B------:R-:W-:Y:S01]  /*a870*/  FMUL.FTZ R11, R8, R10.reuse ;  /* 0x0000000a080b7220 */ /* 0x080fe20000410000 */
[----:B------:R-:W-:Y:S01]  /*a880*/  SHF.L.U32 R4, R4, 0x10, RZ ;  /* 0x0000001004047819 */ /* 0x000fe200000006ff */
[----:B------:R-:W-:-:S02]  /*a890*/  FMUL.FTZ R29, R13, R10 ;  /* 0x0000000a0d1d7220 */ /* 0x000fc40000410000 */
        /* <DEDUP_REMOVED lines=17> */
.L_x_2928:
[----:B------:R-:W-:Y:S05]  /*a9b0*/  BSYNC B0 ;  /* 0x0000000000007941 */ /* 0x000fea0003800000 */
.L_x_2927:
[----:B------:R3:W5:Y:S01]  /*a9c0*/  LDG.E.128 R12, [R24.64+0x40] ;  /* 0x00004006180c7981 */ /* 0x000762000c1e1d00 */
[----:B------:R-:W-:Y:S01]  /*a9d0*/  IADD3 R0, R18, 0x20, RZ ;  /* 0x0000002012007810 */ /* 0x000fe20007ffe0ff */
[----:B------:R-:W-:Y:S02]  /*a9e0*/  BSSY B0, `(.L_x_2929) ;  /* 0x000002a000007945 */ /* 0x000fe40003800000 */
[----:B-----5:R3:W-:Y:S01]  /*a9f0*/  STS.128 [R152+0x800], R8 ;  /* 0x0008000898007388 */ /* 0x0207e20000000c00 */
[----:B------:R-:W-:-:S13]  /*aa00*/  ISETP.GE.AND P0, PT, R0, c[0x0][0x230], PT ;  /* 0x00008c0000007a0c */ /* 0x000fda0003f06270 */
[----:B------:R-:W-:Y:S05]  /*aa10*/  @P0 BRA `(.L_x_2930) ;  /* 0x0000026000000947 */ /* 0x000fea0003800000 */
[----:B------:R-:W4:Y:S04]  /*aa20*/  LDG.E.64 R2, [R20.64+0x20] ;  /* 0x0000200614027981 */ /* 0x000f28000c1e1b00 */
[----:B------:R-:W5:Y:S01]  /*aa30*/  LDG.E.64 R4, [R6.64+0x20] ;  /* 0x0000200606047981 */ /* 0x000f62000c1e1b00 */
        /* <DEDUP_REMOVED lines=8> */
[C---:B----4-:R-:W-:Y:S02]  /*aac0*/  LOP3.LUT R11, R2.reuse, 0xffff0000, RZ, 0xc0, !PT ;  /* 0xffff0000020b7812 */ /* 0x050fe400078ec0ff */
[----:B------:R-:W-:Y:S02]  /*aad0*/  SHF.L.U32 R2, R2, 0x10, RZ ;  /* 0x0000001002027819 */ /* 0x000fe400000006ff */
[----:B-----5:R-:W-:Y:S01]  /*aae0*/  LOP3.LUT R29, R4, 0xffff0000, RZ, 0xc0, !PT ;  /* 0xffff0000041d7812 */ /* 0x020fe200078ec0ff */
        /* <DEDUP_REMOVED lines=25> */
.L_x_2930:
[----:B------:R-:W-:Y:S05]  /*ac80*/  BSYNC B0 ;  /* 0x0000000000007941 */ /* 0x000fea0003800000 */
.L_x_2929:
[----:B-1-3--:R-:W5:Y:S01]  /*ac90*/  LDG.E.128 R24, [R24.64+0x80] ;  /* 0x0000800618187981 */ /* 0x00af62000c1e1d00 */
[----:B------:R-:W-:Y:S01]  /*aca0*/  IADD3 R18, R18, 0x40, RZ ;  /* 0x0000004012127810 */ /* 0x000fe20007ffe0ff */
[----:B------:R-:W-:Y:S02]  /*acb0*/  BSSY B0, `(.L_x_2931) ;  /* 0x000002a000007945 */ /* 0x000fe40003800000 */
[----:B------:R1:W-:Y:S01]  /*acc0*/  STS.128 [R152+0x1800], R12 ;  /* 0x0018000c98007388 */ /* 0x0003e20000000c00 */
[----:B------:R-:W-:-:S13]  /*acd0*/  ISETP.GE.AND P0, PT, R18, c[0x0][0x230], PT ;  /* 0x00008c0012007a0c */ /* 0x000fda0003f06270 */
[----:B------:R-:W-:Y:S05]  /*ace0*/  @P0 BRA `(.L_x_2932) ;  /* 0x0000026000000947 */ /* 0x000fea0003800000 */
[----:B------:R-:W3:Y:S04]  /*acf0*/  LDG.E.64 R2, [R20.64+0x40] ;  /* 0x0000400614027981 */ /* 0x000ee8000c1e1b00 */
[----:B------:R-:W4:Y:S01]  /*ad00*/  LDG.E.64 R4, [R6.64+0x40] ;  /* 0x0000400606047981 */ /* 0x000f22000c1e1b00 */
[C---:B-----5:R-:W-:Y:S01]  /*ad10*/  LOP3.LUT R0, R25.reuse, 0xffff0000, RZ, 0xc0, !PT ;  /* 0xffff000019007812 */ /* 0x060fe200078ec0ff */
[----:B-1----:R-:W-:Y:S01]  /*ad20*/  IMAD.U32 R13, R26, 0x10000, RZ ;  /* 0x000100001a0d7824 */ /* 0x002fe200078e00ff */
[----:B------:R-:W-:Y:S02]  /*ad30*/  SHF.L.U32 R8, R25, 0x10, RZ ;  /* 0x0000001019087819 */ /* 0x000fe400000006ff */
[C---:B------:R-:W-:Y:S02]  /*ad40*/  SHF.L.U32 R9, R24.reuse, 0x10, RZ ;  /* 0x0000001018097819 */ /* 0x040fe400000006ff */
[----:B------:R-:W-:-:S02]  /*ad50*/  LOP3.LUT R24, R24, 0xffff0000, RZ, 0xc0, !PT ;  /* 0xffff000018187812 */ /* 0x000fc400078ec0ff */
[C---:B------:R-:W-:Y:S02]  /*ad60*/  LOP3.LUT R10, R27.reuse, 0xffff0000, RZ, 0xc0, !PT ;  /* 0xffff00001b0a7812 */ /* 0x040fe400078ec0ff */
[----:B------:R-:W-:Y:S02]  /*ad70*/  LOP3.LUT R26, R26, 0xffff0000, RZ, 0xc0, !PT ;  /* 0xffff00001a1a7812 */ /* 0x000fe400078ec0ff */
[----:B------:R-:W-:Y:S02]  /*ad80*/  SHF.L.U32 R12, R27, 0x10, RZ ;  /* 0x000000101b0c7819 */ /* 0x000fe400000006ff */
[C---:B---3--:R-:W-:Y:S02]  /*ad90*/  LOP3.LUT R11, R2.reuse, 0xffff0000, RZ, 0xc0, !PT ;  /* 0xffff0000020b7812 */ /* 0x048fe400078ec0ff */
[----:B------:R-:W-:Y:S02]  /*ada0*/  SHF.L.U32 R2, R2, 0x10, RZ ;  /* 0x0000001002027819 */ /* 0x000fe400000006ff */
[----:B----4-:R-:W-:Y:S01]  /*adb0*/  LOP3.LUT R19, R4, 0xffff0000, RZ, 0xc0, !PT ;  /* 0xffff000004137812 */ /* 0x010fe200078ec0ff */
        /* <DEDUP_REMOVED lines=25> */
.L_x_2932:
[----:B------:R-:W-:Y:S05]  /*af50*/  BSYNC B0 ;  /* 0x0000000000007941 */ /* 0x000fea0003800000 */
.L_x_2931:
[----:B-----5:R3:W-:Y:S01]  /*af60*/  STS.128 [R152+0x2800], R24 ;  /* 0x0028001898007388 */ /* 0x0207e20000000c00 */
[----:B------:R-:W-:Y:S05]  /*af70*/  BRA `(.L_x_2926) ;  /* 0x000023b000007947 */ /* 0x000fea0003800000 */
.L_x_2917:
        /* <DEDUP_REMOVED lines=10> */
[--C-:B------:R-:W-:Y:S02]  /*b020*/  @P0 SHF.R.S32.HI R6, RZ, 0x1, R82.reuse ;  /* 0x00000001ff060819 */ /* 0x100fe40000011452 */
[----:B------:R-:W-:Y:S02]  /*b030*/  @P0 IADD3 R5, -R4, RZ, RZ ;  /* 0x000000ff04050210 */ /* 0x000fe40007ffe1ff */
[----:B------:R-:W-:Y:S01]  /*b040*/  @P0 SHF.R.S32.HI R20, RZ, 0x1, R82 ;  /* 0x00000001ff140819 */ /* 0x000fe20000011452 */
[----:B------:R-:W-:Y:S01]  /*b050*/  @P0 IMAD.MOV R7, RZ, RZ, -R6 ;  /* 0x000000ffff070224 */ /* 0x000fe200078e0a06 */
[----:B------:R-:W-:Y:S01]  /*b060*/  IADD3 R13, P1, R5, R0, RZ ;  /* 0x00000000050d7210 */ /* 0x000fe20007f3e0ff */
[----:B------:R-:W-:Y:S02]  /*b070*/  IMAD.MOV.U32 R21, RZ, RZ, RZ ;  /* 0x000000ffff157224 */ /* 0x000fe400078e00ff */
[----:B------:R-:W-:Y:S01]  /*b080*/  IMAD.WIDE R6, R7, 0x2, R16 ;  /* 0x0000000207067825 */ /* 0x000fe200078e0210 */
[----:B------:R-:W-:-:S02]  /*b090*/  LEA.HI.X.SX32 R12, R5, R2, 0x1, P1 ;  /* 0x00000002050c7211 */ /* 0x000fc400008f0eff */
[C---:B------:R-:W-:Y:S02]  /*b0a0*/  LEA R14, P1, R13.reuse, c[0x0][0x2b0], 0x1 ;  /* 0x0000ac000d0e7a11 */ /* 0x040fe400078208ff */
[----:B------:R-:W-:Y:S01]  /*b0b0*/  @P0 IADD3 R21, -R20, RZ, RZ ;  /* 0x000000ff14150210 */ /* 0x000fe20007ffe1ff */
[----:B------:R-:W3:Y:S01]  /*b0c0*/  LDG.E.128 R4, [R6.64] ;  /* 0x0000000606047981 */ /* 0x000ee2000c1e1d00 */
[----:B------:R-:W-:Y:S02]  /*b0d0*/  LEA.HI.X R15, R13, c[0x0][0x2b4], R12, 0x1, P1 ;  /* 0x0000ad000d0f7a11 */ /* 0x000fe400008f0c0c */
[----:B------:R-:W-:-:S04]  /*b0e0*/  IADD3 R20, P1, R21, R0, RZ ;  /* 0x0000000015147210 */ /* 0x000fc80007f3e0ff */
[----:B------:R-:W4:Y:S01]  /*b0f0*/  LDG.E.128 R12, [R14.64] ;  /* 0x000000060e0c7981 */ /* 0x000f22000c1e1d00 */
        /* <DEDUP_REMOVED lines=9> */
[----:B------:R-:W-:Y:S02]  /*b190*/  LOP3.LUT R9, R11, 0xffff0000, RZ, 0xc0, !PT ;  /* 0xffff00000b097812 */ /* 0x000fe400078ec0ff */
[C---:B------:R-:W-:Y:S02]  /*b1a0*/  SHF.L.U32 R28, R10.reuse, 0x10, RZ ;  /* 0x000000100a1c7819 */ /* 0x040fe400000006ff */
        /* <DEDUP_REMOVED lines=8> */
[C---:B----4-:R-:W-:Y:S01]  /*b230*/  IMAD.U32 R7, R13.reuse, 0x10000, RZ ;  /* 0x000100000d077824 */ /* 0x050fe200078e00ff */
[----:B------:R-:W-:Y:S02]  /*b240*/  LOP3.LUT R36, R13, 0xffff0000, RZ, 0xc0, !PT ;  /* 0xffff00000d247812 */ /* 0x000fe400078ec0ff */
[C---:B------:R-:W-:Y:S01]  /*b250*/  SHF.L.U32 R37, R14.reuse, 0x10, RZ ;  /* 0x000000100e257819 */ /* 0x040fe200000006ff */
[----:B------:R-:W-:Y:S01]  /*b260*/  @!P0 FADD.FTZ R7, -R7, -RZ ;  /* 0x800000ff07078221 */ /* 0x000fe20000010100 */
[----:B------:R-:W-:Y:S01]  /*b270*/  LOP3.LUT R13, R14, 0xffff0000, RZ, 0xc0, !PT ;  /* 0xffff00000e0d7812 */ /* 0x000fe200078ec0ff */
[C---:B------:R-:W-:Y:S01]  /*b280*/  IMAD.U32 R14, R15.reuse, 0x10000, RZ ;  /* 0x000100000f0e7824 */ /* 0x040fe200078e00ff */
        /* <DEDUP_REMOVED lines=8> */
[----:B------:R-:W-:Y:S02]  /*b310*/  FMUL.FTZ R14, R5, R14 ;  /* 0x0000000e050e7220 */ /* 0x000fe40000410000 */
        /* <DEDUP_REMOVED lines=8> */
[----:B------:R-:W-:Y:S01]  /*b3a0*/  SHF.L.U32 R20, R22, 0x10, RZ ;  /* 0x0000001016147819 */ /* 0x000fe200000006ff */
[----:B------:R-:W-:-:S02]  /*b3b0*/  FMUL.FTZ R33, R33, R36 ;  /* 0x0000002421217220 */ /* 0x000fc40000410000 */
[----:B------:R-:W-:Y:S02]  /*b3c0*/  @!P0 FADD.FTZ R37, -R37, -RZ ;  /* 0x800000ff25258221 */ /* 0x000fe40000010100 */
[----:B------:R-:W-:Y:S01]  /*b3d0*/  FMUL.FTZ R34, R34, R15 ;  /* 0x0000000f22227220 */ /* 0x000fe20000410000 */
[----:B------:R-:W-:Y:S01]  /*b3e0*/  LOP3.LUT R15, R22, 0xffff0000, RZ, 0xc0, !PT ;  /* 0xffff0000160f7812 */ /* 0x000fe200078ec0ff */
[----:B------:R-:W-:Y:S01]  /*b3f0*/  FMUL.FTZ R11, R11, R12 ;  /* 0x0000000c0b0b7220 */ /* 0x000fe20000410000 */
[C---:B------:R-:W-:Y:S01]  /*b400*/  LOP3.LUT R22, R23.reuse, 0xffff0000, RZ, 0xc0, !PT ;  /* 0xffff000017167812 */ /* 0x040fe200078ec0ff */
[----:B------:R-:W-:Y:S02]  /*b410*/  IMAD.U32 R12, R23, 0x10000, RZ ;  /* 0x00010000170c7824 */ /* 0x000fe400078e00ff */
[----:B------:R-:W-:Y:S02]  /*b420*/  FMUL.FTZ R30, R30, R35 ;  /* 0x000000231e1e7220 */ /* 0x000fe40000410000 */
        /* <DEDUP_REMOVED lines=9> */
[----:B------:R-:W-:Y:S01]  /*b4c0*/  FFMA.FTZ R20, R28, R20, R37 ;  /* 0x000000141c147223 */ /* 0x000fe20000010025 */
[----:B------:R-:W-:Y:S01]  /*b4d0*/  MOV R9, R4 ;  /* 0x0000000400097202 */ /* 0x000fe20000000f00 */
[----:B------:R-:W-:Y:S01]  /*b4e0*/  FFMA.FTZ R13, R10, R15, R13 ;  /* 0x0000000f0a0d7223 */ /* 0x000fe2000001000d */
[----:B------:R-:W-:-:S04]  /*b4f0*/  F2FP.BF16.PACK_AB R8, R6, R7 ;  /* 0x000000070608723e */ /* 0x000fc800000010ff */
[----:B------:R-:W-:Y:S02]  /*b500*/  F2FP.BF16.PACK_AB R10, R13, R20 ;  /* 0x000000140d0a723e */ /* 0x000fe400000010ff */
.L_x_2936:
[----:B------:R-:W-:Y:S05]  /*b510*/  BSYNC B0 ;  /* 0x0000000000007941 */ /* 0x000fea0003800000 */
.L_x_2935:
[----:B------:R3:W5:Y:S01]  /*b520*/  LDG.E.128 R4, [R16.64+0x40] ;  /* 0x0000400610047981 */ /* 0x000762000c1e1d00 */
[----:B------:R-:W-:Y:S01]  /*b530*/  IADD3 R12, R18, 0x20, RZ ;  /* 0x00000020120c7810 */ /* 0x000fe20007ffe0ff */
[----:B------:R-:W-:Y:S02]  /*b540*/  BSSY B0, `(.L_x_2937) ;  /* 0x0000059000007945 */ /* 0x000fe40003800000 */
[----:B-----5:R3:W-:Y:S01]  /*b550*/  STS.64 [R152], R8 ;  /* 0x0000000898007388 */ /* 0x0207e20000000a00 */
[----:B------:R-:W-:-:S03]  /*b560*/  ISETP.GE.AND P0, PT, R12, c[0x0][0x230], PT ;  /* 0x00008c000c007a0c */ /* 0x000fc60003f06270 */
[----:B------:R3:W-:Y:S10]  /*b570*/  STS.64 [R152+0x8], R10 ;  /* 0x0000080a98007388 */ /* 0x0007f40000000a00 */
[----:B------:R-:W-:Y:S05]  /*b580*/  @P0 BRA `(.L_x_2938) ;  /* 0x0000054000000947 */ /* 0x000fea0003800000 */
[----:B------:R-:W-:Y:S01]  /*b590*/  ISETP.GE.AND P0, PT, R12, R79, PT ;  /* 0x0000004f0c00720c */ /* 0x000fe20003f06270 */
[----:B---3--:R-:W-:-:S02]  /*b5a0*/  IMAD.MOV.U32 R9, RZ, RZ, RZ ;  /* 0x000000ffff097224 */ /* 0x008fc400078e00ff */
        /* <DEDUP_REMOVED lines=12> */
[----:B------:R-:W3:Y:S01]  /*b670*/  LDG.E.128 R8, [R10.64+0x40] ;  /* 0x000040060a087981 */ /* 0x000ee2000c1e1d00 */
[----:B------:R-:W-:Y:S02]  /*b680*/  LEA.HI.X R15, R13, c[0x0][0x2b4], R12, 0x1, P1 ;  /* 0x0000ad000d0f7a11 */ /* 0x000fe400008f0c0c */
[----:B------:R-:W-:-:S04]  /*b690*/  IADD3 R20, P1, R21, R0, RZ ;  /* 0x0000000015147210 */ /* 0x000fc80007f3e0ff */
[----:B------:R-:W4:Y:S01]  /*b6a0*/  LDG.E.128 R12, [R14.64+0x40] ;  /* 0x000040060e0c7981 */ /* 0x000f22000c1e1d00 */
        /* <DEDUP_REMOVED lines=16> */
[C---:B------:R-:W-:Y:S02]  /*b7b0*/  SHF.L.U32 R9, R11.reuse, 0x10, RZ ;  /* 0x000000100b097819 */ /* 0x040fe400000006ff */
[----:B------:R-:W-:Y:S01]  /*b7c0*/  LOP3.LUT R34, R11, 0xffff0000, RZ, 0xc0, !PT ;  /* 0xffff00000b227812 */ /* 0x000fe200078ec0ff */
[C---:B----4-:R-:W-:Y:S01]  /*b7d0*/  IMAD.U32 R35, R12.reuse, 0x10000, RZ ;  /* 0x000100000c237824 */ /* 0x050fe200078e00ff */
[----:B------:R-:W-:Y:S01]  /*b7e0*/  LOP3.LUT R11, R12, 0xffff0000, RZ, 0xc0, !PT ;  /* 0xffff00000c0b7812 */ /* 0x000fe200078ec0ff */
[C---:B------:R-:W-:Y:S01]  /*b7f0*/  IMAD.U32 R37, R14.reuse, 0x10000, RZ ;  /* 0x000100000e257824 */ /* 0x040fe200078e00ff */
        /* <DEDUP_REMOVED lines=13> */
[----:B------:R-:W-:-:S02]  /*b8d0*/  @!P0 FADD.FTZ R15, -R15, -RZ ;  /* 0x800000ff0f0f8221 */ /* 0x000fc40000010100 */
[----:B------:R-:W-:Y:S01]  /*b8e0*/  FMUL.FTZ R12, R7, R12 ;  /* 0x0000000c070c7220 */ /* 0x000fe20000410000 */
[----:B-----5:R-:W-:Y:S01]  /*b8f0*/  SHF.L.U32 R7, R21, 0x10, RZ ;  /* 0x0000001015077819 */ /* 0x020fe200000006ff */
[----:B------:R-:W-:Y:S01]  /*b900*/  FMUL.FTZ R11, R8, R11 ;  /* 0x0000000b080b7220 */ /* 0x000fe20000410000 */
[----:B------:R-:W-:Y:S01]  /*b910*/  LOP3.LUT R8, R20, 0xffff0000, RZ, 0xc0, !PT ;  /* 0xffff000014087812 */ /* 0x000fe200078ec0ff */
[----:B------:R-:W-:Y:S01]  /*b920*/  FMUL.FTZ R14, R9, R14 ;  /* 0x0000000e090e7220 */ /* 0x000fe20000410000 */
[----:B------:R-:W-:Y:S01]  /*b930*/  LOP3.LUT R21, R21, 0xffff0000, RZ, 0xc0, !PT ;  /* 0xffff000015157812 */ /* 0x000fe200078ec0ff */
[----:B------:R-:W-:Y:S01]  /*b940*/  FMUL.FTZ R34, R34, R15 ;  /* 0x0000000f22227220 */ /* 0x000fe20000410000 */
[----:B------:R-:W-:Y:S01]  /*b950*/  LOP3.LUT R15, R22, 0xffff0000, RZ, 0xc0, !PT ;  /* 0xffff0000160f7812 */ /* 0x000fe200078ec0ff */
[----:B------:R-:W-:Y:S02]  /*b960*/  IMAD.U32 R9, R20, 0x10000, RZ ;  /* 0x0001000014097824 */ /* 0x000fe400078e00ff */
[----:B------:R-:W-:-:S02]  /*b970*/  FMUL.FTZ R33, R33, R36 ;  /* 0x0000002421217220 */ /* 0x000fc40000410000 */
[----:B------:R-:W-:Y:S01]  /*b980*/  FMUL.FTZ R13, R10, R13 ;  /* 0x0000000d0a0d7220 */ /* 0x000fe20000410000 */
[C---:B------:R-:W-:Y:S01]  /*b990*/  SHF.L.U32 R10, R23.reuse, 0x10, RZ ;  /* 0x00000010170a7819 */ /* 0x040fe200000006ff */
[----:B------:R-:W-:Y:S01]  /*b9a0*/  IMAD.U32 R20, R22, 0x10000, RZ ;  /* 0x0001000016147824 */ /* 0x000fe200078e00ff */
[----:B------:R-:W-:Y:S01]  /*b9b0*/  LOP3.LUT R22, R23, 0xffff0000, RZ, 0xc0, !PT ;  /* 0xffff000017167812 */ /* 0x000fe200078ec0ff */
[----:B------:R-:W-:Y:S02]  /*b9c0*/  @!P0 FADD.FTZ R37, -R37, -RZ ;  /* 0x800000ff25258221 */ /* 0x000fe40000010100 */
[----:B------:R-:W-:Y:S02]  /*b9d0*/  FFMA.FTZ R7, R29, R7, R12 ;  /* 0x000000071d077223 */ /* 0x000fe4000001000c */
[----:B------:R-:W-:Y:S02]  /*b9e0*/  FFMA.FTZ R4, R4, R21, R33 ;  /* 0x0000001504047223 */ /* 0x000fe40000010021 */
[----:B------:R-:W-:-:S02]  /*b9f0*/  FMUL.FTZ R30, R30, R35 ;  /* 0x000000231e1e7220 */ /* 0x000fc40000410000 */
[----:B------:R-:W-:Y:S01]  /*ba00*/  FMUL.FTZ R37, R32, R37 ;  /* 0x0000002520257220 */ /* 0x000fe20000410000 */
[----:B------:R-:W-:Y:S01]  /*ba10*/  F2FP.BF16.PACK_AB R7, R4, R7 ;  /* 0x000000070407723e */ /* 0x000fe200000010ff */
[----:B------:R-:W-:Y:S02]  /*ba20*/  FFMA.FTZ R10, R31, R10, R14 ;  /* 0x0000000a1f0a7223 */ /* 0x000fe4000001000e */
        /* <DEDUP_REMOVED lines=10> */
.L_x_2938:
[----:B------:R-:W-:Y:S05]  /*bad0*/  BSYNC B0 ;  /* 0x0000000000007941 */ /* 0x000fea0003800000 */
.L_x_2937:
[----:B------:R4:W5:Y:S01]  /*bae0*/  LDG.E.128 R20, [R16.64+0x80] ;  /* 0x0000800610147981 */ /* 0x000962000c1e1d00 */
[----:B---3--:R-:W-:Y:S01]  /*baf0*/  IADD3 R8, R18, 0x40, RZ ;  /* 0x0000004012087810 */ /* 0x008fe20007ffe0ff */
[----:B------:R-:W-:Y:S02]  /*bb00*/  BSSY B0, `(.L_x_2939) ;  /* 0x0000056000007945 */ /* 0x000fe40003800000 */
[----:B------:R4:W-:Y:S01]  /*bb10*/  STS.128 [R152+0x1000], R4 ;  /* 0x0010000498007388 */ /* 0x0009e20000000c00 */
[----:B------:R-:W-:-:S13]  /*bb20*/  ISETP.GE.AND P0, PT, R8, c[0x0][0x230], PT ;  /* 0x00008c0008007a0c */ /* 0x000fda0003f06270 */
[----:B------:R-:W-:Y:S05]  /*bb30*/  @P0 BRA `(.L_x_2940) ;  /* 0x0000052000000947 */ /* 0x000fea0003800000 */
[----:B------:R-:W-:Y:S01]  /*bb40*/  ISETP.GE.AND P0, PT, R8, R79, PT ;  /* 0x0000004f0800720c */ /* 0x000fe20003f06270 */
[----:B----4-:R-:W-:Y:S02]  /*bb50*/  IMAD.MOV.U32 R5, RZ, RZ, RZ ;  /* 0x000000ffff057224 */ /* 0x010fe400078e00ff */
        /* <DEDUP_REMOVED lines=10> */
[----:B------:R-:W-:Y:S02]  /*bc00*/  LEA R10, P1, R8, c[0x0][0x2b0], 0x1 ;  /* 0x0000ac00080a7a11 */ /* 0x000fe400078208ff */
        /* <DEDUP_REMOVED lines=8> */
[----:B--2---:R-:W2:Y:S01]  /*bc90*/  LDG.E.128 R12, [R14.64+0x80] ;  /* 0x000080060e0c7981 */ /* 0x004ea2000c1e1d00 */
[C---:B-----5:R-:W-:Y:S01]  /*bca0*/  IMAD.U32 R26, R20.reuse, 0x10000, RZ ;  /* 0x00010000141a7824 */ /* 0x060fe200078e00ff */
[----:B-1----:R-:W-:Y:S01]  /*bcb0*/  LOP3.LUT R17, R20, 0xffff0000, RZ, 0xc0, !PT ;  /* 0xffff000014117812 */ /* 0x002fe200078ec0ff */
        /* <DEDUP_REMOVED lines=29> */
[----:B--2---:R-:W-:Y:S01]  /*be90*/  SHF.L.U32 R10, R15, 0x10, RZ ;  /* 0x000000100f0a7819 */ /* 0x004fe200000006ff */
[----:B------:R-:W-:Y:S01]  /*bea0*/  FMUL.FTZ R23, R23, R32 ;  /* 0x0000002017177220 */ /* 0x000fe20000410000 */
[C---:B------:R-:W-:Y:S01]  /*beb0*/  LOP3.LUT R32, R13.reuse, 0xffff0000, RZ, 0xc0, !PT ;  /* 0xffff00000d207812 */ /* 0x040fe200078ec0ff */
[----:B------:R-:W-:Y:S01]  /*bec0*/  FMUL.FTZ R7, R4, R7 ;  /* 0x0000000704077220 */ /* 0x000fe20000410000 */
[----:B------:R-:W-:Y:S01]  /*bed0*/  SHF.L.U32 R4, R13, 0x10, RZ ;  /* 0x000000100d047819 */ /* 0x000fe200000006ff */
[----:B------:R-:W-:-:S02]  /*bee0*/  @!P0 FADD.FTZ R11, -R11, -RZ ;  /* 0x800000ff0b0b8221 */ /* 0x000fc40000010100 */
[----:B------:R-:W-:Y:S02]  /*bef0*/  FMUL.FTZ R6, R6, R9 ;  /* 0x0000000906067220 */ /* 0x000fe40000410000 */
[----:B------:R-:W-:Y:S01]  /*bf00*/  FMUL.FTZ R8, R5, R8 ;  /* 0x0000000805087220 */ /* 0x000fe20000410000 */
[C---:B------:R-:W-:Y:S01]  /*bf10*/  LOP3.LUT R5, R12.reuse, 0xffff0000, RZ, 0xc0, !PT ;  /* 0xffff00000c057812 */ /* 0x040fe200078ec0ff */
[----:B------:R-:W-:Y:S01]  /*bf20*/  IMAD.U32 R9, R12, 0x10000, RZ ;  /* 0x000100000c097824 */ /* 0x000fe200078e00ff */
[C---:B------:R-:W-:Y:S01]  /*bf30*/  LOP3.LUT R12, R14.reuse, 0xffff0000, RZ, 0xc0, !PT ;  /* 0xffff00000e0c7812 */ /* 0x040fe200078ec0ff */
[----:B------:R-:W-:Y:S01]  /*bf40*/  IMAD.U32 R13, R14, 0x10000, RZ ;  /* 0x000100000e0d7824 */ /* 0x000fe200078e00ff */
[----:B------:R-:W-:Y:S01]  /*bf50*/  LOP3.LUT R14, R15, 0xffff0000, RZ, 0xc0, !PT ;  /* 0xffff00000f0e7812 */ /* 0x000fe200078ec0ff */
[----:B------:R-:W-:Y:S02]  /*bf60*/  FMUL.FTZ R22, R22, R33 ;  /* 0x0000002116167220 */ /* 0x000fe40000410000 */
        /* <DEDUP_REMOVED lines=15> */
.L_x_2940:
[----:B------:R-:W-:Y:S05]  /*c060*/  BSYNC B0 ;  /* 0x0000000000007941 */ /* 0x000fea0003800000 */
.L_x_2939:
[----:B-----5:R3:W-:Y:S02]  /*c070*/  STS.128 [R152+0x2000], R20 ;  /* 0x0020001498007388 */ /* 0x0207e40000000c00 */
.L_x_2934:
[----:B------:R-:W-:Y:S05]  /*c080*/  BSYNC B1 ;  /* 0x0000000000017941 */ /* 0x000fea0003800000 */
.L_x_2933:
[----:B-1--4-:R-:W-:-:S04]  /*c090*/  IADD3 R16, R148, 0x20, RZ ;  /* 0x0000002094107810 */ /* 0x012fc80007ffe0ff */
[----:B------:R-:W-:-:S04]  /*c0a0*/  ISETP.GE.AND P0, PT, R16, R3, PT ;  /* 0x000000031000720c */ /* 0x000fc80003f06270 */
[----:B------:R-:W-:-:S13]  /*c0b0*/  ISETP.LT.OR P0, PT, R63, -0x83, P0 ;  /* 0xffffff7d3f00780c */ /* 0x000fda0000701670 */
[----:B------:R-:W-:Y:S05]  /*c0c0*/  @P0 BRA `(.L_x_2926) ;  /* 0x0000126000000947 */ /* 0x000fea0003800000 */
[----:B------:R1:W5:Y:S01]  /*c0d0*/  LDG.E.128 R4, [R24.64] ;  /* 0x0000000618047981 */ /* 0x000362000c1e1d00 */
[----:B------:R-:W-:Y:S01]  /*c0e0*/  ISETP.GE.AND P0, PT, R18, c[0x0][0x230], PT ;  /* 0x00008c0012007a0c */ /* 0x000fe20003f06270 */
[----:B------:R-:W-:-:S12]  /*c0f0*/  BSSY B0, `(.L_x_2941) ;  /* 0x0000058000007945 */ /* 0x000fd80003800000 */
[----:B------:R-:W-:Y:S05]  /*c100*/  @P0 BRA `(.L_x_2942) ;  /* 0x0000056000000947 */ /* 0x000fea0003800000 */
[----:B------:R-:W-:Y:S01]  /*c110*/  ISETP.GE.AND P0, PT, R18, R79, PT ;  /* 0x0000004f1200720c */ /* 0x000fe20003f06270 */
[----:B------:R-:W-:Y:S01]  /*c120*/  IMAD.MOV.U32 R9, RZ, RZ, RZ ;  /* 0x000000ffff097224 */ /* 0x000fe200078e00ff */
[----:B---3--:R-:W-:-:S04]  /*c130*/  IADD3 R20, P1, R81, R0, RZ ;  /* 0x0000000051147210 */ /* 0x008fc80007f3e0ff */
[----:B------:R-:W-:-:S07]  /*c140*/  LEA.HI.X.SX32 R17, R81, R2, 0x1, P1 ;  /* 0x0000000251117211 */ /* 0x000fce00008f0eff */
[--C-:B------:R-:W-:Y:S02]  /*c150*/  @P0 SHF.R.S32.HI R3, RZ, 0x1, R82.reuse ;  /* 0x00000001ff030819 */ /* 0x100fe40000011452 */
[----:B------:R-:W-:-:S03]  /*c160*/  @P0 SHF.R.S32.HI R8, RZ, 0x1, R82 ;  /* 0x00000001ff080819 */ /* 0x000fc60000011452 */
[----:B------:R-:W-:Y:S01]  /*c170*/  @P0 IMAD.MOV R9, RZ, RZ, -R3 ;  /* 0x000000ffff090224 */ /* 0x000fe200078e0a03 */
[----:B------:R-:W-:Y:S01]  /*c180*/  MOV R3, R79 ;  /* 0x0000004f00037202 */ /* 0x000fe20000000f00 */
[----:B------:R-:W-:-:S03]  /*c190*/  @P0 IMAD.MOV R3, RZ, RZ, -R8 ;  /* 0x000000ffff030224 */ /* 0x000fc600078e0a08 */
[----:B------:R-:W-:-:S04]  /*c1a0*/  IADD3 R10, P1, R9, R20, RZ ;  /* 0x00000014090a7210 */ /* 0x000fc80007f3e0ff */
[----:B------:R-:W-:Y:S02]  /*c1b0*/  LEA.HI.X.SX32 R9, R9, R17, 0x1, P1 ;  /* 0x0000001109097211 */ /* 0x000fe400008f0eff */
[----:B------:R-:W-:-:S04]  /*c1c0*/  LEA R12, P1, R10, c[0x0][0x2b0], 0x1 ;  /* 0x0000ac000a0c7a11 */ /* 0x000fc800078208ff */
[----:B------:R-:W-:Y:S01]  /*c1d0*/  LEA.HI.X R13, R10, c[0x0][0x2b4], R9, 0x1, P1 ;  /* 0x0000ad000a0d7a11 */ /* 0x000fe200008f0c09 */
[----:B------:R-:W-:Y:S01]  /*c1e0*/  IMAD.WIDE R8, R3, 0x2, R24 ;  /* 0x0000000203087825 */ /* 0x000fe200078e0218 */
[----:B------:R-:W-:-:S03]  /*c1f0*/  @P0 SHF.R.S32.HI R3, RZ, 0x1, R82 ;  /* 0x00000001ff030819 */ /* 0x000fc60000011452 */
[----:B------:R-:W-:Y:S01]  /*c200*/  IMAD.MOV.U32 R21, RZ, RZ, RZ ;  /* 0x000000ffff157224 */ /* 0x000fe200078e00ff */
[----:B------:R-:W-:Y:S01]  /*c210*/  @P0 IADD3 R21, -R3, RZ, RZ ;  /* 0x000000ff03150210 */ /* 0x000fe20007ffe1ff */
[----:B------:R-:W3:Y:S03]  /*c220*/  LDG.E.128 R12, [R12.64] ;  /* 0x000000060c0c7981 */ /* 0x000ee6000c1e1d00 */
[C---:B------:R-:W-:Y:S01]  /*c230*/  IADD3 R20, P1, R21.reuse, R20, RZ ;  /* 0x0000001415147210 */ /* 0x040fe20007f3e0ff */
[----:B------:R-:W4:Y:S03]  /*c240*/  LDG.E.128 R8, [R8.64] ;  /* 0x0000000608087981 */ /* 0x000f26000c1e1d00 */
[----:B------:R-:W-:Y:S02]  /*c250*/  LEA.HI.X.SX32 R17, R21, R17, 0x1, P1 ;  /* 0x0000001115117211 */ /* 0x000fe400008f0eff */
[----:B------:R-:W-:-:S04]  /*c260*/  LEA R22, P1, R20, c[0x0][0x2a8], 0x1 ;  /* 0x0000aa0014167a11 */ /* 0x000fc800078208ff */
[----:B------:R-:W-:-:S06]  /*c270*/  LEA.HI.X R23, R20, c[0x0][0x2ac], R17, 0x1, P1 ;  /* 0x0000ab0014177a11 */ /* 0x000fcc00008f0c11 */
[----:B--2---:R-:W2:Y:S01]  /*c280*/  LDG.E.128 R20, [R22.64] ;  /* 0x0000000616147981 */ /* 0x004ea2000c1e1d00 */
        /* <DEDUP_REMOVED lines=12> */
[----:B----4-:R-:W-:Y:S01]  /*c350*/  IMAD.U32 R37, R10, 0x10000, RZ ;  /* 0x000100000a257824 */ /* 0x010fe200078e00ff */
[----:B------:R-:W-:Y:S01]  /*c360*/  LOP3.LUT R31, R13, 0xffff0000, RZ, 0xc0, !PT ;  /* 0xffff00000d1f7812 */ /* 0x000fe200078ec0ff */
[C---:B------:R-:W-:Y:S01]  /*c370*/  IMAD.U32 R13, R15.reuse, 0x10000, RZ ;  /* 0x000100000f0d7824 */ /* 0x040fe200078e00ff */
[----:B------:R-:W-:Y:S01]  /*c380*/  LOP3.LUT R14, R14, 0xffff0000, RZ, 0xc0, !PT ;  /* 0xffff00000e0e7812 */ /* 0x000fe200078ec0ff */
[----:B------:R-:W-:Y:S01]  /*c390*/  @!P0 FADD.FTZ R12, -R12, -RZ ;  /* 0x800000ff0c0c8221 */ /* 0x000fe20000010100 */
[----:B------:R-:W-:Y:S01]  /*c3a0*/  LOP3.LUT R15, R15, 0xffff0000, RZ, 0xc0, !PT ;  /* 0xffff00000f0f7812 */ /* 0x000fe200078ec0ff */
[----:B------:R-:W-:Y:S01]  /*c3b0*/  @!P0 FADD.FTZ R7, -R7, -RZ ;  /* 0x800000ff07078221 */ /* 0x000fe20000010100 */
[----:B------:R-:W-:Y:S01]  /*c3c0*/  SHF.L.U32 R35, R8, 0x10, RZ ;  /* 0x0000001008237819 */ /* 0x000fe200000006ff */
[----:B------:R-:W-:Y:S01]  /*c3d0*/  @!P0 FADD.FTZ R14, -R14, -RZ ;  /* 0x800000ff0e0e8221 */ /* 0x000fe20000010100 */
[----:B------:R-:W-:Y:S01]  /*c3e0*/  LOP3.LUT R33, R8, 0xffff0000, RZ, 0xc0, !PT ;  /* 0xffff000008217812 */ /* 0x000fe200078ec0ff */
[C---:B------:R-:W-:Y:S01]  /*c3f0*/  IMAD.U32 R8, R9.reuse, 0x10000, RZ ;  /* 0x0001000009087824 */ /* 0x040fe200078e00ff */
        /* <DEDUP_REMOVED lines=8> */
[----:B--2---:R-:W-:Y:S01]  /*c480*/  LOP3.LUT R11, R20, 0xffff0000, RZ, 0xc0, !PT ;  /* 0xffff0000140b7812 */ /* 0x004fe200078ec0ff */
[----:B------:R-:W-:Y:S01]  /*c490*/  FMUL.FTZ R8, R8, R7 ;  /* 0x0000000708087220 */ /* 0x000fe20000410000 */
[C---:B------:R-:W-:Y:S01]  /*c4a0*/  SHF.L.U32 R7, R21.reuse, 0x10, RZ ;  /* 0x0000001015077819 */ /* 0x040fe200000006ff */
[----:B------:R-:W-:Y:S01]  /*c4b0*/  IMAD.U32 R12, R20, 0x10000, RZ ;  /* 0x00010000140c7824 */ /* 0x000fe200078e00ff */
[----:B------:R-:W-:Y:S01]  /*c4c0*/  LOP3.LUT R20, R21, 0xffff0000, RZ, 0xc0, !PT ;  /* 0xffff000015147812 */ /* 0x000fe200078ec0ff */
[----:B------:R-:W-:Y:S01]  /*c4d0*/  FMUL.FTZ R9, R9, R14 ;  /* 0x0000000e09097220 */ /* 0x000fe20000410000 */
[----:B------:R-:W-:Y:S01]  /*c4e0*/  LOP3.LUT R14, R22, 0xffff0000, RZ, 0xc0, !PT ;  /* 0xffff0000160e7812 */ /* 0x000fe200078ec0ff */
[----:B------:R-:W-:-:S02]  /*c4f0*/  FMUL.FTZ R34, R34, R15 ;  /* 0x0000000f22227220 */ /* 0x000fc40000410000 */
[----:B------:R-:W-:Y:S02]  /*c500*/  FMUL.FTZ R32, R32, R31 ;  /* 0x0000001f20207220 */ /* 0x000fe40000410000 */
[----:B------:R-:W-:Y:S01]  /*c510*/  FMUL.FTZ R10, R10, R13 ;  /* 0x0000000d0a0a7220 */ /* 0x000fe20000410000 */
[C---:B------:R-:W-:Y:S01]  /*c520*/  SHF.L.U32 R13, R23.reuse, 0x10, RZ ;  /* 0x00000010170d7819 */ /* 0x040fe200000006ff */
[----:B------:R-:W-:Y:S01]  /*c530*/  IMAD.U32 R15, R22, 0x10000, RZ ;  /* 0x00010000160f7824 */ /* 0x000fe200078e00ff */
[----:B------:R-:W-:Y:S01]  /*c540*/  LOP3.LUT R22, R23, 0xffff0000, RZ, 0xc0, !PT ;  /* 0xffff000017167812 */ /* 0x000fe200078ec0ff */
[----:B------:R-:W-:Y:S02]  /*c550*/  @!P0 FADD.FTZ R28, -R28, -RZ ;  /* 0x800000ff1c1c8221 */ /* 0x000fe40000010100 */
[----:B------:R-:W-:Y:S02]  /*c560*/  @!P0 FADD.FTZ R30, -R30, -RZ ;  /* 0x800000ff1e1e8221 */ /* 0x000fe40000010100 */
[----:B------:R-:W-:-:S02]  /*c570*/  FFMA.FTZ R7, R27, R7, R8 ;  /* 0x000000071b077223 */ /* 0x000fc40000010008 */
[----:B------:R-:W-:Y:S02]  /*c580*/  FFMA.FTZ R20, R3, R20, R32 ;  /* 0x0000001403147223 */ /* 0x000fe40000010020 */
[----:B------:R-:W-:Y:S02]  /*c590*/  FMUL.FTZ R28, R35, R28 ;  /* 0x0000001c231c7220 */ /* 0x000fe40000410000 */
[----:B------:R-:W-:Y:S01]  /*c5a0*/  FMUL.FTZ R37, R37, R30 ;  /* 0x0000001e25257220 */ /* 0x000fe20000410000 */
[----:B------:R-:W-:Y:S01]  /*c5b0*/  F2FP.BF16.PACK_AB R7, R20, R7 ;  /* 0x000000071407723e */ /* 0x000fe200000010ff */
[----:B------:R-:W-:Y:S02]  /*c5c0*/  FFMA.FTZ R10, R29, R13, R10 ;  /* 0x0000000d1d0a7223 */ /* 0x000fe4000001000a */
[----:B------:R-:W-:Y:S02]  /*c5d0*/  FFMA.FTZ R5, R5, R22, R34 ;  /* 0x0000001605057223 */ /* 0x000fe40000010022 */
[----:B------:R-:W-:-:S02]  /*c5e0*/  FFMA.FTZ R12, R17, R12, R28 ;  /* 0x0000000c110c7223 */ /* 0x000fc4000001001c */
[----:B------:R-:W-:Y:S01]  /*c5f0*/  FFMA.FTZ R11, R4, R11, R33 ;  /* 0x0000000b040b7223 */ /* 0x000fe20000010021 */
[----:B------:R-:W-:Y:S01]  /*c600*/  F2FP.BF16.PACK_AB R3, R5, R10 ;  /* 0x0000000a0503723e */ /* 0x000fe200000010ff */
[----:B------:R-:W-:Y:S02]  /*c610*/  FFMA.FTZ R15, R26, R15, R37 ;  /* 0x0000000f1a0f7223 */ /* 0x000fe40000010025 */
[----:B------:R-:W-:Y:S01]  /*c620*/  FFMA.FTZ R6, R6, R14, R9 ;  /* 0x0000000e06067223 */ /* 0x000fe20000010009 */
[----:B------:R-:W-:Y:S01]  /*c630*/  F2FP.BF16.PACK_AB R4, R11, R12 ;  /* 0x0000000c0b04723e */ /* 0x000fe200000010ff */
[----:B------:R-:W-:Y:S01]  /*c640*/  IMAD.MOV.U32 R5, RZ, RZ, R7 ;  /* 0x000000ffff057224 */ /* 0x000fe200078e0007 */
[----:B------:R-:W-:Y:S02]  /*c650*/  MOV R7, R3 ;  /* 0x0000000300077202 */ /* 0x000fe40000000f00 */
[----:B------:R-:W-:Y:S02]  /*c660*/  F2FP.BF16.PACK_AB R6, R6, R15 ;  /* 0x0000000f0606723e */ /* 0x000fe400000010ff */
.L_x_2942:
[----:B------:R-:W-:Y:S05]  /*c670*/  BSYNC B0 ;  /* 0x0000000000007941 */ /* 0x000fea0003800000 */
.L_x_2941:
[----:B---3--:R3:W5:Y:S01]  /*c680*/  LDG.E.128 R20, [R24.64+0x40] ;  /* 0x0000400618147981 */ /* 0x008762000c1e1d00 */
[----:B------:R-:W-:Y:S01]  /*c690*/  IADD3 R8, R18, 0x20, RZ ;  /* 0x0000002012087810 */ /* 0x000fe20007ffe0ff */
[----:B------:R-:W-:Y:S02]  /*c6a0*/  BSSY B0, `(.L_x_2943) ;  /* 0x0000058000007945 */ /* 0x000fe40003800000 */
[----:B-----5:R3:W-:Y:S01]  /*c6b0*/  STS.128 [R152+0x800], R4 ;  /* 0x0008000498007388 */ /* 0x0207e20000000c00 */
[----:B------:R-:W-:-:S13]  /*c6c0*/  ISETP.GE.AND P0, PT, R8, c[0x0][0x230], PT ;  /* 0x00008c0008007a0c */ /* 0x000fda0003f06270 */
[----:B------:R-:W-:Y:S05]  /*c6d0*/  @P0 BRA `(.L_x_2944) ;  /* 0x0000054000000947 */ /* 0x000fea0003800000 */
[----:B------:R-:W-:Y:S01]  /*c6e0*/  ISETP.GE.AND P0, PT, R8, R79, PT ;  /* 0x0000004f0800720c */ /* 0x000fe20003f06270 */
[----:B---3--:R-:W-:Y:S01]  /*c6f0*/  IMAD.MOV.U32 R5, RZ, RZ, RZ ;  /* 0x000000ffff057224 */ /* 0x008fe200078e00ff */
[----:B------:R-:W-:-:S04]  /*c700*/  IADD3 R3, R81, 0x20, RZ ;  /* 0x0000002051037810 */ /* 0x000fc80007ffe0ff */
[----:B------:R-:W-:-:S04]  /*c710*/  IADD3 R13, P1, R3, R0, RZ ;  /* 0x00000000030d7210 */ /* 0x000fc80007f3e0ff */
[----:B------:R-:W-:Y:S02]  /*c720*/  LEA.HI.X.SX32 R12, R3, R2, 0x1, P1 ;  /* 0x00000002030c7211 */ /* 0x000fe400008f0eff */
[----:B------:R-:W-:Y:S02]  /*c730*/  MOV R3, R79 ;  /* 0x0000004f00037202 */ /* 0x000fe40000000f00 */
[----:B------:R-:W-:-:S05]  /*c740*/  @P0 SHF.R.S32.HI R4, RZ, 0x1, R82 ;  /* 0x00000001ff040819 */ /* 0x000fca0000011452 */
[--C-:B------:R-:W-:Y:S02]  /*c750*/  @P0 IMAD.MOV R5, RZ, RZ, -R4.reuse ;  /* 0x000000ffff050224 */ /* 0x100fe400078e0a04 */
        /* <DEDUP_REMOVED lines=11> */
[----:B------:R-:W4:Y:S03]  /*c810*/  LDG.E.128 R4, [R4.64+0x40] ;  /* 0x0000400604047981 */ /* 0x000f26000c1e1d00 */
[----:B------:R-:W-:Y:S02]  /*c820*/  LEA.HI.X.SX32 R12, R14, R12, 0x1, P1 ;  /* 0x0000000c0e0c7211 */ /* 0x000fe400008f0eff */
[----:B------:R-:W-:-:S04]  /*c830*/  LEA R14, P1, R13, c[0x0][0x2a8], 0x1 ;  /* 0x0000aa000d0e7a11 */ /* 0x000fc800078208ff */
[----:B------:R-:W-:-:S06]  /*c840*/  LEA.HI.X R15, R13, c[0x0][0x2ac], R12, 0x1, P1 ;  /* 0x0000ab000d0f7a11 */ /* 0x000fcc00008f0c0c */
[----:B------:R-:W5:Y:S01]  /*c850*/  LDG.E.128 R12, [R14.64] ;  /* 0x000000060e0c7981 */ /* 0x000f62000c1e1d00 */
        /* <DEDUP_REMOVED lines=12> */
[----:B----4-:R-:W-:Y:S01]  /*c920*/  IMAD.U32 R33, R5, 0x10000, RZ ;  /* 0x0001000005217824 */ /* 0x010fe200078e00ff */
        /* <DEDUP_REMOVED lines=20> */
[----:B-----5:R-:W-:Y:S01]  /*ca70*/  LOP3.LUT R6, R12, 0xffff0000, RZ, 0xc0, !PT ;  /* 0xffff00000c067812 */ /* 0x020fe200078ec0ff */
        /* <DEDUP_REMOVED lines=26> */
.L_x_2944:
[----:B------:R-:W-:Y:S05]  /*cc20*/  BSYNC B0 ;  /* 0x0000000000007941 */ /* 0x000fea0003800000 */
.L_x_2943:
[----:B---3--:R3:W5:Y:S01]  /*cc30*/  LDG.E.128 R4, [R24.64+0x80] ;  /* 0x0000800618047981 */ /* 0x008762000c1e1d00 */
        /* <DEDUP_REMOVED lines=12> */
[----:B------:R-:W-:Y:S01]  /*cd00*/  @P0 IMAD.MOV R9, RZ, RZ, -R3 ;  /* 0x000000ffff090224 */ /* 0x000fe200078e0a03 */
[----:B------:R-:W-:Y:S01]  /*cd10*/  @P0 SHF.R.S32.HI R82, RZ, 0x1, R82 ;  /* 0x00000001ff520819 */ /* 0x000fe20000011452 */
[----:B------:R-:W-:-:S03]  /*cd20*/  @P0 IMAD.MOV R79, RZ, RZ, -R8 ;  /* 0x000000ffff4f0224 */ /* 0x000fc600078e0a08 */
[----:B------:R-:W-:Y:S01]  /*cd30*/  IADD3 R3, P1, R9, R0, RZ ;  /* 0x0000000009037210 */ /* 0x000fe20007f3e0ff */
[----:B------:R-:W-:-:S03]  /*cd40*/  IMAD.WIDE R10, R79, 0x2, R24 ;  /* 0x000000024f0a7825 */ /* 0x000fc600078e0218 */
[----:B------:R-:W-:Y:S02]  /*cd50*/  LEA.HI.X.SX32 R12, R9, R2, 0x1, P1 ;  /* 0x00000002090c7211 */ /* 0x000fe400008f0eff */
[C---:B------:R-:W-:Y:S01]  /*cd60*/  LEA R14, P1, R3.reuse, c[0x0][0x2b0], 0x1 ;  /* 0x0000ac00030e7a11 */ /* 0x040fe200078208ff */
[----:B------:R-:W4:Y:S03]  /*cd70*/  LDG.E.128 R8, [R10.64+0x80] ;  /* 0x000080060a087981 */ /* 0x000f26000c1e1d00 */
[----:B------:R-:W-:Y:S02]  /*cd80*/  LEA.HI.X R15, R3, c[0x0][0x2b4], R12, 0x1, P1 ;  /* 0x0000ad00030f7a11 */ /* 0x000fe400008f0c0c */
[----:B------:R-:W-:Y:S01]  /*cd90*/  MOV R3, RZ ;  /* 0x000000ff00037202 */ /* 0x000fe20000000f00 */
[----:B------:R-:W-:-:S03]  /*cda0*/  @P0 IMAD.MOV R3, RZ, RZ, -R82 ;  /* 0x000000ffff030224 */ /* 0x000fc600078e0a52 */
[----:B--2---:R-:W2:Y:S02]  /*cdb0*/  LDG.E.128 R12, [R14.64] ;  /* 0x000000060e0c7981 */ /* 0x004ea4000c1e1d00 */
[----:B------:R-:W-:-:S04]  /*cdc0*/  IADD3 R0, P1, R3, R0, RZ ;  /* 0x0000000003007210 */ /* 0x000fc80007f3e0ff */
[----:B------:R-:W-:Y:S02]  /*cdd0*/  LEA.HI.X.SX32 R3, R3, R2, 0x1, P1 ;  /* 0x0000000203037211 */ /* 0x000fe400008f0eff */
[----:B---3--:R-:W-:-:S04]  /*cde0*/  LEA R20, P1, R0, c[0x0][0x2a8], 0x1 ;  /* 0x0000aa0000147a11 */ /* 0x008fc800078208ff */
[----:B------:R-:W-:-:S06]  /*cdf0*/  LEA.HI.X R21, R0, c[0x0][0x2ac], R3, 0x1, P1 ;  /* 0x0000ab0000157a11 */ /* 0x000fcc00008f0c03 */
[----:B------:R-:W3:Y:S01]  /*ce00*/  LDG.E.128 R20, [R20.64] ;  /* 0x0000000614147981 */ /* 0x000ee2000c1e1d00 */
[C---:B-----5:R-:W-:Y:S01]  /*ce10*/  LOP3.LUT R0, R5.reuse, 0xffff0000, RZ, 0xc0, !PT ;  /* 0xffff000005007812 */ /* 0x060fe200078ec0ff */
[----:B------:R-:W-:Y:S01]  /*ce20*/  IMAD.U32 R3, R4, 0x10000, RZ ;  /* 0x0001000004037824 */ /* 0x000fe200078e00ff */
[----:B------:R-:W-:Y:S01]  /*ce30*/  SHF.L.U32 R18, R5, 0x10, RZ ;  /* 0x0000001005127819 */ /* 0x000fe200000006ff */
[----:B------:R-:W-:Y:S01]  /*ce40*/  IMAD.U32 R17, R6, 0x10000, RZ ;  /* 0x0001000006117824 */ /* 0x000fe200078e00ff */
[----:B------:R-:W-:Y:S01]  /*ce50*/  LOP3.LUT R2, R4, 0xffff0000, RZ, 0xc0, !PT ;  /* 0xffff000004027812 */ /* 0x000fe200078ec0ff */
[C---:B-1----:R-:W-:Y:S01]  /*ce60*/  IMAD.U32 R24, R7.reuse, 0x10000, RZ ;  /* 0x0001000007187824 */ /* 0x042fe200078e00ff */
[----:B------:R-:W-:Y:S02]  /*ce70*/  LOP3.LUT R5, R6, 0xffff0000, RZ, 0xc0, !PT ;  /* 0xffff000006057812 */ /* 0x000fe400078ec0ff */
[----:B------:R-:W-:Y:S01]  /*ce80*/  LOP3.LUT R4, R7, 0xffff0000, RZ, 0xc0, !PT ;  /* 0xffff000007047812 */ /* 0x000fe200078ec0ff */
[C---:B----4-:R-:W-:Y:S01]  /*ce90*/  IMAD.U32 R6, R9.reuse, 0x10000, RZ ;  /* 0x0001000009067824 */ /* 0x050fe200078e00ff */
        /* <DEDUP_REMOVED lines=25> */
[----:B---3--:R-:W-:Y:S01]  /*d030*/  LOP3.LUT R8, R20, 0xffff0000, RZ, 0xc0, !PT ;  /* 0xffff000014087812 */ /* 0x008fe200078ec0ff */
        /* <DEDUP_REMOVED lines=25> */
.L_x_2946:
[----:B------:R-:W-:Y:S05]  /*d1d0*/  BSYNC B0 ;  /* 0x0000000000007941 */ /* 0x000fea0003800000 */
.L_x_2945:
[----:B-----5:R4:W-:Y:S01]  /*d1e0*/  STS.128 [R152+0x2800], R4 ;  /* 0x0028000498007388 */ /* 0x0209e20000000c00 */
[----:B------:R-:W-:Y:S05]  /*d1f0*/  BRA `(.L_x_2926) ;  /* 0x0000013000007947 */ /* 0x000fea0003800000 */
.L_x_2916:
[----:B------:R-:W-:Y:S01]  /*d200*/  IMAD.IADD R3, R151, 0x1, -R66 ;  /* 0x0000000197037824 */ /* 0x000fe200078e0a42 */
[----:B------:R-:W-:-:S04]  /*d210*/  IADD3 R16, R148, 0x20, RZ ;  /* 0x0000002094107810 */ /* 0x000fc80007ffe0ff */
[-C--:B------:R-:W-:Y:S02]  /*d220*/  ISETP.GE.AND P3, PT, R16, R3.reuse, PT ;  /* 0x000000031000720c */ /* 0x080fe40003f66270 */
[----:B------:R-:W-:-:S11]  /*d230*/  ISETP.GE.AND P4, PT, R148, R3, PT ;  /* 0x000000039400720c */ /* 0x000fd60003f86270 */
[C---:B------:R-:W-:Y:S02]  /*d240*/  @!P3 IADD3 R3, P0, R156.reuse, UR4, RZ ;  /* 0x000000049c03bc10 */ /* 0x040fe4000ff1e0ff */
[----:B----4-:R-:W-:Y:S02]  /*d250*/  @!P4 LEA R4, P1, R156, c[0x0][0x160], 0x1 ;  /* 0x000058009c04ca11 */ /* 0x010fe400078208ff */
        /* <DEDUP_REMOVED lines=13> */
.L_x_2926:
[----:B------:R-:W-:Y:S05]  /*d330*/  BSYNC B2 ;  /* 0x0000000000027941 */ /* 0x000fea0003800000 */
.L_x_2915:
[----:B------:R-:W-:Y:S01]  /*d340*/  IADD3 R161, R55, -0x1, RZ ;  /* 0xffffffff37a17810 */ /* 0x000fe20007ffe0ff */
[----:B------:R-:W-:Y:S01]  /*d350*/  IMAD.SHL.U32 R70, R70, 0x40, RZ ;  /* 0x0000004046467824 */ /* 0x000fe200078e00ff */
[C---:B-1--4-:R-:W-:Y:S01]  /*d360*/  IADD3 R4, R148.reuse, 0x40, RZ ;  /* 0x0000004094047810 */ /* 0x052fe20007ffe0ff */
[----:B------:R-:W-:Y:S01]  /*d370*/  IMAD.SHL.U32 R142, R63, 0x2, RZ ;  /* 0x000000023f8e7824 */ /* 0x000fe200078e00ff */
[----:B------:R-:W-:Y:S01]  /*d380*/  IADD3 R2, R148, 0x60, RZ ;  /* 0x0000006094027810 */ /* 0x000fe20007ffe0ff */
[----:B------:R-:W-:Y:S01]  /*d390*/  IMAD.SHL.U32 R49, R161, 0x80, RZ ;  /* 0x00000080a1317824 */ /* 0x000fe200078e00ff */
[----:B------:R-:W-:-:S02]  /*d3a0*/  LOP3.LUT R73, R73, 0x7fffffe, RZ, 0xc0, !PT ;  /* 0x07fffffe49497812 */ /* 0x000fc400078ec0ff */
[----:B------:R-:W-:Y:S01]  /*d3b0*/  LEA R156, P3, R164, c[0x0][0x168], 0x1 ;  /* 0x00005a00a49c7a11 */ /* 0x000fe200078608ff */
[----:B------:R-:W-:Y:S01]  /*d3c0*/  IMAD.IADD R3, R64, 0x1, -R49 ;  /* 0x0000000140037824 */ /* 0x000fe200078e0a31 */
[----:B------:R-:W-:Y:S01]  /*d3d0*/  SHF.R.S32.HI R5, RZ, 0x1f, R72 ;  /* 0x0000001fff057819 */ /* 0x000fe20000011448 */
[----:B------:R-:W-:Y:S01]  /*d3e0*/  IMAD.IADD R0, R72, 0x1, -R73 ;  /* 0x0000000148007824 */ /* 0x000fe200078e0a49 */
[----:B------:R-:W-:Y:S02]  /*d3f0*/  LEA.HI.X R157, R164, c[0x0][0x16c], R60, 0x1, P3 ;  /* 0x00005b00a49d7a11 */ /* 0x000fe400018f0c3c */
[-C--:B------:R-:W-:Y:S02]  /*d400*/  ISETP.GE.AND P0, PT, R4, R3.reuse, PT ;  /* 0x000000030400720c */ /* 0x080fe40003f06270 */
[-C--:B------:R-:W-:Y:S02]  /*d410*/  ISETP.GE.AND P5, PT, R16, R3.reuse, PT ;  /* 0x000000031000720c */ /* 0x080fe40003fa6270 */
[----:B------:R-:W-:-:S02]  /*d420*/  ISETP.GE.AND P1, PT, R148, R3, PT ;  /* 0x000000039400720c */ /* 0x000fc40003f26270 */
[-C--:B------:R-:W-:Y:S02]  /*d430*/  ISETP.GE.AND P6, PT, R2, R3.reuse, PT ;  /* 0x000000030200720c */ /* 0x080fe40003fc6270 */
[----:B------:R-:W-:Y:S02]  /*d440*/  LEA.HI R72, R5, R72, RZ, 0x3 ;  /* 0x0000004805487211 */ /* 0x000fe400078f18ff */
[----:B------:R-:W-:Y:S02]  /*d450*/  SHF.R.S32.HI R50, RZ, 0x1f, R63 ;  /* 0x0000001fff327819 */ /* 0x000fe4000001143f */
[----:B------:R-:W-:Y:S01]  /*d460*/  ISETP.GE.AND P4, PT, R16, R3, PT ;  /* 0x000000031000720c */ /* 0x000fe20003f86270 */
[----:B------:R-:W-:Y:S01]  /*d470*/  @!P0 IMAD.MOV.U32 R5, RZ, RZ, c[0x0][0x198] ;  /* 0x00006600ff058624 */ /* 0x000fe200078e00ff */
[----:B------:R-:W-:Y:S01]  /*d480*/  LOP3.LUT R70, R70, 0xc0, RZ, 0xc0, !PT ;  /* 0x000000c046467812 */ /* 0x000fe200078ec0ff */
[----:B------:R-:W-:Y:S01]  /*d490*/  @!P0 IMAD.MOV.U32 R6, RZ, RZ, c[0x0][0x19c] ;  /* 0x00006700ff068624 */ /* 0x000fe200078e00ff */
[-C--:B------:R-:W-:Y:S01]  /*d4a0*/  @!P5 LEA R12, P3, R62, R156.reuse, 0x1 ;  /* 0x0000009c3e0cd211 */ /* 0x080fe200078608ff */
[----:B------:R-:W-:Y:S01]  /*d4b0*/  @!PT LDS RZ, [RZ] ;  /* 0x00000000fffff984 */ /* 0x000fe20000000800 */
[----:B------:R-:W-:Y:S01]  /*d4c0*/  @!PT LDS RZ, [RZ] ;  /* 0x00000000fffff984 */ /* 0x000fe20000000800 */
[----:B------:R-:W-:Y:S01]  /*d4d0*/  @!PT LDS RZ, [RZ] ;  /* 0x00000000fffff984 */ /* 0x000fe20000000800 */
[----:B------:R1:W-:Y:S01]  /*d4e0*/  @!P1 LDGSTS.E.BYPASS.LTC128B.128 [R152+0x3000], [R156.64] ;  /* 0x030000009c989fae */ /* 0x0003e2000b901d46 */
[----:B------:R-:W-:Y:S01]  /*d4f0*/  IMAD.SHL.U32 R53, R72, 0x20, RZ ;  /* 0x0000002048357824 */ /* 0x000fe200078e00ff */
[----:B------:R-:W-:Y:S01]  /*d500*/  LOP3.LUT R142, R142, 0x6, RZ, 0xc0, !PT ;  /* 0x000000068e8e7812 */ /* 0x000fe200078ec0ff */
[----:B------:R-:W-:Y:S01]  /*d510*/  @!P6 IMAD.MOV.U32 R8, RZ, RZ, c[0x0][0x198] ;  /* 0x00006600ff08e624 */ /* 0x000fe200078e00ff */
[----:B------:R1:W-:Y:S01]  /*d520*/  @!P1 LDGSTS.E.BYPASS.LTC128B.128 [R152+0x5000], [R156.64+0x40] ;  /* 0x050000409c989fae */ /* 0x0003e2000b901d46 */
[----:B------:R-:W-:Y:S01]  /*d530*/  @!P6 IMAD.MOV.U32 R7, RZ, RZ, c[0x0][0x19c] ;  /* 0x00006700ff07e624 */ /* 0x000fe200078e00ff */
[----:B------:R-:W-:Y:S01]  /*d540*/  @!P5 LEA.HI.X R13, R62, R157, R61, 0x1, P3 ;  /* 0x0000009d3e0dd211 */ /* 0x000fe200018f0c3d */
[----:B------:R-:W-:Y:S01]  /*d550*/  @!P6 IMAD.WIDE.U32 R8, R8, 0xc0, R156 ;  /* 0x000000c00808e825 */ /* 0x000fe200078e009c */
[----:B------:R1:W-:Y:S01]  /*d560*/  @!P1 LDGSTS.E.BYPASS.LTC128B.128 [R152+0x7000], [R156.64+0x80] ;  /* 0x070000809c989fae */ /* 0x0003e2000b901d46 */
[----:B------:R-:W-:-:S02]  /*d570*/  @!P0 LEA R10, P1, R5, R156, 0x7 ;  /* 0x0000009c050a8211 */ /* 0x000fc400078238ff */
[----:B------:R-:W-:Y:S01]  /*d580*/  @!P6 IMAD R7, R7, 0xc0, RZ ;  /* 0x000000c00707e824 */ /* 0x000fe200078e02ff */
[----:B------:R4:W-:Y:S01]  /*d590*/  @!P5 LDGSTS.E.BYPASS.LTC128B.128 [R152+0x3800], [R12.64] ;  /* 0x038000000c98dfae */ /* 0x0009e2000b901d46 */
[----:B------:R-:W-:Y:S01]  /*d5a0*/  @!P0 LEA.HI.X R11, R5, R157, R6, 0x7, P1 ;  /* 0x0000009d050b8211 */ /* 0x000fe200008f3c06 */
[----:B------:R-:W-:Y:S01]  /*d5b0*/  @!P6 IMAD.MOV.U32 R14, RZ, RZ, R8 ;  /* 0x000000ffff0ee224 */ /* 0x000fe200078e0008 */
[----:B------:R-:W-:Y:S01]  /*d5c0*/  ISETP.GE.AND P3, PT, R4, R3, PT ;  /* 0x000000030400720c */ /* 0x000fe20003f66270 */
[----:B------:R4:W-:Y:S01]  /*d5d0*/  @!P5 LDGSTS.E.BYPASS.LTC128B.128 [R152+0x5800], [R12.64+0x40] ;  /* 0x058000400c98dfae */ /* 0x0009e2000b901d46 */
[----:B------:R-:W-:Y:S01]  /*d5e0*/  @!P6 IMAD.IADD R15, R9, 0x1, R7 ;  /* 0x00000001090fe824 */ /* 0x000fe200078e0207 */
[----:B------:R-:W-:Y:S01]  /*d5f0*/  LEA.HI R6, R50, R63, RZ, 0x4 ;  /* 0x0000003f32067211 */ /* 0x000fe200078f20ff */
[----:B------:R-:W-:Y:S01]  /*d600*/  IMAD.SHL.U32 R5, R65, 0x40, RZ ;  /* 0x0000004041057824 */ /* 0x000fe200078e00ff */
[----:B------:R4:W-:Y:S01]  /*d610*/  @!P5 LDGSTS.E.BYPASS.LTC128B.128 [R152+0x7800], [R12.64+0x80] ;  /* 0x078000800c98dfae */ /* 0x0009e2000b901d46 */
[----:B------:R-:W-:-:S02]  /*d620*/  ISETP.GE.AND P1, PT, R2, R3, PT ;  /* 0x000000030200720c */ /* 0x000fc40003f26270 */
[----:B------:R-:W-:Y:S01]  /*d630*/  ISETP.GE.AND P5, PT, R148, R3, PT ;  /* 0x000000039400720c */ /* 0x000fe20003fa6270 */
[----:B------:R5:W-:Y:S01]  /*d640*/  @!P0 LDGSTS.E.BYPASS.LTC128B.128 [R152+0x4000], [R10.64] ;  /* 0x040000000a988fae */ /* 0x000be2000b901d46 */
[----:B------:R-:W-:Y:S01]  /*d650*/  IMAD.SHL.U32 R148, R71, 0x8, RZ ;  /* 0x0000000847947824 */ /* 0x000fe200078e00ff */
[----:B------:R-:W-:Y:S02]  /*d660*/  SHF.R.S32.HI R2, RZ, 0x4, R6 ;  /* 0x00000004ff027819 */ /* 0x000fe40000011406 */
[----:B------:R5:W-:Y:S01]  /*d670*/  @!P0 LDGSTS.E.BYPASS.LTC128B.128 [R152+0x6000], [R10.64+0x40] ;  /* 0x060000400a988fae */ /* 0x000be2000b901d46 */
[----:B------:R-:W-:Y:S01]  /*d680*/  LOP3.LUT R5, R5, 0xc0, RZ, 0xc0, !PT ;  /* 0x000000c005057812 */ /* 0x000fe200078ec0ff */
[----:B------:R-:W-:Y:S01]  /*d690*/  @!P3 IMAD.MOV.U32 R8, RZ, RZ, c[0x0][0x1a0] ;  /* 0x00006800ff08b624 */ /* 0x000fe200078e00ff */
[----:B------:R-:W-:Y:S01]  /*d6a0*/  LEA.HI R50, R50, R63, RZ, 0x5 ;  /* 0x0000003f32327211 */ /* 0x000fe200078f28ff */
[----:B------:R5:W-:Y:S01]  /*d6b0*/  @!P0 LDGSTS.E.BYPASS.LTC128B.128 [R152+0x8000], [R10.64+0x80] ;  /* 0x080000800a988fae */ /* 0x000be2000b901d46 */
[C---:B------:R-:W-:Y:S01]  /*d6c0*/  LEA R158, P0, R162.reuse, c[0x0][0x170], 0x1 ;  /* 0x00005c00a29e7a11 */ /* 0x040fe200078008ff */
[----:B------:R-:W-:Y:S01]  /*d6d0*/  @!P3 IMAD.MOV.U32 R9, RZ, RZ, c[0x0][0x1a4] ;  /* 0x00006900ff09b624 */ /* 0x000fe200078e00ff */
[----:B------:R-:W-:Y:S01]  /*d6e0*/  LOP3.LUT R148, R5, 0x8, R148, 0xf8, !PT ;  /* 0x0000000805947812 */ /* 0x000fe200078ef894 */
[----:B------:R2:W-:Y:S01]  /*d6f0*/  @!P6 LDGSTS.E.BYPASS.LTC128B.128 [R152+0x4800], [R14.64] ;  /* 0x048000000e98efae */ /* 0x0005e2000b901d46 */
[----:B------:R-:W-:Y:S01]  /*d700*/  LEA.HI.X R159, R162, c[0x0][0x174], R54, 0x1, P0 ;  /* 0x00005d00a29f7a11 */ /* 0x000fe200000f0c36 */
[----:B------:R-:W-:Y:S01]  /*d710*/  @!P1 IMAD.MOV.U32 R7, RZ, RZ, c[0x0][0x1a0] ;  /* 0x00006800ff079624 */ /* 0x000fe200078e00ff */
[----:B------:R-:W-:Y:S01]  /*d720*/  SHF.R.U32.HI R5, RZ, 0x3, R5 ;  /* 0x00000003ff057819 */ /* 0x000fe20000011605 */
[----:B------:R2:W-:Y:S01]  /*d730*/  @!P6 LDGSTS.E.BYPASS.LTC128B.128 [R152+0x6800], [R14.64+0x40] ;  /* 0x068000400e98efae */ /* 0x0005e2000b901d46 */
[CC--:B------:R-:W-:Y:S01]  /*d740*/  @!P4 LEA R4, P0, R67.reuse, R158.reuse, 0x1 ;  /* 0x0000009e4304c211 */ /* 0x0c0fe200078008ff */
[----:B------:R-:W-:Y:S01]  /*d750*/  @!P1 IMAD.MOV.U32 R3, RZ, RZ, c[0x0][0x1a4] ;  /* 0x00006900ff039624 */ /* 0x000fe200078e00ff */
[----:B------:R-:W-:Y:S01]  /*d760*/  LOP3.LUT R148, R148, R5, RZ, 0x3c, !PT ;  /* 0x0000000594947212 */ /* 0x000fe200078e3cff */
[----:B------:R2:W-:Y:S01]  /*d770*/  @!P6 LDGSTS.E.BYPASS.LTC128B.128 [R152+0x8800], [R14.64+0x80] ;  /* 0x088000800e98efae */ /* 0x0005e2000b901d46 */
[----:B------:R-:W-:Y:S01]  /*d780*/  @!P4 LEA.HI.X R5, R67, R159, R68, 0x1, P0 ;  /* 0x0000009f4305c211 */ /* 0x000fe200000f0c44 */
[----:B------:R-:W-:Y:S01]  /*d790*/  @!P1 IMAD R3, R3, 0xc0, RZ ;  /* 0x000000c003039824 */ /* 0x000fe200078e02ff */
[----:B------:R-:W-:Y:S01]  /*d7a0*/  @!P3 LEA R6, P0, R8, R158, 0x7 ;  /* 0x0000009e0806b211 */ /* 0x000fe200078038ff */
[----:B------:R-:W0:Y:S01]  /*d7b0*/  LDGDEPBAR ;  /* 0x00000000000079af */ /* 0x000e220000000000 */
[----:B----4-:R-:W-:Y:S01]  /*d7c0*/  @!P1 IMAD.MOV.U32 R12, RZ, RZ, R158 ;  /* 0x000000ffff0c9224 */ /* 0x010fe200078e009e */
[----:B------:R-:W-:Y:S01]  /*d7d0*/  SHF.R.S32.HI R48, RZ, 0x5, R50 ;  /* 0x00000005ff307819 */ /* 0x000fe20000011432 */
[----:B------:R-:W-:Y:S01]  /*d7e0*/  @!P1 IMAD.MOV.U32 R13, RZ, RZ, R159 ;  /* 0x000000ffff0d9224 */ /* 0x000fe200078e009f */
[----:B------:R-:W-:-:S02]  /*d7f0*/  LOP3.LUT R53, R53, 0xffffff00, RZ, 0xc0, !PT ;  /* 0xffffff0035357812 */ /* 0x000fc400078ec0ff */
[----:B------:R-:W-:Y:S01]  /*d800*/  LOP3.LUT R50, R50, 0xffffffe0, RZ, 0xc0, !PT ;  /* 0xffffffe032327812 */ /* 0x000fe200078ec0ff */
[----:B------:R-:W-:Y:S01]  /*d810*/  @!P1 IMAD.WIDE.U32 R12, R7, 0xc0, R12 ;  /* 0x000000c0070c9825 */ /* 0x000fe200078e000c */
[----:B------:R-:W-:Y:S02]  /*d820*/  @!P3 LEA.HI.X R7, R8, R159, R9, 0x7, P0 ;  /* 0x0000009f0807b211 */ /* 0x000fe400000f3c09 */
[----:B------:R-:W-:Y:S01]  /*d830*/  LOP3.LUT P0, RZ, R65, 0x2, RZ, 0xc0, !PT ;  /* 0x0000000241ff7812 */ /* 0x000fe2000780c0ff */
[----:B------:R-:W-:Y:S01]  /*d840*/  @!P5 IMAD.MOV.U32 R8, RZ, RZ, R158 ;  /* 0x000000ffff08d224 */ /* 0x000fe200078e009e */
[----:B-----5:R-:W-:Y:S01]  /*d850*/  LEA.HI R11, R2, R2, RZ, 0x1 ;  /* 0x00000002020b7211 */ /* 0x020fe200078f08ff */
[----:B------:R-:W-:Y:S01]  /*d860*/  @!P1 IMAD.IADD R13, R13, 0x1, R3 ;  /* 0x000000010d0d9824 */ /* 0x000fe200078e0203 */
[----:B------:R-:W-:Y:S01]  /*d870*/  SHF.R.U32.HI R3, RZ, 0x3, R70 ;  /* 0x00000003ff037819 */ /* 0x000fe20000011646 */
[----:B------:R-:W-:Y:S01]  /*d880*/  IMAD R149, R48, 0x200, R53 ;  /* 0x0000020030957824 */ /* 0x000fe200078e0235 */
[----:B------:R-:W-:Y:S01]  /*d890*/  LOP3.LUT R11, R11, 0xfffffffe, RZ, 0xc0, !PT ;  /* 0xfffffffe0b0b7812 */ /* 0x000fe200078ec0ff */
[----:B------:R-:W-:-:S02]  /*d8a0*/  IMAD.IADD R50, R63, 0x1, -R50 ;  /* 0x000000013f327824 */ /* 0x000fc400078e0a32 */
[----:B------:R-:W-:Y:S02]  /*d8b0*/  IMAD R149, R0, 0x20, R149 ;  /* 0x0000002000957824 */ /* 0x000fe400078e0295 */
[----:B------:R-:W-:Y:S01]  /*d8c0*/  IMAD.IADD R2, R2, 0x1, -R11 ;  /* 0x0000000102027824 */ /* 0x000fe200078e0a0b */
[----:B------:R-:W-:-:S04]  /*d8d0*/  DEPBAR.LE SB0, 0x0 ;  /* 0x000080000000791a */ /* 0x000fc80000000000 */
[----:B------:R-:W-:Y:S01]  /*d8e0*/  BAR.SYNC.DEFER_BLOCKING 0x0 ;  /* 0x0000000000007b1d */ /* 0x000fe20000010000 */
[C---:B------:R-:W-:Y:S02]  /*d8f0*/  IMAD.SHL.U32 R9, R2.reuse, 0x8, RZ ;  /* 0x0000000802097824 */ /* 0x040fe400078e00ff */
[----:B------:R-:W-:-:S03]  /*d900*/  IMAD R69, R2, 0x8, R69 ;  /* 0x0000000802457824 */ /* 0x000fc600078e0245 */
[----:B------:R-:W-:Y:S01]  /*d910*/  LOP3.LUT R2, R70, 0x8, R9, 0xf8, !PT ;  /* 0x0000000846027812 */ /* 0x000fe200078ef809 */
[----:B------:R-:W-:Y:S02]  /*d920*/  @!P5 IMAD.MOV.U32 R9, RZ, RZ, R159 ;  /* 0x000000ffff09d224 */ /* 0x000fe400078e009f */
[----:B------:R-:W-:Y:S01]  /*d930*/  IMAD.U32 R148, R69, 0x20, R148 ;  /* 0x0000002045947824 */ /* 0x000fe200078e0094 */
[----:B------:R-:W-:Y:S01]  /*d940*/  LOP3.LUT R2, R2, R3, RZ, 0x3c, !PT ;  /* 0x0000000302027212 */ /* 0x000fe200078e3cff */
[----:B------:R-:W-:Y:S02]  /*d950*/  IMAD.MOV.U32 R3, RZ, RZ, 0x20 ;  /* 0x00000020ff037424 */ /* 0x000fe400078e00ff */
[----:B------:R-:W-:Y:S02]  /*d960*/  IMAD.SHL.U32 R148, R148, 0x2, RZ ;  /* 0x0000000294947824 */ /* 0x000fe400078e00ff */
[----:B------:R-:W-:Y:S01]  /*d970*/  IMAD.IADD R149, R2, 0x1, R149 ;  /* 0x0000000102957824 */ /* 0x000fe200078e0295 */
[----:B------:R-:W-:-:S03]  /*d980*/  SEL R3, R3, 0xffffffe0, !P0 ;  /* 0xffffffe003037807 */ /* 0x000fc60004000000 */
[----:B------:R-:W-:Y:S02]  /*d990*/  IMAD.SHL.U32 R149, R149, 0x2, RZ ;  /* 0x0000000295957824 */ /* 0x000fe400078e00ff */
[----:B------:R-:W-:Y:S01]  /*d9a0*/  IMAD.IADD R145, R148, 0x1, R3 ;  /* 0x0000000194917824 */ /* 0x000fe200078e0203 */
[----:B------:R-:W-:Y:S01]  /*d9b0*/  SHF.R.S32.HI R3, RZ, 0x1f, R50 ;  /* 0x0000001fff037819 */ /* 0x000fe20000011432 */
[----:B------:R-:W-:Y:S01]  /*d9c0*/  IMAD R147, R51, 0x2, R149 ;  /* 0x0000000233937824 */ /* 0x000fe200078e0295 */
[----:B------:R-:W-:Y:S02]  /*d9d0*/  @P5 STS [R152+0x9000], RZ ;  /* 0x009000ff98005388 */ /* 0x000fe40000000800 */
[----:B------:R-:W-:Y:S01]  /*d9e0*/  LEA.HI R160, R3, R50, RZ, 0x2 ;  /* 0x0000003203a07211 */ /* 0x000fe200078f10ff */
[----:B------:R-:W-:Y:S01]  /*d9f0*/  IMAD R3, R48, 0x10, R66 ;  /* 0x0000001030037824 */ /* 0x000fe200078e0242 */
[----:B------:R-:W-:Y:S02]  /*da00*/  @P5 STS [R152+0x9004], RZ ;  /* 0x009004ff98005388 */ /* 0x000fe40000000800 */
[----:B------:R-:W-:-:S02]  /*da10*/  SHF.R.S32.HI R160, RZ, 0x2, R160 ;  /* 0x00000002ffa07819 */ /* 0x000fc400000114a0 */
[----:B------:R-:W-:Y:S02]  /*da20*/  @P5 STS.64 [R152+0x9008], RZ ;  /* 0x009008ff98005388 */ /* 0x000fe40000000a00 */
[----:B------:R-:W-:Y:S02]  /*da30*/  IADD3 R3, R3, 0x1, R160 ;  /* 0x0000000103037810 */ /* 0x000fe40007ffe0a0 */
[----:B------:R-:W-:Y:S02]  /*da40*/  @P5 STS.128 [R152+0xb000], RZ ;  /* 0x00b000ff98005388 */ /* 0x000fe40000000c00 */
[----:B------:R-:W-:Y:S02]  /*da50*/  IADD3 R3, R64, R3, -R151 ;  /* 0x0000000340037210 */ /* 0x000fe40007ffe897 */
        /* <DEDUP_REMOVED lines=35> */
[----:B---3--:R-:W3:Y:S04]  /*dc90*/  LDSM.16.M88.4 R24, [R148+0x3000] ;  /* 0x003000009418783b */ /* 0x008ee80000000200 */
[----:B------:R-:W1:Y:S04]  /*dca0*/  LDSM.16.M88.4 R16, [R148+0x3400] ;  /* 0x003400009410783b */ /* 0x000e680000000200 */
[----:B----4-:R-:W2:Y:S04]  /*dcb0*/  LDSM.16.M88.4 R8, [R148+0x3800] ;  /* 0x003800009408783b */ /* 0x010ea80000000200 */
[----:B------:R-:W4:Y:S04]  /*dcc0*/  LDSM.16.M88.4 R92, [R148+0x3c00] ;  /* 0x003c0000945c783b */ /* 0x000f280000000200 */
[----:B------:R-:W2:Y:S04]  /*dcd0*/  LDSM.16.M88.4 R84, [R148+0x4000] ;  /* 0x004000009454783b */ /* 0x000ea80000000200 */
[----:B------:R-:W4:Y:S04]  /*dce0*/  LDSM.16.M88.4 R76, [R148+0x4400] ;  /* 0x00440000944c783b */ /* 0x000f280000000200 */
[----:B------:R-:W4:Y:S04]  /*dcf0*/  LDSM.16.M88.4 R68, [R148+0x4800] ;  /* 0x004800009444783b */ /* 0x000f280000000200 */
[----:B-----5:R-:W5:Y:S04]  /*dd00*/  LDSM.16.M88.4 R4, [R148+0x4c00] ;  /* 0x004c00009404783b */ /* 0x020f680000000200 */
[----:B------:R-:W-:Y:S04]  /*dd10*/  LDSM.16.M88.4 R100, [R147] ;  /* 0x000000009364783b */ /* 0x000fe80000000200 */
[----:B------:R-:W5:Y:S04]  /*dd20*/  LDSM.16.M88.4 R32, [R145+0x3000] ;  /* 0x003000009120783b */ /* 0x000f680000000200 */
[----:B------:R-:W5:Y:S01]  /*dd30*/  LDSM.16.M88.4 R104, [R145+0x3400] ;  /* 0x003400009168783b */ /* 0x000f620000000200 */
[C---:B---3--:R-:W-:Y:S03]  /*dd40*/  HMMA.16816.F32.BF16 R28, R44.reuse, R24, RZ ;  /* 0x000000182c1c723c */ /* 0x048fe600000418ff */
[----:B--2---:R-:W2:Y:S04]  /*dd50*/  LDSM.16.M88.4 R40, [R145+0x3800] ;  /* 0x003800009128783b */ /* 0x004ea80000000200 */
[----:B------:R-:W3:Y:S01]  /*dd60*/  LDSM.16.M88.4 R36, [R145+0x3c00] ;  /* 0x003c00009124783b */ /* 0x000ee20000000200 */
[C---:B-1----:R-:W-:Y:S03]  /*dd70*/  HMMA.16816.F32.BF16 R20, R44.reuse, R16, RZ ;  /* 0x000000102c14723c */ /* 0x042fe600000418ff */
[----:B------:R-:W-:Y:S04]  /*dd80*/  LDSM.16.M88.4 R120, [R145+0x4c00] ;  /* 0x004c00009178783b */ /* 0x000fe80000000200 */
[----:B------:R-:W-:Y:S01]  /*dd90*/  LDSM.16.M88.4 R116, [R148+0x5000] ;  /* 0x005000009474783b */ /* 0x000fe20000000200 */
[C---:B------:R-:W-:Y:S03]  /*dda0*/  HMMA.16816.F32.BF16 R12, R44.reuse, R8, RZ ;  /* 0x000000082c0c723c */ /* 0x040fe600000418ff */
[----:B------:R-:W-:Y:S04]  /*ddb0*/  LDSM.16.M88.4 R112, [R148+0x5400] ;  /* 0x005400009470783b */ /* 0x000fe80000000200 */
[----:B------:R-:W-:Y:S01]  /*ddc0*/  LDSM.16.M88.4 R108, [R148+0x6000] ;  /* 0x00600000946c783b */ /* 0x000fe20000000200 */
[C---:B----4-:R-:W-:Y:S03]  /*ddd0*/  HMMA.16816.F32.BF16 R96, R44.reuse, R92, RZ ;  /* 0x0000005c2c60723c */ /* 0x050fe600000418ff */
        /* <DEDUP_REMOVED lines=31> */
[----:B------:R-:W3:Y:S07]  /*dfd0*/  LDSM.16.M88.4 R32, [R148+0x6400] ;  /* 0x006400009420783b */ /* 0x000eee0000000200 */
[C---:B-----5:R-:W-:Y:S08]  /*dfe0*/  HMMA.16816.F32.BF16 R72, R100.reuse, R104, R72 ;  /* 0x000000686448723c */ /* 0x060ff00000041848 */
[C---:B------:R-:W-:Y:S01]  /*dff0*/  HMMA.16816.F32.BF16 R68, R100.reuse, R106, R68 ;  /* 0x0000006a6444723c */ /* 0x040fe20000041844 */
[----:B------:R-:W-:Y:S07]  /*e000*/  LDSM.16.M88.4 R104, [R148+0x6800] ;  /* 0x006800009468783b */ /* 0x000fee0000000200 */
[C---:B------:R-:W-:Y:S08]  /*e010*/  HMMA.16816.F32.BF16 R56, R100.reuse, R120, R56 ;  /* 0x000000786438723c */ /* 0x040ff00000041838 */
[----:B------:R-:W-:Y:S01]  /*e020*/  HMMA.16816.F32.BF16 R44, R100, R122, R44 ;  /* 0x0000007a642c723c */ /* 0x000fe2000004182c */
[----:B------:R-:W4:Y:S04]  /*e030*/  LDSM.16.M88.4 R100, [R148+0x6c00] ;  /* 0x006c00009464783b */ /* 0x000f280000000200 */
[----:B------:R-:W-:Y:S03]  /*e040*/  LDSM.16.M88.4 R120, [R147+0x1000] ;  /* 0x001000009378783b */ /* 0x000fe60000000200 */
        /* <DEDUP_REMOVED lines=14> */
[----:B------:R-:W2:Y:S07]  /*e130*/  LDSM.16.M88.4 R32, [R145+0x5800] ;  /* 0x005800009120783b */ /* 0x000eae0000000200 */
[C---:B----4-:R-:W-:Y:S08]  /*e140*/  HMMA.16816.F32.BF16 R56, R40.reuse, R100, R56 ;  /* 0x000000642838723c */ /* 0x050ff00000041838 */
[----:B------:R-:W-:Y:S01]  /*e150*/  HMMA.16816.F32.BF16 R44, R40, R102, R44 ;  /* 0x00000066282c723c */ /* 0x000fe2000004182c */
[----:B------:R-:W3:Y:S07]  /*e160*/  LDSM.16.M88.4 R100, [R145+0x6c00] ;  /* 0x006c00009164783b */ /* 0x000eee0000000200 */
[C---:B-1----:R-:W-:Y:S08]  /*e170*/  HMMA.16816.F32.BF16 R28, R120.reuse, R4, R28 ;  /* 0x00000004781c723c */ /* 0x042ff0000004181c */
[C---:B------:R-:W-:Y:S01]  /*e180*/  HMMA.16816.F32.BF16 R24, R120.reuse, R6, R24 ;  /* 0x000000067818723c */ /* 0x040fe20000041818 */
[----:B------:R-:W-:Y:S07]  /*e190*/  LDSM.16.M88.4 R4, [R149+0x2000] ;  /* 0x002000009504783b */ /* 0x000fee0000000200 */
[C---:B------:R-:W-:Y:S08]  /*e1a0*/  HMMA.16816.F32.BF16 R20, R120.reuse, R36, R20 ;  /* 0x000000247814723c */ /* 0x040ff00000041814 */
[----:B------:R-:W-:Y:S01]  /*e1b0*/  HMMA.16816.F32.BF16 R16, R120, R38, R16 ;  /* 0x000000267810723c */ /* 0x000fe20000041810 */
[----:B------:R-:W1:Y:S07]  /*e1c0*/  LDSM.16.M88.4 R36, [R148+0x7400] ;  /* 0x007400009424783b */ /* 0x000e6e0000000200 */
[C---:B------:R-:W-:Y:S08]  /*e1d0*/  HMMA.16816.F32.BF16 R72, R40.reuse, R104, R72 ;  /* 0x000000682848723c */ /* 0x040ff00000041848 */
[C---:B------:R-:W-:Y:S01]  /*e1e0*/  HMMA.16816.F32.BF16 R68, R40.reuse, R106, R68 ;  /* 0x0000006a2844723c */ /* 0x040fe20000041844 */
[----:B------:R-:W4:Y:S07]  /*e1f0*/  LDSM.16.M88.4 R104, [R145+0x6800] ;  /* 0x006800009168783b */ /* 0x000f2e0000000200 */
[C---:B------:R-:W-:Y:S08]  /*e200*/  HMMA.16816.F32.BF16 R88, R40.reuse, R108, R88 ;  /* 0x0000006c2858723c */ /* 0x040ff00000041858 */
[----:B------:R-:W-:Y:S01]  /*e210*/  HMMA.16816.F32.BF16 R84, R40, R110, R84 ;  /* 0x0000006e2854723c */ /* 0x000fe20000041854 */
[----:B------:R-:W5:Y:S04]  /*e220*/  LDSM.16.M88.4 R108, [R145+0x6400] ;  /* 0x00640000916c783b */ /* 0x000f680000000200 */
[----:B------:R-:W4:Y:S03]  /*e230*/  LDSM.16.M88.4 R40, [R148+0x7000] ;  /* 0x007000009428783b */ /* 0x000f260000000200 */
[C---:B--2---:R-:W-:Y:S08]  /*e240*/  HMMA.16816.F32.BF16 R12, R120.reuse, R32, R12 ;  /* 0x00000020780c723c */ /* 0x044ff0000004180c */
[C---:B------:R-:W-:Y:S01]  /*e250*/  HMMA.16816.F32.BF16 R8, R120.reuse, R34, R8 ;  /* 0x000000227808723c */ /* 0x040fe20000041808 */
[----:B------:R-:W2:Y:S07]  /*e260*/  LDSM.16.M88.4 R32, [R148+0x7800] ;  /* 0x007800009420783b */ /* 0x000eae0000000200 */
[C---:B---3--:R-:W-:Y:S08]  /*e270*/  HMMA.16816.F32.BF16 R56, R120.reuse, R100, R56 ;  /* 0x000000647838723c */ /* 0x048ff00000041838 */
[----:B------:R-:W-:Y:S01]  /*e280*/  HMMA.16816.F32.BF16 R44, R120, R102, R44 ;  /* 0x00000066782c723c */ /* 0x000fe2000004182c */
[----:B------:R-:W3:Y:S07]  /*e290*/  LDSM.16.M88.4 R100, [R148+0x8400] ;  /* 0x008400009464783b */ /* 0x000eee0000000200 */
[C---:B-1----:R-:W-:Y:S08]  /*e2a0*/  HMMA.16816.F32.BF16 R20, R4.reuse, R36, R20 ;  /* 0x000000240414723c */ /* 0x042ff00000041814 */
[----:B------:R-:W-:Y:S01]  /*e2b0*/  HMMA.16816.F32.BF16 R16, R4, R38, R16 ;  /* 0x000000260410723c */ /* 0x000fe20000041810 */
[----:B------:R-:W1:Y:S07]  /*e2c0*/  LDSM.16.M88.4 R36, [R148+0x8c00] ;  /* 0x008c00009424783b */ /* 0x000e6e0000000200 */
[C---:B----4-:R-:W-:Y:S08]  /*e2d0*/  HMMA.16816.F32.BF16 R72, R120.reuse, R104, R72 ;  /* 0x000000687848723c */ /* 0x050ff00000041848 */
[C---:B------:R-:W-:Y:S01]  /*e2e0*/  HMMA.16816.F32.BF16 R68, R120.reuse, R106, R68 ;  /* 0x0000006a7844723c */ /* 0x040fe20000041844 */
[----:B------:R-:W4:Y:S07]  /*e2f0*/  LDSM.16.M88.4 R104, [R148+0x8000] ;  /* 0x008000009468783b */ /* 0x000f2e0000000200 */
[C---:B-----5:R-:W-:Y:S08]  /*e300*/  HMMA.16816.F32.BF16 R80, R120.reuse, R108, R80 ;  /* 0x0000006c7850723c */ /* 0x060ff00000041850 */
[C---:B------:R-:W-:Y:S01]  /*e310*/  HMMA.16816.F32.BF16 R76, R120.reuse, R110, R76 ;  /* 0x0000006e784c723c */ /* 0x040fe2000004184c */
[----:B------:R-:W5:Y:S07]  /*e320*/  LDSM.16.M88.4 R108, [R148+0x7c00] ;  /* 0x007c0000946c783b */ /* 0x000f6e0000000200 */
[C---:B------:R-:W-:Y:S08]  /*e330*/  HMMA.16816.F32.BF16 R88, R120.reuse, R112, R88 ;  /* 0x000000707858723c */ /* 0x040ff00000041858 */
[C---:B------:R-:W-:Y:S01]  /*e340*/  HMMA.16816.F32.BF16 R84, R120.reuse, R114, R84 ;  /* 0x000000727854723c */ /* 0x040fe20000041854 */
[----:B------:R-:W1:Y:S07]  /*e350*/  LDSM.16.M88.4 R112, [R148+0x8800] ;  /* 0x008800009470783b */ /* 0x000e6e0000000200 */
[C---:B------:R-:W-:Y:S08]  /*e360*/  HMMA.16816.F32.BF16 R96, R120.reuse, R116, R96 ;  /* 0x000000747860723c */ /* 0x040ff00000041860 */
[----:B------:R-:W-:Y:S08]  /*e370*/  HMMA.16816.F32.BF16 R92, R120, R118, R92 ;  /* 0x00000076785c723c */ /* 0x000ff0000004185c */
        /* <DEDUP_REMOVED lines=9> */
[C---:B-1----:R-:W-:Y:S07]  /*e410*/  HMMA.16816.F32.BF16 R56, R4.reuse, R36, R56 ;  /* 0x000000240438723c */ /* 0x042fee0000041838 */
[----:B------:R-:W-:Y:S01]  /*e420*/  IADD3 R37, R3, c[0x0][0x2e8], RZ ;  /* 0x0000ba0003257a10 */ /* 0x000fe20007ffe0ff */
[----:B----4-:R-:W-:Y:S01]  /*e430*/  HMMA.16816.F32.BF16 R88, R4, R104, R88 ;  /* 0x000000680458723c */ /* 0x010fe20000041858 */
[----:B------:R-:W-:-:S02]  /*e440*/  IMAD.IADD R3, R49, 0x1, R142 ;  /* 0x0000000131037824 */ /* 0x000fc400078e028e */
[C---:B------:R-:W-:Y:S02]  /*e450*/  IADD3 R141, R37.reuse, 0x8, RZ ;  /* 0x00000008258d7810 */ /* 0x040fe40007ffe0ff */
[-C--:B------:R-:W-:Y:S02]  /*e460*/  IMNMX R140, R37, R64.reuse, PT ;  /* 0x00000040258c7217 */ /* 0x080fe40003800200 */
[----:B------:R-:W-:Y:S01]  /*e470*/  IADD3 R36, R3, 0x1, RZ ;  /* 0x0000000103247810 */ /* 0x000fe20007ffe0ff */
[----:B------:R-:W-:Y:S01]  /*e480*/  HMMA.16816.F32.BF16 R84, R4, R106, R84 ;  /* 0x0000006a0454723c */ /* 0x000fe20000041854 */
[----:B------:R-:W1:Y:S01]  /*e490*/  LDSM.16.M88.4 R104, [R145+0x7800] ;  /* 0x007800009168783b */ /* 0x000e620000000200 */
[----:B------:R-:W-:Y:S02]  /*e4a0*/  IMNMX R141, R141, R64, PT ;  /* 0x000000408d8d7217 */ /* 0x000fe40003800200 */
[C---:B------:R-:W-:Y:S02]  /*e4b0*/  ISETP.GE.AND P4, PT, R36.reuse, R140, PT ;  /* 0x0000008c2400720c */ /* 0x040fe40003f86270 */
[----:B------:R-:W-:-:S02]  /*e4c0*/  ISETP.GE.AND P5, PT, R36, R141, PT ;  /* 0x0000008d2400720c */ /* 0x000fc40003fa6270 */
[C---:B-----5:R-:W-:Y:S08]  /*e4d0*/  HMMA.16816.F32.BF16 R96, R4.reuse, R108, R96 ;  /* 0x0000006c0460723c */ /* 0x060ff00000041860 */
[C---:B------:R-:W-:Y:S08]  /*e4e0*/  HMMA.16816.F32.BF16 R92, R4.reuse, R110, R92 ;  /* 0x0000006e045c723c */ /* 0x040ff0000004185c */
[C---:B------:R-:W-:Y:S08]  /*e4f0*/  HMMA.16816.F32.BF16 R72, R4.reuse, R112, R72 ;  /* 0x000000700448723c */ /* 0x040ff00000041848 */
[C---:B------:R-:W-:Y:S08]  /*e500*/  HMMA.16816.F32.BF16 R68, R4.reuse, R114, R68 ;  /* 0x000000720444723c */ /* 0x040ff00000041844 */
[----:B------:R-:W-:Y:S01]  /*e510*/  HMMA.16816.F32.BF16 R4, R4, R38, R44 ;  /* 0x000000260404723c */ /* 0x000fe2000004182c */
[----:B------:R-:W4:Y:S07]  /*e520*/  LDSM.16.M88.4 R36, [R145+0x7c00] ;  /* 0x007c00009124783b */ /* 0x000f2e0000000200 */
[C---:B--2---:R-:W-:Y:S07]  /*e530*/  HMMA.16816.F32.BF16 R28, R32.reuse, R40, R28 ;  /* 0x00000028201c723c */ /* 0x044fee000004181c */
[C---:B------:R-:W-:Y:S01]  /*e540*/  IADD3 R40, R3.reuse, 0x9, RZ ;  /* 0x0000000903287810 */ /* 0x040fe20007ffe0ff */
[----:B------:R-:W-:Y:S01]  /*e550*/  HMMA.16816.F32.BF16 R24, R32, R42, R24 ;  /* 0x0000002a2018723c */ /* 0x000fe20000041818 */
[----:B------:R-:W-:-:S02]  /*e560*/  IADD3 R41, R3, 0x11, RZ ;  /* 0x0000001103297810 */ /* 0x000fc40007ffe0ff */
[CC--:B------:R-:W-:Y:S02]  /*e570*/  ISETP.GE.AND P3, PT, R40.reuse, R140.reuse, PT ;  /* 0x0000008c2800720c */ /* 0x0c0fe40003f66270 */
[----:B------:R-:W-:Y:S02]  /*e580*/  ISETP.GE.AND P0, PT, R40, R141, PT ;  /* 0x0000008d2800720c */ /* 0x000fe40003f06270 */
[----:B------:R-:W-:Y:S01]  /*e590*/  IMAD R43, R0, 0x20, R53 ;  /* 0x00000020002b7824 */ /* 0x000fe200078e0235 */
[----:B---3--:R-:W-:Y:S01]  /*e5a0*/  HMMA.16816.F32.BF16 R20, R32, R100, R20 ;  /* 0x000000642014723c */ /* 0x008fe20000041814 */
[C---:B------:R-:W-:Y:S02]  /*e5b0*/  IADD3 R0, R3.reuse, 0x8, RZ ;  /* 0x0000000803007810 */ /* 0x040fe40007ffe0ff */
[----:B------:R-:W-:Y:S02]  /*e5c0*/  IADD3 R40, R3, 0x10, RZ ;  /* 0x0000001003287810 */ /* 0x000fe40007ffe0ff */
[----:B------:R-:W-:-:S02]  /*e5d0*/  ISETP.GE.AND P1, PT, R0, R140, PT ;  /* 0x0000008c0000720c */ /* 0x000fc40003f26270 */
[----:B------:R-:W-:Y:S01]  /*e5e0*/  ISETP.GE.AND P6, PT, R0, R141, PT ;  /* 0x0000008d0000720c */ /* 0x000fe20003fc6270 */
[----:B------:R-:W-:Y:S01]  /*e5f0*/  HMMA.16816.F32.BF16 R16, R32, R102, R16 ;  /* 0x000000662010723c */ /* 0x000fe20000041810 */
[----:B------:R-:W-:Y:S02]  /*e600*/  FSEL R0, R29, -INF , !P4 ;  /* 0xff8000001d007808 */ /* 0x000fe40006000000 */
[----:B------:R-:W-:Y:S02]  /*e610*/  ISETP.GE.AND P4, PT, R40, R140, PT ;  /* 0x0000008c2800720c */ /* 0x000fe40003f86270 */
[----:B------:R-:W-:-:S03]  /*e620*/  IADD3 R29, R3, 0x19, RZ ;  /* 0x00000019031d7810 */ /* 0x000fc60007ffe0ff */
[C---:B-1----:R-:W-:Y:S01]  /*e630*/  HMMA.16816.F32.BF16 R12, R32.reuse, R104, R12 ;  /* 0x00000068200c723c */ /* 0x042fe2000004180c */
[----:B------:R-:W-:Y:S02]  /*e640*/  FSEL R108, R24, -INF , !P1 ;  /* 0xff800000186c7808 */ /* 0x000fe40004800000 */
[----:B------:R-:W-:Y:S02]  /*e650*/  IADD3 R24, R3, 0x18, RZ ;  /* 0x0000001803187810 */ /* 0x000fe40007ffe0ff */
[----:B------:R-:W-:Y:S02]  /*e660*/  FSEL R100, R26, -INF , !P6 ;  /* 0xff8000001a647808 */ /* 0x000fe40007000000 */
[----:B------:R-:W-:Y:S01]  /*e670*/  FSEL R110, R25, -INF , !P3 ;  /* 0xff800000196e7808 */ /* 0x000fe20005800000 */
[----:B------:R-:W-:Y:S01]  /*e680*/  HMMA.16816.F32.BF16 R8, R32, R106, R8 ;  /* 0x0000006a2008723c */ /* 0x000fe20000041808 */
[----:B------:R-:W-:Y:S02]  /*e690*/  FSEL R102, R27, -INF , !P0 ;  /* 0xff8000001b667808 */ /* 0x000fe40004000000 */
[----:B------:R-:W-:-:S02]  /*e6a0*/  FSEL R212, R20, -INF , !P4 ;  /* 0xff80000014d47808 */ /* 0x000fc40006000000 */
[-C--:B------:R-:W-:Y:S02]  /*e6b0*/  ISETP.GE.AND P1, PT, R40, R141.reuse, PT ;  /* 0x0000008d2800720c */ /* 0x080fe40003f26270 */
[CC--:B------:R-:W-:Y:S01]  /*e6c0*/  ISETP.GE.AND P6, PT, R41.reuse, R140.reuse, PT ;  /* 0x0000008c2900720c */ /* 0x0c0fe20003fc6270 */
[C---:B----4-:R-:W-:Y:S01]  /*e6d0*/  HMMA.16816.F32.BF16 R96, R32.reuse, R36, R96 ;  /* 0x000000242060723c */ /* 0x050fe20000041860 */
[-C--:B------:R-:W-:Y:S02]  /*e6e0*/  ISETP.GE.AND P3, PT, R41, R141.reuse, PT ;  /* 0x0000008d2900720c */ /* 0x080fe40003f66270 */
[C---:B------:R-:W-:Y:S02]  /*e6f0*/  ISETP.GE.AND P0, PT, R24.reuse, R140, PT ;  /* 0x0000008c1800720c */ /* 0x040fe40003f06270 */
[----:B------:R-:W-:Y:S02]  /*e700*/  ISETP.GE.AND P4, PT, R24, R141, PT ;  /* 0x0000008d1800720c */ /* 0x000fe40003f86270 */
[----:B------:R-:W1:Y:S01]  /*e710*/  LDSM.16.M88.4 R24, [R145+0x8000] ;  /* 0x008000009118783b */ /* 0x000e620000000200 */
[----:B------:R-:W-:Y:S01]  /*e720*/  IADD3 R20, R3, 0x20, RZ ;  /* 0x0000002003147810 */ /* 0x000fe20007ffe0ff */
[----:B------:R-:W-:Y:S01]  /*e730*/  HMMA.16816.F32.BF16 R92, R32, R38, R92 ;  /* 0x00000026205c723c */ /* 0x000fe2000004185c */
[----:B------:R-:W-:-:S02]  /*e740*/  FSEL R204, R22, -INF , !P1 ;  /* 0xff80000016cc7808 */ /* 0x000fc40004800000 */
[----:B------:R-:W-:Y:S02]  /*e750*/  FSEL R208, R21, -INF , !P6 ;  /* 0xff80000015d07808 */ /* 0x000fe40007000000 */
[----:B------:R-:W-:Y:S02]  /*e760*/  FSEL R202, R23, -INF , !P3 ;  /* 0xff80000017ca7808 */ /* 0x000fe40005800000 */
[----:B------:R-:W-:Y:S02]  /*e770*/  FSEL R210, R16, -INF , !P0 ;  /* 0xff80000010d27808 */ /* 0x000fe40004000000 */
[CC--:B------:R-:W-:Y:S02]  /*e780*/  ISETP.GE.AND P1, PT, R29.reuse, R140.reuse, PT ;  /* 0x0000008c1d00720c */ /* 0x0c0fe40003f26270 */
[----:B------:R-:W-:Y:S02]  /*e790*/  ISETP.GE.AND P6, PT, R29, R141, PT ;  /* 0x0000008d1d00720c */ /* 0x000fe40003fc6270 */
[----:B------:R-:W-:-:S02]  /*e7a0*/  ISETP.GE.AND P3, PT, R20, R140, PT ;  /* 0x0000008c1400720c */ /* 0x000fc40003f66270 */
[C---:B------:R-:W-:Y:S02]  /*e7b0*/  IADD3 R16, R3.reuse, 0x28, RZ ;  /* 0x0000002803107810 */ /* 0x040fe40007ffe0ff */
[----:B------:R-:W-:Y:S02]  /*e7c0*/  IADD3 R21, R3, 0x21, RZ ;  /* 0x0000002103157810 */ /* 0x000fe40007ffe0ff */
[----:B------:R-:W-:Y:S02]  /*e7d0*/  FSEL R104, R18, -INF , !P4 ;  /* 0xff80000012687808 */ /* 0x000fe40006000000 */
[----:B------:R-:W-:Y:S02]  /*e7e0*/  FSEL R206, R17, -INF , !P1 ;  /* 0xff80000011ce7808 */ /* 0x000fe40004800000 */
[----:B------:R-:W-:Y:S02]  /*e7f0*/  FSEL R106, R19, -INF , !P6 ;  /* 0xff800000136a7808 */ /* 0x000fe40007000000 */
[----:B------:R-:W-:-:S02]  /*e800*/  FSEL R194, R12, -INF , !P3 ;  /* 0xff8000000cc27808 */ /* 0x000fc40005800000 */
[-C--:B------:R-:W-:Y:S02]  /*e810*/  ISETP.GE.AND P0, PT, R20, R141.reuse, PT ;  /* 0x0000008d1400720c */ /* 0x080fe40003f06270 */
[CC--:B------:R-:W-:Y:S02]  /*e820*/  ISETP.GE.AND P4, PT, R21.reuse, R140.reuse, PT ;  /* 0x0000008c1500720c */ /* 0x0c0fe40003f86270 */
[-C--:B------:R-:W-:Y:S02]  /*e830*/  ISETP.GE.AND P1, PT, R21, R141.reuse, PT ;  /* 0x0000008d1500720c */ /* 0x080fe40003f26270 */
[C---:B------:R-:W-:Y:S02]  /*e840*/  ISETP.GE.AND P6, PT, R16.reuse, R140, PT ;  /* 0x0000008c1000720c */ /* 0x040fe40003fc6270 */
[----:B------:R-:W-:Y:S02]  /*e850*/  ISETP.GE.AND P3, PT, R16, R141, PT ;  /* 0x0000008d1000720c */ /* 0x000fe40003f66270 */
[C---:B------:R-:W-:Y:S01]  /*e860*/  IADD3 R20, R3.reuse, 0x29, RZ ;  /* 0x0000002903147810 */ /* 0x040fe20007ffe0ff */
[----:B------:R-:W2:Y:S01]  /*e870*/  LDSM.16.M88.4 R16, [R145+0x8400] ;  /* 0x008400009110783b */ /* 0x000ea20000000200 */
[----:B------:R-:W-:Y:S01]  /*e880*/  IADD3 R12, R3, 0x30, RZ ;  /* 0x00000030030c7810 */ /* 0x000fe20007ffe0ff */
[----:B-1----:R-:W-:Y:S01]  /*e890*/  HMMA.16816.F32.BF16 R88, R32, R24, R88 ;  /* 0x000000182058723c */ /* 0x002fe20000041858 */
[----:B------:R-:W-:-:S02]  /*e8a0*/  FSEL R196, R13, -INF , !P4 ;  /* 0xff8000000dc47808 */ /* 0x000fc40006000000 */
[----:B------:R-:W-:Y:S02]  /*e8b0*/  FSEL R192, R15, -INF , !P1 ;  /* 0xff8000000fc07808 */ /* 0x000fe40004800000 */
[----:B------:R-:W-:Y:S02]  /*e8c0*/  FSEL R198, R8, -INF , !P6 ;  /* 0xff80000008c67808 */ /* 0x000fe40007000000 */
[----:B------:R-:W-:Y:S01]  /*e8d0*/  FSEL R188, R14, -INF , !P0 ;  /* 0xff8000000ebc7808 */ /* 0x000fe20004000000 */
[----:B------:R-:W-:Y:S01]  /*e8e0*/  HMMA.16816.F32.BF16 R84, R32, R26, R84 ;  /* 0x0000001a2054723c */ /* 0x000fe20000041854 */
[----:B------:R-:W-:Y:S02]  /*e8f0*/  ISETP.GE.AND P4, PT, R20, R141, PT ;  /* 0x0000008d1400720c */ /* 0x000fe40003f86270 */
[----:B------:R-:W-:Y:S02]  /*e900*/  IADD3 R13, R3, 0x31, RZ ;  /* 0x00000031030d7810 */ /* 0x000fe40007ffe0ff */
[----:B------:R-:W-:-:S02]  /*e910*/  ISETP.GE.AND P1, PT, R12, R140, PT ;  /* 0x0000008c0c00720c */ /* 0x000fc40003f26270 */
[----:B------:R-:W-:Y:S02]  /*e920*/  IADD3 R8, R3, 0x38, RZ ;  /* 0x0000003803087810 */ /* 0x000fe40007ffe0ff */
[-C--:B------:R-:W-:Y:S02]  /*e930*/  ISETP.GE.AND P0, PT, R20, R140.reuse, PT ;  /* 0x0000008c1400720c */ /* 0x080fe40003f06270 */
[----:B------:R-:W-:Y:S02]  /*e940*/  FSEL R116, R10, -INF , !P3 ;  /* 0xff8000000a747808 */ /* 0x000fe40005800000 */
[----:B------:R-:W-:Y:S02]  /*e950*/  ISETP.GE.AND P6, PT, R12, R141, PT ;  /* 0x0000008d0c00720c */ /* 0x000fe40003fc6270 */
[----:B------:R-:W-:Y:S02]  /*e960*/  ISETP.GE.AND P3, PT, R13, R140, PT ;  /* 0x0000008c0d00720c */ /* 0x000fe40003f66270 */
[----:B------:R-:W-:-:S02]  /*e970*/  FSEL R190, R11, -INF , !P4 ;  /* 0xff8000000bbe7808 */ /* 0x000fc40006000000 */
[----:B------:R-:W-:Y:S02]  /*e980*/  FSEL R64, R96, -INF , !P1 ;  /* 0xff80000060407808 */ /* 0x000fe40004800000 */
[----:B------:R-:W-:Y:S02]  /*e990*/  FSEL R200, R9, -INF , !P0 ;  /* 0xff80000009c87808 */ /* 0x000fe40004000000 */
[----:B------:R-:W-:Y:S02]  /*e9a0*/  IADD3 R12, R3, 0x39, RZ ;  /* 0x00000039030c7810 */ /* 0x000fe40007ffe0ff */
[C---:B------:R-:W-:Y:S02]  /*e9b0*/  ISETP.GE.AND P4, PT, R8.reuse, R140, PT ;  /* 0x0000008c0800720c */ /* 0x040fe40003f86270 */
[----:B------:R-:W-:Y:S02]  /*e9c0*/  ISETP.GE.AND P1, PT, R8, R141, PT ;  /* 0x0000008d0800720c */ /* 0x000fe40003f26270 */
[----:B------:R-:W1:Y:S01]  /*e9d0*/  LDSM.16.M88.4 R8, [R145+0x8800] ;  /* 0x008800009108783b */ /* 0x000e620000000200 */
[----:B------:R-:W-:Y:S01]  /*e9e0*/  FSEL R66, R98, -INF , !P6 ;  /* 0xff80000062427808 */ /* 0x000fe20007000000 */
[----:B--2---:R-:W-:Y:S01]  /*e9f0*/  HMMA.16816.F32.BF16 R80, R32, R16, R80 ;  /* 0x000000102050723c */ /* 0x004fe20000041850 */
[----:B------:R-:W-:-:S02]  /*ea00*/  FSEL R182, R97, -INF , !P3 ;  /* 0xff80000061b67808 */ /* 0x000fc40005800000 */
[-C--:B------:R-:W-:Y:S02]  /*ea10*/  ISETP.GE.AND P0, PT, R13, R141.reuse, PT ;  /* 0x0000008d0d00720c */ /* 0x080fe40003f06270 */
[C---:B------:R-:W-:Y:S02]  /*ea20*/  ISETP.GE.AND P6, PT, R12.reuse, R140, PT ;  /* 0x0000008c0c00720c */ /* 0x040fe40003fc6270 */
[----:B------:R-:W-:Y:S01]  /*ea30*/  ISETP.GE.AND P3, PT, R12, R141, PT ;  /* 0x0000008d0c00720c */ /* 0x000fe20003f66270 */
[----:B------:R-:W-:Y:S01]  /*ea40*/  HMMA.16816.F32.BF16 R76, R32, R18, R76 ;  /* 0x00000012204c723c */ /* 0x000fe2000004184c */
[C---:B------:R-:W-:Y:S02]  /*ea50*/  IADD3 R12, R3.reuse, 0x40, RZ ;  /* 0x00000040030c7810 */ /* 0x040fe40007ffe0ff */
        /* <DEDUP_REMOVED lines=9> */
[----:B------:R-:W2:Y:S01]  /*eaf0*/  LDSM.16.M88.4 R12, [R145+0x8c00] ;  /* 0x008c0000910c783b */ /* 0x000ea20000000200 */
[----:B------:R-:W-:Y:S01]  /*eb00*/  IADD3 R20, R3, 0x48, RZ ;  /* 0x0000004803147810 */ /* 0x000fe20007ffe0ff */
[----:B------:R-:W-:-:S04]  /*eb10*/  DEPBAR.LE SB0, 0x0 ;  /* 0x000080000000791a */ /* 0x000fc80000000000 */
[----:B------:R-:W-:Y:S02]  /*eb20*/  IADD3 R16, R3, 0x49, RZ ;  /* 0x0000004903107810 */ /* 0x000fe40007ffe0ff */
[----:B------:R-:W-:Y:S01]  /*eb30*/  FSEL R178, R95, -INF , !P3 ;  /* 0xff8000005fb27808 */ /* 0x000fe20005800000 */
[C---:B-1----:R-:W-:Y:S01]  /*eb40*/  HMMA.16816.F32.BF16 R72, R32.reuse, R8, R72 ;  /* 0x000000082048723c */ /* 0x042fe20000041848 */
[----:B------:R-:W-:Y:S02]  /*eb50*/  FSEL R138, R88, -INF , !P0 ;  /* 0xff800000588a7808 */ /* 0x000fe40004000000 */
[----:B------:R-:W-:Y:S02]  /*eb60*/  FSEL R166, R90, -INF , !P4 ;  /* 0xff8000005aa67808 */ /* 0x000fe40006000000 */
[----:B------:R-:W-:Y:S02]  /*eb70*/  FSEL R174, R89, -INF , !P1 ;  /* 0xff80000059ae7808 */ /* 0x000fe40004800000 */
[C---:B------:R-:W-:Y:S01]  /*eb80*/  ISETP.GE.AND P3, PT, R20.reuse, R140, PT ;  /* 0x0000008c1400720c */ /* 0x040fe20003f66270 */
[----:B------:R-:W-:Y:S01]  /*eb90*/  HMMA.16816.F32.BF16 R68, R32, R10, R68 ;  /* 0x0000000a2044723c */ /* 0x000fe20000041844 */
        /* <DEDUP_REMOVED lines=10> */
[----:B------:R-:W-:Y:S01]  /*ec40*/  ISETP.GE.AND P0, PT, R17, R140, PT ;  /* 0x0000008c1100720c */ /* 0x000fe20003f06270 */
[----:B--2---:R-:W-:Y:S01]  /*ec50*/  HMMA.16816.F32.BF16 R56, R32, R12, R56 ;  /* 0x0000000c2038723c */ /* 0x004fe20000041838 */
[C---:B------:R-:W-:Y:S02]  /*ec60*/  IADD3 R16, R3.reuse, 0x58, RZ ;  /* 0x0000005803107810 */ /* 0x040fe40007ffe0ff */
[----:B------:R-:W-:-:S02]  /*ec70*/  IADD3 R8, R3, 0x59, RZ ;  /* 0x0000005903087810 */ /* 0x000fc40007ffe0ff */
[----:B------:R-:W-:Y:S02]  /*ec80*/  FSEL R136, R85, -INF , !P4 ;  /* 0xff80000055887808 */ /* 0x000fe40006000000 */
[----:B------:R-:W-:Y:S01]  /*ec90*/  FSEL R172, R87, -INF , !P1 ;  /* 0xff80000057ac7808 */ /* 0x000fe20004800000 */
[----:B------:R-:W-:Y:S01]  /*eca0*/  HMMA.16816.F32.BF16 R4, R32, R14, R4 ;  /* 0x0000000e2004723c */ /* 0x000fe20000041804 */
[----:B------:R-:W-:Y:S02]  /*ecb0*/  FSEL R124, R82, -INF , !P3 ;  /* 0xff800000527c7808 */ /* 0x000fe40005800000 */
[----:B------:R-:W-:Y:S01]  /*ecc0*/  FSEL R128, R81, -INF , !P0 ;  /* 0xff80000051807808 */ /* 0x000fe20004000000 */
[----:B------:R-:W-:Y:S01]  /*ecd0*/  BAR.SYNC.DEFER_BLOCKING 0x0 ;  /* 0x0000000000007b1d */ /* 0x000fe20000010000 */
[----:B------:R-:W-:Y:S02]  /*ece0*/  ISETP.GE.AND P4, PT, R17, R141, PT ;  /* 0x0000008d1100720c */ /* 0x000fe40003f86270 */
[----:B------:R-:W-:-:S02]  /*ecf0*/  ISETP.GE.AND P1, PT, R16, R140, PT ;  /* 0x0000008c1000720c */ /* 0x000fc40003f26270 */
        /* <DEDUP_REMOVED lines=12> */
[C---:B------:R-:W-:Y:S02]  /*edc0*/  IADD3 R8, R3.reuse, 0x70, RZ ;  /* 0x0000007003087810 */ /* 0x040fe40007ffe0ff */
[----:B------:R-:W-:Y:S02]  /*edd0*/  FSEL R48, R68, -INF , !P0 ;  /* 0xff80000044307808 */ /* 0x000fe40004000000 */
[----:B------:R-:W-:Y:S02]  /*ede0*/  FSEL R130, R80, -INF , !P6 ;  /* 0xff80000050827808 */ /* 0x000fe40007000000 */
[-C--:B------:R-:W-:Y:S02]  /*edf0*/  ISETP.GE.AND P0, PT, R8, R141.reuse, PT ;  /* 0x0000008d0800720c */ /* 0x080fe40003f06270 */
[----:B------:R-:W-:Y:S02]  /*ee00*/  ISETP.GE.AND P6, PT, R16, R141, PT ;  /* 0x0000008d1000720c */ /* 0x000fe40003fc6270 */
[----:B------:R-:W-:-:S02]  /*ee10*/  IADD3 R9, R3, 0x61, RZ ;  /* 0x0000006103097810 */ /* 0x000fc40007ffe0ff */
[----:B------:R-:W-:Y:S02]  /*ee20*/  FSEL R21, R58, -INF , !P0 ;  /* 0xff8000003a157808 */ /* 0x000fe40004000000 */
[----:B------:R-:W-:Y:S02]  /*ee30*/  FSEL R120, R78, -INF , !P6 ;  /* 0xff8000004e787808 */ /* 0x000fe40007000000 */
[----:B------:R-:W-:Y:S02]  /*ee40*/  FSEL R132, R77, -INF , !P3 ;  /* 0xff8000004d847808 */ /* 0x000fe40005800000 */
[-C--:B------:R-:W-:Y:S02]  /*ee50*/  ISETP.GE.AND P0, PT, R3, R140.reuse, PT ;  /* 0x0000008c0300720c */ /* 0x080fe40003f06270 */
[C---:B------:R-:W-:Y:S02]  /*ee60*/  ISETP.GE.AND P6, PT, R9.reuse, R140, PT ;  /* 0x0000008c0900720c */ /* 0x040fe40003fc6270 */
[----:B------:R-:W-:-:S02]  /*ee70*/  ISETP.GE.AND P3, PT, R9, R141, PT ;  /* 0x0000008d0900720c */ /* 0x000fc40003f66270 */
[----:B------:R-:W-:Y:S02]  /*ee80*/  IADD3 R9, R3, 0x69, RZ ;  /* 0x0000006903097810 */ /* 0x000fe40007ffe0ff */
[----:B------:R-:W-:Y:S02]  /*ee90*/  FSEL R28, R28, -INF , !P0 ;  /* 0xff8000001c1c7808 */ /* 0x000fe40004000000 */
[----:B------:R-:W-:Y:S02]  /*eea0*/  FSEL R45, R74, -INF , !P1 ;  /* 0xff8000004a2d7808 */ /* 0x000fe40004800000 */
[----:B------:R-:W-:Y:S02]  /*eeb0*/  FSEL R50, R73, -INF , !P6 ;  /* 0xff80000049327808 */ /* 0x000fe40007000000 */
[----:B------:R-:W-:Y:S02]  /*eec0*/  FSEL R44, R75, -INF , !P3 ;  /* 0xff8000004b2c7808 */ /* 0x000fe40005800000 */
[----:B------:R-:W-:-:S02]  /*eed0*/  ISETP.GT.AND P0, PT, R161, R150, PT ;  /* 0x00000096a100720c */ /* 0x000fc40003f04270 */
[CC--:B------:R-:W-:Y:S02]  /*eee0*/  ISETP.GE.AND P1, PT, R9.reuse, R140.reuse, PT ;  /* 0x0000008c0900720c */ /* 0x0c0fe40003f26270 */
[----:B------:R-:W-:Y:S02]  /*eef0*/  ISETP.GE.AND P6, PT, R9, R141, PT ;  /* 0x0000008d0900720c */ /* 0x000fe40003fc6270 */
[----:B------:R-:W-:Y:S02]  /*ef00*/  ISETP.GE.AND P3, PT, R8, R140, PT ;  /* 0x0000008c0800720c */ /* 0x000fe40003f66270 */
        /* <DEDUP_REMOVED lines=9> */
[-C--:B------:R-:W-:Y:S02]  /*efa0*/  ISETP.GE.AND P3, PT, R9, R141.reuse, PT ;  /* 0x0000008d0900720c */ /* 0x080fe40003f66270 */
[----:B------:R-:W-:Y:S02]  /*efb0*/  IADD3 R9, R3, 0x79, RZ ;  /* 0x0000007903097810 */ /* 0x000fe40007ffe0ff */
[----:B------:R-:W-:Y:S02]  /*efc0*/  FSEL R40, R57, -INF , !P4 ;  /* 0xff80000039287808 */ /* 0x000fe40006000000 */
[----:B------:R-:W-:Y:S02]  /*efd0*/  FSEL R20, R59, -INF , !P1 ;  /* 0xff8000003b147808 */ /* 0x000fe40004800000 */
[----:B------:R-:W-:Y:S02]  /*efe0*/  FSEL R8, R31, -INF , !P5 ;  /* 0xff8000001f087808 */ /* 0x000fe40006800000 */
[----:B------:R-:W-:Y:S01]  /*eff0*/  ISETP.GE.AND P4, PT, R3, R141, PT ;  /* 0x0000008d0300720c */ /* 0x000fe20003f86270 */
[----:B------:R-:W-:Y:S01]  /*f000*/  IMAD.IADD R3, R2, 0x1, R43 ;  /* 0x0000000102037824 */ /* 0x000fe200078e022b */
        /* <DEDUP_REMOVED lines=9> */
[----:B------:R-:W-:Y:S02]  /*f0a0*/  IABS R2, c[0x0][0x2d0] ;  /* 0x0000b40000027a13 */ /* 0x000fe40000000000 */
[----:B------:R-:W-:-:S02]  /*f0b0*/  IADD3 R10, R49, -0x80, RZ ;  /* 0xffffff80310a7810 */ /* 0x000fc40007ffe0ff */
[----:B------:R-:W1:Y:S01]  /*f0c0*/  I2F.RP R5, R2 ;  /* 0x0000000200057306 */ /* 0x000e620000209400 */
        /* <DEDUP_REMOVED lines=23> */
[----:B------:R-:W-:Y:S02]  /*f240*/  ISETP.GE.AND P1, PT, R10, RZ, PT ;  /* 0x000000ff0a00720c */ /* 0x000fe40003f26270 */
[-C--:B------:R-:W-:Y:S02]  /*f250*/  ISETP.GE.U32.AND P6, PT, R7, R2.reuse, PT ;  /* 0x000000020700720c */ /* 0x080fe40003fc6070 */
[----:B------:R-:W-:Y:S02]  /*f260*/  ISETP.GE.U32.AND P5, PT, R5, R2, PT ;  /* 0x000000020500720c */ /* 0x000fe40003fa6070 */
[----:B------:R-:W-:Y:S02]  /*f270*/  @!P3 IADD3 R9, R9, 0x1, RZ ;  /* 0x000000010909b810 */ /* 0x000fe40007ffe0ff */
[----:B------:R-:W-:-:S02]  /*f280*/  ISETP.NE.AND P3, PT, RZ, c[0x0][0x2d0], PT ;  /* 0x0000b400ff007a0c */ /* 0x000fc40003f65270 */
[----:B------:R-:W-:-:S05]  /*f290*/  LOP3.LUT R2, RZ, c[0x0][0x2d0], RZ, 0x33, !PT ;  /* 0x0000b400ff027a12 */ /* 0x000fca00078e33ff */
        /* <DEDUP_REMOVED lines=26> */
.L_x_2948:
[----:B------:R-:W-:-:S05]  /*f440*/  IMAD.MOV.U32 R7, RZ, RZ, c[0x0][0x198] ;  /* 0x00006600ff077624 */ /* 0x000fca00078e00ff */
[----:B------:R-:W-:-:S04]  /*f450*/  LEA R7, -R7, RZ, 0x7 ;  /* 0x000000ff07077211 */ /* 0x000fc800078e39ff */
[----:B------:R-:W-:Y:S02]  /*f460*/  SHF.R.S32.HI R5, RZ, 0x1f, R7 ;  /* 0x0000001fff057819 */ /* 0x000fe40000011407 */
.L_x_2949:
        /* <DEDUP_REMOVED lines=13> */
[----:B------:R-:W-:Y:S01]  /*f540*/  @!PT LDS RZ, [RZ] ;  /* 0x00000000fffff984 */ /* 0x000fe20000000800 */
[----:B------:R-:W-:Y:S01]  /*f550*/  @!PT LDS RZ, [RZ] ;  /* 0x00000000fffff984 */ /* 0x000fe20000000800 */
[----:B------:R-:W-:Y:S01]  /*f560*/  @!PT LDS RZ, [RZ] ;  /* 0x00000000fffff984 */ /* 0x000fe20000000800 */
[----:B------:R1:W-:Y:S01]  /*f570*/  LDGSTS.E.BYPASS.LTC128B.128 [R152+0x3000], [R156.64] ;  /* 0x030000009c987fae */ /* 0x0003e2000b901d46 */
[C---:B------:R-:W-:Y:S02]  /*f580*/  LEA R4, P1, R62.reuse, c[0x0][0x168], 0x1 ;  /* 0x00005a003e047a11 */ /* 0x040fe400078208ff */
[----:B------:R-:W-:Y:S01]  /*f590*/  IADD3.X R13, R157, UR5, RZ, P3, !PT ;  /* 0x000000059d0d7c10 */ /* 0x000fe20009ffe4ff */
[----:B------:R1:W-:Y:S01]  /*f5a0*/  LDGSTS.E.BYPASS.LTC128B.128 [R152+0x5000], [R6.64+0x40] ;  /* 0x0500004006987fae */ /* 0x0003e2000b901d46 */
[----:B------:R-:W-:Y:S02]  /*f5b0*/  LEA.HI.X R5, R62, c[0x0][0x16c], R61, 0x1, P1 ;  /* 0x00005b003e057a11 */ /* 0x000fe400008f0c3d */
[----:B------:R-:W-:Y:S01]  /*f5c0*/  IADD3 R16, P3, R12, UR9, RZ ;  /* 0x000000090c107c10 */ /* 0x000fe2000ff7e0ff */
[----:B------:R1:W-:Y:S01]  /*f5d0*/  LDGSTS.E.BYPASS.LTC128B.128 [R152+0x7000], [R6.64+0x80] ;  /* 0x0700008006987fae */ /* 0x0003e2000b901d46 */
[----:B------:R-:W-:-:S02]  /*f5e0*/  IADD3 R10, P1, R4, UR9, RZ ;  /* 0x00000009040a7c10 */ /* 0x000fc4000ff3e0ff */
[----:B------:R-:W-:Y:S01]  /*f5f0*/  IADD3.X R17, R13, UR5, RZ, P3, !PT ;  /* 0x000000050d117c10 */ /* 0x000fe20009ffe4ff */
[----:B------:R1:W-:Y:S01]  /*f600*/  LDGSTS.E.BYPASS.LTC128B.128 [R152+0x3800], [R12.64] ;  /* 0x038000000c987fae */ /* 0x0003e2000b901d46 */
[----:B------:R-:W-:Y:S02]  /*f610*/  IADD3.X R11, R5, UR5, RZ, P1, !PT ;  /* 0x00000005050b7c10 */ /* 0x000fe40008ffe4ff */
[----:B------:R-:W-:Y:S01]  /*f620*/  IADD3 R14, P3, R16, UR9, RZ ;  /* 0x00000009100e7c10 */ /* 0x000fe2000ff7e0ff */
[----:B------:R1:W-:Y:S01]  /*f630*/  LDGSTS.E.BYPASS.LTC128B.128 [R152+0x5800], [R4.64+0x40] ;  /* 0x0580004004987fae */ /* 0x0003e2000b901d46 */
[----:B------:R-:W-:Y:S02]  /*f640*/  IADD3 R18, P1, R10, UR9, RZ ;  /* 0x000000090a127c10 */ /* 0x000fe4000ff3e0ff */
[----:B------:R-:W-:Y:S01]  /*f650*/  IADD3.X R15, R17, UR5, RZ, P3, !PT ;  /* 0x00000005110f7c10 */ /* 0x000fe20009ffe4ff */
        /* <DEDUP_REMOVED lines=8> */
[----:B------:R-:W0:Y:S02]  /*f6e0*/  LDGDEPBAR ;  /* 0x00000000000079af */ /* 0x000e240000000000 */
.L_x_2947:
        /* <DEDUP_REMOVED lines=85> */
[----:B------:R-:W-:Y:S01]  /*fc40*/  LDSM.16.MT88.4 R4, [R144+0xd000] ;  /* 0x00d000009004783b */ /* 0x000fe20000004200 */
[----:B------:R-:W-:Y:S01]  /*fc50*/  MUFU.EX2 R59, R59 ;  /* 0x0000003b003b7308 */ /* 0x000fe20000000800 */
[C---:B------:R-:W-:Y:S01]  /*fc60*/  FSETP.NEU.FTZ.AND P1, PT, R0.reuse, -INF , PT ;  /* 0xff8000000000780b */ /* 0x040fe20003f3d000 */
[----:B------:R-:W-:Y:S01]  /*fc70*/  FMUL.FTZ R49, R0, c[0x0][0x23c] ;  /* 0x00008f0000317a20 */ /* 0x000fe20000410000 */
[----:B------:R-:W1:Y:S01]  /*fc80*/  LDSM.16.MT88.4 R108, [R144+0xb000] ;  /* 0x00b00000906c783b */ /* 0x000e620000004200 */
[----:B------:R-:W-:-:S02]  /*fc90*/  FFMA.FTZ R38, R212, c[0x0][0x23c], -R61 ;  /* 0x00008f00d4267a23 */ /* 0x000fc4000001083d */
[--C-:B------:R-:W-:Y:S01]  /*fca0*/  FFMA.FTZ R37, R208, c[0x0][0x23c], -R61.reuse ;  /* 0x00008f00d0257a23 */ /* 0x100fe2000001083d */
[----:B------:R-:W-:Y:S01]  /*fcb0*/  FSEL R49, R49, RZ, P1 ;  /* 0x000000ff31317208 */ /* 0x000fe20000800000 */
        /* <DEDUP_REMOVED lines=9> */
[--C-:B------:R-:W-:Y:S01]  /*fd50*/  FFMA.FTZ R34, R202, c[0x0][0x23c], -R49.reuse ;  /* 0x00008f00ca227a23 */ /* 0x100fe20000010831 */
[----:B------:R-:W3:Y:S01]  /*fd60*/  MUFU.EX2 R56, R56 ;  /* 0x0000003800387308 */ /* 0x000ee20000000800 */
        /* <DEDUP_REMOVED lines=13> */
[----:B------:R-:W-:Y:S02]  /*fe40*/  FFMA.FTZ R3, R190, c[0x0][0x23c], -R49 ;  /* 0x00008f00be037a23 */ /* 0x000fe40000010831 */
[----:B------:R-:W-:Y:S01]  /*fe50*/  MUFU.EX2 R62, R62 ;  /* 0x0000003e003e7308 */ /* 0x000fe20000000800 */
[----:B------:R-:W-:Y:S02]  /*fe60*/  FFMA.FTZ R116, R64, c[0x0][0x23c], -R61 ;  /* 0x00008f0040747a23 */ /* 0x000fe4000001083d */
[----:B------:R-:W-:Y:S02]  /*fe70*/  FFMA.FTZ R67, R118, c[0x0][0x23c], -R49 ;  /* 0x00008f0076437a23 */ /* 0x000fe40000010831 */
[--C-:B------:R-:W-:Y:S02]  /*fe80*/  FFMA.FTZ R65, R182, c[0x0][0x23c], -R61.reuse ;  /* 0x00008f00b6417a23 */ /* 0x100fe4000001083d */
[--C-:B------:R-:W-:Y:S01]  /*fe90*/  FFMA.FTZ R64, R184, c[0x0][0x23c], -R61.reuse ;  /* 0x00008f00b8407a23 */ /* 0x100fe2000001083d */
[----:B------:R-:W3:Y:S01]  /*fea0*/  MUFU.EX2 R39, R39 ;  /* 0x0000002700277308 */ /* 0x000ee20000000800 */
[----:B--2---:R-:W-:Y:S01]  /*feb0*/  F2FP.BF16.PACK_AB R101, R51, R60 ;  /* 0x0000003c3365723e */ /* 0x004fe200000010ff */
[----:B------:R-:W2:Y:S01]  /*fec0*/  LDSM.16.MT88.4 R8, [R144+0x9400] ;  /* 0x009400009008783b */ /* 0x000ea20000004200 */
[----:B------:R-:W-:-:S02]  /*fed0*/  FFMA.FTZ R63, R186, c[0x0][0x23c], -R61 ;  /* 0x00008f00ba3f7a23 */ /* 0x000fc4000001083d */
[--C-:B------:R-:W-:Y:S02]  /*fee0*/  FFMA.FTZ R66, R66, c[0x0][0x23c], -R49.reuse ;  /* 0x00008f0042427a23 */ /* 0x100fe40000010831 */
[--C-:B------:R-:W-:Y:S01]  /*fef0*/  FFMA.FTZ R118, R180, c[0x0][0x23c], -R49.reuse ;  /* 0x00008f00b4767a23 */ /* 0x100fe20000010831 */
[----:B------:R-:W-:Y:S01]  /*ff00*/  MUFU.EX2 R38, R38 ;  /* 0x0000002600267308 */ /* 0x000fe20000000800 */
[----:B------:R-:W-:Y:S02]  /*ff10*/  FFMA.FTZ R117, R178, c[0x0][0x23c], -R49 ;  /* 0x00008f00b2757a23 */ /* 0x000fe40000010831 */
[--C-:B------:R-:W-:Y:S02]  /*ff20*/  FFMA.FTZ R138, R138, c[0x0][0x23c], -R61.reuse ;  /* 0x00008f008a8a7a23 */ /* 0x100fe4000001083d */
        /* <DEDUP_REMOVED lines=8> */
[--C-:B------:R-:W-:Y:S01]  /*ffb0*/  FFMA.FTZ R164, R168, c[0x0][0x23c], -R49.reuse ;  /* 0x00008f00a8a47a23 */ /* 0x100fe20000010831 */
[----:B------:R-:W-:Y:S01]  /*ffc0*/  MUFU.EX2 R36, R36 ;  /* 0x0000002400247308 */ /* 0x000fe20000000800 */
[----:B------:R-:W-:Y:S02]  /*ffd0*/  FFMA.FTZ R123, R172, c[0x0][0x23c], -R49 ;  /* 0x00008f00ac7b7a23 */ /* 0x000fe40000010831 */
[----:B------:R-:W-:Y:S02]  /*ffe0*/  FFMA.FTZ R129, R130, c[0x0][0x23c], -R61 ;  /* 0x00008f0082817a23 */ /* 0x000fe4000001083d */
[----:B------:R-:W-:Y:S01]  /*fff0*/  FFMA.FTZ R133, R120, c[0x0][0x23c], -R49 ;  /* 0x00008f0078857a23 */ /* 0x000fe20000010831 */
        /* <DEDUP_REMOVED lines=13> */
[----:B------:R-:W-:Y:S01]  /*100d0*/  FFMA.FTZ R165, R46, c[0x0][0x23c], -R61 ;  /* 0x00008f002ea57a23 */ /* 0x000fe2000001083d */
[----:B------:R-:W4:Y:S01]  /*100e0*/  MUFU.EX2 R34, R34 ;  /* 0x0000002200227308 */ /* 0x000f220000000800 */
[----:B------:R-:W-:-:S02]  /*100f0*/  FFMA.FTZ R52, R23, c[0x0][0x23c], -R49 ;  /* 0x00008f0017347a23 */ /* 0x000fc40000010831 */
[----:B------:R-:W-:Y:S02]  /*10100*/  FFMA.FTZ R46, R21, c[0x0][0x23c], -R49 ;  /* 0x00008f00152e7a23 */ /* 0x000fe40000010831 */
[--C-:B------:R-:W-:Y:S01]  /*10110*/  FFMA.FTZ R135, R48, c[0x0][0x23c], -R61.reuse ;  /* 0x00008f0030877a23 */ /* 0x100fe2000001083d */
[C---:B-1----:R-:W-:Y:S01]  /*10120*/  HMMA.16816.F32.BF16 R88, R100.reuse, R108, RZ ;  /* 0x0000006c6458723c */ /* 0x042fe200000418ff */
[--C-:B------:R-:W-:Y:S01]  /*10130*/  FFMA.FTZ R50, R50, c[0x0][0x23c], -R61.reuse ;  /* 0x00008f0032327a23 */ /* 0x100fe2000001083d */
[----:B------:R-:W-:Y:S01]  /*10140*/  MUFU.EX2 R32, R32 ;  /* 0x0000002000207308 */ /* 0x000fe20000000800 */
[----:B------:R-:W-:Y:S02]  /*10150*/  FFMA.FTZ R48, R53, c[0x0][0x23c], -R61 ;  /* 0x00008f0035307a23 */ /* 0x000fe4000001083d */
[--C-:B------:R-:W-:Y:S02]  /*10160*/  FFMA.FTZ R45, R45, c[0x0][0x23c], -R49.reuse ;  /* 0x00008f002d2d7a23 */ /* 0x100fe40000010831 */
[----:B------:R-:W-:Y:S01]  /*10170*/  FFMA.FTZ R44, R44, c[0x0][0x23c], -R49 ;  /* 0x00008f002c2c7a23 */ /* 0x000fe20000010831 */
[----:B------:R-:W-:Y:S01]  /*10180*/  HMMA.16816.F32.BF16 R92, R100, R96, RZ ;  /* 0x00000060645c723c */ /* 0x000fe200000418ff */
[----:B------:R-:W-:Y:S01]  /*10190*/  FADD.FTZ R51, R60, R51 ;  /* 0x000000333c337221 */ /* 0x000fe20000010000 */
[----:B------:R-:W1:Y:S01]  /*101a0*/  MUFU.EX2 R29, R29 ;  /* 0x0000001d001d7308 */ /* 0x000e620000000800 */
[----:B------:R-:W-:-:S02]  /*101b0*/  FFMA.FTZ R53, R43, c[0x0][0x23c], -R49 ;  /* 0x00008f002b357a23 */ /* 0x000fc40000010831 */
[----:B------:R-:W-:-:S03]  /*101c0*/  FADD.FTZ R62, R62, R51 ;  /* 0x000000333e3e7221 */ /* 0x000fc60000010000 */
[C---:B------:R-:W-:Y:S01]  /*101d0*/  HMMA.16816.F32.BF16 R76, R100.reuse, R78, RZ ;  /* 0x0000004e644c723c */ /* 0x040fe200000418ff */
[----:B------:R-:W-:Y:S01]  /*101e0*/  FADD.FTZ R62, R39, R62 ;  /* 0x0000003e273e7221 */ /* 0x000fe20000010000 */
        /* <DEDUP_REMOVED lines=11> */
[----:B----4-:R-:W-:Y:S01]  /*102a0*/  F2FP.BF16.PACK_AB R5, R34, R35 ;  /* 0x000000232205723e */ /* 0x010fe200000010ff */
[----:B------:R-:W3:Y:S01]  /*102b0*/  MUFU.EX2 R25, R25 ;  /* 0x0000001900197308 */ /* 0x000ee20000000800 */
[----:B------:R-:W-:-:S04]  /*102c0*/  FADD.FTZ R35, R35, R62 ;  /* 0x0000003e23237221 */ /* 0x000fc80000010000 */
[----:B------:R-:W-:Y:S01]  /*102d0*/  F2FP.BF16.PACK_AB R6, R33, R36 ;  /* 0x000000242106723e */ /* 0x000fe200000010ff */
[----:B------:R-:W-:Y:S01]  /*102e0*/  FADD.FTZ R35, R34, R35 ;  /* 0x0000002322237221 */ /* 0x000fe20000010000 */
[----:B-1----:R-:W-:Y:S01]  /*102f0*/  F2FP.BF16.PACK_AB R7, R29, R32 ;  /* 0x000000201d07723e */ /* 0x002fe200000010ff */
[----:B------:R-:W-:Y:S02]  /*10300*/  MUFU.EX2 R26, R26 ;  /* 0x0000001a001a7308 */ /* 0x000fe40000000800 */
[----:B------:R-:W-:-:S04]  /*10310*/  FADD.FTZ R32, R32, R35 ;  /* 0x0000002320207221 */ /* 0x000fc80000010000 */
[C---:B------:R-:W-:Y:S01]  /*10320*/  HMMA.16816.F32.BF16 R112, R4.reuse, R12, R112 ;  /* 0x0000000c0470723c */ /* 0x040fe20000041870 */
[----:B------:R-:W-:Y:S01]  /*10330*/  FADD.FTZ R29, R29, R32 ;  /* 0x000000201d1d7221 */ /* 0x000fe20000010000 */
[----:B------:R-:W1:Y:S06]  /*10340*/  MUFU.EX2 R3, R3 ;  /* 0x0000000300037308 */ /* 0x000e6c0000000800 */
[C---:B------:R-:W-:Y:S01]  /*10350*/  HMMA.16816.F32.BF16 R68, R4.reuse, R14, R68 ;  /* 0x0000000e0444723c */ /* 0x040fe20000041844 */
[----:B------:R-:W4:Y:S01]  /*10360*/  LDSM.16.MT88.4 R12, [R146+0xb400] ;  /* 0x00b40000920c783b */ /* 0x000f220000004200 */
[----:B------:R-:W-:Y:S06]  /*10370*/  MUFU.EX2 R116, R116 ;  /* 0x0000007400747308 */ /* 0x000fec0000000800 */
[C---:B--2---:R-:W-:Y:S02]  /*10380*/  HMMA.16816.F32.BF16 R72, R4.reuse, R8, R72 ;  /* 0x000000080448723c */ /* 0x044fe40000041848 */
[----:B------:R-:W2:Y:S06]  /*10390*/  MUFU.EX2 R65, R65 ;  /* 0x0000004100417308 */ /* 0x000eac0000000800 */
[C---:B------:R-:W-:Y:S01]  /*103a0*/  HMMA.16816.F32.BF16 R76, R4.reuse, R10, R76 ;  /* 0x0000000a044c723c */ /* 0x040fe2000004184c */
[----:B------:R-:W1:Y:S01]  /*103b0*/  LDSM.16.MT88.4 R8, [R144+0xb400] ;  /* 0x00b400009008783b */ /* 0x000e620000004200 */
[----:B------:R-:W-:Y:S08]  /*103c0*/  MUFU.EX2 R64, R64 ;  /* 0x0000004000407308 */ /* 0x000ff00000000800 */
[----:B------:R-:W-:Y:S08]  /*103d0*/  MUFU.EX2 R63, R63 ;  /* 0x0000003f003f7308 */ /* 0x000ff00000000800 */
[----:B------:R-:W-:Y:S01]  /*103e0*/  MUFU.EX2 R66, R66 ;  /* 0x0000004200427308 */ /* 0x000fe20000000800 */
[C---:B----4-:R-:W-:Y:S07]  /*103f0*/  HMMA.16816.F32.BF16 R80, R4.reuse, R12, R80 ;  /* 0x0000000c0450723c */ /* 0x050fee0000041850 */
[----:B------:R-:W4:Y:S01]  /*10400*/  MUFU.EX2 R67, R67 ;  /* 0x0000004300437308 */ /* 0x000f220000000800 */
[C---:B------:R-:W-:Y:S01]  /*10410*/  HMMA.16816.F32.BF16 R84, R4.reuse, R14, R84 ;  /* 0x0000000e0454723c */ /* 0x040fe20000041854 */
[----:B------:R-:W2:Y:S06]  /*10420*/  LDSM.16.MT88.4 R12, [R146+0xd400] ;  /* 0x00d40000920c783b */ /* 0x000eac0000004200 */
[----:B------:R-:W-:Y:S01]  /*10430*/  MUFU.EX2 R118, R118 ;  /* 0x0000007600767308 */ /* 0x000fe20000000800 */
[C---:B-1----:R-:W-:Y:S07]  /*10440*/  HMMA.16816.F32.BF16 R88, R4.reuse, R8, R88 ;  /* 0x000000080458723c */ /* 0x042fee0000041858 */
[----:B------:R-:W1:Y:S01]  /*10450*/  MUFU.EX2 R117, R117 ;  /* 0x0000007500757308 */ /* 0x000e620000000800 */
[C---:B------:R-:W-:Y:S01]  /*10460*/  HMMA.16816.F32.BF16 R108, R4.reuse, R10, R108 ;  /* 0x0000000a046c723c */ /* 0x040fe2000004186c */
[----:B------:R-:W1:Y:S06]  /*10470*/  LDSM.16.MT88.4 R8, [R144+0xd400] ;  /* 0x00d400009008783b */ /* 0x000e6c0000004200 */
[----:B------:R-:W-:Y:S08]  /*10480*/  MUFU.EX2 R138, R138 ;  /* 0x0000008a008a7308 */ /* 0x000ff00000000800 */
[----:B------:R-:W1:Y:S08]  /*10490*/  MUFU.EX2 R121, R121 ;  /* 0x0000007900797308 */ /* 0x000e700000000800 */
[----:B------:R-:W-:Y:S01]  /*104a0*/  MUFU.EX2 R119, R119 ;  /* 0x0000007700777308 */ /* 0x000fe20000000800 */
[C---:B--2---:R-:W-:Y:S07]  /*104b0*/  HMMA.16816.F32.BF16 R92, R4.reuse, R12, R92 ;  /* 0x0000000c045c723c */ /* 0x044fee000004185c */
[----:B------:R-:W-:Y:S01]  /*104c0*/  MUFU.EX2 R136, R136 ;  /* 0x0000008800887308 */ /* 0x000fe20000000800 */
[C---:B------:R-:W-:Y:S01]  /*104d0*/  HMMA.16816.F32.BF16 R96, R4.reuse, R14, R96 ;  /* 0x0000000e0460723c */ /* 0x040fe20000041860 */
[----:B------:R-:W2:Y:S06]  /*104e0*/  LDSM.16.MT88.4 R12, [R146+0x9800] ;  /* 0x00980000920c783b */ /* 0x000eac0000004200 */
[----:B------:R-:W-:Y:S01]  /*104f0*/  MUFU.EX2 R166, R166 ;  /* 0x000000a600a67308 */ /* 0x000fe20000000800 */
[C---:B-1----:R-:W-:Y:S07]  /*10500*/  HMMA.16816.F32.BF16 R104, R4.reuse, R8, R104 ;  /* 0x000000080468723c */ /* 0x042fee0000041868 */
[----:B------:R-:W1:Y:S01]  /*10510*/  MUFU.EX2 R125, R125 ;  /* 0x0000007d007d7308 */ /* 0x000e620000000800 */
[----:B------:R-:W-:Y:S01]  /*10520*/  HMMA.16816.F32.BF16 R100, R4, R10, R100 ;  /* 0x0000000a0464723c */ /* 0x000fe20000041864 */
[----:B------:R-:W1:Y:S06]  /*10530*/  LDSM.16.MT88.4 R8, [R144+0x9800] ;  /* 0x009800009008783b */ /* 0x000e6c0000004200 */
[----:B------:R-:W-:Y:S01]  /*10540*/  MUFU.EX2 R164, R164 ;  /* 0x000000a400a47308 */ /* 0x000fe20000000800 */
[----:B-----5:R-:W-:-:S02]  /*10550*/  F2FP.BF16.PACK_AB R4, R28, R31 ;  /* 0x0000001f1c04723e */ /* 0x020fc400000010ff */
[----:B---3--:R-:W-:-:S05]  /*10560*/  F2FP.BF16.PACK_AB R5, R25, R30 ;  /* 0x0000001e1905723e */ /* 0x008fca00000010ff */
[----:B------:R-:W3:Y:S01]  /*10570*/  MUFU.EX2 R123, R123 ;  /* 0x0000007b007b7308 */ /* 0x000ee20000000800 */
[----:B------:R-:W-:Y:S01]  /*10580*/  F2FP.BF16.PACK_AB R6, R24, R27 ;  /* 0x0000001b1806723e */ /* 0x000fe200000010ff */
[----:B------:R-:W-:Y:S01]  /*10590*/  FADD.FTZ R30, R30, R29 ;  /* 0x0000001d1e1e7221 */ /* 0x000fe20000010000 */
[----:B------:R-:W-:-:S03]  /*105a0*/  F2FP.BF16.PACK_AB R7, R3, R26 ;  /* 0x0000001a0307723e */ /* 0x000fc600000010ff */
[----:B------:R-:W-:Y:S02]  /*105b0*/  FADD.FTZ R25, R25, R30 ;  /* 0x0000001e19197221 */ /* 0x000fe40000010000 */
[----:B------:R-:W-:Y:S02]  /*105c0*/  MUFU.EX2 R129, R129 ;  /* 0x0000008100817308 */ /* 0x000fe40000000800 */
[----:B------:R-:W-:Y:S01]  /*105d0*/  HMMA.16816.F32.BF16 R80, R4, R16, R80 ;  /* 0x000000100450723c */ /* 0x000fe20000041850 */
[----:B------:R-:W-:-:S04]  /*105e0*/  FADD.FTZ R26, R26, R25 ;  /* 0x000000191a1a7221 */ /* 0x000fc80000010000 */
[----:B------:R-:W-:Y:S01]  /*105f0*/  FADD.FTZ R3, R3, R26 ;  /* 0x0000001a03037221 */ /* 0x000fe20000010000 */
[----:B------:R-:W5:Y:S02]  /*10600*/  MUFU.EX2 R128, R128 ;  /* 0x0000008000807308 */ /* 0x000f640000000800 */
[C---:B--2---:R-:W-:Y:S06]  /*10610*/  HMMA.16816.F32.BF16 R112, R4.reuse, R12, R112 ;  /* 0x0000000c0470723c */ /* 0x044fec0000041870 */
[----:B------:R-:W-:Y:S02]  /*10620*/  MUFU.EX2 R130, R130 ;  /* 0x0000008200827308 */ /* 0x000fe40000000800 */
[C---:B------:R-:W-:Y:S01]  /*10630*/  HMMA.16816.F32.BF16 R68, R4.reuse, R14, R68 ;  /* 0x0000000e0444723c */ /* 0x040fe20000041844 */
[----:B------:R-:W2:Y:S05]  /*10640*/  LDSM.16.MT88.4 R12, [R144+0xb800] ;  /* 0x00b80000900c783b */ /* 0x000eaa0000004200 */
[----:B------:R-:W-:Y:S02]  /*10650*/  MUFU.EX2 R127, R127 ;  /* 0x0000007f007f7308 */ /* 0x000fe40000000800 */
[C---:B-1----:R-:W-:Y:S06]  /*10660*/  HMMA.16816.F32.BF16 R72, R4.reuse, R8, R72 ;  /* 0x000000080448723c */ /* 0x042fec0000041848 */
[----:B------:R-:W-:Y:S02]  /*10670*/  MUFU.EX2 R124, R124 ;  /* 0x0000007c007c7308 */ /* 0x000fe40000000800 */
[C---:B------:R-:W-:Y:S01]  /*10680*/  HMMA.16816.F32.BF16 R76, R4.reuse, R10, R76 ;  /* 0x0000000a044c723c */ /* 0x040fe2000004184c */
[----:B------:R-:W1:Y:S05]  /*10690*/  LDSM.16.MT88.4 R8, [R146+0xd800] ;  /* 0x00d800009208783b */ /* 0x000e6a0000004200 */
[----:B------:R-:W1:Y:S02]  /*106a0*/  MUFU.EX2 R131, R131 ;  /* 0x0000008300837308 */ /* 0x000e640000000800 */
[C---:B------:R-:W-:Y:S01]  /*106b0*/  HMMA.16816.F32.BF16 R84, R4.reuse, R18, R84 ;  /* 0x000000120454723c */ /* 0x040fe20000041854 */
[----:B------:R-:W-:Y:S05]  /*106c0*/  LDSM.16.MT88.4 R16, [R146+0x9c00] ;  /* 0x009c00009210783b */ /* 0x000fea0000004200 */
[----:B------:R-:W-:Y:S08]  /*106d0*/  MUFU.EX2 R133, R133 ;  /* 0x0000008500857308 */ /* 0x000ff00000000800 */
[----:B------:R-:W1:Y:S01]  /*106e0*/  MUFU.EX2 R120, R120 ;  /* 0x0000007800787308 */ /* 0x000e620000000800 */
[C---:B--2---:R-:W-:Y:S07]  /*106f0*/  HMMA.16816.F32.BF16 R88, R4.reuse, R12, R88 ;  /* 0x0000000c0458723c */ /* 0x044fee0000041858 */
[----:B------:R-:W-:Y:S01]  /*10700*/  MUFU.EX2 R137, R137 ;  /* 0x0000008900897308 */ /* 0x000fe20000000800 */
[C---:B------:R-:W-:Y:S01]  /*10710*/  HMMA.16816.F32.BF16 R108, R4.reuse, R14, R108 ;  /* 0x0000000e046c723c */ /* 0x040fe2000004186c */
[----:B------:R-:W2:Y:S06]  /*10720*/  LDSM.16.MT88.4 R12, [R144+0xd800] ;  /* 0x00d80000900c783b */ /* 0x000eac0000004200 */
[----:B------:R-:W2:Y:S01]  /*10730*/  MUFU.EX2 R50, R50 ;  /* 0x0000003200327308 */ /* 0x000ea20000000800 */
[C---:B-1----:R-:W-:Y:S07]  /*10740*/  HMMA.16816.F32.BF16 R92, R4.reuse, R8, R92 ;  /* 0x00000008045c723c */ /* 0x042fee000004185c */
[----:B------:R-:W-:Y:S01]  /*10750*/  MUFU.EX2 R135, R135 ;  /* 0x0000008700877308 */ /* 0x000fe20000000800 */
[C---:B------:R-:W-:Y:S01]  /*10760*/  HMMA.16816.F32.BF16 R96, R4.reuse, R10, R96 ;  /* 0x0000000a0460723c */ /* 0x040fe20000041860 */
[----:B------:R-:W1:Y:S06]  /*10770*/  LDSM.16.MT88.4 R8, [R146+0xbc00] ;  /* 0x00bc00009208783b */ /* 0x000e6c0000004200 */
[----:B------:R-:W-:Y:S08]  /*10780*/  MUFU.EX2 R48, R48 ;  /* 0x0000003000307308 */ /* 0x000ff00000000800 */
[----:B------:R-:W-:Y:S08]  /*10790*/  MUFU.EX2 R45, R45 ;  /* 0x0000002d002d7308 */ /* 0x000ff00000000800 */
[----:B------:R-:W1:Y:S01]  /*107a0*/  MUFU.EX2 R44, R44 ;  /* 0x0000002c002c7308 */ /* 0x000e620000000800 */
[C---:B--2---:R-:W-:Y:S07]  /*107b0*/  HMMA.16816.F32.BF16 R104, R4.reuse, R12, R104 ;  /* 0x0000000c0468723c */ /* 0x044fee0000041868 */
[----:B------:R-:W-:Y:S01]  /*107c0*/  MUFU.EX2 R52, R52 ;  /* 0x0000003400347308 */ /* 0x000fe20000000800 */
[----:B------:R-:W-:Y:S01]  /*107d0*/  HMMA.16816.F32.BF16 R100, R4, R14, R100 ;  /* 0x0000000e0464723c */ /* 0x000fe20000041864 */
[----:B------:R-:W2:Y:S06]  /*107e0*/  LDSM.16.MT88.4 R12, [R144+0x9c00] ;  /* 0x009c0000900c783b */ /* 0x000eac0000004200 */
[----:B------:R-:W-:Y:S01]  /*107f0*/  MUFU.EX2 R165, R165 ;  /* 0x000000a500a57308 */ /* 0x000fe20000000800 */
[----:B------:R-:W-:-:S02]  /*10800*/  F2FP.BF16.PACK_AB R4, R65, R116 ;  /* 0x000000744104723e */ /* 0x000fc400000010ff */
[----:B----4-:R-:W-:Y:S01]  /*10810*/  F2FP.BF16.PACK_AB R5, R67, R66 ;  /* 0x000000424305723e */ /* 0x010fe200000010ff */
[----:B------:R-:W-:Y:S01]  /*10820*/  FADD.FTZ R66, R66, R3 ;  /* 0x0000000342427221 */ /* 0x000fe20000010000 */
[----:B------:R-:W-:-:S03]  /*10830*/  F2FP.BF16.PACK_AB R6, R63, R64 ;  /* 0x000000403f06723e */ /* 0x000fc600000010ff */
[----:B------:R-:W-:Y:S01]  /*10840*/  MUFU.EX2 R46, R46 ;  /* 0x0000002e002e7308 */ /* 0x000fe20000000800 */
[----:B------:R-:W-:Y:S01]  /*10850*/  F2FP.BF16.PACK_AB R7, R117, R118 ;  /* 0x000000767507723e */ /* 0x000fe200000010ff */
[----:B------:R-:W-:-:S04]  /*10860*/  FADD.FTZ R67, R67, R66 ;  /* 0x0000004243437221 */ /* 0x000fc80000010000 */
[----:B------:R-:W-:Y:S02]  /*10870*/  FADD.FTZ R118, R118, R67 ;  /* 0x0000004376767221 */ /* 0x000fe40000010000 */
[----:B------:R-:W-:Y:S01]  /*10880*/  HMMA.16816.F32.BF16 R112, R4, R16, R112 ;  /* 0x000000100470723c */ /* 0x000fe20000041870 */
[----:B------:R-:W-:Y:S01]  /*10890*/  MUFU.EX2 R39, R53 ;  /* 0x0000003500277308 */ /* 0x000fe20000000800 */
[----:B------:R-:W-:-:S06]  /*108a0*/  FADD.FTZ R117, R117, R118 ;  /* 0x0000007675757221 */ /* 0x000fcc0000010000 */
[C---:B------:R-:W-:Y:S01]  /*108b0*/  HMMA.16816.F32.BF16 R68, R4.reuse, R18, R68 ;  /* 0x000000120444723c */ /* 0x040fe20000041844 */
[----:B------:R-:W4:Y:S07]  /*108c0*/  LDSM.16.MT88.4 R16, [R144+0xbc00] ;  /* 0x00bc00009010783b */ /* 0x000f2e0000004200 */
[C---:B-1----:R-:W-:Y:S08]  /*108d0*/  HMMA.16816.F32.BF16 R80, R4.reuse, R8, R80 ;  /* 0x000000080450723c */ /* 0x042ff00000041850 */
[C---:B--2---:R-:W-:Y:S08]  /*108e0*/  HMMA.16816.F32.BF16 R72, R4.reuse, R12, R72 ;  /* 0x0000000c0448723c */ /* 0x044ff00000041848 */
[C---:B------:R-:W-:Y:S01]  /*108f0*/  HMMA.16816.F32.BF16 R76, R4.reuse, R14, R76 ;  /* 0x0000000e044c723c */ /* 0x040fe2000004184c */
[----:B------:R-:W1:Y:S07]  /*10900*/  LDSM.16.MT88.4 R12, [R146+0xdc00] ;  /* 0x00dc0000920c783b */ /* 0x000e6e0000004200 */
[C---:B------:R-:W-:Y:S01]  /*10910*/  HMMA.16816.F32.BF16 R84, R4.reuse, R10, R84 ;  /* 0x0000000a0454723c */ /* 0x040fe20000041854 */
[----:B------:R-:W2:Y:S07]  /*10920*/  LDSM.16.MT88.4 R8, [R144+0xdc00] ;  /* 0x00dc00009008783b */ /* 0x000eae0000004200 */
[C---:B----4-:R-:W-:Y:S08]  /*10930*/  HMMA.16816.F32.BF16 R88, R4.reuse, R16, R88 ;  /* 0x000000100458723c */ /* 0x050ff00000041858 */
        /* <DEDUP_REMOVED lines=8> */
[----:B------:R-:W-:-:S02]  /*109c0*/  F2FP.BF16.PACK_AB R4, R121, R138 ;  /* 0x0000008a7904723e */ /* 0x000fc400000010ff */
[----:B------:R-:W-:Y:S01]  /*109d0*/  F2FP.BF16.PACK_AB R5, R125, R166 ;  /* 0x000000a67d05723e */ /* 0x000fe200000010ff */
[----:B------:R-:W-:Y:S01]  /*109e0*/  FADD.FTZ R166, R166, R117 ;  /* 0x00000075a6a67221 */ /* 0x000fe20000010000 */
[----:B------:R-:W-:Y:S02]  /*109f0*/  F2FP.BF16.PACK_AB R6, R136, R119 ;  /* 0x000000778806723e */ /* 0x000fe400000010ff */
[----:B---3--:R-:W-:Y:S01]  /*10a00*/  F2FP.BF16.PACK_AB R7, R123, R164 ;  /* 0x000000a47b07723e */ /* 0x008fe200000010ff */
[----:B------:R-:W-:-:S04]  /*10a10*/  FADD.FTZ R125, R125, R166 ;  /* 0x000000a67d7d7221 */ /* 0x000fc80000010000 */
[----:B------:R-:W-:-:S04]  /*10a20*/  FADD.FTZ R164, R164, R125 ;  /* 0x0000007da4a47221 */ /* 0x000fc80000010000 */
[----:B------:R-:W-:Y:S01]  /*10a30*/  FADD.FTZ R123, R123, R164 ;  /* 0x000000a47b7b7221 */ /* 0x000fe20000010000 */
        /* <DEDUP_REMOVED lines=18> */
[----:B-----5:R-:W-:-:S02]  /*10b60*/  F2FP.BF16.PACK_AB R4, R128, R129 ;  /* 0x000000818004723e */ /* 0x020fc400000010ff */
[----:B------:R-:W-:Y:S01]  /*10b70*/  F2FP.BF16.PACK_AB R5, R131, R124 ;  /* 0x0000007c8305723e */ /* 0x000fe200000010ff */
[----:B------:R-:W-:Y:S01]  /*10b80*/  FADD.FTZ R124, R124, R123 ;  /* 0x0000007b7c7c7221 */ /* 0x000fe20000010000 */
[----:B------:R-:W-:Y:S02]  /*10b90*/  F2FP.BF16.PACK_AB R6, R127, R130 ;  /* 0x000000827f06723e */ /* 0x000fe400000010ff */
[----:B------:R-:W-:Y:S01]  /*10ba0*/  F2FP.BF16.PACK_AB R7, R120, R133 ;  /* 0x000000857807723e */ /* 0x000fe200000010ff */
[----:B------:R-:W-:-:S04]  /*10bb0*/  FADD.FTZ R124, R131, R124 ;  /* 0x0000007c837c7221 */ /* 0x000fc80000010000 */
[----:B------:R-:W-:Y:S02]  /*10bc0*/  FADD.FTZ R133, R133, R124 ;  /* 0x0000007c85857221 */ /* 0x000fe40000010000 */
[----:B------:R-:W-:Y:S02]  /*10bd0*/  HMMA.16816.F32.BF16 R80, R4, R16, R80 ;  /* 0x000000100450723c */ /* 0x000fe40000041850 */
[----:B------:R-:W-:-:S06]  /*10be0*/  FADD.FTZ R120, R120, R133 ;  /* 0x0000008578787221 */ /* 0x000fcc0000010000 */
[C---:B-1----:R-:W-:Y:S08]  /*10bf0*/  HMMA.16816.F32.BF16 R112, R4.reuse, R12, R112 ;  /* 0x0000000c0470723c */ /* 0x042ff00000041870 */
[C---:B------:R-:W-:Y:S01]  /*10c00*/  HMMA.16816.F32.BF16 R68, R4.reuse, R14, R68 ;  /* 0x0000000e0444723c */ /* 0x040fe20000041844 */
[----:B------:R-:W1:Y:S07]  /*10c10*/  LDSM.16.MT88.4 R12, [R144+0xc400] ;  /* 0x00c40000900c783b */ /* 0x000e6e0000004200 */
[C---:B--2---:R-:W-:Y:S08]  /*10c20*/  HMMA.16816.F32.BF16 R72, R4.reuse, R8, R72 ;  /* 0x000000080448723c */ /* 0x044ff00000041848 */
[C---:B------:R-:W-:Y:S01]  /*10c30*/  HMMA.16816.F32.BF16 R76, R4.reuse, R10, R76 ;  /* 0x0000000a044c723c */ /* 0x040fe2000004184c */
[----:B------:R-:W2:Y:S07]  /*10c40*/  LDSM.16.MT88.4 R8, [R146+0xe400] ;  /* 0x00e400009208783b */ /* 0x000eae0000004200 */
        /* <DEDUP_REMOVED lines=8> */
[C---:B-1----:R-:W-:Y:S07]  /*10cd0*/  HMMA.16816.F32.BF16 R104, R4.reuse, R12, R104 ;  /* 0x0000000c0468723c */ /* 0x042fee0000041868 */
[----:B------:R-:W-:Y:S01]  /*10ce0*/  FADD.FTZ R12, R59, R58 ;  /* 0x0000003a3b0c7221 */ /* 0x000fe20000010000 */
[----:B------:R-:W-:Y:S01]  /*10cf0*/  HMMA.16816.F32.BF16 R100, R4, R14, R100 ;  /* 0x0000000e0464723c */ /* 0x000fe20000041864 */
[----:B------:R-:W-:-:S02]  /*10d00*/  FFMA.FTZ R58, R40, c[0x0][0x23c], -R61 ;  /* 0x00008f00283a7a23 */ /* 0x000fc4000001083d */
[--C-:B------:R-:W-:Y:S02]  /*10d10*/  FFMA.FTZ R59, R41, c[0x0][0x23c], -R61.reuse ;  /* 0x00008f00293b7a23 */ /* 0x100fe4000001083d */
[----:B------:R-:W-:Y:S01]  /*10d20*/  FFMA.FTZ R40, R47, c[0x0][0x23c], -R61 ;  /* 0x00008f002f287a23 */ /* 0x000fe2000001083d */
[----:B------:R1:W3:Y:S01]  /*10d30*/  MUFU.EX2 R41, R22 ;  /* 0x0000001600297308 */ /* 0x0002e20000000800 */
[----:B------:R-:W-:Y:S01]  /*10d40*/  FFMA.FTZ R47, R20, c[0x0][0x23c], -R49 ;  /* 0x00008f00142f7a23 */ /* 0x000fe20000010831 */
[----:B------:R-:W-:Y:S01]  /*10d50*/  F2FP.BF16.PACK_AB R4, R50, R137 ;  /* 0x000000893204723e */ /* 0x000fe200000010ff */
[----:B------:R-:W-:Y:S01]  /*10d60*/  FADD.FTZ R57, R57, R12 ;  /* 0x0000000c39397221 */ /* 0x000fe20000010000 */
[----:B------:R-:W-:Y:S01]  /*10d70*/  F2FP.BF16.PACK_AB R5, R44, R45 ;  /* 0x0000002d2c05723e */ /* 0x000fe200000010ff */
[----:B------:R-:W-:Y:S01]  /*10d80*/  LDSM.16.MT88.4 R12, [R144+0xc800] ;  /* 0x00c80000900c783b */ /* 0x000fe20000004200 */
[----:B------:R-:W-:Y:S01]  /*10d90*/  F2FP.BF16.PACK_AB R6, R48, R135 ;  /* 0x000000873006723e */ /* 0x000fe200000010ff */
[----:B------:R-:W-:Y:S01]  /*10da0*/  FADD.FTZ R51, R56, R57 ;  /* 0x0000003938337221 */ /* 0x000fe20000010000 */
[----:B------:R-:W-:Y:S01]  /*10db0*/  MUFU.EX2 R43, R59 ;  /* 0x0000003b002b7308 */ /* 0x000fe20000000800 */
[----:B------:R-:W-:-:S02]  /*10dc0*/  FFMA.FTZ R49, R42, c[0x0][0x23c], -R49 ;  /* 0x00008f002a317a23 */ /* 0x000fc40000010831 */
[----:B------:R-:W-:-:S04]  /*10dd0*/  FADD.FTZ R45, R45, R120 ;  /* 0x000000782d2d7221 */ /* 0x000fc80000010000 */
[----:B------:R-:W-:Y:S01]  /*10de0*/  FADD.FTZ R45, R44, R45 ;  /* 0x0000002d2c2d7221 */ /* 0x000fe20000010000 */
[----:B-1----:R-:W1:Y:S01]  /*10df0*/  LDSM.16.MT88.4 R20, [R144+0xa800] ;  /* 0x00a800009014783b */ /* 0x002e620000004200 */
[----:B---3--:R-:W-:Y:S01]  /*10e00*/  F2FP.BF16.PACK_AB R7, R41, R52 ;  /* 0x000000342907723e */ /* 0x008fe200000010ff */
[----:B------:R-:W3:Y:S01]  /*10e10*/  MUFU.EX2 R42, R58 ;  /* 0x0000003a002a7308 */ /* 0x000ee20000000800 */
[----:B------:R-:W-:-:S04]  /*10e20*/  FADD.FTZ R52, R52, R45 ;  /* 0x0000002d34347221 */ /* 0x000fc80000010000 */
[----:B------:R-:W-:Y:S01]  /*10e30*/  FADD.FTZ R41, R41, R52 ;  /* 0x0000003429297221 */ /* 0x000fe20000010000 */
[C---:B--2---:R-:W-:Y:S02]  /*10e40*/  HMMA.16816.F32.BF16 R112, R4.reuse, R8, R112 ;  /* 0x000000080470723c */ /* 0x044fe40000041870 */
[----:B------:R-:W-:Y:S06]  /*10e50*/  MUFU.EX2 R40, R40 ;  /* 0x0000002800287308 */ /* 0x000fec0000000800 */
[C---:B------:R-:W-:Y:S01]  /*10e60*/  HMMA.16816.F32.BF16 R68, R4.reuse, R10, R68 ;  /* 0x0000000a0444723c */ /* 0x040fe20000041844 */
[----:B------:R-:W2:Y:S01]  /*10e70*/  LDSM.16.MT88.4 R8, [R146+0xe800] ;  /* 0x00e800009208783b */ /* 0x000ea20000004200 */
[----:B------:R-:W4:Y:S06]  /*10e80*/  MUFU.EX2 R47, R47 ;  /* 0x0000002f002f7308 */ /* 0x000f2c0000000800 */
[C---:B------:R-:W-:Y:S08]  /*10e90*/  HMMA.16816.F32.BF16 R80, R4.reuse, R16, R80 ;  /* 0x000000100450723c */ /* 0x040ff00000041850 */
[C---:B------:R-:W-:Y:S01]  /*10ea0*/  HMMA.16816.F32.BF16 R84, R4.reuse, R18, R84 ;  /* 0x000000120454723c */ /* 0x040fe20000041854 */
[----:B------:R-:W-:Y:S07]  /*10eb0*/  LDSM.16.MT88.4 R16, [R146+0xac00] ;  /* 0x00ac00009210783b */ /* 0x000fee0000004200 */
[C---:B-1----:R-:W-:Y:S08]  /*10ec0*/  HMMA.16816.F32.BF16 R72, R4.reuse, R20, R72 ;  /* 0x000000140448723c */ /* 0x042ff00000041848 */
[C---:B------:R-:W-:Y:S01]  /*10ed0*/  HMMA.16816.F32.BF16 R76, R4.reuse, R22, R76 ;  /* 0x00000016044c723c */ /* 0x040fe2000004184c */
[----:B------:R-:W1:Y:S07]  /*10ee0*/  LDSM.16.MT88.4 R20, [R144+0xe800] ;  /* 0x00e800009014783b */ /* 0x000e6e0000004200 */
[C---:B------:R-:W-:Y:S08]  /*10ef0*/  HMMA.16816.F32.BF16 R88, R4.reuse, R12, R88 ;  /* 0x0000000c0458723c */ /* 0x040ff00000041858 */
[C---:B--2---:R-:W-:Y:S07]  /*10f00*/  HMMA.16816.F32.BF16 R92, R4.reuse, R8, R92 ;  /* 0x00000008045c723c */ /* 0x044fee000004185c */
[----:B------:R-:W-:Y:S01]  /*10f10*/  FADD.FTZ R8, R38, R51 ;  /* 0x0000003326087221 */ /* 0x000fe20000010000 */
[----:B------:R-:W-:Y:S01]  /*10f20*/  HMMA.16816.F32.BF16 R108, R4, R14, R108 ;  /* 0x0000000e046c723c */ /* 0x000fe2000004186c */
[----:B------:R-:W2:Y:S01]  /*10f30*/  LDSM.16.MT88.4 R12, [R144+0xac00] ;  /* 0x00ac0000900c783b */ /* 0x000ea20000004200 */
[----:B------:R-:W5:Y:S01]  /*10f40*/  MUFU.EX2 R38, R49 ;  /* 0x0000003100267308 */ /* 0x000f620000000800 */
[----:B------:R-:W-:-:S05]  /*10f50*/  FADD.FTZ R37, R37, R8 ;  /* 0x0000000825257221 */ /* 0x000fca0000010000 */
[C---:B------:R-:W-:Y:S01]  /*10f60*/  HMMA.16816.F32.BF16 R96, R4.reuse, R10, R96 ;  /* 0x0000000a0460723c */ /* 0x040fe20000041860 */
[----:B------:R-:W2:Y:S07]  /*10f70*/  LDSM.16.MT88.4 R8, [R146+0xcc00] ;  /* 0x00cc00009208783b */ /* 0x000eae0000004200 */
[C---:B-1----:R-:W-:Y:S07]  /*10f80*/  HMMA.16816.F32.BF16 R104, R4.reuse, R20, R104 ;  /* 0x000000140468723c */ /* 0x042fee0000041868 */
[----:B------:R-:W-:Y:S01]  /*10f90*/  FADD.FTZ R20, R36, R37 ;  /* 0x0000002524147221 */ /* 0x000fe20000010000 */
[----:B------:R-:W-:Y:S03]  /*10fa0*/  HMMA.16816.F32.BF16 R100, R4, R22, R100 ;  /* 0x000000160464723c */ /* 0x000fe60000041864 */
[----:B------:R-:W-:-:S04]  /*10fb0*/  FADD.FTZ R20, R33, R20 ;  /* 0x0000001421147221 */ /* 0x000fc80000010000 */
[----:B------:R-:W-:Y:S01]  /*10fc0*/  FADD.FTZ R31, R31, R20 ;  /* 0x000000141f1f7221 */ /* 0x000fe20000010000 */
[----:B---3--:R-:W-:Y:S02]  /*10fd0*/  F2FP.BF16.PACK_AB R4, R42, R43 ;  /* 0x0000002b2a04723e */ /* 0x008fe400000010ff */
        /* <DEDUP_REMOVED lines=34> */
[----:B------:R-:W-:Y:S03]  /*11200*/  HMMA.16816.F32.BF16 R108, R4, R18, R108 ;  /* 0x00000012046c723c */ /* 0x000fe6000004186c */
        /* <DEDUP_REMOVED lines=8> */
[C---:B---3--:R-:W-:Y:S08]  /*11290*/  HMMA.16816.F32.BF16 R104, R4.reuse, R8, R104 ;  /* 0x000000080468723c */ /* 0x048ff00000041868 */
[----:B------:R-:W-:Y:S01]  /*112a0*/  HMMA.16816.F32.BF16 R100, R4, R10, R100 ;  /* 0x0000000a0464723c */ /* 0x000fe20000041864 */
[----:B------:R-:W-:Y:S06]  /*112b0*/  @!UPT UIADD3 URZ, URZ, URZ, URZ ;  /* 0x0000003f3f3ff290 */ /* 0x000fec000fffe03f */
[----:B------:R-:W-:Y:S11]  /*112c0*/  @!P0 BRA `(.L_x_2950) ;  /* 0x00003fe000008947 */ /* 0x000ff60003800000 */
        /* <DEDUP_REMOVED lines=62> */
.L_x_2951:
[----:B------:R-:W-:-:S05]  /*116b0*/  IMAD.MOV.U32 R6, RZ, RZ, c[0x0][0x1a0] ;  /* 0x00006800ff067624 */ /* 0x000fca00078e00ff */
[----:B------:R-:W-:-:S04]  /*116c0*/  LEA R6, -R6, RZ, 0x7 ;  /* 0x000000ff06067211 */ /* 0x000fc800078e39ff */
[----:B------:R-:W-:Y:S02]  /*116d0*/  SHF.R.S32.HI R4, RZ, 0x1f, R6 ;  /* 0x0000001fff047819 */ /* 0x000fe40000011406 */
.L_x_2952:
[----:B------:R-:W-:Y:S01]  /*116e0*/  IMAD.MOV.U32 R3, RZ, RZ, c[0x0][0x1a0] ;  /* 0x00006800ff037624 */ /* 0x000fe200078e00ff */
[C---:B------:R-:W-:Y:S01]  /*116f0*/  LEA R158, P0, R6.reuse, R158, 0x1 ;  /* 0x0000009e069e7211 */ /* 0x040fe200078008ff */
[----:B------:R-:W-:Y:S01]  /*11700*/  IMAD.MOV.U32 R8, RZ, RZ, 0x6 ;  /* 0x00000006ff087424 */ /* 0x000fe200078e00ff */
[C---:B------:R-:W-:Y:S01]  /*11710*/  IADD3 R5, P3, R6.reuse, R162, RZ ;  /* 0x000000a206057210 */ /* 0x040fe20007f7e0ff */
[----:B------:R-:W-:Y:S01]  /*11720*/  IMAD R142, R161, 0x80, R142 ;  /* 0x00000080a18e7824 */ /* 0x000fe200078e028e */
[----:B------:R-:W-:Y:S02]  /*11730*/  LEA R7, P1, R3, R6, 0x5 ;  /* 0x0000000603077211 */ /* 0x000fe400078228ff */
[----:B------:R-:W-:Y:S01]  /*11740*/  LEA.HI.X R159, R6, R159, R4, 0x1, P0 ;  /* 0x0000009f069f7211 */ /* 0x000fe200000f0c04 */
[----:B------:R-:W-:Y:S01]  /*11750*/  IMAD.MOV.U32 R6, RZ, RZ, c[0x0][0x1a4] ;  /* 0x00006900ff067624 */ /* 0x000fe200078e00ff */
[----:B------:R-:W-:Y:S01]  /*11760*/  IADD3 R162, P0, R7, R162, RZ ;  /* 0x000000a207a27210 */ /* 0x000fe20007f1e0ff */
[----:B------:R-:W-:Y:S01]  /*11770*/  IMAD.X R10, R4, 0x1, R54, P3 ;  /* 0x00000001040a7824 */ /* 0x000fe200018e0636 */
[C---:B------:R-:W-:Y:S01]  /*11780*/  SHF.L.U64.HI R8, R3.reuse, R8, c[0x0][0x1a4] ;  /* 0x0000690003087619 */ /* 0x040fe20000010208 */
[----:B------:R-:W-:Y:S01]  /*11790*/  @!PT LDS RZ, [RZ] ;  /* 0x00000000fffff984 */ /* 0x000fe20000000800 */
[----:B------:R-:W-:Y:S01]  /*117a0*/  @!PT LDS RZ, [RZ] ;  /* 0x00000000fffff984 */ /* 0x000fe20000000800 */
[----:B------:R-:W-:Y:S01]  /*117b0*/  @!PT LDS RZ, [RZ] ;  /* 0x00000000fffff984 */ /* 0x000fe20000000800 */
[----:B------:R1:W-:Y:S01]  /*117c0*/  LDGSTS.E.BYPASS.LTC128B.128 [R152+0x9000], [R158.64] ;  /* 0x090000009e987fae */ /* 0x0003e2000b901d46 */
[C---:B------:R-:W-:Y:S01]  /*117d0*/  LEA.HI.X R7, R3.reuse, R4, R6, 0x5, P1 ;  /* 0x0000000403077211 */ /* 0x040fe200008f2c06 */
[----:B------:R-:W-:Y:S01]  /*117e0*/  IMAD.SHL.U32 R3, R3, 0x40, RZ ;  /* 0x0000004003037824 */ /* 0x000fe200078e00ff */
[----:B------:R-:W-:-:S02]  /*117f0*/  LEA R12, P3, R5, c[0x0][0x170], 0x1 ;  /* 0x00005c00050c7a11 */ /* 0x000fc400078608ff */
[----:B------:R-:W-:Y:S01]  /*11800*/  ISETP.GE.AND P4, PT, R142, R140, PT ;  /* 0x0000008c8e00720c */ /* 0x000fe20003f86270 */
[----:B------:R-:W-:Y:S01]  /*11810*/  IMAD.X R7, R7, 0x1, R54, P0 ;  /* 0x0000000107077824 */ /* 0x000fe200000e0636 */
[C---:B------:R-:W-:Y:S02]  /*11820*/  LEA R4, P0, R162.reuse, c[0x0][0x170], 0x1 ;  /* 0x00005c00a2047a11 */ /* 0x040fe400078008ff */
[----:B------:R-:W-:Y:S02]  /*11830*/  IADD3 R6, P1, R3, R158, RZ ;  /* 0x0000009e03067210 */ /* 0x000fe40007f3e0ff */
[----:B------:R-:W-:Y:S02]  /*11840*/  LEA.HI.X R13, R5, c[0x0][0x174], R10, 0x1, P3 ;  /* 0x00005d00050d7a11 */ /* 0x000fe400018f0c0a */
[----:B------:R-:W-:Y:S01]  /*11850*/  LEA.HI.X R5, R162, c[0x0][0x174], R7, 0x1, P0 ;  /* 0x00005d00a2057a11 */ /* 0x000fe200000f0c07 */
[----:B------:R-:W-:Y:S01]  /*11860*/  IMAD.X R7, R8, 0x1, R159, P1 ;  /* 0x0000000108077824 */ /* 0x000fe200008e069f */
[-C--:B------:R-:W-:Y:S01]  /*11870*/  IADD3 R10, P0, R6, R3.reuse, RZ ;  /* 0x00000003060a7210 */ /* 0x080fe20007f1e0ff */
[----:B------:R2:W-:Y:S01]  /*11880*/  LDGSTS.E.BYPASS.LTC128B.128 [R152+0xb000], [R12.64+0x40] ;  /* 0x0b0000400c987fae */ /* 0x0005e2000b901d46 */
[----:B------:R-:W-:-:S02]  /*11890*/  IADD3 R20, P3, R4, R3, RZ ;  /* 0x0000000304147210 */ /* 0x000fc40007f7e0ff */
[-C--:B------:R-:W-:Y:S01]  /*118a0*/  IADD3 R14, P1, R10, R3.reuse, RZ ;  /* 0x000000030a0e7210 */ /* 0x080fe20007f3e0ff */
[--C-:B------:R-:W-:Y:S01]  /*118b0*/  IMAD.X R11, R7, 0x1, R8.reuse, P0 ;  /* 0x00000001070b7824 */ /* 0x100fe200000e0608 */
[----:B------:R-:W-:Y:S01]  /*118c0*/  IADD3 R24, P0, R20, R3, RZ ;  /* 0x0000000314187210 */ /* 0x000fe20007f1e0ff */
[--C-:B------:R-:W-:Y:S01]  /*118d0*/  IMAD.X R21, R5, 0x1, R8.reuse, P3 ;  /* 0x0000000105157824 */ /* 0x100fe200018e0608 */
[----:B------:R2:W-:Y:S01]  /*118e0*/  LDGSTS.E.BYPASS.LTC128B.128 [R152+0xd000], [R12.64+0x80] ;  /* 0x0d0000800c987fae */ /* 0x0005e2000b901d46 */
[--C-:B------:R-:W-:Y:S01]  /*118f0*/  IMAD.X R15, R11, 0x1, R8.reuse, P1 ;  /* 0x000000010b0f7824 */ /* 0x100fe200008e0608 */
[----:B------:R-:W-:Y:S01]  /*11900*/  IADD3 R3, R142, 0x1, RZ ;  /* 0x000000018e037810 */ /* 0x000fe20007ffe0ff */
[----:B------:R-:W-:Y:S01]  /*11910*/  IMAD.X R25, R21, 0x1, R8, P0 ;  /* 0x0000000115197824 */ /* 0x000fe200000e0608 */
[----:B------:R3:W-:Y:S02]  /*11920*/  LDGSTS.E.BYPASS.LTC128B.128 [R152+0x9800], [R6.64] ;  /* 0x0980000006987fae */ /* 0x0007e4000b901d46 */
[----:B------:R-:W-:-:S02]  /*11930*/  ISETP.GE.AND P1, PT, R3, R140, PT ;  /* 0x0000008c0300720c */ /* 0x000fc40003f26270 */
[----:B------:R3:W-:Y:S01]  /*11940*/  LDGSTS.E.BYPASS.LTC128B.128 [R152+0xb800], [R4.64+0x40] ;  /* 0x0b80004004987fae */ /* 0x0007e2000b901d46 */
[-C--:B------:R-:W-:Y:S02]  /*11950*/  ISETP.GE.AND P0, PT, R3, R141.reuse, PT ;  /* 0x0000008d0300720c */ /* 0x080fe40003f06270 */
[----:B------:R-:W-:Y:S01]  /*11960*/  IADD3 R3, R142, 0x8, RZ ;  /* 0x000000088e037810 */ /* 0x000fe20007ffe0ff */
[----:B------:R3:W-:Y:S03]  /*11970*/  LDGSTS.E.BYPASS.LTC128B.128 [R152+0xd800], [R4.64+0x80] ;  /* 0x0d80008004987fae */ /* 0x0007e6000b901d46 */
[C---:B------:R-:W-:Y:S01]  /*11980*/  ISETP.GE.AND P3, PT, R3.reuse, R140, PT ;  /* 0x0000008c0300720c */ /* 0x040fe20003f66270 */
[----:B------:R4:W-:Y:S01]  /*11990*/  LDGSTS.E.BYPASS.LTC128B.128 [R152+0xa000], [R10.64] ;  /* 0x0a0000000a987fae */ /* 0x0009e2000b901d46 */
[----:B------:R-:W-:-:S03]  /*119a0*/  ISETP.GE.AND P6, PT, R3, R141, PT ;  /* 0x0000008d0300720c */ /* 0x000fc60003fc6270 */
[----:B------:R5:W-:Y:S04]  /*119b0*/  LDGSTS.E.BYPASS.LTC128B.128 [R152+0xc000], [R20.64+0x40] ;  /* 0x0c00004014987fae */ /* 0x000be8000b901d46 */
[----:B------:R5:W-:Y:S04]  /*119c0*/  LDGSTS.E.BYPASS.LTC128B.128 [R152+0xe000], [R20.64+0x80] ;  /* 0x0e00008014987fae */ /* 0x000be8000b901d46 */
[----:B------:R2:W-:Y:S04]  /*119d0*/  LDGSTS.E.BYPASS.LTC128B.128 [R152+0xa800], [R14.64] ;  /* 0x0a8000000e987fae */ /* 0x0005e8000b901d46 */
[----:B------:R1:W-:Y:S04]  /*119e0*/  LDGSTS.E.BYPASS.LTC128B.128 [R152+0xc800], [R24.64+0x40] ;  /* 0x0c80004018987fae */ /* 0x0003e8000b901d46 */
[----:B------:R1:W-:Y:S04]  /*119f0*/  LDGSTS.E.BYPASS.LTC128B.128 [R152+0xe800], [R24.64+0x80] ;  /* 0x0e80008018987fae */ /* 0x0003e8000b901d46 */
[----:B------:R-:W-:Y:S04]  /*11a00*/  LDSM.16.M88.4 R132, [R149] ;  /* 0x000000009584783b */ /* 0x000fe80000000200 */
[----:B------:R-:W1:Y:S04]  /*11a10*/  LDSM.16.M88.4 R36, [R148+0x3000] ;  /* 0x003000009424783b */ /* 0x000e680000000200 */
[----:B------:R-:W1:Y:S04]  /*11a20*/  LDSM.16.M88.4 R28, [R148+0x3400] ;  /* 0x00340000941c783b */ /* 0x000e680000000200 */
[----:B------:R-:W-:Y:S04]  /*11a30*/  LDSM.16.M88.4 R128, [R147] ;  /* 0x000000009380783b */ /* 0x000fe80000000200 */
[----:B------:R-:W1:Y:S04]  /*11a40*/  LDSM.16.M88.4 R16, [R145+0x3000] ;  /* 0x003000009110783b */ /* 0x000e680000000200 */
[----:B----4-:R-:W4:Y:S04]  /*11a50*/  LDSM.16.M88.4 R8, [R145+0x3400] ;  /* 0x003400009108783b */ /* 0x010f280000000200 */
[----:B-----5:R-:W5:Y:S04]  /*11a60*/  LDSM.16.M88.4 R20, [R148+0x3800] ;  /* 0x003800009414783b */ /* 0x020f680000000200 */
        /* <DEDUP_REMOVED lines=10> */
[C---:B------:R-:W-:Y:S03]  /*11b10*/  HMMA.16816.F32.BF16 R36, R132.reuse, R38, RZ ;  /* 0x000000268424723c */ /* 0x040fe600000418ff */
[----:B------:R-:W1:Y:S04]  /*11b20*/  LDSM.16.M88.4 R64, [R148+0x5400] ;  /* 0x005400009440783b */ /* 0x000e680000000200 */
[----:B------:R-:W-:Y:S01]  /*11b30*/  LDSM.16.M88.4 R120, [R145+0x4400] ;  /* 0x004400009178783b */ /* 0x000fe20000000200 */
[----:B------:R-:W-:Y:S03]  /*11b40*/  HMMA.16816.F32.BF16 R28, R132, R30, RZ ;  /* 0x0000001e841c723c */ /* 0x000fe600000418ff */
[----:B------:R-:W-:Y:S04]  /*11b50*/  LDSM.16.M88.4 R136, [R148+0x4800] ;  /* 0x004800009488783b */ /* 0x000fe80000000200 */
[----:B------:R-:W0:Y:S01]  /*11b60*/  LDGDEPBAR ;  /* 0x00000000000079af */ /* 0x000e220000000000 */
[C---:B------:R-:W-:Y:S08]  /*11b70*/  HMMA.16816.F32.BF16 R40, R128.reuse, R16, R40 ;  /* 0x000000108028723c */ /* 0x040ff00000041828 */
[C---:B------:R-:W-:Y:S08]  /*11b80*/  HMMA.16816.F32.BF16 R36, R128.reuse, R18, R36 ;  /* 0x000000128024723c */ /* 0x040ff00000041824 */
[C---:B----4-:R-:W-:Y:S08]  /*11b90*/  HMMA.16816.F32.BF16 R32, R128.reuse, R8, R32 ;  /* 0x000000088020723c */ /* 0x050ff00000041820 */
[----:B------:R-:W-:Y:S08]  /*11ba0*/  HMMA.16816.F32.BF16 R28, R128, R10, R28 ;  /* 0x0000000a801c723c */ /* 0x000ff0000004181c */
[C---:B-----5:R-:W-:Y:S08]  /*11bb0*/  HMMA.16816.F32.BF16 R24, R132.reuse, R20, RZ ;  /* 0x000000148418723c */ /* 0x060ff000000418ff */
[C---:B--2---:R-:W-:Y:S08]  /*11bc0*/  HMMA.16816.F32.BF16 R16, R132.reuse, R12, RZ ;  /* 0x0000000c8410723c */ /* 0x044ff000000418ff */
[C---:B---3--:R-:W-:Y:S08]  /*11bd0*/  HMMA.16816.F32.BF16 R8, R132.reuse, R4, RZ ;  /* 0x000000048408723c */ /* 0x048ff000000418ff */
[C---:B------:R-:W-:Y:S08]  /*11be0*/  HMMA.16816.F32.BF16 R20, R132.reuse, R22, RZ ;  /* 0x000000168414723c */ /* 0x040ff000000418ff */
[C---:B------:R-:W-:Y:S08]  /*11bf0*/  HMMA.16816.F32.BF16 R12, R132.reuse, R14, RZ ;  /* 0x0000000e840c723c */ /* 0x040ff000000418ff */
[----:B------:R-:W-:Y:S08]  /*11c00*/  HMMA.16816.F32.BF16 R4, R132, R6, RZ ;  /* 0x000000068404723c */ /* 0x000ff000000418ff */
[C---:B------:R-:W-:Y:S08]  /*11c10*/  HMMA.16816.F32.BF16 R24, R128.reuse, R60, R24 ;  /* 0x0000003c8018723c */ /* 0x040ff00000041818 */
        /* <DEDUP_REMOVED lines=8> */
[C---:B------:R-:W-:Y:S08]  /*11ca0*/  HMMA.16816.F32.BF16 R40, R116.reuse, R44, R40 ;  /* 0x0000002c7428723c */ /* 0x040ff00000041828 */
[----:B------:R-:W-:Y:S08]  /*11cb0*/  HMMA.16816.F32.BF16 R36, R116, R46, R36 ;  /* 0x0000002e7424723c */ /* 0x000ff00000041824 */
[C---:B------:R-:W-:Y:S08]  /*11cc0*/  HMMA.16816.F32.BF16 R48, R132.reuse, R124, RZ ;  /* 0x0000007c8430723c */ /* 0x040ff000000418ff */
[----:B------:R-:W-:Y:S01]  /*11cd0*/  HMMA.16816.F32.BF16 R44, R132, R126, RZ ;  /* 0x0000007e842c723c */ /* 0x000fe200000418ff */
[----:B------:R-:W-:Y:S07]  /*11ce0*/  LDSM.16.M88.4 R124, [R148+0x6400] ;  /* 0x00640000947c783b */ /* 0x000fee0000000200 */
        /* <DEDUP_REMOVED lines=9> */
[C---:B-1----:R-:W-:Y:S08]  /*11d80*/  HMMA.16816.F32.BF16 R8, R116.reuse, R52, R8 ;  /* 0x000000347408723c */ /* 0x042ff00000041808 */
[----:B------:R-:W-:Y:S01]  /*11d90*/  HMMA.16816.F32.BF16 R4, R116, R54, R4 ;  /* 0x000000367404723c */ /* 0x000fe20000041804 */
[----:B------:R-:W1:Y:S07]  /*11da0*/  LDSM.16.M88.4 R52, [R145+0x5c00] ;  /* 0x005c00009134783b */ /* 0x000e6e0000000200 */
[C---:B------:R-:W-:Y:S08]  /*11db0*/  HMMA.16816.F32.BF16 R48, R128.reuse, R120, R48 ;  /* 0x000000788030723c */ /* 0x040ff00000041830 */
[----:B------:R-:W-:Y:S01]  /*11dc0*/  HMMA.16816.F32.BF16 R44, R128, R122, R44 ;  /* 0x0000007a802c723c */ /* 0x000fe2000004182c */
[----:B------:R-:W4:Y:S07]  /*11dd0*/  LDSM.16.M88.4 R120, [R145+0x5000] ;  /* 0x005000009178783b */ /* 0x000f2e0000000200 */
[C---:B--2---:R-:W-:Y:S08]  /*11de0*/  HMMA.16816.F32.BF16 R24, R64.reuse, R60, R24 ;  /* 0x0000003c4018723c */ /* 0x044ff00000041818 */
[C---:B---3--:R-:W-:Y:S08]  /*11df0*/  HMMA.16816.F32.BF16 R32, R64.reuse, R56, R32 ;  /* 0x000000384020723c */ /* 0x048ff00000041820 */
[C---:B------:R-:W-:Y:S01]  /*11e00*/  HMMA.16816.F32.BF16 R28, R64.reuse, R58, R28 ;  /* 0x0000003a401c723c */ /* 0x040fe2000004181c */
[----:B------:R-:W2:Y:S07]  /*11e10*/  LDSM.16.M88.4 R56, [R145+0x6400] ;  /* 0x006400009138783b */ /* 0x000eae0000000200 */
[C---:B------:R-:W-:Y:S01]  /*11e20*/  HMMA.16816.F32.BF16 R20, R64.reuse, R62, R20 ;  /* 0x0000003e4014723c */ /* 0x040fe20000041814 */
[----:B------:R-:W-:Y:S07]  /*11e30*/  LDSM.16.M88.4 R60, [R149+0x2000] ;  /* 0x00200000953c783b */ /* 0x000fee0000000200 */
[C---:B-1----:R-:W-:Y:S08]  /*11e40*/  HMMA.16816.F32.BF16 R16, R64.reuse, R52, R16 ;  /* 0x000000344010723c */ /* 0x042ff00000041810 */
[----:B------:R-:W-:Y:S01]  /*11e50*/  HMMA.16816.F32.BF16 R12, R64, R54, R12 ;  /* 0x00000036400c723c */ /* 0x000fe2000004180c */
[----:B------:R-:W1:Y:S07]  /*11e60*/  LDSM.16.M88.4 R52, [R148+0x7000] ;  /* 0x007000009434783b */ /* 0x000e6e0000000200 */
[C---:B------:R-:W-:Y:S08]  /*11e70*/  HMMA.16816.F32.BF16 R48, R116.reuse, R124, R48 ;  /* 0x0000007c7430723c */ /* 0x040ff00000041830 */
[----:B------:R-:W-:Y:S01]  /*11e80*/  HMMA.16816.F32.BF16 R44, R116, R126, R44 ;  /* 0x0000007e742c723c */ /* 0x000fe2000004182c */
[----:B------:R-:W3:Y:S07]  /*11e90*/  LDSM.16.M88.4 R124, [R148+0x7400] ;  /* 0x00740000947c783b */ /* 0x000eee0000000200 */
[C---:B----4-:R-:W-:Y:S08]  /*11ea0*/  HMMA.16816.F32.BF16 R40, R64.reuse, R120, R40 ;  /* 0x000000784028723c */ /* 0x050ff00000041828 */
[C---:B------:R-:W-:Y:S01]  /*11eb0*/  HMMA.16816.F32.BF16 R36, R64.reuse, R122, R36 ;  /* 0x0000007a4024723c */ /* 0x040fe20000041824 */
[----:B------:R-:W4:Y:S07]  /*11ec0*/  LDSM.16.M88.4 R120, [R145+0x6000] ;  /* 0x006000009178783b */ /* 0x000f2e0000000200 */
[C---:B--2---:R-:W-:Y:S08]  /*11ed0*/  HMMA.16816.F32.BF16 R48, R64.reuse, R56, R48 ;  /* 0x000000384030723c */ /* 0x044ff00000041830 */
[----:B------:R-:W-:Y:S01]  /*11ee0*/  HMMA.16816.F32.BF16 R44, R64, R58, R44 ;  /* 0x0000003a402c723c */ /* 0x000fe2000004182c */
[----:B------:R-:W2:Y:S07]  /*11ef0*/  LDSM.16.M88.4 R56, [R148+0x7c00] ;  /* 0x007c00009438783b */ /* 0x000eae0000000200 */
[C---:B-1----:R-:W-:Y:S08]  /*11f00*/  HMMA.16816.F32.BF16 R40, R60.reuse, R52, R40 ;  /* 0x000000343c28723c */ /* 0x042ff00000041828 */
[C---:B------:R-:W-:Y:S01]  /*11f10*/  HMMA.16816.F32.BF16 R36, R60.reuse, R54, R36 ;  /* 0x000000363c24723c */ /* 0x040fe20000041824 */
[----:B------:R-:W1:Y:S07]  /*11f20*/  LDSM.16.M88.4 R52, [R148+0x8000] ;  /* 0x008000009434783b */ /* 0x000e6e0000000200 */
[----:B---3--:R-:W-:Y:S08]  /*11f30*/  HMMA.16816.F32.BF16 R32, R60, R124, R32 ;  /* 0x0000007c3c20723c */ /* 0x008ff00000041820 */
[C---:B----4-:R-:W-:Y:S08]  /*11f40*/  HMMA.16816.F32.BF16 R8, R64.reuse, R120, R8 ;  /* 0x000000784008723c */ /* 0x050ff00000041808 */
        /* <DEDUP_REMOVED lines=8> */
[C---:B------:R-:W-:Y:S01]  /*11fd0*/  HMMA.16816.F32.BF16 R28, R60.reuse, R126, R28 ;  /* 0x0000007e3c1c723c */ /* 0x040fe2000004181c */
[----:B------:R-:W-:Y:S07]  /*11fe0*/  LDSM.16.M88.4 R124, [R145+0x4800] ;  /* 0x00480000917c783b */ /* 0x000fee0000000200 */
[C---:B---3--:R-:W-:Y:S08]  /*11ff0*/  HMMA.16816.F32.BF16 R24, R60.reuse, R120, R24 ;  /* 0x000000783c18723c */ /* 0x048ff00000041818 */
[----:B------:R-:W-:Y:S01]  /*12000*/  HMMA.16816.F32.BF16 R20, R60, R122, R20 ;  /* 0x0000007a3c14723c */ /* 0x000fe20000041814 */
[----:B------:R-:W2:Y:S07]  /*12010*/  LDSM.16.M88.4 R120, [R148+0x8400] ;  /* 0x008400009478783b */ /* 0x000eae0000000200 */
[C---:B-1----:R-:W-:Y:S08]  /*12020*/  HMMA.16816.F32.BF16 R40, R56.reuse, R52, R40 ;  /* 0x000000343828723c */ /* 0x042ff00000041828 */
[----:B------:R-:W-:Y:S01]  /*12030*/  HMMA.16816.F32.BF16 R36, R56, R54, R36 ;  /* 0x000000363824723c */ /* 0x000fe20000041824 */
[----:B------:R-:W1:Y:S07]  /*12040*/  LDSM.16.M88.4 R52, [R145+0x7800] ;  /* 0x007800009134783b */ /* 0x000e6e0000000200 */
[----:B--2---:R-:W-:Y:S08]  /*12050*/  HMMA.16816.F32.BF16 R48, R60, R120, R48 ;  /* 0x000000783c30723c */ /* 0x004ff00000041830 */
[----:B------:R-:W-:-:S02]  /*12060*/  FSEL R251, R41, -INF , !P1 ;  /* 0xff80000029fb7808 */ /* 0x000fc40004800000 */
[----:B------:R-:W-:Y:S02]  /*12070*/  FSEL R3, R40, -INF , !P4 ;  /* 0xff80000028037808 */ /* 0x000fe40006000000 */
[C---:B------:R-:W-:Y:S02]  /*12080*/  ISETP.GE.AND P1, PT, R142.reuse, R141, PT ;  /* 0x0000008d8e00720c */ /* 0x040fe40003f26270 */
[----:B------:R-:W-:Y:S01]  /*12090*/  IADD3 R40, R142, 0x10, RZ ;  /* 0x000000108e287810 */ /* 0x000fe20007ffe0ff */
[----:B------:R-:W-:Y:S01]  /*120a0*/  HMMA.16816.F32.BF16 R44, R60, R122, R44 ;  /* 0x0000007a3c2c723c */ /* 0x000fe2000004182c */
[----:B------:R-:W2:Y:S01]  /*120b0*/  LDSM.16.M88.4 R120, [R145+0x7400] ;  /* 0x007400009178783b */ /* 0x000ea20000000200 */
[----:B------:R-:W-:Y:S02]  /*120c0*/  FSEL R249, R36, -INF , !P3 ;  /* 0xff80000024f97808 */ /* 0x000fe40005800000 */
[----:B------:R-:W-:Y:S02]  /*120d0*/  FSEL R247, R42, -INF , !P1 ;  /* 0xff8000002af77808 */ /* 0x000fe40004800000 */
[----:B------:R-:W-:-:S02]  /*120e0*/  ISETP.GE.AND P3, PT, R40, R140, PT ;  /* 0x0000008c2800720c */ /* 0x000fc40003f66270 */
[-C--:B------:R-:W-:Y:S02]  /*120f0*/  ISETP.GE.AND P1, PT, R40, R141.reuse, PT ;  /* 0x0000008d2800720c */ /* 0x080fe40003f26270 */
[----:B------:R-:W-:Y:S02]  /*12100*/  IADD3 R40, R142, 0x11, RZ ;  /* 0x000000118e287810 */ /* 0x000fe40007ffe0ff */
[----:B------:R-:W-:Y:S02]  /*12110*/  FSEL R43, R43, -INF , !P0 ;  /* 0xff8000002b2b7808 */ /* 0x000fe40004000000 */
[-C--:B------:R-:W-:Y:S01]  /*12120*/  ISETP.GE.AND P0, PT, R40, R141.reuse, PT ;  /* 0x0000008d2800720c */ /* 0x080fe20003f06270 */
[C---:B-1----:R-:W-:Y:S08]  /*12130*/  HMMA.16816.F32.BF16 R24, R56.reuse, R52, R24 ;  /* 0x000000343818723c */ /* 0x042ff00000041818 */
[C---:B------:R-:W-:Y:S01]  /*12140*/  HMMA.16816.F32.BF16 R20, R56.reuse, R54, R20 ;  /* 0x000000363814723c */ /* 0x040fe20000041814 */
[----:B------:R-:W1:Y:S07]  /*12150*/  LDSM.16.M88.4 R52, [R145+0x8000] ;  /* 0x008000009134783b */ /* 0x000e6e0000000200 */
[C---:B--2---:R-:W-:Y:S08]  /*12160*/  HMMA.16816.F32.BF16 R32, R56.reuse, R120, R32 ;  /* 0x000000783820723c */ /* 0x044ff00000041820 */
[C---:B------:R-:W-:Y:S01]  /*12170*/  HMMA.16816.F32.BF16 R28, R56.reuse, R122, R28 ;  /* 0x0000007a381c723c */ /* 0x040fe2000004181c */
[----:B------:R-:W2:Y:S11]  /*12180*/  LDSM.16.M88.4 R120, [R145+0x7c00] ;  /* 0x007c00009178783b */ /* 0x000eb60000000200 */
[----:B------:R-:W-:Y:S04]  /*12190*/  @!UPT UIADD3 URZ, URZ, URZ, URZ ;  /* 0x0000003f3f3ff290 */ /* 0x000fe8000fffe03f */
[----:B------:R-:W-:Y:S01]  /*121a0*/  FSEL R41, R32, -INF , !P3 ;  /* 0xff80000020297808 */ /* 0x000fe20005800000 */
[C---:B-1----:R-:W-:Y:S01]  /*121b0*/  HMMA.16816.F32.BF16 R8, R56.reuse, R52, R8 ;  /* 0x000000343808723c */ /* 0x042fe20000041808 */
[----:B------:R-:W-:Y:S02]  /*121c0*/  FSEL R233, R35, -INF , !P0 ;  /* 0xff80000023e97808 */ /* 0x000fe40004000000 */
[----:B------:R-:W-:Y:S02]  /*121d0*/  IADD3 R32, R142, 0x20, RZ ;  /* 0x000000208e207810 */ /* 0x000fe40007ffe0ff */
[----:B------:R-:W-:Y:S02]  /*121e0*/  FSEL R239, R34, -INF , !P1 ;  /* 0xff80000022ef7808 */ /* 0x000fe40004800000 */
[----:B------:R-:W-:Y:S01]  /*121f0*/  ISETP.GE.AND P1, PT, R32, R141, PT ;  /* 0x0000008d2000720c */ /* 0x000fe20003f26270 */
[----:B------:R-:W-:Y:S01]  /*12200*/  HMMA.16816.F32.BF16 R4, R56, R54, R4 ;  /* 0x000000363804723c */ /* 0x000fe20000041804 */
[----:B------:R-:W1:Y:S02]  /*12210*/  LDSM.16.M88.4 R52, [R145+0x8400] ;  /* 0x008400009134783b */ /* 0x000e640000000200 */
[----:B------:R-:W-:-:S05]  /*12220*/  FSEL R223, R26, -INF , !P1 ;  /* 0xff8000001adf7808 */ /* 0x000fca0004800000 */
[C---:B--2---:R-:W-:Y:S08]  /*12230*/  HMMA.16816.F32.BF16 R16, R56.reuse, R120, R16 ;  /* 0x000000783810723c */ /* 0x044ff00000041810 */
[----:B------:R-:W-:Y:S08]  /*12240*/  HMMA.16816.F32.BF16 R12, R56, R122, R12 ;  /* 0x0000007a380c723c */ /* 0x000ff0000004180c */
[C---:B------:R-:W-:Y:S08]  /*12250*/  HMMA.16816.F32.BF16 R120, R132.reuse, R136, RZ ;  /* 0x000000888478723c */ /* 0x040ff000000418ff */
[----:B------:R-:W-:Y:S08]  /*12260*/  HMMA.16816.F32.BF16 R136, R132, R138, RZ ;  /* 0x0000008a8488723c */ /* 0x000ff000000418ff */
[C---:B-1----:R-:W-:Y:S08]  /*12270*/  HMMA.16816.F32.BF16 R48, R56.reuse, R52, R48 ;  /* 0x000000343830723c */ /* 0x042ff00000041830 */
[----:B------:R-:W-:Y:S01]  /*12280*/  HMMA.16816.F32.BF16 R44, R56, R54, R44 ;  /* 0x00000036382c723c */ /* 0x000fe2000004182c */
[----:B------:R-:W1:Y:S07]  /*12290*/  LDSM.16.M88.4 R52, [R148+0x4c00] ;  /* 0x004c00009434783b */ /* 0x000e6e0000000200 */
[C---:B------:R-:W-:Y:S08]  /*122a0*/  HMMA.16816.F32.BF16 R120, R128.reuse, R124, R120 ;  /* 0x0000007c8078723c */ /* 0x040ff00000041878 */
[----:B------:R-:W-:Y:S08]  /*122b0*/  HMMA.16816.F32.BF16 R124, R128, R126, R136 ;  /* 0x0000007e807c723c */ /* 0x000ff00000041888 */
[C---:B-1----:R-:W-:Y:S08]  /*122c0*/  HMMA.16816.F32.BF16 R136, R132.reuse, R52, RZ ;  /* 0x000000348488723c */ /* 0x042ff000000418ff */
[----:B------:R-:W-:Y:S07]  /*122d0*/  HMMA.16816.F32.BF16 R52, R132, R54, RZ ;  /* 0x000000368434723c */ /* 0x000fee00000418ff */
[----:B------:R-:W-:-:S04]  /*122e0*/  IADD3 R132, R142, 0x9, RZ ;  /* 0x000000098e847810 */ /* 0x000fc80007ffe0ff */
        /* <DEDUP_REMOVED lines=8> */
[----:B------:R-:W-:Y:S02]  /*12370*/  IADD3 R38, R142, 0x19, RZ ;  /* 0x000000198e267810 */ /* 0x000fe40007ffe0ff */
[----:B------:R-:W-:Y:S02]  /*12380*/  FSEL R243, R28, -INF , !P4 ;  /* 0xff8000001cf37808 */ /* 0x000fe40006000000 */
[----:B------:R-:W-:Y:S02]  /*12390*/  ISETP.GE.AND P3, PT, R38, R140, PT ;  /* 0x0000008c2600720c */ /* 0x000fe40003f66270 */
[----:B------:R-:W-:-:S02]  /*123a0*/  IADD3 R28, R142, 0x21, RZ ;  /* 0x000000218e1c7810 */ /* 0x000fc40007ffe0ff */
[----:B------:R-:W-:Y:S02]  /*123b0*/  FSEL R245, R33, -INF , !P5 ;  /* 0xff80000021f57808 */ /* 0x000fe40006800000 */
[----:B------:R-:W-:Y:S02]  /*123c0*/  FSEL R241, R29, -INF , !P3 ;  /* 0xff8000001df17808 */ /* 0x000fe40005800000 */
[-C--:B------:R-:W-:Y:S02]  /*123d0*/  ISETP.GE.AND P6, PT, R40, R141.reuse, PT ;  /* 0x0000008d2800720c */ /* 0x080fe40003fc6270 */
[-C--:B------:R-:W-:Y:S02]  /*123e0*/  ISETP.GE.AND P5, PT, R38, R141.reuse, PT ;  /* 0x0000008d2600720c */ /* 0x080fe40003fa6270 */
[C---:B------:R-:W-:Y:S02]  /*123f0*/  ISETP.GE.AND P3, PT, R28.reuse, R140, PT ;  /* 0x0000008c1c00720c */ /* 0x040fe40003f66270 */
[----:B------:R-:W-:-:S02]  /*12400*/  ISETP.GE.AND P0, PT, R28, R141, PT ;  /* 0x0000008d1c00720c */ /* 0x000fc40003f06270 */
[----:B------:R-:W-:Y:S02]  /*12410*/  IADD3 R28, R142, 0x28, RZ ;  /* 0x000000288e1c7810 */ /* 0x000fe40007ffe0ff */
[----:B------:R-:W-:Y:S02]  /*12420*/  FSEL R237, R30, -INF , !P6 ;  /* 0xff8000001eed7808 */ /* 0x000fe40007000000 */
[----:B------:R-:W-:Y:S02]  /*12430*/  FSEL R235, R31, -INF , !P5 ;  /* 0xff8000001feb7808 */ /* 0x000fe40006800000 */
[-C--:B------:R-:W-:Y:S02]  /*12440*/  ISETP.GE.AND P4, PT, R32, R140.reuse, PT ;  /* 0x0000008c2000720c */ /* 0x080fe40003f86270 */
[C---:B------:R-:W-:Y:S02]  /*12450*/  ISETP.GE.AND P5, PT, R28.reuse, R140, PT ;  /* 0x0000008c1c00720c */ /* 0x040fe40003fa6270 */
[----:B------:R-:W-:-:S02]  /*12460*/  ISETP.GE.AND P6, PT, R28, R141, PT ;  /* 0x0000008d1c00720c */ /* 0x000fc40003fc6270 */
[----:B------:R-:W-:Y:S02]  /*12470*/  IADD3 R28, R142, 0x29, RZ ;  /* 0x000000298e1c7810 */ /* 0x000fe40007ffe0ff */
[----:B------:R-:W-:Y:S02]  /*12480*/  FSEL R231, R24, -INF , !P4 ;  /* 0xff80000018e77808 */ /* 0x000fe40006000000 */
[----:B------:R-:W-:Y:S02]  /*12490*/  ISETP.GE.AND P4, PT, R28, R140, PT ;  /* 0x0000008c1c00720c */ /* 0x000fe40003f86270 */
[----:B------:R-:W-:Y:S02]  /*124a0*/  FSEL R227, R20, -INF , !P5 ;  /* 0xff80000014e37808 */ /* 0x000fe40006800000 */
        /* <DEDUP_REMOVED lines=41> */
[C---:B------:R-:W-:Y:S01]  /*12740*/  ISETP.GE.AND P3, PT, R4.reuse, R140, PT ;  /* 0x0000008c0400720c */ /* 0x040fe20003f66270 */
[----:B------:R-:W-:Y:S01]  /*12750*/  LDSM.16.M88.4 R12, [R145+0x6c00] ;  /* 0x006c0000910c783b */ /* 0x000fe20000000200 */
[----:B------:R-:W-:Y:S02]  /*12760*/  ISETP.GE.AND P0, PT, R4, R141, PT ;  /* 0x0000008d0400720c */ /* 0x000fe40003f06270 */
[----:B------:R-:W-:-:S02]  /*12770*/  IADD3 R4, R142, 0x58, RZ ;  /* 0x000000588e047810 */ /* 0x000fc40007ffe0ff */
[----:B------:R-:W-:Y:S02]  /*12780*/  IADD3 R8, R142, 0x50, RZ ;  /* 0x000000508e087810 */ /* 0x000fe40007ffe0ff */
        /* <DEDUP_REMOVED lines=8> */
[C---:B------:R-:W-:Y:S02]  /*12810*/  ISETP.GE.AND P4, PT, R4.reuse, R140, PT ;  /* 0x0000008c0400720c */ /* 0x040fe40003f86270 */
[-C--:B------:R-:W-:Y:S02]  /*12820*/  ISETP.GE.AND P3, PT, R4, R141.reuse, PT ;  /* 0x0000008d0400720c */ /* 0x080fe40003f66270 */
[----:B------:R-:W1:Y:S01]  /*12830*/  LDSM.16.M88.4 R4, [R145+0x4c00] ;  /* 0x004c00009104783b */ /* 0x000e620000000200 */
[----:B------:R-:W-:-:S02]  /*12840*/  ISETP.GE.AND P1, PT, R24, R141, PT ;  /* 0x0000008d1800720c */ /* 0x000fc40003f26270 */
[----:B------:R-:W-:Y:S02]  /*12850*/  FSEL R183, R44, -INF , !P6 ;  /* 0xff8000002cb77808 */ /* 0x000fe40007000000 */
[----:B------:R-:W-:Y:S02]  /*12860*/  FSEL R207, R18, -INF , !P1 ;  /* 0xff80000012cf7808 */ /* 0x000fe40004800000 */
[-C--:B------:R-:W-:Y:S02]  /*12870*/  ISETP.GE.AND P1, PT, R16, R141.reuse, PT ;  /* 0x0000008d1000720c */ /* 0x080fe40003f26270 */
[----:B------:R-:W-:Y:S02]  /*12880*/  FSEL R179, R51, -INF , !P0 ;  /* 0xff80000033b37808 */ /* 0x000fe40004000000 */
[----:B------:R-:W-:Y:S02]  /*12890*/  FSEL R191, R10, -INF , !P1 ;  /* 0xff8000000abf7808 */ /* 0x000fe40004800000 */
[----:B------:R-:W-:-:S02]  /*128a0*/  ISETP.GE.AND P1, PT, R8, R141, PT ;  /* 0x0000008d0800720c */ /* 0x000fc40003f26270 */
[----:B------:R-:W2:Y:S01]  /*128b0*/  LDSM.16.M88.4 R8, [R148+0x6c00] ;  /* 0x006c00009408783b */ /* 0x000ea20000000200 */
[----:B------:R-:W-:Y:S02]  /*128c0*/  FSEL R181, R45, -INF , !P4 ;  /* 0xff8000002db57808 */ /* 0x000fe40006000000 */
[----:B------:R-:W-:Y:S02]  /*128d0*/  FSEL R177, R50, -INF , !P1 ;  /* 0xff80000032b17808 */ /* 0x000fe40004800000 */
[----:B------:R-:W-:Y:S02]  /*128e0*/  FSEL R173, R46, -INF , !P5 ;  /* 0xff8000002ead7808 */ /* 0x000fe40006800000 */
[----:B------:R-:W-:Y:S01]  /*128f0*/  FSEL R175, R47, -INF , !P3 ;  /* 0xff8000002faf7808 */ /* 0x000fe20005800000 */
[C---:B-1----:R-:W-:Y:S08]  /*12900*/  HMMA.16816.F32.BF16 R136, R128.reuse, R4, R136 ;  /* 0x000000048088723c */ /* 0x042ff00000041888 */
[----:B------:R-:W-:Y:S01]  /*12910*/  HMMA.16816.F32.BF16 R52, R128, R6, R52 ;  /* 0x000000068034723c */ /* 0x000fe20000041834 */
[----:B------:R-:W1:Y:S11]  /*12920*/  LDSM.16.M88.4 R4, [R148+0x6800] ;  /* 0x006800009404783b */ /* 0x000e760000000200 */
[----:B------:R-:W-:Y:S04]  /*12930*/  @!UPT UIADD3 URZ, URZ, URZ, URZ ;  /* 0x0000003f3f3ff290 */ /* 0x000fe8000fffe03f */
[C---:B--2---:R-:W-:Y:S08]  /*12940*/  HMMA.16816.F32.BF16 R136, R116.reuse, R8, R136 ;  /* 0x000000087488723c */ /* 0x044ff00000041888 */
[----:B------:R-:W-:Y:S01]  /*12950*/  HMMA.16816.F32.BF16 R52, R116, R10, R52 ;  /* 0x0000000a7434723c */ /* 0x000fe20000041834 */
[----:B------:R-:W-:Y:S11]  /*12960*/  LDSM.16.M88.4 R8, [R148+0x8800] ;  /* 0x008800009408783b */ /* 0x000ff60000000200 */
[----:B------:R-:W-:Y:S04]  /*12970*/  @!UPT UIADD3 URZ, URZ, URZ, URZ ;  /* 0x0000003f3f3ff290 */ /* 0x000fe8000fffe03f */
[----:B------:R-:W-:Y:S08]  /*12980*/  HMMA.16816.F32.BF16 R136, R64, R12, R136 ;  /* 0x0000000c4088723c */ /* 0x000ff00000041888 */
[C---:B-1----:R-:W-:Y:S08]  /*12990*/  HMMA.16816.F32.BF16 R120, R116.reuse, R4, R120 ;  /* 0x000000047478723c */ /* 0x042ff00000041878 */
[----:B------:R-:W-:Y:S01]  /*129a0*/  HMMA.16816.F32.BF16 R124, R116, R6, R124 ;  /* 0x00000006747c723c */ /* 0x000fe2000004187c */
[----:B------:R-:W1:Y:S07]  /*129b0*/  LDSM.16.M88.4 R4, [R145+0x6800] ;  /* 0x006800009104783b */ /* 0x000e6e0000000200 */
[C---:B------:R-:W-:Y:S01]  /*129c0*/  HMMA.16816.F32.BF16 R52, R64.reuse, R14, R52 ;  /* 0x0000000e4034723c */ /* 0x040fe20000041834 */
[----:B------:R-:W2:Y:S07]  /*129d0*/  LDSM.16.M88.4 R12, [R145+0x8800] ;  /* 0x00880000910c783b */ /* 0x000eae0000000200 */
[C---:B-1----:R-:W-:Y:S08]  /*129e0*/  HMMA.16816.F32.BF16 R120, R64.reuse, R4, R120 ;  /* 0x000000044078723c */ /* 0x042ff00000041878 */
[----:B------:R-:W-:Y:S01]  /*129f0*/  HMMA.16816.F32.BF16 R124, R64, R6, R124 ;  /* 0x00000006407c723c */ /* 0x000fe2000004187c */
[----:B------:R-:W1:Y:S11]  /*12a00*/  LDSM.16.M88.4 R4, [R148+0x8c00] ;  /* 0x008c00009404783b */ /* 0x000e760000000200 */
[----:B------:R-:W-:Y:S04]  /*12a10*/  @!UPT UIADD3 URZ, URZ, URZ, URZ ;  /* 0x0000003f3f3ff290 */ /* 0x000fe8000fffe03f */
[C---:B------:R-:W-:Y:S08]  /*12a20*/  HMMA.16816.F32.BF16 R120, R60.reuse, R8, R120 ;  /* 0x000000083c78723c */ /* 0x040ff00000041878 */
[----:B------:R-:W-:Y:S01]  /*12a30*/  HMMA.16816.F32.BF16 R124, R60, R10, R124 ;  /* 0x0000000a3c7c723c */ /* 0x000fe2000004187c */
[----:B------:R-:W3:Y:S01]  /*12a40*/  LDSM.16.M88.4 R8, [R145+0x8c00] ;  /* 0x008c00009108783b */ /* 0x000ee20000000200 */
[----:B------:R-:W-:Y:S11]  /*12a50*/  DEPBAR.LE SB0, 0x0 ;  /* 0x000080000000791a */ /* 0x000ff60000000000 */
[----:B------:R-:W-:Y:S03]  /*12a60*/  @!UPT UIADD3 URZ, URZ, URZ, URZ ;  /* 0x0000003f3f3ff290 */ /* 0x000fe6000fffe03f */
[----:B--2---:R-:W-:Y:S07]  /*12a70*/  HMMA.16816.F32.BF16 R120, R56, R12, R120 ;  /* 0x0000000c3878723c */ /* 0x004fee0000041878 */
[----:B------:R-:W-:Y:S01]  /*12a80*/  IADD3 R12, R142, 0x61, RZ ;  /* 0x000000618e0c7810 */ /* 0x000fe20007ffe0ff */
[----:B-1----:R-:W-:Y:S01]  /*12a90*/  HMMA.16816.F32.BF16 R136, R60, R4, R136 ;  /* 0x000000043c88723c */ /* 0x002fe20000041888 */
[----:B------:R-:W-:Y:S02]  /*12aa0*/  BAR.SYNC.DEFER_BLOCKING 0x0 ;  /* 0x0000000000007b1d */ /* 0x000fe40000010000 */
[----:B------:R-:W-:-:S02]  /*12ab0*/  ISETP.GE.AND P0, PT, R12, R141, PT ;  /* 0x0000008d0c00720c */ /* 0x000fc40003f06270 */
[-C--:B------:R-:W-:Y:S02]  /*12ac0*/  ISETP.GE.AND P4, PT, R12, R140.reuse, PT ;  /* 0x0000008c0c00720c */ /* 0x080fe40003f86270 */
[----:B------:R-:W-:Y:S01]  /*12ad0*/  IADD3 R4, R142, 0x60, RZ ;  /* 0x000000608e047810 */ /* 0x000fe20007ffe0ff */
[----:B------:R-:W-:Y:S03]  /*12ae0*/  HMMA.16816.F32.BF16 R52, R60, R6, R52 ;  /* 0x000000063c34723c */ /* 0x000fe60000041834 */
[C---:B------:R-:W-:Y:S02]  /*12af0*/  ISETP.GE.AND P6, PT, R4.reuse, R140, PT ;  /* 0x0000008c0400720c */ /* 0x040fe40003fc6270 */
[----:B------:R-:W-:-:S03]  /*12b00*/  ISETP.GE.AND P1, PT, R4, R141, PT ;  /* 0x0000008d0400720c */ /* 0x000fc60003f26270 */
[----:B------:R-:W-:Y:S01]  /*12b10*/  HMMA.16816.F32.BF16 R124, R56, R14, R124 ;  /* 0x0000000e387c723c */ /* 0x000fe2000004187c */
[----:B------:R-:W-:Y:S02]  /*12b20*/  FSEL R135, R123, -INF , !P0 ;  /* 0xff8000007b877808 */ /* 0x000fe40004000000 */
[----:B------:R-:W-:Y:S02]  /*12b30*/  FSEL R163, R121, -INF , !P4 ;  /* 0xff80000079a37808 */ /* 0x000fe40006000000 */
[----:B------:R-:W-:-:S03]  /*12b40*/  FSEL R167, R120, -INF , !P6 ;  /* 0xff80000078a77808 */ /* 0x000fc60007000000 */
[C---:B---3--:R-:W-:Y:S07]  /*12b50*/  HMMA.16816.F32.BF16 R4, R56.reuse, R8, R136 ;  /* 0x000000083804723c */ /* 0x048fee0000041888 */
[----:B------:R-:W-:Y:S01]  /*12b60*/  FSEL R137, R122, -INF , !P1 ;  /* 0xff8000007a897808 */ /* 0x000fe20004800000 */
[----:B------:R-:W-:Y:S01]  /*12b70*/  HMMA.16816.F32.BF16 R52, R56, R10, R52 ;  /* 0x0000000a3834723c */ /* 0x000fe20000041834 */
[C---:B------:R-:W-:Y:S02]  /*12b80*/  IADD3 R8, R142.reuse, 0x68, RZ ;  /* 0x000000688e087810 */ /* 0x040fe40007ffe0ff */
[----:B------:R-:W-:-:S02]  /*12b90*/  IADD3 R9, R142, 0x71, RZ ;  /* 0x000000718e097810 */ /* 0x000fc40007ffe0ff */
[-C--:B------:R-:W-:Y:S02]  /*12ba0*/  ISETP.GE.AND P5, PT, R8, R140.reuse, PT ;  /* 0x0000008c0800720c */ /* 0x080fe40003fa6270 */
[C---:B------:R-:W-:Y:S02]  /*12bb0*/  IADD3 R10, R142.reuse, 0x70, RZ ;  /* 0x000000708e0a7810 */ /* 0x040fe40007ffe0ff */
[----:B------:R-:W-:Y:S02]  /*12bc0*/  IADD3 R11, R142, 0x69, RZ ;  /* 0x000000698e0b7810 */ /* 0x000fe40007ffe0ff */
[-C--:B------:R-:W-:Y:S02]  /*12bd0*/  ISETP.GE.AND P0, PT, R10, R140.reuse, PT ;  /* 0x0000008c0a00720c */ /* 0x080fe40003f06270 */
[----:B------:R-:W-:Y:S02]  /*12be0*/  ISETP.GE.AND P1, PT, R11, R140, PT ;  /* 0x0000008c0b00720c */ /* 0x000fe40003f26270 */
[----:B------:R-:W-:-:S02]  /*12bf0*/  ISETP.GE.AND P3, PT, R8, R141, PT ;  /* 0x0000008d0800720c */ /* 0x000fc40003f66270 */
[----:B------:R-:W-:Y:S02]  /*12c00*/  FSEL R119, R4, -INF , !P0 ;  /* 0xff80000004777808 */ /* 0x000fe40004000000 */
[----:B------:R-:W-:Y:S02]  /*12c10*/  ISETP.GE.AND P0, PT, R10, R141, PT ;  /* 0x0000008d0a00720c */ /* 0x000fe40003f06270 */
[----:B------:R-:W-:Y:S02]  /*12c20*/  FSEL R139, R125, -INF , !P1 ;  /* 0xff8000007d8b7808 */ /* 0x000fe40004800000 */
[----:B------:R-:W-:Y:S02]  /*12c30*/  FSEL R123, R6, -INF , !P0 ;  /* 0xff800000067b7808 */ /* 0x000fe40004000000 */
[----:B------:R-:W-:Y:S02]  /*12c40*/  ISETP.GT.AND P0, PT, R161, R150, PT ;  /* 0x00000096a100720c */ /* 0x000fe40003f04270 */
[----:B------:R-:W-:-:S02]  /*12c50*/  IADD3 R8, R142, 0x78, RZ ;  /* 0x000000788e087810 */ /* 0x000fc40007ffe0ff */
[----:B------:R-:W-:Y:S02]  /*12c60*/  ISETP.GE.AND P4, PT, R9, R140, PT ;  /* 0x0000008c0900720c */ /* 0x000fe40003f86270 */
[----:B------:R-:W-:Y:S02]  /*12c70*/  ISETP.GE.AND P1, PT, R11, R141, PT ;  /* 0x0000008d0b00720c */ /* 0x000fe40003f26270 */
[----:B------:R-:W-:Y:S02]  /*12c80*/  IADD3 R142, R142, 0x79, RZ ;  /* 0x000000798e8e7810 */ /* 0x000fe40007ffe0ff */
[----:B------:R-:W-:Y:S02]  /*12c90*/  FSEL R143, R124, -INF , !P5 ;  /* 0xff8000007c8f7808 */ /* 0x000fe40006800000 */
[----:B------:R-:W-:Y:S02]  /*12ca0*/  FSEL R118, R5, -INF , !P4 ;  /* 0xff80000005767808 */ /* 0x000fe40006000000 */
[----:B------:R-:W-:-:S02]  /*12cb0*/  FSEL R133, R126, -INF , !P3 ;  /* 0xff8000007e857808 */ /* 0x000fc40005800000 */
[----:B------:R-:W-:Y:S02]  /*12cc0*/  FSEL R131, R127, -INF , !P1 ;  /* 0xff8000007f837808 */ /* 0x000fe40004800000 */
[-C--:B------:R-:W-:Y:S02]  /*12cd0*/  ISETP.GE.AND P6, PT, R8, R140.reuse, PT ;  /* 0x0000008c0800720c */ /* 0x080fe40003fc6270 */
[----:B------:R-:W-:Y:S02]  /*12ce0*/  ISETP.GE.AND P5, PT, R142, R140, PT ;  /* 0x0000008c8e00720c */ /* 0x000fe40003fa6270 */
[-C--:B------:R-:W-:Y:S02]  /*12cf0*/  ISETP.GE.AND P4, PT, R9, R141.reuse, PT ;  /* 0x0000008d0900720c */ /* 0x080fe40003f86270 */
[-C--:B------:R-:W-:Y:S02]  /*12d00*/  ISETP.GE.AND P3, PT, R8, R141.reuse, PT ;  /* 0x0000008d0800720c */ /* 0x080fe40003f66270 */
[----:B------:R-:W-:-:S02]  /*12d10*/  ISETP.GE.AND P1, PT, R142, R141, PT ;  /* 0x0000008d8e00720c */ /* 0x000fc40003f26270 */
[----:B------:R-:W-:Y:S02]  /*12d20*/  FSEL R122, R7, -INF , !P4 ;  /* 0xff800000077a7808 */ /* 0x000fe40006000000 */
[----:B------:R-:W-:Y:S02]  /*12d30*/  FSEL R125, R52, -INF , !P6 ;  /* 0xff800000347d7808 */ /* 0x000fe40007000000 */
[----:B------:R-:W-:Y:S02]  /*12d40*/  FSEL R124, R53, -INF , !P5 ;  /* 0xff800000357c7808 */ /* 0x000fe40006800000 */
[----:B------:R-:W-:Y:S02]  /*12d50*/  FSEL R121, R54, -INF , !P3 ;  /* 0xff80000036797808 */ /* 0x000fe40005800000 */
[----:B------:R-:W-:Y:S01]  /*12d60*/  FSEL R120, R55, -INF , !P1 ;  /* 0xff80000037787808 */ /* 0x000fe20004800000 */
[----:B------:R-:W-:Y:S05]  /*12d70*/  @!P0 BRA `(.L_x_2953) ;  /* 0x000005b000008947 */ /* 0x000fea0003800000 */
[----:B------:R-:W-:Y:S01]  /*12d80*/  ULDC.64 UR8, c[0x0][0x118] ;  /* 0x0000460000087ab9 */ /* 0x000fe20000000a00 */
[----:B------:R-:W-:Y:S05]  /*12d90*/  @!P2 BRA `(.L_x_2954) ;  /* 0x000003a00000a947 */ /* 0x000fea0003800000 */
[----:B------:R-:W-:Y:S01]  /*12da0*/  IABS R4, c[0x0][0x2d0] ;  /* 0x0000b40000047a13 */ /* 0x000fe20000000000 */
[----:B------:R-:W-:-:S03]  /*12db0*/  IMAD.SHL.U32 R5, R161, 0x80, RZ ;  /* 0x00000080a1057824 */ /* 0x000fc600078e00ff */
[----:B------:R-:W1:Y:S02]  /*12dc0*/  I2F.RP R9, R4 ;  /* 0x0000000400097306 */ /* 0x000e640000209400 */
[C---:B------:R-:W-:Y:S02]  /*12dd0*/  IADD3 R11, R5.reuse, -0x80, RZ ;  /* 0xffffff80050b7810 */ /* 0x040fe40007ffe0ff */
[----:B------:R-:W-:Y:S02]  /*12de0*/  IABS R8, R5 ;  /* 0x0000000500087213 */ /* 0x000fe40000000000 */
[----:B------:R-:W-:Y:S02]  /*12df0*/  IABS R6, R11 ;  /* 0x0000000b00067213 */ /* 0x000fe40000000000 */
[----:B------:R-:W-:Y:S02]  /*12e00*/  LOP3.LUT R5, R5, c[0x0][0x2d0], RZ, 0x3c, !PT ;  /* 0x0000b40005057a12 */ /* 0x000fe400078e3cff */
[----:B------:R-:W-:-:S02]  /*12e10*/  LOP3.LUT R11, R11, c[0x0][0x2d0], RZ, 0x3c, !PT ;  /* 0x0000b4000b0b7a12 */ /* 0x000fc400078e3cff */
        /* <DEDUP_REMOVED lines=49> */
[----:B------:R-:W-:Y:S05]  /*13130*/  BRA `(.L_x_2955) ;  /* 0x0000003000007947 */ /* 0x000fea0003800000 */
.L_x_2954:
[----:B------:R-:W-:-:S05]  /*13140*/  IMAD.MOV.U32 R6, RZ, RZ, c[0x0][0x198] ;  /* 0x00006600ff067624 */ /* 0x000fca00078e00ff */
[----:B------:R-:W-:-:S04]  /*13150*/  LEA R6, -R6, RZ, 0x7 ;  /* 0x000000ff06067211 */ /* 0x000fc800078e39ff */
[----:B------:R-:W-:Y:S02]  /*13160*/  SHF.R.S32.HI R4, RZ, 0x1f, R6 ;  /* 0x0000001fff047819 */ /* 0x000fe40000011406 */
.L_x_2955:
        /* <DEDUP_REMOVED lines=28> */
.L_x_2953:
[----:B-1----:R-:W-:Y:S01]  /*13330*/  FMNMX.FTZ R4, R2, R3, !PT ;  /* 0x0000000302047209 */ /* 0x002fe20007810000 */
[----:B------:R-:W-:Y:S03]  /*13340*/  LDSM.16.MT88.4 R12, [R146+0x9000] ;  /* 0x00900000920c783b */ /* 0x000fe60000004200 */
[----:B------:R-:W-:Y:S01]  /*13350*/  FMNMX.FTZ R4, R251, R4, !PT ;  /* 0x00000004fb047209 */ /* 0x000fe20007810000 */
[----:B------:R-:W-:Y:S03]  /*13360*/  LDSM.16.MT88.4 R20, [R144+0x9000] ;  /* 0x009000009014783b */ /* 0x000fe60000004200 */
        /* <DEDUP_REMOVED lines=84> */
[----:B------:R-:W-:Y:S01]  /*138b0*/  MUFU.EX2 R130, R130 ;  /* 0x0000008200827308 */ /* 0x000fe20000000800 */
[----:B------:R-:W-:Y:S01]  /*138c0*/  FADD.FTZ R132, R2, -R5 ;  /* 0x8000000502847221 */ /* 0x000fe20000010000 */
[----:B------:R-:W-:Y:S01]  /*138d0*/  FSEL R5, R3, RZ, P1 ;  /* 0x000000ff03057208 */ /* 0x000fe20000800000 */
[----:B------:R-:W-:Y:S01]  /*138e0*/  FFMA.FTZ R57, R36, c[0x0][0x23c], -R128 ;  /* 0x00008f0024397a23 */ /* 0x000fe20000010880 */
[----:B------:R-:W-:Y:S01]  /*138f0*/  FSEL R126, R126, RZ, P1 ;  /* 0x000000ff7e7e7208 */ /* 0x000fe20000800000 */
[----:B------:R-:W-:-:S02]  /*13900*/  FMUL.FTZ R132, R132, c[0x0][0x23c] ;  /* 0x00008f0084847a20 */ /* 0x000fc40000410000 */
[----:B------:R-:W-:Y:S01]  /*13910*/  FADD.FTZ R0, R0, -R5 ;  /* 0x8000000500007221 */ /* 0x000fe20000010000 */
[----:B------:R-:W1:Y:S01]  /*13920*/  MUFU.EX2 R59, R59 ;  /* 0x0000003b003b7308 */ /* 0x000e620000000800 */
[--C-:B------:R-:W-:Y:S02]  /*13930*/  FFMA.FTZ R127, R247, c[0x0][0x23c], -R126.reuse ;  /* 0x00008f00f77f7a23 */ /* 0x100fe4000001087e */
[----:B------:R-:W-:Y:S02]  /*13940*/  FMUL.FTZ R129, R0, c[0x0][0x23c] ;  /* 0x00008f0000817a20 */ /* 0x000fe40000410000 */
[--C-:B------:R-:W-:Y:S02]  /*13950*/  FFMA.FTZ R58, R43, c[0x0][0x23c], -R126.reuse ;  /* 0x00008f002b3a7a23 */ /* 0x100fe4000001087e */
[--C-:B------:R-:W-:Y:S01]  /*13960*/  FFMA.FTZ R117, R37, c[0x0][0x23c], -R126.reuse ;  /* 0x00008f0025757a23 */ /* 0x100fe2000001087e */
[----:B------:R-:W-:Y:S01]  /*13970*/  MUFU.EX2 R116, R116 ;  /* 0x0000007400747308 */ /* 0x000fe20000000800 */
[----:B------:R-:W-:-:S02]  /*13980*/  FFMA.FTZ R0, R39, c[0x0][0x23c], -R126 ;  /* 0x00008f0027007a23 */ /* 0x000fc4000001087e */
[----:B------:R-:W2:Y:S01]  /*13990*/  LDSM.16.MT88.4 R36, [R144+0xb000] ;  /* 0x00b000009024783b */ /* 0x000ea20000004200 */
[----:B------:R-:W-:Y:S02]  /*139a0*/  FFMA.FTZ R2, R243, c[0x0][0x23c], -R128 ;  /* 0x00008f00f3027a23 */ /* 0x000fe40000010880 */
[--C-:B------:R-:W-:Y:S02]  /*139b0*/  FFMA.FTZ R185, R185, c[0x0][0x23c], -R126.reuse ;  /* 0x00008f00b9b97a23 */ /* 0x100fe4000001087e */
[----:B------:R-:W3:Y:S01]  /*139c0*/  MUFU.EX2 R57, R57 ;  /* 0x0000003900397308 */ /* 0x000ee20000000800 */
[----:B-1----:R-:W-:Y:S01]  /*139d0*/  F2FP.BF16.PACK_AB R4, R59, R130 ;  /* 0x000000823b04723e */ /* 0x002fe200000010ff */
[--C-:B------:R-:W-:Y:S02]  /*139e0*/  FFMA.FTZ R134, R187, c[0x0][0x23c], -R126.reuse ;  /* 0x00008f00bb867a23 */ /* 0x100fe4000001087e */
[----:B------:R-:W-:Y:S02]  /*139f0*/  FFMA.FTZ R141, R189, c[0x0][0x23c], -R126 ;  /* 0x00008f00bd8d7a23 */ /* 0x000fe4000001087e */
[----:B------:R-:W-:-:S02]  /*13a00*/  FFMA.FTZ R136, R169, c[0x0][0x23c], -R128 ;  /* 0x00008f00a9887a23 */ /* 0x000fc40000010880 */
[----:B------:R-:W-:Y:S01]  /*13a10*/  MUFU.EX2 R127, R127 ;  /* 0x0000007f007f7308 */ /* 0x000fe20000000800 */
[----:B------:R-:W-:Y:S02]  /*13a20*/  FFMA.FTZ R169, R171, c[0x0][0x23c], -R128 ;  /* 0x00008f00aba97a23 */ /* 0x000fe40000010880 */
[--C-:B------:R-:W-:Y:S02]  /*13a30*/  FFMA.FTZ R140, R177, c[0x0][0x23c], -R126.reuse ;  /* 0x00008f00b18c7a23 */ /* 0x100fe4000001087e */
[----:B------:R-:W-:Y:S02]  /*13a40*/  FFMA.FTZ R142, R173, c[0x0][0x23c], -R126 ;  /* 0x00008f00ad8e7a23 */ /* 0x000fe4000001087e */
[--C-:B------:R-:W-:Y:S01]  /*13a50*/  FFMA.FTZ R138, R183, c[0x0][0x23c], -R128.reuse ;  /* 0x00008f00b78a7a23 */ /* 0x100fe20000010880 */
[----:B------:R-:W1:Y:S01]  /*13a60*/  MUFU.EX2 R58, R58 ;  /* 0x0000003a003a7308 */ /* 0x000e620000000800 */
[----:B---3--:R-:W-:Y:S01]  /*13a70*/  F2FP.BF16.PACK_AB R6, R57, R116 ;  /* 0x000000743906723e */ /* 0x008fe200000010ff */
[----:B------:R-:W-:-:S02]  /*13a80*/  FFMA.FTZ R171, R181, c[0x0][0x23c], -R128 ;  /* 0x00008f00b5ab7a23 */ /* 0x000fc40000010880 */
[--C-:B------:R-:W-:Y:S02]  /*13a90*/  FFMA.FTZ R177, R179, c[0x0][0x23c], -R126.reuse ;  /* 0x00008f00b3b17a23 */ /* 0x100fe4000001087e */
[----:B------:R-:W-:Y:S02]  /*13aa0*/  FFMA.FTZ R173, R175, c[0x0][0x23c], -R126 ;  /* 0x00008f00afad7a23 */ /* 0x000fe4000001087e */
[----:B------:R-:W-:Y:S01]  /*13ab0*/  MUFU.EX2 R117, R117 ;  /* 0x0000007500757308 */ /* 0x000fe20000000800 */
[--C-:B------:R-:W-:Y:S02]  /*13ac0*/  FFMA.FTZ R163, R163, c[0x0][0x23c], -R128.reuse ;  /* 0x00008f00a3a37a23 */ /* 0x100fe40000010880 */
[----:B------:R-:W-:Y:S02]  /*13ad0*/  FFMA.FTZ R139, R139, c[0x0][0x23c], -R128 ;  /* 0x00008f008b8b7a23 */ /* 0x000fe40000010880 */
[--C-:B------:R-:W-:Y:S02]  /*13ae0*/  FFMA.FTZ R137, R137, c[0x0][0x23c], -R126.reuse ;  /* 0x00008f0089897a23 */ /* 0x100fe4000001087e */
[--C-:B------:R-:W-:Y:S01]  /*13af0*/  FFMA.FTZ R162, R135, c[0x0][0x23c], -R126.reuse ;  /* 0x00008f0087a27a23 */ /* 0x100fe2000001087e */
[----:B------:R-:W3:Y:S01]  /*13b00*/  MUFU.EX2 R132, R132 ;  /* 0x0000008400847308 */ /* 0x000ee20000000800 */
[----:B-1----:R-:W-:Y:S01]  /*13b10*/  F2FP.BF16.PACK_AB R5, R58, R127 ;  /* 0x0000007f3a05723e */ /* 0x002fe200000010ff */
[----:B------:R-:W-:-:S02]  /*13b20*/  FFMA.FTZ R133, R133, c[0x0][0x23c], -R126 ;  /* 0x00008f0085857a23 */ /* 0x000fc4000001087e */
[----:B------:R-:W-:Y:S02]  /*13b30*/  FFMA.FTZ R166, R131, c[0x0][0x23c], -R126 ;  /* 0x00008f0083a67a23 */ /* 0x000fe4000001087e */
[--C-:B------:R-:W-:Y:S02]  /*13b40*/  FFMA.FTZ R119, R119, c[0x0][0x23c], -R128.reuse ;  /* 0x00008f0077777a23 */ /* 0x100fe40000010880 */
[----:B------:R-:W1:Y:S01]  /*13b50*/  MUFU.EX2 R129, R129 ;  /* 0x0000008100817308 */ /* 0x000e620000000800 */
[--C-:B------:R-:W-:Y:S02]  /*13b60*/  FFMA.FTZ R118, R118, c[0x0][0x23c], -R128.reuse ;  /* 0x00008f0076767a23 */ /* 0x100fe40000010880 */
[----:B------:R-:W-:Y:S02]  /*13b70*/  FFMA.FTZ R125, R125, c[0x0][0x23c], -R128 ;  /* 0x00008f007d7d7a23 */ /* 0x000fe40000010880 */
[--C-:B------:R-:W-:Y:S02]  /*13b80*/  FFMA.FTZ R123, R123, c[0x0][0x23c], -R126.reuse ;  /* 0x00008f007b7b7a23 */ /* 0x100fe4000001087e */
[----:B------:R-:W-:Y:S01]  /*13b90*/  FFMA.FTZ R122, R122, c[0x0][0x23c], -R126 ;  /* 0x00008f007a7a7a23 */ /* 0x000fe2000001087e */
[----:B------:R-:W4:Y:S01]  /*13ba0*/  MUFU.EX2 R0, R0 ;  /* 0x0000000000007308 */ /* 0x000f220000000800 */
[----:B---3--:R-:W-:-:S02]  /*13bb0*/  FMUL.FTZ R8, R112, R132 ;  /* 0x0000008470087220 */ /* 0x008fc40000410000 */
[-C--:B------:R-:W-:Y:S02]  /*13bc0*/  FMUL.FTZ R9, R113, R132.reuse ;  /* 0x0000008471097220 */ /* 0x080fe40000410000 */
[-C--:B------:R-:W-:Y:S02]  /*13bd0*/  FMUL.FTZ R68, R68, R132.reuse ;  /* 0x0000008444447220 */ /* 0x080fe40000410000 */
[----:B------:R-:W-:Y:S01]  /*13be0*/  FMUL.FTZ R69, R69, R132 ;  /* 0x0000008445457220 */ /* 0x000fe20000410000 */
[----:B------:R-:W-:Y:S01]  /*13bf0*/  MUFU.EX2 R2, R2 ;  /* 0x0000000200027308 */ /* 0x000fe20000000800 */
[-C--:B-1----:R-:W-:Y:S02]  /*13c00*/  FMUL.FTZ R10, R114, R129.reuse ;  /* 0x00000081720a7220 */ /* 0x082fe40000410000 */
[-C--:B------:R-:W-:Y:S02]  /*13c10*/  FMUL.FTZ R11, R115, R129.reuse ;  /* 0x00000081730b7220 */ /* 0x080fe40000410000 */
[----:B------:R-:W-:-:S02]  /*13c20*/  FMUL.FTZ R70, R70, R129 ;  /* 0x0000008146467220 */ /* 0x000fc40000410000 */
[----:B------:R-:W-:Y:S01]  /*13c30*/  FMUL.FTZ R71, R71, R129 ;  /* 0x0000008147477220 */ /* 0x000fe20000410000 */
[----:B----4-:R-:W-:Y:S01]  /*13c40*/  F2FP.BF16.PACK_AB R7, R0, R117 ;  /* 0x000000750007723e */ /* 0x010fe200000010ff */
[-C--:B------:R-:W-:Y:S01]  /*13c50*/  FMUL.FTZ R16, R72, R132.reuse ;  /* 0x0000008448107220 */ /* 0x080fe20000410000 */
[----:B------:R-:W-:Y:S01]  /*13c60*/  MUFU.EX2 R185, R185 ;  /* 0x000000b900b97308 */ /* 0x000fe20000000800 */
[-C--:B------:R-:W-:Y:S02]  /*13c70*/  FMUL.FTZ R17, R73, R132.reuse ;  /* 0x0000008449117220 */ /* 0x080fe40000410000 */
[-C--:B------:R-:W-:Y:S02]  /*13c80*/  FMUL.FTZ R18, R74, R129.reuse ;  /* 0x000000814a127220 */ /* 0x080fe40000410000 */
[C---:B------:R-:W-:Y:S01]  /*13c90*/  HMMA.16816.F32.BF16 R8, R4.reuse, R12, R8 ;  /* 0x0000000c0408723c */ /* 0x040fe20000041808 */
[-C--:B------:R-:W-:Y:S02]  /*13ca0*/  FMUL.FTZ R19, R75, R129.reuse ;  /* 0x000000814b137220 */ /* 0x080fe40000410000 */
[-C--:B------:R-:W-:Y:S01]  /*13cb0*/  FMUL.FTZ R76, R76, R132.reuse ;  /* 0x000000844c4c7220 */ /* 0x080fe20000410000 */
[----:B------:R-:W-:Y:S01]  /*13cc0*/  MUFU.EX2 R134, R134 ;  /* 0x0000008600867308 */ /* 0x000fe20000000800 */
[-C--:B------:R-:W-:Y:S01]  /*13cd0*/  FMUL.FTZ R77, R77, R132.reuse ;  /* 0x000000844d4d7220 */ /* 0x080fe20000410000 */
[----:B------:R-:W-:Y:S01]  /*13ce0*/  LDSM.16.MT88.4 R72, [R146+0xa400] ;  /* 0x00a400009248783b */ /* 0x000fe20000004200 */
[-C--:B------:R-:W-:Y:S01]  /*13cf0*/  FMUL.FTZ R78, R78, R129.reuse ;  /* 0x000000814e4e7220 */ /* 0x080fe20000410000 */
[----:B------:R-:W-:Y:S01]  /*13d00*/  HMMA.16816.F32.BF16 R12, R4, R14, R68 ;  /* 0x0000000e040c723c */ /* 0x000fe20000041844 */
[----:B------:R-:W-:Y:S01]  /*13d10*/  FMUL.FTZ R79, R79, R129 ;  /* 0x000000814f4f7220 */ /* 0x000fe20000410000 */
[----:B------:R-:W1:Y:S01]  /*13d20*/  LDSM.16.MT88.4 R68, [R146+0x9400] ;  /* 0x009400009244783b */ /* 0x000e620000004200 */
[-C--:B------:R-:W-:Y:S01]  /*13d30*/  FMUL.FTZ R24, R80, R132.reuse ;  /* 0x0000008450187220 */ /* 0x080fe20000410000 */
[----:B------:R-:W-:Y:S01]  /*13d40*/  MUFU.EX2 R141, R141 ;  /* 0x0000008d008d7308 */ /* 0x000fe20000000800 */
[----:B------:R-:W-:-:S02]  /*13d50*/  FMUL.FTZ R25, R81, R132 ;  /* 0x0000008451197220 */ /* 0x000fc40000410000 */
[-C--:B------:R-:W-:Y:S01]  /*13d60*/  FMUL.FTZ R27, R83, R129.reuse ;  /* 0x00000081531b7220 */ /* 0x080fe20000410000 */
[C---:B------:R-:W-:Y:S01]  /*13d70*/  HMMA.16816.F32.BF16 R16, R4.reuse, R20, R16 ;  /* 0x000000140410723c */ /* 0x040fe20000041810 */
[--C-:B------:R-:W-:Y:S02]  /*13d80*/  FFMA.FTZ R83, R239, c[0x0][0x23c], -R126.reuse ;  /* 0x00008f00ef537a23 */ /* 0x100fe4000001087e */
[--C-:B------:R-:W-:Y:S01]  /*13d90*/  FFMA.FTZ R80, R233, c[0x0][0x23c], -R126.reuse ;  /* 0x00008f00e9507a23 */ /* 0x100fe2000001087e */
[----:B------:R-:W-:Y:S01]  /*13da0*/  MUFU.EX2 R136, R136 ;  /* 0x0000008800887308 */ /* 0x000fe20000000800 */
[----:B------:R-:W-:Y:S02]  /*13db0*/  FFMA.FTZ R81, R237, c[0x0][0x23c], -R126 ;  /* 0x00008f00ed517a23 */ /* 0x000fe4000001087e */
[----:B------:R-:W-:Y:S01]  /*13dc0*/  FMUL.FTZ R26, R82, R129 ;  /* 0x00000081521a7220 */ /* 0x000fe20000410000 */
[----:B------:R-:W-:Y:S01]  /*13dd0*/  HMMA.16816.F32.BF16 R20, R4, R22, R76 ;  /* 0x000000160414723c */ /* 0x000fe2000004184c */
[----:B------:R-:W-:-:S02]  /*13de0*/  FMUL.FTZ R32, R88, R132 ;  /* 0x0000008458207220 */ /* 0x000fc40000410000 */
[----:B------:R-:W-:Y:S01]  /*13df0*/  FMUL.FTZ R33, R89, R132 ;  /* 0x0000008459217220 */ /* 0x000fe20000410000 */
[----:B------:R-:W-:Y:S01]  /*13e00*/  MUFU.EX2 R83, R83 ;  /* 0x0000005300537308 */ /* 0x000fe20000000800 */
[----:B------:R-:W-:Y:S02]  /*13e10*/  FMUL.FTZ R34, R90, R129 ;  /* 0x000000815a227220 */ /* 0x000fe40000410000 */
[--C-:B------:R-:W-:Y:S01]  /*13e20*/  FFMA.FTZ R79, R41, c[0x0][0x23c], -R128.reuse ;  /* 0x00008f00294f7a23 */ /* 0x100fe20000010880 */
[----:B------:R-:W-:Y:S01]  /*13e30*/  HMMA.16816.F32.BF16 R24, R4, R28, R24 ;  /* 0x0000001c0418723c */ /* 0x000fe20000041818 */
[--C-:B------:R-:W-:Y:S02]  /*13e40*/  FFMA.FTZ R76, R245, c[0x0][0x23c], -R128.reuse ;  /* 0x00008f00f54c7a23 */ /* 0x100fe40000010880 */
[----:B------:R-:W-:Y:S01]  /*13e50*/  FFMA.FTZ R77, R241, c[0x0][0x23c], -R128 ;  /* 0x00008f00f14d7a23 */ /* 0x000fe20000010880 */
[----:B------:R-:W-:Y:S01]  /*13e60*/  MUFU.EX2 R80, R80 ;  /* 0x0000005000507308 */ /* 0x000fe20000000800 */
[----:B------:R-:W-:-:S02]  /*13e70*/  FFMA.FTZ R78, R235, c[0x0][0x23c], -R126 ;  /* 0x00008f00eb4e7a23 */ /* 0x000fc4000001087e */
[-C--:B------:R-:W-:Y:S02]  /*13e80*/  FMUL.FTZ R35, R91, R129.reuse ;  /* 0x000000815b237220 */ /* 0x080fe40000410000 */
[-C--:B------:R-:W-:Y:S02]  /*13e90*/  FMUL.FTZ R40, R92, R132.reuse ;  /* 0x000000845c287220 */ /* 0x080fe40000410000 */
[-C--:B------:R-:W-:Y:S01]  /*13ea0*/  FMUL.FTZ R41, R93, R132.reuse ;  /* 0x000000845d297220 */ /* 0x080fe20000410000 */
[----:B------:R-:W-:Y:S01]  /*13eb0*/  MUFU.EX2 R79, R79 ;  /* 0x0000004f004f7308 */ /* 0x000fe20000000800 */
[-C--:B------:R-:W-:Y:S01]  /*13ec0*/  FMUL.FTZ R42, R94, R129.reuse ;  /* 0x000000815e2a7220 */ /* 0x080fe20000410000 */
[----:B--2---:R-:W-:Y:S01]  /*13ed0*/  HMMA.16816.F32.BF16 R32, R4, R36, R32 ;  /* 0x000000240420723c */ /* 0x004fe20000041820 */
[----:B------:R-:W-:Y:S02]  /*13ee0*/  FMUL.FTZ R43, R95, R129 ;  /* 0x000000815f2b7220 */ /* 0x000fe40000410000 */
[----:B------:R-:W-:-:S02]  /*13ef0*/  FMUL.FTZ R84, R84, R132 ;  /* 0x0000008454547220 */ /* 0x000fc40000410000 */
[-C--:B------:R-:W-:Y:S01]  /*13f00*/  FMUL.FTZ R85, R85, R132.reuse ;  /* 0x0000008455557220 */ /* 0x080fe20000410000 */
[----:B------:R-:W2:Y:S01]  /*13f10*/  MUFU.EX2 R76, R76 ;  /* 0x0000004c004c7308 */ /* 0x000ea20000000800 */
[-C--:B------:R-:W-:Y:S01]  /*13f20*/  FMUL.FTZ R86, R86, R129.reuse ;  /* 0x0000008156567220 */ /* 0x080fe20000410000 */
[C---:B------:R-:W-:Y:S01]  /*13f30*/  HMMA.16816.F32.BF16 R40, R4.reuse, R44, R40 ;  /* 0x0000002c0428723c */ /* 0x040fe20000041828 */
[-C--:B------:R-:W-:Y:S02]  /*13f40*/  FMUL.FTZ R87, R87, R129.reuse ;  /* 0x0000008157577220 */ /* 0x080fe40000410000 */
[-C--:B------:R-:W-:Y:S02]  /*13f50*/  FMUL.FTZ R108, R108, R132.reuse ;  /* 0x000000846c6c7220 */ /* 0x080fe40000410000 */
[----:B------:R-:W-:Y:S01]  /*13f60*/  FMUL.FTZ R109, R109, R132 ;  /* 0x000000846d6d7220 */ /* 0x000fe20000410000 */
[----:B------:R-:W3:Y:S01]  /*13f70*/  MUFU.EX2 R77, R77 ;  /* 0x0000004d004d7308 */ /* 0x000ee20000000800 */
        /* <DEDUP_REMOVED lines=8> */
[-C--:B------:R-:W-:Y:S02]  /*14000*/  FMUL.FTZ R99, R99, R129.reuse ;  /* 0x0000008163637220 */ /* 0x080fe40000410000 */
        /* <DEDUP_REMOVED lines=15> */
[----:B--2---:R-:W-:Y:S01]  /*14100*/  F2FP.BF16.PACK_AB R52, R76, R79 ;  /* 0x0000004f4c34723e */ /* 0x004fe200000010ff */
[----:B------:R-:W-:Y:S01]  /*14110*/  HMMA.16816.F32.BF16 R4, R4, R54, R100 ;  /* 0x000000360404723c */ /* 0x000fe20000041864 */
[----:B------:R-:W-:Y:S01]  /*14120*/  F2FP.BF16.PACK_AB R53, R80, R83 ;  /* 0x000000535035723e */ /* 0x000fe200000010ff */
[----:B------:R-:W-:-:S02]  /*14130*/  FFMA.FTZ R82, R227, c[0x0][0x23c], -R128 ;  /* 0x00008f00e3527a23 */ /* 0x000fc40000010880 */
[----:B------:R-:W-:Y:S02]  /*14140*/  FFMA.FTZ R87, R225, c[0x0][0x23c], -R128 ;  /* 0x00008f00e1577a23 */ /* 0x000fe40000010880 */
[--C-:B------:R-:W-:Y:S01]  /*14150*/  FFMA.FTZ R86, R223, c[0x0][0x23c], -R126.reuse ;  /* 0x00008f00df567a23 */ /* 0x100fe2000001087e */
[----:B---3--:R-:W-:Y:S01]  /*14160*/  F2FP.BF16.PACK_AB R54, R77, R2 ;  /* 0x000000024d36723e */ /* 0x008fe200000010ff */
[--C-:B------:R-:W-:Y:S01]  /*14170*/  FFMA.FTZ R91, R217, c[0x0][0x23c], -R126.reuse ;  /* 0x00008f00d95b7a23 */ /* 0x100fe2000001087e */
[----:B----4-:R-:W-:Y:S01]  /*14180*/  F2FP.BF16.PACK_AB R55, R78, R81 ;  /* 0x000000514e37723e */ /* 0x010fe200000010ff */
[--C-:B------:R-:W-:Y:S01]  /*14190*/  FFMA.FTZ R89, R221, c[0x0][0x23c], -R126.reuse ;  /* 0x00008f00dd597a23 */ /* 0x100fe2000001087e */
[----:B------:R-:W-:Y:S01]  /*141a0*/  MUFU.EX2 R85, R85 ;  /* 0x0000005500557308 */ /* 0x000fe20000000800 */
[----:B------:R-:W-:Y:S02]  /*141b0*/  FFMA.FTZ R88, R219, c[0x0][0x23c], -R126 ;  /* 0x00008f00db587a23 */ /* 0x000fe4000001087e */
[----:B------:R-:W-:-:S02]  /*141c0*/  FFMA.FTZ R90, R213, c[0x0][0x23c], -R128 ;  /* 0x00008f00d55a7a23 */ /* 0x000fc40000010880 */
[C---:B-1----:R-:W-:Y:S01]  /*141d0*/  HMMA.16816.F32.BF16 R8, R52.reuse, R68, R8 ;  /* 0x000000443408723c */ /* 0x042fe20000041808 */
[--C-:B------:R-:W-:Y:S02]  /*141e0*/  FFMA.FTZ R93, R215, c[0x0][0x23c], -R128.reuse ;  /* 0x00008f00d75d7a23 */ /* 0x100fe40000010880 */
[----:B------:R-:W1:Y:S01]  /*141f0*/  MUFU.EX2 R84, R84 ;  /* 0x0000005400547308 */ /* 0x000e620000000800 */
[--C-:B------:R-:W-:Y:S02]  /*14200*/  FFMA.FTZ R92, R211, c[0x0][0x23c], -R128.reuse ;  /* 0x00008f00d35c7a23 */ /* 0x100fe40000010880 */
[----:B------:R-:W-:Y:S02]  /*14210*/  FFMA.FTZ R95, R209, c[0x0][0x23c], -R128 ;  /* 0x00008f00d15f7a23 */ /* 0x000fe40000010880 */
[----:B------:R-:W-:Y:S01]  /*14220*/  HMMA.16816.F32.BF16 R12, R52, R70, R12 ;  /* 0x00000046340c723c */ /* 0x000fe2000004180c */
[----:B------:R-:W2:Y:S01]  /*14230*/  LDSM.16.MT88.4 R68, [R144+0xb400] ;  /* 0x00b400009044783b */ /* 0x000ea20000004200 */
        /* <DEDUP_REMOVED lines=10> */
[----:B------:R-:W3:Y:S01]  /*142e0*/  LDSM.16.MT88.4 R64, [R146+0xd400] ;  /* 0x00d400009240783b */ /* 0x000ee20000004200 */
[--C-:B------:R-:W-:Y:S01]  /*142f0*/  FFMA.FTZ R104, R195, c[0x0][0x23c], -R128.reuse ;  /* 0x00008f00c3687a23 */ /* 0x100fe20000010880 */
[----:B------:R-:W-:Y:S01]  /*14300*/  MUFU.EX2 R86, R86 ;  /* 0x0000005600567308 */ /* 0x000fe20000000800 */
[----:B------:R-:W-:-:S02]  /*14310*/  FFMA.FTZ R107, R193, c[0x0][0x23c], -R128 ;  /* 0x00008f00c16b7a23 */ /* 0x000fc40000010880 */
[----:B------:R-:W-:Y:S02]  /*14320*/  FFMA.FTZ R106, R191, c[0x0][0x23c], -R126 ;  /* 0x00008f00bf6a7a23 */ /* 0x000fe4000001087e */
[C---:B------:R-:W-:Y:S01]  /*14330*/  HMMA.16816.F32.BF16 R24, R52.reuse, R60, R24 ;  /* 0x0000003c3418723c */ /* 0x040fe20000041818 */
[----:B------:R-:W-:Y:S02]  /*14340*/  FFMA.FTZ R108, R165, R132, R130 ;  /* 0x00000084a56c7223 */ /* 0x000fe40000010082 */
[----:B------:R-:W4:Y:S01]  /*14350*/  MUFU.EX2 R91, R91 ;  /* 0x0000005b005b7308 */ /* 0x000f220000000800 */
[--C-:B------:R-:W-:Y:S02]  /*14360*/  FFMA.FTZ R132, R167, c[0x0][0x23c], -R128.reuse ;  /* 0x00008f00a7847a23 */ /* 0x100fe40000010880 */
[--C-:B------:R-:W-:Y:S02]  /*14370*/  FFMA.FTZ R130, R143, c[0x0][0x23c], -R128.reuse ;  /* 0x00008f008f827a23 */ /* 0x100fe40000010880 */
[----:B------:R-:W-:Y:S01]  /*14380*/  HMMA.16816.F32.BF16 R28, R52, R62, R28 ;  /* 0x0000003e341c723c */ /* 0x000fe2000004181c */
[----:B------:R-:W5:Y:S01]  /*14390*/  LDSM.16.MT88.4 R60, [R144+0xd400] ;  /* 0x00d40000903c783b */ /* 0x000f620000004200 */
[----:B------:R-:W-:Y:S01]  /*143a0*/  FFMA.FTZ R165, R124, c[0x0][0x23c], -R128 ;  /* 0x00008f007ca57a23 */ /* 0x000fe20000010880 */
[----:B------:R-:W-:Y:S01]  /*143b0*/  MUFU.EX2 R89, R89 ;  /* 0x0000005900597308 */ /* 0x000fe20000000800 */
[----:B------:R-:W-:-:S02]  /*143c0*/  FFMA.FTZ R121, R121, c[0x0][0x23c], -R126 ;  /* 0x00008f0079797a23 */ /* 0x000fc4000001087e */
[----:B------:R-:W-:Y:S02]  /*143d0*/  FFMA.FTZ R120, R120, c[0x0][0x23c], -R126 ;  /* 0x00008f0078787a23 */ /* 0x000fe4000001087e */
[----:B------:R-:W-:Y:S01]  /*143e0*/  FFMA.FTZ R127, R164, R129, R127 ;  /* 0x00000081a47f7223 */ /* 0x000fe2000001007f */
[C---:B--2---:R-:W-:Y:S01]  /*143f0*/  HMMA.16816.F32.BF16 R32, R52.reuse, R68, R32 ;  /* 0x000000443420723c */ /* 0x044fe20000041820 */
[----:B------:R-:W-:Y:S01]  /*14400*/  FADD.FTZ R59, R59, R108 ;  /* 0x0000006c3b3b7221 */ /* 0x000fe20000010000 */
[----:B------:R-:W2:Y:S01]  /*14410*/  MUFU.EX2 R88, R88 ;  /* 0x0000005800587308 */ /* 0x000ea20000000800 */
[----:B------:R-:W-:Y:S01]  /*14420*/  FADD.FTZ R58, R58, R127 ;  /* 0x0000007f3a3a7221 */ /* 0x000fe20000010000 */
[----:B------:R-:W-:Y:S01]  /*14430*/  LDSM.16.MT88.4 R108, [R144+0xcc00] ;  /* 0x00cc0000906c783b */ /* 0x000fe20000004200 */
[----:B------:R-:W-:Y:S02]  /*14440*/  FADD.FTZ R116, R116, R59 ;  /* 0x0000003b74747221 */ /* 0x000fe40000010000 */
[----:B------:R-:W-:Y:S01]  /*14450*/  FADD.FTZ R117, R117, R58 ;  /* 0x0000003a75757221 */ /* 0x000fe20000010000 */
[----:B------:R-:W-:Y:S01]  /*14460*/  HMMA.16816.F32.BF16 R36, R52, R70, R36 ;  /* 0x000000463424723c */ /* 0x000fe20000041824 */
[----:B------:R-:W2:Y:S01]  /*14470*/  LDSM.16.MT88.4 R68, [R144+0x9800] ;  /* 0x009800009044783b */ /* 0x000ea20000004200 */
[----:B------:R-:W-:Y:S01]  /*14480*/  MUFU.EX2 R90, R90 ;  /* 0x0000005a005a7308 */ /* 0x000fe20000000800 */
[----:B------:R-:W-:-:S02]  /*14490*/  FADD.FTZ R116, R57, R116 ;  /* 0x0000007439747221 */ /* 0x000fc40000010000 */
[----:B------:R-:W-:Y:S02]  /*144a0*/  FADD.FTZ R0, R0, R117 ;  /* 0x0000007500007221 */ /* 0x000fe40000010000 */
[----:B------:R-:W-:Y:S01]  /*144b0*/  FADD.FTZ R79, R79, R116 ;  /* 0x000000744f4f7221 */ /* 0x000fe20000010000 */
[C---:B---3--:R-:W-:Y:S01]  /*144c0*/  HMMA.16816.F32.BF16 R40, R52.reuse, R64, R40 ;  /* 0x000000403428723c */ /* 0x048fe20000041828 */
[----:B------:R-:W-:Y:S01]  /*144d0*/  FADD.FTZ R83, R83, R0 ;  /* 0x0000000053537221 */ /* 0x000fe20000010000 */
[----:B------:R-:W3:Y:S01]  /*144e0*/  MUFU.EX2 R93, R93 ;  /* 0x0000005d005d7308 */ /* 0x000ee20000000800 */
[----:B------:R-:W-:Y:S02]  /*144f0*/  FADD.FTZ R79, R76, R79 ;  /* 0x0000004f4c4f7221 */ /* 0x000fe40000010000 */
[----:B------:R-:W-:Y:S02]  /*14500*/  FADD.FTZ R80, R80, R83 ;  /* 0x0000005350507221 */ /* 0x000fe40000010000 */
[----:B------:R-:W-:Y:S01]  /*14510*/  FADD.FTZ R0, R2, R79 ;  /* 0x0000004f02007221 */ /* 0x000fe20000010000 */
[----:B------:R-:W-:Y:S01]  /*14520*/  HMMA.16816.F32.BF16 R44, R52, R66, R44 ;  /* 0x00000042342c723c */ /* 0x000fe2000004182c */
[----:B------:R-:W3:Y:S01]  /*14530*/  LDSM.16.MT88.4 R64, [R146+0x9800] ;  /* 0x009800009240783b */ /* 0x000ee20000004200 */
[----:B------:R-:W-:Y:S01]  /*14540*/  MUFU.EX2 R92, R92 ;  /* 0x0000005c005c7308 */ /* 0x000fe20000000800 */
[----:B------:R-:W-:Y:S01]  /*14550*/  FADD.FTZ R0, R77, R0 ;  /* 0x000000004d007221 */ /* 0x000fe20000010000 */
[----:B------:R-:W-:-:S04]  /*14560*/  MOV R2, R56 ;  /* 0x0000003800027202 */ /* 0x000fc80000000f00 */
[C---:B-----5:R-:W-:Y:S02]  /*14570*/  HMMA.16816.F32.BF16 R48, R52.reuse, R60, R48 ;  /* 0x0000003c3430723c */ /* 0x060fe40000041830 */
[----:B------:R-:W-:Y:S06]  /*14580*/  MUFU.EX2 R95, R95 ;  /* 0x0000005f005f7308 */ /* 0x000fec0000000800 */
[----:B------:R-:W-:Y:S01]  /*14590*/  HMMA.16816.F32.BF16 R4, R52, R62, R4 ;  /* 0x0000003e3404723c */ /* 0x000fe20000041804 */
[----:B------:R-:W5:Y:S01]  /*145a0*/  LDSM.16.MT88.4 R60, [R146+0xb800] ;  /* 0x00b80000923c783b */ /* 0x000f620000004200 */
[----:B------:R-:W-:Y:S05]  /*145b0*/  MUFU.EX2 R94, R94 ;  /* 0x0000005e005e7308 */ /* 0x000fea0000000800 */
[----:B-1----:R-:W-:Y:S01]  /*145c0*/  F2FP.BF16.PACK_AB R52, R84, R85 ;  /* 0x000000555434723e */ /* 0x002fe200000010ff */
[----:B------:R-:W-:Y:S01]  /*145d0*/  FADD.FTZ R85, R85, R0 ;  /* 0x0000000055557221 */ /* 0x000fe20000010000 */
[----:B----4-:R-:W-:Y:S01]  /*145e0*/  F2FP.BF16.PACK_AB R53, R91, R86 ;  /* 0x000000565b35723e */ /* 0x010fe200000010ff */
[----:B------:R-:W1:Y:S01]  /*145f0*/  MUFU.EX2 R99, R99 ;  /* 0x0000006300637308 */ /* 0x000e620000000800 */
[----:B------:R-:W-:-:S02]  /*14600*/  F2FP.BF16.PACK_AB R54, R87, R82 ;  /* 0x000000525736723e */ /* 0x000fc400000010ff */
[----:B--2---:R-:W-:-:S05]  /*14610*/  F2FP.BF16.PACK_AB R55, R88, R89 ;  /* 0x000000595837723e */ /* 0x004fca00000010ff */
[----:B------:R-:W-:Y:S02]  /*14620*/  MUFU.EX2 R96, R96 ;  /* 0x0000006000607308 */ /* 0x000fe40000000800 */
[C---:B------:R-:W-:Y:S06]  /*14630*/  HMMA.16816.F32.BF16 R16, R52.reuse, R68, R16 ;  /* 0x000000443410723c */ /* 0x040fec0000041810 */
[----:B------:R-:W2:Y:S02]  /*14640*/  MUFU.EX2 R97, R97 ;  /* 0x0000006100617308 */ /* 0x000ea40000000800 */
[C---:B------:R-:W-:Y:S01]  /*14650*/  HMMA.16816.F32.BF16 R20, R52.reuse, R70, R20 ;  /* 0x000000463414723c */ /* 0x040fe20000041814 */
[----:B------:R-:W4:Y:S05]  /*14660*/  LDSM.16.MT88.4 R68, [R144+0xb800] ;  /* 0x00b800009044783b */ /* 0x000f2a0000004200 */
[----:B------:R-:W-:Y:S02]  /*14670*/  MUFU.EX2 R98, R98 ;  /* 0x0000006200627308 */ /* 0x000fe40000000800 */
[C---:B---3--:R-:W-:Y:S06]  /*14680*/  HMMA.16816.F32.BF16 R8, R52.reuse, R64, R8 ;  /* 0x000000403408723c */ /* 0x048fec0000041808 */
[----:B------:R-:W-:Y:S02]  /*14690*/  MUFU.EX2 R105, R105 ;  /* 0x0000006900697308 */ /* 0x000fe40000000800 */
[C---:B------:R-:W-:Y:S01]  /*146a0*/  HMMA.16816.F32.BF16 R12, R52.reuse, R66, R12 ;  /* 0x00000042340c723c */ /* 0x040fe2000004180c */
[----:B------:R-:W3:Y:S05]  /*146b0*/  LDSM.16.MT88.4 R64, [R146+0xd800] ;  /* 0x00d800009240783b */ /* 0x000eea0000004200 */
[----:B------:R-:W-:Y:S02]  /*146c0*/  MUFU.EX2 R104, R104 ;  /* 0x0000006800687308 */ /* 0x000fe40000000800 */
[C---:B-----5:R-:W-:Y:S06]  /*146d0*/  HMMA.16816.F32.BF16 R24, R52.reuse, R60, R24 ;  /* 0x0000003c3418723c */ /* 0x060fec0000041818 */
[----:B------:R-:W-:Y:S02]  /*146e0*/  MUFU.EX2 R107, R107 ;  /* 0x0000006b006b7308 */ /* 0x000fe40000000800 */
[C---:B------:R-:W-:Y:S01]  /*146f0*/  HMMA.16816.F32.BF16 R28, R52.reuse, R62, R28 ;  /* 0x0000003e341c723c */ /* 0x040fe2000004181c */
[----:B------:R-:W5:Y:S05]  /*14700*/  LDSM.16.MT88.4 R60, [R144+0xd800] ;  /* 0x00d80000903c783b */ /* 0x000f6a0000004200 */
[----:B------:R-:W-:Y:S02]  /*14710*/  MUFU.EX2 R106, R106 ;  /* 0x0000006a006a7308 */ /* 0x000fe40000000800 */
[C---:B----4-:R-:W-:Y:S06]  /*14720*/  HMMA.16816.F32.BF16 R32, R52.reuse, R68, R32 ;  /* 0x000000443420723c */ /* 0x050fec0000041820 */
[----:B------:R-:W-:Y:S02]  /*14730*/  MUFU.EX2 R171, R171 ;  /* 0x000000ab00ab7308 */ /* 0x000fe40000000800 */
        /* <DEDUP_REMOVED lines=10> */
[----:B------:R-:W-:Y:S01]  /*147e0*/  HMMA.16816.F32.BF16 R4, R52, R62, R4 ;  /* 0x0000003e3404723c */ /* 0x000fe20000041804 */
[----:B------:R-:W5:Y:S05]  /*147f0*/  LDSM.16.MT88.4 R60, [R146+0xbc00] ;  /* 0x00bc0000923c783b */ /* 0x000f6a0000004200 */
[----:B------:R-:W-:Y:S01]  /*14800*/  MUFU.EX2 R132, R132 ;  /* 0x0000008400847308 */ /* 0x000fe20000000800 */
[----:B------:R-:W-:-:S02]  /*14810*/  F2FP.BF16.PACK_AB R52, R93, R90 ;  /* 0x0000005a5d34723e */ /* 0x000fc400000010ff */
[----:B-1----:R-:W-:Y:S02]  /*14820*/  F2FP.BF16.PACK_AB R53, R99, R94 ;  /* 0x0000005e6335723e */ /* 0x002fe400000010ff */
[----:B------:R-:W-:Y:S02]  /*14830*/  F2FP.BF16.PACK_AB R54, R95, R92 ;  /* 0x0000005c5f36723e */ /* 0x000fe400000010ff */
[----:B--2---:R-:W-:Y:S01]  /*14840*/  F2FP.BF16.PACK_AB R55, R97, R96 ;  /* 0x000000606137723e */ /* 0x004fe200000010ff */
[----:B------:R-:W1:Y:S06]  /*14850*/  MUFU.EX2 R163, R163 ;  /* 0x000000a300a37308 */ /* 0x000e6c0000000800 */
[C---:B----4-:R-:W-:Y:S02]  /*14860*/  HMMA.16816.F32.BF16 R16, R52.reuse, R68, R16 ;  /* 0x000000443410723c */ /* 0x050fe40000041810 */
[----:B------:R-:W-:Y:S06]  /*14870*/  MUFU.EX2 R130, R130 ;  /* 0x0000008200827308 */ /* 0x000fec0000000800 */
[----:B------:R-:W-:Y:S01]  /*14880*/  HMMA.16816.F32.BF16 R20, R52, R70, R20 ;  /* 0x000000463414723c */ /* 0x000fe20000041814 */
[----:B------:R-:W2:Y:S01]  /*14890*/  LDSM.16.MT88.4 R68, [R144+0xbc00] ;  /* 0x00bc00009044783b */ /* 0x000ea20000004200 */
[----:B------:R-:W4:Y:S01]  /*148a0*/  MUFU.EX2 R139, R139 ;  /* 0x0000008b008b7308 */ /* 0x000f220000000800 */
[----:B-1----:R-:W-:-:S05]  /*148b0*/  F2FP.BF16.PACK_AB R100, R163, R132 ;  /* 0x00000084a364723e */ /* 0x002fca00000010ff */
[C---:B---3--:R-:W-:Y:S02]  /*148c0*/  HMMA.16816.F32.BF16 R8, R52.reuse, R64, R8 ;  /* 0x000000403408723c */ /* 0x048fe40000041808 */
[----:B------:R-:W-:Y:S06]  /*148d0*/  MUFU.EX2 R137, R137 ;  /* 0x0000008900897308 */ /* 0x000fec0000000800 */
[----:B------:R-:W-:Y:S01]  /*148e0*/  HMMA.16816.F32.BF16 R12, R52, R66, R12 ;  /* 0x00000042340c723c */ /* 0x000fe2000004180c */
[----:B------:R-:W1:Y:S01]  /*148f0*/  LDSM.16.MT88.4 R64, [R146+0xdc00] ;  /* 0x00dc00009240783b */ /* 0x000e620000004200 */
[----:B------:R-:W3:Y:S01]  /*14900*/  MUFU.EX2 R162, R162 ;  /* 0x000000a200a27308 */ /* 0x000ee20000000800 */
[----:B----4-:R-:W-:-:S05]  /*14910*/  F2FP.BF16.PACK_AB R102, R139, R130 ;  /* 0x000000828b66723e */ /* 0x010fca00000010ff */
[C---:B-----5:R-:W-:Y:S02]  /*14920*/  HMMA.16816.F32.BF16 R24, R52.reuse, R60, R24 ;  /* 0x0000003c3418723c */ /* 0x060fe40000041818 */
[----:B------:R-:W-:Y:S06]  /*14930*/  MUFU.EX2 R133, R133 ;  /* 0x0000008500857308 */ /* 0x000fec0000000800 */
[----:B------:R-:W-:Y:S01]  /*14940*/  HMMA.16816.F32.BF16 R28, R52, R62, R28 ;  /* 0x0000003e341c723c */ /* 0x000fe2000004181c */
[----:B------:R-:W4:Y:S01]  /*14950*/  LDSM.16.MT88.4 R60, [R144+0xdc00] ;  /* 0x00dc0000903c783b */ /* 0x000f220000004200 */
[----:B------:R-:W5:Y:S01]  /*14960*/  MUFU.EX2 R166, R166 ;  /* 0x000000a600a67308 */ /* 0x000f620000000800 */
[----:B---3--:R-:W-:-:S05]  /*14970*/  F2FP.BF16.PACK_AB R101, R162, R137 ;  /* 0x00000089a265723e */ /* 0x008fca00000010ff */
[C---:B--2---:R-:W-:Y:S02]  /*14980*/  HMMA.16816.F32.BF16 R32, R52.reuse, R68, R32 ;  /* 0x000000443420723c */ /* 0x044fe40000041820 */
[----:B------:R-:W-:Y:S06]  /*14990*/  MUFU.EX2 R119, R119 ;  /* 0x0000007700777308 */ /* 0x000fec0000000800 */
[C---:B------:R-:W-:Y:S01]  /*149a0*/  HMMA.16816.F32.BF16 R36, R52.reuse, R70, R36 ;  /* 0x000000463424723c */ /* 0x040fe20000041824 */
[----:B------:R-:W2:Y:S01]  /*149b0*/  LDSM.16.MT88.4 R68, [R144+0xa000] ;  /* 0x00a000009044783b */ /* 0x000ea20000004200 */
[----:B-----5:R-:W-:Y:S01]  /*149c0*/  F2FP.BF16.PACK_AB R103, R166, R133 ;  /* 0x00000085a667723e */ /* 0x020fe200000010ff */
[----:B------:R-:W3:Y:S05]  /*149d0*/  MUFU.EX2 R118, R118 ;  /* 0x0000007600767308 */ /* 0x000eea0000000800 */
[C---:B-1----:R-:W-:Y:S03]  /*149e0*/  HMMA.16816.F32.BF16 R40, R52.reuse, R64, R40 ;  /* 0x000000403428723c */ /* 0x042fe60000041828 */
[----:B------:R-:W-:Y:S05]  /*149f0*/  MUFU.EX2 R165, R165 ;  /* 0x000000a500a57308 */ /* 0x000fea0000000800 */
[C---:B------:R-:W-:Y:S01]  /*14a00*/  HMMA.16816.F32.BF16 R44, R52.reuse, R66, R44 ;  /* 0x00000042342c723c */ /* 0x040fe2000004182c */
[----:B------:R-:W1:Y:S02]  /*14a10*/  LDSM.16.MT88.4 R64, [R146+0xa000] ;  /* 0x00a000009240783b */ /* 0x000e640000004200 */
[----:B------:R-:W-:Y:S05]  /*14a20*/  MUFU.EX2 R164, R120 ;  /* 0x0000007800a47308 */ /* 0x000fea0000000800 */
[C---:B----4-:R-:W-:Y:S08]  /*14a30*/  HMMA.16816.F32.BF16 R48, R52.reuse, R60, R48 ;  /* 0x0000003c3430723c */ /* 0x050ff00000041830 */
[----:B------:R-:W-:Y:S01]  /*14a40*/  HMMA.16816.F32.BF16 R4, R52, R62, R4 ;  /* 0x0000003e3404723c */ /* 0x000fe20000041804 */
[----:B------:R-:W4:Y:S06]  /*14a50*/  LDSM.16.MT88.4 R60, [R146+0xc000] ;  /* 0x00c00000923c783b */ /* 0x000f2c0000004200 */
        /* <DEDUP_REMOVED lines=35> */
[C---:B------:R-:W-:Y:S08]  /*14c90*/  HMMA.16816.F32.BF16 R8, R52.reuse, R72, R8 ;  /* 0x000000483408723c */ /* 0x040ff00000041808 */
[C---:B--2---:R-:W-:Y:S08]  /*14ca0*/  HMMA.16816.F32.BF16 R40, R52.reuse, R68, R40 ;  /* 0x000000443428723c */ /* 0x044ff00000041828 */
[C---:B------:R-:W-:Y:S01]  /*14cb0*/  HMMA.16816.F32.BF16 R44, R52.reuse, R70, R44 ;  /* 0x00000046342c723c */ /* 0x040fe2000004182c */
[----:B------:R-:W2:Y:S07]  /*14cc0*/  LDSM.16.MT88.4 R68, [R146+0xc800] ;  /* 0x00c800009244783b */ /* 0x000eae0000004200 */
[C---:B------:R-:W-:Y:S01]  /*14cd0*/  HMMA.16816.F32.BF16 R12, R52.reuse, R74, R12 ;  /* 0x0000004a340c723c */ /* 0x040fe2000004180c */
[----:B------:R-:W5:Y:S07]  /*14ce0*/  LDSM.16.MT88.4 R72, [R144+0xa800] ;  /* 0x00a800009048783b */ /* 0x000f6e0000004200 */
[C---:B-1----:R-:W-:Y:S08]  /*14cf0*/  HMMA.16816.F32.BF16 R48, R52.reuse, R64, R48 ;  /* 0x000000403430723c */ /* 0x042ff00000041830 */
[----:B------:R-:W-:Y:S01]  /*14d00*/  HMMA.16816.F32.BF16 R4, R52, R66, R4 ;  /* 0x000000423404723c */ /* 0x000fe20000041804 */
[----:B------:R-:W1:Y:S04]  /*14d10*/  LDSM.16.MT88.4 R64, [R144+0xc800] ;  /* 0x00c800009040783b */ /* 0x000e680000004200 */
[----:B------:R-:W-:Y:S03]  /*14d20*/  LDSM.16.MT88.4 R52, [R144+0xe800] ;  /* 0x00e800009034783b */ /* 0x000fe60000004200 */
[C---:B----4-:R-:W-:Y:S08]  /*14d30*/  HMMA.16816.F32.BF16 R8, R100.reuse, R60, R8 ;  /* 0x0000003c6408723c */ /* 0x050ff00000041808 */
[C---:B------:R-:W-:Y:S01]  /*14d40*/  HMMA.16816.F32.BF16 R12, R100.reuse, R62, R12 ;  /* 0x0000003e640c723c */ /* 0x040fe2000004180c */
[----:B------:R-:W4:Y:S07]  /*14d50*/  LDSM.16.MT88.4 R60, [R146+0xe800] ;  /* 0x00e80000923c783b */ /* 0x000f2e0000004200 */
[C---:B--2---:R-:W-:Y:S08]  /*14d60*/  HMMA.16816.F32.BF16 R24, R100.reuse, R68, R24 ;  /* 0x000000446418723c */ /* 0x044ff00000041818 */
[C---:B------:R-:W-:Y:S01]  /*14d70*/  HMMA.16816.F32.BF16 R28, R100.reuse, R70, R28 ;  /* 0x00000046641c723c */ /* 0x040fe2000004181c */
[----:B------:R-:W2:Y:S07]  /*14d80*/  LDSM.16.MT88.4 R68, [R146+0xac00] ;  /* 0x00ac00009244783b */ /* 0x000eae0000004200 */
[C---:B-----5:R-:W-:Y:S08]  /*14d90*/  HMMA.16816.F32.BF16 R16, R100.reuse, R72, R16 ;  /* 0x000000486410723c */ /* 0x060ff00000041810 */
[C---:B-1----:R-:W-:Y:S01]  /*14da0*/  HMMA.16816.F32.BF16 R32, R100.reuse, R64, R32 ;  /* 0x000000406420723c */ /* 0x042fe20000041820 */
[----:B------:R-:W-:Y:S07]  /*14db0*/  MUFU.EX2 R64, R125 ;  /* 0x0000007d00407308 */ /* 0x000fee0000000800 */
[C---:B------:R-:W-:Y:S01]  /*14dc0*/  HMMA.16816.F32.BF16 R36, R100.reuse, R66, R36 ;  /* 0x000000426424723c */ /* 0x040fe20000041824 */
[----:B------:R-:W-:Y:S07]  /*14dd0*/  MUFU.EX2 R66, R123 ;  /* 0x0000007b00427308 */ /* 0x000fee0000000800 */
[C---:B------:R-:W-:Y:S01]  /*14de0*/  HMMA.16816.F32.BF16 R20, R100.reuse, R74, R20 ;  /* 0x0000004a6414723c */ /* 0x040fe20000041814 */
[----:B------:R-:W1:Y:S07]  /*14df0*/  MUFU.EX2 R65, R122 ;  /* 0x0000007a00417308 */ /* 0x000e6e0000000800 */
[C---:B----4-:R-:W-:Y:S01]  /*14e00*/  HMMA.16816.F32.BF16 R40, R100.reuse, R60, R40 ;  /* 0x0000003c6428723c */ /* 0x050fe20000041828 */
[----:B------:R-:W4:Y:S07]  /*14e10*/  MUFU.EX2 R67, R121 ;  /* 0x0000007900437308 */ /* 0x000f2e0000000800 */
[C---:B------:R-:W-:Y:S01]  /*14e20*/  HMMA.16816.F32.BF16 R44, R100.reuse, R62, R44 ;  /* 0x0000003e642c723c */ /* 0x040fe2000004182c */
[----:B------:R-:W5:Y:S07]  /*14e30*/  LDSM.16.MT88.4 R60, [R144+0xac00] ;  /* 0x00ac0000903c783b */ /* 0x000f6e0000004200 */
[C---:B------:R-:W-:Y:S08]  /*14e40*/  HMMA.16816.F32.BF16 R48, R100.reuse, R52, R48 ;  /* 0x000000346430723c */ /* 0x040ff00000041830 */
[----:B------:R-:W-:Y:S01]  /*14e50*/  HMMA.16816.F32.BF16 R100, R100, R54, R4 ;  /* 0x000000366464723c */ /* 0x000fe20000041804 */
[----:B------:R-:W5:Y:S06]  /*14e60*/  LDSM.16.MT88.4 R52, [R146+0xcc00] ;  /* 0x00cc00009234783b */ /* 0x000f6c0000004200 */
[----:B---3--:R-:W-:-:S02]  /*14e70*/  F2FP.BF16.PACK_AB R4, R118, R119 ;  /* 0x000000777604723e */ /* 0x008fc400000010ff */
[----:B-1----:R-:W-:Y:S02]  /*14e80*/  F2FP.BF16.PACK_AB R5, R65, R66 ;  /* 0x000000424105723e */ /* 0x002fe400000010ff */
[----:B------:R-:W-:Y:S02]  /*14e90*/  F2FP.BF16.PACK_AB R6, R165, R64 ;  /* 0x00000040a506723e */ /* 0x000fe400000010ff */
[----:B----4-:R-:W-:-:S07]  /*14ea0*/  F2FP.BF16.PACK_AB R7, R164, R67 ;  /* 0x00000043a407723e */ /* 0x010fce00000010ff */
[C---:B--2---:R-:W-:Y:S07]  /*14eb0*/  HMMA.16816.F32.BF16 R112, R4.reuse, R68, R8 ;  /* 0x000000440470723c */ /* 0x044fee0000041808 */
[----:B------:R-:W-:Y:S01]  /*14ec0*/  FADD.FTZ R9, R81, R80 ;  /* 0x0000005051097221 */ /* 0x000fe20000010000 */
[----:B------:R-:W-:Y:S03]  /*14ed0*/  HMMA.16816.F32.BF16 R68, R4, R70, R12 ;  /* 0x000000460444723c */ /* 0x000fe6000004180c */
[----:B------:R-:W-:-:S04]  /*14ee0*/  FADD.FTZ R9, R78, R9 ;  /* 0x000000094e097221 */ /* 0x000fc80000010000 */
[----:B------:R-:W-:Y:S01]  /*14ef0*/  FADD.FTZ R0, R86, R9 ;  /* 0x0000000956007221 */ /* 0x000fe20000010000 */
[C---:B-----5:R-:W-:Y:S01]  /*14f00*/  HMMA.16816.F32.BF16 R72, R4.reuse, R60, R16 ;  /* 0x0000003c0448723c */ /* 0x060fe20000041810 */
[----:B------:R-:W-:Y:S02]  /*14f10*/  FADD.FTZ R9, R84, R85 ;  /* 0x0000005554097221 */ /* 0x000fe40000010000 */
[----:B------:R-:W-:Y:S02]  /*14f20*/  FADD.FTZ R0, R91, R0 ;  /* 0x000000005b007221 */ /* 0x000fe40000010000 */
[----:B------:R-:W-:Y:S02]  /*14f30*/  FADD.FTZ R82, R82, R9 ;  /* 0x0000000952527221 */ /* 0x000fe40000010000 */
[----:B------:R-:W-:Y:S01]  /*14f40*/  FADD.FTZ R13, R89, R0 ;  /* 0x00000000590d7221 */ /* 0x000fe20000010000 */
[----:B------:R-:W1:Y:S01]  /*14f50*/  LDSM.16.MT88.4 R8, [R146+0xec00] ;  /* 0x00ec00009208783b */ /* 0x000e620000004200 */
[----:B------:R-:W-:Y:S01]  /*14f60*/  FADD.FTZ R87, R87, R82 ;  /* 0x0000005257577221 */ /* 0x000fe20000010000 */
[----:B------:R-:W-:Y:S01]  /*14f70*/  HMMA.16816.F32.BF16 R76, R4, R62, R20 ;  /* 0x0000003e044c723c */ /* 0x000fe20000041814 */
[----:B------:R-:W-:-:S02]  /*14f80*/  FADD.FTZ R13, R88, R13 ;  /* 0x0000000d580d7221 */ /* 0x000fc40000010000 */
[----:B------:R-:W-:Y:S02]  /*14f90*/  FADD.FTZ R90, R90, R87 ;  /* 0x000000575a5a7221 */ /* 0x000fe40000010000 */
[----:B------:R-:W-:Y:S02]  /*14fa0*/  FADD.FTZ R94, R94, R13 ;  /* 0x0000000d5e5e7221 */ /* 0x000fe40000010000 */
[----:B------:R-:W-:Y:S01]  /*14fb0*/  FADD.FTZ R93, R93, R90 ;  /* 0x0000005a5d5d7221 */ /* 0x000fe20000010000 */
[----:B------:R-:W2:Y:S01]  /*14fc0*/  LDSM.16.MT88.4 R12, [R144+0xec00] ;  /* 0x00ec0000900c783b */ /* 0x000ea20000004200 */
[----:B------:R-:W-:Y:S01]  /*14fd0*/  FADD.FTZ R99, R99, R94 ;  /* 0x0000005e63637221 */ /* 0x000fe20000010000 */
[----:B------:R-:W-:Y:S01]  /*14fe0*/  HMMA.16816.F32.BF16 R88, R4, R108, R32 ;  /* 0x0000006c0458723c */ /* 0x000fe20000041820 */
[----:B------:R-:W-:Y:S02]  /*14ff0*/  FADD.FTZ R92, R92, R93 ;  /* 0x0000005d5c5c7221 */ /* 0x000fe40000010000 */
[----:B------:R-:W-:-:S02]  /*15000*/  FADD.FTZ R96, R96, R99 ;  /* 0x0000006360607221 */ /* 0x000fc40000010000 */
[----:B------:R-:W-:Y:S02]  /*15010*/  FADD.FTZ R95, R95, R92 ;  /* 0x0000005c5f5f7221 */ /* 0x000fe40000010000 */
        /* <DEDUP_REMOVED lines=31> */
[----:B------:R-:W-:Y:S01]  /*15210*/  HMMA.16816.F32.BF16 R100, R4, R14, R100 ;  /* 0x0000000e0464723c */ /* 0x000fe20000041864 */
[----:B------:R-:W-:Y:S01]  /*15220*/  FADD.FTZ R119, R119, R0 ;  /* 0x0000000077777221 */ /* 0x000fe20000010000 */
[----:B------:R-:W-:Y:S01]  /*15230*/  MOV R0, R3 ;  /* 0x0000000300007202 */ /* 0x000fe20000000f00 */
[----:B------:R-:W-:Y:S02]  /*15240*/  FADD.FTZ R66, R66, R9 ;  /* 0x0000000942427221 */ /* 0x000fe40000010000 */
[----:B------:R-:W-:Y:S02]  /*15250*/  FADD.FTZ R119, R118, R119 ;  /* 0x0000007776777221 */ /* 0x000fe40000010000 */
[----:B------:R-:W-:Y:S02]  /*15260*/  FADD.FTZ R66, R65, R66 ;  /* 0x0000004241427221 */ /* 0x000fe40000010000 */
[----:B------:R-:W-:-:S02]  /*15270*/  FADD.FTZ R64, R64, R119 ;  /* 0x0000007740407221 */ /* 0x000fc40000010000 */
[----:B------:R-:W-:Y:S02]  /*15280*/  FADD.FTZ R67, R67, R66 ;  /* 0x0000004243437221 */ /* 0x000fe40000010000 */
[----:B------:R-:W-:Y:S02]  /*15290*/  FADD.FTZ R165, R165, R64 ;  /* 0x00000040a5a57221 */ /* 0x000fe40000010000 */
[----:B------:R-:W-:-:S03]  /*152a0*/  FADD.FTZ R164, R164, R67 ;  /* 0x00000043a4a47221 */ /* 0x000fc60000010000 */
.L_x_2950:
[----:B------:R-:W-:Y:S01]  /*152b0*/  ULDC.64 UR12, c[0x0][0x118] ;  /* 0x00004600000c7ab9 */ /* 0x000fe20000000a00 */
[----:B------:R-:W-:Y:S05]  /*152c0*/  @!P0 BRA `(.L_x_2956) ;  /* 0x0000352000008947 */ /* 0x000fea0003800000 */
[----:B------:R-:W-:Y:S01]  /*152d0*/  ULDC UR8, c[0x0][0x1a0] ;  /* 0x0000680000087ab9 */ /* 0x000fe20000000800 */
[----:B------:R-:W-:Y:S01]  /*152e0*/  IMAD.MOV.U32 R3, RZ, RZ, R0 ;  /* 0x000000ffff037224 */ /* 0x000fe200078e0000 */
[----:B------:R-:W-:Y:S01]  /*152f0*/  ULEA UR5, -UR8, URZ, 0x7 ;  /* 0x0000003f08057291 */ /* 0x000fe2000f8e393f */
[----:B------:R-:W-:Y:S01]  /*15300*/  IMAD.MOV.U32 R117, RZ, RZ, R2 ;  /* 0x000000ffff757224 */ /* 0x000fe200078e0002 */
[----:B------:R-:W-:Y:S02]  /*15310*/  UMOV UR10, 0x6 ;  /* 0x00000006000a7882 */ /* 0x000fe40000000000 */
[----:B------:R-:W-:-:S02]  /*15320*/  USHF.R.S32.HI UR4, URZ, 0x1f, UR5 ;  /* 0x0000001f3f047899 */ /* 0x000fc40008011405 */
[----:B------:R-:W-:Y:S01]  /*15330*/  ULDC UR9, c[0x0][0x1a4] ;  /* 0x0000690000097ab9 */ /* 0x000fe20000000800 */
[----:B------:R-:W-:Y:S01]  /*15340*/  MOV R163, UR5 ;  /* 0x0000000500a37c02 */ /* 0x000fe20008000f00 */
[----:B------:R-:W-:Y:S02]  /*15350*/  USHF.L.U64.HI UR9, UR8, UR10, UR9 ;  /* 0x0000000a08097299 */ /* 0x000fe40008010209 */
[----:B------:R-:W-:Y:S01]  /*15360*/  MOV R162, UR4 ;  /* 0x0000000400a27c02 */ /* 0x000fe20008000f00 */
[----:B------:R-:W-:Y:S02]  /*15370*/  USHF.L.U32 UR8, UR8, 0x6, URZ ;  /* 0x0000000608087899 */ /* 0x000fe4000800063f */
[----:B------:R-:W-:Y:S02]  /*15380*/  ULDC UR4, c[0x0][0x19c] ;  /* 0x0000670000047ab9 */ /* 0x000fe40000000800 */
.L_x_2960:
        /* <DEDUP_REMOVED lines=65> */
.L_x_2957:
        /* <DEDUP_REMOVED lines=243> */
.L_x_2959:
        /* <DEDUP_REMOVED lines=26> */
.L_x_2958:
        /* <DEDUP_REMOVED lines=132> */
[----:B------:R-:W-:Y:S02]  /*170b0*/  FMUL.FTZ R13, R116, R109 ;  /* 0x0000006d740d7220 */ /* 0x000fe40000410000 */
[--C-:B------:R-:W-:Y:S02]  /*170c0*/  FFMA.FTZ R137, R14, c[0x0][0x23c], -R134.reuse ;  /* 0x00008f000e897a23 */ /* 0x100fe40000010886 */
        /* <DEDUP_REMOVED lines=30> */
[C---:B------:R-:W-:Y:S02]  /*172b0*/  FMUL.FTZ R92, R116.reuse, R92 ;  /* 0x0000005c745c7220 */ /* 0x040fe40000410000 */
[C---:B------:R-:W-:Y:S01]  /*172c0*/  FMUL.FTZ R93, R116.reuse, R93 ;  /* 0x0000005d745d7220 */ /* 0x040fe20000410000 */
[C---:B------:R-:W-:Y:S01]  /*172d0*/  HMMA.16816.F32.BF16 R68, R112.reuse, R122, R68 ;  /* 0x0000007a7044723c */ /* 0x040fe20000041844 */
[----:B------:R-:W3:Y:S01]  /*172e0*/  LDSM.16.MT88.4 R120, [R144+0xb000] ;  /* 0x00b000009078783b */ /* 0x000ee20000004200 */
[----:B------:R-:W4:Y:S02]  /*172f0*/  MUFU.EX2 R140, R140 ;  /* 0x0000008c008c7308 */ /* 0x000f240000000800 */
        /* <DEDUP_REMOVED lines=9> */
[C---:B------:R-:W-:Y:S01]  /*17390*/  FMUL.FTZ R99, R3.reuse, R99 ;  /* 0x0000006303637220 */ /* 0x040fe20000410000 */
[----:B------:R-:W-:Y:S01]  /*173a0*/  MUFU.EX2 R168, R168 ;  /* 0x000000a800a87308 */ /* 0x000fe20000000800 */
[C---:B------:R-:W-:Y:S04]  /*173b0*/  HMMA.16816.F32.BF16 R80, R112.reuse, R128, R80 ;  /* 0x000000807050723c */ /* 0x040fe80000041850 */
[C---:B------:R-:W-:Y:S02]  /*173c0*/  FMUL.FTZ R100, R116.reuse, R100 ;  /* 0x0000006474647220 */ /* 0x040fe40000410000 */
[----:B------:R-:W-:Y:S02]  /*173d0*/  FMUL.FTZ R101, R116, R101 ;  /* 0x0000006574657220 */ /* 0x000fe40000410000 */
[C---:B------:R-:W-:Y:S01]  /*173e0*/  HMMA.16816.F32.BF16 R84, R112.reuse, R130, R84 ;  /* 0x000000827054723c */ /* 0x040fe20000041854 */
[----:B------:R-:W-:Y:S01]  /*173f0*/  LDSM.16.MT88.4 R128, [R146+0xb400] ;  /* 0x00b400009280783b */ /* 0x000fe20000004200 */
[----:B------:R-:W-:Y:S02]  /*17400*/  MUFU.EX2 R169, R169 ;  /* 0x000000a900a97308 */ /* 0x000fe40000000800 */
[C---:B------:R-:W-:Y:S02]  /*17410*/  FMUL.FTZ R102, R3.reuse, R102 ;  /* 0x0000006603667220 */ /* 0x040fe40000410000 */
[----:B------:R-:W-:Y:S02]  /*17420*/  FMUL.FTZ R103, R3, R103 ;  /* 0x0000006703677220 */ /* 0x000fe40000410000 */
[--C-:B------:R-:W-:Y:S01]  /*17430*/  FFMA.FTZ R138, R16, c[0x0][0x23c], -R133.reuse ;  /* 0x00008f00108a7a23 */ /* 0x100fe20000010885 */
[C---:B---3--:R-:W-:Y:S03]  /*17440*/  HMMA.16816.F32.BF16 R88, R112.reuse, R120, R88 ;  /* 0x000000787058723c */ /* 0x048fe60000041858 */
[----:B------:R-:W-:Y:S01]  /*17450*/  FMUL.FTZ R16, R116, R104 ;  /* 0x0000006874107220 */ /* 0x000fe20000410000 */
[----:B--2---:R-:W-:Y:S01]  /*17460*/  F2FP.BF16.PACK_AB R104, R132, R119 ;  /* 0x000000778468723e */ /* 0x004fe200000010ff */
[----:B------:R-:W-:Y:S01]  /*17470*/  MUFU.EX2 R138, R138 ;  /* 0x0000008a008a7308 */ /* 0x000fe20000000800 */
[--C-:B------:R-:W-:Y:S02]  /*17480*/  FFMA.FTZ R139, R17, c[0x0][0x23c], -R133.reuse ;  /* 0x00008f00118b7a23 */ /* 0x100fe40000010885 */
[C---:B------:R-:W-:Y:S01]  /*17490*/  HMMA.16816.F32.BF16 R12, R112.reuse, R122, R12 ;  /* 0x0000007a700c723c */ /* 0x040fe2000004180c */
[----:B------:R-:W2:Y:S03]  /*174a0*/  LDSM.16.MT88.4 R120, [R146+0x9400] ;  /* 0x009400009278783b */ /* 0x000ea60000004200 */
[--C-:B------:R-:W-:Y:S02]  /*174b0*/  FFMA.FTZ R141, R18, c[0x0][0x23c], -R134.reuse ;  /* 0x00008f00128d7a23 */ /* 0x100fe40000010886 */
[--C-:B------:R-:W-:Y:S01]  /*174c0*/  FFMA.FTZ R142, R19, c[0x0][0x23c], -R134.reuse ;  /* 0x00008f00138e7a23 */ /* 0x100fe20000010886 */
[----:B------:R-:W3:Y:S01]  /*174d0*/  MUFU.EX2 R139, R139 ;  /* 0x0000008b008b7308 */ /* 0x000ee20000000800 */
[C---:B-1----:R-:W-:Y:S04]  /*174e0*/  HMMA.16816.F32.BF16 R92, R112.reuse, R124, R92 ;  /* 0x0000007c705c723c */ /* 0x042fe8000004185c */
[----:B------:R-:W-:Y:S01]  /*174f0*/  FMUL.FTZ R17, R116, R105 ;  /* 0x0000006974117220 */ /* 0x000fe20000410000 */
[----:B----4-:R-:W-:Y:S01]  /*17500*/  F2FP.BF16.PACK_AB R105, R140, R137 ;  /* 0x000000898c69723e */ /* 0x010fe200000010ff */
[C---:B------:R-:W-:Y:S02]  /*17510*/  FMUL.FTZ R18, R3.reuse, R106 ;  /* 0x0000006a03127220 */ /* 0x040fe40000410000 */
[C---:B------:R-:W-:Y:S01]  /*17520*/  HMMA.16816.F32.BF16 R96, R112.reuse, R126, R96 ;  /* 0x0000007e7060723c */ /* 0x040fe20000041860 */
[----:B------:R-:W-:Y:S01]  /*17530*/  MUFU.EX2 R141, R141 ;  /* 0x0000008d008d7308 */ /* 0x000fe20000000800 */
[----:B------:R-:W1:Y:S02]  /*17540*/  LDSM.16.MT88.4 R124, [R144+0x9400] ;  /* 0x00940000907c783b */ /* 0x000e640000004200 */
[----:B------:R-:W-:Y:S02]  /*17550*/  FMUL.FTZ R19, R3, R107 ;  /* 0x0000006b03137220 */ /* 0x000fe40000410000 */
[--C-:B------:R-:W-:Y:S02]  /*17560*/  FFMA.FTZ R48, R48, c[0x0][0x23c], -R133.reuse ;  /* 0x00008f0030307a23 */ /* 0x100fe40000010885 */
[----:B------:R-:W-:Y:S03]  /*17570*/  FFMA.FTZ R49, R49, c[0x0][0x23c], -R133 ;  /* 0x00008f0031317a23 */ /* 0x000fe60000010885 */
[C---:B------:R-:W-:Y:S01]  /*17580*/  HMMA.16816.F32.BF16 R16, R112.reuse, R108, R16 ;  /* 0x0000006c7010723c */ /* 0x040fe20000041810 */
[----:B------:R-:W4:Y:S02]  /*17590*/  MUFU.EX2 R142, R142 ;  /* 0x0000008e008e7308 */ /* 0x000f240000000800 */
[--C-:B------:R-:W-:Y:S01]  /*175a0*/  FFMA.FTZ R50, R50, c[0x0][0x23c], -R134.reuse ;  /* 0x00008f0032327a23 */ /* 0x100fe20000010886 */
[----:B---3--:R-:W-:Y:S01]  /*175b0*/  F2FP.BF16.PACK_AB R106, R139, R138 ;  /* 0x0000008a8b6a723e */ /* 0x008fe200000010ff */
[--C-:B------:R-:W-:Y:S02]  /*175c0*/  FFMA.FTZ R51, R51, c[0x0][0x23c], -R134.reuse ;  /* 0x00008f0033337a23 */ /* 0x100fe40000010886 */
[----:B------:R-:W-:Y:S01]  /*175d0*/  FFMA.FTZ R66, R66, c[0x0][0x23c], -R134 ;  /* 0x00008f0042427a23 */ /* 0x000fe20000010886 */
[----:B------:R-:W-:Y:S01]  /*175e0*/  HMMA.16816.F32.BF16 R100, R112, R110, R100 ;  /* 0x0000006e7064723c */ /* 0x000fe20000041864 */
[----:B------:R-:W3:Y:S02]  /*175f0*/  LDSM.16.MT88.4 R108, [R144+0xb400] ;  /* 0x00b40000906c783b */ /* 0x000ee40000004200 */
[----:B------:R-:W-:Y:S01]  /*17600*/  MUFU.EX2 R170, R170 ;  /* 0x000000aa00aa7308 */ /* 0x000fe20000000800 */
[----:B------:R-:W-:Y:S02]  /*17610*/  FFMA.FTZ R166, R116, R165, R166 ;  /* 0x000000a574a67223 */ /* 0x000fe400000100a6 */
[----:B------:R-:W-:Y:S02]  /*17620*/  FFMA.FTZ R167, R3, R164, R167 ;  /* 0x000000a403a77223 */ /* 0x000fe400000100a7 */
[----:B------:R-:W-:Y:S01]  /*17630*/  FADD.FTZ R135, R135, R166 ;  /* 0x000000a687877221 */ /* 0x000fe20000010000 */
[----:B------:R-:W5:Y:S03]  /*17640*/  LDSM.16.MT88.4 R112, [R146+0xd400] ;  /* 0x00d400009270783b */ /* 0x000f660000004200 */
[--C-:B------:R-:W-:Y:S01]  /*17650*/  FFMA.FTZ R3, R52, c[0x0][0x23c], -R133.reuse ;  /* 0x00008f0034037a23 */ /* 0x100fe20000010885 */
[----:B------:R-:W-:Y:S01]  /*17660*/  MUFU.EX2 R171, R171 ;  /* 0x000000ab00ab7308 */ /* 0x000fe20000000800 */
[--C-:B------:R-:W-:Y:S02]  /*17670*/  FFMA.FTZ R52, R53, c[0x0][0x23c], -R133.reuse ;  /* 0x00008f0035347a23 */ /* 0x100fe40000010885 */
[--C-:B------:R-:W-:Y:S01]  /*17680*/  FFMA.FTZ R53, R54, c[0x0][0x23c], -R134.reuse ;  /* 0x00008f0036357a23 */ /* 0x100fe20000010886 */
[----:B----4-:R-:W-:Y:S01]  /*17690*/  F2FP.BF16.PACK_AB R107, R142, R141 ;  /* 0x0000008d8e6b723e */ /* 0x010fe200000010ff */
[--C-:B------:R-:W-:Y:S02]  /*176a0*/  FFMA.FTZ R54, R55, c[0x0][0x23c], -R134.reuse ;  /* 0x00008f0037367a23 */ /* 0x100fe40000010886 */
[--C-:B------:R-:W-:Y:S02]  /*176b0*/  FFMA.FTZ R55, R56, c[0x0][0x23c], -R133.reuse ;  /* 0x00008f0038377a23 */ /* 0x100fe40000010885 */
[--C-:B------:R-:W-:Y:S01]  /*176c0*/  FFMA.FTZ R56, R57, c[0x0][0x23c], -R133.reuse ;  /* 0x00008f0039387a23 */ /* 0x100fe20000010885 */
[----:B------:R-:W-:Y:S01]  /*176d0*/  MUFU.EX2 R172, R172 ;  /* 0x000000ac00ac7308 */ /* 0x000fe20000000800 */
[C---:B--2---:R-:W-:Y:S05]  /*176e0*/  HMMA.16816.F32.BF16 R8, R104.reuse, R120, R8 ;  /* 0x000000786808723c */ /* 0x044fea0000041808 */
[--C-:B------:R-:W-:Y:S02]  /*176f0*/  FFMA.FTZ R57, R58, c[0x0][0x23c], -R134.reuse ;  /* 0x00008f003a397a23 */ /* 0x100fe40000010886 */
[--C-:B------:R-:W-:Y:S01]  /*17700*/  FFMA.FTZ R120, R21, c[0x0][0x23c], -R133.reuse ;  /* 0x00008f0015787a23 */ /* 0x100fe20000010885 */
[C---:B------:R-:W-:Y:S01]  /*17710*/  HMMA.16816.F32.BF16 R68, R104.reuse, R122, R68 ;  /* 0x0000007a6844723c */ /* 0x040fe20000041844 */
[----:B------:R-:W-:Y:S03]  /*17720*/  MUFU.EX2 R173, R173 ;  /* 0x000000ad00ad7308 */ /* 0x000fe60000000800 */
[--C-:B------:R-:W-:Y:S02]  /*17730*/  FFMA.FTZ R121, R22, c[0x0][0x23c], -R134.reuse ;  /* 0x00008f0016797a23 */ /* 0x100fe40000010886 */
[--C-:B------:R-:W-:Y:S02]  /*17740*/  FFMA.FTZ R58, R59, c[0x0][0x23c], -R134.reuse ;  /* 0x00008f003b3a7a23 */ /* 0x100fe40000010886 */
[C---:B-1----:R-:W-:Y:S03]  /*17750*/  HMMA.16816.F32.BF16 R72, R104.reuse, R124, R72 ;  /* 0x0000007c6848723c */ /* 0x042fe60000041848 */
[----:B------:R-:W1:Y:S01]  /*17760*/  MUFU.EX2 R120, R120 ;  /* 0x0000007800787308 */ /* 0x000e620000000800 */
[--C-:B------:R-:W-:Y:S02]  /*17770*/  FFMA.FTZ R122, R23, c[0x0][0x23c], -R134.reuse ;  /* 0x00008f00177a7a23 */ /* 0x100fe40000010886 */
[----:B------:R-:W2:Y:S01]  /*17780*/  LDSM.16.MT88.4 R20, [R144+0xd400] ;  /* 0x00d400009014783b */ /* 0x000ea20000004200 */
[--C-:B------:R-:W-:Y:S01]  /*17790*/  FFMA.FTZ R123, R24, c[0x0][0x23c], -R133.reuse ;  /* 0x00008f00187b7a23 */ /* 0x100fe20000010885 */
[C---:B------:R-:W-:Y:S04]  /*177a0*/  HMMA.16816.F32.BF16 R76, R104.reuse, R126, R76 ;  /* 0x0000007e684c723c */ /* 0x040fe8000004184c */
[--C-:B------:R-:W-:Y:S01]  /*177b0*/  FFMA.FTZ R124, R25, c[0x0][0x23c], -R133.reuse ;  /* 0x00008f00197c7a23 */ /* 0x100fe20000010885 */
[----:B------:R-:W-:Y:S01]  /*177c0*/  MUFU.EX2 R121, R121 ;  /* 0x0000007900797308 */ /* 0x000fe20000000800 */
[--C-:B------:R-:W-:Y:S02]  /*177d0*/  FFMA.FTZ R125, R26, c[0x0][0x23c], -R134.reuse ;  /* 0x00008f001a7d7a23 */ /* 0x100fe40000010886 */
[C---:B------:R-:W-:Y:S04]  /*177e0*/  HMMA.16816.F32.BF16 R80, R104.reuse, R128, R80 ;  /* 0x000000806850723c */ /* 0x040fe80000041850 */
[--C-:B------:R-:W-:Y:S02]  /*177f0*/  FFMA.FTZ R126, R27, c[0x0][0x23c], -R134.reuse ;  /* 0x00008f001b7e7a23 */ /* 0x100fe40000010886 */
[----:B------:R-:W-:Y:S01]  /*17800*/  LDSM.16.MT88.4 R24, [R144+0x9800] ;  /* 0x009800009018783b */ /* 0x000fe20000004200 */
[--C-:B------:R-:W-:Y:S01]  /*17810*/  FFMA.FTZ R127, R28, c[0x0][0x23c], -R133.reuse ;  /* 0x00008f001c7f7a23 */ /* 0x100fe20000010885 */
[C---:B------:R-:W-:Y:S01]  /*17820*/  HMMA.16816.F32.BF16 R84, R104.reuse, R130, R84 ;  /* 0x000000826854723c */ /* 0x040fe20000041854 */
[----:B------:R-:W4:Y:S03]  /*17830*/  MUFU.EX2 R122, R122 ;  /* 0x0000007a007a7308 */ /* 0x000f260000000800 */
[--C-:B------:R-:W-:Y:S02]  /*17840*/  FFMA.FTZ R128, R29, c[0x0][0x23c], -R133.reuse ;  /* 0x00008f001d807a23 */ /* 0x100fe40000010885 */
[--C-:B------:R-:W-:Y:S02]  /*17850*/  FFMA.FTZ R129, R30, c[0x0][0x23c], -R134.reuse ;  /* 0x00008f001e817a23 */ /* 0x100fe40000010886 */
[C---:B---3--:R-:W-:Y:S03]  /*17860*/  HMMA.16816.F32.BF16 R88, R104.reuse, R108, R88 ;  /* 0x0000006c6858723c */ /* 0x048fe60000041858 */
[----:B------:R-:W-:Y:S01]  /*17870*/  MUFU.EX2 R123, R123 ;  /* 0x0000007b007b7308 */ /* 0x000fe20000000800 */
[--C-:B------:R-:W-:Y:S02]  /*17880*/  FFMA.FTZ R130, R31, c[0x0][0x23c], -R134.reuse ;  /* 0x00008f001f827a23 */ /* 0x100fe40000010886 */
[----:B------:R-:W-:Y:S01]  /*17890*/  LDSM.16.MT88.4 R28, [R146+0x9c00] ;  /* 0x009c0000921c783b */ /* 0x000fe20000004200 */
[--C-:B------:R-:W-:Y:S01]  /*178a0*/  FFMA.FTZ R131, R32, c[0x0][0x23c], -R133.reuse ;  /* 0x00008f0020837a23 */ /* 0x100fe20000010885 */
[C---:B------:R-:W-:Y:S04]  /*178b0*/  HMMA.16816.F32.BF16 R12, R104.reuse, R110, R12 ;  /* 0x0000006e680c723c */ /* 0x040fe8000004180c */
[--C-:B------:R-:W-:Y:S01]  /*178c0*/  FFMA.FTZ R59, R60, c[0x0][0x23c], -R133.reuse ;  /* 0x00008f003c3b7a23 */ /* 0x100fe20000010885 */
[----:B------:R-:W3:Y:S01]  /*178d0*/  MUFU.EX2 R124, R124 ;  /* 0x0000007c007c7308 */ /* 0x000ee20000000800 */
[----:B------:R-:W3:Y:S01]  /*178e0*/  LDSM.16.MT88.4 R108, [R146+0x9800] ;  /* 0x00980000926c783b */ /* 0x000ee20000004200 */
[----:B------:R-:W-:Y:S01]  /*178f0*/  FFMA.FTZ R60, R61, c[0x0][0x23c], -R133 ;  /* 0x00008f003d3c7a23 */ /* 0x000fe20000010885 */
[C---:B-----5:R-:W-:Y:S04]  /*17900*/  HMMA.16816.F32.BF16 R92, R104.reuse, R112, R92 ;  /* 0x00000070685c723c */ /* 0x060fe8000004185c */
[--C-:B------:R-:W-:Y:S02]  /*17910*/  FFMA.FTZ R61, R62, c[0x0][0x23c], -R134.reuse ;  /* 0x00008f003e3d7a23 */ /* 0x100fe40000010886 */
[----:B------:R-:W-:Y:S01]  /*17920*/  LDSM.16.MT88.4 R32, [R144+0x9c00] ;  /* 0x009c00009020783b */ /* 0x000fe20000004200 */
[----:B------:R-:W-:Y:S01]  /*17930*/  MUFU.EX2 R125, R125 ;  /* 0x0000007d007d7308 */ /* 0x000fe20000000800 */
[C---:B------:R-:W-:Y:S04]  /*17940*/  HMMA.16816.F32.BF16 R96, R104.reuse, R114, R96 ;  /* 0x000000726860723c */ /* 0x040fe80000041860 */
[----:B------:R-:W-:Y:S02]  /*17950*/  FFMA.FTZ R62, R63, c[0x0][0x23c], -R134 ;  /* 0x00008f003f3e7a23 */ /* 0x000fe40000010886 */
[----:B------:R-:W5:Y:S01]  /*17960*/  LDSM.16.MT88.4 R112, [R146+0xb800] ;  /* 0x00b800009270783b */ /* 0x000f620000004200 */
[----:B------:R-:W-:Y:S01]  /*17970*/  FADD.FTZ R136, R136, R167 ;  /* 0x000000a788887221 */ /* 0x000fe20000010000 */
[C---:B--2---:R-:W-:Y:S01]  /*17980*/  HMMA.16816.F32.BF16 R16, R104.reuse, R20, R16 ;  /* 0x000000146810723c */ /* 0x044fe20000041810 */
[----:B------:R-:W2:Y:S03]  /*17990*/  MUFU.EX2 R126, R126 ;  /* 0x0000007e007e7308 */ /* 0x000ea60000000800 */
[----:B------:R-:W-:Y:S03]  /*179a0*/  FADD.FTZ R7, R7, R136 ;  /* 0x0000008807077221 */ /* 0x000fe60000010000 */
[----:B-1----:R-:W-:Y:S01]  /*179b0*/  F2FP.BF16.PACK_AB R20, R120, R143 ;  /* 0x0000008f7814723e */ /* 0x002fe200000010ff */
[----:B------:R-:W-:Y:S01]  /*179c0*/  HMMA.16816.F32.BF16 R100, R104, R22, R100 ;  /* 0x000000166864723c */ /* 0x000fe20000041864 */
[----:B------:R-:W1:Y:S02]  /*179d0*/  LDSM.16.MT88.4 R104, [R144+0xb800] ;  /* 0x00b800009068783b */ /* 0x000e640000004200 */
[----:B------:R-:W-:Y:S01]  /*179e0*/  MUFU.EX2 R127, R127 ;  /* 0x0000007f007f7308 */ /* 0x000fe20000000800 */
[----:B----4-:R-:W-:Y:S01]  /*179f0*/  F2FP.BF16.PACK_AB R21, R122, R121 ;  /* 0x000000797a15723e */ /* 0x010fe200000010ff */
[----:B------:R-:W-:Y:S02]  /*17a00*/  FADD.FTZ R6, R6, R7 ;  /* 0x0000000706067221 */ /* 0x000fe40000010000 */
[----:B---3--:R-:W-:Y:S02]  /*17a10*/  F2FP.BF16.PACK_AB R22, R124, R123 ;  /* 0x0000007b7c16723e */ /* 0x008fe400000010ff */
[----:B------:R-:W-:Y:S04]  /*17a20*/  FADD.FTZ R137, R137, R6 ;  /* 0x0000000689897221 */ /* 0x000fe80000010000 */
[----:B------:R-:W3:Y:S01]  /*17a30*/  MUFU.EX2 R128, R128 ;  /* 0x0000008000807308 */ /* 0x000ee20000000800 */
[----:B------:R-:W-:Y:S01]  /*17a40*/  FADD.FTZ R140, R140, R137 ;  /* 0x000000898c8c7221 */ /* 0x000fe20000010000 */
[----:B--2---:R-:W-:Y:S03]  /*17a50*/  F2FP.BF16.PACK_AB R23, R126, R125 ;  /* 0x0000007d7e17723e */ /* 0x004fe600000010ff */
[----:B------:R-:W-:Y:S04]  /*17a60*/  FADD.FTZ R141, R141, R140 ;  /* 0x0000008c8d8d7221 */ /* 0x000fe80000010000 */
[----:B------:R-:W-:Y:S01]  /*17a70*/  FADD.FTZ R142, R142, R141 ;  /* 0x0000008d8e8e7221 */ /* 0x000fe20000010000 */
[----:B------:R-:W-:Y:S01]  /*17a80*/  MUFU.EX2 R129, R129 ;  /* 0x0000008100817308 */ /* 0x000fe20000000800 */
[C---:B------:R-:W-:Y:S05]  /*17a90*/  HMMA.16816.F32.BF16 R8, R20.reuse, R108, R8 ;  /* 0x0000006c1408723c */ /* 0x040fea0000041808 */
[----:B------:R-:W-:Y:S03]  /*17aa0*/  FADD.FTZ R121, R121, R142 ;  /* 0x0000008e79797221 */ /* 0x000fe60000010000 */
[C---:B------:R-:W-:Y:S01]  /*17ab0*/  HMMA.16816.F32.BF16 R68, R20.reuse, R110, R68 ;  /* 0x0000006e1444723c */ /* 0x040fe20000041844 */
[----:B------:R-:W2:Y:S01]  /*17ac0*/  LDSM.16.MT88.4 R108, [R146+0xd800] ;  /* 0x00d80000926c783b */ /* 0x000ea20000004200 */
[----:B------:R-:W4:Y:S02]  /*17ad0*/  MUFU.EX2 R130, R130 ;  /* 0x0000008200827308 */ /* 0x000f240000000800 */
[----:B------:R-:W-:Y:S04]  /*17ae0*/  FADD.FTZ R122, R122, R121 ;  /* 0x000000797a7a7221 */ /* 0x000fe80000010000 */
[C---:B------:R-:W-:Y:S04]  /*17af0*/  HMMA.16816.F32.BF16 R72, R20.reuse, R24, R72 ;  /* 0x000000181448723c */ /* 0x040fe80000041848 */
[----:B------:R-:W1:Y:S01]  /*17b00*/  MUFU.EX2 R131, R131 ;  /* 0x0000008300837308 */ /* 0x000e620000000800 */
[----:B------:R-:W-:Y:S03]  /*17b10*/  FADD.FTZ R125, R125, R122 ;  /* 0x0000007a7d7d7221 */ /* 0x000fe60000010000 */
[C---:B------:R-:W-:Y:S01]  /*17b20*/  HMMA.16816.F32.BF16 R76, R20.reuse, R26, R76 ;  /* 0x0000001a144c723c */ /* 0x040fe2000004184c */
[----:B------:R-:W3:Y:S03]  /*17b30*/  LDSM.16.MT88.4 R24, [R144+0xd800] ;  /* 0x00d800009018783b */ /* 0x000ee60000004200 */
[----:B------:R-:W-:Y:S02]  /*17b40*/  FADD.FTZ R126, R126, R125 ;  /* 0x0000007d7e7e7221 */ /* 0x000fe40000010000 */
[----:B------:R-:W2:Y:S02]  /*17b50*/  MUFU.EX2 R174, R174 ;  /* 0x000000ae00ae7308 */ /* 0x000ea40000000800 */
[C---:B-----5:R-:W-:Y:S08]  /*17b60*/  HMMA.16816.F32.BF16 R80, R20.reuse, R112, R80 ;  /* 0x000000701450723c */ /* 0x060ff00000041850 */
[C---:B------:R-:W-:Y:S01]  /*17b70*/  HMMA.16816.F32.BF16 R84, R20.reuse, R114, R84 ;  /* 0x000000721454723c */ /* 0x040fe20000041854 */
[----:B------:R-:W-:Y:S07]  /*17b80*/  MUFU.EX2 R175, R175 ;  /* 0x000000af00af7308 */ /* 0x000fee0000000800 */
[C---:B-1----:R-:W-:Y:S03]  /*17b90*/  HMMA.16816.F32.BF16 R88, R20.reuse, R104, R88 ;  /* 0x000000681458723c */ /* 0x042fe60000041858 */
[----:B------:R-:W-:Y:S05]  /*17ba0*/  MUFU.EX2 R176, R176 ;  /* 0x000000b000b07308 */ /* 0x000fea0000000800 */
[C---:B------:R-:W-:Y:S01]  /*17bb0*/  HMMA.16816.F32.BF16 R12, R20.reuse, R106, R12 ;  /* 0x0000006a140c723c */ /* 0x040fe2000004180c */
[----:B------:R-:W1:Y:S04]  /*17bc0*/  LDSM.16.MT88.4 R104, [R146+0xbc00] ;  /* 0x00bc00009268783b */ /* 0x000e680000004200 */
[----:B------:R-:W-:Y:S03]  /*17bd0*/  MUFU.EX2 R177, R177 ;  /* 0x000000b100b17308 */ /* 0x000fe60000000800 */
[C---:B--2---:R-:W-:Y:S07]  /*17be0*/  HMMA.16816.F32.BF16 R92, R20.reuse, R108, R92 ;  /* 0x0000006c145c723c */ /* 0x044fee000004185c */
[----:B------:R-:W-:Y:S01]  /*17bf0*/  FFMA.FTZ R108, R64, c[0x0][0x23c], -R133 ;  /* 0x00008f00406c7a23 */ /* 0x000fe20000010885 */
[C---:B------:R-:W-:Y:S01]  /*17c00*/  HMMA.16816.F32.BF16 R96, R20.reuse, R110, R96 ;  /* 0x0000006e1460723c */ /* 0x040fe20000041860 */
[----:B------:R-:W-:Y:S07]  /*17c10*/  MUFU.EX2 R178, R178 ;  /* 0x000000b200b27308 */ /* 0x000fee0000000800 */
[C---:B---3--:R-:W-:Y:S03]  /*17c20*/  HMMA.16816.F32.BF16 R16, R20.reuse, R24, R16 ;  /* 0x000000181410723c */ /* 0x048fe60000041810 */
[----:B------:R2:W-:Y:S05]  /*17c30*/  MUFU.EX2 R63, R108 ;  /* 0x0000006c003f7308 */ /* 0x0005ea0000000800 */
[----:B------:R-:W-:Y:S01]  /*17c40*/  HMMA.16816.F32.BF16 R100, R20, R26, R100 ;  /* 0x0000001a1464723c */ /* 0x000fe20000041864 */
[----:B------:R-:W3:Y:S04]  /*17c50*/  LDSM.16.MT88.4 R24, [R144+0xbc00] ;  /* 0x00bc00009018783b */ /* 0x000ee80000004200 */
[----:B------:R-:W-:Y:S02]  /*17c60*/  MUFU.EX2 R48, R48 ;  /* 0x0000003000307308 */ /* 0x000fe40000000800 */
[----:B------:R-:W-:Y:S02]  /*17c70*/  F2FP.BF16.PACK_AB R20, R128, R127 ;  /* 0x0000007f8014723e */ /* 0x000fe400000010ff */
[----:B----4-:R-:W-:Y:S03]  /*17c80*/  F2FP.BF16.PACK_AB R21, R130, R129 ;  /* 0x000000818215723e */ /* 0x010fe600000010ff */
[----:B------:R-:W-:Y:S01]  /*17c90*/  F2FP.BF16.PACK_AB R22, R168, R131 ;  /* 0x00000083a816723e */ /* 0x000fe200000010ff */
[----:B------:R-:W-:Y:S01]  /*17ca0*/  FADD.FTZ R129, R129, R126 ;  /* 0x0000007e81817221 */ /* 0x000fe20000010000 */
[----:B------:R-:W-:Y:S01]  /*17cb0*/  F2FP.BF16.PACK_AB R23, R170, R169 ;  /* 0x000000a9aa17723e */ /* 0x000fe200000010ff */
[----:B------:R-:W-:Y:S02]  /*17cc0*/  MUFU.EX2 R49, R49 ;  /* 0x0000003100317308 */ /* 0x000fe40000000800 */
[----:B------:R-:W-:Y:S01]  /*17cd0*/  FADD.FTZ R130, R130, R129 ;  /* 0x0000008182827221 */ /* 0x000fe20000010000 */
[----:B--2---:R-:W-:Y:S03]  /*17ce0*/  LDSM.16.MT88.4 R108, [R144+0xcc00] ;  /* 0x00cc0000906c783b */ /* 0x004fe60000004200 */
[C---:B------:R-:W-:Y:S03]  /*17cf0*/  HMMA.16816.F32.BF16 R8, R20.reuse, R28, R8 ;  /* 0x0000001c1408723c */ /* 0x040fe60000041808 */
[----:B------:R-:W-:Y:S01]  /*17d00*/  FADD.FTZ R169, R169, R130 ;  /* 0x00000082a9a97221 */ /* 0x000fe20000010000 */
[----:B------:R-:W-:Y:S03]  /*17d10*/  MUFU.EX2 R50, R50 ;  /* 0x0000003200327308 */ /* 0x000fe60000000800 */
[----:B------:R-:W-:Y:S01]  /*17d20*/  FADD.FTZ R170, R170, R169 ;  /* 0x000000a9aaaa7221 */ /* 0x000fe20000010000 */
[C---:B------:R-:W-:Y:S01]  /*17d30*/  HMMA.16816.F32.BF16 R68, R20.reuse, R30, R68 ;  /* 0x0000001e1444723c */ /* 0x040fe20000041844 */
[----:B------:R-:W2:Y:S03]  /*17d40*/  LDSM.16.MT88.4 R28, [R146+0xdc00] ;  /* 0x00dc0000921c783b */ /* 0x000ea60000004200 */
[----:B------:R-:W-:Y:S02]  /*17d50*/  FADD.FTZ R7, R173, R170 ;  /* 0x000000aaad077221 */ /* 0x000fe40000010000 */
[----:B------:R-:W-:Y:S02]  /*17d60*/  MUFU.EX2 R51, R51 ;  /* 0x0000003300337308 */ /* 0x000fe40000000800 */
[C---:B------:R-:W-:Y:S04]  /*17d70*/  HMMA.16816.F32.BF16 R72, R20.reuse, R32, R72 ;  /* 0x000000201448723c */ /* 0x040fe80000041848 */
[----:B------:R-:W-:Y:S04]  /*17d80*/  FADD.FTZ R7, R174, R7 ;  /* 0x00000007ae077221 */ /* 0x000fe80000010000 */
[C---:B------:R-:W-:Y:S01]  /*17d90*/  HMMA.16816.F32.BF16 R76, R20.reuse, R34, R76 ;  /* 0x00000022144c723c */ /* 0x040fe2000004184c */
[----:B------:R-:W4:Y:S01]  /*17da0*/  LDSM.16.MT88.4 R32, [R144+0xdc00] ;  /* 0x00dc00009020783b */ /* 0x000f220000004200 */
[----:B------:R-:W-:Y:S06]  /*17db0*/  MUFU.EX2 R3, R3 ;  /* 0x0000000300037308 */ /* 0x000fec0000000800 */
[C---:B-1----:R-:W-:Y:S04]  /*17dc0*/  HMMA.16816.F32.BF16 R80, R20.reuse, R104, R80 ;  /* 0x000000681450723c */ /* 0x042fe80000041850 */
[----:B------:R-:W-:Y:S03]  /*17dd0*/  MUFU.EX2 R52, R52 ;  /* 0x0000003400347308 */ /* 0x000fe60000000800 */
[--C-:B------:R-:W-:Y:S01]  /*17de0*/  FFMA.FTZ R104, R40, c[0x0][0x23c], -R133.reuse ;  /* 0x00008f0028687a23 */ /* 0x100fe20000010885 */
[C---:B------:R-:W-:Y:S04]  /*17df0*/  HMMA.16816.F32.BF16 R84, R20.reuse, R106, R84 ;  /* 0x0000006a1454723c */ /* 0x040fe80000041854 */
[--C-:B------:R-:W-:Y:S02]  /*17e00*/  FFMA.FTZ R105, R41, c[0x0][0x23c], -R133.reuse ;  /* 0x00008f0029697a23 */ /* 0x100fe40000010885 */
[----:B------:R-:W-:Y:S01]  /*17e10*/  MUFU.EX2 R104, R104 ;  /* 0x0000006800687308 */ /* 0x000fe20000000800 */
[--C-:B------:R-:W-:Y:S01]  /*17e20*/  FFMA.FTZ R106, R42, c[0x0][0x23c], -R134.reuse ;  /* 0x00008f002a6a7a23 */ /* 0x100fe20000010886 */
[C---:B---3--:R-:W-:Y:S04]  /*17e30*/  HMMA.16816.F32.BF16 R88, R20.reuse, R24, R88 ;  /* 0x000000181458723c */ /* 0x048fe80000041858 */
[--C-:B------:R-:W-:Y:S02]  /*17e40*/  FFMA.FTZ R107, R43, c[0x0][0x23c], -R134.reuse ;  /* 0x00008f002b6b7a23 */ /* 0x100fe40000010886 */
[----:B------:R-:W-:Y:S01]  /*17e50*/  LDSM.16.MT88.4 R40, [R144+0xc800] ;  /* 0x00c800009028783b */ /* 0x000fe20000004200 */
[----:B------:R-:W-:Y:S01]  /*17e60*/  FFMA.FTZ R133, R65, c[0x0][0x23c], -R133 ;  /* 0x00008f0041857a23 */ /* 0x000fe20000010885 */
[C---:B------:R-:W-:Y:S01]  /*17e70*/  HMMA.16816.F32.BF16 R12, R20.reuse, R26, R12 ;  /* 0x0000001a140c723c */ /* 0x040fe2000004180c */
[----:B------:R-:W1:Y:S03]  /*17e80*/  MUFU.EX2 R105, R105 ;  /* 0x0000006900697308 */ /* 0x000e660000000800 */
[----:B------:R-:W-:Y:S02]  /*17e90*/  FFMA.FTZ R134, R67, c[0x0][0x23c], -R134 ;  /* 0x00008f0043867a23 */ /* 0x000fe40000010886 */
[----:B------:R-:W3:Y:S02]  /*17ea0*/  LDSM.16.MT88.4 R24, [R146+0xa000] ;  /* 0x00a000009218783b */ /* 0x000ee40000004200 */
[C---:B--2---:R-:W-:Y:S03]  /*17eb0*/  HMMA.16816.F32.BF16 R92, R20.reuse, R28, R92 ;  /* 0x0000001c145c723c */ /* 0x044fe6000004185c */
[----:B------:R-:W-:Y:S05]  /*17ec0*/  MUFU.EX2 R106, R106 ;  /* 0x0000006a006a7308 */ /* 0x000fea0000000800 */
[C---:B------:R-:W-:Y:S01]  /*17ed0*/  HMMA.16816.F32.BF16 R96, R20.reuse, R30, R96 ;  /* 0x0000001e1460723c */ /* 0x040fe20000041860 */
[----:B------:R-:W2:Y:S04]  /*17ee0*/  LDSM.16.MT88.4 R28, [R144+0xa000] ;  /* 0x00a00000901c783b */ /* 0x000ea80000004200 */
[----:B------:R-:W5:Y:S03]  /*17ef0*/  MUFU.EX2 R107, R107 ;  /* 0x0000006b006b7308 */ /* 0x000f660000000800 */
[C---:B----4-:R-:W-:Y:S07]  /*17f00*/  HMMA.16816.F32.BF16 R16, R20.reuse, R32, R16 ;  /* 0x000000201410723c */ /* 0x050fee0000041810 */
[----:B------:R-:W-:Y:S01]  /*17f10*/  MUFU.EX2 R53, R53 ;  /* 0x0000003500357308 */ /* 0x000fe20000000800 */
[----:B------:R-:W-:Y:S01]  /*17f20*/  HMMA.16816.F32.BF16 R100, R20, R34, R100 ;  /* 0x000000221464723c */ /* 0x000fe20000041864 */
[----:B------:R-:W4:Y:S06]  /*17f30*/  LDSM.16.MT88.4 R32, [R146+0xc000] ;  /* 0x00c000009220783b */ /* 0x000f2c0000004200 */
[----:B------:R-:W-:Y:S02]  /*17f40*/  F2FP.BF16.PACK_AB R20, R172, R171 ;  /* 0x000000abac14723e */ /* 0x000fe400000010ff */
[----:B------:R-:W-:Y:S01]  /*17f50*/  F2FP.BF16.PACK_AB R21, R174, R173 ;  /* 0x000000adae15723e */ /* 0x000fe200000010ff */
[----:B------:R-:W2:Y:S02]  /*17f60*/  MUFU.EX2 R54, R54 ;  /* 0x0000003600367308 */ /* 0x000ea40000000800 */
[----:B-1----:R-:W-:Y:S02]  /*17f70*/  F2FP.BF16.PACK_AB R22, R105, R104 ;  /* 0x000000686916723e */ /* 0x002fe400000010ff */
[----:B-----5:R-:W-:Y:S06]  /*17f80*/  F2FP.BF16.PACK_AB R23, R107, R106 ;  /* 0x0000006a6b17723e */ /* 0x020fec00000010ff */
[----:B------:R-:W-:Y:S01]  /*17f90*/  MUFU.EX2 R55, R55 ;  /* 0x0000003700377308 */ /* 0x000fe20000000800 */
[C---:B---3--:R-:W-:Y:S08]  /*17fa0*/  HMMA.16816.F32.BF16 R8, R20.reuse, R24, R8 ;  /* 0x000000181408723c */ /* 0x048ff00000041808 */
[C---:B------:R-:W-:Y:S01]  /*17fb0*/  HMMA.16816.F32.BF16 R68, R20.reuse, R26, R68 ;  /* 0x0000001a1444723c */ /* 0x040fe20000041844 */
[----:B------:R-:W1:Y:S01]  /*17fc0*/  LDSM.16.MT88.4 R24, [R146+0xe000] ;  /* 0x00e000009218783b */ /* 0x000e620000004200 */
[----:B------:R-:W3:Y:S06]  /*17fd0*/  MUFU.EX2 R56, R56 ;  /* 0x0000003800387308 */ /* 0x000eec0000000800 */
[C---:B--2---:R-:W-:Y:S04]  /*17fe0*/  HMMA.16816.F32.BF16 R72, R20.reuse, R28, R72 ;  /* 0x0000001c1448723c */ /* 0x044fe80000041848 */
[----:B------:R-:W-:Y:S04]  /*17ff0*/  MUFU.EX2 R57, R57 ;  /* 0x0000003900397308 */ /* 0x000fe80000000800 */
[C---:B------:R-:W-:Y:S01]  /*18000*/  HMMA.16816.F32.BF16 R76, R20.reuse, R30, R76 ;  /* 0x0000001e144c723c */ /* 0x040fe2000004184c */
[----:B------:R-:W2:Y:S05]  /*18010*/  LDSM.16.MT88.4 R28, [R144+0xe000] ;  /* 0x00e00000901c783b */ /* 0x000eaa0000004200 */
[----:B------:R-:W5:Y:S02]  /*18020*/  MUFU.EX2 R58, R58 ;  /* 0x0000003a003a7308 */ /* 0x000f640000000800 */
[C---:B----4-:R-:W-:Y:S08]  /*18030*/  HMMA.16816.F32.BF16 R80, R20.reuse, R32, R80 ;  /* 0x000000201450723c */ /* 0x050ff00000041850 */
[C---:B------:R-:W-:Y:S01]  /*18040*/  HMMA.16816.F32.BF16 R84, R20.reuse, R34, R84 ;  /* 0x000000221454723c */ /* 0x040fe20000041854 */
[----:B------:R-:W4:Y:S01]  /*18050*/  LDSM.16.MT88.4 R32, [R146+0xa400] ;  /* 0x00a400009220783b */ /* 0x000f220000004200 */
[----:B------:R-:W-:Y:S06]  /*18060*/  MUFU.EX2 R59, R59 ;  /* 0x0000003b003b7308 */ /* 0x000fec0000000800 */
[C---:B------:R-:W-:Y:S04]  /*18070*/  HMMA.16816.F32.BF16 R88, R20.reuse, R36, R88 ;  /* 0x000000241458723c */ /* 0x040fe80000041858 */
[----:B------:R-:W2:Y:S04]  /*18080*/  MUFU.EX2 R60, R60 ;  /* 0x0000003c003c7308 */ /* 0x000ea80000000800 */
[C---:B------:R-:W-:Y:S01]  /*18090*/  HMMA.16816.F32.BF16 R12, R20.reuse, R38, R12 ;  /* 0x00000026140c723c */ /* 0x040fe2000004180c */
[----:B------:R-:W3:Y:S05]  /*180a0*/  LDSM.16.MT88.4 R36, [R144+0xa400] ;  /* 0x00a400009024783b */ /* 0x000eea0000004200 */
[----:B------:R-:W-:Y:S02]  /*180b0*/  MUFU.EX2 R61, R61 ;  /* 0x0000003d003d7308 */ /* 0x000fe40000000800 */
[C---:B-1----:R-:W-:Y:S08]  /*180c0*/  HMMA.16816.F32.BF16 R92, R20.reuse, R24, R92 ;  /* 0x00000018145c723c */ /* 0x042ff0000004185c */
[C---:B------:R-:W-:Y:S01]  /*180d0*/  HMMA.16816.F32.BF16 R96, R20.reuse, R26, R96 ;  /* 0x0000001a1460723c */ /* 0x040fe20000041860 */
[----:B------:R-:W1:Y:S01]  /*180e0*/  LDSM.16.MT88.4 R24, [R146+0xc400] ;  /* 0x00c400009218783b */ /* 0x000e620000004200 */
[----:B------:R-:W1:Y:S06]  /*180f0*/  MUFU.EX2 R62, R62 ;  /* 0x0000003e003e7308 */ /* 0x000e6c0000000800 */
[C---:B--2---:R-:W-:Y:S04]  /*18100*/  HMMA.16816.F32.BF16 R16, R20.reuse, R28, R16 ;  /* 0x0000001c1410723c */ /* 0x044fe80000041810 */
[----:B------:R-:W2:Y:S04]  /*18110*/  MUFU.EX2 R64, R133 ;  /* 0x0000008500407308 */ /* 0x000ea80000000800 */
[----:B------:R-:W-:Y:S01]  /*18120*/  HMMA.16816.F32.BF16 R100, R20, R30, R100 ;  /* 0x0000001e1464723c */ /* 0x000fe20000041864 */
[----:B------:R-:W1:Y:S06]  /*18130*/  LDSM.16.MT88.4 R28, [R144+0xc400] ;  /* 0x00c40000901c783b */ /* 0x000e6c0000004200 */
[----:B------:R-:W-:Y:S02]  /*18140*/  F2FP.BF16.PACK_AB R20, R176, R175 ;  /* 0x000000afb014723e */ /* 0x000fe400000010ff */
[----:B------:R-:W-:Y:S03]  /*18150*/  F2FP.BF16.PACK_AB R21, R178, R177 ;  /* 0x000000b1b215723e */ /* 0x000fe600000010ff */
[----:B------:R-:W-:Y:S02]  /*18160*/  F2FP.BF16.PACK_AB R22, R49, R48 ;  /* 0x000000303116723e */ /* 0x000fe400000010ff */
[----:B------:R-:W-:Y:S07]  /*18170*/  F2FP.BF16.PACK_AB R23, R51, R50 ;  /* 0x000000323317723e */ /* 0x000fee00000010ff */
[C---:B----4-:R-:W-:Y:S08]  /*18180*/  HMMA.16816.F32.BF16 R8, R20.reuse, R32, R8 ;  /* 0x000000201408723c */ /* 0x050ff00000041808 */
[C---:B------:R-:W-:Y:S01]  /*18190*/  HMMA.16816.F32.BF16 R68, R20.reuse, R34, R68 ;  /* 0x000000221444723c */ /* 0x040fe20000041844 */
[----:B------:R-:W4:Y:S07]  /*181a0*/  LDSM.16.MT88.4 R32, [R146+0xe400] ;  /* 0x00e400009220783b */ /* 0x000f2e0000004200 */
        /* <DEDUP_REMOVED lines=9> */
[C---:B----4-:R-:W-:Y:S08]  /*18240*/  HMMA.16816.F32.BF16 R92, R20.reuse, R32, R92 ;  /* 0x00000020145c723c */ /* 0x050ff0000004185c */
[C---:B------:R-:W-:Y:S01]  /*18250*/  HMMA.16816.F32.BF16 R96, R20.reuse, R34, R96 ;  /* 0x000000221460723c */ /* 0x040fe20000041860 */
[----:B------:R-:W4:Y:S07]  /*18260*/  LDSM.16.MT88.4 R32, [R146+0xc800] ;  /* 0x00c800009220783b */ /* 0x000f2e0000004200 */
[C---:B---3--:R-:W-:Y:S08]  /*18270*/  HMMA.16816.F32.BF16 R16, R20.reuse, R36, R16 ;  /* 0x000000241410723c */ /* 0x048ff00000041810 */
[----:B------:R-:W-:Y:S01]  /*18280*/  HMMA.16816.F32.BF16 R100, R20, R38, R100 ;  /* 0x000000261464723c */ /* 0x000fe20000041864 */
[----:B------:R-:W3:Y:S06]  /*18290*/  LDSM.16.MT88.4 R36, [R146+0xe800] ;  /* 0x00e800009224783b */ /* 0x000eec0000004200 */
[----:B------:R-:W-:Y:S02]  /*182a0*/  F2FP.BF16.PACK_AB R20, R52, R3 ;  /* 0x000000033414723e */ /* 0x000fe400000010ff */
[----:B------:R-:W-:Y:S03]  /*182b0*/  F2FP.BF16.PACK_AB R21, R54, R53 ;  /* 0x000000353615723e */ /* 0x000fe600000010ff */
[----:B------:R-:W-:Y:S02]  /*182c0*/  F2FP.BF16.PACK_AB R22, R56, R55 ;  /* 0x000000373816723e */ /* 0x000fe400000010ff */
[----:B-----5:R-:W-:Y:S07]  /*182d0*/  F2FP.BF16.PACK_AB R23, R58, R57 ;  /* 0x000000393a17723e */ /* 0x020fee00000010ff */
[C---:B-1----:R-:W-:Y:S08]  /*182e0*/  HMMA.16816.F32.BF16 R8, R20.reuse, R24, R8 ;  /* 0x000000181408723c */ /* 0x042ff00000041808 */
[C---:B------:R-:W-:Y:S01]  /*182f0*/  HMMA.16816.F32.BF16 R68, R20.reuse, R26, R68 ;  /* 0x0000001a1444723c */ /* 0x040fe20000041844 */
[----:B------:R-:W1:Y:S07]  /*18300*/  LDSM.16.MT88.4 R24, [R146+0xac00] ;  /* 0x00ac00009218783b */ /* 0x000e6e0000004200 */
[C---:B------:R-:W-:Y:S08]  /*18310*/  HMMA.16816.F32.BF16 R72, R20.reuse, R28, R72 ;  /* 0x0000001c1448723c */ /* 0x040ff00000041848 */
[C---:B------:R-:W-:Y:S01]  /*18320*/  HMMA.16816.F32.BF16 R76, R20.reuse, R30, R76 ;  /* 0x0000001e144c723c */ /* 0x040fe2000004184c */
[----:B------:R-:W5:Y:S07]  /*18330*/  LDSM.16.MT88.4 R28, [R144+0xac00] ;  /* 0x00ac0000901c783b */ /* 0x000f6e0000004200 */
[C---:B----4-:R-:W-:Y:S07]  /*18340*/  HMMA.16816.F32.BF16 R80, R20.reuse, R32, R80 ;  /* 0x000000201450723c */ /* 0x050fee0000041850 */
[----:B------:R-:W-:Y:S01]  /*18350*/  FADD.FTZ R32, R118, R135 ;  /* 0x0000008776207221 */ /* 0x000fe20000010000 */
[C---:B------:R-:W-:Y:S04]  /*18360*/  HMMA.16816.F32.BF16 R84, R20.reuse, R34, R84 ;  /* 0x000000221454723c */ /* 0x040fe80000041854 */
[----:B------:R-:W-:Y:S04]  /*18370*/  FADD.FTZ R32, R5, R32 ;  /* 0x0000002005207221 */ /* 0x000fe80000010000 */
[C---:B------:R-:W-:Y:S01]  /*18380*/  HMMA.16816.F32.BF16 R88, R20.reuse, R40, R88 ;  /* 0x000000281458723c */ /* 0x040fe20000041858 */
[----:B------:R-:W-:Y:S03]  /*18390*/  MUFU.EX2 R40, R66 ;  /* 0x0000004200287308 */ /* 0x000fe60000000800 */
[----:B------:R-:W-:Y:S02]  /*183a0*/  FADD.FTZ R5, R119, R32 ;  /* 0x0000002077057221 */ /* 0x000fe40000010000 */
[----:B------:R-:W4:Y:S02]  /*183b0*/  LDSM.16.MT88.4 R32, [R146+0xcc00] ;  /* 0x00cc00009220783b */ /* 0x000f240000004200 */
[C---:B------:R-:W-:Y:S04]  /*183c0*/  HMMA.16816.F32.BF16 R12, R20.reuse, R42, R12 ;  /* 0x0000002a140c723c */ /* 0x040fe8000004180c */
[----:B------:R-:W-:Y:S04]  /*183d0*/  FADD.FTZ R5, R132, R5 ;  /* 0x0000000584057221 */ /* 0x000fe80000010000 */
[C---:B---3--:R-:W-:Y:S01]  /*183e0*/  HMMA.16816.F32.BF16 R92, R20.reuse, R36, R92 ;  /* 0x00000024145c723c */ /* 0x048fe2000004185c */
[----:B------:R-:W3:Y:S03]  /*183f0*/  MUFU.EX2 R37, R134 ;  /* 0x0000008600257308 */ /* 0x000ee60000000800 */
[----:B------:R-:W-:Y:S04]  /*18400*/  FADD.FTZ R6, R138, R5 ;  /* 0x000000058a067221 */ /* 0x000fe80000010000 */
[C---:B------:R-:W-:Y:S04]  /*18410*/  HMMA.16816.F32.BF16 R96, R20.reuse, R38, R96 ;  /* 0x000000261460723c */ /* 0x040fe80000041860 */
[----:B------:R-:W-:Y:S04]  /*18420*/  FADD.FTZ R6, R139, R6 ;  /* 0x000000068b067221 */ /* 0x000fe80000010000 */
[C---:B------:R-:W-:Y:S04]  /*18430*/  HMMA.16816.F32.BF16 R16, R20.reuse, R44, R16 ;  /* 0x0000002c1410723c */ /* 0x040fe80000041810 */
[----:B------:R-:W-:Y:S04]  /*18440*/  FADD.FTZ R143, R143, R6 ;  /* 0x000000068f8f7221 */ /* 0x000fe80000010000 */
[----:B------:R-:W-:Y:S04]  /*18450*/  HMMA.16816.F32.BF16 R100, R20, R46, R100 ;  /* 0x0000002e1464723c */ /* 0x000fe80000041864 */
[----:B------:R-:W-:Y:S03]  /*18460*/  FADD.FTZ R120, R120, R143 ;  /* 0x0000008f78787221 */ /* 0x000fe60000010000 */
[----:B------:R-:W-:Y:S01]  /*18470*/  F2FP.BF16.PACK_AB R20, R60, R59 ;  /* 0x0000003b3c14723e */ /* 0x000fe200000010ff */
[----:B------:R-:W-:Y:S01]  /*18480*/  FADD.FTZ R123, R123, R120 ;  /* 0x000000787b7b7221 */ /* 0x000fe20000010000 */
[----:B------:R-:W-:Y:S03]  /*18490*/  F2FP.BF16.PACK_AB R21, R62, R61 ;  /* 0x0000003d3e15723e */ /* 0x000fe600000010ff */
[----:B--2---:R-:W-:Y:S01]  /*184a0*/  F2FP.BF16.PACK_AB R22, R64, R63 ;  /* 0x0000003f4016723e */ /* 0x004fe200000010ff */
[----:B------:R-:W-:Y:S01]  /*184b0*/  FADD.FTZ R124, R124, R123 ;  /* 0x0000007b7c7c7221 */ /* 0x000fe20000010000 */
[----:B---3--:R-:W-:Y:S03]  /*184c0*/  F2FP.BF16.PACK_AB R23, R37, R40 ;  /* 0x000000282517723e */ /* 0x008fe600000010ff */
[----:B------:R-:W-:Y:S04]  /*184d0*/  FADD.FTZ R127, R127, R124 ;  /* 0x0000007c7f7f7221 */ /* 0x000fe80000010000 */
[C---:B-1----:R-:W-:Y:S01]  /*184e0*/  HMMA.16816.F32.BF16 R112, R20.reuse, R24, R8 ;  /* 0x000000181470723c */ /* 0x042fe20000041808 */
[----:B------:R-:W1:Y:S02]  /*184f0*/  LDSM.16.MT88.4 R8, [R146+0xec00] ;  /* 0x00ec00009208783b */ /* 0x000e640000004200 */
[----:B------:R-:W-:Y:S04]  /*18500*/  FADD.FTZ R128, R128, R127 ;  /* 0x0000007f80807221 */ /* 0x000fe80000010000 */
[----:B------:R-:W-:Y:S01]  /*18510*/  FADD.FTZ R131, R131, R128 ;  /* 0x0000008083837221 */ /* 0x000fe20000010000 */
[C---:B------:R-:W-:Y:S01]  /*18520*/  HMMA.16816.F32.BF16 R68, R20.reuse, R26, R68 ;  /* 0x0000001a1444723c */ /* 0x040fe20000041844 */
[----:B------:R-:W2:Y:S03]  /*18530*/  LDSM.16.MT88.4 R24, [R144+0xec00] ;  /* 0x00ec00009018783b */ /* 0x000ea60000004200 */
[----:B------:R-:W-:Y:S04]  /*18540*/  FADD.FTZ R168, R168, R131 ;  /* 0x00000083a8a87221 */ /* 0x000fe80000010000 */
[C---:B-----5:R-:W-:Y:S04]  /*18550*/  HMMA.16816.F32.BF16 R72, R20.reuse, R28, R72 ;  /* 0x0000001c1448723c */ /* 0x060fe80000041848 */
[----:B------:R-:W-:Y:S03]  /*18560*/  FADD.FTZ R5, R171, R168 ;  /* 0x000000a8ab057221 */ /* 0x000fe60000010000 */
[----:B------:R-:W-:Y:S01]  /*18570*/  FADD.FTZ R28, R106, R7 ;  /* 0x000000076a1c7221 */ /* 0x000fe20000010000 */
[C---:B------:R-:W-:Y:S04]  /*18580*/  HMMA.16816.F32.BF16 R76, R20.reuse, R30, R76 ;  /* 0x0000001e144c723c */ /* 0x040fe8000004184c */
[----:B------:R-:W-:Y:S02]  /*18590*/  FADD.FTZ R5, R172, R5 ;  /* 0x00000005ac057221 */ /* 0x000fe40000010000 */
[----:B------:R-:W-:Y:S02]  /*185a0*/  FADD.FTZ R28, R107, R28 ;  /* 0x0000001c6b1c7221 */ /* 0x000fe40000010000 */
[C---:B----4-:R-:W-:Y:S04]  /*185b0*/  HMMA.16816.F32.BF16 R80, R20.reuse, R32, R80 ;  /* 0x000000201450723c */ /* 0x050fe80000041850 */
[----:B------:R-:W-:Y:S02]  /*185c0*/  FADD.FTZ R6, R104, R5 ;  /* 0x0000000568067221 */ /* 0x000fe40000010000 */
[----:B------:R-:W-:Y:S02]  /*185d0*/  FADD.FTZ R7, R177, R28 ;  /* 0x0000001cb1077221 */ /* 0x000fe40000010000 */
[C---:B------:R-:W-:Y:S04]  /*185e0*/  HMMA.16816.F32.BF16 R84, R20.reuse, R34, R84 ;  /* 0x000000221454723c */ /* 0x040fe80000041854 */
[----:B------:R-:W-:Y:S02]  /*185f0*/  FADD.FTZ R6, R105, R6 ;  /* 0x0000000669067221 */ /* 0x000fe40000010000 */
[----:B------:R-:W-:Y:S02]  /*18600*/  FADD.FTZ R7, R178, R7 ;  /* 0x00000007b2077221 */ /* 0x000fe40000010000 */
[C---:B------:R-:W-:Y:S04]  /*18610*/  HMMA.16816.F32.BF16 R88, R20.reuse, R108, R88 ;  /* 0x0000006c1458723c */ /* 0x040fe80000041858 */
[----:B------:R-:W-:Y:S04]  /*18620*/  FADD.FTZ R5, R175, R6 ;  /* 0x00000006af057221 */ /* 0x000fe80000010000 */
[----:B------:R-:W-:Y:S01]  /*18630*/  FADD.FTZ R5, R176, R5 ;  /* 0x00000005b0057221 */ /* 0x000fe20000010000 */
[C---:B------:R-:W-:Y:S03]  /*18640*/  HMMA.16816.F32.BF16 R108, R20.reuse, R110, R12 ;  /* 0x0000006e146c723c */ /* 0x040fe6000004180c */
[----:B------:R-:W-:Y:S04]  /*18650*/  FADD.FTZ R6, R48, R5 ;  /* 0x0000000530067221 */ /* 0x000fe80000010000 */
[----:B------:R-:W-:Y:S01]  /*18660*/  FADD.FTZ R6, R49, R6 ;  /* 0x0000000631067221 */ /* 0x000fe20000010000 */
[C---:B-1----:R-:W-:Y:S04]  /*18670*/  HMMA.16816.F32.BF16 R92, R20.reuse, R8, R92 ;  /* 0x00000008145c723c */ /* 0x042fe8000004185c */
[----:B------:R-:W-:Y:S03]  /*18680*/  FADD.FTZ R3, R3, R6 ;  /* 0x0000000603037221 */ /* 0x000fe60000010000 */
[----:B------:R-:W-:Y:S01]  /*18690*/  FADD.FTZ R8, R50, R7 ;  /* 0x0000000732087221 */ /* 0x000fe20000010000 */
[C---:B------:R-:W-:Y:S04]  /*186a0*/  HMMA.16816.F32.BF16 R96, R20.reuse, R10, R96 ;  /* 0x0000000a1460723c */ /* 0x040fe80000041860 */
[----:B------:R-:W-:Y:S02]  /*186b0*/  FADD.FTZ R8, R51, R8 ;  /* 0x0000000833087221 */ /* 0x000fe40000010000 */
[----:B------:R-:W-:Y:S01]  /*186c0*/  FADD.FTZ R52, R52, R3 ;  /* 0x0000000334347221 */ /* 0x000fe20000010000 */
[----:B------:R-:W-:Y:S01]  /*186d0*/  MOV R3, R0 ;  /* 0x0000000000037202 */ /* 0x000fe20000000f00 */
        /* <DEDUP_REMOVED lines=17> */
.L_x_2956:
[----:B------:R-:W1:Y:S01]  /*187f0*/  SHFL.BFLY PT, R8, R165, 0x2, 0x1f ;  /* 0x0c401f00a5087f89 */ /* 0x000e6200000e0000 */
[----:B------:R-:W-:Y:S01]  /*18800*/  MOV R7, 0x3f800000 ;  /* 0x3f80000000077802 */ /* 0x000fe20000000f00 */
[----:B------:R-:W-:Y:S01]  /*18810*/  BSSY B0, `(.L_x_2961) ;  /* 0x00000c1000007945 */ /* 0x000fe20003800000 */
[----:B------:R-:W-:Y:S01]  /*18820*/  MOV R6, 0x3f800000 ;  /* 0x3f80000000067802 */ /* 0x000fe20000000f00 */
[----:B------:R-:W2:Y:S01]  /*18830*/  SHFL.BFLY PT, R9, R164, 0x2, 0x1f ;  /* 0x0c401f00a4097f89 */ /* 0x000ea200000e0000 */
[----:B------:R-:W-:-:S03]  /*18840*/  IADD3 R64, -R153, RZ, RZ ;  /* 0x000000ff99407210 */ /* 0x000fc60007ffe1ff */
[----:B------:R-:W3:Y:S04]  /*18850*/  S2R R3, SR_TID.X ;  /* 0x0000000000037919 */ /* 0x000ee80000002100 */
[----:B------:R-:W-:Y:S06]  /*18860*/  BAR.SYNC.DEFER_BLOCKING 0x0 ;  /* 0x0000000000007b1d */ /* 0x000fec0000010000 */
[----:B------:R-:W4:Y:S04]  /*18870*/  S2R R60, SR_CTAID.Y ;  /* 0x00000000003c7919 */ /* 0x000f280000002600 */
[----:B------:R-:W5:Y:S01]  /*18880*/  S2R R62, SR_CTAID.X ;  /* 0x00000000003e7919 */ /* 0x000f620000002500 */
[----:B-1----:R-:W-:-:S02]  /*18890*/  FADD.FTZ R8, R8, R165 ;  /* 0x000000a508087221 */ /* 0x002fc40000010000 */
[----:B--2---:R-:W-:-:S03]  /*188a0*/  FADD.FTZ R9, R9, R164 ;  /* 0x000000a409097221 */ /* 0x004fc60000010000 */
[----:B------:R-:W1:Y:S04]  /*188b0*/  SHFL.BFLY PT, R5, R8, 0x1, 0x1f ;  /* 0x0c201f0008057f89 */ /* 0x000e6800000e0000 */
[----:B------:R-:W2:Y:S01]  /*188c0*/  SHFL.BFLY PT, R4, R9, 0x1, 0x1f ;  /* 0x0c201f0009047f89 */ /* 0x000ea200000e0000 */
[----:B----4-:R-:W-:Y:S02]  /*188d0*/  IMAD R60, R60, c[0x0][0x210], R153 ;  /* 0x000084003c3c7a24 */ /* 0x010fe400078e0299 */
        /* <DEDUP_REMOVED lines=18> */
[----:B------:R-:W-:Y:S02]  /*18a00*/  FSETP.NE.FTZ.AND P3, PT, R5, RZ, PT ;  /* 0x000000ff0500720b */ /* 0x000fe40003f75000 */
[CC--:B------:R-:W-:Y:S02]  /*18a10*/  LEA.HI R11, R8.reuse, R3.reuse, RZ, 0x5 ;  /* 0x00000003080b7211 */ /* 0x0c0fe400078f28ff */
[----:B------:R-:W-:Y:S02]  /*18a20*/  LEA.HI R13, R8, R3, RZ, 0x4 ;  /* 0x00000003080d7211 */ /* 0x000fe400078f20ff */
[----:B------:R-:W-:-:S02]  /*18a30*/  LOP3.LUT R8, R12, 0xfffffff8, RZ, 0xc0, !PT ;  /* 0xfffffff80c087812 */ /* 0x000fc400078ec0ff */
[----:B------:R-:W-:Y:S02]  /*18a40*/  LOP3.LUT R12, R10, 0xfffffffc, RZ, 0xc0, !PT ;  /* 0xfffffffc0a0c7812 */ /* 0x000fe400078ec0ff */
[----:B------:R-:W-:Y:S02]  /*18a50*/  LEA.HI R15, R16, R16, RZ, 0x1 ;  /* 0x00000010100f7211 */ /* 0x000fe400078f08ff */
[----:B------:R-:W-:Y:S01]  /*18a60*/  FSETP.NE.FTZ.AND P2, PT, R4, RZ, PT ;  /* 0x000000ff0400720b */ /* 0x000fe20003f55000 */
[----:B------:R-:W-:Y:S01]  /*18a70*/  IMAD.IADD R17, R3, 0x1, -R12 ;  /* 0x0000000103117824 */ /* 0x000fe200078e0a0c */
[----:B------:R-:W-:Y:S01]  /*18a80*/  LOP3.LUT R21, R15, 0x1fffffe, RZ, 0xc0, !PT ;  /* 0x01fffffe0f157812 */ /* 0x000fe200078ec0ff */
[----:B------:R-:W1:Y:S01]  /*18a90*/  @P3 MUFU.RCP R7, R5 ;  /* 0x0000000500073308 */ /* 0x000e620000001000 */
[----:B------:R-:W-:Y:S02]  /*18aa0*/  IADD3 R10, -R8, R3, RZ ;  /* 0x00000003080a7210 */ /* 0x000fe40007ffe1ff */
[----:B------:R-:W-:-:S02]  /*18ab0*/  SHF.R.S32.HI R8, RZ, 0x5, R11 ;  /* 0x00000005ff087819 */ /* 0x000fc4000001140b */
[----:B------:R-:W-:Y:S02]  /*18ac0*/  SHF.R.S32.HI R15, RZ, 0x1, R15 ;  /* 0x00000001ff0f7819 */ /* 0x000fe4000001140f */
[----:B------:R-:W-:Y:S01]  /*18ad0*/  LEA R12, R8, R17, 0x8 ;  /* 0x00000011080c7211 */ /* 0x000fe200078e40ff */
[----:B------:R-:W-:Y:S01]  /*18ae0*/  @P3 MUFU.LG2 R5, R5 ;  /* 0x0000000500053308 */ /* 0x000fe20000000c00 */
[----:B------:R-:W-:Y:S01]  /*18af0*/  SHF.R.S32.HI R13, RZ, 0x4, R13 ;  /* 0x00000004ff0d7819 */ /* 0x000fe2000001140d */
[----:B------:R-:W-:Y:S01]  /*18b00*/  IMAD.SHL.U32 R17, R15, 0x40, RZ ;  /* 0x000000400f117824 */ /* 0x000fe200078e00ff */
[----:B------:R-:W-:Y:S02]  /*18b10*/  LEA.HI R19, R10, R10, RZ, 0x1 ;  /* 0x0000000a0a137211 */ /* 0x000fe400078f08ff */
[----:B------:R-:W-:Y:S02]  /*18b20*/  IADD3 R21, R16, -R21, RZ ;  /* 0x8000001510157210 */ /* 0x000fe40007ffe0ff */
[----:B------:R-:W-:Y:S01]  /*18b30*/  LOP3.LUT R17, R17, 0xc0, RZ, 0xc0, !PT ;  /* 0x000000c011117812 */ /* 0x000fe200078ec0ff */
[----:B------:R-:W2:Y:S01]  /*18b40*/  @P2 MUFU.RCP R6, R4 ;  /* 0x0000000400062308 */ /* 0x000ea20000001000 */
[----:B------:R-:W-:Y:S01]  /*18b50*/  LOP3.LUT R16, R15, 0x1, RZ, 0xc0, !PT ;  /* 0x000000010f107812 */ /* 0x000fe200078ec0ff */
[----:B-1----:R-:W-:Y:S01]  /*18b60*/  FMUL.FTZ R112, R7, R112 ;  /* 0x0000007007707220 */ /* 0x002fe20000410000 */
[----:B------:R-:W-:Y:S01]  /*18b70*/  SHF.L.U32 R13, R13, 0x6, RZ ;  /* 0x000000060d0d7819 */ /* 0x000fe200000006ff */
[C---:B------:R-:W-:Y:S01]  /*18b80*/  FMUL.FTZ R113, R7.reuse, R113 ;  /* 0x0000007107717220 */ /* 0x040fe20000410000 */
[----:B------:R-:W-:Y:S01]  /*18b90*/  SHF.R.S32.HI R18, RZ, 0x1, R19 ;  /* 0x00000001ff127819 */ /* 0x000fe20000011413 */
[----:B------:R-:W-:Y:S01]  /*18ba0*/  FMUL.FTZ R68, R7, R68 ;  /* 0x0000004407447220 */ /* 0x000fe20000410000 */
[----:B------:R-:W-:Y:S01]  /*18bb0*/  LEA R12, R21, R12, 0x4 ;  /* 0x0000000c150c7211 */ /* 0x000fe200078e20ff */
        /* <DEDUP_REMOVED lines=8> */
[----:B------:R-:W-:Y:S01]  /*18c40*/  FMUL.FTZ R77, R7, R77 ;  /* 0x0000004d074d7220 */ /* 0x000fe20000410000 */
[----:B------:R-:W-:Y:S01]  /*18c50*/  LOP3.LUT R19, R19, 0xfffffffe, RZ, 0xc0, !PT ;  /* 0xfffffffe13137812 */ /* 0x000fe200078ec0ff */
[C---:B------:R-:W-:Y:S01]  /*18c60*/  FMUL.FTZ R80, R7.reuse, R80 ;  /* 0x0000005007507220 */ /* 0x040fe20000410000 */
[----:B------:R-:W-:Y:S01]  /*18c70*/  LEA R12, R12, R17, 0x1 ;  /* 0x000000110c0c7211 */ /* 0x000fe200078e08ff */
[----:B------:R-:W-:Y:S01]  /*18c80*/  FMUL.FTZ R81, R7, R81 ;  /* 0x0000005107517220 */ /* 0x000fe20000410000 */
[----:B------:R-:W-:Y:S01]  /*18c90*/  LOP3.LUT R18, R13, 0x18, R18, 0xf8, !PT ;  /* 0x000000180d127812 */ /* 0x000fe200078ef812 */
[C---:B------:R-:W-:Y:S01]  /*18ca0*/  FMUL.FTZ R84, R7.reuse, R84 ;  /* 0x0000005407547220 */ /* 0x040fe20000410000 */
[----:B------:R-:W-:Y:S01]  /*18cb0*/  IADD3 R19, R10, -R19, RZ ;  /* 0x800000130a137210 */ /* 0x000fe20007ffe0ff */
[C---:B------:R-:W-:Y:S01]  /*18cc0*/  FMUL.FTZ R85, R7.reuse, R85 ;  /* 0x0000005507557220 */ /* 0x040fe20000410000 */
[----:B------:R-:W-:Y:S01]  /*18cd0*/  SHF.R.U32.HI R13, RZ, 0x3, R13 ;  /* 0x00000003ff0d7819 */ /* 0x000fe2000001160d */
[----:B------:R-:W-:Y:S01]  /*18ce0*/  FMUL.FTZ R88, R7, R88 ;  /* 0x0000005807587220 */ /* 0x000fe20000410000 */
[----:B------:R-:W-:Y:S01]  /*18cf0*/  LOP3.LUT P0, RZ, R15, 0x2, RZ, 0xc0, !PT ;  /* 0x000000020fff7812 */ /* 0x000fe2000780c0ff */
[C---:B------:R-:W-:Y:S01]  /*18d00*/  FMUL.FTZ R89, R7.reuse, R89 ;  /* 0x0000005907597220 */ /* 0x040fe20000410000 */
[----:B------:R-:W-:Y:S01]  /*18d10*/  SHF.L.U32 R15, R12, 0x2, RZ ;  /* 0x000000020c0f7819 */ /* 0x000fe200000006ff */
        /* <DEDUP_REMOVED lines=15> */
[----:B------:R-:W-:Y:S01]  /*18e10*/  SHF.R.S32.HI R11, RZ, 0x1f, R8 ;  /* 0x0000001fff0b7819 */ /* 0x000fe20000011408 */
[----:B------:R-:W-:-:S02]  /*18e20*/  FMUL.FTZ R100, R7, R100 ;  /* 0x0000006407647220 */ /* 0x000fc40000410000 */
[----:B------:R-:W-:Y:S01]  /*18e30*/  FMUL.FTZ R101, R7, R101 ;  /* 0x0000006507657220 */ /* 0x000fe20000410000 */
[----:B------:R-:W-:Y:S01]  /*18e40*/  MOV R7, 0x40 ;  /* 0x0000004000077802 */ /* 0x000fe20000000f00 */
[----:B------:R-:W-:Y:S01]  /*18e50*/  IMAD R14, R19, 0x4, R14 ;  /* 0x00000004130e7824 */ /* 0x000fe200078e020e */
[----:B------:R-:W-:Y:S01]  /*18e60*/  LEA.HI R11, R11, R8, RZ, 0x2 ;  /* 0x000000080b0b7211 */ /* 0x000fe200078f10ff */
[C---:B--2---:R-:W-:Y:S01]  /*18e70*/  FMUL.FTZ R115, R6.reuse, R115 ;  /* 0x0000007306737220 */ /* 0x044fe20000410000 */
[----:B------:R-:W-:Y:S01]  /*18e80*/  SEL R7, R7, 0xffffffc0, !P0 ;  /* 0xffffffc007077807 */ /* 0x000fe20004000000 */
[----:B------:R-:W-:Y:S01]  /*18e90*/  FMUL.FTZ R114, R6, R114 ;  /* 0x0000007206727220 */ /* 0x000fe20000410000 */
[----:B------:R-:W-:Y:S01]  /*18ea0*/  LOP3.LUT P0, RZ, R66, 0x3, RZ, 0xc0, !PT ;  /* 0x0000000342ff7812 */ /* 0x000fe2000780c0ff */
[C---:B------:R-:W-:Y:S01]  /*18eb0*/  FMUL.FTZ R71, R6.reuse, R71 ;  /* 0x0000004706477220 */ /* 0x040fe20000410000 */
[----:B------:R-:W-:Y:S01]  /*18ec0*/  IADD3 R15, R15, R7, RZ ;  /* 0x000000070f0f7210 */ /* 0x000fe20007ffe0ff */
[C---:B------:R-:W-:Y:S01]  /*18ed0*/  FMUL.FTZ R70, R6.reuse, R70 ;  /* 0x0000004606467220 */ /* 0x040fe20000410000 */
[----:B------:R-:W-:Y:S01]  /*18ee0*/  STS.64 [R12.X4+0x400], R114 ;  /* 0x000400720c007388 */ /* 0x000fe20000004a00 */
[C---:B------:R-:W-:Y:S01]  /*18ef0*/  FMUL.FTZ R75, R6.reuse, R75 ;  /* 0x0000004b064b7220 */ /* 0x040fe20000410000 */
[----:B------:R-:W-:Y:S01]  /*18f00*/  LOP3.LUT R11, R11, 0xffffffc, RZ, 0xc0, !PT ;  /* 0x0ffffffc0b0b7812 */ /* 0x000fe200078ec0ff */
[C---:B------:R-:W-:Y:S01]  /*18f10*/  FMUL.FTZ R74, R6.reuse, R74 ;  /* 0x0000004a064a7220 */ /* 0x040fe20000410000 */
[----:B------:R-:W-:Y:S01]  /*18f20*/  STS.64 [R16], R68 ;  /* 0x0000004410007388 */ /* 0x000fe20000000a00 */
[----:B------:R-:W-:Y:S01]  /*18f30*/  FMUL.FTZ R79, R6, R79 ;  /* 0x0000004f064f7220 */ /* 0x000fe20000410000 */
[----:B------:R-:W-:Y:S01]  /*18f40*/  IADD3 R11, R8, -R11, RZ ;  /* 0x8000000b080b7210 */ /* 0x000fe20007ffe0ff */
[C---:B------:R-:W-:Y:S01]  /*18f50*/  FMUL.FTZ R78, R6.reuse, R78 ;  /* 0x0000004e064e7220 */ /* 0x040fe20000410000 */
[----:B------:R-:W-:Y:S01]  /*18f60*/  STS.64 [R16+0x400], R70 ;  /* 0x0004004610007388 */ /* 0x000fe20000000a00 */
[C---:B------:R-:W-:Y:S01]  /*18f70*/  FMUL.FTZ R83, R6.reuse, R83 ;  /* 0x0000005306537220 */ /* 0x040fe20000410000 */
[----:B------:R-:W-:Y:S01]  /*18f80*/  LEA R11, R11, R160, 0x4 ;  /* 0x000000a00b0b7211 */ /* 0x000fe200078e20ff */
        /* <DEDUP_REMOVED lines=16> */
[----:B------:R-:W-:Y:S02]  /*19090*/  FMUL.FTZ R102, R6, R102 ;  /* 0x0000006606667220 */ /* 0x000fe40000410000 */
[----:B------:R-:W-:Y:S01]  /*190a0*/  IMAD.IADD R6, R14, 0x1, R13 ;  /* 0x000000010e067824 */ /* 0x000fe200078e020d */
[----:B------:R-:W-:Y:S01]  /*190b0*/  IADD3 R13, R7, R16, RZ ;  /* 0x00000010070d7210 */ /* 0x000fe20007ffe0ff */
[----:B------:R-:W-:Y:S01]  /*190c0*/  @P3 FMUL.FTZ R5, R5, 0.69314718246459960938 ;  /* 0x3f31721805053820 */ /* 0x000fe20000410000 */
[----:B------:R-:W2:Y:S01]  /*190d0*/  S2R R7, SR_CTAID.Z ;  /* 0x0000000000077919 */ /* 0x000ea20000002700 */
[----:B-1----:R-:W-:Y:S02]  /*190e0*/  @P2 FMUL.FTZ R61, R4, 0.69314718246459960938 ;  /* 0x3f317218043d2820 */ /* 0x002fe40000410000 */
[----:B------:R-:W-:Y:S01]  /*190f0*/  IMAD.MOV.U32 R3, RZ, RZ, -0x800000 ;  /* 0xff800000ff037424 */ /* 0x000fe200078e00ff */
[----:B------:R-:W-:Y:S01]  /*19100*/  STS.64 [R13], R76 ;  /* 0x0000004c0d007388 */ /* 0x000fe20000000a00 */
[----:B------:R-:W-:-:S03]  /*19110*/  @P3 FFMA.FTZ R3, R2, c[0x0][0x238], R5 ;  /* 0x00008e0002033a23 */ /* 0x000fc60000010005 */
[----:B------:R-:W-:Y:S04]  /*19120*/  STS.64 [R13+0x400], R78 ;  /* 0x0004004e0d007388 */ /* 0x000fe80000000a00 */
[----:B------:R-:W-:Y:S04]  /*19130*/  STS.64 [R12.X4+0x2000], R80 ;  /* 0x002000500c007388 */ /* 0x000fe80000004a00 */
[----:B------:R-:W-:Y:S04]  /*19140*/  STS.64 [R12.X4+0x2400], R82 ;  /* 0x002400520c007388 */ /* 0x000fe80000004a00 */
[----:B------:R-:W-:Y:S04]  /*19150*/  STS.64 [R16+0x2000], R84 ;  /* 0x0020005410007388 */ /* 0x000fe80000000a00 */
[----:B------:R-:W-:Y:S01]  /*19160*/  STS.64 [R16+0x2400], R86 ;  /* 0x0024005610007388 */ /* 0x000fe20000000a00 */
[----:B--2---:R-:W-:-:S03]  /*19170*/  IMAD R7, R64, c[0x0][0x1c0], R7 ;  /* 0x0000700040077a24 */ /* 0x004fc600078e0207 */
[----:B------:R-:W-:Y:S01]  /*19180*/  STS.64 [R15+0x2000], R88 ;  /* 0x002000580f007388 */ /* 0x000fe20000000a00 */
[----:B------:R-:W-:Y:S01]  /*19190*/  IMAD R7, R60, c[0x0][0x1c0], R7 ;  /* 0x000070003c077a24 */ /* 0x000fe200078e0207 */
[----:B------:R-:W-:Y:S01]  /*191a0*/  MOV R60, 0xff800000 ;  /* 0xff800000003c7802 */ /* 0x000fe20000000f00 */
[----:B------:R-:W-:Y:S01]  /*191b0*/  @P2 FFMA.FTZ R60, R0, c[0x0][0x238], R61 ;  /* 0x00008e00003c2a23 */ /* 0x000fe2000001003d */
[----:B------:R-:W-:Y:S04]  /*191c0*/  STS.64 [R15+0x2400], R90 ;  /* 0x0024005a0f007388 */ /* 0x000fe80000000a00 */
[----:B------:R-:W-:Y:S04]  /*191d0*/  STS.64 [R13+0x2000], R108 ;  /* 0x0020006c0d007388 */ /* 0x000fe80000000a00 */
        /* <DEDUP_REMOVED lines=9> */
[----:B------:R-:W-:Y:S06]  /*19270*/  BAR.SYNC.DEFER_BLOCKING 0x0 ;  /* 0x0000000000007b1d */ /* 0x000fec0000010000 */
[----:B------:R-:W1:Y:S04]  /*19280*/  LDS.128 R52, [R6.X4] ;  /* 0x0000000006347984 */ /* 0x000e680000004c00 */
        /* <DEDUP_REMOVED lines=11> */
[----:B-----5:R-:W-:-:S05]  /*19340*/  SHF.L.U32 R6, R62, 0x6, RZ ;  /* 0x000000063e067819 */ /* 0x020fca00000006ff */
[----:B------:R-:W-:Y:S01]  /*19350*/  IMAD R6, R7, c[0x0][0x214], R6 ;  /* 0x0000850007067a24 */ /* 0x000fe200078e0206 */
[----:B------:R-:W-:Y:S05]  /*19360*/  @P0 BRA `(.L_x_2962) ;  /* 0x000000b000000947 */ /* 0x000fea0003800000 */
[----:B--234-:R-:W-:Y:S01]  /*19370*/  IMAD R0, R62, -0x40, R151 ;  /* 0xffffffc03e007824 */ /* 0x01cfe200078e0297 */
[C---:B------:R-:W-:Y:S02]  /*19380*/  IADD3 R7, R11.reuse, 0x8, RZ ;  /* 0x000000080b077810 */ /* 0x040fe40007ffe0ff */
[----:B------:R-:W-:Y:S02]  /*19390*/  SHF.R.S32.HI R5, RZ, 0x1f, R11 ;  /* 0x0000001fff057819 */ /* 0x000fe4000001140b */
[----:B------:R-:W-:Y:S02]  /*193a0*/  IADD3 R2, P0, R6, R11, RZ ;  /* 0x0000000b06027210 */ /* 0x000fe40007f1e0ff */
[-C--:B------:R-:W-:Y:S02]  /*193b0*/  ISETP.GE.AND P2, PT, R11, R0.reuse, PT ;  /* 0x000000000b00720c */ /* 0x080fe40003f46270 */
[----:B------:R-:W-:-:S02]  /*193c0*/  ISETP.GE.AND P1, PT, R7, R0, PT ;  /* 0x000000000700720c */ /* 0x000fc40003f26270 */
[----:B------:R-:W-:Y:S02]  /*193d0*/  LEA.HI.X.SX32 R5, R6, R5, 0x1, P0 ;  /* 0x0000000506057211 */ /* 0x000fe400000f0eff */
[----:B------:R-:W-:-:S04]  /*193e0*/  LEA R4, P0, R2, c[0x0][0x208], 0x2 ;  /* 0x0000820002047a11 */ /* 0x000fc800078010ff */
[----:B------:R-:W-:-:S05]  /*193f0*/  LEA.HI.X R5, R2, c[0x0][0x20c], R5, 0x2, P0 ;  /* 0x0000830002057a11 */ /* 0x000fca00000f1405 */
[----:B------:R2:W-:Y:S04]  /*19400*/  @!P2 STG.E [R4.64], R3 ;  /* 0x000000030400a986 */ /* 0x0005e8000c10190c */
[----:B------:R2:W-:Y:S02]  /*19410*/  @!P1 STG.E [R4.64+0x20], R60 ;  /* 0x0000203c04009986 */ /* 0x0005e4000c10190c */
.L_x_2962:
[----:B--234-:R-:W-:Y:S05]  /*19420*/  BSYNC B0 ;  /* 0x0000000000007941 */ /* 0x01cfea0003800000 */
.L_x_2961:
[----:B------:R-:W-:Y:S01]  /*19430*/  IMAD.SHL.U32 R4, R10, 0x4, RZ ;  /* 0x000000040a047824 */ /* 0x000fe200078e00ff */
[C---:B------:R-:W-:Y:S01]  /*19440*/  IADD3 R3, R9.reuse, 0x10, RZ ;  /* 0x0000001009037810 */ /* 0x040fe20007ffe0ff */
[----:B------:R-:W-:Y:S01]  /*19450*/  IMAD R6, R6, c[0x0][0x22c], RZ ;  /* 0x00008b0006067a24 */ /* 0x000fe200078e02ff */
[----:B------:R-:W-:Y:S01]  /*19460*/  IADD3 R0, R9, 0x20, RZ ;  /* 0x0000002009007810 */ /* 0x000fe20007ffe0ff */
[----:B------:R-:W-:Y:S01]  /*19470*/  IMAD R62, R62, -0x40, R151 ;  /* 0xffffffc03e3e7824 */ /* 0x000fe200078e0297 */
[----:B------:R-:W-:-:S04]  /*19480*/  SHF.R.S32.HI R5, RZ, 0x1f, R4 ;  /* 0x0000001fff057819 */ /* 0x000fc80000011404 */
[-C--:B------:R-:W-:Y:S01]  /*19490*/  ISETP.GE.AND P2, PT, R3, R62.reuse, PT ;  /* 0x0000003e0300720c */ /* 0x080fe20003f46270 */
[C---:B------:R-:W-:Y:S01]  /*194a0*/  IMAD.WIDE R4, R9.reuse, 0x60, R4 ;  /* 0x0000006009047825 */ /* 0x040fe200078e0204 */
[C---:B------:R-:W-:Y:S02]  /*194b0*/  ISETP.GE.AND P3, PT, R9.reuse, R62, PT ;  /* 0x0000003e0900720c */ /* 0x040fe40003f66270 */
[----:B------:R-:W-:Y:S02]  /*194c0*/  IADD3 R9, R9, 0x30, RZ ;  /* 0x0000003009097810 */ /* 0x000fe40007ffe0ff */
[----:B------:R-:W-:Y:S02]  /*194d0*/  IADD3 R2, P0, R6, R4, RZ ;  /* 0x0000000406027210 */ /* 0x000fe40007f1e0ff */
[----:B------:R-:W-:Y:S02]  /*194e0*/  ISETP.GE.AND P1, PT, R0, R62, PT ;  /* 0x0000003e0000720c */ /* 0x000fe40003f26270 */
[----:B------:R-:W-:-:S02]  /*194f0*/  LEA.HI.X.SX32 R3, R6, R5, 0x1, P0 ;  /* 0x0000000506037211 */ /* 0x000fc400000f0eff */
        /* <DEDUP_REMOVED lines=18> */
.L_x_2963:
        /* <DEDUP_REMOVED lines=14> */
.L_x_6342:


//--------------------- .text._ZN5flash24flash_fwd_splitkv_kernelI23Flash_fwd_kernel_traitsILi96ELi64ELi128ELi4ELb0ELb0EN7cutlass10bfloat16_tE19Flash_kernel_traitsILi96ELi64ELi128ELi4ES3_EELb1ELb0ELb0ELb0ELb1ELb1ELb1ELb1EEEvNS_16Flash_fwd_paramsE --------------------------
	.section	.text._ZN5flash24flash_fwd_splitkv_kernelI23Flash_fwd_kernel_traitsILi96ELi64ELi128ELi4ELb0ELb0EN7cutlass10bfloat16_tE19Flash_kernel_traitsILi96ELi64ELi128ELi4ES3_EELb1ELb0ELb0ELb0ELb1ELb1ELb1ELb1EEEvNS_16Flash_fwd_paramsE,"ax",@progbits
	.sectioninfo	@"SHI_REGISTERS=254"
	.align	128
        .global         _ZN5flash24flash_fwd_splitkv_kernelI23Flash_fwd_kernel_traitsILi96ELi64ELi128ELi4ELb0ELb0EN7cutlass10bfloat16_tE19Flash_kernel_traitsILi96ELi64ELi128ELi4ES3_EELb1ELb0ELb0ELb0ELb1ELb1ELb1ELb1EEEvNS_16Flash_fwd_paramsE
        .type           _ZN5flash24flash_fwd_splitkv_kernelI23Flash_fwd_kernel_traitsILi96ELi64ELi128ELi4ELb0ELb0EN7cutlass10bfloat16_tE19Flash_kernel_traitsILi96ELi64ELi128ELi4ES3_EELb1ELb0ELb0ELb0ELb1ELb1ELb1ELb1EEEvNS_16Flash_fwd_paramsE,@function
        .size           _ZN5flash24flash_fwd_splitkv_kernelI23Flash_fwd_kernel_traitsILi96ELi64ELi128ELi4ELb0ELb0EN7cutlass10bfloat16_tE19Flash_kernel_traitsILi96ELi64ELi128ELi4ES3_EELb1ELb0ELb0ELb0ELb1ELb1ELb1ELb1EEEvNS_16Flash_fwd_paramsE,(.L_x_6343 - _ZN5flash24flash_fwd_splitkv_kernelI23Flash_fwd_kernel_traitsILi96ELi64ELi128ELi4ELb0ELb0EN7cutlass10bfloat16_tE19Flash_kernel_traitsILi96ELi64ELi128ELi4ES3_EELb1ELb0ELb0ELb0ELb1ELb1ELb1ELb1EEEvNS_16Flash_fwd_paramsE)
        .other          _ZN5flash24flash_fwd_splitkv_kernelI23Flash_fwd_kernel_traitsILi96ELi64ELi128ELi4ELb0ELb0EN7cutlass10bfloat16_tE19Flash_kernel_traitsILi96ELi64ELi128ELi4ES3_EELb1ELb0ELb0ELb0ELb1ELb1ELb1ELb1EEEvNS_16Flash_fwd_paramsE,@"STO_CUDA_ENTRY STV_DEFAULT"
_ZN5flash24flash_fwd_splitkv_kernelI23Flash_fwd_kernel_traitsILi96ELi64ELi128ELi4ELb0ELb0EN7cutlass10bfloat16_tE19Flash_kernel_traitsILi96ELi64ELi128ELi4ES3_EELb1ELb0ELb0ELb0ELb1ELb1ELb1ELb1EEEvNS_16Flash_fwd_paramsE:
.text._ZN5flash24flash_fwd_splitkv_kernelI23Flash_fwd_kernel_traitsILi96ELi64ELi128ELi4ELb0ELb0EN7cutlass10bfloat16_tE19Flash_kernel_traitsILi96ELi64ELi128ELi4ES3_EELb1ELb0ELb0ELb0ELb1ELb1ELb1ELb1EEEvNS_16Flash_fwd_paramsE:
        /* <DEDUP_REMOVED lines=54> */
.L_x_2964:
[----:B-1-34-:R-:W-:Y:S02]  /*0360*/  MOV R75, c[0x0][0x218] ;  /* 0x00008600004b7a02 */ /* 0x01afe40000000f00 */
.L_x_2965:
        /* <DEDUP_REMOVED lines=113> */
.L_x_2966:
        /* <DEDUP_REMOVED lines=93> */
.L_x_2967:
        /* <DEDUP_REMOVED lines=16> */
.L_x_2969:
        /* <DEDUP_REMOVED lines=51> */
.L_x_2968:
        /* <DEDUP_REMOVED lines=247> */
.L_x_3016:
        /* <DEDUP_REMOVED lines=193> */
.L_x_2974:
[----:B------:R-:W-:Y:S05]  /*3000*/  BSYNC B0 ;  /* 0x0000000000007941 */ /* 0x000fea0003800000 */
.L_x_2973:
        /* <DEDUP_REMOVED lines=147> */
.L_x_2976:
[----:B------:R-:W-:Y:S05]  /*3940*/  BSYNC B0 ;  /* 0x0000000000007941 */ /* 0x000fea0003800000 */
.L_x_2975:
        /* <DEDUP_REMOVED lines=155> */
.L_x_2978:
[----:B------:R-:W-:Y:S05]  /*4300*/  BSYNC B0 ;  /* 0x0000000000007941 */ /* 0x000fea0003800000 */
.L_x_2977:
        /* <DEDUP_REMOVED lines=160> */
.L_x_2980:
[----:B------:R-:W-:Y:S05]  /*4d10*/  BSYNC B0 ;  /* 0x0000000000007941 */ /* 0x000fea0003800000 */
.L_x_2979:
        /* <DEDUP_REMOVED lines=8> */
.L_x_2972:
        /* <DEDUP_REMOVED lines=85> */
.L_x_2985:
[----:B------:R-:W-:Y:S05]  /*52f0*/  BSYNC B0 ;  /* 0x0000000000007941 */ /* 0x000fea0003800000 */
.L_x_2984:
        /* <DEDUP_REMOVED lines=86> */
.L_x_2987:
[----:B------:R-:W-:Y:S05]  /*5860*/  BSYNC B0 ;  /* 0x0000000000007941 */ /* 0x000fea0003800000 */
.L_x_2986:
        /* <DEDUP_REMOVED lines=85> */
.L_x_2989:
[----:B------:R-:W-:Y:S05]  /*5dc0*/  BSYNC B0 ;  /* 0x0000000000007941 */ /* 0x000fea0003800000 */
.L_x_2988:
[----:B-----5:R2:W-:Y:S02]  /*5dd0*/  STG.E.128 [R118.64+0x80], R40 ;  /* 0x0000802876007986 */ /* 0x0205e4000c101d06 */
.L_x_2983:
[----:B------:R-:W-:Y:S05]  /*5de0*/  BSYNC B1 ;  /* 0x0000000000017941 */ /* 0x000fea0003800000 */
.L_x_2982:
        /* <DEDUP_REMOVED lines=90> */
.L_x_2993:
[----:B------:R-:W-:Y:S05]  /*6390*/  BSYNC B0 ;  /* 0x0000000000007941 */ /* 0x000fea0003800000 */
.L_x_2992:
        /* <DEDUP_REMOVED lines=91> */
.L_x_2995:
[----:B------:R-:W-:Y:S05]  /*6950*/  BSYNC B0 ;  /* 0x0000000000007941 */ /* 0x000fea0003800000 */
.L_x_2994:
        /* <DEDUP_REMOVED lines=89> */
.L_x_2997:
[----:B------:R-:W-:Y:S05]  /*6ef0*/  BSYNC B0 ;  /* 0x0000000000007941 */ /* 0x000fea0003800000 */
.L_x_2996:
[----:B-----5:R1:W-:Y:S02]  /*6f00*/  STG.E.128 [R172.64+0x80], R40 ;  /* 0x00008028ac007986 */ /* 0x0203e4000c101d06 */
.L_x_2991:
[----:B------:R-:W-:Y:S05]  /*6f10*/  BSYNC B1 ;  /* 0x0000000000017941 */ /* 0x000fea0003800000 */
.L_x_2990:
        /* <DEDUP_REMOVED lines=90> */
.L_x_3001:
[----:B------:R-:W-:Y:S05]  /*74c0*/  BSYNC B0 ;  /* 0x0000000000007941 */ /* 0x000fea0003800000 */
.L_x_3000:
        /* <DEDUP_REMOVED lines=91> */
.L_x_3003:
[----:B------:R-:W-:Y:S05]  /*7a80*/  BSYNC B0 ;  /* 0x0000000000007941 */ /* 0x000fea0003800000 */
.L_x_3002:
        /* <DEDUP_REMOVED lines=91> */
.L_x_3005:
[----:B------:R-:W-:Y:S05]  /*8040*/  BSYNC B0 ;  /* 0x0000000000007941 */ /* 0x000fea0003800000 */
.L_x_3004:
[C---:B-1----:R-:W-:Y:S04]  /*8050*/  LEA R2, P0, R101.reuse, R118, 0x1 ;  /* 0x0000007665027211 */ /* 0x042fe800078008ff */
[----:B------:R-:W-:Y:S05]  /*8060*/  LEA.HI.X R3, R101, R117, R100, 0x1, P0 ;  /* 0x0000007565037211 */ /* 0x000fea00000f0c64 */
[----:B-----5:R1:W-:Y:S04]  /*8070*/  STG.E.128 [R2.64], R40 ;  /* 0x0000002802007986 */ /* 0x0203e8000c101d06 */
.L_x_2999:
[----:B------:R-:W-:Y:S05]  /*8080*/  BSYNC B1 ;  /* 0x0000000000017941 */ /* 0x000fea0003800000 */
.L_x_2998:
        /* <DEDUP_REMOVED lines=93> */
.L_x_3009:
[----:B------:R-:W-:Y:S05]  /*8660*/  BSYNC B0 ;  /* 0x0000000000007941 */ /* 0x000fea0003800000 */
.L_x_3008:
        /* <DEDUP_REMOVED lines=93> */
.L_x_3011:
[----:B------:R-:W-:Y:S05]  /*8c40*/  BSYNC B0 ;  /* 0x0000000000007941 */ /* 0x000fea0003800000 */
.L_x_3010:
        /* <DEDUP_REMOVED lines=92> */
.L_x_3013:
[----:B------:R-:W-:Y:S05]  /*9210*/  BSYNC B0 ;  /* 0x0000000000007941 */ /* 0x000fea0003800000 */
.L_x_3012:
[C---:B-1----:R-:W-:Y:S04]  /*9220*/  LEA R2, P0, R109.reuse, R118, 0x1 ;  /* 0x000000766d027211 */ /* 0x042fe800078008ff */
[----:B------:R-:W-:Y:S05]  /*9230*/  LEA.HI.X R3, R109, R117, R108, 0x1, P0 ;  /* 0x000000756d037211 */ /* 0x000fea00000f0c6c */
[----:B-----5:R1:W-:Y:S04]  /*9240*/  STG.E.128 [R2.64], R8 ;  /* 0x0000000802007986 */ /* 0x0203e8000c101d06 */
.L_x_3007:
[----:B------:R-:W-:Y:S05]  /*9250*/  BSYNC B1 ;  /* 0x0000000000017941 */ /* 0x000fea0003800000 */
.L_x_3006:
        /* <DEDUP_REMOVED lines=8> */
.L_x_2971:
        /* <DEDUP_REMOVED lines=42> */
.L_x_2981:
        /* <DEDUP_REMOVED lines=80> */
.L_x_3014:
        /* <DEDUP_REMOVED lines=9> */
.L_x_3015:
[----:B------:R-:W-:Y:S04]  /*9b10*/  IADD3 R13, R13, -0x1, RZ ;  /* 0xffffffff0d0d7810 */ /* 0x000fe80007ffe0ff */
[----:B------:R-:W-:Y:S11]  /*9b20*/  ISETP.GT.AND P0, PT, R13, R88, PT ;  /* 0x000000580d00720c */ /* 0x000ff60003f04270 */
[----:B------:R-:W-:Y:S02]  /*9b30*/  @!UPT UIADD3 URZ, URZ, URZ, URZ ;  /* 0x0000003f3f3ff290 */ /* 0x000fe4000fffe03f */
[----:B------:R-:W-:-:S05]  /*9b40*/  @P0 BRA `(.L_x_3016) ;  /* 0xffff88a000000947 */ /* 0x000fca000383ffff */
.L_x_2970:
        /* <DEDUP_REMOVED lines=82> */
.L_x_3023:
[----:B------:R-:W-:Y:S05]  /*a070*/  BSYNC B0 ;  /* 0x0000000000007941 */ /* 0x000fea0003800000 */
.L_x_3022:
        /* <DEDUP_REMOVED lines=45> */
.L_x_3025:
[----:B------:R-:W-:Y:S05]  /*a350*/  BSYNC B0 ;  /* 0x0000000000007941 */ /* 0x000fea0003800000 */
.L_x_3024:
        /* <DEDUP_REMOVED lines=44> */
.L_x_3027:
[----:B------:R-:W-:Y:S05]  /*a620*/  BSYNC B0 ;  /* 0x0000000000007941 */ /* 0x000fea0003800000 */
.L_x_3026:
[----:B-----5:R4:W-:Y:S02]  /*a630*/  STS.128 [R150+0x2000], R8 ;  /* 0x0020000896007388 */ /* 0x0209e40000000c00 */
.L_x_3021:
[----:B------:R-:W-:Y:S05]  /*a640*/  BSYNC B1 ;  /* 0x0000000000017941 */ /* 0x000fea0003800000 */
.L_x_3020:
        /* <DEDUP_REMOVED lines=54> */
.L_x_3030:
[----:B------:R-:W-:Y:S05]  /*a9b0*/  BSYNC B0 ;  /* 0x0000000000007941 */ /* 0x000fea0003800000 */
.L_x_3029:
        /* <DEDUP_REMOVED lines=44> */
.L_x_3032:
[----:B------:R-:W-:Y:S05]  /*ac80*/  BSYNC B0 ;  /* 0x0000000000007941 */ /* 0x000fea0003800000 */
.L_x_3031:
        /* <DEDUP_REMOVED lines=44> */
.L_x_3034:
[----:B------:R-:W-:Y:S05]  /*af50*/  BSYNC B0 ;  /* 0x0000000000007941 */ /* 0x000fea0003800000 */
.L_x_3033:
[----:B-----5:R3:W-:Y:S01]  /*af60*/  STS.128 [R150+0x2800], R24 ;  /* 0x0028001896007388 */ /* 0x0207e20000000c00 */
[----:B------:R-:W-:Y:S05]  /*af70*/  BRA `(.L_x_3028) ;  /* 0x000023b000007947 */ /* 0x000fea0003800000 */
.L_x_3019:
        /* <DEDUP_REMOVED lines=89> */
.L_x_3038:
[----:B------:R-:W-:Y:S05]  /*b510*/  BSYNC B0 ;  /* 0x0000000000007941 */ /* 0x000fea0003800000 */
.L_x_3037:
        /* <DEDUP_REMOVED lines=91> */
.L_x_3040:
[----:B------:R-:W-:Y:S05]  /*bad0*/  BSYNC B0 ;  /* 0x0000000000007941 */ /* 0x000fea0003800000 */
.L_x_3039:
        /* <DEDUP_REMOVED lines=88> */
.L_x_3042:
[----:B------:R-:W-:Y:S05]  /*c060*/  BSYNC B0 ;  /* 0x0000000000007941 */ /* 0x000fea0003800000 */
.L_x_3041:
[----:B-----5:R3:W-:Y:S02]  /*c070*/  STS.128 [R150+0x2000], R20 ;  /* 0x0020001496007388 */ /* 0x0207e40000000c00 */
.L_x_3036:
[----:B------:R-:W-:Y:S05]  /*c080*/  BSYNC B1 ;  /* 0x0000000000017941 */ /* 0x000fea0003800000 */
.L_x_3035:
        /* <DEDUP_REMOVED lines=94> */
.L_x_3044:
[----:B------:R-:W-:Y:S05]  /*c670*/  BSYNC B0 ;  /* 0x0000000000007941 */ /* 0x000fea0003800000 */
.L_x_3043:
        /* <DEDUP_REMOVED lines=90> */
.L_x_3046:
[----:B------:R-:W-:Y:S05]  /*cc20*/  BSYNC B0 ;  /* 0x0000000000007941 */ /* 0x000fea0003800000 */
.L_x_3045:
        /* <DEDUP_REMOVED lines=90> */
.L_x_3048:
[----:B------:R-:W-:Y:S05]  /*d1d0*/  BSYNC B0 ;  /* 0x0000000000007941 */ /* 0x000fea0003800000 */
.L_x_3047:
[----:B-----5:R4:W-:Y:S01]  /*d1e0*/  STS.128 [R150+0x2800], R4 ;  /* 0x0028000496007388 */ /* 0x0209e20000000c00 */
[----:B------:R-:W-:Y:S05]  /*d1f0*/  BRA `(.L_x_3028) ;  /* 0x0000013000007947 */ /* 0x000fea0003800000 */
.L_x_3018:
        /* <DEDUP_REMOVED lines=19> */
.L_x_3028:
[----:B------:R-:W-:Y:S05]  /*d330*/  BSYNC B2 ;  /* 0x0000000000027941 */ /* 0x000fea0003800000 */
.L_x_3017:
[----:B------:R-:W-:Y:S01]  /*d340*/  IADD3 R159, R55, -0x1, RZ ;  /* 0xffffffff379f7810 */ /* 0x000fe20007ffe0ff */
[----:B------:R-:W-:Y:S01]  /*d350*/  IMAD.SHL.U32 R146, R71, 0x8, RZ ;  /* 0x0000000847927824 */ /* 0x000fe200078e00ff */
[----:B-1--4-:R-:W-:Y:S01]  /*d360*/  IADD3 R4, R156, 0x40, RZ ;  /* 0x000000409c047810 */ /* 0x012fe20007ffe0ff */
[----:B------:R-:W-:Y:S01]  /*d370*/  IMAD.SHL.U32 R70, R70, 0x40, RZ ;  /* 0x0000004046467824 */ /* 0x000fe200078e00ff */
[----:B------:R-:W-:Y:S01]  /*d380*/  IADD3 R0, R156, 0x60, RZ ;  /* 0x000000609c007810 */ /* 0x000fe20007ffe0ff */
[----:B------:R-:W-:Y:S01]  /*d390*/  IMAD.SHL.U32 R49, R159, 0x80, RZ ;  /* 0x000000809f317824 */ /* 0x000fe200078e00ff */
[----:B------:R-:W-:Y:S01]  /*d3a0*/  LOP3.LUT R73, R73, 0x7fffffe, RZ, 0xc0, !PT ;  /* 0x07fffffe49497812 */ /* 0x000fe200078ec0ff */
[----:B------:R-:W-:Y:S01]  /*d3b0*/  IMAD.SHL.U32 R164, R63, 0x2, RZ ;  /* 0x000000023fa47824 */ /* 0x000fe200078e00ff */
[----:B------:R-:W-:Y:S01]  /*d3c0*/  LEA R154, P3, R162, c[0x0][0x168], 0x1 ;  /* 0x00005a00a29a7a11 */ /* 0x000fe200078608ff */
[----:B------:R-:W-:Y:S01]  /*d3d0*/  IMAD.IADD R3, R64, 0x1, -R49 ;  /* 0x0000000140037824 */ /* 0x000fe200078e0a31 */
[----:B------:R-:W-:Y:S01]  /*d3e0*/  SHF.R.S32.HI R5, RZ, 0x1f, R72 ;  /* 0x0000001fff057819 */ /* 0x000fe20000011448 */
[----:B------:R-:W-:Y:S01]  /*d3f0*/  IMAD.IADD R2, R72, 0x1, -R73 ;  /* 0x0000000148027824 */ /* 0x000fe200078e0a49 */
[----:B------:R-:W-:-:S02]  /*d400*/  LEA.HI.X R155, R162, c[0x0][0x16c], R60, 0x1, P3 ;  /* 0x00005b00a29b7a11 */ /* 0x000fc400018f0c3c */
[-C--:B------:R-:W-:Y:S02]  /*d410*/  ISETP.GE.AND P0, PT, R4, R3.reuse, PT ;  /* 0x000000030400720c */ /* 0x080fe40003f06270 */
[-C--:B------:R-:W-:Y:S02]  /*d420*/  ISETP.GE.AND P5, PT, R16, R3.reuse, PT ;  /* 0x000000031000720c */ /* 0x080fe40003fa6270 */
[-C--:B------:R-:W-:Y:S02]  /*d430*/  ISETP.GE.AND P1, PT, R156, R3.reuse, PT ;  /* 0x000000039c00720c */ /* 0x080fe40003f26270 */
[----:B------:R-:W-:Y:S02]  /*d440*/  ISETP.GE.AND P6, PT, R0, R3, PT ;  /* 0x000000030000720c */ /* 0x000fe40003fc6270 */
[----:B------:R-:W-:Y:S02]  /*d450*/  LEA.HI R72, R5, R72, RZ, 0x3 ;  /* 0x0000004805487211 */ /* 0x000fe400078f18ff */
[----:B------:R-:W-:-:S02]  /*d460*/  SHF.R.S32.HI R50, RZ, 0x1f, R63 ;  /* 0x0000001fff327819 */ /* 0x000fc4000001143f */
        /* <DEDUP_REMOVED lines=29> */
[----:B------:R-:W-:Y:S01]  /*d640*/  SHF.R.S32.HI R0, RZ, 0x4, R6 ;  /* 0x00000004ff007819 */ /* 0x000fe20000011406 */
[----:B------:R5:W-:Y:S01]  /*d650*/  @!P0 LDGSTS.E.BYPASS.LTC128B.128 [R150+0x4000], [R10.64] ;  /* 0x040000000a968fae */ /* 0x000be2000b901d46 */
[----:B------:R-:W-:Y:S02]  /*d660*/  ISETP.GE.AND P5, PT, R156, R3, PT ;  /* 0x000000039c00720c */ /* 0x000fe40003fa6270 */
[----:B------:R-:W-:Y:S01]  /*d670*/  LOP3.LUT R5, R5, 0xc0, RZ, 0xc0, !PT ;  /* 0x000000c005057812 */ /* 0x000fe200078ec0ff */
[----:B------:R5:W-:Y:S01]  /*d680*/  @!P0 LDGSTS.E.BYPASS.LTC128B.128 [R150+0x6000], [R10.64+0x40] ;  /* 0x060000400a968fae */ /* 0x000be2000b901d46 */
[----:B------:R-:W-:Y:S01]  /*d690*/  @!P3 IMAD.MOV.U32 R8, RZ, RZ, c[0x0][0x1a0] ;  /* 0x00006800ff08b624 */ /* 0x000fe200078e00ff */
[----:B------:R-:W-:Y:S01]  /*d6a0*/  LEA.HI R50, R50, R63, RZ, 0x5 ;  /* 0x0000003f32327211 */ /* 0x000fe200078f28ff */
[----:B------:R-:W-:Y:S01]  /*d6b0*/  @!P3 IMAD.MOV.U32 R9, RZ, RZ, c[0x0][0x1a4] ;  /* 0x00006900ff09b624 */ /* 0x000fe200078e00ff */
        /* <DEDUP_REMOVED lines=9> */
[----:B------:R-:W-:Y:S01]  /*d750*/  @!P4 LEA R4, P0, R67, R156, 0x1 ;  /* 0x0000009c4304c211 */ /* 0x000fe200078008ff */
[----:B------:R-:W-:Y:S01]  /*d760*/  @!P1 IMAD R3, R3, 0xc0, RZ ;  /* 0x000000c003039824 */ /* 0x000fe200078e02ff */
[----:B------:R-:W-:Y:S01]  /*d770*/  LOP3.LUT R146, R146, R5, RZ, 0x3c, !PT ;  /* 0x0000000592927212 */ /* 0x000fe200078e3cff */
[----:B------:R2:W-:Y:S01]  /*d780*/  @!P6 LDGSTS.E.BYPASS.LTC128B.128 [R150+0x8800], [R14.64+0x80] ;  /* 0x088000800e96efae */ /* 0x0005e2000b901d46 */
[----:B------:R-:W-:Y:S01]  /*d790*/  @!P4 LEA.HI.X R5, R67, R157, R68, 0x1, P0 ;  /* 0x0000009d4305c211 */ /* 0x000fe200000f0c44 */
[----:B----4-:R-:W-:-:S02]  /*d7a0*/  @!P1 IMAD.MOV.U32 R12, RZ, RZ, R156 ;  /* 0x000000ffff0c9224 */ /* 0x010fc400078e009c */
[----:B------:R-:W0:Y:S01]  /*d7b0*/  LDGDEPBAR ;  /* 0x00000000000079af */ /* 0x000e220000000000 */
[----:B------:R-:W-:Y:S01]  /*d7c0*/  @!P1 IMAD.MOV.U32 R13, RZ, RZ, R157 ;  /* 0x000000ffff0d9224 */ /* 0x000fe200078e009d */
[C---:B------:R-:W-:Y:S02]  /*d7d0*/  @!P3 LEA R6, P0, R8.reuse, R156, 0x7 ;  /* 0x0000009c0806b211 */ /* 0x040fe400078038ff */
[----:B------:R-:W-:Y:S01]  /*d7e0*/  SHF.R.S32.HI R48, RZ, 0x5, R50 ;  /* 0x00000005ff307819 */ /* 0x000fe20000011432 */
[----:B------:R-:W-:Y:S01]  /*d7f0*/  @!P1 IMAD.WIDE.U32 R12, R7, 0xc0, R12 ;  /* 0x000000c0070c9825 */ /* 0x000fe200078e000c */
[----:B------:R-:W-:Y:S02]  /*d800*/  @!P3 LEA.HI.X R7, R8, R157, R9, 0x7, P0 ;  /* 0x0000009d0807b211 */ /* 0x000fe400000f3c09 */
[----:B------:R-:W-:Y:S01]  /*d810*/  LOP3.LUT R53, R53, 0xffffff00, RZ, 0xc0, !PT ;  /* 0xffffff0035357812 */ /* 0x000fe200078ec0ff */
[----:B------:R-:W-:Y:S01]  /*d820*/  @!P5 IMAD.MOV.U32 R8, RZ, RZ, R156 ;  /* 0x000000ffff08d224 */ /* 0x000fe200078e009c */
[----:B------:R-:W-:Y:S01]  /*d830*/  LOP3.LUT P0, RZ, R65, 0x2, RZ, 0xc0, !PT ;  /* 0x0000000241ff7812 */ /* 0x000fe2000780c0ff */
[----:B------:R-:W-:Y:S01]  /*d840*/  @!P1 IMAD.IADD R13, R13, 0x1, R3 ;  /* 0x000000010d0d9824 */ /* 0x000fe200078e0203 */
[----:B-----5:R-:W-:Y:S01]  /*d850*/  LEA.HI R11, R0, R0, RZ, 0x1 ;  /* 0x00000000000b7211 */ /* 0x020fe200078f08ff */
[--C-:B------:R-:W-:Y:S01]  /*d860*/  IMAD R147, R48, 0x200, R53.reuse ;  /* 0x0000020030937824 */ /* 0x100fe200078e0235 */
[----:B------:R-:W-:Y:S01]  /*d870*/  SHF.R.U32.HI R3, RZ, 0x3, R70 ;  /* 0x00000003ff037819 */ /* 0x000fe20000011646 */
[C---:B------:R-:W-:Y:S01]  /*d880*/  IMAD R53, R2.reuse, 0x20, R53 ;  /* 0x0000002002357824 */ /* 0x040fe200078e0235 */
[----:B------:R-:W-:Y:S01]  /*d890*/  LOP3.LUT R11, R11, 0xfffffffe, RZ, 0xc0, !PT ;  /* 0xfffffffe0b0b7812 */ /* 0x000fe200078ec0ff */
[----:B------:R-:W-:Y:S01]  /*d8a0*/  IMAD R147, R2, 0x20, R147 ;  /* 0x0000002002937824 */ /* 0x000fe200078e0293 */
[----:B------:R-:W-:-:S03]  /*d8b0*/  LOP3.LUT R50, R50, 0xffffffe0, RZ, 0xc0, !PT ;  /* 0xffffffe032327812 */ /* 0x000fc600078ec0ff */
        /* <DEDUP_REMOVED lines=11> */
[C---:B------:R-:W-:Y:S01]  /*d970*/  IMAD.IADD R147, R0.reuse, 0x1, R147 ;  /* 0x0000000100937824 */ /* 0x040fe200078e0293 */
[----:B------:R-:W-:Y:S01]  /*d980*/  SEL R3, R3, 0xffffffe0, !P0 ;  /* 0xffffffe003037807 */ /* 0x000fe20004000000 */
[----:B------:R-:W-:-:S02]  /*d990*/  IMAD.IADD R144, R0, 0x1, R53 ;  /* 0x0000000100907824 */ /* 0x000fc400078e0235 */
[----:B------:R-:W-:Y:S02]  /*d9a0*/  IMAD.SHL.U32 R147, R147, 0x2, RZ ;  /* 0x0000000293937824 */ /* 0x000fe400078e00ff */
[----:B--2---:R-:W-:Y:S02]  /*d9b0*/  IMAD.IADD R118, R146, 0x1, R3 ;  /* 0x0000000192767824 */ /* 0x004fe400078e0203 */
[----:B------:R-:W-:Y:S01]  /*d9c0*/  IMAD R145, R51, 0x2, R147 ;  /* 0x0000000233917824 */ /* 0x000fe200078e0293 */
[----:B------:R-:W-:Y:S01]  /*d9d0*/  @P5 STS [R150+0x9000], RZ ;  /* 0x009000ff96005388 */ /* 0x000fe20000000800 */
[----:B------:R-:W-:-:S03]  /*d9e0*/  IMAD.IADD R3, R63, 0x1, -R50 ;  /* 0x000000013f037824 */ /* 0x000fc600078e0a32 */
[----:B------:R-:W-:Y:S02]  /*d9f0*/  @P5 STS [R150+0x9004], RZ ;  /* 0x009004ff96005388 */ /* 0x000fe40000000800 */
[----:B------:R-:W-:Y:S02]  /*da00*/  SHF.R.S32.HI R158, RZ, 0x1f, R3 ;  /* 0x0000001fff9e7819 */ /* 0x000fe40000011403 */
[----:B------:R-:W-:Y:S02]  /*da10*/  @P5 STS.64 [R150+0x9008], RZ ;  /* 0x009008ff96005388 */ /* 0x000fe40000000a00 */
[----:B------:R-:W-:Y:S01]  /*da20*/  LEA.HI R158, R158, R3, RZ, 0x2 ;  /* 0x000000039e9e7211 */ /* 0x000fe200078f10ff */
[----:B------:R-:W-:Y:S01]  /*da30*/  IMAD R3, R48, 0x10, R66 ;  /* 0x0000001030037824 */ /* 0x000fe200078e0242 */
[----:B------:R-:W-:Y:S02]  /*da40*/  @P5 STS.128 [R150+0xb000], RZ ;  /* 0x00b000ff96005388 */ /* 0x000fe40000000c00 */
[----:B------:R-:W-:-:S02]  /*da50*/  SHF.R.S32.HI R158, RZ, 0x2, R158 ;  /* 0x00000002ff9e7819 */ /* 0x000fc4000001149e */
[----:B------:R-:W-:Y:S02]  /*da60*/  @P5 STS.128 [R150+0xd000], RZ ;  /* 0x00d000ff96005388 */ /* 0x000fe40000000c00 */
[----:B------:R-:W-:Y:S02]  /*da70*/  IADD3 R3, R3, 0x1, R158 ;  /* 0x0000000103037810 */ /* 0x000fe40007ffe09e */
[----:B------:R-:W-:Y:S01]  /*da80*/  @!PT LDS RZ, [RZ] ;  /* 0x00000000fffff984 */ /* 0x000fe20000000800 */
[----:B------:R-:W-:Y:S01]  /*da90*/  @!PT LDS RZ, [RZ] ;  /* 0x00000000fffff984 */ /* 0x000fe20000000800 */
[----:B------:R-:W-:Y:S01]  /*daa0*/  @!PT LDS RZ, [RZ] ;  /* 0x00000000fffff984 */ /* 0x000fe20000000800 */
[----:B------:R2:W-:Y:S02]  /*dab0*/  @!P5 LDGSTS.E.BYPASS.LTC128B.128 [R150+0x9000], [R8.64] ;  /* 0x090000000896dfae */ /* 0x0005e4000b901d46 */
[----:B------:R-:W-:Y:S02]  /*dac0*/  IADD3 R3, R64, R3, -R149 ;  /* 0x0000000340037210 */ /* 0x000fe40007ffe895 */
[----:B------:R2:W-:Y:S02]  /*dad0*/  @!P5 LDGSTS.E.BYPASS.LTC128B.128 [R150+0xb000], [R8.64+0x40] ;  /* 0x0b0000400896dfae */ /* 0x0005e4000b901d46 */
[----:B------:R-:W-:-:S02]  /*dae0*/  IADD3 R3, R3, c[0x0][0x2e8], RZ ;  /* 0x0000ba0003037a10 */ /* 0x000fc40007ffe0ff */
[----:B------:R2:W-:Y:S02]  /*daf0*/  @!P5 LDGSTS.E.BYPASS.LTC128B.128 [R150+0xd000], [R8.64+0x80] ;  /* 0x0d0000800896dfae */ /* 0x0005e4000b901d46 */
[C---:B------:R-:W-:Y:S02]  /*db00*/  IADD3 R117, R3.reuse, 0x8, RZ ;  /* 0x0000000803757810 */ /* 0x040fe40007ffe0ff */
[----:B------:R-:W-:Y:S01]  /*db10*/  @P4 STS.128 [R150+0x9800], RZ ;  /* 0x009800ff96004388 */ /* 0x000fe20000000c00 */
[-C--:B------:R-:W-:Y:S02]  /*db20*/  IMNMX R3, R3, R64.reuse, PT ;  /* 0x0000004003037217 */ /* 0x080fe40003800200 */
[----:B------:R-:W-:Y:S01]  /*db30*/  IMNMX R117, R117, R64, PT ;  /* 0x0000004075757217 */ /* 0x000fe20003800200 */
        /* <DEDUP_REMOVED lines=27> */
[----:B------:R-:W3:Y:S04]  /*dcf0*/  LDSM.16.M88.4 R28, [R146+0x3000] ;  /* 0x00300000921c783b */ /* 0x000ee80000000200 */
[----:B------:R-:W1:Y:S04]  /*dd00*/  LDSM.16.M88.4 R88, [R146+0x3800] ;  /* 0x003800009258783b */ /* 0x000e680000000200 */
[----:B------:R-:W1:Y:S04]  /*dd10*/  LDSM.16.M88.4 R96, [R146+0x3400] ;  /* 0x003400009260783b */ /* 0x000e680000000200 */
[----:B------:R-:W1:Y:S04]  /*dd20*/  LDSM.16.M88.4 R80, [R146+0x3c00] ;  /* 0x003c00009250783b */ /* 0x000e680000000200 */
[----:B------:R-:W1:Y:S04]  /*dd30*/  LDSM.16.M88.4 R72, [R146+0x4000] ;  /* 0x004000009248783b */ /* 0x000e680000000200 */
[----:B------:R-:W1:Y:S04]  /*dd40*/  LDSM.16.M88.4 R56, [R146+0x4400] ;  /* 0x004400009238783b */ /* 0x000e680000000200 */
[----:B------:R-:W1:Y:S04]  /*dd50*/  LDSM.16.M88.4 R40, [R146+0x4800] ;  /* 0x004800009228783b */ /* 0x000e680000000200 */
[----:B--2---:R-:W2:Y:S04]  /*dd60*/  LDSM.16.M88.4 R8, [R146+0x4c00] ;  /* 0x004c00009208783b */ /* 0x004ea80000000200 */
[----:B------:R-:W-:Y:S04]  /*dd70*/  LDSM.16.M88.4 R128, [R145] ;  /* 0x000000009180783b */ /* 0x000fe80000000200 */
[----:B------:R-:W2:Y:S04]  /*dd80*/  LDSM.16.M88.4 R104, [R118+0x3000] ;  /* 0x003000007668783b */ /* 0x000ea80000000200 */
[----:B-----5:R-:W5:Y:S01]  /*dd90*/  LDSM.16.M88.4 R12, [R118+0x3800] ;  /* 0x00380000760c783b */ /* 0x020f620000000200 */
[C---:B---3--:R-:W-:Y:S03]  /*dda0*/  HMMA.16816.F32.BF16 R20, R124.reuse, R28, RZ ;  /* 0x0000001c7c14723c */ /* 0x048fe600000418ff */
[----:B----4-:R-:W3:Y:S04]  /*ddb0*/  LDSM.16.M88.4 R4, [R118+0x3c00] ;  /* 0x003c00007604783b */ /* 0x010ee80000000200 */
[----:B------:R-:W-:Y:S01]  /*ddc0*/  LDSM.16.M88.4 R120, [R147+0x1000] ;  /* 0x001000009378783b */ /* 0x000fe20000000200 */
[C---:B------:R-:W-:Y:S03]  /*ddd0*/  HMMA.16816.F32.BF16 R28, R124.reuse, R30, RZ ;  /* 0x0000001e7c1c723c */ /* 0x040fe600000418ff */
[----:B------:R-:W4:Y:S04]  /*dde0*/  LDSM.16.M88.4 R16, [R146+0x5000] ;  /* 0x005000009210783b */ /* 0x000f280000000200 */
        /* <DEDUP_REMOVED lines=21> */
[----:B------:R-:W1:Y:S07]  /*df40*/  LDSM.16.M88.4 R8, [R118+0x4400] ;  /* 0x004400007608783b */ /* 0x000e6e0000000200 */
[C---:B------:R-:W-:Y:S08]  /*df50*/  HMMA.16816.F32.BF16 R28, R128.reuse, R106, R28 ;  /* 0x0000006a801c723c */ /* 0x040ff0000004181c */
[C---:B------:R-:W-:Y:S01]  /*df60*/  HMMA.16816.F32.BF16 R20, R128.reuse, R104, R20 ;  /* 0x000000688014723c */ /* 0x040fe20000041814 */
[----:B------:R-:W-:Y:S07]  /*df70*/  LDSM.16.M88.4 R104, [R146+0x5c00] ;  /* 0x005c00009268783b */ /* 0x000fee0000000200 */
[C---:B-----5:R-:W-:Y:S08]  /*df80*/  HMMA.16816.F32.BF16 R92, R128.reuse, R12, R92 ;  /* 0x0000000c805c723c */ /* 0x060ff0000004185c */
[C---:B------:R-:W-:Y:S01]  /*df90*/  HMMA.16816.F32.BF16 R88, R128.reuse, R14, R88 ;  /* 0x0000000e8058723c */ /* 0x040fe20000041858 */
[----:B------:R-:W2:Y:S07]  /*dfa0*/  LDSM.16.M88.4 R12, [R145+0x1000] ;  /* 0x00100000910c783b */ /* 0x000eae0000000200 */
[C---:B---3--:R-:W-:Y:S08]  /*dfb0*/  HMMA.16816.F32.BF16 R84, R128.reuse, R4, R84 ;  /* 0x000000048054723c */ /* 0x048ff00000041854 */
[----:B------:R-:W-:Y:S01]  /*dfc0*/  HMMA.16816.F32.BF16 R80, R128, R6, R80 ;  /* 0x000000068050723c */ /* 0x000fe20000041850 */
[----:B------:R-:W3:Y:S07]  /*dfd0*/  LDSM.16.M88.4 R4, [R118+0x4800] ;  /* 0x004800007604783b */ /* 0x000eee0000000200 */
[C---:B----4-:R-:W-:Y:S08]  /*dfe0*/  HMMA.16816.F32.BF16 R28, R120.reuse, R18, R28 ;  /* 0x00000012781c723c */ /* 0x050ff0000004181c */
[----:B------:R-:W-:Y:S01]  /*dff0*/  HMMA.16816.F32.BF16 R20, R120, R16, R20 ;  /* 0x000000107814723c */ /* 0x000fe20000041814 */
[----:B------:R-:W-:Y:S07]  /*e000*/  LDSM.16.M88.4 R16, [R118+0x7000] ;  /* 0x007000007610783b */ /* 0x000fee0000000200 */
[C---:B------:R-:W-:Y:S08]  /*e010*/  HMMA.16816.F32.BF16 R76, R128.reuse, R24, R76 ;  /* 0x00000018804c723c */ /* 0x040ff0000004184c */
[C---:B------:R-:W-:Y:S01]  /*e020*/  HMMA.16816.F32.BF16 R72, R128.reuse, R26, R72 ;  /* 0x0000001a8048723c */ /* 0x040fe20000041848 */
[----:B------:R-:W-:Y:S07]  /*e030*/  LDSM.16.M88.4 R24, [R146+0x7000] ;  /* 0x007000009218783b */ /* 0x000fee0000000200 */
[C---:B-1----:R-:W-:Y:S08]  /*e040*/  HMMA.16816.F32.BF16 R68, R128.reuse, R8, R68 ;  /* 0x000000088044723c */ /* 0x042ff00000041844 */
[----:B------:R-:W-:Y:S01]  /*e050*/  HMMA.16816.F32.BF16 R56, R128, R10, R56 ;  /* 0x0000000a8038723c */ /* 0x000fe20000041838 */
[----:B------:R-:W1:Y:S07]  /*e060*/  LDSM.16.M88.4 R8, [R147+0x2000] ;  /* 0x002000009308783b */ /* 0x000e6e0000000200 */
[----:B--2---:R-:W-:Y:S08]  /*e070*/  HMMA.16816.F32.BF16 R28, R12, R138, R28 ;  /* 0x0000008a0c1c723c */ /* 0x004ff0000004181c */
[C---:B------:R-:W-:Y:S08]  /*e080*/  HMMA.16816.F32.BF16 R100, R128.reuse, R32, R100 ;  /* 0x000000208064723c */ /* 0x040ff00000041864 */
[----:B------:R-:W-:Y:S01]  /*e090*/  HMMA.16816.F32.BF16 R96, R128, R34, R96 ;  /* 0x000000228060723c */ /* 0x000fe20000041860 */
[----:B------:R-:W-:Y:S07]  /*e0a0*/  LDSM.16.M88.4 R32, [R118+0x5400] ;  /* 0x005400007620783b */ /* 0x000fee0000000200 */
[----:B------:R-:W-:Y:S08]  /*e0b0*/  HMMA.16816.F32.BF16 R20, R12, R136, R20 ;  /* 0x000000880c14723c */ /* 0x000ff00000041814 */
[C---:B---3--:R-:W-:Y:S08]  /*e0c0*/  HMMA.16816.F32.BF16 R44, R128.reuse, R4, R44 ;  /* 0x00000004802c723c */ /* 0x048ff0000004182c */
[----:B------:R-:W-:Y:S01]  /*e0d0*/  HMMA.16816.F32.BF16 R40, R128, R6, R40 ;  /* 0x000000068028723c */ /* 0x000fe20000041828 */
[----:B------:R-:W2:Y:S07]  /*e0e0*/  LDSM.16.M88.4 R4, [R145+0x2000] ;  /* 0x002000009104783b */ /* 0x000eae0000000200 */
[----:B-1----:R-:W-:Y:S08]  /*e0f0*/  HMMA.16816.F32.BF16 R28, R8, R26, R28 ;  /* 0x0000001a081c723c */ /* 0x002ff0000004181c */
[C---:B------:R-:W-:Y:S08]  /*e100*/  HMMA.16816.F32.BF16 R100, R120.reuse, R112, R100 ;  /* 0x000000707864723c */ /* 0x040ff00000041864 */
[----:B------:R-:W-:Y:S01]  /*e110*/  HMMA.16816.F32.BF16 R112, R120, R114, R96 ;  /* 0x000000727870723c */ /* 0x000fe20000041860 */
[----:B------:R-:W-:Y:S07]  /*e120*/  LDSM.16.M88.4 R96, [R146+0x7400] ;  /* 0x007400009260783b */ /* 0x000fee0000000200 */
[----:B------:R-:W-:Y:S01]  /*e130*/  HMMA.16816.F32.BF16 R20, R8, R24, R20 ;  /* 0x000000180814723c */ /* 0x000fe20000041814 */
[----:B------:R-:W-:Y:S07]  /*e140*/  LDSM.16.M88.4 R24, [R146+0x6400] ;  /* 0x006400009218783b */ /* 0x000fee0000000200 */
[C---:B------:R-:W-:Y:S08]  /*e150*/  HMMA.16816.F32.BF16 R92, R120.reuse, R108, R92 ;  /* 0x0000006c785c723c */ /* 0x040ff0000004185c */
[----:B------:R-:W-:Y:S01]  /*e160*/  HMMA.16816.F32.BF16 R88, R120, R110, R88 ;  /* 0x0000006e7858723c */ /* 0x000fe20000041858 */
[----:B------:R-:W1:Y:S07]  /*e170*/  LDSM.16.M88.4 R108, [R118+0x5800] ;  /* 0x00580000766c783b */ /* 0x000e6e0000000200 */
[----:B--2---:R-:W-:Y:S08]  /*e180*/  HMMA.16816.F32.BF16 R28, R4, R18, R28 ;  /* 0x00000012041c723c */ /* 0x004ff0000004181c */
[C---:B------:R-:W-:Y:S08]  /*e190*/  HMMA.16816.F32.BF16 R100, R12.reuse, R32, R100 ;  /* 0x000000200c64723c */ /* 0x040ff00000041864 */
[----:B------:R-:W-:Y:S01]  /*e1a0*/  HMMA.16816.F32.BF16 R112, R12, R34, R112 ;  /* 0x000000220c70723c */ /* 0x000fe20000041870 */
[----:B------:R-:W-:Y:S07]  /*e1b0*/  LDSM.16.M88.4 R32, [R118+0x5c00] ;  /* 0x005c00007620783b */ /* 0x000fee0000000200 */
[----:B------:R-:W-:Y:S01]  /*e1c0*/  HMMA.16816.F32.BF16 R20, R4, R16, R20 ;  /* 0x000000100414723c */ /* 0x000fe20000041814 */
[----:B------:R-:W2:Y:S01]  /*e1d0*/  LDSM.16.M88.4 R16, [R146+0x7800] ;  /* 0x007800009210783b */ /* 0x000ea20000000200 */
[----:B------:R-:W-:-:S02]  /*e1e0*/  FMUL.FTZ R28, R28, c[0x0][0x2ec] ;  /* 0x0000bb001c1c7a20 */ /* 0x000fc40000410000 */
[----:B------:R-:W-:-:S04]  /*e1f0*/  FMUL.FTZ R29, R29, c[0x0][0x2ec] ;  /* 0x0000bb001d1d7a20 */ /* 0x000fc80000410000 */
[C---:B------:R-:W-:Y:S08]  /*e200*/  HMMA.16816.F32.BF16 R84, R120.reuse, R104, R84 ;  /* 0x000000687854723c */ /* 0x040ff00000041854 */
[----:B------:R-:W-:Y:S01]  /*e210*/  HMMA.16816.F32.BF16 R104, R120, R106, R80 ;  /* 0x0000006a7868723c */ /* 0x000fe20000041850 */
[----:B------:R-:W-:Y:S07]  /*e220*/  LDSM.16.M88.4 R80, [R118+0x7400] ;  /* 0x007400007650783b */ /* 0x000fee0000000200 */
[----:B-1----:R-:W-:Y:S01]  /*e230*/  HMMA.16816.F32.BF16 R92, R12, R108, R92 ;  /* 0x0000006c0c5c723c */ /* 0x002fe2000004185c */
[----:B------:R-:W-:-:S02]  /*e240*/  FMUL.FTZ R52, R20, c[0x0][0x2ec] ;  /* 0x0000bb0014347a20 */ /* 0x000fc40000410000 */
[----:B------:R-:W-:Y:S02]  /*e250*/  FMUL.FTZ R65, R21, c[0x0][0x2ec] ;  /* 0x0000bb0015417a20 */ /* 0x000fe40000410000 */
[----:B------:R-:W-:Y:S02]  /*e260*/  FMUL.FTZ R67, R23, c[0x0][0x2ec] ;  /* 0x0000bb0017437a20 */ /* 0x000fe40000410000 */
[----:B------:R-:W-:Y:S01]  /*e270*/  FMUL.FTZ R108, R31, c[0x0][0x2ec] ;  /* 0x0000bb001f6c7a20 */ /* 0x000fe20000410000 */
[----:B------:R-:W-:Y:S01]  /*e280*/  HMMA.16816.F32.BF16 R88, R12, R110, R88 ;  /* 0x0000006e0c58723c */ /* 0x000fe20000041858 */
[----:B------:R-:W-:Y:S07]  /*e290*/  MUFU.TANH R65, R65 ;  /* 0x0000004100417308 */ /* 0x000fee0000002400 */
[C---:B------:R-:W-:Y:S01]  /*e2a0*/  HMMA.16816.F32.BF16 R36, R128.reuse, R132, R36 ;  /* 0x000000848024723c */ /* 0x040fe20000041824 */
[----:B------:R-:W-:Y:S07]  /*e2b0*/  MUFU.TANH R67, R67 ;  /* 0x0000004300437308 */ /* 0x000fee0000002400 */
[----:B------:R-:W-:Y:S01]  /*e2c0*/  HMMA.16816.F32.BF16 R124, R128, R134, R124 ;  /* 0x00000086807c723c */ /* 0x000fe2000004187c */
[----:B------:R-:W1:Y:S01]  /*e2d0*/  LDSM.16.M88.4 R128, [R146+0x6000] ;  /* 0x006000009280783b */ /* 0x000e620000000200 */
[----:B------:R-:W-:Y:S06]  /*e2e0*/  MUFU.TANH R108, R108 ;  /* 0x0000006c006c7308 */ /* 0x000fec0000002400 */
[C---:B------:R-:W-:Y:S02]  /*e2f0*/  HMMA.16816.F32.BF16 R100, R8.reuse, R96, R100 ;  /* 0x000000600864723c */ /* 0x040fe40000041864 */
[----:B------:R-:W3:Y:S05]  /*e300*/  MUFU.TANH R97, R28 ;  /* 0x0000001c00617308 */ /* 0x000eea0000002400 */
[----:B------:R-:W-:Y:S01]  /*e310*/  FMUL.FTZ R96, R22, c[0x0][0x2ec] ;  /* 0x0000bb0016607a20 */ /* 0x000fe20000410000 */
[----:B------:R-:W-:Y:S01]  /*e320*/  HMMA.16816.F32.BF16 R112, R8, R98, R112 ;  /* 0x000000620870723c */ /* 0x000fe20000041870 */
[----:B------:R-:W-:Y:S01]  /*e330*/  LDSM.16.M88.4 R20, [R146+0x6800] ;  /* 0x006800009214783b */ /* 0x000fe20000000200 */
[----:B------:R4:W-:Y:S05]  /*e340*/  MUFU.TANH R98, R29 ;  /* 0x0000001d00627308 */ /* 0x0009ea0000002400 */
[----:B------:R-:W-:Y:S01]  /*e350*/  FMUL.FTZ R99, R30, c[0x0][0x2ec] ;  /* 0x0000bb001e637a20 */ /* 0x000fe20000410000 */
[C---:B------:R-:W-:Y:S02]  /*e360*/  HMMA.16816.F32.BF16 R68, R120.reuse, R24, R68 ;  /* 0x000000187844723c */ /* 0x040fe40000041844 */
[----:B------:R-:W-:Y:S06]  /*e370*/  MUFU.TANH R52, R52 ;  /* 0x0000003400347308 */ /* 0x000fec0000002400 */
[----:B------:R-:W-:Y:S01]  /*e380*/  HMMA.16816.F32.BF16 R56, R120, R26, R56 ;  /* 0x0000001a7838723c */ /* 0x000fe20000041838 */
[----:B------:R-:W5:Y:S01]  /*e390*/  LDSM.16.M88.4 R24, [R118+0x7800] ;  /* 0x007800007618783b */ /* 0x000f620000000200 */
[----:B------:R-:W1:Y:S03]  /*e3a0*/  MUFU.TANH R99, R99 ;  /* 0x0000006300637308 */ /* 0x000e660000002400 */
[----:B----4-:R-:W4:Y:S03]  /*e3b0*/  LDSM.16.M88.4 R28, [R146+0x7c00] ;  /* 0x007c0000921c783b */ /* 0x010f260000000200 */
[----:B--2---:R-:W-:Y:S02]  /*e3c0*/  HMMA.16816.F32.BF16 R92, R8, R16, R92 ;  /* 0x00000010085c723c */ /* 0x004fe4000004185c */
[----:B------:R-:W-:Y:S06]  /*e3d0*/  MUFU.TANH R96, R96 ;  /* 0x0000006000607308 */ /* 0x000fec0000002400 */
[----:B------:R-:W-:Y:S08]  /*e3e0*/  HMMA.16816.F32.BF16 R84, R12, R32, R84 ;  /* 0x000000200c54723c */ /* 0x000ff00000041854 */
[----:B------:R-:W-:Y:S01]  /*e3f0*/  HMMA.16816.F32.BF16 R88, R8, R18, R88 ;  /* 0x000000120858723c */ /* 0x000fe20000041858 */
[----:B------:R-:W2:Y:S07]  /*e400*/  LDSM.16.M88.4 R16, [R118+0x6000] ;  /* 0x006000007610783b */ /* 0x000eae0000000200 */
[----:B------:R-:W-:Y:S01]  /*e410*/  HMMA.16816.F32.BF16 R104, R12, R34, R104 ;  /* 0x000000220c68723c */ /* 0x000fe20000041868 */
[----:B------:R-:W2:Y:S07]  /*e420*/  LDSM.16.M88.4 R32, [R118+0x7c00] ;  /* 0x007c00007620783b */ /* 0x000eae0000000200 */
[C---:B-1----:R-:W-:Y:S08]  /*e430*/  HMMA.16816.F32.BF16 R76, R120.reuse, R128, R76 ;  /* 0x00000080784c723c */ /* 0x042ff0000004184c */
[----:B------:R-:W-:Y:S08]  /*e440*/  HMMA.16816.F32.BF16 R72, R120, R130, R72 ;  /* 0x000000827848723c */ /* 0x000ff00000041848 */
[----:B-----5:R-:W-:Y:S08]  /*e450*/  HMMA.16816.F32.BF16 R92, R4, R24, R92 ;  /* 0x00000018045c723c */ /* 0x020ff0000004185c */
[----:B----4-:R-:W-:Y:S08]  /*e460*/  HMMA.16816.F32.BF16 R84, R8, R28, R84 ;  /* 0x0000001c0854723c */ /* 0x010ff00000041854 */
[----:B------:R-:W-:Y:S01]  /*e470*/  HMMA.16816.F32.BF16 R88, R4, R26, R88 ;  /* 0x0000001a0458723c */ /* 0x000fe20000041858 */
[----:B------:R-:W1:Y:S07]  /*e480*/  LDSM.16.M88.4 R24, [R118+0x6400] ;  /* 0x006400007618783b */ /* 0x000e6e0000000200 */
[----:B------:R-:W-:Y:S01]  /*e490*/  HMMA.16816.F32.BF16 R104, R8, R30, R104 ;  /* 0x0000001e0868723c */ /* 0x000fe20000041868 */
[----:B------:R-:W-:Y:S01]  /*e4a0*/  LDSM.16.M88.4 R28, [R118+0x8000] ;  /* 0x00800000761c783b */ /* 0x000fe20000000200 */
[----:B------:R-:W-:-:S02]  /*e4b0*/  FMUL.FTZ R92, R92, c[0x0][0x2ec] ;  /* 0x0000bb005c5c7a20 */ /* 0x000fc40000410000 */
[----:B------:R-:W-:Y:S02]  /*e4c0*/  FMUL.FTZ R93, R93, c[0x0][0x2ec] ;  /* 0x0000bb005d5d7a20 */ /* 0x000fe40000410000 */
[----:B------:R-:W-:Y:S02]  /*e4d0*/  FMUL.FTZ R94, R94, c[0x0][0x2ec] ;  /* 0x0000bb005e5e7a20 */ /* 0x000fe40000410000 */
[C---:B------:R-:W-:Y:S01]  /*e4e0*/  HMMA.16816.F32.BF16 R44, R120.reuse, R20, R44 ;  /* 0x00000014782c723c */ /* 0x040fe2000004182c */
[----:B------:R-:W-:Y:S01]  /*e4f0*/  FMUL.FTZ R95, R95, c[0x0][0x2ec] ;  /* 0x0000bb005f5f7a20 */ /* 0x000fe20000410000 */
[----:B------:R-:W-:Y:S06]  /*e500*/  MUFU.TANH R92, R92 ;  /* 0x0000005c005c7308 */ /* 0x000fec0000002400 */
[----:B------:R-:W-:Y:S01]  /*e510*/  HMMA.16816.F32.BF16 R40, R120, R22, R40 ;  /* 0x000000167828723c */ /* 0x000fe20000041828 */
[----:B------:R-:W4:Y:S01]  /*e520*/  LDSM.16.M88.4 R20, [R146+0x8000] ;  /* 0x008000009214783b */ /* 0x000f220000000200 */
[----:B------:R-:W-:Y:S01]  /*e530*/  FMUL.FTZ R88, R88, c[0x0][0x2ec] ;  /* 0x0000bb0058587a20 */ /* 0x000fe20000410000 */
[----:B------:R-:W-:Y:S05]  /*e540*/  MUFU.TANH R142, R94 ;  /* 0x0000005e008e7308 */ /* 0x000fea0000002400 */
[C---:B------:R-:W-:Y:S03]  /*e550*/  HMMA.16816.F32.BF16 R100, R4.reuse, R80, R100 ;  /* 0x000000500464723c */ /* 0x040fe60000041864 */
[----:B------:R-:W-:Y:S05]  /*e560*/  MUFU.TANH R93, R93 ;  /* 0x0000005d005d7308 */ /* 0x000fea0000002400 */
[----:B------:R-:W-:Y:S01]  /*e570*/  HMMA.16816.F32.BF16 R112, R4, R82, R112 ;  /* 0x000000520470723c */ /* 0x000fe20000041870 */
[----:B------:R-:W5:Y:S02]  /*e580*/  LDSM.16.M88.4 R80, [R146+0x6c00] ;  /* 0x006c00009250783b */ /* 0x000f640000000200 */
[----:B------:R-:W-:Y:S05]  /*e590*/  MUFU.TANH R166, R95 ;  /* 0x0000005f00a67308 */ /* 0x000fea0000002400 */
[C---:B--2---:R-:W-:Y:S03]  /*e5a0*/  HMMA.16816.F32.BF16 R76, R12.reuse, R16, R76 ;  /* 0x000000100c4c723c */ /* 0x044fe6000004184c */
[----:B------:R-:W-:Y:S05]  /*e5b0*/  MUFU.TANH R88, R88 ;  /* 0x0000005800587308 */ /* 0x000fea0000002400 */
[----:B------:R-:W-:Y:S01]  /*e5c0*/  HMMA.16816.F32.BF16 R72, R12, R18, R72 ;  /* 0x000000120c48723c */ /* 0x000fe20000041848 */
[----:B------:R-:W-:Y:S01]  /*e5d0*/  LDSM.16.M88.4 R16, [R118+0x6800] ;  /* 0x006800007610783b */ /* 0x000fe20000000200 */
[----:B------:R-:W-:-:S02]  /*e5e0*/  FMUL.FTZ R100, R100, c[0x0][0x2ec] ;  /* 0x0000bb0064647a20 */ /* 0x000fc40000410000 */
[----:B------:R-:W-:Y:S02]  /*e5f0*/  FMUL.FTZ R102, R102, c[0x0][0x2ec] ;  /* 0x0000bb0066667a20 */ /* 0x000fe40000410000 */
[----:B------:R-:W-:Y:S02]  /*e600*/  FMUL.FTZ R101, R101, c[0x0][0x2ec] ;  /* 0x0000bb0065657a20 */ /* 0x000fe40000410000 */
[C---:B------:R-:W-:Y:S01]  /*e610*/  HMMA.16816.F32.BF16 R84, R4.reuse, R32, R84 ;  /* 0x000000200454723c */ /* 0x040fe20000041854 */
[----:B------:R-:W-:Y:S01]  /*e620*/  FMUL.FTZ R110, R112, c[0x0][0x2ec] ;  /* 0x0000bb00706e7a20 */ /* 0x000fe20000410000 */
[----:B------:R-:W2:Y:S01]  /*e630*/  MUFU.TANH R100, R100 ;  /* 0x0000006400647308 */ /* 0x000ea20000002400 */
[----:B------:R-:W-:Y:S02]  /*e640*/  FMUL.FTZ R103, R103, c[0x0][0x2ec] ;  /* 0x0000bb0067677a20 */ /* 0x000fe40000410000 */
[----:B------:R-:W-:Y:S02]  /*e650*/  FMUL.FTZ R112, R114, c[0x0][0x2ec] ;  /* 0x0000bb0072707a20 */ /* 0x000fe40000410000 */
[----:B------:R-:W-:Y:S01]  /*e660*/  FMUL.FTZ R109, R113, c[0x0][0x2ec] ;  /* 0x0000bb00716d7a20 */ /* 0x000fe20000410000 */
[----:B------:R-:W-:Y:S01]  /*e670*/  HMMA.16816.F32.BF16 R104, R4, R34, R104 ;  /* 0x000000220468723c */ /* 0x000fe20000041868 */
[----:B------:R-:W2:Y:S01]  /*e680*/  LDSM.16.M88.4 R32, [R146+0x8400] ;  /* 0x008400009220783b */ /* 0x000ea20000000200 */
[----:B------:R-:W2:Y:S01]  /*e690*/  MUFU.TANH R102, R102 ;  /* 0x0000006600667308 */ /* 0x000ea20000002400 */
[----:B------:R-:W-:-:S05]  /*e6a0*/  FMUL.FTZ R111, R115, c[0x0][0x2ec] ;  /* 0x0000bb00736f7a20 */ /* 0x000fca0000410000 */
[----:B-1----:R-:W-:Y:S02]  /*e6b0*/  HMMA.16816.F32.BF16 R68, R12, R24, R68 ;  /* 0x000000180c44723c */ /* 0x002fe40000041844 */
[----:B------:R-:W1:Y:S06]  /*e6c0*/  MUFU.TANH R101, R101 ;  /* 0x0000006500657308 */ /* 0x000e6c0000002400 */
[----:B----4-:R-:W-:Y:S01]  /*e6d0*/  HMMA.16816.F32.BF16 R76, R8, R20, R76 ;  /* 0x00000014084c723c */ /* 0x010fe2000004184c */
[----:B------:R-:W-:Y:S01]  /*e6e0*/  FMUL.FTZ R84, R84, c[0x0][0x2ec] ;  /* 0x0000bb0054547a20 */ /* 0x000fe20000410000 */
[----:B------:R-:W4:Y:S01]  /*e6f0*/  MUFU.TANH R103, R103 ;  /* 0x0000006700677308 */ /* 0x000f220000002400 */
[----:B------:R-:W-:-:S02]  /*e700*/  FMUL.FTZ R85, R85, c[0x0][0x2ec] ;  /* 0x0000bb0055557a20 */ /* 0x000fc40000410000 */
[----:B------:R-:W-:-:S03]  /*e710*/  FMUL.FTZ R87, R87, c[0x0][0x2ec] ;  /* 0x0000bb0057577a20 */ /* 0x000fc60000410000 */
[----:B------:R-:W-:Y:S01]  /*e720*/  HMMA.16816.F32.BF16 R72, R8, R22, R72 ;  /* 0x000000160848723c */ /* 0x000fe20000041848 */
[----:B------:R-:W1:Y:S01]  /*e730*/  LDSM.16.M88.4 R20, [R118+0x6c00] ;  /* 0x006c00007614783b */ /* 0x000e620000000200 */
[----:B------:R-:W1:Y:S01]  /*e740*/  MUFU.TANH R110, R110 ;  /* 0x0000006e006e7308 */ /* 0x000e620000002400 */
[----:B------:R-:W-:Y:S02]  /*e750*/  FMUL.FTZ R104, R104, c[0x0][0x2ec] ;  /* 0x0000bb0068687a20 */ /* 0x000fe40000410000 */
[----:B------:R-:W-:Y:S02]  /*e760*/  FMUL.FTZ R106, R106, c[0x0][0x2ec] ;  /* 0x0000bb006a6a7a20 */ /* 0x000fe40000410000 */
[----:B------:R-:W-:Y:S01]  /*e770*/  FMUL.FTZ R105, R105, c[0x0][0x2ec] ;  /* 0x0000bb0069697a20 */ /* 0x000fe20000410000 */
[----:B------:R-:W-:Y:S01]  /*e780*/  HMMA.16816.F32.BF16 R56, R12, R26, R56 ;  /* 0x0000001a0c38723c */ /* 0x000fe20000041838 */
[----:B------:R-:W3:Y:S01]  /*e790*/  LDSM.16.M88.4 R24, [R118+0x8400] ;  /* 0x008400007618783b */ /* 0x000ee20000000200 */
[----:B------:R-:W1:Y:S01]  /*e7a0*/  MUFU.TANH R112, R112 ;  /* 0x0000007000707308 */ /* 0x000e620000002400 */
[----:B------:R-:W-:-:S05]  /*e7b0*/  FMUL.FTZ R107, R107, c[0x0][0x2ec] ;  /* 0x0000bb006b6b7a20 */ /* 0x000fca0000410000 */
[----:B-----5:R-:W-:Y:S02]  /*e7c0*/  HMMA.16816.F32.BF16 R36, R120, R80, R36 ;  /* 0x000000507824723c */ /* 0x020fe40000041824 */
[----:B------:R-:W5:Y:S05]  /*e7d0*/  MUFU.TANH R109, R109 ;  /* 0x0000006d006d7308 */ /* 0x000f6a0000002400 */
[----:B------:R-:W-:Y:S01]  /*e7e0*/  FMUL.FTZ R80, R89, c[0x0][0x2ec] ;  /* 0x0000bb0059507a20 */ /* 0x000fe20000410000 */
[----:B--2---:R-:W-:Y:S01]  /*e7f0*/  HMMA.16816.F32.BF16 R68, R8, R32, R68 ;  /* 0x000000200844723c */ /* 0x004fe20000041844 */
[----:B------:R-:W-:Y:S01]  /*e800*/  FMUL.FTZ R81, R91, c[0x0][0x2ec] ;  /* 0x0000bb005b517a20 */ /* 0x000fe20000410000 */
[----:B------:R-:W2:Y:S06]  /*e810*/  MUFU.TANH R111, R111 ;  /* 0x0000006f006f7308 */ /* 0x000eac0000002400 */
[C---:B------:R-:W-:Y:S02]  /*e820*/  HMMA.16816.F32.BF16 R76, R4.reuse, R28, R76 ;  /* 0x0000001c044c723c */ /* 0x040fe4000004184c */
[----:B------:R-:W-:Y:S06]  /*e830*/  MUFU.TANH R80, R80 ;  /* 0x0000005000507308 */ /* 0x000fec0000002400 */
[----:B------:R-:W-:Y:S01]  /*e840*/  HMMA.16816.F32.BF16 R72, R4, R30, R72 ;  /* 0x0000001e0448723c */ /* 0x000fe20000041848 */
[----:B------:R-:W2:Y:S01]  /*e850*/  LDSM.16.M88.4 R28, [R146+0x8800] ;  /* 0x00880000921c783b */ /* 0x000ea20000000200 */
[----:B------:R-:W-:Y:S06]  /*e860*/  MUFU.TANH R81, R81 ;  /* 0x0000005100517308 */ /* 0x000fec0000002400 */
[----:B-1----:R-:W-:Y:S02]  /*e870*/  HMMA.16816.F32.BF16 R36, R12, R20, R36 ;  /* 0x000000140c24723c */ /* 0x002fe40000041824 */
[----:B------:R-:W-:Y:S05]  /*e880*/  MUFU.TANH R119, R84 ;  /* 0x0000005400777308 */ /* 0x000fea0000002400 */
[----:B------:R-:W-:Y:S01]  /*e890*/  IMAD.IADD R20, R49, 0x1, R164 ;  /* 0x0000000131147824 */ /* 0x000fe200078e02a4 */
[----:B---3--:R-:W-:Y:S01]  /*e8a0*/  HMMA.16816.F32.BF16 R68, R4, R24, R68 ;  /* 0x000000180444723c */ /* 0x008fe20000041844 */
[----:B------:R-:W-:Y:S01]  /*e8b0*/  FMUL.FTZ R77, R77, c[0x0][0x2ec] ;  /* 0x0000bb004d4d7a20 */ /* 0x000fe20000410000 */
[----:B------:R-:W-:Y:S01]  /*e8c0*/  MUFU.TANH R132, R87 ;  /* 0x0000005700847308 */ /* 0x000fe20000002400 */
[----:B------:R-:W-:Y:S01]  /*e8d0*/  FMUL.FTZ R76, R76, c[0x0][0x2ec] ;  /* 0x0000bb004c4c7a20 */ /* 0x000fe20000410000 */
[----:B------:R-:W-:Y:S01]  /*e8e0*/  IADD3 R2, R20, 0x8, RZ ;  /* 0x0000000814027810 */ /* 0x000fe20007ffe0ff */
[----:B------:R-:W-:Y:S01]  /*e8f0*/  FMUL.FTZ R78, R78, c[0x0][0x2ec] ;  /* 0x0000bb004e4e7a20 */ /* 0x000fe20000410000 */
[----:B------:R-:W-:Y:S01]  /*e900*/  IADD3 R48, R20, 0x28, RZ ;  /* 0x0000002814307810 */ /* 0x000fe20007ffe0ff */
[----:B------:R-:W-:Y:S01]  /*e910*/  FMUL.FTZ R79, R79, c[0x0][0x2ec] ;  /* 0x0000bb004f4f7a20 */ /* 0x000fe20000410000 */
[----:B------:R-:W-:Y:S01]  /*e920*/  HMMA.16816.F32.BF16 R56, R8, R34, R56 ;  /* 0x000000220838723c */ /* 0x000fe20000041838 */
[C---:B------:R-:W-:Y:S01]  /*e930*/  ISETP.GE.AND P5, PT, R2.reuse, R3, PT ;  /* 0x000000030200720c */ /* 0x040fe20003fa6270 */
[----:B------:R1:W-:Y:S01]  /*e940*/  MUFU.TANH R139, R77 ;  /* 0x0000004d008b7308 */ /* 0x0003e20000002400 */
[----:B------:R-:W-:Y:S01]  /*e950*/  ISETP.GE.AND P1, PT, R2, R117, PT ;  /* 0x000000750200720c */ /* 0x000fe20003f26270 */
[----:B------:R-:W-:Y:S01]  /*e960*/  FMUL.FTZ R74, R74, c[0x0][0x2ec] ;  /* 0x0000bb004a4a7a20 */ /* 0x000fe20000410000 */
[C---:B------:R-:W-:Y:S01]  /*e970*/  IADD3 R2, R20.reuse, 0x10, RZ ;  /* 0x0000001014027810 */ /* 0x040fe20007ffe0ff */
[----:B------:R-:W-:Y:S01]  /*e980*/  FMUL.FTZ R73, R73, c[0x0][0x2ec] ;  /* 0x0000bb0049497a20 */ /* 0x000fe20000410000 */
[----:B------:R-:W-:Y:S01]  /*e990*/  IADD3 R24, R20, 0x11, RZ ;  /* 0x0000001114187810 */ /* 0x000fe20007ffe0ff */
[C---:B------:R-:W-:Y:S01]  /*e9a0*/  HMMA.16816.F32.BF16 R44, R12.reuse, R16, R44 ;  /* 0x000000100c2c723c */ /* 0x040fe2000004182c */
[----:B------:R-:W-:Y:S01]  /*e9b0*/  FSEL R97, R97, -INF , !P5 ;  /* 0xff80000061617808 */ /* 0x000fe20006800000 */
[----:B------:R3:W-:Y:S01]  /*e9c0*/  MUFU.TANH R138, R74 ;  /* 0x0000004a008a7308 */ /* 0x0007e20000002400 */
[----:B------:R-:W-:Y:S01]  /*e9d0*/  FSEL R34, R99, -INF , !P1 ;  /* 0xff80000063227808 */ /* 0x000fe20004800000 */
[----:B------:R-:W-:Y:S01]  /*e9e0*/  FMUL.FTZ R72, R72, c[0x0][0x2ec] ;  /* 0x0000bb0048487a20 */ /* 0x000fe20000410000 */
[----:B------:R-:W-:Y:S01]  /*e9f0*/  ISETP.GE.AND P5, PT, R24, R3, PT ;  /* 0x000000031800720c */ /* 0x000fe20003fa6270 */
[----:B------:R-:W-:Y:S01]  /*ea00*/  FMUL.FTZ R75, R75, c[0x0][0x2ec] ;  /* 0x0000bb004b4b7a20 */ /* 0x000fe20000410000 */
[----:B------:R-:W-:Y:S01]  /*ea10*/  IADD3 R16, R20, 0x1, RZ ;  /* 0x0000000114107810 */ /* 0x000fe20007ffe0ff */
[----:B------:R-:W-:Y:S01]  /*ea20*/  HMMA.16816.F32.BF16 R40, R12, R18, R40 ;  /* 0x000000120c28723c */ /* 0x000fe20000041828 */
[----:B------:R-:W-:Y:S01]  /*ea30*/  FMUL.FTZ R21, R68, c[0x0][0x2ec] ;  /* 0x0000bb0044157a20 */ /* 0x000fe20000410000 */
[----:B------:R-:W-:Y:S01]  /*ea40*/  ISETP.GE.AND P1, PT, R24, R117, PT ;  /* 0x000000751800720c */ /* 0x000fe20003f26270 */
[----:B------:R-:W-:Y:S01]  /*ea50*/  FMUL.FTZ R131, R69, c[0x0][0x2ec] ;  /* 0x0000bb0045837a20 */ /* 0x000fe20000410000 */
[C---:B------:R-:W-:Y:S01]  /*ea60*/  ISETP.GE.AND P6, PT, R16.reuse, R3, PT ;  /* 0x000000031000720c */ /* 0x040fe20003fc6270 */
[----:B------:R2:W-:Y:S01]  /*ea70*/  MUFU.TANH R133, R73 ;  /* 0x0000004900857308 */ /* 0x0005e20000002400 */
[----:B------:R-:W-:Y:S01]  /*ea80*/  ISETP.GE.AND P4, PT, R16, R117, PT ;  /* 0x000000751000720c */ /* 0x000fe20003f86270 */
[----:B------:R-:W-:Y:S01]  /*ea90*/  FMUL.FTZ R71, R71, c[0x0][0x2ec] ;  /* 0x0000bb0047477a20 */ /* 0x000fe20000410000 */
[----:B------:R-:W-:Y:S01]  /*eaa0*/  IADD3 R16, R20, 0x9, RZ ;  /* 0x0000000914107810 */ /* 0x000fe20007ffe0ff */
[----:B------:R-:W-:Y:S01]  /*eab0*/  HMMA.16816.F32.BF16 R56, R4, R26, R56 ;  /* 0x0000001a0438723c */ /* 0x000fe20000041838 */
[----:B-1----:R-:W-:-:S02]  /*eac0*/  FSEL R77, R65, -INF , !P6 ;  /* 0xff800000414d7808 */ /* 0x002fc40007000000 */
[C---:B------:R-:W-:Y:S01]  /*ead0*/  ISETP.GE.AND P0, PT, R16.reuse, R3, PT ;  /* 0x000000031000720c */ /* 0x040fe20003f06270 */
[----:B------:R-:W-:Y:S01]  /*eae0*/  MUFU.TANH R137, R72 ;  /* 0x0000004800897308 */ /* 0x000fe20000002400 */
[----:B------:R-:W-:Y:S02]  /*eaf0*/  ISETP.GE.AND P3, PT, R16, R117, PT ;  /* 0x000000751000720c */ /* 0x000fe40003f66270 */
[----:B------:R-:W1:Y:S01]  /*eb00*/  LDSM.16.M88.4 R16, [R118+0x8800] ;  /* 0x008800007610783b */ /* 0x000e620000000200 */
[----:B------:R-:W-:Y:S01]  /*eb10*/  FSEL R68, R67, -INF , !P4 ;  /* 0xff80000043447808 */ /* 0x000fe20006000000 */
[----:B------:R-:W-:Y:S01]  /*eb20*/  HMMA.16816.F32.BF16 R124, R120, R82, R124 ;  /* 0x00000052787c723c */ /* 0x000fe2000004187c */
[C---:B------:R-:W-:Y:S02]  /*eb30*/  ISETP.GE.AND P6, PT, R2.reuse, R3, PT ;  /* 0x000000030200720c */ /* 0x040fe40003fc6270 */
[----:B------:R-:W-:Y:S01]  /*eb40*/  ISETP.GE.AND P4, PT, R2, R117, PT ;  /* 0x000000750200720c */ /* 0x000fe20003f86270 */
[----:B------:R5:W-:Y:S01]  /*eb50*/  MUFU.TANH R134, R75 ;  /* 0x0000004b00867308 */ /* 0x000be20000002400 */
[----:B------:R-:W-:-:S02]  /*eb60*/  IADD3 R26, R20, 0x18, RZ ;  /* 0x00000018141a7810 */ /* 0x000fc40007ffe0ff */
[----:B------:R-:W-:Y:S01]  /*eb70*/  IADD3 R24, R20, 0x19, RZ ;  /* 0x0000001914187810 */ /* 0x000fe20007ffe0ff */
[C---:B--2---:R-:W-:Y:S01]  /*eb80*/  HMMA.16816.F32.BF16 R44, R8.reuse, R28, R44 ;  /* 0x0000001c082c723c */ /* 0x044fe2000004182c */
[----:B------:R-:W-:Y:S01]  /*eb90*/  FSEL R69, R98, -INF , !P0 ;  /* 0xff80000062457808 */ /* 0x000fe20004000000 */
[----:B------:R-:W-:Y:S01]  /*eba0*/  FMUL.FTZ R82, R90, c[0x0][0x2ec] ;  /* 0x0000bb005a527a20 */ /* 0x000fe20000410000 */
[----:B---3--:R-:W-:Y:S01]  /*ebb0*/  FSEL R74, R108, -INF , !P3 ;  /* 0xff8000006c4a7808 */ /* 0x008fe20005800000 */
[----:B------:R-:W-:Y:S01]  /*ebc0*/  FMUL.FTZ R83, R86, c[0x0][0x2ec] ;  /* 0x0000bb0056537a20 */ /* 0x000fe20000410000 */
[----:B------:R-:W-:Y:S01]  /*ebd0*/  FSEL R35, R100, -INF , !P6 ;  /* 0xff80000064237808 */ /* 0x000fe20007000000 */
[----:B------:R-:W-:Y:S01]  /*ebe0*/  MUFU.TANH R123, R85 ;  /* 0x00000055007b7308 */ /* 0x000fe20000002400 */
[----:B------:R-:W-:Y:S01]  /*ebf0*/  FSEL R32, R102, -INF , !P4 ;  /* 0xff80000066207808 */ /* 0x000fe20006000000 */
[----:B------:R-:W-:Y:S01]  /*ec00*/  HMMA.16816.F32.BF16 R40, R8, R30, R40 ;  /* 0x0000001e0828723c */ /* 0x000fe20000041828 */
[----:B------:R-:W-:Y:S01]  /*ec10*/  ISETP.GE.AND P0, PT, R26, R3, PT ;  /* 0x000000031a00720c */ /* 0x000fe20003f06270 */
[----:B------:R-:W-:Y:S01]  /*ec20*/  FMUL.FTZ R56, R56, c[0x0][0x2ec] ;  /* 0x0000bb0038387a20 */ /* 0x000fe20000410000 */
[----:B------:R-:W-:Y:S01]  /*ec30*/  ISETP.GE.AND P3, PT, R26, R117, PT ;  /* 0x000000751a00720c */ /* 0x000fe20003f66270 */
[----:B------:R-:W-:Y:S01]  /*ec40*/  FMUL.FTZ R58, R58, c[0x0][0x2ec] ;  /* 0x0000bb003a3a7a20 */ /* 0x000fe20000410000 */
[C---:B------:R-:W-:Y:S01]  /*ec50*/  ISETP.GE.AND P6, PT, R24.reuse, R3, PT ;  /* 0x000000031800720c */ /* 0x040fe20003fc6270 */
[----:B------:R-:W2:Y:S01]  /*ec60*/  MUFU.TANH R82, R82 ;  /* 0x0000005200527308 */ /* 0x000ea20000002400 */
[----:B------:R-:W-:Y:S01]  /*ec70*/  ISETP.GE.AND P4, PT, R24, R117, PT ;  /* 0x000000751800720c */ /* 0x000fe20003f86270 */
[----:B------:R-:W-:Y:S01]  /*ec80*/  HMMA.16816.F32.BF16 R124, R12, R22, R124 ;  /* 0x000000160c7c723c */ /* 0x000fe2000004187c */
[C---:B------:R-:W-:Y:S01]  /*ec90*/  IADD3 R26, R20.reuse, 0x20, RZ ;  /* 0x00000020141a7810 */ /* 0x040fe20007ffe0ff */
[----:B------:R-:W-:Y:S01]  /*eca0*/  FMUL.FTZ R59, R59, c[0x0][0x2ec] ;  /* 0x0000bb003b3b7a20 */ /* 0x000fe20000410000 */
[----:B------:R-:W-:Y:S01]  /*ecb0*/  IADD3 R24, R20, 0x21, RZ ;  /* 0x0000002114187810 */ /* 0x000fe20007ffe0ff */
[----:B------:R-:W-:Y:S01]  /*ecc0*/  FMUL.FTZ R57, R57, c[0x0][0x2ec] ;  /* 0x0000bb0039397a20 */ /* 0x000fe20000410000 */
[----:B------:R-:W-:Y:S01]  /*ecd0*/  FSEL R73, R101, -INF , !P5 ;  /* 0xff80000065497808 */ /* 0x000fe20006800000 */
[----:B------:R-:W3:Y:S01]  /*ece0*/  MUFU.TANH R83, R83 ;  /* 0x0000005300537308 */ /* 0x000ee20000002400 */
[----:B----4-:R-:W-:-:S02]  /*ecf0*/  FSEL R30, R103, -INF , !P1 ;  /* 0xff800000671e7808 */ /* 0x010fc40004800000 */
[----:B------:R-:W-:Y:S02]  /*ed00*/  FSEL R33, R110, -INF , !P0 ;  /* 0xff8000006e217808 */ /* 0x000fe40004000000 */
[----:B------:R-:W-:Y:S02]  /*ed10*/  FSEL R28, R112, -INF , !P3 ;  /* 0xff800000701c7808 */ /* 0x000fe40005800000 */
[C---:B------:R-:W-:Y:S01]  /*ed20*/  ISETP.GE.AND P5, PT, R26.reuse, R3, PT ;  /* 0x000000031a00720c */ /* 0x040fe20003fa6270 */
[----:B-1----:R-:W-:Y:S01]  /*ed30*/  HMMA.16816.F32.BF16 R44, R4, R16, R44 ;  /* 0x00000010042c723c */ /* 0x002fe2000004182c */
[----:B------:R-:W-:Y:S01]  /*ed40*/  ISETP.GE.AND P1, PT, R26, R117, PT ;  /* 0x000000751a00720c */ /* 0x000fe20003f26270 */
[----:B------:R-:W1:Y:S01]  /*ed50*/  MUFU.TANH R121, R104 ;  /* 0x0000006800797308 */ /* 0x000e620000002400 */
[C---:B------:R-:W-:Y:S02]  /*ed60*/  ISETP.GE.AND P0, PT, R24.reuse, R3, PT ;  /* 0x000000031800720c */ /* 0x040fe40003f06270 */
[----:B------:R-:W-:-:S02]  /*ed70*/  ISETP.GE.AND P3, PT, R24, R117, PT ;  /* 0x000000751800720c */ /* 0x000fc40003f66270 */
[----:B------:R-:W4:Y:S01]  /*ed80*/  LDSM.16.M88.4 R24, [R146+0x8c00] ;  /* 0x008c00009218783b */ /* 0x000f220000000200 */
[----:B------:R-:W-:Y:S01]  /*ed90*/  IADD3 R16, R20, 0x29, RZ ;  /* 0x0000002914107810 */ /* 0x000fe20007ffe0ff */
[----:B------:R-:W-:Y:S01]  /*eda0*/  HMMA.16816.F32.BF16 R40, R4, R18, R40 ;  /* 0x000000120428723c */ /* 0x000fe20000041828 */
[----:B-----5:R-:W-:Y:S01]  /*edb0*/  FSEL R75, R109, -INF , !P6 ;  /* 0xff8000006d4b7808 */ /* 0x020fe20007000000 */
[----:B------:R-:W5:Y:S01]  /*edc0*/  MUFU.TANH R130, R106 ;  /* 0x0000006a00827308 */ /* 0x000f620000002400 */
[----:B------:R-:W-:Y:S02]  /*edd0*/  FSEL R72, R111, -INF , !P4 ;  /* 0xff8000006f487808 */ /* 0x000fe40006000000 */
[C---:B------:R-:W-:Y:S02]  /*ede0*/  ISETP.GE.AND P6, PT, R48.reuse, R3, PT ;  /* 0x000000033000720c */ /* 0x040fe40003fc6270 */
[----:B------:R-:W-:Y:S02]  /*edf0*/  ISETP.GE.AND P4, PT, R48, R117, PT ;  /* 0x000000753000720c */ /* 0x000fe40003f86270 */
[C---:B------:R-:W-:Y:S01]  /*ee00*/  IADD3 R14, R20.reuse, 0x30, RZ ;  /* 0x00000030140e7810 */ /* 0x040fe20007ffe0ff */
[----:B------:R-:W1:Y:S01]  /*ee10*/  MUFU.TANH R135, R76 ;  /* 0x0000004c00877308 */ /* 0x000e620000002400 */
[----:B------:R-:W-:-:S02]  /*ee20*/  IADD3 R12, R20, 0x31, RZ ;  /* 0x00000031140c7810 */ /* 0x000fc40007ffe0ff */
[----:B------:R-:W-:Y:S02]  /*ee30*/  FSEL R17, R92, -INF , !P5 ;  /* 0xff8000005c117808 */ /* 0x000fe40006800000 */
[----:B------:R-:W-:Y:S01]  /*ee40*/  FSEL R142, R142, -INF , !P1 ;  /* 0xff8000008e8e7808 */ /* 0x000fe20004800000 */
[----:B------:R-:W-:Y:S01]  /*ee50*/  FMUL.FTZ R67, R44, c[0x0][0x2ec] ;  /* 0x0000bb002c437a20 */ /* 0x000fe20000410000 */
[C---:B------:R-:W-:Y:S01]  /*ee60*/  ISETP.GE.AND P5, PT, R16.reuse, R3, PT ;  /* 0x000000031000720c */ /* 0x040fe20003fa6270 */
[----:B------:R-:W1:Y:S01]  /*ee70*/  MUFU.TANH R140, R78 ;  /* 0x0000004e008c7308 */ /* 0x000e620000002400 */
[----:B------:R-:W-:Y:S01]  /*ee80*/  ISETP.GE.AND P1, PT, R16, R117, PT ;  /* 0x000000751000720c */ /* 0x000fe20003f26270 */
[----:B------:R-:W-:Y:S01]  /*ee90*/  FMUL.FTZ R46, R46, c[0x0][0x2ec] ;  /* 0x0000bb002e2e7a20 */ /* 0x000fe20000410000 */
[----:B------:R-:W-:Y:S01]  /*eea0*/  FSEL R29, R93, -INF , !P0 ;  /* 0xff8000005d1d7808 */ /* 0x000fe20004000000 */
[----:B------:R-:W-:Y:S01]  /*eeb0*/  FMUL.FTZ R45, R45, c[0x0][0x2ec] ;  /* 0x0000bb002d2d7a20 */ /* 0x000fe20000410000 */
[----:B------:R-:W-:Y:S01]  /*eec0*/  FSEL R166, R166, -INF , !P3 ;  /* 0xff800000a6a67808 */ /* 0x000fe20005800000 */
[----:B------:R-:W-:Y:S01]  /*eed0*/  FMUL.FTZ R41, R41, c[0x0][0x2ec] ;  /* 0x0000bb0029297a20 */ /* 0x000fe20000410000 */
[----:B------:R-:W-:Y:S01]  /*eee0*/  FSEL R31, R88, -INF , !P6 ;  /* 0xff800000581f7808 */ /* 0x000fe20007000000 */
[----:B------:R-:W1:Y:S01]  /*eef0*/  MUFU.TANH R141, R105 ;  /* 0x00000069008d7308 */ /* 0x000e620000002400 */
[----:B--2---:R-:W-:Y:S01]  /*ef00*/  FSEL R16, R82, -INF , !P4 ;  /* 0xff80000052107808 */ /* 0x004fe20006000000 */
[----:B------:R-:W-:Y:S01]  /*ef10*/  FMUL.FTZ R47, R47, c[0x0][0x2ec] ;  /* 0x0000bb002f2f7a20 */ /* 0x000fe20000410000 */
[----:B------:R-:W-:Y:S01]  /*ef20*/  ISETP.GE.AND P0, PT, R14, R3, PT ;  /* 0x000000030e00720c */ /* 0x000fe20003f06270 */
[----:B------:R-:W-:Y:S01]  /*ef30*/  FMUL.FTZ R42, R42, c[0x0][0x2ec] ;  /* 0x0000bb002a2a7a20 */ /* 0x000fe20000410000 */
[----:B------:R-:W-:Y:S01]  /*ef40*/  ISETP.GE.AND P3, PT, R14, R117, PT ;  /* 0x000000750e00720c */ /* 0x000fe20003f66270 */
[----:B------:R-:W-:Y:S01]  /*ef50*/  FMUL.FTZ R40, R40, c[0x0][0x2ec] ;  /* 0x0000bb0028287a20 */ /* 0x000fe20000410000 */
[C---:B------:R-:W-:Y:S01]  /*ef60*/  ISETP.GE.AND P6, PT, R12.reuse, R3, PT ;  /* 0x000000030c00720c */ /* 0x040fe20003fc6270 */
[----:B------:R-:W2:Y:S01]  /*ef70*/  MUFU.TANH R120, R107 ;  /* 0x0000006b00787308 */ /* 0x000ea20000002400 */
[----:B------:R-:W-:-:S02]  /*ef80*/  ISETP.GE.AND P4, PT, R12, R117, PT ;  /* 0x000000750c00720c */ /* 0x000fc40003f86270 */
[----:B------:R-:W2:Y:S01]  /*ef90*/  LDSM.16.M88.4 R12, [R118+0x8c00] ;  /* 0x008c0000760c783b */ /* 0x000ea20000000200 */
[----:B----4-:R-:W-:Y:S01]  /*efa0*/  HMMA.16816.F32.BF16 R36, R8, R24, R36 ;  /* 0x000000180824723c */ /* 0x010fe20000041824 */
[----:B------:R-:W-:Y:S01]  /*efb0*/  IADD3 R50, R20, 0x38, RZ ;  /* 0x0000003814327810 */ /* 0x000fe20007ffe0ff */
[----:B------:R-:W-:-:S04]  /*efc0*/  DEPBAR.LE SB0, 0x0 ;  /* 0x000080000000791a */ /* 0x000fc80000000000 */
[----:B------:R-:W-:Y:S01]  /*efd0*/  IADD3 R44, R20, 0x39, RZ ;  /* 0x00000039142c7810 */ /* 0x000fe20007ffe0ff */
[----:B------:R-:W4:Y:S01]  /*efe0*/  MUFU.TANH R136, R79 ;  /* 0x0000004f00887308 */ /* 0x000f220000002400 */
[----:B------:R-:W-:Y:S01]  /*eff0*/  HMMA.16816.F32.BF16 R8, R8, R26, R124 ;  /* 0x0000001a0808723c */ /* 0x000fe2000004187c */
[----:B------:R-:W-:Y:S02]  /*f000*/  FSEL R19, R80, -INF , !P5 ;  /* 0xff80000050137808 */ /* 0x000fe40006800000 */
[----:B------:R-:W-:Y:S02]  /*f010*/  FSEL R18, R81, -INF , !P1 ;  /* 0xff80000051127808 */ /* 0x000fe40004800000 */
[----:B------:R-:W-:Y:S02]  /*f020*/  FSEL R119, R119, -INF , !P0 ;  /* 0xff80000077777808 */ /* 0x000fe40004000000 */
[----:B---3--:R-:W-:Y:S01]  /*f030*/  FSEL R66, R83, -INF , !P3 ;  /* 0xff80000053427808 */ /* 0x008fe20005800000 */
[----:B------:R3:W1:Y:S01]  /*f040*/  MUFU.TANH R2, R21 ;  /* 0x0000001500027308 */ /* 0x0006620000002400 */
        /* <DEDUP_REMOVED lines=9> */
[----:B------:R-:W4:Y:S01]  /*f0e0*/  MUFU.TANH R128, R71 ;  /* 0x0000004700807308 */ /* 0x000f220000002400 */
[----:B-1----:R-:W-:Y:S01]  /*f0f0*/  FSEL R121, R121, -INF , !P5 ;  /* 0xff80000079797808 */ /* 0x002fe20006800000 */
[----:B---3--:R-:W-:Y:S01]  /*f100*/  FMUL.FTZ R21, R70, c[0x0][0x2ec] ;  /* 0x0000bb0046157a20 */ /* 0x008fe20000410000 */
[----:B-----5:R-:W-:Y:S02]  /*f110*/  FSEL R130, R130, -INF , !P1 ;  /* 0xff80000082827808 */ /* 0x020fe40004800000 */
[C---:B------:R-:W-:Y:S01]  /*f120*/  ISETP.GE.AND P6, PT, R44.reuse, R3, PT ;  /* 0x000000032c00720c */ /* 0x040fe20003fc6270 */
[----:B--2---:R-:W-:Y:S01]  /*f130*/  HMMA.16816.F32.BF16 R8, R4, R14, R8 ;  /* 0x0000000e0408723c */ /* 0x004fe20000041808 */
[----:B------:R-:W-:Y:S01]  /*f140*/  ISETP.GE.AND P4, PT, R44, R117, PT ;  /* 0x000000752c00720c */ /* 0x000fe20003f86270 */
[----:B------:R-:W1:Y:S01]  /*f150*/  MUFU.TANH R129, R56 ;  /* 0x0000003800817308 */ /* 0x000e620000002400 */
[----:B------:R-:W-:-:S02]  /*f160*/  ISETP.GE.AND P5, PT, R24, R3, PT ;  /* 0x000000031800720c */ /* 0x000fc40003fa6270 */
[----:B------:R-:W-:Y:S02]  /*f170*/  ISETP.GE.AND P1, PT, R24, R117, PT ;  /* 0x000000751800720c */ /* 0x000fe40003f26270 */
[----:B------:R-:W-:Y:S01]  /*f180*/  IADD3 R24, R20, 0x49, RZ ;  /* 0x0000004914187810 */ /* 0x000fe20007ffe0ff */
[----:B------:R-:W-:Y:S01]  /*f190*/  HMMA.16816.F32.BF16 R36, R4, R12, R36 ;  /* 0x0000000c0424723c */ /* 0x000fe20000041824 */
[----:B------:R-:W-:Y:S01]  /*f1a0*/  FSEL R135, R135, -INF , !P6 ;  /* 0xff80000087877808 */ /* 0x000fe20007000000 */
[----:B------:R-:W2:Y:S01]  /*f1b0*/  MUFU.TANH R22, R58 ;  /* 0x0000003a00167308 */ /* 0x000ea20000002400 */
[----:B------:R-:W-:Y:S02]  /*f1c0*/  FSEL R140, R140, -INF , !P4 ;  /* 0xff8000008c8c7808 */ /* 0x000fe40006000000 */
[C---:B------:R-:W-:Y:S02]  /*f1d0*/  ISETP.GE.AND P6, PT, R24.reuse, R3, PT ;  /* 0x000000031800720c */ /* 0x040fe40003fc6270 */
[----:B------:R-:W-:-:S02]  /*f1e0*/  ISETP.GE.AND P4, PT, R24, R117, PT ;  /* 0x000000751800720c */ /* 0x000fc40003f86270 */
[C---:B------:R-:W-:Y:S01]  /*f1f0*/  IADD3 R26, R20.reuse, 0x48, RZ ;  /* 0x00000048141a7810 */ /* 0x040fe20007ffe0ff */
[----:B------:R-:W3:Y:S01]  /*f200*/  MUFU.TANH R67, R67 ;  /* 0x0000004300437308 */ /* 0x000ee20000002400 */
[----:B------:R-:W-:Y:S02]  /*f210*/  IADD3 R24, R20, 0x50, RZ ;  /* 0x0000005014187810 */ /* 0x000fe40007ffe0ff */
[----:B------:R-:W-:Y:S02]  /*f220*/  FSEL R141, R141, -INF , !P0 ;  /* 0xff8000008d8d7808 */ /* 0x000fe40004000000 */
[----:B------:R-:W-:Y:S01]  /*f230*/  FSEL R120, R120, -INF , !P3 ;  /* 0xff80000078787808 */ /* 0x000fe20005800000 */
[----:B------:R-:W-:Y:S01]  /*f240*/  FMUL.FTZ R8, R8, c[0x0][0x2ec] ;  /* 0x0000bb0008087a20 */ /* 0x000fe20000410000 */
[----:B------:R-:W-:Y:S01]  /*f250*/  FSEL R139, R139, -INF , !P5 ;  /* 0xff8000008b8b7808 */ /* 0x000fe20006800000 */
[----:B------:R-:W5:Y:S01]  /*f260*/  MUFU.TANH R64, R46 ;  /* 0x0000002e00407308 */ /* 0x000f620000002400 */
[----:B----4-:R-:W-:Y:S01]  /*f270*/  FSEL R136, R136, -INF , !P1 ;  /* 0xff80000088887808 */ /* 0x010fe20004800000 */
[----:B------:R-:W-:Y:S01]  /*f280*/  FMUL.FTZ R9, R9, c[0x0][0x2ec] ;  /* 0x0000bb0009097a20 */ /* 0x000fe20000410000 */
[----:B------:R-:W-:Y:S01]  /*f290*/  ISETP.GE.AND P0, PT, R26, R3, PT ;  /* 0x000000031a00720c */ /* 0x000fe20003f06270 */
[----:B------:R-:W-:Y:S01]  /*f2a0*/  FMUL.FTZ R10, R10, c[0x0][0x2ec] ;  /* 0x0000bb000a0a7a20 */ /* 0x000fe20000410000 */
[----:B------:R-:W-:Y:S01]  /*f2b0*/  ISETP.GE.AND P3, PT, R26, R117, PT ;  /* 0x000000751a00720c */ /* 0x000fe20003f66270 */
[----:B------:R-:W-:Y:S01]  /*f2c0*/  FMUL.FTZ R23, R38, c[0x0][0x2ec] ;  /* 0x0000bb0026177a20 */ /* 0x000fe20000410000 */
[C---:B------:R-:W-:Y:S01]  /*f2d0*/  ISETP.GE.AND P5, PT, R24.reuse, R3, PT ;  /* 0x000000031800720c */ /* 0x040fe20003fa6270 */
[----:B------:R-:W-:Y:S01]  /*f2e0*/  MUFU.TANH R122, R59 ;  /* 0x0000003b007a7308 */ /* 0x000fe20000002400 */
[----:B------:R-:W-:Y:S01]  /*f2f0*/  ISETP.GE.AND P1, PT, R24, R117, PT ;  /* 0x000000751800720c */ /* 0x000fe20003f26270 */
[----:B------:R-:W-:Y:S01]  /*f300*/  FMUL.FTZ R36, R36, c[0x0][0x2ec] ;  /* 0x0000bb0024247a20 */ /* 0x000fe20000410000 */
[C---:B------:R-:W-:Y:S01]  /*f310*/  IADD3 R12, R20.reuse, 0x51, RZ ;  /* 0x00000051140c7810 */ /* 0x040fe20007ffe0ff */
[----:B------:R-:W-:Y:S01]  /*f320*/  FMUL.FTZ R37, R37, c[0x0][0x2ec] ;  /* 0x0000bb0025257a20 */ /* 0x000fe20000410000 */
[----:B------:R-:W-:-:S02]  /*f330*/  IADD3 R24, R20, 0x58, RZ ;  /* 0x0000005814187810 */ /* 0x000fc40007ffe0ff */
[----:B------:R-:W-:Y:S01]  /*f340*/  FSEL R137, R137, -INF , !P0 ;  /* 0xff80000089897808 */ /* 0x000fe20004000000 */
[----:B------:R4:W-:Y:S01]  /*f350*/  MUFU.TANH R59, R41 ;  /* 0x00000029003b7308 */ /* 0x0009e20000002400 */
[----:B------:R-:W-:Y:S02]  /*f360*/  FSEL R138, R138, -INF , !P3 ;  /* 0xff8000008a8a7808 */ /* 0x000fe40005800000 */
[----:B------:R-:W-:Y:S02]  /*f370*/  FSEL R133, R133, -INF , !P6 ;  /* 0xff80000085857808 */ /* 0x000fe40007000000 */
[----:B------:R-:W-:Y:S02]  /*f380*/  FSEL R134, R134, -INF , !P4 ;  /* 0xff80000086867808 */ /* 0x000fe40006000000 */
[C---:B------:R-:W-:Y:S01]  /*f390*/  ISETP.GE.AND P0, PT, R12.reuse, R3, PT ;  /* 0x000000030c00720c */ /* 0x040fe20003f06270 */
[----:B------:R-:W1:Y:S01]  /*f3a0*/  MUFU.TANH R65, R45 ;  /* 0x0000002d00417308 */ /* 0x000e620000002400 */
[----:B------:R-:W-:-:S02]  /*f3b0*/  ISETP.GE.AND P3, PT, R12, R117, PT ;  /* 0x000000750c00720c */ /* 0x000fc40003f66270 */
[C---:B------:R-:W-:Y:S02]  /*f3c0*/  ISETP.GE.AND P6, PT, R24.reuse, R3, PT ;  /* 0x000000031800720c */ /* 0x040fe40003fc6270 */
[----:B------:R-:W-:Y:S02]  /*f3d0*/  ISETP.GE.AND P4, PT, R24, R117, PT ;  /* 0x000000751800720c */ /* 0x000fe40003f86270 */
[----:B------:R-:W-:Y:S01]  /*f3e0*/  FSEL R125, R2, -INF , !P5 ;  /* 0xff800000027d7808 */ /* 0x000fe20006800000 */
[----:B----4-:R-:W-:Y:S01]  /*f3f0*/  FMUL.FTZ R41, R43, c[0x0][0x2ec] ;  /* 0x0000bb002b297a20 */ /* 0x010fe20000410000 */
[----:B------:R-:W4:Y:S01]  /*f400*/  MUFU.TANH R58, R47 ;  /* 0x0000002f003a7308 */ /* 0x000f220000002400 */
[C---:B------:R-:W-:Y:S02]  /*f410*/  IADD3 R4, R20.reuse, 0x60, RZ ;  /* 0x0000006014047810 */ /* 0x040fe40007ffe0ff */
[----:B------:R-:W-:Y:S02]  /*f420*/  IADD3 R2, R20, 0x61, RZ ;  /* 0x0000006114027810 */ /* 0x000fe40007ffe0ff */
[----:B------:R-:W-:-:S02]  /*f430*/  FSEL R131, R131, -INF , !P0 ;  /* 0xff80000083837808 */ /* 0x000fc40004000000 */
[----:B------:R-:W-:Y:S01]  /*f440*/  FSEL R128, R128, -INF , !P3 ;  /* 0xff80000080807808 */ /* 0x000fe20005800000 */
[----:B------:R-:W4:Y:S01]  /*f450*/  MUFU.TANH R41, R41 ;  /* 0x0000002900297308 */ /* 0x000f220000002400 */
[----:B-1----:R-:W-:Y:S02]  /*f460*/  FSEL R129, R129, -INF , !P6 ;  /* 0xff80000081817808 */ /* 0x002fe40007000000 */
[----:B--2---:R-:W-:Y:S01]  /*f470*/  FSEL R124, R22, -INF , !P4 ;  /* 0xff800000167c7808 */ /* 0x004fe20006000000 */
[----:B------:R-:W-:Y:S01]  /*f480*/  FMUL.FTZ R22, R39, c[0x0][0x2ec] ;  /* 0x0000bb0027167a20 */ /* 0x000fe20000410000 */
[C---:B------:R-:W-:Y:S02]  /*f490*/  ISETP.GE.AND P0, PT, R4.reuse, R3, PT ;  /* 0x000000030400720c */ /* 0x040fe40003f06270 */
[----:B------:R-:W-:Y:S01]  /*f4a0*/  ISETP.GE.AND P3, PT, R4, R117, PT ;  /* 0x000000750400720c */ /* 0x000fe20003f66270 */
[----:B------:R-:W1:Y:S01]  /*f4b0*/  MUFU.TANH R21, R21 ;  /* 0x0000001500157308 */ /* 0x000e620000002400 */
[----:B------:R-:W-:-:S02]  /*f4c0*/  ISETP.GE.AND P6, PT, R2, R3, PT ;  /* 0x000000030200720c */ /* 0x000fc40003fc6270 */
[----:B------:R-:W-:Y:S02]  /*f4d0*/  ISETP.GE.AND P4, PT, R2, R117, PT ;  /* 0x000000750200720c */ /* 0x000fe40003f86270 */
[----:B------:R-:W-:Y:S02]  /*f4e0*/  IADD3 R2, R20, 0x69, RZ ;  /* 0x0000006914027810 */ /* 0x000fe40007ffe0ff */
[----:B---3--:R-:W-:Y:S01]  /*f4f0*/  FSEL R67, R67, -INF , !P0 ;  /* 0xff80000043437808 */ /* 0x008fe20004000000 */
[----:B------:R-:W2:Y:S01]  /*f500*/  MUFU.TANH R44, R8 ;  /* 0x00000008002c7308 */ /* 0x000ea20000002400 */
[----:B-----5:R-:W-:Y:S02]  /*f510*/  FSEL R64, R64, -INF , !P3 ;  /* 0xff80000040407808 */ /* 0x020fe40005800000 */
[C---:B------:R-:W-:Y:S02]  /*f520*/  ISETP.GE.AND P0, PT, R2.reuse, R3, PT ;  /* 0x000000030200720c */ /* 0x040fe40003f06270 */
[----:B------:R-:W-:-:S02]  /*f530*/  ISETP.GE.AND P3, PT, R2, R117, PT ;  /* 0x000000750200720c */ /* 0x000fc40003f66270 */
[----:B------:R-:W-:Y:S01]  /*f540*/  IADD3 R2, R20, 0x70, RZ ;  /* 0x0000007014027810 */ /* 0x000fe20007ffe0ff */
[----:B------:R-:W3:Y:S01]  /*f550*/  MUFU.TANH R48, R57 ;  /* 0x0000003900307308 */ /* 0x000ee20000002400 */
[----:B------:R-:W-:Y:S02]  /*f560*/  FSEL R65, R65, -INF , !P6 ;  /* 0xff80000041417808 */ /* 0x000fe40007000000 */
[----:B----4-:R-:W-:Y:S02]  /*f570*/  FSEL R58, R58, -INF , !P4 ;  /* 0xff8000003a3a7808 */ /* 0x010fe40006000000 */
[C---:B------:R-:W-:Y:S02]  /*f580*/  ISETP.GE.AND P6, PT, R2.reuse, R3, PT ;  /* 0x000000030200720c */ /* 0x040fe40003fc6270 */
[----:B------:R-:W-:Y:S01]  /*f590*/  ISETP.GE.AND P4, PT, R2, R117, PT ;  /* 0x000000750200720c */ /* 0x000fe20003f86270 */
[----:B------:R-:W4:Y:S01]  /*f5a0*/  MUFU.TANH R63, R40 ;  /* 0x00000028003f7308 */ /* 0x000f220000002400 */
[----:B------:R-:W-:-:S02]  /*f5b0*/  IADD3 R2, R20, 0x78, RZ ;  /* 0x0000007814027810 */ /* 0x000fc40007ffe0ff */
[----:B------:R-:W-:Y:S02]  /*f5c0*/  FSEL R59, R59, -INF , !P0 ;  /* 0xff8000003b3b7808 */ /* 0x000fe40004000000 */
[----:B------:R-:W-:Y:S02]  /*f5d0*/  FSEL R41, R41, -INF , !P3 ;  /* 0xff80000029297808 */ /* 0x000fe40005800000 */
[----:B------:R-:W-:Y:S01]  /*f5e0*/  IADD3 R12, R20, 0x59, RZ ;  /* 0x00000059140c7810 */ /* 0x000fe20007ffe0ff */
[----:B------:R-:W5:Y:S01]  /*f5f0*/  MUFU.TANH R42, R42 ;  /* 0x0000002a002a7308 */ /* 0x000f620000002400 */
[C---:B------:R-:W-:Y:S02]  /*f600*/  ISETP.GE.AND P0, PT, R2.reuse, R3, PT ;  /* 0x000000030200720c */ /* 0x040fe40003f06270 */
[----:B------:R-:W-:Y:S01]  /*f610*/  ISETP.GE.AND P3, PT, R2, R117, PT ;  /* 0x000000750200720c */ /* 0x000fe20003f66270 */
[----:B------:R-:W-:Y:S01]  /*f620*/  FMUL.FTZ R2, R11, c[0x0][0x2ec] ;  /* 0x0000bb000b027a20 */ /* 0x000fe20000410000 */
[----:B-1----:R-:W-:-:S02]  /*f630*/  FSEL R126, R21, -INF , !P1 ;  /* 0xff800000157e7808 */ /* 0x002fc40004800000 */
[C---:B------:R-:W-:Y:S01]  /*f640*/  ISETP.GE.AND P5, PT, R12.reuse, R3, PT ;  /* 0x000000030c00720c */ /* 0x040fe20003fa6270 */
[----:B------:R-:W1:Y:S01]  /*f650*/  MUFU.TANH R46, R36 ;  /* 0x00000024002e7308 */ /* 0x000e620000002400 */
[----:B------:R-:W-:Y:S02]  /*f660*/  ISETP.GE.AND P1, PT, R12, R117, PT ;  /* 0x000000750c00720c */ /* 0x000fe40003f26270 */
[----:B------:R-:W-:Y:S02]  /*f670*/  IADD3 R4, R20, 0x68, RZ ;  /* 0x0000006814047810 */ /* 0x000fe40007ffe0ff */
[----:B--2---:R-:W-:Y:S02]  /*f680*/  FSEL R44, R44, -INF , !P0 ;  /* 0xff8000002c2c7808 */ /* 0x004fe40004000000 */
[----:B---3--:R-:W-:Y:S01]  /*f690*/  FSEL R127, R48, -INF , !P5 ;  /* 0xff800000307f7808 */ /* 0x008fe20006800000 */
[----:B------:R-:W-:Y:S01]  /*f6a0*/  MUFU.TANH R45, R37 ;  /* 0x00000025002d7308 */ /* 0x000fe20000002400 */
[----:B------:R-:W-:-:S02]  /*f6b0*/  FSEL R122, R122, -INF , !P1 ;  /* 0xff8000007a7a7808 */ /* 0x000fc40004800000 */
[----:B------:R-:W-:Y:S02]  /*f6c0*/  ISETP.GT.AND P0, PT, R159, R148, PT ;  /* 0x000000949f00720c */ /* 0x000fe40003f04270 */
[C---:B------:R-:W-:Y:S02]  /*f6d0*/  ISETP.GE.AND P5, PT, R4.reuse, R3, PT ;  /* 0x000000030400720c */ /* 0x040fe40003fa6270 */
[----:B------:R-:W-:Y:S01]  /*f6e0*/  ISETP.GE.AND P1, PT, R4, R117, PT ;  /* 0x000000750400720c */ /* 0x000fe20003f26270 */
[----:B------:R-:W2:Y:S01]  /*f6f0*/  MUFU.TANH R23, R23 ;  /* 0x0000001700177308 */ /* 0x000ea20000002400 */
[----:B------:R-:W-:Y:S02]  /*f700*/  IADD3 R4, R20, 0x71, RZ ;  /* 0x0000007114047810 */ /* 0x000fe40007ffe0ff */
[----:B----4-:R-:W-:Y:S02]  /*f710*/  FSEL R63, R63, -INF , !P5 ;  /* 0xff8000003f3f7808 */ /* 0x010fe40006800000 */
[----:B-----5:R-:W-:-:S02]  /*f720*/  FSEL R42, R42, -INF , !P1 ;  /* 0xff8000002a2a7808 */ /* 0x020fc40004800000 */
[C---:B------:R-:W-:Y:S01]  /*f730*/  ISETP.GE.AND P5, PT, R4.reuse, R3, PT ;  /* 0x000000030400720c */ /* 0x040fe20003fa6270 */
[----:B------:R-:W3:Y:S01]  /*f740*/  MUFU.TANH R22, R22 ;  /* 0x0000001600167308 */ /* 0x000ee20000002400 */
[----:B------:R-:W-:Y:S01]  /*f750*/  BAR.SYNC.DEFER_BLOCKING 0x0 ;  /* 0x0000000000007b1d */ /* 0x000fe20000010000 */
[----:B------:R-:W-:Y:S02]  /*f760*/  ISETP.GE.AND P1, PT, R4, R117, PT ;  /* 0x000000750400720c */ /* 0x000fe40003f26270 */
[----:B------:R-:W-:Y:S02]  /*f770*/  IADD3 R4, R20, 0x79, RZ ;  /* 0x0000007914047810 */ /* 0x000fe40007ffe0ff */
[----:B-1----:R-:W-:Y:S02]  /*f780*/  FSEL R46, R46, -INF , !P6 ;  /* 0xff8000002e2e7808 */ /* 0x002fe40007000000 */
[----:B------:R-:W1:Y:S01]  /*f790*/  MUFU.TANH R43, R9 ;  /* 0x00000009002b7308 */ /* 0x000e620000002400 */
[----:B--2---:R-:W-:-:S02]  /*f7a0*/  FSEL R23, R23, -INF , !P4 ;  /* 0xff80000017177808 */ /* 0x004fc40006000000 */
[----:B------:R-:W-:Y:S02]  /*f7b0*/  FSEL R45, R45, -INF , !P5 ;  /* 0xff8000002d2d7808 */ /* 0x000fe40006800000 */
[C---:B------:R-:W-:Y:S02]  /*f7c0*/  ISETP.GE.AND P6, PT, R20.reuse, R3, PT ;  /* 0x000000031400720c */ /* 0x040fe40003fc6270 */
[----:B------:R-:W-:Y:S01]  /*f7d0*/  ISETP.GE.AND P4, PT, R20, R117, PT ;  /* 0x000000751400720c */ /* 0x000fe20003f86270 */
[----:B------:R-:W2:Y:S01]  /*f7e0*/  MUFU.TANH R21, R10 ;  /* 0x0000000a00157308 */ /* 0x000ea20000002400 */
[----:B---3--:R-:W-:Y:S02]  /*f7f0*/  FSEL R22, R22, -INF , !P1 ;  /* 0xff80000016167808 */ /* 0x008fe40004800000 */
[C---:B------:R-:W-:Y:S02]  /*f800*/  ISETP.GE.AND P5, PT, R4.reuse, R3, PT ;  /* 0x000000030400720c */ /* 0x040fe40003fa6270 */
[----:B------:R-:W-:-:S02]  /*f810*/  ISETP.GE.AND P1, PT, R4, R117, PT ;  /* 0x000000750400720c */ /* 0x000fc40003f26270 */
[----:B------:R-:W-:Y:S01]  /*f820*/  FSEL R0, R52, -INF , !P6 ;  /* 0xff80000034007808 */ /* 0x000fe20007000000 */
[----:B------:R-:W3:Y:S01]  /*f830*/  MUFU.TANH R2, R2 ;  /* 0x0000000200027308 */ /* 0x000ee20000002400 */
[----:B------:R-:W-:Y:S02]  /*f840*/  FSEL R96, R96, -INF , !P4 ;  /* 0xff80000060607808 */ /* 0x000fe40006000000 */
[----:B-1----:R-:W-:Y:S02]  /*f850*/  FSEL R43, R43, -INF , !P5 ;  /* 0xff8000002b2b7808 */ /* 0x002fe40006800000 */
[----:B--2---:R-:W-:Y:S02]  /*f860*/  FSEL R21, R21, -INF , !P3 ;  /* 0xff80000015157808 */ /* 0x004fe40005800000 */
[----:B---3--:R-:W-:Y:S01]  /*f870*/  FSEL R20, R2, -INF , !P1 ;  /* 0xff80000002147808 */ /* 0x008fe20004800000 */
        /* <DEDUP_REMOVED lines=60> */
.L_x_3050:
[----:B------:R-:W-:-:S05]  /*fc40*/  IMAD.MOV.U32 R7, RZ, RZ, c[0x0][0x198] ;  /* 0x00006600ff077624 */ /* 0x000fca00078e00ff */
[----:B------:R-:W-:-:S04]  /*fc50*/  LEA R7, -R7, RZ, 0x7 ;  /* 0x000000ff07077211 */ /* 0x000fc800078e39ff */
[----:B------:R-:W-:Y:S02]  /*fc60*/  SHF.R.S32.HI R5, RZ, 0x1f, R7 ;  /* 0x0000001fff057819 */ /* 0x000fe40000011407 */
.L_x_3051:
        /* <DEDUP_REMOVED lines=40> */
.L_x_3049:
        /* <DEDUP_REMOVED lines=51> */
[----:B------:R-:W-:Y:S02]  /*10220*/  SHF.L.U32 R144, R144, 0x1, RZ ;  /* 0x0000000190907819 */ /* 0x000fe400000006ff */
[----:B------:R-:W-:Y:S02]  /*10230*/  FMNMX.FTZ R7, R59, R2, !PT ;  /* 0x000000023b077209 */ /* 0x000fe40007810000 */
[----:B------:R-:W-:Y:S01]  /*10240*/  LEA R116, R51, R144, 0x1 ;  /* 0x0000009033747211 */ /* 0x000fe200078e08ff */
        /* <DEDUP_REMOVED lines=14> */
[----:B------:R-:W-:Y:S01]  /*10330*/  FMNMX.FTZ R5, R21, R2, !PT ;  /* 0x0000000215057209 */ /* 0x000fe20007810000 */
[----:B------:R-:W-:Y:S03]  /*10340*/  LDSM.16.MT88.4 R8, [R116+0x9400] ;  /* 0x009400007408783b */ /* 0x000fe60000004200 */
        /* <DEDUP_REMOVED lines=17> */
[----:B------:R-:W1:Y:S01]  /*10460*/  LDSM.16.MT88.4 R76, [R144+0xd000] ;  /* 0x00d00000904c783b */ /* 0x000e620000004200 */
[--C-:B------:R-:W-:Y:S01]  /*10470*/  FFMA.FTZ R48, R69, c[0x0][0x23c], -R52.reuse ;  /* 0x00008f0045307a23 */ /* 0x100fe20000010834 */
[----:B------:R-:W-:Y:S01]  /*10480*/  MUFU.EX2 R53, R53 ;  /* 0x0000003500357308 */ /* 0x000fe20000000800 */
[--C-:B------:R-:W-:Y:S01]  /*10490*/  FFMA.FTZ R39, R35, c[0x0][0x23c], -R52.reuse ;  /* 0x00008f0023277a23 */ /* 0x100fe20000010834 */
[----:B------:R-:W-:Y:S01]  /*104a0*/  FSEL R47, R47, RZ, P1 ;  /* 0x000000ff2f2f7208 */ /* 0x000fe20000800000 */
[----:B------:R-:W-:-:S02]  /*104b0*/  FFMA.FTZ R37, R33, c[0x0][0x23c], -R52 ;  /* 0x00008f0021257a23 */ /* 0x000fc40000010834 */
[--C-:B------:R-:W-:Y:S02]  /*104c0*/  FFMA.FTZ R38, R73, c[0x0][0x23c], -R52.reuse ;  /* 0x00008f0049267a23 */ /* 0x100fe40000010834 */
        /* <DEDUP_REMOVED lines=24> */
[----:B------:R-:W-:Y:S01]  /*10650*/  LDSM.16.MT88.4 R16, [R144+0xb800] ;  /* 0x00b800009010783b */ /* 0x000fe20000004200 */
[--C-:B------:R-:W-:Y:S02]  /*10660*/  FFMA.FTZ R62, R123, c[0x0][0x23c], -R52.reuse ;  /* 0x00008f007b3e7a23 */ /* 0x100fe40000010834 */
        /* <DEDUP_REMOVED lines=34> */
[----:B------:R-:W-:Y:S01]  /*10890*/  FADD.FTZ R50, R53, R50 ;  /* 0x0000003235327221 */ /* 0x000fe20000010000 */
[----:B------:R-:W-:Y:S01]  /*108a0*/  MUFU.EX2 R36, R36 ;  /* 0x0000002400247308 */ /* 0x000fe20000000800 */
        /* <DEDUP_REMOVED lines=15> */
[----:B-1----:R-:W-:Y:S01]  /*109a0*/  HMMA.16816.F32.BF16 R80, R68, R76, RZ ;  /* 0x0000004c4450723c */ /* 0x002fe200000418ff */
[----:B------:R-:W-:Y:S01]  /*109b0*/  FADD.FTZ R56, R56, R57 ;  /* 0x0000003938387221 */ /* 0x000fe20000010000 */
[----:B------:R-:W1:Y:S01]  /*109c0*/  MUFU.EX2 R30, R30 ;  /* 0x0000001e001e7308 */ /* 0x000e620000000800 */
[----:B------:R-:W-:-:S02]  /*109d0*/  FFMA.FTZ R162, R43, c[0x0][0x23c], -R52 ;  /* 0x00008f002ba27a23 */ /* 0x000fc40000010834 */
[----:B------:R-:W-:Y:S02]  /*109e0*/  FADD.FTZ R51, R51, R56 ;  /* 0x0000003833337221 */ /* 0x000fe40000010000 */
[--C-:B------:R-:W-:Y:S01]  /*109f0*/  FFMA.FTZ R64, R45, c[0x0][0x23c], -R52.reuse ;  /* 0x00008f002d407a23 */ /* 0x100fe20000010834 */
[----:B------:R-:W-:Y:S01]  /*10a00*/  HMMA.16816.F32.BF16 R100, R68, R102, RZ ;  /* 0x000000664464723c */ /* 0x000fe200000418ff */
[----:B------:R-:W-:Y:S01]  /*10a10*/  FADD.FTZ R51, R40, R51 ;  /* 0x0000003328337221 */ /* 0x000fe20000010000 */
        /* <DEDUP_REMOVED lines=12> */
[----:B---3--:R-:W-:Y:S01]  /*10ae0*/  F2FP.BF16.PACK_AB R5, R35, R36 ;  /* 0x000000242305723e */ /* 0x008fe200000010ff */
[----:B------:R-:W2:Y:S01]  /*10af0*/  MUFU.EX2 R26, R26 ;  /* 0x0000001a001a7308 */ /* 0x000ea20000000800 */
        /* <DEDUP_REMOVED lines=10> */
[----:B------:R-:W3:Y:S01]  /*10ba0*/  LDSM.16.MT88.4 R12, [R144+0xb400] ;  /* 0x00b40000900c783b */ /* 0x000ee20000004200 */
[----:B------:R-:W-:Y:S06]  /*10bb0*/  MUFU.EX2 R119, R119 ;  /* 0x0000007700777308 */ /* 0x000fec0000000800 */
[C---:B------:R-:W-:Y:S02]  /*10bc0*/  HMMA.16816.F32.BF16 R104, R4.reuse, R8, R104 ;  /* 0x000000080468723c */ /* 0x040fe40000041868 */
[----:B------:R-:W5:Y:S06]  /*10bd0*/  MUFU.EX2 R62, R62 ;  /* 0x0000003e003e7308 */ /* 0x000f6c0000000800 */
[C---:B------:R-:W-:Y:S01]  /*10be0*/  HMMA.16816.F32.BF16 R100, R4.reuse, R10, R100 ;  /* 0x0000000a0464723c */ /* 0x040fe20000041864 */
[----:B------:R-:W1:Y:S01]  /*10bf0*/  LDSM.16.MT88.4 R8, [R116+0xb400] ;  /* 0x00b400007408783b */ /* 0x000e620000004200 */
[----:B------:R-:W-:Y:S08]  /*10c00*/  MUFU.EX2 R61, R61 ;  /* 0x0000003d003d7308 */ /* 0x000ff00000000800 */
[----:B------:R-:W-:Y:S08]  /*10c10*/  MUFU.EX2 R60, R60 ;  /* 0x0000003c003c7308 */ /* 0x000ff00000000800 */
[----:B------:R-:W-:Y:S01]  /*10c20*/  MUFU.EX2 R66, R66 ;  /* 0x0000004200427308 */ /* 0x000fe20000000800 */
[C---:B---3--:R-:W-:Y:S07]  /*10c30*/  HMMA.16816.F32.BF16 R96, R4.reuse, R12, R96 ;  /* 0x0000000c0460723c */ /* 0x048fee0000041860 */
[----:B------:R-:W3:Y:S01]  /*10c40*/  MUFU.EX2 R121, R121 ;  /* 0x0000007900797308 */ /* 0x000ee20000000800 */
        /* <DEDUP_REMOVED lines=20> */
[----:B----4-:R-:W-:-:S02]  /*10d90*/  F2FP.BF16.PACK_AB R4, R29, R32 ;  /* 0x000000201d04723e */ /* 0x010fc400000010ff */
[----:B------:R-:W-:-:S05]  /*10da0*/  F2FP.BF16.PACK_AB R5, R26, R31 ;  /* 0x0000001f1a05723e */ /* 0x000fca00000010ff */
[----:B------:R-:W4:Y:S01]  /*10db0*/  MUFU.EX2 R134, R134 ;  /* 0x0000008600867308 */ /* 0x000f220000000800 */
        /* <DEDUP_REMOVED lines=8> */
[----:B------:R-:W1:Y:S02]  /*10e40*/  MUFU.EX2 R131, R131 ;  /* 0x0000008300837308 */ /* 0x000e640000000800 */
        /* <DEDUP_REMOVED lines=30> */
[----:B------:R-:W1:Y:S01]  /*11030*/  MUFU.EX2 R41, R41 ;  /* 0x0000002900297308 */ /* 0x000e620000000800 */
[----:B-----5:R-:W-:-:S02]  /*11040*/  F2FP.BF16.PACK_AB R4, R62, R119 ;  /* 0x000000773e04723e */ /* 0x020fc400000010ff */
[----:B---3--:R-:W-:Y:S01]  /*11050*/  F2FP.BF16.PACK_AB R5, R121, R66 ;  /* 0x000000427905723e */ /* 0x008fe200000010ff */
[----:B------:R-:W-:Y:S01]  /*11060*/  FADD.FTZ R66, R66, R27 ;  /* 0x0000001b42427221 */ /* 0x000fe20000010000 */
[----:B------:R-:W-:-:S03]  /*11070*/  F2FP.BF16.PACK_AB R6, R60, R61 ;  /* 0x0000003d3c06723e */ /* 0x000fc600000010ff */
[----:B------:R-:W-:Y:S01]  /*11080*/  MUFU.EX2 R45, R67 ;  /* 0x00000043002d7308 */ /* 0x000fe20000000800 */
[----:B------:R-:W-:Y:S01]  /*11090*/  F2FP.BF16.PACK_AB R7, R120, R123 ;  /* 0x0000007b7807723e */ /* 0x000fe200000010ff */
[----:B------:R-:W-:-:S04]  /*110a0*/  FADD.FTZ R66, R121, R66 ;  /* 0x0000004279427221 */ /* 0x000fc80000010000 */
[----:B------:R-:W-:Y:S02]  /*110b0*/  FADD.FTZ R123, R123, R66 ;  /* 0x000000427b7b7221 */ /* 0x000fe40000010000 */
[----:B------:R-:W-:Y:S01]  /*110c0*/  HMMA.16816.F32.BF16 R112, R4, R16, R112 ;  /* 0x000000100470723c */ /* 0x000fe20000041870 */
[----:B------:R-:W3:Y:S01]  /*110d0*/  MUFU.EX2 R44, R64 ;  /* 0x00000040002c7308 */ /* 0x000ee20000000800 */
[----:B------:R-:W-:-:S06]  /*110e0*/  FADD.FTZ R120, R120, R123 ;  /* 0x0000007b78787221 */ /* 0x000fcc0000010000 */
[C---:B------:R-:W-:Y:S01]  /*110f0*/  HMMA.16816.F32.BF16 R108, R4.reuse, R18, R108 ;  /* 0x00000012046c723c */ /* 0x040fe2000004186c */
[----:B------:R-:W5:Y:S01]  /*11100*/  LDSM.16.MT88.4 R16, [R116+0xbc00] ;  /* 0x00bc00007410783b */ /* 0x000f620000004200 */
[----:B------:R-:W-:Y:S06]  /*11110*/  MUFU.EX2 R43, R53 ;  /* 0x00000035002b7308 */ /* 0x000fec0000000800 */
[C---:B-1----:R-:W-:Y:S02]  /*11120*/  HMMA.16816.F32.BF16 R96, R4.reuse, R8, R96 ;  /* 0x000000080460723c */ /* 0x042fe40000041860 */
[----:B------:R-:W-:Y:S06]  /*11130*/  MUFU.EX2 R162, R162 ;  /* 0x000000a200a27308 */ /* 0x000fec0000000800 */
[C---:B--2---:R-:W-:Y:S02]  /*11140*/  HMMA.16816.F32.BF16 R104, R4.reuse, R12, R104 ;  /* 0x0000000c0468723c */ /* 0x044fe40000041868 */
[----:B------:R-:W-:Y:S06]  /*11150*/  MUFU.EX2 R46, R46 ;  /* 0x0000002e002e7308 */ /* 0x000fec0000000800 */
[C---:B------:R-:W-:Y:S01]  /*11160*/  HMMA.16816.F32.BF16 R100, R4.reuse, R14, R100 ;  /* 0x0000000e0464723c */ /* 0x040fe20000041864 */
[----:B------:R-:W1:Y:S01]  /*11170*/  LDSM.16.MT88.4 R12, [R144+0xdc00] ;  /* 0x00dc0000900c783b */ /* 0x000e620000004200 */
[----:B------:R-:W-:Y:S06]  /*11180*/  MUFU.EX2 R163, R163 ;  /* 0x000000a300a37308 */ /* 0x000fec0000000800 */
[C---:B------:R-:W-:Y:S01]  /*11190*/  HMMA.16816.F32.BF16 R92, R4.reuse, R10, R92 ;  /* 0x0000000a045c723c */ /* 0x040fe2000004185c */
[----:B------:R-:W2:Y:S07]  /*111a0*/  LDSM.16.MT88.4 R8, [R116+0xdc00] ;  /* 0x00dc00007408783b */ /* 0x000eae0000004200 */
[C---:B-----5:R-:W-:Y:S08]  /*111b0*/  HMMA.16816.F32.BF16 R88, R4.reuse, R16, R88 ;  /* 0x000000100458723c */ /* 0x060ff00000041858 */
        /* <DEDUP_REMOVED lines=12> */
[----:B----4-:R-:W-:Y:S01]  /*11280*/  F2FP.BF16.PACK_AB R7, R134, R137 ;  /* 0x000000898607723e */ /* 0x010fe200000010ff */
        /* <DEDUP_REMOVED lines=48> */
[----:B------:R-:W-:Y:S02]  /*11590*/  FFMA.FTZ R49, R21, c[0x0][0x23c], -R47 ;  /* 0x00008f0015317a23 */ /* 0x000fe4000001082f */
[----:B------:R-:W1:Y:S01]  /*115a0*/  LDSM.16.MT88.4 R20, [R116+0xa800] ;  /* 0x00a800007414783b */ /* 0x000e620000004200 */
[----:B------:R-:W-:Y:S01]  /*115b0*/  FADD.FTZ R48, R48, R13 ;  /* 0x0000000d30307221 */ /* 0x000fe20000010000 */
[----:B------:R-:W-:Y:S01]  /*115c0*/  F2FP.BF16.PACK_AB R4, R65, R128 ;  /* 0x000000804104723e */ /* 0x000fe200000010ff */
[----:B------:R-:W4:Y:S01]  /*115d0*/  MUFU.EX2 R47, R50 ;  /* 0x00000032002f7308 */ /* 0x000f220000000800 */
[----:B------:R-:W-:Y:S01]  /*115e0*/  F2FP.BF16.PACK_AB R5, R58, R63 ;  /* 0x0000003f3a05723e */ /* 0x000fe200000010ff */
[----:B------:R-:W5:Y:S01]  /*115f0*/  LDSM.16.MT88.4 R12, [R116+0xc800] ;  /* 0x00c80000740c783b */ /* 0x000f620000004200 */
[----:B------:R-:W-:Y:S01]  /*11600*/  F2FP.BF16.PACK_AB R6, R59, R124 ;  /* 0x0000007c3b06723e */ /* 0x000fe200000010ff */
[----:B------:R-:W-:Y:S01]  /*11610*/  FADD.FTZ R39, R39, R48 ;  /* 0x0000003027277221 */ /* 0x000fe20000010000 */
[----:B------:R-:W-:Y:S01]  /*11620*/  F2FP.BF16.PACK_AB R7, R41, R42 ;  /* 0x0000002a2907723e */ /* 0x000fe200000010ff */
[----:B------:R-:W-:-:S02]  /*11630*/  FADD.FTZ R63, R63, R122 ;  /* 0x0000007a3f3f7221 */ /* 0x000fc40000010000 */
[----:B------:R-:W-:Y:S01]  /*11640*/  FADD.FTZ R38, R38, R39 ;  /* 0x0000002726267221 */ /* 0x000fe20000010000 */
[----:B------:R-:W1:Y:S01]  /*11650*/  MUFU.EX2 R40, R49 ;  /* 0x0000003100287308 */ /* 0x000e620000000800 */
[----:B------:R-:W-:Y:S02]  /*11660*/  FADD.FTZ R63, R58, R63 ;  /* 0x0000003f3a3f7221 */ /* 0x000fe40000010000 */
[----:B--2---:R-:W-:Y:S02]  /*11670*/  HMMA.16816.F32.BF16 R112, R4, R8, R112 ;  /* 0x000000080470723c */ /* 0x004fe40000041870 */
[----:B------:R-:W-:-:S04]  /*11680*/  FADD.FTZ R42, R42, R63 ;  /* 0x0000003f2a2a7221 */ /* 0x000fc80000010000 */
[----:B------:R-:W-:Y:S02]  /*11690*/  FADD.FTZ R41, R41, R42 ;  /* 0x0000002a29297221 */ /* 0x000fe40000010000 */
[C---:B------:R-:W-:Y:S01]  /*116a0*/  HMMA.16816.F32.BF16 R108, R4.reuse, R10, R108 ;  /* 0x0000000a046c723c */ /* 0x040fe2000004186c */
[----:B------:R-:W2:Y:S07]  /*116b0*/  LDSM.16.MT88.4 R8, [R144+0xe800] ;  /* 0x00e800009008783b */ /* 0x000eae0000004200 */
[C---:B------:R-:W-:Y:S08]  /*116c0*/  HMMA.16816.F32.BF16 R96, R4.reuse, R16, R96 ;  /* 0x000000100460723c */ /* 0x040ff00000041860 */
[C---:B------:R-:W-:Y:S01]  /*116d0*/  HMMA.16816.F32.BF16 R92, R4.reuse, R18, R92 ;  /* 0x00000012045c723c */ /* 0x040fe2000004185c */
[----:B------:R-:W-:Y:S07]  /*116e0*/  LDSM.16.MT88.4 R16, [R144+0xac00] ;  /* 0x00ac00009010783b */ /* 0x000fee0000004200 */
[C---:B-1----:R-:W-:Y:S08]  /*116f0*/  HMMA.16816.F32.BF16 R104, R4.reuse, R20, R104 ;  /* 0x000000140468723c */ /* 0x042ff00000041868 */
[C---:B------:R-:W-:Y:S01]  /*11700*/  HMMA.16816.F32.BF16 R100, R4.reuse, R22, R100 ;  /* 0x000000160464723c */ /* 0x040fe20000041864 */
[----:B------:R-:W1:Y:S07]  /*11710*/  LDSM.16.MT88.4 R20, [R116+0xe800] ;  /* 0x00e800007414783b */ /* 0x000e6e0000004200 */
[C---:B-----5:R-:W-:Y:S08]  /*11720*/  HMMA.16816.F32.BF16 R88, R4.reuse, R12, R88 ;  /* 0x0000000c0458723c */ /* 0x060ff00000041858 */
[C---:B------:R-:W-:Y:S01]  /*11730*/  HMMA.16816.F32.BF16 R84, R4.reuse, R14, R84 ;  /* 0x0000000e0454723c */ /* 0x040fe20000041854 */
[----:B------:R-:W5:Y:S07]  /*11740*/  LDSM.16.MT88.4 R12, [R116+0xac00] ;  /* 0x00ac0000740c783b */ /* 0x000f6e0000004200 */
[C---:B--2---:R-:W-:Y:S08]  /*11750*/  HMMA.16816.F32.BF16 R80, R4.reuse, R8, R80 ;  /* 0x000000080450723c */ /* 0x044ff00000041850 */
        /* <DEDUP_REMOVED lines=12> */
[----:B------:R-:W-:Y:S01]  /*11820*/  F2FP.BF16.PACK_AB R7, R163, R40 ;  /* 0x00000028a307723e */ /* 0x000fe200000010ff */
        /* <DEDUP_REMOVED lines=32> */
[----:B---3--:R-:W-:Y:S03]  /*11a30*/  HMMA.16816.F32.BF16 R80, R4, R12, R80 ;  /* 0x0000000c0450723c */ /* 0x008fe60000041850 */
[----:B------:R-:W-:-:S04]  /*11a40*/  FADD.FTZ R45, R45, R124 ;  /* 0x0000007c2d2d7221 */ /* 0x000fc80000010000 */
[----:B------:R-:W-:Y:S01]  /*11a50*/  FADD.FTZ R44, R44, R45 ;  /* 0x0000002d2c2c7221 */ /* 0x000fe20000010000 */
[----:B------:R-:W-:Y:S03]  /*11a60*/  HMMA.16816.F32.BF16 R76, R4, R14, R76 ;  /* 0x0000000e044c723c */ /* 0x000fe6000004184c */
[----:B------:R-:W-:-:S04]  /*11a70*/  FADD.FTZ R43, R43, R44 ;  /* 0x0000002c2b2b7221 */ /* 0x000fc80000010000 */
[----:B------:R-:W-:Y:S01]  /*11a80*/  FADD.FTZ R162, R162, R43 ;  /* 0x0000002ba2a27221 */ /* 0x000fe20000010000 */
[C---:B--2---:R-:W-:Y:S08]  /*11a90*/  HMMA.16816.F32.BF16 R72, R4.reuse, R8, R72 ;  /* 0x000000080448723c */ /* 0x044ff00000041848 */
        /* <DEDUP_REMOVED lines=66> */
.L_x_3053:
[----:B------:R-:W-:-:S05]  /*11ec0*/  IMAD.MOV.U32 R7, RZ, RZ, c[0x0][0x1a0] ;  /* 0x00006800ff077624 */ /* 0x000fca00078e00ff */
[----:B------:R-:W-:-:S04]  /*11ed0*/  LEA R7, -R7, RZ, 0x7 ;  /* 0x000000ff07077211 */ /* 0x000fc800078e39ff */
[----:B------:R-:W-:Y:S02]  /*11ee0*/  SHF.R.S32.HI R5, RZ, 0x1f, R7 ;  /* 0x0000001fff057819 */ /* 0x000fe40000011407 */
.L_x_3054:
        /* <DEDUP_REMOVED lines=47> */
[----:B--2---:R-:W2:Y:S04]  /*121e0*/  LDSM.16.M88.4 R8, [R118+0x3400] ;  /* 0x003400007608783b */ /* 0x004ea80000000200 */
[----:B-----5:R-:W5:Y:S04]  /*121f0*/  LDSM.16.M88.4 R20, [R146+0x3800] ;  /* 0x003800009214783b */ /* 0x020f680000000200 */
[----:B---3--:R-:W3:Y:S04]  /*12200*/  LDSM.16.M88.4 R12, [R146+0x3c00] ;  /* 0x003c0000920c783b */ /* 0x008ee80000000200 */
[----:B----4-:R-:W4:Y:S04]  /*12210*/  LDSM.16.M88.4 R4, [R146+0x4000] ;  /* 0x004000009204783b */ /* 0x010f280000000200 */
        /* <DEDUP_REMOVED lines=16> */
[C---:B--2---:R-:W-:Y:S08]  /*12320*/  HMMA.16816.F32.BF16 R32, R132.reuse, R8, R32 ;  /* 0x000000088420723c */ /* 0x044ff00000041820 */
[----:B------:R-:W-:Y:S08]  /*12330*/  HMMA.16816.F32.BF16 R28, R132, R10, R28 ;  /* 0x0000000a841c723c */ /* 0x000ff0000004181c */
[C---:B-----5:R-:W-:Y:S08]  /*12340*/  HMMA.16816.F32.BF16 R24, R136.reuse, R20, RZ ;  /* 0x000000148818723c */ /* 0x060ff000000418ff */
[C---:B---3--:R-:W-:Y:S08]  /*12350*/  HMMA.16816.F32.BF16 R16, R136.reuse, R12, RZ ;  /* 0x0000000c8810723c */ /* 0x048ff000000418ff */
[C---:B----4-:R-:W-:Y:S08]  /*12360*/  HMMA.16816.F32.BF16 R8, R136.reuse, R4, RZ ;  /* 0x000000048808723c */ /* 0x050ff000000418ff */
        /* <DEDUP_REMOVED lines=72> */
[----:B------:R-:W-:-:S04]  /*127f0*/  FMUL.FTZ R41, R41, c[0x0][0x2ec] ;  /* 0x0000bb0029297a20 */ /* 0x000fc80000410000 */
[----:B------:R-:W2:Y:S01]  /*12800*/  MUFU.TANH R119, R41 ;  /* 0x0000002900777308 */ /* 0x000ea20000002400 */
[----:B------:R-:W-:Y:S01]  /*12810*/  HMMA.16816.F32.BF16 R44, R60, R126, R44 ;  /* 0x0000007e3c2c723c */ /* 0x000fe2000004182c */
[----:B------:R-:W3:Y:S07]  /*12820*/  LDSM.16.M88.4 R124, [R118+0x7400] ;  /* 0x00740000767c783b */ /* 0x000eee0000000200 */
[C---:B-1----:R-:W-:Y:S08]  /*12830*/  HMMA.16816.F32.BF16 R24, R56.reuse, R52, R24 ;  /* 0x000000343818723c */ /* 0x042ff00000041818 */
[C---:B------:R-:W-:Y:S01]  /*12840*/  HMMA.16816.F32.BF16 R20, R56.reuse, R54, R20 ;  /* 0x000000363814723c */ /* 0x040fe20000041814 */
[----:B------:R-:W1:Y:S07]  /*12850*/  LDSM.16.M88.4 R52, [R118+0x8000] ;  /* 0x008000007634783b */ /* 0x000e6e0000000200 */
[----:B---3--:R-:W-:Y:S08]  /*12860*/  HMMA.16816.F32.BF16 R32, R56, R124, R32 ;  /* 0x0000007c3820723c */ /* 0x008ff00000041820 */
[----:B------:R-:W-:-:S02]  /*12870*/  FMUL.FTZ R191, R24, c[0x0][0x2ec] ;  /* 0x0000bb0018bf7a20 */ /* 0x000fc40000410000 */
[----:B------:R-:W-:Y:S02]  /*12880*/  IMAD R24, R159, 0x80, R164 ;  /* 0x000000809f187824 */ /* 0x000fe400078e02a4 */
[----:B------:R-:W-:Y:S02]  /*12890*/  FMUL.FTZ R188, R27, c[0x0][0x2ec] ;  /* 0x0000bb001bbc7a20 */ /* 0x000fe40000410000 */
[----:B------:R-:W-:Y:S01]  /*128a0*/  FMUL.FTZ R25, R25, c[0x0][0x2ec] ;  /* 0x0000bb0019197a20 */ /* 0x000fe20000410000 */
[----:B------:R-:W-:Y:S01]  /*128b0*/  HMMA.16816.F32.BF16 R28, R56, R126, R28 ;  /* 0x0000007e381c723c */ /* 0x000fe2000004181c */
[----:B------:R-:W3:Y:S01]  /*128c0*/  LDSM.16.M88.4 R124, [R118+0x7c00] ;  /* 0x007c0000767c783b */ /* 0x000ee20000000200 */
[----:B------:R-:W-:Y:S01]  /*128d0*/  FMUL.FTZ R187, R20, c[0x0][0x2ec] ;  /* 0x0000bb0014bb7a20 */ /* 0x000fe20000410000 */
[C---:B------:R-:W-:Y:S01]  /*128e0*/  IADD3 R20, R24.reuse, 0x1, RZ ;  /* 0x0000000118147810 */ /* 0x040fe20007ffe0ff */
[----:B------:R-:W-:Y:S01]  /*128f0*/  FMUL.FTZ R21, R21, c[0x0][0x2ec] ;  /* 0x0000bb0015157a20 */ /* 0x000fe20000410000 */
[-C--:B------:R-:W-:Y:S01]  /*12900*/  ISETP.GE.AND P0, PT, R24, R3.reuse, PT ;  /* 0x000000031800720c */ /* 0x080fe20003f06270 */
[----:B------:R-:W-:Y:S01]  /*12910*/  FMUL.FTZ R22, R22, c[0x0][0x2ec] ;  /* 0x0000bb0016167a20 */ /* 0x000fe20000410000 */
[C---:B------:R-:W-:Y:S01]  /*12920*/  ISETP.GE.AND P6, PT, R20.reuse, R3, PT ;  /* 0x000000031400720c */ /* 0x040fe20003fc6270 */
[----:B------:R-:W-:Y:S01]  /*12930*/  MUFU.TANH R185, R21 ;  /* 0x0000001500b97308 */ /* 0x000fe20000002400 */
[----:B------:R-:W-:Y:S01]  /*12940*/  ISETP.GE.AND P3, PT, R20, R117, PT ;  /* 0x000000751400720c */ /* 0x000fe20003f66270 */
[----:B------:R-:W-:Y:S01]  /*12950*/  FMUL.FTZ R184, R23, c[0x0][0x2ec] ;  /* 0x0000bb0017b87a20 */ /* 0x000fe20000410000 */
[----:B------:R-:W-:Y:S01]  /*12960*/  IADD3 R20, R24, 0x8, RZ ;  /* 0x0000000818147810 */ /* 0x000fe20007ffe0ff */
[----:B------:R-:W-:-:S03]  /*12970*/  FMUL.FTZ R26, R26, c[0x0][0x2ec] ;  /* 0x0000bb001a1a7a20 */ /* 0x000fc60000410000 */
[----:B------:R-:W-:Y:S01]  /*12980*/  ISETP.GE.AND P4, PT, R20, R3, PT ;  /* 0x000000031400720c */ /* 0x000fe20003f86270 */
[----:B------:R-:W-:Y:S01]  /*12990*/  FMUL.FTZ R32, R32, c[0x0][0x2ec] ;  /* 0x0000bb0020207a20 */ /* 0x000fe20000410000 */
[C---:B-1----:R-:W-:Y:S01]  /*129a0*/  HMMA.16816.F32.BF16 R8, R56.reuse, R52, R8 ;  /* 0x000000343808723c */ /* 0x042fe20000041808 */
[----:B------:R-:W-:Y:S01]  /*129b0*/  ISETP.GE.AND P1, PT, R20, R117, PT ;  /* 0x000000751400720c */ /* 0x000fe20003f26270 */
[----:B------:R-:W-:Y:S01]  /*129c0*/  FMUL.FTZ R33, R33, c[0x0][0x2ec] ;  /* 0x0000bb0021217a20 */ /* 0x000fe20000410000 */
[----:B------:R-:W-:Y:S01]  /*129d0*/  IADD3 R20, R24, 0x9, RZ ;  /* 0x0000000918147810 */ /* 0x000fe20007ffe0ff */
[----:B------:R-:W-:Y:S01]  /*129e0*/  MUFU.TANH R41, R32 ;  /* 0x0000002000297308 */ /* 0x000fe20000002400 */
[----:B------:R-:W-:Y:S02]  /*129f0*/  FMUL.FTZ R34, R34, c[0x0][0x2ec] ;  /* 0x0000bb0022227a20 */ /* 0x000fe40000410000 */
[----:B------:R-:W-:Y:S01]  /*12a00*/  ISETP.GE.AND P5, PT, R20, R3, PT ;  /* 0x000000031400720c */ /* 0x000fe20003fa6270 */
[----:B------:R-:W-:Y:S01]  /*12a10*/  HMMA.16816.F32.BF16 R4, R56, R54, R4 ;  /* 0x000000363804723c */ /* 0x000fe20000041804 */
[----:B------:R-:W1:Y:S01]  /*12a20*/  LDSM.16.M88.4 R52, [R118+0x8400] ;  /* 0x008400007634783b */ /* 0x000e620000000200 */
[----:B------:R-:W-:-:S02]  /*12a30*/  FMUL.FTZ R28, R28, c[0x0][0x2ec] ;  /* 0x0000bb001c1c7a20 */ /* 0x000fc40000410000 */
[----:B------:R-:W-:Y:S01]  /*12a40*/  MUFU.TANH R197, R33 ;  /* 0x0000002100c57308 */ /* 0x000fe20000002400 */
[----:B------:R-:W-:Y:S02]  /*12a50*/  FMUL.FTZ R29, R29, c[0x0][0x2ec] ;  /* 0x0000bb001d1d7a20 */ /* 0x000fe40000410000 */
[----:B------:R-:W-:Y:S02]  /*12a60*/  FMUL.FTZ R35, R35, c[0x0][0x2ec] ;  /* 0x0000bb0023237a20 */ /* 0x000fe40000410000 */
[----:B------:R-:W-:Y:S02]  /*12a70*/  FMUL.FTZ R30, R30, c[0x0][0x2ec] ;  /* 0x0000bb001e1e7a20 */ /* 0x000fe40000410000 */
[----:B------:R-:W-:Y:S01]  /*12a80*/  FMUL.FTZ R31, R31, c[0x0][0x2ec] ;  /* 0x0000bb001f1f7a20 */ /* 0x000fe20000410000 */
[----:B------:R-:W-:Y:S01]  /*12a90*/  MUFU.TANH R195, R28 ;  /* 0x0000001c00c37308 */ /* 0x000fe20000002400 */
[----:B---3--:R-:W-:Y:S03]  /*12aa0*/  HMMA.16816.F32.BF16 R16, R56, R124, R16 ;  /* 0x0000007c3810723c */ /* 0x008fe60000041810 */
[----:B------:R-:W-:Y:S01]  /*12ab0*/  FMUL.FTZ R175, R8, c[0x0][0x2ec] ;  /* 0x0000bb0008af7a20 */ /* 0x000fe20000410000 */
[----:B------:R-:W-:Y:S01]  /*12ac0*/  IADD3 R8, R24, 0x30, RZ ;  /* 0x0000003018087810 */ /* 0x000fe20007ffe0ff */
[----:B------:R-:W-:-:S02]  /*12ad0*/  FMUL.FTZ R9, R9, c[0x0][0x2ec] ;  /* 0x0000bb0009097a20 */ /* 0x000fc40000410000 */
[----:B------:R-:W-:Y:S01]  /*12ae0*/  MUFU.TANH R193, R29 ;  /* 0x0000001d00c17308 */ /* 0x000fe20000002400 */
[----:B------:R-:W-:Y:S02]  /*12af0*/  FMUL.FTZ R10, R10, c[0x0][0x2ec] ;  /* 0x0000bb000a0a7a20 */ /* 0x000fe40000410000 */
[----:B------:R-:W-:Y:S01]  /*12b00*/  FMUL.FTZ R11, R11, c[0x0][0x2ec] ;  /* 0x0000bb000b0b7a20 */ /* 0x000fe20000410000 */
[----:B------:R-:W-:Y:S01]  /*12b10*/  HMMA.16816.F32.BF16 R12, R56, R126, R12 ;  /* 0x0000007e380c723c */ /* 0x000fe2000004180c */
[----:B------:R-:W-:Y:S01]  /*12b20*/  FMUL.FTZ R171, R4, c[0x0][0x2ec] ;  /* 0x0000bb0004ab7a20 */ /* 0x000fe20000410000 */
[----:B------:R-:W-:Y:S01]  /*12b30*/  IADD3 R4, R24, 0x38, RZ ;  /* 0x0000003818047810 */ /* 0x000fe20007ffe0ff */
[----:B------:R-:W-:Y:S01]  /*12b40*/  FMUL.FTZ R5, R5, c[0x0][0x2ec] ;  /* 0x0000bb0005057a20 */ /* 0x000fe20000410000 */
[----:B------:R2:W-:Y:S01]  /*12b50*/  MUFU.TANH R189, R25 ;  /* 0x0000001900bd7308 */ /* 0x0005e20000002400 */
[----:B------:R-:W-:Y:S02]  /*12b60*/  FMUL.FTZ R6, R6, c[0x0][0x2ec] ;  /* 0x0000bb0006067a20 */ /* 0x000fe40000410000 */
[----:B------:R-:W-:Y:S01]  /*12b70*/  FMUL.FTZ R7, R7, c[0x0][0x2ec] ;  /* 0x0000bb0007077a20 */ /* 0x000fe20000410000 */
[C---:B------:R-:W-:Y:S04]  /*12b80*/  HMMA.16816.F32.BF16 R124, R136.reuse, R140, RZ ;  /* 0x0000008c887c723c */ /* 0x040fe800000418ff */
[----:B------:R-:W-:Y:S04]  /*12b90*/  MUFU.TANH R186, R22 ;  /* 0x0000001600ba7308 */ /* 0x000fe80000002400 */
[----:B------:R-:W-:Y:S01]  /*12ba0*/  HMMA.16816.F32.BF16 R140, R136, R142, RZ ;  /* 0x0000008e888c723c */ /* 0x000fe200000418ff */
[----:B------:R-:W-:Y:S01]  /*12bb0*/  FMUL.FTZ R183, R16, c[0x0][0x2ec] ;  /* 0x0000bb0010b77a20 */ /* 0x000fe20000410000 */
[----:B------:R-:W-:Y:S01]  /*12bc0*/  IADD3 R16, R24, 0x11, RZ ;  /* 0x0000001118107810 */ /* 0x000fe20007ffe0ff */
[----:B------:R-:W-:Y:S01]  /*12bd0*/  FMUL.FTZ R181, R17, c[0x0][0x2ec] ;  /* 0x0000bb0011b57a20 */ /* 0x000fe20000410000 */
[----:B--2---:R-:W-:Y:S01]  /*12be0*/  FSEL R25, R119, -INF , !P6 ;  /* 0xff80000077197808 */ /* 0x004fe20007000000 */
[----:B------:R-:W-:Y:S01]  /*12bf0*/  MUFU.TANH R198, R34 ;  /* 0x0000002200c67308 */ /* 0x000fe20000002400 */
[----:B------:R-:W-:-:S02]  /*12c00*/  FMUL.FTZ R18, R18, c[0x0][0x2ec] ;  /* 0x0000bb0012127a20 */ /* 0x000fc40000410000 */
[C---:B-1----:R-:W-:Y:S01]  /*12c10*/  HMMA.16816.F32.BF16 R48, R56.reuse, R52, R48 ;  /* 0x000000343830723c */ /* 0x042fe20000041830 */
[----:B------:R-:W-:Y:S01]  /*12c20*/  FMUL.FTZ R179, R12, c[0x0][0x2ec] ;  /* 0x0000bb000cb37a20 */ /* 0x000fe20000410000 */
[----:B------:R-:W-:Y:S01]  /*12c30*/  IADD3 R12, R24, 0x18, RZ ;  /* 0x00000018180c7810 */ /* 0x000fe20007ffe0ff */
[----:B------:R-:W-:Y:S02]  /*12c40*/  FMUL.FTZ R13, R13, c[0x0][0x2ec] ;  /* 0x0000bb000d0d7a20 */ /* 0x000fe40000410000 */
[----:B------:R-:W-:Y:S01]  /*12c50*/  MUFU.TANH R196, R35 ;  /* 0x0000002300c47308 */ /* 0x000fe20000002400 */
[----:B------:R-:W-:Y:S02]  /*12c60*/  FMUL.FTZ R19, R19, c[0x0][0x2ec] ;  /* 0x0000bb0013137a20 */ /* 0x000fe40000410000 */
[----:B------:R-:W-:Y:S01]  /*12c70*/  HMMA.16816.F32.BF16 R44, R56, R54, R44 ;  /* 0x00000036382c723c */ /* 0x000fe2000004182c */
[----:B------:R-:W1:Y:S01]  /*12c80*/  LDSM.16.M88.4 R52, [R146+0x4c00] ;  /* 0x004c00009234783b */ /* 0x000e620000000200 */
[----:B------:R-:W-:-:S02]  /*12c90*/  FMUL.FTZ R14, R14, c[0x0][0x2ec] ;  /* 0x0000bb000e0e7a20 */ /* 0x000fc40000410000 */
[----:B------:R-:W-:Y:S01]  /*12ca0*/  FMUL.FTZ R15, R15, c[0x0][0x2ec] ;  /* 0x0000bb000f0f7a20 */ /* 0x000fe20000410000 */
[----:B------:R-:W-:Y:S03]  /*12cb0*/  MUFU.TANH R194, R30 ;  /* 0x0000001e00c27308 */ /* 0x000fe60000002400 */
[C---:B------:R-:W-:Y:S05]  /*12cc0*/  HMMA.16816.F32.BF16 R124, R132.reuse, R128, R124 ;  /* 0x00000080847c723c */ /* 0x040fea000004187c */
[----:B------:R-:W-:Y:S03]  /*12cd0*/  MUFU.TANH R192, R31 ;  /* 0x0000001f00c07308 */ /* 0x000fe60000002400 */
[----:B------:R-:W-:Y:S01]  /*12ce0*/  HMMA.16816.F32.BF16 R128, R132, R130, R140 ;  /* 0x000000828480723c */ /* 0x000fe2000004188c */
[----:B------:R-:W-:-:S02]  /*12cf0*/  FMUL.FTZ R48, R48, c[0x0][0x2ec] ;  /* 0x0000bb0030307a20 */ /* 0x000fc40000410000 */
[----:B------:R-:W-:Y:S02]  /*12d00*/  FMUL.FTZ R49, R49, c[0x0][0x2ec] ;  /* 0x0000bb0031317a20 */ /* 0x000fe40000410000 */
[----:B------:R-:W-:Y:S01]  /*12d10*/  MUFU.TANH R191, R191 ;  /* 0x000000bf00bf7308 */ /* 0x000fe20000002400 */
[----:B------:R-:W-:Y:S02]  /*12d20*/  FMUL.FTZ R50, R50, c[0x0][0x2ec] ;  /* 0x0000bb0032327a20 */ /* 0x000fe40000410000 */
[----:B------:R-:W-:Y:S02]  /*12d30*/  FMUL.FTZ R44, R44, c[0x0][0x2ec] ;  /* 0x0000bb002c2c7a20 */ /* 0x000fe40000410000 */
[----:B------:R-:W-:Y:S02]  /*12d40*/  FMUL.FTZ R51, R51, c[0x0][0x2ec] ;  /* 0x0000bb0033337a20 */ /* 0x000fe40000410000 */
[----:B------:R-:W-:Y:S01]  /*12d50*/  FMUL.FTZ R46, R46, c[0x0][0x2ec] ;  /* 0x0000bb002e2e7a20 */ /* 0x000fe20000410000 */
[----:B------:R-:W-:Y:S08]  /*12d60*/  MUFU.TANH R187, R187 ;  /* 0x000000bb00bb7308 */ /* 0x000ff00000002400 */
[----:B------:R-:W-:Y:S01]  /*12d70*/  MUFU.TANH R190, R26 ;  /* 0x0000001a00be7308 */ /* 0x000fe20000002400 */
[C---:B-1----:R-:W-:Y:S07]  /*12d80*/  HMMA.16816.F32.BF16 R140, R136.reuse, R52, RZ ;  /* 0x00000034888c723c */ /* 0x042fee00000418ff */
[----:B------:R-:W-:Y:S01]  /*12d90*/  MUFU.TANH R184, R184 ;  /* 0x000000b800b87308 */ /* 0x000fe20000002400 */
[----:B------:R-:W-:Y:S07]  /*12da0*/  HMMA.16816.F32.BF16 R52, R136, R54, RZ ;  /* 0x000000368834723c */ /* 0x000fee00000418ff */
[----:B------:R-:W-:Y:S01]  /*12db0*/  MUFU.TANH R183, R183 ;  /* 0x000000b700b77308 */ /* 0x000fe20000002400 */
[----:B------:R-:W-:-:S02]  /*12dc0*/  FMUL.FTZ R136, R40, c[0x0][0x2ec] ;  /* 0x0000bb0028887a20 */ /* 0x000fc40000410000 */
[----:B------:R-:W-:Y:S02]  /*12dd0*/  FMUL.FTZ R137, R37, c[0x0][0x2ec] ;  /* 0x0000bb0025897a20 */ /* 0x000fe40000410000 */
[----:B------:R-:W-:-:S03]  /*12de0*/  FMUL.FTZ R40, R42, c[0x0][0x2ec] ;  /* 0x0000bb002a287a20 */ /* 0x000fc60000410000 */
[----:B------:R-:W-:Y:S01]  /*12df0*/  MUFU.TANH R181, R181 ;  /* 0x000000b500b57308 */ /* 0x000fe20000002400 */
[----:B------:R-:W-:Y:S02]  /*12e00*/  FMUL.FTZ R138, R36, c[0x0][0x2ec] ;  /* 0x0000bb00248a7a20 */ /* 0x000fe40000410000 */
[----:B------:R-:W-:Y:S02]  /*12e10*/  FMUL.FTZ R42, R43, c[0x0][0x2ec] ;  /* 0x0000bb002b2a7a20 */ /* 0x000fe40000410000 */
[----:B------:R-:W-:Y:S02]  /*12e20*/  FMUL.FTZ R37, R38, c[0x0][0x2ec] ;  /* 0x0000bb0026257a20 */ /* 0x000fe40000410000 */
[----:B------:R-:W-:Y:S01]  /*12e30*/  FMUL.FTZ R36, R39, c[0x0][0x2ec] ;  /* 0x0000bb0027247a20 */ /* 0x000fe20000410000 */
[----:B------:R-:W1:Y:S08]  /*12e40*/  MUFU.TANH R136, R136 ;  /* 0x0000008800887308 */ /* 0x000e700000002400 */
[----:B------:R-:W2:Y:S08]  /*12e50*/  MUFU.TANH R137, R137 ;  /* 0x0000008900897308 */ /* 0x000eb00000002400 */
[----:B------:R-:W3:Y:S01]  /*12e60*/  MUFU.TANH R40, R40 ;  /* 0x0000002800287308 */ /* 0x000ee20000002400 */
[----:B-1----:R-:W-:-:S02]  /*12e70*/  FSEL R27, R136, -INF , !P0 ;  /* 0xff800000881b7808 */ /* 0x002fc40004000000 */
[----:B------:R-:W-:Y:S02]  /*12e80*/  ISETP.GE.AND P0, PT, R20, R117, PT ;  /* 0x000000751400720c */ /* 0x000fe40003f06270 */
[----:B------:R-:W-:-:S03]  /*12e90*/  IADD3 R20, R24, 0x10, RZ ;  /* 0x0000001018147810 */ /* 0x000fc60007ffe0ff */
[----:B------:R-:W1:Y:S01]  /*12ea0*/  MUFU.TANH R138, R138 ;  /* 0x0000008a008a7308 */ /* 0x000e620000002400 */
[----:B--2---:R-:W-:Y:S02]  /*12eb0*/  FSEL R21, R137, -INF , !P5 ;  /* 0xff80000089157808 */ /* 0x004fe40006800000 */
[----:B------:R-:W-:Y:S02]  /*12ec0*/  ISETP.GE.AND P5, PT, R24, R117, PT ;  /* 0x000000751800720c */ /* 0x000fe40003fa6270 */
[----:B------:R-:W-:-:S03]  /*12ed0*/  ISETP.GE.AND P6, PT, R20, R3, PT ;  /* 0x000000031400720c */ /* 0x000fc60003fc6270 */
[----:B------:R-:W2:Y:S01]  /*12ee0*/  MUFU.TANH R42, R42 ;  /* 0x0000002a002a7308 */ /* 0x000ea20000002400 */
[----:B---3--:R-:W-:Y:S02]  /*12ef0*/  FSEL R17, R40, -INF , !P5 ;  /* 0xff80000028117808 */ /* 0x008fe40006800000 */
[----:B------:R-:W-:Y:S02]  /*12f00*/  ISETP.GE.AND P5, PT, R16, R3, PT ;  /* 0x000000031000720c */ /* 0x000fe40003fa6270 */
[----:B------:R-:W-:Y:S02]  /*12f10*/  FSEL R41, R41, -INF , !P6 ;  /* 0xff80000029297808 */ /* 0x000fe40007000000 */
[----:B------:R-:W-:Y:S01]  /*12f20*/  FSEL R197, R197, -INF , !P5 ;  /* 0xff800000c5c57808 */ /* 0x000fe20006800000 */
[----:B------:R-:W3:Y:S01]  /*12f30*/  MUFU.TANH R37, R37 ;  /* 0x0000002500257308 */ /* 0x000ee20000002400 */
[----:B-1----:R-:W-:Y:S02]  /*12f40*/  FSEL R23, R138, -INF , !P4 ;  /* 0xff8000008a177808 */ /* 0x002fe40006000000 */
[----:B------:R-:W-:-:S04]  /*12f50*/  ISETP.GE.AND P4, PT, R20, R117, PT ;  /* 0x000000751400720c */ /* 0x000fc80003f86270 */
[----:B------:R-:W-:Y:S01]  /*12f60*/  FSEL R198, R198, -INF , !P4 ;  /* 0xff800000c6c67808 */ /* 0x000fe20006000000 */
[----:B------:R-:W1:Y:S01]  /*12f70*/  MUFU.TANH R36, R36 ;  /* 0x0000002400247308 */ /* 0x000e620000002400 */
[----:B--2---:R-:W-:Y:S02]  /*12f80*/  FSEL R22, R42, -INF , !P3 ;  /* 0xff8000002a167808 */ /* 0x004fe40005800000 */
[----:B------:R-:W-:-:S04]  /*12f90*/  ISETP.GE.AND P3, PT, R16, R117, PT ;  /* 0x000000751000720c */ /* 0x000fc80003f66270 */
[----:B------:R-:W-:Y:S01]  /*12fa0*/  FSEL R196, R196, -INF , !P3 ;  /* 0xff800000c4c47808 */ /* 0x000fe20005800000 */
[----:B------:R-:W2:Y:S01]  /*12fb0*/  MUFU.TANH R188, R188 ;  /* 0x000000bc00bc7308 */ /* 0x000ea20000002400 */
[----:B---3--:R-:W-:Y:S02]  /*12fc0*/  FSEL R20, R37, -INF , !P1 ;  /* 0xff80000025147808 */ /* 0x008fe40004800000 */
[----:B------:R-:W-:-:S04]  /*12fd0*/  ISETP.GE.AND P1, PT, R12, R3, PT ;  /* 0x000000030c00720c */ /* 0x000fc80003f26270 */
[----:B------:R-:W-:Y:S01]  /*12fe0*/  FSEL R195, R195, -INF , !P1 ;  /* 0xff800000c3c37808 */ /* 0x000fe20004800000 */
[----:B------:R-:W3:Y:S01]  /*12ff0*/  MUFU.TANH R179, R179 ;  /* 0x000000b300b37308 */ /* 0x000ee20000002400 */
[----:B-1----:R-:W-:Y:S02]  /*13000*/  FSEL R16, R36, -INF , !P0 ;  /* 0xff80000024107808 */ /* 0x002fe40004000000 */
[----:B------:R-:W-:Y:S02]  /*13010*/  ISETP.GE.AND P0, PT, R12, R117, PT ;  /* 0x000000750c00720c */ /* 0x000fe40003f06270 */
[----:B------:R-:W-:Y:S02]  /*13020*/  IADD3 R12, R24, 0x19, RZ ;  /* 0x00000019180c7810 */ /* 0x000fe40007ffe0ff */
[----:B------:R-:W-:Y:S01]  /*13030*/  FSEL R194, R194, -INF , !P0 ;  /* 0xff800000c2c27808 */ /* 0x000fe20004000000 */
[----:B------:R-:W1:Y:S01]  /*13040*/  MUFU.TANH R177, R13 ;  /* 0x0000000d00b17308 */ /* 0x000e620000002400 */
[----:B------:R-:W-:-:S02]  /*13050*/  ISETP.GE.AND P6, PT, R12, R3, PT ;  /* 0x000000030c00720c */ /* 0x000fc40003fc6270 */
[----:B------:R-:W-:Y:S02]  /*13060*/  ISETP.GE.AND P5, PT, R12, R117, PT ;  /* 0x000000750c00720c */ /* 0x000fe40003fa6270 */
[----:B------:R-:W-:Y:S02]  /*13070*/  IADD3 R12, R24, 0x20, RZ ;  /* 0x00000020180c7810 */ /* 0x000fe40007ffe0ff */
[----:B------:R-:W-:Y:S01]  /*13080*/  FSEL R193, R193, -INF , !P6 ;  /* 0xff800000c1c17808 */ /* 0x000fe20007000000 */
[----:B------:R-:W4:Y:S01]  /*13090*/  MUFU.TANH R182, R18 ;  /* 0x0000001200b67308 */ /* 0x000f220000002400 */
[C---:B------:R-:W-:Y:S02]  /*130a0*/  ISETP.GE.AND P1, PT, R12.reuse, R3, PT ;  /* 0x000000030c00720c */ /* 0x040fe40003f26270 */
[----:B------:R-:W-:Y:S02]  /*130b0*/  ISETP.GE.AND P6, PT, R12, R117, PT ;  /* 0x000000750c00720c */ /* 0x000fe40003fc6270 */
[----:B------:R-:W-:-:S02]  /*130c0*/  IADD3 R12, R24, 0x21, RZ ;  /* 0x00000021180c7810 */ /* 0x000fc40007ffe0ff */
[----:B------:R-:W-:Y:S01]  /*130d0*/  FSEL R192, R192, -INF , !P5 ;  /* 0xff800000c0c07808 */ /* 0x000fe20006800000 */
[----:B------:R-:W5:Y:S01]  /*130e0*/  MUFU.TANH R176, R19 ;  /* 0x0000001300b07308 */ /* 0x000f620000002400 */
[C---:B------:R-:W-:Y:S02]  /*130f0*/  ISETP.GE.AND P4, PT, R12.reuse, R3, PT ;  /* 0x000000030c00720c */ /* 0x040fe40003f86270 */
        /* <DEDUP_REMOVED lines=8> */
[----:B------:R1:W1:Y:S01]  /*13180*/  MUFU.TANH R178, R15 ;  /* 0x0000000f00b27308 */ /* 0x0002620000002400 */
[----:B------:R-:W-:Y:S02]  /*13190*/  ISETP.GE.AND P1, PT, R12, R3, PT ;  /* 0x000000030c00720c */ /* 0x000fe40003f26270 */
[----:B------:R-:W-:Y:S02]  /*131a0*/  FSEL R187, R187, -INF , !P0 ;  /* 0xff800000bbbb7808 */ /* 0x000fe40004000000 */
[----:B------:R-:W-:-:S02]  /*131b0*/  FSEL R185, R185, -INF , !P1 ;  /* 0xff800000b9b97808 */ /* 0x000fc40004800000 */
[----:B------:R-:W-:Y:S01]  /*131c0*/  ISETP.GE.AND P4, PT, R12, R117, PT ;  /* 0x000000750c00720c */ /* 0x000fe20003f86270 */
[----:B------:R-:W2:Y:S01]  /*131d0*/  MUFU.TANH R175, R175 ;  /* 0x000000af00af7308 */ /* 0x000ea20000002400 */
[C---:B------:R-:W-:Y:S02]  /*131e0*/  ISETP.GE.AND P0, PT, R8.reuse, R3, PT ;  /* 0x000000030800720c */ /* 0x040fe40003f06270 */
[----:B------:R-:W-:Y:S02]  /*131f0*/  ISETP.GE.AND P1, PT, R8, R117, PT ;  /* 0x000000750800720c */ /* 0x000fe40003f26270 */
[----:B------:R-:W-:Y:S02]  /*13200*/  IADD3 R8, R24, 0x31, RZ ;  /* 0x0000003118087810 */ /* 0x000fe40007ffe0ff */
[----:B------:R-:W-:Y:S01]  /*13210*/  FSEL R190, R190, -INF , !P6 ;  /* 0xff800000bebe7808 */ /* 0x000fe20007000000 */
[----:B------:R-:W2:Y:S01]  /*13220*/  MUFU.TANH R173, R9 ;  /* 0x0000000900ad7308 */ /* 0x000ea20000002400 */
[----:B------:R-:W-:Y:S01]  /*13230*/  FSEL R186, R186, -INF , !P5 ;  /* 0xff800000baba7808 */ /* 0x000fe20006800000 */
[----:B-1----:R-:W-:Y:S01]  /*13240*/  LDSM.16.M88.4 R12, [R146+0x8c00] ;  /* 0x008c0000920c783b */ /* 0x002fe20000000200 */
[----:B------:R-:W-:-:S02]  /*13250*/  FSEL R184, R184, -INF , !P4 ;  /* 0xff800000b8b87808 */ /* 0x000fc40006000000 */
[-C--:B------:R-:W-:Y:S02]  /*13260*/  ISETP.GE.AND P6, PT, R8, R3.reuse, PT ;  /* 0x000000030800720c */ /* 0x080fe40003fc6270 */
[C---:B------:R-:W-:Y:S01]  /*13270*/  ISETP.GE.AND P5, PT, R4.reuse, R3, PT ;  /* 0x000000030400720c */ /* 0x040fe20003fa6270 */
[----:B------:R-:W1:Y:S01]  /*13280*/  MUFU.TANH R171, R171 ;  /* 0x000000ab00ab7308 */ /* 0x000e620000002400 */
[----:B------:R-:W-:Y:S02]  /*13290*/  ISETP.GE.AND P4, PT, R4, R117, PT ;  /* 0x000000750400720c */ /* 0x000fe40003f86270 */
[----:B------:R-:W-:Y:S02]  /*132a0*/  IADD3 R4, R24, 0x39, RZ ;  /* 0x0000003918047810 */ /* 0x000fe40007ffe0ff */
[----:B------:R-:W-:Y:S02]  /*132b0*/  FSEL R183, R183, -INF , !P0 ;  /* 0xff800000b7b77808 */ /* 0x000fe40004000000 */
[----:B------:R-:W-:Y:S01]  /*132c0*/  FSEL R181, R181, -INF , !P6 ;  /* 0xff800000b5b57808 */ /* 0x000fe20007000000 */
[----:B------:R-:W1:Y:S01]  /*132d0*/  MUFU.TANH R169, R5 ;  /* 0x0000000500a97308 */ /* 0x000e620000002400 */
[----:B------:R-:W-:-:S02]  /*132e0*/  ISETP.GE.AND P0, PT, R4, R3, PT ;  /* 0x000000030400720c */ /* 0x000fc40003f06270 */
[-C--:B------:R-:W-:Y:S02]  /*132f0*/  ISETP.GE.AND P6, PT, R4, R117.reuse, PT ;  /* 0x000000750400720c */ /* 0x080fe40003fc6270 */
[----:B------:R-:W-:Y:S02]  /*13300*/  IADD3 R4, R24, 0x40, RZ ;  /* 0x0000004018047810 */ /* 0x000fe40007ffe0ff */
[----:B--2---:R-:W-:Y:S01]  /*13310*/  FSEL R188, R188, -INF , !P3 ;  /* 0xff800000bcbc7808 */ /* 0x004fe20005800000 */
[----:B------:R-:W2:Y:S01]  /*13320*/  MUFU.TANH R174, R10 ;  /* 0x0000000a00ae7308 */ /* 0x000ea20000002400 */
[----:B---3--:R-:W-:Y:S02]  /*13330*/  FSEL R179, R179, -INF , !P5 ;  /* 0xff800000b3b37808 */ /* 0x008fe40006800000 */
[----:B------:R-:W-:Y:S02]  /*13340*/  FSEL R177, R177, -INF , !P0 ;  /* 0xff800000b1b17808 */ /* 0x000fe40004000000 */
[----:B------:R-:W-:-:S02]  /*13350*/  ISETP.GE.AND P3, PT, R8, R117, PT ;  /* 0x000000750800720c */ /* 0x000fc40003f66270 */
[C---:B------:R-:W-:Y:S01]  /*13360*/  ISETP.GE.AND P5, PT, R4.reuse, R3, PT ;  /* 0x000000030400720c */ /* 0x040fe20003fa6270 */
[----:B------:R3:W1:Y:S01]  /*13370*/  MUFU.TANH R172, R11 ;  /* 0x0000000b00ac7308 */ /* 0x0006620000002400 */
[----:B------:R-:W-:Y:S02]  /*13380*/  ISETP.GE.AND P0, PT, R4, R117, PT ;  /* 0x000000750400720c */ /* 0x000fe40003f06270 */
[----:B------:R-:W-:Y:S02]  /*13390*/  IADD3 R4, R24, 0x41, RZ ;  /* 0x0000004118047810 */ /* 0x000fe40007ffe0ff */
[----:B----4-:R-:W-:Y:S02]  /*133a0*/  FSEL R182, R182, -INF , !P1 ;  /* 0xff800000b6b67808 */ /* 0x010fe40004800000 */
[----:B-----5:R-:W-:Y:S01]  /*133b0*/  FSEL R176, R176, -INF , !P3 ;  /* 0xff800000b0b07808 */ /* 0x020fe20005800000 */
[----:B------:R-:W4:Y:S01]  /*133c0*/  MUFU.TANH R170, R6 ;  /* 0x0000000600aa7308 */ /* 0x000f220000002400 */
[----:B------:R-:W-:-:S02]  /*133d0*/  ISETP.GE.AND P1, PT, R4, R3, PT ;  /* 0x000000030400720c */ /* 0x000fc40003f26270 */
[----:B------:R-:W-:Y:S02]  /*133e0*/  ISETP.GE.AND P3, PT, R4, R117, PT ;  /* 0x000000750400720c */ /* 0x000fe40003f66270 */
[----:B------:R-:W-:Y:S02]  /*133f0*/  IADD3 R4, R24, 0x48, RZ ;  /* 0x0000004818047810 */ /* 0x000fe40007ffe0ff */
[----:B------:R-:W-:Y:S01]  /*13400*/  FSEL R180, R180, -INF , !P4 ;  /* 0xff800000b4b47808 */ /* 0x000fe20006000000 */
[----:B------:R-:W5:Y:S01]  /*13410*/  MUFU.TANH R168, R7 ;  /* 0x0000000700a87308 */ /* 0x000f620000002400 */
[----:B------:R-:W-:Y:S01]  /*13420*/  FSEL R178, R178, -INF , !P6 ;  /* 0xff800000b2b27808 */ /* 0x000fe20007000000 */
[----:B---3--:R-:W-:Y:S01]  /*13430*/  LDSM.16.M88.4 R8, [R146+0x6c00] ;  /* 0x006c00009208783b */ /* 0x008fe20000000200 */
[C---:B------:R-:W-:Y:S02]  /*13440*/  ISETP.GE.AND P4, PT, R4.reuse, R3, PT ;  /* 0x000000030400720c */ /* 0x040fe40003f86270 */
[----:B------:R-:W-:-:S02]  /*13450*/  ISETP.GE.AND P6, PT, R4, R117, PT ;  /* 0x000000750400720c */ /* 0x000fc40003fc6270 */
[----:B------:R-:W-:Y:S01]  /*13460*/  IADD3 R4, R24, 0x49, RZ ;  /* 0x0000004918047810 */ /* 0x000fe20007ffe0ff */
[----:B------:R-:W3:Y:S01]  /*13470*/  MUFU.TANH R165, R48 ;  /* 0x0000003000a57308 */ /* 0x000ee20000002400 */
[----:B------:R-:W-:Y:S02]  /*13480*/  FSEL R175, R175, -INF , !P5 ;  /* 0xff800000afaf7808 */ /* 0x000fe40006800000 */
[----:B------:R-:W-:Y:S02]  /*13490*/  FSEL R173, R173, -INF , !P1 ;  /* 0xff800000adad7808 */ /* 0x000fe40004800000 */
[C---:B------:R-:W-:Y:S02]  /*134a0*/  ISETP.GE.AND P5, PT, R4.reuse, R3, PT ;  /* 0x000000030400720c */ /* 0x040fe40003fa6270 */
[----:B------:R-:W-:Y:S01]  /*134b0*/  ISETP.GE.AND P1, PT, R4, R117, PT ;  /* 0x000000750400720c */ /* 0x000fe20003f26270 */
[----:B------:R-:W3:Y:S01]  /*134c0*/  MUFU.TANH R161, R49 ;  /* 0x0000003100a17308 */ /* 0x000ee20000002400 */
[----:B------:R-:W-:-:S02]  /*134d0*/  IADD3 R4, R24, 0x50, RZ ;  /* 0x0000005018047810 */ /* 0x000fc40007ffe0ff */
[----:B-1----:R-:W-:Y:S02]  /*134e0*/  FSEL R171, R171, -INF , !P4 ;  /* 0xff800000abab7808 */ /* 0x002fe40006000000 */
[----:B------:R-:W-:Y:S02]  /*134f0*/  FSEL R169, R169, -INF , !P5 ;  /* 0xff800000a9a97808 */ /* 0x000fe40006800000 */
[C---:B------:R-:W-:Y:S01]  /*13500*/  ISETP.GE.AND P4, PT, R4.reuse, R3, PT ;  /* 0x000000030400720c */ /* 0x040fe20003f86270 */
[----:B------:R-:W1:Y:S01]  /*13510*/  MUFU.TANH R167, R44 ;  /* 0x0000002c00a77308 */ /* 0x000e620000002400 */
[----:B------:R-:W-:Y:S02]  /*13520*/  ISETP.GE.AND P5, PT, R4, R117, PT ;  /* 0x000000750400720c */ /* 0x000fe40003fa6270 */
[----:B------:R-:W-:Y:S02]  /*13530*/  IADD3 R4, R24, 0x51, RZ ;  /* 0x0000005118047810 */ /* 0x000fe40007ffe0ff */
[----:B--2---:R-:W-:-:S02]  /*13540*/  FSEL R174, R174, -INF , !P0 ;  /* 0xff800000aeae7808 */ /* 0x004fc40004000000 */
[----:B------:R-:W-:Y:S01]  /*13550*/  FSEL R172, R172, -INF , !P3 ;  /* 0xff800000acac7808 */ /* 0x000fe20005800000 */
[----:B------:R-:W2:Y:S01]  /*13560*/  MUFU.TANH R166, R50 ;  /* 0x0000003200a67308 */ /* 0x000ea20000002400 */
[C---:B------:R-:W-:Y:S02]  /*13570*/  ISETP.GE.AND P0, PT, R4.reuse, R3, PT ;  /* 0x000000030400720c */ /* 0x040fe40003f06270 */
[----:B------:R-:W-:Y:S02]  /*13580*/  ISETP.GE.AND P3, PT, R4, R117, PT ;  /* 0x000000750400720c */ /* 0x000fe40003f66270 */
[----:B------:R-:W-:Y:S02]  /*13590*/  IADD3 R4, R24, 0x58, RZ ;  /* 0x0000005818047810 */ /* 0x000fe40007ffe0ff */
[----:B----4-:R-:W-:Y:S01]  /*135a0*/  FSEL R170, R170, -INF , !P6 ;  /* 0xff800000aaaa7808 */ /* 0x010fe20007000000 */
[----:B------:R-:W4:Y:S01]  /*135b0*/  MUFU.TANH R164, R51 ;  /* 0x0000003300a47308 */ /* 0x000f220000002400 */
[----:B-----5:R-:W-:-:S02]  /*135c0*/  FSEL R168, R168, -INF , !P1 ;  /* 0xff800000a8a87808 */ /* 0x020fc40004800000 */
[C---:B------:R-:W-:Y:S02]  /*135d0*/  ISETP.GE.AND P6, PT, R4.reuse, R3, PT ;  /* 0x000000030400720c */ /* 0x040fe40003fc6270 */
[----:B------:R-:W-:Y:S02]  /*135e0*/  ISETP.GE.AND P1, PT, R4, R117, PT ;  /* 0x000000750400720c */ /* 0x000fe40003f26270 */
[----:B------:R-:W-:Y:S01]  /*135f0*/  IADD3 R4, R24, 0x59, RZ ;  /* 0x0000005918047810 */ /* 0x000fe20007ffe0ff */
[----:B------:R-:W5:Y:S01]  /*13600*/  MUFU.TANH R160, R46 ;  /* 0x0000002e00a07308 */ /* 0x000f620000002400 */
[----:B---3--:R-:W-:Y:S02]  /*13610*/  FSEL R165, R165, -INF , !P4 ;  /* 0xff800000a5a57808 */ /* 0x008fe40006000000 */
[----:B------:R-:W-:Y:S02]  /*13620*/  FSEL R161, R161, -INF , !P0 ;  /* 0xff800000a1a17808 */ /* 0x000fe40004000000 */
[----:B------:R-:W-:-:S02]  /*13630*/  ISETP.GE.AND P4, PT, R4, R3, PT ;  /* 0x000000030400720c */ /* 0x000fc40003f86270 */
[----:B------:R-:W-:Y:S02]  /*13640*/  ISETP.GE.AND P0, PT, R4, R117, PT ;  /* 0x000000750400720c */ /* 0x000fe40003f06270 */
[----:B------:R-:W3:Y:S01]  /*13650*/  LDSM.16.M88.4 R4, [R118+0x4c00] ;  /* 0x004c00007604783b */ /* 0x000ee20000000200 */
[----:B-1----:R-:W-:Y:S02]  /*13660*/  FSEL R167, R167, -INF , !P6 ;  /* 0xff800000a7a77808 */ /* 0x002fe40007000000 */
[----:B--2---:R-:W-:Y:S02]  /*13670*/  FSEL R166, R166, -INF , !P5 ;  /* 0xff800000a6a67808 */ /* 0x004fe40006800000 */
[----:B----4-:R-:W-:Y:S02]  /*13680*/  FSEL R164, R164, -INF , !P3 ;  /* 0xff800000a4a47808 */ /* 0x010fe40005800000 */
[----:B-----5:R-:W-:Y:S01]  /*13690*/  FSEL R160, R160, -INF , !P1 ;  /* 0xff800000a0a07808 */ /* 0x020fe20004800000 */
[C---:B---3--:R-:W-:Y:S08]  /*136a0*/  HMMA.16816.F32.BF16 R140, R132.reuse, R4, R140 ;  /* 0x00000004848c723c */ /* 0x048ff0000004188c */
[----:B------:R-:W-:Y:S01]  /*136b0*/  HMMA.16816.F32.BF16 R52, R132, R6, R52 ;  /* 0x000000068434723c */ /* 0x000fe20000041834 */
[----:B------:R-:W1:Y:S11]  /*136c0*/  LDSM.16.M88.4 R4, [R146+0x6800] ;  /* 0x006800009204783b */ /* 0x000e760000000200 */
[----:B------:R-:W-:Y:S04]  /*136d0*/  @!UPT UIADD3 URZ, URZ, URZ, URZ ;  /* 0x0000003f3f3ff290 */ /* 0x000fe8000fffe03f */
[C---:B------:R-:W-:Y:S08]  /*136e0*/  HMMA.16816.F32.BF16 R140, R120.reuse, R8, R140 ;  /* 0x00000008788c723c */ /* 0x040ff0000004188c */
[C---:B------:R-:W-:Y:S01]  /*136f0*/  HMMA.16816.F32.BF16 R52, R120.reuse, R10, R52 ;  /* 0x0000000a7834723c */ /* 0x040fe20000041834 */
[----:B------:R-:W2:Y:S07]  /*13700*/  LDSM.16.M88.4 R8, [R118+0x6800] ;  /* 0x006800007608783b */ /* 0x000eae0000000200 */
[C---:B-1----:R-:W-:Y:S08]  /*13710*/  HMMA.16816.F32.BF16 R124, R120.reuse, R4, R124 ;  /* 0x00000004787c723c */ /* 0x042ff0000004187c */
[----:B------:R-:W-:Y:S01]  /*13720*/  HMMA.16816.F32.BF16 R128, R120, R6, R128 ;  /* 0x000000067880723c */ /* 0x000fe20000041880 */
[----:B------:R-:W1:Y:S11]  /*13730*/  LDSM.16.M88.4 R4, [R118+0x6c00] ;  /* 0x006c00007604783b */ /* 0x000e760000000200 */
[----:B------:R-:W-:Y:S04]  /*13740*/  @!UPT UIADD3 URZ, URZ, URZ, URZ ;  /* 0x0000003f3f3ff290 */ /* 0x000fe8000fffe03f */
[C---:B--2---:R-:W-:Y:S08]  /*13750*/  HMMA.16816.F32.BF16 R124, R64.reuse, R8, R124 ;  /* 0x00000008407c723c */ /* 0x044ff0000004187c */
[C---:B------:R-:W-:Y:S01]  /*13760*/  HMMA.16816.F32.BF16 R128, R64.reuse, R10, R128 ;  /* 0x0000000a4080723c */ /* 0x040fe20000041880 */
[----:B------:R-:W2:Y:S07]  /*13770*/  LDSM.16.M88.4 R8, [R146+0x8800] ;  /* 0x008800009208783b */ /* 0x000eae0000000200 */
[C---:B-1----:R-:W-:Y:S08]  /*13780*/  HMMA.16816.F32.BF16 R140, R64.reuse, R4, R140 ;  /* 0x00000004408c723c */ /* 0x042ff0000004188c */
[----:B------:R-:W-:Y:S01]  /*13790*/  HMMA.16816.F32.BF16 R52, R64, R6, R52 ;  /* 0x000000064034723c */ /* 0x000fe20000041834 */
[----:B------:R-:W1:Y:S07]  /*137a0*/  LDSM.16.M88.4 R4, [R118+0x8800] ;  /* 0x008800007604783b */ /* 0x000e6e0000000200 */
[C---:B--2---:R-:W-:Y:S08]  /*137b0*/  HMMA.16816.F32.BF16 R124, R60.reuse, R8, R124 ;  /* 0x000000083c7c723c */ /* 0x044ff0000004187c */
[----:B------:R-:W-:Y:S01]  /*137c0*/  HMMA.16816.F32.BF16 R128, R60, R10, R128 ;  /* 0x0000000a3c80723c */ /* 0x000fe20000041880 */
[----:B------:R-:W2:Y:S01]  /*137d0*/  LDSM.16.M88.4 R8, [R118+0x8c00] ;  /* 0x008c00007608783b */ /* 0x000ea20000000200 */
[----:B------:R-:W-:-:S06]  /*137e0*/  DEPBAR.LE SB0, 0x0 ;  /* 0x000080000000791a */ /* 0x000fcc0000000000 */
[C---:B------:R-:W-:Y:S07]  /*137f0*/  HMMA.16816.F32.BF16 R140, R60.reuse, R12, R140 ;  /* 0x0000000c3c8c723c */ /* 0x040fee000004188c */
[----:B------:R-:W-:Y:S01]  /*13800*/  FMUL.FTZ R12, R45, c[0x0][0x2ec] ;  /* 0x0000bb002d0c7a20 */ /* 0x000fe20000410000 */
[----:B------:R-:W-:Y:S01]  /*13810*/  HMMA.16816.F32.BF16 R52, R60, R14, R52 ;  /* 0x0000000e3c34723c */ /* 0x000fe20000041834 */
[----:B------:R-:W-:-:S04]  /*13820*/  FMUL.FTZ R13, R47, c[0x0][0x2ec] ;  /* 0x0000bb002f0d7a20 */ /* 0x000fc80000410000 */
[----:B------:R-:W3:Y:S03]  /*13830*/  MUFU.TANH R12, R12 ;  /* 0x0000000c000c7308 */ /* 0x000ee60000002400 */
[C---:B-1----:R-:W-:Y:S05]  /*13840*/  HMMA.16816.F32.BF16 R128, R56.reuse, R6, R128 ;  /* 0x000000063880723c */ /* 0x042fea0000041880 */
[----:B------:R-:W1:Y:S03]  /*13850*/  MUFU.TANH R13, R13 ;  /* 0x0000000d000d7308 */ /* 0x000e660000002400 */
[C---:B------:R-:W-:Y:S08]  /*13860*/  HMMA.16816.F32.BF16 R124, R56.reuse, R4, R124 ;  /* 0x00000004387c723c */ /* 0x040ff0000004187c */
[C---:B--2---:R-:W-:Y:S08]  /*13870*/  HMMA.16816.F32.BF16 R4, R56.reuse, R8, R140 ;  /* 0x000000083804723c */ /* 0x044ff0000004188c */
[----:B------:R-:W-:Y:S01]  /*13880*/  FMUL.FTZ R130, R130, c[0x0][0x2ec] ;  /* 0x0000bb0082827a20 */ /* 0x000fe20000410000 */
[----:B------:R-:W-:Y:S01]  /*13890*/  HMMA.16816.F32.BF16 R52, R56, R10, R52 ;  /* 0x0000000a3834723c */ /* 0x000fe20000041834 */
[----:B------:R-:W-:Y:S01]  /*138a0*/  FMUL.FTZ R128, R128, c[0x0][0x2ec] ;  /* 0x0000bb0080807a20 */ /* 0x000fe20000410000 */
[----:B---3--:R-:W-:Y:S01]  /*138b0*/  FSEL R143, R12, -INF , !P4 ;  /* 0xff8000000c8f7808 */ /* 0x008fe20006000000 */
[----:B------:R-:W2:Y:S01]  /*138c0*/  MUFU.TANH R134, R130 ;  /* 0x0000008200867308 */ /* 0x000ea20000002400 */
[----:B------:R-:W-:Y:S01]  /*138d0*/  FMUL.FTZ R129, R129, c[0x0][0x2ec] ;  /* 0x0000bb0081817a20 */ /* 0x000fe20000410000 */
[----:B-1----:R-:W-:Y:S01]  /*138e0*/  FSEL R142, R13, -INF , !P0 ;  /* 0xff8000000d8e7808 */ /* 0x002fe20004000000 */
[----:B------:R-:W-:Y:S01]  /*138f0*/  FMUL.FTZ R131, R131, c[0x0][0x2ec] ;  /* 0x0000bb0083837a20 */ /* 0x000fe20000410000 */
[----:B------:R-:W-:Y:S01]  /*13900*/  IADD3 R8, R24, 0x61, RZ ;  /* 0x0000006118087810 */ /* 0x000fe20007ffe0ff */
[----:B------:R-:W-:Y:S01]  /*13910*/  FMUL.FTZ R124, R124, c[0x0][0x2ec] ;  /* 0x0000bb007c7c7a20 */ /* 0x000fe20000410000 */
[----:B------:R-:W-:Y:S01]  /*13920*/  IADD3 R10, R24, 0x69, RZ ;  /* 0x00000069180a7810 */ /* 0x000fe20007ffe0ff */
[----:B------:R-:W-:Y:S01]  /*13930*/  FMUL.FTZ R125, R125, c[0x0][0x2ec] ;  /* 0x0000bb007d7d7a20 */ /* 0x000fe20000410000 */
[----:B------:R-:W-:Y:S01]  /*13940*/  MUFU.TANH R135, R128 ;  /* 0x0000008000877308 */ /* 0x000fe20000002400 */
[----:B------:R-:W-:Y:S01]  /*13950*/  FMUL.FTZ R126, R126, c[0x0][0x2ec] ;  /* 0x0000bb007e7e7a20 */ /* 0x000fe20000410000 */
[C---:B------:R-:W-:Y:S01]  /*13960*/  ISETP.GE.AND P5, PT, R8.reuse, R3, PT ;  /* 0x000000030800720c */ /* 0x040fe20003fa6270 */
[----:B------:R-:W-:Y:S01]  /*13970*/  FMUL.FTZ R127, R127, c[0x0][0x2ec] ;  /* 0x0000bb007f7f7a20 */ /* 0x000fe20000410000 */
[----:B------:R-:W-:Y:S01]  /*13980*/  ISETP.GE.AND P3, PT, R8, R117, PT ;  /* 0x000000750800720c */ /* 0x000fe20003f66270 */
[----:B------:R-:W-:Y:S01]  /*13990*/  FMUL.FTZ R123, R4, c[0x0][0x2ec] ;  /* 0x0000bb00047b7a20 */ /* 0x000fe20000410000 */
[----:B------:R-:W-:Y:S01]  /*139a0*/  IADD3 R4, R24, 0x60, RZ ;  /* 0x0000006018047810 */ /* 0x000fe20007ffe0ff */
[----:B------:R-:W-:Y:S01]  /*139b0*/  FMUL.FTZ R5, R5, c[0x0][0x2ec] ;  /* 0x0000bb0005057a20 */ /* 0x000fe20000410000 */
[----:B------:R-:W1:Y:S01]  /*139c0*/  MUFU.TANH R139, R124 ;  /* 0x0000007c008b7308 */ /* 0x000e620000002400 */
[----:B------:R-:W-:Y:S01]  /*139d0*/  FMUL.FTZ R7, R7, c[0x0][0x2ec] ;  /* 0x0000bb0007077a20 */ /* 0x000fe20000410000 */
[----:B------:R-:W-:-:S02]  /*139e0*/  ISETP.GE.AND P6, PT, R4, R3, PT ;  /* 0x000000030400720c */ /* 0x000fc40003fc6270 */
[-C--:B------:R-:W-:Y:S01]  /*139f0*/  ISETP.GE.AND P4, PT, R4, R117.reuse, PT ;  /* 0x000000750400720c */ /* 0x080fe20003f86270 */
[----:B------:R-:W-:Y:S01]  /*13a00*/  FMUL.FTZ R52, R52, c[0x0][0x2ec] ;  /* 0x0000bb0034347a20 */ /* 0x000fe20000410000 */
[----:B------:R-:W-:Y:S01]  /*13a10*/  IADD3 R4, R24, 0x68, RZ ;  /* 0x0000006818047810 */ /* 0x000fe20007ffe0ff */
[----:B------:R-:W-:Y:S01]  /*13a20*/  FMUL.FTZ R53, R53, c[0x0][0x2ec] ;  /* 0x0000bb0035357a20 */ /* 0x000fe20000410000 */
[----:B------:R-:W3:Y:S01]  /*13a30*/  MUFU.TANH R137, R125 ;  /* 0x0000007d00897308 */ /* 0x000ee20000002400 */
[----:B------:R-:W-:Y:S01]  /*13a40*/  FMUL.FTZ R54, R54, c[0x0][0x2ec] ;  /* 0x0000bb0036367a20 */ /* 0x000fe20000410000 */
[C---:B------:R-:W-:Y:S01]  /*13a50*/  ISETP.GE.AND P0, PT, R4.reuse, R117, PT ;  /* 0x000000750400720c */ /* 0x040fe20003f06270 */
[----:B------:R-:W-:Y:S01]  /*13a60*/  FMUL.FTZ R55, R55, c[0x0][0x2ec] ;  /* 0x0000bb0037377a20 */ /* 0x000fe20000410000 */
[----:B------:R-:W-:Y:S02]  /*13a70*/  ISETP.GE.AND P1, PT, R4, R3, PT ;  /* 0x000000030400720c */ /* 0x000fe40003f26270 */
[----:B--2---:R-:W-:-:S02]  /*13a80*/  FSEL R134, R134, -INF , !P0 ;  /* 0xff80000086867808 */ /* 0x004fc40004000000 */
[----:B------:R-:W2:Y:S01]  /*13a90*/  MUFU.TANH R138, R126 ;  /* 0x0000007e008a7308 */ /* 0x000ea20000002400 */
[----:B------:R-:W-:Y:S02]  /*13aa0*/  ISETP.GT.AND P0, PT, R159, R148, PT ;  /* 0x000000949f00720c */ /* 0x000fe40003f04270 */
[C---:B------:R-:W-:Y:S02]  /*13ab0*/  IADD3 R8, R24.reuse, 0x70, RZ ;  /* 0x0000007018087810 */ /* 0x040fe40007ffe0ff */
[----:B------:R-:W-:Y:S02]  /*13ac0*/  IADD3 R4, R24, 0x78, RZ ;  /* 0x0000007818047810 */ /* 0x000fe40007ffe0ff */
[----:B-1----:R-:W-:Y:S01]  /*13ad0*/  FSEL R139, R139, -INF , !P6 ;  /* 0xff8000008b8b7808 */ /* 0x002fe20007000000 */
[----:B------:R1:W4:Y:S01]  /*13ae0*/  MUFU.TANH R136, R127 ;  /* 0x0000007f00887308 */ /* 0x0003220000002400 */
[----:B---3--:R-:W-:Y:S02]  /*13af0*/  FSEL R137, R137, -INF , !P5 ;  /* 0xff80000089897808 */ /* 0x008fe40006800000 */
[----:B------:R-:W-:-:S02]  /*13b00*/  FSEL R135, R135, -INF , !P1 ;  /* 0xff80000087877808 */ /* 0x000fc40004800000 */
[-C--:B------:R-:W-:Y:S02]  /*13b10*/  ISETP.GE.AND P6, PT, R10, R3.reuse, PT ;  /* 0x000000030a00720c */ /* 0x080fe40003fc6270 */
[----:B------:R-:W-:Y:S01]  /*13b20*/  ISETP.GE.AND P5, PT, R8, R3, PT ;  /* 0x000000030800720c */ /* 0x000fe20003fa6270 */
[----:B------:R-:W3:Y:S01]  /*13b30*/  MUFU.TANH R133, R129 ;  /* 0x0000008100857308 */ /* 0x000ee20000002400 */
[----:B--2---:R-:W-:Y:S01]  /*13b40*/  FSEL R138, R138, -INF , !P4 ;  /* 0xff8000008a8a7808 */ /* 0x004fe20006000000 */
[----:B-1----:R-:W-:-:S06]  /*13b50*/  FMUL.FTZ R127, R6, c[0x0][0x2ec] ;  /* 0x0000bb00067f7a20 */ /* 0x002fcc0000410000 */
[----:B------:R-:W1:Y:S01]  /*13b60*/  MUFU.TANH R123, R123 ;  /* 0x0000007b007b7308 */ /* 0x000e620000002400 */
[C---:B------:R-:W-:Y:S02]  /*13b70*/  IADD3 R6, R24.reuse, 0x71, RZ ;  /* 0x0000007118067810 */ /* 0x040fe40007ffe0ff */
[----:B------:R-:W-:Y:S02]  /*13b80*/  IADD3 R24, R24, 0x79, RZ ;  /* 0x0000007918187810 */ /* 0x000fe40007ffe0ff */
[----:B----4-:R-:W-:Y:S02]  /*13b90*/  FSEL R136, R136, -INF , !P3 ;  /* 0xff80000088887808 */ /* 0x010fe40005800000 */
[-C--:B------:R-:W-:Y:S01]  /*13ba0*/  ISETP.GE.AND P4, PT, R6, R3.reuse, PT ;  /* 0x000000030600720c */ /* 0x080fe20003f86270 */
[----:B------:R-:W2:Y:S01]  /*13bb0*/  MUFU.TANH R122, R5 ;  /* 0x00000005007a7308 */ /* 0x000ea20000002400 */
[-C--:B------:R-:W-:Y:S02]  /*13bc0*/  ISETP.GE.AND P3, PT, R4, R3.reuse, PT ;  /* 0x000000030400720c */ /* 0x080fe40003f66270 */
[----:B------:R-:W-:-:S02]  /*13bd0*/  ISETP.GE.AND P1, PT, R24, R3, PT ;  /* 0x000000031800720c */ /* 0x000fc40003f26270 */
[----:B---3--:R-:W-:Y:S02]  /*13be0*/  FSEL R133, R133, -INF , !P6 ;  /* 0xff80000085857808 */ /* 0x008fe40007000000 */
[-C--:B------:R-:W-:Y:S01]  /*13bf0*/  ISETP.GE.AND P6, PT, R10, R117.reuse, PT ;  /* 0x000000750a00720c */ /* 0x080fe20003fc6270 */
        /* <DEDUP_REMOVED lines=82> */
.L_x_3056:
[----:B------:R-:W-:-:S05]  /*14120*/  IMAD.MOV.U32 R8, RZ, RZ, c[0x0][0x198] ;  /* 0x00006600ff087624 */ /* 0x000fca00078e00ff */
[----:B------:R-:W-:-:S04]  /*14130*/  LEA R8, -R8, RZ, 0x7 ;  /* 0x000000ff08087211 */ /* 0x000fc800078e39ff */
[----:B------:R-:W-:Y:S02]  /*14140*/  SHF.R.S32.HI R4, RZ, 0x1f, R8 ;  /* 0x0000001fff047819 */ /* 0x000fe40000011408 */
.L_x_3057:
        /* <DEDUP_REMOVED lines=28> */
.L_x_3055:
        /* <DEDUP_REMOVED lines=92> */
[----:B------:R-:W-:Y:S02]  /*148d0*/  FFMA.FTZ R117, R20, c[0x0][0x23c], -R129 ;  /* 0x00008f0014757a23 */ /* 0x000fe40000010881 */
[----:B------:R-:W-:Y:S01]  /*148e0*/  FMUL.FTZ R131, R0, c[0x0][0x23c] ;  /* 0x00008f0000837a20 */ /* 0x000fe20000410000 */
[----:B------:R-:W1:Y:S01]  /*148f0*/  LDSM.16.MT88.4 R20, [R116+0x9000] ;  /* 0x009000007414783b */ /* 0x000e620000004200 */
[----:B------:R-:W-:-:S02]  /*14900*/  FFMA.FTZ R140, R27, c[0x0][0x23c], -R130 ;  /* 0x00008f001b8c7a23 */ /* 0x000fc40000010882 */
[--C-:B------:R-:W-:Y:S01]  /*14910*/  FFMA.FTZ R59, R25, c[0x0][0x23c], -R130.reuse ;  /* 0x00008f00193b7a23 */ /* 0x100fe20000010882 */
[----:B------:R-:W2:Y:S01]  /*14920*/  MUFU.EX2 R57, R57 ;  /* 0x0000003900397308 */ /* 0x000ea20000000800 */
[--C-:B------:R-:W-:Y:S02]  /*14930*/  FFMA.FTZ R128, R17, c[0x0][0x23c], -R129.reuse ;  /* 0x00008f0011807a23 */ /* 0x100fe40000010881 */
[----:B------:R-:W-:Y:S02]  /*14940*/  FMUL.FTZ R141, R141, c[0x0][0x23c] ;  /* 0x00008f008d8d7a20 */ /* 0x000fe40000410000 */
[----:B------:R-:W-:Y:S02]  /*14950*/  FFMA.FTZ R0, R16, c[0x0][0x23c], -R129 ;  /* 0x00008f0010007a23 */ /* 0x000fe40000010881 */
        /* <DEDUP_REMOVED lines=22> */
[--C-:B------:R-:W-:Y:S02]  /*14ac0*/  FFMA.FTZ R127, R127, c[0x0][0x23c], -R129.reuse ;  /* 0x00008f007f7f7a23 */ /* 0x100fe40000010881 */
[--C-:B------:R-:W-:Y:S02]  /*14ad0*/  FFMA.FTZ R126, R126, c[0x0][0x23c], -R129.reuse ;  /* 0x00008f007e7e7a23 */ /* 0x100fe40000010881 */
[--C-:B------:R-:W-:Y:S02]  /*14ae0*/  FFMA.FTZ R125, R125, c[0x0][0x23c], -R129.reuse ;  /* 0x00008f007d7d7a23 */ /* 0x100fe40000010881 */
[----:B------:R-:W-:Y:S01]  /*14af0*/  FFMA.FTZ R124, R124, c[0x0][0x23c], -R129 ;  /* 0x00008f007c7c7a23 */ /* 0x000fe20000010881 */
[----:B------:R-:W3:Y:S01]  /*14b00*/  MUFU.EX2 R141, R141 ;  /* 0x0000008d008d7308 */ /* 0x000ee20000000800 */
[----:B--2---:R-:W-:-:S07]  /*14b10*/  F2FP.BF16.PACK_AB R5, R58, R128 ;  /* 0x000000803a05723e */ /* 0x004fce00000010ff */
[----:B------:R-:W2:Y:S08]  /*14b20*/  MUFU.EX2 R131, R131 ;  /* 0x0000008300837308 */ /* 0x000eb00000000800 */
[----:B------:R-:W4:Y:S01]  /*14b30*/  MUFU.EX2 R0, R0 ;  /* 0x0000000000007308 */ /* 0x000f220000000800 */
[-C--:B---3--:R-:W-:Y:S02]  /*14b40*/  FMUL.FTZ R32, R88, R141.reuse ;  /* 0x0000008d58207220 */ /* 0x088fe40000410000 */
[----:B------:R-:W-:-:S02]  /*14b50*/  FMUL.FTZ R33, R89, R141 ;  /* 0x0000008d59217220 */ /* 0x000fc40000410000 */
[-C--:B------:R-:W-:Y:S02]  /*14b60*/  FMUL.FTZ R84, R84, R141.reuse ;  /* 0x0000008d54547220 */ /* 0x080fe40000410000 */
[----:B------:R-:W-:Y:S01]  /*14b70*/  FMUL.FTZ R85, R85, R141 ;  /* 0x0000008d55557220 */ /* 0x000fe20000410000 */
[----:B------:R-:W-:Y:S01]  /*14b80*/  MUFU.EX2 R2, R2 ;  /* 0x0000000200027308 */ /* 0x000fe20000000800 */
[-C--:B--2---:R-:W-:Y:S02]  /*14b90*/  FMUL.FTZ R34, R90, R131.reuse ;  /* 0x000000835a227220 */ /* 0x084fe40000410000 */
[-C--:B------:R-:W-:Y:S02]  /*14ba0*/  FMUL.FTZ R35, R91, R131.reuse ;  /* 0x000000835b237220 */ /* 0x080fe40000410000 */
[-C--:B------:R-:W-:Y:S02]  /*14bb0*/  FMUL.FTZ R86, R86, R131.reuse ;  /* 0x0000008356567220 */ /* 0x080fe40000410000 */
[----:B------:R-:W-:Y:S01]  /*14bc0*/  FMUL.FTZ R87, R87, R131 ;  /* 0x0000008357577220 */ /* 0x000fe20000410000 */
[----:B----4-:R-:W-:Y:S01]  /*14bd0*/  F2FP.BF16.PACK_AB R7, R0, R117 ;  /* 0x000000750007723e */ /* 0x010fe200000010ff */
[-C--:B------:R-:W-:Y:S01]  /*14be0*/  FMUL.FTZ R8, R112, R141.reuse ;  /* 0x0000008d70087220 */ /* 0x080fe20000410000 */
[----:B------:R-:W-:Y:S01]  /*14bf0*/  MUFU.EX2 R179, R179 ;  /* 0x000000b300b37308 */ /* 0x000fe20000000800 */
[----:B------:R-:W-:-:S02]  /*14c00*/  FMUL.FTZ R9, R113, R141 ;  /* 0x0000008d71097220 */ /* 0x000fc40000410000 */
[-C--:B------:R-:W-:Y:S02]  /*14c10*/  FMUL.FTZ R10, R114, R131.reuse ;  /* 0x00000083720a7220 */ /* 0x080fe40000410000 */
        /* <DEDUP_REMOVED lines=11> */
[----:B------:R-:W-:Y:S01]  /*14cd0*/  FFMA.FTZ R85, R41, c[0x0][0x23c], -R130 ;  /* 0x00008f0029557a23 */ /* 0x000fe20000010882 */
[----:B------:R-:W-:Y:S01]  /*14ce0*/  HMMA.16816.F32.BF16 R8, R4, R12, R8 ;  /* 0x0000000c0408723c */ /* 0x000fe20000041808 */
[-C--:B------:R-:W-:Y:S02]  /*14cf0*/  FMUL.FTZ R26, R98, R131.reuse ;  /* 0x00000083621a7220 */ /* 0x080fe40000410000 */
[----:B------:R-:W-:Y:S01]  /*14d00*/  FMUL.FTZ R27, R99, R131 ;  /* 0x00000083631b7220 */ /* 0x000fe20000410000 */
[----:B------:R-:W-:Y:S01]  /*14d10*/  MUFU.EX2 R172, R172 ;  /* 0x000000ac00ac7308 */ /* 0x000fe20000000800 */
[----:B------:R-:W-:-:S02]  /*14d20*/  FMUL.FTZ R40, R80, R141 ;  /* 0x0000008d50287220 */ /* 0x000fc40000410000 */
[----:B------:R-:W-:Y:S01]  /*14d30*/  FMUL.FTZ R41, R81, R141 ;  /* 0x0000008d51297220 */ /* 0x000fe20000410000 */
[C---:B-1----:R-:W-:Y:S01]  /*14d40*/  HMMA.16816.F32.BF16 R16, R4.reuse, R20, R16 ;  /* 0x000000140410723c */ /* 0x042fe20000041810 */
[-C--:B------:R-:W-:Y:S02]  /*14d50*/  FMUL.FTZ R42, R82, R131.reuse ;  /* 0x00000083522a7220 */ /* 0x080fe40000410000 */
[----:B------:R-:W-:Y:S01]  /*14d60*/  FMUL.FTZ R43, R83, R131 ;  /* 0x00000083532b7220 */ /* 0x000fe20000410000 */
[----:B------:R-:W-:Y:S01]  /*14d70*/  MUFU.EX2 R85, R85 ;  /* 0x0000005500557308 */ /* 0x000fe20000000800 */
[-C--:B------:R-:W-:Y:S02]  /*14d80*/  FMUL.FTZ R108, R108, R141.reuse ;  /* 0x0000008d6c6c7220 */ /* 0x080fe40000410000 */
[----:B------:R-:W-:Y:S01]  /*14d90*/  FMUL.FTZ R109, R109, R141 ;  /* 0x0000008d6d6d7220 */ /* 0x000fe20000410000 */
[----:B------:R-:W-:Y:S01]  /*14da0*/  HMMA.16816.F32.BF16 R24, R4, R28, R24 ;  /* 0x0000001c0418723c */ /* 0x000fe20000041818 */
[----:B------:R-:W-:-:S02]  /*14db0*/  FMUL.FTZ R110, R110, R131 ;  /* 0x000000836e6e7220 */ /* 0x000fc40000410000 */
[----:B------:R-:W-:Y:S01]  /*14dc0*/  FMUL.FTZ R111, R111, R131 ;  /* 0x000000836f6f7220 */ /* 0x000fe20000410000 */
[----:B------:R-:W-:Y:S01]  /*14dd0*/  MUFU.EX2 R170, R170 ;  /* 0x000000aa00aa7308 */ /* 0x000fe20000000800 */
[-C--:B------:R-:W-:Y:S02]  /*14de0*/  FMUL.FTZ R100, R100, R141.reuse ;  /* 0x0000008d64647220 */ /* 0x080fe40000410000 */
[----:B------:R-:W-:Y:S01]  /*14df0*/  FMUL.FTZ R101, R101, R141 ;  /* 0x0000008d65657220 */ /* 0x000fe20000410000 */
[----:B------:R-:W-:Y:S01]  /*14e00*/  HMMA.16816.F32.BF16 R40, R4, R44, R40 ;  /* 0x0000002c0428723c */ /* 0x000fe20000041828 */
[-C--:B------:R-:W-:Y:S02]  /*14e10*/  FMUL.FTZ R102, R102, R131.reuse ;  /* 0x0000008366667220 */ /* 0x080fe40000410000 */
[----:B------:R-:W-:Y:S01]  /*14e20*/  FMUL.FTZ R103, R103, R131 ;  /* 0x0000008367677220 */ /* 0x000fe20000410000 */
[----:B------:R-:W-:Y:S01]  /*14e30*/  MUFU.EX2 R165, R165 ;  /* 0x000000a500a57308 */ /* 0x000fe20000000800 */
[----:B------:R-:W-:-:S02]  /*14e40*/  FMUL.FTZ R92, R92, R141 ;  /* 0x0000008d5c5c7220 */ /* 0x000fc40000410000 */
[----:B------:R-:W-:Y:S01]  /*14e50*/  FMUL.FTZ R93, R93, R141 ;  /* 0x0000008d5d5d7220 */ /* 0x000fe20000410000 */
[C---:B------:R-:W-:Y:S01]  /*14e60*/  HMMA.16816.F32.BF16 R12, R4.reuse, R14, R108 ;  /* 0x0000000e040c723c */ /* 0x040fe2000004186c */
[-C--:B------:R-:W-:Y:S01]  /*14e70*/  FMUL.FTZ R94, R94, R131.reuse ;  /* 0x000000835e5e7220 */ /* 0x080fe20000410000 */
[----:B------:R-:W-:Y:S01]  /*14e80*/  LDSM.16.MT88.4 R108, [R144+0xac00] ;  /* 0x00ac0000906c783b */ /* 0x000fe20000004200 */
[----:B------:R-:W-:Y:S01]  /*14e90*/  FMUL.FTZ R95, R95, R131 ;  /* 0x000000835f5f7220 */ /* 0x000fe20000410000 */
[----:B------:R-:W-:Y:S01]  /*14ea0*/  MUFU.EX2 R164, R164 ;  /* 0x000000a400a47308 */ /* 0x000fe20000000800 */
[-C--:B------:R-:W-:Y:S02]  /*14eb0*/  FMUL.FTZ R76, R76, R141.reuse ;  /* 0x0000008d4c4c7220 */ /* 0x080fe40000410000 */
[----:B------:R-:W-:Y:S01]  /*14ec0*/  FMUL.FTZ R77, R77, R141 ;  /* 0x0000008d4d4d7220 */ /* 0x000fe20000410000 */
        /* <DEDUP_REMOVED lines=8> */
[-C--:B------:R-:W-:Y:S02]  /*14f50*/  FMUL.FTZ R50, R74, R131.reuse ;  /* 0x000000834a327220 */ /* 0x080fe40000410000 */
[----:B------:R-:W-:Y:S01]  /*14f60*/  FMUL.FTZ R51, R75, R131 ;  /* 0x000000834b337220 */ /* 0x000fe20000410000 */
[----:B------:R-:W-:Y:S01]  /*14f70*/  MUFU.EX2 R139, R139 ;  /* 0x0000008b008b7308 */ /* 0x000fe20000000800 */
[-C--:B------:R-:W-:Y:S01]  /*14f80*/  FMUL.FTZ R60, R68, R141.reuse ;  /* 0x0000008d443c7220 */ /* 0x080fe20000410000 */
[----:B------:R-:W-:Y:S01]  /*14f90*/  LDSM.16.MT88.4 R72, [R144+0xa400] ;  /* 0x00a400009048783b */ /* 0x000fe20000004200 */
[----:B------:R-:W-:Y:S01]  /*14fa0*/  FMUL.FTZ R61, R69, R141 ;  /* 0x0000008d453d7220 */ /* 0x000fe20000410000 */
[C---:B------:R-:W-:Y:S01]  /*14fb0*/  HMMA.16816.F32.BF16 R44, R4.reuse, R46, R76 ;  /* 0x0000002e042c723c */ /* 0x040fe2000004184c */
[-C--:B------:R-:W-:Y:S01]  /*14fc0*/  FMUL.FTZ R62, R70, R131.reuse ;  /* 0x00000083463e7220 */ /* 0x080fe20000410000 */
[----:B------:R-:W-:Y:S01]  /*14fd0*/  LDSM.16.MT88.4 R76, [R116+0xa800] ;  /* 0x00a80000744c783b */ /* 0x000fe20000004200 */
[----:B------:R-:W-:Y:S01]  /*14fe0*/  FMUL.FTZ R63, R71, R131 ;  /* 0x00000083473f7220 */ /* 0x000fe20000410000 */
[----:B------:R-:W-:Y:S01]  /*14ff0*/  MUFU.EX2 R135, R135 ;  /* 0x0000008700877308 */ /* 0x000fe20000000800 */
[--C-:B------:R-:W-:Y:S01]  /*15000*/  FFMA.FTZ R80, R197, c[0x0][0x23c], -R130.reuse ;  /* 0x00008f00c5507a23 */ /* 0x100fe20000010882 */
[----:B------:R-:W1:Y:S01]  /*15010*/  LDSM.16.MT88.4 R68, [R144+0x9400] ;  /* 0x009400009044783b */ /* 0x000e620000004200 */
[----:B------:R-:W-:Y:S01]  /*15020*/  FFMA.FTZ R81, R193, c[0x0][0x23c], -R130 ;  /* 0x00008f00c1517a23 */ /* 0x000fe20000010882 */
[----:B------:R-:W-:Y:S01]  /*15030*/  HMMA.16816.F32.BF16 R48, R4, R52, R48 ;  /* 0x000000340430723c */ /* 0x000fe20000041830 */
[----:B------:R-:W-:-:S02]  /*15040*/  FFMA.FTZ R87, R198, c[0x0][0x23c], -R129 ;  /* 0x00008f00c6577a23 */ /* 0x000fc40000010881 */
[--C-:B------:R-:W-:Y:S01]  /*15050*/  FFMA.FTZ R84, R196, c[0x0][0x23c], -R129.reuse ;  /* 0x00008f00c4547a23 */ /* 0x100fe20000010881 */
[----:B------:R-:W2:Y:S01]  /*15060*/  MUFU.EX2 R80, R80 ;  /* 0x0000005000507308 */ /* 0x000ea20000000800 */
[--C-:B------:R-:W-:Y:S02]  /*15070*/  FFMA.FTZ R83, R194, c[0x0][0x23c], -R129.reuse ;  /* 0x00008f00c2537a23 */ /* 0x100fe40000010881 */
[----:B------:R-:W-:Y:S01]  /*15080*/  FFMA.FTZ R82, R192, c[0x0][0x23c], -R129 ;  /* 0x00008f00c0527a23 */ /* 0x000fe20000010881 */
[----:B------:R-:W-:Y:S01]  /*15090*/  HMMA.16816.F32.BF16 R4, R4, R54, R60 ;  /* 0x000000360404723c */ /* 0x000fe2000004183c */
[----:B------:R-:W3:Y:S01]  /*150a0*/  LDSM.16.MT88.4 R60, [R144+0xb400] ;  /* 0x00b40000903c783b */ /* 0x000ee20000004200 */
[--C-:B------:R-:W-:Y:S02]  /*150b0*/  FFMA.FTZ R89, R191, c[0x0][0x23c], -R130.reuse ;  /* 0x00008f00bf597a23 */ /* 0x100fe40000010882 */
[----:B------:R-:W4:Y:S01]  /*150c0*/  MUFU.EX2 R81, R81 ;  /* 0x0000005100517308 */ /* 0x000f220000000800 */
        /* <DEDUP_REMOVED lines=10> */
[----:B----4-:R-:W-:Y:S01]  /*15170*/  F2FP.BF16.PACK_AB R54, R81, R2 ;  /* 0x000000025136723e */ /* 0x010fe200000010ff */
        /* <DEDUP_REMOVED lines=8> */
[----:B------:R-:W4:Y:S01]  /*15200*/  MUFU.EX2 R82, R82 ;  /* 0x0000005200527308 */ /* 0x000f220000000800 */
        /* <DEDUP_REMOVED lines=8> */
[----:B------:R-:W-:Y:S01]  /*15290*/  FFMA.FTZ R174, R143, c[0x0][0x23c], -R130 ;  /* 0x00008f008fae7a23 */ /* 0x000fe20000010882 */
[----:B----4-:R-:W-:Y:S01]  /*152a0*/  F2FP.BF16.PACK_AB R55, R82, R83 ;  /* 0x000000535237723e */ /* 0x010fe200000010ff */
[----:B------:R-:W2:Y:S01]  /*152b0*/  MUFU.EX2 R88, R88 ;  /* 0x0000005800587308 */ /* 0x000ea20000000800 */
[--C-:B------:R-:W-:Y:S02]  /*152c0*/  FFMA.FTZ R143, R166, c[0x0][0x23c], -R129.reuse ;  /* 0x00008f00a68f7a23 */ /* 0x100fe40000010881 */
[----:B------:R-:W-:Y:S02]  /*152d0*/  FFMA.FTZ R167, R142, c[0x0][0x23c], -R129 ;  /* 0x00008f008ea77a23 */ /* 0x000fe40000010881 */
[----:B------:R-:W-:Y:S01]  /*152e0*/  FFMA.FTZ R162, R162, R141, R140 ;  /* 0x0000008da2a27223 */ /* 0x000fe2000001008c */
[----:B-1----:R-:W-:Y:S01]  /*152f0*/  HMMA.16816.F32.BF16 R8, R52, R68, R8 ;  /* 0x000000443408723c */ /* 0x002fe20000041808 */
[--C-:B------:R-:W-:Y:S01]  /*15300*/  FFMA.FTZ R140, R137, c[0x0][0x23c], -R130.reuse ;  /* 0x00008f00898c7a23 */ /* 0x100fe20000010882 */
[----:B------:R-:W-:Y:S01]  /*15310*/  MUFU.EX2 R86, R86 ;  /* 0x0000005600567308 */ /* 0x000fe20000000800 */
[----:B------:R-:W-:-:S02]  /*15320*/  FFMA.FTZ R142, R133, c[0x0][0x23c], -R130 ;  /* 0x00008f00858e7a23 */ /* 0x000fc40000010882 */
[--C-:B------:R-:W-:Y:S02]  /*15330*/  FFMA.FTZ R133, R138, c[0x0][0x23c], -R129.reuse ;  /* 0x00008f008a857a23 */ /* 0x100fe40000010881 */
[----:B------:R-:W-:Y:S01]  /*15340*/  FFMA.FTZ R137, R132, c[0x0][0x23c], -R129 ;  /* 0x00008f0084897a23 */ /* 0x000fe20000010881 */
[C---:B------:R-:W-:Y:S01]  /*15350*/  HMMA.16816.F32.BF16 R12, R52.reuse, R70, R12 ;  /* 0x00000046340c723c */ /* 0x040fe2000004180c */
[----:B------:R-:W1:Y:S01]  /*15360*/  LDSM.16.MT88.4 R68, [R116+0xb400] ;  /* 0x00b400007444783b */ /* 0x000e620000004200 */
[----:B------:R-:W-:Y:S01]  /*15370*/  MUFU.EX2 R91, R91 ;  /* 0x0000005b005b7308 */ /* 0x000fe20000000800 */
[----:B------:R-:W-:Y:S02]  /*15380*/  FFMA.FTZ R131, R163, R131, R128 ;  /* 0x00000083a3837223 */ /* 0x000fe40000010080 */
[--C-:B------:R-:W-:Y:S02]  /*15390*/  FFMA.FTZ R98, R122, c[0x0][0x23c], -R130.reuse ;  /* 0x00008f007a627a23 */ /* 0x100fe40000010882 */
[----:B------:R-:W-:Y:S01]  /*153a0*/  FFMA.FTZ R130, R119, c[0x0][0x23c], -R130 ;  /* 0x00008f0077827a23 */ /* 0x000fe20000010882 */
[----:B------:R-:W-:Y:S01]  /*153b0*/  HMMA.16816.F32.BF16 R16, R52, R64, R16 ;  /* 0x000000403410723c */ /* 0x000fe20000041810 */
[----:B------:R-:W-:Y:S01]  /*153c0*/  FADD.FTZ R59, R59, R162 ;  /* 0x000000a23b3b7221 */ /* 0x000fe20000010000 */
[----:B------:R-:W-:Y:S01]  /*153d0*/  MUFU.EX2 R90, R90 ;  /* 0x0000005a005a7308 */ /* 0x000fe20000000800 */
        /* <DEDUP_REMOVED lines=9> */
[----:B---3--:R-:W-:Y:S01]  /*15470*/  HMMA.16816.F32.BF16 R24, R52, R60, R24 ;  /* 0x0000003c3418723c */ /* 0x008fe20000041818 */
[----:B------:R-:W-:Y:S01]  /*15480*/  FADD.FTZ R87, R87, R0 ;  /* 0x0000000057577221 */ /* 0x000fe20000010000 */
[----:B------:R-:W-:Y:S01]  /*15490*/  MUFU.EX2 R93, R93 ;  /* 0x0000005d005d7308 */ /* 0x000fe20000000800 */
[----:B------:R-:W-:-:S02]  /*154a0*/  FADD.FTZ R85, R80, R85 ;  /* 0x0000005550557221 */ /* 0x000fc40000010000 */
[----:B------:R-:W-:Y:S02]  /*154b0*/  FADD.FTZ R84, R84, R87 ;  /* 0x0000005754547221 */ /* 0x000fe40000010000 */
[----:B------:R-:W-:Y:S01]  /*154c0*/  FADD.FTZ R0, R2, R85 ;  /* 0x0000005502007221 */ /* 0x000fe20000010000 */
[C---:B------:R-:W-:Y:S01]  /*154d0*/  HMMA.16816.F32.BF16 R28, R52.reuse, R62, R28 ;  /* 0x0000003e341c723c */ /* 0x040fe2000004181c */
[----:B------:R-:W3:Y:S01]  /*154e0*/  LDSM.16.MT88.4 R60, [R116+0xd400] ;  /* 0x00d40000743c783b */ /* 0x000ee20000004200 */
[----:B------:R-:W2:Y:S01]  /*154f0*/  MUFU.EX2 R92, R92 ;  /* 0x0000005c005c7308 */ /* 0x000ea20000000800 */
[----:B------:R-:W-:Y:S01]  /*15500*/  FADD.FTZ R57, R83, R84 ;  /* 0x0000005453397221 */ /* 0x000fe20000010000 */
[----:B------:R-:W-:Y:S01]  /*15510*/  MOV R2, R56 ;  /* 0x0000003800027202 */ /* 0x000fe20000000f00 */
[----:B------:R-:W-:Y:S02]  /*15520*/  FADD.FTZ R0, R81, R0 ;  /* 0x0000000051007221 */ /* 0x000fe40000010000 */
[----:B------:R-:W-:Y:S01]  /*15530*/  FADD.FTZ R57, R82, R57 ;  /* 0x0000003952397221 */ /* 0x000fe20000010000 */
[C---:B-1----:R-:W-:Y:S02]  /*15540*/  HMMA.16816.F32.BF16 R32, R52.reuse, R68, R32 ;  /* 0x000000443420723c */ /* 0x042fe40000041820 */
[----:B------:R-:W-:Y:S06]  /*15550*/  MUFU.EX2 R94, R94 ;  /* 0x0000005e005e7308 */ /* 0x000fec0000000800 */
[C---:B------:R-:W-:Y:S01]  /*15560*/  HMMA.16816.F32.BF16 R36, R52.reuse, R70, R36 ;  /* 0x000000463424723c */ /* 0x040fe20000041824 */
[----:B------:R-:W1:Y:S01]  /*15570*/  LDSM.16.MT88.4 R68, [R116+0x9800] ;  /* 0x009800007444783b */ /* 0x000e620000004200 */
[----:B------:R-:W1:Y:S06]  /*15580*/  MUFU.EX2 R97, R97 ;  /* 0x0000006100617308 */ /* 0x000e6c0000000800 */
[C---:B----4-:R-:W-:Y:S02]  /*15590*/  HMMA.16816.F32.BF16 R40, R52.reuse, R64, R40 ;  /* 0x000000403428723c */ /* 0x050fe40000041828 */
[----:B------:R-:W-:Y:S06]  /*155a0*/  MUFU.EX2 R184, R184 ;  /* 0x000000b800b87308 */ /* 0x000fec0000000800 */
[C---:B------:R-:W-:Y:S01]  /*155b0*/  HMMA.16816.F32.BF16 R44, R52.reuse, R66, R44 ;  /* 0x00000042342c723c */ /* 0x040fe2000004182c */
[----:B------:R-:W4:Y:S01]  /*155c0*/  LDSM.16.MT88.4 R64, [R144+0x9800] ;  /* 0x009800009040783b */ /* 0x000f220000004200 */
[----:B------:R-:W-:Y:S06]  /*155d0*/  MUFU.EX2 R96, R96 ;  /* 0x0000006000607308 */ /* 0x000fec0000000800 */
[C---:B---3--:R-:W-:Y:S02]  /*155e0*/  HMMA.16816.F32.BF16 R48, R52.reuse, R60, R48 ;  /* 0x0000003c3430723c */ /* 0x048fe40000041830 */
[----:B------:R-:W3:Y:S06]  /*155f0*/  MUFU.EX2 R99, R99 ;  /* 0x0000006300637308 */ /* 0x000eec0000000800 */
[----:B------:R-:W-:Y:S01]  /*15600*/  HMMA.16816.F32.BF16 R4, R52, R62, R4 ;  /* 0x0000003e3404723c */ /* 0x000fe20000041804 */
[----:B------:R-:W3:Y:S01]  /*15610*/  LDSM.16.MT88.4 R60, [R144+0xb800] ;  /* 0x00b80000903c783b */ /* 0x000ee20000004200 */
[----:B------:R-:W-:Y:S05]  /*15620*/  MUFU.EX2 R176, R176 ;  /* 0x000000b000b07308 */ /* 0x000fea0000000800 */
[----:B--2---:R-:W-:-:S02]  /*15630*/  F2FP.BF16.PACK_AB R52, R88, R89 ;  /* 0x000000595834723e */ /* 0x004fc400000010ff */
[----:B-----5:R-:W-:Y:S01]  /*15640*/  F2FP.BF16.PACK_AB R53, R95, R90 ;  /* 0x0000005a5f35723e */ /* 0x020fe200000010ff */
[----:B------:R-:W2:Y:S01]  /*15650*/  MUFU.EX2 R177, R177 ;  /* 0x000000b100b17308 */ /* 0x000ea20000000800 */
[----:B------:R-:W-:Y:S02]  /*15660*/  F2FP.BF16.PACK_AB R54, R91, R86 ;  /* 0x000000565b36723e */ /* 0x000fe400000010ff */
[----:B------:R-:W-:-:S05]  /*15670*/  F2FP.BF16.PACK_AB R55, R92, R93 ;  /* 0x0000005d5c37723e */ /* 0x000fca00000010ff */
[----:B------:R-:W5:Y:S02]  /*15680*/  MUFU.EX2 R178, R178 ;  /* 0x000000b200b27308 */ /* 0x000f640000000800 */
[C---:B-1----:R-:W-:Y:S06]  /*15690*/  HMMA.16816.F32.BF16 R16, R52.reuse, R68, R16 ;  /* 0x000000443410723c */ /* 0x042fec0000041810 */
[----:B------:R-:W-:Y:S02]  /*156a0*/  MUFU.EX2 R180, R180 ;  /* 0x000000b400b47308 */ /* 0x000fe40000000800 */
[C---:B------:R-:W-:Y:S01]  /*156b0*/  HMMA.16816.F32.BF16 R20, R52.reuse, R70, R20 ;  /* 0x000000463414723c */ /* 0x040fe20000041814 */
[----:B------:R-:W1:Y:S05]  /*156c0*/  LDSM.16.MT88.4 R68, [R116+0xb800] ;  /* 0x00b800007444783b */ /* 0x000e6a0000004200 */
[----:B------:R-:W1:Y:S02]  /*156d0*/  MUFU.EX2 R169, R169 ;  /* 0x000000a900a97308 */ /* 0x000e640000000800 */
[C---:B----4-:R-:W-:Y:S06]  /*156e0*/  HMMA.16816.F32.BF16 R8, R52.reuse, R64, R8 ;  /* 0x000000403408723c */ /* 0x050fec0000041808 */
[----:B------:R-:W4:Y:S02]  /*156f0*/  MUFU.EX2 R173, R173 ;  /* 0x000000ad00ad7308 */ /* 0x000f240000000800 */
[C---:B------:R-:W-:Y:S01]  /*15700*/  HMMA.16816.F32.BF16 R12, R52.reuse, R66, R12 ;  /* 0x00000042340c723c */ /* 0x040fe2000004180c */
[----:B------:R-:W2:Y:S05]  /*15710*/  LDSM.16.MT88.4 R64, [R144+0xd800] ;  /* 0x00d800009040783b */ /* 0x000eaa0000004200 */
[----:B------:R-:W1:Y:S02]  /*15720*/  MUFU.EX2 R168, R168 ;  /* 0x000000a800a87308 */ /* 0x000e640000000800 */
        /* <DEDUP_REMOVED lines=8> */
[----:B------:R-:W1:Y:S05]  /*157b0*/  LDSM.16.MT88.4 R68, [R116+0x9c00] ;  /* 0x009c00007444783b */ /* 0x000e6a0000004200 */
[----:B------:R-:W1:Y:S02]  /*157c0*/  MUFU.EX2 R167, R167 ;  /* 0x000000a700a77308 */ /* 0x000e640000000800 */
[C---:B--2---:R-:W-:Y:S06]  /*157d0*/  HMMA.16816.F32.BF16 R40, R52.reuse, R64, R40 ;  /* 0x000000403428723c */ /* 0x044fec0000041828 */
[----:B------:R-:W2:Y:S02]  /*157e0*/  MUFU.EX2 R140, R140 ;  /* 0x0000008c008c7308 */ /* 0x000ea40000000800 */
[C---:B------:R-:W-:Y:S01]  /*157f0*/  HMMA.16816.F32.BF16 R44, R52.reuse, R66, R44 ;  /* 0x00000042342c723c */ /* 0x040fe2000004182c */
[----:B------:R-:W2:Y:S05]  /*15800*/  LDSM.16.MT88.4 R64, [R144+0x9c00] ;  /* 0x009c00009040783b */ /* 0x000eaa0000004200 */
[----:B------:R-:W-:Y:S02]  /*15810*/  MUFU.EX2 R142, R142 ;  /* 0x0000008e008e7308 */ /* 0x000fe40000000800 */
[C---:B---3--:R-:W-:Y:S06]  /*15820*/  HMMA.16816.F32.BF16 R48, R52.reuse, R60, R48 ;  /* 0x0000003c3430723c */ /* 0x048fec0000041830 */
[----:B------:R-:W-:Y:S02]  /*15830*/  MUFU.EX2 R133, R133 ;  /* 0x0000008500857308 */ /* 0x000fe40000000800 */
[----:B------:R-:W-:Y:S01]  /*15840*/  HMMA.16816.F32.BF16 R4, R52, R62, R4 ;  /* 0x0000003e3404723c */ /* 0x000fe20000041804 */
[----:B------:R-:W3:Y:S05]  /*15850*/  LDSM.16.MT88.4 R60, [R144+0xbc00] ;  /* 0x00bc0000903c783b */ /* 0x000eea0000004200 */
[----:B------:R-:W2:Y:S01]  /*15860*/  MUFU.EX2 R136, R136 ;  /* 0x0000008800887308 */ /* 0x000ea20000000800 */
[----:B------:R-:W-:-:S02]  /*15870*/  F2FP.BF16.PACK_AB R52, R97, R94 ;  /* 0x0000005e6134723e */ /* 0x000fc400000010ff */
[----:B------:R-:W-:Y:S02]  /*15880*/  F2FP.BF16.PACK_AB R53, R99, R96 ;  /* 0x000000606335723e */ /* 0x000fe400000010ff */
[----:B------:R-:W-:Y:S02]  /*15890*/  F2FP.BF16.PACK_AB R54, R184, R179 ;  /* 0x000000b3b836723e */ /* 0x000fe400000010ff */
[----:B------:R-:W-:Y:S01]  /*158a0*/  F2FP.BF16.PACK_AB R55, R177, R176 ;  /* 0x000000b0b137723e */ /* 0x000fe200000010ff */
[----:B------:R-:W-:Y:S06]  /*158b0*/  MUFU.EX2 R134, R134 ;  /* 0x0000008600867308 */ /* 0x000fec0000000800 */
[C---:B-1----:R-:W-:Y:S02]  /*158c0*/  HMMA.16816.F32.BF16 R16, R52.reuse, R68, R16 ;  /* 0x000000443410723c */ /* 0x042fe40000041810 */
[----:B------:R-:W1:Y:S06]  /*158d0*/  MUFU.EX2 R137, R137 ;  /* 0x0000008900897308 */ /* 0x000e6c0000000800 */
[C---:B------:R-:W-:Y:S01]  /*158e0*/  HMMA.16816.F32.BF16 R20, R52.reuse, R70, R20 ;  /* 0x000000463414723c */ /* 0x040fe20000041814 */
[----:B------:R-:W1:Y:S01]  /*158f0*/  LDSM.16.MT88.4 R68, [R116+0xbc00] ;  /* 0x00bc00007444783b */ /* 0x000e620000004200 */
[----:B------:R-:W-:Y:S06]  /*15900*/  MUFU.EX2 R122, R123 ;  /* 0x0000007b007a7308 */ /* 0x000fec0000000800 */
[C---:B--2---:R-:W-:Y:S02]  /*15910*/  HMMA.16816.F32.BF16 R8, R52.reuse, R64, R8 ;  /* 0x000000403408723c */ /* 0x044fe40000041808 */
[----:B------:R-:W2:Y:S06]  /*15920*/  MUFU.EX2 R119, R98 ;  /* 0x0000006200777308 */ /* 0x000eac0000000800 */
[C---:B------:R-:W-:Y:S01]  /*15930*/  HMMA.16816.F32.BF16 R12, R52.reuse, R66, R12 ;  /* 0x00000042340c723c */ /* 0x040fe2000004180c */
[----:B------:R-:W2:Y:S01]  /*15940*/  LDSM.16.MT88.4 R64, [R144+0xdc00] ;  /* 0x00dc00009040783b */ /* 0x000ea20000004200 */
[----:B------:R-:W-:Y:S06]  /*15950*/  MUFU.EX2 R163, R124 ;  /* 0x0000007c00a37308 */ /* 0x000fec0000000800 */
[C---:B---3--:R-:W-:Y:S08]  /*15960*/  HMMA.16816.F32.BF16 R24, R52.reuse, R60, R24 ;  /* 0x0000003c3418723c */ /* 0x048ff00000041818 */
        /* <DEDUP_REMOVED lines=11> */
[----:B-----5:R-:W-:-:S02]  /*15a20*/  F2FP.BF16.PACK_AB R52, R178, R175 ;  /* 0x000000afb234723e */ /* 0x020fc400000010ff */
[----:B------:R-:W-:Y:S02]  /*15a30*/  F2FP.BF16.PACK_AB R53, R172, R169 ;  /* 0x000000a9ac35723e */ /* 0x000fe400000010ff */
[----:B------:R-:W-:Y:S02]  /*15a40*/  F2FP.BF16.PACK_AB R54, R180, R171 ;  /* 0x000000abb436723e */ /* 0x000fe400000010ff */
[----:B----4-:R-:W-:-:S07]  /*15a50*/  F2FP.BF16.PACK_AB R55, R173, R170 ;  /* 0x000000aaad37723e */ /* 0x010fce00000010ff */
        /* <DEDUP_REMOVED lines=33> */
[----:B------:R-:W4:Y:S07]  /*15c70*/  LDSM.16.MT88.4 R72, [R144+0xc800] ;  /* 0x00c800009048783b */ /* 0x000f2e0000004200 */
[C---:B-1----:R-:W-:Y:S07]  /*15c80*/  HMMA.16816.F32.BF16 R40, R52.reuse, R68, R40 ;  /* 0x000000443428723c */ /* 0x042fee0000041828 */
[----:B------:R-:W-:Y:S01]  /*15c90*/  F2FP.BF16.PACK_AB R68, R140, R139 ;  /* 0x0000008b8c44723e */ /* 0x000fe200000010ff */
[----:B------:R-:W-:Y:S01]  /*15ca0*/  HMMA.16816.F32.BF16 R44, R52, R70, R44 ;  /* 0x00000046342c723c */ /* 0x000fe2000004182c */
[----:B------:R-:W-:-:S06]  /*15cb0*/  F2FP.BF16.PACK_AB R69, R136, R133 ;  /* 0x000000858845723e */ /* 0x000fcc00000010ff */
[----:B------:R-:W-:Y:S01]  /*15cc0*/  F2FP.BF16.PACK_AB R70, R142, R135 ;  /* 0x000000878e46723e */ /* 0x000fe200000010ff */
[----:B--2---:R-:W-:Y:S01]  /*15cd0*/  HMMA.16816.F32.BF16 R48, R52, R64, R48 ;  /* 0x000000403430723c */ /* 0x004fe20000041830 */
[----:B------:R-:W-:-:S07]  /*15ce0*/  F2FP.BF16.PACK_AB R71, R137, R134 ;  /* 0x000000868947723e */ /* 0x000fce00000010ff */
[----:B------:R-:W-:Y:S01]  /*15cf0*/  HMMA.16816.F32.BF16 R4, R52, R66, R4 ;  /* 0x000000423404723c */ /* 0x000fe20000041804 */
[----:B------:R-:W1:Y:S04]  /*15d00*/  LDSM.16.MT88.4 R64, [R116+0xc800] ;  /* 0x00c800007440783b */ /* 0x000e680000004200 */
[----:B------:R-:W-:Y:S03]  /*15d10*/  LDSM.16.MT88.4 R52, [R116+0xe800] ;  /* 0x00e800007434783b */ /* 0x000fe60000004200 */
[C---:B---3--:R-:W-:Y:S08]  /*15d20*/  HMMA.16816.F32.BF16 R8, R68.reuse, R60, R8 ;  /* 0x0000003c4408723c */ /* 0x048ff00000041808 */
[C---:B------:R-:W-:Y:S01]  /*15d30*/  HMMA.16816.F32.BF16 R12, R68.reuse, R62, R12 ;  /* 0x0000003e440c723c */ /* 0x040fe2000004180c */
[----:B------:R-:W2:Y:S07]  /*15d40*/  LDSM.16.MT88.4 R60, [R144+0xe800] ;  /* 0x00e80000903c783b */ /* 0x000eae0000004200 */
[C---:B------:R-:W-:Y:S08]  /*15d50*/  HMMA.16816.F32.BF16 R16, R68.reuse, R76, R16 ;  /* 0x0000004c4410723c */ /* 0x040ff00000041810 */
[C---:B------:R-:W-:Y:S01]  /*15d60*/  HMMA.16816.F32.BF16 R20, R68.reuse, R78, R20 ;  /* 0x0000004e4414723c */ /* 0x040fe20000041814 */
[----:B------:R-:W3:Y:S07]  /*15d70*/  LDSM.16.MT88.4 R76, [R144+0xec00] ;  /* 0x00ec0000904c783b */ /* 0x000eee0000004200 */
[C---:B----4-:R-:W-:Y:S08]  /*15d80*/  HMMA.16816.F32.BF16 R24, R68.reuse, R72, R24 ;  /* 0x000000484418723c */ /* 0x050ff00000041818 */
[C---:B-1----:R-:W-:Y:S01]  /*15d90*/  HMMA.16816.F32.BF16 R32, R68.reuse, R64, R32 ;  /* 0x000000404420723c */ /* 0x042fe20000041820 */
[----:B------:R-:W-:Y:S07]  /*15da0*/  MUFU.EX2 R65, R121 ;  /* 0x0000007900417308 */ /* 0x000fee0000000800 */
[C---:B------:R-:W-:Y:S01]  /*15db0*/  HMMA.16816.F32.BF16 R36, R68.reuse, R66, R36 ;  /* 0x000000424424723c */ /* 0x040fe20000041824 */
[----:B------:R-:W-:Y:S07]  /*15dc0*/  MUFU.EX2 R64, R130 ;  /* 0x0000008200407308 */ /* 0x000fee0000000800 */
[C---:B--2---:R-:W-:Y:S01]  /*15dd0*/  HMMA.16816.F32.BF16 R40, R68.reuse, R60, R40 ;  /* 0x0000003c4428723c */ /* 0x044fe20000041828 */
[----:B------:R-:W-:Y:S07]  /*15de0*/  MUFU.EX2 R67, R127 ;  /* 0x0000007f00437308 */ /* 0x000fee0000000800 */
[C---:B------:R-:W-:Y:S01]  /*15df0*/  HMMA.16816.F32.BF16 R28, R68.reuse, R74, R28 ;  /* 0x0000004a441c723c */ /* 0x040fe2000004181c */
[----:B------:R-:W1:Y:S07]  /*15e00*/  MUFU.EX2 R66, R126 ;  /* 0x0000007e00427308 */ /* 0x000e6e0000000800 */
[C---:B------:R-:W-:Y:S01]  /*15e10*/  HMMA.16816.F32.BF16 R44, R68.reuse, R62, R44 ;  /* 0x0000003e442c723c */ /* 0x040fe2000004182c */
[----:B------:R-:W2:Y:S07]  /*15e20*/  MUFU.EX2 R60, R125 ;  /* 0x0000007d003c7308 */ /* 0x000eae0000000800 */
[C---:B------:R-:W-:Y:S08]  /*15e30*/  HMMA.16816.F32.BF16 R48, R68.reuse, R52, R48 ;  /* 0x000000344430723c */ /* 0x040ff00000041830 */
[----:B------:R-:W-:Y:S01]  /*15e40*/  HMMA.16816.F32.BF16 R68, R68, R54, R4 ;  /* 0x000000364444723c */ /* 0x000fe20000041804 */
[----:B------:R-:W4:Y:S06]  /*15e50*/  LDSM.16.MT88.4 R52, [R144+0xcc00] ;  /* 0x00cc00009034783b */ /* 0x000f2c0000004200 */
[----:B------:R-:W-:-:S02]  /*15e60*/  F2FP.BF16.PACK_AB R4, R119, R122 ;  /* 0x0000007a7704723e */ /* 0x000fc400000010ff */
[----:B-1----:R-:W-:Y:S02]  /*15e70*/  F2FP.BF16.PACK_AB R5, R66, R67 ;  /* 0x000000434205723e */ /* 0x002fe400000010ff */
[----:B------:R-:W-:Y:S02]  /*15e80*/  F2FP.BF16.PACK_AB R6, R64, R65 ;  /* 0x000000414006723e */ /* 0x000fe400000010ff */
[----:B--2---:R-:W-:-:S07]  /*15e90*/  F2FP.BF16.PACK_AB R7, R163, R60 ;  /* 0x0000003ca307723e */ /* 0x004fce00000010ff */
[C---:B------:R-:W-:Y:S01]  /*15ea0*/  HMMA.16816.F32.BF16 R112, R4.reuse, R108, R8 ;  /* 0x0000006c0470723c */ /* 0x040fe20000041808 */
[----:B------:R-:W1:Y:S07]  /*15eb0*/  LDSM.16.MT88.4 R8, [R116+0xcc00] ;  /* 0x00cc00007408783b */ /* 0x000e6e0000004200 */
[C---:B------:R-:W-:Y:S07]  /*15ec0*/  HMMA.16816.F32.BF16 R108, R4.reuse, R110, R12 ;  /* 0x0000006e046c723c */ /* 0x040fee000004180c */
        /* <DEDUP_REMOVED lines=16> */
[----:B----4-:R-:W-:Y:S01]  /*15fd0*/  HMMA.16816.F32.BF16 R96, R4, R52, R24 ;  /* 0x000000340460723c */ /* 0x010fe20000041818 */
[----:B------:R-:W-:-:S02]  /*15fe0*/  FADD.FTZ R0, R176, R13 ;  /* 0x0000000db0007221 */ /* 0x000fc40000010000 */
[----:B------:R-:W-:Y:S01]  /*15ff0*/  FADD.FTZ R184, R184, R179 ;  /* 0x000000b3b8b87221 */ /* 0x000fe20000010000 */
[----:B------:R-:W2:Y:S01]  /*16000*/  LDSM.16.MT88.4 R12, [R116+0xec00] ;  /* 0x00ec0000740c783b */ /* 0x000ea20000004200 */
        /* <DEDUP_REMOVED lines=30> */
[----:B------:R-:W-:Y:S02]  /*161f0*/  FADD.FTZ R0, R137, R0 ;  /* 0x0000000089007221 */ /* 0x000fe40000010000 */
[----:B------:R-:W-:Y:S02]  /*16200*/  FADD.FTZ R122, R122, R9 ;  /* 0x000000097a7a7221 */ /* 0x000fe40000010000 */
[----:B------:R-:W-:Y:S01]  /*16210*/  FADD.FTZ R67, R67, R0 ;  /* 0x0000000043437221 */ /* 0x000fe20000010000 */
[----:B------:R-:W-:Y:S01]  /*16220*/  MOV R0, R3 ;  /* 0x0000000300007202 */ /* 0x000fe20000000f00 */
[----:B------:R-:W-:Y:S02]  /*16230*/  FADD.FTZ R122, R119, R122 ;  /* 0x0000007a777a7221 */ /* 0x000fe40000010000 */
[----:B------:R-:W-:-:S02]  /*16240*/  FADD.FTZ R67, R66, R67 ;  /* 0x0000004342437221 */ /* 0x000fc40000010000 */
[----:B------:R-:W-:Y:S02]  /*16250*/  FADD.FTZ R65, R65, R122 ;  /* 0x0000007a41417221 */ /* 0x000fe40000010000 */
[----:B------:R-:W-:Y:S02]  /*16260*/  FADD.FTZ R60, R60, R67 ;  /* 0x000000433c3c7221 */ /* 0x000fe40000010000 */
[----:B------:R-:W-:Y:S02]  /*16270*/  FADD.FTZ R162, R64, R65 ;  /* 0x0000004140a27221 */ /* 0x000fe40000010000 */
[----:B------:R-:W-:Y:S02]  /*16280*/  FADD.FTZ R163, R163, R60 ;  /* 0x0000003ca3a37221 */ /* 0x000fe40000010000 */
.L_x_3052:
[----:B------:R-:W-:Y:S01]  /*16290*/  ULDC.64 UR12, c[0x0][0x118] ;  /* 0x00004600000c7ab9 */ /* 0x000fe20000000a00 */
        /* <DEDUP_REMOVED lines=13> */
.L_x_3062:
        /* <DEDUP_REMOVED lines=65> */
.L_x_3059:
        /* <DEDUP_REMOVED lines=25> */
[----:B------:R-:W2:Y:S08]  /*16910*/  LDSM.16.M88.4 R8, [R146+0x3000] ;  /* 0x003000009208783b */ /* 0x000eb00000000200 */
[----:B------:R-:W4:Y:S08]  /*16920*/  LDSM.16.M88.4 R16, [R146+0x3400] ;  /* 0x003400009210783b */ /* 0x000f300000000200 */
[----:B------:R-:W5:Y:S08]  /*16930*/  LDSM.16.M88.4 R24, [R146+0x3800] ;  /* 0x003800009218783b */ /* 0x000f700000000200 */
[----:B------:R-:W0:Y:S08]  /*16940*/  LDGDEPBAR ;  /* 0x00000000000079af */ /* 0x000e300000000000 */
[----:B------:R-:W1:Y:S01]  /*16950*/  LDSM.16.M88.4 R32, [R146+0x3c00] ;  /* 0x003c00009220783b */ /* 0x000e620000000200 */
[C---:B--2---:R-:W-:Y:S07]  /*16960*/  HMMA.16816.F32.BF16 R4, R64.reuse, R8, RZ ;  /* 0x000000084004723c */ /* 0x044fee00000418ff */
[----:B------:R-:W2:Y:S01]  /*16970*/  LDSM.16.M88.4 R40, [R146+0x4000] ;  /* 0x004000009228783b */ /* 0x000ea20000000200 */
[C---:B------:R-:W-:Y:S07]  /*16980*/  HMMA.16816.F32.BF16 R8, R64.reuse, R10, RZ ;  /* 0x0000000a4008723c */ /* 0x040fee00000418ff */
[----:B------:R-:W2:Y:S01]  /*16990*/  LDSM.16.M88.4 R48, [R146+0x4400] ;  /* 0x004400009230783b */ /* 0x000ea20000000200 */
[C---:B----4-:R-:W-:Y:S07]  /*169a0*/  HMMA.16816.F32.BF16 R12, R64.reuse, R16, RZ ;  /* 0x00000010400c723c */ /* 0x050fee00000418ff */
[----:B------:R-:W4:Y:S01]  /*169b0*/  LDSM.16.M88.4 R56, [R146+0x4800] ;  /* 0x004800009238783b */ /* 0x000f220000000200 */
[C---:B------:R-:W-:Y:S07]  /*169c0*/  HMMA.16816.F32.BF16 R16, R64.reuse, R18, RZ ;  /* 0x000000124010723c */ /* 0x040fee00000418ff */
[----:B------:R-:W3:Y:S01]  /*169d0*/  LDSM.16.M88.4 R120, [R146+0x4c00] ;  /* 0x004c00009278783b */ /* 0x000ee20000000200 */
[C---:B-----5:R-:W-:Y:S07]  /*169e0*/  HMMA.16816.F32.BF16 R20, R64.reuse, R24, RZ ;  /* 0x000000184014723c */ /* 0x060fee00000418ff */
[----:B------:R-:W-:Y:S01]  /*169f0*/  LDSM.16.M88.4 R124, [R145] ;  /* 0x00000000917c783b */ /* 0x000fe20000000200 */
[C---:B------:R-:W-:Y:S07]  /*16a00*/  HMMA.16816.F32.BF16 R24, R64.reuse, R26, RZ ;  /* 0x0000001a4018723c */ /* 0x040fee00000418ff */
[----:B------:R-:W5:Y:S01]  /*16a10*/  LDSM.16.M88.4 R128, [R118+0x3000] ;  /* 0x003000007680783b */ /* 0x000f620000000200 */
[C---:B-1----:R-:W-:Y:S07]  /*16a20*/  HMMA.16816.F32.BF16 R28, R64.reuse, R32, RZ ;  /* 0x00000020401c723c */ /* 0x042fee00000418ff */
        /* <DEDUP_REMOVED lines=8> */
[C---:B----4-:R-:W-:Y:S08]  /*16ab0*/  HMMA.16816.F32.BF16 R52, R64.reuse, R56, RZ ;  /* 0x000000384034723c */ /* 0x050ff000000418ff */
[C---:B------:R-:W-:Y:S08]  /*16ac0*/  HMMA.16816.F32.BF16 R56, R64.reuse, R58, RZ ;  /* 0x0000003a4038723c */ /* 0x040ff000000418ff */
[C---:B---3--:R-:W-:Y:S08]  /*16ad0*/  HMMA.16816.F32.BF16 R60, R64.reuse, R120, RZ ;  /* 0x00000078403c723c */ /* 0x048ff000000418ff */
[----:B------:R-:W-:Y:S01]  /*16ae0*/  HMMA.16816.F32.BF16 R64, R64, R122, RZ ;  /* 0x0000007a4040723c */ /* 0x000fe200000418ff */
[----:B------:R-:W1:Y:S07]  /*16af0*/  LDSM.16.M88.4 R120, [R118+0x3400] ;  /* 0x003400007678783b */ /* 0x000e6e0000000200 */
[C---:B-----5:R-:W-:Y:S08]  /*16b00*/  HMMA.16816.F32.BF16 R4, R124.reuse, R128, R4 ;  /* 0x000000807c04723c */ /* 0x060ff00000041804 */
        /* <DEDUP_REMOVED lines=140> */
[----:B------:R1:W1:Y:S01]  /*173d0*/  MUFU.TANH R241, R14 ;  /* 0x0000000e00f17308 */ /* 0x0002620000002400 */
[C---:B-----5:R-:W-:Y:S08]  /*173e0*/  HMMA.16816.F32.BF16 R28, R136.reuse, R8, R28 ;  /* 0x00000008881c723c */ /* 0x060ff0000004181c */
[C---:B------:R-:W-:Y:S01]  /*173f0*/  HMMA.16816.F32.BF16 R32, R136.reuse, R10, R32 ;  /* 0x0000000a8820723c */ /* 0x040fe20000041820 */
[----:B------:R1:W1:Y:S01]  /*17400*/  MUFU.TANH R239, R15 ;  /* 0x0000000f00ef7308 */ /* 0x0002620000002400 */
[----:B------:R-:W5:Y:S06]  /*17410*/  LDSM.16.M88.4 R8, [R118+0x8400] ;  /* 0x008400007608783b */ /* 0x000f6c0000000200 */
[C---:B------:R-:W-:Y:S03]  /*17420*/  HMMA.16816.F32.BF16 R36, R136.reuse, R4, R36 ;  /* 0x000000048824723c */ /* 0x040fe60000041824 */
[----:B------:R-:W1:Y:S05]  /*17430*/  MUFU.TANH R237, R237 ;  /* 0x000000ed00ed7308 */ /* 0x000e6a0000002400 */
[C---:B------:R-:W-:Y:S01]  /*17440*/  HMMA.16816.F32.BF16 R40, R136.reuse, R6, R40 ;  /* 0x000000068828723c */ /* 0x040fe20000041828 */
[----:B------:R-:W1:Y:S03]  /*17450*/  LDSM.16.M88.4 R4, [R118+0x8800] ;  /* 0x008800007604783b */ /* 0x000e660000000200 */
[----:B------:R-:W-:Y:S01]  /*17460*/  FMUL.FTZ R213, R28, c[0x0][0x2ec] ;  /* 0x0000bb001cd57a20 */ /* 0x000fe20000410000 */
[----:B------:R1:W1:Y:S01]  /*17470*/  MUFU.TANH R235, R17 ;  /* 0x0000001100eb7308 */ /* 0x0002620000002400 */
[----:B------:R-:W-:Y:S02]  /*17480*/  FMUL.FTZ R29, R29, c[0x0][0x2ec] ;  /* 0x0000bb001d1d7a20 */ /* 0x000fe40000410000 */
[----:B------:R-:W-:Y:S04]  /*17490*/  FMUL.FTZ R191, R32, c[0x0][0x2ec] ;  /* 0x0000bb0020bf7a20 */ /* 0x000fe80000410000 */
[----:B------:R-:W-:Y:S02]  /*174a0*/  FMUL.FTZ R30, R30, c[0x0][0x2ec] ;  /* 0x0000bb001e1e7a20 */ /* 0x000fe40000410000 */
[----:B------:R-:W-:Y:S01]  /*174b0*/  FMUL.FTZ R31, R31, c[0x0][0x2ec] ;  /* 0x0000bb001f1f7a20 */ /* 0x000fe20000410000 */
[----:B------:R1:W1:Y:S01]  /*174c0*/  MUFU.TANH R233, R18 ;  /* 0x0000001200e97308 */ /* 0x0002620000002400 */
[----:B------:R-:W-:Y:S02]  /*174d0*/  FMUL.FTZ R203, R36, c[0x0][0x2ec] ;  /* 0x0000bb0024cb7a20 */ /* 0x000fe40000410000 */
[----:B------:R-:W-:Y:S02]  /*174e0*/  FMUL.FTZ R33, R33, c[0x0][0x2ec] ;  /* 0x0000bb0021217a20 */ /* 0x000fe40000410000 */
[----:B------:R-:W-:Y:S02]  /*174f0*/  FMUL.FTZ R34, R34, c[0x0][0x2ec] ;  /* 0x0000bb0022227a20 */ /* 0x000fe40000410000 */
[----:B------:R-:W-:Y:S02]  /*17500*/  FMUL.FTZ R35, R35, c[0x0][0x2ec] ;  /* 0x0000bb0023237a20 */ /* 0x000fe40000410000 */
[----:B------:R-:W-:Y:S01]  /*17510*/  FMUL.FTZ R193, R40, c[0x0][0x2ec] ;  /* 0x0000bb0028c17a20 */ /* 0x000fe20000410000 */
[----:B------:R2:W2:Y:S01]  /*17520*/  MUFU.TANH R231, R19 ;  /* 0x0000001300e77308 */ /* 0x0004a20000002400 */
        /* <DEDUP_REMOVED lines=10> */
[----:B------:R1:W1:Y:S01]  /*175d0*/  MUFU.TANH R227, R21 ;  /* 0x0000001500e37308 */ /* 0x0002620000002400 */
[----:B------:R-:W-:Y:S01]  /*175e0*/  BAR.SYNC.DEFER_BLOCKING 0x0 ;  /* 0x0000000000007b1d */ /* 0x000fe20000010000 */
[----:B------:R-:W-:Y:S02]  /*175f0*/  FMUL.FTZ R42, R42, c[0x0][0x2ec] ;  /* 0x0000bb002a2a7a20 */ /* 0x000fe40000410000 */
[----:B------:R-:W-:Y:S01]  /*17600*/  FMUL.FTZ R43, R43, c[0x0][0x2ec] ;  /* 0x0000bb002b2b7a20 */ /* 0x000fe20000410000 */
[C---:B------:R-:W-:Y:S04]  /*17610*/  HMMA.16816.F32.BF16 R56, R136.reuse, R6, R56 ;  /* 0x000000068838723c */ /* 0x040fe80000041838 */
        /* <DEDUP_REMOVED lines=22> */
[----:B------:R1:W1:Y:S05]  /*17780*/  MUFU.TANH R217, R26 ;  /* 0x0000001a00d97308 */ /* 0x00026a0000002400 */
[----:B------:R-:W-:Y:S02]  /*17790*/  FMUL.FTZ R0, R60, c[0x0][0x2ec] ;  /* 0x0000bb003c007a20 */ /* 0x000fe40000410000 */
        /* <DEDUP_REMOVED lines=40> */
[----:B------:R1:W1:Y:S10]  /*17a20*/  MUFU.TANH R55, R0 ;  /* 0x0000000000377308 */ /* 0x0002740000002400 */
        /* <DEDUP_REMOVED lines=73> */
.L_x_3061:
        /* <DEDUP_REMOVED lines=26> */
.L_x_3060:
[----:B--234-:R-:W-:Y:S01]  /*18060*/  FMNMX.FTZ R2, R134, R119, !PT ;  /* 0x0000007786027209 */ /* 0x01cfe20007810000 */
        /* <DEDUP_REMOVED lines=76> */
[----:B-1----:R-:W-:Y:S02]  /*18530*/  FMNMX.FTZ R0, R5, R0, !PT ;  /* 0x0000000005007209 */ /* 0x002fe40007810000 */
        /* <DEDUP_REMOVED lines=9> */
[--C-:B------:R-:W-:Y:S02]  /*185d0*/  FFMA.FTZ R140, R134, c[0x0][0x23c], -R136.reuse ;  /* 0x00008f00868c7a23 */ /* 0x100fe40000010888 */
[----:B------:R-:W-:Y:S01]  /*185e0*/  FMUL.FTZ R134, R0, c[0x0][0x23c] ;  /* 0x00008f0000867a20 */ /* 0x000fe20000410000 */
[----:B------:R-:W1:Y:S01]  /*185f0*/  MUFU.EX2 R53, R53 ;  /* 0x0000003500357308 */ /* 0x000e620000000800 */
[----:B------:R-:W-:Y:S02]  /*18600*/  FMUL.FTZ R54, R4, c[0x0][0x23c] ;  /* 0x00008f0004367a20 */ /* 0x000fe40000410000 */
[--C-:B------:R-:W-:Y:S01]  /*18610*/  FFMA.FTZ R133, R133, c[0x0][0x23c], -R136.reuse ;  /* 0x00008f0085857a23 */ /* 0x100fe20000010888 */
[----:B------:R-:W-:Y:S01]  /*18620*/  FSEL R134, R134, RZ, P0 ;  /* 0x000000ff86867208 */ /* 0x000fe20000000000 */
[--C-:B------:R-:W-:Y:S01]  /*18630*/  FFMA.FTZ R121, R247, c[0x0][0x23c], -R136.reuse ;  /* 0x00008f00f7797a23 */ /* 0x100fe20000010888 */
[----:B------:R-:W-:Y:S01]  /*18640*/  ISETP.GT.AND P0, PT, R159, R148, PT ;  /* 0x000000949f00720c */ /* 0x000fe20003f04270 */
[----:B------:R-:W-:Y:S02]  /*18650*/  FFMA.FTZ R120, R120, c[0x0][0x23c], -R136 ;  /* 0x00008f0078787a23 */ /* 0x000fe40000010888 */
[--C-:B------:R-:W-:Y:S01]  /*18660*/  FFMA.FTZ R137, R132, c[0x0][0x23c], -R134.reuse ;  /* 0x00008f0084897a23 */ /* 0x100fe20000010886 */
[----:B------:R-:W2:Y:S01]  /*18670*/  MUFU.EX2 R54, R54 ;  /* 0x0000003600367308 */ /* 0x000ea20000000800 */
[--C-:B------:R-:W-:Y:S02]  /*18680*/  FFMA.FTZ R132, R249, c[0x0][0x23c], -R134.reuse ;  /* 0x00008f00f9847a23 */ /* 0x100fe40000010886 */
[--C-:B------:R-:W-:Y:S02]  /*18690*/  FFMA.FTZ R122, R142, c[0x0][0x23c], -R134.reuse ;  /* 0x00008f008e7a7a23 */ /* 0x100fe40000010886 */
[--C-:B------:R-:W-:Y:S02]  /*186a0*/  FFMA.FTZ R117, R251, c[0x0][0x23c], -R134.reuse ;  /* 0x00008f00fb757a23 */ /* 0x100fe40000010886 */
[--C-:B------:R-:W-:Y:S02]  /*186b0*/  FFMA.FTZ R239, R239, c[0x0][0x23c], -R134.reuse ;  /* 0x00008f00efef7a23 */ /* 0x100fe40000010886 */
[----:B------:R-:W-:Y:S01]  /*186c0*/  FFMA.FTZ R138, R215, c[0x0][0x23c], -R134 ;  /* 0x00008f00d78a7a23 */ /* 0x000fe20000010886 */
[----:B------:R-:W-:Y:S01]  /*186d0*/  MUFU.EX2 R140, R140 ;  /* 0x0000008c008c7308 */ /* 0x000fe20000000800 */
[----:B------:R-:W-:Y:S02]  /*186e0*/  FFMA.FTZ R142, R211, c[0x0][0x23c], -R136 ;  /* 0x00008f00d38e7a23 */ /* 0x000fe40000010888 */
[----:B------:R-:W-:Y:S02]  /*186f0*/  FFMA.FTZ R164, R209, c[0x0][0x23c], -R134 ;  /* 0x00008f00d1a47a23 */ /* 0x000fe40000010886 */
        /* <DEDUP_REMOVED lines=40> */
[----:B------:R-:W-:Y:S02]  /*18980*/  FFMA.FTZ R92, R123, c[0x0][0x23c], -R136 ;  /* 0x00008f007b5c7a23 */ /* 0x000fe40000010888 */
[--C-:B------:R-:W-:Y:S02]  /*18990*/  FFMA.FTZ R86, R52, c[0x0][0x23c], -R134.reuse ;  /* 0x00008f0034567a23 */ /* 0x100fe40000010886 */
[----:B------:R-:W-:Y:S02]  /*189a0*/  FFMA.FTZ R87, R124, c[0x0][0x23c], -R134 ;  /* 0x00008f007c577a23 */ /* 0x000fe40000010886 */
[----:B------:R-:W2:Y:S01]  /*189b0*/  MUFU.EX2 R117, R117 ;  /* 0x0000007500757308 */ /* 0x000ea20000000800 */
[--C-:B------:R-:W-:Y:S02]  /*189c0*/  FFMA.FTZ R93, R243, c[0x0][0x23c], -R136.reuse ;  /* 0x00008f00f35d7a23 */ /* 0x100fe40000010888 */
[----:B------:R-:W-:Y:S01]  /*189d0*/  FFMA.FTZ R84, R237, c[0x0][0x23c], -R136 ;  /* 0x00008f00ed547a23 */ /* 0x000fe20000010888 */
[----:B-1----:R-:W-:Y:S01]  /*189e0*/  F2FP.BF16.PACK_AB R58, R120, R121 ;  /* 0x00000079783a723e */ /* 0x002fe200000010ff */
[----:B------:R-:W-:Y:S02]  /*189f0*/  FFMA.FTZ R185, R185, c[0x0][0x23c], -R134 ;  /* 0x00008f00b9b97a23 */ /* 0x000fe40000010886 */
[----:B------:R-:W-:Y:S02]  /*18a00*/  FFMA.FTZ R166, R191, c[0x0][0x23c], -R136 ;  /* 0x00008f00bfa67a23 */ /* 0x000fe40000010888 */
[--C-:B------:R-:W-:Y:S01]  /*18a10*/  FFMA.FTZ R168, R205, c[0x0][0x23c], -R134.reuse ;  /* 0x00008f00cda87a23 */ /* 0x100fe20000010886 */
[----:B------:R-:W-:Y:S01]  /*18a20*/  MUFU.EX2 R93, R93 ;  /* 0x0000005d005d7308 */ /* 0x000fe20000000800 */
[--C-:B------:R-:W-:Y:S02]  /*18a30*/  FFMA.FTZ R199, R199, c[0x0][0x23c], -R134.reuse ;  /* 0x00008f00c7c77a23 */ /* 0x100fe40000010886 */
[--C-:B------:R-:W-:Y:S02]  /*18a40*/  FFMA.FTZ R172, R197, c[0x0][0x23c], -R134.reuse ;  /* 0x00008f00c5ac7a23 */ /* 0x100fe40000010886 */
[--C-:B------:R-:W-:Y:S02]  /*18a50*/  FFMA.FTZ R195, R195, c[0x0][0x23c], -R134.reuse ;  /* 0x00008f00c3c37a23 */ /* 0x100fe40000010886 */
[--C-:B------:R-:W-:Y:S02]  /*18a60*/  FFMA.FTZ R176, R187, c[0x0][0x23c], -R134.reuse ;  /* 0x00008f00bbb07a23 */ /* 0x100fe40000010886 */
[----:B------:R-:W-:Y:S01]  /*18a70*/  FFMA.FTZ R183, R183, c[0x0][0x23c], -R134 ;  /* 0x00008f00b7b77a23 */ /* 0x000fe20000010886 */
[----:B------:R-:W-:Y:S01]  /*18a80*/  MUFU.EX2 R84, R84 ;  /* 0x0000005400547308 */ /* 0x000fe20000000800 */
[--C-:B------:R-:W-:Y:S02]  /*18a90*/  FFMA.FTZ R178, R181, c[0x0][0x23c], -R136.reuse ;  /* 0x00008f00b5b27a23 */ /* 0x100fe40000010888 */
[----:B------:R-:W-:Y:S01]  /*18aa0*/  FFMA.FTZ R179, R179, c[0x0][0x23c], -R136 ;  /* 0x00008f00b3b37a23 */ /* 0x000fe20000010888 */
[----:B--2---:R-:W-:Y:S01]  /*18ab0*/  F2FP.BF16.PACK_AB R59, R117, R122 ;  /* 0x0000007a753b723e */ /* 0x004fe200000010ff */
[--C-:B------:R-:W-:Y:S02]  /*18ac0*/  FFMA.FTZ R177, R177, c[0x0][0x23c], -R134.reuse ;  /* 0x00008f00b1b17a23 */ /* 0x100fe40000010886 */
[----:B------:R-:W-:Y:S02]  /*18ad0*/  FFMA.FTZ R180, R175, c[0x0][0x23c], -R134 ;  /* 0x00008f00afb47a23 */ /* 0x000fe40000010886 */
[--C-:B------:R-:W-:Y:S01]  /*18ae0*/  FFMA.FTZ R173, R173, c[0x0][0x23c], -R136.reuse ;  /* 0x00008f00adad7a23 */ /* 0x100fe20000010888 */
[----:B------:R-:W-:Y:S01]  /*18af0*/  MUFU.EX2 R124, R92 ;  /* 0x0000005c007c7308 */ /* 0x000fe20000000800 */
[C---:B------:R-:W-:Y:S05]  /*18b00*/  HMMA.16816.F32.BF16 R4, R56.reuse, R12, R4 ;  /* 0x0000000c3804723c */ /* 0x040fea0000041804 */
[----:B------:R-:W-:Y:S02]  /*18b10*/  FFMA.FTZ R182, R171, c[0x0][0x23c], -R136 ;  /* 0x00008f00abb67a23 */ /* 0x000fe40000010888 */
[C---:B------:R-:W-:Y:S01]  /*18b20*/  FMUL.FTZ R12, R53.reuse, R104 ;  /* 0x00000068350c7220 */ /* 0x040fe20000410000 */
[C---:B------:R-:W-:Y:S01]  /*18b30*/  HMMA.16816.F32.BF16 R8, R56.reuse, R14, R8 ;  /* 0x0000000e3808723c */ /* 0x040fe20000041808 */
[----:B------:R-:W-:Y:S03]  /*18b40*/  MUFU.EX2 R85, R239 ;  /* 0x000000ef00557308 */ /* 0x000fe60000000800 */
[----:B------:R-:W-:Y:S02]  /*18b50*/  FMUL.FTZ R13, R53, R105 ;  /* 0x00000069350d7220 */ /* 0x000fe40000410000 */
[--C-:B------:R-:W-:Y:S02]  /*18b60*/  FFMA.FTZ R169, R169, c[0x0][0x23c], -R134.reuse ;  /* 0x00008f00a9a97a23 */ /* 0x100fe40000010886 */
[C---:B------:R-:W-:Y:S03]  /*18b70*/  FMUL.FTZ R14, R54.reuse, R106 ;  /* 0x0000006a360e7220 */ /* 0x040fe60000410000 */
[----:B------:R-:W-:Y:S01]  /*18b80*/  MUFU.EX2 R142, R142 ;  /* 0x0000008e008e7308 */ /* 0x000fe20000000800 */
[C---:B------:R-:W-:Y:S02]  /*18b90*/  FMUL.FTZ R15, R54.reuse, R107 ;  /* 0x0000006b360f7220 */ /* 0x040fe40000410000 */
[----:B------:R-:W-:Y:S02]  /*18ba0*/  FFMA.FTZ R184, R167, c[0x0][0x23c], -R134 ;  /* 0x00008f00a7b87a23 */ /* 0x000fe40000010886 */
[----:B------:R-:W-:Y:S02]  /*18bb0*/  FFMA.FTZ R140, R53, R162, R140 ;  /* 0x000000a2358c7223 */ /* 0x000fe4000001008c */
[--C-:B------:R-:W-:Y:S01]  /*18bc0*/  FFMA.FTZ R141, R141, c[0x0][0x23c], -R134.reuse ;  /* 0x00008f008d8d7a23 */ /* 0x100fe20000010886 */
[C---:B------:R-:W-:Y:S02]  /*18bd0*/  HMMA.16816.F32.BF16 R12, R56.reuse, R20, R12 ;  /* 0x00000014380c723c */ /* 0x040fe4000004180c */
[----:B------:R-:W-:Y:S01]  /*18be0*/  MUFU.EX2 R166, R166 ;  /* 0x000000a600a67308 */ /* 0x000fe20000000800 */
[--C-:B------:R-:W-:Y:S02]  /*18bf0*/  FFMA.FTZ R186, R131, c[0x0][0x23c], -R134.reuse ;  /* 0x00008f0083ba7a23 */ /* 0x100fe40000010886 */
[----:B------:R-:W-:Y:S02]  /*18c00*/  FFMA.FTZ R129, R129, c[0x0][0x23c], -R134 ;  /* 0x00008f0081817a23 */ /* 0x000fe40000010886 */
[C---:B------:R-:W-:Y:S01]  /*18c10*/  FMUL.FTZ R20, R53.reuse, R96 ;  /* 0x0000006035147220 */ /* 0x040fe20000410000 */
[C---:B------:R-:W-:Y:S04]  /*18c20*/  HMMA.16816.F32.BF16 R16, R56.reuse, R22, R16 ;  /* 0x000000163810723c */ /* 0x040fe80000041810 */
[----:B------:R-:W-:Y:S01]  /*18c30*/  FMUL.FTZ R21, R53, R97 ;  /* 0x0000006135157220 */ /* 0x000fe20000410000 */
[----:B------:R-:W-:Y:S01]  /*18c40*/  MUFU.EX2 R178, R178 ;  /* 0x000000b200b27308 */ /* 0x000fe20000000800 */
[----:B------:R-:W-:Y:S02]  /*18c50*/  FFMA.FTZ R96, R245, c[0x0][0x23c], -R136 ;  /* 0x00008f00f5607a23 */ /* 0x000fe40000010888 */
[C---:B------:R-:W-:Y:S04]  /*18c60*/  FMUL.FTZ R22, R54.reuse, R98 ;  /* 0x0000006236167220 */ /* 0x040fe80000410000 */
[----:B------:R-:W-:Y:S02]  /*18c70*/  FMUL.FTZ R23, R54, R99 ;  /* 0x0000006336177220 */ /* 0x000fe40000410000 */
[--C-:B------:R-:W-:Y:S01]  /*18c80*/  FFMA.FTZ R99, R217, c[0x0][0x23c], -R134.reuse ;  /* 0x00008f00d9637a23 */ /* 0x100fe20000010886 */
[----:B------:R-:W1:Y:S01]  /*18c90*/  MUFU.EX2 R96, R96 ;  /* 0x0000006000607308 */ /* 0x000e620000000800 */
[----:B------:R-:W-:Y:S02]  /*18ca0*/  FFMA.FTZ R128, R128, c[0x0][0x23c], -R134 ;  /* 0x00008f0080807a23 */ /* 0x000fe40000010886 */
[----:B------:R-:W-:Y:S01]  /*18cb0*/  FFMA.FTZ R55, R55, c[0x0][0x23c], -R136 ;  /* 0x00008f0037377a23 */ /* 0x000fe20000010888 */
[C---:B------:R-:W-:Y:S03]  /*18cc0*/  HMMA.16816.F32.BF16 R20, R56.reuse, R28, R20 ;  /* 0x0000001c3814723c */ /* 0x040fe60000041814 */
[C---:B------:R-:W-:Y:S02]  /*18cd0*/  FFMA.FTZ R137, R54.reuse, R163, R137 ;  /* 0x000000a336897223 */ /* 0x040fe40000010089 */
        /* <DEDUP_REMOVED lines=8> */
[C---:B------:R-:W-:Y:S02]  /*18d60*/  FMUL.FTZ R31, R54.reuse, R91 ;  /* 0x0000005b361f7220 */ /* 0x040fe40000410000 */
[--C-:B------:R-:W-:Y:S02]  /*18d70*/  FFMA.FTZ R90, R225, c[0x0][0x23c], -R134.reuse ;  /* 0x00008f00e15a7a23 */ /* 0x100fe40000010886 */
[----:B------:R-:W-:Y:S02]  /*18d80*/  FFMA.FTZ R91, R223, c[0x0][0x23c], -R134 ;  /* 0x00008f00df5b7a23 */ /* 0x000fe40000010886 */
        /* <DEDUP_REMOVED lines=9> */
[----:B------:R-:W-:Y:S02]  /*18e20*/  FFMA.FTZ R81, R235, c[0x0][0x23c], -R136 ;  /* 0x00008f00eb517a23 */ /* 0x000fe40000010888 */
[C---:B------:R-:W-:Y:S04]  /*18e30*/  FMUL.FTZ R38, R54.reuse, R82 ;  /* 0x0000005236267220 */ /* 0x040fe80000410000 */
[C---:B------:R-:W-:Y:S01]  /*18e40*/  FMUL.FTZ R39, R54.reuse, R83 ;  /* 0x0000005336277220 */ /* 0x040fe20000410000 */
[----:B------:R-:W2:Y:S01]  /*18e50*/  MUFU.EX2 R81, R81 ;  /* 0x0000005100517308 */ /* 0x000ea20000000800 */
[--C-:B------:R-:W-:Y:S02]  /*18e60*/  FFMA.FTZ R80, R233, c[0x0][0x23c], -R134.reuse ;  /* 0x00008f00e9507a23 */ /* 0x100fe40000010886 */
[--C-:B------:R-:W-:Y:S02]  /*18e70*/  FFMA.FTZ R83, R231, c[0x0][0x23c], -R134.reuse ;  /* 0x00008f00e7537a23 */ /* 0x100fe40000010886 */
[----:B------:R-:W-:Y:S01]  /*18e80*/  FFMA.FTZ R134, R3, c[0x0][0x23c], -R134 ;  /* 0x00008f0003867a23 */ /* 0x000fe20000010886 */
        /* <DEDUP_REMOVED lines=11> */
[--C-:B------:R-:W-:Y:S02]  /*18f40*/  FFMA.FTZ R191, R207, c[0x0][0x23c], -R136.reuse ;  /* 0x00008f00cfbf7a23 */ /* 0x100fe40000010888 */
[--C-:B------:R-:W-:Y:S02]  /*18f50*/  FFMA.FTZ R170, R203, c[0x0][0x23c], -R136.reuse ;  /* 0x00008f00cbaa7a23 */ /* 0x100fe40000010888 */
[C---:B------:R-:W-:Y:S01]  /*18f60*/  HMMA.16816.F32.BF16 R44, R56.reuse, R60, R44 ;  /* 0x0000003c382c723c */ /* 0x040fe2000004182c */
[----:B------:R-:W4:Y:S02]  /*18f70*/  MUFU.EX2 R83, R83 ;  /* 0x0000005300537308 */ /* 0x000f240000000800 */
[--C-:B------:R-:W-:Y:S02]  /*18f80*/  FFMA.FTZ R201, R201, c[0x0][0x23c], -R136.reuse ;  /* 0x00008f00c9c97a23 */ /* 0x100fe40000010888 */
[--C-:B------:R-:W-:Y:S02]  /*18f90*/  FFMA.FTZ R174, R193, c[0x0][0x23c], -R136.reuse ;  /* 0x00008f00c1ae7a23 */ /* 0x100fe40000010888 */
[--C-:B------:R-:W-:Y:S01]  /*18fa0*/  FFMA.FTZ R189, R189, c[0x0][0x23c], -R136.reuse ;  /* 0x00008f00bdbd7a23 */ /* 0x100fe20000010888 */
[----:B------:R-:W-:Y:S01]  /*18fb0*/  HMMA.16816.F32.BF16 R48, R56, R62, R48 ;  /* 0x0000003e3830723c */ /* 0x000fe20000041830 */
[----:B------:R-:W5:Y:S02]  /*18fc0*/  LDSM.16.MT88.4 R60, [R144+0xb400] ;  /* 0x00b40000903c783b */ /* 0x000f640000004200 */
[----:B------:R-:W-:Y:S01]  /*18fd0*/  MUFU.EX2 R91, R91 ;  /* 0x0000005b005b7308 */ /* 0x000fe20000000800 */
[--C-:B------:R-:W-:Y:S02]  /*18fe0*/  FFMA.FTZ R162, R165, c[0x0][0x23c], -R136.reuse ;  /* 0x00008f00a5a27a23 */ /* 0x100fe40000010888 */
[--C-:B------:R-:W-:Y:S01]  /*18ff0*/  FFMA.FTZ R143, R143, c[0x0][0x23c], -R136.reuse ;  /* 0x00008f008f8f7a23 */ /* 0x100fe20000010888 */
[----:B-1----:R-:W-:Y:S01]  /*19000*/  F2FP.BF16.PACK_AB R56, R93, R96 ;  /* 0x000000605d38723e */ /* 0x002fe200000010ff */
[--C-:B------:R-:W-:Y:S01]  /*19010*/  FFMA.FTZ R131, R135, c[0x0][0x23c], -R136.reuse ;  /* 0x00008f0087837a23 */ /* 0x100fe20000010888 */
[----:B--2---:R-:W-:Y:S03]  /*19020*/  F2FP.BF16.PACK_AB R58, R81, R84 ;  /* 0x00000054513a723e */ /* 0x004fe600000010ff */
[----:B------:R-:W-:Y:S01]  /*19030*/  F2FP.BF16.PACK_AB R57, R85, R88 ;  /* 0x000000585539723e */ /* 0x000fe200000010ff */
[----:B------:R-:W-:Y:S01]  /*19040*/  MUFU.EX2 R180, R180 ;  /* 0x000000b400b47308 */ /* 0x000fe20000000800 */
[--C-:B------:R-:W-:Y:S02]  /*19050*/  FFMA.FTZ R130, R130, c[0x0][0x23c], -R136.reuse ;  /* 0x00008f0082827a23 */ /* 0x100fe40000010888 */
[--C-:B------:R-:W-:Y:S01]  /*19060*/  FFMA.FTZ R126, R126, c[0x0][0x23c], -R136.reuse ;  /* 0x00008f007e7e7a23 */ /* 0x100fe20000010888 */
[----:B----4-:R-:W-:Y:S01]  /*19070*/  F2FP.BF16.PACK_AB R59, R83, R80 ;  /* 0x00000050533b723e */ /* 0x010fe200000010ff */
[----:B------:R-:W-:Y:S02]  /*19080*/  FFMA.FTZ R136, R127, c[0x0][0x23c], -R136 ;  /* 0x00008f007f887a23 */ /* 0x000fe40000010888 */
[----:B------:R-:W-:Y:S02]  /*19090*/  FADD.FTZ R140, R133, R140 ;  /* 0x0000008c858c7221 */ /* 0x000fe40000010000 */
[----:B------:R-:W-:Y:S01]  /*190a0*/  FADD.FTZ R137, R132, R137 ;  /* 0x0000008984897221 */ /* 0x000fe20000010000 */
[----:B------:R-:W-:Y:S01]  /*190b0*/  MUFU.EX2 R173, R173 ;  /* 0x000000ad00ad7308 */ /* 0x000fe20000000800 */
[C---:B------:R-:W-:Y:S03]  /*190c0*/  HMMA.16816.F32.BF16 R4, R56.reuse, R64, R4 ;  /* 0x000000403804723c */ /* 0x040fe60000041804 */
[----:B------:R-:W-:Y:S04]  /*190d0*/  FADD.FTZ R122, R122, R137 ;  /* 0x000000897a7a7221 */ /* 0x000fe80000010000 */
[----:B------:R-:W-:Y:S01]  /*190e0*/  FADD.FTZ R117, R117, R122 ;  /* 0x0000007a75757221 */ /* 0x000fe20000010000 */
[C---:B------:R-:W-:Y:S01]  /*190f0*/  HMMA.16816.F32.BF16 R8, R56.reuse, R66, R8 ;  /* 0x000000423808723c */ /* 0x040fe20000041808 */
[----:B------:R-:W1:Y:S01]  /*19100*/  LDSM.16.MT88.4 R64, [R144+0xd400] ;  /* 0x00d400009040783b */ /* 0x000e620000004200 */
[----:B------:R-:W-:Y:S02]  /*19110*/  MUFU.EX2 R182, R182 ;  /* 0x000000b600b67308 */ /* 0x000fe40000000800 */
[----:B------:R-:W-:Y:S01]  /*19120*/  FADD.FTZ R88, R88, R117 ;  /* 0x0000007558587221 */ /* 0x000fe20000010000 */
[----:B------:R-:W-:Y:S03]  /*19130*/  MOV R117, R0 ;  /* 0x0000000000757202 */ /* 0x000fe60000000f00 */
[C---:B---3--:R-:W-:Y:S04]  /*19140*/  HMMA.16816.F32.BF16 R12, R56.reuse, R72, R12 ;  /* 0x00000048380c723c */ /* 0x048fe8000004180c */
[----:B------:R-:W-:Y:S01]  /*19150*/  FADD.FTZ R85, R85, R88 ;  /* 0x0000005855557221 */ /* 0x000fe20000010000 */
[----:B------:R-:W-:Y:S03]  /*19160*/  MUFU.EX2 R169, R169 ;  /* 0x000000a900a97308 */ /* 0x000fe60000000800 */
[C---:B------:R-:W-:Y:S01]  /*19170*/  HMMA.16816.F32.BF16 R16, R56.reuse, R74, R16 ;  /* 0x0000004a3810723c */ /* 0x040fe20000041810 */
[----:B------:R-:W2:Y:S03]  /*19180*/  LDSM.16.MT88.4 R72, [R116+0xd400] ;  /* 0x00d400007448783b */ /* 0x000ea60000004200 */
[----:B------:R-:W-:Y:S03]  /*19190*/  FADD.FTZ R80, R80, R85 ;  /* 0x0000005550507221 */ /* 0x000fe60000010000 */
[----:B------:R-:W-:Y:S01]  /*191a0*/  MUFU.EX2 R184, R184 ;  /* 0x000000b800b87308 */ /* 0x000fe20000000800 */
[C---:B-----5:R-:W-:Y:S04]  /*191b0*/  HMMA.16816.F32.BF16 R20, R56.reuse, R60, R20 ;  /* 0x0000003c3814723c */ /* 0x060fe80000041814 */
[----:B------:R-:W-:Y:S04]  /*191c0*/  FADD.FTZ R83, R83, R80 ;  /* 0x0000005053537221 */ /* 0x000fe80000010000 */
[C---:B------:R-:W-:Y:S01]  /*191d0*/  HMMA.16816.F32.BF16 R24, R56.reuse, R62, R24 ;  /* 0x0000003e3818723c */ /* 0x040fe20000041818 */
[----:B------:R-:W3:Y:S01]  /*191e0*/  LDSM.16.MT88.4 R60, [R144+0x9800] ;  /* 0x00980000903c783b */ /* 0x000ee20000004200 */
[----:B------:R-:W-:Y:S06]  /*191f0*/  MUFU.EX2 R89, R89 ;  /* 0x0000005900597308 */ /* 0x000fec0000000800 */
[C---:B------:R-:W-:Y:S04]  /*19200*/  HMMA.16816.F32.BF16 R28, R56.reuse, R68, R28 ;  /* 0x00000044381c723c */ /* 0x040fe8000004181c */
[----:B------:R-:W4:Y:S04]  /*19210*/  MUFU.EX2 R82, R82 ;  /* 0x0000005200527308 */ /* 0x000f280000000800 */
[C---:B------:R-:W-:Y:S01]  /*19220*/  HMMA.16816.F32.BF16 R32, R56.reuse, R70, R32 ;  /* 0x000000463820723c */ /* 0x040fe20000041820 */
[----:B------:R-:W5:Y:S05]  /*19230*/  LDSM.16.MT88.4 R68, [R116+0x9800] ;  /* 0x009800007444783b */ /* 0x000f6a0000004200 */
[----:B------:R-:W3:Y:S02]  /*19240*/  MUFU.EX2 R90, R90 ;  /* 0x0000005a005a7308 */ /* 0x000ee40000000800 */
[C---:B-1----:R-:W-:Y:S08]  /*19250*/  HMMA.16816.F32.BF16 R36, R56.reuse, R64, R36 ;  /* 0x000000403824723c */ /* 0x042ff00000041824 */
[C---:B------:R-:W-:Y:S01]  /*19260*/  HMMA.16816.F32.BF16 R40, R56.reuse, R66, R40 ;  /* 0x000000423828723c */ /* 0x040fe20000041828 */
[----:B------:R-:W-:Y:S01]  /*19270*/  MUFU.EX2 R97, R97 ;  /* 0x0000006100617308 */ /* 0x000fe20000000800 */
[----:B------:R-:W1:Y:S06]  /*19280*/  LDSM.16.MT88.4 R64, [R144+0xb800] ;  /* 0x00b800009040783b */ /* 0x000e6c0000004200 */
[C---:B--2---:R-:W-:Y:S03]  /*19290*/  HMMA.16816.F32.BF16 R44, R56.reuse, R72, R44 ;  /* 0x00000048382c723c */ /* 0x044fe6000004182c */
[----:B------:R-:W2:Y:S05]  /*192a0*/  MUFU.EX2 R98, R98 ;  /* 0x0000006200627308 */ /* 0x000eaa0000000800 */
[----:B------:R-:W-:Y:S01]  /*192b0*/  HMMA.16816.F32.BF16 R48, R56, R74, R48 ;  /* 0x0000004a3830723c */ /* 0x000fe20000041830 */
[----:B------:R-:W1:Y:S04]  /*192c0*/  LDSM.16.MT88.4 R72, [R116+0xb800] ;  /* 0x00b800007448783b */ /* 0x000e680000004200 */
[----:B------:R-:W5:Y:S02]  /*192d0*/  MUFU.EX2 R138, R138 ;  /* 0x0000008a008a7308 */ /* 0x000f640000000800 */
[----:B----4-:R-:W-:Y:S02]  /*192e0*/  F2FP.BF16.PACK_AB R56, R82, R89 ;  /* 0x000000595238723e */ /* 0x010fe400000010ff */
[----:B---3--:R-:W-:Y:S06]  /*192f0*/  F2FP.BF16.PACK_AB R57, R91, R90 ;  /* 0x0000005a5b39723e */ /* 0x008fec00000010ff */
[----:B------:R-:W3:Y:S01]  /*19300*/  MUFU.EX2 R139, R139 ;  /* 0x0000008b008b7308 */ /* 0x000ee20000000800 */
[----:B--2---:R-:W-:Y:S09]  /*19310*/  F2FP.BF16.PACK_AB R58, R98, R97 ;  /* 0x00000061623a723e */ /* 0x004ff200000010ff */
[----:B------:R-:W-:Y:S01]  /*19320*/  MUFU.EX2 R164, R164 ;  /* 0x000000a400a47308 */ /* 0x000fe20000000800 */
[----:B-----5:R-:W-:Y:S09]  /*19330*/  F2FP.BF16.PACK_AB R59, R138, R99 ;  /* 0x000000638a3b723e */ /* 0x020ff200000010ff */
[----:B------:R-:W2:Y:S01]  /*19340*/  MUFU.EX2 R185, R185 ;  /* 0x000000b900b97308 */ /* 0x000ea20000000800 */
[C---:B------:R-:W-:Y:S08]  /*19350*/  HMMA.16816.F32.BF16 R4, R56.reuse, R60, R4 ;  /* 0x0000003c3804723c */ /* 0x040ff00000041804 */
[C---:B------:R-:W-:Y:S01]  /*19360*/  HMMA.16816.F32.BF16 R8, R56.reuse, R62, R8 ;  /* 0x0000003e3808723c */ /* 0x040fe20000041808 */
[----:B------:R-:W4:Y:S01]  /*19370*/  LDSM.16.MT88.4 R60, [R144+0xd800] ;  /* 0x00d80000903c783b */ /* 0x000f220000004200 */
[----:B------:R-:W5:Y:S06]  /*19380*/  MUFU.EX2 R191, R191 ;  /* 0x000000bf00bf7308 */ /* 0x000f6c0000000800 */
[C---:B------:R-:W-:Y:S04]  /*19390*/  HMMA.16816.F32.BF16 R12, R56.reuse, R68, R12 ;  /* 0x00000044380c723c */ /* 0x040fe8000004180c */
[----:B------:R-:W-:Y:S04]  /*193a0*/  MUFU.EX2 R168, R168 ;  /* 0x000000a800a87308 */ /* 0x000fe80000000800 */
[C---:B------:R-:W-:Y:S01]  /*193b0*/  HMMA.16816.F32.BF16 R16, R56.reuse, R70, R16 ;  /* 0x000000463810723c */ /* 0x040fe20000041810 */
[----:B------:R-:W2:Y:S05]  /*193c0*/  LDSM.16.MT88.4 R68, [R116+0xd800] ;  /* 0x00d800007444783b */ /* 0x000eaa0000004200 */
[----:B------:R-:W2:Y:S02]  /*193d0*/  MUFU.EX2 R199, R199 ;  /* 0x000000c700c77308 */ /* 0x000ea40000000800 */
[C---:B-1----:R-:W-:Y:S08]  /*193e0*/  HMMA.16816.F32.BF16 R20, R56.reuse, R64, R20 ;  /* 0x000000403814723c */ /* 0x042ff00000041814 */
[C---:B------:R-:W-:Y:S01]  /*193f0*/  HMMA.16816.F32.BF16 R24, R56.reuse, R66, R24 ;  /* 0x000000423818723c */ /* 0x040fe20000041818 */
[----:B------:R-:W1:Y:S01]  /*19400*/  LDSM.16.MT88.4 R64, [R144+0x9c00] ;  /* 0x009c00009040783b */ /* 0x000e620000004200 */
[----:B------:R-:W-:Y:S06]  /*19410*/  MUFU.EX2 R170, R170 ;  /* 0x000000aa00aa7308 */ /* 0x000fec0000000800 */
[C---:B------:R-:W-:Y:S04]  /*19420*/  HMMA.16816.F32.BF16 R28, R56.reuse, R72, R28 ;  /* 0x00000048381c723c */ /* 0x040fe8000004181c */
[----:B------:R-:W-:Y:S04]  /*19430*/  MUFU.EX2 R201, R201 ;  /* 0x000000c900c97308 */ /* 0x000fe80000000800 */
[C---:B------:R-:W-:Y:S01]  /*19440*/  HMMA.16816.F32.BF16 R32, R56.reuse, R74, R32 ;  /* 0x0000004a3820723c */ /* 0x040fe20000041820 */
[----:B------:R-:W1:Y:S05]  /*19450*/  LDSM.16.MT88.4 R72, [R116+0x9c00] ;  /* 0x009c00007448783b */ /* 0x000e6a0000004200 */
[----:B------:R-:W-:Y:S02]  /*19460*/  MUFU.EX2 R172, R172 ;  /* 0x000000ac00ac7308 */ /* 0x000fe40000000800 */
[C---:B----4-:R-:W-:Y:S08]  /*19470*/  HMMA.16816.F32.BF16 R36, R56.reuse, R60, R36 ;  /* 0x0000003c3824723c */ /* 0x050ff00000041824 */
[C---:B------:R-:W-:Y:S01]  /*19480*/  HMMA.16816.F32.BF16 R40, R56.reuse, R62, R40 ;  /* 0x0000003e3828723c */ /* 0x040fe20000041828 */
[----:B------:R-:W4:Y:S01]  /*19490*/  LDSM.16.MT88.4 R60, [R144+0xbc00] ;  /* 0x00bc0000903c783b */ /* 0x000f220000004200 */
[----:B------:R-:W-:Y:S06]  /*194a0*/  MUFU.EX2 R195, R195 ;  /* 0x000000c300c37308 */ /* 0x000fec0000000800 */
[C---:B--2---:R-:W-:Y:S04]  /*194b0*/  HMMA.16816.F32.BF16 R44, R56.reuse, R68, R44 ;  /* 0x00000044382c723c */ /* 0x044fe8000004182c */
[----:B------:R-:W-:Y:S04]  /*194c0*/  MUFU.EX2 R174, R174 ;  /* 0x000000ae00ae7308 */ /* 0x000fe80000000800 */
[----:B------:R-:W-:Y:S01]  /*194d0*/  HMMA.16816.F32.BF16 R48, R56, R70, R48 ;  /* 0x000000463830723c */ /* 0x000fe20000041830 */
[----:B------:R-:W2:Y:S05]  /*194e0*/  LDSM.16.MT88.4 R68, [R116+0xbc00] ;  /* 0x00bc00007444783b */ /* 0x000eaa0000004200 */
[----:B------:R-:W-:Y:S01]  /*194f0*/  MUFU.EX2 R189, R189 ;  /* 0x000000bd00bd7308 */ /* 0x000fe20000000800 */
[----:B---3--:R-:W-:Y:S02]  /*19500*/  F2FP.BF16.PACK_AB R56, R142, R139 ;  /* 0x0000008b8e38723e */ /* 0x008fe400000010ff */
[----:B------:R-:W-:Y:S03]  /*19510*/  F2FP.BF16.PACK_AB R57, R185, R164 ;  /* 0x000000a4b939723e */ /* 0x000fe600000010ff */
[----:B-----5:R-:W-:Y:S02]  /*19520*/  F2FP.BF16.PACK_AB R58, R191, R166 ;  /* 0x000000a6bf3a723e */ /* 0x020fe400000010ff */
[----:B------:R-:W-:Y:S02]  /*19530*/  F2FP.BF16.PACK_AB R59, R199, R168 ;  /* 0x000000a8c73b723e */ /* 0x000fe400000010ff */
[----:B------:R-:W-:Y:S05]  /*19540*/  MUFU.EX2 R176, R176 ;  /* 0x000000b000b07308 */ /* 0x000fea0000000800 */
[C---:B-1----:R-:W-:Y:S05]  /*19550*/  HMMA.16816.F32.BF16 R4, R56.reuse, R64, R4 ;  /* 0x000000403804723c */ /* 0x042fea0000041804 */
[----:B------:R-:W-:Y:S03]  /*19560*/  MUFU.EX2 R183, R183 ;  /* 0x000000b700b77308 */ /* 0x000fe60000000800 */
[C---:B------:R-:W-:Y:S01]  /*19570*/  HMMA.16816.F32.BF16 R8, R56.reuse, R66, R8 ;  /* 0x000000423808723c */ /* 0x040fe20000041808 */
[----:B------:R-:W1:Y:S06]  /*19580*/  LDSM.16.MT88.4 R64, [R144+0xdc00] ;  /* 0x00dc00009040783b */ /* 0x000e6c0000004200 */
[----:B------:R-:W-:Y:S01]  /*19590*/  MUFU.EX2 R162, R162 ;  /* 0x000000a200a27308 */ /* 0x000fe20000000800 */
[C---:B------:R-:W-:Y:S08]  /*195a0*/  HMMA.16816.F32.BF16 R12, R56.reuse, R72, R12 ;  /* 0x00000048380c723c */ /* 0x040ff0000004180c */
[C---:B------:R-:W-:Y:S01]  /*195b0*/  HMMA.16816.F32.BF16 R16, R56.reuse, R74, R16 ;  /* 0x0000004a3810723c */ /* 0x040fe20000041810 */
[----:B------:R-:W3:Y:S01]  /*195c0*/  LDSM.16.MT88.4 R72, [R116+0xdc00] ;  /* 0x00dc00007448783b */ /* 0x000ee20000004200 */
[----:B------:R-:W5:Y:S06]  /*195d0*/  MUFU.EX2 R143, R143 ;  /* 0x0000008f008f7308 */ /* 0x000f6c0000000800 */
[C---:B----4-:R-:W-:Y:S04]  /*195e0*/  HMMA.16816.F32.BF16 R20, R56.reuse, R60, R20 ;  /* 0x0000003c3814723c */ /* 0x050fe80000041814 */
[----:B------:R-:W-:Y:S04]  /*195f0*/  MUFU.EX2 R141, R141 ;  /* 0x0000008d008d7308 */ /* 0x000fe80000000800 */
[C---:B------:R-:W-:Y:S01]  /*19600*/  HMMA.16816.F32.BF16 R24, R56.reuse, R62, R24 ;  /* 0x0000003e3818723c */ /* 0x040fe20000041818 */
[----:B------:R-:W4:Y:S05]  /*19610*/  LDSM.16.MT88.4 R60, [R144+0xa000] ;  /* 0x00a00000903c783b */ /* 0x000f2a0000004200 */
[----:B------:R-:W3:Y:S02]  /*19620*/  MUFU.EX2 R186, R186 ;  /* 0x000000ba00ba7308 */ /* 0x000ee40000000800 */
[C---:B--2---:R-:W-:Y:S04]  /*19630*/  HMMA.16816.F32.BF16 R28, R56.reuse, R68, R28 ;  /* 0x00000044381c723c */ /* 0x044fe8000004181c */
[----:B-----5:R-:W-:Y:S04]  /*19640*/  F2FP.BF16.PACK_AB R52, R143, R162 ;  /* 0x000000a28f34723e */ /* 0x020fe800000010ff */
[C---:B------:R-:W-:Y:S01]  /*19650*/  HMMA.16816.F32.BF16 R32, R56.reuse, R70, R32 ;  /* 0x000000463820723c */ /* 0x040fe20000041820 */
[----:B------:R-:W2:Y:S01]  /*19660*/  LDSM.16.MT88.4 R68, [R116+0xa000] ;  /* 0x00a000007444783b */ /* 0x000ea20000004200 */
[----:B------:R-:W-:Y:S06]  /*19670*/  MUFU.EX2 R131, R131 ;  /* 0x0000008300837308 */ /* 0x000fec0000000800 */
[C---:B-1----:R-:W-:Y:S04]  /*19680*/  HMMA.16816.F32.BF16 R36, R56.reuse, R64, R36 ;  /* 0x000000403824723c */ /* 0x042fe80000041824 */
[----:B------:R-:W1:Y:S01]  /*19690*/  MUFU.EX2 R130, R130 ;  /* 0x0000008200827308 */ /* 0x000e620000000800 */
[----:B---3--:R-:W-:Y:S03]  /*196a0*/  F2FP.BF16.PACK_AB R53, R186, R141 ;  /* 0x0000008dba35723e */ /* 0x008fe600000010ff */
[C---:B------:R-:W-:Y:S01]  /*196b0*/  HMMA.16816.F32.BF16 R40, R56.reuse, R66, R40 ;  /* 0x000000423828723c */ /* 0x040fe20000041828 */
[----:B------:R-:W3:Y:S05]  /*196c0*/  LDSM.16.MT88.4 R64, [R144+0xc000] ;  /* 0x00c000009040783b */ /* 0x000eea0000004200 */
        /* <DEDUP_REMOVED lines=9> */
[----:B------:R1:W1:Y:S01]  /*19760*/  MUFU.EX2 R123, R55 ;  /* 0x00000037007b7308 */ /* 0x0002620000000800 */
[----:B------:R-:W-:Y:S07]  /*19770*/  F2FP.BF16.PACK_AB R59, R183, R176 ;  /* 0x000000b0b73b723e */ /* 0x000fee00000010ff */
[C---:B----4-:R-:W-:Y:S02]  /*19780*/  HMMA.16816.F32.BF16 R4, R56.reuse, R60, R4 ;  /* 0x0000003c3804723c */ /* 0x050fe40000041804 */
[----:B------:R-:W-:Y:S06]  /*19790*/  MUFU.EX2 R136, R136 ;  /* 0x0000008800887308 */ /* 0x000fec0000000800 */
[C---:B------:R-:W-:Y:S01]  /*197a0*/  HMMA.16816.F32.BF16 R8, R56.reuse, R62, R8 ;  /* 0x0000003e3808723c */ /* 0x040fe20000041808 */
[----:B------:R-:W4:Y:S03]  /*197b0*/  LDSM.16.MT88.4 R60, [R144+0xe000] ;  /* 0x00e00000903c783b */ /* 0x000f260000004200 */
[----:B------:R-:W-:Y:S04]  /*197c0*/  MUFU.EX2 R163, R134 ;  /* 0x0000008600a37308 */ /* 0x000fe80000000800 */
[C---:B--2---:R-:W-:Y:S04]  /*197d0*/  HMMA.16816.F32.BF16 R12, R56.reuse, R68, R12 ;  /* 0x00000044380c723c */ /* 0x044fe8000004180c */
[----:B-1----:R-:W-:Y:S04]  /*197e0*/  F2FP.BF16.PACK_AB R55, R128, R129 ;  /* 0x000000818037723e */ /* 0x002fe800000010ff */
[C---:B------:R-:W-:Y:S01]  /*197f0*/  HMMA.16816.F32.BF16 R16, R56.reuse, R70, R16 ;  /* 0x000000463810723c */ /* 0x040fe20000041810 */
[----:B------:R-:W1:Y:S07]  /*19800*/  LDSM.16.MT88.4 R68, [R116+0xe000] ;  /* 0x00e000007444783b */ /* 0x000e6e0000004200 */
[C---:B---3--:R-:W-:Y:S08]  /*19810*/  HMMA.16816.F32.BF16 R20, R56.reuse, R64, R20 ;  /* 0x000000403814723c */ /* 0x048ff00000041814 */
[C---:B------:R-:W-:Y:S01]  /*19820*/  HMMA.16816.F32.BF16 R24, R56.reuse, R66, R24 ;  /* 0x000000423818723c */ /* 0x040fe20000041818 */
[----:B------:R-:W2:Y:S07]  /*19830*/  LDSM.16.MT88.4 R64, [R144+0xa400] ;  /* 0x00a400009040783b */ /* 0x000eae0000004200 */
[C---:B-----5:R-:W-:Y:S08]  /*19840*/  HMMA.16816.F32.BF16 R28, R56.reuse, R72, R28 ;  /* 0x00000048381c723c */ /* 0x060ff0000004181c */
        /* <DEDUP_REMOVED lines=18> */
[C---:B----4-:R-:W-:Y:S08]  /*19970*/  HMMA.16816.F32.BF16 R20, R56.reuse, R60, R20 ;  /* 0x0000003c3814723c */ /* 0x050ff00000041814 */
[C---:B------:R-:W-:Y:S01]  /*19980*/  HMMA.16816.F32.BF16 R24, R56.reuse, R62, R24 ;  /* 0x0000003e3818723c */ /* 0x040fe20000041818 */
[----:B------:R-:W4:Y:S07]  /*19990*/  LDSM.16.MT88.4 R60, [R144+0xa800] ;  /* 0x00a80000903c783b */ /* 0x000f2e0000004200 */
[C---:B-1----:R-:W-:Y:S08]  /*199a0*/  HMMA.16816.F32.BF16 R28, R56.reuse, R68, R28 ;  /* 0x00000044381c723c */ /* 0x042ff0000004181c */
[C---:B------:R-:W-:Y:S01]  /*199b0*/  HMMA.16816.F32.BF16 R32, R56.reuse, R70, R32 ;  /* 0x000000463820723c */ /* 0x040fe20000041820 */
[----:B------:R-:W-:Y:S07]  /*199c0*/  LDSM.16.MT88.4 R68, [R144+0xc800] ;  /* 0x00c800009044783b */ /* 0x000fee0000004200 */
[C---:B--2---:R-:W-:Y:S08]  /*199d0*/  HMMA.16816.F32.BF16 R36, R56.reuse, R64, R36 ;  /* 0x000000403824723c */ /* 0x044ff00000041824 */
[C---:B------:R-:W-:Y:S01]  /*199e0*/  HMMA.16816.F32.BF16 R40, R56.reuse, R66, R40 ;  /* 0x000000423828723c */ /* 0x040fe20000041828 */
[----:B------:R-:W1:Y:S07]  /*199f0*/  LDSM.16.MT88.4 R64, [R116+0xa800] ;  /* 0x00a800007440783b */ /* 0x000e6e0000004200 */
[C---:B---3--:R-:W-:Y:S08]  /*19a00*/  HMMA.16816.F32.BF16 R44, R56.reuse, R72, R44 ;  /* 0x00000048382c723c */ /* 0x048ff0000004182c */
[----:B------:R-:W-:Y:S01]  /*19a10*/  HMMA.16816.F32.BF16 R48, R56, R74, R48 ;  /* 0x0000004a3830723c */ /* 0x000fe20000041830 */
[----:B------:R-:W2:Y:S07]  /*19a20*/  LDSM.16.MT88.4 R56, [R144+0xe800] ;  /* 0x00e800009038783b */ /* 0x000eae0000004200 */
[C---:B----4-:R-:W-:Y:S01]  /*19a30*/  HMMA.16816.F32.BF16 R4, R52.reuse, R60, R4 ;  /* 0x0000003c3404723c */ /* 0x050fe20000041804 */
[----:B------:R-:W3:Y:S01]  /*19a40*/  LDSM.16.MT88.4 R72, [R116+0xe800] ;  /* 0x00e800007448783b */ /* 0x000ee20000004200 */
[----:B------:R-:W4:Y:S06]  /*19a50*/  MUFU.EX2 R60, R125 ;  /* 0x0000007d003c7308 */ /* 0x000f2c0000000800 */
[C---:B------:R-:W-:Y:S04]  /*19a60*/  HMMA.16816.F32.BF16 R8, R52.reuse, R62, R8 ;  /* 0x0000003e3408723c */ /* 0x040fe80000041808 */
[----:B------:R-:W-:Y:S04]  /*19a70*/  MUFU.EX2 R62, R86 ;  /* 0x00000056003e7308 */ /* 0x000fe80000000800 */
[C---:B-1----:R-:W-:Y:S06]  /*19a80*/  HMMA.16816.F32.BF16 R12, R52.reuse, R64, R12 ;  /* 0x00000040340c723c */ /* 0x042fec000004180c */
[----:B------:R-:W1:Y:S02]  /*19a90*/  MUFU.EX2 R61, R126 ;  /* 0x0000007e003d7308 */ /* 0x000e640000000800 */
[C---:B------:R-:W-:Y:S08]  /*19aa0*/  HMMA.16816.F32.BF16 R16, R52.reuse, R66, R16 ;  /* 0x000000423410723c */ /* 0x040ff00000041810 */
[C---:B------:R-:W-:Y:S07]  /*19ab0*/  HMMA.16816.F32.BF16 R20, R52.reuse, R68, R20 ;  /* 0x000000443414723c */ /* 0x040fee0000041814 */
[----:B------:R-:W-:Y:S01]  /*19ac0*/  F2FP.BF16.PACK_AB R68, R124, R123 ;  /* 0x0000007b7c44723e */ /* 0x000fe200000010ff */
[C---:B------:R-:W-:Y:S04]  /*19ad0*/  HMMA.16816.F32.BF16 R24, R52.reuse, R70, R24 ;  /* 0x000000463418723c */ /* 0x040fe80000041818 */
[----:B----4-:R-:W-:Y:S03]  /*19ae0*/  F2FP.BF16.PACK_AB R69, R60, R3 ;  /* 0x000000033c45723e */ /* 0x010fe600000010ff */
[----:B-1----:R-:W-:Y:S01]  /*19af0*/  F2FP.BF16.PACK_AB R70, R136, R61 ;  /* 0x0000003d8846723e */ /* 0x002fe200000010ff */
[C---:B------:R-:W-:Y:S04]  /*19b00*/  HMMA.16816.F32.BF16 R28, R52.reuse, R76, R28 ;  /* 0x0000004c341c723c */ /* 0x040fe8000004181c */
[----:B------:R-:W-:Y:S04]  /*19b10*/  F2FP.BF16.PACK_AB R71, R163, R62 ;  /* 0x0000003ea347723e */ /* 0x000fe800000010ff */
[C---:B------:R-:W-:Y:S01]  /*19b20*/  HMMA.16816.F32.BF16 R32, R52.reuse, R78, R32 ;  /* 0x0000004e3420723c */ /* 0x040fe20000041820 */
[----:B------:R-:W-:Y:S07]  /*19b30*/  LDSM.16.MT88.4 R76, [R144+0xec00] ;  /* 0x00ec0000904c783b */ /* 0x000fee0000004200 */
[C---:B--2---:R-:W-:Y:S07]  /*19b40*/  HMMA.16816.F32.BF16 R36, R52.reuse, R56, R36 ;  /* 0x000000383424723c */ /* 0x044fee0000041824 */
[----:B------:R-:W-:Y:S01]  /*19b50*/  FADD.FTZ R57, R121, R140 ;  /* 0x0000008c79397221 */ /* 0x000fe20000010000 */
[C---:B------:R-:W-:Y:S04]  /*19b60*/  HMMA.16816.F32.BF16 R40, R52.reuse, R58, R40 ;  /* 0x0000003a3428723c */ /* 0x040fe80000041828 */
[----:B------:R-:W-:Y:S04]  /*19b70*/  FADD.FTZ R57, R120, R57 ;  /* 0x0000003978397221 */ /* 0x000fe80000010000 */
[C---:B---3--:R-:W-:Y:S04]  /*19b80*/  HMMA.16816.F32.BF16 R44, R52.reuse, R72, R44 ;  /* 0x00000048342c723c */ /* 0x048fe8000004182c */
[----:B------:R-:W-:Y:S04]  /*19b90*/  FADD.FTZ R96, R96, R57 ;  /* 0x0000003960607221 */ /* 0x000fe80000010000 */
[----:B------:R-:W-:Y:S04]  /*19ba0*/  HMMA.16816.F32.BF16 R48, R52, R74, R48 ;  /* 0x0000004a3430723c */ /* 0x000fe80000041830 */
[----:B------:R-:W-:Y:S02]  /*19bb0*/  FADD.FTZ R57, R93, R96 ;  /* 0x000000605d397221 */ /* 0x000fe40000010000 */
[----:B------:R-:W1:Y:S02]  /*19bc0*/  LDSM.16.MT88.4 R92, [R144+0xcc00] ;  /* 0x00cc0000905c783b */ /* 0x000e640000004200 */
[C---:B------:R-:W-:Y:S07]  /*19bd0*/  HMMA.16816.F32.BF16 R112, R68.reuse, R108, R4 ;  /* 0x0000006c4470723c */ /* 0x040fee0000041804 */
[----:B------:R-:W-:Y:S01]  /*19be0*/  FADD.FTZ R4, R84, R57 ;  /* 0x0000003954047221 */ /* 0x000fe20000010000 */
[C---:B------:R-:W-:Y:S01]  /*19bf0*/  HMMA.16816.F32.BF16 R108, R68.reuse, R110, R8 ;  /* 0x0000006e446c723c */ /* 0x040fe20000041808 */
[----:B------:R-:W2:Y:S03]  /*19c00*/  LDSM.16.MT88.4 R84, [R116+0xcc00] ;  /* 0x00cc00007454783b */ /* 0x000ea60000004200 */
[----:B------:R-:W-:Y:S04]  /*19c10*/  FADD.FTZ R4, R81, R4 ;  /* 0x0000000451047221 */ /* 0x000fe80000010000 */
        /* <DEDUP_REMOVED lines=16> */
[C---:B------:R-:W-:Y:S01]  /*19d20*/  HMMA.16816.F32.BF16 R92, R68.reuse, R94, R24 ;  /* 0x0000005e445c723c */ /* 0x040fe20000041818 */
[----:B------:R-:W1:Y:S03]  /*19d30*/  LDSM.16.MT88.4 R4, [R116+0xec00] ;  /* 0x00ec00007404783b */ /* 0x000e660000004200 */
        /* <DEDUP_REMOVED lines=42> */
.L_x_3058:
[----:B------:R-:W1:Y:S01]  /*19fe0*/  SHFL.BFLY PT, R3, R162, 0x2, 0x1f ;  /* 0x0c401f00a2037f89 */ /* 0x000e6200000e0000 */
[----:B------:R-:W-:Y:S01]  /*19ff0*/  MOV R7, 0x3f800000 ;  /* 0x3f80000000077802 */ /* 0x000fe20000000f00 */
[----:B------:R-:W-:Y:S01]  /*1a000*/  BSSY B0, `(.L_x_3063) ;  /* 0x00000c1000007945 */ /* 0x000fe20003800000 */
[----:B------:R-:W-:Y:S01]  /*1a010*/  MOV R6, 0x3f800000 ;  /* 0x3f80000000067802 */ /* 0x000fe20000000f00 */
[----:B------:R-:W2:Y:S01]  /*1a020*/  SHFL.BFLY PT, R4, R163, 0x2, 0x1f ;  /* 0x0c401f00a3047f89 */ /* 0x000ea200000e0000 */
[----:B------:R-:W-:-:S03]  /*1a030*/  IADD3 R64, -R151, RZ, RZ ;  /* 0x000000ff97407210 */ /* 0x000fc60007ffe1ff */
[----:B------:R-:W-:Y:S06]  /*1a040*/  BAR.SYNC.DEFER_BLOCKING 0x0 ;  /* 0x0000000000007b1d */ /* 0x000fec0000010000 */
[----:B------:R-:W3:Y:S04]  /*1a050*/  S2R R60, SR_CTAID.Y ;  /* 0x00000000003c7919 */ /* 0x000ee80000002600 */
[----:B------:R-:W4:Y:S01]  /*1a060*/  S2R R62, SR_CTAID.X ;  /* 0x00000000003e7919 */ /* 0x000f220000002500 */
[----:B-1----:R-:W-:-:S03]  /*1a070*/  FADD.FTZ R8, R3, R162 ;  /* 0x000000a203087221 */ /* 0x002fc60000010000 */
[----:B------:R-:W1:Y:S01]  /*1a080*/  S2R R3, SR_TID.X ;  /* 0x0000000000037919 */ /* 0x000e620000002100 */
[----:B--2---:R-:W-:-:S03]  /*1a090*/  FADD.FTZ R9, R4, R163 ;  /* 0x000000a304097221 */ /* 0x004fc60000010000 */
[----:B------:R-:W2:Y:S04]  /*1a0a0*/  SHFL.BFLY PT, R5, R8, 0x1, 0x1f ;  /* 0x0c201f0008057f89 */ /* 0x000ea800000e0000 */
[----:B------:R-:W5:Y:S01]  /*1a0b0*/  SHFL.BFLY PT, R4, R9, 0x1, 0x1f ;  /* 0x0c201f0009047f89 */ /* 0x000f6200000e0000 */
[----:B---3--:R-:W-:Y:S02]  /*1a0c0*/  IMAD R60, R60, c[0x0][0x210], R151 ;  /* 0x000084003c3c7a24 */ /* 0x008fe400078e0297 */
[----:B--2---:R-:W-:Y:S01]  /*1a0d0*/  FADD.FTZ R5, R8, R5 ;  /* 0x0000000508057221 */ /* 0x004fe20000010000 */
[----:B-1----:R-:W-:Y:S01]  /*1a0e0*/  SHF.R.S32.HI R8, RZ, 0x1f, R3 ;  /* 0x0000001fff087819 */ /* 0x002fe20000011403 */
[----:B-----5:R-:W-:-:S03]  /*1a0f0*/  FADD.FTZ R4, R9, R4 ;  /* 0x0000000409047221 */ /* 0x020fc60000010000 */
        /* <DEDUP_REMOVED lines=163> */
[----:B----4-:R-:W-:-:S05]  /*1ab30*/  SHF.L.U32 R6, R62, 0x6, RZ ;  /* 0x000000063e067819 */ /* 0x010fca00000006ff */
[----:B------:R-:W-:Y:S01]  /*1ab40*/  IMAD R6, R7, c[0x0][0x214], R6 ;  /* 0x0000850007067a24 */ /* 0x000fe200078e0206 */
        /* <DEDUP_REMOVED lines=12> */
.L_x_3064:
[----:B--23--:R-:W-:Y:S05]  /*1ac10*/  BSYNC B0 ;  /* 0x0000000000007941 */ /* 0x00cfea0003800000 */
.L_x_3063:
        /* <DEDUP_REMOVED lines=31> */
.L_x_3065:
        /* <DEDUP_REMOVED lines=15> */
.L_x_6343:


//--------------------- .text._ZN5flash24flash_fwd_splitkv_kernelI23Flash_fwd_kernel_traitsILi96ELi64ELi128ELi4ELb0ELb0EN7cutlass10bfloat16_tE19Flash_kernel_traitsILi96ELi64ELi128ELi4ES3_EELb1ELb0ELb1ELb0ELb0ELb0ELb1ELb1EEEvNS_16Flash_fwd_paramsE --------------------------
	.section	.text._ZN5flash24flash_fwd_splitkv_kernelI23Flash_fwd_kernel_traitsILi96ELi64ELi128ELi4ELb0ELb0EN7cutlass10bfloat16_tE19Flash_kernel_traitsILi96ELi64ELi128ELi4ES3_EELb1ELb0ELb1ELb0ELb0ELb0ELb1ELb1EEEvNS_16Flash_fwd_paramsE,"ax",@progbits
	.sectioninfo	@"SHI_REGISTERS=213"
	.align	128
        .global         _ZN5flash24flash_fwd_splitkv_kernelI23Flash_fwd_kernel_traitsILi96ELi64ELi128ELi4ELb0ELb0EN7cutlass10bfloat16_tE19Flash_kernel_traitsILi96ELi64ELi128ELi4ES3_EELb1ELb0ELb1ELb0ELb0ELb0ELb1ELb1EEEvNS_16Flash_fwd_paramsE
        .type           _ZN5flash24flash_fwd_splitkv_kernelI23Flash_fwd_kernel_traitsILi96ELi64ELi128ELi4ELb0ELb0EN7cutlass10bfloat16_tE19Flash_kernel_traitsILi96ELi64ELi128ELi4ES3_EELb1ELb0ELb1ELb0ELb0ELb0ELb1ELb1EEEvNS_16Flash_fwd_paramsE,@function
        .size           _ZN5flash24flash_fwd_splitkv_kernelI23Flash_fwd_kernel_traitsILi96ELi64ELi128ELi4ELb0ELb0EN7cutlass10bfloat16_tE19Flash_kernel_traitsILi96ELi64ELi128ELi4ES3_EELb1ELb0ELb1ELb0ELb0ELb0ELb1ELb1EEEvNS_16Flash_fwd_paramsE,(.L_x_6287 - _ZN5flash24flash_fwd_splitkv_kernelI23Flash_fwd_kernel_traitsILi96ELi64ELi128ELi4ELb0ELb0EN7cutlass10bfloat16_tE19Flash_kernel_traitsILi96ELi64ELi128ELi4ES3_EELb1ELb0ELb1ELb0ELb0ELb0ELb1ELb1EEEvNS_16Flash_fwd_paramsE)
        .other          _ZN5flash24flash_fwd_splitkv_kernelI23Flash_fwd_kernel_traitsILi96ELi64ELi128ELi4ELb0ELb0EN7cutlass10bfloat16_tE19Flash_kernel_traitsILi96ELi64ELi128ELi4ES3_EELb1ELb0ELb1ELb0ELb0ELb0ELb1ELb1EEEvNS_16Flash_fwd_paramsE,@"STO_CUDA_ENTRY STV_DEFAULT"
_ZN5flash24flash_fwd_splitkv_kernelI23Flash_fwd_kernel_traitsILi96ELi64ELi128ELi4ELb0ELb0EN7cutlass10bfloat16_tE19Flash_kernel_traitsILi96ELi64ELi128ELi4ES3_EELb1ELb0ELb1ELb0ELb0ELb0ELb1ELb1EEEvNS_16Flash_fwd_paramsE:
.text._ZN5flash24flash_fwd_splitkv_kernelI23Flash_fwd_kernel_traitsILi96ELi64ELi128ELi4ELb0ELb0EN7cutlass10bfloat16_tE19Flash_kernel_traitsILi96ELi64ELi128ELi4ES3_EELb1ELb0ELb1ELb0ELb0ELb0ELb1ELb1EEEvNS_16Flash_fwd_paramsE:
[----:B------:R-:W-:Y:S02]  /*0000*/  MOV R1, c[0x0][0x28] ;  /* 0x00000a0000017a02 */ /* 0x000fe40000000f00 */
[----:B------:R-:W1:Y:S01]  /*0010*/  I2F.U32.RP R4, c[0x0][0x1c0] ;  /* 0x0000700000047b06 */ /* 0x000e620000209000 */
[----:B------:R-:W2:Y:S01]  /*0020*/  S2R R198, SR_CTAID.Z ;  /* 0x0000000000c67919 */ /* 0x000ea20000002700 */
[----:B------:R-:W-:Y:S01]  /*0030*/  ISETP.NE.U32.AND P0, PT, RZ, c[0x0][0x1c0], PT ;  /* 0x00007000ff007a0c */ /* 0x000fe20003f05070 */
[----:B------:R-:W3:Y:S01]  /*0040*/  S2UR UR6, SR_CTAID.Y ;  /* 0x00000000000679c3 */ /* 0x000ee20000002600 */
[----:B------:R-:W-:Y:S01]  /*0050*/  ULDC.64 UR4, c[0x0][0x40] ;  /* 0x0000100000047ab9 */ /* 0x000fe20000000a00 */
[----:B------:R-:W4:Y:S01]  /*0060*/  S2R R193, SR_CTAID.X ;  /* 0x0000000000c17919 */ /* 0x000f220000002500 */
[----:B------:R-:W-:Y:S01]  /*0070*/  BSSY B4, `(.L_x_3066) ;  /* 0x0000017000047945 */ /* 0x000fe20003800000 */
[----:B------:R-:W-:Y:S01]  /*0080*/  UIADD3 UR7, UP0, UR4, 0x160, URZ ;  /* 0x0000016004077890 */ /* 0x000fe2000ff1e03f */
[----:B------:R-:W-:-:S03]  /*0090*/  MOV R194, 0x1e0 ;  /* 0x000001e000c27802 */ /* 0x000fc60000000f00 */
[----:B------:R-:W-:Y:S01]  /*00a0*/  UIADD3.X UR8, URZ, UR5, URZ, UP0, !UPT ;  /* 0x000000053f087290 */ /* 0x000fe200087fe43f */
[----:B-1----:R-:W1:Y:S02]  /*00b0*/  MUFU.RCP R2, R4 ;  /* 0x0000000400027308 */ /* 0x002e640000001000 */
[----:B-1----:R-:W-:-:S06]  /*00c0*/  IADD3 R2, R2, 0xffffffe, RZ ;  /* 0x0ffffffe02027810 */ /* 0x002fcc0007ffe0ff */
[----:B------:R-:W1:Y:S02]  /*00d0*/  F2I.FTZ.U32.TRUNC.NTZ R3, R2 ;  /* 0x0000000200037305 */ /* 0x000e64000021f000 */
[----:B-1----:R-:W-:Y:S02]  /*00e0*/  IMAD.MOV R0, RZ, RZ, -R3 ;  /* 0x000000ffff007224 */ /* 0x002fe400078e0a03 */
[----:B------:R-:W-:Y:S02]  /*00f0*/  IMAD.MOV.U32 R2, RZ, RZ, RZ ;  /* 0x000000ffff027224 */ /* 0x000fe400078e00ff */
        /* <DEDUP_REMOVED lines=13> */
[----:B---34-:R-:W-:Y:S05]  /*01d0*/  CALL.REL.NOINC `($_ZN5flash24flash_fwd_splitkv_kernelI23Flash_fwd_kernel_traitsILi96ELi64ELi128ELi4ELb0ELb0EN7cutlass10bfloat16_tE19Flash_kernel_traitsILi96ELi64ELi128ELi4ES3_EELb1ELb0ELb1ELb0ELb0ELb0ELb1ELb1EEEvNS_16Flash_fwd_paramsE$_ZN5flash30compute_attn_1rowblock_splitkvI23Flash_fwd_kernel_traitsILi96ELi64ELi128ELi4ELb0ELb0EN7cutlass10bfloat16_tE19Flash_kernel_traitsILi96ELi64ELi128ELi4ES3_EELb1ELb0ELb1ELb0ELb0ELb0ELb1ELb1ENS_16Flash_fwd_paramsEEEvRKT8_iiiii) ;  /* 0x0000002000007944 */ /* 0x018fea0003c00000 */
[----:B------:R-:W-:Y:S05]  /*01e0*/  BSYNC B4 ;  /* 0x0000000000047941 */ /* 0x000fea0003800000 */
.L_x_3066:
[----:B------:R-:W-:Y:S05]  /*01f0*/  EXIT ;  /* 0x000000000000794d */ /* 0x000fea0003800000 */
        .type           $_ZN5flash24flash_fwd_splitkv_kernelI23Flash_fwd_kernel_traitsILi96ELi64ELi128ELi4ELb0ELb0EN7cutlass10bfloat16_tE19Flash_kernel_traitsILi96ELi64ELi128ELi4ES3_EELb1ELb0ELb1ELb0ELb0ELb0ELb1ELb1EEEvNS_16Flash_fwd_paramsE$_ZN5flash30compute_attn_1rowblock_splitkvI23Flash_fwd_kernel_traitsILi96ELi64ELi128ELi4ELb0ELb0EN7cutlass10bfloat16_tE19Flash_kernel_traitsILi96ELi64ELi128ELi4ES3_EELb1ELb0ELb1ELb0ELb0ELb0ELb1ELb1ENS_16Flash_fwd_paramsEEEvRKT8_iiiii,@function
        .size           $_ZN5flash24flash_fwd_splitkv_kernelI23Flash_fwd_kernel_traitsILi96ELi64ELi128ELi4ELb0ELb0EN7cutlass10bfloat16_tE19Flash_kernel_traitsILi96ELi64ELi128ELi4ES3_EELb1ELb0ELb1ELb0ELb0ELb0ELb1ELb1EEEvNS_16Flash_fwd_paramsE$_ZN5flash30compute_attn_1rowblock_splitkvI23Flash_fwd_kernel_traitsILi96ELi64ELi128ELi4ELb0ELb0EN7cutlass10bfloat16_tE19Flash_kernel_traitsILi96ELi64ELi128ELi4ES3_EELb1ELb0ELb1ELb0ELb0ELb0ELb1ELb1ENS_16Flash_fwd_paramsEEEvRKT8_iiiii,($__internal_20_$__cuda_sm70_shflsync_bfly_p - $_ZN5flash24flash_fwd_splitkv_kernelI23Flash_fwd_kernel_traitsILi96ELi64ELi128ELi4ELb0ELb0EN7cutlass10bfloat16_tE19Flash_kernel_traitsILi96ELi64ELi128ELi4ES3_EELb1ELb0ELb1ELb0ELb0ELb0ELb1ELb1EEEvNS_16Flash_fwd_paramsE$_ZN5flash30compute_attn_1rowblock_splitkvI23Flash_fwd_kernel_traitsILi96ELi64ELi128ELi4ELb0ELb0EN7cutlass10bfloat16_tE19Flash_kernel_traitsILi96ELi64ELi128ELi4ES3_EELb1ELb0ELb1ELb0ELb0ELb0ELb1ELb1ENS_16Flash_fwd_paramsEEEvRKT8_iiiii)
$_ZN5flash24flash_fwd_splitkv_kernelI23Flash_fwd_kernel_traitsILi96ELi64ELi128ELi4ELb0ELb0EN7cutlass10bfloat16_tE19Flash_kernel_traitsILi96ELi64ELi128ELi4ES3_EELb1ELb0ELb1ELb0ELb0ELb0ELb1ELb1EEEvNS_16Flash_fwd_paramsE$_ZN5flash30compute_attn_1rowblock_splitkvI23Flash_fwd_kernel_traitsILi96ELi64ELi128ELi4ELb0ELb0EN7cutlass10bfloat16_tE19Flash_kernel_traitsILi96ELi64ELi128ELi4ES3_EELb1ELb0ELb1ELb0ELb0ELb0ELb1ELb1ENS_16Flash_fwd_paramsEEEvRKT8_iiiii:
        /* <DEDUP_REMOVED lines=20> */
.L_x_3068:
[----:B------:R-:W-:Y:S05]  /*0340*/  BSYNC B0 ;  /* 0x0000000000007941 */ /* 0x000fea0003800000 */
.L_x_3067:
        /* <DEDUP_REMOVED lines=17> */
.L_x_3070:
[----:B------:R4:W5:Y:S02]  /*0460*/  LD.E R81, [R116.64+0xb8] ;  /* 0x0000b80474517980 */ /* 0x000964000c101900 */
.L_x_3071:
[----:B------:R-:W-:Y:S05]  /*0470*/  BSYNC B0 ;  /* 0x0000000000007941 */ /* 0x000fea0003800000 */
.L_x_3069:
        /* <DEDUP_REMOVED lines=10> */
.L_x_3073:
[----:B------:R-:W2:Y:S01]  /*0520*/  LD.E.64 R2, [R116.64+0x108] ;  /* 0x0001080474027980 */ /* 0x000ea2000c101b00 */
[----:B------:R-:W-:Y:S01]  /*0530*/  BSSY B0, `(.L_x_3075) ;  /* 0x0000006000007945 */ /* 0x000fe20003800000 */
[----:B------:R-:W-:Y:S01]  /*0540*/  IMAD.MOV.U32 R0, RZ, RZ, RZ ;  /* 0x000000ffff007224 */ /* 0x000fe200078e00ff */
[----:B--2---:R-:W-:-:S04]  /*0550*/  ISETP.NE.U32.AND P0, PT, R2, RZ, PT ;  /* 0x000000ff0200720c */ /* 0x004fc80003f05070 */
[----:B------:R-:W-:-:S13]  /*0560*/  ISETP.NE.AND.EX P0, PT, R3, RZ, PT, P0 ;  /* 0x000000ff0300720c */ /* 0x000fda0003f05300 */
[----:B------:R-:W-:Y:S05]  /*0570*/  @!P0 BRA `(.L_x_3076) ;  /* 0x0000001000008947 */ /* 0x000fea0003800000 */
[----:B------:R2:W5:Y:S02]  /*0580*/  LD.E R0, [R116.64+0xbc] ;  /* 0x0000bc0474007980 */ /* 0x000564000c101900 */
.L_x_3076:
[----:B------:R-:W-:Y:S05]  /*0590*/  BSYNC B0 ;  /* 0x0000000000007941 */ /* 0x000fea0003800000 */
.L_x_3075:
[----:B-----5:R-:W-:Y:S02]  /*05a0*/  IADD3 R65, R81, R0, RZ ;  /* 0x0000000051417210 */ /* 0x020fe40007ffe0ff */
.L_x_3074:
[----:B------:R-:W-:Y:S05]  /*05b0*/  BSYNC B1 ;  /* 0x0000000000017941 */ /* 0x000fea0003800000 */
.L_x_3072:
[----:B------:R-:W-:Y:S01]  /*05c0*/  IMAD.SHL.U32 R67, R193, 0x40, RZ ;  /* 0x00000040c1437824 */ /* 0x000fe200078e00ff */
[----:B------:R-:W-:Y:S01]  /*05d0*/  MOV R2, R194 ;  /* 0x000000c200027202 */ /* 0x000fe20000000f00 */
[----:B------:R-:W-:-:S03]  /*05e0*/  IMAD.MOV.U32 R3, RZ, RZ, 0x0 ;  /* 0x00000000ff037424 */ /* 0x000fc600078e00ff */
[----:B------:R-:W-:-:S13]  /*05f0*/  ISETP.GT.AND P0, PT, R196, R67, PT ;  /* 0x00000043c400720c */ /* 0x000fda0003f04270 */
[----:B------:R-:W-:Y:S05]  /*0600*/  @!P0 RET.REL.NODEC R2 `(_ZN5flash24flash_fwd_splitkv_kernelI23Flash_fwd_kernel_traitsILi96ELi64ELi128ELi4ELb0ELb0EN7cutlass10bfloat16_tE19Flash_kernel_traitsILi96ELi64ELi128ELi4ES3_EELb1ELb0ELb1ELb0ELb0ELb0ELb1ELb1EEEvNS_16Flash_fwd_paramsE) ;  /* 0xfffff9f002008950 */ /* 0x000fea0003c3ffff */
[----:B-1----:R-:W4:Y:S04]  /*0610*/  LD.E R5, [R116.64+0xb8] ;  /* 0x0000b80474057980 */ /* 0x002f28000c101900 */
[----:B------:R-:W5:Y:S01]  /*0620*/  LD.E R4, [R116.64+0x188] ;  /* 0x0001880474047980 */ /* 0x000f62000c101900 */
[----:B------:R-:W-:-:S03]  /*0630*/  IABS R3, c[0x0][0x10] ;  /* 0x0000040000037a13 */ /* 0x000fc60000000000 */
[----:B------:R-:W1:Y:S01]  /*0640*/  S2R R75, SR_TID.X ;  /* 0x00000000004b7919 */ /* 0x000e620000002100 */
[----:B------:R-:W2:Y:S08]  /*0650*/  I2F.RP R2, R3 ;  /* 0x0000000300027306 */ /* 0x000eb00000209400 */
[----:B--2---:R-:W2:Y:S02]  /*0660*/  MUFU.RCP R8, R2 ;  /* 0x0000000200087308 */ /* 0x004ea40000001000 */
[----:B--2---:R-:W-:-:S06]  /*0670*/  IADD3 R8, R8, 0xffffffe, RZ ;  /* 0x0ffffffe08087810 */ /* 0x004fcc0007ffe0ff */
[----:B------:R-:W2:Y:S02]  /*0680*/  F2I.FTZ.U32.TRUNC.NTZ R9, R8 ;  /* 0x0000000800097305 */ /* 0x000ea4000021f000 */
[----:B--2---:R-:W-:Y:S02]  /*0690*/  IMAD.MOV R0, RZ, RZ, -R9 ;  /* 0x000000ffff007224 */ /* 0x004fe400078e0a09 */
[----:B------:R-:W-:Y:S01]  /*06a0*/  IMAD.MOV.U32 R8, RZ, RZ, RZ ;  /* 0x000000ffff087224 */ /* 0x000fe200078e00ff */
[----:B----4-:R-:W-:-:S04]  /*06b0*/  IADD3 R5, R5, 0x7f, RZ ;  /* 0x0000007f05057810 */ /* 0x010fc80007ffe0ff */
[----:B------:R-:W-:-:S04]  /*06c0*/  SHF.R.S32.HI R6, RZ, 0x1f, R5 ;  /* 0x0000001fff067819 */ /* 0x000fc80000011405 */
[----:B------:R-:W-:Y:S01]  /*06d0*/  LEA.HI R6, R6, R5, RZ, 0x7 ;  /* 0x0000000506067211 */ /* 0x000fe200078f38ff */
[----:B------:R-:W-:Y:S01]  /*06e0*/  IMAD R5, R0, R3, RZ ;  /* 0x0000000300057224 */ /* 0x000fe200078e02ff */
[----:B------:R-:W-:Y:S02]  /*06f0*/  IABS R0, c[0x0][0x10] ;  /* 0x0000040000007a13 */ /* 0x000fe40000000000 */
[----:B------:R-:W-:Y:S01]  /*0700*/  LEA.HI.SX32 R6, R6, c[0x0][0x10], 0x19 ;  /* 0x0000040006067a11 */ /* 0x000fe200078fcaff */
[----:B------:R-:W-:-:S03]  /*0710*/  IMAD.HI.U32 R5, R9, R5, R8 ;  /* 0x0000000509057227 */ /* 0x000fc600078e0008 */
[----:B------:R-:W-:Y:S01]  /*0720*/  IADD3 R6, R6, -0x1, RZ ;  /* 0xffffffff06067810 */ /* 0x000fe20007ffe0ff */
[----:B------:R-:W-:-:S03]  /*0730*/  IMAD.MOV R0, RZ, RZ, -R0 ;  /* 0x000000ffff007224 */ /* 0x000fc600078e0a00 */
[----:B------:R-:W-:Y:S02]  /*0740*/  IABS R2, R6 ;  /* 0x0000000600027213 */ /* 0x000fe40000000000 */
[----:B------:R-:W-:-:S03]  /*0750*/  LOP3.LUT R6, R6, c[0x0][0x10], RZ, 0x3c, !PT ;  /* 0x0000040006067a12 */ /* 0x000fc600078e3cff */
[----:B------:R-:W-:Y:S01]  /*0760*/  IMAD.HI.U32 R5, R5, R2, RZ ;  /* 0x0000000205057227 */ /* 0x000fe200078e00ff */
[----:B------:R-:W-:-:S03]  /*0770*/  ISETP.GE.AND P0, PT, R6, RZ, PT ;  /* 0x000000ff0600720c */ /* 0x000fc60003f06270 */
[----:B------:R-:W-:-:S05]  /*0780*/  IMAD R0, R5, R0, R2 ;  /* 0x0000000005007224 */ /* 0x000fca00078e0202 */
[----:B------:R-:W-:-:S13]  /*0790*/  ISETP.GT.U32.AND P1, PT, R3, R0, PT ;  /* 0x000000000300720c */ /* 0x000fda0003f24070 */
[----:B------:R-:W-:Y:S01]  /*07a0*/  @!P1 IMAD.IADD R0, R0, 0x1, -R3 ;  /* 0x0000000100009824 */ /* 0x000fe200078e0a03 */
[----:B------:R-:W-:Y:S02]  /*07b0*/  @!P1 IADD3 R5, R5, 0x1, RZ ;  /* 0x0000000105059810 */ /* 0x000fe40007ffe0ff */
[----:B------:R-:W-:Y:S02]  /*07c0*/  ISETP.NE.AND P1, PT, RZ, c[0x0][0x10], PT ;  /* 0x00000400ff007a0c */ /* 0x000fe40003f25270 */
[----:B------:R-:W-:Y:S02]  /*07d0*/  ISETP.GE.U32.AND P2, PT, R0, R3, PT ;  /* 0x000000030000720c */ /* 0x000fe40003f46070 */
[----:B------:R-:W-:Y:S02]  /*07e0*/  IADD3 R0, -R196, 0xbf, R67 ;  /* 0x000000bfc4007810 */ /* 0x000fe40007ffe143 */
[----:B------:R-:W-:Y:S02]  /*07f0*/  IADD3 R3, R65, 0x7f, RZ ;  /* 0x0000007f41037810 */ /* 0x000fe40007ffe0ff */
[----:B-----5:R-:W-:-:S02]  /*0800*/  IADD3 R4, R4, R0, R65 ;  /* 0x0000000004047210 */ /* 0x020fc40007ffe041 */
[----:B------:R-:W-:Y:S02]  /*0810*/  SHF.R.S32.HI R0, RZ, 0x1f, R3 ;  /* 0x0000001fff007819 */ /* 0x000fe40000011403 */
[----:B------:R-:W-:Y:S02]  /*0820*/  SHF.R.S32.HI R53, RZ, 0x1f, R4 ;  /* 0x0000001fff357819 */ /* 0x000fe40000011404 */
[----:B------:R-:W-:Y:S02]  /*0830*/  LEA.HI R3, R0, R3, RZ, 0x7 ;  /* 0x0000000300037211 */ /* 0x000fe400078f38ff */
[----:B------:R-:W-:Y:S02]  /*0840*/  @P2 IADD3 R5, R5, 0x1, RZ ;  /* 0x0000000105052810 */ /* 0x000fe40007ffe0ff */
[----:B------:R-:W-:Y:S02]  /*0850*/  LEA.HI R53, R53, R4, RZ, 0x7 ;  /* 0x0000000435357211 */ /* 0x000fe400078f38ff */
[----:B------:R-:W-:Y:S01]  /*0860*/  SHF.R.S32.HI R3, RZ, 0x7, R3 ;  /* 0x00000007ff037819 */ /* 0x000fe20000011403 */
[----:B------:R-:W-:Y:S01]  /*0870*/  @!P0 IMAD.MOV R5, RZ, RZ, -R5 ;  /* 0x000000ffff058224 */ /* 0x000fe200078e0a05 */
[----:B------:R-:W-:-:S02]  /*0880*/  @!P1 LOP3.LUT R5, RZ, c[0x0][0x10], RZ, 0x33, !PT ;  /* 0x00000400ff059a12 */ /* 0x000fc400078e33ff */
[----:B------:R-:W-:-:S03]  /*0890*/  SHF.R.S32.HI R53, RZ, 0x7, R53 ;  /* 0x00000007ff357819 */ /* 0x000fc60000011435 */
[----:B------:R-:W-:-:S04]  /*08a0*/  IMAD R190, R5, UR6, RZ ;  /* 0x0000000605be7c24 */ /* 0x000fc8000f8e02ff */
[----:B------:R-:W-:-:S05]  /*08b0*/  IMAD.IADD R0, R5, 0x1, R190 ;  /* 0x0000000105007824 */ /* 0x000fca00078e02be */
        /* <DEDUP_REMOVED lines=38> */
.L_x_3079:
[----:B-1----:R-:W-:Y:S05]  /*0b20*/  BSYNC B0 ;  /* 0x0000000000007941 */ /* 0x002fea0003800000 */
.L_x_3078:
        /* <DEDUP_REMOVED lines=10> */
.L_x_3081:
[----:B------:R-:W-:Y:S05]  /*0bd0*/  BSYNC B0 ;  /* 0x0000000000007941 */ /* 0x000fea0003800000 */
.L_x_3080:
        /* <DEDUP_REMOVED lines=10> */
.L_x_3083:
[----:B------:R-:W-:Y:S05]  /*0c80*/  BSYNC B0 ;  /* 0x0000000000007941 */ /* 0x000fea0003800000 */
.L_x_3082:
        /* <DEDUP_REMOVED lines=10> */
.L_x_3085:
[----:B------:R-:W-:Y:S05]  /*0d30*/  BSYNC B0 ;  /* 0x0000000000007941 */ /* 0x000fea0003800000 */
.L_x_3084:
        /* <DEDUP_REMOVED lines=17> */
[----:B------:R-:W-:Y:S05]  /*0e50*/  @P4 RET.REL.NODEC R194 `(_ZN5flash24flash_fwd_splitkv_kernelI23Flash_fwd_kernel_traitsILi96ELi64ELi128ELi4ELb0ELb0EN7cutlass10bfloat16_tE19Flash_kernel_traitsILi96ELi64ELi128ELi4ES3_EELb1ELb0ELb1ELb0ELb0ELb0ELb1ELb1EEEvNS_16Flash_fwd_paramsE) ;  /* 0xfffff1a0c2004950 */ /* 0x000fea0003c3ffff */
[----:B----4-:R-:W-:Y:S02]  /*0e60*/  MOV R5, 0xff800000 ;  /* 0xff80000000057802 */ /* 0x010fe40000000f00 */
[----:B------:R-:W-:-:S03]  /*0e70*/  MOV R195, 0x0 ;  /* 0x0000000000c37802 */ /* 0x000fc60000000f00 */
[----:B------:R4:W-:Y:S01]  /*0e80*/  ST.E [R2.64+0xc0], R5 ;  /* 0x0000c00502007985 */ /* 0x0009e2000c101904 */
[----:B------:R-:W-:Y:S05]  /*0e90*/  RET.REL.NODEC R194 `(_ZN5flash24flash_fwd_splitkv_kernelI23Flash_fwd_kernel_traitsILi96ELi64ELi128ELi4ELb0ELb0EN7cutlass10bfloat16_tE19Flash_kernel_traitsILi96ELi64ELi128ELi4ES3_EELb1ELb0ELb1ELb0ELb0ELb0ELb1ELb1EEEvNS_16Flash_fwd_paramsE) ;  /* 0xfffff160c2007950 */ /* 0x000fea0003c3ffff */
.L_x_3077:
        /* <DEDUP_REMOVED lines=42> */
[----:B------:R-:W2:Y:S04]  /*1140*/  LD.E.64 R10, [R116.64+0x28] ;  /* 0x00002804740a7980 */ /* 0x000ea8000c101b00 */
        /* <DEDUP_REMOVED lines=22> */
[----:B-----5:R-:W-:Y:S01]  /*12b0*/  IMAD R8, R0, R6, RZ ;  /* 0x0000000600087224 */ /* 0x020fe200078e02ff */
        /* <DEDUP_REMOVED lines=14> */
[----:B---3--:R-:W-:-:S04]  /*13a0*/  IMAD R6, R63, R4, RZ ;  /* 0x000000043f067224 */ /* 0x008fc800078e02ff */
[----:B------:R-:W-:-:S06]  /*13b0*/  @P2 IADD3 R7, R7, 0x1, RZ ;  /* 0x0000000107072810 */ /* 0x000fcc0007ffe0ff */
[----:B------:R-:W-:Y:S02]  /*13c0*/  @!P0 IMAD.MOV R7, RZ, RZ, -R7 ;  /* 0x000000ffff078224 */ /* 0x000fe400078e0a07 */
[----:B------:R-:W-:Y:S02]  /*13d0*/  @!P1 LOP3.LUT R7, RZ, R9, RZ, 0x33, !PT ;  /* 0x00000009ff079212 */ /* 0x000fe400078e33ff */
[----:B--2---:R-:W-:Y:S01]  /*13e0*/  SHF.R.S32.HI R0, RZ, 0x1f, R2 ;  /* 0x0000001fff007819 */ /* 0x004fe20000011402 */
        /* <DEDUP_REMOVED lines=13> */
[----:B------:R-:W-:-:S04]  /*14c0*/  IMAD.WIDE.U32 R12, R7, R14, R12 ;  /* 0x0000000e070c7225 */ /* 0x000fc800078e000c */
[----:B------:R-:W-:Y:S01]  /*14d0*/  IMAD R11, R14, R6, R11 ;  /* 0x000000060e0b7224 */ /* 0x000fe200078e020b */
[----:B------:R-:W-:Y:S01]  /*14e0*/  IADD3 R21, R17, R9, RZ ;  /* 0x0000000911157210 */ /* 0x000fe20007ffe0ff */
[----:B------:R-:W-:Y:S01]  /*14f0*/  IMAD.MOV.U32 R2, RZ, RZ, R16 ;  /* 0x000000ffff027224 */ /* 0x000fe200078e0010 */
[----:B------:R-:W-:Y:S01]  /*1500*/  MOV R0, R12 ;  /* 0x0000000c00007202 */ /* 0x000fe20000000f00 */
[----:B------:R-:W-:Y:S01]  /*1510*/  IMAD.IADD R13, R13, 0x1, R11 ;  /* 0x000000010d0d7824 */ /* 0x000fe200078e020b */
[----:B------:R-:W-:Y:S05]  /*1520*/  BRA `(.L_x_3088) ;  /* 0x000004f000007947 */ /* 0x000fea0003800000 */
.L_x_3087:
        /* <DEDUP_REMOVED lines=31> */
[-C--:B------:R-:W-:Y:S02]  /*1720*/  @P4 IMAD R11, R63, R6.reuse, RZ ;  /* 0x000000063f0b4224 */ /* 0x080fe400078e02ff */
[----:B------:R-:W-:Y:S01]  /*1730*/  @P4 IMAD.WIDE.U32 R24, R62, R6, RZ ;  /* 0x000000063e184225 */ /* 0x000fe200078e00ff */
[----:B------:R-:W-:-:S03]  /*1740*/  ISETP.GE.U32.AND P2, PT, R0, R3, PT ;  /* 0x000000030000720c */ /* 0x000fc60003f46070 */
[-C--:B---3--:R-:W-:Y:S02]  /*1750*/  @!P4 IMAD R4, R21, R8.reuse, RZ ;  /* 0x000000081504c224 */ /* 0x088fe400078e02ff */
[----:B------:R-:W-:Y:S01]  /*1760*/  @!P4 IMAD.MOV.U32 R6, RZ, RZ, R10 ;  /* 0x000000ffff06c224 */ /* 0x000fe200078e000a */
[----:B------:R-:W-:Y:S01]  /*1770*/  LOP3.LUT R0, R198, R9, RZ, 0x3c, !PT ;  /* 0x00000009c6007212 */ /* 0x000fe200078e3cff */
[C---:B------:R-:W-:Y:S02]  /*1780*/  @!P4 IMAD R4, R20.reuse, R5, R4 ;  /* 0x000000051404c224 */ /* 0x040fe400078e0204 */
[----:B------:R-:W-:Y:S01]  /*1790*/  @!P4 IMAD.WIDE.U32 R6, R20, R8, R6 ;  /* 0x000000081406c225 */ /* 0x000fe200078e0006 */
[----:B------:R-:W-:Y:S02]  /*17a0*/  ISETP.GE.AND P1, PT, R0, RZ, PT ;  /* 0x000000ff0000720c */ /* 0x000fe40003f26270 */
[----:B------:R-:W-:Y:S02]  /*17b0*/  @!P0 IADD3 R2, R2, 0x1, RZ ;  /* 0x0000000102028810 */ /* 0x000fe40007ffe0ff */
[----:B------:R-:W-:-:S02]  /*17c0*/  @P4 IADD3 R11, R25, R11, RZ ;  /* 0x0000000b190b4210 */ /* 0x000fc40007ffe0ff */
[----:B------:R-:W-:Y:S02]  /*17d0*/  ISETP.NE.AND P0, PT, R9, RZ, PT ;  /* 0x000000ff0900720c */ /* 0x000fe40003f05270 */
[----:B------:R-:W-:Y:S01]  /*17e0*/  @!P4 IADD3 R11, R7, R4, RZ ;  /* 0x00000004070bc210 */ /* 0x000fe20007ffe0ff */
[----:B------:R-:W-:Y:S01]  /*17f0*/  @!P4 IMAD R4, R61, R12, RZ ;  /* 0x0000000c3d04c224 */ /* 0x000fe200078e02ff */
[----:B------:R-:W-:Y:S02]  /*1800*/  @!P4 SHF.R.S32.HI R7, RZ, 0x1f, R12 ;  /* 0x0000001fff07c819 */ /* 0x000fe4000001140c */
[----:B------:R-:W-:Y:S02]  /*1810*/  LEA R5, R53, 0xffffff80, 0x7 ;  /* 0xffffff8035057811 */ /* 0x000fe400078e38ff */
[----:B------:R-:W-:Y:S01]  /*1820*/  @P2 IADD3 R2, R2, 0x1, RZ ;  /* 0x0000000102022810 */ /* 0x000fe20007ffe0ff */
[----:B------:R-:W-:Y:S01]  /*1830*/  @!P4 IMAD R4, R7, R60, R4 ;  /* 0x0000003c0704c224 */ /* 0x000fe200078e0204 */
[----:B------:R-:W-:-:S02]  /*1840*/  @P4 MOV R10, R24 ;  /* 0x00000018000a4202 */ /* 0x000fc40000000f00 */
[----:B------:R-:W-:Y:S01]  /*1850*/  @!P4 MOV R10, R6 ;  /* 0x00000006000ac202 */ /* 0x000fe20000000f00 */
[----:B------:R-:W-:Y:S01]  /*1860*/  IMAD R6, R63, R5, RZ ;  /* 0x000000053f067224 */ /* 0x000fe200078e02ff */
[----:B------:R-:W-:Y:S02]  /*1870*/  SHF.R.S32.HI R3, RZ, 0x1f, R5 ;  /* 0x0000001fff037819 */ /* 0x000fe40000011405 */
[----:B------:R-:W-:Y:S01]  /*1880*/  MOV R7, R2 ;  /* 0x0000000200077202 */ /* 0x000fe20000000f00 */
[----:B------:R-:W-:-:S03]  /*1890*/  @!P4 IMAD.WIDE.U32 R24, R60, R12, RZ ;  /* 0x0000000c3c18c225 */ /* 0x000fc600078e00ff */
[----:B------:R-:W-:Y:S01]  /*18a0*/  @!P1 IADD3 R7, -R7, RZ, RZ ;  /* 0x000000ff07079210 */ /* 0x000fe20007ffe1ff */
[----:B------:R-:W-:Y:S01]  /*18b0*/  IMAD R6, R3, R62, R6 ;  /* 0x0000003e03067224 */ /* 0x000fe200078e0206 */
[----:B------:R-:W-:Y:S01]  /*18c0*/  @!P0 LOP3.LUT R7, RZ, R9, RZ, 0x33, !PT ;  /* 0x00000009ff078212 */ /* 0x000fe200078e33ff */
[----:B------:R-:W-:Y:S01]  /*18d0*/  IMAD.WIDE.U32 R10, R62, R5, R10 ;  /* 0x000000053e0a7225 */ /* 0x000fe200078e000a */
[----:B------:R-:W-:-:S03]  /*18e0*/  @!P4 IADD3 R25, R25, R4, RZ ;  /* 0x000000041919c210 */ /* 0x000fc60007ffe0ff */
[----:B------:R-:W-:Y:S01]  /*18f0*/  @P4 IMAD.IADD R12, R12, 0x1, R13 ;  /* 0x000000010c0c4824 */ /* 0x000fe200078e020d */
[----:B------:R-:W-:Y:S01]  /*1900*/  @!P4 SHF.R.S32.HI R13, RZ, 0x1f, R8 ;  /* 0x0000001fff0dc819 */ /* 0x000fe20000011408 */
[----:B------:R-:W-:Y:S01]  /*1910*/  IMAD.IADD R11, R11, 0x1, R6 ;  /* 0x000000010b0b7824 */ /* 0x000fe200078e0206 */
[----:B------:R-:W-:Y:S01]  /*1920*/  SHF.R.S32.HI R6, RZ, 0x1f, R7 ;  /* 0x0000001fff067819 */ /* 0x000fe20000011407 */
[----:B------:R-:W-:Y:S02]  /*1930*/  @!P4 IMAD R0, R17, R8, RZ ;  /* 0x000000081100c224 */ /* 0x000fe400078e02ff */
[----:B------:R-:W-:Y:S02]  /*1940*/  IMAD R9, R15, R7, RZ ;  /* 0x000000070f097224 */ /* 0x000fe400078e02ff */
[-C--:B------:R-:W-:Y:S02]  /*1950*/  @P4 IMAD R21, R61, R12.reuse, RZ ;  /* 0x0000000c3d154224 */ /* 0x080fe400078e02ff */
        /* <DEDUP_REMOVED lines=12> */
.L_x_3088:
[----:B-1----:R-:W-:Y:S05]  /*1a20*/  BSYNC B0 ;  /* 0x0000000000007941 */ /* 0x002fea0003800000 */
.L_x_3086:
[----:B------:R-:W-:Y:S01]  /*1a30*/  ISETP.NE.AND P1, PT, R19, -0x1, PT ;  /* 0xffffffff1300780c */ /* 0x000fe20003f25270 */
[----:B------:R-:W2:Y:S04]  /*1a40*/  LD.E.64 R176, [R116.64+0x30] ;  /* 0x0000300474b07980 */ /* 0x000ea8000c101b00 */
[----:B------:R-:W3:Y:S04]  /*1a50*/  LD.E.64 R10, [R116.64+0x48] ;  /* 0x00004804740a7980 */ /* 0x000ee8000c101b00 */
[----:B------:R-:W4:Y:S04]  /*1a60*/  LD.E.64 R16, [R116.64+0x10] ;  /* 0x0000100474107980 */ /* 0x000f28000c101b00 */
[----:B------:R-:W3:Y:S04]  /*1a70*/  @!P1 LD.E.64 R8, [R116.64+0x18] ;  /* 0x0000180474089980 */ /* 0x000ee8000c101b00 */
[----:B------:R-:W4:Y:S04]  /*1a80*/  LD.E R83, [R116.64+0xc0] ;  /* 0x0000c00474537980 */ /* 0x000f28000c101900 */
        /* <DEDUP_REMOVED lines=9> */
[----:B------:R-:W-:-:S05]  /*1b20*/  IMAD.SHL.U32 R14, R82, 0x8, RZ ;  /* 0x00000008520e7824 */ /* 0x000fca00078e00ff */
[----:B------:R-:W-:Y:S02]  /*1b30*/  IADD3 R24, P0, R14, R2, RZ ;  /* 0x000000020e187210 */ /* 0x000fe40007f1e0ff */
[----:B------:R-:W-:-:S04]  /*1b40*/  LEA.HI R2, R68, R27, RZ, 0x1 ;  /* 0x0000001b44027211 */ /* 0x000fc800078f08ff */
[----:B------:R-:W-:Y:S02]  /*1b50*/  LOP3.LUT R2, R2, 0xfffffffe, RZ, 0xc0, !PT ;  /* 0xfffffffe02027812 */ /* 0x000fe400078ec0ff */
[----:B------:R-:W-:-:S03]  /*1b60*/  SHF.R.S32.HI R172, RZ, 0x2, R163 ;  /* 0x00000002ffac7819 */ /* 0x000fc600000114a3 */
[C---:B------:R-:W-:Y:S01]  /*1b70*/  IMAD.IADD R69, R27.reuse, 0x1, -R2 ;  /* 0x000000011b457824 */ /* 0x040fe200078e0a02 */
[----:B------:R-:W-:Y:S01]  /*1b80*/  SHF.R.S32.HI R15, RZ, 0x1f, R14 ;  /* 0x0000001fff0f7819 */ /* 0x000fe2000001140e */
[----:B------:R-:W-:Y:S01]  /*1b90*/  IMAD.SHL.U32 R27, R27, 0x40, RZ ;  /* 0x000000401b1b7824 */ /* 0x000fe200078e00ff */
[----:B------:R-:W-:Y:S02]  /*1ba0*/  LOP3.LUT R68, R68, 0xfffffff8, RZ, 0xc0, !PT ;  /* 0xfffffff844447812 */ /* 0x000fe400078ec0ff */
[----:B------:R-:W-:Y:S01]  /*1bb0*/  LEA.HI R163, R163, R172, RZ, 0x1 ;  /* 0x000000aca3a37211 */ /* 0x000fe200078f08ff */
[-C--:B------:R-:W-:Y:S01]  /*1bc0*/  IMAD R3, R3, R60.reuse, RZ ;  /* 0x0000003c03037224 */ /* 0x080fe200078e02ff */
[----:B------:R-:W-:Y:S01]  /*1bd0*/  LEA.HI R76, R70, R75, RZ, 0x5 ;  /* 0x0000004b464c7211 */ /* 0x000fe200078f28ff */
[----:B------:R-:W-:Y:S01]  /*1be0*/  IMAD.X R25, R15, 0x1, R21, P0 ;  /* 0x000000010f197824 */ /* 0x000fe200000e0615 */
[----:B------:R-:W-:Y:S01]  /*1bf0*/  LOP3.LUT R27, R27, 0xc0, RZ, 0xc0, !PT ;  /* 0x000000c01b1b7812 */ /* 0x000fe200078ec0ff */
[----:B------:R-:W-:Y:S01]  /*1c00*/  IMAD.IADD R68, R75, 0x1, -R68 ;  /* 0x000000014b447824 */ /* 0x000fe200078e0a44 */
[----:B------:R-:W-:Y:S01]  /*1c10*/  LOP3.LUT R163, R163, 0x7fffffe, RZ, 0xc0, !PT ;  /* 0x07fffffea3a37812 */ /* 0x000fe200078ec0ff */
[C---:B------:R-:W-:Y:S01]  /*1c20*/  IMAD R3, R4.reuse, R61, R3 ;  /* 0x0000003d04037224 */ /* 0x040fe200078e0203 */
[----:B------:R-:W-:Y:S01]  /*1c30*/  SHF.R.S32.HI R64, RZ, 0x5, R76 ;  /* 0x00000005ff407819 */ /* 0x000fe2000001144c */
[----:B------:R-:W-:Y:S01]  /*1c40*/  IMAD.WIDE.U32 R24, R4, R60, R24 ;  /* 0x0000003c04187225 */ /* 0x000fe200078e0018 */
[----:B------:R-:W-:-:S02]  /*1c50*/  LOP3.LUT R21, R27, 0x18, R14, 0xf8, !PT ;  /* 0x000000181b157812 */ /* 0x000fc400078ef80e */
[----:B------:R-:W-:Y:S01]  /*1c60*/  SHF.R.U32.HI R2, RZ, 0x3, R27 ;  /* 0x00000003ff027819 */ /* 0x000fe2000001161b */
[----:B------:R-:W-:Y:S01]  /*1c70*/  IMAD.IADD R163, R172, 0x1, -R163 ;  /* 0x00000001aca37824 */ /* 0x000fe200078e0aa3 */
[----:B------:R-:W-:Y:S01]  /*1c80*/  LEA.HI R66, R68, R68, RZ, 0x1 ;  /* 0x0000004444427211 */ /* 0x000fe200078f08ff */
[----:B------:R-:W-:Y:S01]  /*1c90*/  IMAD.IADD R25, R25, 0x1, R3 ;  /* 0x0000000119197824 */ /* 0x000fe200078e0203 */
[----:B------:R-:W-:Y:S01]  /*1ca0*/  LOP3.LUT R2, R21, R2, RZ, 0x3c, !PT ;  /* 0x0000000215027212 */ /* 0x000fe200078e3cff */
[----:B------:R-:W-:Y:S01]  /*1cb0*/  IMAD R163, R64, 0x8, R163 ;  /* 0x0000000840a37824 */ /* 0x000fe200078e02a3 */
[----:B------:R-:W-:Y:S01]  /*1cc0*/  LOP3.LUT R21, R66, 0xfffffffe, RZ, 0xc0, !PT ;  /* 0xfffffffe42157812 */ /* 0x000fe200078ec0ff */
[----:B------:R-:W-:Y:S02]  /*1cd0*/  IMAD R3, R23, R7, RZ ;  /* 0x0000000717037224 */ /* 0x000fe400078e02ff */
[----:B------:R-:W-:Y:S02]  /*1ce0*/  IMAD.U32 R163, R163, 0x20, R2 ;  /* 0x00000020a3a37824 */ /* 0x000fe400078e0002 */
[----:B------:R-:W-:-:S02]  /*1cf0*/  IMAD R2, R6, R22, R3 ;  /* 0x0000001606027224 */ /* 0x000fc400078e0203 */
[----:B------:R-:W-:Y:S02]  /*1d00*/  IMAD.IADD R68, R68, 0x1, -R21 ;  /* 0x0000000144447824 */ /* 0x000fe400078e0a15 */
[----:B------:R-:W-:Y:S01]  /*1d10*/  IMAD.WIDE.U32 R22, R7, R22, R24 ;  /* 0x0000001607167225 */ /* 0x000fe200078e0018 */
[----:B------:R-:W-:-:S03]  /*1d20*/  SHF.R.S32.HI R74, RZ, 0x1f, R195 ;  /* 0x0000001fff4a7819 */ /* 0x000fc600000114c3 */
[----:B------:R-:W-:Y:S01]  /*1d30*/  IMAD.IADD R23, R23, 0x1, R2 ;  /* 0x0000000117177824 */ /* 0x000fe200078e0202 */
[----:B------:R-:W-:Y:S01]  /*1d40*/  SHF.R.S32.HI R173, RZ, 0x1f, R172 ;  /* 0x0000001fffad7819 */ /* 0x000fe200000114ac */
[----:B------:R-:W-:Y:S02]  /*1d50*/  IMAD R145, R61, R172, RZ ;  /* 0x000000ac3d917224 */ /* 0x000fe400078e02ff */
[----:B------:R-:W-:Y:S01]  /*1d60*/  IMAD.WIDE.U32 R22, R172, R60, R22 ;  /* 0x0000003cac167225 */ /* 0x000fe200078e0016 */
[----:B------:R-:W-:-:S03]  /*1d70*/  SHF.R.S32.HI R169, RZ, 0x1f, R198 ;  /* 0x0000001fffa97819 */ /* 0x000fc600000114c6 */
[----:B------:R-:W-:-:S04]  /*1d80*/  IMAD R145, R173, R60, R145 ;  /* 0x0000003cad917224 */ /* 0x000fc800078e0291 */
[----:B------:R-:W-:Y:S01]  /*1d90*/  IMAD.IADD R145, R23, 0x1, R145 ;  /* 0x0000000117917824 */ /* 0x000fe200078e0291 */
[----:B------:R-:W-:-:S04]  /*1da0*/  LEA.HI R70, R70, R75, RZ, 0x4 ;  /* 0x0000004b46467211 */ /* 0x000fc800078f20ff */
[----:B------:R-:W-:-:S05]  /*1db0*/  LOP3.LUT R4, R70, 0xfffffff0, RZ, 0xc0, !PT ;  /* 0xfffffff046047812 */ /* 0x000fca00078ec0ff */
[----:B------:R-:W-:-:S05]  /*1dc0*/  IMAD.IADD R73, R75, 0x1, -R4 ;  /* 0x000000014b497824 */ /* 0x000fca00078e0a04 */
[----:B------:R-:W-:-:S04]  /*1dd0*/  LEA.HI R72, R73, R73, RZ, 0x1 ;  /* 0x0000004949487211 */ /* 0x000fc800078f08ff */
[--C-:B------:R-:W-:Y:S02]  /*1de0*/  SHF.R.S32.HI R4, RZ, 0x1, R72.reuse ;  /* 0x00000001ff047819 */ /* 0x100fe40000011448 */
[----:B------:R-:W-:-:S04]  /*1df0*/  SHF.R.S32.HI R71, RZ, 0x1f, R72 ;  /* 0x0000001fff477819 */ /* 0x000fc80000011448 */
[----:B------:R-:W-:Y:S01]  /*1e00*/  LEA.HI R71, R71, R4, RZ, 0x2 ;  /* 0x0000000447477211 */ /* 0x000fe200078f10ff */
[----:B------:R-:W-:-:S03]  /*1e10*/  IMAD R171, R63, R172, RZ ;  /* 0x000000ac3fab7224 */ /* 0x000fc600078e02ff */
[----:B------:R-:W-:Y:S01]  /*1e20*/  LOP3.LUT R71, R71, 0xfffffffc, RZ, 0xc0, !PT ;  /* 0xfffffffc47477812 */ /* 0x000fe200078ec0ff */
[----:B------:R-:W-:-:S04]  /*1e30*/  IMAD R171, R173, R62, R171 ;  /* 0x0000003eadab7224 */ /* 0x000fc800078e02ab */
[----:B------:R-:W-:Y:S01]  /*1e40*/  IMAD.IADD R71, R4, 0x1, -R71 ;  /* 0x0000000104477824 */ /* 0x000fe200078e0a47 */
[----:B------:R-:W-:Y:S01]  /*1e50*/  LOP3.LUT R76, R76, 0xffffffe0, RZ, 0xc0, !PT ;  /* 0xffffffe04c4c7812 */ /* 0x000fe200078ec0ff */
[----:B------:R-:W-:-:S03]  /*1e60*/  IMAD.MOV.U32 R52, RZ, RZ, 0x10 ;  /* 0x00000010ff347424 */ /* 0x000fc600078e00ff */
[----:B------:R-:W-:Y:S01]  /*1e70*/  LOP3.LUT P2, RZ, R71, 0x2, RZ, 0xc0, !PT ;  /* 0x0000000247ff7812 */ /* 0x000fe2000784c0ff */
[C---:B------:R-:W-:Y:S01]  /*1e80*/  IMAD.SHL.U32 R188, R62.reuse, 0x20, RZ ;  /* 0x000000203ebc7824 */ /* 0x040fe200078e00ff */
[----:B------:R-:W-:Y:S01]  /*1e90*/  SHF.L.U64.HI R189, R62, 0x5, R63 ;  /* 0x000000053ebd7819 */ /* 0x000fe2000001023f */
[C---:B------:R-:W-:Y:S01]  /*1ea0*/  IMAD.SHL.U32 R186, R60.reuse, 0x20, RZ ;  /* 0x000000203cba7824 */ /* 0x040fe200078e00ff */
[----:B------:R-:W-:Y:S01]  /*1eb0*/  SHF.L.U64.HI R187, R60, 0x5, R61 ;  /* 0x000000053cbb7819 */ /* 0x000fe2000001023d */
[----:B------:R-:W-:Y:S01]  /*1ec0*/  IMAD.IADD R76, R75, 0x1, -R76 ;  /* 0x000000014b4c7824 */ /* 0x000fe200078e0a4c */
[----:B------:R-:W-:Y:S01]  /*1ed0*/  SHF.R.S32.HI R70, RZ, 0x4, R70 ;  /* 0x00000004ff467819 */ /* 0x000fe20000011446 */
[----:B------:R-:W-:Y:S01]  /*1ee0*/  IMAD.SHL.U32 R82, R82, 0x4, RZ ;  /* 0x0000000452527824 */ /* 0x000fe200078e00ff */
[----:B------:R-:W-:Y:S02]  /*1ef0*/  SHF.R.S32.HI R66, RZ, 0x1, R66 ;  /* 0x00000001ff427819 */ /* 0x000fe40000011442 */
[----:B------:R-:W-:Y:S01]  /*1f00*/  SEL R52, R52, 0xfffffff0, !P2 ;  /* 0xfffffff034347807 */ /* 0x000fe20005000000 */
[----:B--2---:R-:W-:-:S04]  /*1f10*/  @P1 IMAD.WIDE.U32 R20, R176, R19, RZ ;  /* 0x00000013b0141225 */ /* 0x004fc800078e00ff */
[----:B------:R-:W-:Y:S02]  /*1f20*/  @P1 IMAD.MOV.U32 R2, RZ, RZ, R20 ;  /* 0x000000ffff021224 */ /* 0x000fe400078e0014 */
[----:B---3--:R-:W-:-:S04]  /*1f30*/  @!P1 IMAD.WIDE.U32 R24, R8, R195, RZ ;  /* 0x000000c308189225 */ /* 0x008fc800078e00ff */
[----:B------:R-:W-:Y:S02]  /*1f40*/  @!P1 IMAD R3, R9, R195, RZ ;  /* 0x000000c309039224 */ /* 0x000fe400078e02ff */
[----:B------:R-:W-:Y:S02]  /*1f50*/  @P1 IMAD R9, R177, R19, RZ ;  /* 0x00000013b1091224 */ /* 0x000fe400078e02ff */
[----:B------:R-:W-:Y:S02]  /*1f60*/  @!P1 IMAD.MOV.U32 R2, RZ, RZ, R24 ;  /* 0x000000ffff029224 */ /* 0x000fe400078e0018 */
[----:B------:R-:W-:Y:S02]  /*1f70*/  @!P1 IMAD R3, R8, R74, R3 ;  /* 0x0000004a08039224 */ /* 0x000fe400078e0203 */
[----:B------:R-:W-:Y:S01]  /*1f80*/  @P1 IMAD.IADD R9, R21, 0x1, R9 ;  /* 0x0000000115091824 */ /* 0x000fe200078e0209 */
[----:B------:R-:W-:Y:S01]  /*1f90*/  IADD3 R8, P0, R14, R2, RZ ;  /* 0x000000020e087210 */ /* 0x000fe20007f1e0ff */
[----:B------:R-:W-:-:S02]  /*1fa0*/  @!P1 IMAD.IADD R9, R25, 0x1, R3 ;  /* 0x0000000119099824 */ /* 0x000fc400078e0203 */
[----:B------:R-:W-:Y:S01]  /*1fb0*/  IMAD R3, R11, R198, RZ ;  /* 0x000000c60b037224 */ /* 0x000fe200078e02ff */
[----:B------:R-:W-:Y:S01]  /*1fc0*/  IADD3 R11, R14, 0x20, RZ ;  /* 0x000000200e0b7810 */ /* 0x000fe20007ffe0ff */
[----:B------:R-:W-:Y:S01]  /*1fd0*/  IMAD.X R9, R15, 0x1, R9, P0 ;  /* 0x000000010f097824 */ /* 0x000fe200000e0609 */
[----:B----4-:R-:W-:Y:S02]  /*1fe0*/  LEA R144, P0, R22, R16, 0x1 ;  /* 0x0000001016907211 */ /* 0x010fe400078008ff */
[----:B------:R-:W-:Y:S01]  /*1ff0*/  ISETP.GE.AND P1, PT, R11, R83, PT ;  /* 0x000000530b00720c */ /* 0x000fe20003f26270 */
[----:B------:R-:W-:Y:S01]  /*2000*/  IMAD R2, R10, R169, R3 ;  /* 0x000000a90a027224 */ /* 0x000fe200078e0203 */
[----:B------:R-:W-:Y:S01]  /*2010*/  LEA.HI.X R145, R22, R17, R145, 0x1, P0 ;  /* 0x0000001116917211 */ /* 0x000fe200000f0c91 */
[----:B------:R-:W-:Y:S01]  /*2020*/  IMAD.WIDE.U32 R8, R198, R10, R8 ;  /* 0x0000000ac6087225 */ /* 0x000fe200078e0008 */
[----:B------:R-:W-:Y:S02]  /*2030*/  SEL R3, RZ, 0xffffffff, P1 ;  /* 0xffffffffff037807 */ /* 0x000fe40000800000 */
[----:B------:R-:W-:-:S02]  /*2040*/  ISETP.GE.AND P0, PT, R14, R83, PT ;  /* 0x000000530e00720c */ /* 0x000fc40003f06270 */
[----:B------:R-:W-:Y:S01]  /*2050*/  IADD3 R10, R14, 0x40, RZ ;  /* 0x000000400e0a7810 */ /* 0x000fe20007ffe0ff */
[----:B------:R-:W-:Y:S01]  /*2060*/  IMAD.IADD R9, R9, 0x1, R2 ;  /* 0x0000000109097824 */ /* 0x000fe200078e0202 */
[----:B------:R-:W-:Y:S01]  /*2070*/  SEL R2, RZ, 0x1, P0 ;  /* 0x00000001ff027807 */ /* 0x000fe20000000000 */
[----:B------:R-:W-:Y:S01]  /*2080*/  IMAD.SHL.U32 R3, R3, 0x2, RZ ;  /* 0x0000000203037824 */ /* 0x000fe200078e00ff */
[----:B------:R-:W-:Y:S01]  /*2090*/  ISETP.GE.AND P0, PT, R10, R83, PT ;  /* 0x000000530a00720c */ /* 0x000fe20003f06270 */
[----:B------:R-:W-:-:S03]  /*20a0*/  IMAD.WIDE R16, R193, 0x40, R172 ;  /* 0x00000040c1107825 */ /* 0x000fc600078e02ac */
[----:B------:R-:W-:Y:S02]  /*20b0*/  LOP3.LUT R2, R3, 0x2, R2, 0xe2, !PT ;  /* 0x0000000203027812 */ /* 0x000fe400078ee202 */
[----:B------:R-:W-:Y:S01]  /*20c0*/  SEL R77, RZ, 0x4, P0 ;  /* 0x00000004ff4d7807 */ /* 0x000fe20000000000 */
[----:B------:R-:W-:-:S03]  /*20d0*/  IMAD R3, R17, R176, RZ ;  /* 0x000000b011037224 */ /* 0x000fc600078e02ff */
[----:B------:R-:W-:Y:S02]  /*20e0*/  LOP3.LUT R77, R2, R77, RZ, 0xfc, !PT ;  /* 0x0000004d024d7212 */ /* 0x000fe400078efcff */
[----:B------:R-:W-:Y:S01]  /*20f0*/  SHF.R.S32.HI R2, RZ, 0x1f, R81 ;  /* 0x0000001fff027819 */ /* 0x000fe20000011451 */
[C---:B------:R-:W-:Y:S01]  /*2100*/  IMAD.SHL.U32 R78, R176.reuse, 0x20, RZ ;  /* 0x00000020b04e7824 */ /* 0x040fe200078e00ff */
[----:B------:R-:W-:Y:S01]  /*2110*/  SHF.L.U64.HI R79, R176, 0x5, R177 ;  /* 0x00000005b04f7819 */ /* 0x000fe200000102b1 */
[C---:B------:R-:W-:Y:S02]  /*2120*/  IMAD R3, R16.reuse, R177, R3 ;  /* 0x000000b110037224 */ /* 0x040fe400078e0203 */
[----:B------:R-:W-:Y:S01]  /*2130*/  IMAD.WIDE.U32 R176, R16, R176, R8 ;  /* 0x000000b010b07225 */ /* 0x000fe200078e0008 */
[----:B------:R-:W-:-:S04]  /*2140*/  LEA.HI R9, R2, R81, RZ, 0x7 ;  /* 0x0000005102097211 */ /* 0x000fc800078f38ff */
[----:B------:R-:W-:Y:S02]  /*2150*/  SHF.R.S32.HI R9, RZ, 0x7, R9 ;  /* 0x00000007ff097819 */ /* 0x000fe40000011409 */
[----:B------:R-:W-:Y:S02]  /*2160*/  IADD3 R166, P0, R14, R0, RZ ;  /* 0x000000000ea67210 */ /* 0x000fe40007f1e0ff */
[----:B------:R-:W-:-:S04]  /*2170*/  IMNMX R102, R190, R9, !PT ;  /* 0x00000009be667217 */ /* 0x000fc80007800200 */
[----:B------:R-:W-:Y:S01]  /*2180*/  ISETP.GT.AND P1, PT, R53, R102, PT ;  /* 0x000000663500720c */ /* 0x000fe20003f24270 */
[----:B------:R-:W-:-:S04]  /*2190*/  IMAD.X R167, R15, 0x1, R13, P0 ;  /* 0x000000010fa77824 */ /* 0x000fc800000e060d */
[----:B------:R-:W-:-:S04]  /*21a0*/  IMAD.WIDE.U32 R166, R172, R62, R166 ;  /* 0x0000003eaca67225 */ /* 0x000fc800078e00a6 */
[----:B------:R-:W-:Y:S01]  /*21b0*/  IMAD.IADD R171, R167, 0x1, R171 ;  /* 0x00000001a7ab7824 */ /* 0x000fe200078e02ab */
[C---:B------:R-:W-:Y:S01]  /*21c0*/  LEA R192, P0, R166.reuse, R174, 0x1 ;  /* 0x000000aea6c07211 */ /* 0x040fe200078008ff */
[----:B------:R-:W-:Y:S02]  /*21d0*/  @!P5 IMAD.MOV.U32 R18, RZ, RZ, RZ ;  /* 0x000000ffff12d224 */ /* 0x000fe400078e00ff */
[----:B------:R-:W-:Y:S01]  /*21e0*/  IMAD.IADD R80, R177, 0x1, R3 ;  /* 0x00000001b1507824 */ /* 0x000fe200078e0203 */
[----:B------:R-:W-:Y:S01]  /*21f0*/  LEA.HI.X R191, R166, R175, R171, 0x1, P0 ;  /* 0x000000afa6bf7211 */ /* 0x000fe200000f0cab */
[----:B------:R-:W-:Y:S05]  /*2200*/  @!P1 BRA `(.L_x_3089) ;  /* 0x00008cc000009947 */ /* 0x000fea0003800000 */
[----:B-1----:R-:W2:Y:S04]  /*2210*/  LD.E.64 R30, [R116.64+0x120] ;  /* 0x00012004741e7980 */ /* 0x002ea8000c101b00 */
        /* <DEDUP_REMOVED lines=151> */
.L_x_3183:
        /* <DEDUP_REMOVED lines=9> */
[----:B-1-34-:R-:W-:-:S05]  /*2c20*/  @!P6 BRA `(.L_x_3091) ;  /* 0x000000900000e947 */ /* 0x01afca0003800000 */
        /* <DEDUP_REMOVED lines=9> */
.L_x_3091:
[----:B------:R-:W-:Y:S05]  /*2cc0*/  BSYNC B0 ;  /* 0x0000000000007941 */ /* 0x000fea0003800000 */
.L_x_3090:
        /* <DEDUP_REMOVED lines=18> */
.L_x_3093:
[----:B------:R-:W-:Y:S05]  /*2df0*/  BSYNC B0 ;  /* 0x0000000000007941 */ /* 0x000fea0003800000 */
.L_x_3092:
        /* <DEDUP_REMOVED lines=18> */
.L_x_3095:
[----:B------:R-:W-:Y:S05]  /*2f20*/  BSYNC B0 ;  /* 0x0000000000007941 */ /* 0x000fea0003800000 */
.L_x_3094:
        /* <DEDUP_REMOVED lines=18> */
.L_x_3097:
[----:B------:R-:W-:Y:S05]  /*3050*/  BSYNC B0 ;  /* 0x0000000000007941 */ /* 0x000fea0003800000 */
.L_x_3096:
        /* <DEDUP_REMOVED lines=65> */
.L_x_3104:
[----:B------:R-:W-:Y:S05]  /*3470*/  BSYNC B0 ;  /* 0x0000000000007941 */ /* 0x000fea0003800000 */
.L_x_3103:
        /* <DEDUP_REMOVED lines=50> */
.L_x_3106:
[----:B------:R-:W-:Y:S05]  /*37a0*/  BSYNC B0 ;  /* 0x0000000000007941 */ /* 0x000fea0003800000 */
.L_x_3105:
        /* <DEDUP_REMOVED lines=49> */
.L_x_3102:
[----:B------:R-:W-:Y:S05]  /*3ac0*/  BSYNC B1 ;  /* 0x0000000000017941 */ /* 0x000fea0003800000 */
.L_x_3101:
        /* <DEDUP_REMOVED lines=60> */
.L_x_3110:
[----:B------:R-:W-:Y:S05]  /*3e90*/  BSYNC B0 ;  /* 0x0000000000007941 */ /* 0x000fea0003800000 */
.L_x_3109:
        /* <DEDUP_REMOVED lines=53> */
.L_x_3112:
[----:B------:R-:W-:Y:S05]  /*41f0*/  BSYNC B0 ;  /* 0x0000000000007941 */ /* 0x000fea0003800000 */
.L_x_3111:
        /* <DEDUP_REMOVED lines=52> */
.L_x_3108:
[----:B------:R-:W-:Y:S05]  /*4540*/  BSYNC B1 ;  /* 0x0000000000017941 */ /* 0x000fea0003800000 */
.L_x_3107:
        /* <DEDUP_REMOVED lines=60> */
.L_x_3116:
[----:B------:R-:W-:Y:S05]  /*4910*/  BSYNC B0 ;  /* 0x0000000000007941 */ /* 0x000fea0003800000 */
.L_x_3115:
        /* <DEDUP_REMOVED lines=53> */
.L_x_3118:
[----:B------:R-:W-:Y:S05]  /*4c70*/  BSYNC B0 ;  /* 0x0000000000007941 */ /* 0x000fea0003800000 */
.L_x_3117:
        /* <DEDUP_REMOVED lines=52> */
.L_x_3114:
[----:B------:R-:W-:Y:S05]  /*4fc0*/  BSYNC B1 ;  /* 0x0000000000017941 */ /* 0x000fea0003800000 */
.L_x_3113:
        /* <DEDUP_REMOVED lines=62> */
.L_x_3122:
[----:B------:R-:W-:Y:S05]  /*53b0*/  BSYNC B0 ;  /* 0x0000000000007941 */ /* 0x000fea0003800000 */
.L_x_3121:
        /* <DEDUP_REMOVED lines=53> */
.L_x_3124:
[----:B------:R-:W-:Y:S05]  /*5710*/  BSYNC B0 ;  /* 0x0000000000007941 */ /* 0x000fea0003800000 */
.L_x_3123:
        /* <DEDUP_REMOVED lines=52> */
.L_x_3120:
[----:B------:R-:W-:Y:S05]  /*5a60*/  BSYNC B1 ;  /* 0x0000000000017941 */ /* 0x000fea0003800000 */
.L_x_3119:
[----:B------:R-:W2:Y:S02]  /*5a70*/  LD.E R3, [R116.64+0xd0] ;  /* 0x0000d00474037980 */ /* 0x000ea4000c101900 */
[----:B--2---:R-:W-:Y:S05]  /*5a80*/  IMAD.U32 R3, R3, -0x40, RZ ;  /* 0xffffffc003037824 */ /* 0x004fea00078e00ff */
[C---:B------:R-:W-:Y:S02]  /*5a90*/  LEA R16, P1, R3.reuse, R16, 0x1 ;  /* 0x0000001003107211 */ /* 0x040fe400078208ff */
[C---:B------:R-:W-:Y:S02]  /*5aa0*/  LEA R54, P0, R3.reuse, R54, 0x1 ;  /* 0x0000003603367211 */ /* 0x040fe400078008ff */
[C---:B------:R-:W-:Y:S02]  /*5ab0*/  LEA.HI.X.SX32 R17, R3.reuse, R17, 0x1, P1 ;  /* 0x0000001103117211 */ /* 0x040fe400008f0eff */
[----:B------:R-:W-:Y:S01]  /*5ac0*/  LEA.HI.X.SX32 R55, R3, R55, 0x1, P0 ;  /* 0x0000003703377211 */ /* 0x000fe200000f0eff */
[----:B------:R-:W-:-:S05]  /*5ad0*/  BRA `(.L_x_3125) ;  /* 0x00004da000007947 */ /* 0x000fca0003800000 */
.L_x_3100:
        /* <DEDUP_REMOVED lines=89> */
.L_x_3131:
[----:B------:R-:W-:Y:S05]  /*6070*/  BSYNC B0 ;  /* 0x0000000000007941 */ /* 0x000fea0003800000 */
.L_x_3130:
[----:B-----5:R2:W-:Y:S02]  /*6080*/  ST.E.128 [R134.64], R48 ;  /* 0x0000003086007985 */ /* 0x0205e4000c101d04 */
.L_x_3129:
[----:B------:R-:W-:Y:S05]  /*6090*/  BSYNC B1 ;  /* 0x0000000000017941 */ /* 0x000fea0003800000 */
.L_x_3128:
        /* <DEDUP_REMOVED lines=87> */
.L_x_3135:
[----:B------:R-:W-:Y:S05]  /*6610*/  BSYNC B0 ;  /* 0x0000000000007941 */ /* 0x000fea0003800000 */
.L_x_3134:
[----:B-----5:R3:W-:Y:S02]  /*6620*/  ST.E.128 [R134.64+0x40], R48 ;  /* 0x0000403086007985 */ /* 0x0207e4000c101d04 */
.L_x_3133:
[----:B------:R-:W-:Y:S05]  /*6630*/  BSYNC B1 ;  /* 0x0000000000017941 */ /* 0x000fea0003800000 */
.L_x_3132:
        /* <DEDUP_REMOVED lines=86> */
.L_x_3137:
[----:B------:R-:W-:Y:S05]  /*6ba0*/  BSYNC B0 ;  /* 0x0000000000007941 */ /* 0x000fea0003800000 */
.L_x_3136:
[----:B-----5:R3:W-:Y:S02]  /*6bb0*/  ST.E.128 [R134.64+0x80], R48 ;  /* 0x0000803086007985 */ /* 0x0207e4000c101d04 */
.L_x_3127:
[----:B------:R-:W-:Y:S05]  /*6bc0*/  BSYNC B2 ;  /* 0x0000000000027941 */ /* 0x000fea0003800000 */
.L_x_3126:
        /* <DEDUP_REMOVED lines=28> */
[C---:B------:R-:W-:Y:S02]  /*6d90*/  IADD3 R165, P5, R164.reuse, R197, RZ ;  /* 0x000000c5a4a57210 */ /* 0x040fe40007fbe0ff */
[----:B------:R-:W-:Y:S02]  /*6da0*/  LEA.HI.X.SX32 R21, R199, R203, 0x1, P0 ;  /* 0x000000cbc7157211 */ /* 0x000fe400000f0eff */
[----:B------:R-:W-:Y:S02]  /*6db0*/  LEA R204, P0, R165, R130, 0x1 ;  /* 0x00000082a5cc7211 */ /* 0x000fe400078008ff */
[-C--:B----4-:R-:W-:Y:S02]  /*6dc0*/  LEA.HI.X.SX32 R202, R197, R148.reuse, 0x1, P5 ;  /* 0x00000094c5ca7211 */ /* 0x090fe400028f0eff */
        /* <DEDUP_REMOVED lines=62> */
.L_x_3143:
[----:B------:R-:W-:Y:S05]  /*71b0*/  BSYNC B0 ;  /* 0x0000000000007941 */ /* 0x000fea0003800000 */
.L_x_3142:
[C---:B------:R-:W-:Y:S04]  /*71c0*/  LEA R2, P0, R188.reuse, R134, 0x1 ;  /* 0x00000086bc027211 */ /* 0x040fe800078008ff */
[----:B------:R-:W-:Y:S05]  /*71d0*/  LEA.HI.X R3, R188, R135, R189, 0x1, P0 ;  /* 0x00000087bc037211 */ /* 0x000fea00000f0cbd */
[----:B-----5:R1:W-:Y:S04]  /*71e0*/  ST.E.128 [R2.64], R40 ;  /* 0x0000002802007985 */ /* 0x0203e8000c101d04 */
.L_x_3141:
[----:B------:R-:W-:Y:S05]  /*71f0*/  BSYNC B1 ;  /* 0x0000000000017941 */ /* 0x000fea0003800000 */
.L_x_3140:
[----:B------:R-:W-:Y:S01]  /*7200*/  ISETP.GE.AND P0, PT, R11, R127, PT ;  /* 0x0000007f0b00720c */ /* 0x000fe20003f06270 */
[----:B------:R-:W-:Y:S01]  /*7210*/  @!UPT UIADD3 URZ, URZ, URZ, URZ ;  /* 0x0000003f3f3ff290 */ /* 0x000fe2000fffe03f */
[----:B------:R-:W-:Y:S11]  /*7220*/  BSSY B1, `(.L_x_3144) ;  /* 0x000005e000017945 */ /* 0x000ff60003800000 */
[----:B------:R-:W-:-:S05]  /*7230*/  @P0 BRA `(.L_x_3145) ;  /* 0x000005c000000947 */ /* 0x000fca0003800000 */
[C---:B------:R-:W-:Y:S01]  /*7240*/  LEA R206, P0, R103.reuse, R128, 0x1 ;  /* 0x0000008067ce7211 */ /* 0x040fe200078008ff */
[----:B------:R-:W-:Y:S03]  /*7250*/  BSSY B0, `(.L_x_3146) ;  /* 0x0000057000007945 */ /* 0x000fe60003800000 */
[----:B------:R-:W-:Y:S02]  /*7260*/  LEA.HI.X R207, R103, R129, R106, 0x1, P0 ;  /* 0x0000008167cf7211 */ /* 0x000fe400000f0c6a */
[----:B------:R-:W-:Y:S03]  /*7270*/  ISETP.GE.AND P0, PT, R11, R19, PT ;  /* 0x000000130b00720c */ /* 0x000fe60003f06270 */
[----:B-1----:R1:W5:Y:S10]  /*7280*/  LD.E.128 R40, [R206.64] ;  /* 0x00000004ce287980 */ /* 0x002374000c101d00 */
[----:B------:R-:W-:-:S05]  /*7290*/  @P0 BRA `(.L_x_3147) ;  /* 0x0000052000000947 */ /* 0x000fca0003800000 */
[----:B----4-:R-:W-:Y:S01]  /*72a0*/  LEA.HI R202, R19, R19, RZ, 0x1 ;  /* 0x0000001313ca7211 */ /* 0x010fe200078f08ff */
        /* <DEDUP_REMOVED lines=81> */
.L_x_3147:
[----:B------:R-:W-:Y:S05]  /*77c0*/  BSYNC B0 ;  /* 0x0000000000007941 */ /* 0x000fea0003800000 */
.L_x_3146:
[C---:B------:R-:W-:Y:S04]  /*77d0*/  LEA R2, P0, R97.reuse, R134, 0x1 ;  /* 0x0000008661027211 */ /* 0x040fe800078008ff */
[----:B------:R-:W-:Y:S05]  /*77e0*/  LEA.HI.X R3, R97, R135, R98, 0x1, P0 ;  /* 0x0000008761037211 */ /* 0x000fea00000f0c62 */
[----:B-----5:R1:W-:Y:S04]  /*77f0*/  ST.E.128 [R2.64], R40 ;  /* 0x0000002802007985 */ /* 0x0203e8000c101d04 */
.L_x_3145:
[----:B------:R-:W-:Y:S05]  /*7800*/  BSYNC B1 ;  /* 0x0000000000017941 */ /* 0x000fea0003800000 */
.L_x_3144:
[----:B------:R-:W-:Y:S11]  /*7810*/  ISETP.GE.AND P0, PT, R10, R127, PT ;  /* 0x0000007f0a00720c */ /* 0x000ff60003f06270 */
[----:B------:R-:W-:Y:S02]  /*7820*/  @!UPT UIADD3 URZ, URZ, URZ, URZ ;  /* 0x0000003f3f3ff290 */ /* 0x000fe4000fffe03f */
[----:B------:R-:W-:-:S05]  /*7830*/  @P0 BRA `(.L_x_3139) ;  /* 0x000005c000000947 */ /* 0x000fca0003800000 */
[C---:B------:R-:W-:Y:S01]  /*7840*/  LEA R204, P0, R107.reuse, R128, 0x1 ;  /* 0x000000806bcc7211 */ /* 0x040fe200078008ff */
[----:B------:R-:W-:Y:S03]  /*7850*/  BSSY B0, `(.L_x_3148) ;  /* 0x0000057000007945 */ /* 0x000fe60003800000 */
[----:B------:R-:W-:Y:S02]  /*7860*/  LEA.HI.X R205, R107, R129, R110, 0x1, P0 ;  /* 0x000000816bcd7211 */ /* 0x000fe400000f0c6e */
[----:B------:R-:W-:Y:S03]  /*7870*/  ISETP.GE.AND P0, PT, R10, R19, PT ;  /* 0x000000130a00720c */ /* 0x000fe60003f06270 */
[----:B-1----:R1:W5:Y:S10]  /*7880*/  LD.E.128 R40, [R204.64] ;  /* 0x00000004cc287980 */ /* 0x002374000c101d00 */
[----:B------:R-:W-:-:S05]  /*7890*/  @P0 BRA `(.L_x_3149) ;  /* 0x0000052000000947 */ /* 0x000fca0003800000 */
[----:B--23--:R-:W-:Y:S01]  /*78a0*/  LEA.HI R51, R19, R19, RZ, 0x1 ;  /* 0x0000001313337211 */ /* 0x00cfe200078f08ff */
[----:B----4-:R-:W-:Y:S01]  /*78b0*/  IMAD.MOV.U32 R202, RZ, RZ, RZ ;  /* 0x000000ffffca7224 */ /* 0x010fe200078e00ff */
        /* <DEDUP_REMOVED lines=16> */
[C---:B-1----:R-:W-:Y:S02]  /*79c0*/  LEA R204, P0, R165.reuse, R130, 0x1 ;  /* 0x00000082a5cc7211 */ /* 0x042fe400078008ff */
        /* <DEDUP_REMOVED lines=63> */
.L_x_3149:
[----:B------:R-:W-:Y:S05]  /*7dc0*/  BSYNC B0 ;  /* 0x0000000000007941 */ /* 0x000fea0003800000 */
.L_x_3148:
[C---:B------:R-:W-:Y:S04]  /*7dd0*/  LEA R2, P0, R93.reuse, R134, 0x1 ;  /* 0x000000865d027211 */ /* 0x040fe800078008ff */
[----:B------:R-:W-:Y:S05]  /*7de0*/  LEA.HI.X R3, R93, R135, R94, 0x1, P0 ;  /* 0x000000875d037211 */ /* 0x000fea00000f0c5e */
[----:B-----5:R1:W-:Y:S04]  /*7df0*/  ST.E.128 [R2.64], R40 ;  /* 0x0000002802007985 */ /* 0x0203e8000c101d04 */
.L_x_3139:
[----:B------:R-:W-:Y:S05]  /*7e00*/  BSYNC B2 ;  /* 0x0000000000027941 */ /* 0x000fea0003800000 */
.L_x_3138:
[----:B------:R-:W-:Y:S01]  /*7e10*/  BSSY B2, `(.L_x_3150) ;  /* 0x0000123000027945 */ /* 0x000fe20003800000 */
[----:B------:R-:W-:-:S05]  /*7e20*/  @!P2 BRA `(.L_x_3151) ;  /* 0x000012100000a947 */ /* 0x000fca0003800000 */
[----:B-----5:R-:W-:Y:S01]  /*7e30*/  ISETP.GE.AND P0, PT, R14, R127, PT ;  /* 0x0000007f0e00720c */ /* 0x020fe20003f06270 */
[----:B------:R-:W-:Y:S01]  /*7e40*/  @!UPT UIADD3 URZ, URZ, URZ, URZ ;  /* 0x0000003f3f3ff290 */ /* 0x000fe2000fffe03f */
[----:B------:R-:W-:Y:S11]  /*7e50*/  BSSY B1, `(.L_x_3152) ;  /* 0x000005e000017945 */ /* 0x000ff60003800000 */
[----:B------:R-:W-:-:S05]  /*7e60*/  @P0 BRA `(.L_x_3153) ;  /* 0x000005c000000947 */ /* 0x000fca0003800000 */
[C---:B-1----:R-:W-:Y:S01]  /*7e70*/  LEA R204, P0, R114.reuse, R128, 0x1 ;  /* 0x0000008072cc7211 */ /* 0x042fe200078008ff */
[----:B------:R-:W-:Y:S03]  /*7e80*/  BSSY B0, `(.L_x_3154) ;  /* 0x0000057000007945 */ /* 0x000fe60003800000 */
[----:B------:R-:W-:Y:S02]  /*7e90*/  LEA.HI.X R205, R114, R129, R111, 0x1, P0 ;  /* 0x0000008172cd7211 */ /* 0x000fe400000f0c6f */
[----:B------:R-:W-:Y:S03]  /*7ea0*/  ISETP.GE.AND P0, PT, R14, R19, PT ;  /* 0x000000130e00720c */ /* 0x000fe60003f06270 */
[----:B------:R1:W5:Y:S10]  /*7eb0*/  LD.E.128 R40, [R204.64] ;  /* 0x00000004cc287980 */ /* 0x000374000c101d00 */
        /* <DEDUP_REMOVED lines=83> */
.L_x_3155:
[----:B------:R-:W-:Y:S05]  /*83f0*/  BSYNC B0 ;  /* 0x0000000000007941 */ /* 0x000fea0003800000 */
.L_x_3154:
[C---:B------:R-:W-:Y:S04]  /*8400*/  LEA R2, P0, R99.reuse, R134, 0x1 ;  /* 0x0000008663027211 */ /* 0x040fe800078008ff */
[----:B------:R-:W-:Y:S05]  /*8410*/  LEA.HI.X R3, R99, R135, R100, 0x1, P0 ;  /* 0x0000008763037211 */ /* 0x000fea00000f0c64 */
[----:B-----5:R1:W-:Y:S04]  /*8420*/  ST.E.128 [R2.64], R40 ;  /* 0x0000002802007985 */ /* 0x0203e8000c101d04 */
.L_x_3153:
[----:B------:R-:W-:Y:S05]  /*8430*/  BSYNC B1 ;  /* 0x0000000000017941 */ /* 0x000fea0003800000 */
.L_x_3152:
[----:B------:R-:W-:Y:S01]  /*8440*/  ISETP.GE.AND P0, PT, R11, R127, PT ;  /* 0x0000007f0b00720c */ /* 0x000fe20003f06270 */
        /* <DEDUP_REMOVED lines=91> */
.L_x_3159:
[----:B------:R-:W-:Y:S05]  /*8a00*/  BSYNC B0 ;  /* 0x0000000000007941 */ /* 0x000fea0003800000 */
.L_x_3158:
[C---:B------:R-:W-:Y:S04]  /*8a10*/  LEA R2, P0, R95.reuse, R134, 0x1 ;  /* 0x000000865f027211 */ /* 0x040fe800078008ff */
[----:B------:R-:W-:Y:S05]  /*8a20*/  LEA.HI.X R3, R95, R135, R96, 0x1, P0 ;  /* 0x000000875f037211 */ /* 0x000fea00000f0c60 */
[----:B-----5:R1:W-:Y:S04]  /*8a30*/  ST.E.128 [R2.64], R40 ;  /* 0x0000002802007985 */ /* 0x0203e8000c101d04 */
.L_x_3157:
[----:B------:R-:W-:Y:S05]  /*8a40*/  BSYNC B1 ;  /* 0x0000000000017941 */ /* 0x000fea0003800000 */
.L_x_3156:
[----:B------:R-:W-:Y:S11]  /*8a50*/  ISETP.GE.AND P0, PT, R10, R127, PT ;  /* 0x0000007f0a00720c */ /* 0x000ff60003f06270 */
[----:B------:R-:W-:Y:S02]  /*8a60*/  @!UPT UIADD3 URZ, URZ, URZ, URZ ;  /* 0x0000003f3f3ff290 */ /* 0x000fe4000fffe03f */
        /* <DEDUP_REMOVED lines=89> */
.L_x_3161:
[----:B------:R-:W-:Y:S05]  /*9000*/  BSYNC B0 ;  /* 0x0000000000007941 */ /* 0x000fea0003800000 */
.L_x_3160:
[C---:B------:R-:W-:Y:S04]  /*9010*/  LEA R2, P0, R91.reuse, R134, 0x1 ;  /* 0x000000865b027211 */ /* 0x040fe800078008ff */
[----:B------:R-:W-:Y:S05]  /*9020*/  LEA.HI.X R3, R91, R135, R92, 0x1, P0 ;  /* 0x000000875b037211 */ /* 0x000fea00000f0c5c */
[----:B-----5:R1:W-:Y:S04]  /*9030*/  ST.E.128 [R2.64], R40 ;  /* 0x0000002802007985 */ /* 0x0203e8000c101d04 */
.L_x_3151:
[----:B------:R-:W-:Y:S05]  /*9040*/  BSYNC B2 ;  /* 0x0000000000027941 */ /* 0x000fea0003800000 */
.L_x_3150:
[----:B------:R-:W-:Y:S01]  /*9050*/  BSSY B2, `(.L_x_3162) ;  /* 0x0000125000027945 */ /* 0x000fe20003800000 */
[----:B------:R-:W-:-:S05]  /*9060*/  @!P1 BRA `(.L_x_3163) ;  /* 0x0000123000009947 */ /* 0x000fca0003800000 */
[----:B-----5:R-:W-:Y:S01]  /*9070*/  ISETP.GE.AND P0, PT, R14, R127, PT ;  /* 0x0000007f0e00720c */ /* 0x020fe20003f06270 */
[----:B------:R-:W-:Y:S01]  /*9080*/  @!UPT UIADD3 URZ, URZ, URZ, URZ ;  /* 0x0000003f3f3ff290 */ /* 0x000fe2000fffe03f */
[----:B------:R-:W-:Y:S11]  /*9090*/  BSSY B1, `(.L_x_3164) ;  /* 0x0000060000017945 */ /* 0x000ff60003800000 */
[----:B------:R-:W-:-:S05]  /*90a0*/  @P0 BRA `(.L_x_3165) ;  /* 0x000005e000000947 */ /* 0x000fca0003800000 */
[----:B-1----:R-:W-:Y:S01]  /*90b0*/  IMAD.WIDE.U32 R204, R184, 0xc0, R128 ;  /* 0x000000c0b8cc7825 */ /* 0x002fe200078e0080 */
[----:B------:R-:W-:Y:S01]  /*90c0*/  ISETP.GE.AND P0, PT, R14, R19, PT ;  /* 0x000000130e00720c */ /* 0x000fe20003f06270 */
[----:B------:R-:W-:Y:S02]  /*90d0*/  BSSY B0, `(.L_x_3166) ;  /* 0x0000057000007945 */ /* 0x000fe40003800000 */
[----:B------:R-:W-:Y:S05]  /*90e0*/  IMAD R0, R185, 0xc0, RZ ;  /* 0x000000c0b9007824 */ /* 0x000fea00078e02ff */
[----:B------:R-:W-:Y:S05]  /*90f0*/  IADD3 R205, R205, R0, RZ ;  /* 0x00000000cdcd7210 */ /* 0x000fea0007ffe0ff */
[----:B------:R1:W5:Y:S01]  /*9100*/  LD.E.128 R40, [R204.64] ;  /* 0x00000004cc287980 */ /* 0x000362000c101d00 */
        /* <DEDUP_REMOVED lines=83> */
.L_x_3167:
[----:B------:R-:W-:Y:S05]  /*9640*/  BSYNC B0 ;  /* 0x0000000000007941 */ /* 0x000fea0003800000 */
.L_x_3166:
[----:B------:R-:W-:Y:S02]  /*9650*/  IMAD R0, R63, 0xc0, RZ ;  /* 0x000000c03f007824 */ /* 0x000fe400078e02ff */
[----:B------:R-:W-:Y:S05]  /*9660*/  IMAD.WIDE.U32 R2, R62, 0xc0, R134 ;  /* 0x000000c03e027825 */ /* 0x000fea00078e0086 */
[----:B------:R-:W-:Y:S05]  /*9670*/  IADD3 R3, R3, R0, RZ ;  /* 0x0000000003037210 */ /* 0x000fea0007ffe0ff */
[----:B-----5:R1:W-:Y:S02]  /*9680*/  ST.E.128 [R2.64], R40 ;  /* 0x0000002802007985 */ /* 0x0203e4000c101d04 */
.L_x_3165:
[----:B------:R-:W-:Y:S05]  /*9690*/  BSYNC B1 ;  /* 0x0000000000017941 */ /* 0x000fea0003800000 */
.L_x_3164:
        /* <DEDUP_REMOVED lines=92> */
.L_x_3171:
[----:B------:R-:W-:Y:S05]  /*9c60*/  BSYNC B0 ;  /* 0x0000000000007941 */ /* 0x000fea0003800000 */
.L_x_3170:
[C---:B------:R-:W-:Y:S04]  /*9c70*/  LEA R2, P0, R90.reuse, R134, 0x1 ;  /* 0x000000865a027211 */ /* 0x040fe800078008ff */
[----:B------:R-:W-:Y:S05]  /*9c80*/  LEA.HI.X R3, R90, R135, R89, 0x1, P0 ;  /* 0x000000875a037211 */ /* 0x000fea00000f0c59 */
[----:B-----5:R1:W-:Y:S04]  /*9c90*/  ST.E.128 [R2.64], R40 ;  /* 0x0000002802007985 */ /* 0x0203e8000c101d04 */
.L_x_3169:
[----:B------:R-:W-:Y:S05]  /*9ca0*/  BSYNC B1 ;  /* 0x0000000000017941 */ /* 0x000fea0003800000 */
.L_x_3168:
        /* <DEDUP_REMOVED lines=9> */
[----:B------:R-:W-:Y:S01]  /*9d40*/  LEA.HI R127, R19, R19, RZ, 0x1 ;  /* 0x00000013137f7211 */ /* 0x000fe200078f08ff */
[----:B----4-:R-:W-:Y:S01]  /*9d50*/  IMAD.MOV.U32 R202, RZ, RZ, RZ ;  /* 0x000000ffffca7224 */ /* 0x010fe200078e00ff */
        /* <DEDUP_REMOVED lines=10> */
[----:B--23--:R-:W-:Y:S07]  /*9e00*/  LOP3.LUT R49, R47, 0xffff0000, RZ, 0xc0, !PT ;  /* 0xffff00002f317812 */ /* 0x00cfee00078ec0ff */
[----:B------:R-:W-:Y:S01]  /*9e10*/  @P1 IADD3 R197, -R127, RZ, RZ ;  /* 0x000000ff7fc51210 */ /* 0x000fe20007ffe1ff */
[----:B------:R-:W-:Y:S03]  /*9e20*/  @P1 IMAD.MOV R202, RZ, RZ, -R127 ;  /* 0x000000ffffca1224 */ /* 0x000fe600078e0a7f */
[----:B------:R-:W-:Y:S02]  /*9e30*/  LEA R18, P0, R197, R204, 0x1 ;  /* 0x000000ccc5127211 */ /* 0x000fe400078008ff */
[----:B------:R-:W-:Y:S02]  /*9e40*/  IADD3 R165, P2, R149, R202, RZ ;  /* 0x000000ca95a57210 */ /* 0x000fe40007f5e0ff */
[----:B------:R-:W-:Y:S02]  /*9e50*/  LEA.HI.X.SX32 R19, R197, R205, 0x1, P0 ;  /* 0x000000cdc5137211 */ /* 0x000fe400000f0eff */
[C---:B-1----:R-:W-:Y:S02]  /*9e60*/  LEA R204, P0, R165.reuse, R130, 0x1 ;  /* 0x00000082a5cc7211 */ /* 0x042fe400078008ff */
        /* <DEDUP_REMOVED lines=63> */
.L_x_3173:
[----:B------:R-:W-:Y:S05]  /*a260*/  BSYNC B0 ;  /* 0x0000000000007941 */ /* 0x000fea0003800000 */
.L_x_3172:
[C---:B------:R-:W-:Y:S04]  /*a270*/  LEA R2, P0, R88.reuse, R134, 0x1 ;  /* 0x0000008658027211 */ /* 0x040fe800078008ff */
[----:B------:R-:W-:Y:S05]  /*a280*/  LEA.HI.X R3, R88, R135, R87, 0x1, P0 ;  /* 0x0000008758037211 */ /* 0x000fea00000f0c57 */
[----:B-----5:R1:W-:Y:S04]  /*a290*/  ST.E.128 [R2.64], R44 ;  /* 0x0000002c02007985 */ /* 0x0203e8000c101d04 */
.L_x_3163:
[----:B------:R-:W-:Y:S05]  /*a2a0*/  BSYNC B2 ;  /* 0x0000000000027941 */ /* 0x000fea0003800000 */
.L_x_3162:
[----:B-12---:R-:W2:Y:S02]  /*a2b0*/  LD.E R3, [R116.64+0xd0] ;  /* 0x0000d00474037980 */ /* 0x006ea4000c101900 */
[----:B--2---:R-:W-:Y:S05]  /*a2c0*/  IMAD.U32 R3, R3, -0x40, RZ ;  /* 0xffffffc003037824 */ /* 0x004fea00078e00ff */
[C---:B------:R-:W-:Y:S02]  /*a2d0*/  LEA R132, P1, R3.reuse, R132, 0x1 ;  /* 0x0000008403847211 */ /* 0x040fe400078208ff */
[C---:B------:R-:W-:Y:S02]  /*a2e0*/  LEA R130, P0, R3.reuse, R130, 0x1 ;  /* 0x0000008203827211 */ /* 0x040fe400078008ff */
[C---:B------:R-:W-:Y:S02]  /*a2f0*/  LEA.HI.X.SX32 R133, R3.reuse, R133, 0x1, P1 ;  /* 0x0000008503857211 */ /* 0x040fe400008f0eff */
[----:B------:R-:W-:Y:S01]  /*a300*/  LEA.HI.X.SX32 R131, R3, R131, 0x1, P0 ;  /* 0x0000008303837211 */ /* 0x000fe200000f0eff */
[----:B------:R-:W-:-:S05]  /*a310*/  BRA `(.L_x_3125) ;  /* 0x0000056000007947 */ /* 0x000fca0003800000 */
.L_x_3099:
        /* <DEDUP_REMOVED lines=11> */
.L_x_3175:
[----:B------:R-:W-:Y:S05]  /*a3d0*/  BSYNC B0 ;  /* 0x0000000000007941 */ /* 0x000fea0003800000 */
.L_x_3174:
        /* <DEDUP_REMOVED lines=24> */
.L_x_3177:
[----:B------:R-:W-:Y:S05]  /*a560*/  BSYNC B0 ;  /* 0x0000000000007941 */ /* 0x000fea0003800000 */
.L_x_3176:
        /* <DEDUP_REMOVED lines=24> */
.L_x_3179:
[----:B------:R-:W-:Y:S05]  /*a6f0*/  BSYNC B0 ;  /* 0x0000000000007941 */ /* 0x000fea0003800000 */
.L_x_3178:
        /* <DEDUP_REMOVED lines=24> */
.L_x_3125:
[----:B------:R-:W-:Y:S05]  /*a880*/  BSYNC B3 ;  /* 0x0000000000037941 */ /* 0x000fea0003800000 */
.L_x_3098:
[----:B--2---:R-:W2:Y:S01]  /*a890*/  LD.E R3, [R116.64+0x128] ;  /* 0x0001280474037980 */ /* 0x004ea2000c101900 */
[----:B------:R-:W-:Y:S01]  /*a8a0*/  BSSY B0, `(.L_x_3180) ;  /* 0x000005e000007945 */ /* 0x000fe20003800000 */
[----:B--2---:R-:W-:Y:S05]  /*a8b0*/  IMAD.U32 R3, R3, -0x80, RZ ;  /* 0xffffff8003037824 */ /* 0x004fea00078e00ff */
[C---:B------:R-:W-:Y:S04]  /*a8c0*/  LEA R128, P0, R3.reuse, R128, 0x1 ;  /* 0x0000008003807211 */ /* 0x040fe800078008ff */
        /* <DEDUP_REMOVED lines=10> */
[----:B---3--:R-:W3:Y:S01]  /*a970*/  LD.E.64 R26, [R116.64+0x40] ;  /* 0x00004004741a7980 */ /* 0x008ee2000c101b00 */
[-C--:B------:R-:W-:Y:S05]  /*a980*/  IADD3 R0, -R12, R13.reuse, RZ ;  /* 0x0000000d0c007210 */ /* 0x080fea0007ffe1ff */
[----:B----4-:R-:W4:Y:S01]  /*a990*/  LD.E.64 R24, [R116.64+0x20] ;  /* 0x0000200474187980 */ /* 0x010f22000c101b00 */
        /* <DEDUP_REMOVED lines=70> */
.L_x_3181:
[----:B-1----:R-:W2:Y:S04]  /*ae00*/  LD.E R5, [R116.64+0x40] ;  /* 0x0000400474057980 */ /* 0x002ea8000c101900 */
[----:B---3--:R-:W3:Y:S02]  /*ae10*/  LD.E R3, [R116.64+0x38] ;  /* 0x0000380474037980 */ /* 0x008ee4000c101900 */
[----:B---3--:R-:W-:Y:S02]  /*ae20*/  IMAD.U32 R3, R3, -0x80, RZ ;  /* 0xffffff8003037824 */ /* 0x008fe400078e00ff */
[----:B--2---:R-:W-:Y:S03]  /*ae30*/  IMAD.U32 R5, R5, -0x80, RZ ;  /* 0xffffff8005057824 */ /* 0x004fe600078e00ff */
[----:B------:R-:W-:Y:S02]  /*ae40*/  LEA R134, P0, R3, R134, 0x1 ;  /* 0x0000008603867211 */ /* 0x000fe400078008ff */
[----:B------:R-:W-:Y:S02]  /*ae50*/  LEA R136, P1, R5, R136, 0x1 ;  /* 0x0000008805887211 */ /* 0x000fe400078208ff */
[----:B------:R-:W-:Y:S02]  /*ae60*/  LEA.HI.X.SX32 R135, R3, R135, 0x1, P0 ;  /* 0x0000008703877211 */ /* 0x000fe400000f0eff */
[----:B------:R-:W-:Y:S04]  /*ae70*/  LEA.HI.X.SX32 R137, R5, R137, 0x1, P1 ;  /* 0x0000008905897211 */ /* 0x000fe800008f0eff */
.L_x_3182:
[----:B------:R-:W-:Y:S05]  /*ae80*/  BSYNC B0 ;  /* 0x0000000000007941 */ /* 0x000fea0003800000 */
.L_x_3180:
[----:B------:R-:W-:Y:S04]  /*ae90*/  IADD3 R9, R9, -0x1, RZ ;  /* 0xffffffff09097810 */ /* 0x000fe80007ffe0ff */
[----:B------:R-:W-:Y:S11]  /*aea0*/  ISETP.GT.AND P0, PT, R9, R102, PT ;  /* 0x000000660900720c */ /* 0x000ff60003f04270 */
[----:B------:R-:W-:Y:S02]  /*aeb0*/  @!UPT UIADD3 URZ, URZ, URZ, URZ ;  /* 0x0000003f3f3ff290 */ /* 0x000fe4000fffe03f */
[----:B------:R-:W-:-:S05]  /*aec0*/  @P0 BRA `(.L_x_3183) ;  /* 0xffff7cc000000947 */ /* 0x000fca000383ffff */
.L_x_3089:
        /* <DEDUP_REMOVED lines=8> */
[----:B---3--:R-:W3:Y:S04]  /*af50*/  LD.E.U8 R0, [R116.64+0x1b3] ;  /* 0x0001b30474007980 */ /* 0x008ee8000c101100 */
        /* <DEDUP_REMOVED lines=91> */
.L_x_3192:
[----:B------:R-:W-:Y:S05]  /*b510*/  BSYNC B0 ;  /* 0x0000000000007941 */ /* 0x000fea0003800000 */
.L_x_3191:
[----:B-----5:R3:W-:Y:S04]  /*b520*/  STS.64 [R197], R16 ;  /* 0x00000010c5007388 */ /* 0x0207e80000000a00 */
[----:B------:R3:W-:Y:S02]  /*b530*/  STS.64 [R197+0x8], R18 ;  /* 0x00000812c5007388 */ /* 0x0007e40000000a00 */
.L_x_3190:
[----:B------:R-:W-:Y:S05]  /*b540*/  BSYNC B1 ;  /* 0x0000000000017941 */ /* 0x000fea0003800000 */
.L_x_3189:
        /* <DEDUP_REMOVED lines=48> */
.L_x_3196:
[----:B------:R-:W-:Y:S05]  /*b850*/  BSYNC B0 ;  /* 0x0000000000007941 */ /* 0x000fea0003800000 */
.L_x_3195:
[----:B-----5:R1:W-:Y:S02]  /*b860*/  STS.128 [R197+0x1000], R16 ;  /* 0x00100010c5007388 */ /* 0x0203e40000000c00 */
.L_x_3194:
[----:B------:R-:W-:Y:S05]  /*b870*/  BSYNC B1 ;  /* 0x0000000000017941 */ /* 0x000fea0003800000 */
.L_x_3193:
        /* <DEDUP_REMOVED lines=47> */
.L_x_3198:
[----:B------:R-:W-:Y:S05]  /*bb70*/  BSYNC B0 ;  /* 0x0000000000007941 */ /* 0x000fea0003800000 */
.L_x_3197:
[----:B-----5:R3:W-:Y:S02]  /*bb80*/  STS.128 [R197+0x2000], R16 ;  /* 0x00200010c5007388 */ /* 0x0207e40000000c00 */
.L_x_3188:
[----:B------:R-:W-:Y:S05]  /*bb90*/  BSYNC B2 ;  /* 0x0000000000027941 */ /* 0x000fea0003800000 */
.L_x_3187:
        /* <DEDUP_REMOVED lines=59> */
.L_x_3203:
[----:B------:R-:W-:Y:S05]  /*bf50*/  BSYNC B0 ;  /* 0x0000000000007941 */ /* 0x000fea0003800000 */
.L_x_3202:
[----:B-----5:R3:W-:Y:S02]  /*bf60*/  STS.128 [R197+0x800], R16 ;  /* 0x00080010c5007388 */ /* 0x0207e40000000c00 */
.L_x_3201:
[----:B------:R-:W-:Y:S05]  /*bf70*/  BSYNC B1 ;  /* 0x0000000000017941 */ /* 0x000fea0003800000 */
.L_x_3200:
        /* <DEDUP_REMOVED lines=47> */
.L_x_3207:
[----:B------:R-:W-:Y:S05]  /*c270*/  BSYNC B0 ;  /* 0x0000000000007941 */ /* 0x000fea0003800000 */
.L_x_3206:
[----:B-----5:R3:W-:Y:S02]  /*c280*/  STS.128 [R197+0x1800], R16 ;  /* 0x00180010c5007388 */ /* 0x0207e40000000c00 */
.L_x_3205:
[----:B------:R-:W-:Y:S05]  /*c290*/  BSYNC B1 ;  /* 0x0000000000017941 */ /* 0x000fea0003800000 */
.L_x_3204:
        /* <DEDUP_REMOVED lines=45> */
.L_x_3209:
[----:B------:R-:W-:Y:S05]  /*c570*/  BSYNC B0 ;  /* 0x0000000000007941 */ /* 0x000fea0003800000 */
.L_x_3208:
[----:B-----5:R1:W-:Y:S01]  /*c580*/  STS.128 [R197+0x2800], R36 ;  /* 0x00280024c5007388 */ /* 0x0203e20000000c00 */
[----:B------:R-:W-:Y:S05]  /*c590*/  BRA `(.L_x_3199) ;  /* 0x000026b000007947 */ /* 0x000fea0003800000 */
.L_x_3186:
        /* <DEDUP_REMOVED lines=26> */
[----:B--2---:R-:W2:Y:S01]  /*c740*/  LD.E.128 R16, [R16.64] ;  /* 0x0000000410107980 */ /* 0x004ea2000c101d00 */
[----:B------:R-:W-:Y:S02]  /*c750*/  LEA.HI.X.SX32 R21, R2, R33, 0x1, P1 ;  /* 0x0000002102157211 */ /* 0x000fe400008f0eff */
[----:B------:R-:W-:-:S04]  /*c760*/  LEA R20, P1, R23, R40, 0x1 ;  /* 0x0000002817147211 */ /* 0x000fc800078208ff */
[----:B------:R-:W-:-:S06]  /*c770*/  LEA.HI.X R21, R23, R41, R21, 0x1, P1 ;  /* 0x0000002917157211 */ /* 0x000fcc00008f0c15 */
[----:B----4-:R-:W4:Y:S01]  /*c780*/  LD.E.128 R20, [R20.64] ;  /* 0x0000000414147980 */ /* 0x010f22000c101d00 */
        /* <DEDUP_REMOVED lines=60> */
.L_x_3215:
[----:B------:R-:W-:Y:S05]  /*cb50*/  BSYNC B0 ;  /* 0x0000000000007941 */ /* 0x000fea0003800000 */
.L_x_3214:
[----:B-----5:R3:W-:Y:S04]  /*cb60*/  STS.64 [R197], R24 ;  /* 0x00000018c5007388 */ /* 0x0207e80000000a00 */
[----:B------:R3:W-:Y:S02]  /*cb70*/  STS.64 [R197+0x8], R26 ;  /* 0x0000081ac5007388 */ /* 0x0007e40000000a00 */
.L_x_3213:
[----:B------:R-:W-:Y:S05]  /*cb80*/  BSYNC B1 ;  /* 0x0000000000017941 */ /* 0x000fea0003800000 */
.L_x_3212:
        /* <DEDUP_REMOVED lines=87> */
.L_x_3219:
[----:B------:R-:W-:Y:S05]  /*d100*/  BSYNC B0 ;  /* 0x0000000000007941 */ /* 0x000fea0003800000 */
.L_x_3218:
[----:B-----5:R1:W-:Y:S02]  /*d110*/  STS.128 [R197+0x1000], R24 ;  /* 0x00100018c5007388 */ /* 0x0203e40000000c00 */
.L_x_3217:
[----:B------:R-:W-:Y:S05]  /*d120*/  BSYNC B1 ;  /* 0x0000000000017941 */ /* 0x000fea0003800000 */
.L_x_3216:
        /* <DEDUP_REMOVED lines=86> */
.L_x_3221:
[----:B------:R-:W-:Y:S05]  /*d690*/  BSYNC B0 ;  /* 0x0000000000007941 */ /* 0x000fea0003800000 */
.L_x_3220:
[----:B-----5:R3:W-:Y:S02]  /*d6a0*/  STS.128 [R197+0x2000], R24 ;  /* 0x00200018c5007388 */ /* 0x0207e40000000c00 */
.L_x_3211:
[----:B------:R-:W-:Y:S05]  /*d6b0*/  BSYNC B2 ;  /* 0x0000000000027941 */ /* 0x000fea0003800000 */
.L_x_3210:
        /* <DEDUP_REMOVED lines=95> */
.L_x_3225:
[----:B------:R-:W-:Y:S05]  /*dcb0*/  BSYNC B0 ;  /* 0x0000000000007941 */ /* 0x000fea0003800000 */
.L_x_3224:
[----:B-----5:R1:W-:Y:S02]  /*dcc0*/  STS.128 [R197+0x800], R4 ;  /* 0x00080004c5007388 */ /* 0x0203e40000000c00 */
.L_x_3223:
[----:B------:R-:W-:Y:S05]  /*dcd0*/  BSYNC B1 ;  /* 0x0000000000017941 */ /* 0x000fea0003800000 */
.L_x_3222:
        /* <DEDUP_REMOVED lines=90> */
.L_x_3229:
[----:B------:R-:W-:Y:S05]  /*e280*/  BSYNC B0 ;  /* 0x0000000000007941 */ /* 0x000fea0003800000 */
.L_x_3228:
[----:B-----5:R1:W-:Y:S02]  /*e290*/  STS.128 [R197+0x1800], R4 ;  /* 0x00180004c5007388 */ /* 0x0203e40000000c00 */
.L_x_3227:
[----:B------:R-:W-:Y:S05]  /*e2a0*/  BSYNC B1 ;  /* 0x0000000000017941 */ /* 0x000fea0003800000 */
.L_x_3226:
        /* <DEDUP_REMOVED lines=91> */
.L_x_3231:
[----:B------:R-:W-:Y:S05]  /*e860*/  BSYNC B0 ;  /* 0x0000000000007941 */ /* 0x000fea0003800000 */
.L_x_3230:
[----:B-----5:R1:W-:Y:S01]  /*e870*/  STS.128 [R197+0x2800], R4 ;  /* 0x00280004c5007388 */ /* 0x0203e20000000c00 */
[----:B------:R-:W-:Y:S05]  /*e880*/  BRA `(.L_x_3199) ;  /* 0x000003c000007947 */ /* 0x000fea0003800000 */
.L_x_3185:
[----:B------:R-:W-:Y:S01]  /*e890*/  IMAD.IADD R3, R196, 0x1, -R67 ;  /* 0x00000001c4037824 */ /* 0x000fe200078e0a43 */
[----:B------:R-:W-:Y:S01]  /*e8a0*/  BSSY B0, `(.L_x_3232) ;  /* 0x000001e000007945 */ /* 0x000fe20003800000 */
[----:B------:R-:W-:-:S02]  /*e8b0*/  ISETP.GE.AND P1, PT, R11, R83, PT ;  /* 0x000000530b00720c */ /* 0x000fc40003f26270 */
        /* <DEDUP_REMOVED lines=28> */
.L_x_3233:
[----:B------:R-:W-:Y:S05]  /*ea80*/  BSYNC B0 ;  /* 0x0000000000007941 */ /* 0x000fea0003800000 */
.L_x_3232:
        /* <DEDUP_REMOVED lines=28> */
.L_x_3199:
[----:B------:R-:W-:Y:S05]  /*ec50*/  BSYNC B3 ;  /* 0x0000000000037941 */ /* 0x000fea0003800000 */
.L_x_3184:
[----:B------:R-:W-:Y:S01]  /*ec60*/  IADD3 R199, R53, -0x1, RZ ;  /* 0xffffffff35c77810 */ /* 0x000fe20007ffe0ff */
[----:B------:R-:W-:Y:S01]  /*ec70*/  BSSY B0, `(.L_x_3234) ;  /* 0x0000022000007945 */ /* 0x000fe20003800000 */
[----:B----4-:R-:W-:-:S03]  /*ec80*/  LOP3.LUT R202, R77, 0xff, RZ, 0xc0, !PT ;  /* 0x000000ff4dca7812 */ /* 0x010fc600078ec0ff */
[----:B-12---:R-:W-:-:S04]  /*ec90*/  IMAD.SHL.U32 R2, R199, 0x80, RZ ;  /* 0x00000080c7027824 */ /* 0x006fc800078e00ff */
[----:B------:R-:W-:-:S05]  /*eca0*/  IMAD.IADD R3, R65, 0x1, -R2 ;  /* 0x0000000141037824 */ /* 0x000fca00078e0a02 */
        /* <DEDUP_REMOVED lines=29> */
.L_x_3236:
[----:B------:R2:W-:Y:S02]  /*ee80*/  STS.128 [R197+0x7000], RZ ;  /* 0x007000ffc5007388 */ /* 0x0005e40000000c00 */
.L_x_3235:
[----:B------:R-:W-:Y:S05]  /*ee90*/  BSYNC B0 ;  /* 0x0000000000007941 */ /* 0x000fea0003800000 */
.L_x_3234:
        /* <DEDUP_REMOVED lines=31> */
.L_x_3239:
[----:B------:R4:W-:Y:S02]  /*f090*/  STS.128 [R197+0x7800], RZ ;  /* 0x007800ffc5007388 */ /* 0x0009e40000000c00 */
.L_x_3238:
[----:B------:R-:W-:Y:S05]  /*f0a0*/  BSYNC B0 ;  /* 0x0000000000007941 */ /* 0x000fea0003800000 */
.L_x_3237:
        /* <DEDUP_REMOVED lines=9> */
[C-C-:B----4-:R-:W-:Y:S02]  /*f140*/  SHF.L.U64.HI R4, R62.reuse, 0x6, R63.reuse ;  /* 0x000000063e047819 */ /* 0x150fe4000001023f */
        /* <DEDUP_REMOVED lines=24> */
.L_x_3242:
[----:B------:R4:W-:Y:S02]  /*f2d0*/  STS.128 [R197+0x8000], RZ ;  /* 0x008000ffc5007388 */ /* 0x0009e40000000c00 */
.L_x_3241:
[----:B------:R-:W-:Y:S05]  /*f2e0*/  BSYNC B0 ;  /* 0x0000000000007941 */ /* 0x000fea0003800000 */
.L_x_3240:
[----:B----4-:R-:W-:Y:S01]  /*f2f0*/  IADD3 R4, R172, 0x60, RZ ;  /* 0x00000060ac047810 */ /* 0x010fe20007ffe0ff */
        /* <DEDUP_REMOVED lines=11> */
[CC--:B-1----:R-:W-:Y:S02]  /*f3b0*/  @P2 LEA R12, P5, R170.reuse, R174.reuse, 0x1 ;  /* 0x000000aeaa0c2211 */ /* 0x0c2fe400078a08ff */
[----:B------:R-:W-:Y:S01]  /*f3c0*/  @!P4 MOV R11, R191 ;  /* 0x000000bf000bc202 */ /* 0x000fe20000000f00 */
[----:B------:R-:W-:Y:S01]  /*f3d0*/  @!P4 IMAD.MOV.U32 R10, RZ, RZ, R192 ;  /* 0x000000ffff0ac224 */ /* 0x000fe200078e00c0 */
[C---:B------:R-:W-:Y:S01]  /*f3e0*/  @P1 LEA R14, P0, R170.reuse, R174, 0x1 ;  /* 0x000000aeaa0e1211 */ /* 0x040fe200078008ff */
[----:B------:R-:W-:Y:S01]  /*f3f0*/  @!P4 IMAD R63, R63, 0xc0, RZ ;  /* 0x000000c03f3fc824 */ /* 0x000fe200078e02ff */
[-C--:B------:R-:W-:Y:S01]  /*f400*/  @P2 LEA.HI.X R13, R170, R175.reuse, R5, 0x1, P5 ;  /* 0x000000afaa0d2211 */ /* 0x080fe200028f0c05 */
        /* <DEDUP_REMOVED lines=18> */
.L_x_3244:
[----:B------:R-:W-:Y:S05]  /*f530*/  BSYNC B0 ;  /* 0x0000000000007941 */ /* 0x000fea0003800000 */
.L_x_3243:
[----:B-1----:R-:W4:Y:S04]  /*f540*/  LD.E.64 R14, [R116.64+0x1c0] ;  /* 0x0001c004740e7980 */ /* 0x002f28000c101b00 */
[----:B--2---:R-:W2:Y:S01]  /*f550*/  LD.E.64 R10, [R116.64+0x1b8] ;  /* 0x0001b804740a7980 */ /* 0x004ea2000c101b00 */
[----:B------:R-:W-:-:S03]  /*f560*/  IMAD.MOV.U32 R168, RZ, RZ, R198 ;  /* 0x000000ffffa87224 */ /* 0x000fc600078e00c6 */
[----:B---3--:R-:W3:Y:S04]  /*f570*/  LD.E R0, [R116.64+0xd8] ;  /* 0x0000d80474007980 */ /* 0x008ee8000c101900 */
[----:B------:R-:W0:Y:S04]  /*f580*/  LDGDEPBAR ;  /* 0x00000000000079af */ /* 0x000e280000000000 */
[----:B------:R1:W5:Y:S01]  /*f590*/  LD.E R54, [R116.64+0x188] ;  /* 0x0001880474367980 */ /* 0x000362000c101900 */
[----:B----4-:R-:W-:Y:S02]  /*f5a0*/  IMAD R5, R15, R195, RZ ;  /* 0x000000c30f057224 */ /* 0x010fe400078e02ff */
[----:B------:R-:W-:-:S04]  /*f5b0*/  IMAD.WIDE.U32 R12, R195, R14, R168 ;  /* 0x0000000ec30c7225 */ /* 0x000fc800078e00a8 */
[----:B------:R-:W-:Y:S01]  /*f5c0*/  IMAD R5, R14, R74, R5 ;  /* 0x0000004a0e057224 */ /* 0x000fe200078e0205 */
[----:B--2---:R-:W-:-:S03]  /*f5d0*/  LEA R10, P0, R12, R10, 0x2 ;  /* 0x0000000a0c0a7211 */ /* 0x004fc600078010ff */
[----:B------:R-:W-:-:S05]  /*f5e0*/  IMAD.IADD R5, R13, 0x1, R5 ;  /* 0x000000010d057824 */ /* 0x000fca00078e0205 */
[----:B------:R-:W-:-:S05]  /*f5f0*/  LEA.HI.X R11, R12, R11, R5, 0x2, P0 ;  /* 0x0000000b0c0b7211 */ /* 0x000fca00000f1405 */
[----:B------:R-:W2:Y:S01]  /*f600*/  LD.E R5, [R10.64] ;  /* 0x000000040a057980 */ /* 0x000ea2000c101900 */
[----:B------:R-:W-:-:S04]  /*f610*/  DEPBAR.LE SB0, 0x0 ;  /* 0x000080000000791a */ /* 0x000fc80000000000 */
[----:B------:R-:W-:Y:S01]  /*f620*/  BAR.SYNC.DEFER_BLOCKING 0x0 ;  /* 0x0000000000007b1d */ /* 0x000fe20000010000 */
[----:B------:R-:W-:-:S05]  /*f630*/  ISETP.GE.AND P0, PT, R172, R3, PT ;  /* 0x00000003ac00720c */ /* 0x000fca0003f06270 */
[----:B---3--:R-:W2:Y:S01]  /*f640*/  MUFU.RCP R0, R0 ;  /* 0x0000000000007308 */ /* 0x008ea20000001000 */
[----:B------:R-:W-:Y:S01]  /*f650*/  SHF.R.S32.HI R203, RZ, 0x1f, R76 ;  /* 0x0000001fffcb7819 */ /* 0x000fe2000001144c */
[----:B------:R-:W-:-:S06]  /*f660*/  IMAD.SHL.U32 R204, R75, 0x2, RZ ;  /* 0x000000024bcc7824 */ /* 0x000fcc00078e00ff */
[----:B------:R1:W-:Y:S04]  /*f670*/  @P0 STS [R197+0x9000], RZ ;  /* 0x009000ffc5000388 */ /* 0x0003e80000000800 */
[----:B------:R1:W-:Y:S04]  /*f680*/  @P0 STS [R197+0x9004], RZ ;  /* 0x009004ffc5000388 */ /* 0x0003e80000000800 */
[----:B------:R1:W-:Y:S04]  /*f690*/  @P0 STS.64 [R197+0x9008], RZ ;  /* 0x009008ffc5000388 */ /* 0x0003e80000000a00 */
[----:B------:R1:W-:Y:S04]  /*f6a0*/  @P0 STS.128 [R197+0xb000], RZ ;  /* 0x00b000ffc5000388 */ /* 0x0003e80000000c00 */
[----:B------:R1:W-:Y:S01]  /*f6b0*/  @P0 STS.128 [R197+0xd000], RZ ;  /* 0x00d000ffc5000388 */ /* 0x0003e20000000c00 */
[----:B------:R-:W-:Y:S01]  /*f6c0*/  LEA.HI R203, R203, R76, RZ, 0x2 ;  /* 0x0000004ccbcb7211 */ /* 0x000fe200078f10ff */
[----:B------:R-:W-:Y:S01]  /*f6d0*/  BSSY B0, `(.L_x_3245) ;  /* 0x000001d000007945 */ /* 0x000fe20003800000 */
[----:B------:R-:W-:-:S02]  /*f6e0*/  LOP3.LUT R204, R204, 0x6, RZ, 0xc0, !PT ;  /* 0x00000006cccc7812 */ /* 0x000fc400078ec0ff */
[----:B------:R-:W-:Y:S01]  /*f6f0*/  SHF.R.S32.HI R203, RZ, 0x2, R203 ;  /* 0x00000002ffcb7819 */ /* 0x000fe200000114cb */
[----:B--2---:R-:W-:Y:S01]  /*f700*/  FMUL.FTZ R0, R5, R0 ;  /* 0x0000000005007220 */ /* 0x004fe20000410000 */
        /* <DEDUP_REMOVED lines=24> */
.L_x_3247:
[----:B------:R2:W-:Y:S02]  /*f890*/  STS.128 [R197+0xd000], RZ ;  /* 0x00d000ffc5007388 */ /* 0x0005e40000000c00 */
.L_x_3246:
[----:B-1----:R-:W-:Y:S05]  /*f8a0*/  BSYNC B0 ;  /* 0x0000000000007941 */ /* 0x002fea0003800000 */
.L_x_3245:
        /* <DEDUP_REMOVED lines=32> */
.L_x_3250:
[----:B------:R4:W-:Y:S02]  /*fab0*/  STS.128 [R197+0xd800], RZ ;  /* 0x00d800ffc5007388 */ /* 0x0009e40000000c00 */
.L_x_3249:
[----:B------:R-:W-:Y:S05]  /*fac0*/  BSYNC B0 ;  /* 0x0000000000007941 */ /* 0x000fea0003800000 */
.L_x_3248:
        /* <DEDUP_REMOVED lines=34> */
.L_x_3253:
[----:B------:R1:W-:Y:S02]  /*fcf0*/  STS.128 [R197+0xe000], RZ ;  /* 0x00e000ffc5007388 */ /* 0x0003e40000000c00 */
.L_x_3252:
[----:B------:R-:W-:Y:S05]  /*fd00*/  BSYNC B0 ;  /* 0x0000000000007941 */ /* 0x000fea0003800000 */
.L_x_3251:
        /* <DEDUP_REMOVED lines=13> */
[----:B---3--:R-:W-:-:S03]  /*fde0*/  @!P0 IMAD.WIDE.U32 R8, R60, 0xc0, R144 ;  /* 0x000000c03c088825 */ /* 0x008fc600078e0090 */
        /* <DEDUP_REMOVED lines=21> */
.L_x_3256:
[----:B------:R1:W-:Y:S02]  /*ff40*/  STS.128 [R197+0xe800], RZ ;  /* 0x00e800ffc5007388 */ /* 0x0003e40000000c00 */
.L_x_3255:
[----:B------:R-:W-:Y:S05]  /*ff50*/  BSYNC B0 ;  /* 0x0000000000007941 */ /* 0x000fea0003800000 */
.L_x_3254:
        /* <DEDUP_REMOVED lines=12> */
[----:B---3--:R-:W-:Y:S01]  /*10020*/  LOP3.LUT R6, R71, 0xc0, RZ, 0xc0, !PT ;  /* 0x000000c047067812 */ /* 0x008fe200078ec0ff */
        /* <DEDUP_REMOVED lines=20> */
[----:B------:R-:W-:Y:S02]  /*10170*/  IMAD R183, R52, 0x2, R185 ;  /* 0x0000000234b77824 */ /* 0x000fe400078e02b9 */
[----:B------:R-:W-:Y:S01]  /*10180*/  IMAD R55, R55, 0x20, R118 ;  /* 0x0000002037377824 */ /* 0x000fe200078e0276 */
[----:B------:R-:W1:Y:S01]  /*10190*/  LDSM.16.M88.4 R96, [R185] ;  /* 0x00000000b960783b */ /* 0x000e620000000200 */
[----:B------:R-:W-:-:S03]  /*101a0*/  SEL R3, R3, 0xffffffe0, !P0 ;  /* 0xffffffe003037807 */ /* 0x000fc60004000000 */
[----:B------:R-:W3:Y:S02]  /*101b0*/  LDSM.16.M88.4 R36, [R184+0x3400] ;  /* 0x00340000b824783b */ /* 0x000ee40000000200 */
[----:B------:R-:W-:Y:S01]  /*101c0*/  IMAD.IADD R181, R184, 0x1, R3 ;  /* 0x00000001b8b57824 */ /* 0x000fe200078e0203 */
[----:B------:R-:W-:Y:S01]  /*101d0*/  SHF.R.S32.HI R3, RZ, 0x1f, R64 ;  /* 0x0000001fff037819 */ /* 0x000fe20000011440 */
[----:B------:R-:W2:Y:S04]  /*101e0*/  LDSM.16.M88.4 R4, [R184+0x4400] ;  /* 0x00440000b804783b */ /* 0x000ea80000000200 */
[----:B------:R-:W4:Y:S04]  /*101f0*/  LDSM.16.M88.4 R28, [R184+0x3800] ;  /* 0x00380000b81c783b */ /* 0x000f280000000200 */
[----:B------:R-:W2:Y:S04]  /*10200*/  LDSM.16.M88.4 R20, [R184+0x3c00] ;  /* 0x003c0000b814783b */ /* 0x000ea80000000200 */
[----:B------:R-:W2:Y:S04]  /*10210*/  LDSM.16.M88.4 R12, [R184+0x4000] ;  /* 0x00400000b80c783b */ /* 0x000ea80000000200 */
[----:B------:R-:W2:Y:S04]  /*10220*/  LDSM.16.M88.4 R104, [R184+0x4800] ;  /* 0x00480000b868783b */ /* 0x000ea80000000200 */
[----:B------:R-:W2:Y:S04]  /*10230*/  LDSM.16.M88.4 R84, [R184+0x4c00] ;  /* 0x004c0000b854783b */ /* 0x000ea80000000200 */
[----:B------:R-:W-:Y:S04]  /*10240*/  LDSM.16.M88.4 R80, [R181+0x3000] ;  /* 0x00300000b550783b */ /* 0x000fe80000000200 */
[----:B-----5:R-:W4:Y:S04]  /*10250*/  LDSM.16.M88.4 R124, [R183] ;  /* 0x00000000b77c783b */ /* 0x020f280000000200 */
[----:B------:R-:W4:Y:S01]  /*10260*/  LDSM.16.M88.4 R76, [R181+0x3400] ;  /* 0x00340000b54c783b */ /* 0x000f220000000200 */
        /* <DEDUP_REMOVED lines=10> */
[----:B------:R-:W-:Y:S04]  /*10310*/  LDSM.16.M88.4 R92, [R185+0x1000] ;  /* 0x00100000b95c783b */ /* 0x000fe80000000200 */
[----:B------:R-:W-:Y:S01]  /*10320*/  LDSM.16.M88.4 R88, [R184+0x5000] ;  /* 0x00500000b858783b */ /* 0x000fe20000000200 */
[C---:B--2---:R-:W-:Y:S08]  /*10330*/  HMMA.16816.F32.BF16 R8, R96.reuse, R4, RZ ;  /* 0x000000046008723c */ /* 0x044ff000000418ff */
[C---:B------:R-:W-:Y:S08]  /*10340*/  HMMA.16816.F32.BF16 R4, R96.reuse, R6, RZ ;  /* 0x000000066004723c */ /* 0x040ff000000418ff */
        /* <DEDUP_REMOVED lines=13> */
[----:B------:R-:W4:Y:S07]  /*10420*/  LDSM.16.M88.4 R80, [R184+0x5800] ;  /* 0x00580000b850783b */ /* 0x000f2e0000000200 */
[C---:B------:R-:W-:Y:S08]  /*10430*/  HMMA.16816.F32.BF16 R40, R124.reuse, R76, R40 ;  /* 0x0000004c7c28723c */ /* 0x040ff00000041828 */
        /* <DEDUP_REMOVED lines=20> */
[----:B------:R-:W-:Y:S03]  /*10580*/  LDSM.16.M88.4 R124, [R181+0x5c00] ;  /* 0x005c0000b57c783b */ /* 0x000fe60000000200 */
        /* <DEDUP_REMOVED lines=18> */
[C---:B---3--:R-:W-:Y:S08]  /*106b0*/  HMMA.16816.F32.BF16 R8, R92.reuse, R68, R8 ;  /* 0x000000445c08723c */ /* 0x048ff00000041808 */
[----:B------:R-:W-:Y:S01]  /*106c0*/  HMMA.16816.F32.BF16 R4, R92, R70, R4 ;  /* 0x000000465c04723c */ /* 0x000fe20000041804 */
[----:B------:R-:W3:Y:S07]  /*106d0*/  LDSM.16.M88.4 R68, [R181+0x6400] ;  /* 0x00640000b544783b */ /* 0x000eee0000000200 */
[C---:B------:R-:W-:Y:S08]  /*106e0*/  HMMA.16816.F32.BF16 R48, R120.reuse, R112, R48 ;  /* 0x000000707830723c */ /* 0x040ff00000041830 */
[C---:B------:R-:W-:Y:S08]  /*106f0*/  HMMA.16816.F32.BF16 R44, R120.reuse, R114, R44 ;  /* 0x00000072782c723c */ /* 0x040ff0000004182c */
[C---:B--2---:R-:W-:Y:S08]  /*10700*/  HMMA.16816.F32.BF16 R32, R120.reuse, R84, R32 ;  /* 0x000000547820723c */ /* 0x044ff00000041820 */
[----:B------:R-:W-:Y:S01]  /*10710*/  HMMA.16816.F32.BF16 R28, R120, R86, R28 ;  /* 0x00000056781c723c */ /* 0x000fe2000004181c */
[----:B------:R-:W2:Y:S07]  /*10720*/  LDSM.16.M88.4 R84, [R184+0x7400] ;  /* 0x00740000b854783b */ /* 0x000eae0000000200 */
[C---:B------:R-:W-:Y:S08]  /*10730*/  HMMA.16816.F32.BF16 R16, R92.reuse, R72, R16 ;  /* 0x000000485c10723c */ /* 0x040ff00000041810 */
[----:B------:R-:W-:Y:S01]  /*10740*/  HMMA.16816.F32.BF16 R12, R92, R74, R12 ;  /* 0x0000004a5c0c723c */ /* 0x000fe2000004180c */
[----:B------:R-:W2:Y:S07]  /*10750*/  LDSM.16.M88.4 R72, [R181+0x6000] ;  /* 0x00600000b548783b */ /* 0x000eae0000000200 */
[C---:B------:R-:W-:Y:S08]  /*10760*/  HMMA.16816.F32.BF16 R24, R120.reuse, R124, R24 ;  /* 0x0000007c7818723c */ /* 0x040ff00000041818 */
[C---:B------:R-:W-:Y:S08]  /*10770*/  HMMA.16816.F32.BF16 R40, R120.reuse, R88, R40 ;  /* 0x000000587828723c */ /* 0x040ff00000041828 */
[C---:B------:R-:W-:Y:S01]  /*10780*/  HMMA.16816.F32.BF16 R36, R120.reuse, R90, R36 ;  /* 0x0000005a7824723c */ /* 0x040fe20000041824 */
[----:B------:R-:W-:Y:S07]  /*10790*/  LDSM.16.M88.4 R88, [R181+0x7000] ;  /* 0x00700000b558783b */ /* 0x000fee0000000200 */
[----:B------:R-:W-:Y:S01]  /*107a0*/  HMMA.16816.F32.BF16 R124, R120, R126, R20 ;  /* 0x0000007e787c723c */ /* 0x000fe20000041814 */
[----:B------:R-:W2:Y:S07]  /*107b0*/  LDSM.16.M88.4 R20, [R183+0x2000] ;  /* 0x00200000b714783b */ /* 0x000eae0000000200 */
[C---:B-1----:R-:W-:Y:S08]  /*107c0*/  HMMA.16816.F32.BF16 R48, R56.reuse, R76, R48 ;  /* 0x0000004c3830723c */ /* 0x042ff00000041830 */
[----:B------:R-:W-:Y:S01]  /*107d0*/  HMMA.16816.F32.BF16 R76, R56, R78, R44 ;  /* 0x0000004e384c723c */ /* 0x000fe2000004182c */
[----:B------:R-:W1:Y:S07]  /*107e0*/  LDSM.16.M88.4 R44, [R184+0x7800] ;  /* 0x00780000b82c783b */ /* 0x000e6e0000000200 */
[C---:B----4-:R-:W-:Y:S08]  /*107f0*/  HMMA.16816.F32.BF16 R108, R120.reuse, R60, R108 ;  /* 0x0000003c786c723c */ /* 0x050ff0000004186c */
[C---:B------:R-:W-:Y:S01]  /*10800*/  HMMA.16816.F32.BF16 R104, R120.reuse, R62, R104 ;  /* 0x0000003e7868723c */ /* 0x040fe20000041868 */
[----:B------:R-:W4:Y:S07]  /*10810*/  LDSM.16.M88.4 R60, [R181+0x7400] ;  /* 0x00740000b53c783b */ /* 0x000f2e0000000200 */
[C---:B---3--:R-:W-:Y:S08]  /*10820*/  HMMA.16816.F32.BF16 R8, R120.reuse, R68, R8 ;  /* 0x000000447808723c */ /* 0x048ff00000041808 */
[----:B------:R-:W-:Y:S07]  /*10830*/  HMMA.16816.F32.BF16 R68, R120, R70, R4 ;  /* 0x000000467844723c */ /* 0x000fee0000041804 */
[----:B------:R-:W-:Y:S01]  /*10840*/  IMAD R4, R64, 0x10, R203 ;  /* 0x0000001040047824 */ /* 0x000fe200078e02cb */
[----:B--2---:R-:W-:Y:S04]  /*10850*/  HMMA.16816.F32.BF16 R40, R56, R84, R40 ;  /* 0x000000543828723c */ /* 0x004fe80000041828 */
[----:B------:R-:W-:-:S02]  /*10860*/  IADD3 R67, R4, 0x1, R67 ;  /* 0x0000000104437810 */ /* 0x000fc40007ffe043 */
[----:B------:R-:W-:Y:S01]  /*10870*/  LEA.HI R4, R3, R64, RZ, 0x2 ;  /* 0x0000004003047211 */ /* 0x000fe200078f10ff */
[----:B------:R-:W-:Y:S01]  /*10880*/  IMAD.IADD R3, R2, 0x1, R204 ;  /* 0x0000000102037824 */ /* 0x000fe200078e02cc */
[----:B------:R-:W-:Y:S01]  /*10890*/  IADD3 R67, R65, R67, -R196 ;  /* 0x0000004341437210 */ /* 0x000fe20007ffe8c4 */
[C---:B------:R-:W-:Y:S01]  /*108a0*/  HMMA.16816.F32.BF16 R16, R120.reuse, R72, R16 ;  /* 0x000000487810723c */ /* 0x040fe20000041810 */
[----:B------:R-:W-:Y:S02]  /*108b0*/  LOP3.LUT R5, R4, 0xfffffffc, RZ, 0xc0, !PT ;  /* 0xfffffffc04057812 */ /* 0x000fe400078ec0ff */
[C---:B------:R-:W-:Y:S01]  /*108c0*/  IADD3 R6, R3.reuse, 0x1, RZ ;  /* 0x0000000103067810 */ /* 0x040fe20007ffe0ff */
[----:B------:R-:W-:Y:S01]  /*108d0*/  IMAD.IADD R4, R54, 0x1, R67 ;  /* 0x0000000136047824 */ /* 0x000fe200078e0243 */
[----:B------:R-:W-:Y:S01]  /*108e0*/  IADD3 R54, R3, 0x8, RZ ;  /* 0x0000000803367810 */ /* 0x000fe20007ffe0ff */
[----:B------:R-:W-:Y:S02]  /*108f0*/  IMAD.IADD R206, R64, 0x1, -R5 ;  /* 0x0000000140ce7824 */ /* 0x000fe400078e0a05 */
[----:B------:R-:W-:Y:S01]  /*10900*/  HMMA.16816.F32.BF16 R12, R120, R74, R12 ;  /* 0x0000004a780c723c */ /* 0x000fe2000004180c */
[----:B------:R-:W2:Y:S01]  /*10910*/  LDSM.16.M88.4 R72, [R181+0x7800] ;  /* 0x00780000b548783b */ /* 0x000ea20000000200 */
[C---:B------:R-:W-:Y:S01]  /*10920*/  IADD3 R64, R4.reuse, 0x8, RZ ;  /* 0x0000000804407810 */ /* 0x040fe20007ffe0ff */
[----:B------:R-:W3:Y:S01]  /*10930*/  I2F R5, R6 ;  /* 0x0000000600057306 */ /* 0x000ee20000201400 */
[-C--:B------:R-:W-:Y:S01]  /*10940*/  IMNMX R118, R4, R65.reuse, PT ;  /* 0x0000004104767217 */ /* 0x080fe20003800200 */
[----:B------:R-:W-:Y:S01]  /*10950*/  IMAD.IADD R4, R128, 0x1, R55 ;  /* 0x0000000180047824 */ /* 0x000fe200078e0237 */
[----:B------:R-:W-:-:S02]  /*10960*/  IMNMX R119, R64, R65, PT ;  /* 0x0000004140777217 */ /* 0x000fc40003800200 */
[C---:B------:R-:W-:Y:S01]  /*10970*/  HMMA.16816.F32.BF16 R48, R20.reuse, R88, R48 ;  /* 0x000000581430723c */ /* 0x040fe20000041830 */
[CC--:B------:R-:W-:Y:S01]  /*10980*/  ISETP.GE.AND P5, PT, R6.reuse, R118.reuse, PT ;  /* 0x000000760600720c */ /* 0x0c0fe20003fa6270 */
[----:B------:R-:W2:Y:S01]  /*10990*/  LDSM.16.M88.4 R64, [R184+0x7c00] ;  /* 0x007c0000b840783b */ /* 0x000ea20000000200 */
[-C--:B------:R-:W-:Y:S01]  /*109a0*/  ISETP.GE.AND P2, PT, R6, R119.reuse, PT ;  /* 0x000000770600720c */ /* 0x080fe20003f46270 */
[----:B------:R-:W1:Y:S01]  /*109b0*/  I2F R7, R54 ;  /* 0x0000003600077306 */ /* 0x000e620000201400 */
[C---:B------:R-:W-:Y:S02]  /*109c0*/  ISETP.GE.AND P4, PT, R54.reuse, R118, PT ;  /* 0x000000763600720c */ /* 0x040fe40003f86270 */
[----:B------:R-:W-:Y:S01]  /*109d0*/  ISETP.GE.AND P0, PT, R54, R119, PT ;  /* 0x000000773600720c */ /* 0x000fe20003f06270 */
[----:B------:R-:W-:Y:S08]  /*109e0*/  HMMA.16816.F32.BF16 R76, R20, R90, R76 ;  /* 0x0000005a144c723c */ /* 0x000ff0000004184c */
[----:B------:R-:W-:Y:S08]  /*109f0*/  HMMA.16816.F32.BF16 R36, R56, R86, R36 ;  /* 0x000000563824723c */ /* 0x000ff00000041824 */
[----:B------:R-:W-:Y:S01]  /*10a00*/  HMMA.16816.F32.BF16 R100, R120, R80, R100 ;  /* 0x000000507864723c */ /* 0x000fe20000041864 */
[----:B---3--:R-:W-:-:S02]  /*10a10*/  FFMA.FTZ R49, R0, R5, R49 ;  /* 0x0000000500317223 */ /* 0x008fc40000010031 */
[----:B------:R-:W-:-:S03]  /*10a20*/  FFMA.FTZ R51, R0, R5, R51 ;  /* 0x0000000500337223 */ /* 0x000fc60000010033 */
[----:B------:R-:W-:Y:S02]  /*10a30*/  FSEL R5, R49, -INF , !P5 ;  /* 0xff80000031057808 */ /* 0x000fe40006800000 */
[----:B------:R-:W-:Y:S01]  /*10a40*/  IADD3 R80, R3, 0x9, RZ ;  /* 0x0000000903507810 */ /* 0x000fe20007ffe0ff */
[----:B-1----:R-:W-:Y:S01]  /*10a50*/  HMMA.16816.F32.BF16 R32, R56, R44, R32 ;  /* 0x0000002c3820723c */ /* 0x002fe20000041820 */
[-C--:B------:R-:W-:Y:S01]  /*10a60*/  FFMA.FTZ R76, R0, R7.reuse, R76 ;  /* 0x00000007004c7223 */ /* 0x080fe2000001004c */
[----:B------:R-:W-:Y:S01]  /*10a70*/  FSEL R49, R51, -INF , !P2 ;  /* 0xff80000033317808 */ /* 0x000fe20005000000 */
[----:B------:R-:W1:Y:S01]  /*10a80*/  I2F R6, R80 ;  /* 0x0000005000067306 */ /* 0x000e620000201400 */
[----:B------:R-:W-:Y:S01]  /*10a90*/  ISETP.GE.AND P6, PT, R80, R118, PT ;  /* 0x000000765000720c */ /* 0x000fe20003fc6270 */
[----:B------:R-:W-:Y:S01]  /*10aa0*/  FFMA.FTZ R78, R0, R7, R78 ;  /* 0x00000007004e7223 */ /* 0x000fe2000001004e */
[----:B------:R-:W-:Y:S02]  /*10ab0*/  ISETP.GE.AND P1, PT, R80, R119, PT ;  /* 0x000000775000720c */ /* 0x000fe40003f26270 */
[----:B----4-:R-:W-:Y:S01]  /*10ac0*/  HMMA.16816.F32.BF16 R40, R20, R60, R40 ;  /* 0x0000003c1428723c */ /* 0x010fe20000041828 */
[----:B------:R-:W-:-:S02]  /*10ad0*/  IADD3 R44, R3, 0x10, RZ ;  /* 0x00000010032c7810 */ /* 0x000fc40007ffe0ff */
[C---:B------:R-:W-:Y:S02]  /*10ae0*/  IADD3 R45, R3.reuse, 0x11, RZ ;  /* 0x00000011032d7810 */ /* 0x040fe40007ffe0ff */
[----:B------:R-:W3:Y:S01]  /*10af0*/  I2F R55, R44 ;  /* 0x0000002c00377306 */ /* 0x000ee20000201400 */
[----:B------:R-:W-:Y:S02]  /*10b00*/  FSEL R7, R76, -INF , !P4 ;  /* 0xff8000004c077808 */ /* 0x000fe40006000000 */
[----:B------:R-:W-:Y:S01]  /*10b10*/  IADD3 R60, R3, 0x18, RZ ;  /* 0x00000018033c7810 */ /* 0x000fe20007ffe0ff */
[----:B------:R-:W-:Y:S01]  /*10b20*/  HMMA.16816.F32.BF16 R36, R20, R62, R36 ;  /* 0x0000003e1424723c */ /* 0x000fe20000041824 */
[----:B------:R-:W-:Y:S01]  /*10b30*/  ISETP.GE.AND P5, PT, R44, R118, PT ;  /* 0x000000762c00720c */ /* 0x000fe20003fa6270 */
[-C--:B-1----:R-:W-:Y:S01]  /*10b40*/  FFMA.FTZ R77, R0, R6.reuse, R77 ;  /* 0x00000006004d7223 */ /* 0x082fe2000001004d */
[----:B------:R-:W-:Y:S01]  /*10b50*/  FSEL R80, R78, -INF , !P0 ;  /* 0xff8000004e507808 */ /* 0x000fe20004000000 */
[----:B------:R1:W4:Y:S01]  /*10b60*/  I2F R54, R45 ;  /* 0x0000002d00367306 */ /* 0x0003220000201400 */
[----:B------:R-:W-:Y:S01]  /*10b70*/  FFMA.FTZ R79, R0, R6, R79 ;  /* 0x00000006004f7223 */ /* 0x000fe2000001004f */
[----:B------:R-:W-:-:S02]  /*10b80*/  ISETP.GE.AND P2, PT, R44, R119, PT ;  /* 0x000000772c00720c */ /* 0x000fc40003f46270 */
[----:B------:R-:W-:Y:S01]  /*10b90*/  HMMA.16816.F32.BF16 R96, R120, R82, R96 ;  /* 0x000000527860723c */ /* 0x000fe20000041860 */
[----:B------:R-:W-:Y:S02]  /*10ba0*/  FSEL R81, R77, -INF , !P6 ;  /* 0xff8000004d517808 */ /* 0x000fe40007000000 */
[CC--:B------:R-:W-:Y:S01]  /*10bb0*/  ISETP.GE.AND P6, PT, R60.reuse, R118.reuse, PT ;  /* 0x000000763c00720c */ /* 0x0c0fe20003fc6270 */
[----:B------:R2:W2:Y:S01]  /*10bc0*/  I2F R51, R60 ;  /* 0x0000003c00337306 */ /* 0x0004a20000201400 */
[----:B------:R-:W-:Y:S02]  /*10bd0*/  ISETP.GE.AND P4, PT, R45, R118, PT ;  /* 0x000000762d00720c */ /* 0x000fe40003f86270 */
[----:B------:R-:W-:Y:S01]  /*10be0*/  FSEL R82, R79, -INF , !P1 ;  /* 0xff8000004f527808 */ /* 0x000fe20004800000 */
[----:B------:R-:W-:Y:S01]  /*10bf0*/  HMMA.16816.F32.BF16 R28, R56, R46, R28 ;  /* 0x0000002e381c723c */ /* 0x000fe2000004181c */
[----:B------:R-:W-:Y:S01]  /*10c00*/  ISETP.GE.AND P1, PT, R60, R119, PT ;  /* 0x000000773c00720c */ /* 0x000fe20003f26270 */
[C---:B---3--:R-:W-:Y:S01]  /*10c10*/  FFMA.FTZ R6, R0.reuse, R55, R42 ;  /* 0x0000003700067223 */ /* 0x048fe2000001002a */
[----:B------:R-:W-:Y:S01]  /*10c20*/  ISETP.GE.AND P0, PT, R45, R119, PT ;  /* 0x000000772d00720c */ /* 0x000fe20003f06270 */
[C---:B------:R-:W-:Y:S01]  /*10c30*/  FFMA.FTZ R77, R0.reuse, R55, R40 ;  /* 0x00000037004d7223 */ /* 0x040fe20000010028 */
[----:B-1----:R-:W1:Y:S01]  /*10c40*/  LDSM.16.M88.4 R44, [R184+0x8000] ;  /* 0x00800000b82c783b */ /* 0x002e620000000200 */
[C---:B------:R-:W-:Y:S01]  /*10c50*/  IADD3 R76, R3.reuse, 0x19, RZ ;  /* 0x00000019034c7810 */ /* 0x040fe20007ffe0ff */
[CC--:B----4-:R-:W-:Y:S01]  /*10c60*/  FFMA.FTZ R79, R0.reuse, R54.reuse, R41 ;  /* 0x00000036004f7223 */ /* 0x0d0fe20000010029 */
[----:B--2---:R-:W-:Y:S01]  /*10c70*/  HMMA.16816.F32.BF16 R32, R20, R72, R32 ;  /* 0x000000481420723c */ /* 0x004fe20000041820 */
[----:B------:R-:W-:Y:S01]  /*10c80*/  IADD3 R42, R3, 0x20, RZ ;  /* 0x00000020032a7810 */ /* 0x000fe20007ffe0ff */
[----:B------:R-:W2:Y:S01]  /*10c90*/  I2F R40, R76 ;  /* 0x0000004c00287306 */ /* 0x000ea20000201400 */
[C---:B------:R-:W-:Y:S01]  /*10ca0*/  FFMA.FTZ R43, R0.reuse, R54, R43 ;  /* 0x00000036002b7223 */ /* 0x040fe2000001002b */
[----:B------:R-:W3:Y:S01]  /*10cb0*/  LDSM.16.M88.4 R60, [R181+0x7c00] ;  /* 0x007c0000b53c783b */ /* 0x000ee20000000200 */
[CC--:B------:R-:W-:Y:S01]  /*10cc0*/  FFMA.FTZ R36, R0.reuse, R51.reuse, R36 ;  /* 0x0000003300247223 */ /* 0x0c0fe20000010024 */
[----:B------:R-:W-:Y:S01]  /*10cd0*/  FSEL R77, R77, -INF , !P5 ;  /* 0xff8000004d4d7808 */ /* 0x000fe20006800000 */
[----:B------:R-:W-:Y:S01]  /*10ce0*/  FFMA.FTZ R38, R0, R51, R38 ;  /* 0x0000003300267223 */ /* 0x000fe20000010026 */
[----:B------:R-:W-:Y:S01]  /*10cf0*/  HMMA.16816.F32.BF16 R24, R56, R64, R24 ;  /* 0x000000403818723c */ /* 0x000fe20000041818 */
[----:B------:R-:W-:Y:S01]  /*10d00*/  FSEL R78, R43, -INF , !P0 ;  /* 0xff8000002b4e7808 */ /* 0x000fe20004000000 */
[----:B------:R-:W4:Y:S01]  /*10d10*/  I2F R41, R42 ;  /* 0x0000002a00297306 */ /* 0x000f220000201400 */
[----:B------:R-:W-:-:S02]  /*10d20*/  IADD3 R43, R3, 0x21, RZ ;  /* 0x00000021032b7810 */ /* 0x000fc40007ffe0ff */
[----:B------:R-:W-:Y:S02]  /*10d30*/  FSEL R6, R6, -INF , !P2 ;  /* 0xff80000006067808 */ /* 0x000fe40005000000 */
[C---:B------:R-:W-:Y:S01]  /*10d40*/  ISETP.GE.AND P5, PT, R76.reuse, R118, PT ;  /* 0x000000764c00720c */ /* 0x040fe20003fa6270 */
[----:B------:R-:W-:Y:S01]  /*10d50*/  HMMA.16816.F32.BF16 R124, R56, R66, R124 ;  /* 0x00000042387c723c */ /* 0x000fe2000004187c */
[----:B------:R-:W-:Y:S01]  /*10d60*/  ISETP.GE.AND P2, PT, R76, R119, PT ;  /* 0x000000774c00720c */ /* 0x000fe20003f46270 */
[----:B------:R1:W1:Y:S01]  /*10d70*/  I2F R51, R43 ;  /* 0x0000002b00337306 */ /* 0x0002620000201400 */
[----:B------:R-:W-:Y:S01]  /*10d80*/  FSEL R79, R79, -INF , !P4 ;  /* 0xff8000004f4f7808 */ /* 0x000fe20006000000 */
[-C--:B--2---:R-:W-:Y:S01]  /*10d90*/  FFMA.FTZ R37, R0, R40.reuse, R37 ;  /* 0x0000002800257223 */ /* 0x084fe20000010025 */
[----:B------:R-:W-:Y:S01]  /*10da0*/  FSEL R85, R36, -INF , !P6 ;  /* 0xff80000024557808 */ /* 0x000fe20007000000 */
[----:B------:R-:W-:Y:S01]  /*10db0*/  FFMA.FTZ R39, R0, R40, R39 ;  /* 0x0000002800277223 */ /* 0x000fe20000010027 */
[----:B------:R-:W-:Y:S01]  /*10dc0*/  FSEL R76, R38, -INF , !P1 ;  /* 0xff800000264c7808 */ /* 0x000fe20004800000 */
[----:B------:R-:W-:Y:S01]  /*10dd0*/  HMMA.16816.F32.BF16 R28, R20, R74, R28 ;  /* 0x0000004a141c723c */ /* 0x000fe2000004181c */
[-C--:B------:R-:W-:Y:S01]  /*10de0*/  ISETP.GE.AND P4, PT, R42, R118.reuse, PT ;  /* 0x000000762a00720c */ /* 0x080fe20003f86270 */
[----:B----4-:R-:W-:Y:S01]  /*10df0*/  FFMA.FTZ R161, R0, R41, R32 ;  /* 0x0000002900a17223 */ /* 0x010fe20000010020 */
[----:B------:R-:W-:Y:S01]  /*10e00*/  ISETP.GE.AND P0, PT, R42, R119, PT ;  /* 0x000000772a00720c */ /* 0x000fe20003f06270 */
[----:B------:R-:W-:Y:S01]  /*10e10*/  FFMA.FTZ R34, R0, R41, R34 ;  /* 0x0000002900227223 */ /* 0x000fe20000010022 */
[----:B------:R-:W-:-:S02]  /*10e20*/  ISETP.GE.AND P6, PT, R43, R118, PT ;  /* 0x000000762b00720c */ /* 0x000fc40003fc6270 */
[----:B------:R-:W-:Y:S02]  /*10e30*/  ISETP.GE.AND P1, PT, R43, R119, PT ;  /* 0x000000772b00720c */ /* 0x000fe40003f26270 */
[----:B------:R-:W-:Y:S01]  /*10e40*/  FSEL R87, R37, -INF , !P5 ;  /* 0xff80000025577808 */ /* 0x000fe20006800000 */
[----:B-1----:R-:W1:Y:S01]  /*10e50*/  LDSM.16.M88.4 R40, [R181+0x8000] ;  /* 0x00800000b528783b */ /* 0x002e620000000200 */
[----:B------:R-:W-:Y:S01]  /*10e60*/  FSEL R84, R39, -INF , !P2 ;  /* 0xff80000027547808 */ /* 0x000fe20005000000 */
[-C--:B------:R-:W-:Y:S01]  /*10e70*/  FFMA.FTZ R165, R0, R51.reuse, R33 ;  /* 0x0000003300a57223 */ /* 0x080fe20000010021 */
[C---:B------:R-:W-:Y:S01]  /*10e80*/  IADD3 R64, R3.reuse, 0x28, RZ ;  /* 0x0000002803407810 */ /* 0x040fe20007ffe0ff */
[----:B------:R-:W2:Y:S01]  /*10e90*/  LDSM.16.M88.4 R36, [R184+0x8400] ;  /* 0x00840000b824783b */ /* 0x000ea20000000200 */
[C---:B------:R-:W-:Y:S01]  /*10ea0*/  IADD3 R54, R3.reuse, 0x29, RZ ;  /* 0x0000002903367810 */ /* 0x040fe20007ffe0ff */
[----:B------:R-:W-:Y:S01]  /*10eb0*/  HMMA.16816.F32.BF16 R16, R56, R44, R16 ;  /* 0x0000002c3810723c */ /* 0x000fe20000041810 */
[----:B------:R-:W-:Y:S01]  /*10ec0*/  FSEL R136, R34, -INF , !P0 ;  /* 0xff80000022887808 */ /* 0x000fe20004000000 */
[----:B------:R-:W4:Y:S01]  /*10ed0*/  I2F R55, R64 ;  /* 0x0000004000377306 */ /* 0x000f220000201400 */
[C---:B------:R-:W-:Y:S01]  /*10ee0*/  IADD3 R34, R3.reuse, 0x30, RZ ;  /* 0x0000003003227810 */ /* 0x040fe20007ffe0ff */
[----:B------:R-:W-:Y:S01]  /*10ef0*/  FFMA.FTZ R138, R0, R51, R35 ;  /* 0x00000033008a7223 */ /* 0x000fe20000010023 */
[----:B------:R-:W-:-:S02]  /*10f00*/  IADD3 R35, R3, 0x31, RZ ;  /* 0x0000003103237810 */ /* 0x000fc40007ffe0ff */
[----:B------:R-:W-:Y:S01]  /*10f10*/  FSEL R161, R161, -INF , !P4 ;  /* 0xff800000a1a17808 */ /* 0x000fe20006000000 */
[----:B---3--:R-:W-:Y:S01]  /*10f20*/  HMMA.16816.F32.BF16 R24, R20, R60, R24 ;  /* 0x0000003c1418723c */ /* 0x008fe20000041818 */
[CC--:B------:R-:W-:Y:S01]  /*10f30*/  ISETP.GE.AND P5, PT, R64.reuse, R118.reuse, PT ;  /* 0x000000764000720c */ /* 0x0c0fe20003fa6270 */
[----:B------:R-:W3:Y:S01]  /*10f40*/  I2F R32, R54 ;  /* 0x0000003600207306 */ /* 0x000ee20000201400 */
[----:B------:R-:W-:Y:S02]  /*10f50*/  ISETP.GE.AND P2, PT, R64, R119, PT ;  /* 0x000000774000720c */ /* 0x000fe40003f46270 */
[-C--:B------:R-:W-:Y:S02]  /*10f60*/  ISETP.GE.AND P4, PT, R54, R118.reuse, PT ;  /* 0x000000763600720c */ /* 0x080fe40003f86270 */
[----:B------:R-:W-:Y:S01]  /*10f70*/  FSEL R165, R165, -INF , !P6 ;  /* 0xff800000a5a57808 */ /* 0x000fe20007000000 */
[----:B------:R-:W-:Y:S01]  /*10f80*/  HMMA.16816.F32.BF16 R12, R56, R46, R12 ;  /* 0x0000002e380c723c */ /* 0x000fe2000004180c */
[----:B------:R-:W-:Y:S01]  /*10f90*/  FSEL R138, R138, -INF , !P1 ;  /* 0xff8000008a8a7808 */ /* 0x000fe20004800000 */
[----:B------:R1:W1:Y:S01]  /*10fa0*/  I2F R33, R34 ;  /* 0x0000002200217306 */ /* 0x0002620000201400 */
[-C--:B----4-:R-:W-:Y:S01]  /*10fb0*/  FFMA.FTZ R28, R0, R55.reuse, R28 ;  /* 0x00000037001c7223 */ /* 0x090fe2000001001c */
[----:B------:R-:W-:Y:S01]  /*10fc0*/  ISETP.GE.AND P6, PT, R34, R118, PT ;  /* 0x000000762200720c */ /* 0x000fe20003fc6270 */
[----:B------:R-:W-:Y:S01]  /*10fd0*/  FFMA.FTZ R30, R0, R55, R30 ;  /* 0x00000037001e7223 */ /* 0x000fe2000001001e */
[----:B------:R-:W-:-:S02]  /*10fe0*/  ISETP.GE.AND P1, PT, R34, R119, PT ;  /* 0x000000772200720c */ /* 0x000fc40003f26270 */
[C---:B------:R-:W-:Y:S01]  /*10ff0*/  HMMA.16816.F32.BF16 R124, R20.reuse, R62, R124 ;  /* 0x0000003e147c723c */ /* 0x040fe2000004187c */
[----:B------:R-:W-:Y:S01]  /*11000*/  ISETP.GE.AND P0, PT, R54, R119, PT ;  /* 0x000000773600720c */ /* 0x000fe20003f06270 */
[----:B------:R-:W4:Y:S01]  /*11010*/  I2F R44, R35 ;  /* 0x00000023002c7306 */ /* 0x000f220000201400 */
[-C--:B---3--:R-:W-:Y:S01]  /*11020*/  FFMA.FTZ R29, R0, R32.reuse, R29 ;  /* 0x00000020001d7223 */ /* 0x088fe2000001001d */
[----:B------:R-:W-:Y:S01]  /*11030*/  FSEL R163, R28, -INF , !P5 ;  /* 0xff8000001ca37808 */ /* 0x000fe20006800000 */
[----:B------:R-:W-:Y:S01]  /*11040*/  FFMA.FTZ R122, R0, R32, R31 ;  /* 0x00000020007a7223 */ /* 0x000fe2000001001f */
[----:B------:R-:W-:Y:S02]  /*11050*/  FSEL R148, R30, -INF , !P2 ;  /* 0xff8000001e947808 */ /* 0x000fe40005000000 */
[----:B------:R-:W-:Y:S02]  /*11060*/  FSEL R167, R29, -INF , !P4 ;  /* 0xff8000001da77808 */ /* 0x000fe40006000000 */
[----:B-1----:R-:W-:Y:S01]  /*11070*/  IADD3 R34, R3, 0x38, RZ ;  /* 0x0000003803227810 */ /* 0x002fe20007ffe0ff */
[-C--:B------:R-:W-:Y:S01]  /*11080*/  FFMA.FTZ R26, R0, R33.reuse, R26 ;  /* 0x00000021001a7223 */ /* 0x080fe2000001001a */
[----:B------:R-:W1:Y:S01]  /*11090*/  LDSM.16.M88.4 R28, [R184+0x8800] ;  /* 0x00880000b81c783b */ /* 0x000e620000000200 */
[C---:B------:R-:W-:Y:S01]  /*110a0*/  HMMA.16816.F32.BF16 R16, R20.reuse, R40, R16 ;  /* 0x000000281410723c */ /* 0x040fe20000041810 */
[----:B------:R-:W-:Y:S01]  /*110b0*/  FSEL R122, R122, -INF , !P0 ;  /* 0xff8000007a7a7808 */ /* 0x000fe20004000000 */
[----:B------:R3:W2:Y:S01]  /*110c0*/  I2F R45, R34 ;  /* 0x00000022002d7306 */ /* 0x0006a20000201400 */
[C---:B------:R-:W-:Y:S01]  /*110d0*/  ISETP.GE.AND P5, PT, R35.reuse, R118, PT ;  /* 0x000000762300720c */ /* 0x040fe20003fa6270 */
[C---:B------:R-:W-:Y:S01]  /*110e0*/  FFMA.FTZ R67, R0.reuse, R33, R24 ;  /* 0x0000002100437223 */ /* 0x040fe20000010018 */
[-C--:B------:R-:W-:Y:S01]  /*110f0*/  ISETP.GE.AND P2, PT, R35, R119.reuse, PT ;  /* 0x000000772300720c */ /* 0x080fe20003f46270 */
[----:B----4-:R-:W-:Y:S01]  /*11100*/  FFMA.FTZ R27, R0, R44, R27 ;  /* 0x0000002c001b7223 */ /* 0x010fe2000001001b */
[----:B------:R-:W-:Y:S01]  /*11110*/  ISETP.GE.AND P4, PT, R34, R118, PT ;  /* 0x000000762200720c */ /* 0x000fe20003f86270 */
[----:B------:R-:W-:Y:S01]  /*11120*/  FFMA.FTZ R157, R0, R44, R25 ;  /* 0x0000002c009d7223 */ /* 0x000fe20000010019 */
[----:B------:R-:W-:Y:S01]  /*11130*/  ISETP.GE.AND P0, PT, R34, R119, PT ;  /* 0x000000772200720c */ /* 0x000fe20003f06270 */
[----:B------:R-:W-:Y:S01]  /*11140*/  HMMA.16816.F32.BF16 R40, R20, R42, R12 ;  /* 0x0000002a1428723c */ /* 0x000fe2000004180c */
[----:B------:R-:W-:Y:S01]  /*11150*/  FSEL R64, R26, -INF , !P1 ;  /* 0xff8000001a407808 */ /* 0x000fe20004800000 */
[----:B------:R-:W4:Y:S01]  /*11160*/  LDSM.16.M88.4 R12, [R184+0x8c00] ;  /* 0x008c0000b80c783b */ /* 0x000f220000000200 */
[----:B------:R-:W-:-:S02]  /*11170*/  IADD3 R46, R3, 0x39, RZ ;  /* 0x00000039032e7810 */ /* 0x000fc40007ffe0ff */
[----:B------:R-:W-:Y:S02]  /*11180*/  IADD3 R26, R3, 0x40, RZ ;  /* 0x00000040031a7810 */ /* 0x000fe40007ffe0ff */
[----:B------:R-:W1:Y:S01]  /*11190*/  I2F R24, R46 ;  /* 0x0000002e00187306 */ /* 0x000e620000201400 */
[----:B---3--:R-:W3:Y:S01]  /*111a0*/  LDSM.16.M88.4 R32, [R181+0x8400] ;  /* 0x00840000b520783b */ /* 0x008ee20000000200 */
[----:B------:R-:W-:Y:S01]  /*111b0*/  FSEL R65, R27, -INF , !P2 ;  /* 0xff8000001b417808 */ /* 0x000fe20005000000 */
[----:B--2---:R-:W-:Y:S01]  /*111c0*/  HMMA.16816.F32.BF16 R8, R56, R36, R8 ;  /* 0x000000243808723c */ /* 0x004fe20000041808 */
[----:B------:R-:W-:Y:S01]  /*111d0*/  IADD3 R27, R3, 0x41, RZ ;  /* 0x00000041031b7810 */ /* 0x000fe20007ffe0ff */
[CC--:B------:R-:W-:Y:S01]  /*111e0*/  FFMA.FTZ R121, R0.reuse, R45.reuse, R124 ;  /* 0x0000002d00797223 */ /* 0x0c0fe2000001007c */
[----:B------:R-:W-:Y:S01]  /*111f0*/  FSEL R157, R157, -INF , !P5 ;  /* 0xff8000009d9d7808 */ /* 0x000fe20006800000 */
[----:B------:R-:W-:Y:S01]  /*11200*/  FFMA.FTZ R120, R0, R45, R126 ;  /* 0x0000002d00787223 */ /* 0x000fe2000001007e */
[----:B------:R-:W2:Y:S01]  /*11210*/  I2F R25, R26 ;  /* 0x0000001a00197306 */ /* 0x000ea20000201400 */
[----:B------:R-:W-:-:S02]  /*11220*/  ISETP.GE.AND P5, PT, R26, R118, PT ;  /* 0x000000761a00720c */ /* 0x000fc40003fa6270 */
[C---:B------:R-:W-:Y:S01]  /*11230*/  HMMA.16816.F32.BF16 R68, R56.reuse, R38, R68 ;  /* 0x000000263844723c */ /* 0x040fe20000041844 */
[----:B------:R-:W-:Y:S02]  /*11240*/  FSEL R121, R121, -INF , !P4 ;  /* 0xff80000079797808 */ /* 0x000fe40006000000 */
[----:B------:R-:W-:Y:S02]  /*11250*/  FSEL R120, R120, -INF , !P0 ;  /* 0xff80000078787808 */ /* 0x000fe40004000000 */
[----:B------:R4:W4:Y:S01]  /*11260*/  I2F R36, R27 ;  /* 0x0000001b00247306 */ /* 0x0009220000201400 */
[-C--:B------:R-:W-:Y:S01]  /*11270*/  ISETP.GE.AND P2, PT, R26, R119.reuse, PT ;  /* 0x000000771a00720c */ /* 0x080fe20003f46270 */
[CC--:B-1----:R-:W-:Y:S01]  /*11280*/  FFMA.FTZ R125, R0.reuse, R24.reuse, R125 ;  /* 0x00000018007d7223 */ /* 0x0c2fe2000001007d */
[C---:B------:R-:W-:Y:S01]  /*11290*/  IADD3 R39, R3.reuse, 0x48, RZ ;  /* 0x0000004803277810 */ /* 0x040fe20007ffe0ff */
[C---:B------:R-:W-:Y:S01]  /*112a0*/  FFMA.FTZ R123, R0.reuse, R24, R127 ;  /* 0x00000018007b7223 */ /* 0x040fe2000001007f */
[----:B------:R-:W-:Y:S01]  /*112b0*/  IADD3 R38, R3, 0x49, RZ ;  /* 0x0000004903267810 */ /* 0x000fe20007ffe0ff */
[C---:B------:R-:W-:Y:S01]  /*112c0*/  HMMA.16816.F32.BF16 R108, R56.reuse, R28, R108 ;  /* 0x0000001c386c723c */ /* 0x040fe2000004186c */
[CC--:B------:R-:W-:Y:S01]  /*112d0*/  ISETP.GE.AND P4, PT, R27.reuse, R118.reuse, PT ;  /* 0x000000761b00720c */ /* 0x0c0fe20003f86270 */
[----:B------:R-:W1:Y:S01]  /*112e0*/  I2F R37, R39 ;  /* 0x0000002700257306 */ /* 0x000e620000201400 */
[----:B------:R-:W-:Y:S01]  /*112f0*/  ISETP.GE.AND P0, PT, R27, R119, PT ;  /* 0x000000771b00720c */ /* 0x000fe20003f06270 */
[CC--:B--2---:R-:W-:Y:S01]  /*11300*/  FFMA.FTZ R135, R0.reuse, R25.reuse, R16 ;  /* 0x0000001900877223 */ /* 0x0c4fe20000010010 */
[----:B------:R-:W-:Y:S01]  /*11310*/  FSEL R67, R67, -INF , !P6 ;  /* 0xff80000043437808 */ /* 0x000fe20007000000 */
[----:B------:R-:W-:Y:S01]  /*11320*/  FFMA.FTZ R132, R0, R25, R18 ;  /* 0x0000001900847223 */ /* 0x000fe20000010012 */
[C---:B------:R-:W-:Y:S01]  /*11330*/  ISETP.GE.AND P6, PT, R46.reuse, R118, PT ;  /* 0x000000762e00720c */ /* 0x040fe20003fc6270 */
[C---:B------:R-:W-:Y:S01]  /*11340*/  HMMA.16816.F32.BF16 R104, R56.reuse, R30, R104 ;  /* 0x0000001e3868723c */ /* 0x040fe20000041868 */
[----:B------:R-:W-:Y:S01]  /*11350*/  ISETP.GE.AND P1, PT, R46, R119, PT ;  /* 0x000000772e00720c */ /* 0x000fe20003f26270 */
[----:B------:R-:W2:Y:S01]  /*11360*/  I2F R16, R38 ;  /* 0x0000002600107306 */ /* 0x000ea20000201400 */
[----:B----4-:R-:W4:Y:S01]  /*11370*/  LDSM.16.M88.4 R24, [R181+0x8800] ;  /* 0x00880000b518783b */ /* 0x010f220000000200 */
[CC--:B------:R-:W-:Y:S01]  /*11380*/  FFMA.FTZ R17, R0.reuse, R36.reuse, R17 ;  /* 0x0000002400117223 */ /* 0x0c0fe20000010011 */
[----:B------:R-:W-:Y:S01]  /*11390*/  FSEL R159, R125, -INF , !P6 ;  /* 0xff8000007d9f7808 */ /* 0x000fe20007000000 */
[C---:B------:R-:W-:Y:S01]  /*113a0*/  FFMA.FTZ R19, R0.reuse, R36, R19 ;  /* 0x0000002400137223 */ /* 0x040fe20000010013 */
[----:B------:R-:W-:Y:S01]  /*113b0*/  FSEL R123, R123, -INF , !P1 ;  /* 0xff8000007b7b7808 */ /* 0x000fe20004800000 */
[----:B------:R-:W-:Y:S01]  /*113c0*/  HMMA.16816.F32.BF16 R100, R56, R12, R100 ;  /* 0x0000000c3864723c */ /* 0x000fe20000041864 */
[----:B------:R-:W-:Y:S01]  /*113d0*/  FSEL R155, R17, -INF , !P4 ;  /* 0xff800000119b7808 */ /* 0x000fe20006000000 */
[CC--:B-1----:R-:W-:Y:S01]  /*113e0*/  FFMA.FTZ R40, R0.reuse, R37.reuse, R40 ;  /* 0x0000002500287223 */ /* 0x0c2fe20000010028 */
[C---:B------:R-:W-:Y:S01]  /*113f0*/  ISETP.GE.AND P6, PT, R39.reuse, R118, PT ;  /* 0x000000762700720c */ /* 0x040fe20003fc6270 */
[----:B------:R-:W-:Y:S01]  /*11400*/  FFMA.FTZ R42, R0, R37, R42 ;  /* 0x00000025002a7223 */ /* 0x000fe2000001002a */
[----:B------:R-:W-:-:S02]  /*11410*/  ISETP.GE.AND P1, PT, R39, R119, PT ;  /* 0x000000772700720c */ /* 0x000fc40003f26270 */
[C---:B------:R-:W-:Y:S01]  /*11420*/  IADD3 R18, R3.reuse, 0x50, RZ ;  /* 0x0000005003127810 */ /* 0x040fe20007ffe0ff */
[C---:B---3--:R-:W-:Y:S01]  /*11430*/  HMMA.16816.F32.BF16 R8, R20.reuse, R32, R8 ;  /* 0x000000201408723c */ /* 0x048fe20000041808 */
[----:B------:R-:W-:Y:S01]  /*11440*/  IADD3 R17, R3, 0x51, RZ ;  /* 0x0000005103117810 */ /* 0x000fe20007ffe0ff */
[-C--:B--2---:R-:W-:Y:S01]  /*11450*/  FFMA.FTZ R41, R0, R16.reuse, R41 ;  /* 0x0000001000297223 */ /* 0x084fe20000010029 */
[----:B------:R-:W-:Y:S01]  /*11460*/  FSEL R133, R19, -INF , !P0 ;  /* 0xff80000013857808 */ /* 0x000fe20004000000 */
[----:B------:R-:W1:Y:S01]  /*11470*/  I2F R29, R18 ;  /* 0x00000012001d7306 */ /* 0x000e620000201400 */
[----:B------:R-:W-:Y:S01]  /*11480*/  FSEL R137, R40, -INF , !P6 ;  /* 0xff80000028897808 */ /* 0x000fe20007000000 */
[----:B------:R-:W-:Y:S01]  /*11490*/  FFMA.FTZ R43, R0, R16, R43 ;  /* 0x00000010002b7223 */ /* 0x000fe2000001002b */
[----:B------:R-:W-:Y:S01]  /*114a0*/  FSEL R134, R42, -INF , !P1 ;  /* 0xff8000002a867808 */ /* 0x000fe20004800000 */
[----:B------:R-:W-:Y:S01]  /*114b0*/  HMMA.16816.F32.BF16 R68, R20, R34, R68 ;  /* 0x000000221444723c */ /* 0x000fe20000041844 */
[----:B------:R-:W-:-:S02]  /*114c0*/  ISETP.GE.AND P4, PT, R18, R118, PT ;  /* 0x000000761200720c */ /* 0x000fc40003f86270 */
[-C--:B------:R-:W-:Y:S01]  /*114d0*/  ISETP.GE.AND P0, PT, R18, R119.reuse, PT ;  /* 0x000000771200720c */ /* 0x080fe20003f06270 */
[----:B------:R2:W3:Y:S01]  /*114e0*/  I2F R28, R17 ;  /* 0x00000011001c7306 */ /* 0x0004e20000201400 */
[C---:B------:R-:W-:Y:S02]  /*114f0*/  ISETP.GE.AND P6, PT, R17.reuse, R118, PT ;  /* 0x000000761100720c */ /* 0x040fe40003fc6270 */
[----:B------:R-:W-:Y:S01]  /*11500*/  ISETP.GE.AND P1, PT, R17, R119, PT ;  /* 0x000000771100720c */ /* 0x000fe20003f26270 */
[----:B------:R-:W-:Y:S01]  /*11510*/  HMMA.16816.F32.BF16 R96, R56, R14, R96 ;  /* 0x0000000e3860723c */ /* 0x000fe20000041860 */
[C---:B------:R-:W-:Y:S02]  /*11520*/  IADD3 R12, R3.reuse, 0x61, RZ ;  /* 0x00000061030c7810 */ /* 0x040fe40007ffe0ff */
[C---:B------:R-:W-:Y:S02]  /*11530*/  IADD3 R32, R3.reuse, 0x59, RZ ;  /* 0x0000005903207810 */ /* 0x040fe40007ffe0ff */
[----:B------:R-:W-:-:S02]  /*11540*/  IADD3 R30, R3, 0x58, RZ ;  /* 0x00000058031e7810 */ /* 0x000fc40007ffe0ff */
[C---:B------:R-:W-:Y:S01]  /*11550*/  IADD3 R13, R3.reuse, 0x68, RZ ;  /* 0x00000068030d7810 */ /* 0x040fe20007ffe0ff */
[CC--:B-1----:R-:W-:Y:S01]  /*11560*/  FFMA.FTZ R151, R0.reuse, R29.reuse, R8 ;  /* 0x0000001d00977223 */ /* 0x0c2fe20000010008 */
[----:B------:R-:W1:Y:S01]  /*11570*/  I2F R31, R30 ;  /* 0x0000001e001f7306 */ /* 0x000e620000201400 */
[C---:B------:R-:W-:Y:S01]  /*11580*/  FFMA.FTZ R146, R0.reuse, R29, R10 ;  /* 0x0000001d00927223 */ /* 0x040fe2000001000a */
[C---:B----4-:R-:W-:Y:S01]  /*11590*/  HMMA.16816.F32.BF16 R108, R20.reuse, R24, R108 ;  /* 0x00000018146c723c */ /* 0x050fe2000004186c */
[----:B--2---:R-:W2:Y:S01]  /*115a0*/  LDSM.16.M88.4 R16, [R181+0x8c00] ;  /* 0x008c0000b510783b */ /* 0x004ea20000000200 */
[CC--:B---3--:R-:W-:Y:S01]  /*115b0*/  FFMA.FTZ R11, R0.reuse, R28.reuse, R11 ;  /* 0x0000001c000b7223 */ /* 0x0c8fe2000001000b */
[----:B------:R-:W-:Y:S01]  /*115c0*/  IADD3 R10, R3, 0x60, RZ ;  /* 0x00000060030a7810 */ /* 0x000fe20007ffe0ff */
[----:B------:R-:W-:Y:S01]  /*115d0*/  FFMA.FTZ R149, R0, R28, R9 ;  /* 0x0000001c00957223 */ /* 0x000fe20000010009 */
[----:B------:R-:W-:Y:S01]  /*115e0*/  FSEL R151, R151, -INF , !P4 ;  /* 0xff80000097977808 */ /* 0x000fe20006000000 */
[----:B------:R-:W3:Y:S01]  /*115f0*/  I2F R8, R32 ;  /* 0x0000002000087306 */ /* 0x000ee20000201400 */
[----:B------:R-:W-:Y:S01]  /*11600*/  FSEL R142, R11, -INF , !P1 ;  /* 0xff8000000b8e7808 */ /* 0x000fe20004800000 */
[----:B------:R-:W-:Y:S01]  /*11610*/  HMMA.16816.F32.BF16 R104, R20, R26, R104 ;  /* 0x0000001a1468723c */ /* 0x000fe20000041868 */
[----:B------:R-:W-:Y:S01]  /*11620*/  FSEL R149, R149, -INF , !P6 ;  /* 0xff80000095957808 */ /* 0x000fe20007000000 */
[----:B------:R-:W-:-:S04]  /*11630*/  DEPBAR.LE SB0, 0x0 ;  /* 0x000080000000791a */ /* 0x000fc80000000000 */
[----:B------:R-:W4:Y:S01]  /*11640*/  I2F R11, R12 ;  /* 0x0000000c000b7306 */ /* 0x000f220000201400 */
[-C--:B------:R-:W-:Y:S01]  /*11650*/  ISETP.GE.AND P6, PT, R10, R118.reuse, PT ;  /* 0x000000760a00720c */ /* 0x080fe20003fc6270 */
[----:B-1----:R-:W-:Y:S01]  /*11660*/  FFMA.FTZ R68, R0, R31, R68 ;  /* 0x0000001f00447223 */ /* 0x002fe20000010044 */
[----:B------:R-:W-:Y:S01]  /*11670*/  ISETP.GE.AND P1, PT, R10, R119, PT ;  /* 0x000000770a00720c */ /* 0x000fe20003f26270 */
[----:B------:R-:W-:Y:S01]  /*11680*/  FFMA.FTZ R70, R0, R31, R70 ;  /* 0x0000001f00467223 */ /* 0x000fe20000010046 */
[----:B------:R-:W-:Y:S02]  /*11690*/  FSEL R146, R146, -INF , !P0 ;  /* 0xff80000092927808 */ /* 0x000fe40004000000 */
[----:B------:R-:W-:Y:S01]  /*116a0*/  ISETP.GE.AND P4, PT, R32, R118, PT ;  /* 0x000000762000720c */ /* 0x000fe20003f86270 */
[----:B------:R-:W1:Y:S01]  /*116b0*/  I2F R9, R10 ;  /* 0x0000000a00097306 */ /* 0x000e620000201400 */
[-C--:B---3--:R-:W-:Y:S01]  /*116c0*/  FFMA.FTZ R69, R0, R8.reuse, R69 ;  /* 0x0000000800457223 */ /* 0x088fe20000010045 */
[----:B------:R-:W-:Y:S01]  /*116d0*/  ISETP.GE.AND P0, PT, R32, R119, PT ;  /* 0x000000772000720c */ /* 0x000fe20003f06270 */
[----:B------:R-:W-:Y:S01]  /*116e0*/  FFMA.FTZ R71, R0, R8, R71 ;  /* 0x0000000800477223 */ /* 0x000fe20000010047 */
[----:B------:R-:W-:-:S02]  /*116f0*/  IADD3 R8, R3, 0x69, RZ ;  /* 0x0000006903087810 */ /* 0x000fc40007ffe0ff */
[----:B------:R-:W-:Y:S01]  /*11700*/  FSEL R135, R135, -INF , !P5 ;  /* 0xff80000087877808 */ /* 0x000fe20006800000 */
[-C--:B----4-:R-:W-:Y:S01]  /*11710*/  FFMA.FTZ R109, R0, R11.reuse, R109 ;  /* 0x0000000b006d7223 */ /* 0x090fe2000001006d */
[----:B------:R-:W-:Y:S01]  /*11720*/  FSEL R132, R132, -INF , !P2 ;  /* 0xff80000084847808 */ /* 0x000fe20005000000 */
[----:B------:R-:W-:Y:S01]  /*11730*/  FFMA.FTZ R111, R0, R11, R111 ;  /* 0x0000000b006f7223 */ /* 0x000fe2000001006f */
[----:B------:R-:W-:Y:S01]  /*11740*/  FSEL R147, R69, -INF , !P4 ;  /* 0xff80000045937808 */ /* 0x000fe20006000000 */
[----:B------:R3:W4:Y:S01]  /*11750*/  I2F R15, R13 ;  /* 0x0000000d000f7306 */ /* 0x0007220000201400 */
[----:B------:R-:W-:Y:S02]  /*11760*/  FSEL R139, R71, -INF , !P0 ;  /* 0xff800000478b7808 */ /* 0x000fe40004000000 */
[-C--:B------:R-:W-:Y:S01]  /*11770*/  ISETP.GE.AND P5, PT, R38, R118.reuse, PT ;  /* 0x000000762600720c */ /* 0x080fe20003fa6270 */
[CC--:B-1----:R-:W-:Y:S01]  /*11780*/  FFMA.FTZ R108, R0.reuse, R9.reuse, R108 ;  /* 0x00000009006c7223 */ /* 0x0c2fe2000001006c */
[----:B------:R-:W-:Y:S01]  /*11790*/  IADD3 R10, R3, 0x70, RZ ;  /* 0x00000070030a7810 */ /* 0x000fe20007ffe0ff */
[----:B------:R-:W-:Y:S01]  /*117a0*/  FFMA.FTZ R110, R0, R9, R110 ;  /* 0x00000009006e7223 */ /* 0x000fe2000001006e */
[----:B--2---:R-:W-:Y:S01]  /*117b0*/  HMMA.16816.F32.BF16 R100, R20, R16, R100 ;  /* 0x000000101464723c */ /* 0x004fe20000041864 */
[----:B------:R-:W-:Y:S01]  /*117c0*/  ISETP.GE.AND P2, PT, R38, R119, PT ;  /* 0x000000772600720c */ /* 0x000fe20003f46270 */
[----:B------:R-:W1:Y:S01]  /*117d0*/  I2F R11, R10 ;  /* 0x0000000a000b7306 */ /* 0x000e620000201400 */
[----:B------:R-:W-:-:S02]  /*117e0*/  ISETP.GE.AND P4, PT, R13, R118, PT ;  /* 0x000000760d00720c */ /* 0x000fc40003f86270 */
[----:B------:R-:W-:Y:S02]  /*117f0*/  ISETP.GE.AND P0, PT, R13, R119, PT ;  /* 0x000000770d00720c */ /* 0x000fe40003f06270 */
[----:B------:R-:W-:Y:S01]  /*11800*/  FSEL R153, R41, -INF , !P5 ;  /* 0xff80000029997808 */ /* 0x000fe20006800000 */
[----:B------:R-:W-:Y:S01]  /*11810*/  HMMA.16816.F32.BF16 R96, R20, R18, R96 ;  /* 0x000000121460723c */ /* 0x000fe20000041860 */
[----:B---3--:R-:W-:Y:S01]  /*11820*/  IADD3 R13, R3, 0x78, RZ ;  /* 0x00000078030d7810 */ /* 0x008fe20007ffe0ff */
[----:B------:R-:W2:Y:S01]  /*11830*/  I2F R9, R8 ;  /* 0x0000000800097306 */ /* 0x000ea20000201400 */
[----:B------:R-:W-:Y:S01]  /*11840*/  FSEL R143, R43, -INF , !P2 ;  /* 0xff8000002b8f7808 */ /* 0x000fe20005000000 */
[-C--:B----4-:R-:W-:Y:S01]  /*11850*/  FFMA.FTZ R104, R0, R15.reuse, R104 ;  /* 0x0000000f00687223 */ /* 0x090fe20000010068 */
[----:B------:R-:W-:Y:S01]  /*11860*/  ISETP.GE.AND P5, PT, R30, R118, PT ;  /* 0x000000761e00720c */ /* 0x000fe20003fa6270 */
[----:B------:R-:W-:Y:S01]  /*11870*/  FFMA.FTZ R106, R0, R15, R106 ;  /* 0x0000000f006a7223 */ /* 0x000fe2000001006a */
[----:B------:R-:W-:-:S02]  /*11880*/  ISETP.GE.AND P2, PT, R30, R119, PT ;  /* 0x000000771e00720c */ /* 0x000fc40003f46270 */
[----:B------:R-:W-:Y:S02]  /*11890*/  FSEL R141, R68, -INF , !P5 ;  /* 0xff800000448d7808 */ /* 0x000fe40006800000 */
[----:B------:R-:W-:Y:S02]  /*118a0*/  FSEL R140, R70, -INF , !P2 ;  /* 0xff800000468c7808 */ /* 0x000fe40005000000 */
[C---:B------:R-:W-:Y:S02]  /*118b0*/  ISETP.GE.AND P5, PT, R12.reuse, R118, PT ;  /* 0x000000760c00720c */ /* 0x040fe40003fa6270 */
[----:B------:R-:W-:Y:S01]  /*118c0*/  ISETP.GE.AND P2, PT, R12, R119, PT ;  /* 0x000000770c00720c */ /* 0x000fe20003f46270 */
[CC--:B-1----:R-:W-:Y:S01]  /*118d0*/  FFMA.FTZ R63, R0.reuse, R11.reuse, R100 ;  /* 0x0000000b003f7223 */ /* 0x0c2fe20000010064 */
[----:B------:R-:W-:Y:S01]  /*118e0*/  IADD3 R12, R3, 0x71, RZ ;  /* 0x00000071030c7810 */ /* 0x000fe20007ffe0ff */
[----:B------:R-:W-:Y:S01]  /*118f0*/  FFMA.FTZ R66, R0, R11, R102 ;  /* 0x0000000b00427223 */ /* 0x000fe20000010066 */
[----:B------:R-:W-:Y:S01]  /*11900*/  FSEL R131, R108, -INF , !P6 ;  /* 0xff8000006c837808 */ /* 0x000fe20007000000 */
[----:B------:R-:W1:Y:S01]  /*11910*/  I2F R11, R13 ;  /* 0x0000000d000b7306 */ /* 0x000e620000201400 */
[----:B------:R-:W-:Y:S01]  /*11920*/  FSEL R130, R110, -INF , !P1 ;  /* 0xff8000006e827808 */ /* 0x000fe20004800000 */
[CC--:B--2---:R-:W-:Y:S01]  /*11930*/  FFMA.FTZ R105, R0.reuse, R9.reuse, R105 ;  /* 0x0000000900697223 */ /* 0x0c4fe20000010069 */
[----:B------:R-:W-:Y:S01]  /*11940*/  FSEL R129, R109, -INF , !P5 ;  /* 0xff8000006d817808 */ /* 0x000fe20006800000 */
[----:B------:R-:W-:Y:S01]  /*11950*/  FFMA.FTZ R107, R0, R9, R107 ;  /* 0x00000009006b7223 */ /* 0x000fe2000001006b */
[----:B------:R-:W-:-:S02]  /*11960*/  FSEL R128, R111, -INF , !P2 ;  /* 0xff8000006f807808 */ /* 0x000fc40005000000 */
[CC--:B------:R-:W-:Y:S01]  /*11970*/  ISETP.GE.AND P6, PT, R8.reuse, R118.reuse, PT ;  /* 0x000000760800720c */ /* 0x0c0fe20003fc6270 */
[----:B------:R-:W2:Y:S01]  /*11980*/  I2F R9, R3 ;  /* 0x0000000300097306 */ /* 0x000ea20000201400 */
[-C--:B------:R-:W-:Y:S02]  /*11990*/  ISETP.GE.AND P1, PT, R8, R119.reuse, PT ;  /* 0x000000770800720c */ /* 0x080fe40003f26270 */
[CC--:B------:R-:W-:Y:S02]  /*119a0*/  ISETP.GE.AND P5, PT, R10.reuse, R118.reuse, PT ;  /* 0x000000760a00720c */ /* 0x0c0fe40003fa6270 */
[----:B------:R-:W-:Y:S02]  /*119b0*/  ISETP.GE.AND P2, PT, R10, R119, PT ;  /* 0x000000770a00720c */ /* 0x000fe40003f46270 */
[----:B------:R-:W-:Y:S01]  /*119c0*/  IADD3 R10, R3, 0x79, RZ ;  /* 0x00000079030a7810 */ /* 0x000fe20007ffe0ff */
[----:B------:R-:W3:Y:S01]  /*119d0*/  I2F R8, R12 ;  /* 0x0000000c00087306 */ /* 0x000ee20000201400 */
[----:B------:R-:W-:Y:S01]  /*119e0*/  FSEL R63, R63, -INF , !P5 ;  /* 0xff8000003f3f7808 */ /* 0x000fe20006800000 */
[-C--:B-1----:R-:W-:Y:S01]  /*119f0*/  FFMA.FTZ R59, R0, R11.reuse, R96 ;  /* 0x0000000b003b7223 */ /* 0x082fe20000010060 */
[----:B------:R-:W-:Y:S01]  /*11a00*/  FSEL R66, R66, -INF , !P2 ;  /* 0xff80000042427808 */ /* 0x000fe20005000000 */
[----:B------:R-:W-:Y:S01]  /*11a10*/  FFMA.FTZ R60, R0, R11, R98 ;  /* 0x0000000b003c7223 */ /* 0x000fe20000010062 */
[----:B------:R-:W-:-:S02]  /*11a20*/  ISETP.GE.AND P5, PT, R3, R118, PT ;  /* 0x000000760300720c */ /* 0x000fc40003fa6270 */
[----:B------:R-:W-:Y:S01]  /*11a30*/  ISETP.GE.AND P2, PT, R3, R119, PT ;  /* 0x000000770300720c */ /* 0x000fe20003f46270 */
[-C--:B--2---:R-:W-:Y:S01]  /*11a40*/  FFMA.FTZ R48, R0, R9.reuse, R48 ;  /* 0x0000000900307223 */ /* 0x084fe20000010030 */
[----:B------:R-:W-:Y:S01]  /*11a50*/  FSEL R125, R105, -INF , !P6 ;  /* 0xff800000697d7808 */ /* 0x000fe20007000000 */
[----:B------:R-:W1:Y:S01]  /*11a60*/  I2F R3, R10 ;  /* 0x0000000a00037306 */ /* 0x000e620000201400 */
[----:B------:R-:W-:Y:S02]  /*11a70*/  ISETP.GE.AND P6, PT, R13, R118, PT ;  /* 0x000000760d00720c */ /* 0x000fe40003fc6270 */
[----:B------:R-:W-:Y:S02]  /*11a80*/  FSEL R127, R104, -INF , !P4 ;  /* 0xff800000687f7808 */ /* 0x000fe40006000000 */
[----:B------:R-:W-:Y:S01]  /*11a90*/  FSEL R59, R59, -INF , !P6 ;  /* 0xff8000003b3b7808 */ /* 0x000fe20007000000 */
[C---:B---3--:R-:W-:Y:S01]  /*11aa0*/  FFMA.FTZ R61, R0.reuse, R8, R101 ;  /* 0x00000008003d7223 */ /* 0x048fe20000010065 */
[----:B------:R-:W-:Y:S01]  /*11ab0*/  BAR.SYNC.DEFER_BLOCKING 0x0 ;  /* 0x0000000000007b1d */ /* 0x000fe20000010000 */
[----:B------:R-:W-:Y:S01]  /*11ac0*/  ISETP.GT.AND P6, PT, R199, R190, PT ;  /* 0x000000bec700720c */ /* 0x000fe20003fc4270 */
[----:B------:R-:W-:Y:S01]  /*11ad0*/  FFMA.FTZ R62, R0, R8, R103 ;  /* 0x00000008003e7223 */ /* 0x000fe20000010067 */
[----:B------:R-:W-:Y:S01]  /*11ae0*/  FSEL R126, R106, -INF , !P0 ;  /* 0xff8000006a7e7808 */ /* 0x000fe20004000000 */
[----:B------:R-:W-:Y:S01]  /*11af0*/  FFMA.FTZ R8, R0, R9, R50 ;  /* 0x0000000900087223 */ /* 0x000fe20000010032 */
[----:B------:R-:W-:-:S02]  /*11b00*/  ISETP.GE.AND P4, PT, R12, R118, PT ;  /* 0x000000760c00720c */ /* 0x000fc40003f86270 */
[----:B------:R-:W-:Y:S02]  /*11b10*/  ISETP.GE.AND P0, PT, R12, R119, PT ;  /* 0x000000770c00720c */ /* 0x000fe40003f06270 */
[----:B------:R-:W-:Y:S01]  /*11b20*/  FSEL R124, R107, -INF , !P1 ;  /* 0xff8000006b7c7808 */ /* 0x000fe20004800000 */
[CC--:B-1----:R-:W-:Y:S01]  /*11b30*/  FFMA.FTZ R55, R0.reuse, R3.reuse, R97 ;  /* 0x0000000300377223 */ /* 0x0c2fe20000010061 */
[----:B------:R-:W-:Y:S01]  /*11b40*/  FSEL R61, R61, -INF , !P4 ;  /* 0xff8000003d3d7808 */ /* 0x000fe20006000000 */
[----:B------:R-:W-:Y:S01]  /*11b50*/  FFMA.FTZ R54, R0, R3, R99 ;  /* 0x0000000300367223 */ /* 0x000fe20000010063 */
[----:B------:R-:W-:Y:S02]  /*11b60*/  FSEL R62, R62, -INF , !P0 ;  /* 0xff8000003e3e7808 */ /* 0x000fe40004000000 */
[----:B------:R-:W-:Y:S02]  /*11b70*/  ISETP.GE.AND P1, PT, R13, R119, PT ;  /* 0x000000770d00720c */ /* 0x000fe40003f26270 */
        /* <DEDUP_REMOVED lines=70> */
.L_x_3260:
[----:B------:R-:W2:Y:S02]  /*11fe0*/  LD.E R3, [R116.64+0x38] ;  /* 0x0000380474037980 */ /* 0x000ea4000c101900 */
[----:B--2---:R-:W-:-:S04]  /*11ff0*/  LEA R3, -R3, RZ, 0x7 ;  /* 0x000000ff03037211 */ /* 0x004fc800078e39ff */
[----:B------:R-:W-:Y:S02]  /*12000*/  SHF.R.S32.HI R2, RZ, 0x1f, R3 ;  /* 0x0000001fff027819 */ /* 0x000fe40000011403 */
.L_x_3261:
[----:B------:R-:W-:Y:S05]  /*12010*/  BSYNC B0 ;  /* 0x0000000000007941 */ /* 0x000fea0003800000 */
.L_x_3259:
        /* <DEDUP_REMOVED lines=98> */
.L_x_3258:
[----:B------:R-:W-:Y:S05]  /*12640*/  BSYNC B1 ;  /* 0x0000000000017941 */ /* 0x000fea0003800000 */
.L_x_3257:
[----:B------:R-:W2:Y:S01]  /*12650*/  LD.E R58, [R116.64+0xdc] ;  /* 0x0000dc04743a7980 */ /* 0x000ea2000c101900 */
        /* <DEDUP_REMOVED lines=88> */
[-CC-:B------:R-:W-:Y:S02]  /*12be0*/  FFMA.FTZ R50, R49, R58.reuse, -R57.reuse ;  /* 0x0000003a31327223 */ /* 0x180fe40000010839 */
[-CC-:B------:R-:W-:Y:S01]  /*12bf0*/  FFMA.FTZ R44, R81, R58.reuse, -R56.reuse ;  /* 0x0000003a512c7223 */ /* 0x180fe20000010838 */
[----:B------:R-:W-:Y:S01]  /*12c00*/  MUFU.EX2 R46, R46 ;  /* 0x0000002e002e7308 */ /* 0x000fe20000000800 */
[----:B------:R-:W1:Y:S01]  /*12c10*/  LDSM.16.MT88.4 R80, [R182+0xb000] ;  /* 0x00b00000b650783b */ /* 0x000e620000004200 */
[-C--:B------:R-:W-:Y:S02]  /*12c20*/  FFMA.FTZ R51, R8, R58.reuse, -R57 ;  /* 0x0000003a08337223 */ /* 0x080fe40000010839 */
[----:B------:R-:W-:-:S02]  /*12c30*/  FFMA.FTZ R48, R9, R58, -R56 ;  /* 0x0000003a09307223 */ /* 0x000fc40000010838 */
[-CC-:B------:R-:W-:Y:S01]  /*12c40*/  FFMA.FTZ R47, R5, R58.reuse, -R56.reuse ;  /* 0x0000003a052f7223 */ /* 0x180fe20000010838 */
[----:B------:R-:W-:Y:S01]  /*12c50*/  LDSM.16.MT88.4 R8, [R182+0xb400] ;  /* 0x00b40000b608783b */ /* 0x000fe20000004200 */
[-CC-:B------:R-:W-:Y:S01]  /*12c60*/  FFMA.FTZ R49, R7, R58.reuse, -R56.reuse ;  /* 0x0000003a07317223 */ /* 0x180fe20000010838 */
[----:B------:R-:W-:Y:S01]  /*12c70*/  MUFU.EX2 R51, R51 ;  /* 0x0000003300337308 */ /* 0x000fe20000000800 */
[-CC-:B------:R-:W-:Y:S02]  /*12c80*/  FFMA.FTZ R43, R6, R58.reuse, -R57.reuse ;  /* 0x0000003a062b7223 */ /* 0x180fe40000010839 */
[----:B------:R-:W2:Y:S01]  /*12c90*/  LDSM.16.MT88.4 R4, [R180+0xd000] ;  /* 0x00d00000b404783b */ /* 0x000ea20000004200 */
[-CC-:B------:R-:W-:Y:S02]  /*12ca0*/  FFMA.FTZ R38, R78, R58.reuse, -R57.reuse ;  /* 0x0000003a4e267223 */ /* 0x180fe40000010839 */
[-C--:B------:R-:W-:Y:S02]  /*12cb0*/  FFMA.FTZ R39, R76, R58.reuse, -R57 ;  /* 0x0000003a4c277223 */ /* 0x080fe40000010839 */
[----:B------:R-:W3:Y:S01]  /*12cc0*/  MUFU.EX2 R50, R50 ;  /* 0x0000003200327308 */ /* 0x000ee20000000800 */
[----:B------:R-:W-:-:S02]  /*12cd0*/  FFMA.FTZ R42, R77, R58, -R56 ;  /* 0x0000003a4d2a7223 */ /* 0x000fc40000010838 */
[-CC-:B------:R-:W-:Y:S02]  /*12ce0*/  FFMA.FTZ R41, R79, R58.reuse, -R56.reuse ;  /* 0x0000003a4f297223 */ /* 0x180fe40000010838 */
[-CC-:B------:R-:W-:Y:S02]  /*12cf0*/  FFMA.FTZ R40, R85, R58.reuse, -R56.reuse ;  /* 0x0000003a55287223 */ /* 0x180fe40000010838 */
[-C--:B------:R-:W-:Y:S01]  /*12d00*/  FFMA.FTZ R37, R87, R58.reuse, -R56 ;  /* 0x0000003a57257223 */ /* 0x080fe20000010838 */
[----:B------:R-:W4:Y:S01]  /*12d10*/  MUFU.EX2 R45, R45 ;  /* 0x0000002d002d7308 */ /* 0x000f220000000800 */
[-CC-:B------:R-:W-:Y:S02]  /*12d20*/  FFMA.FTZ R34, R84, R58.reuse, -R57.reuse ;  /* 0x0000003a54227223 */ /* 0x180fe40000010839 */
[-CC-:B------:R-:W-:Y:S02]  /*12d30*/  FFMA.FTZ R35, R136, R58.reuse, -R57.reuse ;  /* 0x0000003a88237223 */ /* 0x180fe40000010839 */
[----:B------:R-:W-:-:S02]  /*12d40*/  FFMA.FTZ R30, R138, R58, -R57 ;  /* 0x0000003a8a1e7223 */ /* 0x000fc40000010839 */
[-C--:B------:R-:W-:Y:S01]  /*12d50*/  FFMA.FTZ R31, R148, R58.reuse, -R57 ;  /* 0x0000003a941f7223 */ /* 0x080fe20000010839 */
[----:B------:R-:W-:Y:S01]  /*12d60*/  MUFU.EX2 R48, R48 ;  /* 0x0000003000307308 */ /* 0x000fe20000000800 */
[----:B---3--:R-:W-:Y:S01]  /*12d70*/  F2FP.BF16.PACK_AB R97, R50, R51 ;  /* 0x000000333261723e */ /* 0x008fe200000010ff */
[-CC-:B------:R-:W-:Y:S02]  /*12d80*/  FFMA.FTZ R36, R161, R58.reuse, -R56.reuse ;  /* 0x0000003aa1247223 */ /* 0x180fe40000010838 */
[-CC-:B------:R-:W-:Y:S02]  /*12d90*/  FFMA.FTZ R33, R165, R58.reuse, -R56.reuse ;  /* 0x0000003aa5217223 */ /* 0x180fe40000010838 */
[--C-:B------:R-:W-:Y:S02]  /*12da0*/  FFMA.FTZ R32, R163, R58, -R56.reuse ;  /* 0x0000003aa3207223 */ /* 0x100fe40000010838 */
[----:B------:R-:W3:Y:S01]  /*12db0*/  MUFU.EX2 R47, R47 ;  /* 0x0000002f002f7308 */ /* 0x000ee20000000800 */
[----:B----4-:R-:W-:Y:S01]  /*12dc0*/  F2FP.BF16.PACK_AB R99, R45, R46 ;  /* 0x0000002e2d63723e */ /* 0x010fe200000010ff */
        /* <DEDUP_REMOVED lines=8> */
[----:B------:R-:W4:Y:S01]  /*12e50*/  MUFU.EX2 R44, R44 ;  /* 0x0000002c002c7308 */ /* 0x000f220000000800 */
        /* <DEDUP_REMOVED lines=39> */
[----:B------:R-:W-:Y:S01]  /*130d0*/  FFMA.FTZ R125, R124, R58, -R57 ;  /* 0x0000003a7c7d7223 */ /* 0x000fe20000010839 */
[----:B------:R-:W3:Y:S01]  /*130e0*/  MUFU.EX2 R37, R37 ;  /* 0x0000002500257308 */ /* 0x000ee20000000800 */
[----:B------:R-:W-:Y:S02]  /*130f0*/  FADD.FTZ R51, R51, R50 ;  /* 0x0000003233337221 */ /* 0x000fe40000010000 */
[----:B------:R-:W-:Y:S02]  /*13100*/  FADD.FTZ R48, R48, R47 ;  /* 0x0000002f30307221 */ /* 0x000fe40000010000 */
[----:B------:R-:W-:Y:S01]  /*13110*/  FADD.FTZ R46, R46, R51 ;  /* 0x000000332e2e7221 */ /* 0x000fe20000010000 */
[----:B------:R-:W-:Y:S01]  /*13120*/  HMMA.16816.F32.BF16 R84, R96, R88, RZ ;  /* 0x000000586054723c */ /* 0x000fe200000418ff */
[----:B------:R-:W-:Y:S01]  /*13130*/  FADD.FTZ R49, R49, R48 ;  /* 0x0000003031317221 */ /* 0x000fe20000010000 */
[----:B------:R-:W4:Y:S01]  /*13140*/  MUFU.EX2 R34, R34 ;  /* 0x0000002200227308 */ /* 0x000f220000000800 */
[----:B------:R-:W-:-:S02]  /*13150*/  FADD.FTZ R46, R45, R46 ;  /* 0x0000002e2d2e7221 */ /* 0x000fc40000010000 */
        /* <DEDUP_REMOVED lines=15> */
[----:B------:R-:W-:-:S02]  /*13250*/  FADD.FTZ R43, R43, R46 ;  /* 0x0000002e2b2b7221 */ /* 0x000fc40000010000 */
[----:B------:R-:W-:Y:S02]  /*13260*/  FADD.FTZ R42, R42, R49 ;  /* 0x000000312a2a7221 */ /* 0x000fe40000010000 */
[----:B---3--:R-:W-:Y:S01]  /*13270*/  F2FP.BF16.PACK_AB R6, R37, R40 ;  /* 0x000000282506723e */ /* 0x008fe200000010ff */
[----:B------:R-:W-:Y:S01]  /*13280*/  FADD.FTZ R38, R38, R43 ;  /* 0x0000002b26267221 */ /* 0x000fe20000010000 */
[----:B----4-:R-:W-:Y:S01]  /*13290*/  F2FP.BF16.PACK_AB R7, R34, R39 ;  /* 0x000000272207723e */ /* 0x010fe200000010ff */
[----:B------:R-:W1:Y:S01]  /*132a0*/  MUFU.EX2 R29, R29 ;  /* 0x0000001d001d7308 */ /* 0x000e620000000800 */
[----:B------:R-:W-:Y:S02]  /*132b0*/  FADD.FTZ R41, R41, R42 ;  /* 0x0000002a29297221 */ /* 0x000fe40000010000 */
[----:B------:R-:W-:Y:S02]  /*132c0*/  FADD.FTZ R39, R39, R38 ;  /* 0x0000002627277221 */ /* 0x000fe40000010000 */
[----:B------:R-:W-:Y:S01]  /*132d0*/  FADD.FTZ R40, R40, R41 ;  /* 0x0000002928287221 */ /* 0x000fe20000010000 */
[----:B------:R-:W-:Y:S01]  /*132e0*/  HMMA.16816.F32.BF16 R68, R4, R12, R68 ;  /* 0x0000000c0444723c */ /* 0x000fe20000041844 */
[----:B------:R-:W-:Y:S01]  /*132f0*/  FADD.FTZ R34, R34, R39 ;  /* 0x0000002722227221 */ /* 0x000fe20000010000 */
[----:B------:R-:W3:Y:S01]  /*13300*/  MUFU.EX2 R28, R28 ;  /* 0x0000001c001c7308 */ /* 0x000ee20000000800 */
[----:B------:R-:W-:-:S05]  /*13310*/  FADD.FTZ R37, R37, R40 ;  /* 0x0000002825257221 */ /* 0x000fca0000010000 */
        /* <DEDUP_REMOVED lines=34> */
[----:B---3--:R-:W-:Y:S01]  /*13540*/  F2FP.BF16.PACK_AB R7, R28, R31 ;  /* 0x0000001f1c07723e */ /* 0x008fe200000010ff */
[----:B------:R-:W-:-:S02]  /*13550*/  FADD.FTZ R33, R33, R36 ;  /* 0x0000002421217221 */ /* 0x000fc40000010000 */
[----:B------:R-:W-:Y:S02]  /*13560*/  FADD.FTZ R30, R30, R35 ;  /* 0x000000231e1e7221 */ /* 0x000fe40000010000 */
[----:B------:R-:W1:Y:S01]  /*13570*/  MUFU.EX2 R136, R136 ;  /* 0x0000008800887308 */ /* 0x000e620000000800 */
[----:B------:R-:W-:Y:S01]  /*13580*/  FADD.FTZ R32, R32, R33 ;  /* 0x0000002120207221 */ /* 0x000fe20000010000 */
[C---:B-----5:R-:W-:Y:S01]  /*13590*/  HMMA.16816.F32.BF16 R68, R4.reuse, R8, R68 ;  /* 0x000000080444723c */ /* 0x060fe20000041844 */
[----:B------:R-:W-:Y:S02]  /*135a0*/  FADD.FTZ R31, R31, R30 ;  /* 0x0000001e1f1f7221 */ /* 0x000fe40000010000 */
[----:B------:R-:W-:Y:S02]  /*135b0*/  FADD.FTZ R32, R29, R32 ;  /* 0x000000201d207221 */ /* 0x000fe40000010000 */
[----:B------:R-:W-:Y:S01]  /*135c0*/  FADD.FTZ R31, R28, R31 ;  /* 0x0000001f1c1f7221 */ /* 0x000fe20000010000 */
        /* <DEDUP_REMOVED lines=36> */
[----:B------:R-:W-:Y:S01]  /*13810*/  MUFU.EX2 R147, R147 ;  /* 0x0000009300937308 */ /* 0x000fe20000000800 */
        /* <DEDUP_REMOVED lines=20> */
[C---:B------:R-:W-:Y:S08]  /*13960*/  HMMA.16816.F32.BF16 R84, R4.reuse, R24, R84 ;  /* 0x000000180454723c */ /* 0x040ff00000041854 */
[C---:B------:R-:W-:Y:S01]  /*13970*/  HMMA.16816.F32.BF16 R88, R4.reuse, R26, R88 ;  /* 0x0000001a0458723c */ /* 0x040fe20000041858 */
[----:B------:R-:W-:Y:S07]  /*13980*/  LDSM.16.MT88.4 R24, [R180+0xc000] ;  /* 0x00c00000b418783b */ /* 0x000fee0000004200 */
        /* <DEDUP_REMOVED lines=8> */
[----:B------:R-:W-:Y:S01]  /*13a10*/  F2FP.BF16.PACK_AB R5, R133, R132 ;  /* 0x000000848505723e */ /* 0x000fe200000010ff */
[----:B------:R-:W-:Y:S01]  /*13a20*/  FADD.FTZ R132, R132, R123 ;  /* 0x0000007b84847221 */ /* 0x000fe20000010000 */
[----:B---3--:R-:W-:Y:S01]  /*13a30*/  F2FP.BF16.PACK_AB R6, R138, R137 ;  /* 0x000000898a06723e */ /* 0x008fe200000010ff */
[----:B------:R-:W-:Y:S01]  /*13a40*/  FADD.FTZ R136, R136, R135 ;  /* 0x0000008788887221 */ /* 0x000fe20000010000 */
[----:B----4-:R-:W-:Y:S01]  /*13a50*/  F2FP.BF16.PACK_AB R7, R143, R134 ;  /* 0x000000868f07723e */ /* 0x010fe200000010ff */
        /* <DEDUP_REMOVED lines=52> */
[-C--:B------:R-:W-:Y:S01]  /*13da0*/  FFMA.FTZ R26, R55, R58.reuse, -R56 ;  /* 0x0000003a371a7223 */ /* 0x080fe20000010838 */
[----:B--2---:R-:W-:Y:S01]  /*13db0*/  HMMA.16816.F32.BF16 R100, R4, R16, R100 ;  /* 0x000000100464723c */ /* 0x004fe20000041864 */
[----:B------:R-:W-:-:S04]  /*13dc0*/  FFMA.FTZ R27, R54, R58, -R57 ;  /* 0x0000003a361b7223 */ /* 0x000fc80000010839 */
[----:B------:R-:W2:Y:S03]  /*13dd0*/  MUFU.EX2 R25, R25 ;  /* 0x0000001900197308 */ /* 0x000ea60000000800 */
[----:B------:R-:W-:Y:S01]  /*13de0*/  HMMA.16816.F32.BF16 R96, R4, R18, R96 ;  /* 0x000000120460723c */ /* 0x000fe20000041860 */
[----:B------:R-:W4:Y:S04]  /*13df0*/  LDSM.16.MT88.4 R16, [R180+0xc800] ;  /* 0x00c80000b410783b */ /* 0x000f280000004200 */
[----:B------:R-:W-:Y:S02]  /*13e00*/  MUFU.EX2 R26, R26 ;  /* 0x0000001a001a7308 */ /* 0x000fe40000000800 */
        /* <DEDUP_REMOVED lines=22> */
[C---:B------:R-:W-:Y:S07]  /*13f70*/  HMMA.16816.F32.BF16 R76, R4.reuse, R20, R76 ;  /* 0x00000014044c723c */ /* 0x040fee000004184c */
[-C--:B------:R-:W-:Y:S01]  /*13f80*/  FFMA.FTZ R20, R60, R58.reuse, -R57 ;  /* 0x0000003a3c147223 */ /* 0x080fe20000010839 */
[----:B---3--:R-:W-:Y:S01]  /*13f90*/  HMMA.16816.F32.BF16 R92, R4, R12, R92 ;  /* 0x0000000c045c723c */ /* 0x008fe2000004185c */
[----:B------:R-:W-:-:S04]  /*13fa0*/  FFMA.FTZ R21, R63, R58, -R56 ;  /* 0x0000003a3f157223 */ /* 0x000fc80000010838 */
[----:B------:R-:W3:Y:S03]  /*13fb0*/  MUFU.EX2 R20, R20 ;  /* 0x0000001400147308 */ /* 0x000ee60000000800 */
[C---:B------:R-:W-:Y:S01]  /*13fc0*/  HMMA.16816.F32.BF16 R104, R4.reuse, R14, R104 ;  /* 0x0000000e0468723c */ /* 0x040fe20000041868 */
[----:B------:R-:W5:Y:S04]  /*13fd0*/  LDSM.16.MT88.4 R12, [R180+0xac00] ;  /* 0x00ac0000b40c783b */ /* 0x000f680000004200 */
[----:B------:R-:W-:Y:S03]  /*13fe0*/  MUFU.EX2 R21, R21 ;  /* 0x0000001500157308 */ /* 0x000fe60000000800 */
[C---:B-1----:R-:W-:Y:S08]  /*13ff0*/  HMMA.16816.F32.BF16 R100, R4.reuse, R8, R100 ;  /* 0x000000080464723c */ /* 0x042ff00000041864 */
        /* <DEDUP_REMOVED lines=105> */
.L_x_3264:
[----:B------:R-:W-:Y:S01]  /*14690*/  IMAD.U32 R116, RZ, RZ, UR7 ;  /* 0x00000007ff747e24 */ /* 0x000fe2000f8e00ff */
[----:B------:R-:W-:-:S05]  /*146a0*/  MOV R117, UR8 ;  /* 0x0000000800757c02 */ /* 0x000fca0008000f00 */
[----:B------:R-:W2:Y:S02]  /*146b0*/  LD.E R5, [R116.64+0x40] ;  /* 0x0000400474057980 */ /* 0x000ea4000c101900 */
[----:B--2---:R-:W-:-:S05]  /*146c0*/  IMAD.U32 R5, R5, -0x80, RZ ;  /* 0xffffff8005057824 */ /* 0x004fca00078e00ff */
[----:B------:R-:W-:Y:S02]  /*146d0*/  SHF.R.S32.HI R4, RZ, 0x1f, R5 ;  /* 0x0000001fff047819 */ /* 0x000fe40000011405 */
.L_x_3265:
[----:B------:R-:W-:Y:S05]  /*146e0*/  BSYNC B0 ;  /* 0x0000000000007941 */ /* 0x000fea0003800000 */
.L_x_3263:
        /* <DEDUP_REMOVED lines=100> */
[----:B------:R-:W4:Y:S04]  /*14d30*/  LDSM.16.M88.4 R140, [R184+0x4000] ;  /* 0x00400000b88c783b */ /* 0x000f280000000200 */
[----:B---3--:R-:W5:Y:S04]  /*14d40*/  LDSM.16.M88.4 R12, [R184+0x3c00] ;  /* 0x003c0000b80c783b */ /* 0x008f680000000200 */
[----:B------:R-:W3:Y:S04]  /*14d50*/  LDSM.16.M88.4 R20, [R184+0x3800] ;  /* 0x00380000b814783b */ /* 0x000ee80000000200 */
[----:B------:R-:W3:Y:S04]  /*14d60*/  LDSM.16.M88.4 R132, [R184+0x4400] ;  /* 0x00440000b884783b */ /* 0x000ee80000000200 */
[----:B------:R-:W3:Y:S04]  /*14d70*/  LDSM.16.M88.4 R124, [R184+0x4800] ;  /* 0x00480000b87c783b */ /* 0x000ee80000000200 */
[----:B------:R-:W3:Y:S04]  /*14d80*/  LDSM.16.M88.4 R44, [R184+0x4c00] ;  /* 0x004c0000b82c783b */ /* 0x000ee80000000200 */
[----:B------:R-:W-:Y:S04]  /*14d90*/  LDSM.16.M88.4 R48, [R183] ;  /* 0x00000000b730783b */ /* 0x000fe80000000200 */
[----:B------:R-:W3:Y:S04]  /*14da0*/  LDSM.16.M88.4 R160, [R181+0x3000] ;  /* 0x00300000b5a0783b */ /* 0x000ee80000000200 */
[----:B------:R-:W3:Y:S01]  /*14db0*/  LDSM.16.M88.4 R156, [R181+0x3400] ;  /* 0x00340000b59c783b */ /* 0x000ee20000000200 */
[C---:B-1----:R-:W-:Y:S03]  /*14dc0*/  HMMA.16816.F32.BF16 R40, R64.reuse, R36, RZ ;  /* 0x000000244028723c */ /* 0x042fe600000418ff */
[----:B--2---:R-:W1:Y:S04]  /*14dd0*/  LDSM.16.M88.4 R4, [R181+0x4000] ;  /* 0x00400000b504783b */ /* 0x004e680000000200 */
[----:B----4-:R-:W2:Y:S01]  /*14de0*/  LDSM.16.M88.4 R8, [R181+0x3c00] ;  /* 0x003c0000b508783b */ /* 0x010ea20000000200 */
[C---:B------:R-:W-:Y:S03]  /*14df0*/  HMMA.16816.F32.BF16 R32, R64.reuse, R28, RZ ;  /* 0x0000001c4020723c */ /* 0x040fe600000418ff */
[----:B------:R-:W4:Y:S04]  /*14e00*/  LDSM.16.M88.4 R152, [R181+0x3800] ;  /* 0x00380000b598783b */ /* 0x000f280000000200 */
[----:B------:R-:W1:Y:S01]  /*14e10*/  LDSM.16.M88.4 R60, [R181+0x4800] ;  /* 0x00480000b53c783b */ /* 0x000e620000000200 */
[C---:B------:R-:W-:Y:S03]  /*14e20*/  HMMA.16816.F32.BF16 R144, R64.reuse, R140, RZ ;  /* 0x0000008c4090723c */ /* 0x040fe600000418ff */
[----:B------:R-:W1:Y:S04]  /*14e30*/  LDSM.16.M88.4 R56, [R181+0x4c00] ;  /* 0x004c0000b538783b */ /* 0x000e680000000200 */
[----:B------:R-:W-:Y:S01]  /*14e40*/  LDSM.16.M88.4 R52, [R185+0x1000] ;  /* 0x00100000b934783b */ /* 0x000fe20000000200 */
[C---:B------:R-:W-:Y:S03]  /*14e50*/  HMMA.16816.F32.BF16 R36, R64.reuse, R38, RZ ;  /* 0x000000264024723c */ /* 0x040fe600000418ff */
[----:B------:R-:W-:Y:S04]  /*14e60*/  LDSM.16.M88.4 R148, [R181+0x4400] ;  /* 0x00440000b594783b */ /* 0x000fe80000000200 */
[----:B------:R-:W-:Y:S01]  /*14e70*/  LDSM.16.M88.4 R164, [R183+0x1000] ;  /* 0x00100000b7a4783b */ /* 0x000fe20000000200 */
[C---:B------:R-:W-:Y:S03]  /*14e80*/  HMMA.16816.F32.BF16 R28, R64.reuse, R30, RZ ;  /* 0x0000001e401c723c */ /* 0x040fe600000418ff */
[----:B------:R-:W0:Y:S05]  /*14e90*/  LDGDEPBAR ;  /* 0x00000000000079af */ /* 0x000e2a0000000000 */
[C---:B------:R-:W-:Y:S08]  /*14ea0*/  HMMA.16816.F32.BF16 R140, R64.reuse, R142, RZ ;  /* 0x0000008e408c723c */ /* 0x040ff000000418ff */
[C---:B-----5:R-:W-:Y:S08]  /*14eb0*/  HMMA.16816.F32.BF16 R16, R64.reuse, R12, RZ ;  /* 0x0000000c4010723c */ /* 0x060ff000000418ff */
        /* <DEDUP_REMOVED lines=12> */
[----:B------:R-:W-:Y:S07]  /*14f80*/  LDSM.16.M88.4 R160, [R181+0x6000] ;  /* 0x00600000b5a0783b */ /* 0x000fee0000000200 */
[C---:B------:R-:W-:Y:S08]  /*14f90*/  HMMA.16816.F32.BF16 R32, R48.reuse, R156, R32 ;  /* 0x0000009c3020723c */ /* 0x040ff00000041820 */
        /* <DEDUP_REMOVED lines=10> */
[----:B------:R-:W-:Y:S07]  /*15040*/  LDSM.16.M88.4 R152, [R184+0x6000] ;  /* 0x00600000b898783b */ /* 0x000fee0000000200 */
[C---:B------:R-:W-:Y:S08]  /*15050*/  HMMA.16816.F32.BF16 R128, R48.reuse, R60, R128 ;  /* 0x0000003c3080723c */ /* 0x040ff00000041880 */
[C---:B------:R-:W-:Y:S01]  /*15060*/  HMMA.16816.F32.BF16 R124, R48.reuse, R62, R124 ;  /* 0x0000003e307c723c */ /* 0x040fe2000004187c */
[----:B------:R-:W4:Y:S07]  /*15070*/  LDSM.16.M88.4 R60, [R184+0x6800] ;  /* 0x00680000b83c783b */ /* 0x000f2e0000000200 */
[C---:B------:R-:W-:Y:S08]  /*15080*/  HMMA.16816.F32.BF16 R120, R48.reuse, R56, R120 ;  /* 0x000000383078723c */ /* 0x040ff00000041878 */
[----:B------:R-:W-:Y:S01]  /*15090*/  HMMA.16816.F32.BF16 R64, R48, R58, R64 ;  /* 0x0000003a3040723c */ /* 0x000fe20000041840 */
[----:B------:R-:W1:Y:S07]  /*150a0*/  LDSM.16.M88.4 R56, [R184+0x6c00] ;  /* 0x006c0000b838783b */ /* 0x000e6e0000000200 */
[C---:B---3--:R-:W-:Y:S08]  /*150b0*/  HMMA.16816.F32.BF16 R40, R52.reuse, R44, R40 ;  /* 0x0000002c3428723c */ /* 0x048ff00000041828 */
[----:B------:R-:W-:Y:S01]  /*150c0*/  HMMA.16816.F32.BF16 R36, R52, R46, R36 ;  /* 0x0000002e3424723c */ /* 0x000fe20000041824 */
[----:B------:R-:W3:Y:S07]  /*150d0*/  LDSM.16.M88.4 R44, [R181+0x5400] ;  /* 0x00540000b52c783b */ /* 0x000eee0000000200 */
[C---:B------:R-:W-:Y:S08]  /*150e0*/  HMMA.16816.F32.BF16 R136, R48.reuse, R148, R136 ;  /* 0x000000943088723c */ /* 0x040ff00000041888 */
[----:B------:R-:W-:Y:S01]  /*150f0*/  HMMA.16816.F32.BF16 R132, R48, R150, R132 ;  /* 0x000000963084723c */ /* 0x000fe20000041884 */
[----:B------:R-:W3:Y:S04]  /*15100*/  LDSM.16.M88.4 R48, [R181+0x5000] ;  /* 0x00500000b530783b */ /* 0x000ee80000000200 */
[----:B------:R-:W3:Y:S03]  /*15110*/  LDSM.16.M88.4 R148, [R184+0x6400] ;  /* 0x00640000b894783b */ /* 0x000ee60000000200 */
[C---:B-----5:R-:W-:Y:S08]  /*15120*/  HMMA.16816.F32.BF16 R32, R52.reuse, R156, R32 ;  /* 0x0000009c3420723c */ /* 0x060ff00000041820 */
        /* <DEDUP_REMOVED lines=12> */
[----:B------:R-:W-:Y:S01]  /*151f0*/  HMMA.16816.F32.BF16 R64, R52, R58, R64 ;  /* 0x0000003a3440723c */ /* 0x000fe20000041840 */
[----:B------:R-:W4:Y:S07]  /*15200*/  LDSM.16.M88.4 R56, [R184+0x7000] ;  /* 0x00700000b838783b */ /* 0x000f2e0000000200 */
[C---:B---3--:R-:W-:Y:S08]  /*15210*/  HMMA.16816.F32.BF16 R32, R164.reuse, R44, R32 ;  /* 0x0000002ca420723c */ /* 0x048ff00000041820 */
[C---:B------:R-:W-:Y:S01]  /*15220*/  HMMA.16816.F32.BF16 R28, R164.reuse, R46, R28 ;  /* 0x0000002ea41c723c */ /* 0x040fe2000004181c */
[----:B------:R-:W3:Y:S07]  /*15230*/  LDSM.16.M88.4 R44, [R184+0x7c00] ;  /* 0x007c0000b82c783b */ /* 0x000eee0000000200 */
[----:B------:R-:W-:Y:S08]  /*15240*/  HMMA.16816.F32.BF16 R40, R164, R48, R40 ;  /* 0x00000030a428723c */ /* 0x000ff00000041828 */
[C---:B------:R-:W-:Y:S08]  /*15250*/  HMMA.16816.F32.BF16 R144, R52.reuse, R152, R144 ;  /* 0x000000983490723c */ /* 0x040ff00000041890 */
[C---:B------:R-:W-:Y:S01]  /*15260*/  HMMA.16816.F32.BF16 R140, R52.reuse, R154, R140 ;  /* 0x0000009a348c723c */ /* 0x040fe2000004188c */
[----:B------:R-:W-:Y:S07]  /*15270*/  LDSM.16.M88.4 R152, [R181+0x6800] ;  /* 0x00680000b598783b */ /* 0x000fee0000000200 */
[C---:B------:R-:W-:Y:S08]  /*15280*/  HMMA.16816.F32.BF16 R136, R52.reuse, R148, R136 ;  /* 0x000000943488723c */ /* 0x040ff00000041888 */
[----:B------:R-:W-:Y:S01]  /*15290*/  HMMA.16816.F32.BF16 R132, R52, R150, R132 ;  /* 0x000000963484723c */ /* 0x000fe20000041884 */
[----:B------:R-:W5:Y:S04]  /*152a0*/  LDSM.16.M88.4 R52, [R184+0x7400] ;  /* 0x00740000b834783b */ /* 0x000f680000000200 */
[----:B------:R-:W-:Y:S03]  /*152b0*/  LDSM.16.M88.4 R148, [R181+0x6c00] ;  /* 0x006c0000b594783b */ /* 0x000fe60000000200 */
[C---:B-1----:R-:W-:Y:S08]  /*152c0*/  HMMA.16816.F32.BF16 R16, R164.reuse, R4, R16 ;  /* 0x00000004a410723c */ /* 0x042ff00000041810 */
[C---:B------:R-:W-:Y:S01]  /*152d0*/  HMMA.16816.F32.BF16 R12, R164.reuse, R6, R12 ;  /* 0x00000006a40c723c */ /* 0x040fe2000004180c */
[----:B------:R-:W-:Y:S07]  /*152e0*/  LDSM.16.M88.4 R4, [R181+0x7000] ;  /* 0x00700000b504783b */ /* 0x000fee0000000200 */
[C---:B--2---:R-:W-:Y:S08]  /*152f0*/  HMMA.16816.F32.BF16 R24, R164.reuse, R8, R24 ;  /* 0x00000008a418723c */ /* 0x044ff00000041818 */
[C---:B------:R-:W-:Y:S01]  /*15300*/  HMMA.16816.F32.BF16 R20, R164.reuse, R10, R20 ;  /* 0x0000000aa414723c */ /* 0x040fe20000041814 */
[----:B------:R-:W1:Y:S07]  /*15310*/  LDSM.16.M88.4 R8, [R183+0x2000] ;  /* 0x00200000b708783b */ /* 0x000e6e0000000200 */
[----:B------:R-:W-:Y:S01]  /*15320*/  HMMA.16816.F32.BF16 R36, R164, R50, R36 ;  /* 0x00000032a424723c */ /* 0x000fe20000041824 */
[----:B------:R-:W2:Y:S07]  /*15330*/  LDSM.16.M88.4 R48, [R184+0x7800] ;  /* 0x00780000b830783b */ /* 0x000eae0000000200 */
[C---:B----4-:R-:W-:Y:S08]  /*15340*/  HMMA.16816.F32.BF16 R40, R60.reuse, R56, R40 ;  /* 0x000000383c28723c */ /* 0x050ff00000041828 */
[C---:B---3--:R-:W-:Y:S08]  /*15350*/  HMMA.16816.F32.BF16 R16, R60.reuse, R44, R16 ;  /* 0x0000002c3c10723c */ /* 0x048ff00000041810 */
[C---:B------:R-:W-:Y:S01]  /*15360*/  HMMA.16816.F32.BF16 R12, R60.reuse, R46, R12 ;  /* 0x0000002e3c0c723c */ /* 0x040fe2000004180c */
[----:B------:R-:W3:Y:S07]  /*15370*/  LDSM.16.M88.4 R44, [R181+0x7400] ;  /* 0x00740000b52c783b */ /* 0x000eee0000000200 */
[C---:B------:R-:W-:Y:S08]  /*15380*/  HMMA.16816.F32.BF16 R36, R60.reuse, R58, R36 ;  /* 0x0000003a3c24723c */ /* 0x040ff00000041824 */
[----:B-----5:R-:W-:Y:S07]  /*15390*/  HMMA.16816.F32.BF16 R32, R60, R52, R32 ;  /* 0x000000343c20723c */ /* 0x020fee0000041820 */
[----:B------:R-:W-:Y:S01]  /*153a0*/  IMAD.SHL.U32 R53, R199, 0x80, RZ ;  /* 0x00000080c7357824 */ /* 0x000fe200078e00ff */
[----:B-1----:R-:W-:Y:S04]  /*153b0*/  HMMA.16816.F32.BF16 R40, R8, R4, R40 ;  /* 0x000000040828723c */ /* 0x002fe80000041828 */
[----:B------:R-:W-:-:S02]  /*153c0*/  LOP3.LUT R52, R53, R204, RZ, 0xfc, !PT ;  /* 0x000000cc35347212 */ /* 0x000fc400078efcff */
[----:B------:R-:W-:Y:S02]  /*153d0*/  LOP3.LUT R59, R53, 0x8, R204, 0xfe, !PT ;  /* 0x00000008353b7812 */ /* 0x000fe400078efecc */
[C---:B------:R-:W-:Y:S01]  /*153e0*/  HMMA.16816.F32.BF16 R120, R164.reuse, R148, R120 ;  /* 0x00000094a478723c */ /* 0x040fe20000041878 */
[C---:B------:R-:W-:Y:S02]  /*153f0*/  IADD3 R57, R52.reuse, 0x1, RZ ;  /* 0x0000000134397810 */ /* 0x040fe40007ffe0ff */
[----:B------:R-:W-:Y:S02]  /*15400*/  IADD3 R58, R52, 0x9, RZ ;  /* 0x00000009343a7810 */ /* 0x000fe40007ffe0ff */
[CC--:B------:R-:W-:Y:S02]  /*15410*/  ISETP.GE.AND P6, PT, R57.reuse, R118.reuse, PT ;  /* 0x000000763900720c */ /* 0x0c0fe40003fc6270 */
[----:B------:R-:W-:Y:S01]  /*15420*/  ISETP.GE.AND P1, PT, R57, R119, PT ;  /* 0x000000773900720c */ /* 0x000fe20003f26270 */
[----:B------:R-:W-:Y:S01]  /*15430*/  HMMA.16816.F32.BF16 R64, R164, R150, R64 ;  /* 0x00000096a440723c */ /* 0x000fe20000041840 */
[----:B------:R-:W1:Y:S01]  /*15440*/  LDSM.16.M88.4 R148, [R184+0x8000] ;  /* 0x00800000b894783b */ /* 0x000e620000000200 */
[----:B------:R-:W-:Y:S01]  /*15450*/  I2F R56, R58 ;  /* 0x0000003a00387306 */ /* 0x000fe20000201400 */
[----:B------:R-:W-:-:S02]  /*15460*/  ISETP.GE.AND P2, PT, R59, R118, PT ;  /* 0x000000763b00720c */ /* 0x000fc40003f46270 */
[----:B------:R-:W-:-:S03]  /*15470*/  ISETP.GE.AND P0, PT, R59, R119, PT ;  /* 0x000000773b00720c */ /* 0x000fc60003f06270 */
[C---:B------:R-:W-:Y:S02]  /*15480*/  HMMA.16816.F32.BF16 R28, R60.reuse, R54, R28 ;  /* 0x000000363c1c723c */ /* 0x040fe4000004181c */
[----:B------:R-:W4:Y:S06]  /*15490*/  I2F R54, R57 ;  /* 0x0000003900367306 */ /* 0x000f2c0000201400 */
[C---:B--2---:R-:W-:Y:S02]  /*154a0*/  HMMA.16816.F32.BF16 R24, R60.reuse, R48, R24 ;  /* 0x000000303c18723c */ /* 0x044fe40000041818 */
[----:B------:R-:W2:Y:S06]  /*154b0*/  I2F R55, R59 ;  /* 0x0000003b00377306 */ /* 0x000eac0000201400 */
[----:B------:R-:W-:Y:S01]  /*154c0*/  HMMA.16816.F32.BF16 R20, R60, R50, R20 ;  /* 0x000000323c14723c */ /* 0x000fe20000041814 */
[----:B------:R-:W5:Y:S01]  /*154d0*/  LDSM.16.M88.4 R48, [R184+0x8400] ;  /* 0x00840000b830783b */ /* 0x000f620000000200 */
[CC--:B----4-:R-:W-:Y:S01]  /*154e0*/  FFMA.FTZ R41, R0.reuse, R54.reuse, R41 ;  /* 0x0000003600297223 */ /* 0x0d0fe20000010029 */
[----:B------:R-:W-:Y:S01]  /*154f0*/  LOP3.LUT R57, R53, 0x10, R204, 0xfe, !PT ;  /* 0x0000001035397812 */ /* 0x000fe200078efecc */
[----:B------:R-:W-:Y:S01]  /*15500*/  FFMA.FTZ R54, R0, R54, R43 ;  /* 0x0000003600367223 */ /* 0x000fe2000001002b */
[----:B------:R-:W-:-:S03]  /*15510*/  IADD3 R43, R52, 0x11, RZ ;  /* 0x00000011342b7810 */ /* 0x000fc60007ffe0ff */
[----:B------:R-:W-:Y:S01]  /*15520*/  HMMA.16816.F32.BF16 R36, R8, R6, R36 ;  /* 0x000000060824723c */ /* 0x000fe20000041824 */
[----:B------:R-:W4:Y:S01]  /*15530*/  LDSM.16.M88.4 R4, [R181+0x7800] ;  /* 0x00780000b504783b */ /* 0x000f220000000200 */
[----:B------:R-:W-:Y:S02]  /*15540*/  FSEL R54, R54, -INF , !P1 ;  /* 0xff80000036367808 */ /* 0x000fe40004800000 */
[----:B------:R-:W-:-:S04]  /*15550*/  ISETP.GE.AND P1, PT, R57, R119, PT ;  /* 0x000000773900720c */ /* 0x000fc80003f26270 */
[----:B------:R-:W-:Y:S08]  /*15560*/  HMMA.16816.F32.BF16 R144, R164, R160, R144 ;  /* 0x000000a0a490723c */ /* 0x000ff00000041890 */
[----:B---3--:R-:W-:Y:S01]  /*15570*/  HMMA.16816.F32.BF16 R32, R8, R44, R32 ;  /* 0x0000002c0820723c */ /* 0x008fe20000041820 */
[----:B------:R-:W-:Y:S06]  /*15580*/  I2F R44, R43 ;  /* 0x0000002b002c7306 */ /* 0x000fec0000201400 */
[----:B------:R-:W-:Y:S01]  /*15590*/  FSEL R45, R41, -INF , !P6 ;  /* 0xff800000292d7808 */ /* 0x000fe20007000000 */
[----:B------:R-:W-:Y:S01]  /*155a0*/  HMMA.16816.F32.BF16 R136, R164, R156, R136 ;  /* 0x0000009ca488723c */ /* 0x000fe20000041888 */
[----:B------:R3:W1:Y:S01]  /*155b0*/  I2F R41, R57 ;  /* 0x0000003900297306 */ /* 0x0006620000201400 */
[CC--:B--2---:R-:W-:Y:S01]  /*155c0*/  FFMA.FTZ R36, R0.reuse, R55.reuse, R36 ;  /* 0x0000003700247223 */ /* 0x0c4fe20000010024 */
[----:B------:R-:W-:Y:S01]  /*155d0*/  ISETP.GE.AND P6, PT, R57, R118, PT ;  /* 0x000000763900720c */ /* 0x000fe20003fc6270 */
[----:B------:R-:W-:-:S02]  /*155e0*/  FFMA.FTZ R38, R0, R55, R38 ;  /* 0x0000003700267223 */ /* 0x000fc40000010026 */
[-C--:B------:R-:W-:Y:S01]  /*155f0*/  FFMA.FTZ R37, R0, R56.reuse, R37 ;  /* 0x0000003800257223 */ /* 0x080fe20000010025 */
[----:B------:R-:W-:Y:S01]  /*15600*/  FSEL R55, R36, -INF , !P2 ;  /* 0xff80000024377808 */ /* 0x000fe20005000000 */
[----:B------:R-:W-:Y:S01]  /*15610*/  HMMA.16816.F32.BF16 R132, R164, R158, R132 ;  /* 0x0000009ea484723c */ /* 0x000fe20000041884 */
[----:B------:R-:W-:Y:S01]  /*15620*/  FFMA.FTZ R39, R0, R56, R39 ;  /* 0x0000003800277223 */ /* 0x000fe20000010027 */
[----:B------:R-:W-:-:S06]  /*15630*/  ISETP.GE.AND P2, PT, R58, R118, PT ;  /* 0x000000763a00720c */ /* 0x000fcc0003f46270 */
[----:B------:R-:W-:Y:S01]  /*15640*/  HMMA.16816.F32.BF16 R28, R8, R46, R28 ;  /* 0x0000002e081c723c */ /* 0x000fe2000004181c */
[----:B---3--:R-:W-:Y:S01]  /*15650*/  FSEL R57, R38, -INF , !P0 ;  /* 0xff80000026397808 */ /* 0x008fe20004000000 */
[----:B-1----:R-:W-:Y:S01]  /*15660*/  FFMA.FTZ R59, R0, R41, R34 ;  /* 0x00000029003b7223 */ /* 0x002fe20000010022 */
[----:B------:R-:W-:Y:S01]  /*15670*/  ISETP.GE.AND P0, PT, R58, R119, PT ;  /* 0x000000773a00720c */ /* 0x000fe20003f06270 */
[C---:B------:R-:W-:Y:S02]  /*15680*/  FFMA.FTZ R58, R0.reuse, R41, R32 ;  /* 0x00000029003a7223 */ /* 0x040fe40000010020 */
[----:B------:R-:W-:Y:S01]  /*15690*/  FFMA.FTZ R56, R0, R44, R35 ;  /* 0x0000002c00387223 */ /* 0x000fe20000010023 */
[----:B------:R-:W-:Y:S01]  /*156a0*/  FSEL R46, R37, -INF , !P2 ;  /* 0xff800000252e7808 */ /* 0x000fe20005000000 */
[----:B------:R-:W-:Y:S01]  /*156b0*/  HMMA.16816.F32.BF16 R144, R60, R148, R144 ;  /* 0x000000943c90723c */ /* 0x000fe20000041890 */
[----:B------:R-:W-:Y:S02]  /*156c0*/  FSEL R47, R39, -INF , !P0 ;  /* 0xff800000272f7808 */ /* 0x000fe40004000000 */
[----:B------:R-:W1:Y:S01]  /*156d0*/  LDSM.16.M88.4 R36, [R184+0x8800] ;  /* 0x00880000b824783b */ /* 0x000e620000000200 */
[----:B------:R-:W-:-:S02]  /*156e0*/  FSEL R41, R58, -INF , !P6 ;  /* 0xff8000003a297808 */ /* 0x000fc40007000000 */
[-C--:B------:R-:W-:Y:S02]  /*156f0*/  ISETP.GE.AND P6, PT, R43, R118.reuse, PT ;  /* 0x000000762b00720c */ /* 0x080fe40003fc6270 */
[C-C-:B------:R-:W-:Y:S01]  /*15700*/  LOP3.LUT R148, R53.reuse, 0x18, R204.reuse, 0xfe, !PT ;  /* 0x0000001835947812 */ /* 0x140fe200078efecc */
[----:B-----5:R-:W-:Y:S01]  /*15710*/  HMMA.16816.F32.BF16 R136, R60, R48, R136 ;  /* 0x000000303c88723c */ /* 0x020fe20000041888 */
[----:B------:R-:W-:Y:S02]  /*15720*/  LOP3.LUT R149, R53, 0x20, R204, 0xfe, !PT ;  /* 0x0000002035957812 */ /* 0x000fe400078efecc */
[----:B------:R-:W2:Y:S01]  /*15730*/  I2F R49, R148 ;  /* 0x0000009400317306 */ /* 0x000ea20000201400 */
[C---:B------:R-:W-:Y:S02]  /*15740*/  ISETP.GE.AND P2, PT, R148.reuse, R118, PT ;  /* 0x000000769400720c */ /* 0x040fe40003f46270 */
[----:B------:R-:W-:Y:S02]  /*15750*/  ISETP.GE.AND P0, PT, R148, R119, PT ;  /* 0x000000779400720c */ /* 0x000fe40003f06270 */
[----:B----4-:R-:W-:Y:S01]  /*15760*/  HMMA.16816.F32.BF16 R24, R8, R4, R24 ;  /* 0x000000040818723c */ /* 0x010fe20000041818 */
[----:B------:R-:W-:-:S04]  /*15770*/  IADD3 R48, R52, 0x19, RZ ;  /* 0x0000001934307810 */ /* 0x000fc80007ffe0ff */
[----:B------:R-:W3:Y:S02]  /*15780*/  I2F R4, R48 ;  /* 0x0000003000047306 */ /* 0x000ee40000201400 */
[C---:B------:R-:W-:Y:S01]  /*15790*/  FFMA.FTZ R5, R0.reuse, R44, R33 ;  /* 0x0000002c00057223 */ /* 0x040fe20000010021 */
[----:B------:R-:W-:Y:S01]  /*157a0*/  FSEL R44, R59, -INF , !P1 ;  /* 0xff8000003b2c7808 */ /* 0x000fe20004800000 */
[----:B------:R-:W-:Y:S01]  /*157b0*/  HMMA.16816.F32.BF16 R132, R60, R50, R132 ;  /* 0x000000323c84723c */ /* 0x000fe20000041884 */
[----:B------:R-:W-:Y:S01]  /*157c0*/  ISETP.GE.AND P1, PT, R43, R119, PT ;  /* 0x000000772b00720c */ /* 0x000fe20003f26270 */
[----:B------:R-:W4:Y:S01]  /*157d0*/  LDSM.16.M88.4 R32, [R181+0x7c00] ;  /* 0x007c0000b520783b */ /* 0x000f220000000200 */
[----:B--2---:R-:W-:Y:S01]  /*157e0*/  FFMA.FTZ R30, R0, R49, R30 ;  /* 0x00000031001e7223 */ /* 0x004fe2000001001e */
[----:B------:R-:W-:-:S03]  /*157f0*/  LOP3.LUT R59, R53, 0x28, R204, 0xfe, !PT ;  /* 0x00000028353b7812 */ /* 0x000fc600078efecc */
[----:B------:R-:W-:Y:S01]  /*15800*/  FSEL R50, R5, -INF , !P6 ;  /* 0xff80000005327808 */ /* 0x000fe20007000000 */
[----:B------:R-:W-:Y:S01]  /*15810*/  HMMA.16816.F32.BF16 R128, R164, R152, R128 ;  /* 0x00000098a480723c */ /* 0x000fe20000041880 */
[----:B------:R-:W-:Y:S01]  /*15820*/  FSEL R51, R56, -INF , !P1 ;  /* 0xff80000038337808 */ /* 0x000fe20004800000 */
[C---:B------:R-:W-:Y:S01]  /*15830*/  FFMA.FTZ R5, R0.reuse, R49, R28 ;  /* 0x0000003100057223 */ /* 0x040fe2000001001c */
[C---:B------:R-:W-:Y:S01]  /*15840*/  ISETP.GE.AND P6, PT, R149.reuse, R118, PT ;  /* 0x000000769500720c */ /* 0x040fe20003fc6270 */
[CC--:B---3--:R-:W-:Y:S01]  /*15850*/  FFMA.FTZ R29, R0.reuse, R4.reuse, R29 ;  /* 0x00000004001d7223 */ /* 0x0c8fe2000001001d */
[----:B------:R-:W-:Y:S01]  /*15860*/  ISETP.GE.AND P1, PT, R149, R119, PT ;  /* 0x000000779500720c */ /* 0x000fe20003f26270 */
[----:B------:R-:W-:Y:S01]  /*15870*/  FFMA.FTZ R31, R0, R4, R31 ;  /* 0x00000004001f7223 */ /* 0x000fe2000001001f */
[----:B------:R-:W2:Y:S01]  /*15880*/  I2F R149, R149 ;  /* 0x0000009500957306 */ /* 0x000ea20000201400 */
[----:B------:R-:W-:Y:S01]  /*15890*/  FSEL R49, R5, -INF , !P2 ;  /* 0xff80000005317808 */ /* 0x000fe20005000000 */
[----:B------:R-:W-:Y:S01]  /*158a0*/  HMMA.16816.F32.BF16 R20, R8, R6, R20 ;  /* 0x000000060814723c */ /* 0x000fe20000041814 */
[----:B------:R-:W3:Y:S01]  /*158b0*/  LDSM.16.M88.4 R4, [R184+0x8c00] ;  /* 0x008c0000b804783b */ /* 0x000ee20000000200 */
[----:B------:R-:W-:-:S02]  /*158c0*/  IADD3 R28, R52, 0x21, RZ ;  /* 0x00000021341c7810 */ /* 0x000fc40007ffe0ff */
[----:B------:R-:W-:Y:S02]  /*158d0*/  FSEL R43, R30, -INF , !P0 ;  /* 0xff8000001e2b7808 */ /* 0x000fe40004000000 */
[CC--:B------:R-:W-:Y:S01]  /*158e0*/  ISETP.GE.AND P2, PT, R48.reuse, R118.reuse, PT ;  /* 0x000000763000720c */ /* 0x0c0fe20003f46270 */
[----:B------:R-:W5:Y:S01]  /*158f0*/  I2F R58, R28 ;  /* 0x0000001c003a7306 */ /* 0x000f620000201400 */
[----:B------:R-:W-:Y:S01]  /*15900*/  ISETP.GE.AND P0, PT, R48, R119, PT ;  /* 0x000000773000720c */ /* 0x000fe20003f06270 */
[----:B------:R-:W-:Y:S01]  /*15910*/  HMMA.16816.F32.BF16 R140, R164, R162, R140 ;  /* 0x000000a2a48c723c */ /* 0x000fe2000004188c */
[----:B------:R-:W-:Y:S02]  /*15920*/  FSEL R48, R29, -INF , !P2 ;  /* 0xff8000001d307808 */ /* 0x000fe40005000000 */
[----:B------:R-:W-:Y:S01]  /*15930*/  FSEL R56, R31, -INF , !P0 ;  /* 0xff8000001f387808 */ /* 0x000fe20004000000 */
[CC--:B--2---:R-:W-:Y:S01]  /*15940*/  FFMA.FTZ R24, R0.reuse, R149.reuse, R24 ;  /* 0x0000009500187223 */ /* 0x0c4fe20000010018 */
[C---:B------:R-:W-:Y:S01]  /*15950*/  ISETP.GE.AND P2, PT, R59.reuse, R118, PT ;  /* 0x000000763b00720c */ /* 0x040fe20003f46270 */
[----:B------:R-:W-:Y:S01]  /*15960*/  FFMA.FTZ R26, R0, R149, R26 ;  /* 0x00000095001a7223 */ /* 0x000fe2000001001a */
[----:B------:R-:W-:Y:S01]  /*15970*/  ISETP.GE.AND P0, PT, R59, R119, PT ;  /* 0x000000773b00720c */ /* 0x000fe20003f06270 */
[----:B-1----:R-:W-:Y:S01]  /*15980*/  HMMA.16816.F32.BF16 R128, R60, R36, R128 ;  /* 0x000000243c80723c */ /* 0x002fe20000041880 */
[----:B------:R-:W-:Y:S01]  /*15990*/  FSEL R176, R24, -INF , !P6 ;  /* 0xff80000018b07808 */ /* 0x000fe20007000000 */
[----:B------:R-:W1:Y:S01]  /*159a0*/  I2F R59, R59 ;  /* 0x0000003b003b7306 */ /* 0x000e620000201400 */
[----:B------:R-:W-:-:S02]  /*159b0*/  FSEL R207, R26, -INF , !P1 ;  /* 0xff8000001acf7808 */ /* 0x000fc40004800000 */
[----:B------:R-:W-:Y:S01]  /*159c0*/  ISETP.GE.AND P6, PT, R28, R118, PT ;  /* 0x000000761c00720c */ /* 0x000fe20003fc6270 */
[-C--:B-----5:R-:W-:Y:S01]  /*159d0*/  FFMA.FTZ R25, R0, R58.reuse, R25 ;  /* 0x0000003a00197223 */ /* 0x0a0fe20000010019 */
[----:B------:R-:W-:Y:S01]  /*159e0*/  ISETP.GE.AND P1, PT, R28, R119, PT ;  /* 0x000000771c00720c */ /* 0x000fe20003f26270 */
[C---:B----4-:R-:W-:Y:S01]  /*159f0*/  HMMA.16816.F32.BF16 R16, R8.reuse, R32, R16 ;  /* 0x000000200810723c */ /* 0x050fe20000041810 */
[----:B------:R-:W2:Y:S01]  /*15a00*/  LDSM.16.M88.4 R28, [R181+0x8000] ;  /* 0x00800000b51c783b */ /* 0x000ea20000000200 */
[----:B------:R-:W-:Y:S01]  /*15a10*/  IADD3 R36, R52, 0x29, RZ ;  /* 0x0000002934247810 */ /* 0x000fe20007ffe0ff */
[C---:B------:R-:W-:Y:S01]  /*15a20*/  FFMA.FTZ R27, R0.reuse, R58, R27 ;  /* 0x0000003a001b7223 */ /* 0x040fe2000001001b */
[--C-:B------:R-:W-:Y:S02]  /*15a30*/  LOP3.LUT R37, R53, 0x30, R204.reuse, 0xfe, !PT ;  /* 0x0000003035257812 */ /* 0x100fe400078efecc */
[----:B------:R-:W4:Y:S01]  /*15a40*/  I2F R26, R36 ;  /* 0x00000024001a7306 */ /* 0x000f220000201400 */
[----:B------:R-:W-:Y:S01]  /*15a50*/  FSEL R178, R25, -INF , !P6 ;  /* 0xff80000019b27808 */ /* 0x000fe20007000000 */
[----:B------:R-:W-:Y:S01]  /*15a60*/  HMMA.16816.F32.BF16 R12, R8, R34, R12 ;  /* 0x00000022080c723c */ /* 0x000fe2000004180c */
[----:B------:R-:W-:Y:S01]  /*15a70*/  LOP3.LUT R32, R53, 0x38, R204, 0xfe, !PT ;  /* 0x0000003835207812 */ /* 0x000fe200078efecc */
[-C--:B-1----:R-:W-:Y:S01]  /*15a80*/  FFMA.FTZ R20, R0, R59.reuse, R20 ;  /* 0x0000003b00147223 */ /* 0x082fe20000010014 */
[----:B------:R-:W-:Y:S01]  /*15a90*/  IADD3 R24, R52, 0x31, RZ ;  /* 0x0000003134187810 */ /* 0x000fe20007ffe0ff */
[----:B------:R-:W-:Y:S01]  /*15aa0*/  FFMA.FTZ R22, R0, R59, R22 ;  /* 0x0000003b00167223 */ /* 0x000fe20000010016 */
[----:B------:R-:W-:Y:S01]  /*15ab0*/  FSEL R209, R27, -INF , !P1 ;  /* 0xff8000001bd17808 */ /* 0x000fe20004800000 */
[----:B------:R-:W1:Y:S01]  /*15ac0*/  I2F R25, R37 ;  /* 0x0000002500197306 */ /* 0x000e620000201400 */
[----:B------:R-:W-:Y:S01]  /*15ad0*/  FSEL R177, R20, -INF , !P2 ;  /* 0xff80000014b17808 */ /* 0x000fe20005000000 */
[----:B------:R-:W-:Y:S01]  /*15ae0*/  HMMA.16816.F32.BF16 R140, R60, R150, R140 ;  /* 0x000000963c8c723c */ /* 0x000fe2000004188c */
[----:B------:R-:W-:-:S02]  /*15af0*/  FSEL R210, R22, -INF , !P0 ;  /* 0xff80000016d27808 */ /* 0x000fc40004000000 */
[C---:B------:R-:W-:Y:S02]  /*15b00*/  ISETP.GE.AND P2, PT, R36.reuse, R118, PT ;  /* 0x000000762400720c */ /* 0x040fe40003f46270 */
[----:B------:R-:W-:Y:S01]  /*15b10*/  ISETP.GE.AND P0, PT, R36, R119, PT ;  /* 0x000000772400720c */ /* 0x000fe20003f06270 */
[CC--:B----4-:R-:W-:Y:S01]  /*15b20*/  FFMA.FTZ R21, R0.reuse, R26.reuse, R21 ;  /* 0x0000001a00157223 */ /* 0x0d0fe20000010015 */
[----:B------:R-:W4:Y:S01]  /*15b30*/  I2F R33, R32 ;  /* 0x0000002000217306 */ /* 0x000f220000201400 */
[----:B------:R-:W-:Y:S01]  /*15b40*/  FFMA.FTZ R23, R0, R26, R23 ;  /* 0x0000001a00177223 */ /* 0x000fe20000010017 */
[----:B---3--:R-:W-:Y:S01]  /*15b50*/  HMMA.16816.F32.BF16 R120, R60, R4, R120 ;  /* 0x000000043c78723c */ /* 0x008fe20000041878 */
[-C--:B------:R-:W-:Y:S02]  /*15b60*/  ISETP.GE.AND P6, PT, R37, R118.reuse, PT ;  /* 0x000000762500720c */ /* 0x080fe40003fc6270 */
[----:B------:R-:W-:Y:S02]  /*15b70*/  FSEL R179, R21, -INF , !P2 ;  /* 0xff80000015b37808 */ /* 0x000fe40005000000 */
[----:B------:R-:W-:Y:S01]  /*15b80*/  FSEL R175, R23, -INF , !P0 ;  /* 0xff80000017af7808 */ /* 0x000fe20004000000 */
[----:B------:R-:W3:Y:S01]  /*15b90*/  I2F R27, R24 ;  /* 0x00000018001b7306 */ /* 0x000ee20000201400 */
[----:B------:R-:W-:Y:S01]  /*15ba0*/  IADD3 R5, R52, 0x39, RZ ;  /* 0x0000003934057810 */ /* 0x000fe20007ffe0ff */
[----:B------:R-:W5:Y:S01]  /*15bb0*/  LDSM.16.M88.4 R20, [R181+0x8400] ;  /* 0x00840000b514783b */ /* 0x000f620000000200 */
[-C--:B-1----:R-:W-:Y:S01]  /*15bc0*/  FFMA.FTZ R16, R0, R25.reuse, R16 ;  /* 0x0000001900107223 */ /* 0x082fe20000010010 */
[----:B------:R-:W-:Y:S01]  /*15bd0*/  LOP3.LUT R26, R53, 0x40, R204, 0xfe, !PT ;  /* 0x00000040351a7812 */ /* 0x000fe200078efecc */
[----:B------:R-:W-:Y:S01]  /*15be0*/  HMMA.16816.F32.BF16 R124, R164, R154, R124 ;  /* 0x0000009aa47c723c */ /* 0x000fe2000004187c */
[----:B------:R-:W-:Y:S01]  /*15bf0*/  ISETP.GE.AND P2, PT, R32, R118, PT ;  /* 0x000000762000720c */ /* 0x000fe20003f46270 */
[C---:B------:R-:W-:Y:S01]  /*15c00*/  FFMA.FTZ R18, R0.reuse, R25, R18 ;  /* 0x0000001900127223 */ /* 0x040fe20000010012 */
[----:B------:R-:W1:Y:S01]  /*15c10*/  I2F R4, R5 ;  /* 0x0000000500047306 */ /* 0x000e620000201400 */
[----:B----4-:R-:W-:Y:S01]  /*15c20*/  FFMA.FTZ R170, R0, R33, R12 ;  /* 0x0000002100aa7223 */ /* 0x010fe2000001000c */
[----:B------:R-:W-:Y:S01]  /*15c30*/  ISETP.GE.AND P0, PT, R32, R119, PT ;  /* 0x000000772000720c */ /* 0x000fe20003f06270 */
[----:B------:R-:W-:Y:S01]  /*15c40*/  FFMA.FTZ R174, R0, R33, R14 ;  /* 0x0000002100ae7223 */ /* 0x000fe2000001000e */
[----:B------:R-:W-:Y:S01]  /*15c50*/  FSEL R165, R16, -INF , !P6 ;  /* 0xff80000010a57808 */ /* 0x000fe20007000000 */
[----:B--2---:R-:W-:Y:S01]  /*15c60*/  HMMA.16816.F32.BF16 R144, R8, R28, R144 ;  /* 0x0000001c0890723c */ /* 0x004fe20000041890 */
[----:B------:R-:W-:-:S02]  /*15c70*/  IADD3 R16, R52, 0x41, RZ ;  /* 0x0000004134107810 */ /* 0x000fc40007ffe0ff */
[----:B------:R-:W2:Y:S01]  /*15c80*/  I2F R25, R26 ;  /* 0x0000001a00197306 */ /* 0x000ea20000201400 */
[----:B------:R-:W-:Y:S01]  /*15c90*/  ISETP.GE.AND P1, PT, R37, R119, PT ;  /* 0x000000772500720c */ /* 0x000fe20003f26270 */
[-C--:B---3--:R-:W-:Y:S01]  /*15ca0*/  FFMA.FTZ R17, R0, R27.reuse, R17 ;  /* 0x0000001b00117223 */ /* 0x088fe20000010011 */
[----:B------:R-:W-:Y:S01]  /*15cb0*/  FSEL R170, R170, -INF , !P2 ;  /* 0xff800000aaaa7808 */ /* 0x000fe20005000000 */
[----:B------:R-:W-:Y:S01]  /*15cc0*/  FFMA.FTZ R19, R0, R27, R19 ;  /* 0x0000001b00137223 */ /* 0x000fe20000010013 */
[----:B------:R-:W-:Y:S01]  /*15cd0*/  FSEL R174, R174, -INF , !P0 ;  /* 0xff800000aeae7808 */ /* 0x000fe20004000000 */
[----:B------:R-:W-:Y:S01]  /*15ce0*/  HMMA.16816.F32.BF16 R140, R8, R30, R140 ;  /* 0x0000001e088c723c */ /* 0x000fe2000004188c */
[C---:B------:R-:W-:Y:S01]  /*15cf0*/  ISETP.GE.AND P2, PT, R5.reuse, R118, PT ;  /* 0x000000760500720c */ /* 0x040fe20003f46270 */
[CC--:B-1----:R-:W-:Y:S01]  /*15d00*/  FFMA.FTZ R13, R0.reuse, R4.reuse, R13 ;  /* 0x00000004000d7223 */ /* 0x0c2fe2000001000d */
[----:B------:R-:W-:Y:S01]  /*15d10*/  ISETP.GE.AND P0, PT, R5, R119, PT ;  /* 0x000000770500720c */ /* 0x000fe20003f06270 */
[----:B------:R-:W-:Y:S01]  /*15d20*/  FFMA.FTZ R15, R0, R4, R15 ;  /* 0x00000004000f7223 */ /* 0x000fe2000001000f */
[----:B------:R-:W1:Y:S01]  /*15d30*/  I2F R12, R16 ;  /* 0x00000010000c7306 */ /* 0x000e620000201400 */
[----:B------:R-:W-:-:S02]  /*15d40*/  FSEL R172, R18, -INF , !P1 ;  /* 0xff80000012ac7808 */ /* 0x000fc40004800000 */
[----:B------:R-:W-:Y:S01]  /*15d50*/  HMMA.16816.F32.BF16 R64, R60, R6, R64 ;  /* 0x000000063c40723c */ /* 0x000fe20000041840 */
[----:B------:R-:W3:Y:S01]  /*15d60*/  LDSM.16.M88.4 R4, [R181+0x8800] ;  /* 0x00880000b504783b */ /* 0x000ee20000000200 */
[----:B------:R-:W-:Y:S02]  /*15d70*/  IADD3 R18, R52, 0x49, RZ ;  /* 0x0000004934127810 */ /* 0x000fe40007ffe0ff */
[----:B------:R-:W-:Y:S02]  /*15d80*/  FSEL R171, R13, -INF , !P2 ;  /* 0xff8000000dab7808 */ /* 0x000fe40005000000 */
[----:B------:R-:W4:Y:S01]  /*15d90*/  I2F R13, R18 ;  /* 0x00000012000d7306 */ /* 0x000f220000201400 */
[----:B------:R-:W-:Y:S01]  /*15da0*/  ISETP.GE.AND P6, PT, R24, R118, PT ;  /* 0x000000761800720c */ /* 0x000fe20003fc6270 */
[----:B--2---:R-:W-:Y:S01]  /*15db0*/  FFMA.FTZ R144, R0, R25, R144 ;  /* 0x0000001900907223 */ /* 0x004fe20000010090 */
[----:B------:R-:W-:Y:S01]  /*15dc0*/  ISETP.GE.AND P1, PT, R24, R119, PT ;  /* 0x000000771800720c */ /* 0x000fe20003f26270 */
[C---:B------:R-:W-:Y:S01]  /*15dd0*/  FFMA.FTZ R146, R0.reuse, R25, R146 ;  /* 0x0000001900927223 */ /* 0x040fe20000010092 */
[----:B------:R-:W-:Y:S01]  /*15de0*/  FSEL R166, R17, -INF , !P6 ;  /* 0xff80000011a67808 */ /* 0x000fe20007000000 */
[----:B-----5:R-:W-:Y:S01]  /*15df0*/  HMMA.16816.F32.BF16 R136, R8, R20, R136 ;  /* 0x000000140888723c */ /* 0x020fe20000041888 */
[----:B------:R-:W-:Y:S01]  /*15e00*/  FSEL R173, R19, -INF , !P1 ;  /* 0xff80000013ad7808 */ /* 0x000fe20004800000 */
[----:B-1----:R-:W-:Y:S01]  /*15e10*/  FFMA.FTZ R145, R0, R12, R145 ;  /* 0x0000000c00917223 */ /* 0x002fe20000010091 */
[----:B------:R-:W-:Y:S01]  /*15e20*/  ISETP.GE.AND P6, PT, R26, R118, PT ;  /* 0x000000761a00720c */ /* 0x000fe20003fc6270 */
[----:B------:R-:W-:Y:S01]  /*15e30*/  FFMA.FTZ R147, R0, R12, R147 ;  /* 0x0000000c00937223 */ /* 0x000fe20000010093 */
[----:B------:R-:W-:-:S02]  /*15e40*/  ISETP.GE.AND P1, PT, R26, R119, PT ;  /* 0x000000771a00720c */ /* 0x000fc40003f26270 */
[----:B------:R-:W-:Y:S01]  /*15e50*/  LOP3.LUT R14, R53, 0x48, R204, 0xfe, !PT ;  /* 0x00000048350e7812 */ /* 0x000fe200078efecc */
[----:B------:R-:W-:Y:S01]  /*15e60*/  HMMA.16816.F32.BF16 R132, R8, R22, R132 ;  /* 0x000000160884723c */ /* 0x000fe20000041884 */
[----:B------:R-:W-:Y:S01]  /*15e70*/  FSEL R167, R15, -INF , !P0 ;  /* 0xff8000000fa77808 */ /* 0x000fe20004000000 */
[-C--:B----4-:R-:W-:Y:S01]  /*15e80*/  FFMA.FTZ R141, R0, R13.reuse, R141 ;  /* 0x0000000d008d7223 */ /* 0x090fe2000001008d */
[----:B------:R-:W1:Y:S01]  /*15e90*/  I2F R17, R14 ;  /* 0x0000000e00117306 */ /* 0x000e620000201400 */
[-C--:B------:R-:W-:Y:S01]  /*15ea0*/  ISETP.GE.AND P2, PT, R14, R118.reuse, PT ;  /* 0x000000760e00720c */ /* 0x080fe20003f46270 */
[----:B------:R-:W-:Y:S01]  /*15eb0*/  FFMA.FTZ R143, R0, R13, R143 ;  /* 0x0000000d008f7223 */ /* 0x000fe2000001008f */
[----:B------:R-:W-:Y:S02]  /*15ec0*/  ISETP.GE.AND P0, PT, R14, R119, PT ;  /* 0x000000770e00720c */ /* 0x000fe40003f06270 */
[----:B------:R-:W-:Y:S01]  /*15ed0*/  FSEL R161, R144, -INF , !P6 ;  /* 0xff80000090a17808 */ /* 0x000fe20007000000 */
[----:B------:R-:W-:Y:S01]  /*15ee0*/  HMMA.16816.F32.BF16 R124, R60, R38, R124 ;  /* 0x000000263c7c723c */ /* 0x000fe2000004187c */
[----:B------:R-:W-:Y:S01]  /*15ef0*/  FSEL R163, R146, -INF , !P1 ;  /* 0xff80000092a37808 */ /* 0x000fe20004800000 */
[----:B------:R-:W-:Y:S01]  /*15f00*/  IMAD.MOV.U32 R144, RZ, RZ, R168 ;  /* 0x000000ffff907224 */ /* 0x000fe200078e00a8 */
[----:B------:R-:W-:-:S02]  /*15f10*/  ISETP.GE.AND P6, PT, R16, R118, PT ;  /* 0x000000761000720c */ /* 0x000fc40003fc6270 */
[----:B------:R-:W-:Y:S02]  /*15f20*/  ISETP.GE.AND P1, PT, R16, R119, PT ;  /* 0x000000771000720c */ /* 0x000fe40003f26270 */
[----:B------:R-:W-:Y:S01]  /*15f30*/  FSEL R159, R145, -INF , !P6 ;  /* 0xff800000919f7808 */ /* 0x000fe20007000000 */
[----:B------:R-:W-:Y:S01]  /*15f40*/  IMAD.MOV.U32 R145, RZ, RZ, R169 ;  /* 0x000000ffff917224 */ /* 0x000fe200078e00a9 */
[----:B------:R-:W-:Y:S01]  /*15f50*/  FSEL R162, R147, -INF , !P1 ;  /* 0xff80000093a27808 */ /* 0x000fe20004800000 */
[-C--:B-1----:R-:W-:Y:S01]  /*15f60*/  FFMA.FTZ R140, R0, R17.reuse, R140 ;  /* 0x00000011008c7223 */ /* 0x082fe2000001008c */
[----:B------:R-:W-:Y:S01]  /*15f70*/  LOP3.LUT R14, R53, 0x50, R204, 0xfe, !PT ;  /* 0x00000050350e7812 */ /* 0x000fe200078efecc */
[----:B---3--:R-:W-:Y:S01]  /*15f80*/  HMMA.16816.F32.BF16 R128, R8, R4, R128 ;  /* 0x000000040880723c */ /* 0x008fe20000041880 */
[----:B------:R-:W-:Y:S01]  /*15f90*/  IADD3 R22, R52, 0x51, RZ ;  /* 0x0000005134167810 */ /* 0x000fe20007ffe0ff */
[----:B------:R-:W-:Y:S01]  /*15fa0*/  FFMA.FTZ R142, R0, R17, R142 ;  /* 0x00000011008e7223 */ /* 0x000fe2000001008e */
[----:B------:R1:W2:Y:S01]  /*15fb0*/  I2F R21, R14 ;  /* 0x0000000e00157306 */ /* 0x0002a20000201400 */
[----:B------:R-:W-:-:S02]  /*15fc0*/  ISETP.GE.AND P6, PT, R14, R118, PT ;  /* 0x000000760e00720c */ /* 0x000fc40003fc6270 */
[----:B------:R-:W-:Y:S02]  /*15fd0*/  ISETP.GE.AND P1, PT, R14, R119, PT ;  /* 0x000000770e00720c */ /* 0x000fe40003f26270 */
[C-C-:B------:R-:W-:Y:S02]  /*15fe0*/  LOP3.LUT R20, R53.reuse, 0x58, R204.reuse, 0xfe, !PT ;  /* 0x0000005835147812 */ /* 0x140fe400078efecc */
[----:B------:R-:W-:Y:S01]  /*15ff0*/  LOP3.LUT R4, R53, 0x60, R204, 0xfe, !PT ;  /* 0x0000006035047812 */ /* 0x000fe200078efecc */
[----:B------:R-:W3:Y:S01]  /*16000*/  I2F R23, R22 ;  /* 0x0000001600177306 */ /* 0x000ee20000201400 */
[----:B------:R-:W-:Y:S01]  /*16010*/  FSEL R160, R140, -INF , !P2 ;  /* 0xff8000008ca07808 */ /* 0x000fe20005000000 */
[----:B------:R-:W-:Y:S01]  /*16020*/  HMMA.16816.F32.BF16 R124, R8, R6, R124 ;  /* 0x00000006087c723c */ /* 0x000fe2000004187c */
[----:B------:R-:W-:Y:S02]  /*16030*/  FSEL R164, R142, -INF , !P0 ;  /* 0xff8000008ea47808 */ /* 0x000fe40004000000 */
[----:B------:R-:W-:-:S02]  /*16040*/  IADD3 R16, R52, 0x59, RZ ;  /* 0x0000005934107810 */ /* 0x000fc40007ffe0ff */
[C---:B------:R-:W-:Y:S01]  /*16050*/  ISETP.GE.AND P2, PT, R18.reuse, R118, PT ;  /* 0x000000761200720c */ /* 0x040fe20003f46270 */
[----:B-1----:R-:W1:Y:S01]  /*16060*/  LDSM.16.M88.4 R12, [R181+0x8c00] ;  /* 0x008c0000b50c783b */ /* 0x002e620000000200 */
[----:B------:R-:W4:Y:S01]  /*16070*/  I2F R19, R20 ;  /* 0x0000001400137306 */ /* 0x000f220000201400 */
[----:B------:R-:W-:Y:S01]  /*16080*/  ISETP.GE.AND P0, PT, R18, R119, PT ;  /* 0x000000771200720c */ /* 0x000fe20003f06270 */
[-C--:B--2---:R-:W-:Y:S01]  /*16090*/  FFMA.FTZ R136, R0, R21.reuse, R136 ;  /* 0x0000001500887223 */ /* 0x084fe20000010088 */
[----:B------:R-:W-:Y:S01]  /*160a0*/  IADD3 R18, R52, 0x61, RZ ;  /* 0x0000006134127810 */ /* 0x000fe20007ffe0ff */
[----:B------:R-:W-:Y:S01]  /*160b0*/  FFMA.FTZ R138, R0, R21, R138 ;  /* 0x00000015008a7223 */ /* 0x000fe2000001008a */
[----:B------:R-:W-:Y:S01]  /*160c0*/  FSEL R158, R141, -INF , !P2 ;  /* 0xff8000008d9e7808 */ /* 0x000fe20005000000 */
[----:B------:R-:W-:-:S04]  /*160d0*/  DEPBAR.LE SB0, 0x0 ;  /* 0x000080000000791a */ /* 0x000fc80000000000 */
[----:B------:R-:W2:Y:S01]  /*160e0*/  I2F R21, R4 ;  /* 0x0000000400157306 */ /* 0x000ea20000201400 */
[----:B------:R-:W-:Y:S01]  /*160f0*/  FSEL R157, R143, -INF , !P0 ;  /* 0xff8000008f9d7808 */ /* 0x000fe20004000000 */
[-C--:B---3--:R-:W-:Y:S01]  /*16100*/  FFMA.FTZ R137, R0, R23.reuse, R137 ;  /* 0x0000001700897223 */ /* 0x088fe20000010089 */
[-C--:B------:R-:W-:Y:S01]  /*16110*/  ISETP.GE.AND P2, PT, R20, R118.reuse, PT ;  /* 0x000000761400720c */ /* 0x080fe20003f46270 */
[----:B------:R-:W-:Y:S01]  /*16120*/  FFMA.FTZ R139, R0, R23, R139 ;  /* 0x00000017008b7223 */ /* 0x000fe2000001008b */
[----:B------:R-:W-:Y:S01]  /*16130*/  ISETP.GE.AND P0, PT, R20, R119, PT ;  /* 0x000000771400720c */ /* 0x000fe20003f06270 */
[-C--:B----4-:R-:W-:Y:S01]  /*16140*/  FFMA.FTZ R132, R0, R19.reuse, R132 ;  /* 0x0000001300847223 */ /* 0x090fe20000010084 */
[----:B------:R-:W-:Y:S01]  /*16150*/  FSEL R153, R136, -INF , !P6 ;  /* 0xff80000088997808 */ /* 0x000fe20007000000 */
[----:B------:R-:W3:Y:S01]  /*16160*/  I2F R17, R16 ;  /* 0x0000001000117306 */ /* 0x000ee20000201400 */
[----:B------:R-:W-:Y:S01]  /*16170*/  FSEL R156, R138, -INF , !P1 ;  /* 0xff8000008a9c7808 */ /* 0x000fe20004800000 */
[----:B------:R-:W-:Y:S01]  /*16180*/  FFMA.FTZ R134, R0, R19, R134 ;  /* 0x0000001300867223 */ /* 0x000fe20000010086 */
[----:B------:R-:W-:-:S02]  /*16190*/  ISETP.GE.AND P6, PT, R22, R118, PT ;  /* 0x000000761600720c */ /* 0x000fc40003fc6270 */
[----:B------:R-:W-:Y:S02]  /*161a0*/  ISETP.GE.AND P1, PT, R22, R119, PT ;  /* 0x000000771600720c */ /* 0x000fe40003f26270 */
[----:B------:R-:W-:Y:S01]  /*161b0*/  FSEL R152, R137, -INF , !P6 ;  /* 0xff80000089987808 */ /* 0x000fe20007000000 */
[----:B------:R-:W4:Y:S01]  /*161c0*/  I2F R20, R18 ;  /* 0x0000001200147306 */ /* 0x000f220000201400 */
[----:B------:R-:W-:Y:S01]  /*161d0*/  FSEL R154, R139, -INF , !P1 ;  /* 0xff8000008b9a7808 */ /* 0x000fe20004800000 */
[-C--:B--2---:R-:W-:Y:S01]  /*161e0*/  FFMA.FTZ R128, R0, R21.reuse, R128 ;  /* 0x0000001500807223 */ /* 0x084fe20000010080 */
[-C--:B------:R-:W-:Y:S01]  /*161f0*/  ISETP.GE.AND P6, PT, R4, R118.reuse, PT ;  /* 0x000000760400720c */ /* 0x080fe20003fc6270 */
[----:B------:R-:W-:Y:S01]  /*16200*/  FFMA.FTZ R130, R0, R21, R130 ;  /* 0x0000001500827223 */ /* 0x000fe20000010082 */
[----:B------:R-:W-:Y:S02]  /*16210*/  ISETP.GE.AND P1, PT, R4, R119, PT ;  /* 0x000000770400720c */ /* 0x000fe40003f26270 */
[----:B------:R-:W-:Y:S01]  /*16220*/  LOP3.LUT R22, R53, 0x68, R204, 0xfe, !PT ;  /* 0x0000006835167812 */ /* 0x000fe200078efecc */
[-C--:B---3--:R-:W-:Y:S01]  /*16230*/  FFMA.FTZ R133, R0, R17.reuse, R133 ;  /* 0x0000001100857223 */ /* 0x088fe20000010085 */
[----:B------:R-:W-:Y:S01]  /*16240*/  FSEL R151, R132, -INF , !P2 ;  /* 0xff80000084977808 */ /* 0x000fe20005000000 */
[----:B------:R-:W-:Y:S01]  /*16250*/  FFMA.FTZ R135, R0, R17, R135 ;  /* 0x0000001100877223 */ /* 0x000fe20000010087 */
[----:B------:R-:W-:Y:S01]  /*16260*/  FSEL R155, R134, -INF , !P0 ;  /* 0xff800000869b7808 */ /* 0x000fe20004000000 */
[----:B------:R-:W2:Y:S01]  /*16270*/  I2F R17, R22 ;  /* 0x0000001600117306 */ /* 0x000ea20000201400 */
[----:B-1----:R-:W-:Y:S01]  /*16280*/  HMMA.16816.F32.BF16 R4, R8, R12, R120 ;  /* 0x0000000c0804723c */ /* 0x002fe20000041878 */
[----:B------:R-:W-:-:S02]  /*16290*/  ISETP.GE.AND P2, PT, R16, R118, PT ;  /* 0x000000761000720c */ /* 0x000fc40003f46270 */
[----:B------:R-:W-:Y:S01]  /*162a0*/  ISETP.GE.AND P0, PT, R16, R119, PT ;  /* 0x000000771000720c */ /* 0x000fe20003f06270 */
[CC--:B----4-:R-:W-:Y:S01]  /*162b0*/  FFMA.FTZ R129, R0.reuse, R20.reuse, R129 ;  /* 0x0000001400817223 */ /* 0x0d0fe20000010081 */
[----:B------:R-:W-:Y:S01]  /*162c0*/  LOP3.LUT R16, R53, 0x70, R204, 0xfe, !PT ;  /* 0x0000007035107812 */ /* 0x000fe200078efecc */
[----:B------:R-:W-:Y:S01]  /*162d0*/  FFMA.FTZ R131, R0, R20, R131 ;  /* 0x0000001400837223 */ /* 0x000fe20000010083 */
[----:B------:R-:W-:Y:S01]  /*162e0*/  IADD3 R19, R52, 0x69, RZ ;  /* 0x0000006934137810 */ /* 0x000fe20007ffe0ff */
[----:B------:R-:W-:Y:S01]  /*162f0*/  HMMA.16816.F32.BF16 R64, R8, R14, R64 ;  /* 0x0000000e0840723c */ /* 0x000fe20000041840 */
[----:B------:R-:W-:Y:S01]  /*16300*/  FSEL R143, R128, -INF , !P6 ;  /* 0xff800000808f7808 */ /* 0x000fe20007000000 */
[----:B------:R-:W1:Y:S01]  /*16310*/  I2F R13, R16 ;  /* 0x00000010000d7306 */ /* 0x000e620000201400 */
[----:B------:R-:W-:Y:S02]  /*16320*/  FSEL R148, R130, -INF , !P1 ;  /* 0xff80000082947808 */ /* 0x000fe40004800000 */
[----:B------:R-:W-:-:S02]  /*16330*/  ISETP.GE.AND P6, PT, R18, R118, PT ;  /* 0x000000761200720c */ /* 0x000fc40003fc6270 */
[----:B------:R-:W-:Y:S01]  /*16340*/  ISETP.GE.AND P1, PT, R18, R119, PT ;  /* 0x000000771200720c */ /* 0x000fe20003f26270 */
[-C--:B--2---:R-:W-:Y:S01]  /*16350*/  FFMA.FTZ R124, R0, R17.reuse, R124 ;  /* 0x00000011007c7223 */ /* 0x084fe2000001007c */
[----:B------:R-:W-:Y:S01]  /*16360*/  IADD3 R12, R52, 0x71, RZ ;  /* 0x00000071340c7810 */ /* 0x000fe20007ffe0ff */
[----:B------:R-:W2:Y:S01]  /*16370*/  I2F R20, R19 ;  /* 0x0000001300147306 */ /* 0x000ea20000201400 */
[----:B------:R-:W-:Y:S01]  /*16380*/  FSEL R142, R129, -INF , !P6 ;  /* 0xff800000818e7808 */ /* 0x000fe20007000000 */
[----:B------:R-:W-:Y:S01]  /*16390*/  FFMA.FTZ R126, R0, R17, R126 ;  /* 0x00000011007e7223 */ /* 0x000fe2000001007e */
[----:B------:R-:W-:Y:S02]  /*163a0*/  FSEL R146, R131, -INF , !P1 ;  /* 0xff80000083927808 */ /* 0x000fe40004800000 */
[----:B------:R-:W-:Y:S02]  /*163b0*/  LOP3.LUT R8, R53, 0x78, R204, 0xfe, !PT ;  /* 0x0000007835087812 */ /* 0x000fe400078efecc */
[CC--:B------:R-:W-:Y:S01]  /*163c0*/  ISETP.GE.AND P6, PT, R16.reuse, R118.reuse, PT ;  /* 0x000000761000720c */ /* 0x0c0fe20003fc6270 */
[----:B------:R-:W3:Y:S01]  /*163d0*/  I2F R11, R52 ;  /* 0x00000034000b7306 */ /* 0x000ee20000201400 */
[----:B------:R-:W-:Y:S01]  /*163e0*/  ISETP.GE.AND P1, PT, R16, R119, PT ;  /* 0x000000771000720c */ /* 0x000fe20003f26270 */
[CC--:B-1----:R-:W-:Y:S01]  /*163f0*/  FFMA.FTZ R4, R0.reuse, R13.reuse, R4 ;  /* 0x0000000d00047223 */ /* 0x0c2fe20000010004 */
[----:B------:R-:W-:Y:S01]  /*16400*/  FSEL R150, R133, -INF , !P2 ;  /* 0xff80000085967808 */ /* 0x000fe20005000000 */
[----:B------:R-:W-:Y:S01]  /*16410*/  FFMA.FTZ R6, R0, R13, R6 ;  /* 0x0000000d00067223 */ /* 0x000fe20000010006 */
[----:B------:R-:W-:-:S02]  /*16420*/  ISETP.GE.AND P2, PT, R22, R118, PT ;  /* 0x000000761600720c */ /* 0x000fc40003f46270 */
[----:B------:R-:W-:Y:S01]  /*16430*/  FSEL R149, R135, -INF , !P0 ;  /* 0xff80000087957808 */ /* 0x000fe20004000000 */
[----:B------:R-:W1:Y:S01]  /*16440*/  I2F R16, R12 ;  /* 0x0000000c00107306 */ /* 0x000e620000201400 */
[-C--:B------:R-:W-:Y:S01]  /*16450*/  ISETP.GE.AND P0, PT, R22, R119.reuse, PT ;  /* 0x000000771600720c */ /* 0x080fe20003f06270 */
[-C--:B--2---:R-:W-:Y:S01]  /*16460*/  FFMA.FTZ R125, R0, R20.reuse, R125 ;  /* 0x00000014007d7223 */ /* 0x084fe2000001007d */
[----:B------:R-:W-:Y:S01]  /*16470*/  FSEL R141, R124, -INF , !P2 ;  /* 0xff8000007c8d7808 */ /* 0x000fe20005000000 */
[----:B------:R-:W-:Y:S01]  /*16480*/  FFMA.FTZ R127, R0, R20, R127 ;  /* 0x00000014007f7223 */ /* 0x000fe2000001007f */
[CC--:B------:R-:W-:Y:S02]  /*16490*/  ISETP.GE.AND P2, PT, R19.reuse, R118.reuse, PT ;  /* 0x000000761300720c */ /* 0x0c0fe40003f46270 */
[----:B------:R-:W-:Y:S01]  /*164a0*/  FSEL R147, R126, -INF , !P0 ;  /* 0xff8000007e937808 */ /* 0x000fe20004000000 */
[----:B------:R-:W2:Y:S01]  /*164b0*/  I2F R9, R8 ;  /* 0x0000000800097306 */ /* 0x000ea20000201400 */
[----:B------:R-:W-:Y:S01]  /*164c0*/  ISETP.GE.AND P0, PT, R19, R119, PT ;  /* 0x000000771300720c */ /* 0x000fe20003f06270 */
[-C--:B---3--:R-:W-:Y:S01]  /*164d0*/  FFMA.FTZ R40, R0, R11.reuse, R40 ;  /* 0x0000000b00287223 */ /* 0x088fe20000010028 */
[----:B------:R-:W-:Y:S01]  /*164e0*/  FSEL R123, R4, -INF , !P6 ;  /* 0xff800000047b7808 */ /* 0x000fe20007000000 */
[----:B------:R-:W-:Y:S01]  /*164f0*/  FFMA.FTZ R42, R0, R11, R42 ;  /* 0x0000000b002a7223 */ /* 0x000fe2000001002a */
[----:B------:R-:W-:-:S02]  /*16500*/  ISETP.GE.AND P6, PT, R12, R118, PT ;  /* 0x000000760c00720c */ /* 0x000fc40003fc6270 */
[----:B------:R-:W-:Y:S01]  /*16510*/  FSEL R140, R125, -INF , !P2 ;  /* 0xff8000007d8c7808 */ /* 0x000fe20005000000 */
[-C--:B-1----:R-:W-:Y:S01]  /*16520*/  FFMA.FTZ R5, R0, R16.reuse, R5 ;  /* 0x0000001000057223 */ /* 0x082fe20000010005 */
[----:B------:R-:W-:Y:S01]  /*16530*/  IADD3 R4, R52, 0x79, RZ ;  /* 0x0000007934047810 */ /* 0x000fe20007ffe0ff */
[----:B------:R-:W-:Y:S01]  /*16540*/  FFMA.FTZ R7, R0, R16, R7 ;  /* 0x0000001000077223 */ /* 0x000fe20000010007 */
[----:B------:R-:W-:Y:S01]  /*16550*/  BAR.SYNC.DEFER_BLOCKING 0x0 ;  /* 0x0000000000007b1d */ /* 0x000fe20000010000 */
[----:B------:R-:W-:Y:S02]  /*16560*/  ISETP.GE.AND P2, PT, R8, R118, PT ;  /* 0x000000760800720c */ /* 0x000fe40003f46270 */
[----:B------:R-:W-:Y:S01]  /*16570*/  FSEL R139, R127, -INF , !P0 ;  /* 0xff8000007f8b7808 */ /* 0x000fe20004000000 */
[----:B--2---:R-:W-:Y:S01]  /*16580*/  FFMA.FTZ R64, R0, R9, R64 ;  /* 0x0000000900407223 */ /* 0x004fe20000010040 */
[----:B------:R-:W-:Y:S01]  /*16590*/  ISETP.GE.AND P0, PT, R8, R119, PT ;  /* 0x000000770800720c */ /* 0x000fe20003f06270 */
[----:B------:R-:W-:Y:S01]  /*165a0*/  FFMA.FTZ R66, R0, R9, R66 ;  /* 0x0000000900427223 */ /* 0x000fe20000010042 */
[----:B------:R-:W-:-:S02]  /*165b0*/  FSEL R122, R5, -INF , !P6 ;  /* 0xff800000057a7808 */ /* 0x000fc40007000000 */
[----:B------:R1:W2:Y:S01]  /*165c0*/  I2F R5, R4 ;  /* 0x0000000400057306 */ /* 0x0002a20000201400 */
[-C--:B------:R-:W-:Y:S02]  /*165d0*/  ISETP.GE.AND P6, PT, R52, R118.reuse, PT ;  /* 0x000000763400720c */ /* 0x080fe40003fc6270 */
[----:B------:R-:W-:Y:S02]  /*165e0*/  FSEL R124, R64, -INF , !P2 ;  /* 0xff800000407c7808 */ /* 0x000fe40005000000 */
[----:B------:R-:W-:Y:S02]  /*165f0*/  ISETP.GE.AND P2, PT, R4, R118, PT ;  /* 0x000000760400720c */ /* 0x000fe40003f46270 */
[----:B------:R-:W-:Y:S02]  /*16600*/  FSEL R118, R66, -INF , !P0 ;  /* 0xff80000042767808 */ /* 0x000fe40004000000 */
[----:B------:R-:W-:Y:S02]  /*16610*/  ISETP.GE.AND P0, PT, R4, R119, PT ;  /* 0x000000770400720c */ /* 0x000fe40003f06270 */
[----:B------:R-:W-:-:S02]  /*16620*/  FSEL R121, R6, -INF , !P1 ;  /* 0xff80000006797808 */ /* 0x000fc40004800000 */
[----:B------:R-:W-:Y:S02]  /*16630*/  ISETP.GE.AND P1, PT, R12, R119, PT ;  /* 0x000000770c00720c */ /* 0x000fe40003f26270 */
[----:B-1----:R-:W-:Y:S01]  /*16640*/  FSEL R4, R40, -INF , !P6 ;  /* 0xff80000028047808 */ /* 0x002fe20007000000 */
[CC--:B--2---:R-:W-:Y:S01]  /*16650*/  FFMA.FTZ R65, R0.reuse, R5.reuse, R65 ;  /* 0x0000000500417223 */ /* 0x0c4fe20000010041 */
[----:B------:R-:W-:Y:S01]  /*16660*/  ISETP.GT.AND P6, PT, R199, R190, PT ;  /* 0x000000bec700720c */ /* 0x000fe20003fc4270 */
[----:B------:R-:W-:Y:S01]  /*16670*/  FFMA.FTZ R67, R0, R5, R67 ;  /* 0x0000000500437223 */ /* 0x000fe20000010043 */
        /* <DEDUP_REMOVED lines=16> */
[----:B-1----:R-:W-:Y:S01]  /*16780*/  IADD3 R11, R11, 0xffffffe, RZ ;  /* 0x0ffffffe0b0b7810 */ /* 0x002fe20007ffe0ff */
[----:B------:R-:W2:Y:S05]  /*16790*/  LD.E.64 R14, [R116.64+0x20] ;  /* 0x00002004740e7980 */ /* 0x000eaa000c101b00 */
        /* <DEDUP_REMOVED lines=16> */
[-C--:B------:R-:W-:Y:S02]  /*168a0*/  ISETP.GE.U32.AND P1, PT, R8, R9.reuse, PT ;  /* 0x000000090800720c */ /* 0x080fe40003f26070 */
[-C--:B------:R-:W-:Y:S02]  /*168b0*/  @!P0 IADD3 R6, R6, -R9.reuse, RZ ;  /* 0x8000000906068210 */ /* 0x080fe40007ffe0ff */
[----:B------:R-:W-:Y:S02]  /*168c0*/  @!P0 IADD3 R13, R13, 0x1, RZ ;  /* 0x000000010d0d8810 */ /* 0x000fe40007ffe0ff */
[----:B------:R-:W-:Y:S02]  /*168d0*/  ISETP.GE.U32.AND P2, PT, R6, R9, PT ;  /* 0x000000090600720c */ /* 0x000fe40003f46070 */
[----:B------:R-:W-:Y:S02]  /*168e0*/  ISETP.GE.AND P0, PT, R10, RZ, PT ;  /* 0x000000ff0a00720c */ /* 0x000fe40003f06270 */
[----:B------:R-:W-:-:S03]  /*168f0*/  LOP3.LUT R8, RZ, R12, RZ, 0x33, !PT ;  /* 0x0000000cff087212 */ /* 0x000fc600078e33ff */
[----:B------:R-:W-:Y:S02]  /*16900*/  @P1 IADD3 R11, R11, 0x1, RZ ;  /* 0x000000010b0b1810 */ /* 0x000fe40007ffe0ff */
[----:B------:R-:W-:-:S04]  /*16910*/  ISETP.GE.AND P1, PT, R53, RZ, PT ;  /* 0x000000ff3500720c */ /* 0x000fc80003f26270 */
[----:B------:R-:W-:Y:S02]  /*16920*/  @P2 IADD3 R13, R13, 0x1, RZ ;  /* 0x000000010d0d2810 */ /* 0x000fe40007ffe0ff */
[----:B------:R-:W-:-:S03]  /*16930*/  ISETP.NE.AND P2, PT, R12, RZ, PT ;  /* 0x000000ff0c00720c */ /* 0x000fc60003f45270 */
[----:B------:R-:W-:-:S04]  /*16940*/  @!P0 IMAD.MOV R13, RZ, RZ, -R13 ;  /* 0x000000ffff0d8224 */ /* 0x000fc800078e0a0d */
[----:B------:R-:W-:-:S05]  /*16950*/  @!P1 IMAD.MOV R11, RZ, RZ, -R11 ;  /* 0x000000ffff0b9224 */ /* 0x000fca00078e0a0b */
        /* <DEDUP_REMOVED lines=22> */
.L_x_3269:
[----:B------:R-:W2:Y:S02]  /*16ac0*/  LD.E R11, [R116.64+0x38] ;  /* 0x00003804740b7980 */ /* 0x000ea4000c101900 */
[----:B--2---:R-:W-:-:S04]  /*16ad0*/  LEA R11, -R11, RZ, 0x7 ;  /* 0x000000ff0b0b7211 */ /* 0x004fc800078e39ff */
[----:B------:R-:W-:Y:S02]  /*16ae0*/  SHF.R.S32.HI R10, RZ, 0x1f, R11 ;  /* 0x0000001fff0a7819 */ /* 0x000fe4000001140b */
.L_x_3270:
[----:B------:R-:W-:Y:S05]  /*16af0*/  BSYNC B0 ;  /* 0x0000000000007941 */ /* 0x000fea0003800000 */
.L_x_3268:
        /* <DEDUP_REMOVED lines=31> */
[-C--:B------:R-:W-:Y:S01]  /*16cf0*/  @P5 LEA R26, P1, R6, R192.reuse, 0x1 ;  /* 0x000000c0061a5211 */ /* 0x080fe200078208ff */
[----:B------:R-:W-:Y:S01]  /*16d00*/  @!P2 IMAD.X R10, R10, 0x1, R189, P0 ;  /* 0x000000010a0aa824 */ /* 0x000fe200000e06bd */
[CC--:B------:R-:W-:Y:S02]  /*16d10*/  @!P2 LEA R28, P0, R6.reuse, R192.reuse, 0x1 ;  /* 0x000000c0061ca211 */ /* 0x0c0fe400078008ff */
[CCC-:B------:R-:W-:Y:S02]  /*16d20*/  @P5 LEA.HI.X R27, R6.reuse, R191.reuse, R8.reuse, 0x1, P1 ;  /* 0x000000bf061b5211 */ /* 0x1c0fe400008f0c08 */
[CC--:B------:R-:W-:Y:S02]  /*16d30*/  @!P2 LEA.HI.X R29, R6.reuse, R191.reuse, R8, 0x1, P0 ;  /* 0x000000bf061da211 */ /* 0x0c0fe400000f0c08 */
[CC--:B------:R-:W-:Y:S02]  /*16d40*/  @P4 LEA R24, P0, R6.reuse, R192.reuse, 0x1 ;  /* 0x000000c006184211 */ /* 0x0c0fe400078008ff */
[C---:B------:R-:W-:Y:S01]  /*16d50*/  @!P2 LEA R30, P1, R11.reuse, R192, 0x1 ;  /* 0x000000c00b1ea211 */ /* 0x040fe200078208ff */
        /* <DEDUP_REMOVED lines=63> */
.L_x_3267:
[----:B------:R-:W-:Y:S05]  /*17150*/  BSYNC B1 ;  /* 0x0000000000017941 */ /* 0x000fea0003800000 */
.L_x_3266:
[----:B------:R-:W2:Y:S01]  /*17160*/  LD.E R137, [R116.64+0xdc] ;  /* 0x0000dc0474897980 */ /* 0x000ea2000c101900 */
[----:B-1----:R-:W-:-:S03]  /*17170*/  FMNMX.FTZ R7, R2, R5, !PT ;  /* 0x0000000502077209 */ /* 0x002fc60007810000 */
        /* <DEDUP_REMOVED lines=86> */
[-C--:B------:R-:W-:Y:S01]  /*176e0*/  FFMA.FTZ R129, R5, R137.reuse, -R130 ;  /* 0x0000008905817223 */ /* 0x080fe20000010882 */
[----:B------:R-:W-:Y:S01]  /*176f0*/  FSEL R5, R135, RZ, P0 ;  /* 0x000000ff87057208 */ /* 0x000fe20000000000 */
[-C--:B------:R-:W-:Y:S01]  /*17700*/  FFMA.FTZ R133, R4, R137.reuse, -R134 ;  /* 0x0000008904857223 */ /* 0x080fe20000010886 */
[----:B------:R-:W1:Y:S01]  /*17710*/  MUFU.EX2 R138, R138 ;  /* 0x0000008a008a7308 */ /* 0x000e620000000800 */
[-CC-:B------:R-:W-:Y:S02]  /*17720*/  FFMA.FTZ R128, R54, R137.reuse, -R130.reuse ;  /* 0x0000008936807223 */ /* 0x180fe40000010882 */
[----:B------:R-:W-:Y:S02]  /*17730*/  FADD.FTZ R4, R2, -R5 ;  /* 0x8000000502047221 */ /* 0x000fe40000010000 */
[-CC-:B------:R-:W-:Y:S02]  /*17740*/  FFMA.FTZ R127, R57, R137.reuse, -R130.reuse ;  /* 0x00000089397f7223 */ /* 0x180fe40000010882 */
[-C--:B------:R-:W-:Y:S01]  /*17750*/  FFMA.FTZ R126, R47, R137.reuse, -R130 ;  /* 0x000000892f7e7223 */ /* 0x080fe20000010882 */
[----:B------:R-:W-:Y:S01]  /*17760*/  MUFU.EX2 R129, R129 ;  /* 0x0000008100817308 */ /* 0x000fe20000000800 */
[----:B------:R-:W-:-:S02]  /*17770*/  FFMA.FTZ R132, R45, R137, -R134 ;  /* 0x000000892d847223 */ /* 0x000fc40000010886 */
[-CC-:B------:R-:W-:Y:S02]  /*17780*/  FFMA.FTZ R131, R55, R137.reuse, -R134.reuse ;  /* 0x0000008937837223 */ /* 0x180fe40000010886 */
[-C--:B------:R-:W-:Y:S02]  /*17790*/  FFMA.FTZ R2, R46, R137.reuse, -R134 ;  /* 0x000000892e027223 */ /* 0x080fe40000010886 */
[----:B------:R-:W-:Y:S01]  /*177a0*/  FMUL.FTZ R9, R137, R4 ;  /* 0x0000000489097220 */ /* 0x000fe20000410000 */
[----:B------:R-:W2:Y:S01]  /*177b0*/  MUFU.EX2 R128, R128 ;  /* 0x0000008000807308 */ /* 0x000ea20000000800 */
[-C--:B-1----:R-:W-:Y:S02]  /*177c0*/  FMUL.FTZ R24, R76, R138.reuse ;  /* 0x0000008a4c187220 */ /* 0x082fe40000410000 */
        /* <DEDUP_REMOVED lines=8> */
[-C--:B------:R-:W-:Y:S01]  /*17850*/  FMUL.FTZ R17, R69, R138.reuse ;  /* 0x0000008a45117220 */ /* 0x080fe20000410000 */
[----:B------:R-:W3:Y:S01]  /*17860*/  MUFU.EX2 R126, R126 ;  /* 0x0000007e007e7308 */ /* 0x000ee20000000800 */
[----:B--2---:R-:W-:Y:S01]  /*17870*/  F2FP.BF16.PACK_AB R5, R128, R129 ;  /* 0x000000818005723e */ /* 0x004fe200000010ff */
[-C--:B------:R-:W-:Y:S02]  /*17880*/  FMUL.FTZ R108, R108, R138.reuse ;  /* 0x0000008a6c6c7220 */ /* 0x080fe40000410000 */
[-C--:B------:R-:W-:Y:S02]  /*17890*/  FMUL.FTZ R109, R109, R138.reuse ;  /* 0x0000008a6d6d7220 */ /* 0x080fe40000410000 */
[----:B------:R-:W-:-:S02]  /*178a0*/  FMUL.FTZ R72, R72, R138 ;  /* 0x0000008a48487220 */ /* 0x000fc40000410000 */
[----:B------:R-:W-:Y:S01]  /*178b0*/  MUFU.EX2 R133, R133 ;  /* 0x0000008500857308 */ /* 0x000fe20000000800 */
[-C--:B------:R-:W-:Y:S02]  /*178c0*/  FMUL.FTZ R73, R73, R138.reuse ;  /* 0x0000008a49497220 */ /* 0x080fe40000410000 */
[----:B------:R-:W-:Y:S02]  /*178d0*/  FFMA.FTZ R77, R43, R137, -R130 ;  /* 0x000000892b4d7223 */ /* 0x000fe40000010882 */
[-C--:B------:R-:W-:Y:S02]  /*178e0*/  FMUL.FTZ R32, R84, R138.reuse ;  /* 0x0000008a54207220 */ /* 0x080fe40000410000 */
[-C--:B------:R-:W-:Y:S01]  /*178f0*/  FMUL.FTZ R33, R85, R138.reuse ;  /* 0x0000008a55217220 */ /* 0x080fe20000410000 */
        /* <DEDUP_REMOVED lines=9> */
[-C--:B------:R-:W-:Y:S01]  /*17990*/  FMUL.FTZ R53, R101, R138.reuse ;  /* 0x0000008a65357220 */ /* 0x080fe20000410000 */
[----:B------:R-:W3:Y:S01]  /*179a0*/  MUFU.EX2 R2, R2 ;  /* 0x0000000200027308 */ /* 0x000ee20000000800 */
[----:B--2---:R-:W-:Y:S01]  /*179b0*/  F2FP.BF16.PACK_AB R4, R132, R133 ;  /* 0x000000858404723e */ /* 0x004fe200000010ff */
[----:B------:R-:W-:-:S02]  /*179c0*/  FMUL.FTZ R96, R96, R138 ;  /* 0x0000008a60607220 */ /* 0x000fc40000410000 */
[----:B------:R-:W-:Y:S02]  /*179d0*/  FMUL.FTZ R97, R97, R138 ;  /* 0x0000008a61617220 */ /* 0x000fe40000410000 */
[-CC-:B------:R-:W-:Y:S02]  /*179e0*/  FFMA.FTZ R84, R207, R137.reuse, -R130.reuse ;  /* 0x00000089cf547223 */ /* 0x180fe40000010882 */
[----:B------:R-:W2:Y:S01]  /*179f0*/  MUFU.EX2 R3, R9 ;  /* 0x0000000900037308 */ /* 0x000ea20000000800 */
[-CC-:B------:R-:W-:Y:S02]  /*17a00*/  FFMA.FTZ R85, R209, R137.reuse, -R130.reuse ;  /* 0x00000089d1557223 */ /* 0x180fe40000010882 */
[-C--:B------:R-:W-:Y:S02]  /*17a10*/  FFMA.FTZ R92, R172, R137.reuse, -R130 ;  /* 0x00000089ac5c7223 */ /* 0x080fe40000010882 */
[-CC-:B------:R-:W-:Y:S02]  /*17a20*/  FFMA.FTZ R100, R166, R137.reuse, -R134.reuse ;  /* 0x00000089a6647223 */ /* 0x180fe40000010886 */
[--C-:B------:R-:W-:Y:S01]  /*17a30*/  FFMA.FTZ R101, R170, R137, -R134.reuse ;  /* 0x00000089aa657223 */ /* 0x100fe20000010886 */
[----:B---3--:R-:W-:Y:S01]  /*17a40*/  F2FP.BF16.PACK_AB R6, R2, R131 ;  /* 0x000000830206723e */ /* 0x008fe200000010ff */
[----:B------:R-:W-:Y:S01]  /*17a50*/  MUFU.EX2 R76, R76 ;  /* 0x0000004c004c7308 */ /* 0x000fe20000000800 */
[----:B------:R-:W-:-:S02]  /*17a60*/  FFMA.FTZ R166, R159, R137, -R134 ;  /* 0x000000899fa67223 */ /* 0x000fc40000010886 */
[-CC-:B------:R-:W-:Y:S02]  /*17a70*/  FFMA.FTZ R163, R163, R137.reuse, -R130.reuse ;  /* 0x00000089a3a37223 */ /* 0x180fe40000010882 */
[----:B------:R-:W-:Y:S02]  /*17a80*/  FFMA.FTZ R162, R162, R137, -R130 ;  /* 0x00000089a2a27223 */ /* 0x000fe40000010882 */
[-C--:B--2---:R-:W-:Y:S01]  /*17a90*/  FMUL.FTZ R26, R78, R3.reuse ;  /* 0x000000034e1a7220 */ /* 0x084fe20000410000 */
[----:B------:R-:W-:Y:S01]  /*17aa0*/  MUFU.EX2 R77, R77 ;  /* 0x0000004d004d7308 */ /* 0x000fe20000000800 */
[-C--:B------:R-:W-:Y:S02]  /*17ab0*/  FMUL.FTZ R27, R79, R3.reuse ;  /* 0x000000034f1b7220 */ /* 0x080fe40000410000 */
[-C--:B------:R-:W-:Y:S02]  /*17ac0*/  FMUL.FTZ R82, R82, R3.reuse ;  /* 0x0000000352527220 */ /* 0x080fe40000410000 */
[----:B------:R-:W-:-:S02]  /*17ad0*/  FMUL.FTZ R83, R83, R3 ;  /* 0x0000000353537220 */ /* 0x000fc40000410000 */
[----:B------:R-:W-:Y:S01]  /*17ae0*/  FFMA.FTZ R79, R51, R137, -R130 ;  /* 0x00000089334f7223 */ /* 0x000fe20000010882 */
[C---:B------:R-:W-:Y:S01]  /*17af0*/  HMMA.16816.F32.BF16 R24, R4.reuse, R28, R24 ;  /* 0x0000001c0418723c */ /* 0x040fe20000041818 */
[-C--:B------:R-:W-:Y:S01]  /*17b00*/  FMUL.FTZ R10, R114, R3.reuse ;  /* 0x00000003720a7220 */ /* 0x080fe20000410000 */
[----:B------:R-:W-:Y:S01]  /*17b10*/  MUFU.EX2 R84, R84 ;  /* 0x0000005400547308 */ /* 0x000fe20000000800 */
[-C--:B------:R-:W-:Y:S02]  /*17b20*/  FMUL.FTZ R11, R115, R3.reuse ;  /* 0x00000003730b7220 */ /* 0x080fe40000410000 */
[----:B------:R-:W-:Y:S02]  /*17b30*/  FMUL.FTZ R9, R113, R138 ;  /* 0x0000008a71097220 */ /* 0x000fe40000410000 */
[-C--:B------:R-:W-:Y:S01]  /*17b40*/  FMUL.FTZ R18, R70, R3.reuse ;  /* 0x0000000346127220 */ /* 0x080fe20000410000 */
[----:B------:R-:W-:Y:S01]  /*17b50*/  HMMA.16816.F32.BF16 R28, R4, R30, R80 ;  /* 0x0000001e041c723c */ /* 0x000fe20000041850 */
[-C--:B------:R-:W-:Y:S01]  /*17b60*/  FMUL.FTZ R19, R71, R3.reuse ;  /* 0x0000000347137220 */ /* 0x080fe20000410000 */
[----:B------:R-:W-:Y:S01]  /*17b70*/  MUFU.EX2 R79, R79 ;  /* 0x0000004f004f7308 */ /* 0x000fe20000000800 */
[-C--:B------:R-:W-:Y:S01]  /*17b80*/  FMUL.FTZ R110, R110, R3.reuse ;  /* 0x000000036e6e7220 */ /* 0x080fe20000410000 */
[----:B------:R-:W-:Y:S01]  /*17b90*/  LDSM.16.MT88.4 R68, [R182+0xd400] ;  /* 0x00d40000b644783b */ /* 0x000fe20000004200 */
[----:B------:R-:W-:-:S02]  /*17ba0*/  FMUL.FTZ R111, R111, R3 ;  /* 0x000000036f6f7220 */ /* 0x000fc40000410000 */
[-CC-:B------:R-:W-:Y:S01]  /*17bb0*/  FFMA.FTZ R83, R50, R137.reuse, -R134.reuse ;  /* 0x0000008932537223 */ /* 0x180fe20000010886 */
[C---:B------:R-:W-:Y:S01]  /*17bc0*/  HMMA.16816.F32.BF16 R8, R4.reuse, R12, R8 ;  /* 0x0000000c0408723c */ /* 0x040fe20000041808 */
[-CC-:B------:R-:W-:Y:S01]  /*17bd0*/  FFMA.FTZ R81, R49, R137.reuse, -R134.reuse ;  /* 0x0000008931517223 */ /* 0x180fe20000010886 */
[----:B------:R-:W-:Y:S01]  /*17be0*/  MUFU.EX2 R85, R85 ;  /* 0x0000005500557308 */ /* 0x000fe20000000800 */
[-C--:B------:R-:W-:Y:S02]  /*17bf0*/  FFMA.FTZ R80, R48, R137.reuse, -R134 ;  /* 0x0000008930507223 */ /* 0x080fe40000010886 */
[----:B------:R-:W2:Y:S01]  /*17c00*/  LDSM.16.MT88.4 R48, [R180+0x9400] ;  /* 0x00940000b430783b */ /* 0x000ea20000004200 */
[----:B------:R-:W-:Y:S02]  /*17c10*/  FFMA.FTZ R82, R56, R137, -R130 ;  /* 0x0000008938527223 */ /* 0x000fe40000010882 */
[-C--:B------:R-:W-:Y:S01]  /*17c20*/  FMUL.FTZ R74, R74, R3.reuse ;  /* 0x000000034a4a7220 */ /* 0x080fe20000410000 */
[----:B------:R-:W3:Y:S01]  /*17c30*/  LDSM.16.MT88.4 R56, [R182+0xb400] ;  /* 0x00b40000b638783b */ /* 0x000ee20000004200 */
[----:B------:R-:W-:Y:S01]  /*17c40*/  FMUL.FTZ R75, R75, R3 ;  /* 0x000000034b4b7220 */ /* 0x000fe20000410000 */
[----:B------:R-:W-:Y:S01]  /*17c50*/  HMMA.16816.F32.BF16 R16, R4, R20, R16 ;  /* 0x000000140410723c */ /* 0x000fe20000041810 */
[----:B------:R-:W-:Y:S01]  /*17c60*/  FFMA.FTZ R78, R41, R137, -R134 ;  /* 0x00000089294e7223 */ /* 0x000fe20000010886 */
[----:B------:R-:W-:Y:S01]  /*17c70*/  MUFU.EX2 R83, R83 ;  /* 0x0000005300537308 */ /* 0x000fe20000000800 */
[----:B------:R-:W-:-:S02]  /*17c80*/  FMUL.FTZ R34, R86, R3 ;  /* 0x0000000356227220 */ /* 0x000fc40000410000 */
[-C--:B------:R-:W-:Y:S02]  /*17c90*/  FMUL.FTZ R35, R87, R3.reuse ;  /* 0x0000000357237220 */ /* 0x080fe40000410000 */
[-C--:B------:R-:W-:Y:S01]  /*17ca0*/  FMUL.FTZ R42, R94, R3.reuse ;  /* 0x000000035e2a7220 */ /* 0x080fe20000410000 */
[C---:B------:R-:W-:Y:S01]  /*17cb0*/  HMMA.16816.F32.BF16 R12, R4.reuse, R14, R108 ;  /* 0x0000000e040c723c */ /* 0x040fe2000004186c */
[-C--:B------:R-:W-:Y:S01]  /*17cc0*/  FMUL.FTZ R43, R95, R3.reuse ;  /* 0x000000035f2b7220 */ /* 0x080fe20000410000 */
[----:B------:R-:W4:Y:S01]  /*17cd0*/  MUFU.EX2 R78, R78 ;  /* 0x0000004e004e7308 */ /* 0x000f220000000800 */
[----:B------:R-:W-:Y:S01]  /*17ce0*/  FMUL.FTZ R41, R93, R138 ;  /* 0x0000008a5d297220 */ /* 0x000fe20000410000 */
[----:B------:R-:W-:Y:S01]  /*17cf0*/  LDSM.16.MT88.4 R108, [R182+0xac00] ;  /* 0x00ac0000b66c783b */ /* 0x000fe20000004200 */
[-C--:B------:R-:W-:Y:S02]  /*17d00*/  FMUL.FTZ R90, R90, R3.reuse ;  /* 0x000000035a5a7220 */ /* 0x080fe40000410000 */
[-C--:B------:R-:W-:Y:S01]  /*17d10*/  FMUL.FTZ R91, R91, R3.reuse ;  /* 0x000000035b5b7220 */ /* 0x080fe20000410000 */
[----:B------:R-:W-:Y:S01]  /*17d20*/  HMMA.16816.F32.BF16 R20, R4, R22, R72 ;  /* 0x000000160414723c */ /* 0x000fe20000041848 */
[-C--:B------:R-:W-:Y:S01]  /*17d30*/  FMUL.FTZ R106, R106, R3.reuse ;  /* 0x000000036a6a7220 */ /* 0x080fe20000410000 */
[----:B------:R-:W-:Y:S01]  /*17d40*/  MUFU.EX2 R81, R81 ;  /* 0x0000005100517308 */ /* 0x000fe20000000800 */
[-C--:B------:R-:W-:Y:S01]  /*17d50*/  FMUL.FTZ R107, R107, R3.reuse ;  /* 0x000000036b6b7220 */ /* 0x080fe20000410000 */
[----:B------:R-:W-:Y:S01]  /*17d60*/  LDSM.16.MT88.4 R72, [R180+0x9800] ;  /* 0x00980000b448783b */ /* 0x000fe20000004200 */
[----:B------:R-:W-:-:S02]  /*17d70*/  FMUL.FTZ R54, R102, R3 ;  /* 0x0000000366367220 */ /* 0x000fc40000410000 */
[-C--:B------:R-:W-:Y:S01]  /*17d80*/  FMUL.FTZ R55, R103, R3.reuse ;  /* 0x0000000367377220 */ /* 0x080fe20000410000 */
[C---:B------:R-:W-:Y:S01]  /*17d90*/  HMMA.16816.F32.BF16 R32, R4.reuse, R36, R32 ;  /* 0x000000240420723c */ /* 0x040fe20000041820 */
[-C--:B------:R-:W-:Y:S01]  /*17da0*/  FMUL.FTZ R98, R98, R3.reuse ;  /* 0x0000000362627220 */ /* 0x080fe20000410000 */
[----:B------:R-:W5:Y:S01]  /*17db0*/  MUFU.EX2 R80, R80 ;  /* 0x0000005000507308 */ /* 0x000f620000000800 */
[----:B------:R-:W-:Y:S02]  /*17dc0*/  FMUL.FTZ R99, R99, R3 ;  /* 0x0000000363637220 */ /* 0x000fe40000410000 */
[-C--:B------:R-:W-:Y:S02]  /*17dd0*/  FFMA.FTZ R86, R210, R137.reuse, -R130 ;  /* 0x00000089d2567223 */ /* 0x080fe40000010882 */
[-C--:B------:R-:W-:Y:S01]  /*17de0*/  FFMA.FTZ R87, R176, R137.reuse, -R134 ;  /* 0x00000089b0577223 */ /* 0x080fe20000010886 */
[----:B-1----:R-:W-:Y:S01]  /*17df0*/  HMMA.16816.F32.BF16 R40, R4, R44, R40 ;  /* 0x0000002c0428723c */ /* 0x002fe20000041828 */
[-CC-:B------:R-:W-:Y:S01]  /*17e00*/  FFMA.FTZ R93, R173, R137.reuse, -R130.reuse ;  /* 0x00000089ad5d7223 */ /* 0x180fe20000010882 */
[----:B------:R-:W1:Y:S01]  /*17e10*/  MUFU.EX2 R82, R82 ;  /* 0x0000005200527308 */ /* 0x000e620000000800 */
[----:B------:R-:W-:-:S02]  /*17e20*/  FFMA.FTZ R94, R174, R137, -R130 ;  /* 0x00000089ae5e7223 */ /* 0x000fc40000010882 */
[-CC-:B------:R-:W-:Y:S02]  /*17e30*/  FFMA.FTZ R95, R165, R137.reuse, -R134.reuse ;  /* 0x00000089a55f7223 */ /* 0x180fe40000010886 */
[-C--:B------:R-:W-:Y:S01]  /*17e40*/  FFMA.FTZ R102, R171, R137.reuse, -R134 ;  /* 0x00000089ab667223 */ /* 0x080fe20000010886 */
[C---:B------:R-:W-:Y:S01]  /*17e50*/  HMMA.16816.F32.BF16 R36, R4.reuse, R38, R88 ;  /* 0x000000260424723c */ /* 0x040fe20000041858 */
[-CC-:B------:R-:W-:Y:S01]  /*17e60*/  FFMA.FTZ R103, R167, R137.reuse, -R130.reuse ;  /* 0x00000089a7677223 */ /* 0x180fe20000010882 */
[----:B------:R-:W-:Y:S01]  /*17e70*/  MUFU.EX2 R86, R86 ;  /* 0x0000005600567308 */ /* 0x000fe20000000800 */
[-C--:B------:R-:W-:Y:S02]  /*17e80*/  FFMA.FTZ R164, R164, R137.reuse, -R130 ;  /* 0x00000089a4a47223 */ /* 0x080fe40000010882 */
[-CC-:B------:R-:W-:Y:S02]  /*17e90*/  FFMA.FTZ R161, R161, R137.reuse, -R134.reuse ;  /* 0x00000089a1a17223 */ /* 0x180fe40000010886 */
[-CC-:B------:R-:W-:Y:S01]  /*17ea0*/  FFMA.FTZ R88, R178, R137.reuse, -R134.reuse ;  /* 0x00000089b2587223 */ /* 0x180fe20000010886 */
[----:B------:R-:W-:Y:S01]  /*17eb0*/  HMMA.16816.F32.BF16 R44, R4, R46, R104 ;  /* 0x0000002e042c723c */ /* 0x000fe20000041868 */
[-CC-:B------:R-:W-:Y:S01]  /*17ec0*/  FFMA.FTZ R89, R177, R137.reuse, -R134.reuse ;  /* 0x00000089b1597223 */ /* 0x180fe20000010886 */
[----:B------:R-:W-:Y:S01]  /*17ed0*/  MUFU.EX2 R87, R87 ;  /* 0x0000005700577308 */ /* 0x000fe20000000800 */
[-C--:B------:R-:W-:Y:S01]  /*17ee0*/  FFMA.FTZ R90, R179, R137.reuse, -R134 ;  /* 0x00000089b35a7223 */ /* 0x080fe20000010886 */
[----:B------:R-:W-:Y:S01]  /*17ef0*/  LDSM.16.MT88.4 R104, [R182+0xec00] ;  /* 0x00ec0000b668783b */ /* 0x000fe20000004200 */
[----:B------:R-:W-:-:S02]  /*17f00*/  FFMA.FTZ R91, R175, R137, -R130 ;  /* 0x00000089af5b7223 */ /* 0x000fc40000010882 */
[-CC-:B------:R-:W-:Y:S01]  /*17f10*/  FFMA.FTZ R159, R160, R137.reuse, -R134.reuse ;  /* 0x00000089a09f7223 */ /* 0x180fe20000010886 */
[C---:B------:R-:W-:Y:S01]  /*17f20*/  HMMA.16816.F32.BF16 R52, R4.reuse, R60, R52 ;  /* 0x0000003c0434723c */ /* 0x040fe20000041834 */
[-C--:B------:R-:W-:Y:S01]  /*17f30*/  FFMA.FTZ R158, R158, R137.reuse, -R134 ;  /* 0x000000899e9e7223 */ /* 0x080fe20000010886 */
[----:B------:R-:W2:Y:S01]  /*17f40*/  MUFU.EX2 R88, R88 ;  /* 0x0000005800587308 */ /* 0x000ea20000000800 */
[-CC-:B------:R-:W-:Y:S02]  /*17f50*/  FFMA.FTZ R157, R157, R137.reuse, -R130.reuse ;  /* 0x000000899d9d7223 */ /* 0x180fe40000010882 */
[-CC-:B------:R-:W-:Y:S02]  /*17f60*/  FFMA.FTZ R165, R154, R137.reuse, -R130.reuse ;  /* 0x000000899aa57223 */ /* 0x180fe40000010882 */
[----:B----4-:R-:W-:Y:S01]  /*17f70*/  F2FP.BF16.PACK_AB R60, R83, R78 ;  /* 0x0000004e533c723e */ /* 0x010fe200000010ff */
[----:B------:R-:W-:Y:S01]  /*17f80*/  HMMA.16816.F32.BF16 R4, R4, R62, R96 ;  /* 0x0000003e0404723c */ /* 0x000fe20000041860 */
[----:B------:R-:W-:Y:S01]  /*17f90*/  F2FP.BF16.PACK_AB R61, R79, R76 ;  /* 0x0000004c4f3d723e */ /* 0x000fe200000010ff */
[----:B------:R-:W-:Y:S01]  /*17fa0*/  MUFU.EX2 R89, R89 ;  /* 0x0000005900597308 */ /* 0x000fe20000000800 */
[----:B------:R-:W-:-:S02]  /*17fb0*/  FFMA.FTZ R156, R156, R137, -R130 ;  /* 0x000000899c9c7223 */ /* 0x000fc40000010882 */
[----:B------:R-:W-:Y:S02]  /*17fc0*/  FFMA.FTZ R154, R155, R137, -R130 ;  /* 0x000000899b9a7223 */ /* 0x000fe40000010882 */
[----:B-----5:R-:W-:Y:S01]  /*17fd0*/  F2FP.BF16.PACK_AB R62, R80, R81 ;  /* 0x00000051503e723e */ /* 0x020fe200000010ff */
[--C-:B------:R-:W-:Y:S01]  /*17fe0*/  FFMA.FTZ R153, R153, R137, -R134.reuse ;  /* 0x0000008999997223 */ /* 0x100fe20000010886 */
[----:B-1----:R-:W-:Y:S01]  /*17ff0*/  F2FP.BF16.PACK_AB R63, R82, R77 ;  /* 0x0000004d523f723e */ /* 0x002fe200000010ff */
[----:B------:R-:W1:Y:S01]  /*18000*/  MUFU.EX2 R90, R90 ;  /* 0x0000005a005a7308 */ /* 0x000e620000000800 */
[-CC-:B------:R-:W-:Y:S02]  /*18010*/  FFMA.FTZ R152, R152, R137.reuse, -R134.reuse ;  /* 0x0000008998987223 */ /* 0x180fe40000010886 */
[-CC-:B------:R-:W-:Y:S02]  /*18020*/  FFMA.FTZ R151, R151, R137.reuse, -R134.reuse ;  /* 0x0000008997977223 */ /* 0x180fe40000010886 */
[-C--:B------:R-:W-:Y:S01]  /*18030*/  FFMA.FTZ R150, R150, R137.reuse, -R134 ;  /* 0x0000008996967223 */ /* 0x080fe20000010886 */
[----:B------:R-:W-:Y:S01]  /*18040*/  HMMA.16816.F32.BF16 R8, R60, R64, R8 ;  /* 0x000000403c08723c */ /* 0x000fe20000041808 */
[-CC-:B------:R-:W-:Y:S01]  /*18050*/  FFMA.FTZ R149, R149, R137.reuse, -R130.reuse ;  /* 0x0000008995957223 */ /* 0x180fe20000010882 */
[----:B------:R-:W4:Y:S01]  /*18060*/  MUFU.EX2 R91, R91 ;  /* 0x0000005b005b7308 */ /* 0x000f220000000800 */
[----:B------:R-:W-:-:S02]  /*18070*/  FFMA.FTZ R155, R146, R137, -R130 ;  /* 0x00000089929b7223 */ /* 0x000fc40000010882 */
[-CC-:B------:R-:W-:Y:S02]  /*18080*/  FFMA.FTZ R148, R148, R137.reuse, -R130.reuse ;  /* 0x0000008994947223 */ /* 0x180fe40000010882 */
[-C--:B------:R-:W-:Y:S01]  /*18090*/  FFMA.FTZ R146, R147, R137.reuse, -R130 ;  /* 0x0000008993927223 */ /* 0x080fe20000010882 */
[C---:B------:R-:W-:Y:S01]  /*180a0*/  HMMA.16816.F32.BF16 R12, R60.reuse, R66, R12 ;  /* 0x000000423c0c723c */ /* 0x040fe2000004180c */
[----:B------:R-:W5:Y:S01]  /*180b0*/  LDSM.16.MT88.4 R64, [R180+0xb400] ;  /* 0x00b40000b440783b */ /* 0x000f620000004200 */
[----:B------:R-:W-:Y:S01]  /*180c0*/  MUFU.EX2 R92, R92 ;  /* 0x0000005c005c7308 */ /* 0x000fe20000000800 */
[-CC-:B------:R-:W-:Y:S02]  /*180d0*/  FFMA.FTZ R143, R143, R137.reuse, -R134.reuse ;  /* 0x000000898f8f7223 */ /* 0x180fe40000010886 */
[-CC-:B------:R-:W-:Y:S02]  /*180e0*/  FFMA.FTZ R142, R142, R137.reuse, -R134.reuse ;  /* 0x000000898e8e7223 */ /* 0x180fe40000010886 */
[-CC-:B------:R-:W-:Y:S01]  /*180f0*/  FFMA.FTZ R141, R141, R137.reuse, -R134.reuse ;  /* 0x000000898d8d7223 */ /* 0x180fe20000010886 */
[----:B--2---:R-:W-:Y:S01]  /*18100*/  HMMA.16816.F32.BF16 R16, R60, R48, R16 ;  /* 0x000000303c10723c */ /* 0x004fe20000041810 */
[-C--:B------:R-:W-:Y:S01]  /*18110*/  FFMA.FTZ R140, R140, R137.reuse, -R134 ;  /* 0x000000898c8c7223 */ /* 0x080fe20000010886 */
[----:B------:R-:W-:Y:S01]  /*18120*/  MUFU.EX2 R93, R93 ;  /* 0x0000005d005d7308 */ /* 0x000fe20000000800 */
[----:B------:R-:W-:-:S02]  /*18130*/  FFMA.FTZ R139, R139, R137, -R130 ;  /* 0x000000898b8b7223 */ /* 0x000fc40000010882 */
[----:B------:R-:W-:Y:S02]  /*18140*/  FFMA.FTZ R129, R208, R3, R129 ;  /* 0x00000003d0817223 */ /* 0x000fe40000010081 */
[----:B------:R-:W-:Y:S01]  /*18150*/  FFMA.FTZ R133, R205, R138, R133 ;  /* 0x0000008acd857223 */ /* 0x000fe20000010085 */
[C---:B------:R-:W-:Y:S01]  /*18160*/  HMMA.16816.F32.BF16 R20, R60.reuse, R50, R20 ;  /* 0x000000323c14723c */ /* 0x040fe20000041814 */
[----:B------:R-:W2:Y:S01]  /*18170*/  LDSM.16.MT88.4 R48, [R180+0xd400] ;  /* 0x00d40000b430783b */ /* 0x000ea20000004200 */
[----:B------:R-:W-:Y:S01]  /*18180*/  MUFU.EX2 R94, R94 ;  /* 0x0000005e005e7308 */ /* 0x000fe20000000800 */
[----:B------:R-:W-:Y:S02]  /*18190*/  FADD.FTZ R128, R128, R129 ;  /* 0x0000008180807221 */ /* 0x000fe40000010000 */
[----:B------:R-:W-:Y:S02]  /*181a0*/  FADD.FTZ R132, R132, R133 ;  /* 0x0000008584847221 */ /* 0x000fe40000010000 */
[----:B------:R-:W-:Y:S01]  /*181b0*/  FADD.FTZ R127, R127, R128 ;  /* 0x000000807f7f7221 */ /* 0x000fe20000010000 */
[----:B---3--:R-:W-:Y:S01]  /*181c0*/  HMMA.16816.F32.BF16 R24, R60, R56, R24 ;  /* 0x000000383c18723c */ /* 0x008fe20000041818 */
[----:B------:R-:W-:Y:S01]  /*181d0*/  FFMA.FTZ R121, R121, R137, -R130 ;  /* 0x0000008979797223 */ /* 0x000fe20000010882 */
[----:B------:R-:W-:Y:S01]  /*181e0*/  MUFU.EX2 R95, R95 ;  /* 0x0000005f005f7308 */ /* 0x000fe20000000800 */
[----:B------:R-:W-:-:S02]  /*181f0*/  FADD.FTZ R127, R126, R127 ;  /* 0x0000007f7e7f7221 */ /* 0x000fc40000010000 */
[-C--:B------:R-:W-:Y:S02]  /*18200*/  FFMA.FTZ R120, R120, R137.reuse, -R130 ;  /* 0x0000008978787223 */ /* 0x080fe40000010882 */
[----:B------:R-:W-:Y:S01]  /*18210*/  FADD.FTZ R76, R76, R127 ;  /* 0x0000007f4c4c7221 */ /* 0x000fe20000010000 */
[----:B------:R-:W-:Y:S01]  /*18220*/  HMMA.16816.F32.BF16 R28, R60, R58, R28 ;  /* 0x0000003a3c1c723c */ /* 0x000fe2000004181c */
[----:B------:R-:W3:Y:S01]  /*18230*/  LDSM.16.MT88.4 R56, [R182+0x9800] ;  /* 0x00980000b638783b */ /* 0x000ee20000004200 */
[----:B------:R-:W1:Y:S01]  /*18240*/  MUFU.EX2 R100, R100 ;  /* 0x0000006400647308 */ /* 0x000e620000000800 */
[----:B------:R-:W-:Y:S02]  /*18250*/  FADD.FTZ R76, R79, R76 ;  /* 0x0000004c4f4c7221 */ /* 0x000fe40000010000 */
[----:B------:R-:W-:-:S03]  /*18260*/  FFMA.FTZ R3, R119, R137, -R130 ;  /* 0x0000008977037223 */ /* 0x000fc60000010882 */
[C---:B------:R-:W-:Y:S02]  /*18270*/  HMMA.16816.F32.BF16 R40, R60.reuse, R68, R40 ;  /* 0x000000443c28723c */ /* 0x040fe40000041828 */
[----:B------:R-:W-:Y:S06]  /*18280*/  MUFU.EX2 R101, R101 ;  /* 0x0000006500657308 */ /* 0x000fec0000000800 */
[C---:B-----5:R-:W-:Y:S02]  /*18290*/  HMMA.16816.F32.BF16 R32, R60.reuse, R64, R32 ;  /* 0x000000403c20723c */ /* 0x060fe40000041820 */
[----:B------:R-:W5:Y:S06]  /*182a0*/  MUFU.EX2 R102, R102 ;  /* 0x0000006600667308 */ /* 0x000f6c0000000800 */
[C---:B------:R-:W-:Y:S01]  /*182b0*/  HMMA.16816.F32.BF16 R36, R60.reuse, R66, R36 ;  /* 0x000000423c24723c */ /* 0x040fe20000041824 */
[----:B------:R-:W5:Y:S01]  /*182c0*/  LDSM.16.MT88.4 R64, [R182+0xb800] ;  /* 0x00b80000b640783b */ /* 0x000f620000004200 */
[----:B------:R-:W1:Y:S06]  /*182d0*/  MUFU.EX2 R103, R103 ;  /* 0x0000006700677308 */ /* 0x000e6c0000000800 */
[C---:B--2---:R-:W-:Y:S02]  /*182e0*/  HMMA.16816.F32.BF16 R52, R60.reuse, R48, R52 ;  /* 0x000000303c34723c */ /* 0x044fe40000041834 */
[----:B------:R-:W-:Y:S05]  /*182f0*/  MUFU.EX2 R163, R163 ;  /* 0x000000a300a37308 */ /* 0x000fea0000000800 */
[----:B------:R-:W-:Y:S01]  /*18300*/  F2FP.BF16.PACK_AB R48, R88, R87 ;  /* 0x000000575830723e */ /* 0x000fe200000010ff */
[C---:B------:R-:W-:Y:S01]  /*18310*/  HMMA.16816.F32.BF16 R4, R60.reuse, R50, R4 ;  /* 0x000000323c04723c */ /* 0x040fe20000041804 */
[----:B------:R-:W-:Y:S01]  /*18320*/  F2FP.BF16.PACK_AB R49, R85, R84 ;  /* 0x000000545531723e */ /* 0x000fe200000010ff */
[----:B------:R-:W-:Y:S05]  /*18330*/  MUFU.EX2 R162, R162 ;  /* 0x000000a200a27308 */ /* 0x000fea0000000800 */
[----:B-1----:R-:W-:Y:S01]  /*18340*/  F2FP.BF16.PACK_AB R50, R90, R89 ;  /* 0x000000595a32723e */ /* 0x002fe200000010ff */
[----:B------:R-:W-:Y:S01]  /*18350*/  HMMA.16816.F32.BF16 R44, R60, R70, R44 ;  /* 0x000000463c2c723c */ /* 0x000fe2000004182c */
[----:B----4-:R-:W-:Y:S01]  /*18360*/  F2FP.BF16.PACK_AB R51, R91, R86 ;  /* 0x000000565b33723e */ /* 0x010fe200000010ff */
[----:B------:R-:W1:Y:S01]  /*18370*/  LDSM.16.MT88.4 R68, [R182+0xd800] ;  /* 0x00d80000b644783b */ /* 0x000e620000004200 */
[----:B------:R-:W-:Y:S03]  /*18380*/  MUFU.EX2 R164, R164 ;  /* 0x000000a400a47308 */ /* 0x000fe60000000800 */
[----:B------:R-:W-:Y:S02]  /*18390*/  LDSM.16.MT88.4 R60, [R180+0xd800] ;  /* 0x00d80000b43c783b */ /* 0x000fe40000004200 */
[C---:B---3--:R-:W-:Y:S03]  /*183a0*/  HMMA.16816.F32.BF16 R8, R48.reuse, R56, R8 ;  /* 0x000000383008723c */ /* 0x048fe60000041808 */
[----:B------:R-:W-:Y:S05]  /*183b0*/  MUFU.EX2 R161, R161 ;  /* 0x000000a100a17308 */ /* 0x000fea0000000800 */
[C---:B------:R-:W-:Y:S01]  /*183c0*/  HMMA.16816.F32.BF16 R12, R48.reuse, R58, R12 ;  /* 0x0000003a300c723c */ /* 0x040fe2000004180c */
[----:B------:R-:W2:Y:S02]  /*183d0*/  LDSM.16.MT88.4 R56, [R180+0xb800] ;  /* 0x00b80000b438783b */ /* 0x000ea40000004200 */
[----:B------:R-:W-:Y:S05]  /*183e0*/  MUFU.EX2 R166, R166 ;  /* 0x000000a600a67308 */ /* 0x000fea0000000800 */
[C---:B-----5:R-:W-:Y:S03]  /*183f0*/  HMMA.16816.F32.BF16 R24, R48.reuse, R64, R24 ;  /* 0x000000403018723c */ /* 0x060fe60000041818 */
[----:B------:R-:W-:Y:S05]  /*18400*/  MUFU.EX2 R159, R159 ;  /* 0x0000009f009f7308 */ /* 0x000fea0000000800 */
[C---:B------:R-:W-:Y:S01]  /*18410*/  HMMA.16816.F32.BF16 R28, R48.reuse, R66, R28 ;  /* 0x00000042301c723c */ /* 0x040fe2000004181c */
[----:B------:R-:W3:Y:S02]  /*18420*/  LDSM.16.MT88.4 R64, [R182+0x9c00] ;  /* 0x009c0000b640783b */ /* 0x000ee40000004200 */
        /* <DEDUP_REMOVED lines=8> */
[C---:B--2---:R-:W-:Y:S03]  /*184b0*/  HMMA.16816.F32.BF16 R32, R48.reuse, R56, R32 ;  /* 0x000000383020723c */ /* 0x044fe60000041820 */
[----:B------:R-:W-:Y:S05]  /*184c0*/  MUFU.EX2 R154, R154 ;  /* 0x0000009a009a7308 */ /* 0x000fea0000000800 */
[C---:B------:R-:W-:Y:S01]  /*184d0*/  HMMA.16816.F32.BF16 R36, R48.reuse, R58, R36 ;  /* 0x0000003a3024723c */ /* 0x040fe20000041824 */
[----:B------:R-:W1:Y:S02]  /*184e0*/  LDSM.16.MT88.4 R56, [R182+0xbc00] ;  /* 0x00bc0000b638783b */ /* 0x000e640000004200 */
        /* <DEDUP_REMOVED lines=8> */
[----:B------:R-:W-:Y:S04]  /*18570*/  MUFU.EX2 R150, R150 ;  /* 0x0000009600967308 */ /* 0x000fe80000000800 */
[----:B------:R-:W-:-:S02]  /*18580*/  F2FP.BF16.PACK_AB R48, R100, R95 ;  /* 0x0000005f6430723e */ /* 0x000fc400000010ff */
[----:B------:R-:W-:Y:S02]  /*18590*/  F2FP.BF16.PACK_AB R49, R93, R92 ;  /* 0x0000005c5d31723e */ /* 0x000fe400000010ff */
[----:B------:R-:W-:Y:S01]  /*185a0*/  F2FP.BF16.PACK_AB R50, R102, R101 ;  /* 0x000000656632723e */ /* 0x000fe200000010ff */
[----:B------:R-:W-:Y:S01]  /*185b0*/  MUFU.EX2 R149, R149 ;  /* 0x0000009500957308 */ /* 0x000fe20000000800 */
[----:B------:R-:W-:-:S07]  /*185c0*/  F2FP.BF16.PACK_AB R51, R103, R94 ;  /* 0x0000005e6733723e */ /* 0x000fce00000010ff */
[C---:B---3--:R-:W-:Y:S01]  /*185d0*/  HMMA.16816.F32.BF16 R8, R48.reuse, R64, R8 ;  /* 0x000000403008723c */ /* 0x048fe20000041808 */
[----:B------:R-:W-:Y:S07]  /*185e0*/  MUFU.EX2 R148, R148 ;  /* 0x0000009400947308 */ /* 0x000fee0000000800 */
        /* <DEDUP_REMOVED lines=21> */
[----:B------:R-:W5:Y:S01]  /*18740*/  LDSM.16.MT88.4 R68, [R182+0xe000] ;  /* 0x00e00000b644783b */ /* 0x000f620000004200 */
[----:B------:R-:W1:Y:S06]  /*18750*/  MUFU.EX2 R120, R120 ;  /* 0x0000007800787308 */ /* 0x000e6c0000000800 */
[C---:B---3--:R-:W-:Y:S02]  /*18760*/  HMMA.16816.F32.BF16 R52, R48.reuse, R64, R52 ;  /* 0x000000403034723c */ /* 0x048fe40000041834 */
[----:B------:R-:W-:Y:S06]  /*18770*/  MUFU.EX2 R3, R3 ;  /* 0x0000000300037308 */ /* 0x000fec0000000800 */
[----:B------:R-:W-:Y:S01]  /*18780*/  HMMA.16816.F32.BF16 R4, R48, R66, R4 ;  /* 0x000000423004723c */ /* 0x000fe20000041804 */
[----:B------:R-:W-:Y:S01]  /*18790*/  LDSM.16.MT88.4 R64, [R180+0xe000] ;  /* 0x00e00000b440783b */ /* 0x000fe20000004200 */
[----:B-1----:R-:W-:-:S05]  /*187a0*/  F2FP.BF16.PACK_AB R97, R120, R121 ;  /* 0x000000797861723e */ /* 0x002fca00000010ff */
[----:B------:R-:W-:Y:S02]  /*187b0*/  F2FP.BF16.PACK_AB R48, R166, R161 ;  /* 0x000000a1a630723e */ /* 0x000fe400000010ff */
[----:B------:R-:W-:Y:S02]  /*187c0*/  F2FP.BF16.PACK_AB R49, R162, R163 ;  /* 0x000000a3a231723e */ /* 0x000fe400000010ff */
[----:B------:R-:W-:Y:S02]  /*187d0*/  F2FP.BF16.PACK_AB R50, R158, R159 ;  /* 0x0000009f9e32723e */ /* 0x000fe400000010ff */
[----:B------:R-:W-:-:S07]  /*187e0*/  F2FP.BF16.PACK_AB R51, R157, R164 ;  /* 0x000000a49d33723e */ /* 0x000fce00000010ff */
[C---:B------:R-:W-:Y:S08]  /*187f0*/  HMMA.16816.F32.BF16 R8, R48.reuse, R56, R8 ;  /* 0x000000383008723c */ /* 0x040ff00000041808 */
[C---:B------:R-:W-:Y:S01]  /*18800*/  HMMA.16816.F32.BF16 R12, R48.reuse, R58, R12 ;  /* 0x0000003a300c723c */ /* 0x040fe2000004180c */
[----:B------:R-:W1:Y:S07]  /*18810*/  LDSM.16.MT88.4 R56, [R180+0xc000] ;  /* 0x00c00000b438783b */ /* 0x000e6e0000004200 */
[C---:B----4-:R-:W-:Y:S08]  /*18820*/  HMMA.16816.F32.BF16 R16, R48.reuse, R72, R16 ;  /* 0x000000483010723c */ /* 0x050ff00000041810 */
[C---:B------:R-:W-:Y:S01]  /*18830*/  HMMA.16816.F32.BF16 R20, R48.reuse, R74, R20 ;  /* 0x0000004a3014723c */ /* 0x040fe20000041814 */
[----:B------:R-:W-:Y:S07]  /*18840*/  LDSM.16.MT88.4 R72, [R180+0xa400] ;  /* 0x00a40000b448783b */ /* 0x000fee0000004200 */
[C---:B--2---:R-:W-:Y:S08]  /*18850*/  HMMA.16816.F32.BF16 R24, R48.reuse, R60, R24 ;  /* 0x0000003c3018723c */ /* 0x044ff00000041818 */
[C---:B------:R-:W-:Y:S01]  /*18860*/  HMMA.16816.F32.BF16 R28, R48.reuse, R62, R28 ;  /* 0x0000003e301c723c */ /* 0x040fe2000004181c */
[----:B------:R-:W-:Y:S07]  /*18870*/  LDSM.16.MT88.4 R60, [R182+0xa400] ;  /* 0x00a40000b63c783b */ /* 0x000fee0000004200 */
[C---:B-----5:R-:W-:Y:S08]  /*18880*/  HMMA.16816.F32.BF16 R40, R48.reuse, R68, R40 ;  /* 0x000000443028723c */ /* 0x060ff00000041828 */
[C---:B-1----:R-:W-:Y:S08]  /*18890*/  HMMA.16816.F32.BF16 R32, R48.reuse, R56, R32 ;  /* 0x000000383020723c */ /* 0x042ff00000041820 */
[C---:B------:R-:W-:Y:S01]  /*188a0*/  HMMA.16816.F32.BF16 R36, R48.reuse, R58, R36 ;  /* 0x0000003a3024723c */ /* 0x040fe20000041824 */
[----:B------:R-:W1:Y:S07]  /*188b0*/  LDSM.16.MT88.4 R56, [R182+0xc400] ;  /* 0x00c40000b638783b */ /* 0x000e6e0000004200 */
[C---:B------:R-:W-:Y:S01]  /*188c0*/  HMMA.16816.F32.BF16 R44, R48.reuse, R70, R44 ;  /* 0x00000046302c723c */ /* 0x040fe2000004182c */
[----:B------:R-:W-:Y:S07]  /*188d0*/  LDSM.16.MT88.4 R68, [R182+0xe400] ;  /* 0x00e40000b644783b */ /* 0x000fee0000004200 */
[C---:B------:R-:W-:Y:S08]  /*188e0*/  HMMA.16816.F32.BF16 R52, R48.reuse, R64, R52 ;  /* 0x000000403034723c */ /* 0x040ff00000041834 */
[----:B------:R-:W-:Y:S01]  /*188f0*/  HMMA.16816.F32.BF16 R4, R48, R66, R4 ;  /* 0x000000423004723c */ /* 0x000fe20000041804 */
[----:B------:R-:W2:Y:S06]  /*18900*/  LDSM.16.MT88.4 R64, [R180+0xe400] ;  /* 0x00e40000b440783b */ /* 0x000eac0000004200 */
        /* <DEDUP_REMOVED lines=12> */
[----:B------:R-:W3:Y:S07]  /*189d0*/  LDSM.16.MT88.4 R60, [R180+0xc400] ;  /* 0x00c40000b43c783b */ /* 0x000eee0000004200 */
[C---:B--2---:R-:W-:Y:S07]  /*189e0*/  HMMA.16816.F32.BF16 R52, R48.reuse, R64, R52 ;  /* 0x000000403034723c */ /* 0x044fee0000041834 */
[----:B------:R-:W-:Y:S01]  /*189f0*/  F2FP.BF16.PACK_AB R64, R142, R143 ;  /* 0x0000008f8e40723e */ /* 0x000fe200000010ff */
[----:B------:R-:W-:Y:S01]  /*18a00*/  HMMA.16816.F32.BF16 R4, R48, R66, R4 ;  /* 0x000000423004723c */ /* 0x000fe20000041804 */
[----:B------:R-:W-:-:S06]  /*18a10*/  F2FP.BF16.PACK_AB R65, R155, R148 ;  /* 0x000000949b41723e */ /* 0x000fcc00000010ff */
[----:B------:R-:W-:Y:S01]  /*18a20*/  F2FP.BF16.PACK_AB R66, R140, R141 ;  /* 0x0000008d8c42723e */ /* 0x000fe200000010ff */
[----:B------:R-:W-:Y:S01]  /*18a30*/  HMMA.16816.F32.BF16 R40, R48, R68, R40 ;  /* 0x000000443028723c */ /* 0x000fe20000041828 */
[----:B------:R-:W-:-:S07]  /*18a40*/  F2FP.BF16.PACK_AB R67, R139, R146 ;  /* 0x000000928b43723e */ /* 0x000fce00000010ff */
[C---:B-1----:R-:W-:Y:S08]  /*18a50*/  HMMA.16816.F32.BF16 R16, R64.reuse, R56, R16 ;  /* 0x000000384010723c */ /* 0x042ff00000041810 */
[----:B------:R-:W-:Y:S01]  /*18a60*/  HMMA.16816.F32.BF16 R20, R64, R58, R20 ;  /* 0x0000003a4014723c */ /* 0x000fe20000041814 */
[----:B------:R-:W1:Y:S07]  /*18a70*/  LDSM.16.MT88.4 R56, [R180+0xe800] ;  /* 0x00e80000b438783b */ /* 0x000e6e0000004200 */
[C---:B---3--:R-:W-:Y:S08]  /*18a80*/  HMMA.16816.F32.BF16 R32, R48.reuse, R60, R32 ;  /* 0x0000003c3020723c */ /* 0x048ff00000041820 */
[C---:B------:R-:W-:Y:S01]  /*18a90*/  HMMA.16816.F32.BF16 R36, R48.reuse, R62, R36 ;  /* 0x0000003e3024723c */ /* 0x040fe20000041824 */
[----:B------:R-:W2:Y:S07]  /*18aa0*/  LDSM.16.MT88.4 R60, [R182+0xc800] ;  /* 0x00c80000b63c783b */ /* 0x000eae0000004200 */
[----:B------:R-:W-:Y:S01]  /*18ab0*/  HMMA.16816.F32.BF16 R44, R48, R70, R44 ;  /* 0x00000046302c723c */ /* 0x000fe2000004182c */
[----:B------:R-:W3:Y:S04]  /*18ac0*/  LDSM.16.MT88.4 R68, [R182+0xe800] ;  /* 0x00e80000b644783b */ /* 0x000ee80000004200 */
[----:B------:R-:W4:Y:S03]  /*18ad0*/  LDSM.16.MT88.4 R48, [R180+0xc800] ;  /* 0x00c80000b430783b */ /* 0x000f260000004200 */
[C---:B------:R-:W-:Y:S08]  /*18ae0*/  HMMA.16816.F32.BF16 R8, R64.reuse, R72, R8 ;  /* 0x000000484008723c */ /* 0x040ff00000041808 */
[C---:B------:R-:W-:Y:S01]  /*18af0*/  HMMA.16816.F32.BF16 R12, R64.reuse, R74, R12 ;  /* 0x0000004a400c723c */ /* 0x040fe2000004180c */
[----:B------:R-:W5:Y:S07]  /*18b00*/  LDSM.16.MT88.4 R72, [R180+0xac00] ;  /* 0x00ac0000b448783b */ /* 0x000f6e0000004200 */
[C---:B-1----:R-:W-:Y:S07]  /*18b10*/  HMMA.16816.F32.BF16 R52, R64.reuse, R56, R52 ;  /* 0x000000384034723c */ /* 0x042fee0000041834 */
[----:B------:R-:W-:Y:S01]  /*18b20*/  FADD.FTZ R57, R131, R132 ;  /* 0x0000008483397221 */ /* 0x000fe20000010000 */
[----:B------:R-:W-:Y:S03]  /*18b30*/  HMMA.16816.F32.BF16 R4, R64, R58, R4 ;  /* 0x0000003a4004723c */ /* 0x000fe60000041804 */
        /* <DEDUP_REMOVED lines=10> */
[-C--:B------:R-:W-:Y:S02]  /*18be0*/  FFMA.FTZ R60, R118, R137.reuse, -R130 ;  /* 0x00000089763c7223 */ /* 0x080fe40000010882 */
[----:B------:R-:W-:Y:S01]  /*18bf0*/  FADD.FTZ R87, R87, R80 ;  /* 0x0000005057577221 */ /* 0x000fe20000010000 */
[----:B---3--:R-:W-:Y:S01]  /*18c00*/  HMMA.16816.F32.BF16 R40, R64, R68, R40 ;  /* 0x000000444028723c */ /* 0x008fe20000041828 */
[-CC-:B------:R-:W-:Y:S02]  /*18c10*/  FFMA.FTZ R61, R123, R137.reuse, -R134.reuse ;  /* 0x000000897b3d7223 */ /* 0x180fe40000010886 */
[-CC-:B------:R-:W-:Y:S01]  /*18c20*/  FFMA.FTZ R62, R122, R137.reuse, -R134.reuse ;  /* 0x000000897a3e7223 */ /* 0x180fe20000010886 */
[----:B------:R-:W1:Y:S01]  /*18c30*/  MUFU.EX2 R60, R60 ;  /* 0x0000003c003c7308 */ /* 0x000e620000000800 */
[----:B------:R-:W-:-:S02]  /*18c40*/  FFMA.FTZ R63, R124, R137, -R134 ;  /* 0x000000897c3f7223 */ /* 0x000fc40000010886 */
[----:B------:R-:W-:Y:S01]  /*18c50*/  FFMA.FTZ R118, R125, R137, -R134 ;  /* 0x000000897d767223 */ /* 0x000fe20000010886 */
[C---:B------:R-:W-:Y:S01]  /*18c60*/  HMMA.16816.F32.BF16 R44, R64.reuse, R70, R44 ;  /* 0x00000046402c723c */ /* 0x040fe2000004182c */
[----:B------:R-:W-:Y:S02]  /*18c70*/  FADD.FTZ R85, R85, R84 ;  /* 0x0000005455557221 */ /* 0x000fe40000010000 */
[----:B------:R-:W-:Y:S01]  /*18c80*/  FADD.FTZ R88, R88, R87 ;  /* 0x0000005758587221 */ /* 0x000fe20000010000 */
[----:B------:R-:W-:Y:S01]  /*18c90*/  MUFU.EX2 R61, R61 ;  /* 0x0000003d003d7308 */ /* 0x000fe20000000800 */
[----:B------:R-:W-:Y:S02]  /*18ca0*/  FADD.FTZ R86, R86, R85 ;  /* 0x0000005556567221 */ /* 0x000fe40000010000 */
[----:B------:R-:W-:Y:S01]  /*18cb0*/  FADD.FTZ R89, R89, R88 ;  /* 0x0000005859597221 */ /* 0x000fe20000010000 */
[----:B----4-:R-:W-:Y:S01]  /*18cc0*/  HMMA.16816.F32.BF16 R32, R64, R48, R32 ;  /* 0x000000304020723c */ /* 0x010fe20000041820 */
[----:B------:R-:W-:-:S02]  /*18cd0*/  FADD.FTZ R91, R91, R86 ;  /* 0x000000565b5b7221 */ /* 0x000fc40000010000 */
[----:B------:R-:W-:Y:S01]  /*18ce0*/  FADD.FTZ R90, R90, R89 ;  /* 0x000000595a5a7221 */ /* 0x000fe20000010000 */
[----:B------:R-:W2:Y:S01]  /*18cf0*/  MUFU.EX2 R62, R62 ;  /* 0x0000003e003e7308 */ /* 0x000ea20000000800 */
[----:B------:R-:W-:Y:S01]  /*18d00*/  FADD.FTZ R92, R92, R91 ;  /* 0x0000005b5c5c7221 */ /* 0x000fe20000010000 */
[----:B-1----:R-:W-:Y:S01]  /*18d10*/  F2FP.BF16.PACK_AB R99, R3, R60 ;  /* 0x0000003c0363723e */ /* 0x002fe200000010ff */
[----:B------:R-:W-:Y:S01]  /*18d20*/  FADD.FTZ R95, R95, R90 ;  /* 0x0000005a5f5f7221 */ /* 0x000fe20000010000 */
[----:B------:R-:W-:Y:S01]  /*18d30*/  HMMA.16816.F32.BF16 R36, R64, R50, R36 ;  /* 0x000000324024723c */ /* 0x000fe20000041824 */
[----:B------:R-:W-:Y:S01]  /*18d40*/  FADD.FTZ R93, R93, R92 ;  /* 0x0000005c5d5d7221 */ /* 0x000fe20000010000 */
[----:B------:R-:W1:Y:S01]  /*18d50*/  LDSM.16.MT88.4 R48, [R182+0xcc00] ;  /* 0x00cc0000b630783b */ /* 0x000e620000004200 */
[----:B------:R-:W-:Y:S01]  /*18d60*/  FADD.FTZ R100, R100, R95 ;  /* 0x0000005f64647221 */ /* 0x000fe20000010000 */
[----:B------:R-:W-:Y:S01]  /*18d70*/  MUFU.EX2 R63, R63 ;  /* 0x0000003f003f7308 */ /* 0x000fe20000000800 */
[----:B------:R-:W-:-:S02]  /*18d80*/  FADD.FTZ R2, R94, R93 ;  /* 0x0000005d5e027221 */ /* 0x000fc40000010000 */
[----:B------:R-:W-:Y:S02]  /*18d90*/  FADD.FTZ R101, R101, R100 ;  /* 0x0000006465657221 */ /* 0x000fe40000010000 */
[----:B------:R-:W-:Y:S02]  /*18da0*/  FADD.FTZ R2, R103, R2 ;  /* 0x0000000267027221 */ /* 0x000fe40000010000 */
[----:B------:R-:W-:Y:S01]  /*18db0*/  FADD.FTZ R102, R102, R101 ;  /* 0x0000006566667221 */ /* 0x000fe20000010000 */
[----:B------:R-:W3:Y:S01]  /*18dc0*/  MUFU.EX2 R118, R118 ;  /* 0x0000007600767308 */ /* 0x000ee20000000800 */
[----:B--2---:R-:W-:Y:S02]  /*18dd0*/  F2FP.BF16.PACK_AB R96, R62, R61 ;  /* 0x0000003d3e60723e */ /* 0x004fe400000010ff */
[----:B------:R-:W-:-:S04]  /*18de0*/  FADD.FTZ R161, R161, R102 ;  /* 0x00000066a1a17221 */ /* 0x000fc80000010000 */
[----:B------:R-:W-:-:S04]  /*18df0*/  FADD.FTZ R166, R166, R161 ;  /* 0x000000a1a6a67221 */ /* 0x000fc80000010000 */
[----:B------:R-:W-:-:S04]  /*18e00*/  FADD.FTZ R159, R159, R166 ;  /* 0x000000a69f9f7221 */ /* 0x000fc80000010000 */
[----:B------:R-:W-:Y:S01]  /*18e10*/  FADD.FTZ R158, R158, R159 ;  /* 0x0000009f9e9e7221 */ /* 0x000fe20000010000 */
[----:B---3--:R-:W-:-:S03]  /*18e20*/  F2FP.BF16.PACK_AB R98, R118, R63 ;  /* 0x0000003f7662723e */ /* 0x008fc600000010ff */
[----:B------:R-:W-:-:S04]  /*18e30*/  FADD.FTZ R153, R153, R158 ;  /* 0x0000009e99997221 */ /* 0x000fc80000010000 */
[----:B-----5:R-:W-:Y:S01]  /*18e40*/  HMMA.16816.F32.BF16 R68, R96, R72, R16 ;  /* 0x000000486044723c */ /* 0x020fe20000041810 */
[----:B------:R-:W-:-:S04]  /*18e50*/  FADD.FTZ R152, R152, R153 ;  /* 0x0000009998987221 */ /* 0x000fc80000010000 */
[----:B------:R-:W-:Y:S02]  /*18e60*/  FADD.FTZ R151, R151, R152 ;  /* 0x0000009897977221 */ /* 0x000fe40000010000 */
[----:B------:R-:W-:Y:S01]  /*18e70*/  FADD.FTZ R17, R163, R2 ;  /* 0x00000002a3117221 */ /* 0x000fe20000010000 */
[C---:B------:R-:W-:Y:S01]  /*18e80*/  HMMA.16816.F32.BF16 R112, R96.reuse, R108, R8 ;  /* 0x0000006c6070723c */ /* 0x040fe20000041808 */
[----:B------:R-:W2:Y:S01]  /*18e90*/  LDSM.16.MT88.4 R8, [R180+0xcc00] ;  /* 0x00cc0000b408783b */ /* 0x000ea20000004200 */
[----:B------:R-:W-:Y:S02]  /*18ea0*/  FADD.FTZ R150, R150, R151 ;  /* 0x0000009796967221 */ /* 0x000fe40000010000 */
[----:B------:R-:W-:Y:S02]  /*18eb0*/  FADD.FTZ R17, R162, R17 ;  /* 0x00000011a2117221 */ /* 0x000fe40000010000 */
[----:B------:R-:W-:Y:S02]  /*18ec0*/  FADD.FTZ R143, R143, R150 ;  /* 0x000000968f8f7221 */ /* 0x000fe40000010000 */
[----:B------:R-:W-:Y:S01]  /*18ed0*/  HMMA.16816.F32.BF16 R108, R96, R110, R12 ;  /* 0x0000006e606c723c */ /* 0x000fe2000004180c */
[----:B------:R-:W3:Y:S01]  /*18ee0*/  LDSM.16.MT88.4 R12, [R180+0xec00] ;  /* 0x00ec0000b40c783b */ /* 0x000ee20000004200 */
[----:B------:R-:W-:-:S02]  /*18ef0*/  FADD.FTZ R164, R164, R17 ;  /* 0x00000011a4a47221 */ /* 0x000fc40000010000 */
[----:B------:R-:W-:Y:S02]  /*18f00*/  FADD.FTZ R142, R142, R143 ;  /* 0x0000008f8e8e7221 */ /* 0x000fe40000010000 */
[----:B------:R-:W-:Y:S02]  /*18f10*/  FADD.FTZ R157, R157, R164 ;  /* 0x000000a49d9d7221 */ /* 0x000fe40000010000 */
        /* <DEDUP_REMOVED lines=15> */
[----:B------:R-:W-:Y:S03]  /*19010*/  HMMA.16816.F32.BF16 R80, R96, R50, R28 ;  /* 0x000000326050723c */ /* 0x000fe6000004181c */
[----:B------:R-:W-:-:S04]  /*19020*/  FADD.FTZ R2, R146, R155 ;  /* 0x0000009b92027221 */ /* 0x000fc80000010000 */
[----:B------:R-:W-:Y:S01]  /*19030*/  FADD.FTZ R2, R139, R2 ;  /* 0x000000028b027221 */ /* 0x000fe20000010000 */
[----:B--2---:R-:W-:Y:S03]  /*19040*/  HMMA.16816.F32.BF16 R84, R96, R8, R32 ;  /* 0x000000086054723c */ /* 0x004fe60000041820 */
[----:B------:R-:W-:Y:S01]  /*19050*/  FADD.FTZ R121, R121, R2 ;  /* 0x0000000279797221 */ /* 0x000fe20000010000 */
[----:B------:R-:W-:-:S03]  /*19060*/  MOV R2, R135 ;  /* 0x0000008700027202 */ /* 0x000fc60000000f00 */
[----:B------:R-:W-:Y:S01]  /*19070*/  FADD.FTZ R121, R120, R121 ;  /* 0x0000007978797221 */ /* 0x000fe20000010000 */
[----:B------:R-:W-:Y:S03]  /*19080*/  HMMA.16816.F32.BF16 R88, R96, R10, R36 ;  /* 0x0000000a6058723c */ /* 0x000fe60000041824 */
[----:B------:R-:W-:-:S04]  /*19090*/  FADD.FTZ R60, R60, R121 ;  /* 0x000000793c3c7221 */ /* 0x000fc80000010000 */
[----:B------:R-:W-:Y:S01]  /*190a0*/  FADD.FTZ R208, R3, R60 ;  /* 0x0000003c03d07221 */ /* 0x000fe20000010000 */
[----:B------:R-:W-:Y:S01]  /*190b0*/  HMMA.16816.F32.BF16 R104, R96, R106, R44 ;  /* 0x0000006a6068723c */ /* 0x000fe2000004182c */
[----:B------:R-:W-:-:S07]  /*190c0*/  MOV R3, R136 ;  /* 0x0000008800037202 */ /* 0x000fce0000000f00 */
[C---:B---3--:R-:W-:Y:S08]  /*190d0*/  HMMA.16816.F32.BF16 R100, R96.reuse, R12, R52 ;  /* 0x0000000c6064723c */ /* 0x048ff00000041834 */
[----:B------:R-:W-:Y:S11]  /*190e0*/  HMMA.16816.F32.BF16 R96, R96, R14, R4 ;  /* 0x0000000e6060723c */ /* 0x000ff60000041804 */
[----:B------:R-:W-:Y:S08]  /*190f0*/  @!UPT UIADD3 URZ, URZ, URZ, URZ ;  /* 0x0000003f3f3ff290 */ /* 0x000ff0000fffe03f */
.L_x_3262:
[----:B------:R-:W-:Y:S05]  /*19100*/  @!P6 BRA `(.L_x_3271) ;  /* 0x000045f00000e947 */ /* 0x000fea0003800000 */
[----:B------:R-:W-:Y:S02]  /*19110*/  MOV R119, R2 ;  /* 0x0000000200777202 */ /* 0x000fe40000000f00 */
[----:B------:R-:W-:-:S02]  /*19120*/  MOV R118, R3 ;  /* 0x0000000300767202 */ /* 0x000fc40000000f00 */
.L_x_3280:
[----:B------:R-:W-:Y:S04]  /*19130*/  DEPBAR.LE SB0, 0x0 ;  /* 0x000080000000791a */ /* 0x000fe80000000000 */
[----:B------:R-:W-:Y:S01]  /*19140*/  WARPSYNC 0xffffffff ;  /* 0xffffffff00007948 */ /* 0x000fe20003800000 */
[----:B------:R-:W-:Y:S01]  /*19150*/  BAR.SYNC.DEFER_BLOCKING 0x0 ;  /* 0x0000000000007b1d */ /* 0x000fe20000010000 */
[----:B------:R-:W-:Y:S05]  /*19160*/  IADD3 R199, R199, -0x1, RZ ;  /* 0xffffffffc7c77810 */ /* 0x000fea0007ffe0ff */
[----:B------:R-:W-:Y:S01]  /*19170*/  BSSY B0, `(.L_x_3272) ;  /* 0x0000044000007945 */ /* 0x000fe20003800000 */
[----:B------:R-:W-:-:S05]  /*19180*/  @!P3 BRA `(.L_x_3273) ;  /* 0x000003f00000b947 */ /* 0x000fca0003800000 */
[----:B------:R-:W2:Y:S02]  /*19190*/  LD.E R9, [R116.64+0x170] ;  /* 0x0001700474097980 */ /* 0x000ea4000c101900 */
        /* <DEDUP_REMOVED lines=62> */
.L_x_3273:
[----:B------:R-:W2:Y:S02]  /*19580*/  LD.E R3, [R116.64+0x40] ;  /* 0x0000400474037980 */ /* 0x000ea4000c101900 */
[----:B--2---:R-:W-:Y:S04]  /*19590*/  LEA R3, -R3, RZ, 0x7 ;  /* 0x000000ff03037211 */ /* 0x004fe800078e39ff */
[----:B------:R-:W-:Y:S02]  /*195a0*/  SHF.R.S32.HI R4, RZ, 0x1f, R3 ;  /* 0x0000001fff047819 */ /* 0x000fe40000011403 */
.L_x_3274:
[----:B------:R-:W-:Y:S05]  /*195b0*/  BSYNC B0 ;  /* 0x0000000000007941 */ /* 0x000fea0003800000 */
.L_x_3272:
        /* <DEDUP_REMOVED lines=254> */
[C---:B------:R-:W-:Y:S04]  /*1a5a0*/  IADD3 R124, R3.reuse, -0x80, RZ ;  /* 0xffffff80037c7810 */ /* 0x040fe80007ffe0ff */
[----:B------:R-:W-:Y:S02]  /*1a5b0*/  IABS R120, R124 ;  /* 0x0000007c00787213 */ /* 0x000fe40000000000 */
[-C--:B--2---:R-:W-:Y:S02]  /*1a5c0*/  IABS R123, R126.reuse ;  /* 0x0000007e007b7213 */ /* 0x084fe40000000000 */
[-C--:B------:R-:W-:Y:S02]  /*1a5d0*/  IABS R121, R126.reuse ;  /* 0x0000007e00797213 */ /* 0x080fe40000000000 */
[----:B------:R-:W1:Y:S01]  /*1a5e0*/  I2F.RP R122, R123 ;  /* 0x0000007b007a7306 */ /* 0x000e620000209400 */
[-C--:B------:R-:W-:Y:S02]  /*1a5f0*/  LOP3.LUT R124, R124, R126.reuse, RZ, 0x3c, !PT ;  /* 0x0000007e7c7c7212 */ /* 0x080fe400078e3cff */
        /* <DEDUP_REMOVED lines=30> */
[C---:B------:R-:W-:Y:S02]  /*1a7e0*/  SEL R121, R2.reuse, R122, !P6 ;  /* 0x0000007a02797207 */ /* 0x040fe40007000000 */
[----:B------:R-:W3:Y:S01]  /*1a7f0*/  LD.E.64 R122, [R116.64+0x38] ;  /* 0x00003804747a7980 */ /* 0x000ee2000c101b00 */
        /* <DEDUP_REMOVED lines=23> */
.L_x_3278:
[----:B------:R-:W2:Y:S02]  /*1a970*/  LD.E R123, [R116.64+0x38] ;  /* 0x00003804747b7980 */ /* 0x000ea4000c101900 */
[----:B--2---:R-:W-:Y:S04]  /*1a980*/  LEA R123, -R123, RZ, 0x7 ;  /* 0x000000ff7b7b7211 */ /* 0x004fe800078e39ff */
[----:B------:R-:W-:Y:S02]  /*1a990*/  SHF.R.S32.HI R2, RZ, 0x1f, R123 ;  /* 0x0000001fff027819 */ /* 0x000fe4000001147b */
.L_x_3279:
[----:B------:R-:W-:Y:S05]  /*1a9a0*/  BSYNC B0 ;  /* 0x0000000000007941 */ /* 0x000fea0003800000 */
.L_x_3277:
        /* <DEDUP_REMOVED lines=91> */
.L_x_3276:
[----:B------:R-:W-:Y:S05]  /*1af60*/  BSYNC B1 ;  /* 0x0000000000017941 */ /* 0x000fea0003800000 */
.L_x_3275:
[----:B------:R-:W2:Y:S01]  /*1af70*/  LD.E R120, [R116.64+0xdc] ;  /* 0x0000dc0474787980 */ /* 0x000ea2000c101900 */
[----:B------:R-:W-:Y:S04]  /*1af80*/  LEA R2, R199, R204, 0x7 ;  /* 0x000000ccc7027211 */ /* 0x000fe800078e38ff */
[----:B------:R-:W-:Y:S01]  /*1af90*/  I2F R143, R2 ;  /* 0x00000002008f7306 */ /* 0x000fe20000201400 */
[C---:B-1----:R-:W-:Y:S02]  /*1afa0*/  IADD3 R138, R2.reuse, 0x1, RZ ;  /* 0x00000001028a7810 */ /* 0x042fe40007ffe0ff */
        /* <DEDUP_REMOVED lines=39> */
[----:B------:R-:W5:Y:S10]  /*1b220*/  I2F R121, R121 ;  /* 0x0000007900797306 */ /* 0x000f740000201400 */
        /* <DEDUP_REMOVED lines=51> */
[----:B------:R1:W4:Y:S01]  /*1b560*/  I2F R131, R133 ;  /* 0x0000008500837306 */ /* 0x0003220000201400 */
[----:B------:R-:W-:Y:S01]  /*1b570*/  FMNMX.FTZ R137, R13, R134, !PT ;  /* 0x000000860d897209 */ /* 0x000fe20007810000 */
[C---:B------:R-:W-:Y:S01]  /*1b580*/  FFMA.FTZ R36, R0.reuse, R127, R36 ;  /* 0x0000007f00247223 */ /* 0x040fe20000010024 */
[----:B---3--:R-:W-:Y:S01]  /*1b590*/  FMNMX.FTZ R135, R19, R136, !PT ;  /* 0x0000008813877209 */ /* 0x008fe20007810000 */
[-C--:B------:R-:W-:Y:S01]  /*1b5a0*/  FFMA.FTZ R27, R0, R130.reuse, R27 ;  /* 0x00000082001b7223 */ /* 0x080fe2000001001b */
[----:B------:R-:W-:Y:S01]  /*1b5b0*/  FMNMX.FTZ R134, R16, R137, !PT ;  /* 0x0000008910867209 */ /* 0x000fe20007810000 */
[----:B------:R-:W-:Y:S01]  /*1b5c0*/  FFMA.FTZ R25, R0, R130, R25 ;  /* 0x0000008200197223 */ /* 0x000fe20000010019 */
[----:B------:R-:W-:Y:S01]  /*1b5d0*/  FMNMX.FTZ R132, R22, R135, !PT ;  /* 0x0000008716847209 */ /* 0x000fe20007810000 */
[CC--:B------:R-:W-:Y:S01]  /*1b5e0*/  FFMA.FTZ R42, R0.reuse, R125.reuse, R42 ;  /* 0x0000007d002a7223 */ /* 0x0c0fe2000001002a */
[----:B------:R-:W-:Y:S01]  /*1b5f0*/  FMNMX.FTZ R135, R17, R134, !PT ;  /* 0x0000008611877209 */ /* 0x000fe20007810000 */
[----:B------:R-:W-:Y:S01]  /*1b600*/  FFMA.FTZ R40, R0, R125, R40 ;  /* 0x0000007d00287223 */ /* 0x000fe20000010028 */
[----:B------:R-:W-:Y:S01]  /*1b610*/  IADD3 R128, R2, 0x69, RZ ;  /* 0x0000006902807810 */ /* 0x000fe20007ffe0ff */
[C---:B------:R-:W-:Y:S01]  /*1b620*/  FFMA.FTZ R39, R0.reuse, R124, R39 ;  /* 0x0000007c00277223 */ /* 0x040fe20000010027 */
[----:B------:R-:W-:Y:S01]  /*1b630*/  FMNMX.FTZ R137, R23, R132, !PT ;  /* 0x0000008417897209 */ /* 0x000fe20007810000 */
[----:B------:R-:W-:Y:S01]  /*1b640*/  FFMA.FTZ R37, R0, R124, R37 ;  /* 0x0000007c00257223 */ /* 0x000fe20000010025 */
[----:B------:R3:W3:Y:S01]  /*1b650*/  I2F R127, R128 ;  /* 0x00000080007f7306 */ /* 0x0006e20000201400 */
[----:B------:R-:W-:Y:S01]  /*1b660*/  FMNMX.FTZ R134, R20, R135, !PT ;  /* 0x0000008714867209 */ /* 0x000fe20007810000 */
[-C--:B------:R-:W-:Y:S01]  /*1b670*/  FFMA.FTZ R43, R0, R122.reuse, R43 ;  /* 0x0000007a002b7223 */ /* 0x080fe2000001002b */
[----:B------:R-:W-:Y:S01]  /*1b680*/  FMNMX.FTZ R132, R26, R137, !PT ;  /* 0x000000891a847209 */ /* 0x000fe20007810000 */
[C---:B------:R-:W-:Y:S01]  /*1b690*/  FFMA.FTZ R41, R0.reuse, R122, R41 ;  /* 0x0000007a00297223 */ /* 0x040fe20000010029 */
[----:B------:R-:W-:Y:S01]  /*1b6a0*/  FMNMX.FTZ R137, R21, R134, !PT ;  /* 0x0000008615897209 */ /* 0x000fe20007810000 */
[CC--:B------:R-:W-:Y:S01]  /*1b6b0*/  FFMA.FTZ R46, R0.reuse, R121.reuse, R46 ;  /* 0x00000079002e7223 */ /* 0x0c0fe2000001002e */
[----:B------:R-:W-:Y:S01]  /*1b6c0*/  FMNMX.FTZ R135, R27, R132, !PT ;  /* 0x000000841b877209 */ /* 0x000fe20007810000 */
[----:B------:R-:W-:Y:S01]  /*1b6d0*/  FFMA.FTZ R44, R0, R121, R44 ;  /* 0x00000079002c7223 */ /* 0x000fe2000001002c */
[----:B------:R-:W-:Y:S01]  /*1b6e0*/  FMNMX.FTZ R132, R24, R137, !PT ;  /* 0x0000008918847209 */ /* 0x000fe20007810000 */
[----:B--2---:R-:W-:Y:S01]  /*1b6f0*/  FFMA.FTZ R45, R0, R3, R45 ;  /* 0x00000003002d7223 */ /* 0x004fe2000001002d */
[----:B------:R-:W-:Y:S01]  /*1b700*/  FMNMX.FTZ R134, R30, R135, !PT ;  /* 0x000000871e867209 */ /* 0x000fe20007810000 */
[C---:B------:R-:W-:Y:S01]  /*1b710*/  FFMA.FTZ R47, R0.reuse, R3, R47 ;  /* 0x00000003002f7223 */ /* 0x040fe2000001002f */
[----:B------:R-:W-:Y:S01]  /*1b720*/  FMNMX.FTZ R137, R25, R132, !PT ;  /* 0x0000008419897209 */ /* 0x000fe20007810000 */
[-C--:B------:R-:W-:Y:S01]  /*1b730*/  FFMA.FTZ R48, R0, R123.reuse, R48 ;  /* 0x0000007b00307223 */ /* 0x080fe20000010030 */
[----:B-1----:R-:W-:Y:S01]  /*1b740*/  IADD3 R133, R2, 0x70, RZ ;  /* 0x0000007002857810 */ /* 0x002fe20007ffe0ff */
[C---:B------:R-:W-:Y:S01]  /*1b750*/  FFMA.FTZ R50, R0.reuse, R123, R50 ;  /* 0x0000007b00327223 */ /* 0x040fe20000010032 */
[----:B------:R-:W-:Y:S01]  /*1b760*/  FMNMX.FTZ R135, R31, R134, !PT ;  /* 0x000000861f877209 */ /* 0x000fe20007810000 */
[----:B-----5:R-:W-:Y:S01]  /*1b770*/  FFMA.FTZ R51, R0, R126, R51 ;  /* 0x0000007e00337223 */ /* 0x020fe20000010033 */
[----:B------:R-:W-:Y:S01]  /*1b780*/  FMNMX.FTZ R132, R28, R137, !PT ;  /* 0x000000891c847209 */ /* 0x000fe20007810000 */
[----:B------:R-:W1:Y:S01]  /*1b790*/  I2F R125, R133 ;  /* 0x00000085007d7306 */ /* 0x000e620000201400 */
[----:B------:R-:W-:Y:S01]  /*1b7a0*/  FMNMX.FTZ R124, R34, R135, !PT ;  /* 0x00000087227c7209 */ /* 0x000fe20007810000 */
[CC--:B------:R-:W-:Y:S01]  /*1b7b0*/  FFMA.FTZ R54, R0.reuse, R129.reuse, R54 ;  /* 0x0000008100367223 */ /* 0x0c0fe20000010036 */
[----:B------:R-:W-:Y:S01]  /*1b7c0*/  FMNMX.FTZ R135, R29, R132, !PT ;  /* 0x000000841d877209 */ /* 0x000fe20007810000 */
[----:B------:R-:W-:Y:S01]  /*1b7d0*/  FFMA.FTZ R49, R0, R126, R49 ;  /* 0x0000007e00317223 */ /* 0x000fe20000010031 */
[----:B------:R-:W-:Y:S01]  /*1b7e0*/  IADD3 R122, R2, 0x71, RZ ;  /* 0x00000071027a7810 */ /* 0x000fe20007ffe0ff */
[C---:B------:R-:W-:Y:S01]  /*1b7f0*/  FFMA.FTZ R52, R0.reuse, R129, R52 ;  /* 0x0000008100347223 */ /* 0x040fe20000010034 */
[----:B------:R-:W-:Y:S01]  /*1b800*/  FMNMX.FTZ R137, R35, R124, !PT ;  /* 0x0000007c23897209 */ /* 0x000fe20007810000 */
[----:B----4-:R-:W-:Y:S01]  /*1b810*/  FFMA.FTZ R58, R0, R131, R58 ;  /* 0x00000083003a7223 */ /* 0x010fe2000001003a */
[----:B---3--:R-:W-:Y:S01]  /*1b820*/  FMNMX.FTZ R128, R32, R135, !PT ;  /* 0x0000008720807209 */ /* 0x008fe20007810000 */
[----:B------:R-:W2:Y:S01]  /*1b830*/  I2F R121, R122 ;  /* 0x0000007a00797306 */ /* 0x000ea20000201400 */
[----:B------:R-:W-:Y:S01]  /*1b840*/  FMNMX.FTZ R124, R38, R137, !PT ;  /* 0x00000089267c7209 */ /* 0x000fe20007810000 */
[C---:B------:R-:W-:Y:S01]  /*1b850*/  FFMA.FTZ R59, R0.reuse, R127, R59 ;  /* 0x0000007f003b7223 */ /* 0x040fe2000001003b */
[----:B------:R-:W-:Y:S01]  /*1b860*/  FMNMX.FTZ R137, R33, R128, !PT ;  /* 0x0000008021897209 */ /* 0x000fe20007810000 */
[----:B------:R-:W-:Y:S01]  /*1b870*/  FFMA.FTZ R56, R0, R131, R56 ;  /* 0x0000008300387223 */ /* 0x000fe20000010038 */
[----:B------:R-:W-:Y:S01]  /*1b880*/  IADD3 R130, R2, 0x61, RZ ;  /* 0x0000006102827810 */ /* 0x000fe20007ffe0ff */
[----:B------:R-:W-:Y:S01]  /*1b890*/  FFMA.FTZ R57, R0, R127, R57 ;  /* 0x0000007f00397223 */ /* 0x000fe20000010039 */
[----:B------:R-:W-:Y:S02]  /*1b8a0*/  FMNMX.FTZ R135, R39, R124, !PT ;  /* 0x0000007c27877209 */ /* 0x000fe40007810000 */
[----:B------:R-:W-:Y:S02]  /*1b8b0*/  FMNMX.FTZ R124, R36, R137, !PT ;  /* 0x00000089247c7209 */ /* 0x000fe40007810000 */
[----:B------:R-:W-:Y:S01]  /*1b8c0*/  IADD3 R3, R2, 0x78, RZ ;  /* 0x0000007802037810 */ /* 0x000fe20007ffe0ff */
[----:B------:R-:W3:Y:S01]  /*1b8d0*/  I2F R130, R130 ;  /* 0x0000008200827306 */ /* 0x000ee20000201400 */
[----:B------:R-:W-:Y:S01]  /*1b8e0*/  FMNMX.FTZ R128, R42, R135, !PT ;  /* 0x000000872a807209 */ /* 0x000fe20007810000 */
[CC--:B-1----:R-:W-:Y:S01]  /*1b8f0*/  FFMA.FTZ R62, R0.reuse, R125.reuse, R62 ;  /* 0x0000007d003e7223 */ /* 0x0c2fe2000001003e */
[----:B------:R-:W-:Y:S01]  /*1b900*/  FMNMX.FTZ R135, R37, R124, !PT ;  /* 0x0000007c25877209 */ /* 0x000fe20007810000 */
[----:B------:R-:W-:Y:S01]  /*1b910*/  FFMA.FTZ R60, R0, R125, R60 ;  /* 0x0000007d003c7223 */ /* 0x000fe2000001003c */
[----:B------:R-:W-:Y:S02]  /*1b920*/  FMNMX.FTZ R133, R43, R128, !PT ;  /* 0x000000802b857209 */ /* 0x000fe40007810000 */
[----:B------:R-:W-:Y:S02]  /*1b930*/  FMNMX.FTZ R128, R40, R135, !PT ;  /* 0x0000008728807209 */ /* 0x000fe40007810000 */
[----:B------:R-:W-:Y:S01]  /*1b940*/  FMNMX.FTZ R124, R46, R133, !PT ;  /* 0x000000852e7c7209 */ /* 0x000fe20007810000 */
[----:B------:R1:W4:Y:S01]  /*1b950*/  I2F R123, R3 ;  /* 0x00000003007b7306 */ /* 0x0003220000201400 */
[----:B------:R-:W-:Y:S01]  /*1b960*/  FMNMX.FTZ R133, R41, R128, !PT ;  /* 0x0000008029857209 */ /* 0x000fe20007810000 */
[CC--:B--2---:R-:W-:Y:S01]  /*1b970*/  FFMA.FTZ R63, R0.reuse, R121.reuse, R63 ;  /* 0x00000079003f7223 */ /* 0x0c4fe2000001003f */
[----:B------:R-:W-:Y:S01]  /*1b980*/  FMNMX.FTZ R135, R47, R124, !PT ;  /* 0x0000007c2f877209 */ /* 0x000fe20007810000 */
[----:B------:R-:W-:Y:S01]  /*1b990*/  FFMA.FTZ R61, R0, R121, R61 ;  /* 0x00000079003d7223 */ /* 0x000fe2000001003d */
[----:B------:R-:W-:Y:S02]  /*1b9a0*/  FMNMX.FTZ R122, R44, R133, !PT ;  /* 0x000000852c7a7209 */ /* 0x000fe40007810000 */
[----:B------:R-:W-:Y:S02]  /*1b9b0*/  FMNMX.FTZ R124, R50, R135, !PT ;  /* 0x00000087327c7209 */ /* 0x000fe40007810000 */
[----:B------:R-:W-:Y:S02]  /*1b9c0*/  FMNMX.FTZ R133, R45, R122, !PT ;  /* 0x0000007a2d857209 */ /* 0x000fe40007810000 */
[----:B------:R-:W-:Y:S02]  /*1b9d0*/  IADD3 R2, R2, 0x79, RZ ;  /* 0x0000007902027810 */ /* 0x000fe40007ffe0ff */
[----:B------:R-:W-:Y:S01]  /*1b9e0*/  FMNMX.FTZ R135, R51, R124, !PT ;  /* 0x0000007c33877209 */ /* 0x000fe20007810000 */
[-C--:B---3--:R-:W-:Y:S01]  /*1b9f0*/  FFMA.FTZ R55, R0, R130.reuse, R55 ;  /* 0x0000008200377223 */ /* 0x088fe20000010037 */
[----:B------:R-:W-:Y:S01]  /*1ba00*/  FMNMX.FTZ R122, R48, R133, !PT ;  /* 0x00000085307a7209 */ /* 0x000fe20007810000 */
[----:B------:R-:W-:Y:S01]  /*1ba10*/  FFMA.FTZ R53, R0, R130, R53 ;  /* 0x0000008200357223 */ /* 0x000fe20000010035 */
[----:B------:R-:W2:Y:S01]  /*1ba20*/  I2F R2, R2 ;  /* 0x0000000200027306 */ /* 0x000ea20000201400 */
[----:B------:R-:W-:Y:S02]  /*1ba30*/  FMNMX.FTZ R124, R54, R135, !PT ;  /* 0x00000087367c7209 */ /* 0x000fe40007810000 */
[----:B------:R-:W-:Y:S02]  /*1ba40*/  LDSM.16.MT88.4 R132, [R182+0xb000] ;  /* 0x00b00000b684783b */ /* 0x000fe40000004200 */
[----:B------:R-:W-:Y:S02]  /*1ba50*/  FMNMX.FTZ R129, R55, R124, !PT ;  /* 0x0000007c37817209 */ /* 0x000fe40007810000 */
[----:B-1----:R-:W-:Y:S01]  /*1ba60*/  FMNMX.FTZ R3, R49, R122, !PT ;  /* 0x0000007a31037209 */ /* 0x002fe20007810000 */
[----:B----4-:R-:W-:Y:S01]  /*1ba70*/  FFMA.FTZ R66, R0, R123, R66 ;  /* 0x0000007b00427223 */ /* 0x010fe20000010042 */
[----:B------:R-:W-:Y:S01]  /*1ba80*/  FMNMX.FTZ R124, R58, R129, !PT ;  /* 0x000000813a7c7209 */ /* 0x000fe20007810000 */
[----:B------:R-:W-:Y:S01]  /*1ba90*/  FFMA.FTZ R64, R0, R123, R64 ;  /* 0x0000007b00407223 */ /* 0x000fe20000010040 */
[----:B------:R-:W-:Y:S02]  /*1baa0*/  FMNMX.FTZ R122, R52, R3, !PT ;  /* 0x00000003347a7209 */ /* 0x000fe40007810000 */
[----:B------:R-:W-:Y:S02]  /*1bab0*/  FMNMX.FTZ R129, R59, R124, !PT ;  /* 0x0000007c3b817209 */ /* 0x000fe40007810000 */
[----:B------:R-:W-:Y:S02]  /*1bac0*/  FMNMX.FTZ R3, R53, R122, !PT ;  /* 0x0000007a35037209 */ /* 0x000fe40007810000 */
[----:B------:R-:W-:Y:S02]  /*1bad0*/  FMNMX.FTZ R124, R62, R129, !PT ;  /* 0x000000813e7c7209 */ /* 0x000fe40007810000 */
[----:B------:R-:W-:Y:S01]  /*1bae0*/  FMNMX.FTZ R122, R56, R3, !PT ;  /* 0x00000003387a7209 */ /* 0x000fe20007810000 */
[----:B------:R-:W-:Y:S01]  /*1baf0*/  LDSM.16.MT88.4 R128, [R180+0x9000] ;  /* 0x00900000b480783b */ /* 0x000fe20000004200 */
        /* <DEDUP_REMOVED lines=9> */
[----:B------:R-:W-:Y:S04]  /*1bb90*/  FMNMX.FTZ R126, R64, R3, !PT ;  /* 0x00000003407e7209 */ /* 0x000fe80007810000 */
[----:B------:R-:W-:Y:S05]  /*1bba0*/  FMNMX.FTZ R124, R65, R126, !PT ;  /* 0x0000007e417c7209 */ /* 0x000fea0007810000 */
[----:B------:R-:W2:Y:S01]  /*1bbb0*/  SHFL.BFLY PT, R3, R124, 0x2, 0x1f ;  /* 0x0c401f007c037f89 */ /* 0x000ea200000e0000 */
[----:B-1----:R-:W-:Y:S07]  /*1bbc0*/  FMNMX.FTZ R123, R125, R2, !PT ;  /* 0x000000027d7b7209 */ /* 0x002fee0007810000 */
[----:B------:R-:W1:Y:S01]  /*1bbd0*/  SHFL.BFLY PT, R2, R123, 0x1, 0x1f ;  /* 0x0c201f007b027f89 */ /* 0x000e6200000e0000 */
[----:B--2---:R-:W-:Y:S07]  /*1bbe0*/  FMNMX.FTZ R122, R124, R3, !PT ;  /* 0x000000037c7a7209 */ /* 0x004fee0007810000 */
[----:B------:R-:W-:Y:S08]  /*1bbf0*/  LDSM.16.MT88.4 R124, [R182+0x9000] ;  /* 0x00900000b67c783b */ /* 0x000ff00000004200 */
[----:B------:R-:W2:Y:S01]  /*1bc00*/  SHFL.BFLY PT, R3, R122, 0x1, 0x1f ;  /* 0x0c201f007a037f89 */ /* 0x000ea200000e0000 */
[----:B-1----:R-:W-:Y:S04]  /*1bc10*/  FMNMX.FTZ R2, R123, R2, !PT ;  /* 0x000000027b027209 */ /* 0x002fe80007810000 */
[----:B------:R-:W-:Y:S01]  /*1bc20*/  FSETP.NEU.FTZ.AND P0, PT, R2, -INF , PT ;  /* 0xff8000000200780b */ /* 0x000fe20003f1d000 */
[----:B------:R-:W-:Y:S02]  /*1bc30*/  FMUL.FTZ R143, R120, R2 ;  /* 0x00000002788f7220 */ /* 0x000fe40000410000 */
[----:B------:R-:W-:Y:S03]  /*1bc40*/  FADD.FTZ R121, -R2, R119 ;  /* 0x0000007702797221 */ /* 0x000fe60000010100 */
[----:B------:R-:W-:Y:S01]  /*1bc50*/  FSEL R143, R143, RZ, P0 ;  /* 0x000000ff8f8f7208 */ /* 0x000fe20000000000 */
[----:B------:R-:W-:Y:S04]  /*1bc60*/  FMUL.FTZ R119, R120, R121 ;  /* 0x0000007978777220 */ /* 0x000fe80000410000 */
[-CC-:B------:R-:W-:Y:S01]  /*1bc70*/  FFMA.FTZ R136, R10, R120.reuse, -R143.reuse ;  /* 0x000000780a887223 */ /* 0x180fe2000001088f */
[----:B--2---:R-:W-:Y:S01]  /*1bc80*/  FMNMX.FTZ R3, R122, R3, !PT ;  /* 0x000000037a037209 */ /* 0x004fe20007810000 */
[-CC-:B------:R-:W-:Y:S01]  /*1bc90*/  FFMA.FTZ R139, R6, R120.reuse, -R143.reuse ;  /* 0x00000078068b7223 */ /* 0x180fe2000001088f */
[----:B------:R-:W1:Y:S01]  /*1bca0*/  MUFU.EX2 R119, R119 ;  /* 0x0000007700777308 */ /* 0x000e620000000800 */
[-CC-:B------:R-:W-:Y:S01]  /*1bcb0*/  FFMA.FTZ R138, R7, R120.reuse, -R143.reuse ;  /* 0x00000078078a7223 */ /* 0x180fe2000001088f */
[C---:B------:R-:W-:Y:S01]  /*1bcc0*/  FSETP.NEU.FTZ.AND P0, PT, R3.reuse, -INF , PT ;  /* 0xff8000000300780b */ /* 0x040fe20003f1d000 */
[----:B------:R-:W-:Y:S02]  /*1bcd0*/  FMUL.FTZ R141, R120, R3 ;  /* 0x00000003788d7220 */ /* 0x000fe40000410000 */
[----:B------:R-:W-:Y:S02]  /*1bce0*/  FADD.FTZ R121, -R3, R118 ;  /* 0x0000007603797221 */ /* 0x000fe40000010100 */
[-CC-:B------:R-:W-:Y:S01]  /*1bcf0*/  FFMA.FTZ R153, R26, R120.reuse, -R143.reuse ;  /* 0x000000781a997223 */ /* 0x180fe2000001088f */
[----:B------:R-:W-:Y:S01]  /*1bd00*/  FSEL R141, R141, RZ, P0 ;  /* 0x000000ff8d8d7208 */ /* 0x000fe20000000000 */
[----:B------:R-:W-:Y:S01]  /*1bd10*/  FMUL.FTZ R118, R120, R121 ;  /* 0x0000007978767220 */ /* 0x000fe20000410000 */
[----:B------:R-:W-:Y:S01]  /*1bd20*/  MUFU.EX2 R139, R139 ;  /* 0x0000008b008b7308 */ /* 0x000fe20000000800 */
[----:B------:R-:W-:Y:S01]  /*1bd30*/  FFMA.FTZ R121, R11, R120, -R143 ;  /* 0x000000780b797223 */ /* 0x000fe2000001088f */
[----:B------:R-:W-:Y:S01]  /*1bd40*/  ISETP.GT.AND P0, PT, R199, R190, PT ;  /* 0x000000bec700720c */ /* 0x000fe20003f04270 */
[-CC-:B------:R-:W-:Y:S02]  /*1bd50*/  FFMA.FTZ R123, R8, R120.reuse, -R141.reuse ;  /* 0x00000078087b7223 */ /* 0x180fe4000001088d */
[-CC-:B------:R-:W-:Y:S02]  /*1bd60*/  FFMA.FTZ R122, R9, R120.reuse, -R141.reuse ;  /* 0x00000078097a7223 */ /* 0x180fe4000001088d */
[-CC-:B------:R-:W-:Y:S02]  /*1bd70*/  FFMA.FTZ R140, R4, R120.reuse, -R141.reuse ;  /* 0x00000078048c7223 */ /* 0x180fe4000001088d */
[-C--:B------:R-:W-:Y:S01]  /*1bd80*/  FFMA.FTZ R137, R5, R120.reuse, -R141 ;  /* 0x0000007805897223 */ /* 0x080fe2000001088d */
[----:B------:R-:W2:Y:S01]  /*1bd90*/  MUFU.EX2 R118, R118 ;  /* 0x0000007600767308 */ /* 0x000ea20000000800 */
[-C--:B------:R-:W-:Y:S02]  /*1bda0*/  FFMA.FTZ R150, R27, R120.reuse, -R143 ;  /* 0x000000781b967223 */ /* 0x080fe4000001088f */
[--C-:B------:R-:W-:Y:S02]  /*1bdb0*/  FFMA.FTZ R154, R24, R120, -R141.reuse ;  /* 0x00000078189a7223 */ /* 0x100fe4000001088d */
[C---:B-1----:R-:W-:Y:S02]  /*1bdc0*/  FMUL.FTZ R6, R119.reuse, R114 ;  /* 0x0000007277067220 */ /* 0x042fe40000410000 */
[C---:B------:R-:W-:Y:S02]  /*1bdd0*/  FMUL.FTZ R7, R119.reuse, R115 ;  /* 0x0000007377077220 */ /* 0x040fe40000410000 */
[C---:B------:R-:W-:Y:S01]  /*1bde0*/  FMUL.FTZ R10, R119.reuse, R110 ;  /* 0x0000006e770a7220 */ /* 0x040fe20000410000 */
[----:B------:R-:W1:Y:S01]  /*1bdf0*/  MUFU.EX2 R138, R138 ;  /* 0x0000008a008a7308 */ /* 0x000e620000000800 */
        /* <DEDUP_REMOVED lines=11> */
[----:B------:R-:W2:Y:S01]  /*1beb0*/  MUFU.EX2 R121, R121 ;  /* 0x0000007900797308 */ /* 0x000ea20000000800 */
[----:B------:R-:W-:Y:S02]  /*1bec0*/  FMUL.FTZ R9, R118, R109 ;  /* 0x0000006d76097220 */ /* 0x000fe40000410000 */
[----:B------:R-:W3:Y:S01]  /*1bed0*/  LDSM.16.MT88.4 R108, [R180+0xb000] ;  /* 0x00b00000b46c783b */ /* 0x000ee20000004200 */
        /* <DEDUP_REMOVED lines=13> */
[----:B--2---:R-:W-:Y:S01]  /*1bfb0*/  F2FP.BF16.PACK_AB R115, R121, R136 ;  /* 0x000000887973723e */ /* 0x004fe200000010ff */
[C---:B------:R-:W-:Y:S02]  /*1bfc0*/  FMUL.FTZ R86, R119.reuse, R86 ;  /* 0x0000005677567220 */ /* 0x040fe40000410000 */
[----:B------:R-:W-:Y:S02]  /*1bfd0*/  FMUL.FTZ R87, R119, R87 ;  /* 0x0000005777577220 */ /* 0x000fe40000410000 */
[C---:B------:R-:W-:Y:S01]  /*1bfe0*/  FMUL.FTZ R84, R118.reuse, R84 ;  /* 0x0000005476547220 */ /* 0x040fe20000410000 */
[----:B------:R-:W-:Y:S01]  /*1bff0*/  MUFU.EX2 R123, R123 ;  /* 0x0000007b007b7308 */ /* 0x000fe20000000800 */
[----:B------:R-:W-:Y:S02]  /*1c000*/  FMUL.FTZ R85, R118, R85 ;  /* 0x0000005576557220 */ /* 0x000fe40000410000 */
[-C--:B------:R-:W-:Y:S02]  /*1c010*/  FFMA.FTZ R157, R25, R120.reuse, -R141 ;  /* 0x00000078199d7223 */ /* 0x080fe4000001088d */
[----:B------:R-:W-:Y:S01]  /*1c020*/  LDSM.16.MT88.4 R24, [R180+0x9800] ;  /* 0x00980000b418783b */ /* 0x000fe20000004200 */
[-CC-:B------:R-:W-:Y:S02]  /*1c030*/  FFMA.FTZ R156, R38, R120.reuse, -R143.reuse ;  /* 0x00000078269c7223 */ /* 0x180fe4000001088f */
[-C--:B------:R-:W-:Y:S02]  /*1c040*/  FFMA.FTZ R159, R39, R120.reuse, -R143 ;  /* 0x00000078279f7223 */ /* 0x080fe4000001088f */
[----:B------:R-:W2:Y:S01]  /*1c050*/  MUFU.EX2 R122, R122 ;  /* 0x0000007a007a7308 */ /* 0x000ea20000000800 */
[-C--:B------:R-:W-:Y:S02]  /*1c060*/  FFMA.FTZ R160, R36, R120.reuse, -R141 ;  /* 0x0000007824a07223 */ /* 0x080fe4000001088d */
[--C-:B------:R-:W-:Y:S01]  /*1c070*/  FFMA.FTZ R158, R42, R120, -R143.reuse ;  /* 0x000000782a9e7223 */ /* 0x100fe2000001088f */
[----:B-1----:R-:W-:Y:S01]  /*1c080*/  F2FP.BF16.PACK_AB R112, R137, R140 ;  /* 0x0000008c8970723e */ /* 0x002fe200000010ff */
[--C-:B------:R-:W-:Y:S02]  /*1c090*/  FFMA.FTZ R161, R43, R120, -R143.reuse ;  /* 0x000000782ba17223 */ /* 0x100fe4000001088f */
[C---:B------:R-:W-:Y:S02]  /*1c0a0*/  FMUL.FTZ R90, R119.reuse, R90 ;  /* 0x0000005a775a7220 */ /* 0x040fe40000410000 */
[C---:B------:R-:W-:Y:S01]  /*1c0b0*/  FMUL.FTZ R91, R119.reuse, R91 ;  /* 0x0000005b775b7220 */ /* 0x040fe20000410000 */
[----:B------:R-:W-:Y:S01]  /*1c0c0*/  MUFU.EX2 R153, R153 ;  /* 0x0000009900997308 */ /* 0x000fe20000000800 */
[C---:B------:R-:W-:Y:S02]  /*1c0d0*/  FMUL.FTZ R88, R118.reuse, R88 ;  /* 0x0000005876587220 */ /* 0x040fe40000410000 */
[----:B------:R-:W-:Y:S02]  /*1c0e0*/  FMUL.FTZ R89, R118, R89 ;  /* 0x0000005976597220 */ /* 0x000fe40000410000 */
[----:B------:R-:W-:Y:S02]  /*1c0f0*/  FFMA.FTZ R147, R14, R120, -R143 ;  /* 0x000000780e937223 */ /* 0x000fe4000001088f */
[----:B------:R-:W-:Y:S02]  /*1c100*/  FMUL.FTZ R14, R119, R106 ;  /* 0x0000006a770e7220 */ /* 0x000fe40000410000 */
[--C-:B------:R-:W-:Y:S01]  /*1c110*/  FFMA.FTZ R142, R13, R120, -R141.reuse ;  /* 0x000000780d8e7223 */ /* 0x100fe2000001088d */
[----:B------:R-:W1:Y:S01]  /*1c120*/  MUFU.EX2 R150, R150 ;  /* 0x0000009600967308 */ /* 0x000e620000000800 */
[----:B------:R-:W-:Y:S02]  /*1c130*/  FMUL.FTZ R13, R118, R105 ;  /* 0x00000069760d7220 */ /* 0x000fe40000410000 */
[C---:B------:R-:W-:Y:S01]  /*1c140*/  FMUL.FTZ R94, R119.reuse, R94 ;  /* 0x0000005e775e7220 */ /* 0x040fe20000410000 */
[----:B--2---:R-:W-:Y:S01]  /*1c150*/  F2FP.BF16.PACK_AB R114, R122, R123 ;  /* 0x0000007b7a72723e */ /* 0x004fe200000010ff */
[C---:B------:R-:W-:Y:S02]  /*1c160*/  FMUL.FTZ R95, R119.reuse, R95 ;  /* 0x0000005f775f7220 */ /* 0x040fe40000410000 */
[C---:B------:R-:W-:Y:S02]  /*1c170*/  FMUL.FTZ R92, R118.reuse, R92 ;  /* 0x0000005c765c7220 */ /* 0x040fe40000410000 */
[C---:B------:R-:W-:Y:S01]  /*1c180*/  FMUL.FTZ R93, R118.reuse, R93 ;  /* 0x0000005d765d7220 */ /* 0x040fe20000410000 */
[----:B------:R-:W-:Y:S01]  /*1c190*/  MUFU.EX2 R147, R147 ;  /* 0x0000009300937308 */ /* 0x000fe20000000800 */
[C---:B------:R-:W-:Y:S05]  /*1c1a0*/  HMMA.16816.F32.BF16 R4, R112.reuse, R124, R4 ;  /* 0x0000007c7004723c */ /* 0x040fea0000041804 */
[C---:B------:R-:W-:Y:S02]  /*1c1b0*/  FMUL.FTZ R98, R119.reuse, R98 ;  /* 0x0000006277627220 */ /* 0x040fe40000410000 */
[----:B------:R-:W-:Y:S01]  /*1c1c0*/  FMUL.FTZ R99, R119, R99 ;  /* 0x0000006377637220 */ /* 0x000fe20000410000 */
[C---:B------:R-:W-:Y:S01]  /*1c1d0*/  HMMA.16816.F32.BF16 R8, R112.reuse, R126, R8 ;  /* 0x0000007e7008723c */ /* 0x040fe20000041808 */
[----:B------:R-:W2:Y:S01]  /*1c1e0*/  LDSM.16.MT88.4 R124, [R182+0xd000] ;  /* 0x00d00000b67c783b */ /* 0x000ea20000004200 */
[----:B------:R-:W-:Y:S02]  /*1c1f0*/  MUFU.EX2 R142, R142 ;  /* 0x0000008e008e7308 */ /* 0x000fe40000000800 */
[C---:B------:R-:W-:Y:S02]  /*1c200*/  FMUL.FTZ R96, R118.reuse, R96 ;  /* 0x0000006076607220 */ /* 0x040fe40000410000 */
[----:B------:R-:W-:Y:S02]  /*1c210*/  FMUL.FTZ R97, R118, R97 ;  /* 0x0000006176617220 */ /* 0x000fe40000410000 */
[C---:B------:R-:W-:Y:S04]  /*1c220*/  HMMA.16816.F32.BF16 R68, R112.reuse, R128, R68 ;  /* 0x000000807044723c */ /* 0x040fe80000041844 */
[--C-:B------:R-:W-:Y:S01]  /*1c230*/  FFMA.FTZ R146, R16, R120, -R141.reuse ;  /* 0x0000007810927223 */ /* 0x100fe2000001088d */
[----:B------:R-:W-:Y:S01]  /*1c240*/  MUFU.EX2 R154, R154 ;  /* 0x0000009a009a7308 */ /* 0x000fe20000000800 */
[C---:B------:R-:W-:Y:S02]  /*1c250*/  FMUL.FTZ R16, R118.reuse, R100 ;  /* 0x0000006476107220 */ /* 0x040fe40000410000 */
[C---:B------:R-:W-:Y:S01]  /*1c260*/  HMMA.16816.F32.BF16 R72, R112.reuse, R130, R72 ;  /* 0x000000827048723c */ /* 0x040fe20000041848 */
[----:B------:R-:W4:Y:S03]  /*1c270*/  LDSM.16.MT88.4 R128, [R180+0xd000] ;  /* 0x00d00000b480783b */ /* 0x000f260000004200 */
[-C--:B------:R-:W-:Y:S02]  /*1c280*/  FFMA.FTZ R149, R17, R120.reuse, -R141 ;  /* 0x0000007811957223 */ /* 0x080fe4000001088d */
[----:B------:R-:W-:Y:S01]  /*1c290*/  FMUL.FTZ R17, R118, R101 ;  /* 0x0000006576117220 */ /* 0x000fe20000410000 */
[----:B------:R-:W-:Y:S01]  /*1c2a0*/  MUFU.EX2 R146, R146 ;  /* 0x0000009200927308 */ /* 0x000fe20000000800 */
[C---:B------:R-:W-:Y:S04]  /*1c2b0*/  HMMA.16816.F32.BF16 R76, R112.reuse, R132, R76 ;  /* 0x00000084704c723c */ /* 0x040fe8000004184c */
[-CC-:B------:R-:W-:Y:S02]  /*1c2c0*/  FFMA.FTZ R148, R22, R120.reuse, -R143.reuse ;  /* 0x0000007816947223 */ /* 0x180fe4000001088f */
[-CC-:B------:R-:W-:Y:S01]  /*1c2d0*/  FFMA.FTZ R151, R23, R120.reuse, -R143.reuse ;  /* 0x0000007817977223 */ /* 0x180fe2000001088f */
[----:B-1----:R-:W-:Y:S01]  /*1c2e0*/  F2FP.BF16.PACK_AB R23, R150, R153 ;  /* 0x000000999617723e */ /* 0x002fe200000010ff */
[C---:B------:R-:W-:Y:S01]  /*1c2f0*/  HMMA.16816.F32.BF16 R80, R112.reuse, R134, R80 ;  /* 0x000000867050723c */ /* 0x040fe20000041850 */
[----:B------:R-:W1:Y:S03]  /*1c300*/  MUFU.EX2 R149, R149 ;  /* 0x0000009500957308 */ /* 0x000e660000000800 */
[-C--:B------:R-:W-:Y:S02]  /*1c310*/  FFMA.FTZ R132, R15, R120.reuse, -R143 ;  /* 0x000000780f847223 */ /* 0x080fe4000001088f */
[----:B------:R-:W-:Y:S02]  /*1c320*/  FMUL.FTZ R15, R119, R107 ;  /* 0x0000006b770f7220 */ /* 0x000fe40000410000 */
[C---:B---3--:R-:W-:Y:S03]  /*1c330*/  HMMA.16816.F32.BF16 R84, R112.reuse, R108, R84 ;  /* 0x0000006c7054723c */ /* 0x048fe60000041854 */
[----:B------:R-:W3:Y:S01]  /*1c340*/  MUFU.EX2 R132, R132 ;  /* 0x0000008400847308 */ /* 0x000ee20000000800 */
[----:B------:R-:W-:Y:S02]  /*1c350*/  FFMA.FTZ R135, R12, R120, -R141 ;  /* 0x000000780c877223 */ /* 0x000fe4000001088d */
[----:B------:R-:W-:Y:S02]  /*1c360*/  FMUL.FTZ R12, R118, R104 ;  /* 0x00000068760c7220 */ /* 0x000fe40000410000 */
[C---:B------:R-:W-:Y:S01]  /*1c370*/  HMMA.16816.F32.BF16 R88, R112.reuse, R110, R88 ;  /* 0x0000006e7058723c */ /* 0x040fe20000041858 */
[----:B------:R-:W5:Y:S03]  /*1c380*/  LDSM.16.MT88.4 R104, [R182+0x9400] ;  /* 0x00940000b668783b */ /* 0x000f660000004200 */
[-CC-:B------:R-:W-:Y:S01]  /*1c390*/  FFMA.FTZ R133, R18, R120.reuse, -R143.reuse ;  /* 0x0000007812857223 */ /* 0x180fe2000001088f */
[----:B------:R-:W4:Y:S01]  /*1c3a0*/  MUFU.EX2 R135, R135 ;  /* 0x0000008700877308 */ /* 0x000f220000000800 */
[----:B------:R-:W-:Y:S02]  /*1c3b0*/  FFMA.FTZ R134, R19, R120, -R143 ;  /* 0x0000007813867223 */ /* 0x000fe4000001088f */
[C---:B--2---:R-:W-:Y:S01]  /*1c3c0*/  HMMA.16816.F32.BF16 R92, R112.reuse, R124, R92 ;  /* 0x0000007c705c723c */ /* 0x044fe2000004185c */
[----:B------:R-:W2:Y:S03]  /*1c3d0*/  LDSM.16.MT88.4 R108, [R180+0x9400] ;  /* 0x00940000b46c783b */ /* 0x000ea60000004200 */
[----:B------:R-:W-:Y:S01]  /*1c3e0*/  FMUL.FTZ R18, R119, R102 ;  /* 0x0000006677127220 */ /* 0x000fe20000410000 */
[----:B-1----:R-:W-:Y:S01]  /*1c3f0*/  F2FP.BF16.PACK_AB R102, R149, R146 ;  /* 0x000000929566723e */ /* 0x002fe200000010ff */
[----:B------:R-:W-:Y:S01]  /*1c400*/  FMUL.FTZ R19, R119, R103 ;  /* 0x0000006777137220 */ /* 0x000fe20000410000 */
[----:B------:R-:W-:Y:S01]  /*1c410*/  MUFU.EX2 R133, R133 ;  /* 0x0000008500857308 */ /* 0x000fe20000000800 */
[C---:B------:R-:W-:Y:S01]  /*1c420*/  HMMA.16816.F32.BF16 R12, R112.reuse, R126, R12 ;  /* 0x0000007e700c723c */ /* 0x040fe2000004180c */
[----:B------:R-:W-:Y:S03]  /*1c430*/  LDSM.16.MT88.4 R124, [R180+0xb400] ;  /* 0x00b40000b47c783b */ /* 0x000fe60000004200 */
[----:B---3--:R-:W-:Y:S01]  /*1c440*/  F2FP.BF16.PACK_AB R101, R132, R147 ;  /* 0x000000938465723e */ /* 0x008fe200000010ff */
[-CC-:B------:R-:W-:Y:S02]  /*1c450*/  FFMA.FTZ R152, R20, R120.reuse, -R141.reuse ;  /* 0x0000007814987223 */ /* 0x180fe4000001088d */
[-C--:B------:R-:W-:Y:S01]  /*1c460*/  FFMA.FTZ R155, R21, R120.reuse, -R141 ;  /* 0x00000078159b7223 */ /* 0x080fe2000001088d */
[C---:B----4-:R-:W-:Y:S01]  /*1c470*/  HMMA.16816.F32.BF16 R16, R112.reuse, R128, R16 ;  /* 0x000000807010723c */ /* 0x050fe20000041810 */
[----:B------:R-:W1:Y:S03]  /*1c480*/  MUFU.EX2 R134, R134 ;  /* 0x0000008600867308 */ /* 0x000e660000000800 */
[-CC-:B------:R-:W-:Y:S01]  /*1c490*/  FFMA.FTZ R46, R46, R120.reuse, -R143.reuse ;  /* 0x000000782e2e7223 */ /* 0x180fe2000001088f */
[----:B------:R-:W-:Y:S01]  /*1c4a0*/  F2FP.BF16.PACK_AB R100, R142, R135 ;  /* 0x000000878e64723e */ /* 0x000fe200000010ff */
[-CC-:B------:R-:W-:Y:S02]  /*1c4b0*/  FFMA.FTZ R47, R47, R120.reuse, -R143.reuse ;  /* 0x000000782f2f7223 */ /* 0x180fe4000001088f */
[----:B------:R-:W-:Y:S01]  /*1c4c0*/  HMMA.16816.F32.BF16 R96, R112, R130, R96 ;  /* 0x000000827060723c */ /* 0x000fe20000041860 */
[----:B------:R-:W3:Y:S02]  /*1c4d0*/  LDSM.16.MT88.4 R112, [R182+0xb400] ;  /* 0x00b40000b670783b */ /* 0x000ee40000004200 */
[----:B------:R-:W-:Y:S01]  /*1c4e0*/  MUFU.EX2 R151, R151 ;  /* 0x0000009700977308 */ /* 0x000fe20000000800 */
[-CC-:B------:R-:W-:Y:S02]  /*1c4f0*/  FFMA.FTZ R50, R50, R120.reuse, -R143.reuse ;  /* 0x0000007832327223 */ /* 0x180fe4000001088f */
[-C--:B------:R-:W-:Y:S02]  /*1c500*/  FFMA.FTZ R51, R51, R120.reuse, -R143 ;  /* 0x0000007833337223 */ /* 0x080fe4000001088f */
[-CC-:B------:R-:W-:Y:S01]  /*1c510*/  FFMA.FTZ R44, R44, R120.reuse, -R141.reuse ;  /* 0x000000782c2c7223 */ /* 0x180fe2000001088d */
[----:B------:R-:W4:Y:S03]  /*1c520*/  LDSM.16.MT88.4 R128, [R182+0xd400] ;  /* 0x00d40000b680783b */ /* 0x000f260000004200 */
[-CC-:B------:R-:W-:Y:S01]  /*1c530*/  FFMA.FTZ R45, R45, R120.reuse, -R141.reuse ;  /* 0x000000782d2d7223 */ /* 0x180fe2000001088d */
[----:B------:R-:W2:Y:S01]  /*1c540*/  MUFU.EX2 R148, R148 ;  /* 0x0000009400947308 */ /* 0x000ea20000000800 */
[-CC-:B------:R-:W-:Y:S02]  /*1c550*/  FFMA.FTZ R48, R48, R120.reuse, -R141.reuse ;  /* 0x0000007830307223 */ /* 0x180fe4000001088d */
[-C--:B------:R-:W-:Y:S01]  /*1c560*/  FFMA.FTZ R49, R49, R120.reuse, -R141 ;  /* 0x0000007831317223 */ /* 0x080fe2000001088d */
[----:B-1----:R-:W-:Y:S01]  /*1c570*/  F2FP.BF16.PACK_AB R103, R134, R133 ;  /* 0x000000858667723e */ /* 0x002fe200000010ff */
[-CC-:B------:R-:W-:Y:S02]  /*1c580*/  FFMA.FTZ R54, R54, R120.reuse, -R143.reuse ;  /* 0x0000007836367223 */ /* 0x180fe4000001088f */
[-CC-:B------:R-:W-:Y:S02]  /*1c590*/  FFMA.FTZ R55, R55, R120.reuse, -R143.reuse ;  /* 0x0000007837377223 */ /* 0x180fe4000001088f */
[-CC-:B------:R-:W-:Y:S01]  /*1c5a0*/  FFMA.FTZ R58, R58, R120.reuse, -R143.reuse ;  /* 0x000000783a3a7223 */ /* 0x180fe2000001088f */
[----:B------:R-:W-:Y:S01]  /*1c5b0*/  MUFU.EX2 R152, R152 ;  /* 0x0000009800987308 */ /* 0x000fe20000000800 */
[C---:B-----5:R-:W-:Y:S05]  /*1c5c0*/  HMMA.16816.F32.BF16 R4, R100.reuse, R104, R4 ;  /* 0x000000686404723c */ /* 0x060fea0000041804 */
[-C--:B------:R-:W-:Y:S02]  /*1c5d0*/  FFMA.FTZ R59, R59, R120.reuse, -R143 ;  /* 0x000000783b3b7223 */ /* 0x080fe4000001088f */
[-CC-:B------:R-:W-:Y:S01]  /*1c5e0*/  FFMA.FTZ R52, R52, R120.reuse, -R141.reuse ;  /* 0x0000007834347223 */ /* 0x180fe2000001088d */
[C---:B------:R-:W-:Y:S01]  /*1c5f0*/  HMMA.16816.F32.BF16 R8, R100.reuse, R106, R8 ;  /* 0x0000006a6408723c */ /* 0x040fe20000041808 */
[----:B------:R-:W1:Y:S01]  /*1c600*/  LDSM.16.MT88.4 R104, [R180+0xd400] ;  /* 0x00d40000b468783b */ /* 0x000e620000004200 */
[----:B------:R-:W5:Y:S02]  /*1c610*/  MUFU.EX2 R155, R155 ;  /* 0x0000009b009b7308 */ /* 0x000f640000000800 */
[--C-:B------:R-:W-:Y:S01]  /*1c620*/  FFMA.FTZ R53, R53, R120, -R141.reuse ;  /* 0x0000007835357223 */ /* 0x100fe2000001088d */
[----:B--2---:R-:W-:Y:S01]  /*1c630*/  F2FP.BF16.PACK_AB R21, R151, R148 ;  /* 0x000000949715723e */ /* 0x004fe200000010ff */
[-CC-:B------:R-:W-:Y:S02]  /*1c640*/  FFMA.FTZ R56, R56, R120.reuse, -R141.reuse ;  /* 0x0000007838387223 */ /* 0x180fe4000001088d */
[C---:B------:R-:W-:Y:S04]  /*1c650*/  HMMA.16816.F32.BF16 R68, R100.reuse, R108, R68 ;  /* 0x0000006c6444723c */ /* 0x040fe80000041844 */
[----:B------:R-:W2:Y:S01]  /*1c660*/  MUFU.EX2 R157, R157 ;  /* 0x0000009d009d7308 */ /* 0x000ea20000000800 */
[----:B------:R-:W-:Y:S02]  /*1c670*/  FFMA.FTZ R57, R57, R120, -R141 ;  /* 0x0000007839397223 */ /* 0x000fe4000001088d */
[----:B------:R-:W-:Y:S01]  /*1c680*/  FFMA.FTZ R140, R118, R205, R140 ;  /* 0x000000cd768c7223 */ /* 0x000fe2000001008c */
[C---:B------:R-:W-:Y:S01]  /*1c690*/  HMMA.16816.F32.BF16 R72, R100.reuse, R110, R72 ;  /* 0x0000006e6448723c */ /* 0x040fe20000041848 */
[----:B------:R-:W1:Y:S03]  /*1c6a0*/  LDSM.16.MT88.4 R108, [R182+0x9800] ;  /* 0x00980000b66c783b */ /* 0x000e660000004200 */
[----:B------:R-:W-:Y:S01]  /*1c6b0*/  FADD.FTZ R140, R137, R140 ;  /* 0x0000008c898c7221 */ /* 0x000fe20000010000 */
[----:B------:R-:W-:Y:S01]  /*1c6c0*/  MOV R118, R3 ;  /* 0x0000000300767202 */ /* 0x000fe20000000f00 */
[----:B------:R-:W-:Y:S01]  /*1c6d0*/  MUFU.EX2 R156, R156 ;  /* 0x0000009c009c7308 */ /* 0x000fe20000000800 */
[----:B------:R-:W-:Y:S01]  /*1c6e0*/  FFMA.FTZ R139, R119, R208, R139 ;  /* 0x000000d0778b7223 */ /* 0x000fe2000001008b */
[C---:B---3--:R-:W-:Y:S04]  /*1c6f0*/  HMMA.16816.F32.BF16 R76, R100.reuse, R112, R76 ;  /* 0x00000070644c723c */ /* 0x048fe8000004184c */
[----:B-----5:R-:W-:Y:S01]  /*1c700*/  F2FP.BF16.PACK_AB R20, R155, R152 ;  /* 0x000000989b14723e */ /* 0x020fe200000010ff */
[----:B------:R-:W-:Y:S01]  /*1c710*/  FADD.FTZ R123, R123, R140 ;  /* 0x0000008c7b7b7221 */ /* 0x000fe20000010000 */
[----:B------:R-:W-:Y:S01]  /*1c720*/  MOV R119, R2 ;  /* 0x0000000200777202 */ /* 0x000fe20000000f00 */
[----:B------:R-:W-:Y:S01]  /*1c730*/  FADD.FTZ R139, R138, R139 ;  /* 0x0000008b8a8b7221 */ /* 0x000fe20000010000 */
[C---:B------:R-:W-:Y:S01]  /*1c740*/  HMMA.16816.F32.BF16 R80, R100.reuse, R114, R80 ;  /* 0x000000726450723c */ /* 0x040fe20000041850 */
[----:B------:R-:W-:Y:S03]  /*1c750*/  MUFU.EX2 R159, R159 ;  /* 0x0000009f009f7308 */ /* 0x000fe60000000800 */
[----:B--2---:R-:W-:Y:S01]  /*1c760*/  F2FP.BF16.PACK_AB R22, R157, R154 ;  /* 0x0000009a9d16723e */ /* 0x004fe200000010ff */
[----:B------:R-:W-:Y:S02]  /*1c770*/  FADD.FTZ R122, R122, R123 ;  /* 0x0000007b7a7a7221 */ /* 0x000fe40000010000 */
[----:B------:R-:W-:Y:S01]  /*1c780*/  FADD.FTZ R136, R136, R139 ;  /* 0x0000008b88887221 */ /* 0x000fe20000010000 */
[C---:B------:R-:W-:Y:S03]  /*1c790*/  HMMA.16816.F32.BF16 R84, R100.reuse, R124, R84 ;  /* 0x0000007c6454723c */ /* 0x040fe60000041854 */
[----:B------:R-:W-:Y:S01]  /*1c7a0*/  MUFU.EX2 R158, R158 ;  /* 0x0000009e009e7308 */ /* 0x000fe20000000800 */
[----:B------:R-:W-:Y:S03]  /*1c7b0*/  FADD.FTZ R136, R121, R136 ;  /* 0x0000008879887221 */ /* 0x000fe60000010000 */
[-CC-:B------:R-:W-:Y:S01]  /*1c7c0*/  FFMA.FTZ R124, R30, R120.reuse, -R143.reuse ;  /* 0x000000781e7c7223 */ /* 0x180fe2000001088f */
[C---:B------:R-:W-:Y:S04]  /*1c7d0*/  HMMA.16816.F32.BF16 R88, R100.reuse, R126, R88 ;  /* 0x0000007e6458723c */ /* 0x040fe80000041858 */
[-CC-:B------:R-:W-:Y:S01]  /*1c7e0*/  FFMA.FTZ R125, R31, R120.reuse, -R143.reuse ;  /* 0x000000781f7d7223 */ /* 0x180fe2000001088f */
[----:B------:R-:W-:Y:S01]  /*1c7f0*/  MUFU.EX2 R124, R124 ;  /* 0x0000007c007c7308 */ /* 0x000fe20000000800 */
[----:B------:R-:W-:Y:S02]  /*1c800*/  FADD.FTZ R147, R147, R136 ;  /* 0x0000008893937221 */ /* 0x000fe40000010000 */
[C---:B----4-:R-:W-:Y:S04]  /*1c810*/  HMMA.16816.F32.BF16 R92, R100.reuse, R128, R92 ;  /* 0x00000080645c723c */ /* 0x050fe8000004185c */
[-CC-:B------:R-:W-:Y:S02]  /*1c820*/  FFMA.FTZ R126, R34, R120.reuse, -R143.reuse ;  /* 0x00000078227e7223 */ /* 0x180fe4000001088f */
[-C--:B------:R-:W-:Y:S01]  /*1c830*/  FFMA.FTZ R127, R35, R120.reuse, -R143 ;  /* 0x00000078237f7223 */ /* 0x080fe2000001088f */
[----:B------:R-:W2:Y:S01]  /*1c840*/  MUFU.EX2 R125, R125 ;  /* 0x0000007d007d7308 */ /* 0x000ea20000000800 */
[C---:B------:R-:W-:Y:S04]  /*1c850*/  HMMA.16816.F32.BF16 R12, R100.reuse, R130, R12 ;  /* 0x00000082640c723c */ /* 0x040fe8000004180c */
[-CC-:B------:R-:W-:Y:S02]  /*1c860*/  FFMA.FTZ R128, R28, R120.reuse, -R141.reuse ;  /* 0x000000781c807223 */ /* 0x180fe4000001088d */
[-CC-:B------:R-:W-:Y:S02]  /*1c870*/  FFMA.FTZ R129, R29, R120.reuse, -R141.reuse ;  /* 0x000000781d817223 */ /* 0x180fe4000001088d */
[C---:B-1----:R-:W-:Y:S01]  /*1c880*/  HMMA.16816.F32.BF16 R16, R100.reuse, R104, R16 ;  /* 0x000000686410723c */ /* 0x042fe20000041810 */
[----:B------:R-:W-:Y:S01]  /*1c890*/  LDSM.16.MT88.4 R28, [R182+0x9c00] ;  /* 0x009c0000b61c783b */ /* 0x000fe20000004200 */
[----:B------:R-:W-:Y:S02]  /*1c8a0*/  MUFU.EX2 R126, R126 ;  /* 0x0000007e007e7308 */ /* 0x000fe40000000800 */
[-CC-:B------:R-:W-:Y:S02]  /*1c8b0*/  FFMA.FTZ R130, R32, R120.reuse, -R141.reuse ;  /* 0x0000007820827223 */ /* 0x180fe4000001088d */
[----:B------:R-:W-:Y:S02]  /*1c8c0*/  FFMA.FTZ R131, R33, R120, -R141 ;  /* 0x0000007821837223 */ /* 0x000fe4000001088d */
[----:B------:R-:W-:Y:S01]  /*1c8d0*/  HMMA.16816.F32.BF16 R96, R100, R106, R96 ;  /* 0x0000006a6460723c */ /* 0x000fe20000041860 */
[----:B------:R-:W1:Y:S03]  /*1c8e0*/  LDSM.16.MT88.4 R100, [R182+0xb800] ;  /* 0x00b80000b664783b */ /* 0x000e660000004200 */
[----:B------:R-:W3:Y:S01]  /*1c8f0*/  MUFU.EX2 R127, R127 ;  /* 0x0000007f007f7308 */ /* 0x000ee20000000800 */
[----:B------:R-:W-:Y:S03]  /*1c900*/  FADD.FTZ R132, R132, R147 ;  /* 0x0000009384847221 */ /* 0x000fe60000010000 */
[C---:B------:R-:W-:Y:S01]  /*1c910*/  HMMA.16816.F32.BF16 R4, R20.reuse, R108, R4 ;  /* 0x0000006c1404723c */ /* 0x040fe20000041804 */
[----:B------:R-:W4:Y:S04]  /*1c920*/  LDSM.16.MT88.4 R104, [R180+0xb800] ;  /* 0x00b80000b468783b */ /* 0x000f280000004200 */
[----:B------:R-:W-:Y:S01]  /*1c930*/  FADD.FTZ R133, R133, R132 ;  /* 0x0000008485857221 */ /* 0x000fe20000010000 */
[----:B------:R-:W-:Y:S02]  /*1c940*/  MUFU.EX2 R128, R128 ;  /* 0x0000008000807308 */ /* 0x000fe40000000800 */
[C---:B------:R-:W-:Y:S01]  /*1c950*/  HMMA.16816.F32.BF16 R8, R20.reuse, R110, R8 ;  /* 0x0000006e1408723c */ /* 0x040fe20000041808 */
[----:B------:R-:W5:Y:S07]  /*1c960*/  LDSM.16.MT88.4 R108, [R182+0xd800] ;  /* 0x00d80000b66c783b */ /* 0x000f6e0000004200 */
[C---:B------:R-:W-:Y:S01]  /*1c970*/  HMMA.16816.F32.BF16 R68, R20.reuse, R24, R68 ;  /* 0x000000181444723c */ /* 0x040fe20000041844 */
[----:B------:R-:W-:Y:S01]  /*1c980*/  LDSM.16.MT88.4 R32, [R180+0x9c00] ;  /* 0x009c0000b420783b */ /* 0x000fe20000004200 */
[----:B------:R-:W2:Y:S06]  /*1c990*/  MUFU.EX2 R129, R129 ;  /* 0x0000008100817308 */ /* 0x000eac0000000800 */
[C---:B------:R-:W-:Y:S01]  /*1c9a0*/  HMMA.16816.F32.BF16 R72, R20.reuse, R26, R72 ;  /* 0x0000001a1448723c */ /* 0x040fe20000041848 */
[----:B------:R-:W2:Y:S03]  /*1c9b0*/  LDSM.16.MT88.4 R24, [R180+0xd800] ;  /* 0x00d80000b418783b */ /* 0x000ea60000004200 */
[----:B------:R-:W-:Y:S04]  /*1c9c0*/  MUFU.EX2 R130, R130 ;  /* 0x0000008200827308 */ /* 0x000fe80000000800 */
[C---:B-1----:R-:W-:Y:S06]  /*1c9d0*/  HMMA.16816.F32.BF16 R76, R20.reuse, R100, R76 ;  /* 0x00000064144c723c */ /* 0x042fec000004184c */
[----:B------:R-:W1:Y:S02]  /*1c9e0*/  MUFU.EX2 R131, R131 ;  /* 0x0000008300837308 */ /* 0x000e640000000800 */
[C---:B------:R-:W-:Y:S01]  /*1c9f0*/  HMMA.16816.F32.BF16 R80, R20.reuse, R102, R80 ;  /* 0x000000661450723c */ /* 0x040fe20000041850 */
[----:B------:R-:W1:Y:S07]  /*1ca00*/  LDSM.16.MT88.4 R100, [R182+0xbc00] ;  /* 0x00bc0000b664783b */ /* 0x000e6e0000004200 */
[----:B------:R-:W1:Y:S01]  /*1ca10*/  MUFU.EX2 R161, R161 ;  /* 0x000000a100a17308 */ /* 0x000e620000000800 */
[C---:B----4-:R-:W-:Y:S08]  /*1ca20*/  HMMA.16816.F32.BF16 R84, R20.reuse, R104, R84 ;  /* 0x000000681454723c */ /* 0x050ff00000041854 */
        /* <DEDUP_REMOVED lines=8> */
[C---:B--2---:R-:W-:Y:S08]  /*1cab0*/  HMMA.16816.F32.BF16 R16, R20.reuse, R24, R16 ;  /* 0x000000181410723c */ /* 0x044ff00000041810 */
[----:B------:R-:W-:Y:S01]  /*1cac0*/  HMMA.16816.F32.BF16 R96, R20, R26, R96 ;  /* 0x0000001a1460723c */ /* 0x000fe20000041860 */
[----:B------:R-:W2:Y:S01]  /*1cad0*/  LDSM.16.MT88.4 R24, [R180+0xbc00] ;  /* 0x00bc0000b418783b */ /* 0x000ea20000004200 */
[----:B------:R-:W-:Y:S05]  /*1cae0*/  MUFU.EX2 R50, R50 ;  /* 0x0000003200327308 */ /* 0x000fea0000000800 */
[----:B------:R-:W-:Y:S02]  /*1caf0*/  F2FP.BF16.PACK_AB R21, R125, R124 ;  /* 0x0000007c7d15723e */ /* 0x000fe400000010ff */
[----:B---3--:R-:W-:Y:S03]  /*1cb00*/  F2FP.BF16.PACK_AB R23, R127, R126 ;  /* 0x0000007e7f17723e */ /* 0x008fe600000010ff */
[----:B------:R-:W-:Y:S01]  /*1cb10*/  F2FP.BF16.PACK_AB R20, R129, R128 ;  /* 0x000000808114723e */ /* 0x000fe200000010ff */
[----:B------:R-:W-:Y:S01]  /*1cb20*/  MUFU.EX2 R51, R51 ;  /* 0x0000003300337308 */ /* 0x000fe20000000800 */
[----:B-1----:R-:W-:Y:S07]  /*1cb30*/  F2FP.BF16.PACK_AB R22, R131, R130 ;  /* 0x000000828316723e */ /* 0x002fee00000010ff */
[C---:B------:R-:W-:Y:S02]  /*1cb40*/  HMMA.16816.F32.BF16 R4, R20.reuse, R28, R4 ;  /* 0x0000001c1404723c */ /* 0x040fe40000041804 */
[----:B------:R-:W-:Y:S06]  /*1cb50*/  MUFU.EX2 R44, R44 ;  /* 0x0000002c002c7308 */ /* 0x000fec0000000800 */
[C---:B------:R-:W-:Y:S01]  /*1cb60*/  HMMA.16816.F32.BF16 R8, R20.reuse, R30, R8 ;  /* 0x0000001e1408723c */ /* 0x040fe20000041808 */
[----:B------:R-:W1:Y:S03]  /*1cb70*/  LDSM.16.MT88.4 R28, [R182+0xdc00] ;  /* 0x00dc0000b61c783b */ /* 0x000e660000004200 */
[----:B------:R-:W-:Y:S04]  /*1cb80*/  MUFU.EX2 R45, R45 ;  /* 0x0000002d002d7308 */ /* 0x000fe80000000800 */
[C---:B------:R-:W-:Y:S06]  /*1cb90*/  HMMA.16816.F32.BF16 R68, R20.reuse, R32, R68 ;  /* 0x000000201444723c */ /* 0x040fec0000041844 */
[----:B------:R-:W-:Y:S02]  /*1cba0*/  MUFU.EX2 R48, R48 ;  /* 0x0000003000307308 */ /* 0x000fe40000000800 */
[C---:B------:R-:W-:Y:S01]  /*1cbb0*/  HMMA.16816.F32.BF16 R72, R20.reuse, R34, R72 ;  /* 0x000000221448723c */ /* 0x040fe20000041848 */
[----:B------:R-:W3:Y:S07]  /*1cbc0*/  LDSM.16.MT88.4 R32, [R180+0xdc00] ;  /* 0x00dc0000b420783b */ /* 0x000eee0000004200 */
[C---:B------:R-:W-:Y:S01]  /*1cbd0*/  HMMA.16816.F32.BF16 R76, R20.reuse, R100, R76 ;  /* 0x00000064144c723c */ /* 0x040fe2000004184c */
[----:B------:R-:W-:Y:S06]  /*1cbe0*/  MUFU.EX2 R49, R49 ;  /* 0x0000003100317308 */ /* 0x000fec0000000800 */
[-CC-:B------:R-:W-:Y:S01]  /*1cbf0*/  FFMA.FTZ R101, R37, R120.reuse, -R141.reuse ;  /* 0x0000007825657223 */ /* 0x180fe2000001088d */
[C---:B------:R-:W-:Y:S01]  /*1cc00*/  HMMA.16816.F32.BF16 R80, R20.reuse, R102, R80 ;  /* 0x000000661450723c */ /* 0x040fe20000041850 */
[----:B------:R-:W4:Y:S02]  /*1cc10*/  LDSM.16.MT88.4 R36, [R182+0xa000] ;  /* 0x00a00000b624783b */ /* 0x000f240000004200 */
[----:B------:R-:W-:Y:S01]  /*1cc20*/  MUFU.EX2 R54, R54 ;  /* 0x0000003600367308 */ /* 0x000fe20000000800 */
[-CC-:B------:R-:W-:Y:S03]  /*1cc30*/  FFMA.FTZ R100, R40, R120.reuse, -R141.reuse ;  /* 0x0000007828647223 */ /* 0x180fe6000001088d */
[----:B------:R-:W-:Y:S01]  /*1cc40*/  FFMA.FTZ R103, R41, R120, -R141 ;  /* 0x0000007829677223 */ /* 0x000fe2000001088d */
[C---:B--2---:R-:W-:Y:S01]  /*1cc50*/  HMMA.16816.F32.BF16 R84, R20.reuse, R24, R84 ;  /* 0x000000181454723c */ /* 0x044fe20000041854 */
[----:B------:R-:W-:Y:S04]  /*1cc60*/  LDSM.16.MT88.4 R40, [R182+0xe400] ;  /* 0x00e40000b628783b */ /* 0x000fe80000004200 */
[----:B------:R-:W2:Y:S03]  /*1cc70*/  MUFU.EX2 R101, R101 ;  /* 0x0000006500657308 */ /* 0x000ea60000000800 */
[C---:B------:R-:W-:Y:S01]  /*1cc80*/  HMMA.16816.F32.BF16 R88, R20.reuse, R26, R88 ;  /* 0x0000001a1458723c */ /* 0x040fe20000041858 */
[----:B------:R-:W5:Y:S06]  /*1cc90*/  LDSM.16.MT88.4 R24, [R180+0xa000] ;  /* 0x00a00000b418783b */ /* 0x000f6c0000004200 */
[----:B------:R-:W-:Y:S01]  /*1cca0*/  MUFU.EX2 R100, R100 ;  /* 0x0000006400647308 */ /* 0x000fe20000000800 */
[C---:B-1----:R-:W-:Y:S08]  /*1ccb0*/  HMMA.16816.F32.BF16 R92, R20.reuse, R28, R92 ;  /* 0x0000001c145c723c */ /* 0x042ff0000004185c */
[C---:B------:R-:W-:Y:S01]  /*1ccc0*/  HMMA.16816.F32.BF16 R12, R20.reuse, R30, R12 ;  /* 0x0000001e140c723c */ /* 0x040fe2000004180c */
[----:B------:R-:W1:Y:S01]  /*1ccd0*/  MUFU.EX2 R103, R103 ;  /* 0x0000006700677308 */ /* 0x000e620000000800 */
[----:B------:R-:W5:Y:S06]  /*1cce0*/  LDSM.16.MT88.4 R28, [R182+0xc000] ;  /* 0x00c00000b61c783b */ /* 0x000f6c0000004200 */
[C---:B---3--:R-:W-:Y:S03]  /*1ccf0*/  HMMA.16816.F32.BF16 R16, R20.reuse, R32, R16 ;  /* 0x000000201410723c */ /* 0x048fe60000041810 */
[----:B------:R-:W3:Y:S05]  /*1cd00*/  MUFU.EX2 R55, R55 ;  /* 0x0000003700377308 */ /* 0x000eea0000000800 */
[----:B------:R-:W-:Y:S01]  /*1cd10*/  HMMA.16816.F32.BF16 R96, R20, R34, R96 ;  /* 0x000000221460723c */ /* 0x000fe20000041860 */
[----:B------:R-:W3:Y:S04]  /*1cd20*/  LDSM.16.MT88.4 R32, [R180+0xc000] ;  /* 0x00c00000b420783b */ /* 0x000ee80000004200 */
[----:B------:R-:W-:Y:S02]  /*1cd30*/  MUFU.EX2 R58, R58 ;  /* 0x0000003a003a7308 */ /* 0x000fe40000000800 */
[----:B------:R-:W-:Y:S02]  /*1cd40*/  F2FP.BF16.PACK_AB R21, R159, R156 ;  /* 0x0000009c9f15723e */ /* 0x000fe400000010ff */
[----:B------:R-:W-:Y:S03]  /*1cd50*/  F2FP.BF16.PACK_AB R23, R161, R158 ;  /* 0x0000009ea117723e */ /* 0x000fe600000010ff */
[----:B--2---:R-:W-:Y:S02]  /*1cd60*/  F2FP.BF16.PACK_AB R20, R101, R160 ;  /* 0x000000a06514723e */ /* 0x004fe400000010ff */
[----:B-1----:R-:W-:Y:S01]  /*1cd70*/  F2FP.BF16.PACK_AB R22, R103, R100 ;  /* 0x000000646716723e */ /* 0x002fe200000010ff */
[----:B------:R-:W1:Y:S06]  /*1cd80*/  MUFU.EX2 R59, R59 ;  /* 0x0000003b003b7308 */ /* 0x000e6c0000000800 */
[C---:B----4-:R-:W-:Y:S04]  /*1cd90*/  HMMA.16816.F32.BF16 R4, R20.reuse, R36, R4 ;  /* 0x000000241404723c */ /* 0x050fe80000041804 */
[----:B------:R-:W-:Y:S04]  /*1cda0*/  MUFU.EX2 R52, R52 ;  /* 0x0000003400347308 */ /* 0x000fe80000000800 */
[C---:B------:R-:W-:Y:S01]  /*1cdb0*/  HMMA.16816.F32.BF16 R8, R20.reuse, R38, R8 ;  /* 0x000000261408723c */ /* 0x040fe20000041808 */
[----:B------:R-:W2:Y:S05]  /*1cdc0*/  LDSM.16.MT88.4 R36, [R182+0xe000] ;  /* 0x00e00000b624783b */ /* 0x000eaa0000004200 */
[----:B------:R-:W4:Y:S02]  /*1cdd0*/  MUFU.EX2 R53, R53 ;  /* 0x0000003500357308 */ /* 0x000f240000000800 */
[C---:B-----5:R-:W-:Y:S08]  /*1cde0*/  HMMA.16816.F32.BF16 R68, R20.reuse, R24, R68 ;  /* 0x000000181444723c */ /* 0x060ff00000041844 */
[C---:B------:R-:W-:Y:S01]  /*1cdf0*/  HMMA.16816.F32.BF16 R72, R20.reuse, R26, R72 ;  /* 0x0000001a1448723c */ /* 0x040fe20000041848 */
[----:B------:R-:W5:Y:S01]  /*1ce00*/  LDSM.16.MT88.4 R24, [R180+0xe000] ;  /* 0x00e00000b418783b */ /* 0x000f620000004200 */
[----:B------:R-:W-:Y:S06]  /*1ce10*/  MUFU.EX2 R56, R56 ;  /* 0x0000003800387308 */ /* 0x000fec0000000800 */
[C---:B------:R-:W-:Y:S04]  /*1ce20*/  HMMA.16816.F32.BF16 R76, R20.reuse, R28, R76 ;  /* 0x0000001c144c723c */ /* 0x040fe8000004184c */
[----:B------:R-:W1:Y:S04]  /*1ce30*/  MUFU.EX2 R57, R57 ;  /* 0x0000003900397308 */ /* 0x000e680000000800 */
        /* <DEDUP_REMOVED lines=8> */
[C---:B-----5:R-:W-:Y:S08]  /*1cec0*/  HMMA.16816.F32.BF16 R16, R20.reuse, R24, R16 ;  /* 0x000000181410723c */ /* 0x060ff00000041810 */
[----:B------:R-:W-:Y:S01]  /*1ced0*/  HMMA.16816.F32.BF16 R96, R20, R26, R96 ;  /* 0x0000001a1460723c */ /* 0x000fe20000041860 */
[----:B------:R-:W5:Y:S06]  /*1cee0*/  LDSM.16.MT88.4 R24, [R180+0xc400] ;  /* 0x00c40000b418783b */ /* 0x000f6c0000004200 */
        /* <DEDUP_REMOVED lines=29> */
[--C-:B------:R-:W-:Y:S01]  /*1d0c0*/  FFMA.FTZ R61, R64, R120, -R141.reuse ;  /* 0x00000078403d7223 */ /* 0x100fe2000001088d */
[----:B------:R-:W-:Y:S01]  /*1d0d0*/  F2FP.BF16.PACK_AB R21, R55, R54 ;  /* 0x000000363715723e */ /* 0x000fe200000010ff */
[----:B------:R-:W-:Y:S01]  /*1d0e0*/  FFMA.FTZ R141, R65, R120, -R141 ;  /* 0x00000078418d7223 */ /* 0x000fe2000001088d */
[----:B------:R-:W-:Y:S01]  /*1d0f0*/  F2FP.BF16.PACK_AB R23, R59, R58 ;  /* 0x0000003a3b17723e */ /* 0x000fe200000010ff */
[----:B------:R-:W-:Y:S02]  /*1d100*/  MUFU.EX2 R42, R42 ;  /* 0x0000002a002a7308 */ /* 0x000fe40000000800 */
[----:B----4-:R-:W-:Y:S02]  /*1d110*/  F2FP.BF16.PACK_AB R20, R53, R52 ;  /* 0x000000343514723e */ /* 0x010fe400000010ff */
[----:B------:R-:W-:Y:S06]  /*1d120*/  F2FP.BF16.PACK_AB R22, R57, R56 ;  /* 0x000000383916723e */ /* 0x000fec00000010ff */
[----:B------:R-:W4:Y:S01]  /*1d130*/  MUFU.EX2 R143, R143 ;  /* 0x0000008f008f7308 */ /* 0x000f220000000800 */
[C---:B---3--:R-:W-:Y:S08]  /*1d140*/  HMMA.16816.F32.BF16 R4, R20.reuse, R32, R4 ;  /* 0x000000201404723c */ /* 0x048ff00000041804 */
[C---:B------:R-:W-:Y:S01]  /*1d150*/  HMMA.16816.F32.BF16 R8, R20.reuse, R34, R8 ;  /* 0x000000221408723c */ /* 0x040fe20000041808 */
[----:B------:R-:W3:Y:S01]  /*1d160*/  LDSM.16.MT88.4 R32, [R182+0xe800] ;  /* 0x00e80000b620783b */ /* 0x000ee20000004200 */
[----:B------:R-:W-:Y:S06]  /*1d170*/  MUFU.EX2 R43, R43 ;  /* 0x0000002b002b7308 */ /* 0x000fec0000000800 */
[C---:B--2---:R-:W-:Y:S04]  /*1d180*/  HMMA.16816.F32.BF16 R68, R20.reuse, R36, R68 ;  /* 0x000000241444723c */ /* 0x044fe80000041844 */
[----:B------:R-:W2:Y:S04]  /*1d190*/  MUFU.EX2 R60, R60 ;  /* 0x0000003c003c7308 */ /* 0x000ea80000000800 */
[C---:B------:R-:W-:Y:S01]  /*1d1a0*/  HMMA.16816.F32.BF16 R72, R20.reuse, R38, R72 ;  /* 0x000000261448723c */ /* 0x040fe20000041848 */
[----:B------:R-:W2:Y:S05]  /*1d1b0*/  LDSM.16.MT88.4 R36, [R180+0xe800] ;  /* 0x00e80000b424783b */ /* 0x000eaa0000004200 */
[----:B------:R-:W-:Y:S02]  /*1d1c0*/  MUFU.EX2 R61, R61 ;  /* 0x0000003d003d7308 */ /* 0x000fe40000000800 */
[C---:B-----5:R-:W-:Y:S08]  /*1d1d0*/  HMMA.16816.F32.BF16 R76, R20.reuse, R24, R76 ;  /* 0x00000018144c723c */ /* 0x060ff0000004184c */
[C---:B------:R-:W-:Y:S01]  /*1d1e0*/  HMMA.16816.F32.BF16 R80, R20.reuse, R26, R80 ;  /* 0x0000001a1450723c */ /* 0x040fe20000041850 */
[----:B------:R-:W5:Y:S07]  /*1d1f0*/  LDSM.16.MT88.4 R24, [R180+0xac00] ;  /* 0x00ac0000b418783b */ /* 0x000f6e0000004200 */
[C---:B-1----:R-:W-:Y:S08]  /*1d200*/  HMMA.16816.F32.BF16 R84, R20.reuse, R28, R84 ;  /* 0x0000001c1454723c */ /* 0x042ff00000041854 */
[C---:B------:R-:W-:Y:S01]  /*1d210*/  HMMA.16816.F32.BF16 R88, R20.reuse, R30, R88 ;  /* 0x0000001e1458723c */ /* 0x040fe20000041858 */
[----:B------:R-:W1:Y:S07]  /*1d220*/  LDSM.16.MT88.4 R28, [R182+0xcc00] ;  /* 0x00cc0000b61c783b */ /* 0x000e6e0000004200 */
[C---:B---3--:R-:W-:Y:S01]  /*1d230*/  HMMA.16816.F32.BF16 R92, R20.reuse, R32, R92 ;  /* 0x00000020145c723c */ /* 0x048fe2000004185c */
[----:B------:R-:W3:Y:S06]  /*1d240*/  MUFU.EX2 R32, R141 ;  /* 0x0000008d00207308 */ /* 0x000eec0000000800 */
[----:B------:R-:W-:Y:S01]  /*1d250*/  FADD.FTZ R33, R135, R122 ;  /* 0x0000007a87217221 */ /* 0x000fe20000010000 */
[C---:B------:R-:W-:Y:S04]  /*1d260*/  HMMA.16816.F32.BF16 R12, R20.reuse, R34, R12 ;  /* 0x00000022140c723c */ /* 0x040fe8000004180c */
[----:B------:R-:W-:Y:S04]  /*1d270*/  FADD.FTZ R33, R142, R33 ;  /* 0x000000218e217221 */ /* 0x000fe80000010000 */
[C---:B--2---:R-:W-:Y:S04]  /*1d280*/  HMMA.16816.F32.BF16 R16, R20.reuse, R36, R16 ;  /* 0x000000241410723c */ /* 0x044fe80000041810 */
[----:B------:R-:W-:Y:S02]  /*1d290*/  FADD.FTZ R146, R146, R33 ;  /* 0x0000002192927221 */ /* 0x000fe40000010000 */
[----:B------:R-:W-:Y:S02]  /*1d2a0*/  FADD.FTZ R33, R134, R133 ;  /* 0x0000008586217221 */ /* 0x000fe40000010000 */
[----:B------:R-:W-:Y:S04]  /*1d2b0*/  HMMA.16816.F32.BF16 R96, R20, R38, R96 ;  /* 0x000000261460723c */ /* 0x000fe80000041860 */
[----:B------:R-:W-:Y:S03]  /*1d2c0*/  FADD.FTZ R149, R149, R146 ;  /* 0x0000009295957221 */ /* 0x000fe60000010000 */
[----:B------:R-:W-:Y:S01]  /*1d2d0*/  F2FP.BF16.PACK_AB R21, R41, R40 ;  /* 0x000000282915723e */ /* 0x000fe200000010ff */
[----:B------:R-:W-:Y:S01]  /*1d2e0*/  FADD.FTZ R152, R152, R149 ;  /* 0x0000009598987221 */ /* 0x000fe20000010000 */
[----:B----4-:R-:W-:Y:S03]  /*1d2f0*/  F2FP.BF16.PACK_AB R23, R143, R42 ;  /* 0x0000002a8f17723e */ /* 0x010fe600000010ff */
[----:B------:R-:W-:Y:S01]  /*1d300*/  F2FP.BF16.PACK_AB R20, R60, R43 ;  /* 0x0000002b3c14723e */ /* 0x000fe200000010ff */
[----:B------:R-:W-:Y:S01]  /*1d310*/  FADD.FTZ R155, R155, R152 ;  /* 0x000000989b9b7221 */ /* 0x000fe20000010000 */
[----:B---3--:R-:W-:Y:S03]  /*1d320*/  F2FP.BF16.PACK_AB R22, R32, R61 ;  /* 0x0000003d2016723e */ /* 0x008fe600000010ff */
[----:B------:R-:W-:Y:S04]  /*1d330*/  FADD.FTZ R154, R154, R155 ;  /* 0x0000009b9a9a7221 */ /* 0x000fe80000010000 */
[C---:B------:R-:W-:Y:S01]  /*1d340*/  HMMA.16816.F32.BF16 R112, R20.reuse, R108, R4 ;  /* 0x0000006c1470723c */ /* 0x040fe20000041804 */
[----:B------:R-:W2:Y:S02]  /*1d350*/  LDSM.16.MT88.4 R4, [R180+0xcc00] ;  /* 0x00cc0000b404783b */ /* 0x000ea40000004200 */
[----:B------:R-:W-:Y:S04]  /*1d360*/  FADD.FTZ R157, R157, R154 ;  /* 0x0000009a9d9d7221 */ /* 0x000fe80000010000 */
[----:B------:R-:W-:Y:S01]  /*1d370*/  FADD.FTZ R128, R128, R157 ;  /* 0x0000009d80807221 */ /* 0x000fe20000010000 */
[C---:B------:R-:W-:Y:S04]  /*1d380*/  HMMA.16816.F32.BF16 R108, R20.reuse, R110, R8 ;  /* 0x0000006e146c723c */ /* 0x040fe80000041808 */
[----:B------:R-:W-:Y:S03]  /*1d390*/  FADD.FTZ R129, R129, R128 ;  /* 0x0000008081817221 */ /* 0x000fe60000010000 */
[----:B------:R-:W-:Y:S01]  /*1d3a0*/  FADD.FTZ R8, R148, R33 ;  /* 0x0000002194087221 */ /* 0x000fe20000010000 */
[C---:B-----5:R-:W-:Y:S04]  /*1d3b0*/  HMMA.16816.F32.BF16 R68, R20.reuse, R24, R68 ;  /* 0x000000181444723c */ /* 0x060fe80000041844 */
[----:B------:R-:W-:Y:S02]  /*1d3c0*/  FADD.FTZ R8, R151, R8 ;  /* 0x0000000897087221 */ /* 0x000fe40000010000 */
[----:B------:R-:W-:Y:S02]  /*1d3d0*/  FADD.FTZ R130, R130, R129 ;  /* 0x0000008182827221 */ /* 0x000fe40000010000 */
[----:B------:R-:W-:Y:S01]  /*1d3e0*/  FADD.FTZ R9, R153, R8 ;  /* 0x0000000899097221 */ /* 0x000fe20000010000 */
[C---:B------:R-:W-:Y:S03]  /*1d3f0*/  HMMA.16816.F32.BF16 R72, R20.reuse, R26, R72 ;  /* 0x0000001a1448723c */ /* 0x040fe60000041848 */
[----:B------:R-:W-:Y:S02]  /*1d400*/  FADD.FTZ R9, R150, R9 ;  /* 0x0000000996097221 */ /* 0x000fe40000010000 */
[----:B------:R-:W-:Y:S02]  /*1d410*/  FADD.FTZ R131, R131, R130 ;  /* 0x0000008283837221 */ /* 0x000fe40000010000 */
[----:B------:R-:W-:Y:S01]  /*1d420*/  FADD.FTZ R124, R124, R9 ;  /* 0x000000097c7c7221 */ /* 0x000fe20000010000 */
[C---:B-1----:R-:W-:Y:S01]  /*1d430*/  HMMA.16816.F32.BF16 R76, R20.reuse, R28, R76 ;  /* 0x0000001c144c723c */ /* 0x042fe2000004184c */
[----:B------:R-:W1:Y:S03]  /*1d440*/  LDSM.16.MT88.4 R8, [R180+0xec00] ;  /* 0x00ec0000b408783b */ /* 0x000e660000004200 */
        /* <DEDUP_REMOVED lines=43> */
.L_x_3271:
[----:B------:R1:W5:Y:S01]  /*1d700*/  LD.E R0, [R116.64+0xd8] ;  /* 0x0000d80474007980 */ /* 0x000362000c101900 */
[----:B------:R-:W-:-:S02]  /*1d710*/  MOV R8, 0x1f ;  /* 0x0000001f00087802 */ /* 0x000fc40000000f00 */
[----:B------:R-:W-:Y:S01]  /*1d720*/  MOV R5, 0xffffffff ;  /* 0xffffffff00057802 */ /* 0x000fe20000000f00 */
[----:B------:R-:W-:Y:S05]  /*1d730*/  BRA.DIV ~URZ, `(.L_x_3281) ;  /* 0x000010027f007947 */ /* 0x000fea000b800000 */
[----:B------:R2:W3:Y:S02]  /*1d740*/  SHFL.BFLY PT, R7, R205, 0x2, 0x1f ;  /* 0x0c401f00cd077f89 */ /* 0x0004e400000e0000 */
.L_x_3291:
[----:B---3--:R-:W-:Y:S01]  /*1d750*/  FADD.FTZ R10, R7, R205 ;  /* 0x000000cd070a7221 */ /* 0x008fe20000010000 */
[----:B------:R-:W-:Y:S05]  /*1d760*/  BRA.DIV ~URZ, `(.L_x_3282) ;  /* 0x000010227f007947 */ /* 0x000fea000b800000 */
[----:B------:R-:W3:Y:S04]  /*1d770*/  SHFL.BFLY PT, R9, R208, 0x2, 0x1f ;  /* 0x0c401f00d0097f89 */ /* 0x000ee800000e0000 */
[----:B------:R-:W4:Y:S01]  /*1d780*/  SHFL.BFLY PT, R5, R10, 0x1, 0x1f ;  /* 0x0c201f000a057f89 */ /* 0x000f2200000e0000 */
[----:B---3--:R-:W-:Y:S02]  /*1d790*/  FADD.FTZ R9, R9, R208 ;  /* 0x000000d009097221 */ /* 0x008fe40000010000 */
[----:B----4-:R-:W-:-:S03]  /*1d7a0*/  FADD.FTZ R4, R10, R5 ;  /* 0x000000050a047221 */ /* 0x010fc60000010000 */
[----:B------:R3:W4:Y:S04]  /*1d7b0*/  SHFL.BFLY PT, R7, R9, 0x1, 0x1f ;  /* 0x0c201f0009077f89 */ /* 0x00072800000e0000 */
.L_x_3292:
        /* <DEDUP_REMOVED lines=11> */
[----:B---3--:R-:W-:Y:S01]  /*1d870*/  LEA.HI R9, R10, R5, RZ, 0x2 ;  /* 0x000000050a097211 */ /* 0x008fe200078f10ff */
[----:B----4-:R-:W-:-:S03]  /*1d880*/  FMUL.FTZ R112, R8, R112 ;  /* 0x0000007008707220 */ /* 0x010fc60000410000 */
[----:B------:R-:W-:Y:S01]  /*1d890*/  SHF.R.S32.HI R11, RZ, 0x2, R9 ;  /* 0x00000002ff0b7819 */ /* 0x000fe20000011409 */
        /* <DEDUP_REMOVED lines=111> */
[----:B------:R-:W-:Y:S01]  /*1df90*/  @P2 MUFU.LG2 R6, R6 ;  /* 0x0000000600062308 */ /* 0x000fe20000000c00 */
[----:B------:R-:W-:Y:S01]  /*1dfa0*/  LEA.HI R18, R18, R7, RZ, 0x1 ;  /* 0x0000000712127211 */ /* 0x000fe200078f08ff */
[----:B------:R-:W-:Y:S01]  /*1dfb0*/  BSSY B0, `(.L_x_3283) ;  /* 0x000003c000007945 */ /* 0x000fe20003800000 */
[----:B------:R-:W-:Y:S01]  /*1dfc0*/  SHF.L.U32 R16, R16, 0x2, RZ ;  /* 0x0000000210107819 */ /* 0x000fe200000006ff */
[----:B------:R-:W-:Y:S01]  /*1dfd0*/  IMAD.SHL.U32 R15, R15, 0x40, RZ ;  /* 0x000000400f0f7824 */ /* 0x000fe200078e00ff */
[----:B---3--:R-:W-:-:S02]  /*1dfe0*/  LEA.HI R14, R10, R10, RZ, 0x1 ;  /* 0x0000000a0a0e7211 */ /* 0x008fc400078f08ff */
[----:B------:R-:W-:Y:S01]  /*1dff0*/  LOP3.LUT R18, R18, 0xfffffffe, RZ, 0xc0, !PT ;  /* 0xfffffffe12127812 */ /* 0x000fe200078ec0ff */
[----:B------:R-:W2:Y:S01]  /*1e000*/  @P3 MUFU.LG2 R4, R4 ;  /* 0x0000000400043308 */ /* 0x000ea20000000c00 */
[----:B------:R-:W-:Y:S02]  /*1e010*/  SHF.R.S32.HI R12, RZ, 0x1, R14 ;  /* 0x00000001ff0c7819 */ /* 0x000fe4000001140e */
[----:B------:R-:W-:Y:S02]  /*1e020*/  LOP3.LUT R17, R14, 0xfffffffe, RZ, 0xc0, !PT ;  /* 0xfffffffe0e117812 */ /* 0x000fe400078ec0ff */
[----:B------:R-:W-:Y:S02]  /*1e030*/  LOP3.LUT R15, R15, 0xc0, RZ, 0xc0, !PT ;  /* 0x000000c00f0f7812 */ /* 0x000fe400078ec0ff */
[----:B------:R-:W-:Y:S01]  /*1e040*/  SHF.L.U32 R12, R12, 0x3, RZ ;  /* 0x000000030c0c7819 */ /* 0x000fe200000006ff */
[----:B------:R-:W-:Y:S01]  /*1e050*/  IMAD.IADD R14, R10, 0x1, -R17 ;  /* 0x000000010a0e7824 */ /* 0x000fe200078e0a11 */
[----:B------:R-:W-:-:S02]  /*1e060*/  LOP3.LUT R16, R16, 0x3fffff00, RZ, 0xc0, !PT ;  /* 0x3fffff0010107812 */ /* 0x000fc400078ec0ff */
[----:B------:R-:W-:Y:S02]  /*1e070*/  IADD3 R13, R7, -R18, RZ ;  /* 0x80000012070d7210 */ /* 0x000fe40007ffe0ff */
[----:B------:R-:W-:Y:S02]  /*1e080*/  LOP3.LUT R12, R15, 0x18, R12, 0xf8, !PT ;  /* 0x000000180f0c7812 */ /* 0x000fe400078ef80c */
[----:B------:R-:W-:Y:S01]  /*1e090*/  LEA R13, R13, R16, 0x5 ;  /* 0x000000100d0d7211 */ /* 0x000fe200078e28ff */
[----:B--2---:R-:W-:Y:S01]  /*1e0a0*/  @P3 FMUL.FTZ R4, R4, 0.69314718246459960938 ;  /* 0x3f31721804043820 */ /* 0x004fe20000410000 */
[----:B------:R-:W-:Y:S02]  /*1e0b0*/  SHF.R.U32.HI R15, RZ, 0x3, R15 ;  /* 0x00000003ff0f7819 */ /* 0x000fe4000001160f */
[----:B------:R-:W-:Y:S02]  /*1e0c0*/  LEA R13, R14, R13, 0x2 ;  /* 0x0000000d0e0d7211 */ /* 0x000fe400078e10ff */
[----:B------:R-:W-:-:S02]  /*1e0d0*/  LOP3.LUT R12, R12, R15, RZ, 0x3c, !PT ;  /* 0x0000000f0c0c7212 */ /* 0x000fc400078e3cff */
[----:B------:R-:W-:Y:S02]  /*1e0e0*/  LOP3.LUT R62, R11, 0xffffffe0, RZ, 0xc0, !PT ;  /* 0xffffffe00b3e7812 */ /* 0x000fe400078ec0ff */
[----:B------:R-:W-:Y:S01]  /*1e0f0*/  IADD3 R63, R13, R12, RZ ;  /* 0x0000000c0d3f7210 */ /* 0x000fe20007ffe0ff */
[----:B------:R-:W-:Y:S01]  /*1e100*/  BAR.SYNC.DEFER_BLOCKING 0x0 ;  /* 0x0000000000007b1d */ /* 0x000fe20000010000 */
[----:B------:R-:W-:Y:S01]  /*1e110*/  IADD3 R62, -R62, R5, RZ ;  /* 0x000000053e3e7210 */ /* 0x000fe20007ffe1ff */
[----:B------:R-:W-:Y:S01]  /*1e120*/  IMAD.MOV.U32 R5, RZ, RZ, -0x800000 ;  /* 0xff800000ff057424 */ /* 0x000fe200078e00ff */
[----:B------:R-:W-:Y:S01]  /*1e130*/  SHF.L.U32 R68, R10, 0x2, RZ ;  /* 0x000000020a447819 */ /* 0x000fe200000006ff */
[----:B-----5:R-:W-:Y:S01]  /*1e140*/  @P3 FFMA.FTZ R5, R3, R0, R4 ;  /* 0x0000000003053223 */ /* 0x020fe20000010004 */
[----:B------:R-:W-:Y:S02]  /*1e150*/  LOP3.LUT P0, RZ, R62, 0x3, RZ, 0xc0, !PT ;  /* 0x000000033eff7812 */ /* 0x000fe4000780c0ff */
[----:B------:R-:W-:-:S02]  /*1e160*/  SHF.L.U32 R10, R193, 0x6, RZ ;  /* 0x00000006c10a7819 */ /* 0x000fc400000006ff */
[----:B------:R-:W-:Y:S02]  /*1e170*/  MOV R11, 0xff800000 ;  /* 0xff800000000b7802 */ /* 0x000fe40000000f00 */
[----:B------:R-:W-:Y:S02]  /*1e180*/  SHF.R.S32.HI R69, RZ, 0x1f, R68 ;  /* 0x0000001fff457819 */ /* 0x000fe40000011444 */
        /* <DEDUP_REMOVED lines=14> */
[----:B------:R-:W-:Y:S02]  /*1e270*/  IMAD R8, R8, R61, R198 ;  /* 0x0000003d08087224 */ /* 0x000fe400078e02c6 */
[----:B------:R-:W-:-:S04]  /*1e280*/  @P2 FMUL.FTZ R61, R6, 0.69314718246459960938 ;  /* 0x3f317218063d2820 */ /* 0x000fc80000410000 */
[----:B------:R-:W-:Y:S02]  /*1e290*/  @P2 FFMA.FTZ R11, R2, R0, R61 ;  /* 0x00000000020b2223 */ /* 0x000fe4000001003d */
[----:B------:R-:W-:Y:S01]  /*1e2a0*/  IMAD R61, R9, R8, R10 ;  /* 0x00000008093d7224 */ /* 0x000fe200078e020a */
[----:B------:R-:W-:Y:S05]  /*1e2b0*/  @P0 BRA `(.L_x_3284) ;  /* 0x000000b000000947 */ /* 0x000fea0003800000 */
[----:B-123--:R-:W-:Y:S01]  /*1e2c0*/  IMAD R3, R193, -0x40, R196 ;  /* 0xffffffc0c1037824 */ /* 0x00efe200078e02c4 */
[C---:B------:R-:W-:Y:S02]  /*1e2d0*/  IADD3 R2, R206.reuse, 0x8, RZ ;  /* 0x00000008ce027810 */ /* 0x040fe40007ffe0ff */
[----:B------:R-:W-:Y:S02]  /*1e2e0*/  SHF.R.S32.HI R9, RZ, 0x1f, R61 ;  /* 0x0000001fff097819 */ /* 0x000fe4000001143d */
[----:B------:R-:W-:Y:S02]  /*1e2f0*/  IADD3 R0, P0, R61, R206, RZ ;  /* 0x000000ce3d007210 */ /* 0x000fe40007f1e0ff */
[----:B------:R-:W-:-:S02]  /*1e300*/  ISETP.GE.AND P2, PT, R206, R3, PT ;  /* 0x00000003ce00720c */ /* 0x000fc40003f46270 */
[----:B------:R-:W-:Y:S02]  /*1e310*/  ISETP.GE.AND P1, PT, R2, R3, PT ;  /* 0x000000030200720c */ /* 0x000fe40003f26270 */
[----:B------:R-:W-:Y:S02]  /*1e320*/  LEA.HI.X.SX32 R9, R206, R9, 0x1, P0 ;  /* 0x00000009ce097211 */ /* 0x000fe400000f0eff */
[----:B------:R-:W-:-:S04]  /*1e330*/  LEA R2, P0, R0, R64, 0x2 ;  /* 0x0000004000027211 */ /* 0x000fc800078010ff */
[----:B------:R-:W-:-:S05]  /*1e340*/  LEA.HI.X R3, R0, R65, R9, 0x2, P0 ;  /* 0x0000004100037211 */ /* 0x000fca00000f1409 */
[----:B------:R1:W-:Y:S04]  /*1e350*/  @!P2 ST.E [R2.64], R5 ;  /* 0x000000050200a985 */ /* 0x0003e8000c101904 */
[----:B------:R1:W-:Y:S02]  /*1e360*/  @!P1 ST.E [R2.64+0x20], R11 ;  /* 0x0000200b02009985 */ /* 0x0003e4000c101904 */
.L_x_3284:
[----:B-123--:R-:W-:Y:S05]  /*1e370*/  BSYNC B0 ;  /* 0x0000000000007941 */ /* 0x00efea0003800000 */
.L_x_3283:
        /* <DEDUP_REMOVED lines=20> */
.L_x_3286:
[----:B------:R-:W-:Y:S05]  /*1e4c0*/  BSYNC B0 ;  /* 0x0000000000007941 */ /* 0x000fea0003800000 */
.L_x_3285:
        /* <DEDUP_REMOVED lines=11> */
.L_x_3288:
[----:B------:R-:W-:Y:S05]  /*1e580*/  BSYNC B0 ;  /* 0x0000000000007941 */ /* 0x000fea0003800000 */
.L_x_3287:
        /* <DEDUP_REMOVED lines=11> */
.L_x_3290:
[----:B------:R-:W-:Y:S05]  /*1e640*/  BSYNC B0 ;  /* 0x0000000000007941 */ /* 0x000fea0003800000 */
.L_x_3289:
[----:B------:R-:W-:Y:S01]  /*1e650*/  IADD3 R7, R7, 0x30, RZ ;  /* 0x0000003007077810 */ /* 0x000fe20007ffe0ff */
[----:B------:R-:W-:-:S03]  /*1e660*/  IMAD.MOV.U32 R195, RZ, RZ, 0x0 ;  /* 0x00000000ffc37424 */ /* 0x000fc600078e00ff */
[----:B------:R-:W-:-:S13]  /*1e670*/  ISETP.GE.AND P0, PT, R7, R196, PT ;  /* 0x000000c40700720c */ /* 0x000fda0003f06270 */
[----:B------:R-:W-:Y:S05]  /*1e680*/  @P0 RET.REL.NODEC R194 `(_ZN5flash24flash_fwd_splitkv_kernelI23Flash_fwd_kernel_traitsILi96ELi64ELi128ELi4ELb0ELb0EN7cutlass10bfloat16_tE19Flash_kernel_traitsILi96ELi64ELi128ELi4ES3_EELb1ELb0ELb1ELb0ELb0ELb0ELb1ELb1EEEvNS_16Flash_fwd_paramsE) ;  /* 0xfffe1970c2000950 */ /* 0x000fea0003c3ffff */
[CC--:B-----5:R-:W-:Y:S01]  /*1e690*/  ISETP.GE.AND P0, PT, R3.reuse, R116.reuse, PT ;  /* 0x000000740300720c */ /* 0x0e0fe20003f06270 */
[----:B------:R-:W-:Y:S01]  /*1e6a0*/  IMAD.MOV.U32 R195, RZ, RZ, 0x0 ;  /* 0x00000000ffc37424 */ /* 0x000fe200078e00ff */
[----:B------:R-:W-:Y:S02]  /*1e6b0*/  IADD3 R3, R3, 0x20, RZ ;  /* 0x0000002003037810 */ /* 0x000fe40007ffe0ff */
[----:B------:R-:W-:-:S09]  /*1e6c0*/  ISETP.GE.AND P1, PT, R68, R116, PT ;  /* 0x000000744400720c */ /* 0x000fd20003f26270 */
[----:B------:R1:W-:Y:S01]  /*1e6d0*/  @!P0 ST.E.128 [R8.64+0x4880], R28 ;  /* 0x0048801c08008985 */ /* 0x0003e2000c101d04 */
[----:B------:R-:W-:-:S03]  /*1e6e0*/  ISETP.GE.AND P0, PT, R3, R116, PT ;  /* 0x000000740300720c */ /* 0x000fc60003f06270 */
[----:B------:R1:W-:Y:S10]  /*1e6f0*/  @!P1 ST.E.128 [R8.64+0x4800], R44 ;  /* 0x0048002c08009985 */ /* 0x0003f4000c101d04 */
[----:B------:R-:W-:Y:S05]  /*1e700*/  @P0 RET.REL.NODEC R194 `(_ZN5flash24flash_fwd_splitkv_kernelI23Flash_fwd_kernel_traitsILi96ELi64ELi128ELi4ELb0ELb0EN7cutlass10bfloat16_tE19Flash_kernel_traitsILi96ELi64ELi128ELi4ES3_EELb1ELb0ELb1ELb0ELb0ELb0ELb1ELb1EEEvNS_16Flash_fwd_paramsE) ;  /* 0xfffe18f0c2000950 */ /* 0x000fea0003c3ffff */
[----:B------:R-:W-:Y:S01]  /*1e710*/  MOV R195, 0x0 ;  /* 0x0000000000c37802 */ /* 0x000fe20000000f00 */
[----:B------:R1:W-:Y:S03]  /*1e720*/  ST.E.128 [R8.64+0x4900], R12 ;  /* 0x0049000c08007985 */ /* 0x0003e6000c101d04 */
[----:B------:R-:W-:Y:S05]  /*1e730*/  RET.REL.NODEC R194 `(_ZN5flash24flash_fwd_splitkv_kernelI23Flash_fwd_kernel_traitsILi96ELi64ELi128ELi4ELb0ELb0EN7cutlass10bfloat16_tE19Flash_kernel_traitsILi96ELi64ELi128ELi4ES3_EELb1ELb0ELb1ELb0ELb0ELb0ELb1ELb1EEEvNS_16Flash_fwd_paramsE) ;  /* 0xfffe18c0c2007950 */ /* 0x000fea0003c3ffff */
.L_x_3281:
[----:B------:R-:W-:Y:S01]  /*1e740*/  IMAD.MOV.U32 R10, RZ, RZ, R205 ;  /* 0x000000ffff0a7224 */ /* 0x000fe200078e00cd */
[----:B------:R-:W-:-:S02]  /*1e750*/  MOV R7, 0x2 ;  /* 0x0000000200077802 */ /* 0x000fc40000000f00 */
[----:B------:R-:W-:Y:S02]  /*1e760*/  MOV R6, 0x1e780 ;  /* 0x0001e78000067802 */ /* 0x000fe40000000f00 */
[----:B-1---5:R-:W-:Y:S05]  /*1e770*/  CALL.REL.NOINC `($__internal_20_$__cuda_sm70_shflsync_bfly_p) ;  /* 0x000000f000007944 */ /* 0x022fea0003c00000 */
[----:B-12---:R-:W-:Y:S05]  /*1e780*/  BRA `(.L_x_3291) ;  /* 0xffffefc000007947 */ /* 0x006fea000383ffff */
.L_x_3282:
[----:B------:R-:W-:Y:S02]  /*1e790*/  MOV R7, 0x1 ;  /* 0x0000000100077802 */ /* 0x000fe40000000f00 */
[----:B------:R-:W-:Y:S02]  /*1e7a0*/  MOV R6, 0x1e7c0 ;  /* 0x0001e7c000067802 */ /* 0x000fe40000000f00 */
[----:B-12--5:R-:W-:Y:S05]  /*1e7b0*/  CALL.REL.NOINC `($__internal_20_$__cuda_sm70_shflsync_bfly_p) ;  /* 0x000000b000007944 */ /* 0x026fea0003c00000 */
[----:B--2---:R-:W-:Y:S01]  /*1e7c0*/  FADD.FTZ R4, R10, R7 ;  /* 0x000000070a047221 */ /* 0x004fe20000010000 */
[----:B-1----:R-:W-:Y:S02]  /*1e7d0*/  MOV R10, R208 ;  /* 0x000000d0000a7202 */ /* 0x002fe40000000f00 */
[----:B------:R-:W-:Y:S02]  /*1e7e0*/  MOV R7, 0x2 ;  /* 0x0000000200077802 */ /* 0x000fe40000000f00 */
[----:B------:R-:W-:Y:S02]  /*1e7f0*/  MOV R6, 0x1e810 ;  /* 0x0001e81000067802 */ /* 0x000fe40000000f00 */
[----:B------:R-:W-:Y:S05]  /*1e800*/  CALL.REL.NOINC `($__internal_20_$__cuda_sm70_shflsync_bfly_p) ;  /* 0x0000006000007944 */ /* 0x000fea0003c00000 */
[----:B--2---:R-:W-:Y:S01]  /*1e810*/  FADD.FTZ R9, R208, R7 ;  /* 0x00000007d0097221 */ /* 0x004fe20000010000 */
[----:B------:R-:W-:Y:S02]  /*1e820*/  MOV R7, 0x1 ;  /* 0x0000000100077802 */ /* 0x000fe40000000f00 */
[----:B------:R-:W-:-:S02]  /*1e830*/  MOV R6, 0x1e860 ;  /* 0x0001e86000067802 */ /* 0x000fc40000000f00 */
[----:B-1----:R-:W-:Y:S02]  /*1e840*/  MOV R10, R9 ;  /* 0x00000009000a7202 */ /* 0x002fe40000000f00 */
[----:B------:R-:W-:Y:S05]  /*1e850*/  CALL.REL.NOINC `($__internal_20_$__cuda_sm70_shflsync_bfly_p) ;  /* 0x0000001000007944 */ /* 0x000fea0003c00000 */
[----:B-12---:R-:W-:Y:S05]  /*1e860*/  BRA `(.L_x_3292) ;  /* 0xffffef5000007947 */ /* 0x006fea000383ffff */
        .weak           $__internal_20_$__cuda_sm70_shflsync_bfly_p
        .type           $__internal_20_$__cuda_sm70_shflsync_bfly_p,@function
        .size           $__internal_20_$__cuda_sm70_shflsync_bfly_p,(.L_x_6287 - $__internal_20_$__cuda_sm70_shflsync_bfly_p)
$__internal_20_$__cuda_sm70_shflsync_bfly_p:
[----:B------:R-:W-:Y:S01]  /*1e870*/  MOV R12, R6 ;  /* 0x00000006000c7202 */ /* 0x000fe20000000f00 */
[----:B------:R-:W-:Y:S04]  /*1e880*/  WARPSYNC R5 ;  /* 0x0000000500007348 */ /* 0x000fe80003800000 */
[----:B------:R-:W-:Y:S01]  /*1e890*/  MOV R13, 0x0 ;  /* 0x00000000000d7802 */ /* 0x000fe20000000f00 */
[----:B------:R1:W2:Y:S03]  /*1e8a0*/  SHFL.BFLY PT, R7, R10, R7, R8 ;  /* 0x0c0000070a077389 */ /* 0x0002a600000e0008 */
[----:B------:R-:W-:Y:S05]  /*1e8b0*/  RET.REL.NODEC R12 `(_ZN5flash24flash_fwd_splitkv_kernelI23Flash_fwd_kernel_traitsILi96ELi64ELi128ELi4ELb0ELb0EN7cutlass10bfloat16_tE19Flash_kernel_traitsILi96ELi64ELi128ELi4ES3_EELb1ELb0ELb1ELb0ELb0ELb0ELb1ELb1EEEvNS_16Flash_fwd_paramsE) ;  /* 0xfffe17400c007950 */ /* 0x000fea0003c3ffff */
.L_x_3293:
        /* <DEDUP_REMOVED lines=12> */
.L_x_6287:


//--------------------- .text._ZN5flash24flash_fwd_splitkv_kernelI23Flash_fwd_kernel_traitsILi96ELi64ELi128ELi4ELb0ELb0EN7cutlass10bfloat16_tE19Flash_kernel_traitsILi96ELi64ELi128ELi4ES3_EELb1ELb0ELb1ELb0ELb0ELb1ELb1ELb1EEEvNS_16Flash_fwd_paramsE --------------------------
	.section	.text._ZN5flash24flash_fwd_splitkv_kernelI23Flash_fwd_kernel_traitsILi96ELi64ELi128ELi4ELb0ELb0EN7cutlass10bfloat16_tE19Flash_kernel_traitsILi96ELi64ELi128ELi4ES3_EELb1ELb0ELb1ELb0ELb0ELb1ELb1ELb1EEEvNS_16Flash_fwd_paramsE,"ax",@progbits
	.sectioninfo	@"SHI_REGISTERS=254"
	.align	128
        .global         _ZN5flash24flash_fwd_splitkv_kernelI23Flash_fwd_kernel_traitsILi96ELi64ELi128ELi4ELb0ELb0EN7cutlass10bfloat16_tE19Flash_kernel_traitsILi96ELi64ELi128ELi4ES3_EELb1ELb0ELb1ELb0ELb0ELb1ELb1ELb1EEEvNS_16Flash_fwd_paramsE
        .type           _ZN5flash24flash_fwd_splitkv_kernelI23Flash_fwd_kernel_traitsILi96ELi64ELi128ELi4ELb0ELb0EN7cutlass10bfloat16_tE19Flash_kernel_traitsILi96ELi64ELi128ELi4ES3_EELb1ELb0ELb1ELb0ELb0ELb1ELb1ELb1EEEvNS_16Flash_fwd_paramsE,@function
        .size           _ZN5flash24flash_fwd_splitkv_kernelI23Flash_fwd_kernel_traitsILi96ELi64ELi128ELi4ELb0ELb0EN7cutlass10bfloat16_tE19Flash_kernel_traitsILi96ELi64ELi128ELi4ES3_EELb1ELb0ELb1ELb0ELb0ELb1ELb1ELb1EEEvNS_16Flash_fwd_paramsE,(.L_x_6289 - _ZN5flash24flash_fwd_splitkv_kernelI23Flash_fwd_kernel_traitsILi96ELi64ELi128ELi4ELb0ELb0EN7cutlass10bfloat16_tE19Flash_kernel_traitsILi96ELi64ELi128ELi4ES3_EELb1ELb0ELb1ELb0ELb0ELb1ELb1ELb1EEEvNS_16Flash_fwd_paramsE)
        .other          _ZN5flash24flash_fwd_splitkv_kernelI23Flash_fwd_kernel_traitsILi96ELi64ELi128ELi4ELb0ELb0EN7cutlass10bfloat16_tE19Flash_kernel_traitsILi96ELi64ELi128ELi4ES3_EELb1ELb0ELb1ELb0ELb0ELb1ELb1ELb1EEEvNS_16Flash_fwd_paramsE,@"STO_CUDA_ENTRY STV_DEFAULT"
_ZN5flash24flash_fwd_splitkv_kernelI23Flash_fwd_kernel_traitsILi96ELi64ELi128ELi4ELb0ELb0EN7cutlass10bfloat16_tE19Flash_kernel_traitsILi96ELi64ELi128ELi4ES3_EELb1ELb0ELb1ELb0ELb0ELb1ELb1ELb1EEEvNS_16Flash_fwd_paramsE:
.text._ZN5flash24flash_fwd_splitkv_kernelI23Flash_fwd_kernel_traitsILi96ELi64ELi128ELi4ELb0ELb0EN7cutlass10bfloat16_tE19Flash_kernel_traitsILi96ELi64ELi128ELi4ES3_EELb1ELb0ELb1ELb0ELb0ELb1ELb1ELb1EEEvNS_16Flash_fwd_paramsE:
        /* <DEDUP_REMOVED lines=29> */
[----:B---34-:R-:W-:Y:S05]  /*01d0*/  CALL.REL.NOINC `($_ZN5flash24flash_fwd_splitkv_kernelI23Flash_fwd_kernel_traitsILi96ELi64ELi128ELi4ELb0ELb0EN7cutlass10bfloat16_tE19Flash_kernel_traitsILi96ELi64ELi128ELi4ES3_EELb1ELb0ELb1ELb0ELb0ELb1ELb1ELb1EEEvNS_16Flash_fwd_paramsE$_ZN5flash30compute_attn_1rowblock_splitkvI23Flash_fwd_kernel_traitsILi96ELi64ELi128ELi4ELb0ELb0EN7cutlass10bfloat16_tE19Flash_kernel_traitsILi96ELi64ELi128ELi4ES3_EELb1ELb0ELb1ELb0ELb0ELb1ELb1ELb1ENS_16Flash_fwd_paramsEEEvRKT8_iiiii) ;  /* 0x0000002000007944 */ /* 0x018fea0003c00000 */
[----:B------:R-:W-:Y:S05]  /*01e0*/  BSYNC B4 ;  /* 0x0000000000047941 */ /* 0x000fea0003800000 */
.L_x_3294:
[----:B------:R-:W-:Y:S05]  /*01f0*/  EXIT ;  /* 0x000000000000794d */ /* 0x000fea0003800000 */
        .type           $_ZN5flash24flash_fwd_splitkv_kernelI23Flash_fwd_kernel_traitsILi96ELi64ELi128ELi4ELb0ELb0EN7cutlass10bfloat16_tE19Flash_kernel_traitsILi96ELi64ELi128ELi4ES3_EELb1ELb0ELb1ELb0ELb0ELb1ELb1ELb1EEEvNS_16Flash_fwd_paramsE$_ZN5flash30compute_attn_1rowblock_splitkvI23Flash_fwd_kernel_traitsILi96ELi64ELi128ELi4ELb0ELb0EN7cutlass10bfloat16_tE19Flash_kernel_traitsILi96ELi64ELi128ELi4ES3_EELb1ELb0ELb1ELb0ELb0ELb1ELb1ELb1ENS_16Flash_fwd_paramsEEEvRKT8_iiiii,@function
        .size           $_ZN5flash24flash_fwd_splitkv_kernelI23Flash_fwd_kernel_traitsILi96ELi64ELi128ELi4ELb0ELb0EN7cutlass10bfloat16_tE19Flash_kernel_traitsILi96ELi64ELi128ELi4ES3_EELb1ELb0ELb1ELb0ELb0ELb1ELb1ELb1EEEvNS_16Flash_fwd_paramsE$_ZN5flash30compute_attn_1rowblock_splitkvI23Flash_fwd_kernel_traitsILi96ELi64ELi128ELi4ELb0ELb0EN7cutlass10bfloat16_tE19Flash_kernel_traitsILi96ELi64ELi128ELi4ES3_EELb1ELb0ELb1ELb0ELb0ELb1ELb1ELb1ENS_16Flash_fwd_paramsEEEvRKT8_iiiii,($__internal_21_$__cuda_sm70_shflsync_bfly_p - $_ZN5flash24flash_fwd_splitkv_kernelI23Flash_fwd_kernel_traitsILi96ELi64ELi128ELi4ELb0ELb0EN7cutlass10bfloat16_tE19Flash_kernel_traitsILi96ELi64ELi128ELi4ES3_EELb1ELb0ELb1ELb0ELb0ELb1ELb1ELb1EEEvNS_16Flash_fwd_paramsE$_ZN5flash30compute_attn_1rowblock_splitkvI23Flash_fwd_kernel_traitsILi96ELi64ELi128ELi4ELb0ELb0EN7cutlass10bfloat16_tE19Flash_kernel_traitsILi96ELi64ELi128ELi4ES3_EELb1ELb0ELb1ELb0ELb0ELb1ELb1ELb1ENS_16Flash_fwd_paramsEEEvRKT8_iiiii)
$_ZN5flash24flash_fwd_splitkv_kernelI23Flash_fwd_kernel_traitsILi96ELi64ELi128ELi4ELb0ELb0EN7cutlass10bfloat16_tE19Flash_kernel_traitsILi96ELi64ELi128ELi4ES3_EELb1ELb0ELb1ELb0ELb0ELb1ELb1ELb1EEEvNS_16Flash_fwd_paramsE$_ZN5flash30compute_attn_1rowblock_splitkvI23Flash_fwd_kernel_traitsILi96ELi64ELi128ELi4ELb0ELb0EN7cutlass10bfloat16_tE19Flash_kernel_traitsILi96ELi64ELi128ELi4ES3_EELb1ELb0ELb1ELb0ELb0ELb1ELb1ELb1ENS_16Flash_fwd_paramsEEEvRKT8_iiiii:
        /* <DEDUP_REMOVED lines=20> */
.L_x_3296:
[----:B------:R-:W-:Y:S05]  /*0340*/  BSYNC B0 ;  /* 0x0000000000007941 */ /* 0x000fea0003800000 */
.L_x_3295:
        /* <DEDUP_REMOVED lines=17> */
.L_x_3298:
[----:B------:R4:W5:Y:S02]  /*0460*/  LD.E R81, [R116.64+0xb8] ;  /* 0x0000b80474517980 */ /* 0x000964000c101900 */
.L_x_3299:
[----:B------:R-:W-:Y:S05]  /*0470*/  BSYNC B0 ;  /* 0x0000000000007941 */ /* 0x000fea0003800000 */
.L_x_3297:
        /* <DEDUP_REMOVED lines=10> */
.L_x_3301:
[----:B------:R-:W2:Y:S01]  /*0520*/  LD.E.64 R2, [R116.64+0x108] ;  /* 0x0001080474027980 */ /* 0x000ea2000c101b00 */
[----:B------:R-:W-:Y:S01]  /*0530*/  BSSY B0, `(.L_x_3303) ;  /* 0x0000006000007945 */ /* 0x000fe20003800000 */
[----:B------:R-:W-:Y:S01]  /*0540*/  IMAD.MOV.U32 R0, RZ, RZ, RZ ;  /* 0x000000ffff007224 */ /* 0x000fe200078e00ff */
[----:B--2---:R-:W-:-:S04]  /*0550*/  ISETP.NE.U32.AND P0, PT, R2, RZ, PT ;  /* 0x000000ff0200720c */ /* 0x004fc80003f05070 */
[----:B------:R-:W-:-:S13]  /*0560*/  ISETP.NE.AND.EX P0, PT, R3, RZ, PT, P0 ;  /* 0x000000ff0300720c */ /* 0x000fda0003f05300 */
[----:B------:R-:W-:Y:S05]  /*0570*/  @!P0 BRA `(.L_x_3304) ;  /* 0x0000001000008947 */ /* 0x000fea0003800000 */
[----:B------:R2:W5:Y:S02]  /*0580*/  LD.E R0, [R116.64+0xbc] ;  /* 0x0000bc0474007980 */ /* 0x000564000c101900 */
.L_x_3304:
[----:B------:R-:W-:Y:S05]  /*0590*/  BSYNC B0 ;  /* 0x0000000000007941 */ /* 0x000fea0003800000 */
.L_x_3303:
[----:B-----5:R-:W-:Y:S02]  /*05a0*/  IADD3 R65, R81, R0, RZ ;  /* 0x0000000051417210 */ /* 0x020fe40007ffe0ff */
.L_x_3302:
[----:B------:R-:W-:Y:S05]  /*05b0*/  BSYNC B1 ;  /* 0x0000000000017941 */ /* 0x000fea0003800000 */
.L_x_3300:
[----:B------:R-:W-:Y:S01]  /*05c0*/  IMAD.SHL.U32 R67, R197, 0x40, RZ ;  /* 0x00000040c5437824 */ /* 0x000fe200078e00ff */
[----:B------:R-:W-:Y:S01]  /*05d0*/  MOV R2, R198 ;  /* 0x000000c600027202 */ /* 0x000fe20000000f00 */
[----:B------:R-:W-:-:S03]  /*05e0*/  IMAD.MOV.U32 R3, RZ, RZ, 0x0 ;  /* 0x00000000ff037424 */ /* 0x000fc600078e00ff */
[----:B------:R-:W-:-:S13]  /*05f0*/  ISETP.GT.AND P0, PT, R200, R67, PT ;  /* 0x00000043c800720c */ /* 0x000fda0003f04270 */
[----:B------:R-:W-:Y:S05]  /*0600*/  @!P0 RET.REL.NODEC R2 `(_ZN5flash24flash_fwd_splitkv_kernelI23Flash_fwd_kernel_traitsILi96ELi64ELi128ELi4ELb0ELb0EN7cutlass10bfloat16_tE19Flash_kernel_traitsILi96ELi64ELi128ELi4ES3_EELb1ELb0ELb1ELb0ELb0ELb1ELb1ELb1EEEvNS_16Flash_fwd_paramsE) ;  /* 0xfffff9f002008950 */ /* 0x000fea0003c3ffff */
        /* <DEDUP_REMOVED lines=81> */
.L_x_3307:
[----:B-1----:R-:W-:Y:S05]  /*0b20*/  BSYNC B0 ;  /* 0x0000000000007941 */ /* 0x002fea0003800000 */
.L_x_3306:
        /* <DEDUP_REMOVED lines=10> */
.L_x_3309:
[----:B------:R-:W-:Y:S05]  /*0bd0*/  BSYNC B0 ;  /* 0x0000000000007941 */ /* 0x000fea0003800000 */
.L_x_3308:
        /* <DEDUP_REMOVED lines=10> */
.L_x_3311:
[----:B------:R-:W-:Y:S05]  /*0c80*/  BSYNC B0 ;  /* 0x0000000000007941 */ /* 0x000fea0003800000 */
.L_x_3310:
        /* <DEDUP_REMOVED lines=10> */
.L_x_3313:
[----:B------:R-:W-:Y:S05]  /*0d30*/  BSYNC B0 ;  /* 0x0000000000007941 */ /* 0x000fea0003800000 */
.L_x_3312:
        /* <DEDUP_REMOVED lines=17> */
[----:B------:R-:W-:Y:S05]  /*0e50*/  @P4 RET.REL.NODEC R198 `(_ZN5flash24flash_fwd_splitkv_kernelI23Flash_fwd_kernel_traitsILi96ELi64ELi128ELi4ELb0ELb0EN7cutlass10bfloat16_tE19Flash_kernel_traitsILi96ELi64ELi128ELi4ES3_EELb1ELb0ELb1ELb0ELb0ELb1ELb1ELb1EEEvNS_16Flash_fwd_paramsE) ;  /* 0xfffff1a0c6004950 */ /* 0x000fea0003c3ffff */
[----:B----4-:R-:W-:Y:S02]  /*0e60*/  MOV R5, 0xff800000 ;  /* 0xff80000000057802 */ /* 0x010fe40000000f00 */
[----:B------:R-:W-:-:S03]  /*0e70*/  MOV R199, 0x0 ;  /* 0x0000000000c77802 */ /* 0x000fc60000000f00 */
[----:B------:R4:W-:Y:S01]  /*0e80*/  ST.E [R2.64+0xc0], R5 ;  /* 0x0000c00502007985 */ /* 0x0009e2000c101904 */
[----:B------:R-:W-:Y:S05]  /*0e90*/  RET.REL.NODEC R198 `(_ZN5flash24flash_fwd_splitkv_kernelI23Flash_fwd_kernel_traitsILi96ELi64ELi128ELi4ELb0ELb0EN7cutlass10bfloat16_tE19Flash_kernel_traitsILi96ELi64ELi128ELi4ES3_EELb1ELb0ELb1ELb0ELb0ELb1ELb1ELb1EEEvNS_16Flash_fwd_paramsE) ;  /* 0xfffff160c6007950 */ /* 0x000fea0003c3ffff */
.L_x_3305:
        /* <DEDUP_REMOVED lines=105> */
.L_x_3315:
        /* <DEDUP_REMOVED lines=79> */
.L_x_3316:
[----:B-1----:R-:W-:Y:S05]  /*1a20*/  BSYNC B0 ;  /* 0x0000000000007941 */ /* 0x002fea0003800000 */
.L_x_3314:
        /* <DEDUP_REMOVED lines=278> */
.L_x_3411:
        /* <DEDUP_REMOVED lines=19> */
.L_x_3319:
[----:B------:R-:W-:Y:S05]  /*2cc0*/  BSYNC B0 ;  /* 0x0000000000007941 */ /* 0x000fea0003800000 */
.L_x_3318:
        /* <DEDUP_REMOVED lines=18> */
.L_x_3321:
[----:B------:R-:W-:Y:S05]  /*2df0*/  BSYNC B0 ;  /* 0x0000000000007941 */ /* 0x000fea0003800000 */
.L_x_3320:
        /* <DEDUP_REMOVED lines=18> */
.L_x_3323:
[----:B------:R-:W-:Y:S05]  /*2f20*/  BSYNC B0 ;  /* 0x0000000000007941 */ /* 0x000fea0003800000 */
.L_x_3322:
        /* <DEDUP_REMOVED lines=18> */
.L_x_3325:
[----:B------:R-:W-:Y:S05]  /*3050*/  BSYNC B0 ;  /* 0x0000000000007941 */ /* 0x000fea0003800000 */
.L_x_3324:
        /* <DEDUP_REMOVED lines=65> */
.L_x_3332:
[----:B------:R-:W-:Y:S05]  /*3470*/  BSYNC B0 ;  /* 0x0000000000007941 */ /* 0x000fea0003800000 */
.L_x_3331:
        /* <DEDUP_REMOVED lines=50> */
.L_x_3334:
[----:B------:R-:W-:Y:S05]  /*37a0*/  BSYNC B0 ;  /* 0x0000000000007941 */ /* 0x000fea0003800000 */
.L_x_3333:
        /* <DEDUP_REMOVED lines=49> */
.L_x_3330:
[----:B------:R-:W-:Y:S05]  /*3ac0*/  BSYNC B1 ;  /* 0x0000000000017941 */ /* 0x000fea0003800000 */
.L_x_3329:
        /* <DEDUP_REMOVED lines=60> */
.L_x_3338:
[----:B------:R-:W-:Y:S05]  /*3e90*/  BSYNC B0 ;  /* 0x0000000000007941 */ /* 0x000fea0003800000 */
.L_x_3337:
        /* <DEDUP_REMOVED lines=53> */
.L_x_3340:
[----:B------:R-:W-:Y:S05]  /*41f0*/  BSYNC B0 ;  /* 0x0000000000007941 */ /* 0x000fea0003800000 */
.L_x_3339:
        /* <DEDUP_REMOVED lines=52> */
.L_x_3336:
[----:B------:R-:W-:Y:S05]  /*4540*/  BSYNC B1 ;  /* 0x0000000000017941 */ /* 0x000fea0003800000 */
.L_x_3335:
        /* <DEDUP_REMOVED lines=60> */
.L_x_3344:
[----:B------:R-:W-:Y:S05]  /*4910*/  BSYNC B0 ;  /* 0x0000000000007941 */ /* 0x000fea0003800000 */
.L_x_3343:
        /* <DEDUP_REMOVED lines=53> */
.L_x_3346:
[----:B------:R-:W-:Y:S05]  /*4c70*/  BSYNC B0 ;  /* 0x0000000000007941 */ /* 0x000fea0003800000 */
.L_x_3345:
        /* <DEDUP_REMOVED lines=52> */
.L_x_3342:
[----:B------:R-:W-:Y:S05]  /*4fc0*/  BSYNC B1 ;  /* 0x0000000000017941 */ /* 0x000fea0003800000 */
.L_x_3341:
        /* <DEDUP_REMOVED lines=62> */
.L_x_3350:
[----:B------:R-:W-:Y:S05]  /*53b0*/  BSYNC B0 ;  /* 0x0000000000007941 */ /* 0x000fea0003800000 */
.L_x_3349:
        /* <DEDUP_REMOVED lines=53> */
.L_x_3352:
[----:B------:R-:W-:Y:S05]  /*5710*/  BSYNC B0 ;  /* 0x0000000000007941 */ /* 0x000fea0003800000 */
.L_x_3351:
        /* <DEDUP_REMOVED lines=52> */
.L_x_3348:
[----:B------:R-:W-:Y:S05]  /*5a60*/  BSYNC B1 ;  /* 0x0000000000017941 */ /* 0x000fea0003800000 */
.L_x_3347:
[----:B------:R-:W2:Y:S02]  /*5a70*/  LD.E R3, [R116.64+0xd0] ;  /* 0x0000d00474037980 */ /* 0x000ea4000c101900 */
[----:B--2---:R-:W-:Y:S05]  /*5a80*/  IMAD.U32 R3, R3, -0x40, RZ ;  /* 0xffffffc003037824 */ /* 0x004fea00078e00ff */
[C---:B------:R-:W-:Y:S02]  /*5a90*/  LEA R16, P1, R3.reuse, R16, 0x1 ;  /* 0x0000001003107211 */ /* 0x040fe400078208ff */
[C---:B------:R-:W-:Y:S02]  /*5aa0*/  LEA R54, P0, R3.reuse, R54, 0x1 ;  /* 0x0000003603367211 */ /* 0x040fe400078008ff */
[C---:B------:R-:W-:Y:S02]  /*5ab0*/  LEA.HI.X.SX32 R17, R3.reuse, R17, 0x1, P1 ;  /* 0x0000001103117211 */ /* 0x040fe400008f0eff */
[----:B------:R-:W-:Y:S01]  /*5ac0*/  LEA.HI.X.SX32 R55, R3, R55, 0x1, P0 ;  /* 0x0000003703377211 */ /* 0x000fe200000f0eff */
[----:B------:R-:W-:-:S05]  /*5ad0*/  BRA `(.L_x_3353) ;  /* 0x00004da000007947 */ /* 0x000fca0003800000 */
.L_x_3328:
        /* <DEDUP_REMOVED lines=89> */
.L_x_3359:
[----:B------:R-:W-:Y:S05]  /*6070*/  BSYNC B0 ;  /* 0x0000000000007941 */ /* 0x000fea0003800000 */
.L_x_3358:
[----:B-----5:R2:W-:Y:S02]  /*6080*/  ST.E.128 [R134.64], R48 ;  /* 0x0000003086007985 */ /* 0x0205e4000c101d04 */
.L_x_3357:
[----:B------:R-:W-:Y:S05]  /*6090*/  BSYNC B1 ;  /* 0x0000000000017941 */ /* 0x000fea0003800000 */
.L_x_3356:
        /* <DEDUP_REMOVED lines=87> */
.L_x_3363:
[----:B------:R-:W-:Y:S05]  /*6610*/  BSYNC B0 ;  /* 0x0000000000007941 */ /* 0x000fea0003800000 */
.L_x_3362:
[----:B-----5:R3:W-:Y:S02]  /*6620*/  ST.E.128 [R134.64+0x40], R48 ;  /* 0x0000403086007985 */ /* 0x0207e4000c101d04 */
.L_x_3361:
[----:B------:R-:W-:Y:S05]  /*6630*/  BSYNC B1 ;  /* 0x0000000000017941 */ /* 0x000fea0003800000 */
.L_x_3360:
        /* <DEDUP_REMOVED lines=86> */
.L_x_3365:
[----:B------:R-:W-:Y:S05]  /*6ba0*/  BSYNC B0 ;  /* 0x0000000000007941 */ /* 0x000fea0003800000 */
.L_x_3364:
[----:B-----5:R3:W-:Y:S02]  /*6bb0*/  ST.E.128 [R134.64+0x80], R48 ;  /* 0x0000803086007985 */ /* 0x0207e4000c101d04 */
.L_x_3355:
[----:B------:R-:W-:Y:S05]  /*6bc0*/  BSYNC B2 ;  /* 0x0000000000027941 */ /* 0x000fea0003800000 */
.L_x_3354:
        /* <DEDUP_REMOVED lines=30> */
[----:B------:R-:W-:Y:S02]  /*6db0*/  LEA R208, P0, R165, R130, 0x1 ;  /* 0x00000082a5d07211 */ /* 0x000fe400078008ff */
[-C--:B------:R-:W-:Y:S02]  /*6dc0*/  LEA.HI.X.SX32 R186, R187, R148.reuse, 0x1, P5 ;  /* 0x00000094bbba7211 */ /* 0x080fe400028f0eff */
        /* <DEDUP_REMOVED lines=9> */
[----:B----4-:R-:W4:Y:S01]  /*6e60*/  LD.E.128 R56, [R46.64] ;  /* 0x000000042e387980 */ /* 0x010f22000c101d00 */
        /* <DEDUP_REMOVED lines=52> */
.L_x_3371:
[----:B------:R-:W-:Y:S05]  /*71b0*/  BSYNC B0 ;  /* 0x0000000000007941 */ /* 0x000fea0003800000 */
.L_x_3370:
[C---:B------:R-:W-:Y:S04]  /*71c0*/  LEA R2, P0, R192.reuse, R134, 0x1 ;  /* 0x00000086c0027211 */ /* 0x040fe800078008ff */
[----:B------:R-:W-:Y:S05]  /*71d0*/  LEA.HI.X R3, R192, R135, R193, 0x1, P0 ;  /* 0x00000087c0037211 */ /* 0x000fea00000f0cc1 */
[----:B-----5:R1:W-:Y:S04]  /*71e0*/  ST.E.128 [R2.64], R40 ;  /* 0x0000002802007985 */ /* 0x0203e8000c101d04 */
.L_x_3369:
[----:B------:R-:W-:Y:S05]  /*71f0*/  BSYNC B1 ;  /* 0x0000000000017941 */ /* 0x000fea0003800000 */
.L_x_3368:
        /* <DEDUP_REMOVED lines=10> */
[----:B------:R-:W-:Y:S01]  /*72a0*/  LEA.HI R186, R19, R19, RZ, 0x1 ;  /* 0x0000001313ba7211 */ /* 0x000fe200078f08ff */
[----:B----4-:R-:W-:Y:S01]  /*72b0*/  IMAD.MOV.U32 R188, RZ, RZ, RZ ;  /* 0x000000ffffbc7224 */ /* 0x010fe200078e00ff */
        /* <DEDUP_REMOVED lines=18> */
[-C--:B------:R-:W-:Y:S02]  /*73e0*/  LEA.HI.X.SX32 R188, R188, R146.reuse, 0x1, P5 ;  /* 0x00000092bcbc7211 */ /* 0x080fe400028f0eff */
        /* <DEDUP_REMOVED lines=61> */
.L_x_3375:
[----:B------:R-:W-:Y:S05]  /*77c0*/  BSYNC B0 ;  /* 0x0000000000007941 */ /* 0x000fea0003800000 */
.L_x_3374:
[C---:B------:R-:W-:Y:S04]  /*77d0*/  LEA R2, P0, R97.reuse, R134, 0x1 ;  /* 0x0000008661027211 */ /* 0x040fe800078008ff */
[----:B------:R-:W-:Y:S05]  /*77e0*/  LEA.HI.X R3, R97, R135, R98, 0x1, P0 ;  /* 0x0000008761037211 */ /* 0x000fea00000f0c62 */
[----:B-----5:R1:W-:Y:S04]  /*77f0*/  ST.E.128 [R2.64], R40 ;  /* 0x0000002802007985 */ /* 0x0203e8000c101d04 */
.L_x_3373:
[----:B------:R-:W-:Y:S05]  /*7800*/  BSYNC B1 ;  /* 0x0000000000017941 */ /* 0x000fea0003800000 */
.L_x_3372:
[----:B------:R-:W-:Y:S11]  /*7810*/  ISETP.GE.AND P0, PT, R10, R127, PT ;  /* 0x0000007f0a00720c */ /* 0x000ff60003f06270 */
[----:B------:R-:W-:Y:S02]  /*7820*/  @!UPT UIADD3 URZ, URZ, URZ, URZ ;  /* 0x0000003f3f3ff290 */ /* 0x000fe4000fffe03f */
[----:B------:R-:W-:-:S05]  /*7830*/  @P0 BRA `(.L_x_3367) ;  /* 0x000005c000000947 */ /* 0x000fca0003800000 */
[C---:B----4-:R-:W-:Y:S01]  /*7840*/  LEA R188, P0, R107.reuse, R128, 0x1 ;  /* 0x000000806bbc7211 */ /* 0x050fe200078008ff */
[----:B------:R-:W-:Y:S03]  /*7850*/  BSSY B0, `(.L_x_3376) ;  /* 0x0000057000007945 */ /* 0x000fe60003800000 */
[----:B------:R-:W-:Y:S02]  /*7860*/  LEA.HI.X R189, R107, R129, R110, 0x1, P0 ;  /* 0x000000816bbd7211 */ /* 0x000fe400000f0c6e */
[----:B------:R-:W-:Y:S03]  /*7870*/  ISETP.GE.AND P0, PT, R10, R19, PT ;  /* 0x000000130a00720c */ /* 0x000fe60003f06270 */
[----:B-1----:R1:W5:Y:S10]  /*7880*/  LD.E.128 R40, [R188.64] ;  /* 0x00000004bc287980 */ /* 0x002374000c101d00 */
        /* <DEDUP_REMOVED lines=19> */
[C---:B------:R-:W-:Y:S02]  /*79c0*/  LEA R208, P0, R165.reuse, R130, 0x1 ;  /* 0x00000082a5d07211 */ /* 0x040fe400078008ff */
        /* <DEDUP_REMOVED lines=63> */
.L_x_3377:
[----:B------:R-:W-:Y:S05]  /*7dc0*/  BSYNC B0 ;  /* 0x0000000000007941 */ /* 0x000fea0003800000 */
.L_x_3376:
[C---:B------:R-:W-:Y:S04]  /*7dd0*/  LEA R2, P0, R93.reuse, R134, 0x1 ;  /* 0x000000865d027211 */ /* 0x040fe800078008ff */
[----:B------:R-:W-:Y:S05]  /*7de0*/  LEA.HI.X R3, R93, R135, R94, 0x1, P0 ;  /* 0x000000875d037211 */ /* 0x000fea00000f0c5e */
[----:B-----5:R4:W-:Y:S04]  /*7df0*/  ST.E.128 [R2.64], R40 ;  /* 0x0000002802007985 */ /* 0x0209e8000c101d04 */
.L_x_3367:
[----:B------:R-:W-:Y:S05]  /*7e00*/  BSYNC B2 ;  /* 0x0000000000027941 */ /* 0x000fea0003800000 */
.L_x_3366:
        /* <DEDUP_REMOVED lines=94> */
.L_x_3383:
[----:B------:R-:W-:Y:S05]  /*83f0*/  BSYNC B0 ;  /* 0x0000000000007941 */ /* 0x000fea0003800000 */
.L_x_3382:
[C---:B------:R-:W-:Y:S04]  /*8400*/  LEA R2, P0, R99.reuse, R134, 0x1 ;  /* 0x0000008663027211 */ /* 0x040fe800078008ff */
[----:B------:R-:W-:Y:S05]  /*8410*/  LEA.HI.X R3, R99, R135, R100, 0x1, P0 ;  /* 0x0000008763037211 */ /* 0x000fea00000f0c64 */
[----:B-----5:R4:W-:Y:S04]  /*8420*/  ST.E.128 [R2.64], R40 ;  /* 0x0000002802007985 */ /* 0x0209e8000c101d04 */
.L_x_3381:
[----:B------:R-:W-:Y:S05]  /*8430*/  BSYNC B1 ;  /* 0x0000000000017941 */ /* 0x000fea0003800000 */
.L_x_3380:
        /* <DEDUP_REMOVED lines=8> */
[----:B----4-:R1:W5:Y:S10]  /*84c0*/  LD.E.128 R40, [R206.64] ;  /* 0x00000004ce287980 */ /* 0x010374000c101d00 */
        /* <DEDUP_REMOVED lines=21> */
[----:B------:R-:W-:Y:S02]  /*8620*/  LEA.HI.X.SX32 R188, R188, R143, 0x1, P4 ;  /* 0x0000008fbcbc7211 */ /* 0x000fe400020f0eff */
        /* <DEDUP_REMOVED lines=61> */
.L_x_3387:
[----:B------:R-:W-:Y:S05]  /*8a00*/  BSYNC B0 ;  /* 0x0000000000007941 */ /* 0x000fea0003800000 */
.L_x_3386:
[C---:B------:R-:W-:Y:S04]  /*8a10*/  LEA R2, P0, R95.reuse, R134, 0x1 ;  /* 0x000000865f027211 */ /* 0x040fe800078008ff */
[----:B------:R-:W-:Y:S05]  /*8a20*/  LEA.HI.X R3, R95, R135, R96, 0x1, P0 ;  /* 0x000000875f037211 */ /* 0x000fea00000f0c60 */
[----:B-----5:R4:W-:Y:S04]  /*8a30*/  ST.E.128 [R2.64], R40 ;  /* 0x0000002802007985 */ /* 0x0209e8000c101d04 */
.L_x_3385:
[----:B------:R-:W-:Y:S05]  /*8a40*/  BSYNC B1 ;  /* 0x0000000000017941 */ /* 0x000fea0003800000 */
.L_x_3384:
        /* <DEDUP_REMOVED lines=91> */
.L_x_3389:
[----:B------:R-:W-:Y:S05]  /*9000*/  BSYNC B0 ;  /* 0x0000000000007941 */ /* 0x000fea0003800000 */
.L_x_3388:
[C---:B------:R-:W-:Y:S04]  /*9010*/  LEA R2, P0, R91.reuse, R134, 0x1 ;  /* 0x000000865b027211 */ /* 0x040fe800078008ff */
[----:B------:R-:W-:Y:S05]  /*9020*/  LEA.HI.X R3, R91, R135, R92, 0x1, P0 ;  /* 0x000000875b037211 */ /* 0x000fea00000f0c5c */
[----:B-----5:R4:W-:Y:S04]  /*9030*/  ST.E.128 [R2.64], R40 ;  /* 0x0000002802007985 */ /* 0x0209e8000c101d04 */
.L_x_3379:
[----:B------:R-:W-:Y:S05]  /*9040*/  BSYNC B2 ;  /* 0x0000000000027941 */ /* 0x000fea0003800000 */
.L_x_3378:
        /* <DEDUP_REMOVED lines=95> */
.L_x_3395:
[----:B------:R-:W-:Y:S05]  /*9640*/  BSYNC B0 ;  /* 0x0000000000007941 */ /* 0x000fea0003800000 */
.L_x_3394:
[----:B------:R-:W-:Y:S02]  /*9650*/  IMAD R0, R63, 0xc0, RZ ;  /* 0x000000c03f007824 */ /* 0x000fe400078e02ff */
[----:B------:R-:W-:Y:S05]  /*9660*/  IMAD.WIDE.U32 R2, R62, 0xc0, R134 ;  /* 0x000000c03e027825 */ /* 0x000fea00078e0086 */
[----:B------:R-:W-:Y:S05]  /*9670*/  IADD3 R3, R3, R0, RZ ;  /* 0x0000000003037210 */ /* 0x000fea0007ffe0ff */
[----:B-----5:R4:W-:Y:S02]  /*9680*/  ST.E.128 [R2.64], R40 ;  /* 0x0000002802007985 */ /* 0x0209e4000c101d04 */
.L_x_3393:
[----:B------:R-:W-:Y:S05]  /*9690*/  BSYNC B1 ;  /* 0x0000000000017941 */ /* 0x000fea0003800000 */
.L_x_3392:
        /* <DEDUP_REMOVED lines=92> */
.L_x_3399:
[----:B------:R-:W-:Y:S05]  /*9c60*/  BSYNC B0 ;  /* 0x0000000000007941 */ /* 0x000fea0003800000 */
.L_x_3398:
[C---:B------:R-:W-:Y:S04]  /*9c70*/  LEA R2, P0, R90.reuse, R134, 0x1 ;  /* 0x000000865a027211 */ /* 0x040fe800078008ff */
[----:B------:R-:W-:Y:S05]  /*9c80*/  LEA.HI.X R3, R90, R135, R89, 0x1, P0 ;  /* 0x000000875a037211 */ /* 0x000fea00000f0c59 */
[----:B-----5:R4:W-:Y:S04]  /*9c90*/  ST.E.128 [R2.64], R40 ;  /* 0x0000002802007985 */ /* 0x0209e8000c101d04 */
.L_x_3397:
[----:B------:R-:W-:Y:S05]  /*9ca0*/  BSYNC B1 ;  /* 0x0000000000017941 */ /* 0x000fea0003800000 */
.L_x_3396:
        /* <DEDUP_REMOVED lines=27> */
[C---:B------:R-:W-:Y:S02]  /*9e60*/  LEA R208, P0, R165.reuse, R130, 0x1 ;  /* 0x00000082a5d07211 */ /* 0x040fe400078008ff */
        /* <DEDUP_REMOVED lines=63> */
.L_x_3401:
[----:B------:R-:W-:Y:S05]  /*a260*/  BSYNC B0 ;  /* 0x0000000000007941 */ /* 0x000fea0003800000 */
.L_x_3400:
[C---:B------:R-:W-:Y:S04]  /*a270*/  LEA R2, P0, R88.reuse, R134, 0x1 ;  /* 0x0000008658027211 */ /* 0x040fe800078008ff */
[----:B------:R-:W-:Y:S05]  /*a280*/  LEA.HI.X R3, R88, R135, R87, 0x1, P0 ;  /* 0x0000008758037211 */ /* 0x000fea00000f0c57 */
[----:B-----5:R4:W-:Y:S04]  /*a290*/  ST.E.128 [R2.64], R44 ;  /* 0x0000002c02007985 */ /* 0x0209e8000c101d04 */
.L_x_3391:
[----:B------:R-:W-:Y:S05]  /*a2a0*/  BSYNC B2 ;  /* 0x0000000000027941 */ /* 0x000fea0003800000 */
.L_x_3390:
[----:B-1--4-:R-:W4:Y:S02]  /*a2b0*/  LD.E R3, [R116.64+0xd0] ;  /* 0x0000d00474037980 */ /* 0x012f24000c101900 */
[----:B----4-:R-:W-:Y:S05]  /*a2c0*/  IMAD.U32 R3, R3, -0x40, RZ ;  /* 0xffffffc003037824 */ /* 0x010fea00078e00ff */
[C---:B------:R-:W-:Y:S02]  /*a2d0*/  LEA R132, P1, R3.reuse, R132, 0x1 ;  /* 0x0000008403847211 */ /* 0x040fe400078208ff */
[C---:B------:R-:W-:Y:S02]  /*a2e0*/  LEA R130, P0, R3.reuse, R130, 0x1 ;  /* 0x0000008203827211 */ /* 0x040fe400078008ff */
[C---:B------:R-:W-:Y:S02]  /*a2f0*/  LEA.HI.X.SX32 R133, R3.reuse, R133, 0x1, P1 ;  /* 0x0000008503857211 */ /* 0x040fe400008f0eff */
[----:B------:R-:W-:Y:S01]  /*a300*/  LEA.HI.X.SX32 R131, R3, R131, 0x1, P0 ;  /* 0x0000008303837211 */ /* 0x000fe200000f0eff */
[----:B------:R-:W-:-:S05]  /*a310*/  BRA `(.L_x_3353) ;  /* 0x0000056000007947 */ /* 0x000fca0003800000 */
.L_x_3327:
        /* <DEDUP_REMOVED lines=11> */
.L_x_3403:
[----:B------:R-:W-:Y:S05]  /*a3d0*/  BSYNC B0 ;  /* 0x0000000000007941 */ /* 0x000fea0003800000 */
.L_x_3402:
        /* <DEDUP_REMOVED lines=24> */
.L_x_3405:
[----:B------:R-:W-:Y:S05]  /*a560*/  BSYNC B0 ;  /* 0x0000000000007941 */ /* 0x000fea0003800000 */
.L_x_3404:
        /* <DEDUP_REMOVED lines=24> */
.L_x_3407:
[----:B------:R-:W-:Y:S05]  /*a6f0*/  BSYNC B0 ;  /* 0x0000000000007941 */ /* 0x000fea0003800000 */
.L_x_3406:
        /* <DEDUP_REMOVED lines=24> */
.L_x_3353:
[----:B------:R-:W-:Y:S05]  /*a880*/  BSYNC B3 ;  /* 0x0000000000037941 */ /* 0x000fea0003800000 */
.L_x_3326:
        /* <DEDUP_REMOVED lines=87> */
.L_x_3409:
        /* <DEDUP_REMOVED lines=8> */
.L_x_3410:
[----:B------:R-:W-:Y:S05]  /*ae80*/  BSYNC B0 ;  /* 0x0000000000007941 */ /* 0x000fea0003800000 */
.L_x_3408:
[----:B------:R-:W-:Y:S04]  /*ae90*/  IADD3 R9, R9, -0x1, RZ ;  /* 0xffffffff09097810 */ /* 0x000fe80007ffe0ff */
[----:B------:R-:W-:Y:S11]  /*aea0*/  ISETP.GT.AND P0, PT, R9, R102, PT ;  /* 0x000000660900720c */ /* 0x000ff60003f04270 */
[----:B------:R-:W-:Y:S02]  /*aeb0*/  @!UPT UIADD3 URZ, URZ, URZ, URZ ;  /* 0x0000003f3f3ff290 */ /* 0x000fe4000fffe03f */
[----:B------:R-:W-:-:S05]  /*aec0*/  @P0 BRA `(.L_x_3411) ;  /* 0xffff7cc000000947 */ /* 0x000fca000383ffff */
.L_x_3317:
        /* <DEDUP_REMOVED lines=20> */
[----:B----4-:R-:W-:-:S03]  /*b010*/  ISETP.NE.AND P5, PT, R0, RZ, PT ;  /* 0x000000ff0000720c */ /* 0x010fc60003fa5270 */
        /* <DEDUP_REMOVED lines=79> */
.L_x_3420:
[----:B------:R-:W-:Y:S05]  /*b510*/  BSYNC B0 ;  /* 0x0000000000007941 */ /* 0x000fea0003800000 */
.L_x_3419:
[----:B-----5:R4:W-:Y:S04]  /*b520*/  STS.64 [R201], R16 ;  /* 0x00000010c9007388 */ /* 0x0209e80000000a00 */
[----:B------:R4:W-:Y:S02]  /*b530*/  STS.64 [R201+0x8], R18 ;  /* 0x00000812c9007388 */ /* 0x0009e40000000a00 */
.L_x_3418:
[----:B------:R-:W-:Y:S05]  /*b540*/  BSYNC B1 ;  /* 0x0000000000017941 */ /* 0x000fea0003800000 */
.L_x_3417:
        /* <DEDUP_REMOVED lines=48> */
.L_x_3424:
[----:B------:R-:W-:Y:S05]  /*b850*/  BSYNC B0 ;  /* 0x0000000000007941 */ /* 0x000fea0003800000 */
.L_x_3423:
[----:B-----5:R1:W-:Y:S02]  /*b860*/  STS.128 [R201+0x1000], R16 ;  /* 0x00100010c9007388 */ /* 0x0203e40000000c00 */
.L_x_3422:
[----:B------:R-:W-:Y:S05]  /*b870*/  BSYNC B1 ;  /* 0x0000000000017941 */ /* 0x000fea0003800000 */
.L_x_3421:
        /* <DEDUP_REMOVED lines=47> */
.L_x_3426:
[----:B------:R-:W-:Y:S05]  /*bb70*/  BSYNC B0 ;  /* 0x0000000000007941 */ /* 0x000fea0003800000 */
.L_x_3425:
[----:B-----5:R4:W-:Y:S02]  /*bb80*/  STS.128 [R201+0x2000], R16 ;  /* 0x00200010c9007388 */ /* 0x0209e40000000c00 */
.L_x_3416:
[----:B------:R-:W-:Y:S05]  /*bb90*/  BSYNC B2 ;  /* 0x0000000000027941 */ /* 0x000fea0003800000 */
.L_x_3415:
        /* <DEDUP_REMOVED lines=59> */
.L_x_3431:
[----:B------:R-:W-:Y:S05]  /*bf50*/  BSYNC B0 ;  /* 0x0000000000007941 */ /* 0x000fea0003800000 */
.L_x_3430:
[----:B-----5:R4:W-:Y:S02]  /*bf60*/  STS.128 [R201+0x800], R16 ;  /* 0x00080010c9007388 */ /* 0x0209e40000000c00 */
.L_x_3429:
[----:B------:R-:W-:Y:S05]  /*bf70*/  BSYNC B1 ;  /* 0x0000000000017941 */ /* 0x000fea0003800000 */
.L_x_3428:
        /* <DEDUP_REMOVED lines=47> */
.L_x_3435:
[----:B------:R-:W-:Y:S05]  /*c270*/  BSYNC B0 ;  /* 0x0000000000007941 */ /* 0x000fea0003800000 */
.L_x_3434:
[----:B-----5:R4:W-:Y:S02]  /*c280*/  STS.128 [R201+0x1800], R16 ;  /* 0x00180010c9007388 */ /* 0x0209e40000000c00 */
.L_x_3433:
[----:B------:R-:W-:Y:S05]  /*c290*/  BSYNC B1 ;  /* 0x0000000000017941 */ /* 0x000fea0003800000 */
.L_x_3432:
        /* <DEDUP_REMOVED lines=12> */
[----:B----4-:R-:W-:Y:S02]  /*c360*/  SHF.L.U32 R16, R39, 0x10, RZ ;  /* 0x0000001027107819 */ /* 0x010fe400000006ff */
        /* <DEDUP_REMOVED lines=32> */
.L_x_3437:
[----:B------:R-:W-:Y:S05]  /*c570*/  BSYNC B0 ;  /* 0x0000000000007941 */ /* 0x000fea0003800000 */
.L_x_3436:
[----:B-----5:R1:W-:Y:S01]  /*c580*/  STS.128 [R201+0x2800], R36 ;  /* 0x00280024c9007388 */ /* 0x0203e20000000c00 */
[----:B------:R-:W-:Y:S05]  /*c590*/  BRA `(.L_x_3427) ;  /* 0x000026b000007947 */ /* 0x000fea0003800000 */
.L_x_3414:
        /* <DEDUP_REMOVED lines=91> */
.L_x_3443:
[----:B------:R-:W-:Y:S05]  /*cb50*/  BSYNC B0 ;  /* 0x0000000000007941 */ /* 0x000fea0003800000 */
.L_x_3442:
[----:B-----5:R4:W-:Y:S04]  /*cb60*/  STS.64 [R201], R24 ;  /* 0x00000018c9007388 */ /* 0x0209e80000000a00 */
[----:B------:R4:W-:Y:S02]  /*cb70*/  STS.64 [R201+0x8], R26 ;  /* 0x0000081ac9007388 */ /* 0x0009e40000000a00 */
.L_x_3441:
[----:B------:R-:W-:Y:S05]  /*cb80*/  BSYNC B1 ;  /* 0x0000000000017941 */ /* 0x000fea0003800000 */
.L_x_3440:
        /* <DEDUP_REMOVED lines=87> */
.L_x_3447:
[----:B------:R-:W-:Y:S05]  /*d100*/  BSYNC B0 ;  /* 0x0000000000007941 */ /* 0x000fea0003800000 */
.L_x_3446:
[----:B-----5:R1:W-:Y:S02]  /*d110*/  STS.128 [R201+0x1000], R24 ;  /* 0x00100018c9007388 */ /* 0x0203e40000000c00 */
.L_x_3445:
[----:B------:R-:W-:Y:S05]  /*d120*/  BSYNC B1 ;  /* 0x0000000000017941 */ /* 0x000fea0003800000 */
.L_x_3444:
        /* <DEDUP_REMOVED lines=86> */
.L_x_3449:
[----:B------:R-:W-:Y:S05]  /*d690*/  BSYNC B0 ;  /* 0x0000000000007941 */ /* 0x000fea0003800000 */
.L_x_3448:
[----:B-----5:R4:W-:Y:S02]  /*d6a0*/  STS.128 [R201+0x2000], R24 ;  /* 0x00200018c9007388 */ /* 0x0209e40000000c00 */
.L_x_3439:
[----:B------:R-:W-:Y:S05]  /*d6b0*/  BSYNC B2 ;  /* 0x0000000000027941 */ /* 0x000fea0003800000 */
.L_x_3438:
        /* <DEDUP_REMOVED lines=95> */
.L_x_3453:
[----:B------:R-:W-:Y:S05]  /*dcb0*/  BSYNC B0 ;  /* 0x0000000000007941 */ /* 0x000fea0003800000 */
.L_x_3452:
[----:B-----5:R1:W-:Y:S02]  /*dcc0*/  STS.128 [R201+0x800], R4 ;  /* 0x00080004c9007388 */ /* 0x0203e40000000c00 */
.L_x_3451:
[----:B------:R-:W-:Y:S05]  /*dcd0*/  BSYNC B1 ;  /* 0x0000000000017941 */ /* 0x000fea0003800000 */
.L_x_3450:
        /* <DEDUP_REMOVED lines=90> */
.L_x_3457:
[----:B------:R-:W-:Y:S05]  /*e280*/  BSYNC B0 ;  /* 0x0000000000007941 */ /* 0x000fea0003800000 */
.L_x_3456:
[----:B-----5:R1:W-:Y:S02]  /*e290*/  STS.128 [R201+0x1800], R4 ;  /* 0x00180004c9007388 */ /* 0x0203e40000000c00 */
.L_x_3455:
[----:B------:R-:W-:Y:S05]  /*e2a0*/  BSYNC B1 ;  /* 0x0000000000017941 */ /* 0x000fea0003800000 */
.L_x_3454:
        /* <DEDUP_REMOVED lines=91> */
.L_x_3459:
[----:B------:R-:W-:Y:S05]  /*e860*/  BSYNC B0 ;  /* 0x0000000000007941 */ /* 0x000fea0003800000 */
.L_x_3458:
[----:B-----5:R1:W-:Y:S01]  /*e870*/  STS.128 [R201+0x2800], R4 ;  /* 0x00280004c9007388 */ /* 0x0203e20000000c00 */
[----:B------:R-:W-:Y:S05]  /*e880*/  BRA `(.L_x_3427) ;  /* 0x000003c000007947 */ /* 0x000fea0003800000 */
.L_x_3413:
        /* <DEDUP_REMOVED lines=31> */
.L_x_3461:
[----:B------:R-:W-:Y:S05]  /*ea80*/  BSYNC B0 ;  /* 0x0000000000007941 */ /* 0x000fea0003800000 */
.L_x_3460:
        /* <DEDUP_REMOVED lines=28> */
.L_x_3427:
[----:B------:R-:W-:Y:S05]  /*ec50*/  BSYNC B3 ;  /* 0x0000000000037941 */ /* 0x000fea0003800000 */
.L_x_3412:
        /* <DEDUP_REMOVED lines=34> */
.L_x_3464:
[----:B------:R2:W-:Y:S02]  /*ee80*/  STS.128 [R201+0x7000], RZ ;  /* 0x007000ffc9007388 */ /* 0x0005e40000000c00 */
.L_x_3463:
[----:B------:R-:W-:Y:S05]  /*ee90*/  BSYNC B0 ;  /* 0x0000000000007941 */ /* 0x000fea0003800000 */
.L_x_3462:
        /* <DEDUP_REMOVED lines=31> */
.L_x_3467:
[----:B------:R1:W-:Y:S02]  /*f090*/  STS.128 [R201+0x7800], RZ ;  /* 0x007800ffc9007388 */ /* 0x0003e40000000c00 */
.L_x_3466:
[----:B------:R-:W-:Y:S05]  /*f0a0*/  BSYNC B0 ;  /* 0x0000000000007941 */ /* 0x000fea0003800000 */
.L_x_3465:
        /* <DEDUP_REMOVED lines=34> */
.L_x_3470:
[----:B------:R1:W-:Y:S02]  /*f2d0*/  STS.128 [R201+0x8000], RZ ;  /* 0x008000ffc9007388 */ /* 0x0003e40000000c00 */
.L_x_3469:
[----:B------:R-:W-:Y:S05]  /*f2e0*/  BSYNC B0 ;  /* 0x0000000000007941 */ /* 0x000fea0003800000 */
.L_x_3468:
        /* <DEDUP_REMOVED lines=36> */
.L_x_3472:
[----:B------:R-:W-:Y:S05]  /*f530*/  BSYNC B0 ;  /* 0x0000000000007941 */ /* 0x000fea0003800000 */
.L_x_3471:
[----:B-12---:R-:W2:Y:S04]  /*f540*/  LD.E.64 R14, [R116.64+0x1c0] ;  /* 0x0001c004740e7980 */ /* 0x006ea8000c101b00 */
[----:B---3--:R-:W3:Y:S01]  /*f550*/  LD.E.64 R10, [R116.64+0x1b8] ;  /* 0x0001b804740a7980 */ /* 0x008ee2000c101b00 */
[----:B------:R-:W-:-:S03]  /*f560*/  IMAD.MOV.U32 R168, RZ, RZ, R202 ;  /* 0x000000ffffa87224 */ /* 0x000fc600078e00ca */
[----:B----4-:R-:W4:Y:S04]  /*f570*/  LD.E R0, [R116.64+0xd8] ;  /* 0x0000d80474007980 */ /* 0x010f28000c101900 */
[----:B------:R-:W0:Y:S04]  /*f580*/  LDGDEPBAR ;  /* 0x00000000000079af */ /* 0x000e280000000000 */
[----:B------:R1:W5:Y:S01]  /*f590*/  LD.E R55, [R116.64+0x188] ;  /* 0x0001880474377980 */ /* 0x000362000c101900 */
[----:B--2---:R-:W-:Y:S02]  /*f5a0*/  IMAD R5, R15, R199, RZ ;  /* 0x000000c70f057224 */ /* 0x004fe400078e02ff */
[----:B------:R-:W-:-:S04]  /*f5b0*/  IMAD.WIDE.U32 R12, R199, R14, R168 ;  /* 0x0000000ec70c7225 */ /* 0x000fc800078e00a8 */
[----:B------:R-:W-:Y:S01]  /*f5c0*/  IMAD R5, R14, R74, R5 ;  /* 0x0000004a0e057224 */ /* 0x000fe200078e0205 */
[----:B---3--:R-:W-:-:S03]  /*f5d0*/  LEA R10, P0, R12, R10, 0x2 ;  /* 0x0000000a0c0a7211 */ /* 0x008fc600078010ff */
[----:B------:R-:W-:-:S05]  /*f5e0*/  IMAD.IADD R5, R13, 0x1, R5 ;  /* 0x000000010d057824 */ /* 0x000fca00078e0205 */
[----:B------:R-:W-:-:S05]  /*f5f0*/  LEA.HI.X R11, R12, R11, R5, 0x2, P0 ;  /* 0x0000000b0c0b7211 */ /* 0x000fca00000f1405 */
[----:B------:R-:W2:Y:S01]  /*f600*/  LD.E R5, [R10.64] ;  /* 0x000000040a057980 */ /* 0x000ea2000c101900 */
[----:B------:R-:W-:-:S04]  /*f610*/  DEPBAR.LE SB0, 0x0 ;  /* 0x000080000000791a */ /* 0x000fc80000000000 */
[----:B------:R-:W-:Y:S01]  /*f620*/  BAR.SYNC.DEFER_BLOCKING 0x0 ;  /* 0x0000000000007b1d */ /* 0x000fe20000010000 */
[----:B------:R-:W-:-:S05]  /*f630*/  ISETP.GE.AND P0, PT, R172, R3, PT ;  /* 0x00000003ac00720c */ /* 0x000fca0003f06270 */
[----:B----4-:R-:W2:Y:S01]  /*f640*/  MUFU.RCP R0, R0 ;  /* 0x0000000000007308 */ /* 0x010ea20000001000 */
        /* <DEDUP_REMOVED lines=36> */
.L_x_3475:
[----:B------:R2:W-:Y:S02]  /*f890*/  STS.128 [R201+0xd000], RZ ;  /* 0x00d000ffc9007388 */ /* 0x0005e40000000c00 */
.L_x_3474:
[----:B-1----:R-:W-:Y:S05]  /*f8a0*/  BSYNC B0 ;  /* 0x0000000000007941 */ /* 0x002fea0003800000 */
.L_x_3473:
        /* <DEDUP_REMOVED lines=32> */
.L_x_3478:
[----:B------:R4:W-:Y:S02]  /*fab0*/  STS.128 [R201+0xd800], RZ ;  /* 0x00d800ffc9007388 */ /* 0x0009e40000000c00 */
.L_x_3477:
[----:B------:R-:W-:Y:S05]  /*fac0*/  BSYNC B0 ;  /* 0x0000000000007941 */ /* 0x000fea0003800000 */
.L_x_3476:
        /* <DEDUP_REMOVED lines=34> */
.L_x_3481:
[----:B------:R1:W-:Y:S02]  /*fcf0*/  STS.128 [R201+0xe000], RZ ;  /* 0x00e000ffc9007388 */ /* 0x0003e40000000c00 */
.L_x_3480:
[----:B------:R-:W-:Y:S05]  /*fd00*/  BSYNC B0 ;  /* 0x0000000000007941 */ /* 0x000fea0003800000 */
.L_x_3479:
        /* <DEDUP_REMOVED lines=35> */
.L_x_3484:
[----:B------:R1:W-:Y:S02]  /*ff40*/  STS.128 [R201+0xe800], RZ ;  /* 0x00e800ffc9007388 */ /* 0x0003e40000000c00 */
.L_x_3483:
[----:B------:R-:W-:Y:S05]  /*ff50*/  BSYNC B0 ;  /* 0x0000000000007941 */ /* 0x000fea0003800000 */
.L_x_3482:
[----:B--2---:R-:W2:Y:S01]  /*ff60*/  LD.E R54, [R116.64+0x18c] ;  /* 0x00018c0474367980 */ /* 0x004ea2000c101900 */
[----:B------:R-:W-:Y:S01]  /*ff70*/  LEA.HI R3, R70, R70, RZ, 0x1 ;  /* 0x0000004646037211 */ /* 0x000fe200078f08ff */
[----:B---3--:R-:W-:Y:S01]  /*ff80*/  IMAD.SHL.U32 R7, R66, 0x40, RZ ;  /* 0x0000004042077824 */ /* 0x008fe200078e00ff */
[----:B-1----:R-:W-:Y:S01]  /*ff90*/  SHF.R.S32.HI R4, RZ, 0x1f, R73 ;  /* 0x0000001fff047819 */ /* 0x002fe20000011449 */
[----:B------:R-:W-:Y:S01]  /*ffa0*/  IMAD.SHL.U32 R9, R71, 0x40, RZ ;  /* 0x0000004047097824 */ /* 0x000fe200078e00ff */
[----:B------:R-:W-:Y:S02]  /*ffb0*/  LOP3.LUT R3, R3, 0xfffffffe, RZ, 0xc0, !PT ;  /* 0xfffffffe03037812 */ /* 0x000fe400078ec0ff */
[----:B------:R-:W-:Y:S02]  /*ffc0*/  LOP3.LUT R118, R72, 0x7fffffe, RZ, 0xc0, !PT ;  /* 0x07fffffe48767812 */ /* 0x000fe400078ec0ff */
[----:B------:R-:W-:Y:S01]  /*ffd0*/  LOP3.LUT P0, RZ, R66, 0x2, RZ, 0xc0, !PT ;  /* 0x0000000242ff7812 */ /* 0x000fe2000780c0ff */
[----:B------:R-:W-:Y:S01]  /*ffe0*/  IMAD.IADD R3, R70, 0x1, -R3 ;  /* 0x0000000146037824 */ /* 0x000fe200078e0a03 */
[----:B------:R-:W-:Y:S01]  /*fff0*/  LEA.HI R119, R4, R73, RZ, 0x3 ;  /* 0x0000004904777211 */ /* 0x000fe200078f18ff */
[----:B------:R-:W-:Y:S01]  /*10000*/  IMAD.SHL.U32 R4, R69, 0x8, RZ ;  /* 0x0000000845047824 */ /* 0x000fe200078e00ff */
[----:B------:R-:W-:Y:S01]  /*10010*/  LOP3.LUT R7, R7, 0xc0, RZ, 0xc0, !PT ;  /* 0x000000c007077812 */ /* 0x000fe200078ec0ff */
[----:B------:R-:W-:Y:S01]  /*10020*/  IMAD.IADD R118, R73, 0x1, -R118 ;  /* 0x0000000149767824 */ /* 0x000fe200078e0a76 */
[----:B------:R-:W0:Y:S01]  /*10030*/  LDGDEPBAR ;  /* 0x00000000000079af */ /* 0x000e220000000000 */
[----:B------:R-:W-:Y:S01]  /*10040*/  IMAD.SHL.U32 R119, R119, 0x20, RZ ;  /* 0x0000002077777824 */ /* 0x000fe200078e00ff */
[----:B------:R-:W-:Y:S01]  /*10050*/  LOP3.LUT R9, R9, 0xc0, RZ, 0xc0, !PT ;  /* 0x000000c009097812 */ /* 0x000fe200078ec0ff */
[----:B------:R-:W-:-:S03]  /*10060*/  IMAD.SHL.U32 R120, R3, 0x8, RZ ;  /* 0x0000000803787824 */ /* 0x000fc600078e00ff */
[----:B------:R-:W-:Y:S02]  /*10070*/  LOP3.LUT R119, R119, 0xffffff00, RZ, 0xc0, !PT ;  /* 0xffffff0077777812 */ /* 0x000fe400078ec0ff */
[----:B------:R-:W-:Y:S02]  /*10080*/  LOP3.LUT R4, R7, 0x8, R4, 0xf8, !PT ;  /* 0x0000000807047812 */ /* 0x000fe400078ef804 */
[----:B------:R-:W-:Y:S01]  /*10090*/  LOP3.LUT R120, R9, 0x8, R120, 0xf8, !PT ;  /* 0x0000000809787812 */ /* 0x000fe200078ef878 */
[----:B------:R-:W-:Y:S01]  /*100a0*/  IMAD R5, R64, 0x200, R119 ;  /* 0x0000020040057824 */ /* 0x000fe200078e0277 */
[----:B------:R-:W-:Y:S02]  /*100b0*/  SHF.R.U32.HI R7, RZ, 0x3, R7 ;  /* 0x00000003ff077819 */ /* 0x000fe40000011607 */
[----:B------:R-:W-:Y:S01]  /*100c0*/  SHF.R.U32.HI R9, RZ, 0x3, R9 ;  /* 0x00000003ff097819 */ /* 0x000fe20000011609 */
[----:B------:R-:W-:Y:S01]  /*100d0*/  IMAD R68, R3, 0x8, R68 ;  /* 0x0000000803447824 */ /* 0x000fe200078e0244 */
[----:B------:R-:W-:Y:S01]  /*100e0*/  LOP3.LUT R7, R4, R7, RZ, 0x3c, !PT ;  /* 0x0000000704077212 */ /* 0x000fe200078e3cff */
[----:B------:R-:W-:Y:S01]  /*100f0*/  IMAD R5, R118, 0x20, R5 ;  /* 0x0000002076057824 */ /* 0x000fe200078e0205 */
[----:B------:R-:W-:-:S03]  /*10100*/  LOP3.LUT R120, R120, R9, RZ, 0x3c, !PT ;  /* 0x0000000978787212 */ /* 0x000fc600078e3cff */
[----:B------:R-:W-:Y:S02]  /*10110*/  IMAD.U32 R188, R68, 0x20, R7 ;  /* 0x0000002044bc7824 */ /* 0x000fe400078e0007 */
[----:B------:R-:W-:Y:S02]  /*10120*/  IMAD.IADD R189, R120, 0x1, R5 ;  /* 0x0000000178bd7824 */ /* 0x000fe400078e0205 */
[----:B------:R-:W-:Y:S02]  /*10130*/  IMAD.SHL.U32 R188, R188, 0x2, RZ ;  /* 0x00000002bcbc7824 */ /* 0x000fe400078e00ff */
[----:B------:R-:W-:-:S03]  /*10140*/  IMAD.SHL.U32 R189, R189, 0x2, RZ ;  /* 0x00000002bdbd7824 */ /* 0x000fc600078e00ff */
[----:B------:R-:W-:Y:S04]  /*10150*/  LDSM.16.M88.4 R92, [R188+0x3800] ;  /* 0x00380000bc5c783b */ /* 0x000fe80000000200 */
[----:B------:R-:W1:Y:S04]  /*10160*/  LDSM.16.M88.4 R20, [R189] ;  /* 0x00000000bd14783b */ /* 0x000e680000000200 */
[----:B------:R-:W3:Y:S04]  /*10170*/  LDSM.16.M88.4 R40, [R188+0x3000] ;  /* 0x00300000bc28783b */ /* 0x000ee80000000200 */
[----:B------:R-:W4:Y:S04]  /*10180*/  LDSM.16.M88.4 R100, [R188+0x3400] ;  /* 0x00340000bc64783b */ /* 0x000f280000000200 */
[----:B------:R-:W3:Y:S04]  /*10190*/  LDSM.16.M88.4 R84, [R188+0x3c00] ;  /* 0x003c0000bc54783b */ /* 0x000ee80000000200 */
[----:B------:R-:W3:Y:S04]  /*101a0*/  LDSM.16.M88.4 R76, [R188+0x4000] ;  /* 0x00400000bc4c783b */ /* 0x000ee80000000200 */
[----:B------:R-:W3:Y:S04]  /*101b0*/  LDSM.16.M88.4 R68, [R188+0x4400] ;  /* 0x00440000bc44783b */ /* 0x000ee80000000200 */
[----:B------:R-:W4:Y:S01]  /*101c0*/  LDSM.16.M88.4 R28, [R188+0x4800] ;  /* 0x00480000bc1c783b */ /* 0x000f220000000200 */
[----:B------:R-:W-:-:S03]  /*101d0*/  IMAD.MOV.U32 R3, RZ, RZ, 0x20 ;  /* 0x00000020ff037424 */ /* 0x000fc600078e00ff */
[----:B------:R-:W4:Y:S02]  /*101e0*/  LDSM.16.M88.4 R12, [R188+0x4c00] ;  /* 0x004c0000bc0c783b */ /* 0x000f240000000200 */
[----:B------:R-:W-:Y:S01]  /*101f0*/  SEL R3, R3, 0xffffffe0, !P0 ;  /* 0xffffffe003037807 */ /* 0x000fe20004000000 */
[----:B------:R-:W-:Y:S01]  /*10200*/  IMAD R187, R52, 0x2, R189 ;  /* 0x0000000234bb7824 */ /* 0x000fe200078e02bd */
[----:B------:R-:W-:Y:S03]  /*10210*/  LDSM.16.M88.4 R56, [R188+0x5000] ;  /* 0x00500000bc38783b */ /* 0x000fe60000000200 */
[----:B------:R-:W-:Y:S01]  /*10220*/  IMAD.IADD R185, R188, 0x1, R3 ;  /* 0x00000001bcb97824 */ /* 0x000fe200078e0203 */
[----:B------:R-:W-:Y:S04]  /*10230*/  LDSM.16.M88.4 R8, [R187] ;  /* 0x00000000bb08783b */ /* 0x000fe80000000200 */
[----:B-----5:R-:W4:Y:S04]  /*10240*/  LDSM.16.M88.4 R16, [R185+0x3800] ;  /* 0x00380000b910783b */ /* 0x020f280000000200 */
[----:B------:R-:W4:Y:S01]  /*10250*/  LDSM.16.M88.4 R36, [R185+0x3000] ;  /* 0x00300000b924783b */ /* 0x000f220000000200 */
[C---:B-1----:R-:W-:Y:S03]  /*10260*/  HMMA.16816.F32.BF16 R96, R20.reuse, R92, RZ ;  /* 0x0000005c1460723c */ /* 0x042fe600000418ff */
[----:B------:R-:W1:Y:S04]  /*10270*/  LDSM.16.M88.4 R32, [R185+0x3400] ;  /* 0x00340000b920783b */ /* 0x000e680000000200 */
[----:B------:R-:W-:Y:S01]  /*10280*/  LDSM.16.M88.4 R44, [R185+0x5000] ;  /* 0x00500000b92c783b */ /* 0x000fe20000000200 */
[C---:B------:R-:W-:Y:S03]  /*10290*/  HMMA.16816.F32.BF16 R92, R20.reuse, R94, RZ ;  /* 0x0000005e145c723c */ /* 0x040fe600000418ff */
[----:B------:R-:W-:Y:S04]  /*102a0*/  LDSM.16.M88.4 R112, [R188+0x5400] ;  /* 0x00540000bc70783b */ /* 0x000fe80000000200 */
[----:B------:R-:W-:Y:S01]  /*102b0*/  LDSM.16.M88.4 R108, [R188+0x7000] ;  /* 0x00700000bc6c783b */ /* 0x000fe20000000200 */
[C---:B---3--:R-:W-:Y:S03]  /*102c0*/  HMMA.16816.F32.BF16 R4, R20.reuse, R40, RZ ;  /* 0x000000281404723c */ /* 0x048fe600000418ff */
[----:B------:R-:W-:Y:S05]  /*102d0*/  LDSM.16.M88.4 R104, [R188+0x5800] ;  /* 0x00580000bc68783b */ /* 0x000fea0000000200 */
        /* <DEDUP_REMOVED lines=33> */
[----:B------:R-:W-:Y:S01]  /*104f0*/  HMMA.16816.F32.BF16 R40, R32, R58, R40 ;  /* 0x0000003a2028723c */ /* 0x000fe20000041828 */
[----:B------:R-:W-:Y:S07]  /*10500*/  LDSM.16.M88.4 R56, [R185+0x5400] ;  /* 0x00540000b938783b */ /* 0x000fee0000000200 */
[C---:B---3--:R-:W-:Y:S08]  /*10510*/  HMMA.16816.F32.BF16 R60, R8.reuse, R12, R60 ;  /* 0x0000000c083c723c */ /* 0x048ff0000004183c */
[----:B------:R-:W-:Y:S01]  /*10520*/  HMMA.16816.F32.BF16 R28, R8, R14, R28 ;  /* 0x0000000e081c723c */ /* 0x000fe2000004181c */
[----:B------:R-:W1:Y:S07]  /*10530*/  LDSM.16.M88.4 R12, [R189+0x2000] ;  /* 0x00200000bd0c783b */ /* 0x000e6e0000000200 */
[C---:B----4-:R-:W-:Y:S08]  /*10540*/  HMMA.16816.F32.BF16 R4, R16.reuse, R44, R4 ;  /* 0x0000002c1004723c */ /* 0x050ff00000041804 */
[----:B------:R-:W-:Y:S01]  /*10550*/  HMMA.16816.F32.BF16 R40, R16, R46, R40 ;  /* 0x0000002e1028723c */ /* 0x000fe20000041828 */
[----:B------:R-:W-:Y:S07]  /*10560*/  LDSM.16.M88.4 R44, [R188+0x7400] ;  /* 0x00740000bc2c783b */ /* 0x000fee0000000200 */
[C---:B--2---:R-:W-:Y:S08]  /*10570*/  HMMA.16816.F32.BF16 R24, R8.reuse, R36, R24 ;  /* 0x000000240818723c */ /* 0x044ff00000041818 */
[----:B------:R-:W-:Y:S01]  /*10580*/  HMMA.16816.F32.BF16 R20, R8, R38, R20 ;  /* 0x000000260814723c */ /* 0x000fe20000041814 */
[----:B------:R-:W-:Y:S04]  /*10590*/  LDSM.16.M88.4 R36, [R185+0x7000] ;  /* 0x00700000b924783b */ /* 0x000fe80000000200 */
[----:B------:R-:W2:Y:S03]  /*105a0*/  LDSM.16.M88.4 R8, [R187+0x2000] ;  /* 0x00200000bb08783b */ /* 0x000ea60000000200 */
[----:B------:R-:W-:Y:S08]  /*105b0*/  HMMA.16816.F32.BF16 R48, R32, R112, R48 ;  /* 0x000000702030723c */ /* 0x000ff00000041830 */
[----:B-1----:R-:W-:Y:S08]  /*105c0*/  HMMA.16816.F32.BF16 R4, R12, R108, R4 ;  /* 0x0000006c0c04723c */ /* 0x002ff00000041804 */
[----:B------:R-:W-:Y:S08]  /*105d0*/  HMMA.16816.F32.BF16 R100, R32, R114, R100 ;  /* 0x000000722064723c */ /* 0x000ff00000041864 */
[----:B------:R-:W-:Y:S01]  /*105e0*/  HMMA.16816.F32.BF16 R40, R12, R110, R40 ;  /* 0x0000006e0c28723c */ /* 0x000fe20000041828 */
[----:B------:R-:W1:Y:S07]  /*105f0*/  LDSM.16.M88.4 R108, [R185+0x5800] ;  /* 0x00580000b96c783b */ /* 0x000e6e0000000200 */
[----:B------:R-:W-:Y:S01]  /*10600*/  HMMA.16816.F32.BF16 R112, R32, R104, R96 ;  /* 0x000000682070723c */ /* 0x000fe20000041860 */
[----:B------:R-:W-:Y:S07]  /*10610*/  LDSM.16.M88.4 R96, [R185+0x7400] ;  /* 0x00740000b960783b */ /* 0x000fee0000000200 */
[----:B------:R-:W-:Y:S08]  /*10620*/  HMMA.16816.F32.BF16 R48, R16, R56, R48 ;  /* 0x000000381030723c */ /* 0x000ff00000041830 */
[----:B--2---:R-:W-:Y:S08]  /*10630*/  HMMA.16816.F32.BF16 R4, R8, R36, R4 ;  /* 0x000000240804723c */ /* 0x004ff00000041804 */
[----:B------:R-:W-:Y:S01]  /*10640*/  HMMA.16816.F32.BF16 R100, R16, R58, R100 ;  /* 0x0000003a1064723c */ /* 0x000fe20000041864 */
[----:B------:R-:W2:Y:S07]  /*10650*/  LDSM.16.M88.4 R56, [R188+0x5c00] ;  /* 0x005c0000bc38783b */ /* 0x000eae0000000200 */
[----:B------:R-:W-:Y:S01]  /*10660*/  HMMA.16816.F32.BF16 R92, R32, R106, R92 ;  /* 0x0000006a205c723c */ /* 0x000fe2000004185c */
[----:B------:R-:W-:Y:S07]  /*10670*/  LDSM.16.M88.4 R104, [R188+0x6000] ;  /* 0x00600000bc68783b */ /* 0x000fee0000000200 */
[----:B-1----:R-:W-:Y:S01]  /*10680*/  HMMA.16816.F32.BF16 R112, R16, R108, R112 ;  /* 0x0000006c1070723c */ /* 0x002fe20000041870 */
[----:B------:R-:W-:-:S02]  /*10690*/  FMUL.FTZ R184, R4, R54 ;  /* 0x0000003604b87220 */ /* 0x000fc40000410000 */
[----:B------:R-:W-:-:S04]  /*106a0*/  FMUL.FTZ R186, R5, R54 ;  /* 0x0000003605ba7220 */ /* 0x000fc80000410000 */
[-C--:B------:R-:W-:Y:S02]  /*106b0*/  FMUL.FTZ R108, R6, R54.reuse ;  /* 0x00000036066c7220 */ /* 0x080fe40000410000 */
[-C--:B------:R-:W-:Y:S02]  /*106c0*/  FMUL.FTZ R109, R7, R54.reuse ;  /* 0x00000036076d7220 */ /* 0x080fe40000410000 */
[----:B------:R-:W1:Y:S01]  /*106d0*/  LDSM.16.M88.4 R4, [R185+0x5c00] ;  /* 0x005c0000b904783b */ /* 0x000e620000000200 */
[----:B------:R-:W-:Y:S03]  /*106e0*/  HMMA.16816.F32.BF16 R40, R8, R38, R40 ;  /* 0x000000260828723c */ /* 0x000fe60000041828 */
[----:B------:R-:W3:Y:S05]  /*106f0*/  LDSM.16.M88.4 R36, [R188+0x7800] ;  /* 0x00780000bc24783b */ /* 0x000eea0000000200 */
[----:B------:R-:W-:Y:S08]  /*10700*/  HMMA.16816.F32.BF16 R48, R12, R44, R48 ;  /* 0x0000002c0c30723c */ /* 0x000ff00000041830 */
[C---:B--2---:R-:W-:Y:S08]  /*10710*/  HMMA.16816.F32.BF16 R88, R32.reuse, R56, R88 ;  /* 0x000000382058723c */ /* 0x044ff00000041858 */
[----:B------:R-:W-:Y:S08]  /*10720*/  HMMA.16816.F32.BF16 R84, R32, R58, R84 ;  /* 0x0000003a2054723c */ /* 0x000ff00000041854 */
[C---:B------:R-:W-:Y:S01]  /*10730*/  HMMA.16816.F32.BF16 R92, R16.reuse, R110, R92 ;  /* 0x0000006e105c723c */ /* 0x040fe2000004185c */
[-C--:B------:R-:W-:Y:S01]  /*10740*/  FMUL.FTZ R40, R40, R54.reuse ;  /* 0x0000003628287220 */ /* 0x080fe20000410000 */
[----:B------:R-:W-:Y:S06]  /*10750*/  LDSM.16.M88.4 R56, [R188+0x8000] ;  /* 0x00800000bc38783b */ /* 0x000fec0000000200 */
[----:B-1----:R-:W-:Y:S01]  /*10760*/  HMMA.16816.F32.BF16 R88, R16, R4, R88 ;  /* 0x000000041058723c */ /* 0x002fe20000041858 */
[----:B------:R-:W-:-:S07]  /*10770*/  FMUL.FTZ R110, R42, R54 ;  /* 0x000000362a6e7220 */ /* 0x000fce0000410000 */
[----:B------:R-:W-:Y:S01]  /*10780*/  HMMA.16816.F32.BF16 R84, R16, R6, R84 ;  /* 0x000000061054723c */ /* 0x000fe20000041854 */
[----:B------:R-:W1:Y:S01]  /*10790*/  LDSM.16.M88.4 R4, [R185+0x6000] ;  /* 0x00600000b904783b */ /* 0x000e620000000200 */
[----:B------:R-:W-:-:S06]  /*107a0*/  FMUL.FTZ R111, R43, R54 ;  /* 0x000000362b6f7220 */ /* 0x000fcc0000410000 */
[----:B------:R-:W-:Y:S01]  /*107b0*/  HMMA.16816.F32.BF16 R48, R8, R96, R48 ;  /* 0x000000600830723c */ /* 0x000fe20000041830 */
[----:B------:R2:W-:Y:S06]  /*107c0*/  MUFU.TANH R96, R40 ;  /* 0x0000002800607308 */ /* 0x0005ec0000002400 */
[-C--:B------:R-:W-:Y:S01]  /*107d0*/  FMUL.FTZ R97, R41, R54.reuse ;  /* 0x0000003629617220 */ /* 0x080fe20000410000 */
[C---:B------:R-:W-:Y:S01]  /*107e0*/  HMMA.16816.F32.BF16 R100, R12.reuse, R46, R100 ;  /* 0x0000002e0c64723c */ /* 0x040fe20000041864 */
[----:B------:R-:W-:Y:S07]  /*107f0*/  LDSM.16.M88.4 R44, [R185+0x7800] ;  /* 0x00780000b92c783b */ /* 0x000fee0000000200 */
[C---:B---3--:R-:W-:Y:S01]  /*10800*/  HMMA.16816.F32.BF16 R112, R12.reuse, R36, R112 ;  /* 0x000000240c70723c */ /* 0x048fe20000041870 */
[----:B--2---:R-:W2:Y:S07]  /*10810*/  LDSM.16.M88.4 R40, [R188+0x7c00] ;  /* 0x007c0000bc28783b */ /* 0x004eae0000000200 */
[----:B------:R-:W-:Y:S01]  /*10820*/  HMMA.16816.F32.BF16 R92, R12, R38, R92 ;  /* 0x000000260c5c723c */ /* 0x000fe2000004185c */
[----:B------:R-:W3:Y:S07]  /*10830*/  LDSM.16.M88.4 R36, [R188+0x6400] ;  /* 0x00640000bc24783b */ /* 0x000eee0000000200 */
[C---:B------:R-:W-:Y:S08]  /*10840*/  HMMA.16816.F32.BF16 R80, R32.reuse, R104, R80 ;  /* 0x000000682050723c */ /* 0x040ff00000041850 */
[----:B------:R-:W-:Y:S01]  /*10850*/  HMMA.16816.F32.BF16 R76, R32, R106, R76 ;  /* 0x0000006a204c723c */ /* 0x000fe2000004184c */
[----:B------:R-:W-:-:S02]  /*10860*/  FMUL.FTZ R48, R48, R54 ;  /* 0x0000003630307220 */ /* 0x000fc40000410000 */
[-C--:B------:R-:W-:Y:S02]  /*10870*/  FMUL.FTZ R49, R49, R54.reuse ;  /* 0x0000003631317220 */ /* 0x080fe40000410000 */
[-C--:B------:R-:W-:Y:S02]  /*10880*/  FMUL.FTZ R212, R50, R54.reuse ;  /* 0x0000003632d47220 */ /* 0x080fe40000410000 */
[----:B------:R-:W-:Y:S01]  /*10890*/  FMUL.FTZ R211, R51, R54 ;  /* 0x0000003633d37220 */ /* 0x000fe20000410000 */
[----:B------:R-:W-:Y:S01]  /*108a0*/  HMMA.16816.F32.BF16 R100, R8, R98, R100 ;  /* 0x000000620864723c */ /* 0x000fe20000041864 */
[----:B------:R-:W-:Y:S08]  /*108b0*/  MUFU.TANH R99, R48 ;  /* 0x0000003000637308 */ /* 0x000ff00000002400 */
[----:B------:R4:W-:Y:S01]  /*108c0*/  MUFU.TANH R98, R49 ;  /* 0x0000003100627308 */ /* 0x0009e20000002400 */
[C---:B-1----:R-:W-:Y:S01]  /*108d0*/  HMMA.16816.F32.BF16 R80, R16.reuse, R4, R80 ;  /* 0x000000041050723c */ /* 0x042fe20000041850 */
[----:B----4-:R-:W1:Y:S07]  /*108e0*/  LDSM.16.M88.4 R48, [R185+0x7c00] ;  /* 0x007c0000b930783b */ /* 0x010e6e0000000200 */
[----:B------:R-:W-:Y:S08]  /*108f0*/  HMMA.16816.F32.BF16 R76, R16, R6, R76 ;  /* 0x00000006104c723c */ /* 0x000ff0000004184c */
[----:B--2---:R-:W-:Y:S08]  /*10900*/  HMMA.16816.F32.BF16 R88, R12, R40, R88 ;  /* 0x000000280c58723c */ /* 0x004ff00000041858 */
[----:B---3--:R-:W-:Y:S08]  /*10910*/  HMMA.16816.F32.BF16 R72, R32, R36, R72 ;  /* 0x000000242048723c */ /* 0x008ff00000041848 */
[----:B------:R-:W-:Y:S01]  /*10920*/  HMMA.16816.F32.BF16 R84, R12, R42, R84 ;  /* 0x0000002a0c54723c */ /* 0x000fe20000041854 */
[----:B------:R-:W2:Y:S07]  /*10930*/  LDSM.16.M88.4 R40, [R185+0x6400] ;  /* 0x00640000b928783b */ /* 0x000eae0000000200 */
[----:B------:R-:W-:Y:S01]  /*10940*/  HMMA.16816.F32.BF16 R68, R32, R38, R68 ;  /* 0x000000262044723c */ /* 0x000fe20000041844 */
[----:B------:R-:W3:Y:S07]  /*10950*/  LDSM.16.M88.4 R36, [R185+0x8000] ;  /* 0x00800000b924783b */ /* 0x000eee0000000200 */
[C---:B------:R-:W-:Y:S08]  /*10960*/  HMMA.16816.F32.BF16 R112, R8.reuse, R44, R112 ;  /* 0x0000002c0870723c */ /* 0x040ff00000041870 */
[----:B------:R-:W-:Y:S01]  /*10970*/  HMMA.16816.F32.BF16 R92, R8, R46, R92 ;  /* 0x0000002e085c723c */ /* 0x000fe2000004185c */
[----:B------:R-:W4:Y:S07]  /*10980*/  LDSM.16.M88.4 R44, [R188+0x6800] ;  /* 0x00680000bc2c783b */ /* 0x000f2e0000000200 */
[C---:B------:R-:W-:Y:S08]  /*10990*/  HMMA.16816.F32.BF16 R80, R12.reuse, R56, R80 ;  /* 0x000000380c50723c */ /* 0x040ff00000041850 */
[----:B------:R-:W-:Y:S01]  /*109a0*/  HMMA.16816.F32.BF16 R76, R12, R58, R76 ;  /* 0x0000003a0c4c723c */ /* 0x000fe2000004184c */
[----:B------:R-:W-:Y:S07]  /*109b0*/  LDSM.16.M88.4 R56, [R185+0x6800] ;  /* 0x00680000b938783b */ /* 0x000fee0000000200 */
[C---:B-1----:R-:W-:Y:S08]  /*109c0*/  HMMA.16816.F32.BF16 R88, R8.reuse, R48, R88 ;  /* 0x000000300858723c */ /* 0x042ff00000041858 */
[----:B------:R-:W-:Y:S01]  /*109d0*/  HMMA.16816.F32.BF16 R84, R8, R50, R84 ;  /* 0x000000320854723c */ /* 0x000fe20000041854 */
[----:B------:R-:W1:Y:S01]  /*109e0*/  LDSM.16.M88.4 R48, [R188+0x8400] ;  /* 0x00840000bc30783b */ /* 0x000e620000000200 */
[----:B------:R-:W-:-:S06]  /*109f0*/  IMAD.IADD R121, R2, 0x1, R208 ;  /* 0x0000000102797824 */ /* 0x000fcc00078e02d0 */
[----:B--2---:R-:W-:Y:S08]  /*10a00*/  HMMA.16816.F32.BF16 R72, R16, R40, R72 ;  /* 0x000000281048723c */ /* 0x004ff00000041848 */
[C---:B---3--:R-:W-:Y:S08]  /*10a10*/  HMMA.16816.F32.BF16 R80, R8.reuse, R36, R80 ;  /* 0x000000240850723c */ /* 0x048ff00000041850 */
[----:B------:R-:W-:Y:S01]  /*10a20*/  HMMA.16816.F32.BF16 R76, R8, R38, R76 ;  /* 0x00000026084c723c */ /* 0x000fe2000004184c */
[----:B------:R-:W-:Y:S01]  /*10a30*/  IADD3 R126, R121, 0x10, RZ ;  /* 0x00000010797e7810 */ /* 0x000fe20007ffe0ff */
[----:B------:R-:W-:Y:S01]  /*10a40*/  IMAD R4, R64, 0x10, R207 ;  /* 0x0000001040047824 */ /* 0x000fe200078e02cf */
[----:B------:R-:W-:Y:S05]  /*10a50*/  LDSM.16.M88.4 R36, [R188+0x8800] ;  /* 0x00880000bc24783b */ /* 0x000fea0000000200 */
[----:B----4-:R-:W-:Y:S01]  /*10a60*/  HMMA.16816.F32.BF16 R60, R32, R44, R60 ;  /* 0x0000002c203c723c */ /* 0x010fe2000004183c */
[----:B------:R-:W2:Y:S07]  /*10a70*/  I2F R129, R126 ;  /* 0x0000007e00817306 */ /* 0x000eae0000201400 */
[----:B------:R-:W-:Y:S08]  /*10a80*/  HMMA.16816.F32.BF16 R68, R16, R42, R68 ;  /* 0x0000002a1044723c */ /* 0x000ff00000041844 */
[----:B------:R-:W-:Y:S01]  /*10a90*/  HMMA.16816.F32.BF16 R28, R32, R46, R28 ;  /* 0x0000002e201c723c */ /* 0x000fe2000004181c */
[----:B------:R-:W3:Y:S01]  /*10aa0*/  LDSM.16.M88.4 R44, [R188+0x6c00] ;  /* 0x006c0000bc2c783b */ /* 0x000ee20000000200 */
[----:B------:R-:W-:-:S02]  /*10ab0*/  SHF.R.S32.HI R5, RZ, 0x1f, R64 ;  /* 0x0000001fff057819 */ /* 0x000fc40000011440 */
[----:B------:R-:W-:Y:S01]  /*10ac0*/  IADD3 R67, R4, 0x1, R67 ;  /* 0x0000000104437810 */ /* 0x000fe20007ffe043 */
[----:B------:R-:W4:Y:S01]  /*10ad0*/  LDSM.16.M88.4 R40, [R185+0x8400] ;  /* 0x00840000b928783b */ /* 0x000f220000000200 */
[----:B------:R-:W-:Y:S02]  /*10ae0*/  LEA.HI R4, R5, R64, RZ, 0x2 ;  /* 0x0000004005047211 */ /* 0x000fe400078f10ff */
[----:B------:R-:W-:Y:S01]  /*10af0*/  IADD3 R6, R65, R67, -R200 ;  /* 0x0000004341067210 */ /* 0x000fe20007ffe8c8 */
[----:B-1----:R-:W-:Y:S01]  /*10b00*/  HMMA.16816.F32.BF16 R72, R12, R48, R72 ;  /* 0x000000300c48723c */ /* 0x002fe20000041848 */
[----:B------:R-:W-:Y:S01]  /*10b10*/  LOP3.LUT R5, R4, 0xfffffffc, RZ, 0xc0, !PT ;  /* 0xfffffffc04057812 */ /* 0x000fe200078ec0ff */
[-C--:B------:R-:W-:Y:S02]  /*10b20*/  FMUL.FTZ R81, R81, R54.reuse ;  /* 0x0000003651517220 */ /* 0x080fe40000410000 */
[----:B------:R-:W-:Y:S02]  /*10b30*/  IMAD.IADD R4, R55, 0x1, R6 ;  /* 0x0000000137047824 */ /* 0x000fe400078e0206 */
[----:B------:R-:W-:-:S02]  /*10b40*/  FMUL.FTZ R55, R86, R54 ;  /* 0x0000003656377220 */ /* 0x000fc40000410000 */
[-C--:B------:R-:W-:Y:S02]  /*10b50*/  FMUL.FTZ R48, R76, R54.reuse ;  /* 0x000000364c307220 */ /* 0x080fe40000410000 */
[----:B------:R-:W-:Y:S02]  /*10b60*/  FMUL.FTZ R86, R87, R54 ;  /* 0x0000003657567220 */ /* 0x000fe40000410000 */
[----:B------:R2:W-:Y:S01]  /*10b70*/  MUFU.TANH R87, R81 ;  /* 0x0000005100577308 */ /* 0x0005e20000002400 */
[----:B------:R-:W-:Y:S08]  /*10b80*/  HMMA.16816.F32.BF16 R68, R12, R50, R68 ;  /* 0x000000320c44723c */ /* 0x000ff00000041844 */
[----:B------:R-:W-:Y:S01]  /*10b90*/  HMMA.16816.F32.BF16 R60, R16, R56, R60 ;  /* 0x00000038103c723c */ /* 0x000fe2000004183c */
[----:B--2---:R-:W-:-:S07]  /*10ba0*/  FFMA.FTZ R81, R0, R129, R99 ;  /* 0x0000008100517223 */ /* 0x004fce0000010063 */
[----:B------:R-:W-:Y:S01]  /*10bb0*/  HMMA.16816.F32.BF16 R28, R16, R58, R28 ;  /* 0x0000003a101c723c */ /* 0x000fe2000004181c */
[----:B------:R1:W-:Y:S02]  /*10bc0*/  MUFU.TANH R99, R48 ;  /* 0x0000003000637308 */ /* 0x0003e40000002400 */
[----:B-1----:R-:W1:Y:S05]  /*10bd0*/  LDSM.16.M88.4 R48, [R185+0x6c00] ;  /* 0x006c0000b930783b */ /* 0x002e6a0000000200 */
[----:B---3--:R-:W-:Y:S08]  /*10be0*/  HMMA.16816.F32.BF16 R20, R32, R46, R20 ;  /* 0x0000002e2014723c */ /* 0x008ff00000041814 */
[C---:B------:R-:W-:Y:S08]  /*10bf0*/  HMMA.16816.F32.BF16 R60, R12.reuse, R36, R60 ;  /* 0x000000240c3c723c */ /* 0x040ff0000004183c */
[----:B------:R-:W-:Y:S01]  /*10c00*/  HMMA.16816.F32.BF16 R28, R12, R38, R28 ;  /* 0x000000260c1c723c */ /* 0x000fe2000004181c */
[----:B------:R-:W2:Y:S07]  /*10c10*/  LDSM.16.M88.4 R36, [R188+0x8c00] ;  /* 0x008c0000bc24783b */ /* 0x000eae0000000200 */
[----:B------:R-:W-:Y:S01]  /*10c20*/  HMMA.16816.F32.BF16 R24, R32, R44, R24 ;  /* 0x0000002c2018723c */ /* 0x000fe20000041818 */
[----:B------:R-:W-:Y:S07]  /*10c30*/  LDSM.16.M88.4 R32, [R185+0x8c00] ;  /* 0x008c0000b920783b */ /* 0x000fee0000000200 */
[C---:B----4-:R-:W-:Y:S07]  /*10c40*/  HMMA.16816.F32.BF16 R72, R8.reuse, R40, R72 ;  /* 0x000000280848723c */ /* 0x050fee0000041848 */
[-C--:B------:R-:W-:Y:S01]  /*10c50*/  FMUL.FTZ R40, R77, R54.reuse ;  /* 0x000000364d287220 */ /* 0x080fe20000410000 */
[----:B------:R-:W-:Y:S03]  /*10c60*/  HMMA.16816.F32.BF16 R68, R8, R42, R68 ;  /* 0x0000002a0844723c */ /* 0x000fe60000041844 */
[----:B------:R3:W-:Y:S05]  /*10c70*/  MUFU.TANH R56, R40 ;  /* 0x0000002800387308 */ /* 0x0007ea0000002400 */
[C---:B-1----:R-:W-:Y:S01]  /*10c80*/  HMMA.16816.F32.BF16 R20, R16.reuse, R50, R20 ;  /* 0x000000321014723c */ /* 0x042fe20000041814 */
[----:B---3--:R-:W1:Y:S07]  /*10c90*/  LDSM.16.M88.4 R40, [R185+0x8800] ;  /* 0x00880000b928783b */ /* 0x008e6e0000000200 */
[----:B------:R-:W-:Y:S01]  /*10ca0*/  HMMA.16816.F32.BF16 R24, R16, R48, R24 ;  /* 0x000000301018723c */ /* 0x000fe20000041818 */
[C---:B------:R-:W-:Y:S01]  /*10cb0*/  IADD3 R124, R121.reuse, 0x9, RZ ;  /* 0x00000009797c7810 */ /* 0x040fe20007ffe0ff */
[-C--:B------:R-:W-:Y:S01]  /*10cc0*/  FMUL.FTZ R100, R100, R54.reuse ;  /* 0x0000003664647220 */ /* 0x080fe20000410000 */
[----:B------:R-:W-:Y:S01]  /*10cd0*/  MUFU.TANH R97, R97 ;  /* 0x0000006100617308 */ /* 0x000fe20000002400 */
[----:B------:R-:W-:Y:S01]  /*10ce0*/  IADD3 R130, R121, 0x18, RZ ;  /* 0x0000001879827810 */ /* 0x000fe20007ffe0ff */
[----:B------:R-:W-:Y:S01]  /*10cf0*/  FMUL.FTZ R104, R113, R54 ;  /* 0x0000003671687220 */ /* 0x000fe20000410000 */
[----:B------:R-:W-:-:S02]  /*10d00*/  IADD3 R66, R121, 0x1, RZ ;  /* 0x0000000179427810 */ /* 0x000fc40007ffe0ff */
[C---:B------:R-:W-:Y:S02]  /*10d10*/  IADD3 R140, R121.reuse, 0x21, RZ ;  /* 0x00000021798c7810 */ /* 0x040fe40007ffe0ff */
[----:B------:R-:W-:-:S06]  /*10d20*/  IADD3 R122, R121, 0x8, RZ ;  /* 0x00000008797a7810 */ /* 0x000fcc0007ffe0ff */
[----:B--2---:R-:W-:Y:S01]  /*10d30*/  HMMA.16816.F32.BF16 R20, R12, R38, R20 ;  /* 0x000000260c14723c */ /* 0x004fe20000041814 */
[----:B------:R-:W2:Y:S01]  /*10d40*/  I2F R127, R124 ;  /* 0x0000007c007f7306 */ /* 0x000ea20000201400 */
[-C--:B------:R-:W-:Y:S01]  /*10d50*/  FMUL.FTZ R88, R88, R54.reuse ;  /* 0x0000003658587220 */ /* 0x080fe20000410000 */
[----:B------:R-:W-:Y:S01]  /*10d60*/  IADD3 R144, R121, 0x30, RZ ;  /* 0x0000003079907810 */ /* 0x000fe20007ffe0ff */
[----:B------:R-:W-:Y:S01]  /*10d70*/  FMUL.FTZ R85, R85, R54 ;  /* 0x0000003655557220 */ /* 0x000fe20000410000 */
[----:B------:R-:W-:Y:S01]  /*10d80*/  IADD3 R128, R121, 0x11, RZ ;  /* 0x0000001179807810 */ /* 0x000fe20007ffe0ff */
[----:B------:R-:W-:-:S03]  /*10d90*/  IMAD.IADD R210, R64, 0x1, -R5 ;  /* 0x0000000140d27824 */ /* 0x000fc600078e0a05 */
[----:B------:R-:W-:Y:S01]  /*10da0*/  MUFU.TANH R186, R186 ;  /* 0x000000ba00ba7308 */ /* 0x000fe20000002400 */
[-C--:B------:R-:W-:Y:S02]  /*10db0*/  FMUL.FTZ R105, R102, R54.reuse ;  /* 0x0000003666697220 */ /* 0x080fe40000410000 */
[-C--:B------:R-:W-:Y:S01]  /*10dc0*/  FMUL.FTZ R101, R101, R54.reuse ;  /* 0x0000003665657220 */ /* 0x080fe20000410000 */
[----:B------:R-:W-:Y:S04]  /*10dd0*/  HMMA.16816.F32.BF16 R24, R12, R36, R24 ;  /* 0x000000240c18723c */ /* 0x000fe80000041818 */
[----:B------:R-:W-:Y:S01]  /*10de0*/  MUFU.TANH R109, R109 ;  /* 0x0000006d006d7308 */ /* 0x000fe20000002400 */
[----:B------:R-:W-:Y:S01]  /*10df0*/  IMAD R5, R118, 0x20, R119 ;  /* 0x0000002076057824 */ /* 0x000fe200078e0277 */
[----:B------:R-:W-:Y:S01]  /*10e00*/  IADD3 R132, R121, 0x19, RZ ;  /* 0x0000001979847810 */ /* 0x000fe20007ffe0ff */
[----:B------:R-:W-:-:S05]  /*10e10*/  FMUL.FTZ R106, R114, R54 ;  /* 0x00000036726a7220 */ /* 0x000fca0000410000 */
[----:B------:R-:W-:Y:S01]  /*10e20*/  MUFU.TANH R110, R110 ;  /* 0x0000006e006e7308 */ /* 0x000fe20000002400 */
[----:B------:R-:W-:Y:S01]  /*10e30*/  IADD3 R150, R121, 0x39, RZ ;  /* 0x0000003979967810 */ /* 0x000fe20007ffe0ff */
[----:B-1----:R-:W-:Y:S01]  /*10e40*/  HMMA.16816.F32.BF16 R60, R8, R40, R60 ;  /* 0x00000028083c723c */ /* 0x002fe2000004183c */
[----:B------:R-:W-:Y:S01]  /*10e50*/  FMUL.FTZ R89, R89, R54 ;  /* 0x0000003659597220 */ /* 0x000fe20000410000 */
[----:B------:R-:W-:-:S04]  /*10e60*/  IADD3 R134, R121, 0x20, RZ ;  /* 0x0000002079867810 */ /* 0x000fc80007ffe0ff */
[----:B------:R-:W-:Y:S01]  /*10e70*/  MUFU.TANH R212, R212 ;  /* 0x000000d400d47308 */ /* 0x000fe20000002400 */
[----:B------:R-:W-:Y:S01]  /*10e80*/  IADD3 R6, R4, 0x8, RZ ;  /* 0x0000000804067810 */ /* 0x000fe20007ffe0ff */
[-C--:B------:R-:W-:Y:S01]  /*10e90*/  FMUL.FTZ R107, R115, R54.reuse ;  /* 0x00000036736b7220 */ /* 0x080fe20000410000 */
[----:B------:R-:W-:Y:S01]  /*10ea0*/  IADD3 R138, R121, 0x28, RZ ;  /* 0x00000028798a7810 */ /* 0x000fe20007ffe0ff */
[----:B------:R-:W-:-:S04]  /*10eb0*/  FMUL.FTZ R92, R92, R54 ;  /* 0x000000365c5c7220 */ /* 0x000fc80000410000 */
[----:B------:R-:W-:Y:S01]  /*10ec0*/  MUFU.TANH R111, R111 ;  /* 0x0000006f006f7308 */ /* 0x000fe20000002400 */
[----:B------:R-:W-:Y:S01]  /*10ed0*/  HMMA.16816.F32.BF16 R28, R8, R42, R28 ;  /* 0x0000002a081c723c */ /* 0x000fe2000004181c */
[----:B------:R-:W-:Y:S01]  /*10ee0*/  FMUL.FTZ R93, R93, R54 ;  /* 0x000000365d5d7220 */ /* 0x000fe20000410000 */
[----:B------:R-:W-:-:S05]  /*10ef0*/  IADD3 R156, R121, 0x48, RZ ;  /* 0x00000048799c7810 */ /* 0x000fca0007ffe0ff */
[----:B------:R-:W-:Y:S01]  /*10f00*/  MUFU.TANH R211, R211 ;  /* 0x000000d300d37308 */ /* 0x000fe20000002400 */
[C---:B------:R-:W-:Y:S01]  /*10f10*/  IADD3 R142, R121.reuse, 0x29, RZ ;  /* 0x00000029798e7810 */ /* 0x040fe20007ffe0ff */
[-C--:B------:R-:W-:Y:S01]  /*10f20*/  FMUL.FTZ R90, R90, R54.reuse ;  /* 0x000000365a5a7220 */ /* 0x080fe20000410000 */
[----:B------:R-:W-:Y:S01]  /*10f30*/  IADD3 R146, R121, 0x31, RZ ;  /* 0x0000003179927810 */ /* 0x000fe20007ffe0ff */
[-C--:B------:R-:W-:Y:S01]  /*10f40*/  FMUL.FTZ R73, R73, R54.reuse ;  /* 0x0000003649497220 */ /* 0x080fe20000410000 */
[----:B------:R-:W-:Y:S01]  /*10f50*/  IADD3 R162, R121, 0x51, RZ ;  /* 0x0000005179a27810 */ /* 0x000fe20007ffe0ff */
[-C--:B------:R-:W-:Y:S02]  /*10f60*/  FMUL.FTZ R91, R91, R54.reuse ;  /* 0x000000365b5b7220 */ /* 0x080fe40000410000 */
[-C--:B------:R-:W-:Y:S01]  /*10f70*/  FMUL.FTZ R84, R84, R54.reuse ;  /* 0x0000003654547220 */ /* 0x080fe20000410000 */
[----:B------:R-:W-:Y:S01]  /*10f80*/  I2F R133, R130 ;  /* 0x0000008200857306 */ /* 0x000fe20000201400 */
[----:B------:R-:W-:Y:S01]  /*10f90*/  IADD3 R148, R121, 0x38, RZ ;  /* 0x0000003879947810 */ /* 0x000fe20007ffe0ff */
[----:B------:R-:W-:Y:S01]  /*10fa0*/  FMUL.FTZ R83, R83, R54 ;  /* 0x0000003653537220 */ /* 0x000fe20000410000 */
[----:B------:R-:W-:-:S02]  /*10fb0*/  IADD3 R152, R121, 0x40, RZ ;  /* 0x0000004079987810 */ /* 0x000fc40007ffe0ff */
[----:B------:R-:W-:Y:S01]  /*10fc0*/  IADD3 R168, R121, 0x60, RZ ;  /* 0x0000006079a87810 */ /* 0x000fe20007ffe0ff */
[-C--:B------:R-:W-:Y:S01]  /*10fd0*/  FMUL.FTZ R58, R79, R54.reuse ;  /* 0x000000364f3a7220 */ /* 0x080fe20000410000 */
[----:B------:R-:W-:Y:S01]  /*10fe0*/  IADD3 R154, R121, 0x41, RZ ;  /* 0x00000041799a7810 */ /* 0x000fe20007ffe0ff */
[----:B------:R-:W-:Y:S01]  /*10ff0*/  MUFU.TANH R100, R100 ;  /* 0x0000006400647308 */ /* 0x000fe20000002400 */
[-C--:B------:R-:W-:Y:S01]  /*11000*/  FMUL.FTZ R102, R103, R54.reuse ;  /* 0x0000003667667220 */ /* 0x080fe20000410000 */
[----:B------:R-:W-:Y:S01]  /*11010*/  IMNMX R118, R4, R65, PT ;  /* 0x0000004104767217 */ /* 0x000fe20003800200 */
[----:B------:R-:W-:Y:S01]  /*11020*/  FMUL.FTZ R59, R72, R54 ;  /* 0x00000036483b7220 */ /* 0x000fe20000410000 */
[----:B------:R-:W-:-:S04]  /*11030*/  IADD3 R158, R121, 0x49, RZ ;  /* 0x00000049799e7810 */ /* 0x000fc80007ffe0ff */
[----:B------:R-:W-:Y:S01]  /*11040*/  MUFU.TANH R55, R55 ;  /* 0x0000003700377308 */ /* 0x000fe20000002400 */
[-C--:B------:R-:W-:Y:S01]  /*11050*/  FMUL.FTZ R103, R112, R54.reuse ;  /* 0x0000003670677220 */ /* 0x080fe20000410000 */
[----:B------:R-:W-:Y:S01]  /*11060*/  HMMA.16816.F32.BF16 R20, R8, R34, R20 ;  /* 0x000000220814723c */ /* 0x000fe20000041814 */
[-C--:B------:R-:W-:Y:S01]  /*11070*/  FMUL.FTZ R57, R78, R54.reuse ;  /* 0x000000364e397220 */ /* 0x080fe20000410000 */
[C---:B------:R-:W-:Y:S01]  /*11080*/  IADD3 R174, R121.reuse, 0x69, RZ ;  /* 0x0000006979ae7810 */ /* 0x040fe20007ffe0ff */
[-C--:B------:R-:W-:Y:S01]  /*11090*/  FMUL.FTZ R74, R74, R54.reuse ;  /* 0x000000364a4a7220 */ /* 0x080fe20000410000 */
[C---:B------:R-:W-:Y:S02]  /*110a0*/  IADD3 R160, R121.reuse, 0x50, RZ ;  /* 0x0000005079a07810 */ /* 0x040fe40007ffe0ff */
[----:B------:R-:W-:Y:S01]  /*110b0*/  MUFU.TANH R86, R86 ;  /* 0x0000005600567308 */ /* 0x000fe20000002400 */
[----:B------:R-:W-:Y:S01]  /*110c0*/  IADD3 R164, R121, 0x58, RZ ;  /* 0x0000005879a47810 */ /* 0x000fe20007ffe0ff */
[-C--:B------:R-:W-:Y:S01]  /*110d0*/  FMUL.FTZ R44, R75, R54.reuse ;  /* 0x000000364b2c7220 */ /* 0x080fe20000410000 */
[C---:B------:R-:W-:Y:S01]  /*110e0*/  IADD3 R180, R121.reuse, 0x78, RZ ;  /* 0x0000007879b47810 */ /* 0x040fe20007ffe0ff */
[-C--:B------:R-:W-:Y:S01]  /*110f0*/  FMUL.FTZ R45, R68, R54.reuse ;  /* 0x00000036442d7220 */ /* 0x080fe20000410000 */
[----:B------:R-:W-:Y:S01]  /*11100*/  IADD3 R166, R121, 0x59, RZ ;  /* 0x0000005979a67810 */ /* 0x000fe20007ffe0ff */
[----:B------:R-:W-:Y:S01]  /*11110*/  FMUL.FTZ R46, R71, R54 ;  /* 0x00000036472e7220 */ /* 0x000fe20000410000 */
[----:B------:R-:W-:Y:S01]  /*11120*/  IADD3 R170, R121, 0x61, RZ ;  /* 0x0000006179aa7810 */ /* 0x000fe20007ffe0ff */
[----:B------:R-:W1:Y:S01]  /*11130*/  I2F R125, R66 ;  /* 0x00000042007d7306 */ /* 0x000e620000201400 */
[----:B------:R-:W-:Y:S01]  /*11140*/  ISETP.GE.AND P6, PT, R124, R118, PT ;  /* 0x000000767c00720c */ /* 0x000fe20003fc6270 */
[----:B------:R-:W-:-:S06]  /*11150*/  DEPBAR.LE SB0, 0x0 ;  /* 0x000080000000791a */ /* 0x000fcc0000000000 */
[----:B------:R-:W-:Y:S08]  /*11160*/  I2F R141, R140 ;  /* 0x0000008c008d7306 */ /* 0x000ff00000201400 */
[----:B------:R-:W3:Y:S01]  /*11170*/  MUFU.TANH R104, R104 ;  /* 0x0000006800687308 */ /* 0x000ee20000002400 */
[----:B------:R-:W-:-:S07]  /*11180*/  FMUL.FTZ R112, R94, R54 ;  /* 0x000000365e707220 */ /* 0x000fce0000410000 */
[----:B------:R-:W4:Y:S01]  /*11190*/  I2F R123, R122 ;  /* 0x0000007a007b7306 */ /* 0x000f220000201400 */
[----:B------:R-:W-:Y:S01]  /*111a0*/  FMUL.FTZ R94, R95, R54 ;  /* 0x000000365f5e7220 */ /* 0x000fe20000410000 */
[----:B------:R-:W-:-:S06]  /*111b0*/  IMNMX R119, R6, R65, PT ;  /* 0x0000004106777217 */ /* 0x000fcc0003800200 */
[----:B------:R-:W-:Y:S08]  /*111c0*/  I2F R145, R144 ;  /* 0x0000009000917306 */ /* 0x000ff00000201400 */
[----:B------:R-:W1:Y:S08]  /*111d0*/  MUFU.TANH R88, R88 ;  /* 0x0000005800587308 */ /* 0x000e700000002400 */
[----:B------:R2:W-:Y:S08]  /*111e0*/  MUFU.TANH R114, R85 ;  /* 0x0000005500727308 */ /* 0x0005f00000002400 */
[----:B------:R-:W1:Y:S01]  /*111f0*/  I2F R131, R128 ;  /* 0x0000008000837306 */ /* 0x000e620000201400 */
[----:B--2---:R-:W-:-:S07]  /*11200*/  FFMA.FTZ R85, R0, R127, R97 ;  /* 0x0000007f00557223 */ /* 0x004fce0000010061 */
[----:B------:R-:W-:Y:S01]  /*11210*/  I2F R135, R132 ;  /* 0x0000008400877306 */ /* 0x000fe20000201400 */
[----:B------:R-:W-:Y:S01]  /*11220*/  IMAD.IADD R4, R120, 0x1, R5 ;  /* 0x0000000178047824 */ /* 0x000fe200078e0205 */
[----:B------:R-:W-:-:S06]  /*11230*/  FSEL R85, R85, -INF , !P6 ;  /* 0xff80000055557808 */ /* 0x000fcc0007000000 */
[----:B------:R-:W-:Y:S01]  /*11240*/  MUFU.TANH R101, R101 ;  /* 0x0000006500657308 */ /* 0x000fe20000002400 */
[-C--:B------:R-:W-:Y:S01]  /*11250*/  ISETP.GE.AND P6, PT, R130, R118.reuse, PT ;  /* 0x000000768200720c */ /* 0x080fe20003fc6270 */
[----:B------:R-:W-:Y:S06]  /*11260*/  HMMA.16816.F32.BF16 R24, R8, R32, R24 ;  /* 0x000000200818723c */ /* 0x000fec0000041818 */
[----:B------:R-:W2:Y:S01]  /*11270*/  MUFU.TANH R102, R102 ;  /* 0x0000006600667308 */ /* 0x000ea20000002400 */
[----:B------:R-:W-:Y:S01]  /*11280*/  ISETP.GE.AND P5, PT, R66, R118, PT ;  /* 0x000000764200720c */ /* 0x000fe20003fa6270 */
[----:B-1----:R-:W-:Y:S01]  /*11290*/  FFMA.FTZ R5, R0, R125, R186 ;  /* 0x0000007d00057223 */ /* 0x002fe200000100ba */
[----:B------:R-:W-:-:S05]  /*112a0*/  ISETP.GE.AND P2, PT, R66, R119, PT ;  /* 0x000000774200720c */ /* 0x000fca0003f46270 */
[----:B------:R-:W1:Y:S01]  /*112b0*/  I2F R153, R150 ;  /* 0x0000009600997306 */ /* 0x000e620000201400 */
[----:B------:R-:W-:-:S07]  /*112c0*/  FFMA.FTZ R6, R0, R125, R109 ;  /* 0x0000007d00067223 */ /* 0x000fce000001006d */
[----:B------:R1:W-:Y:S01]  /*112d0*/  MUFU.TANH R95, R89 ;  /* 0x00000059005f7308 */ /* 0x0003e20000002400 */
[----:B------:R-:W-:Y:S02]  /*112e0*/  FMUL.FTZ R66, R80, R54 ;  /* 0x0000003650427220 */ /* 0x000fe40000410000 */
[----:B---3--:R-:W-:-:S05]  /*112f0*/  FFMA.FTZ R104, R0, R141, R104 ;  /* 0x0000008d00687223 */ /* 0x008fca0000010068 */
[----:B------:R-:W-:Y:S01]  /*11300*/  I2F R139, R134 ;  /* 0x00000086008b7306 */ /* 0x000fe20000201400 */
[----:B----4-:R-:W-:-:S07]  /*11310*/  FFMA.FTZ R7, R0, R123, R96 ;  /* 0x0000007b00077223 */ /* 0x010fce0000010060 */
[----:B------:R-:W3:Y:S01]  /*11320*/  MUFU.TANH R105, R105 ;  /* 0x0000006900697308 */ /* 0x000ee20000002400 */
[----:B-1----:R-:W-:-:S07]  /*11330*/  FFMA.FTZ R89, R0, R133, R100 ;  /* 0x0000008500597223 */ /* 0x002fce0000010064 */
[----:B------:R-:W1:Y:S01]  /*11340*/  MUFU.TANH R103, R103 ;  /* 0x0000006700677308 */ /* 0x000e620000002400 */
[----:B------:R-:W-:Y:S01]  /*11350*/  FSEL R89, R89, -INF , !P6 ;  /* 0xff80000059597808 */ /* 0x000fe20007000000 */
[----:B------:R-:W-:-:S06]  /*11360*/  FFMA.FTZ R80, R0, R123, R110 ;  /* 0x0000007b00507223 */ /* 0x000fcc000001006e */
[----:B------:R-:W4:Y:S01]  /*11370*/  MUFU.TANH R106, R106 ;  /* 0x0000006a006a7308 */ /* 0x000f220000002400 */
[----:B------:R-:W-:Y:S01]  /*11380*/  ISETP.GE.AND P6, PT, R140, R118, PT ;  /* 0x000000768c00720c */ /* 0x000fe20003fc6270 */
[----:B------:R-:W-:Y:S01]  /*11390*/  FMUL.FTZ R96, R82, R54 ;  /* 0x0000003652607220 */ /* 0x000fe20000410000 */
[----:B------:R-:W-:-:S05]  /*113a0*/  ISETP.GE.AND P4, PT, R122, R118, PT ;  /* 0x000000767a00720c */ /* 0x000fca0003f86270 */
[----:B------:R-:W-:Y:S01]  /*113b0*/  I2F R143, R138 ;  /* 0x0000008a008f7306 */ /* 0x000fe20000201400 */
[----:B------:R-:W-:Y:S01]  /*113c0*/  ISETP.GE.AND P0, PT, R122, R119, PT ;  /* 0x000000777a00720c */ /* 0x000fe20003f06270 */
[----:B------:R-:W-:-:S06]  /*113d0*/  FFMA.FTZ R76, R0, R129, R212 ;  /* 0x00000081004c7223 */ /* 0x000fcc00000100d4 */
[----:B------:R-:W1:Y:S01]  /*113e0*/  MUFU.TANH R112, R112 ;  /* 0x0000007000707308 */ /* 0x000e620000002400 */
[----:B------:R-:W-:Y:S01]  /*113f0*/  FSEL R5, R5, -INF , !P5 ;  /* 0xff80000005057808 */ /* 0x000fe20006800000 */
[----:B------:R-:W-:Y:S01]  /*11400*/  FFMA.FTZ R67, R0, R145, R88 ;  /* 0x0000009100437223 */ /* 0x000fe20000010058 */
[----:B------:R-:W-:-:S05]  /*11410*/  FSEL R6, R6, -INF , !P2 ;  /* 0xff80000006067808 */ /* 0x000fca0005000000 */
[----:B------:R-:W1:Y:S01]  /*11420*/  I2F R159, R156 ;  /* 0x0000009c009f7306 */ /* 0x000e620000201400 */
[----:B------:R-:W-:Y:S01]  /*11430*/  ISETP.GE.AND P5, PT, R126, R118, PT ;  /* 0x000000767e00720c */ /* 0x000fe20003fa6270 */
[----:B------:R-:W-:Y:S01]  /*11440*/  FMUL.FTZ R60, R60, R54 ;  /* 0x000000363c3c7220 */ /* 0x000fe20000410000 */
[----:B------:R-:W-:-:S05]  /*11450*/  ISETP.GE.AND P2, PT, R126, R119, PT ;  /* 0x000000777e00720c */ /* 0x000fca0003f46270 */
[----:B------:R-:W-:Y:S01]  /*11460*/  I2F R147, R142 ;  /* 0x0000008e00937306 */ /* 0x000fe20000201400 */
[----:B------:R-:W-:Y:S01]  /*11470*/  FSEL R221, R104, -INF , !P6 ;  /* 0xff80000068dd7808 */ /* 0x000fe20007000000 */
[----:B------:R-:W-:-:S06]  /*11480*/  FFMA.FTZ R82, R0, R127, R111 ;  /* 0x0000007f00527223 */ /* 0x000fcc000001006f */
[----:B------:R-:W1:Y:S01]  /*11490*/  MUFU.TANH R107, R107 ;  /* 0x0000006b006b7308 */ /* 0x000e620000002400 */
[----:B------:R-:W-:Y:S01]  /*114a0*/  FSEL R7, R7, -INF , !P4 ;  /* 0xff80000007077808 */ /* 0x000fe20006000000 */
[----:B------:R-:W-:-:S06]  /*114b0*/  FFMA.FTZ R77, R0, R131, R211 ;  /* 0x00000083004d7223 */ /* 0x000fcc00000100d3 */
[----:B------:R-:W1:Y:S01]  /*114c0*/  MUFU.TANH R92, R92 ;  /* 0x0000005c005c7308 */ /* 0x000e620000002400 */
[----:B------:R-:W-:-:S07]  /*114d0*/  FSEL R80, R80, -INF , !P0 ;  /* 0xff80000050507808 */ /* 0x000fce0004000000 */
[----:B------:R-:W1:Y:S01]  /*114e0*/  MUFU.TANH R93, R93 ;  /* 0x0000005d005d7308 */ /* 0x000e620000002400 */
[----:B------:R-:W-:-:S07]  /*114f0*/  ISETP.GE.AND P6, PT, R144, R118, PT ;  /* 0x000000769000720c */ /* 0x000fce0003fc6270 */
[----:B------:R-:W1:Y:S01]  /*11500*/  MUFU.TANH R94, R94 ;  /* 0x0000005e005e7308 */ /* 0x000e620000002400 */
[----:B------:R-:W-:Y:S02]  /*11510*/  ISETP.GE.AND P1, PT, R124, R119, PT ;  /* 0x000000777c00720c */ /* 0x000fe40003f26270 */
[----:B------:R-:W-:-:S05]  /*11520*/  ISETP.GE.AND P4, PT, R128, R118, PT ;  /* 0x000000768000720c */ /* 0x000fca0003f86270 */
[----:B------:R-:W-:Y:S01]  /*11530*/  I2F R149, R146 ;  /* 0x0000009200957306 */ /* 0x000fe20000201400 */
[----:B------:R-:W-:Y:S01]  /*11540*/  ISETP.GE.AND P0, PT, R128, R119, PT ;  /* 0x000000778000720c */ /* 0x000fe20003f06270 */
[----:B--2---:R-:W-:-:S06]  /*11550*/  FFMA.FTZ R72, R0, R135, R102 ;  /* 0x0000008700487223 */ /* 0x004fcc0000010066 */
[----:B------:R-:W2:Y:S01]  /*11560*/  MUFU.TANH R90, R90 ;  /* 0x0000005a005a7308 */ /* 0x000ea20000002400 */
[----:B------:R-:W-:-:S07]  /*11570*/  FSEL R81, R81, -INF , !P5 ;  /* 0xff80000051517808 */ /* 0x000fce0006800000 */
[----:B------:R1:W1:Y:S01]  /*11580*/  MUFU.TANH R113, R91 ;  /* 0x0000005b00717308 */ /* 0x0002620000002400 */
[----:B------:R-:W-:Y:S01]  /*11590*/  FSEL R76, R76, -INF , !P2 ;  /* 0xff8000004c4c7808 */ /* 0x000fe20005000000 */
[----:B------:R-:W-:-:S06]  /*115a0*/  FFMA.FTZ R114, R0, R153, R114 ;  /* 0x0000009900727223 */ /* 0x000fcc0000010072 */
[----:B------:R-:W-:Y:S01]  /*115b0*/  I2F R165, R162 ;  /* 0x000000a200a57306 */ /* 0x000fe20000201400 */
[----:B------:R-:W-:Y:S01]  /*115c0*/  ISETP.GE.AND P5, PT, R132, R118, PT ;  /* 0x000000768400720c */ /* 0x000fe20003fa6270 */
[----:B------:R-:W-:-:S06]  /*115d0*/  FMUL.FTZ R29, R29, R54 ;  /* 0x000000361d1d7220 */ /* 0x000fcc0000410000 */
[----:B------:R-:W2:Y:S01]  /*115e0*/  MUFU.TANH R73, R73 ;  /* 0x0000004900497308 */ /* 0x000ea20000002400 */
[----:B-1----:R-:W-:Y:S01]  /*115f0*/  FFMA.FTZ R91, R0, R135, R101 ;  /* 0x00000087005b7223 */ /* 0x002fe20000010065 */
[----:B------:R-:W-:-:S06]  /*11600*/  ISETP.GE.AND P2, PT, R132, R119, PT ;  /* 0x000000778400720c */ /* 0x000fcc0003f46270 */
[----:B------:R-:W-:Y:S01]  /*11610*/  I2F R151, R148 ;  /* 0x0000009400977306 */ /* 0x000fe20000201400 */
[----:B------:R-:W-:Y:S01]  /*11620*/  FSEL R67, R67, -INF , !P6 ;  /* 0xff80000043437808 */ /* 0x000fe20007000000 */
[----:B---3--:R-:W-:-:S06]  /*11630*/  FFMA.FTZ R78, R0, R133, R105 ;  /* 0x00000085004e7223 */ /* 0x008fcc0000010069 */
[----:B------:R-:W1:Y:S01]  /*11640*/  MUFU.TANH R84, R84 ;  /* 0x0000005400547308 */ /* 0x000e620000002400 */
[----:B------:R-:W-:Y:S01]  /*11650*/  FSEL R82, R82, -INF , !P1 ;  /* 0xff80000052527808 */ /* 0x000fe20004800000 */
[----:B------:R-:W-:-:S06]  /*11660*/  FFMA.FTZ R103, R0, R139, R103 ;  /* 0x0000008b00677223 */ /* 0x000fcc0000010067 */
[----:B------:R3:W-:Y:S01]  /*11670*/  MUFU.TANH R97, R83 ;  /* 0x0000005300617308 */ /* 0x0007e20000002400 */
[----:B------:R-:W-:Y:S01]  /*11680*/  FSEL R77, R77, -INF , !P0 ;  /* 0xff8000004d4d7808 */ /* 0x000fe20004000000 */
[----:B----4-:R-:W-:Y:S01]  /*11690*/  FFMA.FTZ R106, R0, R139, R106 ;  /* 0x0000008b006a7223 */ /* 0x010fe2000001006a */
[----:B------:R-:W-:Y:S01]  /*116a0*/  ISETP.GE.AND P6, PT, R150, R118, PT ;  /* 0x000000769600720c */ /* 0x000fe20003fc6270 */
[----:B------:R-:W-:-:S04]  /*116b0*/  FMUL.FTZ R41, R70, R54 ;  /* 0x0000003646297220 */ /* 0x000fc80000410000 */
[----:B------:R-:W-:Y:S01]  /*116c0*/  I2F R155, R152 ;  /* 0x00000098009b7306 */ /* 0x000fe20000201400 */
[----:B------:R-:W-:Y:S01]  /*116d0*/  ISETP.GE.AND P1, PT, R130, R119, PT ;  /* 0x000000778200720c */ /* 0x000fe20003f26270 */
[----:B---3--:R-:W-:-:S06]  /*116e0*/  FFMA.FTZ R83, R0, R131, R98 ;  /* 0x0000008300537223 */ /* 0x008fcc0000010062 */
[----:B------:R-:W3:Y:S01]  /*116f0*/  MUFU.TANH R96, R96 ;  /* 0x0000006000607308 */ /* 0x000ee20000002400 */
[----:B------:R-:W-:Y:S01]  /*11700*/  ISETP.GE.AND P0, PT, R134, R119, PT ;  /* 0x000000778600720c */ /* 0x000fe20003f06270 */
[----:B------:R-:W-:Y:S01]  /*11710*/  FMUL.FTZ R11, R20, R54 ;  /* 0x00000036140b7220 */ /* 0x000fe20000410000 */
[----:B------:R-:W-:-:S05]  /*11720*/  FSEL R83, R83, -INF , !P4 ;  /* 0xff80000053537808 */ /* 0x000fca0006000000 */
[----:B------:R-:W-:Y:S01]  /*11730*/  I2F R171, R168 ;  /* 0x000000a800ab7306 */ /* 0x000fe20000201400 */
[----:B------:R-:W-:Y:S01]  /*11740*/  ISETP.GE.AND P4, PT, R134, R118, PT ;  /* 0x000000768600720c */ /* 0x000fe20003f86270 */
[----:B------:R-:W-:Y:S01]  /*11750*/  FFMA.FTZ R112, R0, R143, R112 ;  /* 0x0000008f00707223 */ /* 0x000fe20000010070 */
[----:B------:R-:W-:-:S05]  /*11760*/  FSEL R91, R91, -INF , !P5 ;  /* 0xff8000005b5b7808 */ /* 0x000fca0006800000 */
[----:B------:R-:W4:Y:S01]  /*11770*/  MUFU.TANH R42, R60 ;  /* 0x0000003c002a7308 */ /* 0x000f220000002400 */
[----:B------:R-:W-:Y:S01]  /*11780*/  FSEL R72, R72, -INF , !P2 ;  /* 0xff80000048487808 */ /* 0x000fe20005000000 */
[----:B------:R-:W-:Y:S01]  /*11790*/  FMUL.FTZ R40, R69, R54 ;  /* 0x0000003645287220 */ /* 0x000fe20000410000 */
[----:B------:R-:W-:-:S05]  /*117a0*/  ISETP.GE.AND P5, PT, R138, R118, PT ;  /* 0x000000768a00720c */ /* 0x000fca0003fa6270 */
[----:B------:R-:W-:Y:S01]  /*117b0*/  I2F R157, R154 ;  /* 0x0000009a009d7306 */ /* 0x000fe20000201400 */
[----:B------:R-:W-:Y:S01]  /*117c0*/  ISETP.GE.AND P2, PT, R138, R119, PT ;  /* 0x000000778a00720c */ /* 0x000fe20003f46270 */
[----:B------:R-:W-:Y:S01]  /*117d0*/  FFMA.FTZ R99, R0, R159, R99 ;  /* 0x0000009f00637223 */ /* 0x000fe20000010063 */
[----:B------:R-:W-:-:S05]  /*117e0*/  FSEL R215, R114, -INF , !P6 ;  /* 0xff80000072d77808 */ /* 0x000fca0007000000 */
[----:B------:R-:W1:Y:S01]  /*117f0*/  MUFU.TANH R66, R66 ;  /* 0x0000004200427308 */ /* 0x000e620000002400 */
[----:B------:R-:W-:Y:S01]  /*11800*/  FSEL R78, R78, -INF , !P1 ;  /* 0xff8000004e4e7808 */ /* 0x000fe20004800000 */
[C---:B------:R-:W-:Y:S01]  /*11810*/  FFMA.FTZ R107, R0.reuse, R141, R107 ;  /* 0x0000008d006b7223 */ /* 0x040fe2000001006b */
[----:B------:R-:W-:Y:S01]  /*11820*/  FSEL R217, R103, -INF , !P4 ;  /* 0xff80000067d97808 */ /* 0x000fe20006000000 */
[----:B------:R-:W-:Y:S01]  /*11830*/  FFMA.FTZ R92, R0, R143, R92 ;  /* 0x0000008f005c7223 */ /* 0x000fe2000001005c */
[----:B------:R-:W-:-:S03]  /*11840*/  FSEL R138, R106, -INF , !P0 ;  /* 0xff8000006a8a7808 */ /* 0x000fc60004000000 */
[----:B------:R-:W-:Y:S01]  /*11850*/  I2F R161, R158 ;  /* 0x0000009e00a17306 */ /* 0x000fe20000201400 */
[-C--:B------:R-:W-:Y:S01]  /*11860*/  FFMA.FTZ R93, R0, R147.reuse, R93 ;  /* 0x00000093005d7223 */ /* 0x080fe2000001005d */
[----:B------:R-:W-:Y:S01]  /*11870*/  ISETP.GE.AND P6, PT, R156, R118, PT ;  /* 0x000000769c00720c */ /* 0x000fe20003fc6270 */
[----:B------:R-:W-:Y:S01]  /*11880*/  FFMA.FTZ R94, R0, R147, R94 ;  /* 0x00000093005e7223 */ /* 0x000fe2000001005e */
[----:B------:R-:W-:-:S04]  /*11890*/  ISETP.GE.AND P1, PT, R140, R119, PT ;  /* 0x000000778c00720c */ /* 0x000fc80003f26270 */
[----:B------:R-:W1:Y:S01]  /*118a0*/  MUFU.TANH R58, R58 ;  /* 0x0000003a003a7308 */ /* 0x000e620000002400 */
[C---:B------:R-:W-:Y:S01]  /*118b0*/  ISETP.GE.AND P4, PT, R142.reuse, R118, PT ;  /* 0x000000768e00720c */ /* 0x040fe20003f86270 */
[----:B------:R-:W-:Y:S01]  /*118c0*/  FMUL.FTZ R17, R63, R54 ;  /* 0x000000363f117220 */ /* 0x000fe20000410000 */
[----:B------:R-:W-:-:S05]  /*118d0*/  ISETP.GE.AND P0, PT, R142, R119, PT ;  /* 0x000000778e00720c */ /* 0x000fca0003f06270 */
[----:B------:R-:W-:Y:S01]  /*118e0*/  I2F R177, R174 ;  /* 0x000000ae00b17306 */ /* 0x000fe20000201400 */
[----:B------:R-:W-:Y:S01]  /*118f0*/  FSEL R212, R112, -INF , !P2 ;  /* 0xff80000070d47808 */ /* 0x000fe20005000000 */
[----:B--2---:R-:W-:-:S06]  /*11900*/  FFMA.FTZ R64, R0, R145, R90 ;  /* 0x0000009100407223 */ /* 0x004fcc000001005a */
[----:B------:R-:W2:Y:S01]  /*11910*/  MUFU.TANH R12, R29 ;  /* 0x0000001d000c7308 */ /* 0x000ea20000002400 */
[----:B------:R-:W-:Y:S01]  /*11920*/  FFMA.FTZ R65, R0, R149, R113 ;  /* 0x0000009500417223 */ /* 0x000fe20000010071 */
[----:B------:R-:W-:Y:S01]  /*11930*/  ISETP.GE.AND P2, PT, R146, R119, PT ;  /* 0x000000779200720c */ /* 0x000fe20003f46270 */
[----:B------:R-:W-:-:S05]  /*11940*/  FMUL.FTZ R18, R28, R54 ;  /* 0x000000361c127220 */ /* 0x000fca0000410000 */
[----:B------:R-:W-:Y:S01]  /*11950*/  I2F R163, R160 ;  /* 0x000000a000a37306 */ /* 0x000fe20000201400 */
[----:B------:R-:W-:Y:S01]  /*11960*/  FMUL.FTZ R13, R30, R54 ;  /* 0x000000361e0d7220 */ /* 0x000fe20000410000 */
[----:B------:R-:W-:Y:S01]  /*11970*/  FSEL R145, R99, -INF , !P6 ;  /* 0xff80000063917808 */ /* 0x000fe20007000000 */
[----:B------:R-:W-:-:S05]  /*11980*/  FFMA.FTZ R73, R0, R165, R73 ;  /* 0x000000a500497223 */ /* 0x000fca0000010049 */
[----:B------:R-:W2:Y:S01]  /*11990*/  MUFU.TANH R57, R57 ;  /* 0x0000003900397308 */ /* 0x000ea20000002400 */
[----:B------:R-:W-:Y:S01]  /*119a0*/  IADD3 R172, R121, 0x68, RZ ;  /* 0x0000006879ac7810 */ /* 0x000fe20007ffe0ff */
[----:B------:R-:W-:-:S06]  /*119b0*/  FFMA.FTZ R95, R0, R149, R95 ;  /* 0x00000095005f7223 */ /* 0x000fcc000001005f */
[----:B------:R-:W2:Y:S01]  /*119c0*/  MUFU.TANH R59, R59 ;  /* 0x0000003b003b7308 */ /* 0x000ea20000002400 */
[----:B------:R-:W-:Y:S01]  /*119d0*/  FSEL R140, R107, -INF , !P1 ;  /* 0xff8000006b8c7808 */ /* 0x000fe20004800000 */
[----:B-1----:R-:W-:-:S06]  /*119e0*/  FFMA.FTZ R84, R0, R151, R84 ;  /* 0x0000009700547223 */ /* 0x002fcc0000010054 */
[----:B------:R-:W1:Y:S01]  /*119f0*/  MUFU.TANH R74, R74 ;  /* 0x0000004a004a7308 */ /* 0x000e620000002400 */
[----:B------:R-:W-:Y:S01]  /*11a00*/  FSEL R219, R92, -INF , !P5 ;  /* 0xff8000005cdb7808 */ /* 0x000fe20006800000 */
[----:B------:R-:W-:Y:S01]  /*11a10*/  FFMA.FTZ R55, R0, R151, R55 ;  /* 0x0000009700377223 */ /* 0x000fe20000010037 */
[----:B------:R-:W-:Y:S01]  /*11a20*/  FSEL R223, R93, -INF , !P4 ;  /* 0xff8000005ddf7808 */ /* 0x000fe20006000000 */
[----:B------:R-:W-:Y:S01]  /*11a30*/  FMUL.FTZ R61, R61, R54 ;  /* 0x000000363d3d7220 */ /* 0x000fe20000410000 */
[----:B------:R-:W-:-:S03]  /*11a40*/  FSEL R122, R94, -INF , !P0 ;  /* 0xff8000005e7a7808 */ /* 0x000fc60004000000 */
[----:B------:R-:W-:Y:S01]  /*11a50*/  I2F R167, R164 ;  /* 0x000000a400a77306 */ /* 0x000fe20000201400 */
[----:B------:R-:W-:Y:S01]  /*11a60*/  FMUL.FTZ R62, R62, R54 ;  /* 0x000000363e3e7220 */ /* 0x000fe20000410000 */
[----:B------:R-:W-:Y:S01]  /*11a70*/  ISETP.GE.AND P6, PT, R162, R118, PT ;  /* 0x00000076a200720c */ /* 0x000fe20003fc6270 */
[----:B------:R-:W-:Y:S01]  /*11a80*/  FMUL.FTZ R9, R26, R54 ;  /* 0x000000361a097220 */ /* 0x000fe20000410000 */
[----:B------:R-:W-:-:S04]  /*11a90*/  ISETP.GE.AND P1, PT, R144, R119, PT ;  /* 0x000000779000720c */ /* 0x000fc80003f26270 */
[----:B------:R-:W1:Y:S01]  /*11aa0*/  MUFU.TANH R41, R41 ;  /* 0x0000002900297308 */ /* 0x000e620000002400 */
[-C--:B------:R-:W-:Y:S02]  /*11ab0*/  ISETP.GE.AND P5, PT, R146, R118.reuse, PT ;  /* 0x000000769200720c */ /* 0x080fe40003fa6270 */
[C---:B------:R-:W-:Y:S02]  /*11ac0*/  ISETP.GE.AND P4, PT, R148.reuse, R118, PT ;  /* 0x000000769400720c */ /* 0x040fe40003f86270 */
[----:B------:R-:W-:-:S03]  /*11ad0*/  ISETP.GE.AND P0, PT, R148, R119, PT ;  /* 0x000000779400720c */ /* 0x000fc60003f06270 */
[----:B------:R-:W-:Y:S01]  /*11ae0*/  I2F R183, R180 ;  /* 0x000000b400b77306 */ /* 0x000fe20000201400 */
[----:B------:R-:W-:Y:S01]  /*11af0*/  IADD3 R176, R121, 0x70, RZ ;  /* 0x0000007079b07810 */ /* 0x000fe20007ffe0ff */
[----:B---3--:R-:W-:Y:S01]  /*11b00*/  FFMA.FTZ R96, R0, R155, R96 ;  /* 0x0000009b00607223 */ /* 0x008fe20000010060 */
[----:B------:R-:W-:-:S05]  /*11b10*/  FSEL R65, R65, -INF , !P2 ;  /* 0xff80000041417808 */ /* 0x000fca0005000000 */
[----:B------:R-:W3:Y:S01]  /*11b20*/  MUFU.TANH R11, R11 ;  /* 0x0000000b000b7308 */ /* 0x000ee20000002400 */
[-C--:B------:R-:W-:Y:S01]  /*11b30*/  FMUL.FTZ R14, R31, R54.reuse ;  /* 0x000000361f0e7220 */ /* 0x080fe20000410000 */
[----:B------:R-:W-:Y:S01]  /*11b40*/  ISETP.GE.AND P2, PT, R152, R119, PT ;  /* 0x000000779800720c */ /* 0x000fe20003f46270 */
[----:B------:R-:W-:-:S05]  /*11b50*/  FMUL.FTZ R24, R24, R54 ;  /* 0x0000003618187220 */ /* 0x000fca0000410000 */
[----:B------:R-:W-:Y:S01]  /*11b60*/  I2F R169, R166 ;  /* 0x000000a600a97306 */ /* 0x000fe20000201400 */
[-C--:B------:R-:W-:Y:S01]  /*11b70*/  FMUL.FTZ R8, R25, R54.reuse ;  /* 0x0000003619087220 */ /* 0x080fe20000410000 */
[----:B------:R-:W-:Y:S01]  /*11b80*/  FSEL R147, R73, -INF , !P6 ;  /* 0xff80000049937808 */ /* 0x000fe20007000000 */
[----:B------:R-:W-:-:S05]  /*11b90*/  FMUL.FTZ R10, R27, R54 ;  /* 0x000000361b0a7220 */ /* 0x000fca0000410000 */
[----:B------:R-:W1:Y:S01]  /*11ba0*/  MUFU.TANH R44, R44 ;  /* 0x0000002c002c7308 */ /* 0x000e620000002400 */
[----:B----4-:R-:W-:Y:S01]  /*11bb0*/  FFMA.FTZ R42, R0, R171, R42 ;  /* 0x000000ab002a7223 */ /* 0x010fe2000001002a */
[----:B------:R-:W-:-:S06]  /*11bc0*/  IADD3 R178, R121, 0x71, RZ ;  /* 0x0000007179b27810 */ /* 0x000fcc0007ffe0ff */
[----:B------:R-:W4:Y:S01]  /*11bd0*/  MUFU.TANH R45, R45 ;  /* 0x0000002d002d7308 */ /* 0x000f220000002400 */
[----:B------:R-:W-:Y:S01]  /*11be0*/  FSEL R64, R64, -INF , !P1 ;  /* 0xff80000040407808 */ /* 0x000fe20004800000 */
[----:B------:R-:W-:-:S06]  /*11bf0*/  FFMA.FTZ R86, R0, R153, R86 ;  /* 0x0000009900567223 */ /* 0x000fcc0000010056 */
[----:B------:R-:W1:Y:S01]  /*11c00*/  MUFU.TANH R40, R40 ;  /* 0x0000002800287308 */ /* 0x000e620000002400 */
[----:B------:R-:W-:Y:S01]  /*11c10*/  FSEL R213, R95, -INF , !P5 ;  /* 0xff8000005fd57808 */ /* 0x000fe20006800000 */
[----:B------:R-:W-:-:S06]  /*11c20*/  FFMA.FTZ R66, R0, R155, R66 ;  /* 0x0000009b00427223 */ /* 0x000fcc0000010042 */
[----:B------:R-:W1:Y:S01]  /*11c30*/  MUFU.TANH R46, R46 ;  /* 0x0000002e002e7308 */ /* 0x000e620000002400 */
[----:B------:R-:W-:Y:S01]  /*11c40*/  FSEL R211, R84, -INF , !P4 ;  /* 0xff80000054d37808 */ /* 0x000fe20006000000 */
[CC--:B------:R-:W-:Y:S01]  /*11c50*/  FFMA.FTZ R87, R0.reuse, R157.reuse, R87 ;  /* 0x0000009d00577223 */ /* 0x0c0fe20000010057 */
[----:B------:R-:W-:Y:S01]  /*11c60*/  FSEL R120, R55, -INF , !P0 ;  /* 0xff80000037787808 */ /* 0x000fe20004000000 */
[----:B------:R-:W-:Y:S01]  /*11c70*/  FFMA.FTZ R97, R0, R157, R97 ;  /* 0x0000009d00617223 */ /* 0x000fe20000010061 */
[----:B------:R-:W-:-:S03]  /*11c80*/  ISETP.GE.AND P6, PT, R168, R118, PT ;  /* 0x00000076a800720c */ /* 0x000fc60003fc6270 */
[----:B------:R-:W-:Y:S01]  /*11c90*/  I2F R173, R170 ;  /* 0x000000aa00ad7306 */ /* 0x000fe20000201400 */
[----:B------:R-:W-:Y:S02]  /*11ca0*/  ISETP.GE.AND P1, PT, R150, R119, PT ;  /* 0x000000779600720c */ /* 0x000fe40003f26270 */
[----:B------:R-:W-:-:S05]  /*11cb0*/  ISETP.GE.AND P5, PT, R152, R118, PT ;  /* 0x000000769800720c */ /* 0x000fca0003fa6270 */
[----:B------:R-:W1:Y:S01]  /*11cc0*/  MUFU.TANH R17, R17 ;  /* 0x0000001100117308 */ /* 0x000e620000002400 */
[C---:B------:R-:W-:Y:S02]  /*11cd0*/  ISETP.GE.AND P4, PT, R154.reuse, R118, PT ;  /* 0x000000769a00720c */ /* 0x040fe40003f86270 */
[----:B------:R-:W-:Y:S01]  /*11ce0*/  ISETP.GE.AND P0, PT, R154, R119, PT ;  /* 0x000000779a00720c */ /* 0x000fe20003f06270 */
[----:B------:R-:W-:-:S04]  /*11cf0*/  FFMA.FTZ R58, R0, R161, R58 ;  /* 0x000000a1003a7223 */ /* 0x000fc8000001003a */
[----:B------:R-:W-:Y:S01]  /*11d00*/  I2F R175, R172 ;  /* 0x000000ac00af7306 */ /* 0x000fe20000201400 */
[----:B------:R-:W-:Y:S01]  /*11d10*/  FSEL R132, R96, -INF , !P2 ;  /* 0xff80000060847808 */ /* 0x000fe20005000000 */
[-C--:B------:R-:W-:Y:S01]  /*11d20*/  FMUL.FTZ R22, R22, R54.reuse ;  /* 0x0000003616167220 */ /* 0x080fe20000410000 */
[----:B------:R-:W-:Y:S01]  /*11d30*/  ISETP.GE.AND P2, PT, R158, R119, PT ;  /* 0x000000779e00720c */ /* 0x000fe20003f46270 */
[----:B------:R-:W-:-:S04]  /*11d40*/  FMUL.FTZ R23, R23, R54 ;  /* 0x0000003617177220 */ /* 0x000fc80000410000 */
[----:B------:R-:W-:Y:S01]  /*11d50*/  MUFU.TANH R36, R61 ;  /* 0x0000003d00247308 */ /* 0x000fe20000002400 */
[----:B------:R-:W-:Y:S01]  /*11d60*/  FSEL R131, R42, -INF , !P6 ;  /* 0xff8000002a837808 */ /* 0x000fe20007000000 */
[----:B--2---:R-:W-:-:S06]  /*11d70*/  FFMA.FTZ R125, R0, R177, R12 ;  /* 0x000000b1007d7223 */ /* 0x004fcc000001000c */
[----:B------:R-:W2:Y:S01]  /*11d80*/  MUFU.TANH R16, R62 ;  /* 0x0000003e00107308 */ /* 0x000ea20000002400 */
[----:B------:R-:W-:Y:S01]  /*11d90*/  IADD3 R182, R121, 0x79, RZ ;  /* 0x0000007979b67810 */ /* 0x000fe20007ffe0ff */
[----:B------:R-:W-:-:S06]  /*11da0*/  FFMA.FTZ R57, R0, R159, R57 ;  /* 0x0000009f00397223 */ /* 0x000fcc0000010039 */
[----:B------:R-:W2:Y:S01]  /*11db0*/  MUFU.TANH R18, R18 ;  /* 0x0000001200127308 */ /* 0x000ea20000002400 */
[----:B------:R-:W-:Y:S01]  /*11dc0*/  FSEL R123, R86, -INF , !P1 ;  /* 0xff800000567b7808 */ /* 0x000fe20004800000 */
[----:B------:R-:W-:-:S06]  /*11dd0*/  FFMA.FTZ R56, R0, R161, R56 ;  /* 0x000000a100387223 */ /* 0x000fcc0000010038 */
[----:B------:R-:W2:Y:S01]  /*11de0*/  MUFU.TANH R13, R13 ;  /* 0x0000000d000d7308 */ /* 0x000ea20000002400 */
[----:B------:R-:W-:Y:S01]  /*11df0*/  FSEL R135, R66, -INF , !P5 ;  /* 0xff80000042877808 */ /* 0x000fe20006800000 */
[CC--:B------:R-:W-:Y:S01]  /*11e00*/  FFMA.FTZ R59, R0.reuse, R163.reuse, R59 ;  /* 0x000000a3003b7223 */ /* 0x0c0fe2000001003b */
[----:B------:R-:W-:Y:S01]  /*11e10*/  FSEL R153, R87, -INF , !P4 ;  /* 0xff80000057997808 */ /* 0x000fe20006000000 */
[----:B-1----:R-:W-:Y:S01]  /*11e20*/  FFMA.FTZ R74, R0, R163, R74 ;  /* 0x000000a3004a7223 */ /* 0x002fe2000001004a */
[----:B------:R-:W-:-:S03]  /*11e30*/  FSEL R133, R97, -INF , !P0 ;  /* 0xff80000061857808 */ /* 0x000fc60004000000 */
[----:B------:R-:W-:Y:S01]  /*11e40*/  I2F R179, R176 ;  /* 0x000000b000b37306 */ /* 0x000fe20000201400 */
[----:B------:R-:W-:Y:S01]  /*11e50*/  ISETP.GE.AND P6, PT, R174, R118, PT ;  /* 0x00000076ae00720c */ /* 0x000fe20003fc6270 */
[----:B------:R-:W-:Y:S01]  /*11e60*/  FMUL.FTZ R21, R21, R54 ;  /* 0x0000003615157220 */ /* 0x000fe20000410000 */
[----:B------:R-:W-:-:S05]  /*11e70*/  ISETP.GE.AND P1, PT, R156, R119, PT ;  /* 0x000000779c00720c */ /* 0x000fca0003f26270 */
[----:B------:R-:W1:Y:S01]  /*11e80*/  MUFU.TANH R9, R9 ;  /* 0x0000000900097308 */ /* 0x000e620000002400 */
[-C--:B------:R-:W-:Y:S02]  /*11e90*/  ISETP.GE.AND P5, PT, R158, R118.reuse, PT ;  /* 0x000000769e00720c */ /* 0x080fe40003fa6270 */
[C---:B------:R-:W-:Y:S02]  /*11ea0*/  ISETP.GE.AND P4, PT, R160.reuse, R118, PT ;  /* 0x00000076a000720c */ /* 0x040fe40003f86270 */
[----:B------:R-:W-:-:S03]  /*11eb0*/  ISETP.GE.AND P0, PT, R160, R119, PT ;  /* 0x00000077a000720c */ /* 0x000fc60003f06270 */
[----:B------:R-:W-:Y:S01]  /*11ec0*/  I2F R181, R178 ;  /* 0x000000b200b57306 */ /* 0x000fe20000201400 */
[----:B------:R-:W-:Y:S01]  /*11ed0*/  FSEL R148, R58, -INF , !P2 ;  /* 0xff8000003a947808 */ /* 0x000fe20005000000 */
[----:B------:R-:W-:Y:S01]  /*11ee0*/  FFMA.FTZ R41, R0, R167, R41 ;  /* 0x000000a700297223 */ /* 0x000fe20000010029 */
[----:B------:R-:W-:-:S05]  /*11ef0*/  ISETP.GE.AND P2, PT, R164, R119, PT ;  /* 0x00000077a400720c */ /* 0x000fca0003f46270 */
[----:B------:R-:W1:Y:S01]  /*11f00*/  MUFU.TANH R14, R14 ;  /* 0x0000000e000e7308 */ /* 0x000e620000002400 */
[----:B------:R-:W-:Y:S01]  /*11f10*/  FSEL R125, R125, -INF , !P6 ;  /* 0xff8000007d7d7808 */ /* 0x000fe20007000000 */
[----:B---3--:R-:W-:-:S06]  /*11f20*/  FFMA.FTZ R11, R0, R183, R11 ;  /* 0x000000b7000b7223 */ /* 0x008fcc000001000b */
[----:B------:R-:W3:Y:S01]  /*11f30*/  MUFU.TANH R24, R24 ;  /* 0x0000001800187308 */ /* 0x000ee20000002400 */
[----:B------:R-:W-:Y:S01]  /*11f40*/  FSEL R134, R57, -INF , !P1 ;  /* 0xff80000039867808 */ /* 0x000fe20004800000 */
[----:B------:R-:W-:-:S06]  /*11f50*/  FFMA.FTZ R44, R0, R165, R44 ;  /* 0x000000a5002c7223 */ /* 0x000fcc000001002c */
[----:B------:R-:W1:Y:S01]  /*11f60*/  MUFU.TANH R8, R8 ;  /* 0x0000000800087308 */ /* 0x000e620000002400 */
[----:B------:R-:W-:Y:S01]  /*11f70*/  FSEL R151, R56, -INF , !P5 ;  /* 0xff80000038977808 */ /* 0x000fe20006800000 */
[----:B----4-:R-:W-:-:S06]  /*11f80*/  FFMA.FTZ R45, R0, R167, R45 ;  /* 0x000000a7002d7223 */ /* 0x010fcc000001002d */
[----:B------:R-:W4:Y:S01]  /*11f90*/  MUFU.TANH R10, R10 ;  /* 0x0000000a000a7308 */ /* 0x000f220000002400 */
[----:B------:R-:W-:Y:S01]  /*11fa0*/  FSEL R149, R59, -INF , !P4 ;  /* 0xff8000003b957808 */ /* 0x000fe20006000000 */
[-C--:B------:R-:W-:Y:S01]  /*11fb0*/  FFMA.FTZ R40, R0, R169.reuse, R40 ;  /* 0x000000a900287223 */ /* 0x080fe20000010028 */
[----:B------:R-:W-:Y:S01]  /*11fc0*/  FSEL R144, R74, -INF , !P0 ;  /* 0xff8000004a907808 */ /* 0x000fe20004000000 */
[----:B------:R-:W-:Y:S01]  /*11fd0*/  FFMA.FTZ R46, R0, R169, R46 ;  /* 0x000000a9002e7223 */ /* 0x000fe2000001002e */
[----:B------:R-:W-:-:S03]  /*11fe0*/  ISETP.GE.AND P6, PT, R180, R118, PT ;  /* 0x00000076b400720c */ /* 0x000fc60003fc6270 */
[----:B------:R-:W-:Y:S01]  /*11ff0*/  I2F R3, R121 ;  /* 0x0000007900037306 */ /* 0x000fe20000201400 */
[----:B------:R-:W-:Y:S02]  /*12000*/  ISETP.GE.AND P1, PT, R162, R119, PT ;  /* 0x00000077a200720c */ /* 0x000fe40003f26270 */
[-C--:B------:R-:W-:Y:S02]  /*12010*/  ISETP.GE.AND P5, PT, R164, R118.reuse, PT ;  /* 0x00000076a400720c */ /* 0x080fe40003fa6270 */
[----:B------:R-:W-:-:S03]  /*12020*/  ISETP.GE.AND P4, PT, R166, R118, PT ;  /* 0x00000076a600720c */ /* 0x000fc60003f86270 */
[----:B------:R-:W1:Y:S01]  /*12030*/  MUFU.TANH R184, R184 ;  /* 0x000000b800b87308 */ /* 0x000e620000002400 */
[----:B------:R-:W-:Y:S01]  /*12040*/  ISETP.GE.AND P0, PT, R166, R119, PT ;  /* 0x00000077a600720c */ /* 0x000fe20003f06270 */
[----:B------:R-:W-:Y:S01]  /*12050*/  FFMA.FTZ R17, R0, R173, R17 ;  /* 0x000000ad00117223 */ /* 0x000fe20000010011 */
[----:B------:R-:W-:-:S05]  /*12060*/  FSEL R146, R41, -INF , !P2 ;  /* 0xff80000029927808 */ /* 0x000fca0005000000 */
[----:B------:R-:W-:Y:S01]  /*12070*/  I2F R209, R182 ;  /* 0x000000b600d17306 */ /* 0x000fe20000201400 */
[----:B------:R-:W-:Y:S01]  /*12080*/  ISETP.GE.AND P2, PT, R170, R119, PT ;  /* 0x00000077aa00720c */ /* 0x000fe20003f46270 */
[----:B--2---:R-:W-:Y:S01]  /*12090*/  FFMA.FTZ R16, R0, R171, R16 ;  /* 0x000000ab00107223 */ /* 0x004fe20000010010 */
[----:B------:R-:W-:-:S05]  /*120a0*/  FSEL R59, R11, -INF , !P6 ;  /* 0xff8000000b3b7808 */ /* 0x000fca0007000000 */
[----:B------:R-:W-:Y:S01]  /*120b0*/  MUFU.TANH R108, R108 ;  /* 0x0000006c006c7308 */ /* 0x000fe20000002400 */
[----:B------:R-:W-:Y:S01]  /*120c0*/  FSEL R142, R44, -INF , !P1 ;  /* 0xff8000002c8e7808 */ /* 0x000fe20004800000 */
[----:B------:R-:W-:-:S06]  /*120d0*/  FFMA.FTZ R36, R0, R173, R36 ;  /* 0x000000ad00247223 */ /* 0x000fcc0000010024 */
[----:B------:R-:W-:Y:S01]  /*120e0*/  MUFU.TANH R12, R21 ;  /* 0x00000015000c7308 */ /* 0x000fe20000002400 */
[----:B------:R-:W-:Y:S01]  /*120f0*/  FSEL R143, R45, -INF , !P5 ;  /* 0xff8000002d8f7808 */ /* 0x000fe20006800000 */
[----:B------:R-:W-:-:S06]  /*12100*/  FFMA.FTZ R18, R0, R175, R18 ;  /* 0x000000af00127223 */ /* 0x000fcc0000010012 */
[----:B------:R-:W2:Y:S01]  /*12110*/  MUFU.TANH R22, R22 ;  /* 0x0000001600167308 */ /* 0x000ea20000002400 */
[----:B------:R-:W-:Y:S01]  /*12120*/  FSEL R141, R40, -INF , !P4 ;  /* 0xff800000288d7808 */ /* 0x000fe20006000000 */
[----:B------:R-:W-:-:S06]  /*12130*/  FFMA.FTZ R13, R0, R175, R13 ;  /* 0x000000af000d7223 */ /* 0x000fcc000001000d */
[----:B------:R-:W2:Y:S01]  /*12140*/  MUFU.TANH R23, R23 ;  /* 0x0000001700177308 */ /* 0x000ea20000002400 */
[----:B------:R-:W-:Y:S02]  /*12150*/  FSEL R139, R46, -INF , !P0 ;  /* 0xff8000002e8b7808 */ /* 0x000fe40004000000 */
[----:B------:R-:W-:Y:S02]  /*12160*/  ISETP.GT.AND P6, PT, R203, R194, PT ;  /* 0x000000c2cb00720c */ /* 0x000fe40003fc4270 */
[-C--:B------:R-:W-:Y:S02]  /*12170*/  ISETP.GE.AND P1, PT, R168, R119.reuse, PT ;  /* 0x00000077a800720c */ /* 0x080fe40003f26270 */
[-C--:B------:R-:W-:Y:S02]  /*12180*/  ISETP.GE.AND P5, PT, R170, R118.reuse, PT ;  /* 0x00000076aa00720c */ /* 0x080fe40003fa6270 */
[C---:B------:R-:W-:Y:S02]  /*12190*/  ISETP.GE.AND P4, PT, R172.reuse, R118, PT ;  /* 0x00000076ac00720c */ /* 0x040fe40003f86270 */
[----:B------:R-:W-:Y:S01]  /*121a0*/  ISETP.GE.AND P0, PT, R172, R119, PT ;  /* 0x00000077ac00720c */ /* 0x000fe20003f06270 */
[C---:B-1----:R-:W-:Y:S01]  /*121b0*/  FFMA.FTZ R9, R0.reuse, R179, R9 ;  /* 0x000000b300097223 */ /* 0x042fe20000010009 */
[----:B------:R-:W-:Y:S01]  /*121c0*/  FSEL R128, R17, -INF , !P2 ;  /* 0xff80000011807808 */ /* 0x000fe20005000000 */
[----:B------:R-:W-:Y:S01]  /*121d0*/  FFMA.FTZ R14, R0, R177, R14 ;  /* 0x000000b1000e7223 */ /* 0x000fe2000001000e */
[----:B------:R-:W-:Y:S01]  /*121e0*/  ISETP.GE.AND P2, PT, R176, R119, PT ;  /* 0x00000077b000720c */ /* 0x000fe20003f46270 */
[----:B---3--:R-:W-:Y:S01]  /*121f0*/  FFMA.FTZ R24, R0, R179, R24 ;  /* 0x000000b300187223 */ /* 0x008fe20000010018 */
[----:B------:R-:W-:Y:S01]  /*12200*/  FSEL R130, R16, -INF , !P1 ;  /* 0xff80000010827808 */ /* 0x000fe20004800000 */
[-C--:B------:R-:W-:Y:S01]  /*12210*/  FFMA.FTZ R8, R0, R181.reuse, R8 ;  /* 0x000000b500087223 */ /* 0x080fe20000010008 */
[----:B------:R-:W-:Y:S01]  /*12220*/  FSEL R129, R36, -INF , !P5 ;  /* 0xff80000024817808 */ /* 0x000fe20006800000 */
[----:B----4-:R-:W-:Y:S01]  /*12230*/  FFMA.FTZ R10, R0, R181, R10 ;  /* 0x000000b5000a7223 */ /* 0x010fe2000001000a */
[----:B------:R-:W-:-:S02]  /*12240*/  FSEL R127, R18, -INF , !P4 ;  /* 0xff800000127f7808 */ /* 0x000fc40006000000 */
[----:B------:R-:W-:Y:S02]  /*12250*/  FSEL R126, R13, -INF , !P0 ;  /* 0xff8000000d7e7808 */ /* 0x000fe40004000000 */
[-C--:B------:R-:W-:Y:S02]  /*12260*/  ISETP.GE.AND P1, PT, R174, R119.reuse, PT ;  /* 0x00000077ae00720c */ /* 0x080fe40003f26270 */
[-C--:B------:R-:W-:Y:S02]  /*12270*/  ISETP.GE.AND P5, PT, R176, R118.reuse, PT ;  /* 0x00000076b000720c */ /* 0x080fe40003fa6270 */
[C---:B------:R-:W-:Y:S02]  /*12280*/  ISETP.GE.AND P4, PT, R178.reuse, R118, PT ;  /* 0x00000076b200720c */ /* 0x040fe40003f86270 */
[----:B------:R-:W-:Y:S02]  /*12290*/  ISETP.GE.AND P0, PT, R178, R119, PT ;  /* 0x00000077b200720c */ /* 0x000fe40003f06270 */
[----:B------:R-:W-:Y:S01]  /*122a0*/  FSEL R66, R9, -INF , !P2 ;  /* 0xff80000009427808 */ /* 0x000fe20005000000 */
[----:B------:R-:W-:Y:S01]  /*122b0*/  FFMA.FTZ R9, R0, R3, R184 ;  /* 0x0000000300097223 */ /* 0x000fe200000100b8 */
[----:B------:R-:W-:Y:S01]  /*122c0*/  FSEL R124, R14, -INF , !P1 ;  /* 0xff8000000e7c7808 */ /* 0x000fe20004800000 */
[----:B--2---:R-:W-:Y:S01]  /*122d0*/  FFMA.FTZ R22, R0, R183, R22 ;  /* 0x000000b700167223 */ /* 0x004fe20000010016 */
[----:B------:R-:W-:Y:S01]  /*122e0*/  FSEL R63, R24, -INF , !P5 ;  /* 0xff800000183f7808 */ /* 0x000fe20006800000 */
[----:B------:R-:W-:Y:S01]  /*122f0*/  FFMA.FTZ R3, R0, R3, R108 ;  /* 0x0000000300037223 */ /* 0x000fe2000001006c */
[----:B------:R-:W-:Y:S01]  /*12300*/  FSEL R61, R8, -INF , !P4 ;  /* 0xff800000083d7808 */ /* 0x000fe20006000000 */
[-C--:B------:R-:W-:Y:S01]  /*12310*/  FFMA.FTZ R12, R0, R209.reuse, R12 ;  /* 0x000000d1000c7223 */ /* 0x080fe2000001000c */
[----:B------:R-:W-:Y:S01]  /*12320*/  FSEL R62, R10, -INF , !P0 ;  /* 0xff8000000a3e7808 */ /* 0x000fe20004000000 */
[----:B------:R-:W-:Y:S01]  /*12330*/  FFMA.FTZ R23, R0, R209, R23 ;  /* 0x000000d100177223 */ /* 0x000fe20000010017 */
[----:B------:R-:W-:Y:S01]  /*12340*/  BAR.SYNC.DEFER_BLOCKING 0x0 ;  /* 0x0000000000007b1d */ /* 0x000fe20000010000 */
[----:B------:R-:W-:-:S02]  /*12350*/  ISETP.GE.AND P1, PT, R180, R119, PT ;  /* 0x00000077b400720c */ /* 0x000fc40003f26270 */
[CC--:B------:R-:W-:Y:S02]  /*12360*/  ISETP.GE.AND P5, PT, R121.reuse, R118.reuse, PT ;  /* 0x000000767900720c */ /* 0x0c0fe40003fa6270 */
[-C--:B------:R-:W-:Y:S01]  /*12370*/  ISETP.GE.AND P2, PT, R121, R119.reuse, PT ;  /* 0x000000777900720c */ /* 0x080fe20003f46270 */
[----:B------:R-:W-:Y:S01]  /*12380*/  BSSY B1, `(.L_x_3485) ;  /* 0x00000aa000017945 */ /* 0x000fe20003800000 */
[C---:B------:R-:W-:Y:S02]  /*12390*/  ISETP.GE.AND P4, PT, R182.reuse, R118, PT ;  /* 0x00000076b600720c */ /* 0x040fe40003f86270 */
[----:B------:R-:W-:Y:S02]  /*123a0*/  ISETP.GE.AND P0, PT, R182, R119, PT ;  /* 0x00000077b600720c */ /* 0x000fe40003f06270 */
[----:B------:R-:W-:Y:S02]  /*123b0*/  FSEL R60, R22, -INF , !P1 ;  /* 0xff800000163c7808 */ /* 0x000fe40004800000 */
[----:B------:R-:W-:-:S02]  /*123c0*/  FSEL R9, R9, -INF , !P5 ;  /* 0xff80000009097808 */ /* 0x000fc40006800000 */
[----:B------:R-:W-:Y:S02]  /*123d0*/  FSEL R3, R3, -INF , !P2 ;  /* 0xff80000003037808 */ /* 0x000fe40005000000 */
[----:B------:R-:W-:Y:S02]  /*123e0*/  FSEL R55, R12, -INF , !P4 ;  /* 0xff8000000c377808 */ /* 0x000fe40006000000 */
[----:B------:R-:W-:Y:S01]  /*123f0*/  FSEL R54, R23, -INF , !P0 ;  /* 0xff80000017367808 */ /* 0x000fe20004000000 */
[----:B------:R-:W-:Y:S05]  /*12400*/  @!P6 BRA `(.L_x_3486) ;  /* 0x00000a100000e947 */ /* 0x000fea0003800000 */
[----:B------:R-:W-:Y:S01]  /*12410*/  BSSY B0, `(.L_x_3487) ;  /* 0x0000042000007945 */ /* 0x000fe20003800000 */
[----:B------:R-:W-:Y:S05]  /*12420*/  @!P3 BRA `(.L_x_3488) ;  /* 0x000003d00000b947 */ /* 0x000fea0003800000 */
[----:B------:R-:W2:Y:S01]  /*12430*/  LD.E R17, [R116.64+0x170] ;  /* 0x0001700474117980 */ /* 0x000ea2000c101900 */
[----:B------:R-:W-:Y:S02]  /*12440*/  IADD3 R14, R2, -0x80, RZ ;  /* 0xffffff80020e7810 */ /* 0x000fe40007ffe0ff */
[----:B------:R-:W-:Y:S02]  /*12450*/  IABS R10, R2 ;  /* 0x00000002000a7213 */ /* 0x000fe40000000000 */
[----:B------:R-:W-:-:S02]  /*12460*/  IABS R8, R14 ;  /* 0x0000000e00087213 */ /* 0x000fc40000000000 */
[-C--:B--2---:R-:W-:Y:S02]  /*12470*/  IABS R12, R17.reuse ;  /* 0x00000011000c7213 */ /* 0x084fe40000000000 */
[-C--:B------:R-:W-:Y:S02]  /*12480*/  IABS R11, R17.reuse ;  /* 0x00000011000b7213 */ /* 0x080fe40000000000 */
[----:B------:R-:W1:Y:S01]  /*12490*/  I2F.RP R15, R12 ;  /* 0x0000000c000f7306 */ /* 0x000e620000209400 */
[-C--:B------:R-:W-:Y:S02]  /*124a0*/  LOP3.LUT R2, R2, R17.reuse, RZ, 0x3c, !PT ;  /* 0x0000001102027212 */ /* 0x080fe400078e3cff */
[----:B------:R-:W-:Y:S01]  /*124b0*/  IMAD.MOV R11, RZ, RZ, -R11 ;  /* 0x000000ffff0b7224 */ /* 0x000fe200078e0a0b */
[----:B------:R-:W-:Y:S02]  /*124c0*/  LOP3.LUT R14, R14, R17, RZ, 0x3c, !PT ;  /* 0x000000110e0e7212 */ /* 0x000fe400078e3cff */
[----:B------:R-:W-:-:S02]  /*124d0*/  ISETP.GE.AND P2, PT, R2, RZ, PT ;  /* 0x000000ff0200720c */ /* 0x000fc40003f46270 */
        /* <DEDUP_REMOVED lines=50> */
.L_x_3488:
[----:B------:R-:W2:Y:S02]  /*12800*/  LD.E R11, [R116.64+0x38] ;  /* 0x00003804740b7980 */ /* 0x000ea4000c101900 */
[----:B--2---:R-:W-:-:S04]  /*12810*/  LEA R11, -R11, RZ, 0x7 ;  /* 0x000000ff0b0b7211 */ /* 0x004fc800078e39ff */
[----:B------:R-:W-:Y:S02]  /*12820*/  SHF.R.S32.HI R2, RZ, 0x1f, R11 ;  /* 0x0000001fff027819 */ /* 0x000fe4000001140b */
.L_x_3489:
[----:B------:R-:W-:Y:S05]  /*12830*/  BSYNC B0 ;  /* 0x0000000000007941 */ /* 0x000fea0003800000 */
.L_x_3487:
        /* <DEDUP_REMOVED lines=94> */
.L_x_3486:
[----:B------:R-:W-:Y:S05]  /*12e20*/  BSYNC B1 ;  /* 0x0000000000017941 */ /* 0x000fea0003800000 */
.L_x_3485:
        /* <DEDUP_REMOVED lines=95> */
[-CC-:B------:R-:W-:Y:S01]  /*13420*/  FFMA.FTZ R48, R9, R58.reuse, -R56.reuse ;  /* 0x0000003a09307223 */ /* 0x180fe20000010838 */
[----:B------:R-:W-:Y:S01]  /*13430*/  LDSM.16.MT88.4 R76, [R186+0xd000] ;  /* 0x00d00000ba4c783b */ /* 0x000fe20000004200 */
[-CC-:B------:R-:W-:Y:S02]  /*13440*/  FFMA.FTZ R47, R5, R58.reuse, -R56.reuse ;  /* 0x0000003a052f7223 */ /* 0x180fe40000010838 */
[-CC-:B------:R-:W-:Y:S01]  /*13450*/  FFMA.FTZ R49, R7, R58.reuse, -R56.reuse ;  /* 0x0000003a07317223 */ /* 0x180fe20000010838 */
[----:B------:R-:W-:Y:S01]  /*13460*/  LDSM.16.MT88.4 R8, [R186+0xb400] ;  /* 0x00b40000ba08783b */ /* 0x000fe20000004200 */
[-CC-:B------:R-:W-:Y:S01]  /*13470*/  FFMA.FTZ R44, R85, R58.reuse, -R56.reuse ;  /* 0x0000003a552c7223 */ /* 0x180fe20000010838 */
[----:B------:R-:W-:Y:S01]  /*13480*/  MUFU.EX2 R46, R46 ;  /* 0x0000002e002e7308 */ /* 0x000fe20000000800 */
[-CC-:B------:R-:W-:Y:S01]  /*13490*/  FFMA.FTZ R42, R81, R58.reuse, -R56.reuse ;  /* 0x0000003a512a7223 */ /* 0x180fe20000010838 */
[----:B------:R-:W2:Y:S01]  /*134a0*/  LDSM.16.MT88.4 R84, [R184+0xb000] ;  /* 0x00b00000b854783b */ /* 0x000ea20000004200 */
[----:B------:R-:W-:-:S02]  /*134b0*/  FFMA.FTZ R41, R83, R58, -R56 ;  /* 0x0000003a53297223 */ /* 0x000fc40000010838 */
[-CC-:B------:R-:W-:Y:S01]  /*134c0*/  FFMA.FTZ R40, R89, R58.reuse, -R56.reuse ;  /* 0x0000003a59287223 */ /* 0x180fe20000010838 */
[----:B------:R-:W3:Y:S01]  /*134d0*/  LDSM.16.MT88.4 R4, [R184+0xd000] ;  /* 0x00d00000b804783b */ /* 0x000ee20000004200 */
[-C--:B------:R-:W-:Y:S01]  /*134e0*/  FFMA.FTZ R37, R91, R58.reuse, -R56 ;  /* 0x0000003a5b257223 */ /* 0x080fe20000010838 */
[----:B------:R-:W4:Y:S01]  /*134f0*/  MUFU.EX2 R45, R45 ;  /* 0x0000002d002d7308 */ /* 0x000f220000000800 */
[----:B-1----:R-:W-:Y:S01]  /*13500*/  F2FP.BF16.PACK_AB R69, R50, R51 ;  /* 0x000000333245723e */ /* 0x002fe200000010ff */
[-CC-:B------:R-:W-:Y:S02]  /*13510*/  FFMA.FTZ R34, R72, R58.reuse, -R57.reuse ;  /* 0x0000003a48227223 */ /* 0x180fe40000010839 */
[-CC-:B------:R-:W-:Y:S02]  /*13520*/  FFMA.FTZ R35, R138, R58.reuse, -R57.reuse ;  /* 0x0000003a8a237223 */ /* 0x180fe40000010839 */
[-CC-:B------:R-:W-:Y:S02]  /*13530*/  FFMA.FTZ R30, R140, R58.reuse, -R57.reuse ;  /* 0x0000003a8c1e7223 */ /* 0x180fe40000010839 */
[----:B------:R-:W-:Y:S01]  /*13540*/  MUFU.EX2 R48, R48 ;  /* 0x0000003000307308 */ /* 0x000fe20000000800 */
[----:B------:R-:W-:-:S02]  /*13550*/  FFMA.FTZ R31, R212, R58, -R57 ;  /* 0x0000003ad41f7223 */ /* 0x000fc40000010839 */
[-CC-:B------:R-:W-:Y:S02]  /*13560*/  FFMA.FTZ R36, R217, R58.reuse, -R56.reuse ;  /* 0x0000003ad9247223 */ /* 0x180fe40000010838 */
[-CC-:B------:R-:W-:Y:S02]  /*13570*/  FFMA.FTZ R33, R221, R58.reuse, -R56.reuse ;  /* 0x0000003add217223 */ /* 0x180fe40000010838 */
[--C-:B------:R-:W-:Y:S01]  /*13580*/  FFMA.FTZ R32, R219, R58, -R56.reuse ;  /* 0x0000003adb207223 */ /* 0x100fe20000010838 */
[----:B------:R-:W1:Y:S01]  /*13590*/  MUFU.EX2 R47, R47 ;  /* 0x0000002f002f7308 */ /* 0x000e620000000800 */
[----:B----4-:R-:W-:Y:S01]  /*135a0*/  F2FP.BF16.PACK_AB R71, R45, R46 ;  /* 0x0000002e2d47723e */ /* 0x010fe200000010ff */
        /* <DEDUP_REMOVED lines=49> */
[----:B------:R-:W4:Y:S01]  /*138c0*/  MUFU.EX2 R37, R37 ;  /* 0x0000002500257308 */ /* 0x000f220000000800 */
[----:B------:R-:W-:Y:S02]  /*138d0*/  FADD.FTZ R51, R51, R50 ;  /* 0x0000003233337221 */ /* 0x000fe40000010000 */
[----:B------:R-:W-:Y:S02]  /*138e0*/  FADD.FTZ R48, R48, R47 ;  /* 0x0000002f30307221 */ /* 0x000fe40000010000 */
[----:B------:R-:W-:Y:S01]  /*138f0*/  FADD.FTZ R46, R46, R51 ;  /* 0x000000332e2e7221 */ /* 0x000fe20000010000 */
[----:B--2---:R-:W-:Y:S01]  /*13900*/  HMMA.16816.F32.BF16 R88, R68, R84, RZ ;  /* 0x000000544458723c */ /* 0x004fe200000418ff */
[----:B------:R-:W-:Y:S01]  /*13910*/  FADD.FTZ R49, R49, R48 ;  /* 0x0000003031317221 */ /* 0x000fe20000010000 */
[----:B------:R-:W2:Y:S01]  /*13920*/  MUFU.EX2 R34, R34 ;  /* 0x0000002200227308 */ /* 0x000ea20000000800 */
        /* <DEDUP_REMOVED lines=16> */
[----:B------:R-:W-:-:S02]  /*13a30*/  FADD.FTZ R43, R43, R46 ;  /* 0x0000002e2b2b7221 */ /* 0x000fc40000010000 */
[----:B------:R-:W-:Y:S02]  /*13a40*/  FADD.FTZ R42, R42, R49 ;  /* 0x000000312a2a7221 */ /* 0x000fe40000010000 */
[----:B----4-:R-:W-:Y:S01]  /*13a50*/  F2FP.BF16.PACK_AB R6, R37, R40 ;  /* 0x000000282506723e */ /* 0x010fe200000010ff */
[----:B------:R-:W-:Y:S01]  /*13a60*/  FADD.FTZ R38, R38, R43 ;  /* 0x0000002b26267221 */ /* 0x000fe20000010000 */
[----:B--2---:R-:W-:Y:S01]  /*13a70*/  F2FP.BF16.PACK_AB R7, R34, R39 ;  /* 0x000000272207723e */ /* 0x004fe200000010ff */
[----:B------:R-:W1:Y:S01]  /*13a80*/  MUFU.EX2 R29, R29 ;  /* 0x0000001d001d7308 */ /* 0x000e620000000800 */
        /* <DEDUP_REMOVED lines=41> */
[----:B--2---:R-:W-:Y:S01]  /*13d20*/  F2FP.BF16.PACK_AB R7, R28, R31 ;  /* 0x0000001f1c07723e */ /* 0x004fe200000010ff */
        /* <DEDUP_REMOVED lines=274> */
.L_x_3492:
[----:B------:R-:W2:Y:S02]  /*14e50*/  LD.E R5, [R116.64+0x40] ;  /* 0x0000400474057980 */ /* 0x000ea4000c101900 */
[----:B--2---:R-:W-:-:S04]  /*14e60*/  LEA R5, -R5, RZ, 0x7 ;  /* 0x000000ff05057211 */ /* 0x004fc800078e39ff */
[----:B------:R-:W-:Y:S02]  /*14e70*/  SHF.R.S32.HI R4, RZ, 0x1f, R5 ;  /* 0x0000001fff047819 */ /* 0x000fe40000011405 */
.L_x_3493:
[----:B------:R-:W-:Y:S05]  /*14e80*/  BSYNC B0 ;  /* 0x0000000000007941 */ /* 0x000fea0003800000 */
.L_x_3491:
        /* <DEDUP_REMOVED lines=96> */
[----:B------:R-:W2:Y:S01]  /*15490*/  LD.E R164, [R116.64+0x18c] ;  /* 0x00018c0474a47980 */ /* 0x000ea2000c101900 */
[----:B------:R-:W-:Y:S01]  /*154a0*/  IMAD.SHL.U32 R165, R203, 0x80, RZ ;  /* 0x00000080cba57824 */ /* 0x000fe200078e00ff */
[----:B------:R-:W-:Y:S02]  /*154b0*/  BSSY B1, `(.L_x_3494) ;  /* 0x00002c5000017945 */ /* 0x000fe40003800000 */
[----:B------:R-:W-:Y:S02]  /*154c0*/  LDSM.16.M88.4 R140, [R189] ;  /* 0x00000000bd8c783b */ /* 0x000fe40000000200 */
[----:B------:R-:W-:-:S02]  /*154d0*/  LOP3.LUT R218, R165, R208, RZ, 0xfc, !PT ;  /* 0x000000d0a5da7212 */ /* 0x000fc400078efcff */
[----:B------:R-:W4:Y:S01]  /*154e0*/  LDSM.16.M88.4 R64, [R188+0x3c00] ;  /* 0x003c0000bc40783b */ /* 0x000f220000000200 */
[C-C-:B------:R-:W-:Y:S01]  /*154f0*/  LOP3.LUT R224, R165.reuse, 0x8, R208.reuse, 0xfe, !PT ;  /* 0x00000008a5e07812 */ /* 0x140fe200078efed0 */
[----:B------:R-:W-:Y:S01]  /*15500*/  I2F R221, R218 ;  /* 0x000000da00dd7306 */ /* 0x000fe20000201400 */
[C---:B------:R-:W-:Y:S01]  /*15510*/  IADD3 R236, R218.reuse, 0x1, RZ ;  /* 0x00000001daec7810 */ /* 0x040fe20007ffe0ff */
[----:B------:R-:W4:Y:S01]  /*15520*/  LDSM.16.M88.4 R28, [R188+0x3400] ;  /* 0x00340000bc1c783b */ /* 0x000f220000000200 */
[C-C-:B------:R-:W-:Y:S02]  /*15530*/  LOP3.LUT R220, R165.reuse, 0x10, R208.reuse, 0xfe, !PT ;  /* 0x00000010a5dc7812 */ /* 0x140fe400078efed0 */
[C---:B------:R-:W-:Y:S01]  /*15540*/  IADD3 R234, R218.reuse, 0x9, RZ ;  /* 0x00000009daea7810 */ /* 0x040fe20007ffe0ff */
[----:B-----5:R-:W5:Y:S01]  /*15550*/  LDSM.16.M88.4 R16, [R188+0x3000] ;  /* 0x00300000bc10783b */ /* 0x020f620000000200 */
[----:B------:R-:W-:Y:S01]  /*15560*/  IADD3 R232, R218, 0x11, RZ ;  /* 0x00000011dae87810 */ /* 0x000fe20007ffe0ff */
[----:B------:R-:W-:Y:S01]  /*15570*/  I2F R235, R236 ;  /* 0x000000ec00eb7306 */ /* 0x000fe20000201400 */
[C-C-:B------:R-:W-:Y:S01]  /*15580*/  LOP3.LUT R222, R165.reuse, 0x18, R208.reuse, 0xfe, !PT ;  /* 0x00000018a5de7812 */ /* 0x140fe200078efed0 */
[----:B------:R-:W5:Y:S01]  /*15590*/  LDSM.16.M88.4 R124, [R188+0x3800] ;  /* 0x00380000bc7c783b */ /* 0x000f620000000200 */
[----:B------:R-:W-:-:S02]  /*155a0*/  LOP3.LUT R211, R165, 0x20, R208, 0xfe, !PT ;  /* 0x00000020a5d37812 */ /* 0x000fc400078efed0 */
[C---:B------:R-:W-:Y:S01]  /*155b0*/  IADD3 R230, R218.reuse, 0x19, RZ ;  /* 0x00000019dae67810 */ /* 0x040fe20007ffe0ff */
[----:B------:R-:W-:Y:S01]  /*155c0*/  LDSM.16.M88.4 R152, [R187] ;  /* 0x00000000bb98783b */ /* 0x000fe20000000200 */
[----:B------:R-:W-:Y:S01]  /*155d0*/  IADD3 R228, R218, 0x21, RZ ;  /* 0x00000021dae47810 */ /* 0x000fe20007ffe0ff */
[----:B------:R-:W-:Y:S01]  /*155e0*/  I2F R225, R224 ;  /* 0x000000e000e17306 */ /* 0x000fe20000201400 */
[-C--:B------:R-:W-:Y:S01]  /*155f0*/  ISETP.GE.AND P6, PT, R236, R118.reuse, PT ;  /* 0x00000076ec00720c */ /* 0x080fe20003fc6270 */
[----:B---3--:R-:W3:Y:S01]  /*15600*/  LDSM.16.M88.4 R12, [R185+0x3c00] ;  /* 0x003c0000b90c783b */ /* 0x008ee20000000200 */
[C-C-:B------:R-:W-:Y:S02]  /*15610*/  LOP3.LUT R174, R165.reuse, 0x28, R208.reuse, 0xfe, !PT ;  /* 0x00000028a5ae7812 */ /* 0x140fe400078efed0 */
[----:B------:R-:W-:Y:S01]  /*15620*/  LOP3.LUT R172, R165, 0x30, R208, 0xfe, !PT ;  /* 0x00000030a5ac7812 */ /* 0x000fe200078efed0 */
[----:B------:R-:W3:Y:S01]  /*15630*/  LDSM.16.M88.4 R56, [R188+0x4000] ;  /* 0x00400000bc38783b */ /* 0x000ee20000000200 */
[-C--:B------:R-:W-:Y:S01]  /*15640*/  ISETP.GE.AND P0, PT, R224, R119.reuse, PT ;  /* 0x00000077e000720c */ /* 0x080fe20003f06270 */
[----:B------:R-:W-:Y:S01]  /*15650*/  I2F R223, R220 ;  /* 0x000000dc00df7306 */ /* 0x000fe20000201400 */
[----:B------:R-:W-:Y:S01]  /*15660*/  ISETP.GE.AND P1, PT, R236, R119, PT ;  /* 0x00000077ec00720c */ /* 0x000fe20003f26270 */
[----:B-1----:R-:W1:Y:S01]  /*15670*/  LDSM.16.M88.4 R24, [R185+0x3400] ;  /* 0x00340000b918783b */ /* 0x002e620000000200 */
[----:B------:R-:W-:-:S02]  /*15680*/  ISETP.GE.AND P2, PT, R224, R118, PT ;  /* 0x00000076e000720c */ /* 0x000fc40003f46270 */
[----:B------:R-:W-:Y:S01]  /*15690*/  IADD3 R226, R218, 0x29, RZ ;  /* 0x00000029dae27810 */ /* 0x000fe20007ffe0ff */
[----:B------:R-:W1:Y:S01]  /*156a0*/  LDSM.16.M88.4 R36, [R185+0x3000] ;  /* 0x00300000b924783b */ /* 0x000e620000000200 */
[C-C-:B------:R-:W-:Y:S01]  /*156b0*/  LOP3.LUT R168, R165.reuse, 0x38, R208.reuse, 0xfe, !PT ;  /* 0x00000038a5a87812 */ /* 0x140fe200078efed0 */
[----:B------:R-:W-:Y:S01]  /*156c0*/  I2F R237, R234 ;  /* 0x000000ea00ed7306 */ /* 0x000fe20000201400 */
[C-C-:B------:R-:W-:Y:S01]  /*156d0*/  LOP3.LUT R170, R165.reuse, 0x40, R208.reuse, 0xfe, !PT ;  /* 0x00000040a5aa7812 */ /* 0x140fe200078efed0 */
[----:B------:R-:W1:Y:S01]  /*156e0*/  LDSM.16.M88.4 R48, [R188+0x4400] ;  /* 0x00440000bc30783b */ /* 0x000e620000000200 */
[C-C-:B------:R-:W-:Y:S02]  /*156f0*/  LOP3.LUT R176, R165.reuse, 0x50, R208.reuse, 0xfe, !PT ;  /* 0x00000050a5b07812 */ /* 0x140fe400078efed0 */
[C-C-:B------:R-:W-:Y:S01]  /*15700*/  LOP3.LUT R178, R165.reuse, 0x58, R208.reuse, 0xfe, !PT ;  /* 0x00000058a5b27812 */ /* 0x140fe200078efed0 */
[----:B----4-:R-:W-:Y:S01]  /*15710*/  HMMA.16816.F32.BF16 R120, R140, R64, RZ ;  /* 0x000000408c78723c */ /* 0x010fe200000418ff */
[----:B------:R-:W4:Y:S01]  /*15720*/  LDSM.16.M88.4 R148, [R188+0x4800] ;  /* 0x00480000bc94783b */ /* 0x000f220000000200 */
[----:B------:R-:W-:Y:S01]  /*15730*/  I2F R233, R232 ;  /* 0x000000e800e97306 */ /* 0x000fe20000201400 */
[----:B------:R-:W-:-:S02]  /*15740*/  LOP3.LUT R182, R165, 0x60, R208, 0xfe, !PT ;  /* 0x00000060a5b67812 */ /* 0x000fc400078efed0 */
[----:B------:R-:W1:Y:S01]  /*15750*/  LDSM.16.M88.4 R40, [R188+0x4c00] ;  /* 0x004c0000bc28783b */ /* 0x000e620000000200 */
[C-C-:B------:R-:W-:Y:S02]  /*15760*/  LOP3.LUT R214, R165.reuse, 0x70, R208.reuse, 0xfe, !PT ;  /* 0x00000070a5d67812 */ /* 0x140fe400078efed0 */
[C---:B------:R-:W-:Y:S01]  /*15770*/  HMMA.16816.F32.BF16 R64, R140.reuse, R66, RZ ;  /* 0x000000428c40723c */ /* 0x040fe200000418ff */
[----:B------:R-:W1:Y:S01]  /*15780*/  LDSM.16.M88.4 R20, [R185+0x3800] ;  /* 0x00380000b914783b */ /* 0x000e620000000200 */
[----:B------:R-:W-:Y:S01]  /*15790*/  I2F R213, R222 ;  /* 0x000000de00d57306 */ /* 0x000fe20000201400 */
[C-C-:B------:R-:W-:Y:S02]  /*157a0*/  LOP3.LUT R180, R165.reuse, 0x68, R208.reuse, 0xfe, !PT ;  /* 0x00000068a5b47812 */ /* 0x140fe400078efed0 */
[----:B------:R-:W1:Y:S01]  /*157b0*/  LDSM.16.M88.4 R8, [R185+0x4000] ;  /* 0x00400000b908783b */ /* 0x000e620000000200 */
[----:B------:R-:W-:Y:S02]  /*157c0*/  LOP3.LUT R216, R165, 0x78, R208, 0xfe, !PT ;  /* 0x00000078a5d87812 */ /* 0x000fe400078efed0 */
[C---:B------:R-:W-:Y:S01]  /*157d0*/  HMMA.16816.F32.BF16 R32, R140.reuse, R28, RZ ;  /* 0x0000001c8c20723c */ /* 0x040fe200000418ff */
[----:B------:R-:W-:Y:S01]  /*157e0*/  LDSM.16.M88.4 R136, [R189+0x1000] ;  /* 0x00100000bd88783b */ /* 0x000fe20000000200 */
[----:B------:R-:W-:Y:S03]  /*157f0*/  I2F R173, R211 ;  /* 0x000000d300ad7306 */ /* 0x000fe60000201400 */
[----:B------:R-:W-:Y:S03]  /*15800*/  LDSM.16.M88.4 R156, [R188+0x7000] ;  /* 0x00700000bc9c783b */ /* 0x000fe60000000200 */
[C---:B------:R-:W-:Y:S01]  /*15810*/  HMMA.16816.F32.BF16 R28, R140.reuse, R30, RZ ;  /* 0x0000001e8c1c723c */ /* 0x040fe200000418ff */
[----:B------:R-:W-:Y:S01]  /*15820*/  LDSM.16.M88.4 R132, [R188+0x5800] ;  /* 0x00580000bc84783b */ /* 0x000fe20000000200 */
[----:B------:R-:W-:Y:S03]  /*15830*/  I2F R231, R230 ;  /* 0x000000e600e77306 */ /* 0x000fe60000201400 */
[----:B------:R-:W-:Y:S03]  /*15840*/  LDSM.16.M88.4 R160, [R185+0x4800] ;  /* 0x00480000b9a0783b */ /* 0x000fe60000000200 */
[C---:B-----5:R-:W-:Y:S01]  /*15850*/  HMMA.16816.F32.BF16 R4, R140.reuse, R16, RZ ;  /* 0x000000108c04723c */ /* 0x060fe200000418ff */
[----:B------:R-:W0:Y:S01]  /*15860*/  LDGDEPBAR ;  /* 0x00000000000079af */ /* 0x000e220000000000 */
[----:B------:R-:W-:Y:S06]  /*15870*/  I2F R229, R228 ;  /* 0x000000e400e57306 */ /* 0x000fec0000201400 */
[C---:B------:R-:W-:Y:S02]  /*15880*/  HMMA.16816.F32.BF16 R16, R140.reuse, R18, RZ ;  /* 0x000000128c10723c */ /* 0x040fe400000418ff */
[----:B------:R-:W-:Y:S06]  /*15890*/  I2F R177, R174 ;  /* 0x000000ae00b17306 */ /* 0x000fec0000201400 */
[C---:B------:R-:W-:Y:S02]  /*158a0*/  HMMA.16816.F32.BF16 R128, R140.reuse, R124, RZ ;  /* 0x0000007c8c80723c */ /* 0x040fe400000418ff */
[----:B------:R-:W-:Y:S06]  /*158b0*/  I2F R169, R172 ;  /* 0x000000ac00a97306 */ /* 0x000fec0000201400 */
[----:B------:R-:W-:Y:S02]  /*158c0*/  HMMA.16816.F32.BF16 R124, R140, R126, RZ ;  /* 0x0000007e8c7c723c */ /* 0x000fe400000418ff */
[----:B------:R-:W-:Y:S06]  /*158d0*/  I2F R227, R226 ;  /* 0x000000e200e37306 */ /* 0x000fec0000201400 */
[C---:B---3--:R-:W-:Y:S02]  /*158e0*/  HMMA.16816.F32.BF16 R120, R152.reuse, R12, R120 ;  /* 0x0000000c9878723c */ /* 0x048fe40000041878 */
[----:B------:R-:W-:Y:S06]  /*158f0*/  I2F R171, R168 ;  /* 0x000000a800ab7306 */ /* 0x000fec0000201400 */
[----:B------:R-:W-:Y:S01]  /*15900*/  HMMA.16816.F32.BF16 R64, R152, R14, R64 ;  /* 0x0000000e9840723c */ /* 0x000fe20000041840 */
[----:B------:R-:W3:Y:S01]  /*15910*/  LDSM.16.M88.4 R12, [R188+0x5000] ;  /* 0x00500000bc0c783b */ /* 0x000ee20000000200 */
[----:B------:R-:W-:Y:S06]  /*15920*/  I2F R175, R170 ;  /* 0x000000aa00af7306 */ /* 0x000fec0000201400 */
[C---:B------:R-:W-:Y:S02]  /*15930*/  HMMA.16816.F32.BF16 R60, R140.reuse, R56, RZ ;  /* 0x000000388c3c723c */ /* 0x040fe400000418ff */
[----:B------:R-:W-:Y:S06]  /*15940*/  I2F R179, R176 ;  /* 0x000000b000b37306 */ /* 0x000fec0000201400 */
[----:B------:R-:W-:Y:S02]  /*15950*/  HMMA.16816.F32.BF16 R56, R140, R58, RZ ;  /* 0x0000003a8c38723c */ /* 0x000fe400000418ff */
[----:B------:R-:W-:Y:S06]  /*15960*/  I2F R181, R178 ;  /* 0x000000b200b57306 */ /* 0x000fec0000201400 */
[C---:B-1----:R-:W-:Y:S02]  /*15970*/  HMMA.16816.F32.BF16 R32, R152.reuse, R24, R32 ;  /* 0x000000189820723c */ /* 0x042fe40000041820 */
[----:B------:R-:W-:Y:S06]  /*15980*/  I2F R183, R182 ;  /* 0x000000b600b77306 */ /* 0x000fec0000201400 */
[C---:B------:R-:W-:Y:S01]  /*15990*/  HMMA.16816.F32.BF16 R28, R152.reuse, R26, R28 ;  /* 0x0000001a981c723c */ /* 0x040fe2000004181c */
[----:B------:R-:W1:Y:S01]  /*159a0*/  LDSM.16.M88.4 R24, [R185+0x4400] ;  /* 0x00440000b918783b */ /* 0x000e620000000200 */
[----:B------:R-:W-:Y:S06]  /*159b0*/  I2F R215, R214 ;  /* 0x000000d600d77306 */ /* 0x000fec0000201400 */
[----:B------:R-:W-:Y:S02]  /*159c0*/  HMMA.16816.F32.BF16 R16, R152, R38, R16 ;  /* 0x000000269810723c */ /* 0x000fe40000041810 */
[----:B------:R-:W-:Y:S06]  /*159d0*/  I2F R217, R180 ;  /* 0x000000b400d97306 */ /* 0x000fec0000201400 */
[C---:B------:R-:W-:Y:S02]  /*159e0*/  HMMA.16816.F32.BF16 R52, R140.reuse, R48, RZ ;  /* 0x000000308c34723c */ /* 0x040fe400000418ff */
[----:B------:R-:W-:Y:S06]  /*159f0*/  I2F R219, R216 ;  /* 0x000000d800db7306 */ /* 0x000fec0000201400 */
[----:B----4-:R-:W-:Y:S08]  /*15a00*/  HMMA.16816.F32.BF16 R44, R140, R148, RZ ;  /* 0x000000948c2c723c */ /* 0x010ff000000418ff */
[----:B------:R-:W-:Y:S01]  /*15a10*/  HMMA.16816.F32.BF16 R4, R152, R36, R4 ;  /* 0x000000249804723c */ /* 0x000fe20000041804 */
[----:B------:R-:W-:Y:S07]  /*15a20*/  LDSM.16.M88.4 R36, [R185+0x5400] ;  /* 0x00540000b924783b */ /* 0x000fee0000000200 */
[C---:B------:R-:W-:Y:S08]  /*15a30*/  HMMA.16816.F32.BF16 R48, R140.reuse, R50, RZ ;  /* 0x000000328c30723c */ /* 0x040ff000000418ff */
[C---:B------:R-:W-:Y:S08]  /*15a40*/  HMMA.16816.F32.BF16 R148, R140.reuse, R150, RZ ;  /* 0x000000968c94723c */ /* 0x040ff000000418ff */
[C---:B------:R-:W-:Y:S08]  /*15a50*/  HMMA.16816.F32.BF16 R144, R140.reuse, R40, RZ ;  /* 0x000000288c90723c */ /* 0x040ff000000418ff */
[----:B------:R-:W-:Y:S01]  /*15a60*/  HMMA.16816.F32.BF16 R140, R140, R42, RZ ;  /* 0x0000002a8c8c723c */ /* 0x000fe200000418ff */
[----:B------:R-:W-:Y:S07]  /*15a70*/  LDSM.16.M88.4 R40, [R187+0x1000] ;  /* 0x00100000bb28783b */ /* 0x000fee0000000200 */
[C---:B------:R-:W-:Y:S08]  /*15a80*/  HMMA.16816.F32.BF16 R128, R152.reuse, R20, R128 ;  /* 0x000000149880723c */ /* 0x040ff00000041880 */
[C---:B------:R-:W-:Y:S01]  /*15a90*/  HMMA.16816.F32.BF16 R124, R152.reuse, R22, R124 ;  /* 0x00000016987c723c */ /* 0x040fe2000004187c */
[----:B------:R-:W4:Y:S07]  /*15aa0*/  LDSM.16.M88.4 R20, [R185+0x5000] ;  /* 0x00500000b914783b */ /* 0x000f2e0000000200 */
[C---:B------:R-:W-:Y:S08]  /*15ab0*/  HMMA.16816.F32.BF16 R60, R152.reuse, R8, R60 ;  /* 0x00000008983c723c */ /* 0x040ff0000004183c */
[----:B------:R-:W-:Y:S01]  /*15ac0*/  HMMA.16816.F32.BF16 R56, R152, R10, R56 ;  /* 0x0000000a9838723c */ /* 0x000fe20000041838 */
[----:B------:R-:W5:Y:S07]  /*15ad0*/  LDSM.16.M88.4 R8, [R188+0x5400] ;  /* 0x00540000bc08783b */ /* 0x000f6e0000000200 */
[C---:B---3--:R-:W-:Y:S08]  /*15ae0*/  HMMA.16816.F32.BF16 R16, R136.reuse, R14, R16 ;  /* 0x0000000e8810723c */ /* 0x048ff00000041810 */
[----:B------:R-:W-:Y:S01]  /*15af0*/  HMMA.16816.F32.BF16 R4, R136, R12, R4 ;  /* 0x0000000c8804723c */ /* 0x000fe20000041804 */
[----:B------:R-:W-:Y:S07]  /*15b00*/  LDSM.16.M88.4 R12, [R187+0x2000] ;  /* 0x00200000bb0c783b */ /* 0x000fee0000000200 */
[C---:B-1----:R-:W-:Y:S08]  /*15b10*/  HMMA.16816.F32.BF16 R52, R152.reuse, R24, R52 ;  /* 0x000000189834723c */ /* 0x042ff00000041834 */
[----:B------:R-:W-:Y:S01]  /*15b20*/  HMMA.16816.F32.BF16 R48, R152, R26, R48 ;  /* 0x0000001a9830723c */ /* 0x000fe20000041830 */
[----:B------:R-:W1:Y:S07]  /*15b30*/  LDSM.16.M88.4 R24, [R189+0x2000] ;  /* 0x00200000bd18783b */ /* 0x000e6e0000000200 */
[----:B----4-:R-:W-:Y:S08]  /*15b40*/  HMMA.16816.F32.BF16 R16, R40, R22, R16 ;  /* 0x000000162810723c */ /* 0x010ff00000041810 */
[C---:B-----5:R-:W-:Y:S08]  /*15b50*/  HMMA.16816.F32.BF16 R32, R136.reuse, R8, R32 ;  /* 0x000000088820723c */ /* 0x060ff00000041820 */
[----:B------:R-:W-:Y:S01]  /*15b60*/  HMMA.16816.F32.BF16 R28, R136, R10, R28 ;  /* 0x0000000a881c723c */ /* 0x000fe2000004181c */
[----:B------:R-:W3:Y:S07]  /*15b70*/  LDSM.16.M88.4 R8, [R185+0x7000] ;  /* 0x00700000b908783b */ /* 0x000eee0000000200 */
[C---:B------:R-:W-:Y:S01]  /*15b80*/  HMMA.16816.F32.BF16 R4, R40.reuse, R20, R4 ;  /* 0x000000142804723c */ /* 0x040fe20000041804 */
[----:B------:R-:W4:Y:S07]  /*15b90*/  LDSM.16.M88.4 R20, [R188+0x7400] ;  /* 0x00740000bc14783b */ /* 0x000f2e0000000200 */
[----:B------:R-:W-:Y:S08]  /*15ba0*/  HMMA.16816.F32.BF16 R32, R40, R36, R32 ;  /* 0x000000242820723c */ /* 0x000ff00000041820 */
[----:B-1----:R-:W-:Y:S08]  /*15bb0*/  HMMA.16816.F32.BF16 R16, R24, R158, R16 ;  /* 0x0000009e1810723c */ /* 0x002ff00000041810 */
[----:B------:R-:W-:Y:S01]  /*15bc0*/  HMMA.16816.F32.BF16 R28, R40, R38, R28 ;  /* 0x00000026281c723c */ /* 0x000fe2000004181c */
[----:B------:R-:W1:Y:S07]  /*15bd0*/  LDSM.16.M88.4 R36, [R185+0x5800] ;  /* 0x00580000b924783b */ /* 0x000e6e0000000200 */
[----:B------:R-:W-:Y:S01]  /*15be0*/  HMMA.16816.F32.BF16 R4, R24, R156, R4 ;  /* 0x0000009c1804723c */ /* 0x000fe20000041804 */
[----:B------:R-:W5:Y:S07]  /*15bf0*/  LDSM.16.M88.4 R156, [R185+0x7400] ;  /* 0x00740000b99c783b */ /* 0x000f6e0000000200 */
[C---:B------:R-:W-:Y:S08]  /*15c00*/  HMMA.16816.F32.BF16 R128, R136.reuse, R132, R128 ;  /* 0x000000848880723c */ /* 0x040ff00000041880 */
[----:B------:R-:W-:Y:S01]  /*15c10*/  HMMA.16816.F32.BF16 R124, R136, R134, R124 ;  /* 0x00000086887c723c */ /* 0x000fe2000004187c */
[----:B------:R-:W-:Y:S07]  /*15c20*/  LDSM.16.M88.4 R132, [R185+0x7800] ;  /* 0x00780000b984783b */ /* 0x000fee0000000200 */
[----:B---3--:R-:W-:Y:S08]  /*15c30*/  HMMA.16816.F32.BF16 R16, R12, R10, R16 ;  /* 0x0000000a0c10723c */ /* 0x008ff00000041810 */
[C---:B----4-:R-:W-:Y:S08]  /*15c40*/  HMMA.16816.F32.BF16 R32, R24.reuse, R20, R32 ;  /* 0x000000141820723c */ /* 0x050ff00000041820 */
[----:B------:R-:W-:Y:S01]  /*15c50*/  HMMA.16816.F32.BF16 R28, R24, R22, R28 ;  /* 0x00000016181c723c */ /* 0x000fe2000004181c */
[----:B------:R-:W3:Y:S07]  /*15c60*/  LDSM.16.M88.4 R20, [R188+0x7800] ;  /* 0x00780000bc14783b */ /* 0x000eee0000000200 */
[----:B------:R-:W-:Y:S01]  /*15c70*/  HMMA.16816.F32.BF16 R4, R12, R8, R4 ;  /* 0x000000080c04723c */ /* 0x000fe20000041804 */
[----:B------:R-:W4:Y:S01]  /*15c80*/  LDSM.16.M88.4 R8, [R188+0x5c00] ;  /* 0x005c0000bc08783b */ /* 0x000f220000000200 */
[----:B--2---:R-:W-:-:S02]  /*15c90*/  FMUL.FTZ R16, R16, R164 ;  /* 0x000000a410107220 */ /* 0x004fc40000410000 */
[-C--:B------:R-:W-:Y:S02]  /*15ca0*/  FMUL.FTZ R17, R17, R164.reuse ;  /* 0x000000a411117220 */ /* 0x080fe40000410000 */
[-C--:B------:R-:W-:Y:S02]  /*15cb0*/  FMUL.FTZ R18, R18, R164.reuse ;  /* 0x000000a412127220 */ /* 0x080fe40000410000 */
[C---:B-1----:R-:W-:Y:S02]  /*15cc0*/  HMMA.16816.F32.BF16 R128, R40.reuse, R36, R128 ;  /* 0x000000242880723c */ /* 0x042fe40000041880 */
[----:B------:R-:W-:Y:S06]  /*15cd0*/  MUFU.TANH R239, R18 ;  /* 0x0000001200ef7308 */ /* 0x000fec0000002400 */
[----:B------:R-:W-:Y:S01]  /*15ce0*/  HMMA.16816.F32.BF16 R124, R40, R38, R124 ;  /* 0x00000026287c723c */ /* 0x000fe2000004187c */
[----:B------:R-:W1:Y:S07]  /*15cf0*/  LDSM.16.M88.4 R36, [R185+0x5c00] ;  /* 0x005c0000b924783b */ /* 0x000e6e0000000200 */
[----:B-----5:R-:W-:Y:S01]  /*15d00*/  HMMA.16816.F32.BF16 R32, R12, R156, R32 ;  /* 0x0000009c0c20723c */ /* 0x020fe20000041820 */
[----:B------:R-:W-:Y:S01]  /*15d10*/  MUFU.TANH R156, R16 ;  /* 0x00000010009c7308 */ /* 0x000fe20000002400 */
[----:B------:R-:W-:-:S02]  /*15d20*/  FMUL.FTZ R5, R5, R164 ;  /* 0x000000a405057220 */ /* 0x000fc40000410000 */
[-C--:B------:R-:W-:Y:S02]  /*15d30*/  FMUL.FTZ R7, R7, R164.reuse ;  /* 0x000000a407077220 */ /* 0x080fe40000410000 */
[-C--:B------:R-:W-:Y:S02]  /*15d40*/  FMUL.FTZ R4, R4, R164.reuse ;  /* 0x000000a404047220 */ /* 0x080fe40000410000 */
[----:B------:R-:W-:Y:S01]  /*15d50*/  HMMA.16816.F32.BF16 R28, R12, R158, R28 ;  /* 0x0000009e0c1c723c */ /* 0x000fe2000004181c */
[----:B------:R2:W-:Y:S06]  /*15d60*/  MUFU.TANH R157, R17 ;  /* 0x00000011009d7308 */ /* 0x0005ec0000002400 */
[-C--:B------:R-:W-:Y:S01]  /*15d70*/  FMUL.FTZ R158, R19, R164.reuse ;  /* 0x000000a4139e7220 */ /* 0x080fe20000410000 */
[----:B---3--:R-:W-:Y:S01]  /*15d80*/  HMMA.16816.F32.BF16 R128, R24, R20, R128 ;  /* 0x000000141880723c */ /* 0x008fe20000041880 */
[----:B------:R-:W-:Y:S07]  /*15d90*/  MUFU.TANH R5, R5 ;  /* 0x0000000500057308 */ /* 0x000fee0000002400 */
[----:B----4-:R-:W-:Y:S01]  /*15da0*/  HMMA.16816.F32.BF16 R120, R136, R8, R120 ;  /* 0x000000088878723c */ /* 0x010fe20000041878 */
[----:B--2---:R-:W2:Y:S01]  /*15db0*/  LDSM.16.M88.4 R16, [R185+0x4c00] ;  /* 0x004c0000b910783b */ /* 0x004ea20000000200 */
[-C--:B------:R-:W-:Y:S01]  /*15dc0*/  FMUL.FTZ R240, R32, R164.reuse ;  /* 0x000000a420f07220 */ /* 0x080fe20000410000 */
[----:B------:R-:W3:Y:S01]  /*15dd0*/  MUFU.TANH R238, R7 ;  /* 0x0000000700ee7308 */ /* 0x000ee20000002400 */
[----:B------:R-:W-:-:S02]  /*15de0*/  FMUL.FTZ R159, R33, R164 ;  /* 0x000000a4219f7220 */ /* 0x000fc40000410000 */
[-C--:B------:R-:W-:Y:S02]  /*15df0*/  FMUL.FTZ R242, R34, R164.reuse ;  /* 0x000000a422f27220 */ /* 0x080fe40000410000 */
[----:B------:R-:W-:Y:S01]  /*15e00*/  HMMA.16816.F32.BF16 R124, R24, R22, R124 ;  /* 0x00000016187c723c */ /* 0x000fe2000004187c */
[----:B------:R-:W4:Y:S01]  /*15e10*/  LDSM.16.M88.4 R20, [R188+0x6000] ;  /* 0x00600000bc14783b */ /* 0x000f220000000200 */
[-C--:B------:R-:W-:Y:S01]  /*15e20*/  FMUL.FTZ R241, R35, R164.reuse ;  /* 0x000000a423f17220 */ /* 0x080fe20000410000 */
[----:B------:R-:W-:Y:S01]  /*15e30*/  MUFU.TANH R240, R240 ;  /* 0x000000f000f07308 */ /* 0x000fe20000002400 */
[-C--:B------:R-:W-:Y:S01]  /*15e40*/  FMUL.FTZ R28, R28, R164.reuse ;  /* 0x000000a41c1c7220 */ /* 0x080fe20000410000 */
[----:B------:R-:W5:Y:S01]  /*15e50*/  LDSM.16.M88.4 R32, [R188+0x7c00] ;  /* 0x007c0000bc20783b */ /* 0x000f620000000200 */
[-C--:B------:R-:W-:Y:S02]  /*15e60*/  FMUL.FTZ R29, R29, R164.reuse ;  /* 0x000000a41d1d7220 */ /* 0x080fe40000410000 */
[----:B------:R-:W-:Y:S01]  /*15e70*/  HMMA.16816.F32.BF16 R64, R136, R10, R64 ;  /* 0x0000000a8840723c */ /* 0x000fe20000041840 */
[-C--:B------:R-:W-:Y:S01]  /*15e80*/  FMUL.FTZ R30, R30, R164.reuse ;  /* 0x000000a41e1e7220 */ /* 0x080fe20000410000 */
[----:B------:R-:W-:Y:S01]  /*15e90*/  LDSM.16.M88.4 R8, [R185+0x7c00] ;  /* 0x007c0000b908783b */ /* 0x000fe20000000200 */
[----:B------:R-:W-:Y:S01]  /*15ea0*/  FMUL.FTZ R31, R31, R164 ;  /* 0x000000a41f1f7220 */ /* 0x000fe20000410000 */
[----:B------:R-:W-:Y:S01]  /*15eb0*/  MUFU.TANH R242, R242 ;  /* 0x000000f200f27308 */ /* 0x000fe20000002400 */
[----:B---3--:R-:W-:-:S02]  /*15ec0*/  FFMA.FTZ R236, R0, R235, R238 ;  /* 0x000000eb00ec7223 */ /* 0x008fc400000100ee */
[----:B------:R-:W-:Y:S01]  /*15ed0*/  FFMA.FTZ R157, R0, R237, R157 ;  /* 0x000000ed009d7223 */ /* 0x000fe2000001009d */
[----:B------:R-:W-:Y:S02]  /*15ee0*/  HMMA.16816.F32.BF16 R148, R152, R162, R148 ;  /* 0x000000a29894723c */ /* 0x000fe40000041894 */
[----:B------:R-:W-:Y:S02]  /*15ef0*/  FSEL R236, R236, -INF , !P1 ;  /* 0xff800000ecec7808 */ /* 0x000fe40004800000 */
[----:B------:R-:W-:Y:S01]  /*15f00*/  MUFU.TANH R162, R28 ;  /* 0x0000001c00a27308 */ /* 0x000fe20000002400 */
[----:B------:R-:W-:-:S03]  /*15f10*/  ISETP.GE.AND P1, PT, R220, R119, PT ;  /* 0x00000077dc00720c */ /* 0x000fc60003f26270 */
[----:B------:R-:W-:Y:S04]  /*15f20*/  HMMA.16816.F32.BF16 R128, R12, R132, R128 ;  /* 0x000000840c80723c */ /* 0x000fe80000041880 */
[----:B------:R-:W3:Y:S03]  /*15f30*/  MUFU.TANH R163, R29 ;  /* 0x0000001d00a37308 */ /* 0x000ee60000002400 */
[C---:B------:R-:W-:Y:S01]  /*15f40*/  IADD3 R132, R218.reuse, 0x31, RZ ;  /* 0x00000031da847810 */ /* 0x040fe20007ffe0ff */
[----:B-1----:R-:W-:Y:S04]  /*15f50*/  HMMA.16816.F32.BF16 R120, R40, R36, R120 ;  /* 0x000000242878723c */ /* 0x002fe80000041878 */
[----:B------:R-:W-:Y:S03]  /*15f60*/  MUFU.TANH R243, R30 ;  /* 0x0000001e00f37308 */ /* 0x000fe60000002400 */
[----:B------:R-:W-:Y:S01]  /*15f70*/  IADD3 R36, R218, 0x39, RZ ;  /* 0x00000039da247810 */ /* 0x000fe20007ffe0ff */
[----:B--2---:R-:W-:Y:S04]  /*15f80*/  HMMA.16816.F32.BF16 R144, R152, R16, R144 ;  /* 0x000000109890723c */ /* 0x004fe80000041890 */
[----:B------:R1:W-:Y:S01]  /*15f90*/  MUFU.TANH R133, R31 ;  /* 0x0000001f00857308 */ /* 0x0003e20000002400 */
[----:B---3--:R-:W-:-:S03]  /*15fa0*/  FFMA.FTZ R163, R0, R231, R163 ;  /* 0x000000e700a37223 */ /* 0x008fc600000100a3 */
[----:B------:R-:W-:Y:S01]  /*15fb0*/  HMMA.16816.F32.BF16 R140, R152, R18, R140 ;  /* 0x00000012988c723c */ /* 0x000fe2000004188c */
[----:B------:R-:W2:Y:S01]  /*15fc0*/  LDSM.16.M88.4 R16, [R185+0x6000] ;  /* 0x00600000b910783b */ /* 0x000ea20000000200 */
[-C--:B------:R-:W-:Y:S02]  /*15fd0*/  FMUL.FTZ R128, R128, R164.reuse ;  /* 0x000000a480807220 */ /* 0x080fe40000410000 */
[----:B------:R-:W3:Y:S01]  /*15fe0*/  MUFU.TANH R158, R158 ;  /* 0x0000009e009e7308 */ /* 0x000ee20000002400 */
[----:B------:R-:W-:-:S03]  /*15ff0*/  FMUL.FTZ R129, R129, R164 ;  /* 0x000000a481817220 */ /* 0x000fc60000410000 */
[----:B------:R-:W-:Y:S01]  /*16000*/  HMMA.16816.F32.BF16 R64, R40, R38, R64 ;  /* 0x000000262840723c */ /* 0x000fe20000041840 */
[----:B-1----:R-:W1:Y:S03]  /*16010*/  LDSM.16.M88.4 R28, [R188+0x6400] ;  /* 0x00640000bc1c783b */ /* 0x002e660000000200 */
[----:B------:R-:W-:Y:S03]  /*16020*/  MUFU.TANH R159, R159 ;  /* 0x0000009f009f7308 */ /* 0x000fe60000002400 */
[----:B------:R-:W-:Y:S01]  /*16030*/  IADD3 R38, R218, 0x49, RZ ;  /* 0x00000049da267810 */ /* 0x000fe20007ffe0ff */
[----:B----4-:R-:W-:Y:S01]  /*16040*/  HMMA.16816.F32.BF16 R60, R136, R20, R60 ;  /* 0x00000014883c723c */ /* 0x010fe2000004183c */
[----:B---3--:R-:W-:-:S03]  /*16050*/  FFMA.FTZ R158, R0, R237, R158 ;  /* 0x000000ed009e7223 */ /* 0x008fc6000001009e */
[----:B------:R-:W3:Y:S04]  /*16060*/  MUFU.TANH R128, R128 ;  /* 0x0000008000807308 */ /* 0x000ee80000002400 */
[----:B------:R-:W-:Y:S01]  /*16070*/  HMMA.16816.F32.BF16 R56, R136, R22, R56 ;  /* 0x000000168838723c */ /* 0x000fe20000041838 */
[----:B------:R-:W-:Y:S03]  /*16080*/  LDSM.16.M88.4 R20, [R188+0x6800] ;  /* 0x00680000bc14783b */ /* 0x000fe60000000200 */
[----:B------:R-:W-:Y:S04]  /*16090*/  MUFU.TANH R241, R241 ;  /* 0x000000f100f17308 */ /* 0x000fe80000002400 */
[----:B-----5:R-:W-:Y:S04]  /*160a0*/  HMMA.16816.F32.BF16 R120, R24, R32, R120 ;  /* 0x000000201878723c */ /* 0x020fe80000041878 */
[----:B------:R-:W4:Y:S01]  /*160b0*/  MUFU.TANH R129, R129 ;  /* 0x0000008100817308 */ /* 0x000f220000002400 */
[----:B---3--:R-:W-:-:S03]  /*160c0*/  FFMA.FTZ R128, R0, R173, R128 ;  /* 0x000000ad00807223 */ /* 0x008fc60000010080 */
[----:B------:R-:W-:Y:S01]  /*160d0*/  HMMA.16816.F32.BF16 R64, R24, R34, R64 ;  /* 0x000000221840723c */ /* 0x000fe20000041840 */
[----:B------:R-:W3:Y:S03]  /*160e0*/  LDSM.16.M88.4 R32, [R188+0x8000] ;  /* 0x00800000bc20783b */ /* 0x000ee60000000200 */
[----:B------:R-:W-:Y:S04]  /*160f0*/  I2F R37, R132 ;  /* 0x0000008400257306 */ /* 0x000fe80000201400 */
[----:B--2---:R-:W-:Y:S01]  /*16100*/  HMMA.16816.F32.BF16 R60, R40, R16, R60 ;  /* 0x00000010283c723c */ /* 0x004fe2000004183c */
[----:B----4-:R-:W-:-:S03]  /*16110*/  FFMA.FTZ R129, R0, R229, R129 ;  /* 0x000000e500817223 */ /* 0x010fc60000010081 */
[----:B------:R-:W-:Y:S04]  /*16120*/  I2F R7, R36 ;  /* 0x0000002400077306 */ /* 0x000fe80000201400 */
[C---:B-1----:R-:W-:Y:S04]  /*16130*/  HMMA.16816.F32.BF16 R52, R136.reuse, R28, R52 ;  /* 0x0000001c8834723c */ /* 0x042fe80000041834 */
[----:B------:R-:W1:Y:S04]  /*16140*/  MUFU.TANH R4, R4 ;  /* 0x0000000400047308 */ /* 0x000e680000002400 */
[----:B------:R-:W-:Y:S01]  /*16150*/  HMMA.16816.F32.BF16 R48, R136, R30, R48 ;  /* 0x0000001e8830723c */ /* 0x000fe20000041830 */
[----:B------:R-:W2:Y:S07]  /*16160*/  LDSM.16.M88.4 R28, [R185+0x6400] ;  /* 0x00640000b91c783b */ /* 0x000eae0000000200 */
[----:B------:R-:W-:Y:S01]  /*16170*/  HMMA.16816.F32.BF16 R56, R40, R18, R56 ;  /* 0x000000122838723c */ /* 0x000fe20000041838 */
[----:B------:R-:W-:Y:S01]  /*16180*/  LDSM.16.M88.4 R16, [R188+0x8400] ;  /* 0x00840000bc10783b */ /* 0x000fe20000000200 */
[----:B-1----:R-:W-:-:S06]  /*16190*/  FFMA.FTZ R4, R0, R221, R4 ;  /* 0x000000dd00047223 */ /* 0x002fcc0000010004 */
[C---:B------:R-:W-:Y:S08]  /*161a0*/  HMMA.16816.F32.BF16 R120, R12.reuse, R8, R120 ;  /* 0x000000080c78723c */ /* 0x040ff00000041878 */
[----:B------:R-:W-:Y:S01]  /*161b0*/  HMMA.16816.F32.BF16 R64, R12, R10, R64 ;  /* 0x0000000a0c40723c */ /* 0x000fe20000041840 */
[----:B------:R-:W1:Y:S07]  /*161c0*/  LDSM.16.M88.4 R8, [R185+0x8000] ;  /* 0x00800000b908783b */ /* 0x000e6e0000000200 */
[----:B------:R-:W-:Y:S07]  /*161d0*/  HMMA.16816.F32.BF16 R44, R152, R160, R44 ;  /* 0x000000a0982c723c */ /* 0x000fee000004182c */
[----:B------:R-:W-:Y:S01]  /*161e0*/  LOP3.LUT R160, R165, 0x48, R208, 0xfe, !PT ;  /* 0x00000048a5a07812 */ /* 0x000fe200078efed0 */
[----:B---3--:R-:W-:Y:S01]  /*161f0*/  HMMA.16816.F32.BF16 R60, R24, R32, R60 ;  /* 0x00000020183c723c */ /* 0x008fe2000004183c */
[-C--:B------:R-:W-:Y:S01]  /*16200*/  FMUL.FTZ R120, R120, R164.reuse ;  /* 0x000000a478787220 */ /* 0x080fe20000410000 */
[----:B------:R-:W-:Y:S01]  /*16210*/  I2F R33, R38 ;  /* 0x0000002600217306 */ /* 0x000fe20000201400 */
[----:B------:R-:W-:-:S02]  /*16220*/  FMUL.FTZ R121, R121, R164 ;  /* 0x000000a479797220 */ /* 0x000fc40000410000 */
[-C--:B------:R-:W-:Y:S02]  /*16230*/  FMUL.FTZ R123, R123, R164.reuse ;  /* 0x000000a47b7b7220 */ /* 0x080fe40000410000 */
[-C--:B------:R-:W-:Y:S01]  /*16240*/  FMUL.FTZ R122, R122, R164.reuse ;  /* 0x000000a47a7a7220 */ /* 0x080fe20000410000 */
[----:B------:R-:W-:Y:S01]  /*16250*/  HMMA.16816.F32.BF16 R56, R24, R34, R56 ;  /* 0x000000221838723c */ /* 0x000fe20000041838 */
[-C--:B------:R-:W-:Y:S01]  /*16260*/  FMUL.FTZ R64, R64, R164.reuse ;  /* 0x000000a440407220 */ /* 0x080fe20000410000 */
[----:B------:R-:W3:Y:S01]  /*16270*/  MUFU.TANH R121, R121 ;  /* 0x0000007900797308 */ /* 0x000ee20000002400 */
[-C--:B------:R-:W-:Y:S01]  /*16280*/  FMUL.FTZ R247, R66, R164.reuse ;  /* 0x000000a442f77220 */ /* 0x080fe20000410000 */
[----:B------:R-:W-:Y:S01]  /*16290*/  IADD3 R66, R218, 0x59, RZ ;  /* 0x00000059da427810 */ /* 0x000fe20007ffe0ff */
[C---:B------:R-:W-:Y:S02]  /*162a0*/  FFMA.FTZ R32, R0.reuse, R233, R241 ;  /* 0x000000e900207223 */ /* 0x040fe400000100f1 */
[----:B------:R-:W-:Y:S01]  /*162b0*/  FFMA.FTZ R34, R0, R223, R242 ;  /* 0x000000df00227223 */ /* 0x000fe200000100f2 */
[----:B--2---:R-:W-:Y:S01]  /*162c0*/  HMMA.16816.F32.BF16 R52, R40, R28, R52 ;  /* 0x0000001c2834723c */ /* 0x004fe20000041834 */
[-C--:B------:R-:W-:Y:S01]  /*162d0*/  FMUL.FTZ R67, R67, R164.reuse ;  /* 0x000000a443437220 */ /* 0x080fe20000410000 */
[----:B------:R2:W-:Y:S01]  /*162e0*/  MUFU.TANH R245, R64 ;  /* 0x0000004000f57308 */ /* 0x0005e20000002400 */
[----:B------:R-:W-:Y:S01]  /*162f0*/  FMUL.FTZ R246, R65, R164 ;  /* 0x000000a441f67220 */ /* 0x000fe20000410000 */
[----:B------:R-:W-:-:S02]  /*16300*/  FSEL R34, R34, -INF , !P1 ;  /* 0xff80000022227808 */ /* 0x000fc40004800000 */
[----:B------:R-:W-:Y:S02]  /*16310*/  ISETP.GE.AND P1, PT, R232, R119, PT ;  /* 0x00000077e800720c */ /* 0x000fe40003f26270 */
[----:B------:R-:W-:Y:S01]  /*16320*/  HMMA.16816.F32.BF16 R48, R40, R30, R48 ;  /* 0x0000001e2830723c */ /* 0x000fe20000041830 */
[----:B------:R-:W4:Y:S01]  /*16330*/  LDSM.16.M88.4 R28, [R188+0x6c00] ;  /* 0x006c0000bc1c783b */ /* 0x000f220000000200 */
[----:B------:R-:W5:Y:S01]  /*16340*/  MUFU.TANH R244, R123 ;  /* 0x0000007b00f47308 */ /* 0x000f620000002400 */
[----:B------:R-:W-:Y:S01]  /*16350*/  FSEL R32, R32, -INF , !P1 ;  /* 0xff80000020207808 */ /* 0x000fe20004800000 */
[----:B---3--:R-:W-:Y:S01]  /*16360*/  FFMA.FTZ R121, R0, R37, R121 ;  /* 0x0000002500797223 */ /* 0x008fe20000010079 */
[----:B------:R-:W-:-:S03]  /*16370*/  ISETP.GE.AND P1, PT, R211, R119, PT ;  /* 0x00000077d300720c */ /* 0x000fc60003f26270 */
[C---:B------:R-:W-:Y:S01]  /*16380*/  HMMA.16816.F32.BF16 R44, R136.reuse, R20, R44 ;  /* 0x00000014882c723c */ /* 0x040fe2000004182c */
[C---:B--2---:R-:W-:Y:S01]  /*16390*/  FFMA.FTZ R64, R0.reuse, R223, R240 ;  /* 0x000000df00407223 */ /* 0x044fe200000100f0 */
[----:B------:R-:W2:Y:S06]  /*163a0*/  MUFU.TANH R154, R122 ;  /* 0x0000007a009a7308 */ /* 0x000eac0000002400 */
[----:B------:R-:W-:Y:S01]  /*163b0*/  HMMA.16816.F32.BF16 R148, R136, R22, R148 ;  /* 0x000000168894723c */ /* 0x000fe20000041894 */
[----:B------:R-:W3:Y:S01]  /*163c0*/  LDSM.16.M88.4 R20, [R185+0x8400] ;  /* 0x00840000b914783b */ /* 0x000ee20000000200 */
[C---:B-----5:R-:W-:Y:S01]  /*163d0*/  FFMA.FTZ R224, R0.reuse, R37, R244 ;  /* 0x0000002500e07223 */ /* 0x060fe200000100f4 */
[----:B------:R-:W-:Y:S05]  /*163e0*/  MUFU.TANH R247, R247 ;  /* 0x000000f700f77308 */ /* 0x000fea0000002400 */
[----:B-1----:R-:W-:Y:S03]  /*163f0*/  HMMA.16816.F32.BF16 R60, R12, R8, R60 ;  /* 0x000000080c3c723c */ /* 0x002fe6000004183c */
[----:B------:R1:W-:Y:S01]  /*16400*/  MUFU.TANH R250, R67 ;  /* 0x0000004300fa7308 */ /* 0x0003e20000002400 */
[----:B--2---:R-:W-:Y:S01]  /*16410*/  FFMA.FTZ R154, R0, R169, R154 ;  /* 0x000000a9009a7223 */ /* 0x004fe2000001009a */
[----:B------:R-:W-:-:S03]  /*16420*/  IADD3 R122, R218, 0x61, RZ ;  /* 0x00000061da7a7810 */ /* 0x000fc60007ffe0ff */
[----:B------:R-:W-:Y:S01]  /*16430*/  HMMA.16816.F32.BF16 R56, R12, R10, R56 ;  /* 0x0000000a0c38723c */ /* 0x000fe20000041838 */
[----:B------:R-:W2:Y:S02]  /*16440*/  LDSM.16.M88.4 R8, [R185+0x6800] ;  /* 0x00680000b908783b */ /* 0x000ea40000000200 */
[----:B------:R-:W-:Y:S05]  /*16450*/  MUFU.TANH R246, R246 ;  /* 0x000000f600f67308 */ /* 0x000fea0000002400 */
[----:B------:R-:W-:Y:S03]  /*16460*/  HMMA.16816.F32.BF16 R52, R24, R16, R52 ;  /* 0x000000101834723c */ /* 0x000fe60000041834 */
[----:B------:R-:W-:Y:S01]  /*16470*/  I2F R161, R160 ;  /* 0x000000a000a17306 */ /* 0x000fe20000201400 */
[----:B-1----:R-:W-:-:S04]  /*16480*/  IADD3 R67, R218, 0x79, RZ ;  /* 0x00000079da437810 */ /* 0x002fc80007ffe0ff */
[----:B------:R-:W-:Y:S01]  /*16490*/  HMMA.16816.F32.BF16 R48, R24, R18, R48 ;  /* 0x000000121830723c */ /* 0x000fe20000041830 */
[----:B------:R-:W1:Y:S01]  /*164a0*/  LDSM.16.M88.4 R16, [R188+0x8800] ;  /* 0x00880000bc10783b */ /* 0x000e620000000200 */
[-C--:B------:R-:W-:Y:S01]  /*164b0*/  FMUL.FTZ R249, R61, R164.reuse ;  /* 0x000000a43df97220 */ /* 0x080fe20000410000 */
[----:B------:R-:W-:Y:S01]  /*164c0*/  I2F R123, R122 ;  /* 0x0000007a007b7306 */ /* 0x000fe20000201400 */
[----:B------:R-:W-:Y:S02]  /*164d0*/  FFMA.FTZ R61, R0, R235, R5 ;  /* 0x000000eb003d7223 */ /* 0x000fe40000010005 */
[----:B------:R-:W-:Y:S02]  /*164e0*/  FMUL.FTZ R251, R62, R164 ;  /* 0x000000a43efb7220 */ /* 0x000fe40000410000 */
[----:B----4-:R-:W-:Y:S01]  /*164f0*/  HMMA.16816.F32.BF16 R144, R136, R28, R144 ;  /* 0x0000001c8890723c */ /* 0x010fe20000041890 */
[CC--:B------:R-:W-:Y:S01]  /*16500*/  FFMA.FTZ R62, R0.reuse, R225.reuse, R239 ;  /* 0x000000e1003e7223 */ /* 0x0c0fe200000100ef */
[----:B------:R-:W-:Y:S01]  /*16510*/  FSEL R61, R61, -INF , !P6 ;  /* 0xff8000003d3d7808 */ /* 0x000fe20007000000 */
[----:B------:R-:W-:Y:S01]  /*16520*/  FFMA.FTZ R5, R0, R225, R156 ;  /* 0x000000e100057223 */ /* 0x000fe2000001009c */
[----:B------:R-:W-:Y:S01]  /*16530*/  ISETP.GE.AND P6, PT, R220, R118, PT ;  /* 0x00000076dc00720c */ /* 0x000fe20003fc6270 */
[-C--:B------:R-:W-:Y:S01]  /*16540*/  FMUL.FTZ R223, R57, R164.reuse ;  /* 0x000000a439df7220 */ /* 0x080fe20000410000 */
[----:B------:R-:W-:Y:S01]  /*16550*/  FSEL R62, R62, -INF , !P0 ;  /* 0xff8000003e3e7808 */ /* 0x000fe20004000000 */
[----:B------:R-:W-:Y:S01]  /*16560*/  FMUL.FTZ R60, R60, R164 ;  /* 0x000000a43c3c7220 */ /* 0x000fe20000410000 */
[C---:B---3--:R-:W-:Y:S01]  /*16570*/  HMMA.16816.F32.BF16 R52, R12.reuse, R20, R52 ;  /* 0x000000140c34723c */ /* 0x048fe20000041834 */
[----:B------:R-:W-:Y:S01]  /*16580*/  FSEL R64, R64, -INF , !P6 ;  /* 0xff80000040407808 */ /* 0x000fe20007000000 */
[----:B------:R-:W-:Y:S01]  /*16590*/  FFMA.FTZ R57, R0, R233, R159 ;  /* 0x000000e900397223 */ /* 0x000fe2000001009f */
[----:B------:R-:W-:Y:S01]  /*165a0*/  ISETP.GE.AND P0, PT, R234, R119, PT ;  /* 0x00000077ea00720c */ /* 0x000fe20003f06270 */
[----:B------:R3:W4:Y:S01]  /*165b0*/  MUFU.TANH R248, R60 ;  /* 0x0000003c00f87308 */ /* 0x0007220000002400 */
[----:B------:R-:W-:Y:S01]  /*165c0*/  ISETP.GE.AND P6, PT, R232, R118, PT ;  /* 0x00000076e800720c */ /* 0x000fe20003fc6270 */
[----:B------:R-:W-:Y:S01]  /*165d0*/  FMUL.FTZ R56, R56, R164 ;  /* 0x000000a438387220 */ /* 0x000fe20000410000 */
[----:B------:R-:W-:Y:S01]  /*165e0*/  FSEL R5, R5, -INF , !P2 ;  /* 0xff80000005057808 */ /* 0x000fe20005000000 */
[----:B------:R-:W-:Y:S01]  /*165f0*/  HMMA.16816.F32.BF16 R48, R12, R22, R48 ;  /* 0x000000160c30723c */ /* 0x000fe20000041830 */
[----:B------:R-:W5:Y:S01]  /*16600*/  LDSM.16.M88.4 R20, [R185+0x6c00] ;  /* 0x006c0000b914783b */ /* 0x000f620000000200 */
[----:B------:R-:W-:Y:S01]  /*16610*/  ISETP.GE.AND P2, PT, R234, R118, PT ;  /* 0x00000076ea00720c */ /* 0x000fe20003f46270 */
[-C--:B------:R-:W-:Y:S01]  /*16620*/  FMUL.FTZ R156, R63, R164.reuse ;  /* 0x000000a43f9c7220 */ /* 0x080fe20000410000 */
[----:B------:R-:W-:Y:S01]  /*16630*/  FSEL R238, R158, -INF , !P0 ;  /* 0xff8000009eee7808 */ /* 0x000fe20004000000 */
[----:B------:R-:W-:Y:S01]  /*16640*/  FMUL.FTZ R159, R58, R164 ;  /* 0x000000a43a9f7220 */ /* 0x000fe20000410000 */
[----:B------:R-:W-:Y:S01]  /*16650*/  FSEL R57, R57, -INF , !P6 ;  /* 0xff80000039397808 */ /* 0x000fe20007000000 */
[----:B------:R-:W-:Y:S01]  /*16660*/  FFMA.FTZ R58, R0, R213, R162 ;  /* 0x000000d5003a7223 */ /* 0x000fe200000100a2 */
[C---:B--2---:R-:W-:Y:S01]  /*16670*/  HMMA.16816.F32.BF16 R44, R40.reuse, R8, R44 ;  /* 0x00000008282c723c */ /* 0x044fe2000004182c */
[----:B------:R-:W-:Y:S01]  /*16680*/  ISETP.GE.AND P0, PT, R222, R119, PT ;  /* 0x00000077de00720c */ /* 0x000fe20003f06270 */
[----:B------:R2:W-:Y:S01]  /*16690*/  MUFU.TANH R158, R56 ;  /* 0x00000038009e7308 */ /* 0x0005e20000002400 */
[----:B------:R-:W-:Y:S01]  /*166a0*/  ISETP.GE.AND P6, PT, R211, R118, PT ;  /* 0x00000076d300720c */ /* 0x000fe20003fc6270 */
[----:B---3--:R-:W-:Y:S01]  /*166b0*/  FFMA.FTZ R60, R0, R213, R243 ;  /* 0x000000d5003c7223 */ /* 0x008fe200000100f3 */
[----:B------:R-:W-:Y:S01]  /*166c0*/  FSEL R63, R157, -INF , !P2 ;  /* 0xff8000009d3f7808 */ /* 0x000fe20005000000 */
[----:B------:R-:W-:Y:S01]  /*166d0*/  FMUL.FTZ R59, R59, R164 ;  /* 0x000000a43b3b7220 */ /* 0x000fe20000410000 */
[----:B------:R-:W-:Y:S01]  /*166e0*/  ISETP.GE.AND P2, PT, R222, R118, PT ;  /* 0x00000076de00720c */ /* 0x000fe20003f46270 */
[----:B------:R-:W-:Y:S01]  /*166f0*/  HMMA.16816.F32.BF16 R148, R40, R10, R148 ;  /* 0x0000000a2894723c */ /* 0x000fe20000041894 */
[----:B------:R-:W3:Y:S01]  /*16700*/  LDSM.16.M88.4 R8, [R185+0x8800] ;  /* 0x00880000b908783b */ /* 0x000ee20000000200 */
[----:B------:R-:W-:Y:S01]  /*16710*/  FSEL R60, R60, -INF , !P0 ;  /* 0xff8000003c3c7808 */ /* 0x000fe20004000000 */
[----:B------:R-:W-:Y:S01]  /*16720*/  MUFU.TANH R249, R249 ;  /* 0x000000f900f97308 */ /* 0x000fe20000002400 */
[----:B------:R-:W-:Y:S01]  /*16730*/  ISETP.GE.AND P0, PT, R230, R119, PT ;  /* 0x00000077e600720c */ /* 0x000fe20003f06270 */
[-C--:B------:R-:W-:Y:S01]  /*16740*/  FMUL.FTZ R155, R52, R164.reuse ;  /* 0x000000a4349b7220 */ /* 0x080fe20000410000 */
[----:B------:R-:W-:Y:S01]  /*16750*/  FSEL R58, R58, -INF , !P2 ;  /* 0xff8000003a3a7808 */ /* 0x000fe20005000000 */
[----:B------:R-:W-:Y:S01]  /*16760*/  FMUL.FTZ R53, R53, R164 ;  /* 0x000000a435357220 */ /* 0x000fe20000410000 */
[----:B------:R-:W-:Y:S01]  /*16770*/  HMMA.16816.F32.BF16 R140, R136, R30, R140 ;  /* 0x0000001e888c723c */ /* 0x000fe2000004188c */
[----:B------:R-:W-:Y:S01]  /*16780*/  LDSM.16.M88.4 R28, [R185+0x8c00] ;  /* 0x008c0000b91c783b */ /* 0x000fe20000000200 */
[----:B--2---:R-:W-:Y:S01]  /*16790*/  FFMA.FTZ R56, R0, R231, R133 ;  /* 0x000000e700387223 */ /* 0x004fe20000010085 */
[----:B------:R-:W-:Y:S01]  /*167a0*/  ISETP.GE.AND P2, PT, R230, R118, PT ;  /* 0x00000076e600720c */ /* 0x000fe20003f46270 */
[-C--:B------:R-:W-:Y:S01]  /*167b0*/  FMUL.FTZ R55, R55, R164.reuse ;  /* 0x000000a437377220 */ /* 0x080fe20000410000 */
[----:B------:R-:W2:Y:S01]  /*167c0*/  MUFU.TANH R159, R159 ;  /* 0x0000009f009f7308 */ /* 0x000ea20000002400 */
[----:B----4-:R-:W-:Y:S01]  /*167d0*/  FFMA.FTZ R162, R0, R175, R248 ;  /* 0x000000af00a27223 */ /* 0x010fe200000100f8 */
[----:B------:R-:W-:Y:S01]  /*167e0*/  FSEL R56, R56, -INF , !P0 ;  /* 0xff80000038387808 */ /* 0x000fe20004000000 */
[C---:B-1----:R-:W-:Y:S01]  /*167f0*/  HMMA.16816.F32.BF16 R44, R24.reuse, R16, R44 ;  /* 0x00000010182c723c */ /* 0x042fe2000004182c */
[----:B------:R-:W-:Y:S01]  /*16800*/  ISETP.GE.AND P0, PT, R174, R119, PT ;  /* 0x00000077ae00720c */ /* 0x000fe20003f06270 */
[----:B------:R-:W-:Y:S01]  /*16810*/  FMUL.FTZ R54, R54, R164 ;  /* 0x000000a436367220 */ /* 0x000fe20000410000 */
[----:B------:R-:W-:Y:S01]  /*16820*/  FSEL R52, R163, -INF , !P2 ;  /* 0xff800000a3347808 */ /* 0x000fe20005000000 */
[----:B------:R-:W-:Y:S01]  /*16830*/  FFMA.FTZ R220, R0, R7, R250 ;  /* 0x0000000700dc7223 */ /* 0x000fe200000100fa */
[----:B------:R-:W-:Y:S01]  /*16840*/  ISETP.GE.AND P2, PT, R174, R118, PT ;  /* 0x00000076ae00720c */ /* 0x000fe20003f46270 */
[----:B------:R-:W1:Y:S01]  /*16850*/  MUFU.TANH R133, R155 ;  /* 0x0000009b00857308 */ /* 0x000e620000002400 */
[-C--:B------:R-:W-:Y:S01]  /*16860*/  FMUL.FTZ R48, R48, R164.reuse ;  /* 0x000000a430307220 */ /* 0x080fe20000410000 */
[----:B------:R-:W-:Y:S01]  /*16870*/  HMMA.16816.F32.BF16 R148, R24, R18, R148 ;  /* 0x000000121894723c */ /* 0x000fe20000041894 */
[----:B------:R-:W4:Y:S01]  /*16880*/  LDSM.16.M88.4 R16, [R188+0x8c00] ;  /* 0x008c0000bc10783b */ /* 0x000f220000000200 */
[----:B------:R-:W-:Y:S01]  /*16890*/  FFMA.FTZ R163, R0, R171, R245 ;  /* 0x000000ab00a37223 */ /* 0x000fe200000100f5 */
[----:B------:R-:W-:Y:S01]  /*168a0*/  IADD3 R239, R218, 0x71, RZ ;  /* 0x00000071daef7810 */ /* 0x000fe20007ffe0ff */
[----:B------:R-:W-:Y:S01]  /*168b0*/  FMUL.FTZ R49, R49, R164 ;  /* 0x000000a431317220 */ /* 0x000fe20000410000 */
[----:B------:R-:W-:-:S04]  /*168c0*/  DEPBAR.LE SB0, 0x0 ;  /* 0x000080000000791a */ /* 0x000fc80000000000 */
[----:B-----5:R-:W-:Y:S01]  /*168d0*/  HMMA.16816.F32.BF16 R144, R40, R20, R144 ;  /* 0x000000142890723c */ /* 0x020fe20000041890 */
[----:B------:R-:W-:Y:S01]  /*168e0*/  MUFU.TANH R53, R53 ;  /* 0x0000003500357308 */ /* 0x000fe20000002400 */
[CC--:B--2---:R-:W-:Y:S02]  /*168f0*/  FFMA.FTZ R174, R0.reuse, R161.reuse, R159 ;  /* 0x000000a100ae7223 */ /* 0x0c4fe4000001009f */
[C---:B------:R-:W-:Y:S02]  /*16900*/  FFMA.FTZ R158, R0.reuse, R161, R158 ;  /* 0x000000a1009e7223 */ /* 0x040fe4000001009e */
[----:B-1----:R-:W-:Y:S02]  /*16910*/  FFMA.FTZ R133, R0, R179, R133 ;  /* 0x000000b300857223 */ /* 0x002fe40000010085 */
[----:B------:R-:W-:Y:S01]  /*16920*/  HMMA.16816.F32.BF16 R124, R12, R134, R124 ;  /* 0x000000860c7c723c */ /* 0x000fe2000004187c */
[----:B------:R-:W-:Y:S01]  /*16930*/  MUFU.TANH R55, R55 ;  /* 0x0000003700377308 */ /* 0x000fe20000002400 */
[----:B------:R-:W-:-:S02]  /*16940*/  FMUL.FTZ R20, R50, R164 ;  /* 0x000000a432147220 */ /* 0x000fc40000410000 */
[-C--:B------:R-:W-:Y:S02]  /*16950*/  FMUL.FTZ R21, R51, R164.reuse ;  /* 0x000000a433157220 */ /* 0x080fe40000410000 */
[----:B------:R-:W-:Y:S01]  /*16960*/  IMAD.MOV.U32 R136, RZ, RZ, R166 ;  /* 0x000000ffff887224 */ /* 0x000fe200078e00a6 */
[----:B------:R-:W-:Y:S01]  /*16970*/  IADD3 R135, R218, 0x69, RZ ;  /* 0x00000069da877810 */ /* 0x000fe20007ffe0ff */
[----:B------:R-:W-:Y:S01]  /*16980*/  HMMA.16816.F32.BF16 R140, R40, R22, R140 ;  /* 0x00000016288c723c */ /* 0x000fe2000004188c */
[-C--:B------:R-:W-:Y:S01]  /*16990*/  FMUL.FTZ R134, R130, R164.reuse ;  /* 0x000000a482867220 */ /* 0x080fe20000410000 */
[----:B------:R-:W1:Y:S01]  /*169a0*/  MUFU.TANH R59, R59 ;  /* 0x0000003b003b7308 */ /* 0x000e620000002400 */
[----:B------:R-:W-:Y:S01]  /*169b0*/  FMUL.FTZ R130, R131, R164 ;  /* 0x000000a483827220 */ /* 0x000fe20000410000 */
[----:B------:R-:W-:Y:S01]  /*169c0*/  IADD3 R131, R218, 0x51, RZ ;  /* 0x00000051da837810 */ /* 0x000fe20007ffe0ff */
[----:B------:R-:W-:-:S03]  /*169d0*/  IMAD.MOV.U32 R137, RZ, RZ, R167 ;  /* 0x000000ffff897224 */ /* 0x000fc600078e00a7 */
[----:B---3--:R-:W-:Y:S02]  /*169e0*/  HMMA.16816.F32.BF16 R44, R12, R8, R44 ;  /* 0x000000080c2c723c */ /* 0x008fe4000004182c */
[----:B------:R-:W2:Y:S06]  /*169f0*/  MUFU.TANH R134, R134 ;  /* 0x0000008600867308 */ /* 0x000eac0000002400 */
[----:B----4-:R-:W-:Y:S01]  /*16a00*/  HMMA.16816.F32.BF16 R144, R24, R16, R144 ;  /* 0x000000101890723c */ /* 0x010fe20000041890 */
[-C--:B------:R-:W-:Y:S01]  /*16a10*/  FMUL.FTZ R152, R126, R164.reuse ;  /* 0x000000a47e987220 */ /* 0x080fe20000410000 */
[----:B------:R-:W3:Y:S01]  /*16a20*/  MUFU.TANH R130, R130 ;  /* 0x0000008200827308 */ /* 0x000ee20000002400 */
[----:B------:R-:W-:-:S02]  /*16a30*/  FMUL.FTZ R124, R124, R164 ;  /* 0x000000a47c7c7220 */ /* 0x000fc40000410000 */
[-C--:B------:R-:W-:Y:S02]  /*16a40*/  FMUL.FTZ R127, R127, R164.reuse ;  /* 0x000000a47f7f7220 */ /* 0x080fe40000410000 */
[----:B------:R-:W-:Y:S01]  /*16a50*/  FMUL.FTZ R125, R125, R164 ;  /* 0x000000a47d7d7220 */ /* 0x000fe20000410000 */
[----:B------:R-:W-:Y:S01]  /*16a60*/  HMMA.16816.F32.BF16 R140, R24, R18, R140 ;  /* 0x00000012188c723c */ /* 0x000fe2000004188c */
[C---:B-1----:R-:W-:Y:S01]  /*16a70*/  FFMA.FTZ R59, R0.reuse, R33, R59 ;  /* 0x00000021003b7223 */ /* 0x042fe2000001003b */
[----:B------:R-:W1:Y:S01]  /*16a80*/  MUFU.TANH R152, R152 ;  /* 0x0000009800987308 */ /* 0x000e620000002400 */
[----:B--2---:R-:W-:Y:S01]  /*16a90*/  FFMA.FTZ R134, R0, R173, R134 ;  /* 0x000000ad00867223 */ /* 0x004fe20000010086 */
[----:B------:R-:W-:Y:S02]  /*16aa0*/  FSEL R173, R128, -INF , !P6 ;  /* 0xff80000080ad7808 */ /* 0x000fe40007000000 */
[----:B------:R-:W-:Y:S02]  /*16ab0*/  ISETP.GE.AND P6, PT, R228, R118, PT ;  /* 0x00000076e400720c */ /* 0x000fe40003fc6270 */
[C---:B------:R-:W-:Y:S01]  /*16ac0*/  HMMA.16816.F32.BF16 R148, R12.reuse, R10, R148 ;  /* 0x0000000a0c94723c */ /* 0x040fe20000041894 */
[----:B------:R-:W-:Y:S01]  /*16ad0*/  FSEL R230, R134, -INF , !P1 ;  /* 0xff80000086e67808 */ /* 0x000fe20004800000 */
[----:B------:R2:W4:Y:S01]  /*16ae0*/  MUFU.TANH R126, R120 ;  /* 0x00000078007e7308 */ /* 0x0005220000002400 */
[----:B------:R-:W-:Y:S01]  /*16af0*/  FSEL R211, R129, -INF , !P6 ;  /* 0xff80000081d37808 */ /* 0x000fe20007000000 */
[----:B------:R-:W-:Y:S01]  /*16b00*/  FMUL.FTZ R37, R44, R164 ;  /* 0x000000a42c257220 */ /* 0x000fe20000410000 */
[----:B------:R-:W-:Y:S01]  /*16b10*/  ISETP.GE.AND P6, PT, R172, R118, PT ;  /* 0x00000076ac00720c */ /* 0x000fe20003fc6270 */
[----:B---3--:R-:W-:Y:S01]  /*16b20*/  FFMA.FTZ R130, R0, R229, R130 ;  /* 0x000000e500827223 */ /* 0x008fe20000010082 */
[----:B------:R-:W-:Y:S01]  /*16b30*/  ISETP.GE.AND P1, PT, R228, R119, PT ;  /* 0x00000077e400720c */ /* 0x000fe20003f26270 */
[C---:B------:R-:W-:Y:S01]  /*16b40*/  HMMA.16816.F32.BF16 R8, R12.reuse, R28, R144 ;  /* 0x0000001c0c08723c */ /* 0x040fe20000041890 */
[-C--:B------:R-:W-:Y:S01]  /*16b50*/  FMUL.FTZ R45, R45, R164.reuse ;  /* 0x000000a42d2d7220 */ /* 0x080fe20000410000 */
[----:B------:R-:W3:Y:S01]  /*16b60*/  MUFU.TANH R124, R124 ;  /* 0x0000007c007c7308 */ /* 0x000ee20000002400 */
[----:B-1----:R-:W-:Y:S01]  /*16b70*/  FFMA.FTZ R152, R0, R177, R152 ;  /* 0x000000b100987223 */ /* 0x002fe20000010098 */
[----:B------:R-:W-:Y:S01]  /*16b80*/  FSEL R232, R130, -INF , !P1 ;  /* 0xff80000082e87808 */ /* 0x000fe20004800000 */
[-C--:B------:R-:W-:Y:S01]  /*16b90*/  FMUL.FTZ R16, R46, R164.reuse ;  /* 0x000000a42e107220 */ /* 0x080fe20000410000 */
[----:B------:R-:W-:Y:S01]  /*16ba0*/  ISETP.GE.AND P1, PT, R172, R119, PT ;  /* 0x00000077ac00720c */ /* 0x000fe20003f26270 */
[----:B------:R-:W-:Y:S01]  /*16bb0*/  FMUL.FTZ R17, R47, R164 ;  /* 0x000000a42f117220 */ /* 0x000fe20000410000 */
[----:B------:R-:W-:Y:S01]  /*16bc0*/  FSEL R234, R152, -INF , !P0 ;  /* 0xff80000098ea7808 */ /* 0x000fe20004000000 */
[----:B------:R-:W-:Y:S01]  /*16bd0*/  HMMA.16816.F32.BF16 R12, R12, R30, R140 ;  /* 0x0000001e0c0c723c */ /* 0x000fe2000004188c */
[----:B------:R-:W1:Y:S01]  /*16be0*/  MUFU.TANH R127, R127 ;  /* 0x0000007f007f7308 */ /* 0x000e620000002400 */
[----:B--2---:R-:W-:Y:S01]  /*16bf0*/  IADD3 R120, R218, 0x41, RZ ;  /* 0x00000041da787810 */ /* 0x004fe20007ffe0ff */
[----:B----4-:R-:W-:Y:S01]  /*16c00*/  FFMA.FTZ R126, R0, R169, R126 ;  /* 0x000000a9007e7223 */ /* 0x010fe2000001007e */
[----:B------:R-:W-:-:S02]  /*16c10*/  ISETP.GE.AND P0, PT, R226, R119, PT ;  /* 0x00000077e200720c */ /* 0x000fc40003f06270 */
[----:B------:R-:W-:Y:S01]  /*16c20*/  FSEL R222, R154, -INF , !P1 ;  /* 0xff8000009ade7808 */ /* 0x000fe20004800000 */
[----:B------:R-:W-:Y:S01]  /*16c30*/  FMUL.FTZ R22, R148, R164 ;  /* 0x000000a494167220 */ /* 0x000fe20000410000 */
[----:B------:R-:W-:Y:S01]  /*16c40*/  FSEL R155, R126, -INF , !P6 ;  /* 0xff8000007e9b7808 */ /* 0x000fe20007000000 */
[----:B------:R-:W2:Y:S01]  /*16c50*/  MUFU.TANH R125, R125 ;  /* 0x0000007d007d7308 */ /* 0x000ea20000002400 */
[----:B---3--:R-:W-:Y:S01]  /*16c60*/  FFMA.FTZ R124, R0, R177, R124 ;  /* 0x000000b1007c7223 */ /* 0x008fe2000001007c */
[----:B------:R-:W-:Y:S01]  /*16c70*/  ISETP.GE.AND P6, PT, R132, R118, PT ;  /* 0x000000768400720c */ /* 0x000fe20003fc6270 */
[-C--:B------:R-:W-:Y:S01]  /*16c80*/  FMUL.FTZ R18, R150, R164.reuse ;  /* 0x000000a496127220 */ /* 0x080fe20000410000 */
[----:B------:R-:W-:Y:S01]  /*16c90*/  ISETP.GE.AND P1, PT, R132, R119, PT ;  /* 0x000000778400720c */ /* 0x000fe20003f26270 */
[-C--:B------:R-:W-:Y:S01]  /*16ca0*/  FMUL.FTZ R19, R151, R164.reuse ;  /* 0x000000a497137220 */ /* 0x080fe20000410000 */
[----:B------:R-:W-:Y:S01]  /*16cb0*/  FSEL R177, R124, -INF , !P2 ;  /* 0xff8000007cb17808 */ /* 0x000fe20005000000 */
[----:B------:R-:W-:Y:S01]  /*16cc0*/  FMUL.FTZ R8, R8, R164 ;  /* 0x000000a408087220 */ /* 0x000fe20000410000 */
[----:B------:R-:W3:Y:S01]  /*16cd0*/  I2F R39, R120 ;  /* 0x0000007800277306 */ /* 0x000ee20000201400 */
[----:B-1----:R-:W-:Y:S01]  /*16ce0*/  FFMA.FTZ R127, R0, R227, R127 ;  /* 0x000000e3007f7223 */ /* 0x002fe2000001007f */
[----:B------:R-:W-:Y:S01]  /*16cf0*/  ISETP.GE.AND P2, PT, R226, R118, PT ;  /* 0x00000076e200720c */ /* 0x000fe20003f46270 */
[C---:B------:R-:W-:Y:S01]  /*16d00*/  FFMA.FTZ R226, R0.reuse, R171, R247 ;  /* 0x000000ab00e27223 */ /* 0x040fe200000100f7 */
[----:B------:R-:W-:Y:S01]  /*16d10*/  FSEL R169, R121, -INF , !P6 ;  /* 0xff80000079a97808 */ /* 0x000fe20007000000 */
[----:B------:R-:W-:Y:S01]  /*16d20*/  FFMA.FTZ R171, R0, R7, R246 ;  /* 0x0000000700ab7223 */ /* 0x000fe200000100f6 */
[----:B------:R-:W-:Y:S01]  /*16d30*/  FSEL R228, R127, -INF , !P0 ;  /* 0xff8000007fe47808 */ /* 0x000fe20004000000 */
[----:B------:R-:W-:Y:S01]  /*16d40*/  FMUL.FTZ R9, R9, R164 ;  /* 0x000000a409097220 */ /* 0x000fe20000410000 */
[----:B------:R-:W1:Y:S01]  /*16d50*/  I2F R153, R131 ;  /* 0x0000008300997306 */ /* 0x000e620000201400 */
[----:B------:R-:W-:Y:S01]  /*16d60*/  ISETP.GE.AND P0, PT, R168, R119, PT ;  /* 0x00000077a800720c */ /* 0x000fe20003f06270 */
[----:B--2---:R-:W-:Y:S01]  /*16d70*/  FFMA.FTZ R125, R0, R227, R125 ;  /* 0x000000e3007d7223 */ /* 0x004fe2000001007d */
[----:B------:R-:W-:Y:S01]  /*16d80*/  ISETP.GE.AND P6, PT, R170, R118, PT ;  /* 0x00000076aa00720c */ /* 0x000fe20003fc6270 */
[-C--:B------:R-:W-:Y:S01]  /*16d90*/  FMUL.FTZ R23, R149, R164.reuse ;  /* 0x000000a495177220 */ /* 0x080fe20000410000 */
[----:B------:R-:W-:Y:S01]  /*16da0*/  FSEL R226, R226, -INF , !P0 ;  /* 0xff800000e2e27808 */ /* 0x000fe20004000000 */
[-C--:B------:R-:W-:Y:S01]  /*16db0*/  FMUL.FTZ R12, R12, R164.reuse ;  /* 0x000000a40c0c7220 */ /* 0x080fe20000410000 */
[----:B------:R-:W-:Y:S01]  /*16dc0*/  FSEL R162, R162, -INF , !P6 ;  /* 0xff800000a2a27808 */ /* 0x000fe20007000000 */
[----:B------:R-:W2:Y:S01]  /*16dd0*/  MUFU.TANH R251, R251 ;  /* 0x000000fb00fb7308 */ /* 0x000ea20000002400 */
[----:B---3--:R-:W-:Y:S01]  /*16de0*/  FFMA.FTZ R157, R0, R39, R249 ;  /* 0x00000027009d7223 */ /* 0x008fe200000100f9 */
[----:B------:R-:W-:Y:S01]  /*16df0*/  ISETP.GE.AND P0, PT, R36, R119, PT ;  /* 0x000000772400720c */ /* 0x000fe20003f06270 */
[----:B------:R-:W-:Y:S01]  /*16e00*/  FMUL.FTZ R14, R14, R164 ;  /* 0x000000a40e0e7220 */ /* 0x000fe20000410000 */
[----:B------:R-:W-:Y:S01]  /*16e10*/  ISETP.GE.AND P6, PT, R120, R118, PT ;  /* 0x000000767800720c */ /* 0x000fe20003fc6270 */
[----:B------:R-:W-:Y:S01]  /*16e20*/  FMUL.FTZ R15, R15, R164 ;  /* 0x000000a40f0f7220 */ /* 0x000fe20000410000 */
[----:B------:R-:W-:-:S02]  /*16e30*/  FSEL R213, R125, -INF , !P2 ;  /* 0xff8000007dd57808 */ /* 0x000fc40005000000 */
[----:B------:R-:W3:Y:S01]  /*16e40*/  MUFU.TANH R20, R20 ;  /* 0x0000001400147308 */ /* 0x000ee20000002400 */
[-C--:B------:R-:W-:Y:S01]  /*16e50*/  ISETP.GE.AND P2, PT, R168, R118.reuse, PT ;  /* 0x00000076a800720c */ /* 0x080fe20003f46270 */
[-C--:B-1----:R-:W-:Y:S01]  /*16e60*/  FFMA.FTZ R53, R0, R153.reuse, R53 ;  /* 0x0000009900357223 */ /* 0x082fe20000010035 */
[----:B------:R-:W-:Y:S01]  /*16e70*/  FSEL R220, R220, -INF , !P0 ;  /* 0xff800000dcdc7808 */ /* 0x000fe20004000000 */
[----:B------:R-:W-:Y:S01]  /*16e80*/  FFMA.FTZ R55, R0, R153, R55 ;  /* 0x0000009900377223 */ /* 0x000fe20000010037 */
[----:B------:R-:W-:Y:S02]  /*16e90*/  FSEL R157, R157, -INF , !P6 ;  /* 0xff8000009d9d7808 */ /* 0x000fe40007000000 */
[----:B------:R-:W-:Y:S01]  /*16ea0*/  ISETP.GE.AND P0, PT, R160, R119, PT ;  /* 0x00000077a000720c */ /* 0x000fe20003f06270 */
[----:B------:R-:W1:Y:S01]  /*16eb0*/  MUFU.TANH R37, R37 ;  /* 0x0000002500257308 */ /* 0x000e620000002400 */
[----:B------:R-:W-:Y:S01]  /*16ec0*/  ISETP.GE.AND P6, PT, R176, R118, PT ;  /* 0x00000076b000720c */ /* 0x000fe20003fc6270 */
[----:B--2---:R-:W-:Y:S01]  /*16ed0*/  FFMA.FTZ R172, R0, R175, R251 ;  /* 0x000000af00ac7223 */ /* 0x004fe200000100fb */
[----:B------:R-:W-:-:S02]  /*16ee0*/  FSEL R163, R163, -INF , !P2 ;  /* 0xff800000a3a37808 */ /* 0x000fc40005000000 */
[-C--:B------:R-:W-:Y:S02]  /*16ef0*/  ISETP.GE.AND P2, PT, R36, R118.reuse, PT ;  /* 0x000000762400720c */ /* 0x080fe40003f46270 */
[----:B------:R-:W-:Y:S01]  /*16f00*/  FSEL R174, R174, -INF , !P0 ;  /* 0xff800000aeae7808 */ /* 0x000fe20004000000 */
[----:B------:R-:W2:Y:S01]  /*16f10*/  MUFU.TANH R156, R156 ;  /* 0x0000009c009c7308 */ /* 0x000ea20000002400 */
[----:B------:R-:W-:Y:S01]  /*16f20*/  FSEL R153, R133, -INF , !P6 ;  /* 0xff80000085997808 */ /* 0x000fe20007000000 */
[----:B---3--:R-:W-:Y:S01]  /*16f30*/  FFMA.FTZ R20, R0, R181, R20 ;  /* 0x000000b500147223 */ /* 0x008fe20000010014 */
[----:B------:R-:W-:Y:S02]  /*16f40*/  FSEL R224, R224, -INF , !P1 ;  /* 0xff800000e0e07808 */ /* 0x000fe40004800000 */
[-C--:B------:R-:W-:Y:S02]  /*16f50*/  ISETP.GE.AND P0, PT, R38, R119.reuse, PT ;  /* 0x000000772600720c */ /* 0x080fe40003f06270 */
[----:B------:R-:W-:Y:S01]  /*16f60*/  ISETP.GE.AND P6, PT, R131, R118, PT ;  /* 0x000000768300720c */ /* 0x000fe20003fc6270 */
[----:B------:R-:W3:Y:S01]  /*16f70*/  MUFU.TANH R223, R223 ;  /* 0x000000df00df7308 */ /* 0x000ee20000002400 */
[----:B------:R-:W-:Y:S01]  /*16f80*/  ISETP.GE.AND P1, PT, R170, R119, PT ;  /* 0x00000077aa00720c */ /* 0x000fe20003f26270 */
[----:B-1----:R-:W-:Y:S01]  /*16f90*/  FFMA.FTZ R37, R0, R183, R37 ;  /* 0x000000b700257223 */ /* 0x002fe20000010025 */
[----:B------:R-:W-:-:S02]  /*16fa0*/  FSEL R171, R171, -INF , !P2 ;  /* 0xff800000abab7808 */ /* 0x000fc40005000000 */
[-C--:B------:R-:W-:Y:S02]  /*16fb0*/  ISETP.GE.AND P2, PT, R160, R118.reuse, PT ;  /* 0x00000076a000720c */ /* 0x080fe40003f46270 */
[----:B------:R-:W-:Y:S01]  /*16fc0*/  FSEL R168, R59, -INF , !P0 ;  /* 0xff8000003ba87808 */ /* 0x000fe20004000000 */
[----:B------:R-:W1:Y:S01]  /*16fd0*/  MUFU.TANH R7, R45 ;  /* 0x0000002d00077308 */ /* 0x000e620000002400 */
[----:B------:R-:W-:Y:S01]  /*16fe0*/  FSEL R151, R53, -INF , !P6 ;  /* 0xff80000035977808 */ /* 0x000fe20007000000 */
[----:B--2---:R-:W-:Y:S01]  /*16ff0*/  FFMA.FTZ R156, R0, R39, R156 ;  /* 0x00000027009c7223 */ /* 0x004fe2000001009c */
[----:B------:R-:W-:Y:S02]  /*17000*/  FSEL R172, R172, -INF , !P1 ;  /* 0xff800000acac7808 */ /* 0x000fe40004800000 */
[-C--:B------:R-:W-:Y:S02]  /*17010*/  ISETP.GE.AND P0, PT, R178, R119.reuse, PT ;  /* 0x00000077b200720c */ /* 0x080fe40003f06270 */
[----:B------:R-:W-:Y:S01]  /*17020*/  ISETP.GE.AND P6, PT, R182, R118, PT ;  /* 0x00000076b600720c */ /* 0x000fe20003fc6270 */
[----:B------:R-:W2:Y:S01]  /*17030*/  MUFU.TANH R54, R54 ;  /* 0x0000003600367308 */ /* 0x000ea20000002400 */
[----:B------:R-:W-:Y:S01]  /*17040*/  ISETP.GE.AND P1, PT, R120, R119, PT ;  /* 0x000000777800720c */ /* 0x000fe20003f26270 */
[----:B---3--:R-:W-:Y:S01]  /*17050*/  FFMA.FTZ R161, R0, R33, R223 ;  /* 0x0000002100a17223 */ /* 0x008fe200000100df */
[----:B------:R-:W-:-:S02]  /*17060*/  FSEL R159, R158, -INF , !P2 ;  /* 0xff8000009e9f7808 */ /* 0x000fc40005000000 */
[----:B------:R-:W-:Y:S02]  /*17070*/  ISETP.GE.AND P2, PT, R38, R118, PT ;  /* 0x000000762600720c */ /* 0x000fe40003f46270 */
[----:B------:R-:W-:Y:S01]  /*17080*/  FSEL R160, R20, -INF , !P0 ;  /* 0xff80000014a07808 */ /* 0x000fe20004000000 */
[----:B------:R-:W3:Y:S01]  /*17090*/  MUFU.TANH R48, R48 ;  /* 0x0000003000307308 */ /* 0x000ee20000002400 */
[----:B------:R-:W-:Y:S01]  /*170a0*/  FSEL R146, R37, -INF , !P6 ;  /* 0xff80000025927808 */ /* 0x000fe20007000000 */
[----:B-1----:R-:W-:Y:S01]  /*170b0*/  FFMA.FTZ R7, R0, R123, R7 ;  /* 0x0000007b00077223 */ /* 0x002fe20000010007 */
[----:B------:R-:W-:Y:S01]  /*170c0*/  FSEL R170, R156, -INF , !P1 ;  /* 0xff8000009caa7808 */ /* 0x000fe20004800000 */
[----:B------:R-:W-:Y:S01]  /*170d0*/  FMUL.FTZ R20, R10, R164 ;  /* 0x000000a40a147220 */ /* 0x000fe20000410000 */
[----:B------:R-:W-:Y:S01]  /*170e0*/  ISETP.GE.AND P6, PT, R122, R118, PT ;  /* 0x000000767a00720c */ /* 0x000fe20003fc6270 */
[-C--:B------:R-:W-:Y:S01]  /*170f0*/  FMUL.FTZ R10, R11, R164.reuse ;  /* 0x000000a40b0a7220 */ /* 0x080fe20000410000 */
[----:B------:R-:W-:Y:S01]  /*17100*/  ISETP.GE.AND P1, PT, R176, R119, PT ;  /* 0x00000077b000720c */ /* 0x000fe20003f26270 */
[----:B------:R-:W1:Y:S01]  /*17110*/  MUFU.TANH R16, R16 ;  /* 0x0000001000107308 */ /* 0x000e620000002400 */
[----:B--2---:R-:W-:Y:S01]  /*17120*/  FFMA.FTZ R54, R0, R179, R54 ;  /* 0x000000b300367223 */ /* 0x004fe20000010036 */
[----:B------:R-:W-:Y:S01]  /*17130*/  FSEL R161, R161, -INF , !P2 ;  /* 0xff800000a1a17808 */ /* 0x000fe20005000000 */
[----:B------:R-:W-:Y:S01]  /*17140*/  FMUL.FTZ R11, R6, R164 ;  /* 0x000000a4060b7220 */ /* 0x000fe20000410000 */
[----:B------:R-:W-:-:S02]  /*17150*/  ISETP.GE.AND P2, PT, R178, R118, PT ;  /* 0x00000076b200720c */ /* 0x000fc40003f46270 */
[----:B------:R-:W-:Y:S02]  /*17160*/  FSEL R145, R7, -INF , !P6 ;  /* 0xff80000007917808 */ /* 0x000fe40007000000 */
[----:B------:R-:W2:Y:S01]  /*17170*/  MUFU.TANH R8, R8 ;  /* 0x0000000800087308 */ /* 0x000ea20000002400 */
[----:B---3--:R-:W-:Y:S01]  /*17180*/  FFMA.FTZ R48, R0, R181, R48 ;  /* 0x000000b500307223 */ /* 0x008fe20000010030 */
[----:B------:R-:W-:Y:S02]  /*17190*/  FSEL R158, R54, -INF , !P1 ;  /* 0xff800000369e7808 */ /* 0x000fe40004800000 */
[----:B------:R-:W-:Y:S02]  /*171a0*/  ISETP.GE.AND P6, PT, R214, R118, PT ;  /* 0x00000076d600720c */ /* 0x000fe40003fc6270 */
[----:B------:R-:W-:Y:S02]  /*171b0*/  ISETP.GE.AND P1, PT, R131, R119, PT ;  /* 0x000000778300720c */ /* 0x000fe40003f26270 */
[----:B------:R-:W-:Y:S01]  /*171c0*/  I2F R65, R66 ;  /* 0x0000004200417306 */ /* 0x000fe20000201400 */
[----:B-1----:R-:W-:Y:S01]  /*171d0*/  FFMA.FTZ R152, R0, R183, R16 ;  /* 0x000000b700987223 */ /* 0x002fe20000010010 */
[----:B------:R-:W-:-:S02]  /*171e0*/  FSEL R149, R48, -INF , !P2 ;  /* 0xff80000030957808 */ /* 0x000fc40005000000 */
[----:B------:R-:W-:Y:S02]  /*171f0*/  ISETP.GE.AND P2, PT, R66, R118, PT ;  /* 0x000000764200720c */ /* 0x000fe40003f46270 */
[----:B------:R-:W-:Y:S02]  /*17200*/  FSEL R156, R55, -INF , !P1 ;  /* 0xff800000379c7808 */ /* 0x000fe40004800000 */
[----:B------:R-:W1:Y:S01]  /*17210*/  MUFU.TANH R49, R49 ;  /* 0x0000003100317308 */ /* 0x000e620000002400 */
[----:B--2---:R-:W-:Y:S01]  /*17220*/  FFMA.FTZ R121, R0, R215, R8 ;  /* 0x000000d700797223 */ /* 0x004fe20000010008 */
[-C--:B------:R-:W-:Y:S02]  /*17230*/  ISETP.GE.AND P0, PT, R66, R119.reuse, PT ;  /* 0x000000774200720c */ /* 0x080fe40003f06270 */
[----:B------:R-:W-:Y:S02]  /*17240*/  ISETP.GE.AND P1, PT, R182, R119, PT ;  /* 0x00000077b600720c */ /* 0x000fe40003f26270 */
[----:B------:R-:W-:-:S02]  /*17250*/  FSEL R121, R121, -INF , !P6 ;  /* 0xff80000079797808 */ /* 0x000fc40007000000 */
[----:B------:R-:W-:Y:S01]  /*17260*/  I2F R235, R239 ;  /* 0x000000ef00eb7306 */ /* 0x000fe20000201400 */
[----:B------:R-:W-:Y:S02]  /*17270*/  ISETP.GE.AND P6, PT, R239, R118, PT ;  /* 0x00000076ef00720c */ /* 0x000fe40003fc6270 */
[----:B------:R-:W-:Y:S02]  /*17280*/  FSEL R152, R152, -INF , !P1 ;  /* 0xff80000098987808 */ /* 0x000fe40004800000 */
[----:B------:R-:W-:-:S03]  /*17290*/  ISETP.GE.AND P1, PT, R122, R119, PT ;  /* 0x000000777a00720c */ /* 0x000fc60003f26270 */
        /* <DEDUP_REMOVED lines=8> */
[----:B------:R-:W2:Y:S01]  /*17320*/  MUFU.TANH R18, R18 ;  /* 0x0000001200127308 */ /* 0x000ea20000002400 */
        /* <DEDUP_REMOVED lines=8> */
[----:B--2---:R-:W-:Y:S01]  /*173b0*/  FFMA.FTZ R18, R0, R217, R18 ;  /* 0x000000d900127223 */ /* 0x004fe20000010012 */
[C---:B------:R-:W-:Y:S02]  /*173c0*/  ISETP.GE.AND P2, PT, R135.reuse, R118, PT ;  /* 0x000000768700720c */ /* 0x040fe40003f46270 */
[----:B------:R-:W-:Y:S02]  /*173d0*/  FSEL R4, R4, -INF , !P6 ;  /* 0xff80000004047808 */ /* 0x000fe40007000000 */
[----:B------:R-:W-:Y:S02]  /*173e0*/  FSEL R150, R18, -INF , !P0 ;  /* 0xff80000012967808 */ /* 0x000fe40004000000 */
[----:B------:R-:W2:Y:S01]  /*173f0*/  MUFU.TANH R23, R23 ;  /* 0x0000001700177308 */ /* 0x000ea20000002400 */
[----:B-1----:R-:W-:Y:S01]  /*17400*/  FFMA.FTZ R17, R0, R123, R17 ;  /* 0x0000007b00117223 */ /* 0x002fe20000010011 */
[----:B------:R-:W-:-:S02]  /*17410*/  ISETP.GE.AND P0, PT, R135, R119, PT ;  /* 0x000000778700720c */ /* 0x000fc40003f06270 */
[----:B------:R-:W-:Y:S02]  /*17420*/  ISETP.GT.AND P6, PT, R203, R194, PT ;  /* 0x000000c2cb00720c */ /* 0x000fe40003fc4270 */
[----:B------:R-:W-:Y:S02]  /*17430*/  FSEL R148, R17, -INF , !P1 ;  /* 0xff80000011947808 */ /* 0x000fe40004800000 */
[----:B------:R-:W1:Y:S01]  /*17440*/  MUFU.TANH R19, R19 ;  /* 0x0000001300137308 */ /* 0x000e620000002400 */
[----:B------:R-:W-:-:S07]  /*17450*/  ISETP.GE.AND P1, PT, R214, R119, PT ;  /* 0x00000077d600720c */ /* 0x000fce0003f26270 */
[----:B------:R-:W3:Y:S01]  /*17460*/  MUFU.TANH R16, R20 ;  /* 0x0000001400107308 */ /* 0x000ee20000002400 */
[----:B--2---:R-:W-:-:S05]  /*17470*/  FFMA.FTZ R23, R0, R35, R23 ;  /* 0x0000002300177223 */ /* 0x004fca0000010017 */
[----:B------:R-:W-:Y:S02]  /*17480*/  FSEL R143, R23, -INF , !P2 ;  /* 0xff800000178f7808 */ /* 0x000fe40005000000 */
[----:B------:R2:W4:Y:S01]  /*17490*/  MUFU.TANH R7, R12 ;  /* 0x0000000c00077308 */ /* 0x0005220000002400 */
[----:B-1----:R-:W-:Y:S01]  /*174a0*/  FFMA.FTZ R19, R0, R35, R19 ;  /* 0x0000002300137223 */ /* 0x002fe20000010013 */
[----:B------:R-:W-:-:S04]  /*174b0*/  ISETP.GE.AND P2, PT, R216, R118, PT ;  /* 0x00000076d800720c */ /* 0x000fc80003f46270 */
[----:B------:R-:W-:Y:S02]  /*174c0*/  FSEL R142, R19, -INF , !P0 ;  /* 0xff800000138e7808 */ /* 0x000fe40004000000 */
[----:B------:R-:W1:Y:S01]  /*174d0*/  MUFU.TANH R6, R14 ;  /* 0x0000000e00067308 */ /* 0x000e620000002400 */
[----:B---3--:R-:W-:Y:S01]  /*174e0*/  FFMA.FTZ R16, R0, R215, R16 ;  /* 0x000000d700107223 */ /* 0x008fe20000010010 */
[----:B------:R-:W-:-:S04]  /*174f0*/  ISETP.GE.AND P0, PT, R216, R119, PT ;  /* 0x00000077d800720c */ /* 0x000fc80003f06270 */
[----:B------:R-:W-:Y:S01]  /*17500*/  FSEL R120, R16, -INF , !P1 ;  /* 0xff80000010787808 */ /* 0x000fe20004800000 */
[----:B--2---:R-:W-:Y:S01]  /*17510*/  FMUL.FTZ R12, R13, R164 ;  /* 0x000000a40d0c7220 */ /* 0x004fe20000410000 */
[----:B------:R-:W2:Y:S01]  /*17520*/  MUFU.TANH R10, R10 ;  /* 0x0000000a000a7308 */ /* 0x000ea20000002400 */
[----:B----4-:R-:W-:Y:S01]  /*17530*/  FFMA.FTZ R7, R0, R219, R7 ;  /* 0x000000db00077223 */ /* 0x010fe20000010007 */
[----:B------:R-:W-:-:S04]  /*17540*/  ISETP.GE.AND P1, PT, R239, R119, PT ;  /* 0x00000077ef00720c */ /* 0x000fc80003f26270 */
[----:B------:R-:W-:Y:S01]  /*17550*/  FSEL R123, R7, -INF , !P2 ;  /* 0xff800000077b7808 */ /* 0x000fe20005000000 */
[----:B-1----:R-:W-:Y:S01]  /*17560*/  FFMA.FTZ R6, R0, R219, R6 ;  /* 0x000000db00067223 */ /* 0x002fe20000010006 */
[----:B------:R-:W-:Y:S01]  /*17570*/  I2F R225, R67 ;  /* 0x0000004300e17306 */ /* 0x000fe20000201400 */
[----:B------:R-:W-:Y:S01]  /*17580*/  BAR.SYNC.DEFER_BLOCKING 0x0 ;  /* 0x0000000000007b1d */ /* 0x000fe20000010000 */
[C---:B------:R-:W-:Y:S02]  /*17590*/  ISETP.GE.AND P2, PT, R67.reuse, R118, PT ;  /* 0x000000764300720c */ /* 0x040fe40003f46270 */
[----:B------:R-:W-:Y:S02]  /*175a0*/  FSEL R118, R6, -INF , !P0 ;  /* 0xff80000006767808 */ /* 0x000fe40004000000 */
[----:B------:R-:W-:Y:S02]  /*175b0*/  ISETP.GE.AND P0, PT, R67, R119, PT ;  /* 0x000000774300720c */ /* 0x000fe40003f06270 */
[----:B------:R-:W1:Y:S01]  /*175c0*/  MUFU.TANH R8, R11 ;  /* 0x0000000b00087308 */ /* 0x000e620000002400 */
[----:B--2---:R-:W-:-:S05]  /*175d0*/  FFMA.FTZ R10, R0, R235, R10 ;  /* 0x000000eb000a7223 */ /* 0x004fca000001000a */
[----:B------:R-:W-:Y:S02]  /*175e0*/  FSEL R122, R10, -INF , !P1 ;  /* 0xff8000000a7a7808 */ /* 0x000fe40004800000 */
[----:B------:R-:W2:Y:S01]  /*175f0*/  MUFU.TANH R12, R12 ;  /* 0x0000000c000c7308 */ /* 0x000ea20000002400 */
[----:B------:R-:W-:-:S07]  /*17600*/  ISETP.GE.AND P1, PT, R218, R119, PT ;  /* 0x00000077da00720c */ /* 0x000fce0003f26270 */
[----:B------:R-:W3:Y:S01]  /*17610*/  MUFU.TANH R15, R15 ;  /* 0x0000000f000f7308 */ /* 0x000ee20000002400 */
[----:B-1----:R-:W-:-:S05]  /*17620*/  FFMA.FTZ R6, R0, R221, R8 ;  /* 0x000000dd00067223 */ /* 0x002fca0000010008 */
[----:B------:R-:W-:Y:S01]  /*17630*/  FSEL R6, R6, -INF , !P1 ;  /* 0xff80000006067808 */ /* 0x000fe20004800000 */
[----:B--2---:R-:W-:-:S05]  /*17640*/  FFMA.FTZ R12, R0, R225, R12 ;  /* 0x000000e1000c7223 */ /* 0x004fca000001000c */
[----:B------:R-:W-:Y:S01]  /*17650*/  FSEL R125, R12, -INF , !P2 ;  /* 0xff8000000c7d7808 */ /* 0x000fe20005000000 */
[----:B---3--:R-:W-:-:S05]  /*17660*/  FFMA.FTZ R15, R0, R225, R15 ;  /* 0x000000e1000f7223 */ /* 0x008fca000001000f */
[----:B------:R-:W-:Y:S01]  /*17670*/  FSEL R119, R15, -INF , !P0 ;  /* 0xff8000000f777808 */ /* 0x000fe20004000000 */
[----:B------:R-:W-:Y:S05]  /*17680*/  @!P6 BRA `(.L_x_3495) ;  /* 0x00000a700000e947 */ /* 0x000fea0003800000 */
[----:B------:R-:W-:Y:S01]  /*17690*/  BSSY B0, `(.L_x_3496) ;  /* 0x0000041000007945 */ /* 0x000fe20003800000 */
[----:B------:R-:W-:Y:S05]  /*176a0*/  @!P3 BRA `(.L_x_3497) ;  /* 0x000003c00000b947 */ /* 0x000fea0003800000 */
[----:B------:R-:W2:Y:S01]  /*176b0*/  LD.E R16, [R116.64+0x170] ;  /* 0x0001700474107980 */ /* 0x000ea2000c101900 */
[----:B------:R-:W-:Y:S02]  /*176c0*/  IABS R9, R165 ;  /* 0x000000a500097213 */ /* 0x000fe40000000000 */
[C---:B------:R-:W-:Y:S02]  /*176d0*/  IADD3 R11, R165.reuse, -0x80, RZ ;  /* 0xffffff80a50b7810 */ /* 0x040fe40007ffe0ff */
[-C--:B--2---:R-:W-:Y:S02]  /*176e0*/  IABS R10, R16.reuse ;  /* 0x00000010000a7213 */ /* 0x084fe40000000000 */
[-C--:B------:R-:W-:Y:S02]  /*176f0*/  IABS R8, R16.reuse ;  /* 0x0000001000087213 */ /* 0x080fe40000000000 */
[----:B------:R-:W1:Y:S01]  /*17700*/  I2F.RP R15, R10 ;  /* 0x0000000a000f7306 */ /* 0x000e620000209400 */
[----:B------:R-:W-:-:S02]  /*17710*/  LOP3.LUT R165, R165, R16, RZ, 0x3c, !PT ;  /* 0x00000010a5a57212 */ /* 0x000fc400078e3cff */
        /* <DEDUP_REMOVED lines=29> */
[----:B------:R-:W-:Y:S01]  /*178f0*/  @!P1 IMAD.MOV R12, RZ, RZ, -R12 ;  /* 0x000000ffff0c9224 */ /* 0x000fe200078e0a0c */
[C---:B------:R-:W-:Y:S02]  /*17900*/  SEL R10, R7.reuse, R14, !P2 ;  /* 0x0000000e070a7207 */ /* 0x040fe40005000000 */
[----:B------:R-:W2:Y:S02]  /*17910*/  LD.E.64 R14, [R116.64+0x20] ;  /* 0x00002004740e7980 */ /* 0x000ea4000c101b00 */
[----:B------:R-:W-:Y:S01]  /*17920*/  SEL R9, R7, R12, !P2 ;  /* 0x0000000c07097207 */ /* 0x000fe20005000000 */
[--C-:B------:R-:W-:Y:S01]  /*17930*/  IMAD.WIDE R18, R10, 0x4, R204.reuse ;  /* 0x000000040a127825 */ /* 0x100fe200078e02cc */
[----:B------:R-:W3:Y:S03]  /*17940*/  LD.E.64 R12, [R116.64+0x38] ;  /* 0x00003804740c7980 */ /* 0x000ee6000c101b00 */
        /* <DEDUP_REMOVED lines=18> */
.L_x_3497:
[----:B------:R-:W2:Y:S02]  /*17a70*/  LD.E R11, [R116.64+0x38] ;  /* 0x00003804740b7980 */ /* 0x000ea4000c101900 */
[----:B--2---:R-:W-:-:S04]  /*17a80*/  LEA R11, -R11, RZ, 0x7 ;  /* 0x000000ff0b0b7211 */ /* 0x004fc800078e39ff */
[----:B------:R-:W-:Y:S02]  /*17a90*/  SHF.R.S32.HI R12, RZ, 0x1f, R11 ;  /* 0x0000001fff0c7819 */ /* 0x000fe4000001140b */
.L_x_3498:
[----:B------:R-:W-:Y:S05]  /*17aa0*/  BSYNC B0 ;  /* 0x0000000000007941 */ /* 0x000fea0003800000 */
.L_x_3496:
[C---:B------:R-:W-:Y:S02]  /*17ab0*/  @P5 IADD3 R9, P0, R11.reuse, R192, RZ ;  /* 0x000000c00b095210 */ /* 0x040fe40007f1e0ff */
[----:B------:R-:W-:Y:S02]  /*17ac0*/  LOP3.LUT R7, R206, 0x1, RZ, 0xc0, !PT ;  /* 0x00000001ce077812 */ /* 0x000fe400078ec0ff */
[-C--:B------:R-:W-:Y:S01]  /*17ad0*/  LEA R20, P1, R11, R196.reuse, 0x1 ;  /* 0x000000c40b147211 */ /* 0x080fe200078208ff */
[----:B------:R-:W-:Y:S01]  /*17ae0*/  @P5 IMAD.X R8, R12, 0x1, R193, P0 ;  /* 0x000000010c085824 */ /* 0x000fe200000e06c1 */
[----:B------:R-:W-:Y:S02]  /*17af0*/  ISETP.NE.U32.AND P2, PT, R7, 0x1, PT ;  /* 0x000000010700780c */ /* 0x000fe40003f45070 */
        /* <DEDUP_REMOVED lines=13> */
[----:B------:R-:W-:Y:S01]  /*17bd0*/  @!P2 LEA R18, P0, R9, R196, 0x1 ;  /* 0x000000c40912a211 */ /* 0x000fe200078008ff */
[----:B------:R1:W-:Y:S01]  /*17be0*/  @P2 STS [R201+0x3004], RZ ;  /* 0x003004ffc9002388 */ /* 0x0003e20000000800 */
[----:B------:R-:W-:-:S02]  /*17bf0*/  @P4 LEA.HI.X R15, R7, R195, R8, 0x1, P1 ;  /* 0x000000c3070f4211 */ /* 0x000fc400008f0c08 */
[CC--:B------:R-:W-:Y:S01]  /*17c00*/  @P5 LEA R22, P1, R9.reuse, R196.reuse, 0x1 ;  /* 0x000000c409165211 */ /* 0x0c0fe200078208ff */
[----:B------:R1:W-:Y:S01]  /*17c10*/  @P2 STS.64 [R201+0x3008], RZ ;  /* 0x003008ffc9002388 */ /* 0x0003e20000000a00 */
[CCC-:B------:R-:W-:Y:S02]  /*17c20*/  @!P2 LEA.HI.X R19, R9.reuse, R195.reuse, R10.reuse, 0x1, P0 ;  /* 0x000000c30913a211 */ /* 0x1c0fe400000f0c0a */
[C---:B------:R-:W-:Y:S02]  /*17c30*/  @P4 LEA R8, P0, R9.reuse, R196, 0x1 ;  /* 0x000000c409084211 */ /* 0x040fe400078008ff */
[CCC-:B------:R-:W-:Y:S02]  /*17c40*/  @P5 LEA.HI.X R23, R9.reuse, R195.reuse, R10.reuse, 0x1, P1 ;  /* 0x000000c309175211 */ /* 0x1c0fe400008f0c0a */
[C---:B------:R-:W-:Y:S02]  /*17c50*/  IADD3 R7, P1, R9.reuse, R192, RZ ;  /* 0x000000c009077210 */ /* 0x040fe40007f3e0ff */
[----:B------:R-:W-:-:S02]  /*17c60*/  @P4 LEA.HI.X R9, R9, R195, R10, 0x1, P0 ;  /* 0x000000c309094211 */ /* 0x000fc400000f0c0a */
[----:B------:R-:W-:Y:S01]  /*17c70*/  @!P2 IADD3 R11, P0, R11, R192, RZ ;  /* 0x000000c00b0ba210 */ /* 0x000fe20007f1e0ff */
[----:B------:R-:W-:Y:S01]  /*17c80*/  IMAD.X R10, R10, 0x1, R193, P1 ;  /* 0x000000010a0a7824 */ /* 0x000fe200008e06c1 */
[----:B------:R-:W-:-:S03]  /*17c90*/  @P5 LEA R26, P1, R7, R196, 0x1 ;  /* 0x000000c4071a5211 */ /* 0x000fc600078208ff */
        /* <DEDUP_REMOVED lines=10> */
[----:B------:R-:W-:-:S02]  /*17d40*/  @P5 IMAD.MOV.U32 R11, RZ, RZ, R21 ;  /* 0x000000ffff0b5224 */ /* 0x000fc400078e0015 */
        /* <DEDUP_REMOVED lines=59> */
.L_x_3495:
[----:B------:R-:W-:Y:S05]  /*18100*/  BSYNC B1 ;  /* 0x0000000000017941 */ /* 0x000fea0003800000 */
.L_x_3494:
[----:B------:R-:W2:Y:S01]  /*18110*/  LD.E R139, [R116.64+0xdc] ;  /* 0x0000dc04748b7980 */ /* 0x000ea2000c101900 */
        /* <DEDUP_REMOVED lines=69> */
[----:B------:R-:W1:Y:S04]  /*18570*/  SHFL.BFLY PT, R7, R10, 0x2, 0x1f ;  /* 0x0c401f000a077f89 */ /* 0x000e6800000e0000 */
[----:B------:R-:W3:Y:S01]  /*18580*/  SHFL.BFLY PT, R8, R9, 0x2, 0x1f ;  /* 0x0c401f0009087f89 */ /* 0x000ee200000e0000 */
[----:B-1----:R-:W-:Y:S02]  /*18590*/  FMNMX.FTZ R7, R10, R7, !PT ;  /* 0x000000070a077209 */ /* 0x002fe40007810000 */
[----:B---3--:R-:W-:-:S03]  /*185a0*/  FMNMX.FTZ R8, R9, R8, !PT ;  /* 0x0000000809087209 */ /* 0x008fc60007810000 */
[----:B------:R-:W1:Y:S04]  /*185b0*/  SHFL.BFLY PT, R138, R7, 0x1, 0x1f ;  /* 0x0c201f00078a7f89 */ /* 0x000e6800000e0000 */
        /* <DEDUP_REMOVED lines=20> */
[----:B------:R-:W-:Y:S01]  /*18700*/  MUFU.EX2 R129, R129 ;  /* 0x0000008100817308 */ /* 0x000fe20000000800 */
[-CC-:B------:R-:W-:Y:S02]  /*18710*/  FFMA.FTZ R132, R61, R139.reuse, -R134.reuse ;  /* 0x0000008b3d847223 */ /* 0x180fe40000010886 */
[-C--:B------:R-:W-:Y:S02]  /*18720*/  FFMA.FTZ R141, R63, R139.reuse, -R134 ;  /* 0x0000008b3f8d7223 */ /* 0x080fe40000010886 */
[C---:B------:R-:W-:Y:S02]  /*18730*/  FMUL.FTZ R2, R139.reuse, R2 ;  /* 0x000000028b027220 */ /* 0x040fe40000410000 */
[----:B------:R-:W-:Y:S01]  /*18740*/  FMUL.FTZ R140, R139, R4 ;  /* 0x000000048b8c7220 */ /* 0x000fe20000410000 */
[----:B------:R-:W1:Y:S01]  /*18750*/  MUFU.EX2 R128, R128 ;  /* 0x0000008000807308 */ /* 0x000e620000000800 */
[----:B------:R-:W-:-:S02]  /*18760*/  FFMA.FTZ R40, R32, R139, -R131 ;  /* 0x0000008b20287223 */ /* 0x000fc40000010883 */
[-CC-:B------:R-:W-:Y:S02]  /*18770*/  FFMA.FTZ R3, R34, R139.reuse, -R131.reuse ;  /* 0x0000008b22037223 */ /* 0x180fe40000010883 */
[-CC-:B------:R-:W-:Y:S02]  /*18780*/  FFMA.FTZ R64, R64, R139.reuse, -R134.reuse ;  /* 0x0000008b40407223 */ /* 0x180fe40000010886 */
[-CC-:B------:R-:W-:Y:S01]  /*18790*/  FFMA.FTZ R58, R58, R139.reuse, -R134.reuse ;  /* 0x0000008b3a3a7223 */ /* 0x180fe20000010886 */
[----:B------:R-:W-:Y:S01]  /*187a0*/  MUFU.EX2 R127, R127 ;  /* 0x0000007f007f7308 */ /* 0x000fe20000000800 */
[-C--:B------:R-:W-:Y:S02]  /*187b0*/  FFMA.FTZ R164, R171, R139.reuse, -R134 ;  /* 0x0000008baba47223 */ /* 0x080fe40000010886 */
[-CC-:B------:R-:W-:Y:S02]  /*187c0*/  FFMA.FTZ R166, R220, R139.reuse, -R131.reuse ;  /* 0x0000008bdca67223 */ /* 0x180fe40000010883 */
[----:B------:R-:W-:-:S02]  /*187d0*/  FFMA.FTZ R170, R170, R139, -R131 ;  /* 0x0000008baaaa7223 */ /* 0x000fc40000010883 */
        /* <DEDUP_REMOVED lines=8> */
[-CC-:B------:R-:W-:Y:S02]  /*18860*/  FFMA.FTZ R174, R147, R139.reuse, -R134.reuse ;  /* 0x0000008b93ae7223 */ /* 0x180fe40000010886 */
[-CC-:B------:R-:W-:Y:S02]  /*18870*/  FFMA.FTZ R158, R158, R139.reuse, -R131.reuse ;  /* 0x0000008b9e9e7223 */ /* 0x180fe40000010883 */
[--C-:B------:R-:W-:Y:S01]  /*18880*/  FFMA.FTZ R153, R153, R139, -R134.reuse ;  /* 0x0000008b99997223 */ /* 0x100fe20000010886 */
[----:B------:R-:W-:Y:S01]  /*18890*/  MUFU.EX2 R130, R130 ;  /* 0x0000008200827308 */ /* 0x000fe20000000800 */
[----:B--2---:R-:W-:Y:S01]  /*188a0*/  F2FP.BF16.PACK_AB R7, R126, R127 ;  /* 0x0000007f7e07723e */ /* 0x004fe200000010ff */
[-C--:B------:R-:W-:Y:S02]  /*188b0*/  FFMA.FTZ R149, R149, R139.reuse, -R134 ;  /* 0x0000008b95957223 */ /* 0x080fe40000010886 */
[-CC-:B------:R-:W-:Y:S02]  /*188c0*/  FFMA.FTZ R147, R154, R139.reuse, -R131.reuse ;  /* 0x0000008b9a937223 */ /* 0x180fe40000010883 */
[----:B------:R-:W-:-:S02]  /*188d0*/  FFMA.FTZ R148, R148, R139, -R131 ;  /* 0x0000008b94947223 */ /* 0x000fc40000010883 */
[----:B------:R-:W2:Y:S01]  /*188e0*/  MUFU.EX2 R141, R141 ;  /* 0x0000008d008d7308 */ /* 0x000ea20000000800 */
[----:B-1----:R-:W-:Y:S01]  /*188f0*/  F2FP.BF16.PACK_AB R4, R132, R133 ;  /* 0x000000858404723e */ /* 0x002fe200000010ff */
[-C--:B------:R-:W-:Y:S02]  /*18900*/  FFMA.FTZ R150, R150, R139.reuse, -R131 ;  /* 0x0000008b96967223 */ /* 0x080fe40000010883 */
[-CC-:B------:R-:W-:Y:S02]  /*18910*/  FFMA.FTZ R146, R146, R139.reuse, -R134.reuse ;  /* 0x0000008b92927223 */ /* 0x180fe40000010886 */
[-CC-:B------:R-:W-:Y:S02]  /*18920*/  FFMA.FTZ R145, R145, R139.reuse, -R134.reuse ;  /* 0x0000008b91917223 */ /* 0x180fe40000010886 */
[----:B------:R-:W1:Y:S01]  /*18930*/  MUFU.EX2 R2, R2 ;  /* 0x0000000200027308 */ /* 0x000e620000000800 */
[-CC-:B------:R-:W-:Y:S02]  /*18940*/  FFMA.FTZ R144, R144, R139.reuse, -R134.reuse ;  /* 0x0000008b90907223 */ /* 0x180fe40000010886 */
[----:B------:R-:W-:-:S02]  /*18950*/  FFMA.FTZ R143, R143, R139, -R134 ;  /* 0x0000008b8f8f7223 */ /* 0x000fc40000010886 */
[-CC-:B------:R-:W-:Y:S02]  /*18960*/  FFMA.FTZ R167, R142, R139.reuse, -R131.reuse ;  /* 0x0000008b8ea77223 */ /* 0x180fe40000010883 */
[-CC-:B------:R-:W-:Y:S01]  /*18970*/  FFMA.FTZ R120, R120, R139.reuse, -R131.reuse ;  /* 0x0000008b78787223 */ /* 0x180fe20000010883 */
[----:B------:R-:W3:Y:S01]  /*18980*/  MUFU.EX2 R140, R140 ;  /* 0x0000008c008c7308 */ /* 0x000ee20000000800 */
[----:B--2---:R-:W-:Y:S01]  /*18990*/  F2FP.BF16.PACK_AB R6, R141, R130 ;  /* 0x000000828d06723e */ /* 0x004fe200000010ff */
[----:B------:R-:W-:Y:S02]  /*189a0*/  FFMA.FTZ R119, R119, R139, -R131 ;  /* 0x0000008b77777223 */ /* 0x000fe40000010883 */
[----:B-1----:R-:W-:-:S04]  /*189b0*/  FMUL.FTZ R26, R98, R2 ;  /* 0x00000002621a7220 */ /* 0x002fc80000410000 */
        /* <DEDUP_REMOVED lines=8> */
[-C--:B------:R-:W-:Y:S02]  /*18a40*/  FMUL.FTZ R93, R93, R140.reuse ;  /* 0x0000008c5d5d7220 */ /* 0x080fe40000410000 */
[----:B------:R-:W-:Y:S01]  /*18a50*/  FMUL.FTZ R32, R88, R140 ;  /* 0x0000008c58207220 */ /* 0x000fe20000410000 */
[C---:B------:R-:W-:Y:S01]  /*18a60*/  HMMA.16816.F32.BF16 R24, R4.reuse, R28, R24 ;  /* 0x0000001c0418723c */ /* 0x040fe20000041818 */
[-C--:B------:R-:W-:Y:S01]  /*18a70*/  FMUL.FTZ R34, R90, R2.reuse ;  /* 0x000000025a227220 */ /* 0x080fe20000410000 */
[----:B------:R-:W-:Y:S01]  /*18a80*/  MUFU.EX2 R166, R166 ;  /* 0x000000a600a67308 */ /* 0x000fe20000000800 */
[----:B------:R-:W-:Y:S02]  /*18a90*/  FMUL.FTZ R35, R91, R2 ;  /* 0x000000025b237220 */ /* 0x000fe40000410000 */
[----:B------:R-:W-:Y:S02]  /*18aa0*/  FMUL.FTZ R33, R89, R140 ;  /* 0x0000008c59217220 */ /* 0x000fe40000410000 */
[----:B------:R-:W-:Y:S01]  /*18ab0*/  FFMA.FTZ R88, R60, R139, -R131 ;  /* 0x0000008b3c587223 */ /* 0x000fe20000010883 */
[----:B------:R-:W-:Y:S01]  /*18ac0*/  HMMA.16816.F32.BF16 R28, R4, R30, R92 ;  /* 0x0000001e041c723c */ /* 0x000fe2000004185c */
[-C--:B------:R-:W-:Y:S01]  /*18ad0*/  FMUL.FTZ R86, R86, R2.reuse ;  /* 0x0000000256567220 */ /* 0x080fe20000410000 */
[----:B------:R1:W-:Y:S01]  /*18ae0*/  MUFU.EX2 R92, R40 ;  /* 0x00000028005c7308 */ /* 0x0003e20000000800 */
[----:B------:R-:W-:Y:S01]  /*18af0*/  FMUL.FTZ R87, R87, R2 ;  /* 0x0000000257577220 */ /* 0x000fe20000410000 */
[----:B------:R-:W2:Y:S01]  /*18b00*/  LDSM.16.MT88.4 R60, [R184+0xd000] ;  /* 0x00d00000b83c783b */ /* 0x000ea20000004200 */
[----:B------:R-:W-:-:S02]  /*18b10*/  FMUL.FTZ R84, R84, R140 ;  /* 0x0000008c54547220 */ /* 0x000fc40000410000 */
[----:B------:R-:W-:Y:S01]  /*18b20*/  FMUL.FTZ R85, R85, R140 ;  /* 0x0000008c55557220 */ /* 0x000fe20000410000 */
[C---:B------:R-:W-:Y:S01]  /*18b30*/  HMMA.16816.F32.BF16 R32, R4.reuse, R36, R32 ;  /* 0x000000240420723c */ /* 0x040fe20000041820 */
[-C--:B------:R-:W-:Y:S01]  /*18b40*/  FMUL.FTZ R42, R82, R2.reuse ;  /* 0x00000002522a7220 */ /* 0x080fe20000410000 */
[----:B------:R-:W-:Y:S01]  /*18b50*/  MUFU.EX2 R88, R88 ;  /* 0x0000005800587308 */ /* 0x000fe20000000800 */
[----:B------:R-:W-:Y:S02]  /*18b60*/  FMUL.FTZ R43, R83, R2 ;  /* 0x00000002532b7220 */ /* 0x000fe40000410000 */
[----:B------:R-:W-:Y:S02]  /*18b70*/  FMUL.FTZ R41, R81, R140 ;  /* 0x0000008c51297220 */ /* 0x000fe40000410000 */
[-C--:B------:R-:W-:Y:S01]  /*18b80*/  FMUL.FTZ R50, R78, R2.reuse ;  /* 0x000000024e327220 */ /* 0x080fe20000410000 */
[----:B------:R-:W-:Y:S01]  /*18b90*/  HMMA.16816.F32.BF16 R36, R4, R38, R84 ;  /* 0x000000260424723c */ /* 0x000fe20000041854 */
[----:B------:R-:W-:Y:S01]  /*18ba0*/  FMUL.FTZ R51, R79, R2 ;  /* 0x000000024f337220 */ /* 0x000fe20000410000 */
[----:B------:R3:W-:Y:S01]  /*18bb0*/  MUFU.EX2 R84, R64 ;  /* 0x0000004000547308 */ /* 0x0007e20000000800 */
[----:B-1----:R-:W-:-:S02]  /*18bc0*/  FMUL.FTZ R40, R80, R140 ;  /* 0x0000008c50287220 */ /* 0x002fc40000410000 */
[-C--:B------:R-:W-:Y:S02]  /*18bd0*/  FMUL.FTZ R48, R76, R140.reuse ;  /* 0x0000008c4c307220 */ /* 0x080fe40000410000 */
[----:B------:R-:W-:Y:S02]  /*18be0*/  FMUL.FTZ R49, R77, R140 ;  /* 0x0000008c4d317220 */ /* 0x000fe40000410000 */
[-C--:B------:R-:W-:Y:S01]  /*18bf0*/  FFMA.FTZ R81, R57, R139.reuse, -R134 ;  /* 0x0000008b39517223 */ /* 0x080fe20000010886 */
[----:B------:R-:W-:Y:S01]  /*18c00*/  HMMA.16816.F32.BF16 R40, R4, R44, R40 ;  /* 0x0000002c0428723c */ /* 0x000fe20000041828 */
[----:B------:R1:W-:Y:S01]  /*18c10*/  MUFU.EX2 R77, R58 ;  /* 0x0000003a004d7308 */ /* 0x0003e20000000800 */
[----:B------:R-:W-:Y:S02]  /*18c20*/  FFMA.FTZ R79, R56, R139, -R131 ;  /* 0x0000008b384f7223 */ /* 0x000fe40000010883 */
[-C--:B------:R-:W-:Y:S02]  /*18c30*/  FMUL.FTZ R10, R114, R2.reuse ;  /* 0x00000002720a7220 */ /* 0x080fe40000410000 */
[----:B------:R-:W-:-:S02]  /*18c40*/  FMUL.FTZ R11, R115, R2 ;  /* 0x00000002730b7220 */ /* 0x000fc40000410000 */
[C---:B------:R-:W-:Y:S01]  /*18c50*/  HMMA.16816.F32.BF16 R44, R4.reuse, R46, R48 ;  /* 0x0000002e042c723c */ /* 0x040fe20000041830 */
[----:B---3--:R-:W3:Y:S01]  /*18c60*/  LDSM.16.MT88.4 R64, [R186+0x9400] ;  /* 0x00940000ba40783b */ /* 0x008ee20000004200 */
[-C--:B------:R-:W-:Y:S01]  /*18c70*/  FMUL.FTZ R8, R112, R140.reuse ;  /* 0x0000008c70087220 */ /* 0x080fe20000410000 */
[----:B------:R-:W4:Y:S01]  /*18c80*/  MUFU.EX2 R81, R81 ;  /* 0x0000005100517308 */ /* 0x000f220000000800 */
[----:B------:R-:W-:Y:S01]  /*18c90*/  FMUL.FTZ R9, R113, R140 ;  /* 0x0000008c71097220 */ /* 0x000fe20000410000 */
[----:B------:R-:W5:Y:S01]  /*18ca0*/  LDSM.16.MT88.4 R48, [R184+0x9400] ;  /* 0x00940000b830783b */ /* 0x000f620000004200 */
[-C--:B------:R-:W-:Y:S02]  /*18cb0*/  FMUL.FTZ R18, R106, R2.reuse ;  /* 0x000000026a127220 */ /* 0x080fe40000410000 */
[----:B------:R-:W-:Y:S01]  /*18cc0*/  FMUL.FTZ R19, R107, R2 ;  /* 0x000000026b137220 */ /* 0x000fe20000410000 */
[----:B-1----:R-:W1:Y:S01]  /*18cd0*/  LDSM.16.MT88.4 R56, [R186+0xb400] ;  /* 0x00b40000ba38783b */ /* 0x002e620000004200 */
        /* <DEDUP_REMOVED lines=16> */
[----:B------:R-:W-:Y:S01]  /*18de0*/  FFMA.FTZ R76, R52, R139, -R134 ;  /* 0x0000008b344c7223 */ /* 0x000fe20000010886 */
[----:B------:R-:W-:Y:S01]  /*18df0*/  LDSM.16.MT88.4 R108, [R186+0xac00] ;  /* 0x00ac0000ba6c783b */ /* 0x000fe20000004200 */
[----:B------:R-:W-:-:S02]  /*18e00*/  FMUL.FTZ R54, R74, R2 ;  /* 0x000000024a367220 */ /* 0x000fc40000410000 */
[----:B------:R-:W-:Y:S01]  /*18e10*/  FMUL.FTZ R55, R75, R2 ;  /* 0x000000024b377220 */ /* 0x000fe20000410000 */
[C---:B------:R-:W-:Y:S01]  /*18e20*/  HMMA.16816.F32.BF16 R20, R4.reuse, R22, R100 ;  /* 0x000000160414723c */ /* 0x040fe20000041864 */
[-C--:B------:R-:W-:Y:S01]  /*18e30*/  FMUL.FTZ R52, R72, R140.reuse ;  /* 0x0000008c48347220 */ /* 0x080fe20000410000 */
[----:B------:R-:W1:Y:S01]  /*18e40*/  MUFU.EX2 R76, R76 ;  /* 0x0000004c004c7308 */ /* 0x000e620000000800 */
[----:B------:R-:W-:Y:S01]  /*18e50*/  FMUL.FTZ R53, R73, R140 ;  /* 0x0000008c49357220 */ /* 0x000fe20000410000 */
[----:B------:R-:W-:Y:S01]  /*18e60*/  LDSM.16.MT88.4 R100, [R184+0xac00] ;  /* 0x00ac0000b864783b */ /* 0x000fe20000004200 */
[-C--:B------:R-:W-:Y:S02]  /*18e70*/  FMUL.FTZ R70, R70, R2.reuse ;  /* 0x0000000246467220 */ /* 0x080fe40000410000 */
[----:B------:R-:W-:Y:S01]  /*18e80*/  FMUL.FTZ R71, R71, R2 ;  /* 0x0000000247477220 */ /* 0x000fe20000410000 */
[----:B------:R-:W-:Y:S01]  /*18e90*/  LDSM.16.MT88.4 R72, [R184+0x9800] ;  /* 0x00980000b848783b */ /* 0x000fe20000004200 */
[-C--:B------:R-:W-:Y:S01]  /*18ea0*/  FMUL.FTZ R68, R68, R140.reuse ;  /* 0x0000008c44447220 */ /* 0x080fe20000410000 */
[----:B--2---:R-:W-:Y:S01]  /*18eb0*/  HMMA.16816.F32.BF16 R52, R4, R60, R52 ;  /* 0x0000003c0434723c */ /* 0x004fe20000041834 */
[----:B------:R-:W-:Y:S01]  /*18ec0*/  FMUL.FTZ R69, R69, R140 ;  /* 0x0000008c45457220 */ /* 0x000fe20000410000 */
[----:B------:R-:W-:Y:S01]  /*18ed0*/  MUFU.EX2 R162, R162 ;  /* 0x000000a200a27308 */ /* 0x000fe20000000800 */
[----:B------:R-:W-:-:S02]  /*18ee0*/  FFMA.FTZ R78, R230, R139, -R131 ;  /* 0x0000008be64e7223 */ /* 0x000fc40000010883 */
[--C-:B------:R-:W-:Y:S02]  /*18ef0*/  FFMA.FTZ R83, R232, R139, -R131.reuse ;  /* 0x0000008be8537223 */ /* 0x100fe40000010883 */
[----:B----4-:R-:W-:Y:S01]  /*18f00*/  F2FP.BF16.PACK_AB R60, R81, R84 ;  /* 0x00000054513c723e */ /* 0x010fe200000010ff */
[----:B------:R-:W-:Y:S01]  /*18f10*/  HMMA.16816.F32.BF16 R4, R4, R62, R68 ;  /* 0x0000003e0404723c */ /* 0x000fe20000041844 */
[----:B------:R-:W-:Y:S01]  /*18f20*/  F2FP.BF16.PACK_AB R61, R92, R3 ;  /* 0x000000035c3d723e */ /* 0x000fe200000010ff */
[----:B------:R-:W2:Y:S01]  /*18f30*/  LDSM.16.MT88.4 R68, [R186+0xd400] ;  /* 0x00d40000ba44783b */ /* 0x000ea20000004200 */
[-C--:B------:R-:W-:Y:S01]  /*18f40*/  FFMA.FTZ R80, R234, R139.reuse, -R131 ;  /* 0x0000008bea507223 */ /* 0x080fe20000010883 */
[----:B------:R-:W-:Y:S01]  /*18f50*/  MUFU.EX2 R78, R78 ;  /* 0x0000004e004e7308 */ /* 0x000fe20000000800 */
[--C-:B------:R-:W-:Y:S02]  /*18f60*/  FFMA.FTZ R82, R173, R139, -R134.reuse ;  /* 0x0000008bad527223 */ /* 0x100fe40000010886 */
[----:B-1----:R-:W-:Y:S01]  /*18f70*/  F2FP.BF16.PACK_AB R62, R76, R77 ;  /* 0x0000004d4c3e723e */ /* 0x002fe200000010ff */
[-CC-:B------:R-:W-:Y:S01]  /*18f80*/  FFMA.FTZ R85, R211, R139.reuse, -R134.reuse ;  /* 0x0000008bd3557223 */ /* 0x180fe20000010886 */
[----:B------:R-:W-:Y:S01]  /*18f90*/  F2FP.BF16.PACK_AB R63, R79, R88 ;  /* 0x000000584f3f723e */ /* 0x000fe200000010ff */
[----:B------:R-:W-:-:S02]  /*18fa0*/  FFMA.FTZ R86, R177, R139, -R134 ;  /* 0x0000008bb1567223 */ /* 0x000fc40000010886 */
[-CC-:B------:R-:W-:Y:S01]  /*18fb0*/  FFMA.FTZ R87, R213, R139.reuse, -R134.reuse ;  /* 0x0000008bd5577223 */ /* 0x180fe20000010886 */
[----:B------:R-:W-:Y:S01]  /*18fc0*/  MUFU.EX2 R83, R83 ;  /* 0x0000005300537308 */ /* 0x000fe20000000800 */
[-CC-:B------:R-:W-:Y:S02]  /*18fd0*/  FFMA.FTZ R89, R228, R139.reuse, -R131.reuse ;  /* 0x0000008be4597223 */ /* 0x180fe40000010883 */
[----:B---3--:R-:W-:Y:S01]  /*18fe0*/  HMMA.16816.F32.BF16 R8, R60, R64, R8 ;  /* 0x000000403c08723c */ /* 0x008fe20000041808 */
[-C--:B------:R-:W-:Y:S02]  /*18ff0*/  FFMA.FTZ R94, R155, R139.reuse, -R134 ;  /* 0x0000008b9b5e7223 */ /* 0x080fe40000010886 */
[-CC-:B------:R-:W-:Y:S02]  /*19000*/  FFMA.FTZ R90, R222, R139.reuse, -R131.reuse ;  /* 0x0000008bde5a7223 */ /* 0x180fe40000010883 */
[----:B------:R-:W-:Y:S01]  /*19010*/  MUFU.EX2 R80, R80 ;  /* 0x0000005000507308 */ /* 0x000fe20000000800 */
[----:B------:R-:W-:-:S02]  /*19020*/  FFMA.FTZ R91, R224, R139, -R131 ;  /* 0x0000008be05b7223 */ /* 0x000fc40000010883 */
[C---:B------:R-:W-:Y:S01]  /*19030*/  HMMA.16816.F32.BF16 R12, R60.reuse, R66, R12 ;  /* 0x000000423c0c723c */ /* 0x040fe2000004180c */
[----:B------:R-:W1:Y:S01]  /*19040*/  LDSM.16.MT88.4 R64, [R184+0xb400] ;  /* 0x00b40000b840783b */ /* 0x000e620000004200 */
[-CC-:B------:R-:W-:Y:S02]  /*19050*/  FFMA.FTZ R93, R226, R139.reuse, -R131.reuse ;  /* 0x0000008be25d7223 */ /* 0x180fe40000010883 */
[-CC-:B------:R-:W-:Y:S01]  /*19060*/  FFMA.FTZ R95, R169, R139.reuse, -R134.reuse ;  /* 0x0000008ba95f7223 */ /* 0x180fe20000010886 */
[----:B------:R-:W-:Y:S01]  /*19070*/  MUFU.EX2 R82, R82 ;  /* 0x0000005200527308 */ /* 0x000fe20000000800 */
[-CC-:B------:R-:W-:Y:S02]  /*19080*/  FFMA.FTZ R155, R163, R139.reuse, -R134.reuse ;  /* 0x0000008ba39b7223 */ /* 0x180fe40000010886 */
[----:B-----5:R-:W-:Y:S01]  /*19090*/  HMMA.16816.F32.BF16 R16, R60, R48, R16 ;  /* 0x000000303c10723c */ /* 0x020fe20000041810 */
[-C--:B------:R-:W-:Y:S02]  /*190a0*/  FFMA.FTZ R163, R172, R139.reuse, -R131 ;  /* 0x0000008baca37223 */ /* 0x080fe40000010883 */
[----:B------:R-:W-:-:S02]  /*190b0*/  FFMA.FTZ R172, R161, R139, -R134 ;  /* 0x0000008ba1ac7223 */ /* 0x000fc40000010886 */
[----:B------:R-:W3:Y:S01]  /*190c0*/  MUFU.EX2 R85, R85 ;  /* 0x0000005500557308 */ /* 0x000ee20000000800 */
[-CC-:B------:R-:W-:Y:S02]  /*190d0*/  FFMA.FTZ R161, R156, R139.reuse, -R131.reuse ;  /* 0x0000008b9ca17223 */ /* 0x180fe40000010883 */
[C---:B------:R-:W-:Y:S01]  /*190e0*/  HMMA.16816.F32.BF16 R20, R60.reuse, R50, R20 ;  /* 0x000000323c14723c */ /* 0x040fe20000041814 */
[----:B------:R-:W4:Y:S01]  /*190f0*/  LDSM.16.MT88.4 R48, [R184+0xd400] ;  /* 0x00d40000b830783b */ /* 0x000f220000004200 */
[-CC-:B------:R-:W-:Y:S02]  /*19100*/  FFMA.FTZ R156, R160, R139.reuse, -R131.reuse ;  /* 0x0000008ba09c7223 */ /* 0x180fe40000010883 */
[-C--:B------:R-:W-:Y:S01]  /*19110*/  FFMA.FTZ R160, R151, R139.reuse, -R134 ;  /* 0x0000008b97a07223 */ /* 0x080fe20000010886 */
[----:B------:R-:W-:Y:S01]  /*19120*/  MUFU.EX2 R86, R86 ;  /* 0x0000005600567308 */ /* 0x000fe20000000800 */
[----:B------:R-:W-:Y:S02]  /*19130*/  FFMA.FTZ R151, R152, R139, -R131 ;  /* 0x0000008b98977223 */ /* 0x000fe40000010883 */
[----:B------:R-:W-:Y:S01]  /*19140*/  HMMA.16816.F32.BF16 R24, R60, R56, R24 ;  /* 0x000000383c18723c */ /* 0x000fe20000041818 */
[----:B------:R-:W-:-:S02]  /*19150*/  FFMA.FTZ R129, R212, R2, R129 ;  /* 0x00000002d4817223 */ /* 0x000fc40000010081 */
[----:B------:R-:W-:Y:S02]  /*19160*/  FFMA.FTZ R169, R122, R139, -R131 ;  /* 0x0000008b7aa97223 */ /* 0x000fe40000010883 */
[----:B------:R-:W5:Y:S01]  /*19170*/  MUFU.EX2 R87, R87 ;  /* 0x0000005700577308 */ /* 0x000f620000000800 */
[----:B------:R-:W-:Y:S02]  /*19180*/  FADD.FTZ R128, R128, R129 ;  /* 0x0000008180807221 */ /* 0x000fe40000010000 */
[----:B------:R-:W-:Y:S01]  /*19190*/  HMMA.16816.F32.BF16 R28, R60, R58, R28 ;  /* 0x0000003a3c1c723c */ /* 0x000fe2000004181c */
[----:B------:R-:W5:Y:S01]  /*191a0*/  LDSM.16.MT88.4 R56, [R186+0x9800] ;  /* 0x00980000ba38783b */ /* 0x000f620000004200 */
[----:B------:R-:W-:-:S03]  /*191b0*/  FADD.FTZ R127, R127, R128 ;  /* 0x000000807f7f7221 */ /* 0x000fc60000010000 */
[----:B------:R-:W3:Y:S01]  /*191c0*/  MUFU.EX2 R89, R89 ;  /* 0x0000005900597308 */ /* 0x000ee20000000800 */
[----:B------:R-:W-:Y:S02]  /*191d0*/  FADD.FTZ R126, R126, R127 ;  /* 0x0000007f7e7e7221 */ /* 0x000fe40000010000 */
[----:B--2---:R-:W-:Y:S02]  /*191e0*/  HMMA.16816.F32.BF16 R40, R60, R68, R40 ;  /* 0x000000443c28723c */ /* 0x004fe40000041828 */
[----:B------:R-:W-:-:S03]  /*191f0*/  FADD.FTZ R3, R3, R126 ;  /* 0x0000007e03037221 */ /* 0x000fc60000010000 */
[----:B------:R-:W-:Y:S01]  /*19200*/  MUFU.EX2 R90, R90 ;  /* 0x0000005a005a7308 */ /* 0x000fe20000000800 */
[----:B------:R-:W-:Y:S02]  /*19210*/  FADD.FTZ R3, R92, R3 ;  /* 0x000000035c037221 */ /* 0x000fe40000010000 */
[----:B-1----:R-:W-:Y:S02]  /*19220*/  HMMA.16816.F32.BF16 R32, R60, R64, R32 ;  /* 0x000000403c20723c */ /* 0x002fe40000041820 */
[----:B------:R-:W-:-:S03]  /*19230*/  FADD.FTZ R88, R88, R3 ;  /* 0x0000000358587221 */ /* 0x000fc60000010000 */
[----:B------:R-:W-:Y:S01]  /*19240*/  MUFU.EX2 R91, R91 ;  /* 0x0000005b005b7308 */ /* 0x000fe20000000800 */
[----:B------:R-:W-:Y:S02]  /*19250*/  FADD.FTZ R79, R79, R88 ;  /* 0x000000584f4f7221 */ /* 0x000fe40000010000 */
[C---:B------:R-:W-:Y:S01]  /*19260*/  HMMA.16816.F32.BF16 R36, R60.reuse, R66, R36 ;  /* 0x000000423c24723c */ /* 0x040fe20000041824 */
[----:B------:R-:W1:Y:S04]  /*19270*/  LDSM.16.MT88.4 R64, [R186+0xb800] ;  /* 0x00b80000ba40783b */ /* 0x000e680000004200 */
[----:B------:R-:W-:Y:S03]  /*19280*/  MUFU.EX2 R93, R93 ;  /* 0x0000005d005d7308 */ /* 0x000fe60000000800 */
[C---:B----4-:R-:W-:Y:S05]  /*19290*/  HMMA.16816.F32.BF16 R52, R60.reuse, R48, R52 ;  /* 0x000000303c34723c */ /* 0x050fea0000041834 */
[----:B------:R-:W-:Y:S02]  /*192a0*/  MUFU.EX2 R94, R94 ;  /* 0x0000005e005e7308 */ /* 0x000fe40000000800 */
[----:B---3--:R-:W-:Y:S01]  /*192b0*/  F2FP.BF16.PACK_AB R48, R85, R82 ;  /* 0x000000525530723e */ /* 0x008fe200000010ff */
[----:B------:R-:W-:Y:S01]  /*192c0*/  HMMA.16816.F32.BF16 R4, R60, R50, R4 ;  /* 0x000000323c04723c */ /* 0x000fe20000041804 */
[----:B------:R-:W-:Y:S01]  /*192d0*/  F2FP.BF16.PACK_AB R49, R83, R78 ;  /* 0x0000004e5331723e */ /* 0x000fe200000010ff */
[----:B------:R-:W-:-:S03]  /*192e0*/  FADD.FTZ R78, R78, R79 ;  /* 0x0000004f4e4e7221 */ /* 0x000fc60000010000 */
[----:B------:R-:W2:Y:S01]  /*192f0*/  MUFU.EX2 R95, R95 ;  /* 0x0000005f005f7308 */ /* 0x000ea20000000800 */
[----:B------:R-:W-:Y:S01]  /*19300*/  FADD.FTZ R83, R83, R78 ;  /* 0x0000004e53537221 */ /* 0x000fe20000010000 */
[----:B-----5:R-:W-:Y:S01]  /*19310*/  F2FP.BF16.PACK_AB R50, R87, R86 ;  /* 0x000000565732723e */ /* 0x020fe200000010ff */
[----:B------:R-:W-:Y:S01]  /*19320*/  HMMA.16816.F32.BF16 R44, R60, R70, R44 ;  /* 0x000000463c2c723c */ /* 0x000fe2000004182c */
[C---:B------:R-:W-:Y:S01]  /*19330*/  F2FP.BF16.PACK_AB R51, R89.reuse, R80 ;  /* 0x000000505933723e */ /* 0x040fe200000010ff */
[----:B------:R-:W3:Y:S01]  /*19340*/  LDSM.16.MT88.4 R60, [R184+0xd800] ;  /* 0x00d80000b83c783b */ /* 0x000ee20000004200 */
[----:B------:R-:W-:Y:S02]  /*19350*/  FADD.FTZ R80, R80, R83 ;  /* 0x0000005350507221 */ /* 0x000fe40000010000 */
[----:B------:R-:W4:Y:S01]  /*19360*/  MUFU.EX2 R155, R155 ;  /* 0x0000009b009b7308 */ /* 0x000f220000000800 */
[----:B------:R-:W-:Y:S01]  /*19370*/  LDSM.16.MT88.4 R68, [R186+0xd800] ;  /* 0x00d80000ba44783b */ /* 0x000fe20000004200 */
[----:B------:R-:W-:Y:S01]  /*19380*/  FADD.FTZ R89, R89, R80 ;  /* 0x0000005059597221 */ /* 0x000fe20000010000 */
[C---:B------:R-:W-:Y:S05]  /*19390*/  HMMA.16816.F32.BF16 R8, R48.reuse, R56, R8 ;  /* 0x000000383008723c */ /* 0x040fea0000041808 */
[----:B------:R-:W-:Y:S03]  /*193a0*/  MUFU.EX2 R163, R163 ;  /* 0x000000a300a37308 */ /* 0x000fe60000000800 */
[C---:B------:R-:W-:Y:S01]  /*193b0*/  HMMA.16816.F32.BF16 R12, R48.reuse, R58, R12 ;  /* 0x0000003a300c723c */ /* 0x040fe2000004180c */
[----:B------:R-:W5:Y:S04]  /*193c0*/  LDSM.16.MT88.4 R56, [R184+0xb800] ;  /* 0x00b80000b838783b */ /* 0x000f680000004200 */
[----:B------:R-:W2:Y:S03]  /*193d0*/  MUFU.EX2 R157, R157 ;  /* 0x0000009d009d7308 */ /* 0x000ea60000000800 */
[C---:B-1----:R-:W-:Y:S05]  /*193e0*/  HMMA.16816.F32.BF16 R24, R48.reuse, R64, R24 ;  /* 0x000000403018723c */ /* 0x042fea0000041818 */
[----:B------:R-:W-:Y:S03]  /*193f0*/  MUFU.EX2 R159, R159 ;  /* 0x0000009f009f7308 */ /* 0x000fe60000000800 */
[C---:B------:R-:W-:Y:S01]  /*19400*/  HMMA.16816.F32.BF16 R28, R48.reuse, R66, R28 ;  /* 0x00000042301c723c */ /* 0x040fe2000004181c */
[----:B------:R-:W1:Y:S04]  /*19410*/  LDSM.16.MT88.4 R64, [R186+0x9c00] ;  /* 0x009c0000ba40783b */ /* 0x000e680000004200 */
[----:B------:R-:W1:Y:S03]  /*19420*/  MUFU.EX2 R172, R172 ;  /* 0x000000ac00ac7308 */ /* 0x000e660000000800 */
[C---:B------:R-:W-:Y:S05]  /*19430*/  HMMA.16816.F32.BF16 R16, R48.reuse, R72, R16 ;  /* 0x000000483010723c */ /* 0x040fea0000041810 */
[----:B------:R-:W1:Y:S03]  /*19440*/  MUFU.EX2 R168, R168 ;  /* 0x000000a800a87308 */ /* 0x000e660000000800 */
[C---:B---3--:R-:W-:Y:S05]  /*19450*/  HMMA.16816.F32.BF16 R52, R48.reuse, R60, R52 ;  /* 0x0000003c3034723c */ /* 0x048fea0000041834 */
[----:B------:R-:W-:Y:S03]  /*19460*/  MUFU.EX2 R158, R158 ;  /* 0x0000009e009e7308 */ /* 0x000fe60000000800 */
[C---:B------:R-:W-:Y:S01]  /*19470*/  HMMA.16816.F32.BF16 R4, R48.reuse, R62, R4 ;  /* 0x0000003e3004723c */ /* 0x040fe20000041804 */
[----:B------:R-:W-:Y:S04]  /*19480*/  LDSM.16.MT88.4 R60, [R184+0xbc00] ;  /* 0x00bc0000b83c783b */ /* 0x000fe80000004200 */
[----:B------:R-:W-:Y:S03]  /*19490*/  MUFU.EX2 R161, R161 ;  /* 0x000000a100a17308 */ /* 0x000fe60000000800 */
[C---:B-----5:R-:W-:Y:S05]  /*194a0*/  HMMA.16816.F32.BF16 R32, R48.reuse, R56, R32 ;  /* 0x000000383020723c */ /* 0x060fea0000041820 */
[----:B------:R-:W-:Y:S03]  /*194b0*/  MUFU.EX2 R156, R156 ;  /* 0x0000009c009c7308 */ /* 0x000fe60000000800 */
[C---:B------:R-:W-:Y:S01]  /*194c0*/  HMMA.16816.F32.BF16 R36, R48.reuse, R58, R36 ;  /* 0x0000003a3024723c */ /* 0x040fe20000041824 */
[----:B------:R-:W3:Y:S04]  /*194d0*/  LDSM.16.MT88.4 R56, [R186+0xbc00] ;  /* 0x00bc0000ba38783b */ /* 0x000ee80000004200 */
[----:B------:R-:W-:Y:S03]  /*194e0*/  MUFU.EX2 R153, R153 ;  /* 0x0000009900997308 */ /* 0x000fe60000000800 */
[C---:B------:R-:W-:Y:S01]  /*194f0*/  HMMA.16816.F32.BF16 R20, R48.reuse, R74, R20 ;  /* 0x0000004a3014723c */ /* 0x040fe20000041814 */
[----:B------:R-:W5:Y:S04]  /*19500*/  LDSM.16.MT88.4 R72, [R184+0x9c00] ;  /* 0x009c0000b848783b */ /* 0x000f680000004200 */
[----:B------:R-:W1:Y:S03]  /*19510*/  MUFU.EX2 R160, R160 ;  /* 0x000000a000a07308 */ /* 0x000e660000000800 */
[C---:B------:R-:W-:Y:S05]  /*19520*/  HMMA.16816.F32.BF16 R40, R48.reuse, R68, R40 ;  /* 0x000000443028723c */ /* 0x040fea0000041828 */
[----:B------:R-:W-:Y:S03]  /*19530*/  MUFU.EX2 R149, R149 ;  /* 0x0000009500957308 */ /* 0x000fe60000000800 */
[----:B------:R-:W-:Y:S01]  /*19540*/  HMMA.16816.F32.BF16 R44, R48, R70, R44 ;  /* 0x00000046302c723c */ /* 0x000fe2000004182c */
[----:B------:R-:W5:Y:S04]  /*19550*/  LDSM.16.MT88.4 R68, [R186+0xdc00] ;  /* 0x00dc0000ba44783b */ /* 0x000f680000004200 */
[----:B------:R-:W3:Y:S02]  /*19560*/  MUFU.EX2 R174, R174 ;  /* 0x000000ae00ae7308 */ /* 0x000ee40000000800 */
[----:B--2---:R-:W-:-:S02]  /*19570*/  F2FP.BF16.PACK_AB R48, R95, R94 ;  /* 0x0000005e5f30723e */ /* 0x004fc400000010ff */
[----:B------:R-:W-:Y:S02]  /*19580*/  F2FP.BF16.PACK_AB R49, R91, R90 ;  /* 0x0000005a5b31723e */ /* 0x000fe400000010ff */
[----:B----4-:R-:W-:Y:S02]  /*19590*/  F2FP.BF16.PACK_AB R50, R164, R155 ;  /* 0x0000009ba432723e */ /* 0x010fe400000010ff */
[----:B------:R-:W-:Y:S01]  /*195a0*/  F2FP.BF16.PACK_AB R51, R166, R93 ;  /* 0x0000005da633723e */ /* 0x000fe200000010ff */
[----:B------:R-:W2:Y:S06]  /*195b0*/  MUFU.EX2 R147, R147 ;  /* 0x0000009300937308 */ /* 0x000eac0000000800 */
[C---:B-1----:R-:W-:Y:S02]  /*195c0*/  HMMA.16816.F32.BF16 R8, R48.reuse, R64, R8 ;  /* 0x000000403008723c */ /* 0x042fe40000041808 */
        /* <DEDUP_REMOVED lines=8> */
[----:B------:R-:W-:Y:S06]  /*19650*/  MUFU.EX2 R146, R146 ;  /* 0x0000009200927308 */ /* 0x000fec0000000800 */
[C---:B------:R-:W-:Y:S02]  /*19660*/  HMMA.16816.F32.BF16 R32, R48.reuse, R60, R32 ;  /* 0x0000003c3020723c */ /* 0x040fe40000041820 */
[----:B------:R-:W4:Y:S06]  /*19670*/  MUFU.EX2 R145, R145 ;  /* 0x0000009100917308 */ /* 0x000f2c0000000800 */
[C---:B------:R-:W-:Y:S01]  /*19680*/  HMMA.16816.F32.BF16 R36, R48.reuse, R62, R36 ;  /* 0x0000003e3024723c */ /* 0x040fe20000041824 */
[----:B------:R-:W2:Y:S01]  /*19690*/  LDSM.16.MT88.4 R60, [R186+0xc000] ;  /* 0x00c00000ba3c783b */ /* 0x000ea20000004200 */
[----:B------:R-:W-:Y:S06]  /*196a0*/  MUFU.EX2 R144, R144 ;  /* 0x0000009000907308 */ /* 0x000fec0000000800 */
[C---:B-----5:R-:W-:Y:S02]  /*196b0*/  HMMA.16816.F32.BF16 R16, R48.reuse, R72, R16 ;  /* 0x000000483010723c */ /* 0x060fe40000041810 */
[----:B------:R-:W5:Y:S06]  /*196c0*/  MUFU.EX2 R143, R143 ;  /* 0x0000008f008f7308 */ /* 0x000f6c0000000800 */
        /* <DEDUP_REMOVED lines=10> */
[----:B------:R-:W-:Y:S01]  /*19770*/  HMMA.16816.F32.BF16 R4, R48, R66, R4 ;  /* 0x000000423004723c */ /* 0x000fe20000041804 */
[----:B------:R-:W-:Y:S06]  /*19780*/  LDSM.16.MT88.4 R64, [R184+0xe000] ;  /* 0x00e00000b840783b */ /* 0x000fec0000004200 */
[----:B------:R-:W-:-:S02]  /*19790*/  F2FP.BF16.PACK_AB R48, R157, R162 ;  /* 0x000000a29d30723e */ /* 0x000fc400000010ff */
[----:B------:R-:W-:Y:S02]  /*197a0*/  F2FP.BF16.PACK_AB R49, R170, R163 ;  /* 0x000000a3aa31723e */ /* 0x000fe400000010ff */
[----:B------:R-:W-:Y:S02]  /*197b0*/  F2FP.BF16.PACK_AB R50, R172, R159 ;  /* 0x0000009fac32723e */ /* 0x000fe400000010ff */
[----:B------:R-:W-:-:S07]  /*197c0*/  F2FP.BF16.PACK_AB R51, R168, R165 ;  /* 0x000000a5a833723e */ /* 0x000fce00000010ff */
[C---:B---3--:R-:W-:Y:S08]  /*197d0*/  HMMA.16816.F32.BF16 R8, R48.reuse, R56, R8 ;  /* 0x000000383008723c */ /* 0x048ff00000041808 */
        /* <DEDUP_REMOVED lines=8> */
[C---:B------:R-:W-:Y:S08]  /*19860*/  HMMA.16816.F32.BF16 R40, R48.reuse, R68, R40 ;  /* 0x000000443028723c */ /* 0x040ff00000041828 */
[C---:B-1----:R-:W-:Y:S08]  /*19870*/  HMMA.16816.F32.BF16 R32, R48.reuse, R56, R32 ;  /* 0x000000383020723c */ /* 0x042ff00000041820 */
[C---:B------:R-:W-:Y:S01]  /*19880*/  HMMA.16816.F32.BF16 R36, R48.reuse, R58, R36 ;  /* 0x0000003a3024723c */ /* 0x040fe20000041824 */
[----:B------:R-:W1:Y:S07]  /*19890*/  LDSM.16.MT88.4 R56, [R186+0xc400] ;  /* 0x00c40000ba38783b */ /* 0x000e6e0000004200 */
[C---:B------:R-:W-:Y:S01]  /*198a0*/  HMMA.16816.F32.BF16 R44, R48.reuse, R70, R44 ;  /* 0x00000046302c723c */ /* 0x040fe2000004182c */
[----:B------:R-:W1:Y:S07]  /*198b0*/  LDSM.16.MT88.4 R68, [R186+0xe400] ;  /* 0x00e40000ba44783b */ /* 0x000e6e0000004200 */
        /* <DEDUP_REMOVED lines=16> */
[C---:B------:R-:W-:Y:S08]  /*199c0*/  HMMA.16816.F32.BF16 R40, R48.reuse, R68, R40 ;  /* 0x000000443028723c */ /* 0x040ff00000041828 */
[C---:B--2---:R-:W-:Y:S08]  /*199d0*/  HMMA.16816.F32.BF16 R32, R48.reuse, R60, R32 ;  /* 0x0000003c3020723c */ /* 0x044ff00000041820 */
[C---:B------:R-:W-:Y:S01]  /*199e0*/  HMMA.16816.F32.BF16 R36, R48.reuse, R62, R36 ;  /* 0x0000003e3024723c */ /* 0x040fe20000041824 */
[----:B------:R-:W1:Y:S07]  /*199f0*/  LDSM.16.MT88.4 R60, [R186+0xc800] ;  /* 0x00c80000ba3c783b */ /* 0x000e6e0000004200 */
[C---:B------:R-:W-:Y:S01]  /*19a00*/  HMMA.16816.F32.BF16 R44, R48.reuse, R70, R44 ;  /* 0x00000046302c723c */ /* 0x040fe2000004182c */
[----:B------:R-:W-:Y:S07]  /*19a10*/  LDSM.16.MT88.4 R68, [R186+0xe800] ;  /* 0x00e80000ba44783b */ /* 0x000fee0000004200 */
[C---:B------:R-:W-:Y:S07]  /*19a20*/  HMMA.16816.F32.BF16 R52, R48.reuse, R64, R52 ;  /* 0x000000403034723c */ /* 0x040fee0000041834 */
[----:B----4-:R-:W-:Y:S01]  /*19a30*/  F2FP.BF16.PACK_AB R64, R145, R146 ;  /* 0x000000929140723e */ /* 0x010fe200000010ff */
[----:B------:R-:W-:Y:S01]  /*19a40*/  HMMA.16816.F32.BF16 R4, R48, R66, R4 ;  /* 0x000000423004723c */ /* 0x000fe20000041804 */
[----:B------:R-:W2:Y:S01]  /*19a50*/  LDSM.16.MT88.4 R48, [R184+0xc800] ;  /* 0x00c80000b830783b */ /* 0x000ea20000004200 */
[----:B------:R-:W-:-:S05]  /*19a60*/  F2FP.BF16.PACK_AB R65, R148, R151 ;  /* 0x000000979441723e */ /* 0x000fca00000010ff */
[----:B-----5:R-:W-:Y:S02]  /*19a70*/  F2FP.BF16.PACK_AB R66, R143, R144 ;  /* 0x000000908f42723e */ /* 0x020fe400000010ff */
        /* <DEDUP_REMOVED lines=8> */
[-CC-:B------:R-:W-:Y:S01]  /*19b00*/  FFMA.FTZ R62, R124, R139.reuse, -R134.reuse ;  /* 0x0000008b7c3e7223 */ /* 0x180fe20000010886 */
[----:B------:R-:W-:Y:S01]  /*19b10*/  HMMA.16816.F32.BF16 R12, R64, R74, R12 ;  /* 0x0000004a400c723c */ /* 0x000fe2000004180c */
[----:B------:R-:W-:-:S04]  /*19b20*/  FFMA.FTZ R63, R123, R139, -R134 ;  /* 0x0000008b7b3f7223 */ /* 0x000fc80000010886 */
[----:B------:R-:W-:Y:S03]  /*19b30*/  MUFU.EX2 R61, R61 ;  /* 0x0000003d003d7308 */ /* 0x000fe60000000800 */
[C---:B--2---:R-:W-:Y:S05]  /*19b40*/  HMMA.16816.F32.BF16 R32, R64.reuse, R48, R32 ;  /* 0x000000304020723c */ /* 0x044fea0000041820 */
[----:B------:R-:W1:Y:S02]  /*19b50*/  MUFU.EX2 R62, R62 ;  /* 0x0000003e003e7308 */ /* 0x000e640000000800 */
[----:B------:R-:W-:Y:S01]  /*19b60*/  FFMA.FTZ R49, R209, R140, R133 ;  /* 0x0000008cd1317223 */ /* 0x000fe20000010085 */
[----:B------:R-:W-:Y:S03]  /*19b70*/  HMMA.16816.F32.BF16 R40, R64, R68, R40 ;  /* 0x000000444028723c */ /* 0x000fe60000041828 */
[----:B------:R-:W-:-:S02]  /*19b80*/  FADD.FTZ R49, R132, R49 ;  /* 0x0000003184317221 */ /* 0x000fc40000010000 */
[----:B------:R-:W-:Y:S02]  /*19b90*/  MUFU.EX2 R63, R63 ;  /* 0x0000003f003f7308 */ /* 0x000fe40000000800 */
[----:B------:R-:W-:Y:S01]  /*19ba0*/  FADD.FTZ R130, R130, R49 ;  /* 0x0000003182827221 */ /* 0x000fe20000010000 */
[C---:B------:R-:W-:Y:S01]  /*19bb0*/  HMMA.16816.F32.BF16 R44, R64.reuse, R70, R44 ;  /* 0x00000046402c723c */ /* 0x040fe2000004182c */
[----:B------:R-:W-:Y:S02]  /*19bc0*/  F2FP.BF16.PACK_AB R69, R169, R120 ;  /* 0x00000078a945723e */ /* 0x000fe400000010ff */
[----:B------:R-:W-:Y:S02]  /*19bd0*/  FADD.FTZ R141, R141, R130 ;  /* 0x000000828d8d7221 */ /* 0x000fe40000010000 */
[----:B------:R-:W2:Y:S01]  /*19be0*/  MUFU.EX2 R118, R118 ;  /* 0x0000007600767308 */ /* 0x000ea20000000800 */
[----:B-1----:R-:W-:Y:S01]  /*19bf0*/  F2FP.BF16.PACK_AB R68, R62, R61 ;  /* 0x0000003d3e44723e */ /* 0x002fe200000010ff */
[----:B------:R-:W-:Y:S01]  /*19c00*/  FADD.FTZ R2, R84, R141 ;  /* 0x0000008d54027221 */ /* 0x000fe20000010000 */
[----:B------:R-:W-:Y:S01]  /*19c10*/  F2FP.BF16.PACK_AB R71, R119, R60 ;  /* 0x0000003c7747723e */ /* 0x000fe200000010ff */
[----:B------:R-:W-:Y:S02]  /*19c20*/  HMMA.16816.F32.BF16 R16, R64, R56, R16 ;  /* 0x000000384010723c */ /* 0x000fe40000041810 */
[----:B------:R-:W-:-:S04]  /*19c30*/  FADD.FTZ R2, R81, R2 ;  /* 0x0000000251027221 */ /* 0x000fc80000010000 */
[----:B------:R-:W-:Y:S02]  /*19c40*/  FADD.FTZ R3, R77, R2 ;  /* 0x000000024d037221 */ /* 0x000fe40000010000 */
[C---:B------:R-:W-:Y:S01]  /*19c50*/  HMMA.16816.F32.BF16 R20, R64.reuse, R58, R20 ;  /* 0x0000003a4014723c */ /* 0x040fe20000041814 */
[----:B------:R-:W1:Y:S01]  /*19c60*/  LDSM.16.MT88.4 R56, [R184+0xe800] ;  /* 0x00e80000b838783b */ /* 0x000e620000004200 */
[----:B------:R-:W-:Y:S01]  /*19c70*/  FADD.FTZ R3, R76, R3 ;  /* 0x000000034c037221 */ /* 0x000fe20000010000 */
[----:B--2---:R-:W-:Y:S01]  /*19c80*/  F2FP.BF16.PACK_AB R70, R118, R63 ;  /* 0x0000003f7646723e */ /* 0x004fe200000010ff */
[----:B------:R-:W-:Y:S01]  /*19c90*/  FADD.FTZ R2, R90, R89 ;  /* 0x000000595a027221 */ /* 0x000fe20000010000 */
[----:B------:R-:W2:Y:S01]  /*19ca0*/  LDSM.16.MT88.4 R76, [R186+0xec00] ;  /* 0x00ec0000ba4c783b */ /* 0x000ea20000004200 */
[----:B------:R-:W-:Y:S02]  /*19cb0*/  FADD.FTZ R82, R82, R3 ;  /* 0x0000000352527221 */ /* 0x000fe40000010000 */
[----:B------:R-:W-:Y:S01]  /*19cc0*/  HMMA.16816.F32.BF16 R36, R64, R50, R36 ;  /* 0x000000324024723c */ /* 0x000fe20000041824 */
[----:B------:R-:W-:Y:S01]  /*19cd0*/  FADD.FTZ R2, R91, R2 ;  /* 0x000000025b027221 */ /* 0x000fe20000010000 */
[----:B------:R-:W3:Y:S01]  /*19ce0*/  LDSM.16.MT88.4 R48, [R186+0xcc00] ;  /* 0x00cc0000ba30783b */ /* 0x000ee20000004200 */
[----:B------:R-:W-:-:S02]  /*19cf0*/  FADD.FTZ R85, R85, R82 ;  /* 0x0000005255557221 */ /* 0x000fc40000010000 */
[----:B------:R-:W-:Y:S02]  /*19d00*/  FADD.FTZ R93, R93, R2 ;  /* 0x000000025d5d7221 */ /* 0x000fe40000010000 */
[----:B------:R-:W-:Y:S01]  /*19d10*/  FADD.FTZ R86, R86, R85 ;  /* 0x0000005556567221 */ /* 0x000fe20000010000 */
[----:B------:R-:W-:Y:S01]  /*19d20*/  HMMA.16816.F32.BF16 R112, R68, R108, R8 ;  /* 0x0000006c4470723c */ /* 0x000fe20000041808 */
[----:B------:R-:W-:Y:S01]  /*19d30*/  FADD.FTZ R166, R166, R93 ;  /* 0x0000005da6a67221 */ /* 0x000fe20000010000 */
[----:B------:R-:W4:Y:S01]  /*19d40*/  LDSM.16.MT88.4 R8, [R184+0xcc00] ;  /* 0x00cc0000b808783b */ /* 0x000f220000004200 */
[----:B------:R-:W-:Y:S02]  /*19d50*/  FADD.FTZ R87, R87, R86 ;  /* 0x0000005657577221 */ /* 0x000fe40000010000 */
[----:B------:R-:W-:-:S03]  /*19d60*/  FADD.FTZ R163, R163, R166 ;  /* 0x000000a6a3a37221 */ /* 0x000fc60000010000 */
[----:B------:R-:W-:Y:S01]  /*19d70*/  HMMA.16816.F32.BF16 R108, R68, R110, R12 ;  /* 0x0000006e446c723c */ /* 0x000fe2000004180c */
[----:B------:R-:W-:-:S06]  /*19d80*/  FADD.FTZ R170, R170, R163 ;  /* 0x000000a3aaaa7221 */ /* 0x000fcc0000010000 */
[----:B------:R-:W-:Y:S01]  /*19d90*/  FADD.FTZ R12, R94, R87 ;  /* 0x000000575e0c7221 */ /* 0x000fe20000010000 */
[----:B------:R-:W-:Y:S03]  /*19da0*/  HMMA.16816.F32.BF16 R104, R68, R100, R16 ;  /* 0x000000644468723c */ /* 0x000fe60000041810 */
[----:B------:R-:W-:-:S04]  /*19db0*/  FADD.FTZ R12, R95, R12 ;  /* 0x0000000c5f0c7221 */ /* 0x000fc80000010000 */
[----:B------:R-:W-:Y:S01]  /*19dc0*/  FADD.FTZ R3, R155, R12 ;  /* 0x0000000c9b037221 */ /* 0x000fe20000010000 */
[----:B------:R-:W-:Y:S01]  /*19dd0*/  HMMA.16816.F32.BF16 R100, R68, R102, R20 ;  /* 0x000000664464723c */ /* 0x000fe20000041814 */
[----:B------:R-:W5:Y:S02]  /*19de0*/  LDSM.16.MT88.4 R12, [R184+0xec00] ;  /* 0x00ec0000b80c783b */ /* 0x000f640000004200 */
        /* <DEDUP_REMOVED lines=17> */
[----:B---3--:R-:W-:Y:S01]  /*19f00*/  HMMA.16816.F32.BF16 R96, R68, R48, R24 ;  /* 0x000000304460723c */ /* 0x008fe20000041818 */
[----:B------:R-:W-:Y:S02]  /*19f10*/  FADD.FTZ R151, R151, R2 ;  /* 0x0000000297977221 */ /* 0x000fe40000010000 */
        /* <DEDUP_REMOVED lines=8> */
[----:B----4-:R-:W-:Y:S01]  /*19fa0*/  HMMA.16816.F32.BF16 R88, R68, R8, R32 ;  /* 0x000000084458723c */ /* 0x010fe20000041820 */
        /* <DEDUP_REMOVED lines=10> */
[----:B------:R-:W-:Y:S01]  /*1a050*/  HMMA.16816.F32.BF16 R76, R68, R78, R44 ;  /* 0x0000004e444c723c */ /* 0x000fe2000004182c */
[----:B------:R-:W-:Y:S02]  /*1a060*/  FADD.FTZ R212, R119, R60 ;  /* 0x0000003c77d47221 */ /* 0x000fe40000010000 */
[----:B------:R-:W-:-:S05]  /*1a070*/  FADD.FTZ R209, R118, R63 ;  /* 0x0000003f76d17221 */ /* 0x000fca0000010000 */
[C---:B-----5:R-:W-:Y:S08]  /*1a080*/  HMMA.16816.F32.BF16 R72, R68.reuse, R12, R52 ;  /* 0x0000000c4448723c */ /* 0x060ff00000041834 */
[----:B------:R-:W-:Y:S11]  /*1a090*/  HMMA.16816.F32.BF16 R68, R68, R14, R4 ;  /* 0x0000000e4444723c */ /* 0x000ff60000041804 */
[----:B------:R-:W-:Y:S08]  /*1a0a0*/  @!UPT UIADD3 URZ, URZ, URZ, URZ ;  /* 0x0000003f3f3ff290 */ /* 0x000ff0000fffe03f */
.L_x_3490:
[----:B------:R-:W-:Y:S05]  /*1a0b0*/  @!P6 BRA `(.L_x_3499) ;  /* 0x00004df00000e947 */ /* 0x000fea0003800000 */
[----:B------:R-:W-:Y:S02]  /*1a0c0*/  MOV R119, R2 ;  /* 0x0000000200777202 */ /* 0x000fe40000000f00 */
[----:B------:R-:W-:-:S02]  /*1a0d0*/  MOV R118, R3 ;  /* 0x0000000300767202 */ /* 0x000fc40000000f00 */
.L_x_3508:
        /* <DEDUP_REMOVED lines=69> */
.L_x_3501:
[----:B------:R-:W2:Y:S02]  /*1a530*/  LD.E R3, [R116.64+0x40] ;  /* 0x0000400474037980 */ /* 0x000ea4000c101900 */
[----:B--2---:R-:W-:Y:S04]  /*1a540*/  LEA R3, -R3, RZ, 0x7 ;  /* 0x000000ff03037211 */ /* 0x004fe800078e39ff */
[----:B------:R-:W-:Y:S02]  /*1a550*/  SHF.R.S32.HI R4, RZ, 0x1f, R3 ;  /* 0x0000001fff047819 */ /* 0x000fe40000011403 */
.L_x_3502:
[----:B------:R-:W-:Y:S05]  /*1a560*/  BSYNC B0 ;  /* 0x0000000000007941 */ /* 0x000fea0003800000 */
.L_x_3500:
        /* <DEDUP_REMOVED lines=47> */
[----:B------:R-:W-:Y:S07]  /*1a860*/  ISETP.GT.AND P0, PT, R203, R194, PT ;  /* 0x000000c2cb00720c */ /* 0x000fee0003f04270 */
        /* <DEDUP_REMOVED lines=283> */
[-C--:B------:R-:W-:Y:S04]  /*1ba20*/  FMUL.FTZ R61, R61, R211.reuse ;  /* 0x000000d33d3d7220 */ /* 0x080fe80000410000 */
[-C--:B------:R-:W-:Y:S02]  /*1ba30*/  FMUL.FTZ R57, R66, R211.reuse ;  /* 0x000000d342397220 */ /* 0x080fe40000410000 */
[-C--:B-----5:R-:W-:Y:S02]  /*1ba40*/  FMUL.FTZ R55, R67, R211.reuse ;  /* 0x000000d343377220 */ /* 0x0a0fe40000410000 */
[-C--:B------:R-:W-:Y:S01]  /*1ba50*/  FMUL.FTZ R65, R65, R211.reuse ;  /* 0x000000d341417220 */ /* 0x080fe20000410000 */
[----:B------:R3:W3:Y:S01]  /*1ba60*/  MUFU.TANH R139, R25 ;  /* 0x00000019008b7308 */ /* 0x0006e20000002400 */
[-C--:B-1----:R-:W-:Y:S09]  /*1ba70*/  FMUL.FTZ R4, R60, R211.reuse ;  /* 0x000000d33c047220 */ /* 0x082ff20000410000 */
[----:B------:R1:W1:Y:S01]  /*1ba80*/  MUFU.TANH R170, R26 ;  /* 0x0000001a00aa7308 */ /* 0x0002620000002400 */
[----:B--2---:R-:W-:Y:S09]  /*1ba90*/  FMUL.FTZ R6, R64, R211 ;  /* 0x000000d340067220 */ /* 0x004ff20000410000 */
        /* <DEDUP_REMOVED lines=39> */
[----:B---34-:R-:W-:Y:S01]  /*1bd10*/  BSSY B0, `(.L_x_3505) ;  /* 0x0000044000007945 */ /* 0x018fe20003800000 */
[----:B------:R-:W-:-:S05]  /*1bd20*/  @!P3 BRA `(.L_x_3506) ;  /* 0x000003f00000b947 */ /* 0x000fca0003800000 */
[----:B------:R-:W-:Y:S01]  /*1bd30*/  IMAD.SHL.U32 R3, R203, 0x80, RZ ;  /* 0x00000080cb037824 */ /* 0x000fe200078e00ff */
[----:B------:R-:W3:Y:S04]  /*1bd40*/  LD.E R12, [R116.64+0x170] ;  /* 0x00017004740c7980 */ /* 0x000ee8000c101900 */
[C---:B------:R-:W-:Y:S04]  /*1bd50*/  IADD3 R8, R3.reuse, -0x80, RZ ;  /* 0xffffff8003087810 */ /* 0x040fe80007ffe0ff */
[----:B--2---:R-:W-:Y:S02]  /*1bd60*/  IABS R4, R8 ;  /* 0x0000000800047213 */ /* 0x004fe40000000000 */
[-C--:B---3--:R-:W-:Y:S02]  /*1bd70*/  IABS R9, R12.reuse ;  /* 0x0000000c00097213 */ /* 0x088fe40000000000 */
[-C--:B------:R-:W-:Y:S02]  /*1bd80*/  IABS R7, R12.reuse ;  /* 0x0000000c00077213 */ /* 0x080fe40000000000 */
[----:B------:R-:W2:Y:S01]  /*1bd90*/  I2F.RP R6, R9 ;  /* 0x0000000900067306 */ /* 0x000ea20000209400 */
[-C--:B------:R-:W-:Y:S02]  /*1bda0*/  LOP3.LUT R8, R8, R12.reuse, RZ, 0x3c, !PT ;  /* 0x0000000c08087212 */ /* 0x080fe400078e3cff */
        /* <DEDUP_REMOVED lines=24> */
[----:B------:R-:W-:Y:S01]  /*1bf30*/  LOP3.LUT R2, RZ, R12, RZ, 0x33, !PT ;  /* 0x0000000cff027212 */ /* 0x000fe200078e33ff */
[----:B------:R-:W3:Y:S04]  /*1bf40*/  LD.E.64 R8, [R116.64+0x38] ;  /* 0x0000380474087980 */ /* 0x000ee8000c101b00 */
[----:B------:R-:W-:Y:S02]  /*1bf50*/  @P1 IADD3 R6, R6, 0x1, RZ ;  /* 0x0000000106061810 */ /* 0x000fe40007ffe0ff */
[----:B------:R-:W-:Y:S03]  /*1bf60*/  ISETP.GE.AND P1, PT, R3, RZ, PT ;  /* 0x000000ff0300720c */ /* 0x000fe60003f26270 */
[----:B------:R-:W-:Y:S01]  /*1bf70*/  @!P0 IMAD.MOV R6, RZ, RZ, -R6 ;  /* 0x000000ffff068224 */ /* 0x000fe200078e0a06 */
[----:B------:R-:W-:Y:S02]  /*1bf80*/  @P6 IADD3 R11, R11, 0x1, RZ ;  /* 0x000000010b0b6810 */ /* 0x000fe40007ffe0ff */
[----:B------:R-:W-:Y:S04]  /*1bf90*/  ISETP.NE.AND P6, PT, R12, RZ, PT ;  /* 0x000000ff0c00720c */ /* 0x000fe80003fc5270 */
[C---:B------:R-:W-:Y:S03]  /*1bfa0*/  SEL R7, R2.reuse, R6, !P6 ;  /* 0x0000000602077207 */ /* 0x040fe60007000000 */
[----:B------:R-:W-:Y:S01]  /*1bfb0*/  @!P1 IMAD.MOV R11, RZ, RZ, -R11 ;  /* 0x000000ffff0b9224 */ /* 0x000fe200078e0a0b */
[CC--:B-1----:R-:W-:Y:S04]  /*1bfc0*/  LEA R26, P1, R7.reuse, R204.reuse, 0x2 ;  /* 0x000000cc071a7211 */ /* 0x0c2fe800078210ff */
        /* <DEDUP_REMOVED lines=21> */
.L_x_3506:
[----:B------:R-:W3:Y:S02]  /*1c120*/  LD.E R9, [R116.64+0x38] ;  /* 0x0000380474097980 */ /* 0x000ee4000c101900 */
[----:B---3--:R-:W-:Y:S04]  /*1c130*/  LEA R9, -R9, RZ, 0x7 ;  /* 0x000000ff09097211 */ /* 0x008fe800078e39ff */
[----:B------:R-:W-:Y:S02]  /*1c140*/  SHF.R.S32.HI R2, RZ, 0x1f, R9 ;  /* 0x0000001fff027819 */ /* 0x000fe40000011409 */
.L_x_3507:
[----:B------:R-:W-:Y:S05]  /*1c150*/  BSYNC B0 ;  /* 0x0000000000007941 */ /* 0x000fea0003800000 */
.L_x_3505:
[C---:B------:R-:W-:Y:S02]  /*1c160*/  LEA R24, P1, R9.reuse, R196, 0x1 ;  /* 0x000000c409187211 */ /* 0x040fe400078208ff */
[C---:B------:R-:W-:Y:S02]  /*1c170*/  IADD3 R7, P0, R9.reuse, R192, RZ ;  /* 0x000000c009077210 */ /* 0x040fe40007f1e0ff */
[-C--:B------:R-:W-:Y:S02]  /*1c180*/  LEA.HI.X R25, R9, R195.reuse, R2, 0x1, P1 ;  /* 0x000000c309197211 */ /* 0x080fe400008f0c02 */
[CC--:B------:R-:W-:Y:S01]  /*1c190*/  @P5 LEA R22, P6, R7.reuse, R196.reuse, 0x1 ;  /* 0x000000c407165211 */ /* 0x0c0fe200078c08ff */
[--C-:B--2---:R-:W-:Y:S01]  /*1c1a0*/  IMAD.X R4, R2, 0x1, R193.reuse, P0 ;  /* 0x0000000102047824 */ /* 0x104fe200000e06c1 */
        /* <DEDUP_REMOVED lines=21> */
[C---:B-1----:R-:W-:Y:S02]  /*1c300*/  @P2 LEA R26, P0, R3.reuse, R196, 0x1 ;  /* 0x000000c4031a2211 */ /* 0x042fe400078008ff */
        /* <DEDUP_REMOVED lines=64> */
.L_x_3504:
[----:B---34-:R-:W-:Y:S05]  /*1c710*/  BSYNC B1 ;  /* 0x0000000000017941 */ /* 0x018fea0003800000 */
.L_x_3503:
[----:B--2---:R-:W2:Y:S01]  /*1c720*/  LD.E R54, [R116.64+0xdc] ;  /* 0x0000dc0474367980 */ /* 0x004ea2000c101900 */
[----:B------:R-:W-:Y:S03]  /*1c730*/  LEA R2, R203, R208, 0x7 ;  /* 0x000000d0cb027211 */ /* 0x000fe600078e38ff */
[----:B------:R-:W-:Y:S01]  /*1c740*/  LDSM.16.MT88.4 R44, [R186+0xd000] ;  /* 0x00d00000ba2c783b */ /* 0x000fe20000004200 */
[----:B------:R-:W-:Y:S01]  /*1c750*/  I2F R16, R2 ;  /* 0x0000000200107306 */ /* 0x000fe20000201400 */
[C---:B------:R-:W-:Y:S02]  /*1c760*/  IADD3 R14, R2.reuse, 0x1, RZ ;  /* 0x00000001020e7810 */ /* 0x040fe40007ffe0ff */
[C---:B------:R-:W-:Y:S02]  /*1c770*/  IADD3 R9, R2.reuse, 0x8, RZ ;  /* 0x0000000802097810 */ /* 0x040fe40007ffe0ff */
[C---:B------:R-:W-:Y:S02]  /*1c780*/  IADD3 R37, R2.reuse, 0x20, RZ ;  /* 0x0000002002257810 */ /* 0x040fe40007ffe0ff */
[----:B------:R-:W-:Y:S01]  /*1c790*/  LDSM.16.MT88.4 R64, [R184+0xd000] ;  /* 0x00d00000b840783b */ /* 0x000fe20000004200 */
[C---:B------:R-:W-:Y:S02]  /*1c7a0*/  IADD3 R31, R2.reuse, 0x30, RZ ;  /* 0x00000030021f7810 */ /* 0x040fe40007ffe0ff */
        /* <DEDUP_REMOVED lines=19> */
[C---:B------:R-:W-:Y:S02]  /*1c8e0*/  IADD3 R4, R2.reuse, 0x50, RZ ;  /* 0x0000005002047810 */ /* 0x040fe40007ffe0ff */
[----:B------:R-:W-:Y:S07]  /*1c8f0*/  IADD3 R3, R2, 0x51, RZ ;  /* 0x0000005102037810 */ /* 0x000fee0007ffe0ff */
        /* <DEDUP_REMOVED lines=16> */
[----:B------:R-:W2:Y:S01]  /*1ca00*/  I2F R3, R3 ;  /* 0x0000000300037306 */ /* 0x000ea20000201400 */
[CC--:B---3--:R-:W-:Y:S02]  /*1ca10*/  FFMA.FTZ R173, R0.reuse, R14.reuse, R173 ;  /* 0x0000000e00ad7223 */ /* 0x0c8fe400000100ad */
[----:B------:R-:W-:Y:S01]  /*1ca20*/  FFMA.FTZ R181, R0, R14, R181 ;  /* 0x0000000e00b57223 */ /* 0x000fe200000100b5 */
[----:B------:R-:W-:Y:S01]  /*1ca30*/  IADD3 R14, R2, 0x58, RZ ;  /* 0x00000058020e7810 */ /* 0x000fe20007ffe0ff */
[CC--:B----4-:R-:W-:Y:S02]  /*1ca40*/  FFMA.FTZ R215, R0.reuse, R9.reuse, R215 ;  /* 0x0000000900d77223 */ /* 0x0d0fe400000100d7 */
[C---:B------:R-:W-:Y:S02]  /*1ca50*/  FFMA.FTZ R183, R0.reuse, R9, R183 ;  /* 0x0000000900b77223 */ /* 0x040fe400000100b7 */
[CC--:B------:R-:W-:Y:S01]  /*1ca60*/  FFMA.FTZ R175, R0.reuse, R16.reuse, R175 ;  /* 0x0000001000af7223 */ /* 0x0c0fe200000100af */
[----:B------:R3:W4:Y:S01]  /*1ca70*/  I2F R9, R14 ;  /* 0x0000000e00097306 */ /* 0x0007220000201400 */
[C---:B------:R-:W-:Y:S02]  /*1ca80*/  FFMA.FTZ R171, R0.reuse, R16, R171 ;  /* 0x0000001000ab7223 */ /* 0x040fe400000100ab */
[CC--:B-----5:R-:W-:Y:S02]  /*1ca90*/  FFMA.FTZ R48, R0.reuse, R12.reuse, R21 ;  /* 0x0000000c00307223 */ /* 0x0e0fe40000010015 */
[C---:B------:R-:W-:Y:S02]  /*1caa0*/  FFMA.FTZ R167, R0.reuse, R12, R167 ;  /* 0x0000000c00a77223 */ /* 0x040fe400000100a7 */
[C---:B-1----:R-:W-:Y:S02]  /*1cab0*/  FFMA.FTZ R217, R0.reuse, R8, R217 ;  /* 0x0000000800d97223 */ /* 0x042fe400000100d9 */
[C---:B------:R-:W-:Y:S02]  /*1cac0*/  FFMA.FTZ R223, R0.reuse, R42, R223 ;  /* 0x0000002a00df7223 */ /* 0x040fe400000100df */
[C---:B------:R-:W-:Y:S02]  /*1cad0*/  FFMA.FTZ R221, R0.reuse, R41, R221 ;  /* 0x0000002900dd7223 */ /* 0x040fe400000100dd */
[----:B------:R-:W-:Y:S01]  /*1cae0*/  FFMA.FTZ R213, R0, R8, R213 ;  /* 0x0000000800d57223 */ /* 0x000fe200000100d5 */
[----:B------:R-:W-:Y:S01]  /*1caf0*/  IADD3 R8, R2, 0x59, RZ ;  /* 0x0000005902087810 */ /* 0x000fe20007ffe0ff */
[CC--:B------:R-:W-:Y:S02]  /*1cb00*/  FFMA.FTZ R169, R0.reuse, R10.reuse, R169 ;  /* 0x0000000a00a97223 */ /* 0x0c0fe400000100a9 */
[C---:B------:R-:W-:Y:S02]  /*1cb10*/  FFMA.FTZ R139, R0.reuse, R10, R139 ;  /* 0x0000000a008b7223 */ /* 0x040fe4000001008b */
[C---:B------:R-:W-:Y:S01]  /*1cb20*/  FFMA.FTZ R42, R0.reuse, R42, R219 ;  /* 0x0000002a002a7223 */ /* 0x040fe200000100db */
[----:B------:R-:W1:Y:S01]  /*1cb30*/  I2F R8, R8 ;  /* 0x0000000800087306 */ /* 0x000e620000201400 */
[C---:B------:R-:W-:Y:S02]  /*1cb40*/  FFMA.FTZ R33, R0.reuse, R40, R225 ;  /* 0x0000002800217223 */ /* 0x040fe400000100e1 */
[CC--:B------:R-:W-:Y:S01]  /*1cb50*/  FFMA.FTZ R32, R0.reuse, R50.reuse, R19 ;  /* 0x0000003200207223 */ /* 0x0c0fe20000010013 */
[----:B---3--:R-:W-:Y:S01]  /*1cb60*/  FMNMX.FTZ R14, R175, R119, !PT ;  /* 0x00000077af0e7209 */ /* 0x008fe20007810000 */
[C---:B------:R-:W-:Y:S02]  /*1cb70*/  FFMA.FTZ R50, R0.reuse, R50, R17 ;  /* 0x0000003200327223 */ /* 0x040fe40000010011 */
        /* <DEDUP_REMOVED lines=24> */
[CC--:B------:R-:W-:Y:S01]  /*1cd00*/  FFMA.FTZ R148, R0.reuse, R29.reuse, R148 ;  /* 0x0000001d00947223 */ /* 0x0c0fe20000010094 */
[----:B------:R-:W-:Y:S01]  /*1cd10*/  FMNMX.FTZ R21, R41, R12, !PT ;  /* 0x0000000c29157209 */ /* 0x000fe20007810000 */
[----:B------:R-:W-:Y:S01]  /*1cd20*/  FFMA.FTZ R155, R0, R29, R155 ;  /* 0x0000001d009b7223 */ /* 0x000fe2000001009b */
[----:B------:R-:W-:Y:S01]  /*1cd30*/  FMNMX.FTZ R12, R32, R17, !PT ;  /* 0x00000011200c7209 */ /* 0x000fe20007810000 */
[----:B------:R-:W-:Y:S01]  /*1cd40*/  FFMA.FTZ R147, R0, R27, R147 ;  /* 0x0000001b00937223 */ /* 0x000fe20000010093 */
[----:B------:R3:W5:Y:S01]  /*1cd50*/  I2F R17, R10 ;  /* 0x0000000a00117306 */ /* 0x0007620000201400 */
[----:B------:R-:W-:Y:S01]  /*1cd60*/  FMNMX.FTZ R21, R40, R21, !PT ;  /* 0x0000001528157209 */ /* 0x000fe20007810000 */
[C---:B------:R-:W-:Y:S01]  /*1cd70*/  FFMA.FTZ R161, R0.reuse, R6, R161 ;  /* 0x0000000600a17223 */ /* 0x040fe200000100a1 */
[----:B------:R-:W-:Y:S01]  /*1cd80*/  FMNMX.FTZ R19, R49, R12, !PT ;  /* 0x0000000c31137209 */ /* 0x000fe20007810000 */
[----:B------:R-:W-:Y:S01]  /*1cd90*/  FFMA.FTZ R165, R0, R6, R165 ;  /* 0x0000000600a57223 */ /* 0x000fe200000100a5 */
[----:B------:R-:W-:Y:S01]  /*1cda0*/  FMNMX.FTZ R21, R50, R21, !PT ;  /* 0x0000001532157209 */ /* 0x000fe20007810000 */
[----:B------:R-:W-:Y:S01]  /*1cdb0*/  FFMA.FTZ R156, R0, R27, R156 ;  /* 0x0000001b009c7223 */ /* 0x000fe2000001009c */
[----:B------:R-:W-:Y:S01]  /*1cdc0*/  FMNMX.FTZ R19, R48, R19, !PT ;  /* 0x0000001330137209 */ /* 0x000fe20007810000 */
[----:B------:R-:W-:Y:S01]  /*1cdd0*/  FFMA.FTZ R150, R0, R25, R150 ;  /* 0x0000001900967223 */ /* 0x000fe20000010096 */
[----:B------:R-:W-:Y:S01]  /*1cde0*/  FMNMX.FTZ R16, R168, R21, !PT ;  /* 0x00000015a8107209 */ /* 0x000fe20007810000 */
[----:B------:R-:W-:Y:S01]  /*1cdf0*/  FFMA.FTZ R159, R0, R25, R159 ;  /* 0x00000019009f7223 */ /* 0x000fe2000001009f */
[----:B------:R-:W-:Y:S01]  /*1ce00*/  IADD3 R14, R2, 0x69, RZ ;  /* 0x00000069020e7810 */ /* 0x000fe20007ffe0ff */
[CC--:B------:R-:W-:Y:S01]  /*1ce10*/  FFMA.FTZ R162, R0.reuse, R7.reuse, R162 ;  /* 0x0000000700a27223 */ /* 0x0c0fe200000100a2 */
[----:B------:R-:W-:Y:S01]  /*1ce20*/  FMNMX.FTZ R21, R167, R16, !PT ;  /* 0x00000010a7157209 */ /* 0x000fe20007810000 */
[----:B------:R-:W-:Y:S01]  /*1ce30*/  FFMA.FTZ R163, R0, R7, R163 ;  /* 0x0000000700a37223 */ /* 0x000fe200000100a3 */
[----:B------:R-:W-:Y:S01]  /*1ce40*/  FMNMX.FTZ R12, R170, R19, !PT ;  /* 0x00000013aa0c7209 */ /* 0x000fe20007810000 */
[-C--:B------:R-:W-:Y:S01]  /*1ce50*/  FFMA.FTZ R149, R0, R4.reuse, R149 ;  /* 0x0000000400957223 */ /* 0x080fe20000010095 */
[----:B------:R-:W5:Y:S01]  /*1ce60*/  I2F R19, R14 ;  /* 0x0000000e00137306 */ /* 0x000f620000201400 */
[----:B------:R-:W-:Y:S01]  /*1ce70*/  IADD3 R13, R2, 0x60, RZ ;  /* 0x00000060020d7810 */ /* 0x000fe20007ffe0ff */
[C---:B------:R-:W-:Y:S01]  /*1ce80*/  FFMA.FTZ R157, R0.reuse, R4, R157 ;  /* 0x00000004009d7223 */ /* 0x040fe2000001009d */
[----:B------:R-:W-:Y:S01]  /*1ce90*/  FMNMX.FTZ R12, R169, R12, !PT ;  /* 0x0000000ca90c7209 */ /* 0x000fe20007810000 */
[-C--:B--2---:R-:W-:Y:S01]  /*1cea0*/  FFMA.FTZ R154, R0, R3.reuse, R154 ;  /* 0x00000003009a7223 */ /* 0x084fe2000001009a */
[----:B------:R-:W-:Y:S01]  /*1ceb0*/  IADD3 R15, R2, 0x61, RZ ;  /* 0x00000061020f7810 */ /* 0x000fe20007ffe0ff */
[----:B------:R-:W-:Y:S01]  /*1cec0*/  FFMA.FTZ R146, R0, R3, R146 ;  /* 0x0000000300927223 */ /* 0x000fe20000010092 */
[----:B---3--:R-:W-:Y:S01]  /*1ced0*/  FMNMX.FTZ R10, R132, R21, !PT ;  /* 0x00000015840a7209 */ /* 0x008fe20007810000 */
[CC--:B----4-:R-:W-:Y:S01]  /*1cee0*/  FFMA.FTZ R153, R0.reuse, R9.reuse, R153 ;  /* 0x0000000900997223 */ /* 0x0d0fe20000010099 */
[----:B------:R-:W-:Y:S01]  /*1cef0*/  FMNMX.FTZ R21, R145, R12, !PT ;  /* 0x0000000c91157209 */ /* 0x000fe20007810000 */
[----:B------:R-:W2:Y:S01]  /*1cf00*/  I2F R13, R13 ;  /* 0x0000000d000d7306 */ /* 0x000ea20000201400 */
[----:B------:R-:W-:Y:S01]  /*1cf10*/  FMNMX.FTZ R23, R139, R10, !PT ;  /* 0x0000000a8b177209 */ /* 0x000fe20007810000 */
[----:B------:R-:W-:Y:S01]  /*1cf20*/  FFMA.FTZ R144, R0, R9, R144 ;  /* 0x0000000900907223 */ /* 0x000fe20000010090 */
[----:B------:R-:W-:Y:S01]  /*1cf30*/  IADD3 R10, R2, 0x70, RZ ;  /* 0x00000070020a7810 */ /* 0x000fe20007ffe0ff */
[-C--:B-1----:R-:W-:Y:S01]  /*1cf40*/  FFMA.FTZ R151, R0, R8.reuse, R151 ;  /* 0x0000000800977223 */ /* 0x082fe20000010097 */
[----:B------:R-:W-:Y:S01]  /*1cf50*/  FMNMX.FTZ R6, R152, R23, !PT ;  /* 0x0000001798067209 */ /* 0x000fe20007810000 */
[----:B------:R-:W-:Y:S01]  /*1cf60*/  FFMA.FTZ R143, R0, R8, R143 ;  /* 0x00000008008f7223 */ /* 0x000fe2000001008f */
[----:B------:R-:W-:Y:S01]  /*1cf70*/  FMNMX.FTZ R12, R148, R21, !PT ;  /* 0x00000015940c7209 */ /* 0x000fe20007810000 */
[CC--:B-----5:R-:W-:Y:S01]  /*1cf80*/  FFMA.FTZ R140, R0.reuse, R17.reuse, R140 ;  /* 0x00000011008c7223 */ /* 0x0e0fe2000001008c */
        /* <DEDUP_REMOVED lines=8> */
[----:B------:R-:W-:Y:S01]  /*1d010*/  FMNMX.FTZ R21, R150, R21, !PT ;  /* 0x0000001596157209 */ /* 0x000fe20007810000 */
[----:B------:R-:W-:Y:S02]  /*1d020*/  LDSM.16.MT88.4 R28, [R186+0xb000] ;  /* 0x00b00000ba1c783b */ /* 0x000fe40000004200 */
[----:B------:R-:W3:Y:S01]  /*1d030*/  I2F R15, R15 ;  /* 0x0000000f000f7306 */ /* 0x000ee20000201400 */
[----:B------:R-:W-:Y:S02]  /*1d040*/  FMNMX.FTZ R12, R158, R21, !PT ;  /* 0x000000159e0c7209 */ /* 0x000fe40007810000 */
[----:B------:R-:W-:Y:S01]  /*1d050*/  FMNMX.FTZ R21, R159, R14, !PT ;  /* 0x0000000e9f157209 */ /* 0x000fe20007810000 */
[CC--:B--2---:R-:W-:Y:S01]  /*1d060*/  FFMA.FTZ R142, R0.reuse, R13.reuse, R142 ;  /* 0x0000000d008e7223 */ /* 0x0c4fe2000001008e */
[----:B------:R-:W-:Y:S01]  /*1d070*/  FMNMX.FTZ R7, R161, R12, !PT ;  /* 0x0000000ca1077209 */ /* 0x000fe20007810000 */
[----:B------:R-:W-:Y:S01]  /*1d080*/  FFMA.FTZ R134, R0, R13, R134 ;  /* 0x0000000d00867223 */ /* 0x000fe20000010086 */
[----:B------:R-:W-:Y:S02]  /*1d090*/  LDSM.16.MT88.4 R36, [R184+0xb000] ;  /* 0x00b00000b824783b */ /* 0x000fe40000004200 */
[----:B------:R-:W-:Y:S01]  /*1d0a0*/  FMNMX.FTZ R12, R160, R7, !PT ;  /* 0x00000007a00c7209 */ /* 0x000fe20007810000 */
[----:B------:R-:W2:Y:S03]  /*1d0b0*/  I2F R4, R6 ;  /* 0x0000000600047306 */ /* 0x000ea60000201400 */
[----:B------:R-:W-:Y:S01]  /*1d0c0*/  FMNMX.FTZ R12, R163, R12, !PT ;  /* 0x0000000ca30c7209 */ /* 0x000fe20007810000 */
[----:B-1----:R-:W-:Y:S01]  /*1d0d0*/  FFMA.FTZ R56, R0, R11, R56 ;  /* 0x0000000b00387223 */ /* 0x002fe20000010038 */
[----:B------:R-:W-:Y:S01]  /*1d0e0*/  FMNMX.FTZ R10, R166, R21, !PT ;  /* 0x00000015a60a7209 */ /* 0x000fe20007810000 */
[----:B------:R-:W-:Y:S01]  /*1d0f0*/  FFMA.FTZ R126, R0, R11, R126 ;  /* 0x0000000b007e7223 */ /* 0x000fe2000001007e */
[----:B------:R-:W-:Y:S01]  /*1d100*/  FMNMX.FTZ R3, R157, R12, !PT ;  /* 0x0000000c9d037209 */ /* 0x000fe20007810000 */
[----:B------:R-:W-:Y:S01]  /*1d110*/  LDSM.16.MT88.4 R20, [R184+0x9000] ;  /* 0x00900000b814783b */ /* 0x000fe20000004200 */
[----:B------:R-:W-:Y:S02]  /*1d120*/  FMNMX.FTZ R7, R165, R10, !PT ;  /* 0x0000000aa5077209 */ /* 0x000fe40007810000 */
[----:B------:R-:W-:Y:S02]  /*1d130*/  IADD3 R10, R2, 0x78, RZ ;  /* 0x00000078020a7810 */ /* 0x000fe40007ffe0ff */
[----:B------:R-:W-:Y:S01]  /*1d140*/  FMNMX.FTZ R7, R164, R7, !PT ;  /* 0x00000007a4077209 */ /* 0x000fe20007810000 */
[----:B---3--:R-:W-:Y:S01]  /*1d150*/  FFMA.FTZ R141, R0, R15, R141 ;  /* 0x0000000f008d7223 */ /* 0x008fe2000001008d */
[----:B------:R1:W3:Y:S01]  /*1d160*/  I2F R6, R10 ;  /* 0x0000000a00067306 */ /* 0x0002e20000201400 */
[----:B------:R-:W-:Y:S01]  /*1d170*/  FMNMX.FTZ R14, R154, R3, !PT ;  /* 0x000000039a0e7209 */ /* 0x000fe20007810000 */
[----:B------:R-:W-:Y:S01]  /*1d180*/  FFMA.FTZ R130, R0, R15, R130 ;  /* 0x0000000f00827223 */ /* 0x000fe20000010082 */
[----:B------:R-:W-:Y:S02]  /*1d190*/  FMNMX.FTZ R12, R162, R7, !PT ;  /* 0x00000007a20c7209 */ /* 0x000fe40007810000 */
[----:B------:R-:W-:Y:S02]  /*1d1a0*/  IADD3 R2, R2, 0x79, RZ ;  /* 0x0000007902027810 */ /* 0x000fe40007ffe0ff */
[----:B------:R-:W-:Y:S02]  /*1d1b0*/  FMNMX.FTZ R3, R149, R12, !PT ;  /* 0x0000000c95037209 */ /* 0x000fe40007810000 */
[----:B------:R-:W-:Y:S01]  /*1d1c0*/  FMNMX.FTZ R14, R153, R14, !PT ;  /* 0x0000000e990e7209 */ /* 0x000fe20007810000 */
[-C--:B--2---:R-:W-:Y:S01]  /*1d1d0*/  FFMA.FTZ R59, R0, R4.reuse, R59 ;  /* 0x00000004003b7223 */ /* 0x084fe2000001003b */
[----:B------:R-:W-:Y:S01]  /*1d1e0*/  FMNMX.FTZ R7, R146, R3, !PT ;  /* 0x0000000392077209 */ /* 0x000fe20007810000 */
[----:B------:R-:W-:Y:S01]  /*1d1f0*/  FFMA.FTZ R131, R0, R4, R131 ;  /* 0x0000000400837223 */ /* 0x000fe20000010083 */
[----:B------:R-:W2:Y:S01]  /*1d200*/  I2F R3, R2 ;  /* 0x0000000200037306 */ /* 0x000ea20000201400 */
[----:B------:R-:W-:Y:S02]  /*1d210*/  FMNMX.FTZ R9, R151, R14, !PT ;  /* 0x0000000e97097209 */ /* 0x000fe40007810000 */
[----:B------:R-:W-:Y:S01]  /*1d220*/  FMNMX.FTZ R8, R144, R7, !PT ;  /* 0x0000000790087209 */ /* 0x000fe20007810000 */
[----:B------:R-:W-:Y:S03]  /*1d230*/  LDSM.16.MT88.4 R12, [R186+0x9000] ;  /* 0x00900000ba0c783b */ /* 0x000fe60000004200 */
[----:B------:R-:W-:Y:S02]  /*1d240*/  FMNMX.FTZ R7, R143, R8, !PT ;  /* 0x000000088f077209 */ /* 0x000fe40007810000 */
[----:B-1----:R-:W-:Y:S01]  /*1d250*/  FMNMX.FTZ R10, R142, R9, !PT ;  /* 0x000000098e0a7209 */ /* 0x002fe20007810000 */
[-C--:B---3--:R-:W-:Y:S01]  /*1d260*/  FFMA.FTZ R57, R0, R6.reuse, R57 ;  /* 0x0000000600397223 */ /* 0x088fe20000010039 */
[----:B------:R-:W-:Y:S01]  /*1d270*/  FMNMX.FTZ R7, R134, R7, !PT ;  /* 0x0000000786077209 */ /* 0x000fe20007810000 */
[----:B------:R-:W-:Y:S01]  /*1d280*/  FFMA.FTZ R129, R0, R6, R129 ;  /* 0x0000000600817223 */ /* 0x000fe20000010081 */
[----:B------:R-:W-:Y:S02]  /*1d290*/  FMNMX.FTZ R9, R141, R10, !PT ;  /* 0x0000000a8d097209 */ /* 0x000fe40007810000 */
        /* <DEDUP_REMOVED lines=43> */
[-C--:B------:R-:W-:Y:S02]  /*1d550*/  FFMA.FTZ R119, R213, R54.reuse, -R133 ;  /* 0x00000036d5777223 */ /* 0x080fe40000010885 */
[-C--:B------:R-:W-:Y:S02]  /*1d560*/  FFMA.FTZ R43, R33, R54.reuse, -R135 ;  /* 0x00000036212b7223 */ /* 0x080fe40000010887 */
[-C--:B------:R-:W-:Y:S02]  /*1d570*/  FFMA.FTZ R171, R58, R54.reuse, -R133 ;  /* 0x000000363aab7223 */ /* 0x080fe40000010885 */
[-C--:B------:R-:W-:Y:S01]  /*1d580*/  FFMA.FTZ R173, R59, R54.reuse, -R135 ;  /* 0x000000363bad7223 */ /* 0x080fe20000010887 */
        /* <DEDUP_REMOVED lines=31> */
[-CC-:B------:R-:W-:Y:S02]  /*1d780*/  FFMA.FTZ R85, R41, R54.reuse, -R133.reuse ;  /* 0x0000003629557223 */ /* 0x180fe40000010885 */
        /* <DEDUP_REMOVED lines=14> */
[-CC-:B------:R-:W-:Y:S01]  /*1d870*/  FFMA.FTZ R156, R156, R54.reuse, -R133.reuse ;  /* 0x000000369c9c7223 */ /* 0x180fe20000010885 */
[----:B------:R-:W2:Y:S01]  /*1d880*/  MUFU.EX2 R119, R119 ;  /* 0x0000007700777308 */ /* 0x000ea20000000800 */
[-C--:B------:R-:W-:Y:S02]  /*1d890*/  FFMA.FTZ R159, R159, R54.reuse, -R133 ;  /* 0x000000369f9f7223 */ /* 0x080fe40000010885 */
[-CC-:B------:R-:W-:Y:S01]  /*1d8a0*/  FFMA.FTZ R158, R158, R54.reuse, -R135.reuse ;  /* 0x000000369e9e7223 */ /* 0x180fe20000010887 */
[----:B-1----:R-:W-:Y:S01]  /*1d8b0*/  F2FP.BF16.PACK_AB R60, R122, R125 ;  /* 0x0000007d7a3c723e */ /* 0x002fe200000010ff */
[-CC-:B------:R-:W-:Y:S02]  /*1d8c0*/  FFMA.FTZ R161, R161, R54.reuse, -R135.reuse ;  /* 0x00000036a1a17223 */ /* 0x180fe40000010887 */
[-CC-:B------:R-:W-:Y:S02]  /*1d8d0*/  FFMA.FTZ R160, R160, R54.reuse, -R135.reuse ;  /* 0x00000036a0a07223 */ /* 0x180fe40000010887 */
[-C--:B------:R-:W-:Y:S01]  /*1d8e0*/  FFMA.FTZ R163, R163, R54.reuse, -R135 ;  /* 0x00000036a3a37223 */ /* 0x080fe20000010887 */
[----:B------:R-:W-:Y:S01]  /*1d8f0*/  MUFU.EX2 R87, R87 ;  /* 0x0000005700577308 */ /* 0x000fe20000000800 */
[-CC-:B------:R-:W-:Y:S02]  /*1d900*/  FFMA.FTZ R166, R166, R54.reuse, -R133.reuse ;  /* 0x00000036a6a67223 */ /* 0x180fe40000010885 */
[-CC-:B------:R-:W-:Y:S02]  /*1d910*/  FFMA.FTZ R165, R165, R54.reuse, -R133.reuse ;  /* 0x00000036a5a57223 */ /* 0x180fe40000010885 */
[-C--:B------:R-:W-:Y:S02]  /*1d920*/  FFMA.FTZ R164, R164, R54.reuse, -R133 ;  /* 0x00000036a4a47223 */ /* 0x080fe40000010885 */
[-CC-:B------:R-:W-:Y:S02]  /*1d930*/  FFMA.FTZ R157, R157, R54.reuse, -R135.reuse ;  /* 0x000000369d9d7223 */ /* 0x180fe40000010887 */
[-CC-:B------:R-:W-:Y:S01]  /*1d940*/  FFMA.FTZ R154, R154, R54.reuse, -R135.reuse ;  /* 0x000000369a9a7223 */ /* 0x180fe20000010887 */
[----:B------:R-:W-:Y:S01]  /*1d950*/  MUFU.EX2 R85, R85 ;  /* 0x0000005500557308 */ /* 0x000fe20000000800 */
[-C--:B------:R-:W-:Y:S02]  /*1d960*/  FFMA.FTZ R153, R153, R54.reuse, -R135 ;  /* 0x0000003699997223 */ /* 0x080fe40000010887 */
[--C-:B------:R-:W-:Y:S01]  /*1d970*/  FFMA.FTZ R149, R149, R54, -R133.reuse ;  /* 0x0000003695957223 */ /* 0x100fe20000010885 */
[----:B--2---:R-:W-:Y:S01]  /*1d980*/  F2FP.BF16.PACK_AB R62, R119, R120 ;  /* 0x00000078773e723e */ /* 0x004fe200000010ff */
[-CC-:B------:R-:W-:Y:S02]  /*1d990*/  FFMA.FTZ R146, R146, R54.reuse, -R133.reuse ;  /* 0x0000003692927223 */ /* 0x180fe40000010885 */
[-CC-:B------:R-:W-:Y:S02]  /*1d9a0*/  FFMA.FTZ R144, R144, R54.reuse, -R133.reuse ;  /* 0x0000003690907223 */ /* 0x180fe40000010885 */
[-C--:B------:R-:W-:Y:S01]  /*1d9b0*/  FFMA.FTZ R143, R143, R54.reuse, -R133 ;  /* 0x000000368f8f7223 */ /* 0x080fe20000010885 */
[----:B------:R-:W1:Y:S01]  /*1d9c0*/  MUFU.EX2 R86, R86 ;  /* 0x0000005600567308 */ /* 0x000e620000000800 */
        /* <DEDUP_REMOVED lines=15> */
[-CC-:B------:R-:W-:Y:S02]  /*1dac0*/  FFMA.FTZ R151, R138, R54.reuse, -R135.reuse ;  /* 0x000000368a977223 */ /* 0x180fe40000010887 */
        /* <DEDUP_REMOVED lines=8> */
[-CC-:B------:R-:W-:Y:S01]  /*1db50*/  FFMA.FTZ R99, R170, R54.reuse, -R135.reuse ;  /* 0x00000036aa637223 */ /* 0x180fe20000010887 */
[----:B------:R-:W-:Y:S01]  /*1db60*/  MUFU.EX2 R97, R97 ;  /* 0x0000006100617308 */ /* 0x000fe20000000800 */
[-C--:B------:R-:W-:Y:S02]  /*1db70*/  FFMA.FTZ R98, R169, R54.reuse, -R135 ;  /* 0x00000036a9627223 */ /* 0x080fe40000010887 */
[-C--:B------:R-:W-:Y:S01]  /*1db80*/  FFMA.FTZ R169, R130, R54.reuse, -R133 ;  /* 0x0000003682a97223 */ /* 0x080fe20000010885 */
[C---:B------:R-:W-:Y:S03]  /*1db90*/  HMMA.16816.F32.BF16 R20, R60.reuse, R28, R20 ;  /* 0x0000001c3c14723c */ /* 0x040fe60000041814 */
[--C-:B------:R-:W-:Y:S02]  /*1dba0*/  FFMA.FTZ R130, R56, R54, -R135.reuse ;  /* 0x0000003638827223 */ /* 0x100fe40000010887 */
[----:B------:R-:W-:Y:S01]  /*1dbb0*/  LDSM.16.MT88.4 R56, [R184+0xe800] ;  /* 0x00e80000b838783b */ /* 0x000fe20000004200 */
        /* <DEDUP_REMOVED lines=9> */
[----:B------:R-:W-:Y:S02]  /*1dc50*/  FMUL.FTZ R49, R52, R69 ;  /* 0x0000004534317220 */ /* 0x000fe40000410000 */
        /* <DEDUP_REMOVED lines=12> */
[C---:B------:R-:W-:Y:S02]  /*1dd20*/  FMUL.FTZ R39, R53.reuse, R83 ;  /* 0x0000005335277220 */ /* 0x040fe40000410000 */
[----:B------:R-:W-:Y:S01]  /*1dd30*/  LDSM.16.MT88.4 R80, [R186+0xd400] ;  /* 0x00d40000ba50783b */ /* 0x000fe20000004200 */
[----:B------:R-:W-:Y:S01]  /*1dd40*/  FMUL.FTZ R42, R53, R78 ;  /* 0x0000004e352a7220 */ /* 0x000fe20000410000 */
[----:B------:R-:W-:Y:S01]  /*1dd50*/  MUFU.EX2 R84, R84 ;  /* 0x0000005400547308 */ /* 0x000fe20000000800 */
[-CC-:B------:R-:W-:Y:S02]  /*1dd60*/  FFMA.FTZ R96, R221, R54.reuse, -R135.reuse ;  /* 0x00000036dd607223 */ /* 0x180fe40000010887 */
[C---:B------:R-:W-:Y:S03]  /*1dd70*/  HMMA.16816.F32.BF16 R36, R60.reuse, R44, R36 ;  /* 0x0000002c3c24723c */ /* 0x040fe60000041824 */
[----:B--2---:R-:W-:Y:S02]  /*1dd80*/  FMUL.FTZ R43, R53, R79 ;  /* 0x0000004f352b7220 */ /* 0x004fe40000410000 */
[----:B------:R-:W2:Y:S01]  /*1dd90*/  LDSM.16.MT88.4 R76, [R186+0x9400] ;  /* 0x00940000ba4c783b */ /* 0x000ea20000004200 */
[--C-:B------:R-:W-:Y:S01]  /*1dda0*/  FFMA.FTZ R141, R141, R54, -R135.reuse ;  /* 0x000000368d8d7223 */ /* 0x100fe20000010887 */
[----:B------:R-:W-:Y:S01]  /*1ddb0*/  MUFU.EX2 R91, R91 ;  /* 0x0000005b005b7308 */ /* 0x000fe20000000800 */
[C---:B------:R-:W-:Y:S02]  /*1ddc0*/  FMUL.FTZ R44, R52.reuse, R72 ;  /* 0x00000048342c7220 */ /* 0x040fe40000410000 */
[C---:B------:R-:W-:Y:S03]  /*1ddd0*/  HMMA.16816.F32.BF16 R40, R60.reuse, R46, R40 ;  /* 0x0000002e3c28723c */ /* 0x040fe60000041828 */
[----:B------:R-:W-:Y:S02]  /*1dde0*/  FMUL.FTZ R45, R52, R73 ;  /* 0x00000049342d7220 */ /* 0x000fe40000410000 */
[----:B------:R-:W-:Y:S02]  /*1ddf0*/  FFMA.FTZ R140, R140, R54, -R135 ;  /* 0x000000368c8c7223 */ /* 0x000fe40000010887 */
[----:B------:R-:W3:Y:S01]  /*1de00*/  MUFU.EX2 R96, R96 ;  /* 0x0000006000607308 */ /* 0x000ee20000000800 */
[C---:B------:R-:W-:Y:S04]  /*1de10*/  FMUL.FTZ R46, R53.reuse, R74 ;  /* 0x0000004a352e7220 */ /* 0x040fe80000410000 */
[----:B------:R-:W-:Y:S02]  /*1de20*/  FMUL.FTZ R47, R53, R75 ;  /* 0x0000004b352f7220 */ /* 0x000fe40000410000 */
[----:B------:R-:W4:Y:S01]  /*1de30*/  LDSM.16.MT88.4 R72, [R184+0x9400] ;  /* 0x00940000b848783b */ /* 0x000f220000004200 */
[-CC-:B------:R-:W-:Y:S02]  /*1de40*/  FFMA.FTZ R134, R134, R54.reuse, -R133.reuse ;  /* 0x0000003686867223 */ /* 0x180fe40000010885 */
[----:B------:R-:W5:Y:S01]  /*1de50*/  MUFU.EX2 R88, R88 ;  /* 0x0000005800587308 */ /* 0x000f620000000800 */
[-C--:B------:R-:W-:Y:S01]  /*1de60*/  FFMA.FTZ R128, R128, R54.reuse, -R133 ;  /* 0x0000003680807223 */ /* 0x080fe20000010885 */
[C---:B------:R-:W-:Y:S03]  /*1de70*/  HMMA.16816.F32.BF16 R44, R60.reuse, R64, R44 ;  /* 0x000000403c2c723c */ /* 0x040fe6000004182c */
[-C--:B------:R-:W-:Y:S02]  /*1de80*/  FFMA.FTZ R135, R55, R54.reuse, -R135 ;  /* 0x0000003637877223 */ /* 0x080fe40000010887 */
[----:B------:R-:W-:Y:S02]  /*1de90*/  FFMA.FTZ R55, R126, R54, -R133 ;  /* 0x000000367e377223 */ /* 0x000fe40000010885 */
[----:B------:R-:W-:Y:S01]  /*1dea0*/  FFMA.FTZ R125, R52, R209, R125 ;  /* 0x000000d1347d7223 */ /* 0x000fe2000001007d */
[----:B------:R-:W-:Y:S01]  /*1deb0*/  HMMA.16816.F32.BF16 R48, R60, R66, R48 ;  /* 0x000000423c30723c */ /* 0x000fe20000041830 */
[----:B------:R-:W5:Y:S01]  /*1dec0*/  LDSM.16.MT88.4 R64, [R186+0xb400] ;  /* 0x00b40000ba40783b */ /* 0x000f620000004200 */
[----:B------:R-:W-:Y:S02]  /*1ded0*/  MUFU.EX2 R145, R145 ;  /* 0x0000009100917308 */ /* 0x000fe40000000800 */
[----:B------:R-:W-:Y:S02]  /*1dee0*/  FADD.FTZ R125, R122, R125 ;  /* 0x0000007d7a7d7221 */ /* 0x000fe40000010000 */
[----:B------:R-:W-:Y:S01]  /*1def0*/  FFMA.FTZ R127, R53, R212, R127 ;  /* 0x000000d4357f7223 */ /* 0x000fe2000001007f */
[----:B-1----:R-:W-:Y:S01]  /*1df00*/  F2FP.BF16.PACK_AB R62, R87, R86 ;  /* 0x00000056573e723e */ /* 0x002fe200000010ff */
[----:B------:R-:W-:Y:S01]  /*1df10*/  FADD.FTZ R120, R120, R125 ;  /* 0x0000007d78787221 */ /* 0x000fe20000010000 */
[----:B---3--:R-:W-:Y:S03]  /*1df20*/  F2FP.BF16.PACK_AB R61, R96, R97 ;  /* 0x00000061603d723e */ /* 0x008fe600000010ff */
[----:B------:R-:W-:Y:S01]  /*1df30*/  F2FP.BF16.PACK_AB R63, R89, R90 ;  /* 0x0000005a593f723e */ /* 0x000fe200000010ff */
[----:B------:R-:W-:Y:S01]  /*1df40*/  FADD.FTZ R119, R119, R120 ;  /* 0x0000007877777221 */ /* 0x000fe20000010000 */
[----:B------:R-:W-:Y:S01]  /*1df50*/  F2FP.BF16.PACK_AB R60, R85, R84 ;  /* 0x00000054553c723e */ /* 0x000fe200000010ff */
[----:B------:R-:W1:Y:S01]  /*1df60*/  MUFU.EX2 R148, R148 ;  /* 0x0000009400947308 */ /* 0x000e620000000800 */
[----:B------:R-:W-:Y:S02]  /*1df70*/  FADD.FTZ R124, R124, R127 ;  /* 0x0000007f7c7c7221 */ /* 0x000fe40000010000 */
[----:B------:R-:W-:Y:S01]  /*1df80*/  FADD.FTZ R84, R84, R119 ;  /* 0x0000007754547221 */ /* 0x000fe20000010000 */
[----:B------:R-:W-:Y:S01]  /*1df90*/  MOV R119, R2 ;  /* 0x0000000200777202 */ /* 0x000fe20000000f00 */
[----:B------:R-:W-:Y:S01]  /*1dfa0*/  FADD.FTZ R121, R121, R124 ;  /* 0x0000007c79797221 */ /* 0x000fe20000010000 */
[C---:B--2---:R-:W-:Y:S03]  /*1dfb0*/  HMMA.16816.F32.BF16 R4, R60.reuse, R76, R4 ;  /* 0x0000004c3c04723c */ /* 0x044fe60000041804 */
[----:B------:R-:W-:Y:S01]  /*1dfc0*/  FADD.FTZ R85, R85, R84 ;  /* 0x0000005455557221 */ /* 0x000fe20000010000 */
[----:B------:R-:W-:Y:S01]  /*1dfd0*/  MUFU.EX2 R147, R147 ;  /* 0x0000009300937308 */ /* 0x000fe20000000800 */
[----:B------:R-:W-:Y:S02]  /*1dfe0*/  FADD.FTZ R118, R118, R121 ;  /* 0x0000007976767221 */ /* 0x000fe40000010000 */
[----:B------:R-:W-:Y:S01]  /*1dff0*/  FADD.FTZ R86, R86, R85 ;  /* 0x0000005556567221 */ /* 0x000fe20000010000 */
[C---:B------:R-:W-:Y:S01]  /*1e000*/  HMMA.16816.F32.BF16 R8, R60.reuse, R78, R8 ;  /* 0x0000004e3c08723c */ /* 0x040fe20000041808 */
[----:B------:R-:W2:Y:S03]  /*1e010*/  LDSM.16.MT88.4 R76, [R184+0xd400] ;  /* 0x00d40000b84c783b */ /* 0x000ea60000004200 */
[----:B------:R-:W-:Y:S01]  /*1e020*/  FADD.FTZ R97, R97, R118 ;  /* 0x0000007661617221 */ /* 0x000fe20000010000 */
[----:B------:R-:W-:Y:S01]  /*1e030*/  MOV R118, R3 ;  /* 0x0000000300767202 */ /* 0x000fe20000000f00 */
[----:B------:R-:W3:Y:S02]  /*1e040*/  MUFU.EX2 R150, R150 ;  /* 0x0000009600967308 */ /* 0x000ee40000000800 */
[C---:B----4-:R-:W-:Y:S04]  /*1e050*/  HMMA.16816.F32.BF16 R12, R60.reuse, R72, R12 ;  /* 0x000000483c0c723c */ /* 0x050fe8000004180c */
[----:B------:R-:W-:Y:S04]  /*1e060*/  FADD.FTZ R97, R96, R97 ;  /* 0x0000006160617221 */ /* 0x000fe80000010000 */
[C---:B------:R-:W-:Y:S01]  /*1e070*/  HMMA.16816.F32.BF16 R16, R60.reuse, R74, R16 ;  /* 0x0000004a3c10723c */ /* 0x040fe20000041810 */
[----:B------:R-:W4:Y:S01]  /*1e080*/  LDSM.16.MT88.4 R72, [R186+0x9800] ;  /* 0x00980000ba48783b */ /* 0x000f220000004200 */
[----:B------:R-:W-:Y:S02]  /*1e090*/  MUFU.EX2 R152, R152 ;  /* 0x0000009800987308 */ /* 0x000fe40000000800 */
        /* <DEDUP_REMOVED lines=20> */
[----:B------:R-:W-:Y:S02]  /*1e1e0*/  F2FP.BF16.PACK_AB R61, R91, R88 ;  /* 0x000000585b3d723e */ /* 0x000fe400000010ff */
[----:B------:R-:W-:Y:S03]  /*1e1f0*/  F2FP.BF16.PACK_AB R63, R98, R99 ;  /* 0x00000063623f723e */ /* 0x000fe600000010ff */
[----:B------:R-:W-:Y:S01]  /*1e200*/  F2FP.BF16.PACK_AB R60, R105, R104 ;  /* 0x00000068693c723e */ /* 0x000fe200000010ff */
[----:B------:R-:W1:Y:S01]  /*1e210*/  MUFU.EX2 R163, R163 ;  /* 0x000000a300a37308 */ /* 0x000e620000000800 */
[----:B------:R-:W-:Y:S07]  /*1e220*/  F2FP.BF16.PACK_AB R62, R139, R132 ;  /* 0x000000848b3e723e */ /* 0x000fee00000010ff */
[C---:B----4-:R-:W-:Y:S02]  /*1e230*/  HMMA.16816.F32.BF16 R4, R60.reuse, R72, R4 ;  /* 0x000000483c04723c */ /* 0x050fe40000041804 */
[----:B------:R-:W-:Y:S06]  /*1e240*/  MUFU.EX2 R166, R166 ;  /* 0x000000a600a67308 */ /* 0x000fec0000000800 */
[C---:B------:R-:W-:Y:S01]  /*1e250*/  HMMA.16816.F32.BF16 R8, R60.reuse, R74, R8 ;  /* 0x0000004a3c08723c */ /* 0x040fe20000041808 */
[----:B------:R-:W4:Y:S03]  /*1e260*/  LDSM.16.MT88.4 R72, [R186+0xd800] ;  /* 0x00d80000ba48783b */ /* 0x000f260000004200 */
        /* <DEDUP_REMOVED lines=8> */
[----:B------:R-:W3:Y:S02]  /*1e2f0*/  LDSM.16.MT88.4 R68, [R186+0x9c00] ;  /* 0x009c0000ba44783b */ /* 0x000ee40000004200 */
[----:B------:R-:W-:Y:S05]  /*1e300*/  MUFU.EX2 R157, R157 ;  /* 0x0000009d009d7308 */ /* 0x000fea0000000800 */
[C---:B--2---:R-:W-:Y:S05]  /*1e310*/  HMMA.16816.F32.BF16 R28, R60.reuse, R76, R28 ;  /* 0x0000004c3c1c723c */ /* 0x044fea000004181c */
[----:B------:R-:W2:Y:S03]  /*1e320*/  MUFU.EX2 R154, R154 ;  /* 0x0000009a009a7308 */ /* 0x000ea60000000800 */
[C---:B------:R-:W-:Y:S01]  /*1e330*/  HMMA.16816.F32.BF16 R32, R60.reuse, R78, R32 ;  /* 0x0000004e3c20723c */ /* 0x040fe20000041820 */
[----:B------:R-:W2:Y:S06]  /*1e340*/  LDSM.16.MT88.4 R76, [R184+0x9c00] ;  /* 0x009c0000b84c783b */ /* 0x000eac0000004200 */
[----:B------:R-:W-:Y:S01]  /*1e350*/  MUFU.EX2 R153, R153 ;  /* 0x0000009900997308 */ /* 0x000fe20000000800 */
[C---:B----4-:R-:W-:Y:S08]  /*1e360*/  HMMA.16816.F32.BF16 R36, R60.reuse, R72, R36 ;  /* 0x000000483c24723c */ /* 0x050ff00000041824 */
[C---:B------:R-:W-:Y:S01]  /*1e370*/  HMMA.16816.F32.BF16 R40, R60.reuse, R74, R40 ;  /* 0x0000004a3c28723c */ /* 0x040fe20000041828 */
[----:B------:R-:W4:Y:S01]  /*1e380*/  LDSM.16.MT88.4 R72, [R186+0xbc00] ;  /* 0x00bc0000ba48783b */ /* 0x000f220000004200 */
[----:B------:R-:W2:Y:S06]  /*1e390*/  MUFU.EX2 R162, R162 ;  /* 0x000000a200a27308 */ /* 0x000eac0000000800 */
[C---:B-1----:R-:W-:Y:S04]  /*1e3a0*/  HMMA.16816.F32.BF16 R44, R60.reuse, R64, R44 ;  /* 0x000000403c2c723c */ /* 0x042fe8000004182c */
[----:B------:R-:W-:Y:S04]  /*1e3b0*/  MUFU.EX2 R149, R149 ;  /* 0x0000009500957308 */ /* 0x000fe80000000800 */
[----:B------:R-:W-:Y:S01]  /*1e3c0*/  HMMA.16816.F32.BF16 R48, R60, R66, R48 ;  /* 0x000000423c30723c */ /* 0x000fe20000041830 */
[----:B------:R-:W1:Y:S05]  /*1e3d0*/  LDSM.16.MT88.4 R64, [R184+0xbc00] ;  /* 0x00bc0000b840783b */ /* 0x000e6a0000004200 */
[----:B------:R-:W1:Y:S01]  /*1e3e0*/  MUFU.EX2 R146, R146 ;  /* 0x0000009200927308 */ /* 0x000e620000000800 */
[----:B------:R-:W-:Y:S02]  /*1e3f0*/  F2FP.BF16.PACK_AB R61, R148, R145 ;  /* 0x00000091943d723e */ /* 0x000fe400000010ff */
[----:B---3--:R-:W-:Y:S03]  /*1e400*/  F2FP.BF16.PACK_AB R63, R150, R147 ;  /* 0x00000093963f723e */ /* 0x008fe600000010ff */
[----:B-----5:R-:W-:Y:S02]  /*1e410*/  F2FP.BF16.PACK_AB R60, R155, R152 ;  /* 0x000000989b3c723e */ /* 0x020fe400000010ff */
[----:B------:R-:W-:Y:S02]  /*1e420*/  F2FP.BF16.PACK_AB R62, R159, R156 ;  /* 0x0000009c9f3e723e */ /* 0x000fe400000010ff */
[----:B------:R-:W-:Y:S05]  /*1e430*/  MUFU.EX2 R144, R144 ;  /* 0x0000009000907308 */ /* 0x000fea0000000800 */
[C---:B------:R-:W-:Y:S05]  /*1e440*/  HMMA.16816.F32.BF16 R4, R60.reuse, R68, R4 ;  /* 0x000000443c04723c */ /* 0x040fea0000041804 */
[----:B------:R-:W3:Y:S03]  /*1e450*/  MUFU.EX2 R143, R143 ;  /* 0x0000008f008f7308 */ /* 0x000ee60000000800 */
[C---:B------:R-:W-:Y:S01]  /*1e460*/  HMMA.16816.F32.BF16 R8, R60.reuse, R70, R8 ;  /* 0x000000463c08723c */ /* 0x040fe20000041808 */
[----:B------:R-:W5:Y:S06]  /*1e470*/  LDSM.16.MT88.4 R68, [R186+0xdc00] ;  /* 0x00dc0000ba44783b */ /* 0x000f6c0000004200 */
[----:B------:R-:W-:Y:S01]  /*1e480*/  MUFU.EX2 R142, R142 ;  /* 0x0000008e008e7308 */ /* 0x000fe20000000800 */
[C---:B--2---:R-:W-:Y:S08]  /*1e490*/  HMMA.16816.F32.BF16 R12, R60.reuse, R76, R12 ;  /* 0x0000004c3c0c723c */ /* 0x044ff0000004180c */
[C---:B------:R-:W-:Y:S01]  /*1e4a0*/  HMMA.16816.F32.BF16 R16, R60.reuse, R78, R16 ;  /* 0x0000004e3c10723c */ /* 0x040fe20000041810 */
[----:B------:R-:W2:Y:S01]  /*1e4b0*/  LDSM.16.MT88.4 R76, [R184+0xdc00] ;  /* 0x00dc0000b84c783b */ /* 0x000ea20000004200 */
[----:B------:R-:W2:Y:S06]  /*1e4c0*/  MUFU.EX2 R141, R141 ;  /* 0x0000008d008d7308 */ /* 0x000eac0000000800 */
[C---:B----4-:R-:W-:Y:S04]  /*1e4d0*/  HMMA.16816.F32.BF16 R20, R60.reuse, R72, R20 ;  /* 0x000000483c14723c */ /* 0x050fe80000041814 */
[----:B------:R-:W-:Y:S04]  /*1e4e0*/  MUFU.EX2 R140, R140 ;  /* 0x0000008c008c7308 */ /* 0x000fe80000000800 */
[C---:B------:R-:W-:Y:S01]  /*1e4f0*/  HMMA.16816.F32.BF16 R24, R60.reuse, R74, R24 ;  /* 0x0000004a3c18723c */ /* 0x040fe20000041818 */
[----:B------:R-:W4:Y:S05]  /*1e500*/  LDSM.16.MT88.4 R72, [R186+0xa000] ;  /* 0x00a00000ba48783b */ /* 0x000f2a0000004200 */
        /* <DEDUP_REMOVED lines=14> */
[----:B------:R-:W-:Y:S02]  /*1e5f0*/  F2FP.BF16.PACK_AB R61, R161, R158 ;  /* 0x0000009ea13d723e */ /* 0x000fe400000010ff */
[----:B------:R-:W-:Y:S03]  /*1e600*/  F2FP.BF16.PACK_AB R63, R163, R160 ;  /* 0x000000a0a33f723e */ /* 0x000fe600000010ff */
[----:B------:R-:W-:Y:S01]  /*1e610*/  F2FP.BF16.PACK_AB R60, R165, R166 ;  /* 0x000000a6a53c723e */ /* 0x000fe200000010ff */
[----:B------:R-:W-:Y:S01]  /*1e620*/  MUFU.EX2 R130, R130 ;  /* 0x0000008200827308 */ /* 0x000fe20000000800 */
[----:B------:R-:W-:Y:S07]  /*1e630*/  F2FP.BF16.PACK_AB R62, R167, R164 ;  /* 0x000000a4a73e723e */ /* 0x000fee00000010ff */
[C---:B----4-:R-:W-:Y:S02]  /*1e640*/  HMMA.16816.F32.BF16 R4, R60.reuse, R72, R4 ;  /* 0x000000483c04723c */ /* 0x050fe40000041804 */
[----:B------:R-:W4:Y:S06]  /*1e650*/  MUFU.EX2 R173, R173 ;  /* 0x000000ad00ad7308 */ /* 0x000f2c0000000800 */
        /* <DEDUP_REMOVED lines=43> */
[----:B-----5:R-:W-:Y:S02]  /*1e910*/  F2FP.BF16.PACK_AB R60, R169, R134 ;  /* 0x00000086a93c723e */ /* 0x020fe400000010ff */
[----:B------:R-:W-:Y:S07]  /*1e920*/  F2FP.BF16.PACK_AB R62, R171, R128 ;  /* 0x00000080ab3e723e */ /* 0x000fee00000010ff */
[C---:B--2---:R-:W-:Y:S08]  /*1e930*/  HMMA.16816.F32.BF16 R4, R60.reuse, R72, R4 ;  /* 0x000000483c04723c */ /* 0x044ff00000041804 */
        /* <DEDUP_REMOVED lines=14> */
[----:B------:R-:W-:Y:S06]  /*1ea20*/  MUFU.EX2 R65, R65 ;  /* 0x0000004100417308 */ /* 0x000fec0000000800 */
[----:B------:R-:W-:Y:S01]  /*1ea30*/  F2FP.BF16.PACK_AB R71, R135, R138 ;  /* 0x0000008a8747723e */ /* 0x000fe200000010ff */
[C---:B--2---:R-:W-:Y:S03]  /*1ea40*/  HMMA.16816.F32.BF16 R36, R60.reuse, R72, R36 ;  /* 0x000000483c24723c */ /* 0x044fe60000041824 */
[----:B------:R-:W2:Y:S01]  /*1ea50*/  MUFU.EX2 R54, R133 ;  /* 0x0000008500367308 */ /* 0x000ea20000000800 */
[----:B-1----:R-:W-:Y:S04]  /*1ea60*/  F2FP.BF16.PACK_AB R68, R64, R55 ;  /* 0x000000374044723e */ /* 0x002fe800000010ff */
[C---:B------:R-:W-:Y:S08]  /*1ea70*/  HMMA.16816.F32.BF16 R40, R60.reuse, R74, R40 ;  /* 0x0000004a3c28723c */ /* 0x040ff00000041828 */
[C---:B------:R-:W-:Y:S08]  /*1ea80*/  HMMA.16816.F32.BF16 R44, R60.reuse, R56, R44 ;  /* 0x000000383c2c723c */ /* 0x040ff0000004182c */
[----:B------:R-:W-:Y:S04]  /*1ea90*/  HMMA.16816.F32.BF16 R48, R60, R58, R48 ;  /* 0x0000003a3c30723c */ /* 0x000fe80000041830 */
[----:B--2---:R-:W-:Y:S07]  /*1eaa0*/  F2FP.BF16.PACK_AB R70, R54, R65 ;  /* 0x000000413646723e */ /* 0x004fee00000010ff */
[C---:B------:R-:W-:Y:S07]  /*1eab0*/  HMMA.16816.F32.BF16 R112, R68.reuse, R108, R4 ;  /* 0x0000006c4470723c */ /* 0x040fee0000041804 */
[----:B------:R-:W-:Y:S01]  /*1eac0*/  FADD.FTZ R5, R87, R86 ;  /* 0x0000005657057221 */ /* 0x000fe20000010000 */
[C---:B------:R-:W-:Y:S01]  /*1ead0*/  HMMA.16816.F32.BF16 R108, R68.reuse, R110, R8 ;  /* 0x0000006e446c723c */ /* 0x040fe20000041808 */
[----:B------:R-:W1:Y:S03]  /*1eae0*/  LDSM.16.MT88.4 R84, [R184+0xcc00] ;  /* 0x00cc0000b854783b */ /* 0x000e660000004200 */
[----:B------:R-:W-:Y:S02]  /*1eaf0*/  FADD.FTZ R104, R104, R5 ;  /* 0x0000000568687221 */ /* 0x000fe40000010000 */
[----:B------:R-:W-:Y:S02]  /*1eb00*/  FADD.FTZ R4, R88, R89 ;  /* 0x0000005958047221 */ /* 0x000fe40000010000 */
[----:B------:R-:W-:Y:S02]  /*1eb10*/  FADD.FTZ R5, R105, R104 ;  /* 0x0000006869057221 */ /* 0x000fe40000010000 */
[C---:B------:R-:W-:Y:S03]  /*1eb20*/  HMMA.16816.F32.BF16 R104, R68.reuse, R100, R12 ;  /* 0x000000644468723c */ /* 0x040fe6000004180c */
[----:B------:R-:W-:Y:S02]  /*1eb30*/  FADD.FTZ R4, R91, R4 ;  /* 0x000000045b047221 */ /* 0x000fe40000010000 */
[----:B------:R-:W-:Y:S02]  /*1eb40*/  FADD.FTZ R132, R132, R5 ;  /* 0x0000000584847221 */ /* 0x000fe40000010000 */
[----:B------:R-:W-:Y:S01]  /*1eb50*/  FADD.FTZ R99, R99, R4 ;  /* 0x0000000463637221 */ /* 0x000fe20000010000 */
[C---:B------:R-:W-:Y:S01]  /*1eb60*/  HMMA.16816.F32.BF16 R100, R68.reuse, R102, R16 ;  /* 0x000000664464723c */ /* 0x040fe20000041810 */
[----:B------:R-:W2:Y:S03]  /*1eb70*/  LDSM.16.MT88.4 R4, [R184+0xec00] ;  /* 0x00ec0000b804783b */ /* 0x000ea60000004200 */
[----:B------:R-:W-:Y:S02]  /*1eb80*/  FADD.FTZ R98, R98, R99 ;  /* 0x0000006362627221 */ /* 0x000fe40000010000 */
[----:B------:R-:W-:Y:S02]  /*1eb90*/  FADD.FTZ R139, R139, R132 ;  /* 0x000000848b8b7221 */ /* 0x000fe40000010000 */
[----:B------:R-:W-:Y:S02]  /*1eba0*/  FADD.FTZ R145, R145, R98 ;  /* 0x0000006291917221 */ /* 0x000fe40000010000 */
        /* <DEDUP_REMOVED lines=48> */
.L_x_3499:
[----:B------:R1:W5:Y:S01]  /*1eeb0*/  LD.E R0, [R116.64+0xd8] ;  /* 0x0000d80474007980 */ /* 0x000362000c101900 */
[----:B------:R-:W-:-:S02]  /*1eec0*/  MOV R8, 0x1f ;  /* 0x0000001f00087802 */ /* 0x000fc40000000f00 */
[----:B------:R-:W-:Y:S01]  /*1eed0*/  MOV R5, 0xffffffff ;  /* 0xffffffff00057802 */ /* 0x000fe20000000f00 */
[----:B------:R-:W-:Y:S05]  /*1eee0*/  BRA.DIV ~URZ, `(.L_x_3509) ;  /* 0x000010027f007947 */ /* 0x000fea000b800000 */
[----:B------:R2:W3:Y:S02]  /*1eef0*/  SHFL.BFLY PT, R7, R209, 0x2, 0x1f ;  /* 0x0c401f00d1077f89 */ /* 0x0004e400000e0000 */
.L_x_3519:
[----:B---3--:R-:W-:Y:S01]  /*1ef00*/  FADD.FTZ R10, R7, R209 ;  /* 0x000000d1070a7221 */ /* 0x008fe20000010000 */
[----:B------:R-:W-:Y:S05]  /*1ef10*/  BRA.DIV ~URZ, `(.L_x_3510) ;  /* 0x000010227f007947 */ /* 0x000fea000b800000 */
[----:B------:R-:W3:Y:S04]  /*1ef20*/  SHFL.BFLY PT, R9, R212, 0x2, 0x1f ;  /* 0x0c401f00d4097f89 */ /* 0x000ee800000e0000 */
[----:B------:R-:W4:Y:S01]  /*1ef30*/  SHFL.BFLY PT, R5, R10, 0x1, 0x1f ;  /* 0x0c201f000a057f89 */ /* 0x000f2200000e0000 */
[----:B---3--:R-:W-:Y:S02]  /*1ef40*/  FADD.FTZ R9, R9, R212 ;  /* 0x000000d409097221 */ /* 0x008fe40000010000 */
[----:B----4-:R-:W-:-:S03]  /*1ef50*/  FADD.FTZ R4, R10, R5 ;  /* 0x000000050a047221 */ /* 0x010fc60000010000 */
[----:B------:R3:W4:Y:S04]  /*1ef60*/  SHFL.BFLY PT, R7, R9, 0x1, 0x1f ;  /* 0x0c201f0009077f89 */ /* 0x00072800000e0000 */
.L_x_3520:
        /* <DEDUP_REMOVED lines=187> */
.L_x_3512:
[----:B-123--:R-:W-:Y:S05]  /*1fb20*/  BSYNC B0 ;  /* 0x0000000000007941 */ /* 0x00efea0003800000 */
.L_x_3511:
        /* <DEDUP_REMOVED lines=20> */
.L_x_3514:
[----:B------:R-:W-:Y:S05]  /*1fc70*/  BSYNC B0 ;  /* 0x0000000000007941 */ /* 0x000fea0003800000 */
.L_x_3513:
        /* <DEDUP_REMOVED lines=11> */
.L_x_3516:
[----:B------:R-:W-:Y:S05]  /*1fd30*/  BSYNC B0 ;  /* 0x0000000000007941 */ /* 0x000fea0003800000 */
.L_x_3515:
        /* <DEDUP_REMOVED lines=11> */
.L_x_3518:
[----:B------:R-:W-:Y:S05]  /*1fdf0*/  BSYNC B0 ;  /* 0x0000000000007941 */ /* 0x000fea0003800000 */
.L_x_3517:
[----:B------:R-:W-:Y:S01]  /*1fe00*/  IADD3 R7, R7, 0x30, RZ ;  /* 0x0000003007077810 */ /* 0x000fe20007ffe0ff */
[----:B------:R-:W-:-:S03]  /*1fe10*/  IMAD.MOV.U32 R199, RZ, RZ, 0x0 ;  /* 0x00000000ffc77424 */ /* 0x000fc600078e00ff */
[----:B------:R-:W-:-:S13]  /*1fe20*/  ISETP.GE.AND P0, PT, R7, R200, PT ;  /* 0x000000c80700720c */ /* 0x000fda0003f06270 */
[----:B------:R-:W-:Y:S05]  /*1fe30*/  @P0 RET.REL.NODEC R198 `(_ZN5flash24flash_fwd_splitkv_kernelI23Flash_fwd_kernel_traitsILi96ELi64ELi128ELi4ELb0ELb0EN7cutlass10bfloat16_tE19Flash_kernel_traitsILi96ELi64ELi128ELi4ES3_EELb1ELb0ELb1ELb0ELb0ELb1ELb1ELb1EEEvNS_16Flash_fwd_paramsE) ;  /* 0xfffe01c0c6000950 */ /* 0x000fea0003c3ffff */
[CC--:B-----5:R-:W-:Y:S01]  /*1fe40*/  ISETP.GE.AND P0, PT, R3.reuse, R116.reuse, PT ;  /* 0x000000740300720c */ /* 0x0e0fe20003f06270 */
[----:B------:R-:W-:Y:S01]  /*1fe50*/  IMAD.MOV.U32 R199, RZ, RZ, 0x0 ;  /* 0x00000000ffc77424 */ /* 0x000fe200078e00ff */
[----:B------:R-:W-:Y:S02]  /*1fe60*/  IADD3 R3, R3, 0x20, RZ ;  /* 0x0000002003037810 */ /* 0x000fe40007ffe0ff */
[----:B------:R-:W-:-:S09]  /*1fe70*/  ISETP.GE.AND P1, PT, R68, R116, PT ;  /* 0x000000744400720c */ /* 0x000fd20003f26270 */
[----:B------:R1:W-:Y:S01]  /*1fe80*/  @!P0 ST.E.128 [R8.64+0x4880], R28 ;  /* 0x0048801c08008985 */ /* 0x0003e2000c101d04 */
[----:B------:R-:W-:-:S03]  /*1fe90*/  ISETP.GE.AND P0, PT, R3, R116, PT ;  /* 0x000000740300720c */ /* 0x000fc60003f06270 */
[----:B------:R1:W-:Y:S10]  /*1fea0*/  @!P1 ST.E.128 [R8.64+0x4800], R44 ;  /* 0x0048002c08009985 */ /* 0x0003f4000c101d04 */
[----:B------:R-:W-:Y:S05]  /*1feb0*/  @P0 RET.REL.NODEC R198 `(_ZN5flash24flash_fwd_splitkv_kernelI23Flash_fwd_kernel_traitsILi96ELi64ELi128ELi4ELb0ELb0EN7cutlass10bfloat16_tE19Flash_kernel_traitsILi96ELi64ELi128ELi4ES3_EELb1ELb0ELb1ELb0ELb0ELb1ELb1ELb1EEEvNS_16Flash_fwd_paramsE) ;  /* 0xfffe0140c6000950 */ /* 0x000fea0003c3ffff */
[----:B------:R-:W-:Y:S01]  /*1fec0*/  MOV R199, 0x0 ;  /* 0x0000000000c77802 */ /* 0x000fe20000000f00 */
[----:B------:R1:W-:Y:S03]  /*1fed0*/  ST.E.128 [R8.64+0x4900], R12 ;  /* 0x0049000c08007985 */ /* 0x0003e6000c101d04 */
[----:B------:R-:W-:Y:S05]  /*1fee0*/  RET.REL.NODEC R198 `(_ZN5flash24flash_fwd_splitkv_kernelI23Flash_fwd_kernel_traitsILi96ELi64ELi128ELi4ELb0ELb0EN7cutlass10bfloat16_tE19Flash_kernel_traitsILi96ELi64ELi128ELi4ES3_EELb1ELb0ELb1ELb0ELb0ELb1ELb1ELb1EEEvNS_16Flash_fwd_paramsE) ;  /* 0xfffe0110c6007950 */ /* 0x000fea0003c3ffff */
.L_x_3509:
[----:B------:R-:W-:Y:S01]  /*1fef0*/  IMAD.MOV.U32 R10, RZ, RZ, R209 ;  /* 0x000000ffff0a7224 */ /* 0x000fe200078e00d1 */
[----:B------:R-:W-:-:S02]  /*1ff00*/  MOV R7, 0x2 ;  /* 0x0000000200077802 */ /* 0x000fc40000000f00 */
[----:B------:R-:W-:Y:S02]  /*1ff10*/  MOV R6, 0x1ff30 ;  /* 0x0001ff3000067802 */ /* 0x000fe40000000f00 */
[----:B-1---5:R-:W-:Y:S05]  /*1ff20*/  CALL.REL.NOINC `($__internal_21_$__cuda_sm70_shflsync_bfly_p) ;  /* 0x000000f000007944 */ /* 0x022fea0003c00000 */
[----:B-12---:R-:W-:Y:S05]  /*1ff30*/  BRA `(.L_x_3519) ;  /* 0xffffefc000007947 */ /* 0x006fea000383ffff */
.L_x_3510:
[----:B------:R-:W-:Y:S02]  /*1ff40*/  MOV R7, 0x1 ;  /* 0x0000000100077802 */ /* 0x000fe40000000f00 */
[----:B------:R-:W-:Y:S02]  /*1ff50*/  MOV R6, 0x1ff70 ;  /* 0x0001ff7000067802 */ /* 0x000fe40000000f00 */
[----:B-12--5:R-:W-:Y:S05]  /*1ff60*/  CALL.REL.NOINC `($__internal_21_$__cuda_sm70_shflsync_bfly_p) ;  /* 0x000000b000007944 */ /* 0x026fea0003c00000 */
[----:B--2---:R-:W-:Y:S01]  /*1ff70*/  FADD.FTZ R4, R10, R7 ;  /* 0x000000070a047221 */ /* 0x004fe20000010000 */
[----:B-1----:R-:W-:Y:S02]  /*1ff80*/  MOV R10, R212 ;  /* 0x000000d4000a7202 */ /* 0x002fe40000000f00 */
[----:B------:R-:W-:Y:S02]  /*1ff90*/  MOV R7, 0x2 ;  /* 0x0000000200077802 */ /* 0x000fe40000000f00 */
[----:B------:R-:W-:Y:S02]  /*1ffa0*/  MOV R6, 0x1ffc0 ;  /* 0x0001ffc000067802 */ /* 0x000fe40000000f00 */
[----:B------:R-:W-:Y:S05]  /*1ffb0*/  CALL.REL.NOINC `($__internal_21_$__cuda_sm70_shflsync_bfly_p) ;  /* 0x0000006000007944 */ /* 0x000fea0003c00000 */
[----:B--2---:R-:W-:Y:S01]  /*1ffc0*/  FADD.FTZ R9, R212, R7 ;  /* 0x00000007d4097221 */ /* 0x004fe20000010000 */
[----:B------:R-:W-:Y:S02]  /*1ffd0*/  MOV R7, 0x1 ;  /* 0x0000000100077802 */ /* 0x000fe40000000f00 */
[----:B------:R-:W-:-:S02]  /*1ffe0*/  MOV R6, 0x20010 ;  /* 0x0002001000067802 */ /* 0x000fc40000000f00 */
[----:B-1----:R-:W-:Y:S02]  /*1fff0*/  MOV R10, R9 ;  /* 0x00000009000a7202 */ /* 0x002fe40000000f00 */
[----:B------:R-:W-:Y:S05]  /*20000*/  CALL.REL.NOINC `($__internal_21_$__cuda_sm70_shflsync_bfly_p) ;  /* 0x0000001000007944 */ /* 0x000fea0003c00000 */
[----:B-12---:R-:W-:Y:S05]  /*20010*/  BRA `(.L_x_3520) ;  /* 0xffffef5000007947 */ /* 0x006fea000383ffff */
        .weak           $__internal_21_$__cuda_sm70_shflsync_bfly_p
        .type           $__internal_21_$__cuda_sm70_shflsync_bfly_p,@function
        .size           $__internal_21_$__cuda_sm70_shflsync_bfly_p,(.L_x_6289 - $__internal_21_$__cuda_sm70_shflsync_bfly_p)
$__internal_21_$__cuda_sm70_shflsync_bfly_p:
[----:B------:R-:W-:Y:S01]  /*20020*/  MOV R12, R6 ;  /* 0x00000006000c7202 */ /* 0x000fe20000000f00 */
[----:B------:R-:W-:Y:S04]  /*20030*/  WARPSYNC R5 ;  /* 0x0000000500007348 */ /* 0x000fe80003800000 */
[----:B------:R-:W-:Y:S01]  /*20040*/  MOV R13, 0x0 ;  /* 0x00000000000d7802 */ /* 0x000fe20000000f00 */
[----:B------:R1:W2:Y:S03]  /*20050*/  SHFL.BFLY PT, R7, R10, R7, R8 ;  /* 0x0c0000070a077389 */ /* 0x0002a600000e0008 */
[----:B------:R-:W-:Y:S05]  /*20060*/  RET.REL.NODEC R12 `(_ZN5flash24flash_fwd_splitkv_kernelI23Flash_fwd_kernel_traitsILi96ELi64ELi128ELi4ELb0ELb0EN7cutlass10bfloat16_tE19Flash_kernel_traitsILi96ELi64ELi128ELi4ES3_EELb1ELb0ELb1ELb0ELb0ELb1ELb1ELb1EEEvNS_16Flash_fwd_paramsE) ;  /* 0xfffdff900c007950 */ /* 0x000fea0003c3ffff */
.L_x_3521:
        /* <DEDUP_REMOVED lines=9> */
.L_x_6289:


//--------------------- .text._ZN5flash32flash_fwd_splitkv_combine_kernelI23Flash_fwd_kernel_traitsILi96ELi64ELi64ELi4ELb0ELb0EN7cutlass10bfloat16_tE19Flash_kernel_traitsILi96ELi64ELi64ELi4ES3_EELi16ELi7ELb0EEEvNS_16Flash_fwd_paramsE --------------------------
	.section	.text._ZN5flash32flash_fwd_splitkv_combine_kernelI23Flash_fwd_kernel_traitsILi96ELi64ELi64ELi4ELb0ELb0EN7cutlass10bfloat16_tE19Flash_kernel_traitsILi96ELi64ELi64ELi4ES3_EELi16ELi7ELb0EEEvNS_16Flash_fwd_paramsE,"ax",@progbits
	.sectioninfo	@"SHI_REGISTERS=70"
	.align	128
        .global         _ZN5flash32flash_fwd_splitkv_combine_kernelI23Flash_fwd_kernel_traitsILi96ELi64ELi64ELi4ELb0ELb0EN7cutlass10bfloat16_tE19Flash_kernel_traitsILi96ELi64ELi64ELi4ES3_EELi16ELi7ELb0EEEvNS_16Flash_fwd_paramsE
        .type           _ZN5flash32flash_fwd_splitkv_combine_kernelI23Flash_fwd_kernel_traitsILi96ELi64ELi64ELi4ELb0ELb0EN7cutlass10bfloat16_tE19Flash_kernel_traitsILi96ELi64ELi64ELi4ES3_EELi16ELi7ELb0EEEvNS_16Flash_fwd_paramsE,@function
        .size           _ZN5flash32flash_fwd_splitkv_combine_kernelI23Flash_fwd_kernel_traitsILi96ELi64ELi64ELi4ELb0ELb0EN7cutlass10bfloat16_tE19Flash_kernel_traitsILi96ELi64ELi64ELi4ES3_EELi16ELi7ELb0EEEvNS_16Flash_fwd_paramsE,(.L_x_6290 - _ZN5flash32flash_fwd_splitkv_combine_kernelI23Flash_fwd_kernel_traitsILi96ELi64ELi64ELi4ELb0ELb0EN7cutlass10bfloat16_tE19Flash_kernel_traitsILi96ELi64ELi64ELi4ES3_EELi16ELi7ELb0EEEvNS_16Flash_fwd_paramsE)
        .other          _ZN5flash32flash_fwd_splitkv_combine_kernelI23Flash_fwd_kernel_traitsILi96ELi64ELi64ELi4ELb0ELb0EN7cutlass10bfloat16_tE19Flash_kernel_traitsILi96ELi64ELi64ELi4ES3_EELi16ELi7ELb0EEEvNS_16Flash_fwd_paramsE,@"STO_CUDA_ENTRY STV_DEFAULT"
_ZN5flash32flash_fwd_splitkv_combine_kernelI23Flash_fwd_kernel_traitsILi96ELi64ELi64ELi4ELb0ELb0EN7cutlass10bfloat16_tE19Flash_kernel_traitsILi96ELi64ELi64ELi4ES3_EELi16ELi7ELb0EEEvNS_16Flash_fwd_paramsE:
.text._ZN5flash32flash_fwd_splitkv_combine_kernelI23Flash_fwd_kernel_traitsILi96ELi64ELi64ELi4ELb0ELb0EN7cutlass10bfloat16_tE19Flash_kernel_traitsILi96ELi64ELi64ELi4ES3_EELi16ELi7ELb0EEEvNS_16Flash_fwd_paramsE:
        /* <DEDUP_REMOVED lines=23> */
[----:B------:R-:W-:Y:S05]  /*0170*/  CALL.REL.NOINC `($__internal_22_$__cuda_sm20_div_s64) ;  /* 0x00005e8000007944 */ /* 0x000fea0003c00000 */
[----:B------:R-:W-:Y:S02]  /*0180*/  MOV R8, R0 ;  /* 0x0000000000087202 */ /* 0x000fe40000000f00 */
[----:B------:R-:W-:Y:S01]  /*0190*/  MOV R9, R21 ;  /* 0x0000001500097202 */ /* 0x000fe20000000f00 */
[----:B------:R-:W-:Y:S05]  /*01a0*/  BRA `(.L_x_3523) ;  /* 0x0000013000007947 */ /* 0x000fea0003800000 */
.L_x_3522:
        /* <DEDUP_REMOVED lines=19> */
.L_x_3523:
        /* <DEDUP_REMOVED lines=17> */
.L_x_3525:
        /* <DEDUP_REMOVED lines=20> */
.L_x_3526:
[----:B------:R-:W-:Y:S05]  /*0530*/  BSYNC B0 ;  /* 0x0000000000007941 */ /* 0x000fea0003800000 */
.L_x_3524:
        /* <DEDUP_REMOVED lines=57> */
.L_x_3528:
        /* <DEDUP_REMOVED lines=19> */
.L_x_3529:
[----:B------:R-:W-:Y:S05]  /*0a00*/  BSYNC B0 ;  /* 0x0000000000007941 */ /* 0x000fea0003800000 */
.L_x_3527:
        /* <DEDUP_REMOVED lines=107> */
.L_x_3531:
        /* <DEDUP_REMOVED lines=19> */
.L_x_3532:
[----:B------:R-:W-:Y:S05]  /*11f0*/  BSYNC B0 ;  /* 0x0000000000007941 */ /* 0x000fea0003800000 */
.L_x_3530:
        /* <DEDUP_REMOVED lines=281> */
[----:B-1----:R-:W-:Y:S05]  /*2390*/  CALL.REL.NOINC `($__internal_22_$__cuda_sm20_div_s64) ;  /* 0x00003c6000007944 */ /* 0x002fea0003c00000 */
[----:B------:R-:W-:Y:S02]  /*23a0*/  MOV R50, R0 ;  /* 0x0000000000327202 */ /* 0x000fe40000000f00 */
[----:B------:R-:W-:Y:S01]  /*23b0*/  MOV R51, R21 ;  /* 0x0000001500337202 */ /* 0x000fe20000000f00 */
[----:B------:R-:W-:Y:S05]  /*23c0*/  BRA `(.L_x_3535) ;  /* 0x0000013000007947 */ /* 0x000fea0003800000 */
.L_x_3534:
        /* <DEDUP_REMOVED lines=19> */
.L_x_3535:
[----:B------:R-:W-:Y:S05]  /*2500*/  BSYNC B0 ;  /* 0x0000000000007941 */ /* 0x000fea0003800000 */
.L_x_3533:
        /* <DEDUP_REMOVED lines=257> */
.L_x_3540:
        /* <DEDUP_REMOVED lines=21> */
.L_x_3541:
[----:B------:R-:W-:Y:S05]  /*3670*/  BSYNC B0 ;  /* 0x0000000000007941 */ /* 0x000fea0003800000 */
.L_x_3539:
        /* <DEDUP_REMOVED lines=8> */
[----:B------:R-:W-:Y:S05]  /*3700*/  CALL.REL.NOINC `($__internal_22_$__cuda_sm20_div_s64) ;  /* 0x000028f000007944 */ /* 0x000fea0003c00000 */
        /* <DEDUP_REMOVED lines=12> */
.L_x_3543:
        /* <DEDUP_REMOVED lines=22> */
.L_x_3544:
[----:B------:R-:W-:Y:S05]  /*3930*/  BSYNC B0 ;  /* 0x0000000000007941 */ /* 0x000fea0003800000 */
.L_x_3542:
        /* <DEDUP_REMOVED lines=11> */
[----:B------:R-:W-:Y:S05]  /*39f0*/  CALL.REL.NOINC `($__internal_22_$__cuda_sm20_div_s64) ;  /* 0x0000260000007944 */ /* 0x000fea0003c00000 */
        /* <DEDUP_REMOVED lines=11> */
.L_x_3546:
        /* <DEDUP_REMOVED lines=22> */
.L_x_3547:
[----:B------:R-:W-:Y:S05]  /*3c10*/  BSYNC B0 ;  /* 0x0000000000007941 */ /* 0x000fea0003800000 */
.L_x_3545:
        /* <DEDUP_REMOVED lines=52> */
.L_x_3549:
        /* <DEDUP_REMOVED lines=22> */
.L_x_3550:
[----:B------:R-:W-:Y:S05]  /*40c0*/  BSYNC B0 ;  /* 0x0000000000007941 */ /* 0x000fea0003800000 */
.L_x_3548:
        /* <DEDUP_REMOVED lines=22> */
.L_x_3552:
        /* <DEDUP_REMOVED lines=22> */
.L_x_3553:
[----:B------:R-:W-:Y:S05]  /*4390*/  BSYNC B0 ;  /* 0x0000000000007941 */ /* 0x000fea0003800000 */
.L_x_3551:
        /* <DEDUP_REMOVED lines=21> */
.L_x_3555:
        /* <DEDUP_REMOVED lines=23> */
.L_x_3556:
[----:B------:R-:W-:Y:S05]  /*4660*/  BSYNC B0 ;  /* 0x0000000000007941 */ /* 0x000fea0003800000 */
.L_x_3554:
        /* <DEDUP_REMOVED lines=38> */
.L_x_3558:
        /* <DEDUP_REMOVED lines=23> */
.L_x_3559:
[----:B------:R-:W-:Y:S05]  /*4a40*/  BSYNC B0 ;  /* 0x0000000000007941 */ /* 0x000fea0003800000 */
.L_x_3557:
        /* <DEDUP_REMOVED lines=31> */
.L_x_3561:
        /* <DEDUP_REMOVED lines=23> */
.L_x_3562:
[----:B------:R-:W-:Y:S05]  /*4db0*/  BSYNC B0 ;  /* 0x0000000000007941 */ /* 0x000fea0003800000 */
.L_x_3560:
        /* <DEDUP_REMOVED lines=20> */
.L_x_3538:
[----:B------:R-:W-:-:S04]  /*4f00*/  LEA R2, P0, R52, c[0x0][0x200], 0x2 ;  /* 0x0000800034027a11 */ /* 0x000fc800078010ff */
[----:B------:R-:W-:-:S05]  /*4f10*/  LEA.HI.X R3, R52, c[0x0][0x204], R53, 0x2, P0 ;  /* 0x0000810034037a11 */ /* 0x000fca00000f1435 */
[----:B------:R0:W-:Y:S04]  /*4f20*/  STG.E [R2.64], R30 ;  /* 0x0000001e02007986 */ /* 0x0001e8000c101908 */
.L_x_3537:
[----:B------:R-:W-:Y:S05]  /*4f30*/  BSYNC B1 ;  /* 0x0000000000017941 */ /* 0x000fea0003800000 */
.L_x_3536:
        /* <DEDUP_REMOVED lines=132> */
.L_x_3566:
        /* <DEDUP_REMOVED lines=15> */
.L_x_3565:
[----:B------:R-:W-:Y:S05]  /*5870*/  BSYNC B0 ;  /* 0x0000000000007941 */ /* 0x000fea0003800000 */
.L_x_3564:
        /* <DEDUP_REMOVED lines=19> */
.L_x_3563:
        /* <DEDUP_REMOVED lines=101> */
        .weak           $__internal_22_$__cuda_sm20_div_s64
        .type           $__internal_22_$__cuda_sm20_div_s64,@function
        .size           $__internal_22_$__cuda_sm20_div_s64,(.L_x_6290 - $__internal_22_$__cuda_sm20_div_s64)
$__internal_22_$__cuda_sm20_div_s64:
        /* <DEDUP_REMOVED lines=82> */
[----:B------:R-:W-:Y:S06]  /*6520*/  RET.REL.NODEC R22 `(_ZN5flash32flash_fwd_splitkv_combine_kernelI23Flash_fwd_kernel_traitsILi96ELi64ELi64ELi4ELb0ELb0EN7cutlass10bfloat16_tE19Flash_kernel_traitsILi96ELi64ELi64ELi4ES3_EELi16ELi7ELb0EEEvNS_16Flash_fwd_paramsE) ;  /* 0xffff9ad016007950 */ /* 0x000fec0003c3ffff */
.L_x_3567:
        /* <DEDUP_REMOVED lines=13> */
.L_x_6290:


//--------------------- .text._ZN5flash32flash_fwd_splitkv_combine_kernelI23Flash_fwd_kernel_traitsILi96ELi64ELi64ELi4ELb0ELb0EN7cutlass10bfloat16_tE19Flash_kernel_traitsILi96ELi64ELi64ELi4ES3_EELi16ELi6ELb0EEEvNS_16Flash_fwd_paramsE --------------------------
	.section	.text._ZN5flash32flash_fwd_splitkv_combine_kernelI23Flash_fwd_kernel_traitsILi96ELi64ELi64ELi4ELb0ELb0EN7cutlass10bfloat16_tE19Flash_kernel_traitsILi96ELi64ELi64ELi4ES3_EELi16ELi6ELb0EEEvNS_16Flash_fwd_paramsE,"ax",@progbits
	.sectioninfo	@"SHI_REGISTERS=62"
	.align	128
        .global         _ZN5flash32flash_fwd_splitkv_combine_kernelI23Flash_fwd_kernel_traitsILi96ELi64ELi64ELi4ELb0ELb0EN7cutlass10bfloat16_tE19Flash_kernel_traitsILi96ELi64ELi64ELi4ES3_EELi16ELi6ELb0EEEvNS_16Flash_fwd_paramsE
        .type           _ZN5flash32flash_fwd_splitkv_combine_kernelI23Flash_fwd_kernel_traitsILi96ELi64ELi64ELi4ELb0ELb0EN7cutlass10bfloat16_tE19Flash_kernel_traitsILi96ELi64ELi64ELi4ES3_EELi16ELi6ELb0EEEvNS_16Flash_fwd_paramsE,@function
        .size           _ZN5flash32flash_fwd_splitkv_combine_kernelI23Flash_fwd_kernel_traitsILi96ELi64ELi64ELi4ELb0ELb0EN7cutlass10bfloat16_tE19Flash_kernel_traitsILi96ELi64ELi64ELi4ES3_EELi16ELi6ELb0EEEvNS_16Flash_fwd_paramsE,(.L_x_6291 - _ZN5flash32flash_fwd_splitkv_combine_kernelI23Flash_fwd_kernel_traitsILi96ELi64ELi64ELi4ELb0ELb0EN7cutlass10bfloat16_tE19Flash_kernel_traitsILi96ELi64ELi64ELi4ES3_EELi16ELi6ELb0EEEvNS_16Flash_fwd_paramsE)
        .other          _ZN5flash32flash_fwd_splitkv_combine_kernelI23Flash_fwd_kernel_traitsILi96ELi64ELi64ELi4ELb0ELb0EN7cutlass10bfloat16_tE19Flash_kernel_traitsILi96ELi64ELi64ELi4ES3_EELi16ELi6ELb0EEEvNS_16Flash_fwd_paramsE,@"STO_CUDA_ENTRY STV_DEFAULT"
_ZN5flash32flash_fwd_splitkv_combine_kernelI23Flash_fwd_kernel_traitsILi96ELi64ELi64ELi4ELb0ELb0EN7cutlass10bfloat16_tE19Flash_kernel_traitsILi96ELi64ELi64ELi4ES3_EELi16ELi6ELb0EEEvNS_16Flash_fwd_paramsE:
.text._ZN5flash32flash_fwd_splitkv_combine_kernelI23Flash_fwd_kernel_traitsILi96ELi64ELi64ELi4ELb0ELb0EN7cutlass10bfloat16_tE19Flash_kernel_traitsILi96ELi64ELi64ELi4ES3_EELi16ELi6ELb0EEEvNS_16Flash_fwd_paramsE:
        /* <DEDUP_REMOVED lines=23> */
[----:B------:R-:W-:Y:S05]  /*0170*/  CALL.REL.NOINC `($__internal_23_$__cuda_sm20_div_s64) ;  /* 0x000050a000007944 */ /* 0x000fea0003c00000 */
[----:B------:R-:W-:Y:S02]  /*0180*/  MOV R8, R0 ;  /* 0x0000000000087202 */ /* 0x000fe40000000f00 */
[----:B------:R-:W-:Y:S01]  /*0190*/  MOV R9, R21 ;  /* 0x0000001500097202 */ /* 0x000fe20000000f00 */
[----:B------:R-:W-:Y:S05]  /*01a0*/  BRA `(.L_x_3569) ;  /* 0x0000013000007947 */ /* 0x000fea0003800000 */
.L_x_3568:
        /* <DEDUP_REMOVED lines=19> */
.L_x_3569:
        /* <DEDUP_REMOVED lines=17> */
.L_x_3571:
        /* <DEDUP_REMOVED lines=20> */
.L_x_3572:
[----:B------:R-:W-:Y:S05]  /*0530*/  BSYNC B0 ;  /* 0x0000000000007941 */ /* 0x000fea0003800000 */
.L_x_3570:
        /* <DEDUP_REMOVED lines=57> */
.L_x_3574:
        /* <DEDUP_REMOVED lines=19> */
.L_x_3575:
[----:B------:R-:W-:Y:S05]  /*0a00*/  BSYNC B0 ;  /* 0x0000000000007941 */ /* 0x000fea0003800000 */
.L_x_3573:
        /* <DEDUP_REMOVED lines=107> */
.L_x_3577:
        /* <DEDUP_REMOVED lines=19> */
.L_x_3578:
[----:B------:R-:W-:Y:S05]  /*11f0*/  BSYNC B0 ;  /* 0x0000000000007941 */ /* 0x000fea0003800000 */
.L_x_3576:
        /* <DEDUP_REMOVED lines=163> */
[----:B------:R-:W-:Y:S05]  /*1c30*/  CALL.REL.NOINC `($__internal_23_$__cuda_sm20_div_s64) ;  /* 0x000035e000007944 */ /* 0x000fea0003c00000 */
[----:B------:R-:W-:Y:S02]  /*1c40*/  MOV R42, R0 ;  /* 0x00000000002a7202 */ /* 0x000fe40000000f00 */
[----:B------:R-:W-:Y:S01]  /*1c50*/  MOV R43, R21 ;  /* 0x00000015002b7202 */ /* 0x000fe20000000f00 */
[----:B------:R-:W-:Y:S05]  /*1c60*/  BRA `(.L_x_3581) ;  /* 0x0000013000007947 */ /* 0x000fea0003800000 */
.L_x_3580:
        /* <DEDUP_REMOVED lines=19> */
.L_x_3581:
[----:B------:R-:W-:Y:S05]  /*1da0*/  BSYNC B0 ;  /* 0x0000000000007941 */ /* 0x000fea0003800000 */
.L_x_3579:
        /* <DEDUP_REMOVED lines=201> */
.L_x_3586:
        /* <DEDUP_REMOVED lines=21> */
.L_x_3587:
[----:B------:R-:W-:Y:S05]  /*2b90*/  BSYNC B0 ;  /* 0x0000000000007941 */ /* 0x000fea0003800000 */
.L_x_3585:
        /* <DEDUP_REMOVED lines=8> */
[----:B------:R-:W-:Y:S05]  /*2c20*/  CALL.REL.NOINC `($__internal_23_$__cuda_sm20_div_s64) ;  /* 0x000025f000007944 */ /* 0x000fea0003c00000 */
        /* <DEDUP_REMOVED lines=12> */
.L_x_3589:
        /* <DEDUP_REMOVED lines=22> */
.L_x_3590:
[----:B------:R-:W-:Y:S05]  /*2e50*/  BSYNC B0 ;  /* 0x0000000000007941 */ /* 0x000fea0003800000 */
.L_x_3588:
        /* <DEDUP_REMOVED lines=11> */
[----:B------:R-:W-:Y:S05]  /*2f10*/  CALL.REL.NOINC `($__internal_23_$__cuda_sm20_div_s64) ;  /* 0x0000230000007944 */ /* 0x000fea0003c00000 */
        /* <DEDUP_REMOVED lines=11> */
.L_x_3592:
        /* <DEDUP_REMOVED lines=22> */
.L_x_3593:
[----:B------:R-:W-:Y:S05]  /*3130*/  BSYNC B0 ;  /* 0x0000000000007941 */ /* 0x000fea0003800000 */
.L_x_3591:
        /* <DEDUP_REMOVED lines=52> */
.L_x_3595:
        /* <DEDUP_REMOVED lines=22> */
.L_x_3596:
[----:B------:R-:W-:Y:S05]  /*35e0*/  BSYNC B0 ;  /* 0x0000000000007941 */ /* 0x000fea0003800000 */
.L_x_3594:
        /* <DEDUP_REMOVED lines=22> */
.L_x_3598:
        /* <DEDUP_REMOVED lines=22> */
.L_x_3599:
[----:B------:R-:W-:Y:S05]  /*38b0*/  BSYNC B0 ;  /* 0x0000000000007941 */ /* 0x000fea0003800000 */
.L_x_3597:
        /* <DEDUP_REMOVED lines=21> */
.L_x_3601:
        /* <DEDUP_REMOVED lines=23> */
.L_x_3602:
[----:B------:R-:W-:Y:S05]  /*3b80*/  BSYNC B0 ;  /* 0x0000000000007941 */ /* 0x000fea0003800000 */
.L_x_3600:
        /* <DEDUP_REMOVED lines=38> */
.L_x_3604:
        /* <DEDUP_REMOVED lines=23> */
.L_x_3605:
[----:B------:R-:W-:Y:S05]  /*3f60*/  BSYNC B0 ;  /* 0x0000000000007941 */ /* 0x000fea0003800000 */
.L_x_3603:
        /* <DEDUP_REMOVED lines=31> */
.L_x_3607:
        /* <DEDUP_REMOVED lines=23> */
.L_x_3608:
[----:B------:R-:W-:Y:S05]  /*42d0*/  BSYNC B0 ;  /* 0x0000000000007941 */ /* 0x000fea0003800000 */
.L_x_3606:
        /* <DEDUP_REMOVED lines=20> */
.L_x_3584:
[----:B------:R-:W-:-:S04]  /*4420*/  LEA R2, P0, R44, c[0x0][0x200], 0x2 ;  /* 0x000080002c027a11 */ /* 0x000fc800078010ff */
[----:B------:R-:W-:-:S05]  /*4430*/  LEA.HI.X R3, R44, c[0x0][0x204], R45, 0x2, P0 ;  /* 0x000081002c037a11 */ /* 0x000fca00000f142d */
[----:B------:R0:W-:Y:S04]  /*4440*/  STG.E [R2.64], R30 ;  /* 0x0000001e02007986 */ /* 0x0001e8000c101908 */
.L_x_3583:
[----:B------:R-:W-:Y:S05]  /*4450*/  BSYNC B1 ;  /* 0x0000000000017941 */ /* 0x000fea0003800000 */
.L_x_3582:
        /* <DEDUP_REMOVED lines=84> */
.L_x_3612:
        /* <DEDUP_REMOVED lines=15> */
.L_x_3611:
[----:B------:R-:W-:Y:S05]  /*4a90*/  BSYNC B0 ;  /* 0x0000000000007941 */ /* 0x000fea0003800000 */
.L_x_3610:
        /* <DEDUP_REMOVED lines=19> */
.L_x_3609:
        /* <DEDUP_REMOVED lines=101> */
        .weak           $__internal_23_$__cuda_sm20_div_s64
        .type           $__internal_23_$__cuda_sm20_div_s64,@function
        .size           $__internal_23_$__cuda_sm20_div_s64,(.L_x_6291 - $__internal_23_$__cuda_sm20_div_s64)
$__internal_23_$__cuda_sm20_div_s64:
        /* <DEDUP_REMOVED lines=82> */
[----:B------:R-:W-:Y:S06]  /*5740*/  RET.REL.NODEC R22 `(_ZN5flash32flash_fwd_splitkv_combine_kernelI23Flash_fwd_kernel_traitsILi96ELi64ELi64ELi4ELb0ELb0EN7cutlass10bfloat16_tE19Flash_kernel_traitsILi96ELi64ELi64ELi4ES3_EELi16ELi6ELb0EEEvNS_16Flash_fwd_paramsE) ;  /* 0xffffa8b016007950 */ /* 0x000fec0003c3ffff */
.L_x_3613:
        /* <DEDUP_REMOVED lines=11> */
.L_x_6291:


//--------------------- .text._ZN5flash32flash_fwd_splitkv_combine_kernelI23Flash_fwd_kernel_traitsILi96ELi64ELi64ELi4ELb0ELb0EN7cutlass10bfloat16_tE19Flash_kernel_traitsILi96ELi64ELi64ELi4ES3_EELi16ELi5ELb0EEEvNS_16Flash_fwd_paramsE --------------------------
	.section	.text._ZN5flash32flash_fwd_splitkv_combine_kernelI23Flash_fwd_kernel_traitsILi96ELi64ELi64ELi4ELb0ELb0EN7cutlass10bfloat16_tE19Flash_kernel_traitsILi96ELi64ELi64ELi4ES3_EELi16ELi5ELb0EEEvNS_16Flash_fwd_paramsE,"ax",@progbits
	.sectioninfo	@"SHI_REGISTERS=64"
	.align	128
        .global         _ZN5flash32flash_fwd_splitkv_combine_kernelI23Flash_fwd_kernel_traitsILi96ELi64ELi64ELi4ELb0ELb0EN7cutlass10bfloat16_tE19Flash_kernel_traitsILi96ELi64ELi64ELi4ES3_EELi16ELi5ELb0EEEvNS_16Flash_fwd_paramsE
        .type           _ZN5flash32flash_fwd_splitkv_combine_kernelI23Flash_fwd_kernel_traitsILi96ELi64ELi64ELi4ELb0ELb0EN7cutlass10bfloat16_tE19Flash_kernel_traitsILi96ELi64ELi64ELi4ES3_EELi16ELi5ELb0EEEvNS_16Flash_fwd_paramsE,@function
        .size           _ZN5flash32flash_fwd_splitkv_combine_kernelI23Flash_fwd_kernel_traitsILi96ELi64ELi64ELi4ELb0ELb0EN7cutlass10bfloat16_tE19Flash_kernel_traitsILi96ELi64ELi64ELi4ES3_EELi16ELi5ELb0EEEvNS_16Flash_fwd_paramsE,(.L_x_6292 - _ZN5flash32flash_fwd_splitkv_combine_kernelI23Flash_fwd_kernel_traitsILi96ELi64ELi64ELi4ELb0ELb0EN7cutlass10bfloat16_tE19Flash_kernel_traitsILi96ELi64ELi64ELi4ES3_EELi16ELi5ELb0EEEvNS_16Flash_fwd_paramsE)
        .other          _ZN5flash32flash_fwd_splitkv_combine_kernelI23Flash_fwd_kernel_traitsILi96ELi64ELi64ELi4ELb0ELb0EN7cutlass10bfloat16_tE19Flash_kernel_traitsILi96ELi64ELi64ELi4ES3_EELi16ELi5ELb0EEEvNS_16Flash_fwd_paramsE,@"STO_CUDA_ENTRY STV_DEFAULT"
_ZN5flash32flash_fwd_splitkv_combine_kernelI23Flash_fwd_kernel_traitsILi96ELi64ELi64ELi4ELb0ELb0EN7cutlass10bfloat16_tE19Flash_kernel_traitsILi96ELi64ELi64ELi4ES3_EELi16ELi5ELb0EEEvNS_16Flash_fwd_paramsE:
.text._ZN5flash32flash_fwd_splitkv_combine_kernelI23Flash_fwd_kernel_traitsILi96ELi64ELi64ELi4ELb0ELb0EN7cutlass10bfloat16_tE19Flash_kernel_traitsILi96ELi64ELi64ELi4ES3_EELi16ELi5ELb0EEEvNS_16Flash_fwd_paramsE:
        /* <DEDUP_REMOVED lines=23> */
[----:B------:R-:W-:Y:S05]  /*0170*/  CALL.REL.NOINC `($__internal_24_$__cuda_sm20_div_s64) ;  /* 0x0000484000007944 */ /* 0x000fea0003c00000 */
[----:B------:R-:W-:Y:S05]  /*0180*/  BRA `(.L_x_3615) ;  /* 0x0000013000007947 */ /* 0x000fea0003800000 */
.L_x_3614:
        /* <DEDUP_REMOVED lines=19> */
.L_x_3615:
        /* <DEDUP_REMOVED lines=11> */
[----:B------:R-:W-:Y:S05]  /*0370*/  CALL.REL.NOINC `($__internal_24_$__cuda_sm20_div_s64) ;  /* 0x0000464000007944 */ /* 0x000fea0003c00000 */
[----:B------:R-:W-:Y:S02]  /*0380*/  MOV R32, R20 ;  /* 0x0000001400207202 */ /* 0x000fe40000000f00 */
[----:B------:R-:W-:Y:S01]  /*0390*/  MOV R33, R21 ;  /* 0x0000001500217202 */ /* 0x000fe20000000f00 */
[----:B------:R-:W-:Y:S05]  /*03a0*/  BRA `(.L_x_3618) ;  /* 0x0000013000007947 */ /* 0x000fea0003800000 */
.L_x_3617:
        /* <DEDUP_REMOVED lines=19> */
.L_x_3618:
[----:B------:R-:W-:Y:S05]  /*04e0*/  BSYNC B0 ;  /* 0x0000000000007941 */ /* 0x000fea0003800000 */
.L_x_3616:
        /* <DEDUP_REMOVED lines=54> */
[----:B------:R-:W-:Y:S02]  /*0850*/  MOV R8, R20 ;  /* 0x0000001400087202 */ /* 0x000fe40000000f00 */
[----:B------:R-:W-:Y:S01]  /*0860*/  MOV R9, R21 ;  /* 0x0000001500097202 */ /* 0x000fe20000000f00 */
[----:B------:R-:W-:Y:S05]  /*0870*/  BRA `(.L_x_3621) ;  /* 0x0000013000007947 */ /* 0x000fea0003800000 */
.L_x_3620:
        /* <DEDUP_REMOVED lines=19> */
.L_x_3621:
[----:B------:R-:W-:Y:S05]  /*09b0*/  BSYNC B0 ;  /* 0x0000000000007941 */ /* 0x000fea0003800000 */
.L_x_3619:
        /* <DEDUP_REMOVED lines=104> */
.L_x_3623:
        /* <DEDUP_REMOVED lines=19> */
.L_x_3624:
[----:B------:R-:W-:Y:S05]  /*1170*/  BSYNC B0 ;  /* 0x0000000000007941 */ /* 0x000fea0003800000 */
.L_x_3622:
        /* <DEDUP_REMOVED lines=107> */
.L_x_3626:
        /* <DEDUP_REMOVED lines=19> */
.L_x_3627:
[----:B------:R-:W-:Y:S05]  /*1960*/  BSYNC B0 ;  /* 0x0000000000007941 */ /* 0x000fea0003800000 */
.L_x_3625:
        /* <DEDUP_REMOVED lines=161> */
[----:B------:R-:W-:Y:S05]  /*2380*/  CALL.REL.NOINC `($__internal_24_$__cuda_sm20_div_s64) ;  /* 0x0000263000007944 */ /* 0x000fea0003c00000 */
        /* <DEDUP_REMOVED lines=10> */
.L_x_3632:
        /* <DEDUP_REMOVED lines=22> */
.L_x_3633:
[----:B------:R-:W-:Y:S05]  /*2590*/  BSYNC B0 ;  /* 0x0000000000007941 */ /* 0x000fea0003800000 */
.L_x_3631:
[----:B------:R-:W-:Y:S01]  /*25a0*/  LOP3.LUT R19, R17, R0, RZ, 0xfc, !PT ;  /* 0x0000000011137212 */ /* 0x000fe200078efcff */
[----:B------:R-:W-:Y:S03]  /*25b0*/  BSSY B0, `(.L_x_3634) ;  /* 0x0000028000007945 */ /* 0x000fe60003800000 */
[----:B------:R-:W-:-:S13]  /*25c0*/  ISETP.NE.U32.AND P0, PT, R19, RZ, PT ;  /* 0x000000ff1300720c */ /* 0x000fda0003f05070 */
[----:B------:R-:W-:Y:S05]  /*25d0*/  @!P0 BRA `(.L_x_3635) ;  /* 0x000000f000008947 */ /* 0x000fea0003800000 */
[----:B------:R-:W-:Y:S01]  /*25e0*/  IMAD.MOV.U32 R26, RZ, RZ, R27 ;  /* 0x000000ffff1a7224 */ /* 0x000fe200078e001b */
[----:B------:R-:W-:Y:S02]  /*25f0*/  MOV R23, R0 ;  /* 0x0000000000177202 */ /* 0x000fe40000000f00 */
[----:B------:R-:W-:Y:S02]  /*2600*/  MOV R24, 0x2620 ;  /* 0x0000262000187802 */ /* 0x000fe40000000f00 */
[----:B------:R-:W-:Y:S05]  /*2610*/  CALL.REL.NOINC `($__internal_24_$__cuda_sm20_div_s64) ;  /* 0x000023a000007944 */ /* 0x000fea0003c00000 */
        /* <DEDUP_REMOVED lines=11> */
.L_x_3635:
        /* <DEDUP_REMOVED lines=22> */
.L_x_3636:
[----:B------:R-:W-:Y:S05]  /*2830*/  BSYNC B0 ;  /* 0x0000000000007941 */ /* 0x000fea0003800000 */
.L_x_3634:
        /* <DEDUP_REMOVED lines=11> */
[----:B------:R-:W-:Y:S05]  /*28f0*/  CALL.REL.NOINC `($__internal_24_$__cuda_sm20_div_s64) ;  /* 0x000020c000007944 */ /* 0x000fea0003c00000 */
[----:B------:R-:W-:-:S04]  /*2900*/  IADD3 R17, P0, RZ, -R20, RZ ;  /* 0x80000014ff117210 */ /* 0x000fc80007f1e0ff */
[----:B------:R-:W-:Y:S01]  /*2910*/  IADD3.X R18, RZ, ~R21, RZ, P0, !PT ;  /* 0x80000015ff127210 */ /* 0x000fe200007fe4ff */
[----:B------:R-:W-:-:S04]  /*2920*/  IMAD.WIDE.U32 R42, R5, R17, R42 ;  /* 0x00000011052a7225 */ /* 0x000fc800078e002a */
[----:B------:R-:W-:-:S04]  /*2930*/  IMAD R18, R18, R5, RZ ;  /* 0x0000000512127224 */ /* 0x000fc800078e02ff */
[----:B------:R-:W-:-:S05]  /*2940*/  IMAD R4, R4, R17, R18 ;  /* 0x0000001104047224 */ /* 0x000fca00078e0212 */
[----:B------:R-:W-:Y:S01]  /*2950*/  IADD3 R4, R43, R4, RZ ;  /* 0x000000042b047210 */ /* 0x000fe20007ffe0ff */
[----:B------:R-:W-:Y:S05]  /*2960*/  BRA `(.L_x_3639) ;  /* 0x0000016000007947 */ /* 0x000fea0003800000 */
.L_x_3638:
        /* <DEDUP_REMOVED lines=22> */
.L_x_3639:
[----:B------:R-:W-:Y:S05]  /*2ad0*/  BSYNC B0 ;  /* 0x0000000000007941 */ /* 0x000fea0003800000 */
.L_x_3637:
        /* <DEDUP_REMOVED lines=38> */
[----:B------:R-:W-:Y:S05]  /*2d40*/  CALL.REL.NOINC `($__internal_24_$__cuda_sm20_div_s64) ;  /* 0x00001c7000007944 */ /* 0x000fea0003c00000 */
        /* <DEDUP_REMOVED lines=12> */
.L_x_3641:
        /* <DEDUP_REMOVED lines=23> */
.L_x_3642:
[----:B------:R-:W-:Y:S05]  /*2f80*/  BSYNC B0 ;  /* 0x0000000000007941 */ /* 0x000fea0003800000 */
.L_x_3640:
        /* <DEDUP_REMOVED lines=19> */
.L_x_3644:
        /* <DEDUP_REMOVED lines=22> */
.L_x_3645:
[----:B------:R-:W-:Y:S05]  /*3220*/  BSYNC B0 ;  /* 0x0000000000007941 */ /* 0x000fea0003800000 */
.L_x_3643:
        /* <DEDUP_REMOVED lines=19> */
.L_x_3647:
        /* <DEDUP_REMOVED lines=23> */
.L_x_3648:
[----:B------:R-:W-:Y:S05]  /*34d0*/  BSYNC B0 ;  /* 0x0000000000007941 */ /* 0x000fea0003800000 */
.L_x_3646:
        /* <DEDUP_REMOVED lines=25> */
[----:B------:R-:W-:Y:S05]  /*3670*/  CALL.REL.NOINC `($__internal_24_$__cuda_sm20_div_s64) ;  /* 0x0000134000007944 */ /* 0x000fea0003c00000 */
        /* <DEDUP_REMOVED lines=12> */
.L_x_3650:
        /* <DEDUP_REMOVED lines=23> */
.L_x_3651:
[----:B------:R-:W-:Y:S05]  /*38b0*/  BSYNC B0 ;  /* 0x0000000000007941 */ /* 0x000fea0003800000 */
.L_x_3649:
        /* <DEDUP_REMOVED lines=29> */
.L_x_3653:
        /* <DEDUP_REMOVED lines=23> */
.L_x_3654:
[----:B------:R-:W-:Y:S05]  /*3c00*/  BSYNC B0 ;  /* 0x0000000000007941 */ /* 0x000fea0003800000 */
.L_x_3652:
        /* <DEDUP_REMOVED lines=20> */
.L_x_3630:
[----:B------:R-:W-:-:S04]  /*3d50*/  LEA R2, P0, R38, c[0x0][0x200], 0x2 ;  /* 0x0000800026027a11 */ /* 0x000fc800078010ff */
[----:B------:R-:W-:-:S05]  /*3d60*/  LEA.HI.X R3, R38, c[0x0][0x204], R39, 0x2, P0 ;  /* 0x0000810026037a11 */ /* 0x000fca00000f1427 */
[----:B------:R0:W-:Y:S04]  /*3d70*/  STG.E [R2.64], R30 ;  /* 0x0000001e02007986 */ /* 0x0001e8000c101908 */
.L_x_3629:
[----:B------:R-:W-:Y:S05]  /*3d80*/  BSYNC B1 ;  /* 0x0000000000017941 */ /* 0x000fea0003800000 */
.L_x_3628:
        /* <DEDUP_REMOVED lines=60> */
.L_x_3658:
        /* <DEDUP_REMOVED lines=15> */
.L_x_3657:
[----:B------:R-:W-:Y:S05]  /*4240*/  BSYNC B0 ;  /* 0x0000000000007941 */ /* 0x000fea0003800000 */
.L_x_3656:
        /* <DEDUP_REMOVED lines=19> */
.L_x_3655:
        /* <DEDUP_REMOVED lines=100> */
        .weak           $__internal_24_$__cuda_sm20_div_s64
        .type           $__internal_24_$__cuda_sm20_div_s64,@function
        .size           $__internal_24_$__cuda_sm20_div_s64,(.L_x_6292 - $__internal_24_$__cuda_sm20_div_s64)
$__internal_24_$__cuda_sm20_div_s64:
        /* <DEDUP_REMOVED lines=83> */
[----:B------:R-:W-:Y:S06]  /*4ef0*/  RET.REL.NODEC R44 `(_ZN5flash32flash_fwd_splitkv_combine_kernelI23Flash_fwd_kernel_traitsILi96ELi64ELi64ELi4ELb0ELb0EN7cutlass10bfloat16_tE19Flash_kernel_traitsILi96ELi64ELi64ELi4ES3_EELi16ELi5ELb0EEEvNS_16Flash_fwd_paramsE) ;  /* 0xffffb1002c007950 */ /* 0x000fec0003c3ffff */
.L_x_3659:
        /* <DEDUP_REMOVED lines=16> */
.L_x_6292:


//--------------------- .text._ZN5flash32flash_fwd_splitkv_combine_kernelI23Flash_fwd_kernel_traitsILi96ELi64ELi64ELi4ELb0ELb0EN7cutlass10bfloat16_tE19Flash_kernel_traitsILi96ELi64ELi64ELi4ES3_EELi16ELi4ELb0EEEvNS_16Flash_fwd_paramsE --------------------------
	.section	.text._ZN5flash32flash_fwd_splitkv_combine_kernelI23Flash_fwd_kernel_traitsILi96ELi64ELi64ELi4ELb0ELb0EN7cutlass10bfloat16_tE19Flash_kernel_traitsILi96ELi64ELi64ELi4ES3_EELi16ELi4ELb0EEEvNS_16Flash_fwd_paramsE,"ax",@progbits
	.sectioninfo	@"SHI_REGISTERS=62"
	.align	128
        .global         _ZN5flash32flash_fwd_splitkv_combine_kernelI23Flash_fwd_kernel_traitsILi96ELi64ELi64ELi4ELb0ELb0EN7cutlass10bfloat16_tE19Flash_kernel_traitsILi96ELi64ELi64ELi4ES3_EELi16ELi4ELb0EEEvNS_16Flash_fwd_paramsE
        .type           _ZN5flash32flash_fwd_splitkv_combine_kernelI23Flash_fwd_kernel_traitsILi96ELi64ELi64ELi4ELb0ELb0EN7cutlass10bfloat16_tE19Flash_kernel_traitsILi96ELi64ELi64ELi4ES3_EELi16ELi4ELb0EEEvNS_16Flash_fwd_paramsE,@function
        .size           _ZN5flash32flash_fwd_splitkv_combine_kernelI23Flash_fwd_kernel_traitsILi96ELi64ELi64ELi4ELb0ELb0EN7cutlass10bfloat16_tE19Flash_kernel_traitsILi96ELi64ELi64ELi4ES3_EELi16ELi4ELb0EEEvNS_16Flash_fwd_paramsE,(.L_x_6293 - _ZN5flash32flash_fwd_splitkv_combine_kernelI23Flash_fwd_kernel_traitsILi96ELi64ELi64ELi4ELb0ELb0EN7cutlass10bfloat16_tE19Flash_kernel_traitsILi96ELi64ELi64ELi4ES3_EELi16ELi4ELb0EEEvNS_16Flash_fwd_paramsE)
        .other          _ZN5flash32flash_fwd_splitkv_combine_kernelI23Flash_fwd_kernel_traitsILi96ELi64ELi64ELi4ELb0ELb0EN7cutlass10bfloat16_tE19Flash_kernel_traitsILi96ELi64ELi64ELi4ES3_EELi16ELi4ELb0EEEvNS_16Flash_fwd_paramsE,@"STO_CUDA_ENTRY STV_DEFAULT"
_ZN5flash32flash_fwd_splitkv_combine_kernelI23Flash_fwd_kernel_traitsILi96ELi64ELi64ELi4ELb0ELb0EN7cutlass10bfloat16_tE19Flash_kernel_traitsILi96ELi64ELi64ELi4ES3_EELi16ELi4ELb0EEEvNS_16Flash_fwd_paramsE:
.text._ZN5flash32flash_fwd_splitkv_combine_kernelI23Flash_fwd_kernel_traitsILi96ELi64ELi64ELi4ELb0ELb0EN7cutlass10bfloat16_tE19Flash_kernel_traitsILi96ELi64ELi64ELi4ES3_EELi16ELi4ELb0EEEvNS_16Flash_fwd_paramsE:
        /* <DEDUP_REMOVED lines=23> */
[----:B------:R-:W-:Y:S05]  /*0170*/  CALL.REL.NOINC `($__internal_25_$__cuda_sm20_div_s64) ;  /* 0x000044d000007944 */ /* 0x000fea0003c00000 */
[----:B------:R-:W-:Y:S05]  /*0180*/  BRA `(.L_x_3661) ;  /* 0x0000013000007947 */ /* 0x000fea0003800000 */
.L_x_3660:
        /* <DEDUP_REMOVED lines=19> */
.L_x_3661:
        /* <DEDUP_REMOVED lines=11> */
[----:B------:R-:W-:Y:S05]  /*0370*/  CALL.REL.NOINC `($__internal_25_$__cuda_sm20_div_s64) ;  /* 0x000042d000007944 */ /* 0x000fea0003c00000 */
[----:B------:R-:W-:Y:S02]  /*0380*/  MOV R8, R20 ;  /* 0x0000001400087202 */ /* 0x000fe40000000f00 */
[----:B------:R-:W-:Y:S01]  /*0390*/  MOV R9, R21 ;  /* 0x0000001500097202 */ /* 0x000fe20000000f00 */
[----:B------:R-:W-:Y:S05]  /*03a0*/  BRA `(.L_x_3664) ;  /* 0x0000013000007947 */ /* 0x000fea0003800000 */
.L_x_3663:
        /* <DEDUP_REMOVED lines=19> */
.L_x_3664:
[----:B------:R-:W-:Y:S05]  /*04e0*/  BSYNC B0 ;  /* 0x0000000000007941 */ /* 0x000fea0003800000 */
.L_x_3662:
        /* <DEDUP_REMOVED lines=42> */
.L_x_3666:
        /* <DEDUP_REMOVED lines=19> */
.L_x_3667:
[----:B------:R-:W-:Y:S05]  /*08c0*/  BSYNC B0 ;  /* 0x0000000000007941 */ /* 0x000fea0003800000 */
.L_x_3665:
        /* <DEDUP_REMOVED lines=74> */
[----:B------:R-:W-:Y:S02]  /*0d70*/  MOV R40, R20 ;  /* 0x0000001400287202 */ /* 0x000fe40000000f00 */
[----:B------:R-:W-:Y:S01]  /*0d80*/  MOV R41, R21 ;  /* 0x0000001500297202 */ /* 0x000fe20000000f00 */
[----:B------:R-:W-:Y:S05]  /*0d90*/  BRA `(.L_x_3670) ;  /* 0x0000013000007947 */ /* 0x000fea0003800000 */
.L_x_3669:
        /* <DEDUP_REMOVED lines=19> */
.L_x_3670:
[----:B------:R-:W-:Y:S05]  /*0ed0*/  BSYNC B0 ;  /* 0x0000000000007941 */ /* 0x000fea0003800000 */
.L_x_3668:
        /* <DEDUP_REMOVED lines=41> */
.L_x_3672:
        /* <DEDUP_REMOVED lines=19> */
.L_x_3673:
[----:B------:R-:W-:Y:S05]  /*12a0*/  BSYNC B0 ;  /* 0x0000000000007941 */ /* 0x000fea0003800000 */
.L_x_3671:
        /* <DEDUP_REMOVED lines=226> */
[----:B------:R-:W-:Y:S05]  /*20d0*/  CALL.REL.NOINC `($__internal_25_$__cuda_sm20_div_s64) ;  /* 0x0000257000007944 */ /* 0x000fea0003c00000 */
        /* <DEDUP_REMOVED lines=10> */
.L_x_3678:
        /* <DEDUP_REMOVED lines=22> */
.L_x_3679:
[----:B------:R-:W-:Y:S05]  /*22e0*/  BSYNC B0 ;  /* 0x0000000000007941 */ /* 0x000fea0003800000 */
.L_x_3677:
[----:B------:R-:W-:Y:S01]  /*22f0*/  LOP3.LUT R19, R17, R0, RZ, 0xfc, !PT ;  /* 0x0000000011137212 */ /* 0x000fe200078efcff */
[----:B------:R-:W-:Y:S03]  /*2300*/  BSSY B0, `(.L_x_3680) ;  /* 0x0000028000007945 */ /* 0x000fe60003800000 */
[----:B------:R-:W-:-:S13]  /*2310*/  ISETP.NE.U32.AND P0, PT, R19, RZ, PT ;  /* 0x000000ff1300720c */ /* 0x000fda0003f05070 */
[----:B------:R-:W-:Y:S05]  /*2320*/  @!P0 BRA `(.L_x_3681) ;  /* 0x000000f000008947 */ /* 0x000fea0003800000 */
[----:B------:R-:W-:Y:S01]  /*2330*/  IMAD.MOV.U32 R26, RZ, RZ, R29 ;  /* 0x000000ffff1a7224 */ /* 0x000fe200078e001d */
[----:B------:R-:W-:Y:S02]  /*2340*/  MOV R25, R0 ;  /* 0x0000000000197202 */ /* 0x000fe40000000f00 */
[----:B------:R-:W-:Y:S02]  /*2350*/  MOV R24, 0x2370 ;  /* 0x0000237000187802 */ /* 0x000fe40000000f00 */
[----:B------:R-:W-:Y:S05]  /*2360*/  CALL.REL.NOINC `($__internal_25_$__cuda_sm20_div_s64) ;  /* 0x000022e000007944 */ /* 0x000fea0003c00000 */
        /* <DEDUP_REMOVED lines=11> */
.L_x_3681:
        /* <DEDUP_REMOVED lines=22> */
.L_x_3682:
[----:B------:R-:W-:Y:S05]  /*2580*/  BSYNC B0 ;  /* 0x0000000000007941 */ /* 0x000fea0003800000 */
.L_x_3680:
        /* <DEDUP_REMOVED lines=11> */
[----:B------:R-:W-:Y:S05]  /*2640*/  CALL.REL.NOINC `($__internal_25_$__cuda_sm20_div_s64) ;  /* 0x0000200000007944 */ /* 0x000fea0003c00000 */
[----:B------:R-:W-:-:S04]  /*2650*/  IADD3 R17, P0, RZ, -R20, RZ ;  /* 0x80000014ff117210 */ /* 0x000fc80007f1e0ff */
[----:B------:R-:W-:Y:S01]  /*2660*/  IADD3.X R18, RZ, ~R21, RZ, P0, !PT ;  /* 0x80000015ff127210 */ /* 0x000fe200007fe4ff */
[----:B------:R-:W-:-:S04]  /*2670*/  IMAD.WIDE.U32 R42, R5, R17, R42 ;  /* 0x00000011052a7225 */ /* 0x000fc800078e002a */
[----:B------:R-:W-:-:S04]  /*2680*/  IMAD R18, R18, R5, RZ ;  /* 0x0000000512127224 */ /* 0x000fc800078e02ff */
[----:B------:R-:W-:-:S05]  /*2690*/  IMAD R4, R4, R17, R18 ;  /* 0x0000001104047224 */ /* 0x000fca00078e0212 */
[----:B------:R-:W-:Y:S01]  /*26a0*/  IADD3 R4, R43, R4, RZ ;  /* 0x000000042b047210 */ /* 0x000fe20007ffe0ff */
[----:B------:R-:W-:Y:S05]  /*26b0*/  BRA `(.L_x_3685) ;  /* 0x0000016000007947 */ /* 0x000fea0003800000 */
.L_x_3684:
        /* <DEDUP_REMOVED lines=22> */
.L_x_3685:
[----:B------:R-:W-:Y:S05]  /*2820*/  BSYNC B0 ;  /* 0x0000000000007941 */ /* 0x000fea0003800000 */
.L_x_3683:
        /* <DEDUP_REMOVED lines=38> */
[----:B------:R-:W-:Y:S05]  /*2a90*/  CALL.REL.NOINC `($__internal_25_$__cuda_sm20_div_s64) ;  /* 0x00001bb000007944 */ /* 0x000fea0003c00000 */
        /* <DEDUP_REMOVED lines=12> */
.L_x_3687:
        /* <DEDUP_REMOVED lines=23> */
.L_x_3688:
[----:B------:R-:W-:Y:S05]  /*2cd0*/  BSYNC B0 ;  /* 0x0000000000007941 */ /* 0x000fea0003800000 */
.L_x_3686:
        /* <DEDUP_REMOVED lines=19> */
.L_x_3690:
        /* <DEDUP_REMOVED lines=22> */
.L_x_3691:
[----:B------:R-:W-:Y:S05]  /*2f70*/  BSYNC B0 ;  /* 0x0000000000007941 */ /* 0x000fea0003800000 */
.L_x_3689:
        /* <DEDUP_REMOVED lines=19> */
.L_x_3693:
        /* <DEDUP_REMOVED lines=23> */
.L_x_3694:
[----:B------:R-:W-:Y:S05]  /*3220*/  BSYNC B0 ;  /* 0x0000000000007941 */ /* 0x000fea0003800000 */
.L_x_3692:
        /* <DEDUP_REMOVED lines=25> */
[----:B------:R-:W-:Y:S05]  /*33c0*/  CALL.REL.NOINC `($__internal_25_$__cuda_sm20_div_s64) ;  /* 0x0000128000007944 */ /* 0x000fea0003c00000 */
        /* <DEDUP_REMOVED lines=12> */
.L_x_3696:
        /* <DEDUP_REMOVED lines=23> */
.L_x_3697:
[----:B------:R-:W-:Y:S05]  /*3600*/  BSYNC B0 ;  /* 0x0000000000007941 */ /* 0x000fea0003800000 */
.L_x_3695:
        /* <DEDUP_REMOVED lines=29> */
.L_x_3699:
        /* <DEDUP_REMOVED lines=23> */
.L_x_3700:
[----:B------:R-:W-:Y:S05]  /*3950*/  BSYNC B0 ;  /* 0x0000000000007941 */ /* 0x000fea0003800000 */
.L_x_3698:
        /* <DEDUP_REMOVED lines=20> */
.L_x_3676:
[----:B------:R-:W-:-:S04]  /*3aa0*/  LEA R2, P0, R38, c[0x0][0x200], 0x2 ;  /* 0x0000800026027a11 */ /* 0x000fc800078010ff */
[----:B------:R-:W-:-:S05]  /*3ab0*/  LEA.HI.X R3, R38, c[0x0][0x204], R39, 0x2, P0 ;  /* 0x0000810026037a11 */ /* 0x000fca00000f1427 */
[----:B------:R0:W-:Y:S04]  /*3ac0*/  STG.E [R2.64], R31 ;  /* 0x0000001f02007986 */ /* 0x0001e8000c10190a */
.L_x_3675:
[----:B------:R-:W-:Y:S05]  /*3ad0*/  BSYNC B1 ;  /* 0x0000000000017941 */ /* 0x000fea0003800000 */
.L_x_3674:
        /* <DEDUP_REMOVED lines=48> */
.L_x_3704:
        /* <DEDUP_REMOVED lines=15> */
.L_x_3703:
[----:B------:R-:W-:Y:S05]  /*3ed0*/  BSYNC B0 ;  /* 0x0000000000007941 */ /* 0x000fea0003800000 */
.L_x_3702:
        /* <DEDUP_REMOVED lines=19> */
.L_x_3701:
        /* <DEDUP_REMOVED lines=100> */
        .weak           $__internal_25_$__cuda_sm20_div_s64
        .type           $__internal_25_$__cuda_sm20_div_s64,@function
        .size           $__internal_25_$__cuda_sm20_div_s64,(.L_x_6293 - $__internal_25_$__cuda_sm20_div_s64)
$__internal_25_$__cuda_sm20_div_s64:
        /* <DEDUP_REMOVED lines=83> */
[----:B------:R-:W-:Y:S06]  /*4b80*/  RET.REL.NODEC R22 `(_ZN5flash32flash_fwd_splitkv_combine_kernelI23Flash_fwd_kernel_traitsILi96ELi64ELi64ELi4ELb0ELb0EN7cutlass10bfloat16_tE19Flash_kernel_traitsILi96ELi64ELi64ELi4ES3_EELi16ELi4ELb0EEEvNS_16Flash_fwd_paramsE) ;  /* 0xffffb47016007950 */ /* 0x000fec0003c3ffff */
.L_x_3705:
        /* <DEDUP_REMOVED lines=15> */
.L_x_6293:


//--------------------- .text._ZN5flash32flash_fwd_splitkv_combine_kernelI23Flash_fwd_kernel_traitsILi96ELi64ELi64ELi4ELb0ELb0EN7cutlass10bfloat16_tE19Flash_kernel_traitsILi96ELi64ELi64ELi4ES3_EELi16ELi3ELb0EEEvNS_16Flash_fwd_paramsE --------------------------
	.section	.text._ZN5flash32flash_fwd_splitkv_combine_kernelI23Flash_fwd_kernel_traitsILi96ELi64ELi64ELi4ELb0ELb0EN7cutlass10bfloat16_tE19Flash_kernel_traitsILi96ELi64ELi64ELi4ES3_EELi16ELi3ELb0EEEvNS_16Flash_fwd_paramsE,"ax",@progbits
	.sectioninfo	@"SHI_REGISTERS=54"
	.align	128
        .global         _ZN5flash32flash_fwd_splitkv_combine_kernelI23Flash_fwd_kernel_traitsILi96ELi64ELi64ELi4ELb0ELb0EN7cutlass10bfloat16_tE19Flash_kernel_traitsILi96ELi64ELi64ELi4ES3_EELi16ELi3ELb0EEEvNS_16Flash_fwd_paramsE
        .type           _ZN5flash32flash_fwd_splitkv_combine_kernelI23Flash_fwd_kernel_traitsILi96ELi64ELi64ELi4ELb0ELb0EN7cutlass10bfloat16_tE19Flash_kernel_traitsILi96ELi64ELi64ELi4ES3_EELi16ELi3ELb0EEEvNS_16Flash_fwd_paramsE,@function
        .size           _ZN5flash32flash_fwd_splitkv_combine_kernelI23Flash_fwd_kernel_traitsILi96ELi64ELi64ELi4ELb0ELb0EN7cutlass10bfloat16_tE19Flash_kernel_traitsILi96ELi64ELi64ELi4ES3_EELi16ELi3ELb0EEEvNS_16Flash_fwd_paramsE,(.L_x_6294 - _ZN5flash32flash_fwd_splitkv_combine_kernelI23Flash_fwd_kernel_traitsILi96ELi64ELi64ELi4ELb0ELb0EN7cutlass10bfloat16_tE19Flash_kernel_traitsILi96ELi64ELi64ELi4ES3_EELi16ELi3ELb0EEEvNS_16Flash_fwd_paramsE)
        .other          _ZN5flash32flash_fwd_splitkv_combine_kernelI23Flash_fwd_kernel_traitsILi96ELi64ELi64ELi4ELb0ELb0EN7cutlass10bfloat16_tE19Flash_kernel_traitsILi96ELi64ELi64ELi4ES3_EELi16ELi3ELb0EEEvNS_16Flash_fwd_paramsE,@"STO_CUDA_ENTRY STV_DEFAULT"
_ZN5flash32flash_fwd_splitkv_combine_kernelI23Flash_fwd_kernel_traitsILi96ELi64ELi64ELi4ELb0ELb0EN7cutlass10bfloat16_tE19Flash_kernel_traitsILi96ELi64ELi64ELi4ES3_EELi16ELi3ELb0EEEvNS_16Flash_fwd_paramsE:
.text._ZN5flash32flash_fwd_splitkv_combine_kernelI23Flash_fwd_kernel_traitsILi96ELi64ELi64ELi4ELb0ELb0EN7cutlass10bfloat16_tE19Flash_kernel_traitsILi96ELi64ELi64ELi4ES3_EELi16ELi3ELb0EEEvNS_16Flash_fwd_paramsE:
        /* <DEDUP_REMOVED lines=23> */
[----:B------:R-:W-:Y:S05]  /*0170*/  CALL.REL.NOINC `($__internal_26_$__cuda_sm20_div_s64) ;  /* 0x0000444000007944 */ /* 0x000fea0003c00000 */
[----:B------:R-:W-:Y:S05]  /*0180*/  BRA `(.L_x_3707) ;  /* 0x0000013000007947 */ /* 0x000fea0003800000 */
.L_x_3706:
        /* <DEDUP_REMOVED lines=19> */
.L_x_3707:
        /* <DEDUP_REMOVED lines=12> */
[----:B------:R-:W-:Y:S05]  /*0380*/  CALL.REL.NOINC `($__internal_26_$__cuda_sm20_div_s64) ;  /* 0x0000423000007944 */ /* 0x000fea0003c00000 */
[----:B------:R-:W-:Y:S02]  /*0390*/  MOV R8, R20 ;  /* 0x0000001400087202 */ /* 0x000fe40000000f00 */
[----:B------:R-:W-:Y:S01]  /*03a0*/  MOV R9, R21 ;  /* 0x0000001500097202 */ /* 0x000fe20000000f00 */
[----:B------:R-:W-:Y:S05]  /*03b0*/  BRA `(.L_x_3710) ;  /* 0x0000013000007947 */ /* 0x000fea0003800000 */
.L_x_3709:
        /* <DEDUP_REMOVED lines=19> */
.L_x_3710:
[----:B------:R-:W-:Y:S05]  /*04f0*/  BSYNC B0 ;  /* 0x0000000000007941 */ /* 0x000fea0003800000 */
.L_x_3708:
        /* <DEDUP_REMOVED lines=43> */
.L_x_3712:
        /* <DEDUP_REMOVED lines=19> */
.L_x_3713:
[----:B------:R-:W-:Y:S05]  /*08e0*/  BSYNC B0 ;  /* 0x0000000000007941 */ /* 0x000fea0003800000 */
.L_x_3711:
        /* <DEDUP_REMOVED lines=74> */
[----:B------:R-:W-:Y:S02]  /*0d90*/  MOV R32, R20 ;  /* 0x0000001400207202 */ /* 0x000fe40000000f00 */
[----:B------:R-:W-:Y:S01]  /*0da0*/  MOV R33, R21 ;  /* 0x0000001500217202 */ /* 0x000fe20000000f00 */
[----:B------:R-:W-:Y:S05]  /*0db0*/  BRA `(.L_x_3716) ;  /* 0x0000013000007947 */ /* 0x000fea0003800000 */
.L_x_3715:
        /* <DEDUP_REMOVED lines=19> */
.L_x_3716:
[----:B------:R-:W-:Y:S05]  /*0ef0*/  BSYNC B0 ;  /* 0x0000000000007941 */ /* 0x000fea0003800000 */
.L_x_3714:
        /* <DEDUP_REMOVED lines=41> */
.L_x_3718:
        /* <DEDUP_REMOVED lines=19> */
.L_x_3719:
[----:B------:R-:W-:Y:S05]  /*12c0*/  BSYNC B0 ;  /* 0x0000000000007941 */ /* 0x000fea0003800000 */
.L_x_3717:
        /* <DEDUP_REMOVED lines=131> */
.L_x_3721:
[----:B------:R-:W-:Y:S05]  /*1b00*/  BSYNC B0 ;  /* 0x0000000000007941 */ /* 0x000fea0003800000 */
.L_x_3720:
        /* <DEDUP_REMOVED lines=91> */
.L_x_3726:
        /* <DEDUP_REMOVED lines=22> */
.L_x_3727:
[----:B------:R-:W-:Y:S05]  /*2220*/  BSYNC B0 ;  /* 0x0000000000007941 */ /* 0x000fea0003800000 */
.L_x_3725:
[----:B------:R-:W-:Y:S01]  /*2230*/  LOP3.LUT R19, R17, R0, RZ, 0xfc, !PT ;  /* 0x0000000011137212 */ /* 0x000fe200078efcff */
[----:B------:R-:W-:Y:S03]  /*2240*/  BSSY B0, `(.L_x_3728) ;  /* 0x0000028000007945 */ /* 0x000fe60003800000 */
[----:B------:R-:W-:-:S13]  /*2250*/  ISETP.NE.U32.AND P0, PT, R19, RZ, PT ;  /* 0x000000ff1300720c */ /* 0x000fda0003f05070 */
[----:B------:R-:W-:Y:S05]  /*2260*/  @!P0 BRA `(.L_x_3729) ;  /* 0x000000f000008947 */ /* 0x000fea0003800000 */
[----:B------:R-:W-:Y:S01]  /*2270*/  IMAD.MOV.U32 R24, RZ, RZ, R30 ;  /* 0x000000ffff187224 */ /* 0x000fe200078e001e */
[----:B------:R-:W-:Y:S02]  /*2280*/  MOV R23, R0 ;  /* 0x0000000000177202 */ /* 0x000fe40000000f00 */
[----:B------:R-:W-:Y:S02]  /*2290*/  MOV R22, 0x22b0 ;  /* 0x000022b000167802 */ /* 0x000fe40000000f00 */
[----:B------:R-:W-:Y:S05]  /*22a0*/  CALL.REL.NOINC `($__internal_26_$__cuda_sm20_div_s64) ;  /* 0x0000231000007944 */ /* 0x000fea0003c00000 */
        /* <DEDUP_REMOVED lines=11> */
.L_x_3729:
        /* <DEDUP_REMOVED lines=22> */
.L_x_3730:
[----:B------:R-:W-:Y:S05]  /*24c0*/  BSYNC B0 ;  /* 0x0000000000007941 */ /* 0x000fea0003800000 */
.L_x_3728:
        /* <DEDUP_REMOVED lines=11> */
[----:B------:R-:W-:Y:S05]  /*2580*/  CALL.REL.NOINC `($__internal_26_$__cuda_sm20_div_s64) ;  /* 0x0000203000007944 */ /* 0x000fea0003c00000 */
[----:B------:R-:W-:-:S04]  /*2590*/  IADD3 R17, P0, RZ, -R20, RZ ;  /* 0x80000014ff117210 */ /* 0x000fc80007f1e0ff */
[----:B------:R-:W-:Y:S01]  /*25a0*/  IADD3.X R18, RZ, ~R21, RZ, P0, !PT ;  /* 0x80000015ff127210 */ /* 0x000fe200007fe4ff */
[----:B------:R-:W-:-:S04]  /*25b0*/  IMAD.WIDE.U32 R36, R5, R17, R36 ;  /* 0x0000001105247225 */ /* 0x000fc800078e0024 */
[----:B------:R-:W-:-:S04]  /*25c0*/  IMAD R18, R18, R5, RZ ;  /* 0x0000000512127224 */ /* 0x000fc800078e02ff */
[----:B------:R-:W-:-:S05]  /*25d0*/  IMAD R4, R4, R17, R18 ;  /* 0x0000001104047224 */ /* 0x000fca00078e0212 */
[----:B------:R-:W-:Y:S01]  /*25e0*/  IADD3 R4, R37, R4, RZ ;  /* 0x0000000425047210 */ /* 0x000fe20007ffe0ff */
[----:B------:R-:W-:Y:S05]  /*25f0*/  BRA `(.L_x_3733) ;  /* 0x0000016000007947 */ /* 0x000fea0003800000 */
.L_x_3732:
        /* <DEDUP_REMOVED lines=22> */
.L_x_3733:
[----:B------:R-:W-:Y:S05]  /*2760*/  BSYNC B0 ;  /* 0x0000000000007941 */ /* 0x000fea0003800000 */
.L_x_3731:
        /* <DEDUP_REMOVED lines=38> */
[----:B------:R-:W-:Y:S05]  /*29d0*/  CALL.REL.NOINC `($__internal_26_$__cuda_sm20_div_s64) ;  /* 0x00001be000007944 */ /* 0x000fea0003c00000 */
        /* <DEDUP_REMOVED lines=12> */
.L_x_3735:
        /* <DEDUP_REMOVED lines=23> */
.L_x_3736:
[----:B------:R-:W-:Y:S05]  /*2c10*/  BSYNC B0 ;  /* 0x0000000000007941 */ /* 0x000fea0003800000 */
.L_x_3734:
        /* <DEDUP_REMOVED lines=19> */
.L_x_3738:
        /* <DEDUP_REMOVED lines=22> */
.L_x_3739:
[----:B------:R-:W-:Y:S05]  /*2eb0*/  BSYNC B0 ;  /* 0x0000000000007941 */ /* 0x000fea0003800000 */
.L_x_3737:
        /* <DEDUP_REMOVED lines=20> */
.L_x_3741:
        /* <DEDUP_REMOVED lines=23> */
.L_x_3742:
[----:B------:R-:W-:Y:S05]  /*3170*/  BSYNC B0 ;  /* 0x0000000000007941 */ /* 0x000fea0003800000 */
.L_x_3740:
        /* <DEDUP_REMOVED lines=25> */
[----:B------:R-:W-:Y:S05]  /*3310*/  CALL.REL.NOINC `($__internal_26_$__cuda_sm20_div_s64) ;  /* 0x000012a000007944 */ /* 0x000fea0003c00000 */
        /* <DEDUP_REMOVED lines=12> */
.L_x_3744:
        /* <DEDUP_REMOVED lines=23> */
.L_x_3745:
[----:B------:R-:W-:Y:S05]  /*3550*/  BSYNC B0 ;  /* 0x0000000000007941 */ /* 0x000fea0003800000 */
.L_x_3743:
        /* <DEDUP_REMOVED lines=29> */
.L_x_3747:
        /* <DEDUP_REMOVED lines=23> */
.L_x_3748:
[----:B------:R-:W-:Y:S05]  /*38a0*/  BSYNC B0 ;  /* 0x0000000000007941 */ /* 0x000fea0003800000 */
.L_x_3746:
        /* <DEDUP_REMOVED lines=20> */
.L_x_3724:
[----:B------:R-:W-:-:S04]  /*39f0*/  LEA R2, P0, R36, c[0x0][0x200], 0x2 ;  /* 0x0000800024027a11 */ /* 0x000fc800078010ff */
[----:B------:R-:W-:-:S05]  /*3a00*/  LEA.HI.X R3, R36, c[0x0][0x204], R37, 0x2, P0 ;  /* 0x0000810024037a11 */ /* 0x000fca00000f1425 */
[----:B------:R0:W-:Y:S04]  /*3a10*/  STG.E [R2.64], R28 ;  /* 0x0000001c02007986 */ /* 0x0001e8000c10190a */
.L_x_3723:
[----:B------:R-:W-:Y:S05]  /*3a20*/  BSYNC B1 ;  /* 0x0000000000017941 */ /* 0x000fea0003800000 */
.L_x_3722:
        /* <DEDUP_REMOVED lines=50> */
.L_x_3752:
        /* <DEDUP_REMOVED lines=15> */
.L_x_3751:
[----:B------:R-:W-:Y:S05]  /*3e40*/  BSYNC B0 ;  /* 0x0000000000007941 */ /* 0x000fea0003800000 */
.L_x_3750:
        /* <DEDUP_REMOVED lines=19> */
.L_x_3749:
        /* <DEDUP_REMOVED lines=100> */
        .weak           $__internal_26_$__cuda_sm20_div_s64
        .type           $__internal_26_$__cuda_sm20_div_s64,@function
        .size           $__internal_26_$__cuda_sm20_div_s64,(.L_x_6294 - $__internal_26_$__cuda_sm20_div_s64)
$__internal_26_$__cuda_sm20_div_s64:
        /* <DEDUP_REMOVED lines=83> */
[----:B------:R-:W-:Y:S06]  /*4af0*/  RET.REL.NODEC R26 `(_ZN5flash32flash_fwd_splitkv_combine_kernelI23Flash_fwd_kernel_traitsILi96ELi64ELi64ELi4ELb0ELb0EN7cutlass10bfloat16_tE19Flash_kernel_traitsILi96ELi64ELi64ELi4ES3_EELi16ELi3ELb0EEEvNS_16Flash_fwd_paramsE) ;  /* 0xffffb5001a007950 */ /* 0x000fec0003c3ffff */
.L_x_3753:
        /* <DEDUP_REMOVED lines=16> */
.L_x_6294:


//--------------------- .text._ZN5flash32flash_fwd_splitkv_combine_kernelI23Flash_fwd_kernel_traitsILi96ELi64ELi64ELi4ELb0ELb0EN7cutlass10bfloat16_tE19Flash_kernel_traitsILi96ELi64ELi64ELi4ES3_EELi16ELi2ELb0EEEvNS_16Flash_fwd_paramsE --------------------------
	.section	.text._ZN5flash32flash_fwd_splitkv_combine_kernelI23Flash_fwd_kernel_traitsILi96ELi64ELi64ELi4ELb0ELb0EN7cutlass10bfloat16_tE19Flash_kernel_traitsILi96ELi64ELi64ELi4ES3_EELi16ELi2ELb0EEEvNS_16Flash_fwd_paramsE,"ax",@progbits
	.sectioninfo	@"SHI_REGISTERS=54"
	.align	128
        .global         _ZN5flash32flash_fwd_splitkv_combine_kernelI23Flash_fwd_kernel_traitsILi96ELi64ELi64ELi4ELb0ELb0EN7cutlass10bfloat16_tE19Flash_kernel_traitsILi96ELi64ELi64ELi4ES3_EELi16ELi2ELb0EEEvNS_16Flash_fwd_paramsE
        .type           _ZN5flash32flash_fwd_splitkv_combine_kernelI23Flash_fwd_kernel_traitsILi96ELi64ELi64ELi4ELb0ELb0EN7cutlass10bfloat16_tE19Flash_kernel_traitsILi96ELi64ELi64ELi4ES3_EELi16ELi2ELb0EEEvNS_16Flash_fwd_paramsE,@function
        .size           _ZN5flash32flash_fwd_splitkv_combine_kernelI23Flash_fwd_kernel_traitsILi96ELi64ELi64ELi4ELb0ELb0EN7cutlass10bfloat16_tE19Flash_kernel_traitsILi96ELi64ELi64ELi4ES3_EELi16ELi2ELb0EEEvNS_16Flash_fwd_paramsE,(.L_x_6295 - _ZN5flash32flash_fwd_splitkv_combine_kernelI23Flash_fwd_kernel_traitsILi96ELi64ELi64ELi4ELb0ELb0EN7cutlass10bfloat16_tE19Flash_kernel_traitsILi96ELi64ELi64ELi4ES3_EELi16ELi2ELb0EEEvNS_16Flash_fwd_paramsE)
        .other          _ZN5flash32flash_fwd_splitkv_combine_kernelI23Flash_fwd_kernel_traitsILi96ELi64ELi64ELi4ELb0ELb0EN7cutlass10bfloat16_tE19Flash_kernel_traitsILi96ELi64ELi64ELi4ES3_EELi16ELi2ELb0EEEvNS_16Flash_fwd_paramsE,@"STO_CUDA_ENTRY STV_DEFAULT"
_ZN5flash32flash_fwd_splitkv_combine_kernelI23Flash_fwd_kernel_traitsILi96ELi64ELi64ELi4ELb0ELb0EN7cutlass10bfloat16_tE19Flash_kernel_traitsILi96ELi64ELi64ELi4ES3_EELi16ELi2ELb0EEEvNS_16Flash_fwd_paramsE:
.text._ZN5flash32flash_fwd_splitkv_combine_kernelI23Flash_fwd_kernel_traitsILi96ELi64ELi64ELi4ELb0ELb0EN7cutlass10bfloat16_tE19Flash_kernel_traitsILi96ELi64ELi64ELi4ES3_EELi16ELi2ELb0EEEvNS_16Flash_fwd_paramsE:
        /* <DEDUP_REMOVED lines=23> */
[----:B------:R-:W-:Y:S05]  /*0170*/  CALL.REL.NOINC `($__internal_27_$__cuda_sm20_div_s64) ;  /* 0x0000441000007944 */ /* 0x000fea0003c00000 */
[----:B------:R-:W-:Y:S05]  /*0180*/  BRA `(.L_x_3755) ;  /* 0x0000013000007947 */ /* 0x000fea0003800000 */
.L_x_3754:
        /* <DEDUP_REMOVED lines=19> */
.L_x_3755:
        /* <DEDUP_REMOVED lines=12> */
[----:B------:R-:W-:Y:S05]  /*0380*/  CALL.REL.NOINC `($__internal_27_$__cuda_sm20_div_s64) ;  /* 0x0000420000007944 */ /* 0x000fea0003c00000 */
[----:B------:R-:W-:Y:S02]  /*0390*/  MOV R8, R20 ;  /* 0x0000001400087202 */ /* 0x000fe40000000f00 */
[----:B------:R-:W-:Y:S01]  /*03a0*/  MOV R9, R21 ;  /* 0x0000001500097202 */ /* 0x000fe20000000f00 */
[----:B------:R-:W-:Y:S05]  /*03b0*/  BRA `(.L_x_3758) ;  /* 0x0000013000007947 */ /* 0x000fea0003800000 */
.L_x_3757:
        /* <DEDUP_REMOVED lines=19> */
.L_x_3758:
[----:B------:R-:W-:Y:S05]  /*04f0*/  BSYNC B0 ;  /* 0x0000000000007941 */ /* 0x000fea0003800000 */
.L_x_3756:
        /* <DEDUP_REMOVED lines=42> */
.L_x_3760:
        /* <DEDUP_REMOVED lines=19> */
.L_x_3761:
[----:B------:R-:W-:Y:S05]  /*08d0*/  BSYNC B0 ;  /* 0x0000000000007941 */ /* 0x000fea0003800000 */
.L_x_3759:
        /* <DEDUP_REMOVED lines=74> */
[----:B------:R-:W-:Y:S02]  /*0d80*/  MOV R32, R20 ;  /* 0x0000001400207202 */ /* 0x000fe40000000f00 */
[----:B------:R-:W-:Y:S01]  /*0d90*/  MOV R33, R21 ;  /* 0x0000001500217202 */ /* 0x000fe20000000f00 */
[----:B------:R-:W-:Y:S05]  /*0da0*/  BRA `(.L_x_3764) ;  /* 0x0000013000007947 */ /* 0x000fea0003800000 */
.L_x_3763:
        /* <DEDUP_REMOVED lines=19> */
.L_x_3764:
[----:B------:R-:W-:Y:S05]  /*0ee0*/  BSYNC B0 ;  /* 0x0000000000007941 */ /* 0x000fea0003800000 */
.L_x_3762:
        /* <DEDUP_REMOVED lines=42> */
.L_x_3766:
        /* <DEDUP_REMOVED lines=19> */
.L_x_3767:
[----:B------:R-:W-:Y:S05]  /*12c0*/  BSYNC B0 ;  /* 0x0000000000007941 */ /* 0x000fea0003800000 */
.L_x_3765:
        /* <DEDUP_REMOVED lines=131> */
.L_x_3769:
[----:B------:R-:W-:Y:S05]  /*1b00*/  BSYNC B0 ;  /* 0x0000000000007941 */ /* 0x000fea0003800000 */
.L_x_3768:
        /* <DEDUP_REMOVED lines=75> */
[----:B0-----:R-:W-:Y:S05]  /*1fc0*/  CALL.REL.NOINC `($__internal_27_$__cuda_sm20_div_s64) ;  /* 0x000025c000007944 */ /* 0x001fea0003c00000 */
        /* <DEDUP_REMOVED lines=10> */
.L_x_3774:
        /* <DEDUP_REMOVED lines=22> */
.L_x_3775:
[----:B------:R-:W-:Y:S05]  /*21d0*/  BSYNC B0 ;  /* 0x0000000000007941 */ /* 0x000fea0003800000 */
.L_x_3773:
[----:B------:R-:W-:Y:S01]  /*21e0*/  LOP3.LUT R19, R17, R0, RZ, 0xfc, !PT ;  /* 0x0000000011137212 */ /* 0x000fe200078efcff */
[----:B------:R-:W-:Y:S03]  /*21f0*/  BSSY B0, `(.L_x_3776) ;  /* 0x0000028000007945 */ /* 0x000fe60003800000 */
[----:B------:R-:W-:-:S13]  /*2200*/  ISETP.NE.U32.AND P0, PT, R19, RZ, PT ;  /* 0x000000ff1300720c */ /* 0x000fda0003f05070 */
[----:B------:R-:W-:Y:S05]  /*2210*/  @!P0 BRA `(.L_x_3777) ;  /* 0x000000f000008947 */ /* 0x000fea0003800000 */
[----:B------:R-:W-:Y:S01]  /*2220*/  IMAD.MOV.U32 R24, RZ, RZ, R30 ;  /* 0x000000ffff187224 */ /* 0x000fe200078e001e */
[----:B------:R-:W-:Y:S02]  /*2230*/  MOV R23, R0 ;  /* 0x0000000000177202 */ /* 0x000fe40000000f00 */
[----:B------:R-:W-:Y:S02]  /*2240*/  MOV R22, 0x2260 ;  /* 0x0000226000167802 */ /* 0x000fe40000000f00 */
[----:B0-----:R-:W-:Y:S05]  /*2250*/  CALL.REL.NOINC `($__internal_27_$__cuda_sm20_div_s64) ;  /* 0x0000233000007944 */ /* 0x001fea0003c00000 */
        /* <DEDUP_REMOVED lines=11> */
.L_x_3777:
        /* <DEDUP_REMOVED lines=22> */
.L_x_3778:
[----:B------:R-:W-:Y:S05]  /*2470*/  BSYNC B0 ;  /* 0x0000000000007941 */ /* 0x000fea0003800000 */
.L_x_3776:
        /* <DEDUP_REMOVED lines=11> */
[----:B0-----:R-:W-:Y:S05]  /*2530*/  CALL.REL.NOINC `($__internal_27_$__cuda_sm20_div_s64) ;  /* 0x0000205000007944 */ /* 0x001fea0003c00000 */
[----:B------:R-:W-:-:S04]  /*2540*/  IADD3 R17, P0, RZ, -R20, RZ ;  /* 0x80000014ff117210 */ /* 0x000fc80007f1e0ff */
[----:B------:R-:W-:Y:S01]  /*2550*/  IADD3.X R18, RZ, ~R21, RZ, P0, !PT ;  /* 0x80000015ff127210 */ /* 0x000fe200007fe4ff */
[----:B------:R-:W-:-:S04]  /*2560*/  IMAD.WIDE.U32 R36, R5, R17, R36 ;  /* 0x0000001105247225 */ /* 0x000fc800078e0024 */
[----:B------:R-:W-:-:S04]  /*2570*/  IMAD R18, R18, R5, RZ ;  /* 0x0000000512127224 */ /* 0x000fc800078e02ff */
[----:B------:R-:W-:-:S05]  /*2580*/  IMAD R4, R4, R17, R18 ;  /* 0x0000001104047224 */ /* 0x000fca00078e0212 */
[----:B------:R-:W-:Y:S01]  /*2590*/  IADD3 R4, R37, R4, RZ ;  /* 0x0000000425047210 */ /* 0x000fe20007ffe0ff */
[----:B------:R-:W-:Y:S05]  /*25a0*/  BRA `(.L_x_3781) ;  /* 0x0000016000007947 */ /* 0x000fea0003800000 */
.L_x_3780:
        /* <DEDUP_REMOVED lines=22> */
.L_x_3781:
[----:B------:R-:W-:Y:S05]  /*2710*/  BSYNC B0 ;  /* 0x0000000000007941 */ /* 0x000fea0003800000 */
.L_x_3779:
        /* <DEDUP_REMOVED lines=38> */
[----:B0-----:R-:W-:Y:S05]  /*2980*/  CALL.REL.NOINC `($__internal_27_$__cuda_sm20_div_s64) ;  /* 0x00001c0000007944 */ /* 0x001fea0003c00000 */
        /* <DEDUP_REMOVED lines=12> */
.L_x_3783:
        /* <DEDUP_REMOVED lines=23> */
.L_x_3784:
[----:B------:R-:W-:Y:S05]  /*2bc0*/  BSYNC B0 ;  /* 0x0000000000007941 */ /* 0x000fea0003800000 */
.L_x_3782:
        /* <DEDUP_REMOVED lines=19> */
.L_x_3786:
        /* <DEDUP_REMOVED lines=22> */
.L_x_3787:
[----:B------:R-:W-:Y:S05]  /*2e60*/  BSYNC B0 ;  /* 0x0000000000007941 */ /* 0x000fea0003800000 */
.L_x_3785:
        /* <DEDUP_REMOVED lines=9> */
[----:B0-----:R-:W-:Y:S05]  /*2f00*/  CALL.REL.NOINC `($__internal_27_$__cuda_sm20_div_s64) ;  /* 0x0000168000007944 */ /* 0x001fea0003c00000 */
        /* <DEDUP_REMOVED lines=10> */
.L_x_3789:
        /* <DEDUP_REMOVED lines=23> */
.L_x_3790:
[----:B------:R-:W-:Y:S05]  /*3120*/  BSYNC B0 ;  /* 0x0000000000007941 */ /* 0x000fea0003800000 */
.L_x_3788:
        /* <DEDUP_REMOVED lines=25> */
[----:B0-----:R-:W-:Y:S05]  /*32c0*/  CALL.REL.NOINC `($__internal_27_$__cuda_sm20_div_s64) ;  /* 0x000012c000007944 */ /* 0x001fea0003c00000 */
        /* <DEDUP_REMOVED lines=12> */
.L_x_3792:
        /* <DEDUP_REMOVED lines=23> */
.L_x_3793:
[----:B------:R-:W-:Y:S05]  /*3500*/  BSYNC B0 ;  /* 0x0000000000007941 */ /* 0x000fea0003800000 */
.L_x_3791:
        /* <DEDUP_REMOVED lines=29> */
.L_x_3795:
        /* <DEDUP_REMOVED lines=23> */
.L_x_3796:
[----:B------:R-:W-:Y:S05]  /*3850*/  BSYNC B0 ;  /* 0x0000000000007941 */ /* 0x000fea0003800000 */
.L_x_3794:
        /* <DEDUP_REMOVED lines=20> */
.L_x_3772:
[----:B------:R-:W-:-:S04]  /*39a0*/  LEA R2, P0, R36, c[0x0][0x200], 0x2 ;  /* 0x0000800024027a11 */ /* 0x000fc800078010ff */
[----:B------:R-:W-:-:S05]  /*39b0*/  LEA.HI.X R3, R36, c[0x0][0x204], R37, 0x2, P0 ;  /* 0x0000810024037a11 */ /* 0x000fca00000f1425 */
[----:B------:R1:W-:Y:S04]  /*39c0*/  STG.E [R2.64], R28 ;  /* 0x0000001c02007986 */ /* 0x0003e8000c10190a */
.L_x_3771:
[----:B------:R-:W-:Y:S05]  /*39d0*/  BSYNC B1 ;  /* 0x0000000000017941 */ /* 0x000fea0003800000 */
.L_x_3770:
        /* <DEDUP_REMOVED lines=53> */
.L_x_3800:
        /* <DEDUP_REMOVED lines=14> */
.L_x_3799:
[----:B------:R-:W-:Y:S05]  /*3e10*/  BSYNC B0 ;  /* 0x0000000000007941 */ /* 0x000fea0003800000 */
.L_x_3798:
        /* <DEDUP_REMOVED lines=19> */
.L_x_3797:
        /* <DEDUP_REMOVED lines=100> */
        .weak           $__internal_27_$__cuda_sm20_div_s64
        .type           $__internal_27_$__cuda_sm20_div_s64,@function
        .size           $__internal_27_$__cuda_sm20_div_s64,(.L_x_6295 - $__internal_27_$__cuda_sm20_div_s64)
$__internal_27_$__cuda_sm20_div_s64:
        /* <DEDUP_REMOVED lines=83> */
[----:B------:R-:W-:Y:S06]  /*4ac0*/  RET.REL.NODEC R26 `(_ZN5flash32flash_fwd_splitkv_combine_kernelI23Flash_fwd_kernel_traitsILi96ELi64ELi64ELi4ELb0ELb0EN7cutlass10bfloat16_tE19Flash_kernel_traitsILi96ELi64ELi64ELi4ES3_EELi16ELi2ELb0EEEvNS_16Flash_fwd_paramsE) ;  /* 0xffffb5301a007950 */ /* 0x000fec0003c3ffff */
.L_x_3801:
        /* <DEDUP_REMOVED lines=11> */
.L_x_6295:


//--------------------- .text._ZN5flash32flash_fwd_splitkv_combine_kernelI23Flash_fwd_kernel_traitsILi96ELi64ELi64ELi4ELb0ELb0EN7cutlass10bfloat16_tE19Flash_kernel_traitsILi96ELi64ELi64ELi4ES3_EELi16ELi1ELb0EEEvNS_16Flash_fwd_paramsE --------------------------
	.section	.text._ZN5flash32flash_fwd_splitkv_combine_kernelI23Flash_fwd_kernel_traitsILi96ELi64ELi64ELi4ELb0ELb0EN7cutlass10bfloat16_tE19Flash_kernel_traitsILi96ELi64ELi64ELi4ES3_EELi16ELi1ELb0EEEvNS_16Flash_fwd_paramsE,"ax",@progbits
	.sectioninfo	@"SHI_REGISTERS=54"
	.align	128
        .global         _ZN5flash32flash_fwd_splitkv_combine_kernelI23Flash_fwd_kernel_traitsILi96ELi64ELi64ELi4ELb0ELb0EN7cutlass10bfloat16_tE19Flash_kernel_traitsILi96ELi64ELi64ELi4ES3_EELi16ELi1ELb0EEEvNS_16Flash_fwd_paramsE
        .type           _ZN5flash32flash_fwd_splitkv_combine_kernelI23Flash_fwd_kernel_traitsILi96ELi64ELi64ELi4ELb0ELb0EN7cutlass10bfloat16_tE19Flash_kernel_traitsILi96ELi64ELi64ELi4ES3_EELi16ELi1ELb0EEEvNS_16Flash_fwd_paramsE,@function
        .size           _ZN5flash32flash_fwd_splitkv_combine_kernelI23Flash_fwd_kernel_traitsILi96ELi64ELi64ELi4ELb0ELb0EN7cutlass10bfloat16_tE19Flash_kernel_traitsILi96ELi64ELi64ELi4ES3_EELi16ELi1ELb0EEEvNS_16Flash_fwd_paramsE,(.L_x_6296 - _ZN5flash32flash_fwd_splitkv_combine_kernelI23Flash_fwd_kernel_traitsILi96ELi64ELi64ELi4ELb0ELb0EN7cutlass10bfloat16_tE19Flash_kernel_traitsILi96ELi64ELi64ELi4ES3_EELi16ELi1ELb0EEEvNS_16Flash_fwd_paramsE)
        .other          _ZN5flash32flash_fwd_splitkv_combine_kernelI23Flash_fwd_kernel_traitsILi96ELi64ELi64ELi4ELb0ELb0EN7cutlass10bfloat16_tE19Flash_kernel_traitsILi96ELi64ELi64ELi4ES3_EELi16ELi1ELb0EEEvNS_16Flash_fwd_paramsE,@"STO_CUDA_ENTRY STV_DEFAULT"
_ZN5flash32flash_fwd_splitkv_combine_kernelI23Flash_fwd_kernel_traitsILi96ELi64ELi64ELi4ELb0ELb0EN7cutlass10bfloat16_tE19Flash_kernel_traitsILi96ELi64ELi64ELi4ES3_EELi16ELi1ELb0EEEvNS_16Flash_fwd_paramsE:
.text._ZN5flash32flash_fwd_splitkv_combine_kernelI23Flash_fwd_kernel_traitsILi96ELi64ELi64ELi4ELb0ELb0EN7cutlass10bfloat16_tE19Flash_kernel_traitsILi96ELi64ELi64ELi4ES3_EELi16ELi1ELb0EEEvNS_16Flash_fwd_paramsE:
        /* <DEDUP_REMOVED lines=23> */
[----:B------:R-:W-:Y:S05]  /*0170*/  CALL.REL.NOINC `($__internal_28_$__cuda_sm20_div_s64) ;  /* 0x0000443000007944 */ /* 0x000fea0003c00000 */
[----:B------:R-:W-:Y:S05]  /*0180*/  BRA `(.L_x_3803) ;  /* 0x0000013000007947 */ /* 0x000fea0003800000 */
.L_x_3802:
        /* <DEDUP_REMOVED lines=19> */
.L_x_3803:
        /* <DEDUP_REMOVED lines=12> */
[----:B------:R-:W-:Y:S05]  /*0380*/  CALL.REL.NOINC `($__internal_28_$__cuda_sm20_div_s64) ;  /* 0x0000422000007944 */ /* 0x000fea0003c00000 */
[----:B------:R-:W-:Y:S02]  /*0390*/  MOV R8, R20 ;  /* 0x0000001400087202 */ /* 0x000fe40000000f00 */
[----:B------:R-:W-:Y:S01]  /*03a0*/  MOV R9, R21 ;  /* 0x0000001500097202 */ /* 0x000fe20000000f00 */
[----:B------:R-:W-:Y:S05]  /*03b0*/  BRA `(.L_x_3806) ;  /* 0x0000013000007947 */ /* 0x000fea0003800000 */
.L_x_3805:
        /* <DEDUP_REMOVED lines=19> */
.L_x_3806:
[----:B------:R-:W-:Y:S05]  /*04f0*/  BSYNC B0 ;  /* 0x0000000000007941 */ /* 0x000fea0003800000 */
.L_x_3804:
        /* <DEDUP_REMOVED lines=42> */
.L_x_3808:
        /* <DEDUP_REMOVED lines=19> */
.L_x_3809:
[----:B------:R-:W-:Y:S05]  /*08d0*/  BSYNC B0 ;  /* 0x0000000000007941 */ /* 0x000fea0003800000 */
.L_x_3807:
        /* <DEDUP_REMOVED lines=74> */
[----:B------:R-:W-:Y:S02]  /*0d80*/  MOV R32, R20 ;  /* 0x0000001400207202 */ /* 0x000fe40000000f00 */
[----:B------:R-:W-:Y:S01]  /*0d90*/  MOV R33, R21 ;  /* 0x0000001500217202 */ /* 0x000fe20000000f00 */
[----:B------:R-:W-:Y:S05]  /*0da0*/  BRA `(.L_x_3812) ;  /* 0x0000013000007947 */ /* 0x000fea0003800000 */
.L_x_3811:
        /* <DEDUP_REMOVED lines=19> */
.L_x_3812:
[----:B------:R-:W-:Y:S05]  /*0ee0*/  BSYNC B0 ;  /* 0x0000000000007941 */ /* 0x000fea0003800000 */
.L_x_3810:
        /* <DEDUP_REMOVED lines=42> */
.L_x_3814:
        /* <DEDUP_REMOVED lines=19> */
.L_x_3815:
[----:B------:R-:W-:Y:S05]  /*12c0*/  BSYNC B0 ;  /* 0x0000000000007941 */ /* 0x000fea0003800000 */
.L_x_3813:
        /* <DEDUP_REMOVED lines=132> */
.L_x_3817:
[----:B------:R-:W-:Y:S05]  /*1b10*/  BSYNC B0 ;  /* 0x0000000000007941 */ /* 0x000fea0003800000 */
.L_x_3816:
        /* <DEDUP_REMOVED lines=85> */
.L_x_3822:
        /* <DEDUP_REMOVED lines=22> */
.L_x_3823:
[----:B------:R-:W-:Y:S05]  /*21d0*/  BSYNC B0 ;  /* 0x0000000000007941 */ /* 0x000fea0003800000 */
.L_x_3821:
[----:B------:R-:W-:Y:S01]  /*21e0*/  LOP3.LUT R19, R17, R0, RZ, 0xfc, !PT ;  /* 0x0000000011137212 */ /* 0x000fe200078efcff */
[----:B------:R-:W-:Y:S03]  /*21f0*/  BSSY B0, `(.L_x_3824) ;  /* 0x0000028000007945 */ /* 0x000fe60003800000 */
[----:B------:R-:W-:-:S13]  /*2200*/  ISETP.NE.U32.AND P0, PT, R19, RZ, PT ;  /* 0x000000ff1300720c */ /* 0x000fda0003f05070 */
[----:B------:R-:W-:Y:S05]  /*2210*/  @!P0 BRA `(.L_x_3825) ;  /* 0x000000f000008947 */ /* 0x000fea0003800000 */
[----:B------:R-:W-:Y:S01]  /*2220*/  IMAD.MOV.U32 R24, RZ, RZ, R30 ;  /* 0x000000ffff187224 */ /* 0x000fe200078e001e */
[----:B------:R-:W-:Y:S02]  /*2230*/  MOV R23, R0 ;  /* 0x0000000000177202 */ /* 0x000fe40000000f00 */
[----:B------:R-:W-:Y:S02]  /*2240*/  MOV R22, 0x2260 ;  /* 0x0000226000167802 */ /* 0x000fe40000000f00 */
[----:B------:R-:W-:Y:S05]  /*2250*/  CALL.REL.NOINC `($__internal_28_$__cuda_sm20_div_s64) ;  /* 0x0000235000007944 */ /* 0x000fea0003c00000 */
        /* <DEDUP_REMOVED lines=11> */
.L_x_3825:
        /* <DEDUP_REMOVED lines=22> */
.L_x_3826:
[----:B------:R-:W-:Y:S05]  /*2470*/  BSYNC B0 ;  /* 0x0000000000007941 */ /* 0x000fea0003800000 */
.L_x_3824:
        /* <DEDUP_REMOVED lines=11> */
[----:B------:R-:W-:Y:S05]  /*2530*/  CALL.REL.NOINC `($__internal_28_$__cuda_sm20_div_s64) ;  /* 0x0000207000007944 */ /* 0x000fea0003c00000 */
[----:B------:R-:W-:-:S04]  /*2540*/  IADD3 R17, P0, RZ, -R20, RZ ;  /* 0x80000014ff117210 */ /* 0x000fc80007f1e0ff */
[----:B------:R-:W-:Y:S01]  /*2550*/  IADD3.X R18, RZ, ~R21, RZ, P0, !PT ;  /* 0x80000015ff127210 */ /* 0x000fe200007fe4ff */
[----:B------:R-:W-:-:S04]  /*2560*/  IMAD.WIDE.U32 R36, R5, R17, R36 ;  /* 0x0000001105247225 */ /* 0x000fc800078e0024 */
[----:B------:R-:W-:-:S04]  /*2570*/  IMAD R18, R18, R5, RZ ;  /* 0x0000000512127224 */ /* 0x000fc800078e02ff */
[----:B------:R-:W-:-:S05]  /*2580*/  IMAD R4, R4, R17, R18 ;  /* 0x0000001104047224 */ /* 0x000fca00078e0212 */
[----:B------:R-:W-:Y:S01]  /*2590*/  IADD3 R4, R37, R4, RZ ;  /* 0x0000000425047210 */ /* 0x000fe20007ffe0ff */
[----:B------:R-:W-:Y:S05]  /*25a0*/  BRA `(.L_x_3829) ;  /* 0x0000016000007947 */ /* 0x000fea0003800000 */
.L_x_3828:
        /* <DEDUP_REMOVED lines=22> */
.L_x_3829:
[----:B------:R-:W-:Y:S05]  /*2710*/  BSYNC B0 ;  /* 0x0000000000007941 */ /* 0x000fea0003800000 */
.L_x_3827:
        /* <DEDUP_REMOVED lines=38> */
[----:B------:R-:W-:Y:S05]  /*2980*/  CALL.REL.NOINC `($__internal_28_$__cuda_sm20_div_s64) ;  /* 0x00001c2000007944 */ /* 0x000fea0003c00000 */
        /* <DEDUP_REMOVED lines=12> */
.L_x_3831:
        /* <DEDUP_REMOVED lines=23> */
.L_x_3832:
[----:B------:R-:W-:Y:S05]  /*2bc0*/  BSYNC B0 ;  /* 0x0000000000007941 */ /* 0x000fea0003800000 */
.L_x_3830:
        /* <DEDUP_REMOVED lines=19> */
.L_x_3834:
        /* <DEDUP_REMOVED lines=22> */
.L_x_3835:
[----:B------:R-:W-:Y:S05]  /*2e60*/  BSYNC B0 ;  /* 0x0000000000007941 */ /* 0x000fea0003800000 */
.L_x_3833:
        /* <DEDUP_REMOVED lines=20> */
.L_x_3837:
        /* <DEDUP_REMOVED lines=23> */
.L_x_3838:
[----:B------:R-:W-:Y:S05]  /*3120*/  BSYNC B0 ;  /* 0x0000000000007941 */ /* 0x000fea0003800000 */
.L_x_3836:
        /* <DEDUP_REMOVED lines=25> */
[----:B------:R-:W-:Y:S05]  /*32c0*/  CALL.REL.NOINC `($__internal_28_$__cuda_sm20_div_s64) ;  /* 0x000012e000007944 */ /* 0x000fea0003c00000 */
        /* <DEDUP_REMOVED lines=12> */
.L_x_3840:
        /* <DEDUP_REMOVED lines=23> */
.L_x_3841:
[----:B------:R-:W-:Y:S05]  /*3500*/  BSYNC B0 ;  /* 0x0000000000007941 */ /* 0x000fea0003800000 */
.L_x_3839:
        /* <DEDUP_REMOVED lines=29> */
.L_x_3843:
        /* <DEDUP_REMOVED lines=23> */
.L_x_3844:
[----:B------:R-:W-:Y:S05]  /*3850*/  BSYNC B0 ;  /* 0x0000000000007941 */ /* 0x000fea0003800000 */
.L_x_3842:
        /* <DEDUP_REMOVED lines=20> */
.L_x_3820:
[----:B------:R-:W-:-:S04]  /*39a0*/  LEA R2, P0, R36, c[0x0][0x200], 0x2 ;  /* 0x0000800024027a11 */ /* 0x000fc800078010ff */
[----:B------:R-:W-:-:S05]  /*39b0*/  LEA.HI.X R3, R36, c[0x0][0x204], R37, 0x2, P0 ;  /* 0x0000810024037a11 */ /* 0x000fca00000f1425 */
[----:B------:R0:W-:Y:S04]  /*39c0*/  STG.E [R2.64], R28 ;  /* 0x0000001c02007986 */ /* 0x0001e8000c10190a */
.L_x_3819:
[----:B------:R-:W-:Y:S05]  /*39d0*/  BSYNC B1 ;  /* 0x0000000000017941 */ /* 0x000fea0003800000 */
.L_x_3818:
        /* <DEDUP_REMOVED lines=55> */
.L_x_3848:
        /* <DEDUP_REMOVED lines=14> */
.L_x_3847:
[----:B------:R-:W-:Y:S05]  /*3e30*/  BSYNC B0 ;  /* 0x0000000000007941 */ /* 0x000fea0003800000 */
.L_x_3846:
        /* <DEDUP_REMOVED lines=19> */
.L_x_3845:
        /* <DEDUP_REMOVED lines=100> */
        .weak           $__internal_28_$__cuda_sm20_div_s64
        .type           $__internal_28_$__cuda_sm20_div_s64,@function
        .size           $__internal_28_$__cuda_sm20_div_s64,(.L_x_6296 - $__internal_28_$__cuda_sm20_div_s64)
$__internal_28_$__cuda_sm20_div_s64:
        /* <DEDUP_REMOVED lines=83> */
[----:B------:R-:W-:Y:S06]  /*4ae0*/  RET.REL.NODEC R26 `(_ZN5flash32flash_fwd_splitkv_combine_kernelI23Flash_fwd_kernel_traitsILi96ELi64ELi64ELi4ELb0ELb0EN7cutlass10bfloat16_tE19Flash_kernel_traitsILi96ELi64ELi64ELi4ES3_EELi16ELi1ELb0EEEvNS_16Flash_fwd_paramsE) ;  /* 0xffffb5101a007950 */ /* 0x000fec0003c3ffff */
.L_x_3849:
        /* <DEDUP_REMOVED lines=9> */
.L_x_6296:


//--------------------- .text._ZN5flash32flash_fwd_splitkv_combine_kernelI23Flash_fwd_kernel_traitsILi96ELi64ELi64ELi4ELb0ELb0EN7cutlass10bfloat16_tE19Flash_kernel_traitsILi96ELi64ELi64ELi4ES3_EELi16ELi7ELb1EEEvNS_16Flash_fwd_paramsE --------------------------
	.section	.text._ZN5flash32flash_fwd_splitkv_combine_kernelI23Flash_fwd_kernel_traitsILi96ELi64ELi64ELi4ELb0ELb0EN7cutlass10bfloat16_tE19Flash_kernel_traitsILi96ELi64ELi64ELi4ES3_EELi16ELi7ELb1EEEvNS_16Flash_fwd_paramsE,"ax",@progbits
	.sectioninfo	@"SHI_REGISTERS=70"
	.align	128
        .global         _ZN5flash32flash_fwd_splitkv_combine_kernelI23Flash_fwd_kernel_traitsILi96ELi64ELi64ELi4ELb0ELb0EN7cutlass10bfloat16_tE19Flash_kernel_traitsILi96ELi64ELi64ELi4ES3_EELi16ELi7ELb1EEEvNS_16Flash_fwd_paramsE
        .type           _ZN5flash32flash_fwd_splitkv_combine_kernelI23Flash_fwd_kernel_traitsILi96ELi64ELi64ELi4ELb0ELb0EN7cutlass10bfloat16_tE19Flash_kernel_traitsILi96ELi64ELi64ELi4ES3_EELi16ELi7ELb1EEEvNS_16Flash_fwd_paramsE,@function
        .size           _ZN5flash32flash_fwd_splitkv_combine_kernelI23Flash_fwd_kernel_traitsILi96ELi64ELi64ELi4ELb0ELb0EN7cutlass10bfloat16_tE19Flash_kernel_traitsILi96ELi64ELi64ELi4ES3_EELi16ELi7ELb1EEEvNS_16Flash_fwd_paramsE,(.L_x_6297 - _ZN5flash32flash_fwd_splitkv_combine_kernelI23Flash_fwd_kernel_traitsILi96ELi64ELi64ELi4ELb0ELb0EN7cutlass10bfloat16_tE19Flash_kernel_traitsILi96ELi64ELi64ELi4ES3_EELi16ELi7ELb1EEEvNS_16Flash_fwd_paramsE)
        .other          _ZN5flash32flash_fwd_splitkv_combine_kernelI23Flash_fwd_kernel_traitsILi96ELi64ELi64ELi4ELb0ELb0EN7cutlass10bfloat16_tE19Flash_kernel_traitsILi96ELi64ELi64ELi4ES3_EELi16ELi7ELb1EEEvNS_16Flash_fwd_paramsE,@"STO_CUDA_ENTRY STV_DEFAULT"
_ZN5flash32flash_fwd_splitkv_combine_kernelI23Flash_fwd_kernel_traitsILi96ELi64ELi64ELi4ELb0ELb0EN7cutlass10bfloat16_tE19Flash_kernel_traitsILi96ELi64ELi64ELi4ES3_EELi16ELi7ELb1EEEvNS_16Flash_fwd_paramsE:
.text._ZN5flash32flash_fwd_splitkv_combine_kernelI23Flash_fwd_kernel_traitsILi96ELi64ELi64ELi4ELb0ELb0EN7cutlass10bfloat16_tE19Flash_kernel_traitsILi96ELi64ELi64ELi4ES3_EELi16ELi7ELb1EEEvNS_16Flash_fwd_paramsE:
        /* <DEDUP_REMOVED lines=23> */
[----:B------:R-:W-:Y:S05]  /*0170*/  CALL.REL.NOINC `($__internal_29_$__cuda_sm20_div_s64) ;  /* 0x0000653000007944 */ /* 0x000fea0003c00000 */
[----:B------:R-:W-:Y:S02]  /*0180*/  MOV R8, R0 ;  /* 0x0000000000087202 */ /* 0x000fe40000000f00 */
[----:B------:R-:W-:Y:S01]  /*0190*/  MOV R9, R21 ;  /* 0x0000001500097202 */ /* 0x000fe20000000f00 */
[----:B------:R-:W-:Y:S05]  /*01a0*/  BRA `(.L_x_3851) ;  /* 0x0000013000007947 */ /* 0x000fea0003800000 */
.L_x_3850:
        /* <DEDUP_REMOVED lines=19> */
.L_x_3851:
        /* <DEDUP_REMOVED lines=17> */
.L_x_3853:
        /* <DEDUP_REMOVED lines=20> */
.L_x_3854:
[----:B------:R-:W-:Y:S05]  /*0530*/  BSYNC B0 ;  /* 0x0000000000007941 */ /* 0x000fea0003800000 */
.L_x_3852:
        /* <DEDUP_REMOVED lines=57> */
.L_x_3856:
        /* <DEDUP_REMOVED lines=19> */
.L_x_3857:
[----:B------:R-:W-:Y:S05]  /*0a00*/  BSYNC B0 ;  /* 0x0000000000007941 */ /* 0x000fea0003800000 */
.L_x_3855:
        /* <DEDUP_REMOVED lines=107> */
.L_x_3859:
        /* <DEDUP_REMOVED lines=19> */
.L_x_3860:
[----:B------:R-:W-:Y:S05]  /*11f0*/  BSYNC B0 ;  /* 0x0000000000007941 */ /* 0x000fea0003800000 */
.L_x_3858:
        /* <DEDUP_REMOVED lines=281> */
[----:B-1----:R-:W-:Y:S05]  /*2390*/  CALL.REL.NOINC `($__internal_29_$__cuda_sm20_div_s64) ;  /* 0x0000431000007944 */ /* 0x002fea0003c00000 */
[----:B------:R-:W-:Y:S02]  /*23a0*/  MOV R50, R0 ;  /* 0x0000000000327202 */ /* 0x000fe40000000f00 */
[----:B------:R-:W-:Y:S01]  /*23b0*/  MOV R51, R21 ;  /* 0x0000001500337202 */ /* 0x000fe20000000f00 */
[----:B------:R-:W-:Y:S05]  /*23c0*/  BRA `(.L_x_3863) ;  /* 0x0000013000007947 */ /* 0x000fea0003800000 */
.L_x_3862:
        /* <DEDUP_REMOVED lines=19> */
.L_x_3863:
[----:B------:R-:W-:Y:S05]  /*2500*/  BSYNC B0 ;  /* 0x0000000000007941 */ /* 0x000fea0003800000 */
.L_x_3861:
        /* <DEDUP_REMOVED lines=257> */
.L_x_3868:
        /* <DEDUP_REMOVED lines=21> */
.L_x_3869:
[----:B------:R-:W-:Y:S05]  /*3670*/  BSYNC B0 ;  /* 0x0000000000007941 */ /* 0x000fea0003800000 */
.L_x_3867:
        /* <DEDUP_REMOVED lines=8> */
[----:B------:R-:W-:Y:S05]  /*3700*/  CALL.REL.NOINC `($__internal_29_$__cuda_sm20_div_s64) ;  /* 0x00002fa000007944 */ /* 0x000fea0003c00000 */
        /* <DEDUP_REMOVED lines=12> */
.L_x_3871:
        /* <DEDUP_REMOVED lines=22> */
.L_x_3872:
[----:B------:R-:W-:Y:S05]  /*3930*/  BSYNC B0 ;  /* 0x0000000000007941 */ /* 0x000fea0003800000 */
.L_x_3870:
        /* <DEDUP_REMOVED lines=11> */
[----:B------:R-:W-:Y:S05]  /*39f0*/  CALL.REL.NOINC `($__internal_29_$__cuda_sm20_div_s64) ;  /* 0x00002cb000007944 */ /* 0x000fea0003c00000 */
        /* <DEDUP_REMOVED lines=11> */
.L_x_3874:
        /* <DEDUP_REMOVED lines=22> */
.L_x_3875:
[----:B------:R-:W-:Y:S05]  /*3c10*/  BSYNC B0 ;  /* 0x0000000000007941 */ /* 0x000fea0003800000 */
.L_x_3873:
        /* <DEDUP_REMOVED lines=52> */
.L_x_3877:
        /* <DEDUP_REMOVED lines=22> */
.L_x_3878:
[----:B------:R-:W-:Y:S05]  /*40c0*/  BSYNC B0 ;  /* 0x0000000000007941 */ /* 0x000fea0003800000 */
.L_x_3876:
        /* <DEDUP_REMOVED lines=22> */
.L_x_3880:
        /* <DEDUP_REMOVED lines=22> */
.L_x_3881:
[----:B------:R-:W-:Y:S05]  /*4390*/  BSYNC B0 ;  /* 0x0000000000007941 */ /* 0x000fea0003800000 */
.L_x_3879:
        /* <DEDUP_REMOVED lines=21> */
.L_x_3883:
        /* <DEDUP_REMOVED lines=23> */
.L_x_3884:
[----:B------:R-:W-:Y:S05]  /*4660*/  BSYNC B0 ;  /* 0x0000000000007941 */ /* 0x000fea0003800000 */
.L_x_3882:
        /* <DEDUP_REMOVED lines=38> */
.L_x_3886:
        /* <DEDUP_REMOVED lines=23> */
.L_x_3887:
[----:B------:R-:W-:Y:S05]  /*4a40*/  BSYNC B0 ;  /* 0x0000000000007941 */ /* 0x000fea0003800000 */
.L_x_3885:
        /* <DEDUP_REMOVED lines=31> */
.L_x_3889:
        /* <DEDUP_REMOVED lines=23> */
.L_x_3890:
[----:B------:R-:W-:Y:S05]  /*4db0*/  BSYNC B0 ;  /* 0x0000000000007941 */ /* 0x000fea0003800000 */
.L_x_3888:
        /* <DEDUP_REMOVED lines=20> */
.L_x_3866:
[----:B------:R-:W-:-:S04]  /*4f00*/  LEA R2, P0, R52, c[0x0][0x200], 0x2 ;  /* 0x0000800034027a11 */ /* 0x000fc800078010ff */
[----:B------:R-:W-:-:S05]  /*4f10*/  LEA.HI.X R3, R52, c[0x0][0x204], R53, 0x2, P0 ;  /* 0x0000810034037a11 */ /* 0x000fca00000f1435 */
[----:B------:R0:W-:Y:S04]  /*4f20*/  STG.E [R2.64], R30 ;  /* 0x0000001e02007986 */ /* 0x0001e8000c101908 */
.L_x_3865:
[----:B------:R-:W-:Y:S05]  /*4f30*/  BSYNC B1 ;  /* 0x0000000000017941 */ /* 0x000fea0003800000 */
.L_x_3864:
        /* <DEDUP_REMOVED lines=136> */
.L_x_3893:
        /* <DEDUP_REMOVED lines=77> */
.L_x_3892:
        /* <DEDUP_REMOVED lines=45> */
.L_x_3894:
        /* <DEDUP_REMOVED lines=8> */
.L_x_3896:
[----:B------:R-:W-:Y:S05]  /*5fe0*/  BSYNC B0 ;  /* 0x0000000000007941 */ /* 0x000fea0003800000 */
.L_x_3895:
        /* <DEDUP_REMOVED lines=13> */
.L_x_3891:
        /* <DEDUP_REMOVED lines=95> */
        .weak           $__internal_29_$__cuda_sm20_div_s64
        .type           $__internal_29_$__cuda_sm20_div_s64,@function
        .size           $__internal_29_$__cuda_sm20_div_s64,(.L_x_6297 - $__internal_29_$__cuda_sm20_div_s64)
$__internal_29_$__cuda_sm20_div_s64:
        /* <DEDUP_REMOVED lines=82> */
[----:B------:R-:W-:Y:S06]  /*6bd0*/  RET.REL.NODEC R22 `(_ZN5flash32flash_fwd_splitkv_combine_kernelI23Flash_fwd_kernel_traitsILi96ELi64ELi64ELi4ELb0ELb0EN7cutlass10bfloat16_tE19Flash_kernel_traitsILi96ELi64ELi64ELi4ES3_EELi16ELi7ELb1EEEvNS_16Flash_fwd_paramsE) ;  /* 0xffff942016007950 */ /* 0x000fec0003c3ffff */
.L_x_3897:
        /* <DEDUP_REMOVED lines=10> */
.L_x_6297:


//--------------------- .text._ZN5flash32flash_fwd_splitkv_combine_kernelI23Flash_fwd_kernel_traitsILi96ELi64ELi64ELi4ELb0ELb0EN7cutlass10bfloat16_tE19Flash_kernel_traitsILi96ELi64ELi64ELi4ES3_EELi16ELi6ELb1EEEvNS_16Flash_fwd_paramsE --------------------------
	.section	.text._ZN5flash32flash_fwd_splitkv_combine_kernelI23Flash_fwd_kernel_traitsILi96ELi64ELi64ELi4ELb0ELb0EN7cutlass10bfloat16_tE19Flash_kernel_traitsILi96ELi64ELi64ELi4ES3_EELi16ELi6ELb1EEEvNS_16Flash_fwd_paramsE,"ax",@progbits
	.sectioninfo	@"SHI_REGISTERS=62"
	.align	128
        .global         _ZN5flash32flash_fwd_splitkv_combine_kernelI23Flash_fwd_kernel_traitsILi96ELi64ELi64ELi4ELb0ELb0EN7cutlass10bfloat16_tE19Flash_kernel_traitsILi96ELi64ELi64ELi4ES3_EELi16ELi6ELb1EEEvNS_16Flash_fwd_paramsE
        .type           _ZN5flash32flash_fwd_splitkv_combine_kernelI23Flash_fwd_kernel_traitsILi96ELi64ELi64ELi4ELb0ELb0EN7cutlass10bfloat16_tE19Flash_kernel_traitsILi96ELi64ELi64ELi4ES3_EELi16ELi6ELb1EEEvNS_16Flash_fwd_paramsE,@function
        .size           _ZN5flash32flash_fwd_splitkv_combine_kernelI23Flash_fwd_kernel_traitsILi96ELi64ELi64ELi4ELb0ELb0EN7cutlass10bfloat16_tE19Flash_kernel_traitsILi96ELi64ELi64ELi4ES3_EELi16ELi6ELb1EEEvNS_16Flash_fwd_paramsE,(.L_x_6298 - _ZN5flash32flash_fwd_splitkv_combine_kernelI23Flash_fwd_kernel_traitsILi96ELi64ELi64ELi4ELb0ELb0EN7cutlass10bfloat16_tE19Flash_kernel_traitsILi96ELi64ELi64ELi4ES3_EELi16ELi6ELb1EEEvNS_16Flash_fwd_paramsE)
        .other          _ZN5flash32flash_fwd_splitkv_combine_kernelI23Flash_fwd_kernel_traitsILi96ELi64ELi64ELi4ELb0ELb0EN7cutlass10bfloat16_tE19Flash_kernel_traitsILi96ELi64ELi64ELi4ES3_EELi16ELi6ELb1EEEvNS_16Flash_fwd_paramsE,@"STO_CUDA_ENTRY STV_DEFAULT"
_ZN5flash32flash_fwd_splitkv_combine_kernelI23Flash_fwd_kernel_traitsILi96ELi64ELi64ELi4ELb0ELb0EN7cutlass10bfloat16_tE19Flash_kernel_traitsILi96ELi64ELi64ELi4ES3_EELi16ELi6ELb1EEEvNS_16Flash_fwd_paramsE:
.text._ZN5flash32flash_fwd_splitkv_combine_kernelI23Flash_fwd_kernel_traitsILi96ELi64ELi64ELi4ELb0ELb0EN7cutlass10bfloat16_tE19Flash_kernel_traitsILi96ELi64ELi64ELi4ES3_EELi16ELi6ELb1EEEvNS_16Flash_fwd_paramsE:
        /* <DEDUP_REMOVED lines=23> */
[----:B------:R-:W-:Y:S05]  /*0170*/  CALL.REL.NOINC `($__internal_30_$__cuda_sm20_div_s64) ;  /* 0x0000575000007944 */ /* 0x000fea0003c00000 */
[----:B------:R-:W-:Y:S02]  /*0180*/  MOV R8, R0 ;  /* 0x0000000000087202 */ /* 0x000fe40000000f00 */
[----:B------:R-:W-:Y:S01]  /*0190*/  MOV R9, R21 ;  /* 0x0000001500097202 */ /* 0x000fe20000000f00 */
[----:B------:R-:W-:Y:S05]  /*01a0*/  BRA `(.L_x_3899) ;  /* 0x0000013000007947 */ /* 0x000fea0003800000 */
.L_x_3898:
        /* <DEDUP_REMOVED lines=19> */
.L_x_3899:
        /* <DEDUP_REMOVED lines=17> */
.L_x_3901:
        /* <DEDUP_REMOVED lines=20> */
.L_x_3902:
[----:B------:R-:W-:Y:S05]  /*0530*/  BSYNC B0 ;  /* 0x0000000000007941 */ /* 0x000fea0003800000 */
.L_x_3900:
        /* <DEDUP_REMOVED lines=57> */
.L_x_3904:
        /* <DEDUP_REMOVED lines=19> */
.L_x_3905:
[----:B------:R-:W-:Y:S05]  /*0a00*/  BSYNC B0 ;  /* 0x0000000000007941 */ /* 0x000fea0003800000 */
.L_x_3903:
        /* <DEDUP_REMOVED lines=107> */
.L_x_3907:
        /* <DEDUP_REMOVED lines=19> */
.L_x_3908:
[----:B------:R-:W-:Y:S05]  /*11f0*/  BSYNC B0 ;  /* 0x0000000000007941 */ /* 0x000fea0003800000 */
.L_x_3906:
        /* <DEDUP_REMOVED lines=163> */
[----:B------:R-:W-:Y:S05]  /*1c30*/  CALL.REL.NOINC `($__internal_30_$__cuda_sm20_div_s64) ;  /* 0x00003c9000007944 */ /* 0x000fea0003c00000 */
[----:B------:R-:W-:Y:S02]  /*1c40*/  MOV R42, R0 ;  /* 0x00000000002a7202 */ /* 0x000fe40000000f00 */
[----:B------:R-:W-:Y:S01]  /*1c50*/  MOV R43, R21 ;  /* 0x00000015002b7202 */ /* 0x000fe20000000f00 */
[----:B------:R-:W-:Y:S05]  /*1c60*/  BRA `(.L_x_3911) ;  /* 0x0000013000007947 */ /* 0x000fea0003800000 */
.L_x_3910:
        /* <DEDUP_REMOVED lines=19> */
.L_x_3911:
[----:B------:R-:W-:Y:S05]  /*1da0*/  BSYNC B0 ;  /* 0x0000000000007941 */ /* 0x000fea0003800000 */
.L_x_3909:
        /* <DEDUP_REMOVED lines=201> */
.L_x_3916:
        /* <DEDUP_REMOVED lines=21> */
.L_x_3917:
[----:B------:R-:W-:Y:S05]  /*2b90*/  BSYNC B0 ;  /* 0x0000000000007941 */ /* 0x000fea0003800000 */
.L_x_3915:
        /* <DEDUP_REMOVED lines=8> */
[----:B------:R-:W-:Y:S05]  /*2c20*/  CALL.REL.NOINC `($__internal_30_$__cuda_sm20_div_s64) ;  /* 0x00002ca000007944 */ /* 0x000fea0003c00000 */
        /* <DEDUP_REMOVED lines=12> */
.L_x_3919:
        /* <DEDUP_REMOVED lines=22> */
.L_x_3920:
[----:B------:R-:W-:Y:S05]  /*2e50*/  BSYNC B0 ;  /* 0x0000000000007941 */ /* 0x000fea0003800000 */
.L_x_3918:
        /* <DEDUP_REMOVED lines=11> */
[----:B------:R-:W-:Y:S05]  /*2f10*/  CALL.REL.NOINC `($__internal_30_$__cuda_sm20_div_s64) ;  /* 0x000029b000007944 */ /* 0x000fea0003c00000 */
        /* <DEDUP_REMOVED lines=11> */
.L_x_3922:
        /* <DEDUP_REMOVED lines=22> */
.L_x_3923:
[----:B------:R-:W-:Y:S05]  /*3130*/  BSYNC B0 ;  /* 0x0000000000007941 */ /* 0x000fea0003800000 */
.L_x_3921:
        /* <DEDUP_REMOVED lines=52> */
.L_x_3925:
        /* <DEDUP_REMOVED lines=22> */
.L_x_3926:
[----:B------:R-:W-:Y:S05]  /*35e0*/  BSYNC B0 ;  /* 0x0000000000007941 */ /* 0x000fea0003800000 */
.L_x_3924:
        /* <DEDUP_REMOVED lines=22> */
.L_x_3928:
        /* <DEDUP_REMOVED lines=22> */
.L_x_3929:
[----:B------:R-:W-:Y:S05]  /*38b0*/  BSYNC B0 ;  /* 0x0000000000007941 */ /* 0x000fea0003800000 */
.L_x_3927:
        /* <DEDUP_REMOVED lines=21> */
.L_x_3931:
        /* <DEDUP_REMOVED lines=23> */
.L_x_3932:
[----:B------:R-:W-:Y:S05]  /*3b80*/  BSYNC B0 ;  /* 0x0000000000007941 */ /* 0x000fea0003800000 */
.L_x_3930:
        /* <DEDUP_REMOVED lines=38> */
.L_x_3934:
        /* <DEDUP_REMOVED lines=23> */
.L_x_3935:
[----:B------:R-:W-:Y:S05]  /*3f60*/  BSYNC B0 ;  /* 0x0000000000007941 */ /* 0x000fea0003800000 */
.L_x_3933:
        /* <DEDUP_REMOVED lines=31> */
.L_x_3937:
        /* <DEDUP_REMOVED lines=23> */
.L_x_3938:
[----:B------:R-:W-:Y:S05]  /*42d0*/  BSYNC B0 ;  /* 0x0000000000007941 */ /* 0x000fea0003800000 */
.L_x_3936:
        /* <DEDUP_REMOVED lines=20> */
.L_x_3914:
[----:B------:R-:W-:-:S04]  /*4420*/  LEA R2, P0, R44, c[0x0][0x200], 0x2 ;  /* 0x000080002c027a11 */ /* 0x000fc800078010ff */
[----:B------:R-:W-:-:S05]  /*4430*/  LEA.HI.X R3, R44, c[0x0][0x204], R45, 0x2, P0 ;  /* 0x000081002c037a11 */ /* 0x000fca00000f142d */
[----:B------:R0:W-:Y:S04]  /*4440*/  STG.E [R2.64], R30 ;  /* 0x0000001e02007986 */ /* 0x0001e8000c101908 */
.L_x_3913:
[----:B------:R-:W-:Y:S05]  /*4450*/  BSYNC B1 ;  /* 0x0000000000017941 */ /* 0x000fea0003800000 */
.L_x_3912:
        /* <DEDUP_REMOVED lines=88> */
.L_x_3941:
        /* <DEDUP_REMOVED lines=77> */
.L_x_3940:
        /* <DEDUP_REMOVED lines=45> */
.L_x_3942:
        /* <DEDUP_REMOVED lines=8> */
.L_x_3944:
[----:B------:R-:W-:Y:S05]  /*5200*/  BSYNC B0 ;  /* 0x0000000000007941 */ /* 0x000fea0003800000 */
.L_x_3943:
        /* <DEDUP_REMOVED lines=13> */
.L_x_3939:
        /* <DEDUP_REMOVED lines=95> */
        .weak           $__internal_30_$__cuda_sm20_div_s64
        .type           $__internal_30_$__cuda_sm20_div_s64,@function
        .size           $__internal_30_$__cuda_sm20_div_s64,(.L_x_6298 - $__internal_30_$__cuda_sm20_div_s64)
$__internal_30_$__cuda_sm20_div_s64:
        /* <DEDUP_REMOVED lines=82> */
[----:B------:R-:W-:Y:S06]  /*5df0*/  RET.REL.NODEC R22 `(_ZN5flash32flash_fwd_splitkv_combine_kernelI23Flash_fwd_kernel_traitsILi96ELi64ELi64ELi4ELb0ELb0EN7cutlass10bfloat16_tE19Flash_kernel_traitsILi96ELi64ELi64ELi4ES3_EELi16ELi6ELb1EEEvNS_16Flash_fwd_paramsE) ;  /* 0xffffa20016007950 */ /* 0x000fec0003c3ffff */
.L_x_3945:
        /* <DEDUP_REMOVED lines=16> */
.L_x_6298:


//--------------------- .text._ZN5flash32flash_fwd_splitkv_combine_kernelI23Flash_fwd_kernel_traitsILi96ELi64ELi64ELi4ELb0ELb0EN7cutlass10bfloat16_tE19Flash_kernel_traitsILi96ELi64ELi64ELi4ES3_EELi16ELi5ELb1EEEvNS_16Flash_fwd_paramsE --------------------------
	.section	.text._ZN5flash32flash_fwd_splitkv_combine_kernelI23Flash_fwd_kernel_traitsILi96ELi64ELi64ELi4ELb0ELb0EN7cutlass10bfloat16_tE19Flash_kernel_traitsILi96ELi64ELi64ELi4ES3_EELi16ELi5ELb1EEEvNS_16Flash_fwd_paramsE,"ax",@progbits
	.sectioninfo	@"SHI_REGISTERS=64"
	.align	128
        .global         _ZN5flash32flash_fwd_splitkv_combine_kernelI23Flash_fwd_kernel_traitsILi96ELi64ELi64ELi4ELb0ELb0EN7cutlass10bfloat16_tE19Flash_kernel_traitsILi96ELi64ELi64ELi4ES3_EELi16ELi5ELb1EEEvNS_16Flash_fwd_paramsE
        .type           _ZN5flash32flash_fwd_splitkv_combine_kernelI23Flash_fwd_kernel_traitsILi96ELi64ELi64ELi4ELb0ELb0EN7cutlass10bfloat16_tE19Flash_kernel_traitsILi96ELi64ELi64ELi4ES3_EELi16ELi5ELb1EEEvNS_16Flash_fwd_paramsE,@function
        .size           _ZN5flash32flash_fwd_splitkv_combine_kernelI23Flash_fwd_kernel_traitsILi96ELi64ELi64ELi4ELb0ELb0EN7cutlass10bfloat16_tE19Flash_kernel_traitsILi96ELi64ELi64ELi4ES3_EELi16ELi5ELb1EEEvNS_16Flash_fwd_paramsE,(.L_x_6299 - _ZN5flash32flash_fwd_splitkv_combine_kernelI23Flash_fwd_kernel_traitsILi96ELi64ELi64ELi4ELb0ELb0EN7cutlass10bfloat16_tE19Flash_kernel_traitsILi96ELi64ELi64ELi4ES3_EELi16ELi5ELb1EEEvNS_16Flash_fwd_paramsE)
        .other          _ZN5flash32flash_fwd_splitkv_combine_kernelI23Flash_fwd_kernel_traitsILi96ELi64ELi64ELi4ELb0ELb0EN7cutlass10bfloat16_tE19Flash_kernel_traitsILi96ELi64ELi64ELi4ES3_EELi16ELi5ELb1EEEvNS_16Flash_fwd_paramsE,@"STO_CUDA_ENTRY STV_DEFAULT"
_ZN5flash32flash_fwd_splitkv_combine_kernelI23Flash_fwd_kernel_traitsILi96ELi64ELi64ELi4ELb0ELb0EN7cutlass10bfloat16_tE19Flash_kernel_traitsILi96ELi64ELi64ELi4ES3_EELi16ELi5ELb1EEEvNS_16Flash_fwd_paramsE:
.text._ZN5flash32flash_fwd_splitkv_combine_kernelI23Flash_fwd_kernel_traitsILi96ELi64ELi64ELi4ELb0ELb0EN7cutlass10bfloat16_tE19Flash_kernel_traitsILi96ELi64ELi64ELi4ES3_EELi16ELi5ELb1EEEvNS_16Flash_fwd_paramsE:
        /* <DEDUP_REMOVED lines=23> */
[----:B------:R-:W-:Y:S05]  /*0170*/  CALL.REL.NOINC `($__internal_31_$__cuda_sm20_div_s64) ;  /* 0x00004f0000007944 */ /* 0x000fea0003c00000 */
[----:B------:R-:W-:Y:S05]  /*0180*/  BRA `(.L_x_3947) ;  /* 0x0000013000007947 */ /* 0x000fea0003800000 */
.L_x_3946:
        /* <DEDUP_REMOVED lines=19> */
.L_x_3947:
        /* <DEDUP_REMOVED lines=11> */
[----:B------:R-:W-:Y:S05]  /*0370*/  CALL.REL.NOINC `($__internal_31_$__cuda_sm20_div_s64) ;  /* 0x00004d0000007944 */ /* 0x000fea0003c00000 */
[----:B------:R-:W-:Y:S02]  /*0380*/  MOV R32, R20 ;  /* 0x0000001400207202 */ /* 0x000fe40000000f00 */
[----:B------:R-:W-:Y:S01]  /*0390*/  MOV R33, R21 ;  /* 0x0000001500217202 */ /* 0x000fe20000000f00 */
[----:B------:R-:W-:Y:S05]  /*03a0*/  BRA `(.L_x_3950) ;  /* 0x0000013000007947 */ /* 0x000fea0003800000 */
.L_x_3949:
        /* <DEDUP_REMOVED lines=19> */
.L_x_3950:
[----:B------:R-:W-:Y:S05]  /*04e0*/  BSYNC B0 ;  /* 0x0000000000007941 */ /* 0x000fea0003800000 */
.L_x_3948:
        /* <DEDUP_REMOVED lines=54> */
[----:B------:R-:W-:Y:S02]  /*0850*/  MOV R8, R20 ;  /* 0x0000001400087202 */ /* 0x000fe40000000f00 */
[----:B------:R-:W-:Y:S01]  /*0860*/  MOV R9, R21 ;  /* 0x0000001500097202 */ /* 0x000fe20000000f00 */
[----:B------:R-:W-:Y:S05]  /*0870*/  BRA `(.L_x_3953) ;  /* 0x0000013000007947 */ /* 0x000fea0003800000 */
.L_x_3952:
        /* <DEDUP_REMOVED lines=19> */
.L_x_3953:
[----:B------:R-:W-:Y:S05]  /*09b0*/  BSYNC B0 ;  /* 0x0000000000007941 */ /* 0x000fea0003800000 */
.L_x_3951:
        /* <DEDUP_REMOVED lines=104> */
.L_x_3955:
        /* <DEDUP_REMOVED lines=19> */
.L_x_3956:
[----:B------:R-:W-:Y:S05]  /*1170*/  BSYNC B0 ;  /* 0x0000000000007941 */ /* 0x000fea0003800000 */
.L_x_3954:
        /* <DEDUP_REMOVED lines=107> */
.L_x_3958:
        /* <DEDUP_REMOVED lines=19> */
.L_x_3959:
[----:B------:R-:W-:Y:S05]  /*1960*/  BSYNC B0 ;  /* 0x0000000000007941 */ /* 0x000fea0003800000 */
.L_x_3957:
        /* <DEDUP_REMOVED lines=161> */
[----:B------:R-:W-:Y:S05]  /*2380*/  CALL.REL.NOINC `($__internal_31_$__cuda_sm20_div_s64) ;  /* 0x00002cf000007944 */ /* 0x000fea0003c00000 */
        /* <DEDUP_REMOVED lines=10> */
.L_x_3964:
        /* <DEDUP_REMOVED lines=22> */
.L_x_3965:
[----:B------:R-:W-:Y:S05]  /*2590*/  BSYNC B0 ;  /* 0x0000000000007941 */ /* 0x000fea0003800000 */
.L_x_3963:
[----:B------:R-:W-:Y:S01]  /*25a0*/  LOP3.LUT R19, R17, R0, RZ, 0xfc, !PT ;  /* 0x0000000011137212 */ /* 0x000fe200078efcff */
[----:B------:R-:W-:Y:S03]  /*25b0*/  BSSY B0, `(.L_x_3966) ;  /* 0x0000028000007945 */ /* 0x000fe60003800000 */
[----:B------:R-:W-:-:S13]  /*25c0*/  ISETP.NE.U32.AND P0, PT, R19, RZ, PT ;  /* 0x000000ff1300720c */ /* 0x000fda0003f05070 */
[----:B------:R-:W-:Y:S05]  /*25d0*/  @!P0 BRA `(.L_x_3967) ;  /* 0x000000f000008947 */ /* 0x000fea0003800000 */
[----:B------:R-:W-:Y:S01]  /*25e0*/  IMAD.MOV.U32 R26, RZ, RZ, R27 ;  /* 0x000000ffff1a7224 */ /* 0x000fe200078e001b */
[----:B------:R-:W-:Y:S02]  /*25f0*/  MOV R23, R0 ;  /* 0x0000000000177202 */ /* 0x000fe40000000f00 */
[----:B------:R-:W-:Y:S02]  /*2600*/  MOV R24, 0x2620 ;  /* 0x0000262000187802 */ /* 0x000fe40000000f00 */
[----:B------:R-:W-:Y:S05]  /*2610*/  CALL.REL.NOINC `($__internal_31_$__cuda_sm20_div_s64) ;  /* 0x00002a6000007944 */ /* 0x000fea0003c00000 */
        /* <DEDUP_REMOVED lines=11> */
.L_x_3967:
        /* <DEDUP_REMOVED lines=22> */
.L_x_3968:
[----:B------:R-:W-:Y:S05]  /*2830*/  BSYNC B0 ;  /* 0x0000000000007941 */ /* 0x000fea0003800000 */
.L_x_3966:
        /* <DEDUP_REMOVED lines=11> */
[----:B------:R-:W-:Y:S05]  /*28f0*/  CALL.REL.NOINC `($__internal_31_$__cuda_sm20_div_s64) ;  /* 0x0000278000007944 */ /* 0x000fea0003c00000 */
[----:B------:R-:W-:-:S04]  /*2900*/  IADD3 R17, P0, RZ, -R20, RZ ;  /* 0x80000014ff117210 */ /* 0x000fc80007f1e0ff */
[----:B------:R-:W-:Y:S01]  /*2910*/  IADD3.X R18, RZ, ~R21, RZ, P0, !PT ;  /* 0x80000015ff127210 */ /* 0x000fe200007fe4ff */
[----:B------:R-:W-:-:S04]  /*2920*/  IMAD.WIDE.U32 R42, R5, R17, R42 ;  /* 0x00000011052a7225 */ /* 0x000fc800078e002a */
[----:B------:R-:W-:-:S04]  /*2930*/  IMAD R18, R18, R5, RZ ;  /* 0x0000000512127224 */ /* 0x000fc800078e02ff */
[----:B------:R-:W-:-:S05]  /*2940*/  IMAD R4, R4, R17, R18 ;  /* 0x0000001104047224 */ /* 0x000fca00078e0212 */
[----:B------:R-:W-:Y:S01]  /*2950*/  IADD3 R4, R43, R4, RZ ;  /* 0x000000042b047210 */ /* 0x000fe20007ffe0ff */
[----:B------:R-:W-:Y:S05]  /*2960*/  BRA `(.L_x_3971) ;  /* 0x0000016000007947 */ /* 0x000fea0003800000 */
.L_x_3970:
        /* <DEDUP_REMOVED lines=22> */
.L_x_3971:
[----:B------:R-:W-:Y:S05]  /*2ad0*/  BSYNC B0 ;  /* 0x0000000000007941 */ /* 0x000fea0003800000 */
.L_x_3969:
        /* <DEDUP_REMOVED lines=38> */
[----:B------:R-:W-:Y:S05]  /*2d40*/  CALL.REL.NOINC `($__internal_31_$__cuda_sm20_div_s64) ;  /* 0x0000233000007944 */ /* 0x000fea0003c00000 */
        /* <DEDUP_REMOVED lines=12> */
.L_x_3973:
        /* <DEDUP_REMOVED lines=23> */
.L_x_3974:
[----:B------:R-:W-:Y:S05]  /*2f80*/  BSYNC B0 ;  /* 0x0000000000007941 */ /* 0x000fea0003800000 */
.L_x_3972:
        /* <DEDUP_REMOVED lines=19> */
.L_x_3976:
        /* <DEDUP_REMOVED lines=22> */
.L_x_3977:
[----:B------:R-:W-:Y:S05]  /*3220*/  BSYNC B0 ;  /* 0x0000000000007941 */ /* 0x000fea0003800000 */
.L_x_3975:
        /* <DEDUP_REMOVED lines=19> */
.L_x_3979:
        /* <DEDUP_REMOVED lines=23> */
.L_x_3980:
[----:B------:R-:W-:Y:S05]  /*34d0*/  BSYNC B0 ;  /* 0x0000000000007941 */ /* 0x000fea0003800000 */
.L_x_3978:
        /* <DEDUP_REMOVED lines=25> */
[----:B------:R-:W-:Y:S05]  /*3670*/  CALL.REL.NOINC `($__internal_31_$__cuda_sm20_div_s64) ;  /* 0x00001a0000007944 */ /* 0x000fea0003c00000 */
        /* <DEDUP_REMOVED lines=12> */
.L_x_3982:
        /* <DEDUP_REMOVED lines=23> */
.L_x_3983:
[----:B------:R-:W-:Y:S05]  /*38b0*/  BSYNC B0 ;  /* 0x0000000000007941 */ /* 0x000fea0003800000 */
.L_x_3981:
        /* <DEDUP_REMOVED lines=29> */
.L_x_3985:
        /* <DEDUP_REMOVED lines=23> */
.L_x_3986:
[----:B------:R-:W-:Y:S05]  /*3c00*/  BSYNC B0 ;  /* 0x0000000000007941 */ /* 0x000fea0003800000 */
.L_x_3984:
        /* <DEDUP_REMOVED lines=20> */
.L_x_3962:
[----:B------:R-:W-:-:S04]  /*3d50*/  LEA R2, P0, R38, c[0x0][0x200], 0x2 ;  /* 0x0000800026027a11 */ /* 0x000fc800078010ff */
[----:B------:R-:W-:-:S05]  /*3d60*/  LEA.HI.X R3, R38, c[0x0][0x204], R39, 0x2, P0 ;  /* 0x0000810026037a11 */ /* 0x000fca00000f1427 */
[----:B------:R0:W-:Y:S04]  /*3d70*/  STG.E [R2.64], R30 ;  /* 0x0000001e02007986 */ /* 0x0001e8000c101908 */
.L_x_3961:
[----:B------:R-:W-:Y:S05]  /*3d80*/  BSYNC B1 ;  /* 0x0000000000017941 */ /* 0x000fea0003800000 */
.L_x_3960:
        /* <DEDUP_REMOVED lines=64> */
.L_x_3989:
        /* <DEDUP_REMOVED lines=77> */
.L_x_3988:
        /* <DEDUP_REMOVED lines=45> */
.L_x_3990:
        /* <DEDUP_REMOVED lines=8> */
.L_x_3992:
[----:B------:R-:W-:Y:S05]  /*49b0*/  BSYNC B0 ;  /* 0x0000000000007941 */ /* 0x000fea0003800000 */
.L_x_3991:
        /* <DEDUP_REMOVED lines=13> */
.L_x_3987:
        /* <DEDUP_REMOVED lines=95> */
        .weak           $__internal_31_$__cuda_sm20_div_s64
        .type           $__internal_31_$__cuda_sm20_div_s64,@function
        .size           $__internal_31_$__cuda_sm20_div_s64,(.L_x_6299 - $__internal_31_$__cuda_sm20_div_s64)
$__internal_31_$__cuda_sm20_div_s64:
        /* <DEDUP_REMOVED lines=83> */
[----:B------:R-:W-:Y:S06]  /*55b0*/  RET.REL.NODEC R44 `(_ZN5flash32flash_fwd_splitkv_combine_kernelI23Flash_fwd_kernel_traitsILi96ELi64ELi64ELi4ELb0ELb0EN7cutlass10bfloat16_tE19Flash_kernel_traitsILi96ELi64ELi64ELi4ES3_EELi16ELi5ELb1EEEvNS_16Flash_fwd_paramsE) ;  /* 0xffffaa402c007950 */ /* 0x000fec0003c3ffff */
.L_x_3993:
        /* <DEDUP_REMOVED lines=12> */
.L_x_6299:


//--------------------- .text._ZN5flash32flash_fwd_splitkv_combine_kernelI23Flash_fwd_kernel_traitsILi96ELi64ELi64ELi4ELb0ELb0EN7cutlass10bfloat16_tE19Flash_kernel_traitsILi96ELi64ELi64ELi4ES3_EELi16ELi4ELb1EEEvNS_16Flash_fwd_paramsE --------------------------
	.section	.text._ZN5flash32flash_fwd_splitkv_combine_kernelI23Flash_fwd_kernel_traitsILi96ELi64ELi64ELi4ELb0ELb0EN7cutlass10bfloat16_tE19Flash_kernel_traitsILi96ELi64ELi64ELi4ES3_EELi16ELi4ELb1EEEvNS_16Flash_fwd_paramsE,"ax",@progbits
	.sectioninfo	@"SHI_REGISTERS=62"
	.align	128
        .global         _ZN5flash32flash_fwd_splitkv_combine_kernelI23Flash_fwd_kernel_traitsILi96ELi64ELi64ELi4ELb0ELb0EN7cutlass10bfloat16_tE19Flash_kernel_traitsILi96ELi64ELi64ELi4ES3_EELi16ELi4ELb1EEEvNS_16Flash_fwd_paramsE
        .type           _ZN5flash32flash_fwd_splitkv_combine_kernelI23Flash_fwd_kernel_traitsILi96ELi64ELi64ELi4ELb0ELb0EN7cutlass10bfloat16_tE19Flash_kernel_traitsILi96ELi64ELi64ELi4ES3_EELi16ELi4ELb1EEEvNS_16Flash_fwd_paramsE,@function
        .size           _ZN5flash32flash_fwd_splitkv_combine_kernelI23Flash_fwd_kernel_traitsILi96ELi64ELi64ELi4ELb0ELb0EN7cutlass10bfloat16_tE19Flash_kernel_traitsILi96ELi64ELi64ELi4ES3_EELi16ELi4ELb1EEEvNS_16Flash_fwd_paramsE,(.L_x_6300 - _ZN5flash32flash_fwd_splitkv_combine_kernelI23Flash_fwd_kernel_traitsILi96ELi64ELi64ELi4ELb0ELb0EN7cutlass10bfloat16_tE19Flash_kernel_traitsILi96ELi64ELi64ELi4ES3_EELi16ELi4ELb1EEEvNS_16Flash_fwd_paramsE)
        .other          _ZN5flash32flash_fwd_splitkv_combine_kernelI23Flash_fwd_kernel_traitsILi96ELi64ELi64ELi4ELb0ELb0EN7cutlass10bfloat16_tE19Flash_kernel_traitsILi96ELi64ELi64ELi4ES3_EELi16ELi4ELb1EEEvNS_16Flash_fwd_paramsE,@"STO_CUDA_ENTRY STV_DEFAULT"
_ZN5flash32flash_fwd_splitkv_combine_kernelI23Flash_fwd_kernel_traitsILi96ELi64ELi64ELi4ELb0ELb0EN7cutlass10bfloat16_tE19Flash_kernel_traitsILi96ELi64ELi64ELi4ES3_EELi16ELi4ELb1EEEvNS_16Flash_fwd_paramsE:
.text._ZN5flash32flash_fwd_splitkv_combine_kernelI23Flash_fwd_kernel_traitsILi96ELi64ELi64ELi4ELb0ELb0EN7cutlass10bfloat16_tE19Flash_kernel_traitsILi96ELi64ELi64ELi4ES3_EELi16ELi4ELb1EEEvNS_16Flash_fwd_paramsE:
        /* <DEDUP_REMOVED lines=23> */
[----:B------:R-:W-:Y:S05]  /*0170*/  CALL.REL.NOINC `($__internal_32_$__cuda_sm20_div_s64) ;  /* 0x00004b9000007944 */ /* 0x000fea0003c00000 */
[----:B------:R-:W-:Y:S05]  /*0180*/  BRA `(.L_x_3995) ;  /* 0x0000013000007947 */ /* 0x000fea0003800000 */
.L_x_3994:
        /* <DEDUP_REMOVED lines=19> */
.L_x_3995:
        /* <DEDUP_REMOVED lines=11> */
[----:B------:R-:W-:Y:S05]  /*0370*/  CALL.REL.NOINC `($__internal_32_$__cuda_sm20_div_s64) ;  /* 0x0000499000007944 */ /* 0x000fea0003c00000 */
[----:B------:R-:W-:Y:S02]  /*0380*/  MOV R8, R20 ;  /* 0x0000001400087202 */ /* 0x000fe40000000f00 */
[----:B------:R-:W-:Y:S01]  /*0390*/  MOV R9, R21 ;  /* 0x0000001500097202 */ /* 0x000fe20000000f00 */
[----:B------:R-:W-:Y:S05]  /*03a0*/  BRA `(.L_x_3998) ;  /* 0x0000013000007947 */ /* 0x000fea0003800000 */
.L_x_3997:
        /* <DEDUP_REMOVED lines=19> */
.L_x_3998:
[----:B------:R-:W-:Y:S05]  /*04e0*/  BSYNC B0 ;  /* 0x0000000000007941 */ /* 0x000fea0003800000 */
.L_x_3996:
        /* <DEDUP_REMOVED lines=42> */
.L_x_4000:
        /* <DEDUP_REMOVED lines=19> */
.L_x_4001:
[----:B------:R-:W-:Y:S05]  /*08c0*/  BSYNC B0 ;  /* 0x0000000000007941 */ /* 0x000fea0003800000 */
.L_x_3999:
        /* <DEDUP_REMOVED lines=74> */
[----:B------:R-:W-:Y:S02]  /*0d70*/  MOV R40, R20 ;  /* 0x0000001400287202 */ /* 0x000fe40000000f00 */
[----:B------:R-:W-:Y:S01]  /*0d80*/  MOV R41, R21 ;  /* 0x0000001500297202 */ /* 0x000fe20000000f00 */
[----:B------:R-:W-:Y:S05]  /*0d90*/  BRA `(.L_x_4004) ;  /* 0x0000013000007947 */ /* 0x000fea0003800000 */
.L_x_4003:
        /* <DEDUP_REMOVED lines=19> */
.L_x_4004:
[----:B------:R-:W-:Y:S05]  /*0ed0*/  BSYNC B0 ;  /* 0x0000000000007941 */ /* 0x000fea0003800000 */
.L_x_4002:
        /* <DEDUP_REMOVED lines=41> */
.L_x_4006:
        /* <DEDUP_REMOVED lines=19> */
.L_x_4007:
[----:B------:R-:W-:Y:S05]  /*12a0*/  BSYNC B0 ;  /* 0x0000000000007941 */ /* 0x000fea0003800000 */
.L_x_4005:
        /* <DEDUP_REMOVED lines=226> */
[----:B------:R-:W-:Y:S05]  /*20d0*/  CALL.REL.NOINC `($__internal_32_$__cuda_sm20_div_s64) ;  /* 0x00002c3000007944 */ /* 0x000fea0003c00000 */
        /* <DEDUP_REMOVED lines=10> */
.L_x_4012:
        /* <DEDUP_REMOVED lines=22> */
.L_x_4013:
[----:B------:R-:W-:Y:S05]  /*22e0*/  BSYNC B0 ;  /* 0x0000000000007941 */ /* 0x000fea0003800000 */
.L_x_4011:
[----:B------:R-:W-:Y:S01]  /*22f0*/  LOP3.LUT R19, R17, R0, RZ, 0xfc, !PT ;  /* 0x0000000011137212 */ /* 0x000fe200078efcff */
[----:B------:R-:W-:Y:S03]  /*2300*/  BSSY B0, `(.L_x_4014) ;  /* 0x0000028000007945 */ /* 0x000fe60003800000 */
[----:B------:R-:W-:-:S13]  /*2310*/  ISETP.NE.U32.AND P0, PT, R19, RZ, PT ;  /* 0x000000ff1300720c */ /* 0x000fda0003f05070 */
[----:B------:R-:W-:Y:S05]  /*2320*/  @!P0 BRA `(.L_x_4015) ;  /* 0x000000f000008947 */ /* 0x000fea0003800000 */
[----:B------:R-:W-:Y:S01]  /*2330*/  IMAD.MOV.U32 R26, RZ, RZ, R29 ;  /* 0x000000ffff1a7224 */ /* 0x000fe200078e001d */
[----:B------:R-:W-:Y:S02]  /*2340*/  MOV R25, R0 ;  /* 0x0000000000197202 */ /* 0x000fe40000000f00 */
[----:B------:R-:W-:Y:S02]  /*2350*/  MOV R24, 0x2370 ;  /* 0x0000237000187802 */ /* 0x000fe40000000f00 */
[----:B------:R-:W-:Y:S05]  /*2360*/  CALL.REL.NOINC `($__internal_32_$__cuda_sm20_div_s64) ;  /* 0x000029a000007944 */ /* 0x000fea0003c00000 */
        /* <DEDUP_REMOVED lines=11> */
.L_x_4015:
        /* <DEDUP_REMOVED lines=22> */
.L_x_4016:
[----:B------:R-:W-:Y:S05]  /*2580*/  BSYNC B0 ;  /* 0x0000000000007941 */ /* 0x000fea0003800000 */
.L_x_4014:
        /* <DEDUP_REMOVED lines=11> */
[----:B------:R-:W-:Y:S05]  /*2640*/  CALL.REL.NOINC `($__internal_32_$__cuda_sm20_div_s64) ;  /* 0x000026c000007944 */ /* 0x000fea0003c00000 */
[----:B------:R-:W-:-:S04]  /*2650*/  IADD3 R17, P0, RZ, -R20, RZ ;  /* 0x80000014ff117210 */ /* 0x000fc80007f1e0ff */
[----:B------:R-:W-:Y:S01]  /*2660*/  IADD3.X R18, RZ, ~R21, RZ, P0, !PT ;  /* 0x80000015ff127210 */ /* 0x000fe200007fe4ff */
[----:B------:R-:W-:-:S04]  /*2670*/  IMAD.WIDE.U32 R42, R5, R17, R42 ;  /* 0x00000011052a7225 */ /* 0x000fc800078e002a */
[----:B------:R-:W-:-:S04]  /*2680*/  IMAD R18, R18, R5, RZ ;  /* 0x0000000512127224 */ /* 0x000fc800078e02ff */
[----:B------:R-:W-:-:S05]  /*2690*/  IMAD R4, R4, R17, R18 ;  /* 0x0000001104047224 */ /* 0x000fca00078e0212 */
[----:B------:R-:W-:Y:S01]  /*26a0*/  IADD3 R4, R43, R4, RZ ;  /* 0x000000042b047210 */ /* 0x000fe20007ffe0ff */
[----:B------:R-:W-:Y:S05]  /*26b0*/  BRA `(.L_x_4019) ;  /* 0x0000016000007947 */ /* 0x000fea0003800000 */
.L_x_4018:
        /* <DEDUP_REMOVED lines=22> */
.L_x_4019:
[----:B------:R-:W-:Y:S05]  /*2820*/  BSYNC B0 ;  /* 0x0000000000007941 */ /* 0x000fea0003800000 */
.L_x_4017:
        /* <DEDUP_REMOVED lines=38> */
[----:B------:R-:W-:Y:S05]  /*2a90*/  CALL.REL.NOINC `($__internal_32_$__cuda_sm20_div_s64) ;  /* 0x0000227000007944 */ /* 0x000fea0003c00000 */
        /* <DEDUP_REMOVED lines=12> */
.L_x_4021:
        /* <DEDUP_REMOVED lines=23> */
.L_x_4022:
[----:B------:R-:W-:Y:S05]  /*2cd0*/  BSYNC B0 ;  /* 0x0000000000007941 */ /* 0x000fea0003800000 */
.L_x_4020:
        /* <DEDUP_REMOVED lines=19> */
.L_x_4024:
        /* <DEDUP_REMOVED lines=22> */
.L_x_4025:
[----:B------:R-:W-:Y:S05]  /*2f70*/  BSYNC B0 ;  /* 0x0000000000007941 */ /* 0x000fea0003800000 */
.L_x_4023:
        /* <DEDUP_REMOVED lines=19> */
.L_x_4027:
        /* <DEDUP_REMOVED lines=23> */
.L_x_4028:
[----:B------:R-:W-:Y:S05]  /*3220*/  BSYNC B0 ;  /* 0x0000000000007941 */ /* 0x000fea0003800000 */
.L_x_4026:
        /* <DEDUP_REMOVED lines=25> */
[----:B------:R-:W-:Y:S05]  /*33c0*/  CALL.REL.NOINC `($__internal_32_$__cuda_sm20_div_s64) ;  /* 0x0000194000007944 */ /* 0x000fea0003c00000 */
        /* <DEDUP_REMOVED lines=12> */
.L_x_4030:
        /* <DEDUP_REMOVED lines=23> */
.L_x_4031:
[----:B------:R-:W-:Y:S05]  /*3600*/  BSYNC B0 ;  /* 0x0000000000007941 */ /* 0x000fea0003800000 */
.L_x_4029:
        /* <DEDUP_REMOVED lines=29> */
.L_x_4033:
        /* <DEDUP_REMOVED lines=23> */
.L_x_4034:
[----:B------:R-:W-:Y:S05]  /*3950*/  BSYNC B0 ;  /* 0x0000000000007941 */ /* 0x000fea0003800000 */
.L_x_4032:
        /* <DEDUP_REMOVED lines=20> */
.L_x_4010:
[----:B------:R-:W-:-:S04]  /*3aa0*/  LEA R2, P0, R38, c[0x0][0x200], 0x2 ;  /* 0x0000800026027a11 */ /* 0x000fc800078010ff */
[----:B------:R-:W-:-:S05]  /*3ab0*/  LEA.HI.X R3, R38, c[0x0][0x204], R39, 0x2, P0 ;  /* 0x0000810026037a11 */ /* 0x000fca00000f1427 */
[----:B------:R0:W-:Y:S04]  /*3ac0*/  STG.E [R2.64], R31 ;  /* 0x0000001f02007986 */ /* 0x0001e8000c10190a */
.L_x_4009:
[----:B------:R-:W-:Y:S05]  /*3ad0*/  BSYNC B1 ;  /* 0x0000000000017941 */ /* 0x000fea0003800000 */
.L_x_4008:
        /* <DEDUP_REMOVED lines=52> */
.L_x_4037:
        /* <DEDUP_REMOVED lines=77> */
.L_x_4036:
        /* <DEDUP_REMOVED lines=45> */
.L_x_4038:
        /* <DEDUP_REMOVED lines=8> */
.L_x_4040:
[----:B------:R-:W-:Y:S05]  /*4640*/  BSYNC B0 ;  /* 0x0000000000007941 */ /* 0x000fea0003800000 */
.L_x_4039:
        /* <DEDUP_REMOVED lines=13> */
.L_x_4035:
        /* <DEDUP_REMOVED lines=95> */
        .weak           $__internal_32_$__cuda_sm20_div_s64
        .type           $__internal_32_$__cuda_sm20_div_s64,@function
        .size           $__internal_32_$__cuda_sm20_div_s64,(.L_x_6300 - $__internal_32_$__cuda_sm20_div_s64)
$__internal_32_$__cuda_sm20_div_s64:
        /* <DEDUP_REMOVED lines=83> */
[----:B------:R-:W-:Y:S06]  /*5240*/  RET.REL.NODEC R22 `(_ZN5flash32flash_fwd_splitkv_combine_kernelI23Flash_fwd_kernel_traitsILi96ELi64ELi64ELi4ELb0ELb0EN7cutlass10bfloat16_tE19Flash_kernel_traitsILi96ELi64ELi64ELi4ES3_EELi16ELi4ELb1EEEvNS_16Flash_fwd_paramsE) ;  /* 0xffffadb016007950 */ /* 0x000fec0003c3ffff */
.L_x_4041:
        /* <DEDUP_REMOVED lines=11> */
.L_x_6300:


//--------------------- .text._ZN5flash32flash_fwd_splitkv_combine_kernelI23Flash_fwd_kernel_traitsILi96ELi64ELi64ELi4ELb0ELb0EN7cutlass10bfloat16_tE19Flash_kernel_traitsILi96ELi64ELi64ELi4ES3_EELi16ELi3ELb1EEEvNS_16Flash_fwd_paramsE --------------------------
	.section	.text._ZN5flash32flash_fwd_splitkv_combine_kernelI23Flash_fwd_kernel_traitsILi96ELi64ELi64ELi4ELb0ELb0EN7cutlass10bfloat16_tE19Flash_kernel_traitsILi96ELi64ELi64ELi4ES3_EELi16ELi3ELb1EEEvNS_16Flash_fwd_paramsE,"ax",@progbits
	.sectioninfo	@"SHI_REGISTERS=54"
	.align	128
        .global         _ZN5flash32flash_fwd_splitkv_combine_kernelI23Flash_fwd_kernel_traitsILi96ELi64ELi64ELi4ELb0ELb0EN7cutlass10bfloat16_tE19Flash_kernel_traitsILi96ELi64ELi64ELi4ES3_EELi16ELi3ELb1EEEvNS_16Flash_fwd_paramsE
        .type           _ZN5flash32flash_fwd_splitkv_combine_kernelI23Flash_fwd_kernel_traitsILi96ELi64ELi64ELi4ELb0ELb0EN7cutlass10bfloat16_tE19Flash_kernel_traitsILi96ELi64ELi64ELi4ES3_EELi16ELi3ELb1EEEvNS_16Flash_fwd_paramsE,@function
        .size           _ZN5flash32flash_fwd_splitkv_combine_kernelI23Flash_fwd_kernel_traitsILi96ELi64ELi64ELi4ELb0ELb0EN7cutlass10bfloat16_tE19Flash_kernel_traitsILi96ELi64ELi64ELi4ES3_EELi16ELi3ELb1EEEvNS_16Flash_fwd_paramsE,(.L_x_6301 - _ZN5flash32flash_fwd_splitkv_combine_kernelI23Flash_fwd_kernel_traitsILi96ELi64ELi64ELi4ELb0ELb0EN7cutlass10bfloat16_tE19Flash_kernel_traitsILi96ELi64ELi64ELi4ES3_EELi16ELi3ELb1EEEvNS_16Flash_fwd_paramsE)
        .other          _ZN5flash32flash_fwd_splitkv_combine_kernelI23Flash_fwd_kernel_traitsILi96ELi64ELi64ELi4ELb0ELb0EN7cutlass10bfloat16_tE19Flash_kernel_traitsILi96ELi64ELi64ELi4ES3_EELi16ELi3ELb1EEEvNS_16Flash_fwd_paramsE,@"STO_CUDA_ENTRY STV_DEFAULT"
_ZN5flash32flash_fwd_splitkv_combine_kernelI23Flash_fwd_kernel_traitsILi96ELi64ELi64ELi4ELb0ELb0EN7cutlass10bfloat16_tE19Flash_kernel_traitsILi96ELi64ELi64ELi4ES3_EELi16ELi3ELb1EEEvNS_16Flash_fwd_paramsE:
.text._ZN5flash32flash_fwd_splitkv_combine_kernelI23Flash_fwd_kernel_traitsILi96ELi64ELi64ELi4ELb0ELb0EN7cutlass10bfloat16_tE19Flash_kernel_traitsILi96ELi64ELi64ELi4ES3_EELi16ELi3ELb1EEEvNS_16Flash_fwd_paramsE:
        /* <DEDUP_REMOVED lines=23> */
[----:B------:R-:W-:Y:S05]  /*0170*/  CALL.REL.NOINC `($__internal_33_$__cuda_sm20_div_s64) ;  /* 0x00004b7000007944 */ /* 0x000fea0003c00000 */
[----:B------:R-:W-:Y:S05]  /*0180*/  BRA `(.L_x_4043) ;  /* 0x0000018000007947 */ /* 0x000fea0003800000 */
.L_x_4042:
        /* <DEDUP_REMOVED lines=24> */
.L_x_4043:
        /* <DEDUP_REMOVED lines=11> */
[----:B------:R-:W-:Y:S05]  /*03c0*/  CALL.REL.NOINC `($__internal_33_$__cuda_sm20_div_s64) ;  /* 0x0000492000007944 */ /* 0x000fea0003c00000 */
[----:B------:R-:W-:Y:S02]  /*03d0*/  MOV R6, R18 ;  /* 0x0000001200067202 */ /* 0x000fe40000000f00 */
[----:B------:R-:W-:Y:S01]  /*03e0*/  MOV R7, R19 ;  /* 0x0000001300077202 */ /* 0x000fe20000000f00 */
[----:B------:R-:W-:Y:S05]  /*03f0*/  BRA `(.L_x_4046) ;  /* 0x0000013000007947 */ /* 0x000fea0003800000 */
.L_x_4045:
        /* <DEDUP_REMOVED lines=19> */
.L_x_4046:
[----:B------:R-:W-:Y:S05]  /*0530*/  BSYNC B0 ;  /* 0x0000000000007941 */ /* 0x000fea0003800000 */
.L_x_4044:
        /* <DEDUP_REMOVED lines=41> */
[----:B------:R-:W-:Y:S05]  /*07d0*/  CALL.REL.NOINC `($__internal_33_$__cuda_sm20_div_s64) ;  /* 0x0000451000007944 */ /* 0x000fea0003c00000 */
[----:B------:R-:W-:Y:S05]  /*07e0*/  BRA `(.L_x_4049) ;  /* 0x0000013000007947 */ /* 0x000fea0003800000 */
.L_x_4048:
        /* <DEDUP_REMOVED lines=19> */
.L_x_4049:
[----:B------:R-:W-:Y:S05]  /*0920*/  BSYNC B0 ;  /* 0x0000000000007941 */ /* 0x000fea0003800000 */
.L_x_4047:
        /* <DEDUP_REMOVED lines=73> */
[----:B------:R-:W-:Y:S02]  /*0dc0*/  MOV R34, R18 ;  /* 0x0000001200227202 */ /* 0x000fe40000000f00 */
[----:B------:R-:W-:Y:S01]  /*0dd0*/  MOV R35, R19 ;  /* 0x0000001300237202 */ /* 0x000fe20000000f00 */
[----:B------:R-:W-:Y:S05]  /*0de0*/  BRA `(.L_x_4052) ;  /* 0x0000013000007947 */ /* 0x000fea0003800000 */
.L_x_4051:
        /* <DEDUP_REMOVED lines=19> */
.L_x_4052:
[----:B------:R-:W-:Y:S05]  /*0f20*/  BSYNC B0 ;  /* 0x0000000000007941 */ /* 0x000fea0003800000 */
.L_x_4050:
        /* <DEDUP_REMOVED lines=42> */
.L_x_4054:
        /* <DEDUP_REMOVED lines=19> */
.L_x_4055:
[----:B------:R-:W-:Y:S05]  /*1300*/  BSYNC B0 ;  /* 0x0000000000007941 */ /* 0x000fea0003800000 */
.L_x_4053:
        /* <DEDUP_REMOVED lines=132> */
.L_x_4057:
[----:B------:R-:W-:Y:S05]  /*1b50*/  BSYNC B0 ;  /* 0x0000000000007941 */ /* 0x000fea0003800000 */
.L_x_4056:
        /* <DEDUP_REMOVED lines=80> */
[----:B------:R-:W-:Y:S05]  /*2060*/  CALL.REL.NOINC `($__internal_33_$__cuda_sm20_div_s64) ;  /* 0x00002c8000007944 */ /* 0x000fea0003c00000 */
        /* <DEDUP_REMOVED lines=9> */
.L_x_4062:
        /* <DEDUP_REMOVED lines=22> */
.L_x_4063:
[----:B------:R-:W-:Y:S05]  /*2260*/  BSYNC B0 ;  /* 0x0000000000007941 */ /* 0x000fea0003800000 */
.L_x_4061:
        /* <DEDUP_REMOVED lines=8> */
[----:B------:R-:W-:Y:S05]  /*22f0*/  CALL.REL.NOINC `($__internal_33_$__cuda_sm20_div_s64) ;  /* 0x000029f000007944 */ /* 0x000fea0003c00000 */
        /* <DEDUP_REMOVED lines=10> */
.L_x_4065:
        /* <DEDUP_REMOVED lines=22> */
.L_x_4066:
[----:B------:R-:W-:Y:S05]  /*2500*/  BSYNC B0 ;  /* 0x0000000000007941 */ /* 0x000fea0003800000 */
.L_x_4064:
        /* <DEDUP_REMOVED lines=11> */
[----:B------:R-:W-:Y:S05]  /*25c0*/  CALL.REL.NOINC `($__internal_33_$__cuda_sm20_div_s64) ;  /* 0x0000272000007944 */ /* 0x000fea0003c00000 */
[----:B------:R-:W-:-:S04]  /*25d0*/  IADD3 R17, P0, RZ, -R18, RZ ;  /* 0x80000012ff117210 */ /* 0x000fc80007f1e0ff */
[----:B------:R-:W-:Y:S01]  /*25e0*/  IADD3.X R16, RZ, ~R19, RZ, P0, !PT ;  /* 0x80000013ff107210 */ /* 0x000fe200007fe4ff */
[----:B------:R-:W-:-:S04]  /*25f0*/  IMAD.WIDE.U32 R36, R5, R17, R36 ;  /* 0x0000001105247225 */ /* 0x000fc800078e0024 */
[----:B------:R-:W-:-:S04]  /*2600*/  IMAD R16, R16, R5, RZ ;  /* 0x0000000510107224 */ /* 0x000fc800078e02ff */
[----:B------:R-:W-:-:S05]  /*2610*/  IMAD R4, R4, R17, R16 ;  /* 0x0000001104047224 */ /* 0x000fca00078e0210 */
[----:B------:R-:W-:Y:S01]  /*2620*/  IADD3 R4, R37, R4, RZ ;  /* 0x0000000425047210 */ /* 0x000fe20007ffe0ff */
[----:B------:R-:W-:Y:S05]  /*2630*/  BRA `(.L_x_4069) ;  /* 0x0000016000007947 */ /* 0x000fea0003800000 */
.L_x_4068:
        /* <DEDUP_REMOVED lines=22> */
.L_x_4069:
[----:B------:R-:W-:Y:S05]  /*27a0*/  BSYNC B0 ;  /* 0x0000000000007941 */ /* 0x000fea0003800000 */
.L_x_4067:
        /* <DEDUP_REMOVED lines=38> */
[----:B------:R-:W-:Y:S05]  /*2a10*/  CALL.REL.NOINC `($__internal_33_$__cuda_sm20_div_s64) ;  /* 0x000022d000007944 */ /* 0x000fea0003c00000 */
        /* <DEDUP_REMOVED lines=12> */
.L_x_4071:
        /* <DEDUP_REMOVED lines=23> */
.L_x_4072:
[----:B------:R-:W-:Y:S05]  /*2c50*/  BSYNC B0 ;  /* 0x0000000000007941 */ /* 0x000fea0003800000 */
.L_x_4070:
        /* <DEDUP_REMOVED lines=18> */
.L_x_4074:
        /* <DEDUP_REMOVED lines=22> */
.L_x_4075:
[----:B------:R-:W-:Y:S05]  /*2ee0*/  BSYNC B0 ;  /* 0x0000000000007941 */ /* 0x000fea0003800000 */
.L_x_4073:
        /* <DEDUP_REMOVED lines=20> */
.L_x_4077:
        /* <DEDUP_REMOVED lines=23> */
.L_x_4078:
[----:B------:R-:W-:Y:S05]  /*31a0*/  BSYNC B0 ;  /* 0x0000000000007941 */ /* 0x000fea0003800000 */
.L_x_4076:
        /* <DEDUP_REMOVED lines=25> */
[----:B------:R-:W-:Y:S05]  /*3340*/  CALL.REL.NOINC `($__internal_33_$__cuda_sm20_div_s64) ;  /* 0x000019a000007944 */ /* 0x000fea0003c00000 */
        /* <DEDUP_REMOVED lines=12> */
.L_x_4080:
        /* <DEDUP_REMOVED lines=23> */
.L_x_4081:
[----:B------:R-:W-:Y:S05]  /*3580*/  BSYNC B0 ;  /* 0x0000000000007941 */ /* 0x000fea0003800000 */
.L_x_4079:
        /* <DEDUP_REMOVED lines=29> */
.L_x_4083:
        /* <DEDUP_REMOVED lines=23> */
.L_x_4084:
[----:B------:R-:W-:Y:S05]  /*38d0*/  BSYNC B0 ;  /* 0x0000000000007941 */ /* 0x000fea0003800000 */
.L_x_4082:
        /* <DEDUP_REMOVED lines=20> */
.L_x_4060:
[----:B------:R-:W-:-:S04]  /*3a20*/  LEA R2, P0, R32, c[0x0][0x200], 0x2 ;  /* 0x0000800020027a11 */ /* 0x000fc800078010ff */
[----:B------:R-:W-:-:S05]  /*3a30*/  LEA.HI.X R3, R32, c[0x0][0x204], R33, 0x2, P0 ;  /* 0x0000810020037a11 */ /* 0x000fca00000f1421 */
[----:B------:R0:W-:Y:S04]  /*3a40*/  STG.E [R2.64], R27 ;  /* 0x0000001b02007986 */ /* 0x0001e8000c10190e */
.L_x_4059:
[----:B------:R-:W-:Y:S05]  /*3a50*/  BSYNC B1 ;  /* 0x0000000000017941 */ /* 0x000fea0003800000 */
.L_x_4058:
        /* <DEDUP_REMOVED lines=54> */
.L_x_4087:
        /* <DEDUP_REMOVED lines=77> */
.L_x_4086:
        /* <DEDUP_REMOVED lines=47> */
.L_x_4088:
        /* <DEDUP_REMOVED lines=10> */
.L_x_4090:
[----:B------:R-:W-:Y:S05]  /*4620*/  BSYNC B0 ;  /* 0x0000000000007941 */ /* 0x000fea0003800000 */
.L_x_4089:
        /* <DEDUP_REMOVED lines=13> */
.L_x_4085:
        /* <DEDUP_REMOVED lines=95> */
        .weak           $__internal_33_$__cuda_sm20_div_s64
        .type           $__internal_33_$__cuda_sm20_div_s64,@function
        .size           $__internal_33_$__cuda_sm20_div_s64,(.L_x_6301 - $__internal_33_$__cuda_sm20_div_s64)
$__internal_33_$__cuda_sm20_div_s64:
        /* <DEDUP_REMOVED lines=83> */
[----:B------:R-:W-:Y:S05]  /*5220*/  RET.REL.NODEC R20 `(_ZN5flash32flash_fwd_splitkv_combine_kernelI23Flash_fwd_kernel_traitsILi96ELi64ELi64ELi4ELb0ELb0EN7cutlass10bfloat16_tE19Flash_kernel_traitsILi96ELi64ELi64ELi4ES3_EELi16ELi3ELb1EEEvNS_16Flash_fwd_paramsE) ;  /* 0xffffadd014007950 */ /* 0x000fea0003c3ffff */
.L_x_4091:
        /* <DEDUP_REMOVED lines=13> */
.L_x_6301:


//--------------------- .text._ZN5flash32flash_fwd_splitkv_combine_kernelI23Flash_fwd_kernel_traitsILi96ELi64ELi64ELi4ELb0ELb0EN7cutlass10bfloat16_tE19Flash_kernel_traitsILi96ELi64ELi64ELi4ES3_EELi16ELi2ELb1EEEvNS_16Flash_fwd_paramsE --------------------------
	.section	.text._ZN5flash32flash_fwd_splitkv_combine_kernelI23Flash_fwd_kernel_traitsILi96ELi64ELi64ELi4ELb0ELb0EN7cutlass10bfloat16_tE19Flash_kernel_traitsILi96ELi64ELi64ELi4ES3_EELi16ELi2ELb1EEEvNS_16Flash_fwd_paramsE,"ax",@progbits
	.sectioninfo	@"SHI_REGISTERS=54"
	.align	128
        .global         _ZN5flash32flash_fwd_splitkv_combine_kernelI23Flash_fwd_kernel_traitsILi96ELi64ELi64ELi4ELb0ELb0EN7cutlass10bfloat16_tE19Flash_kernel_traitsILi96ELi64ELi64ELi4ES3_EELi16ELi2ELb1EEEvNS_16Flash_fwd_paramsE
        .type           _ZN5flash32flash_fwd_splitkv_combine_kernelI23Flash_fwd_kernel_traitsILi96ELi64ELi64ELi4ELb0ELb0EN7cutlass10bfloat16_tE19Flash_kernel_traitsILi96ELi64ELi64ELi4ES3_EELi16ELi2ELb1EEEvNS_16Flash_fwd_paramsE,@function
        .size           _ZN5flash32flash_fwd_splitkv_combine_kernelI23Flash_fwd_kernel_traitsILi96ELi64ELi64ELi4ELb0ELb0EN7cutlass10bfloat16_tE19Flash_kernel_traitsILi96ELi64ELi64ELi4ES3_EELi16ELi2ELb1EEEvNS_16Flash_fwd_paramsE,(.L_x_6302 - _ZN5flash32flash_fwd_splitkv_combine_kernelI23Flash_fwd_kernel_traitsILi96ELi64ELi64ELi4ELb0ELb0EN7cutlass10bfloat16_tE19Flash_kernel_traitsILi96ELi64ELi64ELi4ES3_EELi16ELi2ELb1EEEvNS_16Flash_fwd_paramsE)
        .other          _ZN5flash32flash_fwd_splitkv_combine_kernelI23Flash_fwd_kernel_traitsILi96ELi64ELi64ELi4ELb0ELb0EN7cutlass10bfloat16_tE19Flash_kernel_traitsILi96ELi64ELi64ELi4ES3_EELi16ELi2ELb1EEEvNS_16Flash_fwd_paramsE,@"STO_CUDA_ENTRY STV_DEFAULT"
_ZN5flash32flash_fwd_splitkv_combine_kernelI23Flash_fwd_kernel_traitsILi96ELi64ELi64ELi4ELb0ELb0EN7cutlass10bfloat16_tE19Flash_kernel_traitsILi96ELi64ELi64ELi4ES3_EELi16ELi2ELb1EEEvNS_16Flash_fwd_paramsE:
.text._ZN5flash32flash_fwd_splitkv_combine_kernelI23Flash_fwd_kernel_traitsILi96ELi64ELi64ELi4ELb0ELb0EN7cutlass10bfloat16_tE19Flash_kernel_traitsILi96ELi64ELi64ELi4ES3_EELi16ELi2ELb1EEEvNS_16Flash_fwd_paramsE:
        /* <DEDUP_REMOVED lines=23> */
[----:B------:R-:W-:Y:S05]  /*0170*/  CALL.REL.NOINC `($__internal_34_$__cuda_sm20_div_s64) ;  /* 0x00004b5000007944 */ /* 0x000fea0003c00000 */
[----:B------:R-:W-:Y:S05]  /*0180*/  BRA `(.L_x_4093) ;  /* 0x0000018000007947 */ /* 0x000fea0003800000 */
.L_x_4092:
        /* <DEDUP_REMOVED lines=24> */
.L_x_4093:
        /* <DEDUP_REMOVED lines=11> */
[----:B------:R-:W-:Y:S05]  /*03c0*/  CALL.REL.NOINC `($__internal_34_$__cuda_sm20_div_s64) ;  /* 0x0000490000007944 */ /* 0x000fea0003c00000 */
[----:B------:R-:W-:Y:S02]  /*03d0*/  MOV R6, R18 ;  /* 0x0000001200067202 */ /* 0x000fe40000000f00 */
[----:B------:R-:W-:Y:S01]  /*03e0*/  MOV R7, R19 ;  /* 0x0000001300077202 */ /* 0x000fe20000000f00 */
[----:B------:R-:W-:Y:S05]  /*03f0*/  BRA `(.L_x_4096) ;  /* 0x0000013000007947 */ /* 0x000fea0003800000 */
.L_x_4095:
        /* <DEDUP_REMOVED lines=19> */
.L_x_4096:
[----:B------:R-:W-:Y:S05]  /*0530*/  BSYNC B0 ;  /* 0x0000000000007941 */ /* 0x000fea0003800000 */
.L_x_4094:
        /* <DEDUP_REMOVED lines=40> */
[----:B------:R-:W-:Y:S05]  /*07c0*/  CALL.REL.NOINC `($__internal_34_$__cuda_sm20_div_s64) ;  /* 0x0000450000007944 */ /* 0x000fea0003c00000 */
[----:B------:R-:W-:Y:S05]  /*07d0*/  BRA `(.L_x_4099) ;  /* 0x0000013000007947 */ /* 0x000fea0003800000 */
.L_x_4098:
        /* <DEDUP_REMOVED lines=19> */
.L_x_4099:
[----:B------:R-:W-:Y:S05]  /*0910*/  BSYNC B0 ;  /* 0x0000000000007941 */ /* 0x000fea0003800000 */
.L_x_4097:
        /* <DEDUP_REMOVED lines=73> */
[----:B------:R-:W-:Y:S02]  /*0db0*/  MOV R34, R18 ;  /* 0x0000001200227202 */ /* 0x000fe40000000f00 */
[----:B------:R-:W-:Y:S01]  /*0dc0*/  MOV R35, R19 ;  /* 0x0000001300237202 */ /* 0x000fe20000000f00 */
[----:B------:R-:W-:Y:S05]  /*0dd0*/  BRA `(.L_x_4102) ;  /* 0x0000013000007947 */ /* 0x000fea0003800000 */
.L_x_4101:
        /* <DEDUP_REMOVED lines=19> */
.L_x_4102:
[----:B------:R-:W-:Y:S05]  /*0f10*/  BSYNC B0 ;  /* 0x0000000000007941 */ /* 0x000fea0003800000 */
.L_x_4100:
        /* <DEDUP_REMOVED lines=43> */
.L_x_4104:
        /* <DEDUP_REMOVED lines=19> */
.L_x_4105:
[----:B------:R-:W-:Y:S05]  /*1300*/  BSYNC B0 ;  /* 0x0000000000007941 */ /* 0x000fea0003800000 */
.L_x_4103:
        /* <DEDUP_REMOVED lines=132> */
.L_x_4107:
[----:B------:R-:W-:Y:S05]  /*1b50*/  BSYNC B0 ;  /* 0x0000000000007941 */ /* 0x000fea0003800000 */
.L_x_4106:
        /* <DEDUP_REMOVED lines=75> */
[----:B------:R-:W-:Y:S05]  /*2010*/  CALL.REL.NOINC `($__internal_34_$__cuda_sm20_div_s64) ;  /* 0x00002cb000007944 */ /* 0x000fea0003c00000 */
        /* <DEDUP_REMOVED lines=9> */
.L_x_4112:
        /* <DEDUP_REMOVED lines=22> */
.L_x_4113:
[----:B------:R-:W-:Y:S05]  /*2210*/  BSYNC B0 ;  /* 0x0000000000007941 */ /* 0x000fea0003800000 */
.L_x_4111:
        /* <DEDUP_REMOVED lines=8> */
[----:B------:R-:W-:Y:S05]  /*22a0*/  CALL.REL.NOINC `($__internal_34_$__cuda_sm20_div_s64) ;  /* 0x00002a2000007944 */ /* 0x000fea0003c00000 */
        /* <DEDUP_REMOVED lines=10> */
.L_x_4115:
        /* <DEDUP_REMOVED lines=22> */
.L_x_4116:
[----:B------:R-:W-:Y:S05]  /*24b0*/  BSYNC B0 ;  /* 0x0000000000007941 */ /* 0x000fea0003800000 */
.L_x_4114:
        /* <DEDUP_REMOVED lines=11> */
[----:B------:R-:W-:Y:S05]  /*2570*/  CALL.REL.NOINC `($__internal_34_$__cuda_sm20_div_s64) ;  /* 0x0000275000007944 */ /* 0x000fea0003c00000 */
[----:B------:R-:W-:-:S04]  /*2580*/  IADD3 R17, P0, RZ, -R18, RZ ;  /* 0x80000012ff117210 */ /* 0x000fc80007f1e0ff */
[----:B------:R-:W-:Y:S01]  /*2590*/  IADD3.X R16, RZ, ~R19, RZ, P0, !PT ;  /* 0x80000013ff107210 */ /* 0x000fe200007fe4ff */
[----:B------:R-:W-:-:S04]  /*25a0*/  IMAD.WIDE.U32 R36, R5, R17, R36 ;  /* 0x0000001105247225 */ /* 0x000fc800078e0024 */
[----:B------:R-:W-:-:S04]  /*25b0*/  IMAD R16, R16, R5, RZ ;  /* 0x0000000510107224 */ /* 0x000fc800078e02ff */
[----:B------:R-:W-:-:S05]  /*25c0*/  IMAD R4, R4, R17, R16 ;  /* 0x0000001104047224 */ /* 0x000fca00078e0210 */
[----:B------:R-:W-:Y:S01]  /*25d0*/  IADD3 R4, R37, R4, RZ ;  /* 0x0000000425047210 */ /* 0x000fe20007ffe0ff */
[----:B------:R-:W-:Y:S05]  /*25e0*/  BRA `(.L_x_4119) ;  /* 0x0000016000007947 */ /* 0x000fea0003800000 */
.L_x_4118:
        /* <DEDUP_REMOVED lines=22> */
.L_x_4119:
[----:B------:R-:W-:Y:S05]  /*2750*/  BSYNC B0 ;  /* 0x0000000000007941 */ /* 0x000fea0003800000 */
.L_x_4117:
        /* <DEDUP_REMOVED lines=38> */
[----:B------:R-:W-:Y:S05]  /*29c0*/  CALL.REL.NOINC `($__internal_34_$__cuda_sm20_div_s64) ;  /* 0x0000230000007944 */ /* 0x000fea0003c00000 */
        /* <DEDUP_REMOVED lines=12> */
.L_x_4121:
        /* <DEDUP_REMOVED lines=23> */
.L_x_4122:
[----:B------:R-:W-:Y:S05]  /*2c00*/  BSYNC B0 ;  /* 0x0000000000007941 */ /* 0x000fea0003800000 */
.L_x_4120:
        /* <DEDUP_REMOVED lines=18> */
.L_x_4124:
        /* <DEDUP_REMOVED lines=22> */
.L_x_4125:
[----:B------:R-:W-:Y:S05]  /*2e90*/  BSYNC B0 ;  /* 0x0000000000007941 */ /* 0x000fea0003800000 */
.L_x_4123:
        /* <DEDUP_REMOVED lines=20> */
.L_x_4127:
        /* <DEDUP_REMOVED lines=23> */
.L_x_4128:
[----:B------:R-:W-:Y:S05]  /*3150*/  BSYNC B0 ;  /* 0x0000000000007941 */ /* 0x000fea0003800000 */
.L_x_4126:
        /* <DEDUP_REMOVED lines=25> */
[----:B------:R-:W-:Y:S05]  /*32f0*/  CALL.REL.NOINC `($__internal_34_$__cuda_sm20_div_s64) ;  /* 0x000019d000007944 */ /* 0x000fea0003c00000 */
        /* <DEDUP_REMOVED lines=12> */
.L_x_4130:
        /* <DEDUP_REMOVED lines=23> */
.L_x_4131:
[----:B------:R-:W-:Y:S05]  /*3530*/  BSYNC B0 ;  /* 0x0000000000007941 */ /* 0x000fea0003800000 */
.L_x_4129:
        /* <DEDUP_REMOVED lines=29> */
.L_x_4133:
        /* <DEDUP_REMOVED lines=23> */
.L_x_4134:
[----:B------:R-:W-:Y:S05]  /*3880*/  BSYNC B0 ;  /* 0x0000000000007941 */ /* 0x000fea0003800000 */
.L_x_4132:
        /* <DEDUP_REMOVED lines=20> */
.L_x_4110:
[----:B------:R-:W-:-:S04]  /*39d0*/  LEA R2, P0, R32, c[0x0][0x200], 0x2 ;  /* 0x0000800020027a11 */ /* 0x000fc800078010ff */
[----:B------:R-:W-:-:S05]  /*39e0*/  LEA.HI.X R3, R32, c[0x0][0x204], R33, 0x2, P0 ;  /* 0x0000810020037a11 */ /* 0x000fca00000f1421 */
[----:B------:R0:W-:Y:S04]  /*39f0*/  STG.E [R2.64], R27 ;  /* 0x0000001b02007986 */ /* 0x0001e8000c10190e */
.L_x_4109:
[----:B------:R-:W-:Y:S05]  /*3a00*/  BSYNC B1 ;  /* 0x0000000000017941 */ /* 0x000fea0003800000 */
.L_x_4108:
        /* <DEDUP_REMOVED lines=57> */
.L_x_4137:
        /* <DEDUP_REMOVED lines=77> */
.L_x_4136:
        /* <DEDUP_REMOVED lines=47> */
.L_x_4138:
        /* <DEDUP_REMOVED lines=10> */
.L_x_4140:
[----:B------:R-:W-:Y:S05]  /*4600*/  BSYNC B0 ;  /* 0x0000000000007941 */ /* 0x000fea0003800000 */
.L_x_4139:
        /* <DEDUP_REMOVED lines=13> */
.L_x_4135:
        /* <DEDUP_REMOVED lines=95> */
        .weak           $__internal_34_$__cuda_sm20_div_s64
        .type           $__internal_34_$__cuda_sm20_div_s64,@function
        .size           $__internal_34_$__cuda_sm20_div_s64,(.L_x_6302 - $__internal_34_$__cuda_sm20_div_s64)
$__internal_34_$__cuda_sm20_div_s64:
        /* <DEDUP_REMOVED lines=83> */
[----:B------:R-:W-:Y:S05]  /*5200*/  RET.REL.NODEC R20 `(_ZN5flash32flash_fwd_splitkv_combine_kernelI23Flash_fwd_kernel_traitsILi96ELi64ELi64ELi4ELb0ELb0EN7cutlass10bfloat16_tE19Flash_kernel_traitsILi96ELi64ELi64ELi4ES3_EELi16ELi2ELb1EEEvNS_16Flash_fwd_paramsE) ;  /* 0xffffadf014007950 */ /* 0x000fea0003c3ffff */
.L_x_4141:
        /* <DEDUP_REMOVED lines=15> */
.L_x_6302:


//--------------------- .text._ZN5flash32flash_fwd_splitkv_combine_kernelI23Flash_fwd_kernel_traitsILi96ELi64ELi64ELi4ELb0ELb0EN7cutlass10bfloat16_tE19Flash_kernel_traitsILi96ELi64ELi64ELi4ES3_EELi16ELi1ELb1EEEvNS_16Flash_fwd_paramsE --------------------------
	.section	.text._ZN5flash32flash_fwd_splitkv_combine_kernelI23Flash_fwd_kernel_traitsILi96ELi64ELi64ELi4ELb0ELb0EN7cutlass10bfloat16_tE19Flash_kernel_traitsILi96ELi64ELi64ELi4ES3_EELi16ELi1ELb1EEEvNS_16Flash_fwd_paramsE,"ax",@progbits
	.sectioninfo	@"SHI_REGISTERS=54"
	.align	128
        .global         _ZN5flash32flash_fwd_splitkv_combine_kernelI23Flash_fwd_kernel_traitsILi96ELi64ELi64ELi4ELb0ELb0EN7cutlass10bfloat16_tE19Flash_kernel_traitsILi96ELi64ELi64ELi4ES3_EELi16ELi1ELb1EEEvNS_16Flash_fwd_paramsE
        .type           _ZN5flash32flash_fwd_splitkv_combine_kernelI23Flash_fwd_kernel_traitsILi96ELi64ELi64ELi4ELb0ELb0EN7cutlass10bfloat16_tE19Flash_kernel_traitsILi96ELi64ELi64ELi4ES3_EELi16ELi1ELb1EEEvNS_16Flash_fwd_paramsE,@function
        .size           _ZN5flash32flash_fwd_splitkv_combine_kernelI23Flash_fwd_kernel_traitsILi96ELi64ELi64ELi4ELb0ELb0EN7cutlass10bfloat16_tE19Flash_kernel_traitsILi96ELi64ELi64ELi4ES3_EELi16ELi1ELb1EEEvNS_16Flash_fwd_paramsE,(.L_x_6303 - _ZN5flash32flash_fwd_splitkv_combine_kernelI23Flash_fwd_kernel_traitsILi96ELi64ELi64ELi4ELb0ELb0EN7cutlass10bfloat16_tE19Flash_kernel_traitsILi96ELi64ELi64ELi4ES3_EELi16ELi1ELb1EEEvNS_16Flash_fwd_paramsE)
        .other          _ZN5flash32flash_fwd_splitkv_combine_kernelI23Flash_fwd_kernel_traitsILi96ELi64ELi64ELi4ELb0ELb0EN7cutlass10bfloat16_tE19Flash_kernel_traitsILi96ELi64ELi64ELi4ES3_EELi16ELi1ELb1EEEvNS_16Flash_fwd_paramsE,@"STO_CUDA_ENTRY STV_DEFAULT"
_ZN5flash32flash_fwd_splitkv_combine_kernelI23Flash_fwd_kernel_traitsILi96ELi64ELi64ELi4ELb0ELb0EN7cutlass10bfloat16_tE19Flash_kernel_traitsILi96ELi64ELi64ELi4ES3_EELi16ELi1ELb1EEEvNS_16Flash_fwd_paramsE:
.text._ZN5flash32flash_fwd_splitkv_combine_kernelI23Flash_fwd_kernel_traitsILi96ELi64ELi64ELi4ELb0ELb0EN7cutlass10bfloat16_tE19Flash_kernel_traitsILi96ELi64ELi64ELi4ES3_EELi16ELi1ELb1EEEvNS_16Flash_fwd_paramsE:
        /* <DEDUP_REMOVED lines=23> */
[----:B------:R-:W-:Y:S05]  /*0170*/  CALL.REL.NOINC `($__internal_35_$__cuda_sm20_div_s64) ;  /* 0x00004bb000007944 */ /* 0x000fea0003c00000 */
[----:B------:R-:W-:Y:S05]  /*0180*/  BRA `(.L_x_4143) ;  /* 0x0000017000007947 */ /* 0x000fea0003800000 */
.L_x_4142:
        /* <DEDUP_REMOVED lines=23> */
.L_x_4143:
        /* <DEDUP_REMOVED lines=11> */
[----:B------:R-:W-:Y:S05]  /*03b0*/  CALL.REL.NOINC `($__internal_35_$__cuda_sm20_div_s64) ;  /* 0x0000497000007944 */ /* 0x000fea0003c00000 */
[----:B------:R-:W-:Y:S02]  /*03c0*/  MOV R8, R18 ;  /* 0x0000001200087202 */ /* 0x000fe40000000f00 */
[----:B------:R-:W-:Y:S01]  /*03d0*/  MOV R9, R19 ;  /* 0x0000001300097202 */ /* 0x000fe20000000f00 */
[----:B------:R-:W-:Y:S05]  /*03e0*/  BRA `(.L_x_4146) ;  /* 0x0000013000007947 */ /* 0x000fea0003800000 */
.L_x_4145:
        /* <DEDUP_REMOVED lines=19> */
.L_x_4146:
[----:B------:R-:W-:Y:S05]  /*0520*/  BSYNC B0 ;  /* 0x0000000000007941 */ /* 0x000fea0003800000 */
.L_x_4144:
        /* <DEDUP_REMOVED lines=40> */
[----:B------:R-:W-:Y:S05]  /*07b0*/  CALL.REL.NOINC `($__internal_35_$__cuda_sm20_div_s64) ;  /* 0x0000457000007944 */ /* 0x000fea0003c00000 */
[----:B------:R-:W-:Y:S05]  /*07c0*/  BRA `(.L_x_4149) ;  /* 0x0000013000007947 */ /* 0x000fea0003800000 */
.L_x_4148:
        /* <DEDUP_REMOVED lines=19> */
.L_x_4149:
[----:B------:R-:W-:Y:S05]  /*0900*/  BSYNC B0 ;  /* 0x0000000000007941 */ /* 0x000fea0003800000 */
.L_x_4147:
        /* <DEDUP_REMOVED lines=73> */
[----:B------:R-:W-:Y:S02]  /*0da0*/  MOV R34, R18 ;  /* 0x0000001200227202 */ /* 0x000fe40000000f00 */
[----:B------:R-:W-:Y:S01]  /*0db0*/  MOV R35, R19 ;  /* 0x0000001300237202 */ /* 0x000fe20000000f00 */
[----:B------:R-:W-:Y:S05]  /*0dc0*/  BRA `(.L_x_4152) ;  /* 0x0000013000007947 */ /* 0x000fea0003800000 */
.L_x_4151:
        /* <DEDUP_REMOVED lines=19> */
.L_x_4152:
[----:B------:R-:W-:Y:S05]  /*0f00*/  BSYNC B0 ;  /* 0x0000000000007941 */ /* 0x000fea0003800000 */
.L_x_4150:
        /* <DEDUP_REMOVED lines=42> */
.L_x_4154:
        /* <DEDUP_REMOVED lines=19> */
.L_x_4155:
[----:B------:R-:W-:Y:S05]  /*12e0*/  BSYNC B0 ;  /* 0x0000000000007941 */ /* 0x000fea0003800000 */
.L_x_4153:
        /* <DEDUP_REMOVED lines=133> */
.L_x_4157:
[----:B------:R-:W-:Y:S05]  /*1b40*/  BSYNC B0 ;  /* 0x0000000000007941 */ /* 0x000fea0003800000 */
.L_x_4156:
        /* <DEDUP_REMOVED lines=74> */
[----:B------:R-:W-:Y:S05]  /*1ff0*/  CALL.REL.NOINC `($__internal_35_$__cuda_sm20_div_s64) ;  /* 0x00002d3000007944 */ /* 0x000fea0003c00000 */
        /* <DEDUP_REMOVED lines=10> */
.L_x_4162:
        /* <DEDUP_REMOVED lines=22> */
.L_x_4163:
[----:B------:R-:W-:Y:S05]  /*2200*/  BSYNC B0 ;  /* 0x0000000000007941 */ /* 0x000fea0003800000 */
.L_x_4161:
        /* <DEDUP_REMOVED lines=8> */
[----:B------:R-:W-:Y:S05]  /*2290*/  CALL.REL.NOINC `($__internal_35_$__cuda_sm20_div_s64) ;  /* 0x00002a9000007944 */ /* 0x000fea0003c00000 */
        /* <DEDUP_REMOVED lines=11> */
.L_x_4165:
        /* <DEDUP_REMOVED lines=22> */
.L_x_4166:
[----:B------:R-:W-:Y:S05]  /*24b0*/  BSYNC B0 ;  /* 0x0000000000007941 */ /* 0x000fea0003800000 */
.L_x_4164:
        /* <DEDUP_REMOVED lines=12> */
[----:B------:R-:W-:Y:S05]  /*2580*/  CALL.REL.NOINC `($__internal_35_$__cuda_sm20_div_s64) ;  /* 0x000027a000007944 */ /* 0x000fea0003c00000 */
        /* <DEDUP_REMOVED lines=9> */
.L_x_4168:
        /* <DEDUP_REMOVED lines=22> */
.L_x_4169:
[----:B------:R-:W-:Y:S05]  /*2780*/  BSYNC B0 ;  /* 0x0000000000007941 */ /* 0x000fea0003800000 */
.L_x_4167:
        /* <DEDUP_REMOVED lines=37> */
[----:B------:R-:W-:Y:S05]  /*29e0*/  CALL.REL.NOINC `($__internal_35_$__cuda_sm20_div_s64) ;  /* 0x0000234000007944 */ /* 0x000fea0003c00000 */
        /* <DEDUP_REMOVED lines=11> */
.L_x_4171:
        /* <DEDUP_REMOVED lines=23> */
.L_x_4172:
[----:B------:R-:W-:Y:S05]  /*2c10*/  BSYNC B0 ;  /* 0x0000000000007941 */ /* 0x000fea0003800000 */
.L_x_4170:
        /* <DEDUP_REMOVED lines=8> */
[----:B------:R-:W-:Y:S05]  /*2ca0*/  CALL.REL.NOINC `($__internal_35_$__cuda_sm20_div_s64) ;  /* 0x0000208000007944 */ /* 0x000fea0003c00000 */
        /* <DEDUP_REMOVED lines=11> */
.L_x_4174:
        /* <DEDUP_REMOVED lines=23> */
.L_x_4175:
[----:B------:R-:W-:Y:S05]  /*2ed0*/  BSYNC B0 ;  /* 0x0000000000007941 */ /* 0x000fea0003800000 */
.L_x_4173:
        /* <DEDUP_REMOVED lines=20> */
.L_x_4177:
        /* <DEDUP_REMOVED lines=23> */
.L_x_4178:
[----:B------:R-:W-:Y:S05]  /*3190*/  BSYNC B0 ;  /* 0x0000000000007941 */ /* 0x000fea0003800000 */
.L_x_4176:
        /* <DEDUP_REMOVED lines=25> */
[----:B------:R-:W-:Y:S05]  /*3330*/  CALL.REL.NOINC `($__internal_35_$__cuda_sm20_div_s64) ;  /* 0x000019f000007944 */ /* 0x000fea0003c00000 */
        /* <DEDUP_REMOVED lines=12> */
.L_x_4180:
        /* <DEDUP_REMOVED lines=23> */
.L_x_4181:
[----:B------:R-:W-:Y:S05]  /*3570*/  BSYNC B0 ;  /* 0x0000000000007941 */ /* 0x000fea0003800000 */
.L_x_4179:
        /* <DEDUP_REMOVED lines=29> */
.L_x_4183:
        /* <DEDUP_REMOVED lines=23> */
.L_x_4184:
[----:B------:R-:W-:Y:S05]  /*38c0*/  BSYNC B0 ;  /* 0x0000000000007941 */ /* 0x000fea0003800000 */
.L_x_4182:
        /* <DEDUP_REMOVED lines=20> */
.L_x_4160:
[----:B------:R-:W-:-:S04]  /*3a10*/  LEA R2, P0, R32, c[0x0][0x200], 0x2 ;  /* 0x0000800020027a11 */ /* 0x000fc800078010ff */
[----:B------:R-:W-:-:S05]  /*3a20*/  LEA.HI.X R3, R32, c[0x0][0x204], R33, 0x2, P0 ;  /* 0x0000810020037a11 */ /* 0x000fca00000f1421 */
[----:B------:R0:W-:Y:S04]  /*3a30*/  STG.E [R2.64], R26 ;  /* 0x0000001a02007986 */ /* 0x0001e8000c10190c */
.L_x_4159:
[----:B------:R-:W-:Y:S05]  /*3a40*/  BSYNC B1 ;  /* 0x0000000000017941 */ /* 0x000fea0003800000 */
.L_x_4158:
        /* <DEDUP_REMOVED lines=59> */
.L_x_4187:
        /* <DEDUP_REMOVED lines=77> */
.L_x_4186:
        /* <DEDUP_REMOVED lines=47> */
.L_x_4188:
        /* <DEDUP_REMOVED lines=10> */
.L_x_4190:
[----:B------:R-:W-:Y:S05]  /*4660*/  BSYNC B0 ;  /* 0x0000000000007941 */ /* 0x000fea0003800000 */
.L_x_4189:
        /* <DEDUP_REMOVED lines=13> */
.L_x_4185:
        /* <DEDUP_REMOVED lines=95> */
        .weak           $__internal_35_$__cuda_sm20_div_s64
        .type           $__internal_35_$__cuda_sm20_div_s64,@function
        .size           $__internal_35_$__cuda_sm20_div_s64,(.L_x_6303 - $__internal_35_$__cuda_sm20_div_s64)
$__internal_35_$__cuda_sm20_div_s64:
        /* <DEDUP_REMOVED lines=83> */
[----:B------:R-:W-:Y:S06]  /*5260*/  RET.REL.NODEC R38 `(_ZN5flash32flash_fwd_splitkv_combine_kernelI23Flash_fwd_kernel_traitsILi96ELi64ELi64ELi4ELb0ELb0EN7cutlass10bfloat16_tE19Flash_kernel_traitsILi96ELi64ELi64ELi4ES3_EELi16ELi1ELb1EEEvNS_16Flash_fwd_paramsE) ;  /* 0xffffad9026007950 */ /* 0x000fec0003c3ffff */
.L_x_4191:
        /* <DEDUP_REMOVED lines=9> */
.L_x_6303:


//--------------------- .text._ZN5flash24flash_fwd_splitkv_kernelI23Flash_fwd_kernel_traitsILi96ELi64ELi64ELi4ELb0ELb0EN7cutlass10bfloat16_tE19Flash_kernel_traitsILi96ELi64ELi64ELi4ES3_EELb1ELb0ELb0ELb0ELb0ELb0ELb0ELb0EEEvNS_16Flash_fwd_paramsE --------------------------
	.section	.text._ZN5flash24flash_fwd_splitkv_kernelI23Flash_fwd_kernel_traitsILi96ELi64ELi64ELi4ELb0ELb0EN7cutlass10bfloat16_tE19Flash_kernel_traitsILi96ELi64ELi64ELi4ES3_EELb1ELb0ELb0ELb0ELb0ELb0ELb0ELb0EEEvNS_16Flash_fwd_paramsE,"ax",@progbits
	.sectioninfo	@"SHI_REGISTERS=162"
	.align	128
        .global         _ZN5flash24flash_fwd_splitkv_kernelI23Flash_fwd_kernel_traitsILi96ELi64ELi64ELi4ELb0ELb0EN7cutlass10bfloat16_tE19Flash_kernel_traitsILi96ELi64ELi64ELi4ES3_EELb1ELb0ELb0ELb0ELb0ELb0ELb0ELb0EEEvNS_16Flash_fwd_paramsE
        .type           _ZN5flash24flash_fwd_splitkv_kernelI23Flash_fwd_kernel_traitsILi96ELi64ELi64ELi4ELb0ELb0EN7cutlass10bfloat16_tE19Flash_kernel_traitsILi96ELi64ELi64ELi4ES3_EELb1ELb0ELb0ELb0ELb0ELb0ELb0ELb0EEEvNS_16Flash_fwd_paramsE,@function
        .size           _ZN5flash24flash_fwd_splitkv_kernelI23Flash_fwd_kernel_traitsILi96ELi64ELi64ELi4ELb0ELb0EN7cutlass10bfloat16_tE19Flash_kernel_traitsILi96ELi64ELi64ELi4ES3_EELb1ELb0ELb0ELb0ELb0ELb0ELb0ELb0EEEvNS_16Flash_fwd_paramsE,(.L_x_6360 - _ZN5flash24flash_fwd_splitkv_kernelI23Flash_fwd_kernel_traitsILi96ELi64ELi64ELi4ELb0ELb0EN7cutlass10bfloat16_tE19Flash_kernel_traitsILi96ELi64ELi64ELi4ES3_EELb1ELb0ELb0ELb0ELb0ELb0ELb0ELb0EEEvNS_16Flash_fwd_paramsE)
        .other          _ZN5flash24flash_fwd_splitkv_kernelI23Flash_fwd_kernel_traitsILi96ELi64ELi64ELi4ELb0ELb0EN7cutlass10bfloat16_tE19Flash_kernel_traitsILi96ELi64ELi64ELi4ES3_EELb1ELb0ELb0ELb0ELb0ELb0ELb0ELb0EEEvNS_16Flash_fwd_paramsE,@"STO_CUDA_ENTRY STV_DEFAULT"
_ZN5flash24flash_fwd_splitkv_kernelI23Flash_fwd_kernel_traitsILi96ELi64ELi64ELi4ELb0ELb0EN7cutlass10bfloat16_tE19Flash_kernel_traitsILi96ELi64ELi64ELi4ES3_EELb1ELb0ELb0ELb0ELb0ELb0ELb0ELb0EEEvNS_16Flash_fwd_paramsE:
.text._ZN5flash24flash_fwd_splitkv_kernelI23Flash_fwd_kernel_traitsILi96ELi64ELi64ELi4ELb0ELb0EN7cutlass10bfloat16_tE19Flash_kernel_traitsILi96ELi64ELi64ELi4ES3_EELb1ELb0ELb0ELb0ELb0ELb0ELb0ELb0EEEvNS_16Flash_fwd_paramsE:
        /* <DEDUP_REMOVED lines=33> */
.L_x_4192:
[----:B-1-34-:R-:W-:Y:S02]  /*0210*/  MOV R0, c[0x0][0x218] ;  /* 0x0000860000007a02 */ /* 0x01afe40000000f00 */
.L_x_4193:
[----:B------:R-:W-:-:S04]  /*0220*/  ISETP.NE.U32.AND P2, PT, RZ, c[0x0][0x258], PT ;  /* 0x00009600ff007a0c */ /* 0x000fc80003f45070 */
[----:B------:R-:W-:-:S13]  /*0230*/  ISETP.NE.AND.EX P2, PT, RZ, c[0x0][0x25c], PT, P2 ;  /* 0x00009700ff007a0c */ /* 0x000fda0003f45320 */
[----:B------:R-:W-:-:S05]  /*0240*/  @P2 IMAD.WIDE R8, R21, R4, c[0x0][0x258] ;  /* 0x0000960015082625 */ /* 0x000fca00078e0204 */
[----:B-1----:R-:W2:Y:S01]  /*0250*/  @P2 LDG.E R7, [R8.64] ;  /* 0x0000000808072981 */ /* 0x002ea2000c1e1900 */
        /* <DEDUP_REMOVED lines=20> */
[----:B------:R-:W-:Y:S01]  /*03a0*/  SHF.R.S32.HI R5, RZ, 0x6, R5 ;  /* 0x00000006ff057819 */ /* 0x000fe20000011405 */
[----:B------:R-:W1:Y:S01]  /*03b0*/  S2R R6, SR_TID.X ;  /* 0x0000000000067919 */ /* 0x000e620000002100 */
        /* <DEDUP_REMOVED lines=16> */
[----:B------:R-:W-:Y:S02]  /*04c0*/  @P0 IMAD.WIDE.U32 R12, R122, c[0x0][0x1e8], RZ ;  /* 0x00007a007a0c0a25 */ /* 0x000fe400078e00ff */
[----:B------:R-:W-:Y:S02]  /*04d0*/  SHF.L.U32 R2, R6, 0x3, RZ ;  /* 0x0000000306027819 */ /* 0x000fe400000006ff */
[----:B------:R-:W-:Y:S02]  /*04e0*/  @P0 IMAD R7, R122, c[0x0][0x1ec], R13 ;  /* 0x00007b007a070a24 */ /* 0x000fe400078e020d */
[----:B------:R-:W-:Y:S01]  /*04f0*/  @!P0 IMAD R8, R8, c[0x0][0x1e0], RZ ;  /* 0x0000780008088a24 */ /* 0x000fe200078e02ff */
[----:B------:R-:W-:Y:S01]  /*0500*/  SHF.R.S32.HI R3, RZ, 0x1f, R2 ;  /* 0x0000001fff037819 */ /* 0x000fe20000011402 */
[----:B------:R-:W-:Y:S02]  /*0510*/  @P0 IMAD.MOV.U32 R4, RZ, RZ, R12 ;  /* 0x000000ffff040224 */ /* 0x000fe400078e000c */
[----:B------:R-:W-:-:S04]  /*0520*/  @!P0 IMAD.WIDE.U32 R12, R21, c[0x0][0x1e0], RZ ;  /* 0x00007800150c8a25 */ /* 0x000fc800078e00ff */
[----:B------:R-:W-:Y:S01]  /*0530*/  @!P0 IMAD R11, R21, c[0x0][0x1e4], R8 ;  /* 0x00007900150b8a24 */ /* 0x000fe200078e0208 */
[----:B------:R-:W-:Y:S01]  /*0540*/  @!P0 MOV R4, R12 ;  /* 0x0000000c00048202 */ /* 0x000fe20000000f00 */
[----:B------:R-:W-:-:S04]  /*0550*/  IMAD.WIDE.U32 R8, R15, c[0x0][0x1e8], R2 ;  /* 0x00007a000f087a25 */ /* 0x000fc800078e0002 */
        /* <DEDUP_REMOVED lines=8> */
[----:B------:R-:W-:-:S02]  /*05e0*/  IMAD R0, R21, c[0x0][0x1c0], R10 ;  /* 0x0000700015007a24 */ /* 0x000fc400078e020a */
[C---:B------:R-:W-:Y:S02]  /*05f0*/  IMAD R13, R10.reuse, c[0x0][0x1f4], R13 ;  /* 0x00007d000a0d7a24 */ /* 0x040fe400078e020d */
[----:B------:R-:W-:Y:S01]  /*0600*/  IMAD.WIDE.U32 R10, R10, c[0x0][0x1f0], R8 ;  /* 0x00007c000a0a7a25 */ /* 0x000fe200078e0008 */
[C---:B------:R-:W-:Y:S02]  /*0610*/  IADD3 R9, R2.reuse, 0x20, RZ ;  /* 0x0000002002097810 */ /* 0x040fe40007ffe0ff */
[----:B------:R-:W-:Y:S01]  /*0620*/  IADD3 R8, R2, 0x40, RZ ;  /* 0x0000004002087810 */ /* 0x000fe20007ffe0ff */
        /* <DEDUP_REMOVED lines=16> */
.L_x_4196:
[----:B------:R-:W-:Y:S05]  /*0730*/  BSYNC B0 ;  /* 0x0000000000007941 */ /* 0x000fea0003800000 */
.L_x_4195:
        /* <DEDUP_REMOVED lines=19> */
.L_x_4198:
[----:B------:R-:W-:Y:S05]  /*0870*/  BSYNC B0 ;  /* 0x0000000000007941 */ /* 0x000fea0003800000 */
.L_x_4197:
        /* <DEDUP_REMOVED lines=13> */
.L_x_4194:
        /* <DEDUP_REMOVED lines=47> */
[----:B------:R-:W-:Y:S01]  /*0c40*/  IABS R0, c[0x0][0x1c8] ;  /* 0x0000720000007a13 */ /* 0x000fe20000000000 */
[----:B------:R-:W-:-:S03]  /*0c50*/  IMAD.MOV.U32 R8, RZ, RZ, RZ ;  /* 0x000000ffff087224 */ /* 0x000fc600078e00ff */
        /* <DEDUP_REMOVED lines=32> */
[C---:B------:R-:W-:Y:S02]  /*0e60*/  IMAD R13, R30.reuse, c[0x0][0x18c], R13 ;  /* 0x000063001e0d7a24 */ /* 0x040fe400078e020d */
[----:B------:R-:W-:Y:S01]  /*0e70*/  IMAD.WIDE.U32 R30, R30, c[0x0][0x188], RZ ;  /* 0x000062001e1e7a25 */ /* 0x000fe200078e00ff */
[----:B------:R-:W-:-:S04]  /*0e80*/  IADD3 R17, R17, R2, RZ ;  /* 0x0000000211117210 */ /* 0x000fc80007ffe0ff */
[----:B------:R-:W-:Y:S01]  /*0e90*/  IADD3 R13, R31, R13, RZ ;  /* 0x0000000d1f0d7210 */ /* 0x000fe20007ffe0ff */
[----:B------:R-:W-:-:S04]  /*0ea0*/  IMAD.WIDE.U32 R28, R3, c[0x0][0x198], R16 ;  /* 0x00006600031c7a25 */ /* 0x000fc800078e0010 */
[----:B------:R-:W-:Y:S02]  /*0eb0*/  IMAD.IADD R29, R29, 0x1, R11 ;  /* 0x000000011d1d7824 */ /* 0x000fe400078e020b */
[----:B------:R-:W-:Y:S02]  /*0ec0*/  IMAD R11, R9, c[0x0][0x1b0], RZ ;  /* 0x00006c00090b7a24 */ /* 0x000fe400078e02ff */
[----:B------:R-:W-:-:S04]  /*0ed0*/  IMAD.WIDE.U32 R28, R8, c[0x0][0x1b0], R28 ;  /* 0x00006c00081c7a25 */ /* 0x000fc800078e001c */
[----:B------:R-:W-:-:S04]  /*0ee0*/  IMAD R11, R8, c[0x0][0x1b4], R11 ;  /* 0x00006d00080b7a24 */ /* 0x000fc800078e020b */
[----:B------:R-:W-:Y:S01]  /*0ef0*/  IMAD.IADD R11, R29, 0x1, R11 ;  /* 0x000000011d0b7824 */ /* 0x000fe200078e020b */
[----:B------:R-:W-:Y:S05]  /*0f00*/  BRA `(.L_x_4200) ;  /* 0x0000043000007947 */ /* 0x000fea0003800000 */
.L_x_4199:
        /* <DEDUP_REMOVED lines=17> */
.L_x_4201:
[----:B------:R-:W-:Y:S01]  /*1020*/  IABS R5, c[0x0][0x1c8] ;  /* 0x0000720000057a13 */ /* 0x000fe20000000000 */
[----:B------:R-:W-:-:S03]  /*1030*/  @P3 IMAD.IADD R13, R2, 0x1, R13 ;  /* 0x00000001020d3824 */ /* 0x000fc600078e020d */
[----:B------:R-:W1:Y:S01]  /*1040*/  I2F.RP R11, R5 ;  /* 0x00000005000b7306 */ /* 0x000e620000209400 */
[----:B------:R-:W-:-:S04]  /*1050*/  @P3 IMAD.WIDE.U32 R30, R13, c[0x0][0x1a0], RZ ;  /* 0x000068000d1e3a25 */ /* 0x000fc800078e00ff */
[----:B------:R-:W-:-:S03]  /*1060*/  @P3 IMAD R13, R13, c[0x0][0x1a4], R31 ;  /* 0x000069000d0d3a24 */ /* 0x000fc600078e021f */
        /* <DEDUP_REMOVED lines=8> */
[----:B------:R-:W-:-:S03]  /*10f0*/  MOV R17, R9 ;  /* 0x0000000900117202 */ /* 0x000fc60000000f00 */
[----:B------:R-:W-:Y:S02]  /*1100*/  IMAD.MOV.U32 R16, RZ, RZ, R12 ;  /* 0x000000ffff107224 */ /* 0x000fe400078e000c */
        /* <DEDUP_REMOVED lines=12> */
[----:B------:R-:W-:-:S05]  /*11d0*/  SHF.R.S32.HI R5, RZ, 0x1f, R3 ;  /* 0x0000001fff057819 */ /* 0x000fca0000011403 */
[----:B------:R-:W-:-:S04]  /*11e0*/  IMAD R4, R5, c[0x0][0x198], RZ ;  /* 0x0000660005047a24 */ /* 0x000fc800078e02ff */
[----:B------:R-:W-:Y:S02]  /*11f0*/  IMAD R11, R3, c[0x0][0x19c], R4 ;  /* 0x00006700030b7a24 */ /* 0x000fe400078e0204 */
[----:B------:R-:W-:-:S03]  /*1200*/  @P2 IADD3 R8, R8, 0x1, RZ ;  /* 0x0000000108082810 */ /* 0x000fc60007ffe0ff */
[----:B------:R-:W-:Y:S02]  /*1210*/  IADD3 R17, R17, R11, RZ ;  /* 0x0000000b11117210 */ /* 0x000fe40007ffe0ff */
[----:B------:R-:W-:Y:S02]  /*1220*/  @!P1 IADD3 R8, -R8, RZ, RZ ;  /* 0x000000ff08089210 */ /* 0x000fe40007ffe1ff */
[----:B------:R-:W-:-:S04]  /*1230*/  @!P0 LOP3.LUT R8, RZ, c[0x0][0x1c8], RZ, 0x33, !PT ;  /* 0x00007200ff088a12 */ /* 0x000fc800078e33ff */
        /* <DEDUP_REMOVED lines=16> */
.L_x_4200:
[----:B------:R-:W-:Y:S01]  /*1340*/  ISETP.NE.AND P0, PT, R122, -0x1, PT ;  /* 0xffffffff7a00780c */ /* 0x000fe20003f05270 */
[----:B------:R-:W-:Y:S01]  /*1350*/  IMAD R9, R9, c[0x0][0x1b8], RZ ;  /* 0x00006e0009097a24 */ /* 0x000fe200078e02ff */
[----:B------:R-:W-:Y:S01]  /*1360*/  SHF.R.S32.HI R17, RZ, 0x1f, R6 ;  /* 0x0000001fff117819 */ /* 0x000fe20000011406 */
[----:B------:R-:W-:Y:S03]  /*1370*/  BSSY B0, `(.L_x_4202) ;  /* 0x000006c000007945 */ /* 0x000fe60003800000 */
[----:B------:R-:W-:-:S04]  /*1380*/  LEA.HI R23, R17, R6, RZ, 0x2 ;  /* 0x0000000611177211 */ /* 0x000fc800078f10ff */
[----:B------:R-:W-:Y:S02]  /*1390*/  LOP3.LUT R29, R23, 0xfffffffc, RZ, 0xc0, !PT ;  /* 0xfffffffc171d7812 */ /* 0x000fe400078ec0ff */
[----:B------:R-:W-:Y:S01]  /*13a0*/  SHF.R.S32.HI R26, RZ, 0x2, R23 ;  /* 0x00000002ff1a7819 */ /* 0x000fe20000011417 */
[----:B------:R-:W-:Y:S01]  /*13b0*/  @!P0 IMAD.WIDE.U32 R32, R21, c[0x0][0x178], RZ ;  /* 0x00005e0015208a25 */ /* 0x000fe200078e00ff */
[----:B-----5:R-:W-:Y:S02]  /*13c0*/  @!P0 SHF.R.S32.HI R0, RZ, 0x1f, R21 ;  /* 0x0000001fff008819 */ /* 0x020fe40000011415 */
[----:B------:R-:W-:Y:S01]  /*13d0*/  LEA.HI R23, R23, R26, RZ, 0x1 ;  /* 0x0000001a17177211 */ /* 0x000fe200078f08ff */
[----:B------:R-:W-:Y:S01]  /*13e0*/  IMAD.IADD R128, R6, 0x1, -R29 ;  /* 0x0000000106807824 */ /* 0x000fe200078e0a1d */
[----:B------:R-:W-:Y:S01]  /*13f0*/  SHF.R.S32.HI R27, RZ, 0x1f, R26 ;  /* 0x0000001fff1b7819 */ /* 0x000fe2000001141a */
[----:B------:R-:W-:Y:S01]  /*1400*/  @!P0 IMAD R0, R0, c[0x0][0x178], RZ ;  /* 0x00005e0000008a24 */ /* 0x000fe200078e02ff */
[----:B------:R-:W-:Y:S01]  /*1410*/  LOP3.LUT R23, R23, 0x7fffffe, RZ, 0xc0, !PT ;  /* 0x07fffffe17177812 */ /* 0x000fe200078ec0ff */
[----:B------:R-:W-:-:S03]  /*1420*/  @P0 IMAD.WIDE.U32 R18, R122, c[0x0][0x190], RZ ;  /* 0x000064007a120a25 */ /* 0x000fc600078e00ff */
[----:B------:R-:W-:Y:S01]  /*1430*/  IADD3 R23, R26, -R23, RZ ;  /* 0x800000171a177210 */ /* 0x000fe20007ffe0ff */
[----:B------:R-:W-:Y:S01]  /*1440*/  @!P0 IMAD R0, R21, c[0x0][0x17c], R0 ;  /* 0x00005f0015008a24 */ /* 0x000fe200078e0200 */
[----:B------:R-:W-:Y:S01]  /*1450*/  LEA.HI R21, R17, R6, RZ, 0x3 ;  /* 0x0000000611157211 */ /* 0x000fe200078f18ff */
[----:B------:R-:W-:Y:S02]  /*1460*/  IMAD.SHL.U32 R128, R128, 0x8, RZ ;  /* 0x0000000880807824 */ /* 0x000fe400078e00ff */
[----:B------:R-:W-:Y:S01]  /*1470*/  @P0 IMAD R19, R122, c[0x0][0x194], R19 ;  /* 0x000065007a130a24 */ /* 0x000fe200078e0213 */
[----:B------:R-:W-:Y:S01]  /*1480*/  SHF.R.S32.HI R14, RZ, 0x3, R21 ;  /* 0x00000003ff0e7819 */ /* 0x000fe20000011415 */
[----:B------:R-:W-:Y:S01]  /*1490*/  @!P0 IMAD.IADD R19, R33, 0x1, R0 ;  /* 0x0000000121138824 */ /* 0x000fe200078e0200 */
[----:B------:R-:W-:Y:S01]  /*14a0*/  IADD3 R28, P2, R128, R28, RZ ;  /* 0x0000001c801c7210 */ /* 0x000fe20007f5e0ff */
[----:B------:R-:W-:Y:S01]  /*14b0*/  @!P0 IMAD.MOV.U32 R18, RZ, RZ, R32 ;  /* 0x000000ffff128224 */ /* 0x000fe200078e0020 */
[----:B------:R-:W-:Y:S01]  /*14c0*/  SHF.R.S32.HI R2, RZ, 0x1f, R128 ;  /* 0x0000001fff027819 */ /* 0x000fe20000011480 */
[----:B------:R-:W-:Y:S01]  /*14d0*/  IMAD.SHL.U32 R29, R14, 0x40, RZ ;  /* 0x000000400e1d7824 */ /* 0x000fe200078e00ff */
[-C--:B------:R-:W-:Y:S01]  /*14e0*/  LEA.HI R0, R17, R6.reuse, RZ, 0x5 ;  /* 0x0000000611007211 */ /* 0x080fe200078f28ff */
[----:B------:R-:W-:Y:S01]  /*14f0*/  IMAD R97, R27, c[0x0][0x198], RZ ;  /* 0x000066001b617a24 */ /* 0x000fe200078e02ff */
[----:B------:R-:W-:Y:S01]  /*1500*/  LEA.HI R17, R17, R6, RZ, 0x4 ;  /* 0x0000000611117211 */ /* 0x000fe200078f20ff */
[----:B------:R-:W-:Y:S01]  /*1510*/  IMAD.WIDE R24, R25, 0x40, R26 ;  /* 0x0000004019187825 */ /* 0x000fe200078e021a */
[----:B------:R-:W-:-:S02]  /*1520*/  LOP3.LUT R29, R29, 0xc0, RZ, 0xc0, !PT ;  /* 0x000000c01d1d7812 */ /* 0x000fc400078ec0ff */
[----:B------:R-:W-:Y:S01]  /*1530*/  IADD3 R30, P1, R128, R30, RZ ;  /* 0x0000001e801e7210 */ /* 0x000fe20007f3e0ff */
[----:B------:R-:W-:Y:S01]  /*1540*/  IMAD R97, R26, c[0x0][0x19c], R97 ;  /* 0x000067001a617a24 */ /* 0x000fe200078e0261 */
[----:B------:R-:W-:Y:S02]  /*1550*/  LOP3.LUT R33, R29, 0x18, R128, 0xf8, !PT ;  /* 0x000000181d217812 */ /* 0x000fe400078ef880 */
[----:B------:R-:W-:Y:S01]  /*1560*/  SHF.R.U32.HI R12, RZ, 0x3, R29 ;  /* 0x00000003ff0c7819 */ /* 0x000fe2000001161d */
[----:B------:R-:W-:Y:S01]  /*1570*/  IMAD.X R29, R2, 0x1, R11, P2 ;  /* 0x00000001021d7824 */ /* 0x000fe200010e060b */
[----:B------:R-:W-:Y:S01]  /*1580*/  IADD3 R18, P0, R128, R18, RZ ;  /* 0x0000001280127210 */ /* 0x000fe20007f1e0ff */
[----:B------:R-:W-:Y:S01]  /*1590*/  IMAD.X R31, R2, 0x1, R13, P1 ;  /* 0x00000001021f7824 */ /* 0x000fe200008e060d */
[----:B------:R-:W-:Y:S01]  /*15a0*/  LOP3.LUT R11, R17, 0xfffffff0, RZ, 0xc0, !PT ;  /* 0xfffffff0110b7812 */ /* 0x000fe200078ec0ff */
[----:B------:R-:W-:Y:S01]  /*15b0*/  IMAD.WIDE.U32 R98, R26, c[0x0][0x198], R28 ;  /* 0x000066001a627a25 */ /* 0x000fe200078e001c */
[----:B------:R-:W-:-:S02]  /*15c0*/  SHF.R.S32.HI R4, RZ, 0x5, R0 ;  /* 0x00000005ff047819 */ /* 0x000fc40000011400 */
[----:B------:R-:W-:Y:S01]  /*15d0*/  IADD3 R20, -R11, R6, RZ ;  /* 0x000000060b147210 */ /* 0x000fe20007ffe1ff */
[----:B------:R-:W-:Y:S01]  /*15e0*/  IMAD.X R19, R2, 0x1, R19, P0 ;  /* 0x0000000102137824 */ /* 0x000fe200000e0613 */
[----:B------:R-:W-:Y:S01]  /*15f0*/  LOP3.LUT R12, R33, R12, RZ, 0x3c, !PT ;  /* 0x0000000c210c7212 */ /* 0x000fe200078e3cff */
[----:B------:R-:W-:Y:S01]  /*1600*/  IMAD R125, R4, 0x8, R23 ;  /* 0x00000008047d7824 */ /* 0x000fe200078e0217 */
[----:B------:R-:W-:Y:S01]  /*1610*/  IADD3 R88, P0, R26, R3, RZ ;  /* 0x000000031a587210 */ /* 0x000fe20007f1e0ff */
[----:B------:R-:W-:Y:S01]  /*1620*/  IMAD R3, R8, c[0x0][0x1bc], R9 ;  /* 0x00006f0008037a24 */ /* 0x000fe200078e0209 */
[----:B------:R-:W-:Y:S01]  /*1630*/  LEA.HI R13, R20, R20, RZ, 0x1 ;  /* 0x00000014140d7211 */ /* 0x000fe200078f08ff */
[----:B------:R-:W-:Y:S01]  /*1640*/  IMAD.WIDE.U32 R8, R8, c[0x0][0x1b8], R30 ;  /* 0x00006e0008087a25 */ /* 0x000fe200078e001e */
[----:B------:R-:W-:Y:S02]  /*1650*/  SHF.R.S32.HI R23, RZ, 0x1f, R10 ;  /* 0x0000001fff177819 */ /* 0x000fe4000001140a */
[----:B------:R-:W-:Y:S01]  /*1660*/  IADD3 R97, R99, R97, RZ ;  /* 0x0000006163617210 */ /* 0x000fe20007ffe0ff */
[----:B------:R-:W-:Y:S01]  /*1670*/  IMAD.U32 R125, R125, 0x20, R12 ;  /* 0x000000207d7d7824 */ /* 0x000fe200078e000c */
[----:B------:R-:W-:Y:S01]  /*1680*/  SHF.R.S32.HI R12, RZ, 0x1f, R13 ;  /* 0x0000001fff0c7819 */ /* 0x000fe2000001140d */
[----:B------:R-:W-:Y:S01]  /*1690*/  IMAD.X R2, R27, 0x1, R5, P0 ;  /* 0x000000011b027824 */ /* 0x000fe200000e0605 */
[----:B------:R-:W-:Y:S01]  /*16a0*/  SHF.R.S32.HI R5, RZ, 0x1, R13 ;  /* 0x00000001ff057819 */ /* 0x000fe2000001140d */
[----:B------:R-:W-:Y:S01]  /*16b0*/  IMAD.IADD R29, R9, 0x1, R3 ;  /* 0x00000001091d7824 */ /* 0x000fe200078e0203 */
[----:B------:R-:W-:Y:S01]  /*16c0*/  LOP3.LUT R3, R0, 0xffffffe0, RZ, 0xc0, !PT ;  /* 0xffffffe000037812 */ /* 0x000fe200078ec0ff */
[----:B------:R-:W-:Y:S01]  /*16d0*/  IMAD.IADD R9, R126, 0x1, -R15 ;  /* 0x000000017e097824 */ /* 0x000fe200078e0a0f */
[----:B------:R-:W-:Y:S01]  /*16e0*/  LEA.HI R12, R12, R5, RZ, 0x2 ;  /* 0x000000050c0c7211 */ /* 0x000fe200078f10ff */
[----:B------:R-:W-:Y:S01]  /*16f0*/  IMAD R23, R23, c[0x0][0x1a8], RZ ;  /* 0x00006a0017177a24 */ /* 0x000fe200078e02ff */
[----:B------:R-:W-:Y:S01]  /*1700*/  IADD3 R119, R128, 0x20, RZ ;  /* 0x0000002080777810 */ /* 0x000fe20007ffe0ff */
[----:B------:R-:W-:Y:S01]  /*1710*/  IMAD.MOV.U32 R28, RZ, RZ, R8 ;  /* 0x000000ffff1c7224 */ /* 0x000fe200078e0008 */
[----:B------:R-:W-:Y:S01]  /*1720*/  ISETP.GE.AND P0, PT, R26, R9, PT ;  /* 0x000000091a00720c */ /* 0x000fe20003f06270 */
[----:B------:R-:W-:Y:S01]  /*1730*/  IMAD R23, R10, c[0x0][0x1ac], R23 ;  /* 0x00006b000a177a24 */ /* 0x000fe200078e0217 */
[----:B------:R-:W-:Y:S01]  /*1740*/  LOP3.LUT R12, R12, 0xfffffffc, RZ, 0xc0, !PT ;  /* 0xfffffffc0c0c7812 */ /* 0x000fe200078ec0ff */
[----:B------:R-:W-:Y:S01]  /*1750*/  IMAD.WIDE.U32 R10, R10, c[0x0][0x1a8], R18 ;  /* 0x00006a000a0a7a25 */ /* 0x000fe200078e0012 */
[----:B------:R-:W-:-:S02]  /*1760*/  IADD3 R118, R128, 0x40, RZ ;  /* 0x0000004080767810 */ /* 0x000fc40007ffe0ff */
[----:B------:R-:W-:Y:S01]  /*1770*/  SHF.L.U32 R125, R125, 0x1, RZ ;  /* 0x000000017d7d7819 */ /* 0x000fe200000006ff */
[----:B------:R-:W-:Y:S02]  /*1780*/  IMAD.IADD R12, R5, 0x1, -R12 ;  /* 0x00000001050c7824 */ /* 0x000fe400078e0a0c */
[----:B------:R-:W-:Y:S02]  /*1790*/  IMAD R19, R2, c[0x0][0x1a0], RZ ;  /* 0x0000680002137a24 */ /* 0x000fe400078e02ff */
[----:B------:R-:W-:Y:S01]  /*17a0*/  IMAD.MOV.U32 R5, RZ, RZ, 0x10 ;  /* 0x00000010ff057424 */ /* 0x000fe200078e00ff */
[----:B------:R-:W-:Y:S01]  /*17b0*/  LOP3.LUT P1, RZ, R12, 0x2, RZ, 0xc0, !PT ;  /* 0x000000020cff7812 */ /* 0x000fe2000782c0ff */
[C---:B------:R-:W-:Y:S02]  /*17c0*/  IMAD R19, R88.reuse, c[0x0][0x1a4], R19 ;  /* 0x0000690058137a24 */ /* 0x040fe400078e0213 */
[----:B------:R-:W-:-:S04]  /*17d0*/  IMAD.WIDE.U32 R88, R88, c[0x0][0x1a0], R28 ;  /* 0x0000680058587a25 */ /* 0x000fc800078e001c */
[----:B------:R-:W-:Y:S01]  /*17e0*/  IMAD.IADD R18, R6, 0x1, -R3 ;  /* 0x0000000106127824 */ /* 0x000fe200078e0a03 */
[----:B------:R-:W-:Y:S01]  /*17f0*/  SEL R3, R5, 0xfffffff0, !P1 ;  /* 0xfffffff005037807 */ /* 0x000fe20004800000 */
        /* <DEDUP_REMOVED lines=35> */
.L_x_4203:
[----:B------:R-:W-:Y:S05]  /*1a30*/  BSYNC B0 ;  /* 0x0000000000007941 */ /* 0x000fea0003800000 */
.L_x_4202:
        /* <DEDUP_REMOVED lines=36> */
.L_x_4205:
[----:B------:R-:W-:Y:S05]  /*1c80*/  BSYNC B0 ;  /* 0x0000000000007941 */ /* 0x000fea0003800000 */
.L_x_4204:
        /* <DEDUP_REMOVED lines=33> */
.L_x_4207:
[----:B------:R-:W-:Y:S05]  /*1ea0*/  BSYNC B0 ;  /* 0x0000000000007941 */ /* 0x000fea0003800000 */
.L_x_4206:
        /* <DEDUP_REMOVED lines=34> */
.L_x_4209:
[----:B------:R-:W-:Y:S05]  /*20d0*/  BSYNC B0 ;  /* 0x0000000000007941 */ /* 0x000fea0003800000 */
.L_x_4208:
[----:B------:R-:W0:Y:S01]  /*20e0*/  LDGDEPBAR ;  /* 0x00000000000079af */ /* 0x000e220000000000 */
[----:B--2---:R-:W-:Y:S01]  /*20f0*/  SHF.R.S32.HI R10, RZ, 0x4, R17 ;  /* 0x00000004ff0a7819 */ /* 0x004fe20000011411 */
[----:B------:R-:W-:Y:S01]  /*2100*/  IMAD.SHL.U32 R12, R12, 0x40, RZ ;  /* 0x000000400c0c7824 */ /* 0x000fe200078e00ff */
[----:B------:R-:W-:Y:S01]  /*2110*/  LOP3.LUT R21, R21, 0xfffffff8, RZ, 0xc0, !PT ;  /* 0xfffffff815157812 */ /* 0x000fe200078ec0ff */
[C---:B------:R-:W-:Y:S01]  /*2120*/  IMAD.SHL.U32 R87, R6.reuse, 0x2, RZ ;  /* 0x0000000206577824 */ /* 0x040fe200078e00ff */
[----:B------:R-:W-:Y:S01]  /*2130*/  LEA.HI R17, R17, R10, RZ, 0x1 ;  /* 0x0000000a11117211 */ /* 0x000fe200078f08ff */
[----:B------:R-:W-:Y:S01]  /*2140*/  BSSY B0, `(.L_x_4210) ;  /* 0x0000051000007945 */ /* 0x000fe20003800000 */
[----:B------:R-:W-:Y:S01]  /*2150*/  LOP3.LUT R11, R13, 0x7fffffe, RZ, 0xc0, !PT ;  /* 0x07fffffe0d0b7812 */ /* 0x000fe200078ec0ff */
[----:B------:R-:W-:Y:S01]  /*2160*/  IMAD.IADD R21, R6, 0x1, -R21 ;  /* 0x0000000106157824 */ /* 0x000fe200078e0a15 */
[----:B------:R-:W-:Y:S02]  /*2170*/  LOP3.LUT R17, R17, 0xfffffffe, RZ, 0xc0, !PT ;  /* 0xfffffffe11117812 */ /* 0x000fe400078ec0ff */
[----:B------:R-:W-:Y:S01]  /*2180*/  ISETP.GE.AND P1, PT, R26, R9, PT ;  /* 0x000000091a00720c */ /* 0x000fe20003f26270 */
[----:B------:R-:W-:Y:S01]  /*2190*/  IMAD.IADD R16, R20, 0x1, -R11 ;  /* 0x0000000114107824 */ /* 0x000fe200078e0a0b */
[----:B------:R-:W-:Y:S01]  /*21a0*/  SHF.R.S32.HI R19, RZ, 0x1f, R20 ;  /* 0x0000001fff137819 */ /* 0x000fe20000011414 */
[----:B------:R-:W-:Y:S01]  /*21b0*/  IMAD.IADD R17, R10, 0x1, -R17 ;  /* 0x000000010a117824 */ /* 0x000fe200078e0a11 */
[----:B------:R-:W-:Y:S01]  /*21c0*/  LEA.HI R11, R21, R21, RZ, 0x1 ;  /* 0x00000015150b7211 */ /* 0x000fe200078f08ff */
[----:B------:R-:W-:Y:S01]  /*21d0*/  IMAD R10, R4, 0x10, R15 ;  /* 0x00000010040a7824 */ /* 0x000fe200078e020f */
[----:B------:R-:W-:Y:S01]  /*21e0*/  LEA.HI R19, R19, R20, RZ, 0x3 ;  /* 0x0000001413137211 */ /* 0x000fe200078f18ff */
[----:B------:R-:W-:Y:S01]  /*21f0*/  IMAD.SHL.U32 R13, R17, 0x8, RZ ;  /* 0x00000008110d7824 */ /* 0x000fe200078e00ff */
[----:B------:R-:W-:-:S02]  /*2200*/  LOP3.LUT R116, R11, 0x7fffffe, RZ, 0xc0, !PT ;  /* 0x07fffffe0b747812 */ /* 0x000fc400078ec0ff */
[----:B------:R-:W-:Y:S01]  /*2210*/  LOP3.LUT R12, R12, 0xc0, RZ, 0xc0, !PT ;  /* 0x000000c00c0c7812 */ /* 0x000fe200078ec0ff */
[----:B------:R-:W-:Y:S01]  /*2220*/  IMAD.SHL.U32 R19, R19, 0x20, RZ ;  /* 0x0000002013137824 */ /* 0x000fe200078e00ff */
[----:B------:R-:W-:Y:S01]  /*2230*/  SHF.R.S32.HI R11, RZ, 0x1, R11 ;  /* 0x00000001ff0b7819 */ /* 0x000fe2000001140b */
[----:B------:R-:W-:-:S04]  /*2240*/  DEPBAR.LE SB0, 0x0 ;  /* 0x000080000000791a */ /* 0x000fc80000000000 */
[----:B------:R-:W-:Y:S01]  /*2250*/  BAR.SYNC.DEFER_BLOCKING 0x0 ;  /* 0x0000000000007b1d */ /* 0x000fe20000010000 */
[----:B------:R-:W-:Y:S01]  /*2260*/  LOP3.LUT R13, R12, 0x8, R13, 0xf8, !PT ;  /* 0x000000080c0d7812 */ /* 0x000fe200078ef80d */
[----:B------:R-:W-:Y:S01]  /*2270*/  IMAD.IADD R116, R21, 0x1, -R116 ;  /* 0x0000000115747824 */ /* 0x000fe200078e0a74 */
[----:B------:R-:W-:Y:S02]  /*2280*/  SHF.R.S32.HI R123, RZ, 0x1f, R18 ;  /* 0x0000001fff7b7819 */ /* 0x000fe40000011412 */
[----:B------:R-:W-:Y:S01]  /*2290*/  SHF.R.U32.HI R12, RZ, 0x3, R12 ;  /* 0x00000003ff0c7819 */ /* 0x000fe2000001160c */
[----:B------:R-:W-:Y:S01]  /*22a0*/  IMAD R116, R17, 0x8, R116 ;  /* 0x0000000811747824 */ /* 0x000fe200078e0274 */
[C---:B------:R-:W-:Y:S01]  /*22b0*/  LOP3.LUT P2, RZ, R11.reuse, 0x2, RZ, 0xc0, !PT ;  /* 0x000000020bff7812 */ /* 0x040fe2000784c0ff */
[----:B------:R-:W-:Y:S01]  /*22c0*/  IMAD.SHL.U32 R11, R11, 0x40, RZ ;  /* 0x000000400b0b7824 */ /* 0x000fe200078e00ff */
[----:B------:R-:W-:Y:S02]  /*22d0*/  LOP3.LUT R19, R19, 0xffffff00, RZ, 0xc0, !PT ;  /* 0xffffff0013137812 */ /* 0x000fe400078ec0ff */
[----:B------:R-:W-:-:S02]  /*22e0*/  LEA.HI R123, R123, R18, RZ, 0x2 ;  /* 0x000000127b7b7211 */ /* 0x000fc400078f10ff */
[----:B------:R-:W-:Y:S01]  /*22f0*/  LOP3.LUT R13, R13, R12, RZ, 0x3c, !PT ;  /* 0x0000000c0d0d7212 */ /* 0x000fe200078e3cff */
[----:B------:R-:W-:Y:S01]  /*2300*/  IMAD.SHL.U32 R12, R14, 0x8, RZ ;  /* 0x000000080e0c7824 */ /* 0x000fe200078e00ff */
[----:B------:R-:W-:Y:S01]  /*2310*/  LOP3.LUT R11, R11, 0xc0, RZ, 0xc0, !PT ;  /* 0x000000c00b0b7812 */ /* 0x000fe200078ec0ff */
[----:B------:R-:W-:Y:S01]  /*2320*/  IMAD R15, R4, 0x200, R19 ;  /* 0x00000200040f7824 */ /* 0x000fe200078e0213 */
[----:B------:R-:W-:Y:S01]  /*2330*/  SHF.R.S32.HI R123, RZ, 0x2, R123 ;  /* 0x00000002ff7b7819 */ /* 0x000fe2000001147b */
[C---:B------:R-:W-:Y:S01]  /*2340*/  IMAD R4, R16.reuse, 0x20, R19 ;  /* 0x0000002010047824 */ /* 0x040fe200078e0213 */
[----:B------:R-:W-:Y:S01]  /*2350*/  LOP3.LUT R12, R11, 0x8, R12, 0xf8, !PT ;  /* 0x000000080b0c7812 */ /* 0x000fe200078ef80c */
[----:B------:R-:W-:Y:S01]  /*2360*/  IMAD R15, R16, 0x20, R15 ;  /* 0x00000020100f7824 */ /* 0x000fe200078e020f */
[----:B------:R-:W-:Y:S01]  /*2370*/  SHF.R.U32.HI R11, RZ, 0x3, R11 ;  /* 0x00000003ff0b7819 */ /* 0x000fe2000001160b */
[C---:B------:R-:W-:Y:S01]  /*2380*/  IMAD.IADD R4, R13.reuse, 0x1, R4 ;  /* 0x000000010d047824 */ /* 0x040fe200078e0204 */
[----:B------:R-:W-:Y:S01]  /*2390*/  IADD3 R6, R10, 0x1, R123 ;  /* 0x000000010a067810 */ /* 0x000fe20007ffe07b */
[----:B------:R2:W-:Y:S01]  /*23a0*/  @P1 STS [R125+0x6000], RZ ;  /* 0x006000ff7d001388 */ /* 0x0005e20000000800 */
[----:B------:R-:W-:Y:S01]  /*23b0*/  LOP3.LUT R11, R12, R11, RZ, 0x3c, !PT ;  /* 0x0000000b0c0b7212 */ /* 0x000fe200078e3cff */
[----:B------:R-:W-:Y:S01]  /*23c0*/  IMAD.IADD R117, R13, 0x1, R15 ;  /* 0x000000010d757824 */ /* 0x000fe200078e020f */
[----:B------:R-:W-:Y:S01]  /*23d0*/  LEA R110, P0, R88, c[0x0][0x170], 0x1 ;  /* 0x00005c00586e7a11 */ /* 0x000fe200078008ff */
[----:B------:R2:W-:Y:S01]  /*23e0*/  @P1 STS [R125+0x6004], RZ ;  /* 0x006004ff7d001388 */ /* 0x0005e20000000800 */
[----:B------:R-:W-:Y:S01]  /*23f0*/  IADD3 R6, R7, R6, -R126 ;  /* 0x0000000607067210 */ /* 0x000fe20007ffe87e */
[----:B------:R-:W-:Y:S01]  /*2400*/  IMAD.U32 R116, R116, 0x20, R11 ;  /* 0x0000002074747824 */ /* 0x000fe200078e000b */
[----:B------:R-:W-:Y:S01]  /*2410*/  LEA.HI.X R111, R88, c[0x0][0x174], R84, 0x1, P0 ;  /* 0x00005d00586f7a11 */ /* 0x000fe200000f0c54 */
[----:B------:R2:W-:Y:S01]  /*2420*/  @P1 STS.64 [R125+0x6008], RZ ;  /* 0x006008ff7d001388 */ /* 0x0005e20000000a00 */
[----:B------:R-:W-:Y:S01]  /*2430*/  LOP3.LUT R87, R87, 0x6, RZ, 0xc0, !PT ;  /* 0x0000000657577812 */ /* 0x000fe200078ec0ff */
[----:B------:R-:W-:Y:S01]  /*2440*/  IMAD.SHL.U32 R117, R117, 0x2, RZ ;  /* 0x0000000275757824 */ /* 0x000fe200078e00ff */
[----:B------:R-:W-:Y:S01]  /*2450*/  SEL R5, R5, 0xfffffff0, !P2 ;  /* 0xfffffff005057807 */ /* 0x000fe20005000000 */
[----:B------:R2:W-:Y:S01]  /*2460*/  @P1 STS.128 [R125+0x7000], RZ ;  /* 0x007000ff7d001388 */ /* 0x0005e20000000c00 */
[----:B------:R-:W-:-:S03]  /*2470*/  IADD3 R6, R6, c[0x0][0x2e8], RZ ;  /* 0x0000ba0006067a10 */ /* 0x000fc60007ffe0ff */
[----:B------:R2:W-:Y:S01]  /*2480*/  @P1 STS.128 [R125+0x8000], RZ ;  /* 0x008000ff7d001388 */ /* 0x0005e20000000c00 */
[----:B------:R-:W-:Y:S05]  /*2490*/  @P1 BRA `(.L_x_4211) ;  /* 0x000001b000001947 */ /* 0x000fea0003800000 */
[----:B------:R-:W-:Y:S02]  /*24a0*/  ISETP.GE.AND P2, PT, R128, c[0x0][0x220], PT ;  /* 0x0000880080007a0c */ /* 0x000fe40003f46270 */
[----:B------:R-:W-:Y:S02]  /*24b0*/  ISETP.GE.AND P1, PT, R119, c[0x0][0x220], PT ;  /* 0x0000880077007a0c */ /* 0x000fe40003f26270 */
[----:B------:R-:W-:-:S09]  /*24c0*/  ISETP.GE.AND P0, PT, R118, c[0x0][0x220], PT ;  /* 0x0000880076007a0c */ /* 0x000fd20003f06270 */
[----:B------:R-:W-:Y:S01]  /*24d0*/  @!P2 IMAD.MOV.U32 R12, RZ, RZ, R110 ;  /* 0x000000ffff0ca224 */ /* 0x000fe200078e006e */
[----:B------:R3:W-:Y:S01]  /*24e0*/  @P2 STS [R125+0x6000], RZ ;  /* 0x006000ff7d002388 */ /* 0x0007e20000000800 */
[--C-:B------:R-:W-:Y:S01]  /*24f0*/  @!P2 IMAD.MOV.U32 R13, RZ, RZ, R111.reuse ;  /* 0x000000ffff0da224 */ /* 0x100fe200078e006f */
[----:B------:R-:W-:Y:S01]  /*2500*/  @!P1 MOV R10, R110 ;  /* 0x0000006e000a9202 */ /* 0x000fe20000000f00 */
[----:B------:R-:W-:Y:S01]  /*2510*/  @!P1 IMAD.MOV.U32 R11, RZ, RZ, R111 ;  /* 0x000000ffff0b9224 */ /* 0x000fe200078e006f */
        /* <DEDUP_REMOVED lines=13> */
[----:B---3--:R-:W-:Y:S02]  /*25f0*/  MOV R10, R110 ;  /* 0x0000006e000a7202 */ /* 0x008fe40000000f00 */
[----:B------:R-:W-:-:S05]  /*2600*/  MOV R11, R111 ;  /* 0x0000006f000b7202 */ /* 0x000fca0000000f00 */
[----:B------:R-:W-:Y:S01]  /*2610*/  @!PT LDS RZ, [RZ] ;  /* 0x00000000fffff984 */ /* 0x000fe20000000800 */
[----:B------:R-:W-:Y:S01]  /*2620*/  @!PT LDS RZ, [RZ] ;  /* 0x00000000fffff984 */ /* 0x000fe20000000800 */
[----:B------:R-:W-:Y:S01]  /*2630*/  @!PT LDS RZ, [RZ] ;  /* 0x00000000fffff984 */ /* 0x000fe20000000800 */
[----:B------:R3:W-:Y:S02]  /*2640*/  LDGSTS.E.BYPASS.LTC128B.128 [R125+0x8000], [R10.64+0x80] ;  /* 0x080000800a7d7fae */ /* 0x0007e4000b901d48 */
.L_x_4211:
[----:B------:R-:W-:Y:S05]  /*2650*/  BSYNC B0 ;  /* 0x0000000000007941 */ /* 0x000fea0003800000 */
.L_x_4210:
        /* <DEDUP_REMOVED lines=34> */
.L_x_4213:
[----:B------:R-:W-:Y:S05]  /*2880*/  BSYNC B0 ;  /* 0x0000000000007941 */ /* 0x000fea0003800000 */
.L_x_4212:
[----:B------:R-:W-:Y:S01]  /*2890*/  IMAD.SHL.U32 R116, R116, 0x2, RZ ;  /* 0x0000000274747824 */ /* 0x000fe200078e00ff */
[----:B------:R-:W-:Y:S01]  /*28a0*/  LDSM.16.M88.4 R68, [R117] ;  /* 0x000000007544783b */ /* 0x000fe20000000200 */
[----:B------:R-:W-:Y:S01]  /*28b0*/  IMAD R115, R3, 0x2, R117 ;  /* 0x0000000203737824 */ /* 0x000fe200078e0275 */
[----:B------:R-:W-:Y:S01]  /*28c0*/  IMNMX R100, R6, R7, PT ;  /* 0x0000000706647217 */ /* 0x000fe20003800200 */
[----:B------:R-:W-:Y:S01]  /*28d0*/  IMAD R113, R5, 0x2, R116 ;  /* 0x0000000205717824 */ /* 0x000fe200078e0274 */
[----:B-1----:R-:W1:Y:S04]  /*28e0*/  LDSM.16.M88.4 R32, [R116+0x3400] ;  /* 0x003400007420783b */ /* 0x002e680000000200 */
[----:B------:R-:W5:Y:S04]  /*28f0*/  LDSM.16.M88.4 R40, [R116+0x3000] ;  /* 0x003000007428783b */ /* 0x000f680000000200 */
[----:B------:R-:W2:Y:S04]  /*2900*/  LDSM.16.M88.4 R24, [R116+0x3800] ;  /* 0x003800007418783b */ /* 0x000ea80000000200 */
[----:B------:R-:W3:Y:S04]  /*2910*/  LDSM.16.M88.4 R20, [R116+0x3c00] ;  /* 0x003c00007414783b */ /* 0x000ee80000000200 */
[----:B------:R-:W-:Y:S04]  /*2920*/  LDSM.16.M88.4 R80, [R115] ;  /* 0x000000007350783b */ /* 0x000fe80000000200 */
[----:B---3--:R-:W3:Y:S04]  /*2930*/  LDSM.16.M88.4 R12, [R113+0x3400] ;  /* 0x00340000710c783b */ /* 0x008ee80000000200 */
[----:B------:R-:W4:Y:S04]  /*2940*/  LDSM.16.M88.4 R16, [R113+0x3000] ;  /* 0x003000007110783b */ /* 0x000f280000000200 */
[----:B------:R-:W2:Y:S04]  /*2950*/  LDSM.16.M88.4 R8, [R113+0x3800] ;  /* 0x003800007108783b */ /* 0x000ea80000000200 */
[----:B------:R-:W2:Y:S04]  /*2960*/  LDSM.16.M88.4 R76, [R113+0x3c00] ;  /* 0x003c0000714c783b */ /* 0x000ea80000000200 */
[----:B------:R-:W-:Y:S01]  /*2970*/  LDSM.16.M88.4 R64, [R117+0x1000] ;  /* 0x001000007540783b */ /* 0x000fe20000000200 */
[C---:B-1----:R-:W-:Y:S03]  /*2980*/  HMMA.16816.F32.BF16 R36, R68.reuse, R32, RZ ;  /* 0x000000204424723c */ /* 0x042fe600000418ff */
[----:B------:R-:W1:Y:S04]  /*2990*/  LDSM.16.M88.4 R56, [R116+0x4400] ;  /* 0x004400007438783b */ /* 0x000e680000000200 */
[----:B------:R-:W1:Y:S01]  /*29a0*/  LDSM.16.M88.4 R60, [R116+0x4000] ;  /* 0x00400000743c783b */ /* 0x000e620000000200 */
[C---:B------:R-:W-:Y:S03]  /*29b0*/  HMMA.16816.F32.BF16 R32, R68.reuse, R34, RZ ;  /* 0x000000224420723c */ /* 0x040fe600000418ff */
[----:B------:R-:W1:Y:S04]  /*29c0*/  LDSM.16.M88.4 R52, [R116+0x4800] ;  /* 0x004800007434783b */ /* 0x000e680000000200 */
[----:B------:R-:W1:Y:S01]  /*29d0*/  LDSM.16.M88.4 R48, [R116+0x4c00] ;  /* 0x004c00007430783b */ /* 0x000e620000000200 */
[C---:B-----5:R-:W-:Y:S03]  /*29e0*/  HMMA.16816.F32.BF16 R44, R68.reuse, R40, RZ ;  /* 0x00000028442c723c */ /* 0x060fe600000418ff */
[----:B------:R-:W0:Y:S05]  /*29f0*/  LDGDEPBAR ;  /* 0x00000000000079af */ /* 0x000e2a0000000000 */
[C---:B------:R-:W-:Y:S08]  /*2a00*/  HMMA.16816.F32.BF16 R40, R68.reuse, R42, RZ ;  /* 0x0000002a4428723c */ /* 0x040ff000000418ff */
[C---:B--2---:R-:W-:Y:S08]  /*2a10*/  HMMA.16816.F32.BF16 R28, R68.reuse, R24, RZ ;  /* 0x00000018441c723c */ /* 0x044ff000000418ff */
[C---:B------:R-:W-:Y:S08]  /*2a20*/  HMMA.16816.F32.BF16 R72, R68.reuse, R20, RZ ;  /* 0x000000144448723c */ /* 0x040ff000000418ff */
[----:B------:R-:W-:Y:S08]  /*2a30*/  HMMA.16816.F32.BF16 R24, R68, R26, RZ ;  /* 0x0000001a4418723c */ /* 0x000ff000000418ff */
[C---:B---3--:R-:W-:Y:S08]  /*2a40*/  HMMA.16816.F32.BF16 R36, R80.reuse, R12, R36 ;  /* 0x0000000c5024723c */ /* 0x048ff00000041824 */
[----:B------:R-:W-:Y:S01]  /*2a50*/  HMMA.16816.F32.BF16 R32, R80, R14, R32 ;  /* 0x0000000e5020723c */ /* 0x000fe20000041820 */
[----:B------:R-:W-:Y:S07]  /*2a60*/  LDSM.16.M88.4 R12, [R113+0x4400] ;  /* 0x00440000710c783b */ /* 0x000fee0000000200 */
[----:B------:R-:W-:Y:S01]  /*2a70*/  HMMA.16816.F32.BF16 R68, R68, R22, RZ ;  /* 0x000000164444723c */ /* 0x000fe200000418ff */
[----:B------:R-:W2:Y:S07]  /*2a80*/  LDSM.16.M88.4 R20, [R115+0x1000] ;  /* 0x001000007314783b */ /* 0x000eae0000000200 */
[C---:B----4-:R-:W-:Y:S08]  /*2a90*/  HMMA.16816.F32.BF16 R44, R80.reuse, R16, R44 ;  /* 0x00000010502c723c */ /* 0x050ff0000004182c */
[C---:B------:R-:W-:Y:S01]  /*2aa0*/  HMMA.16816.F32.BF16 R40, R80.reuse, R18, R40 ;  /* 0x000000125028723c */ /* 0x040fe20000041828 */
[----:B------:R-:W3:Y:S07]  /*2ab0*/  LDSM.16.M88.4 R16, [R113+0x4000] ;  /* 0x004000007110783b */ /* 0x000eee0000000200 */
[C---:B------:R-:W-:Y:S08]  /*2ac0*/  HMMA.16816.F32.BF16 R28, R80.reuse, R8, R28 ;  /* 0x00000008501c723c */ /* 0x040ff0000004181c */
[C---:B------:R-:W-:Y:S08]  /*2ad0*/  HMMA.16816.F32.BF16 R72, R80.reuse, R76, R72 ;  /* 0x0000004c5048723c */ /* 0x040ff00000041848 */
[----:B------:R-:W-:Y:S01]  /*2ae0*/  HMMA.16816.F32.BF16 R24, R80, R10, R24 ;  /* 0x0000000a5018723c */ /* 0x000fe20000041818 */
[----:B------:R-:W-:Y:S07]  /*2af0*/  LDSM.16.M88.4 R8, [R113+0x4800] ;  /* 0x004800007108783b */ /* 0x000fee0000000200 */
[C---:B-1----:R-:W-:Y:S08]  /*2b00*/  HMMA.16816.F32.BF16 R36, R64.reuse, R56, R36 ;  /* 0x000000384024723c */ /* 0x042ff00000041824 */
[----:B------:R-:W-:Y:S01]  /*2b10*/  HMMA.16816.F32.BF16 R32, R64, R58, R32 ;  /* 0x0000003a4020723c */ /* 0x000fe20000041820 */
[----:B------:R-:W-:Y:S07]  /*2b20*/  LDSM.16.M88.4 R56, [R117+0x2000] ;  /* 0x002000007538783b */ /* 0x000fee0000000200 */
[----:B------:R-:W-:Y:S01]  /*2b30*/  HMMA.16816.F32.BF16 R68, R80, R78, R68 ;  /* 0x0000004e5044723c */ /* 0x000fe20000041844 */
[----:B------:R-:W1:Y:S07]  /*2b40*/  LDSM.16.M88.4 R76, [R113+0x4c00] ;  /* 0x004c0000714c783b */ /* 0x000e6e0000000200 */
[C---:B------:R-:W-:Y:S08]  /*2b50*/  HMMA.16816.F32.BF16 R44, R64.reuse, R60, R44 ;  /* 0x0000003c402c723c */ /* 0x040ff0000004182c */
[C---:B------:R-:W-:Y:S08]  /*2b60*/  HMMA.16816.F32.BF16 R40, R64.reuse, R62, R40 ;  /* 0x0000003e4028723c */ /* 0x040ff00000041828 */
[C---:B------:R-:W-:Y:S01]  /*2b70*/  HMMA.16816.F32.BF16 R60, R64.reuse, R52, R28 ;  /* 0x00000034403c723c */ /* 0x040fe2000004181c */
[----:B------:R-:W4:Y:S07]  /*2b80*/  LDSM.16.M88.4 R28, [R116+0x5000] ;  /* 0x00500000741c783b */ /* 0x000f2e0000000200 */
[C---:B------:R-:W-:Y:S08]  /*2b90*/  HMMA.16816.F32.BF16 R72, R64.reuse, R48, R72 ;  /* 0x000000304048723c */ /* 0x040ff00000041848 */
[----:B------:R-:W-:Y:S08]  /*2ba0*/  HMMA.16816.F32.BF16 R24, R64, R54, R24 ;  /* 0x000000364018723c */ /* 0x000ff00000041818 */
[C---:B--2---:R-:W-:Y:S08]  /*2bb0*/  HMMA.16816.F32.BF16 R36, R20.reuse, R12, R36 ;  /* 0x0000000c1424723c */ /* 0x044ff00000041824 */
[----:B------:R-:W-:Y:S01]  /*2bc0*/  HMMA.16816.F32.BF16 R32, R20, R14, R32 ;  /* 0x0000000e1420723c */ /* 0x000fe20000041820 */
[----:B------:R-:W2:Y:S07]  /*2bd0*/  LDSM.16.M88.4 R12, [R116+0x5400] ;  /* 0x00540000740c783b */ /* 0x000eae0000000200 */
[----:B------:R-:W-:Y:S01]  /*2be0*/  HMMA.16816.F32.BF16 R68, R64, R50, R68 ;  /* 0x000000324044723c */ /* 0x000fe20000041844 */
[----:B------:R-:W-:Y:S07]  /*2bf0*/  LDSM.16.M88.4 R48, [R116+0x5800] ;  /* 0x005800007430783b */ /* 0x000fee0000000200 */
[C---:B---3--:R-:W-:Y:S08]  /*2c00*/  HMMA.16816.F32.BF16 R44, R20.reuse, R16, R44 ;  /* 0x00000010142c723c */ /* 0x048ff0000004182c */
[C---:B------:R-:W-:Y:S01]  /*2c10*/  HMMA.16816.F32.BF16 R40, R20.reuse, R18, R40 ;  /* 0x000000121428723c */ /* 0x040fe20000041828 */
[----:B------:R-:W3:Y:S07]  /*2c20*/  LDSM.16.M88.4 R16, [R116+0x5c00] ;  /* 0x005c00007410783b */ /* 0x000eee0000000200 */
[C---:B-1----:R-:W-:Y:S08]  /*2c30*/  HMMA.16816.F32.BF16 R72, R20.reuse, R76, R72 ;  /* 0x0000004c1448723c */ /* 0x042ff00000041848 */
[C---:B------:R-:W-:Y:S08]  /*2c40*/  HMMA.16816.F32.BF16 R60, R20.reuse, R8, R60 ;  /* 0x00000008143c723c */ /* 0x040ff0000004183c */
[C---:B------:R-:W-:Y:S01]  /*2c50*/  HMMA.16816.F32.BF16 R52, R20.reuse, R10, R24 ;  /* 0x0000000a1434723c */ /* 0x040fe20000041818 */
[----:B------:R-:W-:Y:S04]  /*2c60*/  LDSM.16.M88.4 R8, [R115+0x2000] ;  /* 0x002000007308783b */ /* 0x000fe80000000200 */
[----:B------:R-:W1:Y:S03]  /*2c70*/  LDSM.16.M88.4 R24, [R113+0x5000] ;  /* 0x005000007118783b */ /* 0x000e660000000200 */
[----:B------:R-:W-:Y:S07]  /*2c80*/  HMMA.16816.F32.BF16 R68, R20, R78, R68 ;  /* 0x0000004e1444723c */ /* 0x000fee0000041844 */
[----:B------:R-:W-:Y:S01]  /*2c90*/  IMAD.IADD R20, R0, 0x1, R87 ;  /* 0x0000000100147824 */ /* 0x000fe200078e0257 */
[----:B----4-:R-:W-:Y:S01]  /*2ca0*/  HMMA.16816.F32.BF16 R64, R56, R28, R44 ;  /* 0x0000001c3840723c */ /* 0x010fe2000004182c */
[----:B------:R-:W4:Y:S03]  /*2cb0*/  LDSM.16.M88.4 R44, [R113+0x5400] ;  /* 0x00540000712c783b */ /* 0x000f260000000200 */
[----:B------:R-:W-:-:S02]  /*2cc0*/  IADD3 R5, R20, 0x1, RZ ;  /* 0x0000000114057810 */ /* 0x000fc40007ffe0ff */
[----:B------:R-:W-:Y:S02]  /*2cd0*/  IADD3 R21, R20, 0x21, RZ ;  /* 0x0000002114157810 */ /* 0x000fe40007ffe0ff */
[----:B------:R-:W-:Y:S01]  /*2ce0*/  HMMA.16816.F32.BF16 R40, R56, R30, R40 ;  /* 0x0000001e3828723c */ /* 0x000fe20000041828 */
[----:B------:R-:W-:-:S07]  /*2cf0*/  ISETP.GE.AND P4, PT, R5, R100, PT ;  /* 0x000000640500720c */ /* 0x000fce0003f86270 */
[C---:B--2---:R-:W-:Y:S08]  /*2d00*/  HMMA.16816.F32.BF16 R36, R56.reuse, R12, R36 ;  /* 0x0000000c3824723c */ /* 0x044ff00000041824 */
[C---:B------:R-:W-:Y:S01]  /*2d10*/  HMMA.16816.F32.BF16 R32, R56.reuse, R14, R32 ;  /* 0x0000000e3820723c */ /* 0x040fe20000041820 */
[----:B------:R-:W2:Y:S07]  /*2d20*/  LDSM.16.M88.4 R12, [R113+0x5800] ;  /* 0x00580000710c783b */ /* 0x000eae0000000200 */
[C---:B---3--:R-:W-:Y:S07]  /*2d30*/  HMMA.16816.F32.BF16 R72, R56.reuse, R16, R72 ;  /* 0x000000103848723c */ /* 0x048fee0000041848 */
[----:B------:R-:W-:Y:S01]  /*2d40*/  IADD3 R16, R6, 0x8, RZ ;  /* 0x0000000806107810 */ /* 0x000fe20007ffe0ff */
[----:B------:R-:W-:Y:S01]  /*2d50*/  HMMA.16816.F32.BF16 R68, R56, R18, R68 ;  /* 0x000000123844723c */ /* 0x000fe20000041844 */
[----:B------:R-:W-:-:S02]  /*2d60*/  IADD3 R6, R20, 0x9, RZ ;  /* 0x0000000914067810 */ /* 0x000fc40007ffe0ff */
[----:B------:R-:W-:Y:S02]  /*2d70*/  IMNMX R99, R16, R7, PT ;  /* 0x0000000710637217 */ /* 0x000fe40003800200 */
[----:B------:R-:W3:Y:S01]  /*2d80*/  LDSM.16.M88.4 R16, [R113+0x5c00] ;  /* 0x005c00007110783b */ /* 0x000ee20000000200 */
[----:B------:R-:W-:Y:S01]  /*2d90*/  IADD3 R7, R20, 0x8, RZ ;  /* 0x0000000814077810 */ /* 0x000fe20007ffe0ff */
[----:B------:R-:W-:-:S04]  /*2da0*/  DEPBAR.LE SB0, 0x0 ;  /* 0x000080000000791a */ /* 0x000fc80000000000 */
[C---:B------:R-:W-:Y:S01]  /*2db0*/  HMMA.16816.F32.BF16 R60, R56.reuse, R48, R60 ;  /* 0x00000030383c723c */ /* 0x040fe2000004183c */
[-C--:B------:R-:W-:Y:S02]  /*2dc0*/  ISETP.GE.AND P3, PT, R5, R99.reuse, PT ;  /* 0x000000630500720c */ /* 0x080fe40003f66270 */
[CC--:B------:R-:W-:Y:S02]  /*2dd0*/  ISETP.GE.AND P1, PT, R7.reuse, R100.reuse, PT ;  /* 0x000000640700720c */ /* 0x0c0fe40003f26270 */
[----:B------:R-:W-:Y:S02]  /*2de0*/  IADD3 R5, R20, 0x10, RZ ;  /* 0x0000001014057810 */ /* 0x000fe40007ffe0ff */
[-C--:B------:R-:W-:Y:S01]  /*2df0*/  ISETP.GE.AND P5, PT, R7, R99.reuse, PT ;  /* 0x000000630700720c */ /* 0x080fe20003fa6270 */
[----:B------:R-:W-:Y:S01]  /*2e00*/  HMMA.16816.F32.BF16 R52, R56, R50, R52 ;  /* 0x000000323834723c */ /* 0x000fe20000041834 */
[C---:B------:R-:W-:Y:S02]  /*2e10*/  ISETP.GE.AND P2, PT, R6.reuse, R100, PT ;  /* 0x000000640600720c */ /* 0x040fe40003f46270 */
[----:B------:R-:W-:-:S02]  /*2e20*/  ISETP.GE.AND P0, PT, R6, R99, PT ;  /* 0x000000630600720c */ /* 0x000fc40003f06270 */
[----:B------:R-:W-:-:S03]  /*2e30*/  IADD3 R7, R20, 0x11, RZ ;  /* 0x0000001114077810 */ /* 0x000fc60007ffe0ff */
[C---:B-1----:R-:W-:Y:S08]  /*2e40*/  HMMA.16816.F32.BF16 R64, R8.reuse, R24, R64 ;  /* 0x000000180840723c */ /* 0x042ff00000041840 */
[C---:B------:R-:W-:Y:S08]  /*2e50*/  HMMA.16816.F32.BF16 R40, R8.reuse, R26, R40 ;  /* 0x0000001a0828723c */ /* 0x040ff00000041828 */
[C---:B----4-:R-:W-:Y:S08]  /*2e60*/  HMMA.16816.F32.BF16 R36, R8.reuse, R44, R36 ;  /* 0x0000002c0824723c */ /* 0x050ff00000041824 */
[----:B------:R-:W-:Y:S01]  /*2e70*/  HMMA.16816.F32.BF16 R32, R8, R46, R32 ;  /* 0x0000002e0820723c */ /* 0x000fe20000041820 */
[----:B------:R-:W-:-:S02]  /*2e80*/  FSEL R6, R65, -INF , !P4 ;  /* 0xff80000041067808 */ /* 0x000fc40006000000 */
[----:B------:R-:W-:Y:S02]  /*2e90*/  ISETP.GE.AND P4, PT, R5, R100, PT ;  /* 0x000000640500720c */ /* 0x000fe40003f86270 */
[----:B------:R-:W-:-:S03]  /*2ea0*/  FSEL R67, R67, -INF , !P3 ;  /* 0xff80000043437808 */ /* 0x000fc60005800000 */
[C---:B--2---:R-:W-:Y:S01]  /*2eb0*/  HMMA.16816.F32.BF16 R60, R8.reuse, R12, R60 ;  /* 0x0000000c083c723c */ /* 0x044fe2000004183c */
[----:B------:R-:W-:Y:S02]  /*2ec0*/  FSEL R40, R40, -INF , !P1 ;  /* 0xff80000028287808 */ /* 0x000fe40004800000 */
[-C--:B------:R-:W-:Y:S02]  /*2ed0*/  ISETP.GE.AND P1, PT, R5, R99.reuse, PT ;  /* 0x000000630500720c */ /* 0x080fe40003f26270 */
[----:B------:R-:W-:Y:S02]  /*2ee0*/  FSEL R5, R42, -INF , !P5 ;  /* 0xff8000002a057808 */ /* 0x000fe40006800000 */
[----:B------:R-:W-:Y:S01]  /*2ef0*/  FSEL R22, R41, -INF , !P2 ;  /* 0xff80000029167808 */ /* 0x000fe20005000000 */
[----:B------:R-:W-:Y:S01]  /*2f00*/  HMMA.16816.F32.BF16 R52, R8, R14, R52 ;  /* 0x0000000e0834723c */ /* 0x000fe20000041834 */
[C---:B------:R-:W-:Y:S02]  /*2f10*/  ISETP.GE.AND P5, PT, R7.reuse, R100, PT ;  /* 0x000000640700720c */ /* 0x040fe40003fa6270 */
[----:B------:R-:W-:-:S02]  /*2f20*/  ISETP.GE.AND P2, PT, R7, R99, PT ;  /* 0x000000630700720c */ /* 0x000fc40003f46270 */
[----:B------:R-:W-:Y:S02]  /*2f30*/  IADD3 R7, R20, 0x18, RZ ;  /* 0x0000001814077810 */ /* 0x000fe40007ffe0ff */
[----:B------:R-:W-:Y:S01]  /*2f40*/  FSEL R25, R43, -INF , !P0 ;  /* 0xff8000002b197808 */ /* 0x000fe20004000000 */
[C---:B---3--:R-:W-:Y:S01]  /*2f50*/  HMMA.16816.F32.BF16 R72, R8.reuse, R16, R72 ;  /* 0x000000100848723c */ /* 0x048fe20000041848 */
[----:B------:R-:W-:Y:S02]  /*2f60*/  FSEL R36, R36, -INF , !P4 ;  /* 0xff80000024247808 */ /* 0x000fe40006000000 */
[C---:B------:R-:W-:Y:S02]  /*2f70*/  ISETP.GE.AND P0, PT, R7.reuse, R100, PT ;  /* 0x000000640700720c */ /* 0x040fe40003f06270 */
[----:B------:R-:W-:Y:S02]  /*2f80*/  ISETP.GE.AND P4, PT, R7, R99, PT ;  /* 0x000000630700720c */ /* 0x000fe40003f86270 */
[C---:B------:R-:W-:Y:S01]  /*2f90*/  IADD3 R13, R20.reuse, 0x19, RZ ;  /* 0x00000019140d7810 */ /* 0x040fe20007ffe0ff */
[----:B------:R-:W-:Y:S01]  /*2fa0*/  HMMA.16816.F32.BF16 R68, R8, R18, R68 ;  /* 0x000000120844723c */ /* 0x000fe20000041844 */
[----:B------:R-:W-:-:S02]  /*2fb0*/  IADD3 R7, R20, 0x20, RZ ;  /* 0x0000002014077810 */ /* 0x000fc40007ffe0ff */
[----:B------:R-:W-:Y:S02]  /*2fc0*/  FSEL R12, R37, -INF , !P5 ;  /* 0xff800000250c7808 */ /* 0x000fe40006800000 */
[----:B------:R-:W-:Y:S01]  /*2fd0*/  FSEL R39, R39, -INF , !P2 ;  /* 0xff80000027277808 */ /* 0x000fe20005000000 */
[----:B------:R-:W-:Y:S01]  /*2fe0*/  BAR.SYNC.DEFER_BLOCKING 0x0 ;  /* 0x0000000000007b1d */ /* 0x000fe20000010000 */
[----:B------:R-:W-:Y:S02]  /*2ff0*/  ISETP.GE.AND P5, PT, R13, R99, PT ;  /* 0x000000630d00720c */ /* 0x000fe40003fa6270 */
[----:B------:R-:W-:Y:S02]  /*3000*/  ISETP.GE.AND P2, PT, R7, R100, PT ;  /* 0x000000640700720c */ /* 0x000fe40003f46270 */
[----:B------:R-:W-:Y:S02]  /*3010*/  FSEL R45, R38, -INF , !P1 ;  /* 0xff800000262d7808 */ /* 0x000fe40004800000 */
[----:B------:R-:W-:-:S02]  /*3020*/  IADD3 R15, R20, 0x28, RZ ;  /* 0x00000028140f7810 */ /* 0x000fc40007ffe0ff */
[----:B------:R-:W-:Y:S02]  /*3030*/  ISETP.GE.AND P1, PT, R13, R100, PT ;  /* 0x000000640d00720c */ /* 0x000fe40003f26270 */
[----:B------:R-:W-:Y:S02]  /*3040*/  FSEL R24, R32, -INF , !P0 ;  /* 0xff80000020187808 */ /* 0x000fe40004000000 */
[----:B------:R-:W-:Y:S02]  /*3050*/  ISETP.GE.AND P0, PT, R7, R99, PT ;  /* 0x000000630700720c */ /* 0x000fe40003f06270 */
[----:B------:R-:W-:Y:S02]  /*3060*/  FSEL R13, R34, -INF , !P4 ;  /* 0xff800000220d7808 */ /* 0x000fe40006000000 */
[----:B------:R-:W-:Y:S02]  /*3070*/  FSEL R7, R35, -INF , !P5 ;  /* 0xff80000023077808 */ /* 0x000fe40006800000 */
[----:B------:R-:W-:-:S02]  /*3080*/  FSEL R34, R60, -INF , !P2 ;  /* 0xff8000003c227808 */ /* 0x000fc40005000000 */
[C---:B------:R-:W-:Y:S02]  /*3090*/  ISETP.GE.AND P5, PT, R15.reuse, R100, PT ;  /* 0x000000640f00720c */ /* 0x040fe40003fa6270 */
[-C--:B------:R-:W-:Y:S02]  /*30a0*/  ISETP.GE.AND P2, PT, R15, R99.reuse, PT ;  /* 0x000000630f00720c */ /* 0x080fe40003f46270 */
[----:B------:R-:W-:Y:S02]  /*30b0*/  IADD3 R15, R20, 0x30, RZ ;  /* 0x00000030140f7810 */ /* 0x000fe40007ffe0ff */
[----:B------:R-:W-:Y:S02]  /*30c0*/  FSEL R91, R52, -INF , !P5 ;  /* 0xff800000345b7808 */ /* 0x000fe40006800000 */
[----:B------:R-:W-:Y:S02]  /*30d0*/  ISETP.GE.AND P5, PT, R15, R99, PT ;  /* 0x000000630f00720c */ /* 0x000fe40003fa6270 */
[----:B------:R-:W-:-:S02]  /*30e0*/  FSEL R14, R33, -INF , !P1 ;  /* 0xff800000210e7808 */ /* 0x000fc40004800000 */
[----:B------:R-:W-:Y:S02]  /*30f0*/  FSEL R27, R74, -INF , !P5 ;  /* 0xff8000004a1b7808 */ /* 0x000fe40006800000 */
[CC--:B------:R-:W-:Y:S02]  /*3100*/  ISETP.GE.AND P5, PT, R20.reuse, R100.reuse, PT ;  /* 0x000000641400720c */ /* 0x0c0fe40003fa6270 */
[C---:B------:R-:W-:Y:S02]  /*3110*/  ISETP.GE.AND P4, PT, R21.reuse, R100, PT ;  /* 0x000000641500720c */ /* 0x040fe40003f86270 */
[----:B------:R-:W-:Y:S02]  /*3120*/  ISETP.GE.AND P1, PT, R21, R99, PT ;  /* 0x000000631500720c */ /* 0x000fe40003f26270 */
[----:B------:R-:W-:Y:S02]  /*3130*/  IADD3 R16, R20, 0x29, RZ ;  /* 0x0000002914107810 */ /* 0x000fe40007ffe0ff */
[----:B------:R-:W-:-:S02]  /*3140*/  FSEL R64, R64, -INF , !P5 ;  /* 0xff80000040407808 */ /* 0x000fc40006800000 */
[----:B------:R-:W-:Y:S02]  /*3150*/  FSEL R35, R62, -INF , !P0 ;  /* 0xff8000003e237808 */ /* 0x000fe40004000000 */
[----:B------:R-:W-:Y:S02]  /*3160*/  FSEL R90, R61, -INF , !P4 ;  /* 0xff8000003d5a7808 */ /* 0x000fe40006000000 */
[----:B------:R-:W-:Y:S02]  /*3170*/  FSEL R87, R63, -INF , !P1 ;  /* 0xff8000003f577808 */ /* 0x000fe40004800000 */
[----:B------:R-:W-:Y:S02]  /*3180*/  ISETP.GE.AND P5, PT, R96, 0x2, PT ;  /* 0x000000026000780c */ /* 0x000fe40003fa6270 */
        /* <DEDUP_REMOVED lines=14> */
[----:B------:R-:W-:Y:S02]  /*3270*/  FSEL R103, R73, -INF , !P2 ;  /* 0xff80000049677808 */ /* 0x000fe40005000000 */
[----:B------:R-:W-:Y:S02]  /*3280*/  FSEL R26, R75, -INF , !P0 ;  /* 0xff8000004b1a7808 */ /* 0x000fe40004000000 */
        /* <DEDUP_REMOVED lines=67> */
.L_x_4215:
[----:B------:R-:W-:-:S04]  /*36c0*/  LEA R0, -R2, RZ, 0x6 ;  /* 0x000000ff02007211 */ /* 0x000fc800078e31ff */
[----:B------:R-:W-:Y:S02]  /*36d0*/  SHF.R.S32.HI R2, RZ, 0x1f, R0 ;  /* 0x0000001fff027819 */ /* 0x000fe40000011400 */
.L_x_4216:
[----:B------:R-:W-:Y:S01]  /*36e0*/  ISETP.GE.AND P4, PT, R128, c[0x0][0x220], PT ;  /* 0x0000880080007a0c */ /* 0x000fe20003f86270 */
[----:B------:R-:W-:Y:S01]  /*36f0*/  BSSY B0, `(.L_x_4217) ;  /* 0x000003a000007945 */ /* 0x000fe20003800000 */
[----:B------:R-:W-:Y:S02]  /*3700*/  ISETP.GE.AND P3, PT, R119, c[0x0][0x220], PT ;  /* 0x0000880077007a0c */ /* 0x000fe40003f66270 */
[----:B------:R-:W-:Y:S02]  /*3710*/  IADD3 R11, P1, R0, R98, RZ ;  /* 0x00000062000b7210 */ /* 0x000fe40007f3e0ff */
[----:B------:R-:W-:-:S03]  /*3720*/  IADD3 R9, P0, R121, R0, RZ ;  /* 0x0000000079097210 */ /* 0x000fc60007f1e0ff */
[--C-:B------:R-:W-:Y:S02]  /*3730*/  IMAD.X R8, R2, 0x1, R97.reuse, P1 ;  /* 0x0000000102087824 */ /* 0x100fe400008e0661 */
[----:B------:R-:W-:Y:S02]  /*3740*/  IMAD.X R2, R120, 0x1, R2, P0 ;  /* 0x0000000178027824 */ /* 0x000fe400000e0602 */
[----:B------:R-:W-:Y:S01]  /*3750*/  @!P4 LEA R18, P1, R11, c[0x0][0x168], 0x1 ;  /* 0x00005a000b12ca11 */ /* 0x000fe200078208ff */
[----:B------:R1:W-:Y:S01]  /*3760*/  @P4 STS [R125+0x3000], RZ ;  /* 0x003000ff7d004388 */ /* 0x0003e20000000800 */
[-C--:B------:R-:W-:Y:S02]  /*3770*/  @!P4 IADD3 R15, P0, R9, R98.reuse, RZ ;  /* 0x00000062090fc210 */ /* 0x080fe40007f1e0ff */
[----:B------:R-:W-:Y:S01]  /*3780*/  @!P4 LEA.HI.X R19, R11, c[0x0][0x16c], R8, 0x1, P1 ;  /* 0x00005b000b13ca11 */ /* 0x000fe200008f0c08 */
[----:B------:R1:W-:Y:S01]  /*3790*/  @P4 STS [R125+0x3004], RZ ;  /* 0x003004ff7d004388 */ /* 0x0003e20000000800 */
[----:B------:R-:W-:Y:S01]  /*37a0*/  ISETP.GE.AND P1, PT, R118, c[0x0][0x220], PT ;  /* 0x0000880076007a0c */ /* 0x000fe20003f26270 */
[----:B------:R-:W-:Y:S01]  /*37b0*/  @!P4 IMAD.X R10, R2, 0x1, R97, P0 ;  /* 0x00000001020ac824 */ /* 0x000fe200000e0661 */
[----:B------:R-:W-:Y:S01]  /*37c0*/  @!P4 LEA R16, P2, R15, c[0x0][0x168], 0x1 ;  /* 0x00005a000f10ca11 */ /* 0x000fe200078408ff */
[----:B------:R1:W-:Y:S01]  /*37d0*/  @P4 STS.64 [R125+0x3008], RZ ;  /* 0x003008ff7d004388 */ /* 0x0003e20000000a00 */
[----:B------:R-:W-:-:S02]  /*37e0*/  @!P3 IADD3 R0, P0, R9, R98, RZ ;  /* 0x000000620900b210 */ /* 0x000fc40007f1e0ff */
[----:B------:R-:W-:Y:S01]  /*37f0*/  @!P4 LEA.HI.X R17, R15, c[0x0][0x16c], R10, 0x1, P2 ;  /* 0x00005b000f11ca11 */ /* 0x000fe200010f0c0a */
[----:B------:R-:W-:Y:S01]  /*3800*/  @!PT LDS RZ, [RZ] ;  /* 0x00000000fffff984 */ /* 0x000fe20000000800 */
[----:B------:R-:W-:Y:S01]  /*3810*/  @!PT LDS RZ, [RZ] ;  /* 0x00000000fffff984 */ /* 0x000fe20000000800 */
[----:B------:R-:W-:Y:S01]  /*3820*/  @!PT LDS RZ, [RZ] ;  /* 0x00000000fffff984 */ /* 0x000fe20000000800 */
[----:B------:R1:W-:Y:S01]  /*3830*/  @!P4 LDGSTS.E.BYPASS.LTC128B.128 [R125+0x3000], [R18.64] ;  /* 0x03000000127dcfae */ /* 0x0003e2000b901d48 */
[C---:B------:R-:W-:Y:S01]  /*3840*/  @!P3 LEA R30, P2, R11.reuse, c[0x0][0x168], 0x1 ;  /* 0x00005a000b1eba11 */ /* 0x040fe200078408ff */
[----:B------:R-:W-:Y:S01]  /*3850*/  @!P3 IMAD.X R15, R2, 0x1, R97, P0 ;  /* 0x00000001020fb824 */ /* 0x000fe200000e0661 */
[C---:B------:R-:W-:Y:S01]  /*3860*/  @!P3 LEA R20, P0, R0.reuse, c[0x0][0x168], 0x1 ;  /* 0x00005a000014ba11 */ /* 0x040fe200078008ff */
[----:B------:R1:W-:Y:S01]  /*3870*/  @P3 STS.128 [R125+0x4000], RZ ;  /* 0x004000ff7d003388 */ /* 0x0003e20000000c00 */
[C-C-:B------:R-:W-:Y:S02]  /*3880*/  @!P3 LEA.HI.X R31, R11.reuse, c[0x0][0x16c], R8.reuse, 0x1, P2 ;  /* 0x00005b000b1fba11 */ /* 0x140fe400010f0c08 */
[----:B------:R-:W-:Y:S02]  /*3890*/  @!P3 LEA.HI.X R21, R0, c[0x0][0x16c], R15, 0x1, P0 ;  /* 0x00005b000015ba11 */ /* 0x000fe400000f0c0f */
        /* <DEDUP_REMOVED lines=31> */
.L_x_4218:
[----:B------:R-:W-:Y:S05]  /*3a90*/  BSYNC B0 ;  /* 0x0000000000007941 */ /* 0x000fea0003800000 */
.L_x_4217:
[----:B------:R-:W0:Y:S01]  /*3aa0*/  LDGDEPBAR ;  /* 0x00000000000079af */ /* 0x000e220000000000 */
[----:B------:R-:W-:Y:S02]  /*3ab0*/  MOV R98, R11 ;  /* 0x0000000b00627202 */ /* 0x000fe40000000f00 */
[----:B------:R-:W-:Y:S02]  /*3ac0*/  MOV R97, R8 ;  /* 0x0000000800617202 */ /* 0x000fe40000000f00 */
.L_x_4214:
[----:B------:R-:W-:Y:S02]  /*3ad0*/  FMNMX.FTZ R9, R64, R6, !PT ;  /* 0x0000000640097209 */ /* 0x000fe40007810000 */
[----:B------:R-:W-:Y:S02]  /*3ae0*/  SHF.L.U32 R114, R4, 0x1, RZ ;  /* 0x0000000104727819 */ /* 0x000fe400000006ff */
        /* <DEDUP_REMOVED lines=33> */
[----:B------:R-:W-:-:S03]  /*3d00*/  FMNMX.FTZ R0, R26, R9, !PT ;  /* 0x000000091a007209 */ /* 0x000fc60007810000 */
[----:B------:R-:W1:Y:S01]  /*3d10*/  SHFL.BFLY PT, R2, R15, 0x1, 0x1f ;  /* 0x0c201f000f027f89 */ /* 0x000e6200000e0000 */
[----:B------:R-:W-:-:S04]  /*3d20*/  FMNMX.FTZ R11, R29, R0, !PT ;  /* 0x000000001d0b7209 */ /* 0x000fc80007810000 */
        /* <DEDUP_REMOVED lines=9> */
[----:B------:R-:W2:Y:S01]  /*3dc0*/  LDSM.16.MT88.4 R40, [R114+0x6000] ;  /* 0x006000007228783b */ /* 0x000ea20000004200 */
[--C-:B------:R-:W-:Y:S02]  /*3dd0*/  FFMA.FTZ R136, R64, c[0x0][0x23c], -R107.reuse ;  /* 0x00008f0040887a23 */ /* 0x100fe4000001086b */
[--C-:B------:R-:W-:Y:S01]  /*3de0*/  FFMA.FTZ R131, R6, c[0x0][0x23c], -R107.reuse ;  /* 0x00008f0006837a23 */ /* 0x100fe2000001086b */
[----:B------:R-:W-:Y:S01]  /*3df0*/  MUFU.EX2 R108, R108 ;  /* 0x0000006c006c7308 */ /* 0x000fe20000000800 */
        /* <DEDUP_REMOVED lines=9> */
[----:B-1----:R-:W-:Y:S01]  /*3e90*/  FMNMX.FTZ R0, R8, R9, !PT ;  /* 0x0000000908007209 */ /* 0x002fe20007810000 */
[----:B------:R-:W1:Y:S01]  /*3ea0*/  MUFU.EX2 R131, R131 ;  /* 0x0000008300837308 */ /* 0x000e620000000800 */
[----:B------:R-:W-:Y:S01]  /*3eb0*/  LDSM.16.MT88.4 R8, [R114+0x6400] ;  /* 0x006400007208783b */ /* 0x000fe20000004200 */
[--C-:B------:R-:W-:Y:S01]  /*3ec0*/  FFMA.FTZ R91, R91, c[0x0][0x23c], -R107.reuse ;  /* 0x00008f005b5b7a23 */ /* 0x100fe2000001086b */
[C---:B------:R-:W-:Y:S01]  /*3ed0*/  FSETP.NEU.FTZ.AND P0, PT, R0.reuse, -INF , PT ;  /* 0xff8000000000780b */ /* 0x040fe20003f1d000 */
[----:B------:R-:W-:Y:S02]  /*3ee0*/  FMUL.FTZ R30, R0, c[0x0][0x23c] ;  /* 0x00008f00001e7a20 */ /* 0x000fe40000410000 */
[--C-:B------:R-:W-:Y:S02]  /*3ef0*/  FFMA.FTZ R102, R102, c[0x0][0x23c], -R107.reuse ;  /* 0x00008f0066667a23 */ /* 0x100fe4000001086b */
[----:B------:R-:W3:Y:S01]  /*3f00*/  MUFU.EX2 R31, R31 ;  /* 0x0000001f001f7308 */ /* 0x000ee20000000800 */
[----:B------:R-:W-:Y:S01]  /*3f10*/  FSEL R30, R30, RZ, P0 ;  /* 0x000000ff1e1e7208 */ /* 0x000fe20000000000 */
[----:B------:R-:W-:-:S02]  /*3f20*/  FFMA.FTZ R103, R103, c[0x0][0x23c], -R107 ;  /* 0x00008f0067677a23 */ /* 0x000fc4000001086b */
[----:B------:R-:W-:Y:S02]  /*3f30*/  FFMA.FTZ R104, R104, c[0x0][0x23c], -R107 ;  /* 0x00008f0068687a23 */ /* 0x000fe4000001086b */
[--C-:B------:R-:W-:Y:S02]  /*3f40*/  FFMA.FTZ R106, R66, c[0x0][0x23c], -R30.reuse ;  /* 0x00008f00426a7a23 */ /* 0x100fe4000001081e */
[--C-:B------:R-:W-:Y:S01]  /*3f50*/  FFMA.FTZ R109, R67, c[0x0][0x23c], -R30.reuse ;  /* 0x00008f00436d7a23 */ /* 0x100fe2000001081e */
[----:B-1----:R-:W-:Y:S01]  /*3f60*/  F2FP.BF16.PACK_AB R80, R131, R136 ;  /* 0x000000888350723e */ /* 0x002fe200000010ff */
[--C-:B------:R-:W-:Y:S01]  /*3f70*/  FFMA.FTZ R134, R5, c[0x0][0x23c], -R30.reuse ;  /* 0x00008f0005867a23 */ /* 0x100fe2000001081e */
[----:B------:R-:W1:Y:S01]  /*3f80*/  LDSM.16.MT88.4 R64, [R112+0x7000] ;  /* 0x007000007040783b */ /* 0x000e620000004200 */
[--C-:B------:R-:W-:Y:S01]  /*3f90*/  FFMA.FTZ R33, R25, c[0x0][0x23c], -R30.reuse ;  /* 0x00008f0019217a23 */ /* 0x100fe2000001081e */
[----:B------:R-:W-:Y:S01]  /*3fa0*/  MUFU.EX2 R106, R106 ;  /* 0x0000006a006a7308 */ /* 0x000fe20000000800 */
[--C-:B------:R-:W-:Y:S01]  /*3fb0*/  FFMA.FTZ R24, R45, c[0x0][0x23c], -R30.reuse ;  /* 0x00008f002d187a23 */ /* 0x100fe2000001081e */
[----:B---3--:R-:W-:Y:S01]  /*3fc0*/  F2FP.BF16.PACK_AB R82, R31, R108 ;  /* 0x0000006c1f52723e */ /* 0x008fe200000010ff */
[----:B------:R-:W-:-:S02]  /*3fd0*/  FFMA.FTZ R25, R39, c[0x0][0x23c], -R30 ;  /* 0x00008f0027197a23 */ /* 0x000fc4000001081e */
[----:B------:R-:W-:-:S03]  /*3fe0*/  FFMA.FTZ R22, R13, c[0x0][0x23c], -R30 ;  /* 0x00008f000d167a23 */ /* 0x000fc6000001081e */
[----:B------:R-:W3:Y:S01]  /*3ff0*/  MUFU.EX2 R109, R109 ;  /* 0x0000006d006d7308 */ /* 0x000ee20000000800 */
[--C-:B------:R-:W-:Y:S01]  /*4000*/  FFMA.FTZ R3, R7, c[0x0][0x23c], -R30.reuse ;  /* 0x00008f0007037a23 */ /* 0x100fe2000001081e */
[----:B------:R-:W4:Y:S01]  /*4010*/  LDSM.16.MT88.4 R12, [R114+0x7400] ;  /* 0x00740000720c783b */ /* 0x000f220000004200 */
[--C-:B------:R-:W-:Y:S02]  /*4020*/  FFMA.FTZ R92, R35, c[0x0][0x23c], -R30.reuse ;  /* 0x00008f00235c7a23 */ /* 0x100fe4000001081e */
[--C-:B------:R-:W-:Y:S02]  /*4030*/  FFMA.FTZ R87, R87, c[0x0][0x23c], -R30.reuse ;  /* 0x00008f0057577a23 */ /* 0x100fe4000001081e */
[--C-:B------:R-:W-:Y:S01]  /*4040*/  FFMA.FTZ R35, R95, c[0x0][0x23c], -R30.reuse ;  /* 0x00008f005f237a23 */ /* 0x100fe2000001081e */
[----:B------:R-:W-:Y:S01]  /*4050*/  MUFU.EX2 R134, R134 ;  /* 0x0000008600867308 */ /* 0x000fe20000000800 */
[----:B------:R-:W-:Y:S02]  /*4060*/  FFMA.FTZ R34, R101, c[0x0][0x23c], -R30 ;  /* 0x00008f0065227a23 */ /* 0x000fe4000001081e */
[----:B------:R-:W-:Y:S01]  /*4070*/  FADD.FTZ R131, R136, R131 ;  /* 0x0000008388837221 */ /* 0x000fe20000010000 */
[----:B------:R-:W-:Y:S01]  /*4080*/  LEA R136, P0, R98, c[0x0][0x168], 0x1 ;  /* 0x00005a0062887a11 */ /* 0x000fe200078008ff */
[----:B------:R-:W-:-:S02]  /*4090*/  FFMA.FTZ R105, R105, c[0x0][0x23c], -R107 ;  /* 0x00008f0069697a23 */ /* 0x000fc4000001086b */
[----:B------:R-:W-:Y:S01]  /*40a0*/  FADD.FTZ R108, R108, R131 ;  /* 0x000000836c6c7221 */ /* 0x000fe20000010000 */
[----:B------:R-:W5:Y:S01]  /*40b0*/  MUFU.EX2 R33, R33 ;  /* 0x0000002100217308 */ /* 0x000f620000000800 */
[----:B---3--:R-:W-:Y:S01]  /*40c0*/  F2FP.BF16.PACK_AB R81, R109, R106 ;  /* 0x0000006a6d51723e */ /* 0x008fe200000010ff */
[----:B------:R-:W-:Y:S01]  /*40d0*/  FFMA.FTZ R27, R27, c[0x0][0x23c], -R30 ;  /* 0x00008f001b1b7a23 */ /* 0x000fe2000001081e */
[----:B------:R-:W-:Y:S01]  /*40e0*/  LEA.HI.X R135, R98, c[0x0][0x16c], R97, 0x1, P0 ;  /* 0x00005b0062877a11 */ /* 0x000fe200000f0c61 */
[----:B------:R-:W-:Y:S02]  /*40f0*/  FADD.FTZ R31, R31, R108 ;  /* 0x0000006c1f1f7221 */ /* 0x000fe40000010000 */
[--C-:B------:R-:W-:Y:S02]  /*4100*/  FFMA.FTZ R26, R26, c[0x0][0x23c], -R30.reuse ;  /* 0x00008f001a1a7a23 */ /* 0x100fe4000001081e */
[----:B------:R-:W-:Y:S01]  /*4110*/  MUFU.EX2 R32, R32 ;  /* 0x0000002000207308 */ /* 0x000fe20000000800 */
[----:B------:R-:W-:-:S02]  /*4120*/  FFMA.FTZ R29, R29, c[0x0][0x23c], -R30 ;  /* 0x00008f001d1d7a23 */ /* 0x000fc4000001081e */
[----:B------:R-:W-:Y:S02]  /*4130*/  FFMA.FTZ R108, R28, c[0x0][0x23c], -R30 ;  /* 0x00008f001c6c7a23 */ /* 0x000fe4000001081e */
[----:B------:R-:W-:Y:S01]  /*4140*/  FADD.FTZ R109, R106, R109 ;  /* 0x0000006d6a6d7221 */ /* 0x000fe20000010000 */
[----:B-----5:R-:W-:Y:S02]  /*4150*/  F2FP.BF16.PACK_AB R83, R33, R134 ;  /* 0x000000862153723e */ /* 0x020fe400000010ff */
[----:B------:R-:W3:Y:S01]  /*4160*/  MUFU.EX2 R23, R23 ;  /* 0x0000001700177308 */ /* 0x000ee20000000800 */
[----:B------:R-:W-:-:S04]  /*4170*/  FADD.FTZ R134, R134, R109 ;  /* 0x0000006d86867221 */ /* 0x000fc80000010000 */
[----:B------:R-:W-:Y:S01]  /*4180*/  FADD.FTZ R33, R33, R134 ;  /* 0x0000008621217221 */ /* 0x000fe20000010000 */
[C---:B--2---:R-:W-:Y:S02]  /*4190*/  HMMA.16816.F32.BF16 R36, R80.reuse, R40, RZ ;  /* 0x000000285024723c */ /* 0x044fe400000418ff */
[----:B------:R-:W-:Y:S06]  /*41a0*/  MUFU.EX2 R21, R21 ;  /* 0x0000001500157308 */ /* 0x000fec0000000800 */
[----:B------:R-:W-:Y:S02]  /*41b0*/  HMMA.16816.F32.BF16 R40, R80, R42, RZ ;  /* 0x0000002a5028723c */ /* 0x000fe400000418ff */
[----:B------:R-:W2:Y:S01]  /*41c0*/  MUFU.EX2 R20, R20 ;  /* 0x0000001400147308 */ /* 0x000ea20000000800 */
[----:B---3--:R-:W-:Y:S01]  /*41d0*/  F2FP.BF16.PACK_AB R4, R23, R32 ;  /* 0x000000201704723e */ /* 0x008fe200000010ff */
[----:B------:R-:W-:-:S04]  /*41e0*/  FADD.FTZ R32, R32, R31 ;  /* 0x0000001f20207221 */ /* 0x000fc80000010000 */
[C---:B-1----:R-:W-:Y:S01]  /*41f0*/  HMMA.16816.F32.BF16 R60, R80.reuse, R64, RZ ;  /* 0x00000040503c723c */ /* 0x042fe200000418ff */
[----:B------:R-:W-:Y:S01]  /*4200*/  FADD.FTZ R32, R23, R32 ;  /* 0x0000002017207221 */ /* 0x000fe20000010000 */
[----:B------:R-:W-:Y:S06]  /*4210*/  MUFU.EX2 R24, R24 ;  /* 0x0000001800187308 */ /* 0x000fec0000000800 */
[----:B------:R-:W-:Y:S02]  /*4220*/  HMMA.16816.F32.BF16 R64, R80, R66, RZ ;  /* 0x000000425040723c */ /* 0x000fe400000418ff */
[----:B------:R-:W1:Y:S01]  /*4230*/  MUFU.EX2 R25, R25 ;  /* 0x0000001900197308 */ /* 0x000e620000000800 */
[----:B--2---:R-:W-:Y:S01]  /*4240*/  F2FP.BF16.PACK_AB R6, R20, R21 ;  /* 0x000000151406723e */ /* 0x004fe200000010ff */
[----:B------:R-:W-:-:S04]  /*4250*/  FADD.FTZ R21, R21, R32 ;  /* 0x0000002015157221 */ /* 0x000fc80000010000 */
[C---:B------:R-:W-:Y:S01]  /*4260*/  HMMA.16816.F32.BF16 R68, R80.reuse, R72, RZ ;  /* 0x000000485044723c */ /* 0x040fe200000418ff */
[----:B------:R-:W-:Y:S01]  /*4270*/  FADD.FTZ R21, R20, R21 ;  /* 0x0000001514157221 */ /* 0x000fe20000010000 */
[----:B------:R-:W-:Y:S06]  /*4280*/  MUFU.EX2 R22, R22 ;  /* 0x0000001600167308 */ /* 0x000fec0000000800 */
[----:B------:R-:W-:Y:S02]  /*4290*/  HMMA.16816.F32.BF16 R72, R80, R74, RZ ;  /* 0x0000004a5048723c */ /* 0x000fe400000418ff */
[----:B------:R-:W2:Y:S01]  /*42a0*/  MUFU.EX2 R3, R3 ;  /* 0x0000000300037308 */ /* 0x000ea20000000800 */
[----:B-1----:R-:W-:Y:S01]  /*42b0*/  F2FP.BF16.PACK_AB R5, R25, R24 ;  /* 0x000000181905723e */ /* 0x002fe200000010ff */
[----:B------:R-:W-:-:S04]  /*42c0*/  FADD.FTZ R24, R24, R33 ;  /* 0x0000002118187221 */ /* 0x000fc80000010000 */
[C---:B------:R-:W-:Y:S01]  /*42d0*/  HMMA.16816.F32.BF16 R44, R80.reuse, R48, RZ ;  /* 0x00000030502c723c */ /* 0x040fe200000418ff */
[----:B------:R-:W-:Y:S01]  /*42e0*/  FADD.FTZ R25, R25, R24 ;  /* 0x0000001819197221 */ /* 0x000fe20000010000 */
[----:B------:R-:W-:Y:S06]  /*42f0*/  MUFU.EX2 R94, R94 ;  /* 0x0000005e005e7308 */ /* 0x000fec0000000800 */
[----:B------:R-:W-:Y:S01]  /*4300*/  HMMA.16816.F32.BF16 R52, R80, R56, RZ ;  /* 0x000000385034723c */ /* 0x000fe200000418ff */
[----:B--2---:R-:W-:Y:S01]  /*4310*/  F2FP.BF16.PACK_AB R7, R3, R22 ;  /* 0x000000160307723e */ /* 0x004fe200000010ff */
[----:B------:R-:W1:Y:S01]  /*4320*/  MUFU.EX2 R93, R93 ;  /* 0x0000005d005d7308 */ /* 0x000e620000000800 */
[----:B------:R-:W-:-:S05]  /*4330*/  FADD.FTZ R22, R22, R25 ;  /* 0x0000001916167221 */ /* 0x000fca0000010000 */
[----:B------:R-:W-:Y:S01]  /*4340*/  HMMA.16816.F32.BF16 R48, R80, R50, RZ ;  /* 0x000000325030723c */ /* 0x000fe200000418ff */
[----:B------:R-:W-:Y:S01]  /*4350*/  FADD.FTZ R3, R3, R22 ;  /* 0x0000001603037221 */ /* 0x000fe20000010000 */
[----:B------:R-:W-:Y:S06]  /*4360*/  MUFU.EX2 R91, R91 ;  /* 0x0000005b005b7308 */ /* 0x000fec0000000800 */
[C---:B------:R-:W-:Y:S02]  /*4370*/  HMMA.16816.F32.BF16 R36, R4.reuse, R8, R36 ;  /* 0x000000080424723c */ /* 0x040fe40000041824 */
[----:B------:R-:W-:Y:S06]  /*4380*/  MUFU.EX2 R90, R90 ;  /* 0x0000005a005a7308 */ /* 0x000fec0000000800 */
[----:B------:R-:W-:Y:S01]  /*4390*/  HMMA.16816.F32.BF16 R40, R4, R10, R40 ;  /* 0x0000000a0428723c */ /* 0x000fe20000041828 */
[----:B------:R-:W2:Y:S01]  /*43a0*/  LDSM.16.MT88.4 R8, [R112+0x7400] ;  /* 0x007400007008783b */ /* 0x000ea20000004200 */
[----:B------:R-:W-:Y:S06]  /*43b0*/  MUFU.EX2 R92, R92 ;  /* 0x0000005c005c7308 */ /* 0x000fec0000000800 */
[----:B------:R-:W-:Y:S02]  /*43c0*/  HMMA.16816.F32.BF16 R56, R80, R58, RZ ;  /* 0x0000003a5038723c */ /* 0x000fe400000418ff */
[----:B------:R-:W3:Y:S06]  /*43d0*/  MUFU.EX2 R87, R87 ;  /* 0x0000005700577308 */ /* 0x000eec0000000800 */
[C---:B------:R-:W-:Y:S02]  /*43e0*/  HMMA.16816.F32.BF16 R44, R4.reuse, R16, R44 ;  /* 0x00000010042c723c */ /* 0x040fe4000004182c */
[----:B------:R-:W-:Y:S06]  /*43f0*/  MUFU.EX2 R35, R35 ;  /* 0x0000002300237308 */ /* 0x000fec0000000800 */
[C---:B------:R-:W-:Y:S01]  /*4400*/  HMMA.16816.F32.BF16 R48, R4.reuse, R18, R48 ;  /* 0x000000120430723c */ /* 0x040fe20000041830 */
[----:B------:R-:W-:Y:S01]  /*4410*/  LDSM.16.MT88.4 R16, [R114+0x6c00] ;  /* 0x006c00007210783b */ /* 0x000fe20000004200 */
[----:B------:R-:W5:Y:S06]  /*4420*/  MUFU.EX2 R34, R34 ;  /* 0x0000002200227308 */ /* 0x000f6c0000000800 */
[C---:B----4-:R-:W-:Y:S02]  /*4430*/  HMMA.16816.F32.BF16 R52, R4.reuse, R12, R52 ;  /* 0x0000000c0434723c */ /* 0x050fe40000041834 */
[----:B------:R-:W-:Y:S06]  /*4440*/  MUFU.EX2 R102, R102 ;  /* 0x0000006600667308 */ /* 0x000fec0000000800 */
[C---:B------:R-:W-:Y:S01]  /*4450*/  HMMA.16816.F32.BF16 R56, R4.reuse, R14, R56 ;  /* 0x0000000e0438723c */ /* 0x040fe20000041838 */
[----:B------:R-:W-:Y:S01]  /*4460*/  LDSM.16.MT88.4 R12, [R112+0x6c00] ;  /* 0x006c0000700c783b */ /* 0x000fe20000004200 */
[----:B------:R-:W4:Y:S06]  /*4470*/  MUFU.EX2 R103, R103 ;  /* 0x0000006700677308 */ /* 0x000f2c0000000800 */
[C---:B--2---:R-:W-:Y:S02]  /*4480*/  HMMA.16816.F32.BF16 R60, R4.reuse, R8, R60 ;  /* 0x00000008043c723c */ /* 0x044fe4000004183c */
[----:B------:R-:W-:Y:S06]  /*4490*/  MUFU.EX2 R104, R104 ;  /* 0x0000006800687308 */ /* 0x000fec0000000800 */
[C---:B------:R-:W-:Y:S01]  /*44a0*/  HMMA.16816.F32.BF16 R64, R4.reuse, R10, R64 ;  /* 0x0000000a0440723c */ /* 0x040fe20000041840 */
[----:B------:R-:W2:Y:S01]  /*44b0*/  LDSM.16.MT88.4 R8, [R114+0x8400] ;  /* 0x008400007208783b */ /* 0x000ea20000004200 */
[----:B------:R-:W-:Y:S08]  /*44c0*/  MUFU.EX2 R105, R105 ;  /* 0x0000006900697308 */ /* 0x000ff00000000800 */
[----:B------:R-:W-:Y:S08]  /*44d0*/  MUFU.EX2 R27, R27 ;  /* 0x0000001b001b7308 */ /* 0x000ff00000000800 */
[----:B------:R-:W1:Y:S08]  /*44e0*/  MUFU.EX2 R26, R26 ;  /* 0x0000001a001a7308 */ /* 0x000e700000000800 */
[----:B------:R-:W-:Y:S08]  /*44f0*/  MUFU.EX2 R29, R29 ;  /* 0x0000001d001d7308 */ /* 0x000ff00000000800 */
[----:B------:R-:W1:Y:S01]  /*4500*/  MUFU.EX2 R108, R108 ;  /* 0x0000006c006c7308 */ /* 0x000e620000000800 */
[C---:B--2---:R-:W-:Y:S08]  /*4510*/  HMMA.16816.F32.BF16 R68, R4.reuse, R8, R68 ;  /* 0x000000080444723c */ /* 0x044ff00000041844 */
[----:B------:R-:W-:Y:S01]  /*4520*/  HMMA.16816.F32.BF16 R72, R4, R10, R72 ;  /* 0x0000000a0448723c */ /* 0x000fe20000041848 */
[----:B------:R-:W2:Y:S07]  /*4530*/  LDSM.16.MT88.4 R8, [R112+0x8000] ;  /* 0x008000007008783b */ /* 0x000eae0000004200 */
[C---:B--2---:R-:W-:Y:S08]  /*4540*/  HMMA.16816.F32.BF16 R76, R80.reuse, R8, RZ ;  /* 0x00000008504c723c */ /* 0x044ff000000418ff */
[----:B------:R-:W-:Y:S01]  /*4550*/  HMMA.16816.F32.BF16 R80, R80, R10, RZ ;  /* 0x0000000a5050723c */ /* 0x000fe200000418ff */
[----:B------:R-:W2:Y:S11]  /*4560*/  LDSM.16.MT88.4 R8, [R112+0x8400] ;  /* 0x008400007008783b */ /* 0x000eb60000004200 */
[----:B------:R-:W-:Y:S04]  /*4570*/  @!UPT UIADD3 URZ, URZ, URZ, URZ ;  /* 0x0000003f3f3ff290 */ /* 0x000fe8000fffe03f */
[C---:B--2---:R-:W-:Y:S08]  /*4580*/  HMMA.16816.F32.BF16 R76, R4.reuse, R8, R76 ;  /* 0x00000008044c723c */ /* 0x044ff0000004184c */
[----:B------:R-:W-:Y:S01]  /*4590*/  HMMA.16816.F32.BF16 R80, R4, R10, R80 ;  /* 0x0000000a0450723c */ /* 0x000fe20000041850 */
[----:B------:R-:W2:Y:S06]  /*45a0*/  LDSM.16.MT88.4 R8, [R114+0x6800] ;  /* 0x006800007208783b */ /* 0x000eac0000004200 */
[----:B-1----:R-:W-:-:S02]  /*45b0*/  F2FP.BF16.PACK_AB R4, R93, R94 ;  /* 0x0000005e5d04723e */ /* 0x002fc400000010ff */
[C---:B---3--:R-:W-:Y:S01]  /*45c0*/  F2FP.BF16.PACK_AB R5, R87.reuse, R92 ;  /* 0x0000005c5705723e */ /* 0x048fe200000010ff */
[----:B------:R-:W-:Y:S01]  /*45d0*/  FADD.FTZ R92, R92, R3 ;  /* 0x000000035c5c7221 */ /* 0x000fe20000010000 */
[----:B------:R-:W-:Y:S02]  /*45e0*/  F2FP.BF16.PACK_AB R6, R90, R91 ;  /* 0x0000005b5a06723e */ /* 0x000fe400000010ff */
[----:B-----5:R-:W-:Y:S01]  /*45f0*/  F2FP.BF16.PACK_AB R7, R34, R35 ;  /* 0x000000232207723e */ /* 0x020fe200000010ff */
[----:B------:R-:W-:-:S04]  /*4600*/  FADD.FTZ R92, R87, R92 ;  /* 0x0000005c575c7221 */ /* 0x000fc80000010000 */
[----:B------:R-:W-:-:S04]  /*4610*/  FADD.FTZ R35, R35, R92 ;  /* 0x0000005c23237221 */ /* 0x000fc80000010000 */
[----:B------:R-:W-:Y:S01]  /*4620*/  FADD.FTZ R34, R34, R35 ;  /* 0x0000002322227221 */ /* 0x000fe20000010000 */
[C---:B--2---:R-:W-:Y:S08]  /*4630*/  HMMA.16816.F32.BF16 R36, R4.reuse, R8, R36 ;  /* 0x000000080424723c */ /* 0x044ff00000041824 */
        /* <DEDUP_REMOVED lines=17> */
[----:B----4-:R-:W-:-:S02]  /*4750*/  F2FP.BF16.PACK_AB R4, R103, R102 ;  /* 0x000000666704723e */ /* 0x010fc400000010ff */
        /* <DEDUP_REMOVED lines=27> */
[----:B-1----:R-:W-:Y:S03]  /*4910*/  HMMA.16816.F32.BF16 R76, R4, R8, R76 ;  /* 0x00000008044c723c */ /* 0x002fe6000004184c */
[----:B------:R-:W-:-:S05]  /*4920*/  FADD.FTZ R109, R105, R104 ;  /* 0x00000068696d7221 */ /* 0x000fca0000010000 */
        /* <DEDUP_REMOVED lines=64> */
.L_x_4220:
[----:B------:R-:W-:-:S04]  /*4d30*/  LEA R7, -R86, RZ, 0x6 ;  /* 0x000000ff56077211 */ /* 0x000fc800078e31ff */
[----:B------:R-:W-:Y:S02]  /*4d40*/  SHF.R.S32.HI R3, RZ, 0x1f, R7 ;  /* 0x0000001fff037819 */ /* 0x000fe40000011407 */
.L_x_4221:
[----:B------:R-:W-:Y:S02]  /*4d50*/  ISETP.GE.AND P4, PT, R128, c[0x0][0x220], PT ;  /* 0x0000880080007a0c */ /* 0x000fe40003f86270 */
[----:B------:R-:W-:Y:S02]  /*4d60*/  ISETP.GE.AND P3, PT, R119, c[0x0][0x220], PT ;  /* 0x0000880077007a0c */ /* 0x000fe40003f66270 */
[----:B------:R-:W-:Y:S02]  /*4d70*/  ISETP.GE.AND P2, PT, R118, c[0x0][0x220], PT ;  /* 0x0000880076007a0c */ /* 0x000fe40003f46270 */
[C---:B------:R-:W-:Y:S02]  /*4d80*/  LEA R110, P0, R7.reuse, R110, 0x1 ;  /* 0x0000006e076e7211 */ /* 0x040fe400078008ff */
[----:B------:R-:W-:Y:S02]  /*4d90*/  IADD3 R5, P1, R130, R7, RZ ;  /* 0x0000000782057210 */ /* 0x000fe40007f3e0ff */
[----:B------:R-:W-:-:S03]  /*4da0*/  LEA.HI.X R111, R7, R111, R3, 0x1, P0 ;  /* 0x0000006f076f7211 */ /* 0x000fc600000f0c03 */
[----:B------:R-:W-:Y:S01]  /*4db0*/  @!P4 IMAD.MOV.U32 R6, RZ, RZ, c[0x0][0x1a4] ;  /* 0x00006900ff06c624 */ /* 0x000fe200078e00ff */
[C---:B------:R-:W-:Y:S01]  /*4dc0*/  @!P4 LEA R10, P0, R86.reuse, R110, 0x6 ;  /* 0x0000006e560ac211 */ /* 0x040fe200078030ff */
[----:B------:R-:W-:Y:S01]  /*4dd0*/  @P4 STS [R125+0x6000], RZ ;  /* 0x006000ff7d004388 */ /* 0x000fe20000000800 */
[CC--:B------:R-:W-:Y:S02]  /*4de0*/  @!P3 IADD3 R4, P5, R7.reuse, R88.reuse, RZ ;  /* 0x000000580704b210 */ /* 0x0c0fe40007fbe0ff */
[----:B------:R-:W-:Y:S01]  /*4df0*/  @!P4 LEA.HI.X R11, R86, R111, R6, 0x6, P0 ;  /* 0x0000006f560bc211 */ /* 0x000fe200000f3406 */
[----:B------:R-:W-:Y:S01]  /*4e00*/  @P4 STS [R125+0x6004], RZ ;  /* 0x006004ff7d004388 */ /* 0x000fe20000000800 */
[-C--:B------:R-:W-:Y:S01]  /*4e10*/  @!P2 IADD3 R6, P0, R7, R88.reuse, RZ ;  /* 0x000000580706a210 */ /* 0x080fe20007f1e0ff */
[----:B------:R-:W-:Y:S01]  /*4e20*/  IMAD.X R7, R127, 0x1, R3, P1 ;  /* 0x000000017f077824 */ /* 0x000fe200008e0603 */
[-C--:B------:R-:W-:Y:S01]  /*4e30*/  @!P3 IADD3 R8, P1, R5, R88.reuse, RZ ;  /* 0x000000580508b210 */ /* 0x080fe20007f3e0ff */
[C-C-:B------:R-:W-:Y:S01]  /*4e40*/  @!P3 IMAD.X R9, R3.reuse, 0x1, R84.reuse, P5 ;  /* 0x000000010309b824 */ /* 0x140fe200028e0654 */
[----:B------:R-:W-:Y:S01]  /*4e50*/  @!P3 LEA R16, P5, R4, c[0x0][0x170], 0x1 ;  /* 0x00005c000410ba11 */ /* 0x000fe200078a08ff */
[--C-:B------:R-:W-:Y:S01]  /*4e60*/  @!P2 IMAD.X R3, R3, 0x1, R84.reuse, P0 ;  /* 0x000000010303a824 */ /* 0x100fe200000e0654 */
[----:B------:R-:W-:Y:S01]  /*4e70*/  @!P2 IADD3 R5, P0, R5, R88, RZ ;  /* 0x000000580505a210 */ /* 0x000fe20007f1e0ff */
[C-C-:B------:R-:W-:Y:S01]  /*4e80*/  @!P3 IMAD.X R13, R7.reuse, 0x1, R84.reuse, P1 ;  /* 0x00000001070db824 */ /* 0x140fe200008e0654 */
[----:B------:R-:W-:Y:S01]  /*4e90*/  @!P2 LEA R14, P1, R6, c[0x0][0x170], 0x1 ;  /* 0x00005c00060eaa11 */ /* 0x000fe200078208ff */
[----:B------:R-:W-:Y:S01]  /*4ea0*/  @P4 STS.64 [R125+0x6008], RZ ;  /* 0x006008ff7d004388 */ /* 0x000fe20000000a00 */
[----:B------:R-:W-:Y:S01]  /*4eb0*/  @!P3 LEA.HI.X R17, R4, c[0x0][0x174], R9, 0x1, P5 ;  /* 0x00005d000411ba11 */ /* 0x000fe200028f0c09 */
[----:B------:R-:W-:Y:S01]  /*4ec0*/  @!P2 IMAD.X R84, R7, 0x1, R84, P0 ;  /* 0x000000010754a824 */ /* 0x000fe200000e0654 */
[----:B------:R-:W-:Y:S01]  /*4ed0*/  @!P2 LEA.HI.X R15, R6, c[0x0][0x174], R3, 0x1, P1 ;  /* 0x00005d00060faa11 */ /* 0x000fe200008f0c03 */
[----:B------:R-:W-:Y:S01]  /*4ee0*/  @!PT LDS RZ, [RZ] ;  /* 0x00000000fffff984 */ /* 0x000fe20000000800 */
[----:B------:R-:W-:Y:S01]  /*4ef0*/  @!PT LDS RZ, [RZ] ;  /* 0x00000000fffff984 */ /* 0x000fe20000000800 */
[----:B------:R-:W-:Y:S01]  /*4f00*/  @!PT LDS RZ, [RZ] ;  /* 0x00000000fffff984 */ /* 0x000fe20000000800 */
[----:B------:R1:W-:Y:S01]  /*4f10*/  @!P4 LDGSTS.E.BYPASS.LTC128B.128 [R125+0x6000], [R110.64] ;  /* 0x060000006e7dcfae */ /* 0x0003e2000b901d48 */
[----:B------:R-:W-:-:S02]  /*4f20*/  @!P3 LEA R26, P1, R8, c[0x0][0x170], 0x1 ;  /* 0x00005c00081aba11 */ /* 0x000fc400078208ff */
[C---:B------:R-:W-:Y:S01]  /*4f30*/  @!P2 LEA R24, P0, R5.reuse, c[0x0][0x170], 0x1 ;  /* 0x00005c000518aa11 */ /* 0x040fe200078008ff */
[----:B------:R-:W-:Y:S01]  /*4f40*/  @P3 STS.128 [R125+0x7000], RZ ;  /* 0x007000ff7d003388 */ /* 0x000fe20000000c00 */
[----:B------:R-:W-:Y:S02]  /*4f50*/  @!P3 LEA.HI.X R27, R8, c[0x0][0x174], R13, 0x1, P1 ;  /* 0x00005d00081bba11 */ /* 0x000fe400008f0c0d */
[----:B------:R-:W-:Y:S01]  /*4f60*/  @!P2 LEA.HI.X R25, R5, c[0x0][0x174], R84, 0x1, P0 ;  /* 0x00005d000519aa11 */ /* 0x000fe200000f0c54 */
        /* <DEDUP_REMOVED lines=26> */
[----:B------:R-:W5:Y:S04]  /*5110*/  LDSM.16.M88.4 R20, [R116+0x3400] ;  /* 0x003400007414783b */ /* 0x000f680000000200 */
[----:B------:R-:W-:Y:S04]  /*5120*/  LDSM.16.M88.4 R84, [R115] ;  /* 0x000000007354783b */ /* 0x000fe80000000200 */
[----:B--2---:R-:W2:Y:S04]  /*5130*/  LDSM.16.M88.4 R16, [R113+0x3000] ;  /* 0x003000007110783b */ /* 0x004ea80000000200 */
[----:B---3--:R-:W3:Y:S04]  /*5140*/  LDSM.16.M88.4 R12, [R116+0x3800] ;  /* 0x00380000740c783b */ /* 0x008ee80000000200 */
[----:B----4-:R-:W4:Y:S04]  /*5150*/  LDSM.16.M88.4 R8, [R113+0x3400] ;  /* 0x003400007108783b */ /* 0x010f280000000200 */
[----:B------:R-:W2:Y:S04]  /*5160*/  LDSM.16.M88.4 R88, [R116+0x3c00] ;  /* 0x003c00007458783b */ /* 0x000ea80000000200 */
[----:B------:R-:W2:Y:S04]  /*5170*/  LDSM.16.M88.4 R92, [R113+0x3800] ;  /* 0x00380000715c783b */ /* 0x000ea80000000200 */
[----:B------:R-:W3:Y:S04]  /*5180*/  S2R R3, SR_TID.X ;  /* 0x0000000000037919 */ /* 0x000ee80000002100 */
[----:B------:R-:W0:Y:S01]  /*5190*/  LDGDEPBAR ;  /* 0x00000000000079af */ /* 0x000e220000000000 */
[C---:B-1----:R-:W-:Y:S08]  /*51a0*/  HMMA.16816.F32.BF16 R32, R4.reuse, R28, RZ ;  /* 0x0000001c0420723c */ /* 0x042ff000000418ff */
[C---:B------:R-:W-:Y:S08]  /*51b0*/  HMMA.16816.F32.BF16 R28, R4.reuse, R30, RZ ;  /* 0x0000001e041c723c */ /* 0x040ff000000418ff */
[----:B-----5:R-:W-:Y:S01]  /*51c0*/  HMMA.16816.F32.BF16 R24, R4, R20, RZ ;  /* 0x000000140418723c */ /* 0x020fe200000418ff */
[----:B---3--:R-:W-:-:S05]  /*51d0*/  IMAD.SHL.U32 R3, R3, 0x2, RZ ;  /* 0x0000000203037824 */ /* 0x008fca00078e00ff */
[----:B------:R-:W-:Y:S02]  /*51e0*/  LOP3.LUT R3, R3, 0x6, RZ, 0xc0, !PT ;  /* 0x0000000603037812 */ /* 0x000fe400078ec0ff */
[----:B------:R-:W-:Y:S03]  /*51f0*/  HMMA.16816.F32.BF16 R20, R4, R22, RZ ;  /* 0x000000160414723c */ /* 0x000fe600000418ff */
[----:B------:R-:W-:-:S05]  /*5200*/  IMAD R3, R124, 0x40, R3 ;  /* 0x000000407c037824 */ /* 0x000fca00078e0203 */
[C---:B--2---:R-:W-:Y:S08]  /*5210*/  HMMA.16816.F32.BF16 R32, R84.reuse, R16, R32 ;  /* 0x000000105420723c */ /* 0x044ff00000041820 */
[----:B------:R-:W-:Y:S08]  /*5220*/  HMMA.16816.F32.BF16 R28, R84, R18, R28 ;  /* 0x00000012541c723c */ /* 0x000ff0000004181c */
[----:B------:R-:W-:Y:S08]  /*5230*/  HMMA.16816.F32.BF16 R16, R4, R12, RZ ;  /* 0x0000000c0410723c */ /* 0x000ff000000418ff */
        /* <DEDUP_REMOVED lines=62> */
[----:B------:R-:W-:Y:S01]  /*5620*/  IADD3 R85, R3, 0x8, RZ ;  /* 0x0000000803557810 */ /* 0x000fe20007ffe0ff */
[----:B------:R-:W-:Y:S01]  /*5630*/  BAR.SYNC.DEFER_BLOCKING 0x0 ;  /* 0x0000000000007b1d */ /* 0x000fe20000010000 */
[----:B------:R-:W-:-:S02]  /*5640*/  ISETP.GE.AND P5, PT, R84, R100, PT ;  /* 0x000000645400720c */ /* 0x000fc40003fa6270 */
[-C--:B------:R-:W-:Y:S02]  /*5650*/  ISETP.GE.AND P1, PT, R84, R99.reuse, PT ;  /* 0x000000635400720c */ /* 0x080fe40003f26270 */
[-C--:B------:R-:W-:Y:S01]  /*5660*/  ISETP.GE.AND P0, PT, R85, R100.reuse, PT ;  /* 0x000000645500720c */ /* 0x080fe20003f06270 */
[C---:B--2---:R-:W-:Y:S01]  /*5670*/  HMMA.16816.F32.BF16 R16, R92.reuse, R88, R16 ;  /* 0x000000585c10723c */ /* 0x044fe20000041810 */
[----:B------:R-:W-:Y:S02]  /*5680*/  IADD3 R87, R3, 0x9, RZ ;  /* 0x0000000903577810 */ /* 0x000fe40007ffe0ff */
[----:B------:R-:W-:Y:S02]  /*5690*/  FSEL R84, R33, -INF , !P5 ;  /* 0xff80000021547808 */ /* 0x000fe40006800000 */
[----:B------:R-:W-:Y:S02]  /*56a0*/  ISETP.GE.AND P5, PT, R85, R99, PT ;  /* 0x000000635500720c */ /* 0x000fe40003fa6270 */
[----:B------:R-:W-:Y:S01]  /*56b0*/  FSEL R35, R35, -INF , !P1 ;  /* 0xff80000023237808 */ /* 0x000fe20004800000 */
[----:B------:R-:W-:Y:S01]  /*56c0*/  HMMA.16816.F32.BF16 R12, R92, R90, R12 ;  /* 0x0000005a5c0c723c */ /* 0x000fe2000004180c */
[----:B------:R-:W-:-:S02]  /*56d0*/  ISETP.GE.AND P1, PT, R87, R100, PT ;  /* 0x000000645700720c */ /* 0x000fc40003f26270 */
[----:B------:R-:W-:Y:S02]  /*56e0*/  FSEL R86, R28, -INF , !P0 ;  /* 0xff8000001c567808 */ /* 0x000fe40004000000 */
[----:B------:R-:W-:Y:S02]  /*56f0*/  IADD3 R85, R3, 0x10, RZ ;  /* 0x0000001003557810 */ /* 0x000fe40007ffe0ff */
[----:B------:R-:W-:Y:S02]  /*5700*/  ISETP.GE.AND P0, PT, R87, R99, PT ;  /* 0x000000635700720c */ /* 0x000fe40003f06270 */
[----:B------:R-:W-:Y:S02]  /*5710*/  FSEL R33, R30, -INF , !P5 ;  /* 0xff8000001e217808 */ /* 0x000fe40006800000 */
[----:B------:R-:W-:Y:S02]  /*5720*/  IADD3 R30, R3, 0x11, RZ ;  /* 0x00000011031e7810 */ /* 0x000fe40007ffe0ff */
[----:B------:R-:W-:-:S02]  /*5730*/  FSEL R28, R29, -INF , !P1 ;  /* 0xff8000001d1c7808 */ /* 0x000fc40004800000 */
[----:B------:R-:W-:Y:S02]  /*5740*/  ISETP.GE.AND P1, PT, R85, R99, PT ;  /* 0x000000635500720c */ /* 0x000fe40003f26270 */
[----:B------:R-:W-:Y:S02]  /*5750*/  FSEL R31, R31, -INF , !P0 ;  /* 0xff8000001f1f7808 */ /* 0x000fe40004000000 */
[-C--:B------:R-:W-:Y:S02]  /*5760*/  ISETP.GE.AND P0, PT, R30, R100.reuse, PT ;  /* 0x000000641e00720c */ /* 0x080fe40003f06270 */
[----:B------:R-:W-:Y:S02]  /*5770*/  IADD3 R29, R3, 0x18, RZ ;  /* 0x00000018031d7810 */ /* 0x000fe40007ffe0ff */
[----:B------:R-:W-:Y:S02]  /*5780*/  FSEL R143, R26, -INF , !P1 ;  /* 0xff8000001a8f7808 */ /* 0x000fe40004800000 */
[----:B------:R-:W-:-:S02]  /*5790*/  ISETP.GE.AND P1, PT, R29, R100, PT ;  /* 0x000000641d00720c */ /* 0x000fc40003f26270 */
[----:B------:R-:W-:Y:S02]  /*57a0*/  FSEL R144, R25, -INF , !P0 ;  /* 0xff80000019907808 */ /* 0x000fe40004000000 */
[----:B------:R-:W-:Y:S02]  /*57b0*/  ISETP.GE.AND P5, PT, R85, R100, PT ;  /* 0x000000645500720c */ /* 0x000fe40003fa6270 */
[----:B------:R-:W-:Y:S02]  /*57c0*/  IADD3 R26, R3, 0x19, RZ ;  /* 0x00000019031a7810 */ /* 0x000fe40007ffe0ff */
[----:B------:R-:W-:Y:S02]  /*57d0*/  ISETP.GE.AND P0, PT, R29, R99, PT ;  /* 0x000000631d00720c */ /* 0x000fe40003f06270 */
[----:B------:R-:W-:Y:S02]  /*57e0*/  FSEL R150, R20, -INF , !P1 ;  /* 0xff80000014967808 */ /* 0x000fe40004800000 */
[----:B------:R-:W-:-:S02]  /*57f0*/  FSEL R140, R24, -INF , !P5 ;  /* 0xff800000188c7808 */ /* 0x000fc40006800000 */
[-C--:B------:R-:W-:Y:S02]  /*5800*/  ISETP.GE.AND P1, PT, R26, R99.reuse, PT ;  /* 0x000000631a00720c */ /* 0x080fe40003f26270 */
[----:B------:R-:W-:Y:S02]  /*5810*/  FSEL R139, R22, -INF , !P0 ;  /* 0xff800000168b7808 */ /* 0x000fe40004000000 */
[----:B------:R-:W-:Y:S02]  /*5820*/  ISETP.GE.AND P5, PT, R30, R99, PT ;  /* 0x000000631e00720c */ /* 0x000fe40003fa6270 */
[C---:B------:R-:W-:Y:S02]  /*5830*/  IADD3 R22, R3.reuse, 0x21, RZ ;  /* 0x0000002103167810 */ /* 0x040fe40007ffe0ff */
[----:B------:R-:W-:Y:S02]  /*5840*/  IADD3 R24, R3, 0x20, RZ ;  /* 0x0000002003187810 */ /* 0x000fe40007ffe0ff */
[----:B------:R-:W-:-:S02]  /*5850*/  FSEL R151, R23, -INF , !P1 ;  /* 0xff80000017977808 */ /* 0x000fc40004800000 */
[----:B------:R-:W-:Y:S02]  /*5860*/  FSEL R153, R27, -INF , !P5 ;  /* 0xff8000001b997808 */ /* 0x000fe40006800000 */
[-C--:B------:R-:W-:Y:S02]  /*5870*/  ISETP.GE.AND P1, PT, R22, R100.reuse, PT ;  /* 0x000000641600720c */ /* 0x080fe40003f26270 */
[-C--:B------:R-:W-:Y:S02]  /*5880*/  ISETP.GE.AND P5, PT, R26, R100.reuse, PT ;  /* 0x000000641a00720c */ /* 0x080fe40003fa6270 */
[----:B------:R-:W-:Y:S02]  /*5890*/  ISETP.GE.AND P0, PT, R24, R100, PT ;  /* 0x000000641800720c */ /* 0x000fe40003f06270 */
[----:B------:R-:W-:Y:S02]  /*58a0*/  IADD3 R20, R3, 0x28, RZ ;  /* 0x0000002803147810 */ /* 0x000fe40007ffe0ff */
[----:B------:R-:W-:-:S02]  /*58b0*/  FSEL R106, R17, -INF , !P1 ;  /* 0xff800000116a7808 */ /* 0x000fc40004800000 */
[----:B------:R-:W-:Y:S02]  /*58c0*/  FSEL R152, R21, -INF , !P5 ;  /* 0xff80000015987808 */ /* 0x000fe40006800000 */
[----:B------:R-:W-:Y:S02]  /*58d0*/  FSEL R103, R16, -INF , !P0 ;  /* 0xff80000010677808 */ /* 0x000fe40004000000 */
[-C--:B------:R-:W-:Y:S02]  /*58e0*/  ISETP.GE.AND P1, PT, R20, R99.reuse, PT ;  /* 0x000000631400720c */ /* 0x080fe40003f26270 */
[----:B------:R-:W-:Y:S02]  /*58f0*/  ISETP.GE.AND P5, PT, R24, R99, PT ;  /* 0x000000631800720c */ /* 0x000fe40003fa6270 */
[----:B------:R-:W-:Y:S02]  /*5900*/  IADD3 R16, R3, 0x30, RZ ;  /* 0x0000003003107810 */ /* 0x000fe40007ffe0ff */
[----:B------:R-:W-:-:S02]  /*5910*/  FSEL R137, R14, -INF , !P1 ;  /* 0xff8000000e897808 */ /* 0x000fc40004800000 */
[----:B------:R-:W-:Y:S02]  /*5920*/  ISETP.GE.AND P0, PT, R22, R99, PT ;  /* 0x000000631600720c */ /* 0x000fe40003f06270 */
[----:B------:R-:W-:Y:S02]  /*5930*/  FSEL R105, R18, -INF , !P5 ;  /* 0xff80000012697808 */ /* 0x000fe40006800000 */
[-C--:B------:R-:W-:Y:S02]  /*5940*/  ISETP.GE.AND P1, PT, R16, R100.reuse, PT ;  /* 0x000000641000720c */ /* 0x080fe40003f26270 */
[----:B------:R-:W-:Y:S02]  /*5950*/  ISETP.GE.AND P5, PT, R20, R100, PT ;  /* 0x000000641400720c */ /* 0x000fe40003fa6270 */
[C---:B------:R-:W-:Y:S02]  /*5960*/  IADD3 R17, R3.reuse, 0x29, RZ ;  /* 0x0000002903117810 */ /* 0x040fe40007ffe0ff */
[----:B------:R-:W-:-:S02]  /*5970*/  IADD3 R14, R3, 0x31, RZ ;  /* 0x00000031030e7810 */ /* 0x000fc40007ffe0ff */
[----:B------:R-:W-:Y:S02]  /*5980*/  FSEL R107, R19, -INF , !P0 ;  /* 0xff800000136b7808 */ /* 0x000fe40004000000 */
[----:B------:R-:W-:Y:S02]  /*5990*/  FSEL R102, R8, -INF , !P1 ;  /* 0xff80000008667808 */ /* 0x000fe40004800000 */
[C---:B------:R-:W-:Y:S02]  /*59a0*/  ISETP.GE.AND P0, PT, R17.reuse, R100, PT ;  /* 0x000000641100720c */ /* 0x040fe40003f06270 */
[----:B------:R-:W-:Y:S02]  /*59b0*/  FSEL R134, R12, -INF , !P5 ;  /* 0xff8000000c867808 */ /* 0x000fe40006800000 */
[-C--:B------:R-:W-:Y:S02]  /*59c0*/  ISETP.GE.AND P1, PT, R14, R99.reuse, PT ;  /* 0x000000630e00720c */ /* 0x080fe40003f26270 */
[----:B------:R-:W-:-:S02]  /*59d0*/  ISETP.GE.AND P5, PT, R17, R99, PT ;  /* 0x000000631100720c */ /* 0x000fc40003fa6270 */
[----:B------:R-:W-:Y:S02]  /*59e0*/  FSEL R138, R13, -INF , !P0 ;  /* 0xff8000000d8a7808 */ /* 0x000fe40004000000 */
[----:B------:R-:W-:Y:S02]  /*59f0*/  FSEL R89, R11, -INF , !P1 ;  /* 0xff8000000b597808 */ /* 0x000fe40004800000 */
[----:B------:R-:W-:Y:S02]  /*5a00*/  ISETP.GE.AND P0, PT, R16, R99, PT ;  /* 0x000000631000720c */ /* 0x000fe40003f06270 */
[----:B------:R-:W-:Y:S02]  /*5a10*/  FSEL R101, R15, -INF , !P5 ;  /* 0xff8000000f657808 */ /* 0x000fe40006800000 */
[-C--:B------:R-:W-:Y:S02]  /*5a20*/  ISETP.GE.AND P1, PT, R3, R100.reuse, PT ;  /* 0x000000640300720c */ /* 0x080fe40003f26270 */
[----:B------:R-:W-:-:S02]  /*5a30*/  ISETP.GE.AND P5, PT, R14, R100, PT ;  /* 0x000000640e00720c */ /* 0x000fc40003fa6270 */
[----:B------:R-:W-:Y:S02]  /*5a40*/  IADD3 R12, R3, 0x38, RZ ;  /* 0x00000038030c7810 */ /* 0x000fe40007ffe0ff */
[----:B------:R-:W-:Y:S02]  /*5a50*/  FSEL R90, R10, -INF , !P0 ;  /* 0xff8000000a5a7808 */ /* 0x000fe40004000000 */
[----:B------:R-:W-:Y:S02]  /*5a60*/  FSEL R32, R32, -INF , !P1 ;  /* 0xff80000020207808 */ /* 0x000fe40004800000 */
[----:B------:R-:W-:Y:S02]  /*5a70*/  ISETP.GE.AND P0, PT, R12, R100, PT ;  /* 0x000000640c00720c */ /* 0x000fe40003f06270 */
[----:B------:R-:W-:Y:S02]  /*5a80*/  FSEL R104, R9, -INF , !P5 ;  /* 0xff80000009687808 */ /* 0x000fe40006800000 */
[----:B------:R-:W-:-:S02]  /*5a90*/  ISETP.GE.AND P1, PT, R96, 0x3, PT ;  /* 0x000000036000780c */ /* 0x000fc40003f26270 */
[-C--:B------:R-:W-:Y:S02]  /*5aa0*/  ISETP.GE.AND P5, PT, R12, R99.reuse, PT ;  /* 0x000000630c00720c */ /* 0x080fe40003fa6270 */
[C---:B------:R-:W-:Y:S02]  /*5ab0*/  IADD3 R8, R3.reuse, 0x39, RZ ;  /* 0x0000003903087810 */ /* 0x040fe40007ffe0ff */
[----:B------:R-:W-:Y:S02]  /*5ac0*/  FSEL R131, R4, -INF , !P0 ;  /* 0xff80000004837808 */ /* 0x000fe40004000000 */
[----:B------:R-:W-:Y:S02]  /*5ad0*/  ISETP.GE.AND P0, PT, R8, R100, PT ;  /* 0x000000640800720c */ /* 0x000fe40003f06270 */
[----:B------:R-:W-:Y:S02]  /*5ae0*/  FSEL R91, R6, -INF , !P5 ;  /* 0xff800000065b7808 */ /* 0x000fe40006800000 */
[----:B------:R-:W-:-:S02]  /*5af0*/  ISETP.GE.AND P5, PT, R3, R99, PT ;  /* 0x000000630300720c */ /* 0x000fc40003fa6270 */
[----:B------:R-:W-:Y:S02]  /*5b00*/  FSEL R142, R5, -INF , !P0 ;  /* 0xff800000058e7808 */ /* 0x000fe40004000000 */
[----:B------:R-:W-:Y:S02]  /*5b10*/  FSEL R5, R34, -INF , !P5 ;  /* 0xff80000022057808 */ /* 0x000fe40006800000 */
[----:B------:R-:W-:Y:S02]  /*5b20*/  LEA R136, P0, R98, c[0x0][0x168], 0x1 ;  /* 0x00005a0062887a11 */ /* 0x000fe400078008ff */
[----:B------:R-:W-:Y:S02]  /*5b30*/  ISETP.GE.AND P5, PT, R8, R99, PT ;  /* 0x000000630800720c */ /* 0x000fe40003fa6270 */
[----:B------:R-:W-:Y:S02]  /*5b40*/  LEA.HI.X R135, R98, c[0x0][0x16c], R97, 0x1, P0 ;  /* 0x00005b0062877a11 */ /* 0x000fe400000f0c61 */
[----:B------:R-:W-:Y:S01]  /*5b50*/  FSEL R96, R7, -INF , !P5 ;  /* 0xff80000007607808 */ /* 0x000fe20006800000 */
[----:B------:R-:W-:Y:S05]  /*5b60*/  @!P1 BRA `(.L_x_4222) ;  /* 0x000007d000009947 */ /* 0x000fea0003800000 */
[----:B------:R-:W-:Y:S05]  /*5b70*/  @!P6 BRA `(.L_x_4223) ;  /* 0x000003b00000e947 */ /* 0x000fea0003800000 */
[----:B------:R-:W-:Y:S01]  /*5b80*/  IABS R3, c[0x0][0x2d0] ;  /* 0x0000b40000037a13 */ /* 0x000fe20000000000 */
[----:B------:R-:W-:-:S03]  /*5b90*/  IMAD.MOV.U32 R6, RZ, RZ, RZ ;  /* 0x000000ffff067224 */ /* 0x000fc600078e00ff */
[----:B------:R-:W1:Y:S08]  /*5ba0*/  I2F.RP R10, R3 ;  /* 0x00000003000a7306 */ /* 0x000e700000209400 */
[----:B-1----:R-:W1:Y:S02]  /*5bb0*/  MUFU.RCP R8, R10 ;  /* 0x0000000a00087308 */ /* 0x002e640000001000 */
[----:B-1----:R-:W-:-:S06]  /*5bc0*/  IADD3 R8, R8, 0xffffffe, RZ ;  /* 0x0ffffffe08087810 */ /* 0x002fcc0007ffe0ff */
[----:B------:R-:W1:Y:S02]  /*5bd0*/  F2I.FTZ.U32.TRUNC.NTZ R7, R8 ;  /* 0x0000000800077305 */ /* 0x000e64000021f000 */
[----:B-1----:R-:W-:-:S04]  /*5be0*/  IMAD.MOV R4, RZ, RZ, -R7 ;  /* 0x000000ffff047224 */ /* 0x002fc800078e0a07 */
[----:B------:R-:W-:-:S04]  /*5bf0*/  IMAD R4, R4, R3, RZ ;  /* 0x0000000304047224 */ /* 0x000fc800078e02ff */
[----:B------:R-:W-:-:S04]  /*5c00*/  IMAD.HI.U32 R4, R7, R4, R6 ;  /* 0x0000000407047227 */ /* 0x000fc800078e0006 */
[----:B------:R-:W-:-:S05]  /*5c10*/  IMAD.SHL.U32 R6, R124, 0x40, RZ ;  /* 0x000000407c067824 */ /* 0x000fca00078e00ff */
[----:B------:R-:W-:Y:S02]  /*5c20*/  IABS R9, R6 ;  /* 0x0000000600097213 */ /* 0x000fe40000000000 */
[C---:B------:R-:W-:Y:S02]  /*5c30*/  IADD3 R10, R6.reuse, -0x40, RZ ;  /* 0xffffffc0060a7810 */ /* 0x040fe40007ffe0ff */
[----:B------:R-:W-:Y:S01]  /*5c40*/  LOP3.LUT R6, R6, c[0x0][0x2d0], RZ, 0x3c, !PT ;  /* 0x0000b40006067a12 */ /* 0x000fe200078e3cff */
[----:B------:R-:W-:Y:S01]  /*5c50*/  IMAD.HI.U32 R11, R4, R9, RZ ;  /* 0x00000009040b7227 */ /* 0x000fe200078e00ff */
[----:B------:R-:W-:Y:S02]  /*5c60*/  IABS R7, R10 ;  /* 0x0000000a00077213 */ /* 0x000fe40000000000 */
[----:B------:R-:W-:Y:S02]  /*5c70*/  LOP3.LUT R10, R10, c[0x0][0x2d0], RZ, 0x3c, !PT ;  /* 0x0000b4000a0a7a12 */ /* 0x000fe400078e3cff */
        /* <DEDUP_REMOVED lines=15> */
[----:B------:R-:W-:-:S02]  /*5d70*/  ISETP.GE.AND P5, PT, R6, RZ, PT ;  /* 0x000000ff0600720c */ /* 0x000fc40003fa6270 */
[----:B------:R-:W-:-:S05]  /*5d80*/  LOP3.LUT R4, RZ, c[0x0][0x2d0], RZ, 0x33, !PT ;  /* 0x0000b400ff047a12 */ /* 0x000fca00078e33ff */
        /* <DEDUP_REMOVED lines=26> */
.L_x_4223:
[----:B------:R-:W-:-:S05]  /*5f30*/  IMAD.MOV.U32 R7, RZ, RZ, c[0x0][0x198] ;  /* 0x00006600ff077624 */ /* 0x000fca00078e00ff */
[----:B------:R-:W-:-:S04]  /*5f40*/  LEA R7, -R7, RZ, 0x6 ;  /* 0x000000ff07077211 */ /* 0x000fc800078e31ff */
[----:B------:R-:W-:Y:S02]  /*5f50*/  SHF.R.S32.HI R4, RZ, 0x1f, R7 ;  /* 0x0000001fff047819 */ /* 0x000fe40000011407 */
.L_x_4224:
[C---:B------:R-:W-:Y:S01]  /*5f60*/  LEA R136, P0, R7.reuse, R136, 0x1 ;  /* 0x0000008807887211 */ /* 0x040fe200078008ff */
[----:B------:R1:W-:Y:S01]  /*5f70*/  @P4 STS [R125+0x3000], RZ ;  /* 0x003000ff7d004388 */ /* 0x0003e20000000800 */
[----:B------:R-:W-:Y:S02]  /*5f80*/  BSSY B0, `(.L_x_4225) ;  /* 0x000003a000007945 */ /* 0x000fe40003800000 */
[----:B------:R-:W-:Y:S01]  /*5f90*/  LEA.HI.X R135, R7, R135, R4, 0x1, P0 ;  /* 0x0000008707877211 */ /* 0x000fe200000f0c04 */
[----:B------:R-:W-:Y:S01]  /*5fa0*/  @!P4 IMAD.MOV.U32 R8, RZ, RZ, R136 ;  /* 0x000000ffff08c224 */ /* 0x000fe200078e0088 */
[-C--:B------:R-:W-:Y:S01]  /*5fb0*/  @!P3 IADD3 R6, P0, R98, R7.reuse, RZ ;  /* 0x000000076206b210 */ /* 0x080fe20007f1e0ff */
[----:B------:R1:W-:Y:S02]  /*5fc0*/  @P4 STS [R125+0x3004], RZ ;  /* 0x003004ff7d004388 */ /* 0x0003e40000000800 */
[----:B------:R-:W-:Y:S02]  /*5fd0*/  @!P4 IMAD.MOV.U32 R9, RZ, RZ, R135 ;  /* 0x000000ffff09c224 */ /* 0x000fe400078e0087 */
[----:B------:R-:W-:Y:S01]  /*5fe0*/  @!P3 IMAD.X R3, R97, 0x1, R4, P0 ;  /* 0x000000016103b824 */ /* 0x000fe200000e0604 */
[C---:B------:R-:W-:Y:S01]  /*5ff0*/  @!P3 LEA R10, P0, R6.reuse, c[0x0][0x168], 0x1 ;  /* 0x00005a00060aba11 */ /* 0x040fe200078008ff */
[----:B------:R1:W-:Y:S03]  /*6000*/  @P4 STS.64 [R125+0x3008], RZ ;  /* 0x003008ff7d004388 */ /* 0x0003e60000000a00 */
[----:B------:R-:W-:Y:S01]  /*6010*/  @!P3 LEA.HI.X R11, R6, c[0x0][0x16c], R3, 0x1, P0 ;  /* 0x00005b00060bba11 */ /* 0x000fe200000f0c03 */
[----:B------:R-:W-:Y:S01]  /*6020*/  @!PT LDS RZ, [RZ] ;  /* 0x00000000fffff984 */ /* 0x000fe20000000800 */
[----:B------:R-:W-:Y:S01]  /*6030*/  @!PT LDS RZ, [RZ] ;  /* 0x00000000fffff984 */ /* 0x000fe20000000800 */
[----:B------:R-:W-:Y:S01]  /*6040*/  @!PT LDS RZ, [RZ] ;  /* 0x00000000fffff984 */ /* 0x000fe20000000800 */
[----:B------:R2:W-:Y:S01]  /*6050*/  @!P4 LDGSTS.E.BYPASS.LTC128B.128 [R125+0x3000], [R8.64] ;  /* 0x03000000087dcfae */ /* 0x0005e2000b901d48 */
[----:B------:R-:W-:-:S02]  /*6060*/  @!P2 IADD3 R6, P0, R98, R7, RZ ;  /* 0x000000076206a210 */ /* 0x000fc40007f1e0ff */
[----:B------:R-:W-:Y:S01]  /*6070*/  IADD3 R7, P1, R121, R7, RZ ;  /* 0x0000000779077210 */ /* 0x000fe20007f3e0ff */
[----:B------:R1:W-:Y:S02]  /*6080*/  @P3 STS.128 [R125+0x4000], RZ ;  /* 0x004000ff7d003388 */ /* 0x0003e40000000c00 */
[--C-:B------:R-:W-:Y:S01]  /*6090*/  @!P2 IMAD.X R3, R97, 0x1, R4.reuse, P0 ;  /* 0x000000016103a824 */ /* 0x100fe200000e0604 */
[----:B------:R-:W-:Y:S01]  /*60a0*/  @!P2 LEA R12, P0, R6, c[0x0][0x168], 0x1 ;  /* 0x00005a00060caa11 */ /* 0x000fe200078008ff */
[----:B------:R-:W-:Y:S01]  /*60b0*/  IMAD.X R4, R120, 0x1, R4, P1 ;  /* 0x0000000178047824 */ /* 0x000fe200008e0604 */
[----:B------:R-:W-:Y:S01]  /*60c0*/  @!PT LDS RZ, [RZ] ;  /* 0x00000000fffff984 */ /* 0x000fe20000000800 */
[----:B------:R-:W-:Y:S01]  /*60d0*/  @!PT LDS RZ, [RZ] ;  /* 0x00000000fffff984 */ /* 0x000fe20000000800 */
[----:B------:R-:W-:Y:S01]  /*60e0*/  @!PT LDS RZ, [RZ] ;  /* 0x00000000fffff984 */ /* 0x000fe20000000800 */
[----:B------:R3:W-:Y:S02]  /*60f0*/  @!P3 LDGSTS.E.BYPASS.LTC128B.128 [R125+0x4000], [R10.64+0x40] ;  /* 0x040000400a7dbfae */ /* 0x0007e4000b901d48 */
[----:B------:R-:W-:Y:S01]  /*6100*/  @!P2 LEA.HI.X R13, R6, c[0x0][0x16c], R3, 0x1, P0 ;  /* 0x00005b00060daa11 */ /* 0x000fe200000f0c03 */
[----:B------:R-:W-:Y:S01]  /*6110*/  IMAD.MOV.U32 R3, RZ, RZ, c[0x0][0x198] ;  /* 0x00006600ff037624 */ /* 0x000fe200078e00ff */
[----:B------:R1:W-:Y:S01]  /*6120*/  @P2 STS.128 [R125+0x5000], RZ ;  /* 0x005000ff7d002388 */ /* 0x0003e20000000c00 */
[----:B------:R-:W-:-:S03]  /*6130*/  @!P4 IMAD.MOV.U32 R6, RZ, RZ, c[0x0][0x19c] ;  /* 0x00006700ff06c624 */ /* 0x000fc600078e00ff */
[----:B------:R-:W-:Y:S01]  /*6140*/  @!PT LDS RZ, [RZ] ;  /* 0x00000000fffff984 */ /* 0x000fe20000000800 */
[----:B------:R-:W-:Y:S01]  /*6150*/  @!PT LDS RZ, [RZ] ;  /* 0x00000000fffff984 */ /* 0x000fe20000000800 */
[----:B------:R-:W-:Y:S01]  /*6160*/  @!PT LDS RZ, [RZ] ;  /* 0x00000000fffff984 */ /* 0x000fe20000000800 */
[----:B------:R1:W-:Y:S04]  /*6170*/  @!P2 LDGSTS.E.BYPASS.LTC128B.128 [R125+0x5000], [R12.64+0x80] ;  /* 0x050000800c7dafae */ /* 0x0003e8000b901d48 */
[----:B------:R1:W-:Y:S01]  /*6180*/  @P4 STS.128 [R125+0x3800], RZ ;  /* 0x003800ff7d004388 */ /* 0x0003e20000000c00 */
[----:B--2---:R-:W-:-:S04]  /*6190*/  @!P4 LEA R8, P0, R3, R136, 0x6 ;  /* 0x000000880308c211 */ /* 0x004fc800078030ff */
        /* <DEDUP_REMOVED lines=9> */
[----:B------:R-:W-:-:S05]  /*6230*/  @!P3 LEA.HI.X R11, R6, c[0x0][0x16c], R3, 0x1, P0 ;  /* 0x00005b00060bba11 */ /* 0x000fca00000f0c03 */
        /* <DEDUP_REMOVED lines=14> */
.L_x_4226:
[----:B------:R-:W-:Y:S05]  /*6320*/  BSYNC B0 ;  /* 0x0000000000007941 */ /* 0x000fea0003800000 */
.L_x_4225:
[----:B------:R-:W0:Y:S02]  /*6330*/  LDGDEPBAR ;  /* 0x00000000000079af */ /* 0x000e240000000000 */
.L_x_4222:
        /* <DEDUP_REMOVED lines=16> */
[----:B--2---:R-:W-:Y:S02]  /*6440*/  FMNMX.FTZ R6, R152, R3, !PT ;  /* 0x0000000398067209 */ /* 0x004fe40007810000 */
        /* <DEDUP_REMOVED lines=12> */
[----:B------:R-:W-:-:S03]  /*6510*/  FMNMX.FTZ R3, R101, R4, !PT ;  /* 0x0000000465037209 */ /* 0x000fc60007810000 */
[----:B------:R-:W2:Y:S01]  /*6520*/  SHFL.BFLY PT, R7, R6, 0x2, 0x1f ;  /* 0x0c401f0006077f89 */ /* 0x000ea200000e0000 */
[----:B------:R-:W-:-:S04]  /*6530*/  FMNMX.FTZ R4, R90, R3, !PT ;  /* 0x000000035a047209 */ /* 0x000fc80007810000 */
[----:B------:R-:W-:-:S04]  /*6540*/  FMNMX.FTZ R4, R89, R4, !PT ;  /* 0x0000000459047209 */ /* 0x000fc80007810000 */
[----:B-1----:R-:W-:-:S04]  /*6550*/  FMNMX.FTZ R9, R91, R4, !PT ;  /* 0x000000045b097209 */ /* 0x002fc80007810000 */
[----:B------:R-:W-:-:S05]  /*6560*/  FMNMX.FTZ R9, R96, R9, !PT ;  /* 0x0000000960097209 */ /* 0x000fca0007810000 */
[----:B------:R-:W1:Y:S01]  /*6570*/  SHFL.BFLY PT, R4, R9, 0x2, 0x1f ;  /* 0x0c401f0009047f89 */ /* 0x000e6200000e0000 */
[----:B--2---:R-:W-:-:S05]  /*6580*/  FMNMX.FTZ R7, R6, R7, !PT ;  /* 0x0000000706077209 */ /* 0x004fca0007810000 */
[----:B------:R-:W2:Y:S01]  /*6590*/  SHFL.BFLY PT, R88, R7, 0x1, 0x1f ;  /* 0x0c201f0007587f89 */ /* 0x000ea200000e0000 */
[----:B-1----:R-:W-:-:S03]  /*65a0*/  FMNMX.FTZ R4, R9, R4, !PT ;  /* 0x0000000409047209 */ /* 0x002fc60007810000 */
[----:B------:R-:W-:Y:S04]  /*65b0*/  LDSM.16.MT88.4 R8, [R114+0x6000] ;  /* 0x006000007208783b */ /* 0x000fe80000004200 */
[----:B------:R-:W1:Y:S01]  /*65c0*/  SHFL.BFLY PT, R3, R4, 0x1, 0x1f ;  /* 0x0c201f0004037f89 */ /* 0x000e6200000e0000 */
[----:B--2---:R-:W-:-:S04]  /*65d0*/  FMNMX.FTZ R88, R7, R88, !PT ;  /* 0x0000005807587209 */ /* 0x004fc80007810000 */
[C---:B------:R-:W-:Y:S01]  /*65e0*/  FSETP.NEU.FTZ.AND P1, PT, R88.reuse, -INF , PT ;  /* 0xff8000005800780b */ /* 0x040fe20003f3d000 */
[----:B------:R-:W-:-:S03]  /*65f0*/  FMUL.FTZ R147, R88, c[0x0][0x23c] ;  /* 0x00008f0058937a20 */ /* 0x000fc60000410000 */
[----:B------:R-:W-:Y:S02]  /*6600*/  FSEL R149, R88, RZ, P1 ;  /* 0x000000ff58957208 */ /* 0x000fe40000800000 */
[----:B------:R-:W-:-:S03]  /*6610*/  FSEL R147, R147, RZ, P1 ;  /* 0x000000ff93937208 */ /* 0x000fc60000800000 */
[----:B------:R-:W-:Y:S02]  /*6620*/  FADD.FTZ R149, R2, -R149 ;  /* 0x8000009502957221 */ /* 0x000fe40000010000 */
[--C-:B------:R-:W-:Y:S02]  /*6630*/  FFMA.FTZ R148, R32, c[0x0][0x23c], -R147.reuse ;  /* 0x00008f0020947a23 */ /* 0x100fe40000010893 */
[--C-:B------:R-:W-:Y:S01]  /*6640*/  FFMA.FTZ R95, R84, c[0x0][0x23c], -R147.reuse ;  /* 0x00008f00545f7a23 */ /* 0x100fe20000010893 */
[----:B-1----:R-:W-:Y:S01]  /*6650*/  FMNMX.FTZ R3, R4, R3, !PT ;  /* 0x0000000304037209 */ /* 0x002fe20007810000 */
[--C-:B------:R-:W-:Y:S02]  /*6660*/  FFMA.FTZ R94, R86, c[0x0][0x23c], -R147.reuse ;  /* 0x00008f00565e7a23 */ /* 0x100fe40000010893 */
[----:B------:R-:W-:Y:S01]  /*6670*/  MUFU.EX2 R148, R148 ;  /* 0x0000009400947308 */ /* 0x000fe20000000800 */
[----:B------:R-:W-:Y:S01]  /*6680*/  FFMA.FTZ R93, R28, c[0x0][0x23c], -R147 ;  /* 0x00008f001c5d7a23 */ /* 0x000fe20000010893 */
[C---:B------:R-:W-:Y:S01]  /*6690*/  FSETP.NEU.FTZ.AND P0, PT, R3.reuse, -INF , PT ;  /* 0xff8000000300780b */ /* 0x040fe20003f1d000 */
[----:B------:R-:W-:-:S02]  /*66a0*/  FMUL.FTZ R98, R3, c[0x0][0x23c] ;  /* 0x00008f0003627a20 */ /* 0x000fc40000410000 */
[----:B------:R-:W-:Y:S02]  /*66b0*/  FMUL.FTZ R149, R149, c[0x0][0x23c] ;  /* 0x00008f0095957a20 */ /* 0x000fe40000410000 */
[--C-:B------:R-:W-:Y:S01]  /*66c0*/  FFMA.FTZ R145, R144, c[0x0][0x23c], -R147.reuse ;  /* 0x00008f0090917a23 */ /* 0x100fe20000010893 */
[----:B------:R-:W-:Y:S01]  /*66d0*/  FSEL R98, R98, RZ, P0 ;  /* 0x000000ff62627208 */ /* 0x000fe20000000000 */
[----:B------:R-:W1:Y:S01]  /*66e0*/  MUFU.EX2 R95, R95 ;  /* 0x0000005f005f7308 */ /* 0x000e620000000800 */
[--C-:B------:R-:W-:Y:S02]  /*66f0*/  FFMA.FTZ R146, R140, c[0x0][0x23c], -R147.reuse ;  /* 0x00008f008c927a23 */ /* 0x100fe40000010893 */
[----:B------:R-:W-:Y:S02]  /*6700*/  FFMA.FTZ R141, R150, c[0x0][0x23c], -R147 ;  /* 0x00008f00968d7a23 */ /* 0x000fe40000010893 */
[--C-:B------:R-:W-:Y:S01]  /*6710*/  FFMA.FTZ R99, R5, c[0x0][0x23c], -R98.reuse ;  /* 0x00008f0005637a23 */ /* 0x100fe20000010862 */
[----:B------:R-:W-:Y:S01]  /*6720*/  FSEL R5, R3, RZ, P0 ;  /* 0x000000ff03057208 */ /* 0x000fe20000000000 */
[--C-:B------:R-:W-:Y:S01]  /*6730*/  FFMA.FTZ R92, R35, c[0x0][0x23c], -R98.reuse ;  /* 0x00008f00235c7a23 */ /* 0x100fe20000010862 */
[----:B------:R-:W-:Y:S01]  /*6740*/  MUFU.EX2 R94, R94 ;  /* 0x0000005e005e7308 */ /* 0x000fe20000000800 */
[----:B------:R-:W-:-:S02]  /*6750*/  FFMA.FTZ R97, R33, c[0x0][0x23c], -R98 ;  /* 0x00008f0021617a23 */ /* 0x000fc40000010862 */
[----:B------:R-:W-:Y:S01]  /*6760*/  FADD.FTZ R2, R0, -R5 ;  /* 0x8000000500027221 */ /* 0x000fe20000010000 */
[----:B------:R-:W2:Y:S01]  /*6770*/  LDSM.16.MT88.4 R32, [R112+0x7000] ;  /* 0x007000007020783b */ /* 0x000ea20000004200 */
[--C-:B------:R-:W-:Y:S02]  /*6780*/  FFMA.FTZ R0, R31, c[0x0][0x23c], -R98.reuse ;  /* 0x00008f001f007a23 */ /* 0x100fe40000010862 */
[----:B------:R-:W-:Y:S01]  /*6790*/  FMUL.FTZ R2, R2, c[0x0][0x23c] ;  /* 0x00008f0002027a20 */ /* 0x000fe20000410000 */
[----:B------:R-:W3:Y:S01]  /*67a0*/  MUFU.EX2 R93, R93 ;  /* 0x0000005d005d7308 */ /* 0x000ee20000000800 */
[----:B-1----:R-:W-:Y:S01]  /*67b0*/  F2FP.BF16.PACK_AB R84, R95, R148 ;  /* 0x000000945f54723e */ /* 0x002fe200000010ff */
[--C-:B------:R-:W-:Y:S02]  /*67c0*/  FFMA.FTZ R144, R143, c[0x0][0x23c], -R98.reuse ;  /* 0x00008f008f907a23 */ /* 0x100fe40000010862 */
[----:B------:R-:W-:Y:S02]  /*67d0*/  FFMA.FTZ R140, R152, c[0x0][0x23c], -R147 ;  /* 0x00008f00988c7a23 */ /* 0x000fe40000010893 */
[----:B------:R-:W-:-:S02]  /*67e0*/  FFMA.FTZ R143, R153, c[0x0][0x23c], -R98 ;  /* 0x00008f00998f7a23 */ /* 0x000fc40000010862 */
        /* <DEDUP_REMOVED lines=20> */
[----:B------:R-:W1:Y:S01]  /*6930*/  MUFU.EX2 R2, R2 ;  /* 0x0000000200027308 */ /* 0x000e620000000800 */
[----:B------:R-:W-:-:S07]  /*6940*/  FFMA.FTZ R96, R96, c[0x0][0x23c], -R98 ;  /* 0x00008f0060607a23 */ /* 0x000fce0000010862 */
[----:B------:R-:W4:Y:S01]  /*6950*/  MUFU.EX2 R0, R0 ;  /* 0x0000000000007308 */ /* 0x000f220000000800 */
        /* <DEDUP_REMOVED lines=8> */
[-C--:B------:R-:W-:Y:S01]  /*69e0*/  FMUL.FTZ R59, R59, R2.reuse ;  /* 0x000000023b3b7220 */ /* 0x080fe20000410000 */
[----:B----4-:R-:W-:Y:S01]  /*69f0*/  F2FP.BF16.PACK_AB R87, R0, R97 ;  /* 0x000000610057723e */ /* 0x010fe200000010ff */
[-C--:B------:R-:W-:Y:S01]  /*6a00*/  FMUL.FTZ R4, R36, R149.reuse ;  /* 0x0000009524047220 */ /* 0x080fe20000410000 */
[----:B------:R-:W1:Y:S01]  /*6a10*/  MUFU.EX2 R145, R145 ;  /* 0x0000009100917308 */ /* 0x000e620000000800 */
[----:B------:R-:W-:Y:S02]  /*6a20*/  FMUL.FTZ R5, R37, R149 ;  /* 0x0000009525057220 */ /* 0x000fe40000410000 */
[-C--:B------:R-:W-:Y:S02]  /*6a30*/  FMUL.FTZ R6, R38, R2.reuse ;  /* 0x0000000226067220 */ /* 0x080fe40000410000 */
[----:B------:R-:W-:Y:S01]  /*6a40*/  HMMA.16816.F32.BF16 R20, R84, R24, R20 ;  /* 0x000000185414723c */ /* 0x000fe20000041814 */
[----:B------:R-:W-:-:S02]  /*6a50*/  FMUL.FTZ R7, R39, R2 ;  /* 0x0000000227077220 */ /* 0x000fc40000410000 */
[-C--:B------:R-:W-:Y:S01]  /*6a60*/  FMUL.FTZ R40, R40, R149.reuse ;  /* 0x0000009528287220 */ /* 0x080fe20000410000 */
[----:B------:R-:W-:Y:S01]  /*6a70*/  MUFU.EX2 R141, R141 ;  /* 0x0000008d008d7308 */ /* 0x000fe20000000800 */
[-C--:B------:R-:W-:Y:S02]  /*6a80*/  FMUL.FTZ R41, R41, R149.reuse ;  /* 0x0000009529297220 */ /* 0x080fe40000410000 */
[-C--:B------:R-:W-:Y:S01]  /*6a90*/  FMUL.FTZ R42, R42, R2.reuse ;  /* 0x000000022a2a7220 */ /* 0x080fe20000410000 */
[----:B------:R-:W-:Y:S01]  /*6aa0*/  HMMA.16816.F32.BF16 R24, R84, R26, R56 ;  /* 0x0000001a5418723c */ /* 0x000fe20000041838 */
[----:B------:R-:W-:Y:S01]  /*6ab0*/  LDSM.16.MT88.4 R56, [R114+0x6400] ;  /* 0x006400007238783b */ /* 0x000fe20000004200 */
[----:B------:R-:W-:Y:S01]  /*6ac0*/  FMUL.FTZ R43, R43, R2 ;  /* 0x000000022b2b7220 */ /* 0x000fe20000410000 */
[----:B-1----:R-:W-:Y:S01]  /*6ad0*/  F2FP.BF16.PACK_AB R52, R145, R146 ;  /* 0x000000929134723e */ /* 0x002fe200000010ff */
[----:B------:R-:W1:Y:S01]  /*6ae0*/  MUFU.EX2 R140, R140 ;  /* 0x0000008c008c7308 */ /* 0x000e620000000800 */
        /* <DEDUP_REMOVED lines=9> */
[-C--:B------:R-:W-:Y:S01]  /*6b80*/  FMUL.FTZ R50, R50, R2.reuse ;  /* 0x0000000232327220 */ /* 0x080fe20000410000 */
[----:B------:R-:W3:Y:S01]  /*6b90*/  LDSM.16.MT88.4 R40, [R114+0x8000] ;  /* 0x008000007228783b */ /* 0x000ee20000004200 */
[----:B------:R-:W-:Y:S01]  /*6ba0*/  FMUL.FTZ R51, R51, R2 ;  /* 0x0000000233337220 */ /* 0x000fe20000410000 */
[----:B------:R-:W4:Y:S01]  /*6bb0*/  MUFU.EX2 R143, R143 ;  /* 0x0000008f008f7308 */ /* 0x000f220000000800 */
[----:B-1----:R-:W-:Y:S01]  /*6bc0*/  F2FP.BF16.PACK_AB R54, R140, R141 ;  /* 0x0000008d8c36723e */ /* 0x002fe200000010ff */
[----:B------:R-:W-:-:S02]  /*6bd0*/  FMUL.FTZ R28, R60, R149 ;  /* 0x000000953c1c7220 */ /* 0x000fc40000410000 */
[C---:B------:R-:W-:Y:S01]  /*6be0*/  HMMA.16816.F32.BF16 R12, R84.reuse, R16, R12 ;  /* 0x00000010540c723c */ /* 0x040fe2000004180c */
[-C--:B------:R-:W-:Y:S02]  /*6bf0*/  FMUL.FTZ R29, R61, R149.reuse ;  /* 0x000000953d1d7220 */ /* 0x080fe40000410000 */
[-C--:B------:R-:W-:Y:S01]  /*6c00*/  FMUL.FTZ R30, R62, R2.reuse ;  /* 0x000000023e1e7220 */ /* 0x080fe20000410000 */
[----:B------:R-:W-:Y:S01]  /*6c10*/  MUFU.EX2 R139, R139 ;  /* 0x0000008b008b7308 */ /* 0x000fe20000000800 */
[-C--:B------:R-:W-:Y:S02]  /*6c20*/  FMUL.FTZ R31, R63, R2.reuse ;  /* 0x000000023f1f7220 */ /* 0x080fe40000410000 */
[-C--:B------:R-:W-:Y:S01]  /*6c30*/  FMUL.FTZ R64, R64, R149.reuse ;  /* 0x0000009540407220 */ /* 0x080fe20000410000 */
[C---:B------:R-:W-:Y:S01]  /*6c40*/  HMMA.16816.F32.BF16 R16, R84.reuse, R18, R48 ;  /* 0x000000125410723c */ /* 0x040fe20000041830 */
[-C--:B------:R-:W-:Y:S01]  /*6c50*/  FMUL.FTZ R65, R65, R149.reuse ;  /* 0x0000009541417220 */ /* 0x080fe20000410000 */
[----:B------:R-:W1:Y:S01]  /*6c60*/  LDSM.16.MT88.4 R48, [R112+0x8000] ;  /* 0x008000007030783b */ /* 0x000e620000004200 */
[----:B------:R-:W-:Y:S01]  /*6c70*/  FMUL.FTZ R66, R66, R2 ;  /* 0x0000000242427220 */ /* 0x000fe20000410000 */
[----:B------:R-:W5:Y:S01]  /*6c80*/  MUFU.EX2 R100, R100 ;  /* 0x0000006400647308 */ /* 0x000f620000000800 */
[----:B----4-:R-:W-:Y:S01]  /*6c90*/  F2FP.BF16.PACK_AB R53, R143, R144 ;  /* 0x000000908f35723e */ /* 0x010fe200000010ff */
[----:B------:R-:W-:Y:S01]  /*6ca0*/  FMUL.FTZ R67, R67, R2 ;  /* 0x0000000243437220 */ /* 0x000fe20000410000 */
[----:B------:R-:W-:Y:S01]  /*6cb0*/  LDSM.16.MT88.4 R60, [R114+0x6800] ;  /* 0x00680000723c783b */ /* 0x000fe20000004200 */
[----:B--2---:R-:W-:Y:S01]  /*6cc0*/  HMMA.16816.F32.BF16 R28, R84, R32, R28 ;  /* 0x00000020541c723c */ /* 0x004fe2000004181c */
        /* <DEDUP_REMOVED lines=9> */
[----:B-----5:R-:W-:Y:S01]  /*6d60*/  F2FP.BF16.PACK_AB R55, R100, R139 ;  /* 0x0000008b6437723e */ /* 0x020fe200000010ff */
[-C--:B------:R-:W-:Y:S01]  /*6d70*/  FMUL.FTZ R74, R74, R2.reuse ;  /* 0x000000024a4a7220 */ /* 0x080fe20000410000 */
[----:B------:R-:W-:Y:S01]  /*6d80*/  MUFU.EX2 R151, R151 ;  /* 0x0000009700977308 */ /* 0x000fe20000000800 */
[----:B------:R-:W-:-:S02]  /*6d90*/  FMUL.FTZ R75, R75, R2 ;  /* 0x000000024b4b7220 */ /* 0x000fc40000410000 */
[-C--:B------:R-:W-:Y:S01]  /*6da0*/  FMUL.FTZ R44, R76, R149.reuse ;  /* 0x000000954c2c7220 */ /* 0x080fe20000410000 */
[----:B---3--:R-:W-:Y:S01]  /*6db0*/  HMMA.16816.F32.BF16 R36, R84, R40, R36 ;  /* 0x000000285424723c */ /* 0x008fe20000041824 */
        /* <DEDUP_REMOVED lines=10> */
[----:B------:R-:W-:Y:S01]  /*6e60*/  FFMA.FTZ R148, R109, R149, R148 ;  /* 0x000000956d947223 */ /* 0x000fe20000010094 */
[----:B------:R-:W-:Y:S01]  /*6e70*/  HMMA.16816.F32.BF16 R8, R52, R58, R8 ;  /* 0x0000003a3408723c */ /* 0x000fe20000041808 */
[----:B------:R-:W2:Y:S01]  /*6e80*/  LDSM.16.MT88.4 R56, [R112+0x6400] ;  /* 0x006400007038783b */ /* 0x000ea20000004200 */
[--C-:B------:R-:W-:Y:S02]  /*6e90*/  FFMA.FTZ R109, R102, c[0x0][0x23c], -R147.reuse ;  /* 0x00008f00666d7a23 */ /* 0x100fe40000010893 */
[----:B------:R-:W-:Y:S01]  /*6ea0*/  MUFU.EX2 R138, R138 ;  /* 0x0000008a008a7308 */ /* 0x000fe20000000800 */
[----:B------:R-:W-:-:S02]  /*6eb0*/  FFMA.FTZ R102, R104, c[0x0][0x23c], -R147 ;  /* 0x00008f0068667a23 */ /* 0x000fc40000010893 */
[----:B------:R-:W-:Y:S01]  /*6ec0*/  FFMA.FTZ R104, R142, c[0x0][0x23c], -R147 ;  /* 0x00008f008e687a23 */ /* 0x000fe20000010893 */
[C---:B------:R-:W-:Y:S01]  /*6ed0*/  HMMA.16816.F32.BF16 R40, R84.reuse, R42, R72 ;  /* 0x0000002a5428723c */ /* 0x040fe20000041848 */
[----:B------:R-:W-:Y:S01]  /*6ee0*/  LDSM.16.MT88.4 R72, [R114+0x8800] ;  /* 0x008800007248783b */ /* 0x000fe20000004200 */
[----:B------:R-:W-:Y:S02]  /*6ef0*/  FFMA.FTZ R99, R108, R2, R99 ;  /* 0x000000026c637223 */ /* 0x000fe40000010063 */
[----:B------:R-:W-:Y:S01]  /*6f00*/  MUFU.EX2 R107, R107 ;  /* 0x0000006b006b7308 */ /* 0x000fe20000000800 */
[----:B------:R-:W-:Y:S02]  /*6f10*/  FADD.FTZ R95, R95, R148 ;  /* 0x000000945f5f7221 */ /* 0x000fe40000010000 */
[----:B------:R-:W-:Y:S01]  /*6f20*/  FADD.FTZ R92, R92, R99 ;  /* 0x000000635c5c7221 */ /* 0x000fe20000010000 */
[----:B-1----:R-:W-:Y:S01]  /*6f30*/  HMMA.16816.F32.BF16 R44, R84, R48, R44 ;  /* 0x00000030542c723c */ /* 0x002fe2000004182c */
[----:B------:R-:W-:-:S02]  /*6f40*/  FADD.FTZ R94, R94, R95 ;  /* 0x0000005f5e5e7221 */ /* 0x000fc40000010000 */
[----:B------:R-:W-:Y:S01]  /*6f50*/  FADD.FTZ R97, R97, R92 ;  /* 0x0000005c61617221 */ /* 0x000fe20000010000 */
[----:B------:R-:W-:Y:S01]  /*6f60*/  MUFU.EX2 R105, R105 ;  /* 0x0000006900697308 */ /* 0x000fe20000000800 */
[----:B------:R-:W-:Y:S02]  /*6f70*/  FADD.FTZ R93, R93, R94 ;  /* 0x0000005e5d5d7221 */ /* 0x000fe40000010000 */
[----:B------:R-:W-:Y:S01]  /*6f80*/  FADD.FTZ R97, R0, R97 ;  /* 0x0000006100617221 */ /* 0x000fe20000010000 */
[----:B------:R-:W-:Y:S01]  /*6f90*/  HMMA.16816.F32.BF16 R48, R84, R50, R80 ;  /* 0x000000325430723c */ /* 0x000fe20000041850 */
[----:B------:R-:W-:Y:S01]  /*6fa0*/  LDSM.16.MT88.4 R80, [R112+0x8800] ;  /* 0x008800007050783b */ /* 0x000fe20000004200 */
[----:B------:R-:W-:Y:S02]  /*6fb0*/  FADD.FTZ R0, R146, R93 ;  /* 0x0000005d92007221 */ /* 0x000fe40000010000 */
[----:B------:R-:W-:Y:S01]  /*6fc0*/  MUFU.EX2 R134, R134 ;  /* 0x0000008600867308 */ /* 0x000fe20000000800 */
[----:B------:R-:W-:-:S02]  /*6fd0*/  FADD.FTZ R2, R144, R97 ;  /* 0x0000006190027221 */ /* 0x000fc40000010000 */
[----:B------:R-:W-:Y:S02]  /*6fe0*/  FADD.FTZ R0, R145, R0 ;  /* 0x0000000091007221 */ /* 0x000fe40000010000 */
[----:B------:R-:W-:-:S03]  /*6ff0*/  FADD.FTZ R2, R143, R2 ;  /* 0x000000028f027221 */ /* 0x000fc60000010000 */
[----:B------:R-:W-:Y:S01]  /*7000*/  MUFU.EX2 R109, R109 ;  /* 0x0000006d006d7308 */ /* 0x000fe20000000800 */
[C---:B--2---:R-:W-:Y:S07]  /*7010*/  HMMA.16816.F32.BF16 R12, R52.reuse, R56, R12 ;  /* 0x00000038340c723c */ /* 0x044fee000004180c */
[----:B------:R-:W1:Y:S01]  /*7020*/  MUFU.EX2 R102, R102 ;  /* 0x0000006600667308 */ /* 0x000e620000000800 */
[----:B------:R-:W-:Y:S01]  /*7030*/  HMMA.16816.F32.BF16 R16, R52, R58, R16 ;  /* 0x0000003a3410723c */ /* 0x000fe20000041810 */
[----:B------:R-:W2:Y:S06]  /*7040*/  LDSM.16.MT88.4 R56, [R114+0x7400] ;  /* 0x007400007238783b */ /* 0x000eac0000004200 */
[----:B------:R-:W-:Y:S08]  /*7050*/  MUFU.EX2 R101, R101 ;  /* 0x0000006500657308 */ /* 0x000ff00000000800 */
[----:B------:R-:W3:Y:S01]  /*7060*/  MUFU.EX2 R104, R104 ;  /* 0x0000006800687308 */ /* 0x000ee20000000800 */
[----:B-1----:R-:W-:-:S07]  /*7070*/  F2FP.BF16.PACK_AB R84, R102, R109 ;  /* 0x0000006d6654723e */ /* 0x002fce00000010ff */
[----:B------:R-:W-:Y:S08]  /*7080*/  MUFU.EX2 R90, R90 ;  /* 0x0000005a005a7308 */ /* 0x000ff00000000800 */
[----:B------:R-:W1:Y:S01]  /*7090*/  MUFU.EX2 R89, R89 ;  /* 0x0000005900597308 */ /* 0x000e620000000800 */
[----:B---3--:R-:W-:-:S07]  /*70a0*/  F2FP.BF16.PACK_AB R86, R104, R101 ;  /* 0x000000656856723e */ /* 0x008fce00000010ff */
[----:B------:R-:W-:Y:S01]  /*70b0*/  MUFU.EX2 R91, R91 ;  /* 0x0000005b005b7308 */ /* 0x000fe20000000800 */
[C---:B--2---:R-:W-:Y:S07]  /*70c0*/  HMMA.16816.F32.BF16 R20, R52.reuse, R56, R20 ;  /* 0x000000383414723c */ /* 0x044fee0000041814 */
[----:B------:R-:W2:Y:S01]  /*70d0*/  MUFU.EX2 R108, R96 ;  /* 0x00000060006c7308 */ /* 0x000ea20000000800 */
[----:B-1----:R-:W-:Y:S01]  /*70e0*/  F2FP.BF16.PACK_AB R85, R89, R90 ;  /* 0x0000005a5955723e */ /* 0x002fe200000010ff */
[----:B------:R-:W-:Y:S01]  /*70f0*/  HMMA.16816.F32.BF16 R24, R52, R58, R24 ;  /* 0x0000003a3418723c */ /* 0x000fe20000041818 */
[----:B------:R-:W1:Y:S01]  /*7100*/  LDSM.16.MT88.4 R56, [R112+0x7400] ;  /* 0x007400007038783b */ /* 0x000e620000004200 */
[----:B--2---:R-:W-:-:S06]  /*7110*/  F2FP.BF16.PACK_AB R87, R108, R91 ;  /* 0x0000005b6c57723e */ /* 0x004fcc00000010ff */
        /* <DEDUP_REMOVED lines=22> */
[----:B------:R-:W-:Y:S08]  /*7280*/  HMMA.16816.F32.BF16 R76, R52, R80, R44 ;  /* 0x00000050344c723c */ /* 0x000ff0000004182c */
[----:B--2---:R-:W-:Y:S01]  /*7290*/  HMMA.16816.F32.BF16 R36, R84, R40, R4 ;  /* 0x000000285424723c */ /* 0x004fe20000041804 */
[----:B------:R-:W-:Y:S07]  /*72a0*/  LDSM.16.MT88.4 R4, [R112+0x8c00] ;  /* 0x008c00007004783b */ /* 0x000fee0000004200 */
[----:B------:R-:W-:Y:S01]  /*72b0*/  HMMA.16816.F32.BF16 R80, R52, R82, R48 ;  /* 0x000000523450723c */ /* 0x000fe20000041830 */
[----:B------:R-:W2:Y:S07]  /*72c0*/  LDSM.16.MT88.4 R48, [R112+0x6c00] ;  /* 0x006c00007030783b */ /* 0x000eae0000004200 */
[----:B------:R-:W-:Y:S01]  /*72d0*/  HMMA.16816.F32.BF16 R40, R84, R42, R8 ;  /* 0x0000002a5428723c */ /* 0x000fe20000041808 */
[----:B------:R-:W4:Y:S07]  /*72e0*/  LDSM.16.MT88.4 R8, [R114+0x8c00] ;  /* 0x008c00007208783b */ /* 0x000f2e0000004200 */
[C---:B---3--:R-:W-:Y:S08]  /*72f0*/  HMMA.16816.F32.BF16 R20, R52.reuse, R60, R20 ;  /* 0x0000003c3414723c */ /* 0x048ff00000041814 */
[C---:B-1----:R-:W-:Y:S08]  /*7300*/  HMMA.16816.F32.BF16 R28, R52.reuse, R56, R28 ;  /* 0x00000038341c723c */ /* 0x042ff0000004181c */
[C---:B------:R-:W-:Y:S01]  /*7310*/  HMMA.16816.F32.BF16 R32, R52.reuse, R58, R32 ;  /* 0x0000003a3420723c */ /* 0x040fe20000041820 */
[----:B------:R-:W1:Y:S07]  /*7320*/  LDSM.16.MT88.4 R56, [R114+0x7c00] ;  /* 0x007c00007238783b */ /* 0x000e6e0000004200 */
[----:B------:R-:W-:Y:S08]  /*7330*/  HMMA.16816.F32.BF16 R24, R52, R62, R24 ;  /* 0x0000003e3418723c */ /* 0x000ff00000041818 */
[C---:B--2---:R-:W-:Y:S07]  /*7340*/  HMMA.16816.F32.BF16 R44, R84.reuse, R48, R12 ;  /* 0x00000030542c723c */ /* 0x044fee000004180c */
[----:B------:R-:W-:Y:S01]  /*7350*/  FADD.FTZ R13, R139, R2 ;  /* 0x000000028b0d7221 */ /* 0x000fe20000010000 */
[----:B----4-:R-:W-:Y:S03]  /*7360*/  HMMA.16816.F32.BF16 R68, R84, R8, R68 ;  /* 0x000000085444723c */ /* 0x010fe60000041844 */
        /* <DEDUP_REMOVED lines=12> */
[----:B------:R-:W-:Y:S01]  /*7430*/  FADD.FTZ R103, R103, R0 ;  /* 0x0000000067677221 */ /* 0x000fe20000010000 */
[C---:B-1----:R-:W-:Y:S01]  /*7440*/  HMMA.16816.F32.BF16 R52, R84.reuse, R56, R20 ;  /* 0x000000385434723c */ /* 0x042fe20000041814 */
        /* <DEDUP_REMOVED lines=10> */
[----:B------:R-:W-:Y:S03]  /*74f0*/  HMMA.16816.F32.BF16 R56, R84, R58, R24 ;  /* 0x0000003a5438723c */ /* 0x000fe60000041818 */
[----:B------:R-:W-:-:S05]  /*7500*/  FADD.FTZ R109, R104, R101 ;  /* 0x00000065686d7221 */ /* 0x000fca0000010000 */
[C---:B------:R-:W-:Y:S08]  /*7510*/  HMMA.16816.F32.BF16 R64, R84.reuse, R66, R32 ;  /* 0x000000425440723c */ /* 0x040ff00000041820 */
[C---:B------:R-:W-:Y:S08]  /*7520*/  HMMA.16816.F32.BF16 R72, R84.reuse, R10, R72 ;  /* 0x0000000a5448723c */ /* 0x040ff00000041848 */
[----:B------:R-:W-:Y:S08]  /*7530*/  HMMA.16816.F32.BF16 R80, R84, R6, R80 ;  /* 0x000000065450723c */ /* 0x000ff00000041850 */
.L_x_4219:
[----:B------:R-:W-:-:S13]  /*7540*/  ISETP.GE.AND P0, PT, R124, 0x1, PT ;  /* 0x000000017c00780c */ /* 0x000fda0003f06270 */
[----:B------:R-:W-:Y:S05]  /*7550*/  @!P0 BRA `(.L_x_4227) ;  /* 0x000025f000008947 */ /* 0x000fea0003800000 */
[----:B------:R-:W-:Y:S01]  /*7560*/  ULDC UR7, c[0x0][0x1a0] ;  /* 0x0000680000077ab9 */ /* 0x000fe20000000800 */
[----:B------:R-:W-:Y:S01]  /*7570*/  IMAD.MOV.U32 R3, RZ, RZ, R0 ;  /* 0x000000ffff037224 */ /* 0x000fe200078e0000 */
[----:B------:R-:W-:Y:S01]  /*7580*/  ULEA UR7, -UR7, URZ, 0x6 ;  /* 0x0000003f07077291 */ /* 0x000fe2000f8e313f */
[----:B------:R-:W-:Y:S01]  /*7590*/  IMAD.MOV.U32 R85, RZ, RZ, R2 ;  /* 0x000000ffff557224 */ /* 0x000fe200078e0002 */
[----:B------:R-:W-:Y:S02]  /*75a0*/  ULDC UR5, c[0x0][0x198] ;  /* 0x0000660000057ab9 */ /* 0x000fe40000000800 */
[----:B------:R-:W-:Y:S02]  /*75b0*/  USHF.R.S32.HI UR6, URZ, 0x1f, UR7 ;  /* 0x0000001f3f067899 */ /* 0x000fe40008011407 */
[----:B------:R-:W-:Y:S01]  /*75c0*/  ULEA UR5, -UR5, URZ, 0x6 ;  /* 0x0000003f05057291 */ /* 0x000fe2000f8e313f */
[----:B------:R-:W-:-:S03]  /*75d0*/  MOV R134, UR7 ;  /* 0x0000000700867c02 */ /* 0x000fc60008000f00 */
[----:B------:R-:W-:Y:S01]  /*75e0*/  MOV R131, UR6 ;  /* 0x0000000600837c02 */ /* 0x000fe20008000f00 */
[----:B------:R-:W-:Y:S02]  /*75f0*/  USHF.R.S32.HI UR4, URZ, 0x1f, UR5 ;  /* 0x0000001f3f047899 */ /* 0x000fe40008011405 */
.L_x_4231:
        /* <DEDUP_REMOVED lines=65> */
.L_x_4228:
[----:B------:R-:W-:Y:S02]  /*7a10*/  ISETP.GE.AND P3, PT, R128, c[0x0][0x220], PT ;  /* 0x0000880080007a0c */ /* 0x000fe40003f66270 */
[----:B------:R-:W-:Y:S02]  /*7a20*/  ISETP.GE.AND P2, PT, R119, c[0x0][0x220], PT ;  /* 0x0000880077007a0c */ /* 0x000fe40003f46270 */
[CC--:B------:R-:W-:Y:S02]  /*7a30*/  LEA R138, P4, R87.reuse, R110.reuse, 0x1 ;  /* 0x0000006e578a7211 */ /* 0x0c0fe400078808ff */
[----:B------:R-:W-:Y:S02]  /*7a40*/  ISETP.GE.AND P1, PT, R118, c[0x0][0x220], PT ;  /* 0x0000880076007a0c */ /* 0x000fe40003f26270 */
[--C-:B------:R-:W-:Y:S02]  /*7a50*/  LEA.HI.X R139, R87, R111, R0.reuse, 0x1, P4 ;  /* 0x0000006f578b7211 */ /* 0x100fe400020f0c00 */
[----:B------:R-:W-:Y:S03]  /*7a60*/  IADD3 R137, P0, R130, R87, RZ ;  /* 0x0000005782897210 */ /* 0x000fe60007f1e0ff */
[----:B------:R-:W-:Y:S01]  /*7a70*/  @P3 STS [R125+0x6000], RZ ;  /* 0x006000ff7d003388 */ /* 0x000fe20000000800 */
[----:B------:R-:W-:Y:S01]  /*7a80*/  @!P3 IMAD.MOV.U32 R87, RZ, RZ, c[0x0][0x1a0] ;  /* 0x00006800ff57b624 */ /* 0x000fe200078e00ff */
[----:B------:R-:W-:Y:S01]  /*7a90*/  @!P2 LEA R140, P4, R137, R110, 0x1 ;  /* 0x0000006e898ca211 */ /* 0x000fe200078808ff */
[----:B------:R-:W-:Y:S01]  /*7aa0*/  @!P3 IMAD.MOV.U32 R2, RZ, RZ, c[0x0][0x1a4] ;  /* 0x00006900ff02b624 */ /* 0x000fe200078e00ff */
[----:B------:R-:W-:Y:S01]  /*7ab0*/  @P3 STS [R125+0x6004], RZ ;  /* 0x006004ff7d003388 */ /* 0x000fe20000000800 */
[----:B------:R-:W-:Y:S01]  /*7ac0*/  IMAD.X R0, R127, 0x1, R0, P0 ;  /* 0x000000017f007824 */ /* 0x000fe200000e0600 */
[----:B------:R-:W-:Y:S02]  /*7ad0*/  @!P3 LEA R86, P5, R87, R138, 0x6 ;  /* 0x0000008a5756b211 */ /* 0x000fe400078a30ff */
[----:B------:R-:W-:Y:S01]  /*7ae0*/  @P3 STS.64 [R125+0x6008], RZ ;  /* 0x006008ff7d003388 */ /* 0x000fe20000000a00 */
[----:B------:R-:W-:Y:S02]  /*7af0*/  @!P1 LEA R110, P0, R137, R110, 0x1 ;  /* 0x0000006e896e9211 */ /* 0x000fe400078008ff */
[----:B------:R-:W-:Y:S01]  /*7b00*/  @!P3 LEA.HI.X R87, R87, R139, R2, 0x6, P5 ;  /* 0x0000008b5757b211 */ /* 0x000fe200028f3402 */
[----:B------:R-:W-:Y:S01]  /*7b10*/  @!PT LDS RZ, [RZ] ;  /* 0x00000000fffff984 */ /* 0x000fe20000000800 */
[----:B------:R-:W-:Y:S01]  /*7b20*/  @!PT LDS RZ, [RZ] ;  /* 0x00000000fffff984 */ /* 0x000fe20000000800 */
[----:B------:R-:W-:Y:S01]  /*7b30*/  @!PT LDS RZ, [RZ] ;  /* 0x00000000fffff984 */ /* 0x000fe20000000800 */
[----:B------:R1:W-:Y:S01]  /*7b40*/  @!P3 LDGSTS.E.BYPASS.LTC128B.128 [R125+0x6000], [R138.64] ;  /* 0x060000008a7dbfae */ /* 0x0003e2000b901d48 */
[CCC-:B------:R-:W-:Y:S02]  /*7b50*/  @!P2 LEA.HI.X R141, R137.reuse, R111.reuse, R0.reuse, 0x1, P4 ;  /* 0x0000006f898da211 */ /* 0x1c0fe400020f0c00 */
[----:B------:R-:W-:Y:S01]  /*7b60*/  @!P1 LEA.HI.X R111, R137, R111, R0, 0x1, P0 ;  /* 0x0000006f896f9211 */ /* 0x000fe200000f0c00 */
[----:B------:R-:W-:Y:S01]  /*7b70*/  @P2 STS.128 [R125+0x7000], RZ ;  /* 0x007000ff7d002388 */ /* 0x000fe20000000c00 */
[----:B------:R-:W-:Y:S03]  /*7b80*/  ISETP.GE.AND P0, PT, R124, 0x2, PT ;  /* 0x000000027c00780c */ /* 0x000fe60003f06270 */
        /* <DEDUP_REMOVED lines=26> */
[----:B------:R-:W3:Y:S04]  /*7d30*/  LDSM.16.M88.4 R96, [R116+0x3400] ;  /* 0x003400007460783b */ /* 0x000ee80000000200 */
[----:B------:R-:W4:Y:S04]  /*7d40*/  LDSM.16.M88.4 R100, [R116+0x3800] ;  /* 0x003800007464783b */ /* 0x000f280000000200 */
[----:B------:R-:W0:Y:S04]  /*7d50*/  LDGDEPBAR ;  /* 0x00000000000079af */ /* 0x000e280000000000 */
[----:B------:R-:W5:Y:S01]  /*7d60*/  LDSM.16.M88.4 R104, [R116+0x3c00] ;  /* 0x003c00007468783b */ /* 0x000f620000000200 */
[C---:B--2---:R-:W-:Y:S08]  /*7d70*/  HMMA.16816.F32.BF16 R4, R88.reuse, R92, RZ ;  /* 0x0000005c5804723c */ /* 0x044ff000000418ff */
[C---:B------:R-:W-:Y:S01]  /*7d80*/  HMMA.16816.F32.BF16 R8, R88.reuse, R94, RZ ;  /* 0x0000005e5808723c */ /* 0x040fe200000418ff */
[----:B------:R-:W-:Y:S07]  /*7d90*/  LDSM.16.M88.4 R92, [R115] ;  /* 0x00000000735c783b */ /* 0x000fee0000000200 */
[C---:B---3--:R-:W-:Y:S08]  /*7da0*/  HMMA.16816.F32.BF16 R12, R88.reuse, R96, RZ ;  /* 0x00000060580c723c */ /* 0x048ff000000418ff */
[C---:B------:R-:W-:Y:S01]  /*7db0*/  HMMA.16816.F32.BF16 R16, R88.reuse, R98, RZ ;  /* 0x000000625810723c */ /* 0x040fe200000418ff */
[----:B------:R-:W2:Y:S07]  /*7dc0*/  LDSM.16.M88.4 R96, [R113+0x3000] ;  /* 0x003000007160783b */ /* 0x000eae0000000200 */
[C---:B----4-:R-:W-:Y:S08]  /*7dd0*/  HMMA.16816.F32.BF16 R20, R88.reuse, R100, RZ ;  /* 0x000000645814723c */ /* 0x050ff000000418ff */
[C---:B------:R-:W-:Y:S08]  /*7de0*/  HMMA.16816.F32.BF16 R24, R88.reuse, R102, RZ ;  /* 0x000000665818723c */ /* 0x040ff000000418ff */
[C---:B-----5:R-:W-:Y:S08]  /*7df0*/  HMMA.16816.F32.BF16 R28, R88.reuse, R104, RZ ;  /* 0x00000068581c723c */ /* 0x060ff000000418ff */
[----:B------:R-:W-:Y:S01]  /*7e00*/  HMMA.16816.F32.BF16 R32, R88, R106, RZ ;  /* 0x0000006a5820723c */ /* 0x000fe200000418ff */
[----:B------:R-:W3:Y:S07]  /*7e10*/  LDSM.16.M88.4 R88, [R113+0x3400] ;  /* 0x003400007158783b */ /* 0x000eee0000000200 */
[C---:B--2---:R-:W-:Y:S08]  /*7e20*/  HMMA.16816.F32.BF16 R4, R92.reuse, R96, R4 ;  /* 0x000000605c04723c */ /* 0x044ff00000041804 */
[C---:B------:R-:W-:Y:S01]  /*7e30*/  HMMA.16816.F32.BF16 R8, R92.reuse, R98, R8 ;  /* 0x000000625c08723c */ /* 0x040fe20000041808 */
[----:B------:R-:W2:Y:S07]  /*7e40*/  LDSM.16.M88.4 R96, [R113+0x3800] ;  /* 0x003800007160783b */ /* 0x000eae0000000200 */
[C---:B---3--:R-:W-:Y:S08]  /*7e50*/  HMMA.16816.F32.BF16 R12, R92.reuse, R88, R12 ;  /* 0x000000585c0c723c */ /* 0x048ff0000004180c */
[C---:B------:R-:W-:Y:S01]  /*7e60*/  HMMA.16816.F32.BF16 R16, R92.reuse, R90, R16 ;  /* 0x0000005a5c10723c */ /* 0x040fe20000041810 */
[----:B------:R-:W3:Y:S07]  /*7e70*/  LDSM.16.M88.4 R88, [R113+0x3c00] ;  /* 0x003c00007158783b */ /* 0x000eee0000000200 */
[C---:B--2---:R-:W-:Y:S08]  /*7e80*/  HMMA.16816.F32.BF16 R20, R92.reuse, R96, R20 ;  /* 0x000000605c14723c */ /* 0x044ff00000041814 */
[C---:B------:R-:W-:Y:S01]  /*7e90*/  HMMA.16816.F32.BF16 R24, R92.reuse, R98, R24 ;  /* 0x000000625c18723c */ /* 0x040fe20000041818 */
[----:B------:R-:W-:Y:S07]  /*7ea0*/  LDSM.16.M88.4 R96, [R117+0x1000] ;  /* 0x001000007560783b */ /* 0x000fee0000000200 */
[C---:B---3--:R-:W-:Y:S08]  /*7eb0*/  HMMA.16816.F32.BF16 R28, R92.reuse, R88, R28 ;  /* 0x000000585c1c723c */ /* 0x048ff0000004181c */
[----:B------:R-:W-:Y:S01]  /*7ec0*/  HMMA.16816.F32.BF16 R32, R92, R90, R32 ;  /* 0x0000005a5c20723c */ /* 0x000fe20000041820 */
[----:B------:R-:W2:Y:S04]  /*7ed0*/  LDSM.16.M88.4 R88, [R116+0x4000] ;  /* 0x004000007458783b */ /* 0x000ea80000000200 */
[----:B------:R-:W3:Y:S03]  /*7ee0*/  LDSM.16.M88.4 R92, [R116+0x4400] ;  /* 0x00440000745c783b */ /* 0x000ee60000000200 */
        /* <DEDUP_REMOVED lines=47> */
[C---:B--2---:R-:W-:Y:S08]  /*81e0*/  HMMA.16816.F32.BF16 R20, R88.reuse, R92, R20 ;  /* 0x0000005c5814723c */ /* 0x044ff00000041814 */
[C---:B------:R-:W-:Y:S08]  /*81f0*/  HMMA.16816.F32.BF16 R24, R88.reuse, R94, R24 ;  /* 0x0000005e5818723c */ /* 0x040ff00000041818 */
[C---:B---3--:R-:W-:Y:S08]  /*8200*/  HMMA.16816.F32.BF16 R28, R88.reuse, R96, R28 ;  /* 0x00000060581c723c */ /* 0x048ff0000004181c */
[----:B------:R-:W-:Y:S01]  /*8210*/  HMMA.16816.F32.BF16 R32, R88, R98, R32 ;  /* 0x000000625820723c */ /* 0x000fe20000041820 */
[----:B------:R-:W-:Y:S03]  /*8220*/  @!UPT UIADD3 URZ, URZ, URZ, URZ ;  /* 0x0000003f3f3ff290 */ /* 0x000fe6000fffe03f */
[----:B------:R-:W-:-:S11]  /*8230*/  @!P0 BRA `(.L_x_4229) ;  /* 0x000006e000008947 */ /* 0x000fd60003800000 */
[----:B-1----:R-:W-:Y:S02]  /*8240*/  MOV R86, UR5 ;  /* 0x0000000500567c02 */ /* 0x002fe40008000f00 */
[----:B------:R-:W-:Y:S01]  /*8250*/  MOV R84, UR4 ;  /* 0x0000000400547c02 */ /* 0x000fe20008000f00 */
[----:B------:R-:W-:-:S06]  /*8260*/  @!P6 BRA `(.L_x_4230) ;  /* 0x000003c00000e947 */ /* 0x000fcc0003800000 */
        /* <DEDUP_REMOVED lines=60> */
.L_x_4230:
[----:B------:R1:W-:Y:S01]  /*8630*/  @P3 STS [R125+0x3000], RZ ;  /* 0x003000ff7d003388 */ /* 0x0003e20000000800 */
[C---:B------:R-:W-:Y:S01]  /*8640*/  LEA R88, P4, R86.reuse, R136, 0x1 ;  /* 0x0000008856587211 */ /* 0x040fe200078808ff */
[----:B------:R-:W-:Y:S01]  /*8650*/  @!P3 IMAD.MOV.U32 R87, RZ, RZ, c[0x0][0x198] ;  /* 0x00006600ff57b624 */ /* 0x000fe200078e00ff */
[----:B------:R-:W-:Y:S01]  /*8660*/  IADD3 R2, P0, R121, R86, RZ ;  /* 0x0000005679027210 */ /* 0x000fe20007f1e0ff */
[----:B------:R1:W-:Y:S01]  /*8670*/  @P3 STS [R125+0x3004], RZ ;  /* 0x003004ff7d003388 */ /* 0x0003e20000000800 */
[--C-:B------:R-:W-:Y:S01]  /*8680*/  LEA.HI.X R89, R86, R135, R84.reuse, 0x1, P4 ;  /* 0x0000008756597211 */ /* 0x100fe200020f0c54 */
[----:B------:R-:W-:Y:S01]  /*8690*/  @!P3 IMAD.MOV.U32 R0, RZ, RZ, c[0x0][0x19c] ;  /* 0x00006700ff00b624 */ /* 0x000fe200078e00ff */
[C---:B------:R-:W-:Y:S01]  /*86a0*/  @!P3 LEA R86, P5, R87.reuse, R88, 0x6 ;  /* 0x000000585756b211 */ /* 0x040fe200078a30ff */
[----:B------:R1:W-:Y:S01]  /*86b0*/  @P3 STS.64 [R125+0x3008], RZ ;  /* 0x003008ff7d003388 */ /* 0x0003e20000000a00 */
[-C--:B------:R-:W-:Y:S01]  /*86c0*/  @!P2 LEA R90, P4, R2, R136.reuse, 0x1 ;  /* 0x00000088025aa211 */ /* 0x080fe200078808ff */
[----:B------:R-:W-:Y:S01]  /*86d0*/  IMAD.X R84, R120, 0x1, R84, P0 ;  /* 0x0000000178547824 */ /* 0x000fe200000e0654 */
[----:B------:R-:W-:Y:S01]  /*86e0*/  @!P3 LEA.HI.X R87, R87, R89, R0, 0x6, P5 ;  /* 0x000000595757b211 */ /* 0x000fe200028f3400 */
[----:B------:R-:W-:Y:S01]  /*86f0*/  @!PT LDS RZ, [RZ] ;  /* 0x00000000fffff984 */ /* 0x000fe20000000800 */
[----:B------:R-:W-:Y:S01]  /*8700*/  @!PT LDS RZ, [RZ] ;  /* 0x00000000fffff984 */ /* 0x000fe20000000800 */
[----:B------:R-:W-:Y:S01]  /*8710*/  @!PT LDS RZ, [RZ] ;  /* 0x00000000fffff984 */ /* 0x000fe20000000800 */
[----:B------:R1:W-:Y:S01]  /*8720*/  @!P3 LDGSTS.E.BYPASS.LTC128B.128 [R125+0x3000], [R88.64] ;  /* 0x03000000587dbfae */ /* 0x0003e2000b901d48 */
[C---:B------:R-:W-:Y:S01]  /*8730*/  @!P1 LEA R92, P0, R2.reuse, R136, 0x1 ;  /* 0x00000088025c9211 */ /* 0x040fe200078008ff */
[----:B------:R-:W-:Y:S01]  /*8740*/  IMAD.MOV.U32 R136, RZ, RZ, R88 ;  /* 0x000000ffff887224 */ /* 0x000fe200078e0058 */
[CCC-:B------:R-:W-:Y:S01]  /*8750*/  @!P2 LEA.HI.X R91, R2.reuse, R135.reuse, R84.reuse, 0x1, P4 ;  /* 0x00000087025ba211 */ /* 0x1c0fe200020f0c54 */
[----:B------:R1:W-:Y:S01]  /*8760*/  @P2 STS.128 [R125+0x4000], RZ ;  /* 0x004000ff7d002388 */ /* 0x0003e20000000c00 */
[----:B------:R-:W-:Y:S01]  /*8770*/  @!P1 LEA.HI.X R93, R2, R135, R84, 0x1, P0 ;  /* 0x00000087025d9211 */ /* 0x000fe200000f0c54 */
[----:B------:R-:W-:Y:S02]  /*8780*/  IMAD.MOV.U32 R135, RZ, RZ, R89 ;  /* 0x000000ffff877224 */ /* 0x000fe400078e0059 */
        /* <DEDUP_REMOVED lines=25> */
.L_x_4229:
[----:B-1----:R-:W-:Y:S01]  /*8920*/  FMNMX.FTZ R0, R4, R85, !PT ;  /* 0x0000005504007209 */ /* 0x002fe20007810000 */
        /* <DEDUP_REMOVED lines=42> */
[C---:B------:R-:W-:Y:S02]  /*8bd0*/  FADD.FTZ R84, -R2.reuse, R85 ;  /* 0x0000005502547221 */ /* 0x040fe40000010100 */
[----:B------:R-:W-:Y:S02]  /*8be0*/  FMUL.FTZ R100, R2, c[0x0][0x23c] ;  /* 0x00008f0002647a20 */ /* 0x000fe40000410000 */
[----:B------:R-:W-:Y:S02]  /*8bf0*/  FMUL.FTZ R86, R84, c[0x0][0x23c] ;  /* 0x00008f0054567a20 */ /* 0x000fe40000410000 */
[----:B------:R-:W-:Y:S01]  /*8c00*/  FADD.FTZ R85, -R0, R3 ;  /* 0x0000000300557221 */ /* 0x000fe20000010100 */
[----:B------:R-:W-:Y:S01]  /*8c10*/  FSEL R100, R100, RZ, P0 ;  /* 0x000000ff64647208 */ /* 0x000fe20000000000 */
[----:B------:R1:W2:Y:S01]  /*8c20*/  MUFU.EX2 R84, R86 ;  /* 0x0000005600547308 */ /* 0x0002a20000000800 */
[----:B------:R-:W-:Y:S01]  /*8c30*/  FSETP.NEU.FTZ.AND P0, PT, R0, -INF , PT ;  /* 0xff8000000000780b */ /* 0x000fe20003f1d000 */
[----:B------:R-:W-:Y:S01]  /*8c40*/  FMUL.FTZ R3, R85, c[0x0][0x23c] ;  /* 0x00008f0055037a20 */ /* 0x000fe20000410000 */
[----:B------:R-:W-:Y:S01]  /*8c50*/  MOV R85, R2 ;  /* 0x0000000200557202 */ /* 0x000fe20000000f00 */
[--C-:B------:R-:W-:Y:S01]  /*8c60*/  FFMA.FTZ R105, R4, c[0x0][0x23c], -R100.reuse ;  /* 0x00008f0004697a23 */ /* 0x100fe20000010864 */
[----:B------:R-:W-:Y:S01]  /*8c70*/  FSEL R90, R90, RZ, P0 ;  /* 0x000000ff5a5a7208 */ /* 0x000fe20000000000 */
[--C-:B------:R-:W-:Y:S01]  /*8c80*/  FFMA.FTZ R104, R5, c[0x0][0x23c], -R100.reuse ;  /* 0x00008f0005687a23 */ /* 0x100fe20000010864 */
[----:B------:R-:W-:Y:S01]  /*8c90*/  ISETP.GT.AND P0, PT, R124, 0x1, PT ;  /* 0x000000017c00780c */ /* 0x000fe20003f04270 */
[----:B------:R-:W-:Y:S01]  /*8ca0*/  FFMA.FTZ R111, R8, c[0x0][0x23c], -R100 ;  /* 0x00008f00086f7a23 */ /* 0x000fe20000010864 */
[----:B------:R-:W-:Y:S01]  /*8cb0*/  IADD3 R124, R124, -0x1, RZ ;  /* 0xffffffff7c7c7810 */ /* 0x000fe20007ffe0ff */
[--C-:B------:R-:W-:Y:S01]  /*8cc0*/  FFMA.FTZ R106, R6, c[0x0][0x23c], -R90.reuse ;  /* 0x00008f00066a7a23 */ /* 0x100fe2000001085a */
[----:B------:R-:W3:Y:S01]  /*8cd0*/  MUFU.EX2 R3, R3 ;  /* 0x0000000300037308 */ /* 0x000ee20000000800 */
[--C-:B------:R-:W-:Y:S02]  /*8ce0*/  FFMA.FTZ R89, R7, c[0x0][0x23c], -R90.reuse ;  /* 0x00008f0007597a23 */ /* 0x100fe4000001085a */
[--C-:B------:R-:W-:Y:S02]  /*8cf0*/  FFMA.FTZ R87, R10, c[0x0][0x23c], -R90.reuse ;  /* 0x00008f000a577a23 */ /* 0x100fe4000001085a */
[----:B------:R-:W-:Y:S02]  /*8d00*/  FFMA.FTZ R88, R11, c[0x0][0x23c], -R90 ;  /* 0x00008f000b587a23 */ /* 0x000fe4000001085a */
[--C-:B------:R-:W-:Y:S02]  /*8d10*/  FFMA.FTZ R145, R12, c[0x0][0x23c], -R100.reuse ;  /* 0x00008f000c917a23 */ /* 0x100fe40000010864 */
[--C-:B------:R-:W-:Y:S01]  /*8d20*/  FFMA.FTZ R140, R13, c[0x0][0x23c], -R100.reuse ;  /* 0x00008f000d8c7a23 */ /* 0x100fe20000010864 */
[----:B------:R-:W-:Y:S01]  /*8d30*/  MUFU.EX2 R104, R104 ;  /* 0x0000006800687308 */ /* 0x000fe20000000800 */
[--C-:B------:R-:W-:Y:S02]  /*8d40*/  FFMA.FTZ R141, R16, c[0x0][0x23c], -R100.reuse ;  /* 0x00008f00108d7a23 */ /* 0x100fe40000010864 */
[--C-:B-1----:R-:W-:Y:S02]  /*8d50*/  FFMA.FTZ R86, R9, c[0x0][0x23c], -R100.reuse ;  /* 0x00008f0009567a23 */ /* 0x102fe40000010864 */
[C---:B--2---:R-:W-:Y:S02]  /*8d60*/  FMUL.FTZ R36, R84.reuse, R36 ;  /* 0x0000002454247220 */ /* 0x044fe40000410000 */
        /* <DEDUP_REMOVED lines=14> */
[----:B------:R-:W2:Y:S01]  /*8e50*/  MUFU.EX2 R89, R89 ;  /* 0x0000005900597308 */ /* 0x000ea20000000800 */
[C---:B------:R-:W-:Y:S02]  /*8e60*/  FMUL.FTZ R49, R84.reuse, R49 ;  /* 0x0000003154317220 */ /* 0x040fe40000410000 */
[C---:B------:R-:W-:Y:S02]  /*8e70*/  FMUL.FTZ R50, R3.reuse, R50 ;  /* 0x0000003203327220 */ /* 0x040fe40000410000 */
[C---:B------:R-:W-:Y:S02]  /*8e80*/  FMUL.FTZ R51, R3.reuse, R51 ;  /* 0x0000003303337220 */ /* 0x040fe40000410000 */
[C---:B------:R-:W-:Y:S02]  /*8e90*/  FMUL.FTZ R52, R84.reuse, R52 ;  /* 0x0000003454347220 */ /* 0x040fe40000410000 */
[----:B------:R-:W-:Y:S01]  /*8ea0*/  FMUL.FTZ R53, R84, R53 ;  /* 0x0000003554357220 */ /* 0x000fe20000410000 */
[----:B------:R-:W-:Y:S01]  /*8eb0*/  MUFU.EX2 R111, R111 ;  /* 0x0000006f006f7308 */ /* 0x000fe20000000800 */
[C---:B------:R-:W-:Y:S02]  /*8ec0*/  FMUL.FTZ R54, R3.reuse, R54 ;  /* 0x0000003603367220 */ /* 0x040fe40000410000 */
[C---:B------:R-:W-:Y:S01]  /*8ed0*/  FMUL.FTZ R55, R3.reuse, R55 ;  /* 0x0000003703377220 */ /* 0x040fe20000410000 */
[----:B-1----:R-:W-:Y:S01]  /*8ee0*/  F2FP.BF16.PACK_AB R92, R104, R105 ;  /* 0x00000069685c723e */ /* 0x002fe200000010ff */
[C---:B------:R-:W-:Y:S02]  /*8ef0*/  FMUL.FTZ R56, R84.reuse, R56 ;  /* 0x0000003854387220 */ /* 0x040fe40000410000 */
[C---:B------:R-:W-:Y:S02]  /*8f00*/  FMUL.FTZ R57, R84.reuse, R57 ;  /* 0x0000003954397220 */ /* 0x040fe40000410000 */
[C---:B------:R-:W-:Y:S01]  /*8f10*/  FMUL.FTZ R58, R3.reuse, R58 ;  /* 0x0000003a033a7220 */ /* 0x040fe20000410000 */
        /* <DEDUP_REMOVED lines=28> */
[----:B------:R-:W-:Y:S01]  /*90e0*/  FMUL.FTZ R80, R84, R80 ;  /* 0x0000005054507220 */ /* 0x000fe20000410000 */
[----:B--2---:R-:W-:Y:S01]  /*90f0*/  F2FP.BF16.PACK_AB R95, R88, R87 ;  /* 0x00000057585f723e */ /* 0x004fe200000010ff */
[--C-:B------:R-:W-:Y:S02]  /*9100*/  FFMA.FTZ R144, R17, c[0x0][0x23c], -R100.reuse ;  /* 0x00008f0011907a23 */ /* 0x100fe40000010864 */
[--C-:B------:R-:W-:Y:S02]  /*9110*/  FFMA.FTZ R151, R20, c[0x0][0x23c], -R100.reuse ;  /* 0x00008f0014977a23 */ /* 0x100fe40000010864 */
[--C-:B------:R-:W-:Y:S01]  /*9120*/  FFMA.FTZ R150, R21, c[0x0][0x23c], -R100.reuse ;  /* 0x00008f0015967a23 */ /* 0x100fe20000010864 */
[----:B------:R-:W-:Y:S01]  /*9130*/  MUFU.EX2 R141, R141 ;  /* 0x0000008d008d7308 */ /* 0x000fe20000000800 */
[C---:B------:R-:W-:Y:S05]  /*9140*/  HMMA.16816.F32.BF16 R36, R92.reuse, R96, R36 ;  /* 0x000000605c24723c */ /* 0x040fea0000041824 */
[--C-:B------:R-:W-:Y:S02]  /*9150*/  FFMA.FTZ R149, R24, c[0x0][0x23c], -R100.reuse ;  /* 0x00008f0018957a23 */ /* 0x100fe40000010864 */
[--C-:B------:R-:W-:Y:S01]  /*9160*/  FFMA.FTZ R148, R25, c[0x0][0x23c], -R100.reuse ;  /* 0x00008f0019947a23 */ /* 0x100fe20000010864 */
[C---:B------:R-:W-:Y:S01]  /*9170*/  HMMA.16816.F32.BF16 R40, R92.reuse, R98, R40 ;  /* 0x000000625c28723c */ /* 0x040fe20000041828 */
[----:B------:R-:W2:Y:S01]  /*9180*/  LDSM.16.MT88.4 R96, [R112+0x6000] ;  /* 0x006000007060783b */ /* 0x000ea20000004200 */
[----:B------:R-:W-:Y:S02]  /*9190*/  MUFU.EX2 R144, R144 ;  /* 0x0000009000907308 */ /* 0x000fe40000000800 */
[--C-:B------:R-:W-:Y:S02]  /*91a0*/  FFMA.FTZ R156, R28, c[0x0][0x23c], -R100.reuse ;  /* 0x00008f001c9c7a23 */ /* 0x100fe40000010864 */
[--C-:B------:R-:W-:Y:S02]  /*91b0*/  FFMA.FTZ R107, R29, c[0x0][0x23c], -R100.reuse ;  /* 0x00008f001d6b7a23 */ /* 0x100fe40000010864 */
[--C-:B------:R-:W-:Y:S04]  /*91c0*/  FFMA.FTZ R110, R32, c[0x0][0x23c], -R100.reuse ;  /* 0x00008f00206e7a23 */ /* 0x100fe80000010864 */
[----:B------:R-:W-:Y:S01]  /*91d0*/  FFMA.FTZ R155, R33, c[0x0][0x23c], -R100 ;  /* 0x00008f00219b7a23 */ /* 0x000fe20000010864 */
[----:B------:R3:W-:Y:S01]  /*91e0*/  MUFU.EX2 R157, R107 ;  /* 0x0000006b009d7308 */ /* 0x0007e20000000800 */
[----:B------:R-:W-:Y:S01]  /*91f0*/  LDSM.16.MT88.4 R100, [R112+0x6800] ;  /* 0x006800007064783b */ /* 0x000fe20000004200 */
[----:B------:R-:W-:Y:S02]  /*9200*/  FFMA.FTZ R105, R84, R109, R105 ;  /* 0x0000006d54697223 */ /* 0x000fe40000010069 */
[----:B------:R-:W-:Y:S02]  /*9210*/  FFMA.FTZ R108, R3, R108, R106 ;  /* 0x0000006c036c7223 */ /* 0x000fe4000001006a */
[----:B------:R-:W-:Y:S02]  /*9220*/  FFMA.FTZ R109, R34, c[0x0][0x23c], -R90 ;  /* 0x00008f00226d7a23 */ /* 0x000fe4000001085a */
[----:B------:R-:W-:Y:S02]  /*9230*/  FADD.FTZ R34, R104, R105 ;  /* 0x0000006968227221 */ /* 0x000fe40000010000 */
[----:B------:R-:W-:Y:S01]  /*9240*/  MUFU.EX2 R158, R110 ;  /* 0x0000006e009e7308 */ /* 0x000fe20000000800 */
[----:B------:R-:W-:Y:S02]  /*9250*/  FADD.FTZ R108, R89, R108 ;  /* 0x0000006c596c7221 */ /* 0x000fe40000010000 */
[----:B------:R-:W-:Y:S02]  /*9260*/  FADD.FTZ R111, R111, R34 ;  /* 0x000000226f6f7221 */ /* 0x000fe40000010000 */
[----:B------:R-:W-:Y:S02]  /*9270*/  FADD.FTZ R87, R87, R108 ;  /* 0x0000006c57577221 */ /* 0x000fe40000010000 */
[----:B------:R-:W-:Y:S02]  /*9280*/  FADD.FTZ R86, R86, R111 ;  /* 0x0000006f56567221 */ /* 0x000fe40000010000 */
[----:B------:R-:W-:Y:S01]  /*9290*/  FMUL.FTZ R81, R84, R81 ;  /* 0x0000005154517220 */ /* 0x000fe20000410000 */
[----:B------:R-:W-:Y:S01]  /*92a0*/  MUFU.EX2 R151, R151 ;  /* 0x0000009700977308 */ /* 0x000fe20000000800 */
[C---:B------:R-:W-:Y:S02]  /*92b0*/  FMUL.FTZ R82, R3.reuse, R82 ;  /* 0x0000005203527220 */ /* 0x040fe40000410000 */
[----:B------:R-:W-:Y:S01]  /*92c0*/  FMUL.FTZ R83, R3, R83 ;  /* 0x0000005303537220 */ /* 0x000fe20000410000 */
[----:B---3--:R-:W-:Y:S01]  /*92d0*/  LDSM.16.MT88.4 R104, [R114+0x6c00] ;  /* 0x006c00007268783b */ /* 0x008fe20000004200 */
[--C-:B------:R-:W-:Y:S01]  /*92e0*/  FFMA.FTZ R142, R14, c[0x0][0x23c], -R90.reuse ;  /* 0x00008f000e8e7a23 */ /* 0x100fe2000001085a */
[----:B------:R-:W-:Y:S01]  /*92f0*/  MOV R3, R0 ;  /* 0x0000000000037202 */ /* 0x000fe20000000f00 */
[--C-:B------:R-:W-:Y:S01]  /*9300*/  FFMA.FTZ R137, R15, c[0x0][0x23c], -R90.reuse ;  /* 0x00008f000f897a23 */ /* 0x100fe2000001085a */
[C---:B--2---:R-:W-:Y:S02]  /*9310*/  HMMA.16816.F32.BF16 R44, R92.reuse, R96, R44 ;  /* 0x000000605c2c723c */ /* 0x044fe4000004182c */
        /* <DEDUP_REMOVED lines=8> */
[--C-:B------:R-:W-:Y:S02]  /*93a0*/  FFMA.FTZ R154, R26, c[0x0][0x23c], -R90.reuse ;  /* 0x00008f001a9a7a23 */ /* 0x100fe4000001085a */
[--C-:B------:R-:W-:Y:S03]  /*93b0*/  FFMA.FTZ R153, R27, c[0x0][0x23c], -R90.reuse ;  /* 0x00008f001b997a23 */ /* 0x100fe6000001085a */
[--C-:B------:R-:W-:Y:S02]  /*93c0*/  FFMA.FTZ R159, R30, c[0x0][0x23c], -R90.reuse ;  /* 0x00008f001e9f7a23 */ /* 0x100fe4000001085a */
[----:B------:R-:W3:Y:S01]  /*93d0*/  MUFU.EX2 R137, R137 ;  /* 0x0000008900897308 */ /* 0x000ee20000000800 */
[--C-:B------:R-:W-:Y:S02]  /*93e0*/  FFMA.FTZ R84, R31, c[0x0][0x23c], -R90.reuse ;  /* 0x00008f001f547a23 */ /* 0x100fe4000001085a */
[----:B------:R-:W-:Y:S02]  /*93f0*/  FFMA.FTZ R90, R35, c[0x0][0x23c], -R90 ;  /* 0x00008f00235a7a23 */ /* 0x000fe4000001085a */
[----:B------:R-:W-:Y:S05]  /*9400*/  FADD.FTZ R87, R88, R87 ;  /* 0x0000005758577221 */ /* 0x000fea0000010000 */
[----:B------:R4:W-:Y:S10]  /*9410*/  MUFU.EX2 R35, R109 ;  /* 0x0000006d00237308 */ /* 0x0009f40000000800 */
[----:B------:R-:W-:Y:S01]  /*9420*/  MUFU.EX2 R146, R146 ;  /* 0x0000009200927308 */ /* 0x000fe20000000800 */
[C---:B--2---:R-:W-:Y:S09]  /*9430*/  HMMA.16816.F32.BF16 R52, R92.reuse, R96, R52 ;  /* 0x000000605c34723c */ /* 0x044ff20000041834 */
[----:B------:R-:W2:Y:S01]  /*9440*/  MUFU.EX2 R143, R143 ;  /* 0x0000008f008f7308 */ /* 0x000ea20000000800 */
[----:B----4-:R-:W-:Y:S01]  /*9450*/  LDSM.16.MT88.4 R108, [R112+0x7c00] ;  /* 0x007c0000706c783b */ /* 0x010fe20000004200 */
[C---:B------:R-:W-:Y:S08]  /*9460*/  HMMA.16816.F32.BF16 R56, R92.reuse, R98, R56 ;  /* 0x000000625c38723c */ /* 0x040ff00000041838 */
[----:B------:R-:W-:Y:S01]  /*9470*/  MUFU.EX2 R152, R152 ;  /* 0x0000009800987308 */ /* 0x000fe20000000800 */
[----:B------:R-:W4:Y:S09]  /*9480*/  LDSM.16.MT88.4 R96, [R112+0x7000] ;  /* 0x007000007060783b */ /* 0x000f320000004200 */
[----:B------:R-:W5:Y:S10]  /*9490*/  MUFU.EX2 R147, R147 ;  /* 0x0000009300937308 */ /* 0x000f740000000800 */
[----:B------:R-:W-:Y:S10]  /*94a0*/  MUFU.EX2 R149, R149 ;  /* 0x0000009500957308 */ /* 0x000ff40000000800 */
[----:B------:R-:W1:Y:S10]  /*94b0*/  MUFU.EX2 R148, R148 ;  /* 0x0000009400947308 */ /* 0x000e740000000800 */
[----:B------:R-:W-:Y:S01]  /*94c0*/  MUFU.EX2 R154, R154 ;  /* 0x0000009a009a7308 */ /* 0x000fe20000000800 */
[C---:B----4-:R-:W-:Y:S08]  /*94d0*/  HMMA.16816.F32.BF16 R60, R92.reuse, R96, R60 ;  /* 0x000000605c3c723c */ /* 0x050ff0000004183c */
[C---:B------:R-:W-:Y:S01]  /*94e0*/  HMMA.16816.F32.BF16 R64, R92.reuse, R98, R64 ;  /* 0x000000625c40723c */ /* 0x040fe20000041840 */
[----:B------:R-:W4:Y:S01]  /*94f0*/  LDSM.16.MT88.4 R96, [R114+0x8000] ;  /* 0x008000007260783b */ /* 0x000f220000004200 */
[----:B------:R-:W1:Y:S10]  /*9500*/  MUFU.EX2 R153, R153 ;  /* 0x0000009900997308 */ /* 0x000e740000000800 */
[----:B------:R-:W1:Y:S10]  /*9510*/  MUFU.EX2 R156, R156 ;  /* 0x0000009c009c7308 */ /* 0x000e740000000800 */
[----:B------:R-:W-:Y:S10]  /*9520*/  MUFU.EX2 R159, R159 ;  /* 0x0000009f009f7308 */ /* 0x000ff40000000800 */
[----:B------:R-:W1:Y:S01]  /*9530*/  MUFU.EX2 R84, R84 ;  /* 0x0000005400547308 */ /* 0x000e620000000800 */
[C---:B----4-:R-:W-:Y:S09]  /*9540*/  HMMA.16816.F32.BF16 R68, R92.reuse, R96, R68 ;  /* 0x000000605c44723c */ /* 0x050ff20000041844 */
[----:B------:R-:W4:Y:S01]  /*9550*/  MUFU.EX2 R155, R155 ;  /* 0x0000009b009b7308 */ /* 0x000f220000000800 */
[C---:B------:R-:W-:Y:S01]  /*9560*/  HMMA.16816.F32.BF16 R72, R92.reuse, R98, R72 ;  /* 0x000000625c48723c */ /* 0x040fe20000041848 */
[----:B------:R-:W1:Y:S08]  /*9570*/  LDSM.16.MT88.4 R96, [R112+0x8000] ;  /* 0x008000007060783b */ /* 0x000e700000004200 */
[----:B------:R-:W1:Y:S02]  /*9580*/  MUFU.EX2 R90, R90 ;  /* 0x0000005a005a7308 */ /* 0x000e640000000800 */
[C---:B-1----:R-:W-:Y:S08]  /*9590*/  HMMA.16816.F32.BF16 R76, R92.reuse, R96, R76 ;  /* 0x000000605c4c723c */ /* 0x042ff0000004184c */
[----:B------:R-:W-:Y:S01]  /*95a0*/  HMMA.16816.F32.BF16 R80, R92, R98, R80 ;  /* 0x000000625c50723c */ /* 0x000fe20000041850 */
[----:B------:R-:W1:Y:S06]  /*95b0*/  LDSM.16.MT88.4 R96, [R114+0x6400] ;  /* 0x006400007260783b */ /* 0x000e6c0000004200 */
[----:B------:R-:W-:Y:S01]  /*95c0*/  F2FP.BF16.PACK_AB R92, R140, R145 ;  /* 0x000000918c5c723e */ /* 0x000fe200000010ff */
[----:B------:R-:W-:Y:S01]  /*95d0*/  FADD.FTZ R145, R145, R86 ;  /* 0x0000005691917221 */ /* 0x000fe20000010000 */
[----:B---3--:R-:W-:Y:S03]  /*95e0*/  F2FP.BF16.PACK_AB R93, R137, R142 ;  /* 0x0000008e895d723e */ /* 0x008fe600000010ff */
[----:B------:R-:W-:Y:S01]  /*95f0*/  F2FP.BF16.PACK_AB R94, R144, R141 ;  /* 0x0000008d905e723e */ /* 0x000fe200000010ff */
[----:B------:R-:W-:Y:S01]  /*9600*/  FADD.FTZ R142, R142, R87 ;  /* 0x000000578e8e7221 */ /* 0x000fe20000010000 */
[----:B--2---:R-:W-:Y:S01]  /*9610*/  F2FP.BF16.PACK_AB R95, R143, R146 ;  /* 0x000000928f5f723e */ /* 0x004fe200000010ff */
[----:B------:R-:W-:Y:S02]  /*9620*/  FADD.FTZ R140, R140, R145 ;  /* 0x000000918c8c7221 */ /* 0x000fe40000010000 */
[----:B------:R-:W-:Y:S02]  /*9630*/  FADD.FTZ R137, R137, R142 ;  /* 0x0000008e89897221 */ /* 0x000fe40000010000 */
[----:B------:R-:W-:Y:S02]  /*9640*/  FADD.FTZ R141, R141, R140 ;  /* 0x0000008c8d8d7221 */ /* 0x000fe40000010000 */
[----:B------:R-:W-:Y:S02]  /*9650*/  FADD.FTZ R146, R146, R137 ;  /* 0x0000008992927221 */ /* 0x000fe40000010000 */
[----:B------:R-:W-:Y:S02]  /*9660*/  FADD.FTZ R144, R144, R141 ;  /* 0x0000008d90907221 */ /* 0x000fe40000010000 */
        /* <DEDUP_REMOVED lines=21> */
[----:B-----5:R-:W-:Y:S03]  /*97c0*/  F2FP.BF16.PACK_AB R93, R147, R152 ;  /* 0x00000098935d723e */ /* 0x020fe600000010ff */
[----:B------:R-:W-:Y:S01]  /*97d0*/  F2FP.BF16.PACK_AB R94, R148, R149 ;  /* 0x00000095945e723e */ /* 0x000fe200000010ff */
[----:B------:R-:W-:Y:S01]  /*97e0*/  FADD.FTZ R152, R152, R143 ;  /* 0x0000008f98987221 */ /* 0x000fe20000010000 */
[----:B------:R-:W-:Y:S01]  /*97f0*/  F2FP.BF16.PACK_AB R95, R153, R154 ;  /* 0x0000009a995f723e */ /* 0x000fe200000010ff */
        /* <DEDUP_REMOVED lines=9> */
[C---:B------:R-:W-:Y:S08]  /*9890*/  HMMA.16816.F32.BF16 R44, R92.reuse, R100, R44 ;  /* 0x000000645c2c723c */ /* 0x040ff0000004182c */
        /* <DEDUP_REMOVED lines=17> */
[----:B----4-:R-:W-:Y:S01]  /*99b0*/  F2FP.BF16.PACK_AB R94, R155, R158 ;  /* 0x0000009e9b5e723e */ /* 0x010fe200000010ff */
[----:B------:R-:W-:Y:S01]  /*99c0*/  FADD.FTZ R159, R159, R154 ;  /* 0x0000009a9f9f7221 */ /* 0x000fe20000010000 */
[----:B------:R-:W-:Y:S01]  /*99d0*/  F2FP.BF16.PACK_AB R95, R90, R35 ;  /* 0x000000235a5f723e */ /* 0x000fe200000010ff */
[----:B------:R-:W-:Y:S02]  /*99e0*/  FADD.FTZ R157, R157, R156 ;  /* 0x0000009c9d9d7221 */ /* 0x000fe40000010000 */
[----:B------:R-:W-:Y:S02]  /*99f0*/  FADD.FTZ R84, R84, R159 ;  /* 0x0000009f54547221 */ /* 0x000fe40000010000 */
[----:B------:R-:W-:Y:S02]  /*9a00*/  FADD.FTZ R158, R158, R157 ;  /* 0x0000009d9e9e7221 */ /* 0x000fe40000010000 */
[C---:B------:R-:W-:Y:S03]  /*9a10*/  HMMA.16816.F32.BF16 R36, R92.reuse, R104, R36 ;  /* 0x000000685c24723c */ /* 0x040fe60000041824 */
[----:B------:R-:W-:Y:S05]  /*9a20*/  FADD.FTZ R35, R35, R84 ;  /* 0x0000005423237221 */ /* 0x000fea0000010000 */
[C---:B------:R-:W-:Y:S01]  /*9a30*/  HMMA.16816.F32.BF16 R40, R92.reuse, R106, R40 ;  /* 0x0000006a5c28723c */ /* 0x040fe20000041828 */
[----:B------:R-:W3:Y:S07]  /*9a40*/  LDSM.16.MT88.4 R104, [R114+0x8c00] ;  /* 0x008c00007268783b */ /* 0x000eee0000004200 */
[C---:B-1----:R-:W-:Y:S08]  /*9a50*/  HMMA.16816.F32.BF16 R44, R92.reuse, R96, R44 ;  /* 0x000000605c2c723c */ /* 0x042ff0000004182c */
[C---:B------:R-:W-:Y:S01]  /*9a60*/  HMMA.16816.F32.BF16 R48, R92.reuse, R98, R48 ;  /* 0x000000625c30723c */ /* 0x040fe20000041830 */
[----:B------:R-:W1:Y:S07]  /*9a70*/  LDSM.16.MT88.4 R96, [R112+0x8c00] ;  /* 0x008c00007060783b */ /* 0x000e6e0000004200 */
[C---:B--2---:R-:W-:Y:S08]  /*9a80*/  HMMA.16816.F32.BF16 R52, R92.reuse, R100, R52 ;  /* 0x000000645c34723c */ /* 0x044ff00000041834 */
[C---:B------:R-:W-:Y:S08]  /*9a90*/  HMMA.16816.F32.BF16 R56, R92.reuse, R102, R56 ;  /* 0x000000665c38723c */ /* 0x040ff00000041838 */
[C---:B------:R-:W-:Y:S07]  /*9aa0*/  HMMA.16816.F32.BF16 R60, R92.reuse, R108, R60 ;  /* 0x0000006c5c3c723c */ /* 0x040fee000004183c */
[----:B------:R-:W-:Y:S01]  /*9ab0*/  FADD.FTZ R109, R155, R158 ;  /* 0x0000009e9b6d7221 */ /* 0x000fe20000010000 */
[C---:B------:R-:W-:Y:S04]  /*9ac0*/  HMMA.16816.F32.BF16 R64, R92.reuse, R110, R64 ;  /* 0x0000006e5c40723c */ /* 0x040fe80000041840 */
[----:B------:R-:W-:Y:S03]  /*9ad0*/  FADD.FTZ R108, R90, R35 ;  /* 0x000000235a6c7221 */ /* 0x000fe60000010000 */
[----:B------:R-:W-:Y:S01]  /*9ae0*/  MOV R110, R138 ;  /* 0x0000008a006e7202 */ /* 0x000fe20000000f00 */
[C---:B---3--:R-:W-:Y:S04]  /*9af0*/  HMMA.16816.F32.BF16 R68, R92.reuse, R104, R68 ;  /* 0x000000685c44723c */ /* 0x048fe80000041844 */
[----:B------:R-:W-:Y:S04]  /*9b00*/  MOV R111, R139 ;  /* 0x0000008b006f7202 */ /* 0x000fe80000000f00 */
[C---:B------:R-:W-:Y:S08]  /*9b10*/  HMMA.16816.F32.BF16 R72, R92.reuse, R106, R72 ;  /* 0x0000006a5c48723c */ /* 0x040ff00000041848 */
[C---:B-1----:R-:W-:Y:S08]  /*9b20*/  HMMA.16816.F32.BF16 R76, R92.reuse, R96, R76 ;  /* 0x000000605c4c723c */ /* 0x042ff0000004184c */
[----:B------:R-:W-:Y:S01]  /*9b30*/  HMMA.16816.F32.BF16 R80, R92, R98, R80 ;  /* 0x000000625c50723c */ /* 0x000fe20000041850 */
[----:B------:R-:W-:-:S07]  /*9b40*/  @P0 BRA `(.L_x_4231) ;  /* 0xffffdab000000947 */ /* 0x000fce000383ffff */
.L_x_4227:
        /* <DEDUP_REMOVED lines=126> */
[----:B------:R2:W-:Y:S01]  /*a330*/  STS [R15+0x200], R38 ;  /* 0x000200260f007388 */ /* 0x0005e20000000800 */
[----:B------:R-:W-:Y:S02]  /*a340*/  IADD3 R33, R15, R10, RZ ;  /* 0x0000000a0f217210 */ /* 0x000fe40007ffe0ff */
[----:B------:R-:W-:Y:S01]  /*a350*/  ISETP.NE.AND P1, PT, R122, -0x1, PT ;  /* 0xffffffff7a00780c */ /* 0x000fe20003f25270 */
[----:B------:R-:W-:Y:S01]  /*a360*/  IMAD.IADD R37, R10, 0x1, R13 ;  /* 0x000000010a257824 */ /* 0x000fe200078e020d */
[----:B------:R-:W-:Y:S01]  /*a370*/  STS [R13], R40 ;  /* 0x000000280d007388 */ /* 0x000fe20000000800 */
[----:B-1----:R-:W-:-:S03]  /*a380*/  ISETP.NE.AND P2, PT, R12, RZ, PT ;  /* 0x000000ff0c00720c */ /* 0x002fc60003f45270 */
[----:B------:R-:W-:Y:S01]  /*a390*/  STS [R13+0x200], R42 ;  /* 0x0002002a0d007388 */ /* 0x000fe20000000800 */
[----:B------:R-:W-:-:S03]  /*a3a0*/  ISETP.NE.OR P0, PT, R122, -0x1, !P2 ;  /* 0xffffffff7a00780c */ /* 0x000fc60005705670 */
[----:B------:R-:W-:Y:S04]  /*a3b0*/  STS [R33], R44 ;  /* 0x0000002c21007388 */ /* 0x000fe80000000800 */
[----:B------:R-:W-:Y:S04]  /*a3c0*/  STS [R33+0x200], R46 ;  /* 0x0002002e21007388 */ /* 0x000fe80000000800 */
[----:B------:R-:W-:Y:S04]  /*a3d0*/  STS [R37], R48 ;  /* 0x0000003025007388 */ /* 0x000fe80000000800 */
[----:B------:R-:W-:Y:S01]  /*a3e0*/  STS [R37+0x200], R50 ;  /* 0x0002003225007388 */ /* 0x000fe20000000800 */
[----:B--2---:R-:W-:-:S03]  /*a3f0*/  @P1 IMAD.WIDE.U32 R38, R122, c[0x0][0x1e8], RZ ;  /* 0x00007a007a261a25 */ /* 0x004fc600078e00ff */
        /* <DEDUP_REMOVED lines=59> */
.L_x_4233:
[----:B------:R-:W-:Y:S05]  /*a7b0*/  BSYNC B0 ;  /* 0x0000000000007941 */ /* 0x000fea0003800000 */
.L_x_4232:
[----:B---3--:R-:W3:Y:S01]  /*a7c0*/  S2R R5, SR_CTAID.X ;  /* 0x0000000000057919 */ /* 0x008ee20000002500 */
[----:B------:R-:W-:Y:S01]  /*a7d0*/  SHF.R.S32.HI R129, RZ, 0x1f, R128 ;  /* 0x0000001fff817819 */ /* 0x000fe20000011480 */
[----:B------:R-:W-:Y:S01]  /*a7e0*/  BSSY B0, `(.L_x_4234) ;  /* 0x0000022000007945 */ /* 0x000fe20003800000 */
[----:B------:R-:W-:Y:S01]  /*a7f0*/  SHF.R.S32.HI R4, RZ, 0x1f, R10 ;  /* 0x0000001fff047819 */ /* 0x000fe2000001140a */
[----:B------:R-:W5:Y:S01]  /*a800*/  S2R R0, SR_TID.X ;  /* 0x0000000000007919 */ /* 0x000f620000002100 */
[----:B---3--:R-:W-:-:S04]  /*a810*/  IMAD.SHL.U32 R3, R5, 0x40, RZ ;  /* 0x0000004005037824 */ /* 0x008fc800078e00ff */
[----:B------:R-:W-:Y:S01]  /*a820*/  IMAD.WIDE.U32 R40, R3, c[0x0][0x1e8], R128 ;  /* 0x00007a0003287a25 */ /* 0x000fe200078e0080 */
[----:B------:R-:W-:Y:S02]  /*a830*/  SHF.R.S32.HI R2, RZ, 0x1f, R3 ;  /* 0x0000001fff027819 */ /* 0x000fe40000011403 */
[----:B-----5:R-:W-:Y:S02]  /*a840*/  SHF.R.S32.HI R7, RZ, 0x1f, R0 ;  /* 0x0000001fff077819 */ /* 0x020fe40000011400 */
[----:B------:R-:W-:Y:S01]  /*a850*/  IADD3 R38, P0, R38, R40, RZ ;  /* 0x0000002826267210 */ /* 0x000fe20007f1e0ff */
[----:B------:R-:W-:Y:S01]  /*a860*/  IMAD R2, R2, c[0x0][0x1e8], RZ ;  /* 0x00007a0002027a24 */ /* 0x000fe200078e02ff */
[----:B------:R-:W-:-:S03]  /*a870*/  LEA.HI R7, R7, R0, RZ, 0x2 ;  /* 0x0000000007077211 */ /* 0x000fc600078f10ff */
[----:B------:R-:W-:Y:S01]  /*a880*/  IMAD R2, R3, c[0x0][0x1ec], R2 ;  /* 0x00007b0003027a24 */ /* 0x000fe200078e0202 */
[----:B------:R-:W-:-:S04]  /*a890*/  SHF.R.S32.HI R0, RZ, 0x2, R7 ;  /* 0x00000002ff007819 */ /* 0x000fc80000011407 */
[----:B------:R-:W-:Y:S01]  /*a8a0*/  IADD3.X R39, R37, R41, R2, P0, !PT ;  /* 0x0000002925277210 */ /* 0x000fe200007fe402 */
[----:B------:R-:W-:Y:S01]  /*a8b0*/  IMAD.IADD R2, R126, 0x1, -R3 ;  /* 0x000000017e027824 */ /* 0x000fe200078e0a03 */
[----:B------:R-:W-:Y:S01]  /*a8c0*/  SHF.R.S32.HI R0, RZ, 0x1f, R0 ;  /* 0x0000001fff007819 */ /* 0x000fe20000011400 */
[----:B------:R-:W-:Y:S02]  /*a8d0*/  IMAD R3, R4, c[0x0][0x1f0], RZ ;  /* 0x00007c0004037a24 */ /* 0x000fe400078e02ff */
[----:B------:R-:W-:Y:S01]  /*a8e0*/  IMAD.WIDE.U32 R38, R10, c[0x0][0x1f0], R38 ;  /* 0x00007c000a267a25 */ /* 0x000fe200078e0026 */
[----:B------:R-:W-:-:S03]  /*a8f0*/  ISETP.GE.AND P0, PT, R9, R2, PT ;  /* 0x000000020900720c */ /* 0x000fc60003f06270 */
[----:B------:R-:W-:-:S04]  /*a900*/  IMAD R3, R10, c[0x0][0x1f4], R3 ;  /* 0x00007d000a037a24 */ /* 0x000fc800078e0203 */
        /* <DEDUP_REMOVED lines=15> */
.L_x_4235:
[----:B------:R-:W-:Y:S05]  /*aa00*/  BSYNC B0 ;  /* 0x0000000000007941 */ /* 0x000fea0003800000 */
.L_x_4234:
[----:B------:R-:W-:Y:S01]  /*aa10*/  IMAD R5, R5, -0x40, R126 ;  /* 0xffffffc005057824 */ /* 0x000fe200078e027e */
[----:B------:R-:W-:-:S04]  /*aa20*/  LEA.HI.SX32 R8, R8, 0x20, 0x1e ;  /* 0x0000002008087811 */ /* 0x000fc800078ff2ff */
[----:B------:R-:W-:-:S13]  /*aa30*/  ISETP.GE.AND P0, PT, R8, R5, PT ;  /* 0x000000050800720c */ /* 0x000fda0003f06270 */
[----:B------:R-:W-:Y:S05]  /*aa40*/  @P0 EXIT ;  /* 0x000000000000094d */ /* 0x000fea0003800000 */
[----:B------:R-:W-:Y:S01]  /*aa50*/  IADD3 R9, P0, R9, 0x20, RZ ;  /* 0x0000002009097810 */ /* 0x000fe20007f1e0ff */
[----:B------:R-:W-:Y:S01]  /*aa60*/  IMAD.MOV.U32 R2, RZ, RZ, R38 ;  /* 0x000000ffff027224 */ /* 0x000fe200078e0026 */
[----:B------:R-:W-:Y:S02]  /*aa70*/  MOV R3, R7 ;  /* 0x0000000700037202 */ /* 0x000fe40000000f00 */
        /* <DEDUP_REMOVED lines=15> */
.L_x_4236:
        /* <DEDUP_REMOVED lines=9> */
.L_x_6360:


//--------------------- .text._ZN5flash24flash_fwd_splitkv_kernelI23Flash_fwd_kernel_traitsILi96ELi64ELi64ELi4ELb0ELb0EN7cutlass10bfloat16_tE19Flash_kernel_traitsILi96ELi64ELi64ELi4ES3_EELb1ELb0ELb0ELb0ELb0ELb1ELb0ELb0EEEvNS_16Flash_fwd_paramsE --------------------------
	.section	.text._ZN5flash24flash_fwd_splitkv_kernelI23Flash_fwd_kernel_traitsILi96ELi64ELi64ELi4ELb0ELb0EN7cutlass10bfloat16_tE19Flash_kernel_traitsILi96ELi64ELi64ELi4ES3_EELb1ELb0ELb0ELb0ELb0ELb1ELb0ELb0EEEvNS_16Flash_fwd_paramsE,"ax",@progbits
	.sectioninfo	@"SHI_REGISTERS=168"
	.align	128
        .global         _ZN5flash24flash_fwd_splitkv_kernelI23Flash_fwd_kernel_traitsILi96ELi64ELi64ELi4ELb0ELb0EN7cutlass10bfloat16_tE19Flash_kernel_traitsILi96ELi64ELi64ELi4ES3_EELb1ELb0ELb0ELb0ELb0ELb1ELb0ELb0EEEvNS_16Flash_fwd_paramsE
        .type           _ZN5flash24flash_fwd_splitkv_kernelI23Flash_fwd_kernel_traitsILi96ELi64ELi64ELi4ELb0ELb0EN7cutlass10bfloat16_tE19Flash_kernel_traitsILi96ELi64ELi64ELi4ES3_EELb1ELb0ELb0ELb0ELb0ELb1ELb0ELb0EEEvNS_16Flash_fwd_paramsE,@function
        .size           _ZN5flash24flash_fwd_splitkv_kernelI23Flash_fwd_kernel_traitsILi96ELi64ELi64ELi4ELb0ELb0EN7cutlass10bfloat16_tE19Flash_kernel_traitsILi96ELi64ELi64ELi4ES3_EELb1ELb0ELb0ELb0ELb0ELb1ELb0ELb0EEEvNS_16Flash_fwd_paramsE,(.L_x_6361 - _ZN5flash24flash_fwd_splitkv_kernelI23Flash_fwd_kernel_traitsILi96ELi64ELi64ELi4ELb0ELb0EN7cutlass10bfloat16_tE19Flash_kernel_traitsILi96ELi64ELi64ELi4ES3_EELb1ELb0ELb0ELb0ELb0ELb1ELb0ELb0EEEvNS_16Flash_fwd_paramsE)
        .other          _ZN5flash24flash_fwd_splitkv_kernelI23Flash_fwd_kernel_traitsILi96ELi64ELi64ELi4ELb0ELb0EN7cutlass10bfloat16_tE19Flash_kernel_traitsILi96ELi64ELi64ELi4ES3_EELb1ELb0ELb0ELb0ELb0ELb1ELb0ELb0EEEvNS_16Flash_fwd_paramsE,@"STO_CUDA_ENTRY STV_DEFAULT"
_ZN5flash24flash_fwd_splitkv_kernelI23Flash_fwd_kernel_traitsILi96ELi64ELi64ELi4ELb0ELb0EN7cutlass10bfloat16_tE19Flash_kernel_traitsILi96ELi64ELi64ELi4ES3_EELb1ELb0ELb0ELb0ELb0ELb1ELb0ELb0EEEvNS_16Flash_fwd_paramsE:
.text._ZN5flash24flash_fwd_splitkv_kernelI23Flash_fwd_kernel_traitsILi96ELi64ELi64ELi4ELb0ELb0EN7cutlass10bfloat16_tE19Flash_kernel_traitsILi96ELi64ELi64ELi4ES3_EELb1ELb0ELb0ELb0ELb0ELb1ELb0ELb0EEEvNS_16Flash_fwd_paramsE:
        /* <DEDUP_REMOVED lines=33> */
.L_x_4237:
[----:B-1-34-:R-:W-:Y:S02]  /*0210*/  MOV R0, c[0x0][0x218] ;  /* 0x0000860000007a02 */ /* 0x01afe40000000f00 */
.L_x_4238:
        /* <DEDUP_REMOVED lines=81> */
.L_x_4241:
[----:B------:R-:W-:Y:S05]  /*0730*/  BSYNC B0 ;  /* 0x0000000000007941 */ /* 0x000fea0003800000 */
.L_x_4240:
        /* <DEDUP_REMOVED lines=19> */
.L_x_4243:
[----:B------:R-:W-:Y:S05]  /*0870*/  BSYNC B0 ;  /* 0x0000000000007941 */ /* 0x000fea0003800000 */
.L_x_4242:
        /* <DEDUP_REMOVED lines=13> */
.L_x_4239:
        /* <DEDUP_REMOVED lines=92> */
.L_x_4244:
        /* <DEDUP_REMOVED lines=17> */
.L_x_4246:
        /* <DEDUP_REMOVED lines=50> */
.L_x_4245:
        /* <DEDUP_REMOVED lines=111> */
.L_x_4248:
[----:B------:R-:W-:Y:S05]  /*1a30*/  BSYNC B0 ;  /* 0x0000000000007941 */ /* 0x000fea0003800000 */
.L_x_4247:
        /* <DEDUP_REMOVED lines=36> */
.L_x_4250:
[----:B------:R-:W-:Y:S05]  /*1c80*/  BSYNC B0 ;  /* 0x0000000000007941 */ /* 0x000fea0003800000 */
.L_x_4249:
        /* <DEDUP_REMOVED lines=33> */
.L_x_4252:
[----:B------:R-:W-:Y:S05]  /*1ea0*/  BSYNC B0 ;  /* 0x0000000000007941 */ /* 0x000fea0003800000 */
.L_x_4251:
        /* <DEDUP_REMOVED lines=34> */
.L_x_4254:
[----:B------:R-:W-:Y:S05]  /*20d0*/  BSYNC B0 ;  /* 0x0000000000007941 */ /* 0x000fea0003800000 */
.L_x_4253:
        /* <DEDUP_REMOVED lines=87> */
.L_x_4256:
[----:B------:R-:W-:Y:S05]  /*2650*/  BSYNC B0 ;  /* 0x0000000000007941 */ /* 0x000fea0003800000 */
.L_x_4255:
        /* <DEDUP_REMOVED lines=34> */
.L_x_4258:
[----:B------:R-:W-:Y:S05]  /*2880*/  BSYNC B0 ;  /* 0x0000000000007941 */ /* 0x000fea0003800000 */
.L_x_4257:
        /* <DEDUP_REMOVED lines=8> */
[----:B---3--:R-:W3:Y:S04]  /*2910*/  LDSM.16.M88.4 R12, [R109+0x3000] ;  /* 0x003000006d0c783b */ /* 0x008ee80000000200 */
[----:B------:R-:W2:Y:S04]  /*2920*/  LDSM.16.M88.4 R24, [R109+0x3400] ;  /* 0x003400006d18783b */ /* 0x000ea80000000200 */
[----:B------:R-:W-:Y:S04]  /*2930*/  LDSM.16.M88.4 R56, [R113+0x1000] ;  /* 0x001000007138783b */ /* 0x000fe80000000200 */
[----:B-1----:R-:W1:Y:S04]  /*2940*/  LDSM.16.M88.4 R32, [R112+0x4000] ;  /* 0x004000007020783b */ /* 0x002e680000000200 */
[----:B------:R-:W4:Y:S04]  /*2950*/  LDSM.16.M88.4 R52, [R112+0x3800] ;  /* 0x003800007034783b */ /* 0x000f280000000200 */
[----:B------:R-:W-:Y:S04]  /*2960*/  LDSM.16.M88.4 R48, [R111+0x1000] ;  /* 0x001000006f30783b */ /* 0x000fe80000000200 */
[----:B------:R-:W1:Y:S01]  /*2970*/  LDSM.16.M88.4 R8, [R109+0x4000] ;  /* 0x004000006d08783b */ /* 0x000e620000000200 */
[C---:B-----5:R-:W-:Y:S03]  /*2980*/  HMMA.16816.F32.BF16 R16, R60.reuse, R20, RZ ;  /* 0x000000143c10723c */ /* 0x060fe600000418ff */
[----:B------:R-:W5:Y:S04]  /*2990*/  LDSM.16.M88.4 R68, [R112+0x4400] ;  /* 0x004400007044783b */ /* 0x000f680000000200 */
[----:B------:R-:W-:Y:S01]  /*29a0*/  LDSM.16.M88.4 R44, [R112+0x5000] ;  /* 0x00500000702c783b */ /* 0x000fe20000000200 */
[C---:B------:R-:W-:Y:S03]  /*29b0*/  HMMA.16816.F32.BF16 R20, R60.reuse, R22, RZ ;  /* 0x000000163c14723c */ /* 0x040fe600000418ff */
[----:B------:R-:W-:Y:S04]  /*29c0*/  LDSM.16.M88.4 R84, [R109+0x4400] ;  /* 0x004400006d54783b */ /* 0x000fe80000000200 */
[----:B------:R-:W-:Y:S01]  /*29d0*/  LDSM.16.M88.4 R76, [R112+0x4800] ;  /* 0x00480000704c783b */ /* 0x000fe20000000200 */
[C---:B------:R-:W-:Y:S03]  /*29e0*/  HMMA.16816.F32.BF16 R28, R60.reuse, R40, RZ ;  /* 0x000000283c1c723c */ /* 0x040fe600000418ff */
[----:B------:R-:W-:Y:S04]  /*29f0*/  LDSM.16.M88.4 R80, [R109+0x5000] ;  /* 0x005000006d50783b */ /* 0x000fe80000000200 */
[----:B------:R-:W0:Y:S01]  /*2a00*/  LDGDEPBAR ;  /* 0x00000000000079af */ /* 0x000e220000000000 */
[----:B------:R-:W-:Y:S08]  /*2a10*/  HMMA.16816.F32.BF16 R40, R60, R42, RZ ;  /* 0x0000002a3c28723c */ /* 0x000ff000000418ff */
[C---:B---3--:R-:W-:Y:S08]  /*2a20*/  HMMA.16816.F32.BF16 R16, R72.reuse, R12, R16 ;  /* 0x0000000c4810723c */ /* 0x048ff00000041810 */
[C---:B------:R-:W-:Y:S01]  /*2a30*/  HMMA.16816.F32.BF16 R20, R72.reuse, R14, R20 ;  /* 0x0000000e4814723c */ /* 0x040fe20000041814 */
[----:B------:R-:W-:Y:S07]  /*2a40*/  LDSM.16.M88.4 R12, [R113+0x2000] ;  /* 0x00200000710c783b */ /* 0x000fee0000000200 */
[C---:B--2---:R-:W-:Y:S08]  /*2a50*/  HMMA.16816.F32.BF16 R28, R72.reuse, R24, R28 ;  /* 0x00000018481c723c */ /* 0x044ff0000004181c */
[----:B------:R-:W-:Y:S01]  /*2a60*/  HMMA.16816.F32.BF16 R40, R72, R26, R40 ;  /* 0x0000001a4828723c */ /* 0x000fe20000041828 */
[----:B------:R-:W2:Y:S07]  /*2a70*/  LDSM.16.M88.4 R24, [R109+0x3800] ;  /* 0x003800006d18783b */ /* 0x000eae0000000200 */
[C---:B-1----:R-:W-:Y:S08]  /*2a80*/  HMMA.16816.F32.BF16 R16, R56.reuse, R32, R16 ;  /* 0x000000203810723c */ /* 0x042ff00000041810 */
[----:B------:R-:W-:Y:S01]  /*2a90*/  HMMA.16816.F32.BF16 R20, R56, R34, R20 ;  /* 0x000000223814723c */ /* 0x000fe20000041814 */
[----:B------:R-:W1:Y:S07]  /*2aa0*/  LDSM.16.M88.4 R32, [R112+0x3c00] ;  /* 0x003c00007020783b */ /* 0x000e6e0000000200 */
[C---:B----4-:R-:W-:Y:S08]  /*2ab0*/  HMMA.16816.F32.BF16 R36, R60.reuse, R52, RZ ;  /* 0x000000343c24723c */ /* 0x050ff000000418ff */
[----:B------:R-:W-:Y:S08]  /*2ac0*/  HMMA.16816.F32.BF16 R52, R60, R54, RZ ;  /* 0x000000363c34723c */ /* 0x000ff000000418ff */
[----:B------:R-:W-:Y:S08]  /*2ad0*/  HMMA.16816.F32.BF16 R20, R48, R10, R20 ;  /* 0x0000000a3014723c */ /* 0x000ff00000041814 */
[----:B-----5:R-:W-:Y:S08]  /*2ae0*/  HMMA.16816.F32.BF16 R28, R56, R68, R28 ;  /* 0x00000044381c723c */ /* 0x020ff0000004181c */
[----:B--2---:R-:W-:Y:S08]  /*2af0*/  HMMA.16816.F32.BF16 R36, R72, R24, R36 ;  /* 0x000000184824723c */ /* 0x004ff00000041824 */
[----:B------:R-:W-:Y:S01]  /*2b00*/  HMMA.16816.F32.BF16 R40, R56, R70, R40 ;  /* 0x000000463828723c */ /* 0x000fe20000041828 */
[----:B------:R-:W2:Y:S07]  /*2b10*/  LDSM.16.M88.4 R68, [R109+0x3c00] ;  /* 0x003c00006d44783b */ /* 0x000eae0000000200 */
[----:B------:R-:W-:Y:S01]  /*2b20*/  HMMA.16816.F32.BF16 R52, R72, R26, R52 ;  /* 0x0000001a4834723c */ /* 0x000fe20000041834 */
[----:B------:R-:W-:Y:S07]  /*2b30*/  LDSM.16.M88.4 R24, [R109+0x5400] ;  /* 0x005400006d18783b */ /* 0x000fee0000000200 */
[----:B------:R-:W-:Y:S01]  /*2b40*/  HMMA.16816.F32.BF16 R16, R48, R8, R16 ;  /* 0x000000083010723c */ /* 0x000fe20000041810 */
[----:B------:R-:W3:Y:S07]  /*2b50*/  LDSM.16.M88.4 R8, [R111+0x2000] ;  /* 0x002000006f08783b */ /* 0x000eee0000000200 */
[C---:B-1----:R-:W-:Y:S08]  /*2b60*/  HMMA.16816.F32.BF16 R64, R60.reuse, R32, RZ ;  /* 0x000000203c40723c */ /* 0x042ff000000418ff */
[----:B------:R-:W-:Y:S01]  /*2b70*/  HMMA.16816.F32.BF16 R60, R60, R34, RZ ;  /* 0x000000223c3c723c */ /* 0x000fe200000418ff */
[----:B------:R-:W1:Y:S07]  /*2b80*/  LDSM.16.M88.4 R32, [R112+0x5400] ;  /* 0x005400007020783b */ /* 0x000e6e0000000200 */
[----:B------:R-:W-:Y:S08]  /*2b90*/  HMMA.16816.F32.BF16 R20, R12, R46, R20 ;  /* 0x0000002e0c14723c */ /* 0x000ff00000041814 */
[----:B------:R-:W-:Y:S08]  /*2ba0*/  HMMA.16816.F32.BF16 R28, R48, R84, R28 ;  /* 0x00000054301c723c */ /* 0x000ff0000004181c */
[----:B------:R-:W-:Y:S08]  /*2bb0*/  HMMA.16816.F32.BF16 R36, R56, R76, R36 ;  /* 0x0000004c3824723c */ /* 0x000ff00000041824 */
[----:B------:R-:W-:Y:S08]  /*2bc0*/  HMMA.16816.F32.BF16 R40, R48, R86, R40 ;  /* 0x000000563028723c */ /* 0x000ff00000041828 */
[----:B------:R-:W-:Y:S01]  /*2bd0*/  HMMA.16816.F32.BF16 R52, R56, R78, R52 ;  /* 0x0000004e3834723c */ /* 0x000fe20000041834 */
[----:B------:R-:W4:Y:S07]  /*2be0*/  LDSM.16.M88.4 R76, [R112+0x4c00] ;  /* 0x004c0000704c783b */ /* 0x000f2e0000000200 */
[----:B------:R-:W-:Y:S01]  /*2bf0*/  HMMA.16816.F32.BF16 R16, R12, R44, R16 ;  /* 0x0000002c0c10723c */ /* 0x000fe20000041810 */
[----:B------:R-:W5:Y:S07]  /*2c00*/  LDSM.16.M88.4 R44, [R109+0x4800] ;  /* 0x004800006d2c783b */ /* 0x000f6e0000000200 */
[----:B--2---:R-:W-:Y:S08]  /*2c10*/  HMMA.16816.F32.BF16 R60, R72, R70, R60 ;  /* 0x00000046483c723c */ /* 0x004ff0000004183c */
[----:B---3--:R-:W-:Y:S08]  /*2c20*/  HMMA.16816.F32.BF16 R20, R8, R82, R20 ;  /* 0x000000520814723c */ /* 0x008ff00000041814 */
[C---:B-1----:R-:W-:Y:S08]  /*2c30*/  HMMA.16816.F32.BF16 R28, R12.reuse, R32, R28 ;  /* 0x000000200c1c723c */ /* 0x042ff0000004181c */
[----:B------:R-:W-:Y:S01]  /*2c40*/  HMMA.16816.F32.BF16 R40, R12, R34, R40 ;  /* 0x000000220c28723c */ /* 0x000fe20000041828 */
[----:B------:R-:W1:Y:S07]  /*2c50*/  LDSM.16.M88.4 R32, [R109+0x4c00] ;  /* 0x004c00006d20783b */ /* 0x000e6e0000000200 */
[----:B------:R-:W-:Y:S01]  /*2c60*/  HMMA.16816.F32.BF16 R64, R72, R68, R64 ;  /* 0x000000444840723c */ /* 0x000fe20000041840 */
[----:B------:R-:W-:-:S02]  /*2c70*/  FMUL.FTZ R20, R20, c[0x0][0x2ec] ;  /* 0x0000bb0014147a20 */ /* 0x000fc40000410000 */
[----:B------:R-:W-:Y:S02]  /*2c80*/  FMUL.FTZ R21, R21, c[0x0][0x2ec] ;  /* 0x0000bb0015157a20 */ /* 0x000fe40000410000 */
[----:B------:R-:W-:Y:S01]  /*2c90*/  FMUL.FTZ R22, R22, c[0x0][0x2ec] ;  /* 0x0000bb0016167a20 */ /* 0x000fe20000410000 */
[----:B------:R-:W-:Y:S02]  /*2ca0*/  MUFU.TANH R85, R20 ;  /* 0x0000001400557308 */ /* 0x000fe40000002400 */
[----:B------:R-:W-:Y:S01]  /*2cb0*/  HMMA.16816.F32.BF16 R16, R8, R80, R16 ;  /* 0x000000500810723c */ /* 0x000fe20000041810 */
[----:B------:R-:W2:Y:S05]  /*2cc0*/  LDSM.16.M88.4 R80, [R112+0x5800] ;  /* 0x005800007050783b */ /* 0x000eaa0000000200 */
[----:B------:R-:W-:Y:S02]  /*2cd0*/  MUFU.TANH R68, R21 ;  /* 0x0000001500447308 */ /* 0x000fe40000002400 */
[----:B----4-:R-:W-:Y:S08]  /*2ce0*/  HMMA.16816.F32.BF16 R60, R56, R78, R60 ;  /* 0x0000004e383c723c */ /* 0x010ff0000004183c */
[C---:B-----5:R-:W-:Y:S01]  /*2cf0*/  HMMA.16816.F32.BF16 R52, R48.reuse, R46, R52 ;  /* 0x0000002e3034723c */ /* 0x060fe20000041834 */
[----:B------:R3:W-:Y:S06]  /*2d00*/  MUFU.TANH R46, R22 ;  /* 0x00000016002e7308 */ /* 0x0007ec0000002400 */
[----:B------:R-:W-:Y:S01]  /*2d10*/  FMUL.FTZ R47, R23, c[0x0][0x2ec] ;  /* 0x0000bb00172f7a20 */ /* 0x000fe20000410000 */
[----:B------:R-:W-:Y:S01]  /*2d20*/  HMMA.16816.F32.BF16 R36, R48, R44, R36 ;  /* 0x0000002c3024723c */ /* 0x000fe20000041824 */
[----:B------:R-:W-:-:S02]  /*2d30*/  FMUL.FTZ R17, R17, c[0x0][0x2ec] ;  /* 0x0000bb0011117a20 */ /* 0x000fc40000410000 */
[----:B------:R-:W-:Y:S02]  /*2d40*/  FMUL.FTZ R5, R16, c[0x0][0x2ec] ;  /* 0x0000bb0010057a20 */ /* 0x000fe40000410000 */
[----:B------:R4:W5:Y:S02]  /*2d50*/  MUFU.TANH R84, R17 ;  /* 0x0000001100547308 */ /* 0x0009640000002400 */
[----:B------:R-:W-:Y:S01]  /*2d60*/  FMUL.FTZ R44, R18, c[0x0][0x2ec] ;  /* 0x0000bb00122c7a20 */ /* 0x000fe20000410000 */
[----:B------:R-:W-:Y:S01]  /*2d70*/  HMMA.16816.F32.BF16 R64, R56, R76, R64 ;  /* 0x0000004c3840723c */ /* 0x000fe20000041840 */
[----:B---3--:R-:W3:Y:S01]  /*2d80*/  LDSM.16.M88.4 R20, [R112+0x5c00] ;  /* 0x005c00007014783b */ /* 0x008ee20000000200 */
[----:B------:R-:W-:-:S03]  /*2d90*/  FMUL.FTZ R45, R19, c[0x0][0x2ec] ;  /* 0x0000bb00132d7a20 */ /* 0x000fc60000410000 */
[----:B------:R-:W-:Y:S03]  /*2da0*/  MUFU.TANH R47, R47 ;  /* 0x0000002f002f7308 */ /* 0x000fe60000002400 */
[----:B-1----:R-:W-:Y:S01]  /*2db0*/  HMMA.16816.F32.BF16 R60, R48, R34, R60 ;  /* 0x00000022303c723c */ /* 0x002fe2000004183c */
[----:B----4-:R-:W1:Y:S04]  /*2dc0*/  LDSM.16.M88.4 R16, [R109+0x5800] ;  /* 0x005800006d10783b */ /* 0x010e680000000200 */
[----:B------:R-:W4:Y:S03]  /*2dd0*/  MUFU.TANH R45, R45 ;  /* 0x0000002d002d7308 */ /* 0x000f260000002400 */
[C---:B------:R-:W-:Y:S05]  /*2de0*/  HMMA.16816.F32.BF16 R28, R8.reuse, R24, R28 ;  /* 0x00000018081c723c */ /* 0x040fea000004181c */
[----:B------:R-:W-:Y:S03]  /*2df0*/  MUFU.TANH R5, R5 ;  /* 0x0000000500057308 */ /* 0x000fe60000002400 */
[----:B------:R-:W-:Y:S01]  /*2e00*/  HMMA.16816.F32.BF16 R40, R8, R26, R40 ;  /* 0x0000001a0828723c */ /* 0x000fe20000041828 */
[----:B------:R-:W4:Y:S01]  /*2e10*/  LDSM.16.M88.4 R24, [R109+0x5c00] ;  /* 0x005c00006d18783b */ /* 0x000f220000000200 */
[----:B------:R-:W-:-:S04]  /*2e20*/  DEPBAR.LE SB0, 0x0 ;  /* 0x000080000000791a */ /* 0x000fc80000000000 */
[----:B------:R-:W-:Y:S02]  /*2e30*/  MUFU.TANH R44, R44 ;  /* 0x0000002c002c7308 */ /* 0x000fe40000002400 */
[----:B--2---:R-:W-:Y:S08]  /*2e40*/  HMMA.16816.F32.BF16 R36, R12, R80, R36 ;  /* 0x000000500c24723c */ /* 0x004ff00000041824 */
[----:B------:R-:W-:Y:S01]  /*2e50*/  HMMA.16816.F32.BF16 R64, R48, R32, R64 ;  /* 0x000000203040723c */ /* 0x000fe20000041840 */
[----:B------:R-:W-:-:S02]  /*2e60*/  FMUL.FTZ R29, R29, c[0x0][0x2ec] ;  /* 0x0000bb001d1d7a20 */ /* 0x000fc40000410000 */
[----:B------:R-:W-:Y:S02]  /*2e70*/  FMUL.FTZ R31, R31, c[0x0][0x2ec] ;  /* 0x0000bb001f1f7a20 */ /* 0x000fe40000410000 */
[----:B------:R-:W-:Y:S02]  /*2e80*/  FMUL.FTZ R28, R28, c[0x0][0x2ec] ;  /* 0x0000bb001c1c7a20 */ /* 0x000fe40000410000 */
[----:B------:R-:W2:Y:S01]  /*2e90*/  MUFU.TANH R29, R29 ;  /* 0x0000001d001d7308 */ /* 0x000ea20000002400 */
[----:B------:R-:W-:Y:S01]  /*2ea0*/  HMMA.16816.F32.BF16 R52, R12, R82, R52 ;  /* 0x000000520c34723c */ /* 0x000fe20000041834 */
[----:B------:R-:W-:Y:S02]  /*2eb0*/  FMUL.FTZ R32, R42, c[0x0][0x2ec] ;  /* 0x0000bb002a207a20 */ /* 0x000fe40000410000 */
[----:B------:R-:W-:Y:S02]  /*2ec0*/  FMUL.FTZ R30, R30, c[0x0][0x2ec] ;  /* 0x0000bb001e1e7a20 */ /* 0x000fe40000410000 */
[----:B------:R-:W-:-:S02]  /*2ed0*/  FMUL.FTZ R33, R43, c[0x0][0x2ec] ;  /* 0x0000bb002b217a20 */ /* 0x000fc40000410000 */
[----:B------:R-:W2:Y:S01]  /*2ee0*/  MUFU.TANH R31, R31 ;  /* 0x0000001f001f7308 */ /* 0x000ea20000002400 */
[----:B---3--:R-:W-:Y:S07]  /*2ef0*/  HMMA.16816.F32.BF16 R60, R12, R22, R60 ;  /* 0x000000160c3c723c */ /* 0x008fee000004183c */
[----:B------:R-:W-:Y:S01]  /*2f00*/  MUFU.TANH R32, R32 ;  /* 0x0000002000207308 */ /* 0x000fe20000002400 */
[----:B-1----:R-:W-:Y:S07]  /*2f10*/  HMMA.16816.F32.BF16 R36, R8, R16, R36 ;  /* 0x000000100824723c */ /* 0x002fee0000041824 */
[----:B------:R-:W-:Y:S01]  /*2f20*/  FMUL.FTZ R16, R40, c[0x0][0x2ec] ;  /* 0x0000bb0028107a20 */ /* 0x000fe20000410000 */
[----:B------:R-:W-:Y:S01]  /*2f30*/  HMMA.16816.F32.BF16 R64, R12, R20, R64 ;  /* 0x000000140c40723c */ /* 0x000fe20000041840 */
[----:B------:R-:W-:Y:S01]  /*2f40*/  MUFU.TANH R28, R28 ;  /* 0x0000001c001c7308 */ /* 0x000fe20000002400 */
[----:B------:R-:W-:-:S05]  /*2f50*/  FMUL.FTZ R17, R41, c[0x0][0x2ec] ;  /* 0x0000bb0029117a20 */ /* 0x000fca0000410000 */
[----:B------:R-:W-:Y:S01]  /*2f60*/  IADD3 R20, R6, 0x8, RZ ;  /* 0x0000000806147810 */ /* 0x000fe20007ffe0ff */
[----:B------:R-:W-:Y:S01]  /*2f70*/  HMMA.16816.F32.BF16 R52, R8, R18, R52 ;  /* 0x000000120834723c */ /* 0x000fe20000041834 */
[----:B------:R-:W1:Y:S02]  /*2f80*/  MUFU.TANH R16, R16 ;  /* 0x0000001000107308 */ /* 0x000e640000002400 */
[----:B------:R-:W-:-:S04]  /*2f90*/  IMNMX R99, R20, R7, PT ;  /* 0x0000000714637217 */ /* 0x000fc80003800200 */
[----:B------:R-:W-:Y:S01]  /*2fa0*/  IMAD.IADD R19, R0, 0x1, R91 ;  /* 0x0000000100137824 */ /* 0x000fe200078e025b */
[C---:B----4-:R-:W-:Y:S01]  /*2fb0*/  HMMA.16816.F32.BF16 R60, R8.reuse, R26, R60 ;  /* 0x0000001a083c723c */ /* 0x050fe2000004183c */
        /* <DEDUP_REMOVED lines=9> */
[----:B------:R-:W3:Y:S01]  /*3050*/  MUFU.TANH R135, R36 ;  /* 0x0000002400877308 */ /* 0x000ee20000002400 */
[----:B------:R-:W-:-:S02]  /*3060*/  ISETP.GE.AND P0, PT, R6, R99, PT ;  /* 0x000000630600720c */ /* 0x000fc40003f06270 */
[----:B------:R-:W-:Y:S02]  /*3070*/  IADD3 R6, R19, 0x8, RZ ;  /* 0x0000000813067810 */ /* 0x000fe40007ffe0ff */
[CC--:B------:R-:W-:Y:S01]  /*3080*/  ISETP.GE.AND P4, PT, R7.reuse, R100.reuse, PT ;  /* 0x000000640700720c */ /* 0x0c0fe20003f86270 */
[----:B------:R-:W-:Y:S01]  /*3090*/  FMUL.FTZ R35, R54, c[0x0][0x2ec] ;  /* 0x0000bb0036237a20 */ /* 0x000fe20000410000 */
[-C--:B------:R-:W-:Y:S01]  /*30a0*/  ISETP.GE.AND P2, PT, R7, R99.reuse, PT ;  /* 0x000000630700720c */ /* 0x080fe20003f46270 */
[----:B------:R-:W4:Y:S01]  /*30b0*/  MUFU.TANH R87, R38 ;  /* 0x0000002600577308 */ /* 0x000f220000002400 */
[----:B------:R-:W-:Y:S01]  /*30c0*/  IADD3 R7, R19, 0x10, RZ ;  /* 0x0000001013077810 */ /* 0x000fe20007ffe0ff */
[----:B------:R-:W-:Y:S01]  /*30d0*/  FMUL.FTZ R52, R52, c[0x0][0x2ec] ;  /* 0x0000bb0034347a20 */ /* 0x000fe20000410000 */
[CC--:B------:R-:W-:Y:S01]  /*30e0*/  ISETP.GE.AND P5, PT, R6.reuse, R100.reuse, PT ;  /* 0x000000640600720c */ /* 0x0c0fe20003fa6270 */
[----:B------:R-:W-:Y:S01]  /*30f0*/  FMUL.FTZ R55, R55, c[0x0][0x2ec] ;  /* 0x0000bb0037377a20 */ /* 0x000fe20000410000 */
[-C--:B------:R-:W-:Y:S01]  /*3100*/  ISETP.GE.AND P1, PT, R6, R99.reuse, PT ;  /* 0x000000630600720c */ /* 0x080fe20003f26270 */
[----:B------:R-:W-:Y:S01]  /*3110*/  FMUL.FTZ R6, R53, c[0x0][0x2ec] ;  /* 0x0000bb0035067a20 */ /* 0x000fe20000410000 */
[C---:B------:R-:W-:Y:S01]  /*3120*/  IADD3 R12, R19.reuse, 0x11, RZ ;  /* 0x00000011130c7810 */ /* 0x040fe20007ffe0ff */
[----:B------:R-:W1:Y:S01]  /*3130*/  MUFU.TANH R18, R18 ;  /* 0x0000001200127308 */ /* 0x000e620000002400 */
[----:B------:R-:W-:Y:S01]  /*3140*/  IADD3 R13, R19, 0x18, RZ ;  /* 0x00000018130d7810 */ /* 0x000fe20007ffe0ff */
[----:B------:R-:W-:Y:S01]  /*3150*/  FMUL.FTZ R60, R60, c[0x0][0x2ec] ;  /* 0x0000bb003c3c7a20 */ /* 0x000fe20000410000 */
[----:B-----5:R-:W-:Y:S01]  /*3160*/  FSEL R21, R84, -INF , !P3 ;  /* 0xff80000054157808 */ /* 0x020fe20005800000 */
[----:B------:R-:W-:Y:S01]  /*3170*/  FMUL.FTZ R27, R62, c[0x0][0x2ec] ;  /* 0x0000bb003e1b7a20 */ /* 0x000fe20000410000 */
[----:B------:R-:W-:Y:S01]  /*3180*/  FSEL R45, R45, -INF , !P0 ;  /* 0xff8000002d2d7808 */ /* 0x000fe20004000000 */
[----:B------:R-:W-:Y:S01]  /*3190*/  FMUL.FTZ R64, R64, c[0x0][0x2ec] ;  /* 0x0000bb0040407a20 */ /* 0x000fe20000410000 */
[C---:B------:R-:W-:Y:S01]  /*31a0*/  ISETP.GE.AND P3, PT, R7.reuse, R100, PT ;  /* 0x000000640700720c */ /* 0x040fe20003f66270 */
[----:B------:R5:W1:Y:S01]  /*31b0*/  MUFU.TANH R127, R39 ;  /* 0x00000027007f7308 */ /* 0x000a620000002400 */
        /* <DEDUP_REMOVED lines=8> */
[----:B------:R-:W-:-:S02]  /*3240*/  FSEL R47, R47, -INF , !P2 ;  /* 0xff8000002f2f7808 */ /* 0x000fc40005000000 */
[CC--:B------:R-:W-:Y:S02]  /*3250*/  ISETP.GE.AND P5, PT, R12.reuse, R100.reuse, PT ;  /* 0x000000640c00720c */ /* 0x0c0fe40003fa6270 */
[-C--:B------:R-:W-:Y:S02]  /*3260*/  ISETP.GE.AND P1, PT, R12, R99.reuse, PT ;  /* 0x000000630c00720c */ /* 0x080fe40003f26270 */
[C---:B------:R-:W-:Y:S01]  /*3270*/  ISETP.GE.AND P4, PT, R13.reuse, R100, PT ;  /* 0x000000640d00720c */ /* 0x040fe20003f86270 */
[----:B------:R-:W3:Y:S01]  /*3280*/  MUFU.TANH R101, R60 ;  /* 0x0000003c00657308 */ /* 0x000ee20000002400 */
[----:B------:R-:W-:Y:S02]  /*3290*/  ISETP.GE.AND P2, PT, R13, R99, PT ;  /* 0x000000630d00720c */ /* 0x000fe40003f46270 */
[C---:B------:R-:W-:Y:S02]  /*32a0*/  IADD3 R10, R19.reuse, 0x20, RZ ;  /* 0x00000020130a7810 */ /* 0x040fe40007ffe0ff */
[----:B------:R-:W-:-:S02]  /*32b0*/  IADD3 R8, R19, 0x21, RZ ;  /* 0x0000002113087810 */ /* 0x000fc40007ffe0ff */
[----:B--2---:R-:W-:Y:S01]  /*32c0*/  FSEL R11, R29, -INF , !P5 ;  /* 0xff8000001d0b7808 */ /* 0x004fe20006800000 */
[----:B------:R-:W2:Y:S01]  /*32d0*/  MUFU.TANH R17, R17 ;  /* 0x0000001100117308 */ /* 0x000ea20000002400 */
[----:B------:R-:W-:Y:S01]  /*32e0*/  FSEL R9, R31, -INF , !P1 ;  /* 0xff8000001f097808 */ /* 0x000fe20004800000 */
[----:B------:R-:W-:Y:S01]  /*32f0*/  FMUL.FTZ R29, R66, c[0x0][0x2ec] ;  /* 0x0000bb00421d7a20 */ /* 0x000fe20000410000 */
[----:B-1----:R-:W-:Y:S02]  /*3300*/  FSEL R41, R16, -INF , !P4 ;  /* 0xff80000010297808 */ /* 0x002fe40006000000 */
[----:B------:R-:W-:Y:S02]  /*3310*/  FSEL R37, R32, -INF , !P2 ;  /* 0xff80000020257808 */ /* 0x000fe40005000000 */
[C---:B------:R-:W-:Y:S01]  /*3320*/  ISETP.GE.AND P5, PT, R10.reuse, R100, PT ;  /* 0x000000640a00720c */ /* 0x040fe20003fa6270 */
[----:B------:R-:W1:Y:S01]  /*3330*/  MUFU.TANH R33, R33 ;  /* 0x0000002100217308 */ /* 0x000e620000002400 */
[----:B------:R-:W-:-:S02]  /*3340*/  ISETP.GE.AND P1, PT, R10, R99, PT ;  /* 0x000000630a00720c */ /* 0x000fc40003f26270 */
[CC--:B------:R-:W-:Y:S02]  /*3350*/  ISETP.GE.AND P4, PT, R8.reuse, R100.reuse, PT ;  /* 0x000000640800720c */ /* 0x0c0fe40003f86270 */
[----:B------:R-:W-:Y:S02]  /*3360*/  ISETP.GE.AND P2, PT, R8, R99, PT ;  /* 0x000000630800720c */ /* 0x000fe40003f46270 */
[----:B------:R-:W-:Y:S01]  /*3370*/  IADD3 R8, R19, 0x29, RZ ;  /* 0x0000002913087810 */ /* 0x000fe20007ffe0ff */
[----:B------:R-:W1:Y:S01]  /*3380*/  MUFU.TANH R133, R52 ;  /* 0x0000003400857308 */ /* 0x000e620000002400 */
[----:B---3--:R-:W-:Y:S02]  /*3390*/  FSEL R135, R135, -INF , !P5 ;  /* 0xff80000087877808 */ /* 0x008fe40006800000 */
[----:B----4-:R-:W-:Y:S02]  /*33a0*/  FSEL R87, R87, -INF , !P1 ;  /* 0xff80000057577808 */ /* 0x010fe40004800000 */
[----:B------:R-:W-:-:S02]  /*33b0*/  ISETP.GE.AND P5, PT, R8, R100, PT ;  /* 0x000000640800720c */ /* 0x000fc40003fa6270 */
[----:B------:R-:W-:Y:S01]  /*33c0*/  ISETP.GE.AND P1, PT, R8, R99, PT ;  /* 0x000000630800720c */ /* 0x000fe20003f26270 */
[----:B------:R-:W3:Y:S01]  /*33d0*/  MUFU.TANH R35, R35 ;  /* 0x0000002300237308 */ /* 0x000ee20000002400 */
[----:B------:R-:W-:Y:S02]  /*33e0*/  IADD3 R8, R19, 0x30, RZ ;  /* 0x0000003013087810 */ /* 0x000fe40007ffe0ff */
[----:B-----5:R-:W-:Y:S01]  /*33f0*/  FSEL R39, R28, -INF , !P3 ;  /* 0xff8000001c277808 */ /* 0x020fe20005800000 */
[----:B------:R-:W-:Y:S01]  /*3400*/  FMUL.FTZ R28, R67, c[0x0][0x2ec] ;  /* 0x0000bb00431c7a20 */ /* 0x000fe20000410000 */
[----:B------:R-:W-:Y:S02]  /*3410*/  FSEL R91, R18, -INF , !P4 ;  /* 0xff800000125b7808 */ /* 0x000fe40006000000 */
[----:B------:R-:W-:Y:S01]  /*3420*/  FSEL R127, R127, -INF , !P2 ;  /* 0xff8000007f7f7808 */ /* 0x000fe20005000000 */
[----:B------:R-:W4:Y:S01]  /*3430*/  MUFU.TANH R105, R55 ;  /* 0x0000003700697308 */ /* 0x000f220000002400 */
[----:B------:R-:W-:-:S02]  /*3440*/  ISETP.GE.AND P4, PT, R8, R100, PT ;  /* 0x000000640800720c */ /* 0x000fc40003f86270 */
[----:B------:R-:W-:Y:S02]  /*3450*/  ISETP.GE.AND P2, PT, R8, R99, PT ;  /* 0x000000630800720c */ /* 0x000fe40003f46270 */
[C---:B------:R-:W-:Y:S02]  /*3460*/  IADD3 R8, R19.reuse, 0x38, RZ ;  /* 0x0000003813087810 */ /* 0x040fe40007ffe0ff */
[----:B------:R-:W-:Y:S01]  /*3470*/  IADD3 R12, R19, 0x19, RZ ;  /* 0x00000019130c7810 */ /* 0x000fe20007ffe0ff */
[----:B------:R-:W5:Y:S01]  /*3480*/  MUFU.TANH R103, R64 ;  /* 0x0000004000677308 */ /* 0x000f620000002400 */
[----:B------:R-:W-:Y:S02]  /*3490*/  FSEL R85, R6, -INF , !P5 ;  /* 0xff80000006557808 */ /* 0x000fe40006800000 */
[----:B------:R-:W-:Y:S02]  /*34a0*/  FSEL R15, R30, -INF , !P0 ;  /* 0xff8000001e0f7808 */ /* 0x000fe40004000000 */
[----:B------:R-:W-:-:S02]  /*34b0*/  ISETP.GE.AND P5, PT, R8, R100, PT ;  /* 0x000000640800720c */ /* 0x000fc40003fa6270 */
[C---:B------:R-:W-:Y:S01]  /*34c0*/  ISETP.GE.AND P3, PT, R12.reuse, R100, PT ;  /* 0x000000640c00720c */ /* 0x040fe20003f66270 */
[----:B------:R-:W-:Y:S01]  /*34d0*/  MUFU.TANH R102, R65 ;  /* 0x0000004100667308 */ /* 0x000fe20000002400 */
[----:B------:R-:W-:Y:S02]  /*34e0*/  ISETP.GE.AND P0, PT, R12, R99, PT ;  /* 0x000000630c00720c */ /* 0x000fe40003f06270 */
[----:B------:R-:W-:Y:S02]  /*34f0*/  IADD3 R10, R19, 0x28, RZ ;  /* 0x00000028130a7810 */ /* 0x000fe40007ffe0ff */
[----:B------:R-:W-:Y:S02]  /*3500*/  FSEL R101, R101, -INF , !P5 ;  /* 0xff80000065657808 */ /* 0x000fe40006800000 */
[----:B--2---:R-:W-:Y:S01]  /*3510*/  FSEL R17, R17, -INF , !P3 ;  /* 0xff80000011117808 */ /* 0x004fe20005800000 */
[----:B------:R-:W2:Y:S01]  /*3520*/  MUFU.TANH R29, R29 ;  /* 0x0000001d001d7308 */ /* 0x000ea20000002400 */
[----:B-1----:R-:W-:-:S02]  /*3530*/  FSEL R13, R33, -INF , !P0 ;  /* 0xff800000210d7808 */ /* 0x002fc40004000000 */
[----:B------:R-:W-:Y:S02]  /*3540*/  ISETP.GE.AND P5, PT, R96, 0x2, PT ;  /* 0x000000026000780c */ /* 0x000fe40003fa6270 */
[C---:B------:R-:W-:Y:S02]  /*3550*/  ISETP.GE.AND P3, PT, R10.reuse, R100, PT ;  /* 0x000000640a00720c */ /* 0x040fe40003f66270 */
[----:B------:R-:W-:Y:S01]  /*3560*/  ISETP.GE.AND P0, PT, R10, R99, PT ;  /* 0x000000630a00720c */ /* 0x000fe20003f06270 */
[----:B------:R-:W1:Y:S01]  /*3570*/  MUFU.TANH R28, R28 ;  /* 0x0000001c001c7308 */ /* 0x000e620000002400 */
[----:B------:R-:W-:Y:S02]  /*3580*/  IADD3 R10, R19, 0x31, RZ ;  /* 0x00000031130a7810 */ /* 0x000fe40007ffe0ff */
[----:B------:R-:W-:Y:S02]  /*3590*/  FSEL R133, R133, -INF , !P3 ;  /* 0xff80000085857808 */ /* 0x000fe40005800000 */
[----:B---3--:R-:W-:-:S02]  /*35a0*/  FSEL R35, R35, -INF , !P0 ;  /* 0xff80000023237808 */ /* 0x008fc40004000000 */
[C---:B------:R-:W-:Y:S01]  /*35b0*/  ISETP.GE.AND P3, PT, R10.reuse, R100, PT ;  /* 0x000000640a00720c */ /* 0x040fe20003f66270 */
[----:B------:R-:W-:Y:S01]  /*35c0*/  MUFU.TANH R95, R61 ;  /* 0x0000003d005f7308 */ /* 0x000fe20000002400 */
[----:B------:R-:W-:Y:S02]  /*35d0*/  ISETP.GE.AND P0, PT, R10, R99, PT ;  /* 0x000000630a00720c */ /* 0x000fe40003f06270 */
[----:B------:R-:W-:Y:S02]  /*35e0*/  IADD3 R6, R19, 0x39, RZ ;  /* 0x0000003913067810 */ /* 0x000fe40007ffe0ff */
[----:B----4-:R-:W-:Y:S02]  /*35f0*/  FSEL R105, R105, -INF , !P1 ;  /* 0xff80000069697808 */ /* 0x010fe40004800000 */
[----:B-----5:R-:W-:Y:S01]  /*3600*/  FSEL R103, R103, -INF , !P4 ;  /* 0xff80000067677808 */ /* 0x020fe20006000000 */
[----:B------:R-:W3:Y:S01]  /*3610*/  MUFU.TANH R27, R27 ;  /* 0x0000001b001b7308 */ /* 0x000ee20000002400 */
[----:B--2---:R-:W-:-:S02]  /*3620*/  FSEL R29, R29, -INF , !P2 ;  /* 0xff8000001d1d7808 */ /* 0x004fc40005000000 */
[----:B------:R-:W-:Y:S02]  /*3630*/  FSEL R102, R102, -INF , !P3 ;  /* 0xff80000066667808 */ /* 0x000fe40005800000 */
[----:B-1----:R-:W-:Y:S01]  /*3640*/  FSEL R28, R28, -INF , !P0 ;  /* 0xff8000001c1c7808 */ /* 0x002fe20004000000 */
[----:B------:R-:W-:Y:S01]  /*3650*/  BAR.SYNC.DEFER_BLOCKING 0x0 ;  /* 0x0000000000007b1d */ /* 0x000fe20000010000 */
[-C--:B------:R-:W-:Y:S02]  /*3660*/  ISETP.GE.AND P1, PT, R8, R99.reuse, PT ;  /* 0x000000630800720c */ /* 0x080fe40003f26270 */
[CC--:B------:R-:W-:Y:S02]  /*3670*/  ISETP.GE.AND P4, PT, R19.reuse, R100.reuse, PT ;  /* 0x000000641300720c */ /* 0x0c0fe40003f86270 */
[----:B------:R-:W-:Y:S01]  /*3680*/  ISETP.GE.AND P2, PT, R19, R99, PT ;  /* 0x000000631300720c */ /* 0x000fe20003f46270 */
[----:B------:R-:W1:Y:S01]  /*3690*/  MUFU.TANH R26, R26 ;  /* 0x0000001a001a7308 */ /* 0x000e620000002400 */
[----:B------:R-:W-:-:S02]  /*36a0*/  ISETP.GE.AND P3, PT, R6, R100, PT ;  /* 0x000000640600720c */ /* 0x000fc40003f66270 */
[----:B------:R-:W-:Y:S02]  /*36b0*/  ISETP.GE.AND P0, PT, R6, R99, PT ;  /* 0x000000630600720c */ /* 0x000fe40003f06270 */
[----:B---3--:R-:W-:Y:S02]  /*36c0*/  FSEL R27, R27, -INF , !P1 ;  /* 0xff8000001b1b7808 */ /* 0x008fe40004800000 */
[----:B------:R-:W-:Y:S02]  /*36d0*/  FSEL R5, R5, -INF , !P4 ;  /* 0xff80000005057808 */ /* 0x000fe40006000000 */
[----:B------:R-:W-:Y:S02]  /*36e0*/  FSEL R44, R44, -INF , !P2 ;  /* 0xff8000002c2c7808 */ /* 0x000fe40005000000 */
[----:B------:R-:W-:Y:S02]  /*36f0*/  FSEL R95, R95, -INF , !P3 ;  /* 0xff8000005f5f7808 */ /* 0x000fe40005800000 */
[----:B-1----:R-:W-:Y:S01]  /*3700*/  FSEL R26, R26, -INF , !P0 ;  /* 0xff8000001a1a7808 */ /* 0x002fe20004000000 */
        /* <DEDUP_REMOVED lines=59> */
.L_x_4260:
[----:B------:R-:W-:-:S04]  /*3ac0*/  LEA R0, -R2, RZ, 0x6 ;  /* 0x000000ff02007211 */ /* 0x000fc800078e31ff */
[----:B------:R-:W-:Y:S02]  /*3ad0*/  SHF.R.S32.HI R2, RZ, 0x1f, R0 ;  /* 0x0000001fff027819 */ /* 0x000fe40000011400 */
.L_x_4261:
        /* <DEDUP_REMOVED lines=59> */
.L_x_4263:
[----:B------:R-:W-:Y:S05]  /*3e90*/  BSYNC B0 ;  /* 0x0000000000007941 */ /* 0x000fea0003800000 */
.L_x_4262:
[----:B------:R-:W0:Y:S01]  /*3ea0*/  LDGDEPBAR ;  /* 0x00000000000079af */ /* 0x000e220000000000 */
[----:B------:R-:W-:Y:S02]  /*3eb0*/  MOV R98, R31 ;  /* 0x0000001f00627202 */ /* 0x000fe40000000f00 */
[----:B------:R-:W-:Y:S02]  /*3ec0*/  MOV R97, R6 ;  /* 0x0000000600617202 */ /* 0x000fe40000000f00 */
.L_x_4259:
        /* <DEDUP_REMOVED lines=22> */
[----:B--2---:R-:W-:-:S02]  /*4030*/  FMNMX.FTZ R19, R103, R2, !PT ;  /* 0x0000000267137209 */ /* 0x004fc40007810000 */
[----:B------:R-:W-:Y:S02]  /*4040*/  SHF.L.U32 R110, R4, 0x1, RZ ;  /* 0x00000001046e7819 */ /* 0x000fe400000006ff */
        /* <DEDUP_REMOVED lines=8> */
[----:B------:R-:W-:Y:S01]  /*40d0*/  LEA R108, R3, R110, 0x1 ;  /* 0x0000006e036c7211 */ /* 0x000fe200078e08ff */
[----:B------:R-:W2:Y:S01]  /*40e0*/  SHFL.BFLY PT, R31, R6, 0x2, 0x1f ;  /* 0x0c401f00061f7f89 */ /* 0x000ea200000e0000 */
[----:B------:R-:W-:-:S03]  /*40f0*/  FMNMX.FTZ R19, R26, R19, !PT ;  /* 0x000000131a137209 */ /* 0x000fc60007810000 */
[----:B-1----:R-:W-:Y:S04]  /*4100*/  LDSM.16.MT88.4 R52, [R108+0x7000] ;  /* 0x007000006c34783b */ /* 0x002fe80000004200 */
[----:B------:R-:W-:Y:S01]  /*4110*/  LDSM.16.MT88.4 R68, [R108+0x6000] ;  /* 0x006000006c44783b */ /* 0x000fe20000004200 */
[----:B--2---:R-:W-:-:S03]  /*4120*/  FMNMX.FTZ R31, R6, R31, !PT ;  /* 0x0000001f061f7209 */ /* 0x004fc60007810000 */
[----:B------:R-:W1:Y:S04]  /*4130*/  SHFL.BFLY PT, R6, R19, 0x2, 0x1f ;  /* 0x0c401f0013067f89 */ /* 0x000e6800000e0000 */
[----:B------:R-:W2:Y:S01]  /*4140*/  SHFL.BFLY PT, R2, R31, 0x1, 0x1f ;  /* 0x0c201f001f027f89 */ /* 0x000ea200000e0000 */
[----:B-1----:R-:W-:Y:S02]  /*4150*/  FMNMX.FTZ R6, R19, R6, !PT ;  /* 0x0000000613067209 */ /* 0x002fe40007810000 */
[----:B--2---:R-:W-:-:S04]  /*4160*/  FMNMX.FTZ R2, R31, R2, !PT ;  /* 0x000000021f027209 */ /* 0x004fc80007810000 */
[C---:B------:R-:W-:Y:S01]  /*4170*/  FSETP.NEU.FTZ.AND P0, PT, R2.reuse, -INF , PT ;  /* 0xff8000000200780b */ /* 0x040fe20003f1d000 */
[----:B------:R-:W-:-:S05]  /*4180*/  FMUL.FTZ R130, R2, c[0x0][0x23c] ;  /* 0x00008f0002827a20 */ /* 0x000fca0000410000 */
[----:B------:R-:W-:-:S05]  /*4190*/  FSEL R130, R130, RZ, P0 ;  /* 0x000000ff82827208 */ /* 0x000fca0000000000 */
[--C-:B------:R-:W-:Y:S02]  /*41a0*/  FFMA.FTZ R131, R5, c[0x0][0x23c], -R130.reuse ;  /* 0x00008f0005837a23 */ /* 0x100fe40000010882 */
[----:B------:R-:W1:Y:S01]  /*41b0*/  SHFL.BFLY PT, R5, R6, 0x1, 0x1f ;  /* 0x0c201f0006057f89 */ /* 0x000e6200000e0000 */
[--C-:B------:R-:W-:Y:S02]  /*41c0*/  FFMA.FTZ R34, R21, c[0x0][0x23c], -R130.reuse ;  /* 0x00008f0015227a23 */ /* 0x100fe40000010882 */
[--C-:B------:R-:W-:Y:S01]  /*41d0*/  FFMA.FTZ R106, R23, c[0x0][0x23c], -R130.reuse ;  /* 0x00008f00176a7a23 */ /* 0x100fe20000010882 */
[----:B------:R-:W-:Y:S01]  /*41e0*/  MUFU.EX2 R131, R131 ;  /* 0x0000008300837308 */ /* 0x000fe20000000800 */
[--C-:B------:R-:W-:Y:S02]  /*41f0*/  FFMA.FTZ R31, R25, c[0x0][0x23c], -R130.reuse ;  /* 0x00008f00191f7a23 */ /* 0x100fe40000010882 */
[--C-:B------:R-:W-:Y:S02]  /*4200*/  FFMA.FTZ R23, R11, c[0x0][0x23c], -R130.reuse ;  /* 0x00008f000b177a23 */ /* 0x100fe40000010882 */
[----:B------:R-:W-:-:S02]  /*4210*/  FFMA.FTZ R32, R39, c[0x0][0x23c], -R130 ;  /* 0x00008f0027207a23 */ /* 0x000fc40000010882 */
[--C-:B------:R-:W-:Y:S01]  /*4220*/  FFMA.FTZ R21, R41, c[0x0][0x23c], -R130.reuse ;  /* 0x00008f0029157a23 */ /* 0x100fe20000010882 */
[----:B------:R-:W2:Y:S01]  /*4230*/  MUFU.EX2 R34, R34 ;  /* 0x0000002200227308 */ /* 0x000ea20000000800 */
[--C-:B------:R-:W-:Y:S01]  /*4240*/  FFMA.FTZ R20, R17, c[0x0][0x23c], -R130.reuse ;  /* 0x00008f0011147a23 */ /* 0x100fe20000010882 */
[----:B------:R-:W3:Y:S01]  /*4250*/  LDSM.16.MT88.4 R40, [R110+0x8000] ;  /* 0x008000006e28783b */ /* 0x000ee20000004200 */
[--C-:B------:R-:W-:Y:S02]  /*4260*/  FFMA.FTZ R94, R135, c[0x0][0x23c], -R130.reuse ;  /* 0x00008f00875e7a23 */ /* 0x100fe40000010882 */
[--C-:B------:R-:W-:Y:S01]  /*4270*/  FFMA.FTZ R91, R91, c[0x0][0x23c], -R130.reuse ;  /* 0x00008f005b5b7a23 */ /* 0x100fe20000010882 */
[----:B------:R-:W-:Y:S01]  /*4280*/  LDSM.16.MT88.4 R16, [R108+0x6400] ;  /* 0x006400006c10783b */ /* 0x000fe20000004200 */
[--C-:B------:R-:W-:Y:S01]  /*4290*/  FFMA.FTZ R86, R133, c[0x0][0x23c], -R130.reuse ;  /* 0x00008f0085567a23 */ /* 0x100fe20000010882 */
[----:B------:R-:W-:Y:S01]  /*42a0*/  MUFU.EX2 R106, R106 ;  /* 0x0000006a006a7308 */ /* 0x000fe20000000800 */
[----:B------:R-:W-:-:S02]  /*42b0*/  FFMA.FTZ R85, R85, c[0x0][0x23c], -R130 ;  /* 0x00008f0055557a23 */ /* 0x000fc40000010882 */
[--C-:B------:R-:W-:Y:S01]  /*42c0*/  FFMA.FTZ R103, R103, c[0x0][0x23c], -R130.reuse ;  /* 0x00008f0067677a23 */ /* 0x100fe20000010882 */
[----:B-1----:R-:W-:Y:S01]  /*42d0*/  FMNMX.FTZ R0, R6, R5, !PT ;  /* 0x0000000506007209 */ /* 0x002fe20007810000 */
[--C-:B------:R-:W-:Y:S02]  /*42e0*/  FFMA.FTZ R102, R102, c[0x0][0x23c], -R130.reuse ;  /* 0x00008f0066667a23 */ /* 0x100fe40000010882 */
[----:B------:R-:W-:Y:S01]  /*42f0*/  FFMA.FTZ R95, R95, c[0x0][0x23c], -R130 ;  /* 0x00008f005f5f7a23 */ /* 0x000fe20000010882 */
[C---:B------:R-:W-:Y:S01]  /*4300*/  FSETP.NEU.FTZ.AND P0, PT, R0.reuse, -INF , PT ;  /* 0xff8000000000780b */ /* 0x040fe20003f1d000 */
[----:B------:R-:W-:Y:S01]  /*4310*/  FMUL.FTZ R30, R0, c[0x0][0x23c] ;  /* 0x00008f00001e7a20 */ /* 0x000fe20000410000 */
[----:B------:R-:W1:Y:S01]  /*4320*/  MUFU.EX2 R31, R31 ;  /* 0x0000001f001f7308 */ /* 0x000e620000000800 */
[----:B--2---:R-:W-:Y:S01]  /*4330*/  F2FP.BF16.PACK_AB R48, R34, R131 ;  /* 0x000000832230723e */ /* 0x004fe200000010ff */
[----:B------:R-:W-:Y:S02]  /*4340*/  FADD.FTZ R131, R131, R34 ;  /* 0x0000002283837221 */ /* 0x000fe40000010000 */
[----:B------:R-:W-:Y:S01]  /*4350*/  FSEL R30, R30, RZ, P0 ;  /* 0x000000ff1e1e7208 */ /* 0x000fe20000000000 */
[----:B------:R-:W-:-:S03]  /*4360*/  FFMA.FTZ R101, R101, c[0x0][0x23c], -R130 ;  /* 0x00008f0065657a23 */ /* 0x000fc60000010882 */
[----:B------:R-:W-:Y:S01]  /*4370*/  MUFU.EX2 R32, R32 ;  /* 0x0000002000207308 */ /* 0x000fe20000000800 */
[--C-:B------:R-:W-:Y:S02]  /*4380*/  FFMA.FTZ R104, R44, c[0x0][0x23c], -R30.reuse ;  /* 0x00008f002c687a23 */ /* 0x100fe4000001081e */
[--C-:B------:R-:W-:Y:S02]  /*4390*/  FFMA.FTZ R107, R45, c[0x0][0x23c], -R30.reuse ;  /* 0x00008f002d6b7a23 */ /* 0x100fe4000001081e */
[--C-:B------:R-:W-:Y:S02]  /*43a0*/  FFMA.FTZ R132, R7, c[0x0][0x23c], -R30.reuse ;  /* 0x00008f0007847a23 */ /* 0x100fe4000001081e */
[--C-:B------:R-:W-:Y:S01]  /*43b0*/  FFMA.FTZ R33, R47, c[0x0][0x23c], -R30.reuse ;  /* 0x00008f002f217a23 */ /* 0x100fe2000001081e */
[----:B------:R-:W-:Y:S01]  /*43c0*/  MUFU.EX2 R104, R104 ;  /* 0x0000006800687308 */ /* 0x000fe20000000800 */
[--C-:B------:R-:W-:Y:S01]  /*43d0*/  FFMA.FTZ R25, R9, c[0x0][0x23c], -R30.reuse ;  /* 0x00008f0009197a23 */ /* 0x100fe2000001081e */
[----:B-1----:R-:W-:Y:S01]  /*43e0*/  F2FP.BF16.PACK_AB R50, R31, R106 ;  /* 0x0000006a1f32723e */ /* 0x002fe200000010ff */
[----:B------:R-:W1:Y:S01]  /*43f0*/  LDSM.16.MT88.4 R8, [R110+0x6400] ;  /* 0x006400006e08783b */ /* 0x000e620000004200 */
[----:B------:R-:W-:-:S02]  /*4400*/  FFMA.FTZ R24, R15, c[0x0][0x23c], -R30 ;  /* 0x00008f000f187a23 */ /* 0x000fc4000001081e */
[--C-:B------:R-:W-:Y:S02]  /*4410*/  FFMA.FTZ R22, R37, c[0x0][0x23c], -R30.reuse ;  /* 0x00008f0025167a23 */ /* 0x100fe4000001081e */
[----:B------:R-:W2:Y:S01]  /*4420*/  MUFU.EX2 R107, R107 ;  /* 0x0000006b006b7308 */ /* 0x000ea20000000800 */
[--C-:B------:R-:W-:Y:S02]  /*4430*/  FFMA.FTZ R3, R13, c[0x0][0x23c], -R30.reuse ;  /* 0x00008f000d037a23 */ /* 0x100fe4000001081e */
[----:B------:R-:W4:Y:S01]  /*4440*/  LDSM.16.MT88.4 R12, [R110+0x7400] ;  /* 0x007400006e0c783b */ /* 0x000f220000004200 */
[--C-:B------:R-:W-:Y:S02]  /*4450*/  FFMA.FTZ R87, R87, c[0x0][0x23c], -R30.reuse ;  /* 0x00008f0057577a23 */ /* 0x100fe4000001081e */
[--C-:B------:R-:W-:Y:S02]  /*4460*/  FFMA.FTZ R84, R127, c[0x0][0x23c], -R30.reuse ;  /* 0x00008f007f547a23 */ /* 0x100fe4000001081e */
[----:B------:R-:W-:Y:S01]  /*4470*/  MUFU.EX2 R132, R132 ;  /* 0x0000008400847308 */ /* 0x000fe20000000800 */
[----:B------:R-:W-:-:S02]  /*4480*/  FFMA.FTZ R35, R35, c[0x0][0x23c], -R30 ;  /* 0x00008f0023237a23 */ /* 0x000fc4000001081e */
[--C-:B------:R-:W-:Y:S02]  /*4490*/  FFMA.FTZ R34, R105, c[0x0][0x23c], -R30.reuse ;  /* 0x00008f0069227a23 */ /* 0x100fe4000001081e */
[--C-:B------:R-:W-:Y:S02]  /*44a0*/  FFMA.FTZ R29, R29, c[0x0][0x23c], -R30.reuse ;  /* 0x00008f001d1d7a23 */ /* 0x100fe4000001081e */
[--C-:B------:R-:W-:Y:S01]  /*44b0*/  FFMA.FTZ R28, R28, c[0x0][0x23c], -R30.reuse ;  /* 0x00008f001c1c7a23 */ /* 0x100fe2000001081e */
[----:B------:R-:W5:Y:S01]  /*44c0*/  MUFU.EX2 R33, R33 ;  /* 0x0000002100217308 */ /* 0x000f620000000800 */
[----:B--2---:R-:W-:Y:S01]  /*44d0*/  F2FP.BF16.PACK_AB R49, R107, R104 ;  /* 0x000000686b31723e */ /* 0x004fe200000010ff */
[--C-:B------:R-:W-:Y:S02]  /*44e0*/  FFMA.FTZ R27, R27, c[0x0][0x23c], -R30.reuse ;  /* 0x00008f001b1b7a23 */ /* 0x100fe4000001081e */
[----:B------:R-:W-:Y:S02]  /*44f0*/  FFMA.FTZ R136, R26, c[0x0][0x23c], -R30 ;  /* 0x00008f001a887a23 */ /* 0x000fe4000001081e */
[----:B------:R-:W-:-:S02]  /*4500*/  FADD.FTZ R107, R104, R107 ;  /* 0x0000006b686b7221 */ /* 0x000fc40000010000 */
[----:B------:R-:W2:Y:S01]  /*4510*/  MUFU.EX2 R23, R23 ;  /* 0x0000001700177308 */ /* 0x000ea20000000800 */
[----:B------:R-:W-:-:S04]  /*4520*/  FADD.FTZ R106, R106, R131 ;  /* 0x000000836a6a7221 */ /* 0x000fc80000010000 */
[----:B------:R-:W-:Y:S01]  /*4530*/  FADD.FTZ R31, R31, R106 ;  /* 0x0000006a1f1f7221 */ /* 0x000fe20000010000 */
[----:B-----5:R-:W-:Y:S02]  /*4540*/  F2FP.BF16.PACK_AB R51, R33, R132 ;  /* 0x000000842133723e */ /* 0x020fe400000010ff */
[----:B------:R-:W-:Y:S01]  /*4550*/  MUFU.EX2 R21, R21 ;  /* 0x0000001500157308 */ /* 0x000fe20000000800 */
[----:B------:R-:W-:-:S04]  /*4560*/  FADD.FTZ R132, R132, R107 ;  /* 0x0000006b84847221 */ /* 0x000fc80000010000 */
[----:B------:R-:W-:Y:S01]  /*4570*/  FADD.FTZ R33, R33, R132 ;  /* 0x0000008421217221 */ /* 0x000fe20000010000 */
[----:B------:R-:W-:Y:S01]  /*4580*/  HMMA.16816.F32.BF16 R80, R48, R76, RZ ;  /* 0x0000004c3050723c */ /* 0x000fe200000418ff */
[----:B--2---:R-:W-:Y:S01]  /*4590*/  F2FP.BF16.PACK_AB R4, R23, R32 ;  /* 0x000000201704723e */ /* 0x004fe200000010ff */
[----:B------:R-:W2:Y:S01]  /*45a0*/  MUFU.EX2 R20, R20 ;  /* 0x0000001400147308 */ /* 0x000ea20000000800 */
[----:B------:R-:W-:Y:S01]  /*45b0*/  FADD.FTZ R32, R32, R31 ;  /* 0x0000001f20207221 */ /* 0x000fe20000010000 */
[----:B------:R-:W-:-:S03]  /*45c0*/  LEA R132, P0, R98, c[0x0][0x168], 0x1 ;  /* 0x00005a0062847a11 */ /* 0x000fc600078008ff */
[----:B------:R-:W-:Y:S01]  /*45d0*/  FADD.FTZ R32, R23, R32 ;  /* 0x0000002017207221 */ /* 0x000fe20000010000 */
[C---:B------:R-:W-:Y:S01]  /*45e0*/  HMMA.16816.F32.BF16 R76, R48.reuse, R78, RZ ;  /* 0x0000004e304c723c */ /* 0x040fe200000418ff */
[----:B------:R-:W-:Y:S01]  /*45f0*/  LEA.HI.X R131, R98, c[0x0][0x16c], R97, 0x1, P0 ;  /* 0x00005b0062837a11 */ /* 0x000fe200000f0c61 */
[----:B------:R-:W-:Y:S06]  /*4600*/  MUFU.EX2 R24, R24 ;  /* 0x0000001800187308 */ /* 0x000fec0000000800 */
[----:B------:R-:W-:Y:S02]  /*4610*/  HMMA.16816.F32.BF16 R56, R48, R52, RZ ;  /* 0x000000343038723c */ /* 0x000fe400000418ff */
[----:B------:R-:W5:Y:S01]  /*4620*/  MUFU.EX2 R25, R25 ;  /* 0x0000001900197308 */ /* 0x000f620000000800 */
[----:B--2---:R-:W-:Y:S01]  /*4630*/  F2FP.BF16.PACK_AB R6, R20, R21 ;  /* 0x000000151406723e */ /* 0x004fe200000010ff */
[----:B------:R-:W-:-:S04]  /*4640*/  FADD.FTZ R21, R21, R32 ;  /* 0x0000002015157221 */ /* 0x000fc80000010000 */
[C---:B------:R-:W-:Y:S01]  /*4650*/  HMMA.16816.F32.BF16 R52, R48.reuse, R54, RZ ;  /* 0x000000363034723c */ /* 0x040fe200000418ff */
[----:B------:R-:W-:Y:S01]  /*4660*/  FADD.FTZ R21, R20, R21 ;  /* 0x0000001514157221 */ /* 0x000fe20000010000 */
[----:B------:R-:W-:Y:S06]  /*4670*/  MUFU.EX2 R22, R22 ;  /* 0x0000001600167308 */ /* 0x000fec0000000800 */
[----:B---3--:R-:W-:Y:S02]  /*4680*/  HMMA.16816.F32.BF16 R36, R48, R40, RZ ;  /* 0x000000283024723c */ /* 0x008fe400000418ff */
[----:B------:R-:W2:Y:S01]  /*4690*/  MUFU.EX2 R3, R3 ;  /* 0x0000000300037308 */ /* 0x000ea20000000800 */
[----:B-----5:R-:W-:Y:S01]  /*46a0*/  F2FP.BF16.PACK_AB R5, R25, R24 ;  /* 0x000000181905723e */ /* 0x020fe200000010ff */
[----:B------:R-:W-:-:S04]  /*46b0*/  FADD.FTZ R24, R24, R33 ;  /* 0x0000002118187221 */ /* 0x000fc80000010000 */
[C---:B------:R-:W-:Y:S01]  /*46c0*/  HMMA.16816.F32.BF16 R40, R48.reuse, R42, RZ ;  /* 0x0000002a3028723c */ /* 0x040fe200000418ff */
[----:B------:R-:W-:Y:S01]  /*46d0*/  FADD.FTZ R25, R25, R24 ;  /* 0x0000001819197221 */ /* 0x000fe20000010000 */
[----:B------:R-:W-:Y:S06]  /*46e0*/  MUFU.EX2 R94, R94 ;  /* 0x0000005e005e7308 */ /* 0x000fec0000000800 */
[----:B------:R-:W-:Y:S01]  /*46f0*/  HMMA.16816.F32.BF16 R72, R48, R68, RZ ;  /* 0x000000443048723c */ /* 0x000fe200000418ff */
[----:B--2---:R-:W-:Y:S01]  /*4700*/  F2FP.BF16.PACK_AB R7, R3, R22 ;  /* 0x000000160307723e */ /* 0x004fe200000010ff */
[----:B------:R-:W2:Y:S01]  /*4710*/  MUFU.EX2 R91, R91 ;  /* 0x0000005b005b7308 */ /* 0x000ea20000000800 */
[----:B------:R-:W-:-:S05]  /*4720*/  FADD.FTZ R22, R22, R25 ;  /* 0x0000001916167221 */ /* 0x000fca0000010000 */
[----:B------:R-:W-:Y:S01]  /*4730*/  HMMA.16816.F32.BF16 R64, R48, R60, RZ ;  /* 0x0000003c3040723c */ /* 0x000fe200000418ff */
[----:B------:R-:W-:Y:S01]  /*4740*/  FADD.FTZ R22, R3, R22 ;  /* 0x0000001603167221 */ /* 0x000fe20000010000 */
[----:B------:R-:W-:Y:S06]  /*4750*/  MUFU.EX2 R86, R86 ;  /* 0x0000005600567308 */ /* 0x000fec0000000800 */
[C---:B-1----:R-:W-:Y:S02]  /*4760*/  HMMA.16816.F32.BF16 R80, R4.reuse, R8, R80 ;  /* 0x000000080450723c */ /* 0x042fe40000041850 */
[----:B------:R-:W-:Y:S06]  /*4770*/  MUFU.EX2 R85, R85 ;  /* 0x0000005500557308 */ /* 0x000fec0000000800 */
[----:B------:R-:W-:Y:S01]  /*4780*/  HMMA.16816.F32.BF16 R76, R4, R10, R76 ;  /* 0x0000000a044c723c */ /* 0x000fe2000004184c */
[----:B------:R-:W1:Y:S01]  /*4790*/  LDSM.16.MT88.4 R8, [R108+0x7400] ;  /* 0x007400006c08783b */ /* 0x000e620000004200 */
[----:B------:R-:W-:Y:S06]  /*47a0*/  MUFU.EX2 R87, R87 ;  /* 0x0000005700577308 */ /* 0x000fec0000000800 */
[C---:B------:R-:W-:Y:S02]  /*47b0*/  HMMA.16816.F32.BF16 R68, R48.reuse, R70, RZ ;  /* 0x000000463044723c */ /* 0x040fe400000418ff */
[----:B------:R-:W3:Y:S06]  /*47c0*/  MUFU.EX2 R84, R84 ;  /* 0x0000005400547308 */ /* 0x000eec0000000800 */
[----:B------:R-:W-:Y:S02]  /*47d0*/  HMMA.16816.F32.BF16 R60, R48, R62, RZ ;  /* 0x0000003e303c723c */ /* 0x000fe400000418ff */
[----:B------:R-:W-:Y:S06]  /*47e0*/  MUFU.EX2 R35, R35 ;  /* 0x0000002300237308 */ /* 0x000fec0000000800 */
[C---:B------:R-:W-:Y:S02]  /*47f0*/  HMMA.16816.F32.BF16 R72, R4.reuse, R16, R72 ;  /* 0x000000100448723c */ /* 0x040fe40000041848 */
[----:B------:R-:W5:Y:S06]  /*4800*/  MUFU.EX2 R34, R34 ;  /* 0x0000002200227308 */ /* 0x000f6c0000000800 */
[C---:B------:R-:W-:Y:S01]  /*4810*/  HMMA.16816.F32.BF16 R68, R4.reuse, R18, R68 ;  /* 0x000000120444723c */ /* 0x040fe20000041844 */
[----:B------:R-:W-:Y:S01]  /*4820*/  LDSM.16.MT88.4 R16, [R110+0x6c00] ;  /* 0x006c00006e10783b */ /* 0x000fe20000004200 */
[----:B------:R-:W-:Y:S06]  /*4830*/  MUFU.EX2 R103, R103 ;  /* 0x0000006700677308 */ /* 0x000fec0000000800 */
[C---:B----4-:R-:W-:Y:S02]  /*4840*/  HMMA.16816.F32.BF16 R64, R4.reuse, R12, R64 ;  /* 0x0000000c0440723c */ /* 0x050fe40000041840 */
[----:B------:R-:W4:Y:S06]  /*4850*/  MUFU.EX2 R102, R102 ;  /* 0x0000006600667308 */ /* 0x000f2c0000000800 */
[C---:B-1----:R-:W-:Y:S02]  /*4860*/  HMMA.16816.F32.BF16 R56, R4.reuse, R8, R56 ;  /* 0x000000080438723c */ /* 0x042fe40000041838 */
[----:B------:R-:W-:Y:S06]  /*4870*/  MUFU.EX2 R104, R101 ;  /* 0x0000006500687308 */ /* 0x000fec0000000800 */
[C---:B------:R-:W-:Y:S01]  /*4880*/  HMMA.16816.F32.BF16 R52, R4.reuse, R10, R52 ;  /* 0x0000000a0434723c */ /* 0x040fe20000041834 */
[----:B------:R-:W1:Y:S01]  /*4890*/  LDSM.16.MT88.4 R8, [R110+0x8400] ;  /* 0x008400006e08783b */ /* 0x000e620000004200 */
[----:B------:R-:W-:Y:S06]  /*48a0*/  MUFU.EX2 R95, R95 ;  /* 0x0000005f005f7308 */ /* 0x000fec0000000800 */
[C---:B------:R-:W-:Y:S01]  /*48b0*/  HMMA.16816.F32.BF16 R60, R4.reuse, R14, R60 ;  /* 0x0000000e043c723c */ /* 0x040fe2000004183c */
[----:B------:R-:W-:Y:S01]  /*48c0*/  LDSM.16.MT88.4 R12, [R108+0x6c00] ;  /* 0x006c00006c0c783b */ /* 0x000fe20000004200 */
[----:B------:R-:W-:Y:S08]  /*48d0*/  MUFU.EX2 R29, R29 ;  /* 0x0000001d001d7308 */ /* 0x000ff00000000800 */
[----:B------:R-:W1:Y:S08]  /*48e0*/  MUFU.EX2 R28, R28 ;  /* 0x0000001c001c7308 */ /* 0x000e700000000800 */
[----:B------:R-:W-:Y:S08]  /*48f0*/  MUFU.EX2 R27, R27 ;  /* 0x0000001b001b7308 */ /* 0x000ff00000000800 */
[----:B------:R-:W2:Y:S01]  /*4900*/  MUFU.EX2 R136, R136 ;  /* 0x0000008800887308 */ /* 0x000ea20000000800 */
[C---:B-1----:R-:W-:Y:S08]  /*4910*/  HMMA.16816.F32.BF16 R36, R4.reuse, R8, R36 ;  /* 0x000000080424723c */ /* 0x042ff00000041824 */
[----:B------:R-:W-:Y:S01]  /*4920*/  HMMA.16816.F32.BF16 R40, R4, R10, R40 ;  /* 0x0000000a0428723c */ /* 0x000fe20000041828 */
[----:B------:R-:W1:Y:S07]  /*4930*/  LDSM.16.MT88.4 R8, [R108+0x8000] ;  /* 0x008000006c08783b */ /* 0x000e6e0000004200 */
[C---:B-1----:R-:W-:Y:S08]  /*4940*/  HMMA.16816.F32.BF16 R44, R48.reuse, R8, RZ ;  /* 0x00000008302c723c */ /* 0x042ff000000418ff */
[----:B------:R-:W-:Y:S01]  /*4950*/  HMMA.16816.F32.BF16 R48, R48, R10, RZ ;  /* 0x0000000a3030723c */ /* 0x000fe200000418ff */
[----:B------:R-:W1:Y:S11]  /*4960*/  LDSM.16.MT88.4 R8, [R108+0x8400] ;  /* 0x008400006c08783b */ /* 0x000e760000004200 */
[----:B------:R-:W-:Y:S04]  /*4970*/  @!UPT UIADD3 URZ, URZ, URZ, URZ ;  /* 0x0000003f3f3ff290 */ /* 0x000fe8000fffe03f */
[C---:B-1----:R-:W-:Y:S08]  /*4980*/  HMMA.16816.F32.BF16 R44, R4.reuse, R8, R44 ;  /* 0x00000008042c723c */ /* 0x042ff0000004182c */
[----:B------:R-:W-:Y:S01]  /*4990*/  HMMA.16816.F32.BF16 R48, R4, R10, R48 ;  /* 0x0000000a0430723c */ /* 0x000fe20000041830 */
[----:B------:R-:W1:Y:S06]  /*49a0*/  LDSM.16.MT88.4 R8, [R110+0x6800] ;  /* 0x006800006e08783b */ /* 0x000e6c0000004200 */
[----:B--2---:R-:W-:Y:S01]  /*49b0*/  F2FP.BF16.PACK_AB R4, R91, R94 ;  /* 0x0000005e5b04723e */ /* 0x004fe200000010ff */
[----:B------:R-:W-:Y:S01]  /*49c0*/  FADD.FTZ R94, R94, R21 ;  /* 0x000000155e5e7221 */ /* 0x000fe20000010000 */
[----:B---3--:R-:W-:Y:S01]  /*49d0*/  F2FP.BF16.PACK_AB R5, R84, R87 ;  /* 0x000000575405723e */ /* 0x008fe200000010ff */
[----:B------:R-:W-:Y:S01]  /*49e0*/  FADD.FTZ R87, R87, R22 ;  /* 0x0000001657577221 */ /* 0x000fe20000010000 */
[----:B------:R-:W-:Y:S01]  /*49f0*/  F2FP.BF16.PACK_AB R6, R85, R86 ;  /* 0x000000565506723e */ /* 0x000fe200000010ff */
[----:B------:R-:W-:Y:S01]  /*4a00*/  FADD.FTZ R91, R91, R94 ;  /* 0x0000005e5b5b7221 */ /* 0x000fe20000010000 */
[----:B-----5:R-:W-:Y:S01]  /*4a10*/  F2FP.BF16.PACK_AB R7, R34, R35 ;  /* 0x000000232207723e */ /* 0x020fe200000010ff */
[----:B------:R-:W-:-:S04]  /*4a20*/  FADD.FTZ R84, R84, R87 ;  /* 0x0000005754547221 */ /* 0x000fc80000010000 */
        /* <DEDUP_REMOVED lines=38> */
[C---:B------:R-:W-:Y:S08]  /*4c90*/  HMMA.16816.F32.BF16 R52, R4.reuse, R18, R52 ;  /* 0x000000120434723c */ /* 0x040ff00000041834 */
[C---:B-1----:R-:W-:Y:S07]  /*4ca0*/  HMMA.16816.F32.BF16 R44, R4.reuse, R8, R44 ;  /* 0x00000008042c723c */ /* 0x042fee000004182c */
[----:B------:R-:W-:Y:S01]  /*4cb0*/  FADD.FTZ R8, R86, R91 ;  /* 0x0000005b56087221 */ /* 0x000fe20000010000 */
[----:B---3--:R-:W-:Y:S03]  /*4cc0*/  HMMA.16816.F32.BF16 R36, R4, R12, R36 ;  /* 0x0000000c0424723c */ /* 0x008fe60000041824 */
[----:B------:R-:W-:-:S04]  /*4cd0*/  FADD.FTZ R8, R85, R8 ;  /* 0x0000000855087221 */ /* 0x000fc80000010000 */
[----:B------:R-:W-:Y:S01]  /*4ce0*/  FADD.FTZ R103, R103, R8 ;  /* 0x0000000867677221 */ /* 0x000fe20000010000 */
[----:B------:R-:W-:Y:S03]  /*4cf0*/  HMMA.16816.F32.BF16 R40, R4, R14, R40 ;  /* 0x0000000e0428723c */ /* 0x000fe60000041828 */
[----:B------:R-:W-:-:S04]  /*4d00*/  FADD.FTZ R103, R102, R103 ;  /* 0x0000006766677221 */ /* 0x000fc80000010000 */
[----:B------:R-:W-:Y:S01]  /*4d10*/  FADD.FTZ R104, R104, R103 ;  /* 0x0000006768687221 */ /* 0x000fe20000010000 */
[----:B------:R-:W-:Y:S03]  /*4d20*/  HMMA.16816.F32.BF16 R48, R4, R10, R48 ;  /* 0x0000000a0430723c */ /* 0x000fe60000041830 */
[----:B------:R-:W-:Y:S01]  /*4d30*/  FADD.FTZ R133, R95, R104 ;  /* 0x000000685f857221 */ /* 0x000fe20000010000 */
[----:B------:R-:W-:Y:S05]  /*4d40*/  @!P5 BRA `(.L_x_4264) ;  /* 0x000030000000d947 */ /* 0x000fea0003800000 */
        /* <DEDUP_REMOVED lines=62> */
.L_x_4265:
[----:B------:R-:W-:-:S04]  /*5130*/  LEA R7, -R90, RZ, 0x6 ;  /* 0x000000ff5a077211 */ /* 0x000fc800078e31ff */
[----:B------:R-:W-:Y:S02]  /*5140*/  SHF.R.S32.HI R3, RZ, 0x1f, R7 ;  /* 0x0000001fff037819 */ /* 0x000fe40000011407 */
.L_x_4266:
        /* <DEDUP_REMOVED lines=8> */
[----:B------:R-:W-:Y:S01]  /*51d0*/  @!P4 IMAD.MOV.U32 R139, RZ, RZ, R137 ;  /* 0x000000ffff8bc224 */ /* 0x000fe200078e0089 */
[CC--:B------:R-:W-:Y:S01]  /*51e0*/  @!P3 IADD3 R4, P5, R7.reuse, R92.reuse, RZ ;  /* 0x0000005c0704b210 */ /* 0x0c0fe20007fbe0ff */
[----:B------:R-:W-:Y:S01]  /*51f0*/  @P4 STS [R121+0x6000], RZ ;  /* 0x006000ff79004388 */ /* 0x000fe20000000800 */
[----:B------:R-:W-:Y:S02]  /*5200*/  @!P4 LEA.HI.X R11, R90, R137, R6, 0x6, P0 ;  /* 0x000000895a0bc211 */ /* 0x000fe400000f3406 */
        /* <DEDUP_REMOVED lines=9> */
[----:B------:R-:W-:Y:S01]  /*52a0*/  @P4 STS [R121+0x6004], RZ ;  /* 0x006004ff79004388 */ /* 0x000fe20000000800 */
[----:B------:R-:W-:Y:S01]  /*52b0*/  @!P3 LEA.HI.X R17, R4, c[0x0][0x174], R9, 0x1, P5 ;  /* 0x00005d000411ba11 */ /* 0x000fe200028f0c09 */
[----:B------:R-:W-:Y:S01]  /*52c0*/  @!P2 IMAD.X R88, R7, 0x1, R88, P0 ;  /* 0x000000010758a824 */ /* 0x000fe200000e0658 */
[----:B------:R-:W-:Y:S01]  /*52d0*/  @!P2 LEA.HI.X R15, R6, c[0x0][0x174], R3, 0x1, P1 ;  /* 0x00005d00060faa11 */ /* 0x000fe200008f0c03 */
[----:B------:R-:W-:Y:S01]  /*52e0*/  @P4 STS.64 [R121+0x6008], RZ ;  /* 0x006008ff79004388 */ /* 0x000fe20000000a00 */
[----:B------:R-:W-:-:S02]  /*52f0*/  @!P3 LEA R26, P1, R8, c[0x0][0x170], 0x1 ;  /* 0x00005c00081aba11 */ /* 0x000fc400078208ff */
[C---:B------:R-:W-:Y:S01]  /*5300*/  @!P2 LEA R24, P0, R5.reuse, c[0x0][0x170], 0x1 ;  /* 0x00005c000518aa11 */ /* 0x040fe200078008ff */
[----:B------:R-:W-:Y:S01]  /*5310*/  @!PT LDS RZ, [RZ] ;  /* 0x00000000fffff984 */ /* 0x000fe20000000800 */
[----:B------:R-:W-:Y:S01]  /*5320*/  @!PT LDS RZ, [RZ] ;  /* 0x00000000fffff984 */ /* 0x000fe20000000800 */
[----:B------:R-:W-:Y:S01]  /*5330*/  @!PT LDS RZ, [RZ] ;  /* 0x00000000fffff984 */ /* 0x000fe20000000800 */
[----:B------:R1:W-:Y:S01]  /*5340*/  @!P4 LDGSTS.E.BYPASS.LTC128B.128 [R121+0x6000], [R138.64] ;  /* 0x060000008a79cfae */ /* 0x0003e2000b901d48 */
[----:B------:R-:W-:Y:S02]  /*5350*/  @!P3 LEA.HI.X R27, R8, c[0x0][0x174], R13, 0x1, P1 ;  /* 0x00005d00081bba11 */ /* 0x000fe400008f0c0d */
[----:B------:R-:W-:Y:S01]  /*5360*/  @!P2 LEA.HI.X R25, R5, c[0x0][0x174], R88, 0x1, P0 ;  /* 0x00005d000519aa11 */ /* 0x000fe200000f0c58 */
        /* <DEDUP_REMOVED lines=34> */
[----:B------:R-:W0:Y:S01]  /*5590*/  LDGDEPBAR ;  /* 0x00000000000079af */ /* 0x000e220000000000 */
[C---:B-1----:R-:W-:Y:S08]  /*55a0*/  HMMA.16816.F32.BF16 R32, R4.reuse, R28, RZ ;  /* 0x0000001c0420723c */ /* 0x042ff000000418ff */
[C---:B------:R-:W-:Y:S08]  /*55b0*/  HMMA.16816.F32.BF16 R28, R4.reuse, R30, RZ ;  /* 0x0000001e041c723c */ /* 0x040ff000000418ff */
[C---:B-----5:R-:W-:Y:S08]  /*55c0*/  HMMA.16816.F32.BF16 R24, R4.reuse, R20, RZ ;  /* 0x000000140418723c */ /* 0x060ff000000418ff */
[----:B------:R-:W-:Y:S08]  /*55d0*/  HMMA.16816.F32.BF16 R20, R4, R22, RZ ;  /* 0x000000160414723c */ /* 0x000ff000000418ff */
[C---:B--2---:R-:W-:Y:S08]  /*55e0*/  HMMA.16816.F32.BF16 R32, R84.reuse, R16, R32 ;  /* 0x000000105420723c */ /* 0x044ff00000041820 */
        /* <DEDUP_REMOVED lines=60> */
[----:B------:R-:W-:Y:S01]  /*59b0*/  FMUL.FTZ R33, R33, c[0x0][0x2ec] ;  /* 0x0000bb0021217a20 */ /* 0x000fe20000410000 */
[----:B------:R-:W-:-:S04]  /*59c0*/  DEPBAR.LE SB0, 0x0 ;  /* 0x000080000000791a */ /* 0x000fc80000000000 */
[----:B------:R-:W-:Y:S01]  /*59d0*/  FMUL.FTZ R3, R34, c[0x0][0x2ec] ;  /* 0x0000bb0022037a20 */ /* 0x000fe20000410000 */
[----:B------:R-:W3:Y:S01]  /*59e0*/  MUFU.TANH R33, R33 ;  /* 0x0000002100217308 */ /* 0x000ee20000002400 */
[----:B------:R-:W-:Y:S02]  /*59f0*/  FMUL.FTZ R35, R35, c[0x0][0x2ec] ;  /* 0x0000bb0023237a20 */ /* 0x000fe40000410000 */
[----:B------:R-:W-:Y:S02]  /*5a00*/  FMUL.FTZ R34, R28, c[0x0][0x2ec] ;  /* 0x0000bb001c227a20 */ /* 0x000fe40000410000 */
[----:B------:R-:W-:Y:S02]  /*5a10*/  FMUL.FTZ R28, R29, c[0x0][0x2ec] ;  /* 0x0000bb001d1c7a20 */ /* 0x000fe40000410000 */
[----:B------:R-:W-:Y:S01]  /*5a20*/  FMUL.FTZ R30, R30, c[0x0][0x2ec] ;  /* 0x0000bb001e1e7a20 */ /* 0x000fe20000410000 */
[----:B------:R-:W4:Y:S01]  /*5a30*/  MUFU.TANH R35, R35 ;  /* 0x0000002300237308 */ /* 0x000f220000002400 */
[----:B------:R-:W-:-:S02]  /*5a40*/  FMUL.FTZ R148, R24, c[0x0][0x2ec] ;  /* 0x0000bb0018947a20 */ /* 0x000fc40000410000 */
[----:B------:R-:W5:Y:S01]  /*5a50*/  S2R R24, SR_TID.X ;  /* 0x0000000000187919 */ /* 0x000f620000002100 */
[----:B------:R-:W-:Y:S02]  /*5a60*/  FMUL.FTZ R29, R31, c[0x0][0x2ec] ;  /* 0x0000bb001f1d7a20 */ /* 0x000fe40000410000 */
[----:B------:R-:W-:Y:S02]  /*5a70*/  FMUL.FTZ R25, R25, c[0x0][0x2ec] ;  /* 0x0000bb0019197a20 */ /* 0x000fe40000410000 */
[----:B------:R-:W-:Y:S01]  /*5a80*/  FMUL.FTZ R130, R21, c[0x0][0x2ec] ;  /* 0x0000bb0015827a20 */ /* 0x000fe20000410000 */
[----:B-1----:R-:W-:Y:S01]  /*5a90*/  HMMA.16816.F32.BF16 R16, R92, R88, R16 ;  /* 0x000000585c10723c */ /* 0x002fe20000041810 */
[----:B------:R-:W-:Y:S01]  /*5aa0*/  FMUL.FTZ R20, R20, c[0x0][0x2ec] ;  /* 0x0000bb0014147a20 */ /* 0x000fe20000410000 */
[----:B------:R-:W1:Y:S01]  /*5ab0*/  MUFU.TANH R34, R34 ;  /* 0x0000002200227308 */ /* 0x000e620000002400 */
[----:B------:R-:W-:Y:S02]  /*5ac0*/  FMUL.FTZ R26, R26, c[0x0][0x2ec] ;  /* 0x0000bb001a1a7a20 */ /* 0x000fe40000410000 */
[----:B------:R-:W-:-:S02]  /*5ad0*/  FMUL.FTZ R27, R27, c[0x0][0x2ec] ;  /* 0x0000bb001b1b7a20 */ /* 0x000fc40000410000 */
[----:B------:R-:W-:Y:S01]  /*5ae0*/  FMUL.FTZ R22, R22, c[0x0][0x2ec] ;  /* 0x0000bb0016167a20 */ /* 0x000fe20000410000 */
[----:B------:R-:W-:Y:S01]  /*5af0*/  HMMA.16816.F32.BF16 R12, R92, R90, R12 ;  /* 0x0000005a5c0c723c */ /* 0x000fe2000004180c */
[----:B------:R-:W-:Y:S01]  /*5b00*/  FMUL.FTZ R23, R23, c[0x0][0x2ec] ;  /* 0x0000bb0017177a20 */ /* 0x000fe20000410000 */
[----:B------:R1:W-:Y:S01]  /*5b10*/  MUFU.TANH R146, R20 ;  /* 0x0000001400927308 */ /* 0x0003e20000002400 */
[----:B------:R-:W-:-:S05]  /*5b20*/  FMUL.FTZ R32, R32, c[0x0][0x2ec] ;  /* 0x0000bb0020207a20 */ /* 0x000fca0000410000 */
[C---:B--2---:R-:W-:Y:S01]  /*5b30*/  HMMA.16816.F32.BF16 R8, R92.reuse, R84, R8 ;  /* 0x000000545c08723c */ /* 0x044fe20000041808 */
[----:B-----5:R-:W-:Y:S01]  /*5b40*/  IMAD.SHL.U32 R21, R24, 0x2, RZ ;  /* 0x0000000218157824 */ /* 0x020fe200078e00ff */
[----:B------:R-:W-:Y:S04]  /*5b50*/  MUFU.TANH R28, R28 ;  /* 0x0000001c001c7308 */ /* 0x000fe80000002400 */
[----:B------:R-:W-:Y:S02]  /*5b60*/  LOP3.LUT R21, R21, 0x6, RZ, 0xc0, !PT ;  /* 0x0000000615157812 */ /* 0x000fe400078ec0ff */
[----:B------:R-:W-:Y:S01]  /*5b70*/  FMUL.FTZ R107, R17, c[0x0][0x2ec] ;  /* 0x0000bb00116b7a20 */ /* 0x000fe20000410000 */
[----:B------:R-:W-:Y:S01]  /*5b80*/  HMMA.16816.F32.BF16 R4, R92, R86, R4 ;  /* 0x000000565c04723c */ /* 0x000fe20000041804 */
[----:B------:R-:W-:Y:S01]  /*5b90*/  FMUL.FTZ R106, R16, c[0x0][0x2ec] ;  /* 0x0000bb00106a7a20 */ /* 0x000fe20000410000 */
[----:B------:R-:W2:Y:S01]  /*5ba0*/  MUFU.TANH R30, R30 ;  /* 0x0000001e001e7308 */ /* 0x000ea20000002400 */
[----:B-1----:R-:W-:-:S02]  /*5bb0*/  IMAD R20, R120, 0x40, R21 ;  /* 0x0000004078147824 */ /* 0x002fc400078e0215 */
[----:B------:R-:W-:Y:S02]  /*5bc0*/  FMUL.FTZ R105, R18, c[0x0][0x2ec] ;  /* 0x0000bb0012697a20 */ /* 0x000fe40000410000 */
[----:B------:R-:W-:Y:S01]  /*5bd0*/  FMUL.FTZ R141, R19, c[0x0][0x2ec] ;  /* 0x0000bb00138d7a20 */ /* 0x000fe20000410000 */
[----:B------:R-:W-:Y:S01]  /*5be0*/  IADD3 R17, R20, 0x1, RZ ;  /* 0x0000000114117810 */ /* 0x000fe20007ffe0ff */
[----:B------:R-:W-:Y:S01]  /*5bf0*/  FMUL.FTZ R142, R12, c[0x0][0x2ec] ;  /* 0x0000bb000c8e7a20 */ /* 0x000fe20000410000 */
[----:B------:R-:W1:Y:S01]  /*5c00*/  MUFU.TANH R29, R29 ;  /* 0x0000001d001d7308 */ /* 0x000e620000002400 */
[----:B------:R-:W-:Y:S01]  /*5c10*/  IADD3 R16, R20, 0x8, RZ ;  /* 0x0000000814107810 */ /* 0x000fe20007ffe0ff */
[----:B------:R-:W-:Y:S01]  /*5c20*/  FMUL.FTZ R140, R13, c[0x0][0x2ec] ;  /* 0x0000bb000d8c7a20 */ /* 0x000fe20000410000 */
[CC--:B------:R-:W-:Y:S01]  /*5c30*/  ISETP.GE.AND P0, PT, R17.reuse, R100.reuse, PT ;  /* 0x000000641100720c */ /* 0x0c0fe20003f06270 */
[----:B------:R-:W-:Y:S01]  /*5c40*/  FMUL.FTZ R14, R14, c[0x0][0x2ec] ;  /* 0x0000bb000e0e7a20 */ /* 0x000fe20000410000 */
[-C--:B------:R-:W-:Y:S01]  /*5c50*/  ISETP.GE.AND P1, PT, R17, R99.reuse, PT ;  /* 0x000000631100720c */ /* 0x080fe20003f26270 */
[----:B------:R-:W-:Y:S01]  /*5c60*/  FMUL.FTZ R102, R8, c[0x0][0x2ec] ;  /* 0x0000bb0008667a20 */ /* 0x000fe20000410000 */
[-C--:B------:R-:W-:Y:S01]  /*5c70*/  ISETP.GE.AND P5, PT, R16, R100.reuse, PT ;  /* 0x000000641000720c */ /* 0x080fe20003fa6270 */
[----:B------:R-:W5:Y:S01]  /*5c80*/  MUFU.TANH R148, R148 ;  /* 0x0000009400947308 */ /* 0x000f620000002400 */
[----:B------:R-:W-:Y:S01]  /*5c90*/  IADD3 R17, R20, 0x9, RZ ;  /* 0x0000000914117810 */ /* 0x000fe20007ffe0ff */
[----:B------:R-:W-:Y:S01]  /*5ca0*/  FMUL.FTZ R11, R11, c[0x0][0x2ec] ;  /* 0x0000bb000b0b7a20 */ /* 0x000fe20000410000 */
[----:B---3--:R-:W-:Y:S01]  /*5cb0*/  FSEL R18, R33, -INF , !P0 ;  /* 0xff80000021127808 */ /* 0x008fe20004000000 */
[----:B------:R-:W-:Y:S01]  /*5cc0*/  FMUL.FTZ R15, R15, c[0x0][0x2ec] ;  /* 0x0000bb000f0f7a20 */ /* 0x000fe20000410000 */
[-C--:B------:R-:W-:Y:S01]  /*5cd0*/  ISETP.GE.AND P0, PT, R16, R99.reuse, PT ;  /* 0x000000631000720c */ /* 0x080fe20003f06270 */
[----:B------:R-:W-:Y:S01]  /*5ce0*/  FMUL.FTZ R9, R9, c[0x0][0x2ec] ;  /* 0x0000bb0009097a20 */ /* 0x000fe20000410000 */
[----:B----4-:R-:W-:Y:S01]  /*5cf0*/  FSEL R21, R35, -INF , !P1 ;  /* 0xff80000023157808 */ /* 0x010fe20004800000 */
[----:B------:R-:W-:Y:S01]  /*5d00*/  MUFU.TANH R134, R25 ;  /* 0x0000001900867308 */ /* 0x000fe20000002400 */
[----:B------:R-:W-:Y:S01]  /*5d10*/  FSEL R16, R34, -INF , !P5 ;  /* 0xff80000022107808 */ /* 0x000fe20006800000 */
[----:B------:R-:W-:Y:S01]  /*5d20*/  FMUL.FTZ R10, R10, c[0x0][0x2ec] ;  /* 0x0000bb000a0a7a20 */ /* 0x000fe20000410000 */
[CC--:B------:R-:W-:Y:S01]  /*5d30*/  ISETP.GE.AND P1, PT, R17.reuse, R100.reuse, PT ;  /* 0x000000641100720c */ /* 0x0c0fe20003f26270 */
[----:B------:R-:W-:Y:S01]  /*5d40*/  FMUL.FTZ R104, R4, c[0x0][0x2ec] ;  /* 0x0000bb0004687a20 */ /* 0x000fe20000410000 */
[----:B------:R-:W-:Y:S01]  /*5d50*/  ISETP.GE.AND P5, PT, R17, R99, PT ;  /* 0x000000631100720c */ /* 0x000fe20003fa6270 */
[----:B------:R-:W-:Y:S01]  /*5d60*/  FMUL.FTZ R6, R6, c[0x0][0x2ec] ;  /* 0x0000bb0006067a20 */ /* 0x000fe20000410000 */
[----:B------:R-:W-:Y:S01]  /*5d70*/  IADD3 R17, R20, 0x10, RZ ;  /* 0x0000001014117810 */ /* 0x000fe20007ffe0ff */
[----:B------:R-:W3:Y:S01]  /*5d80*/  MUFU.TANH R127, R26 ;  /* 0x0000001a007f7308 */ /* 0x000ee20000002400 */
[----:B--2---:R-:W-:Y:S01]  /*5d90*/  FSEL R19, R30, -INF , !P0 ;  /* 0xff8000001e137808 */ /* 0x004fe20004000000 */
[----:B------:R-:W-:Y:S01]  /*5da0*/  FMUL.FTZ R5, R5, c[0x0][0x2ec] ;  /* 0x0000bb0005057a20 */ /* 0x000fe20000410000 */
[----:B------:R-:W-:Y:S01]  /*5db0*/  FSEL R12, R28, -INF , !P1 ;  /* 0xff8000001c0c7808 */ /* 0x000fe20004800000 */
[----:B------:R-:W-:Y:S01]  /*5dc0*/  FMUL.FTZ R7, R7, c[0x0][0x2ec] ;  /* 0x0000bb0007077a20 */ /* 0x000fe20000410000 */
[----:B------:R-:W-:-:S02]  /*5dd0*/  ISETP.GE.AND P0, PT, R17, R100, PT ;  /* 0x000000641100720c */ /* 0x000fc40003f06270 */
[----:B------:R-:W-:Y:S01]  /*5de0*/  ISETP.GE.AND P1, PT, R17, R99, PT ;  /* 0x000000631100720c */ /* 0x000fe20003f26270 */
[----:B------:R-:W2:Y:S01]  /*5df0*/  MUFU.TANH R151, R27 ;  /* 0x0000001b00977308 */ /* 0x000ea20000002400 */
[----:B-1----:R-:W-:Y:S02]  /*5e00*/  FSEL R17, R29, -INF , !P5 ;  /* 0xff8000001d117808 */ /* 0x002fe40006800000 */
[----:B------:R-:W-:Y:S02]  /*5e10*/  IADD3 R13, R20, 0x18, RZ ;  /* 0x00000018140d7810 */ /* 0x000fe40007ffe0ff */
[----:B-----5:R-:W-:Y:S02]  /*5e20*/  FSEL R148, R148, -INF , !P0 ;  /* 0xff80000094947808 */ /* 0x020fe40004000000 */
[----:B------:R-:W-:Y:S01]  /*5e30*/  IADD3 R8, R20, 0x21, RZ ;  /* 0x0000002114087810 */ /* 0x000fe20007ffe0ff */
[----:B------:R1:W4:Y:S01]  /*5e40*/  MUFU.TANH R149, R22 ;  /* 0x0000001600957308 */ /* 0x0003220000002400 */
[----:B---3--:R-:W-:-:S02]  /*5e50*/  FSEL R127, R127, -INF , !P1 ;  /* 0xff8000007f7f7808 */ /* 0x008fc40004800000 */
[----:B------:R-:W-:Y:S02]  /*5e60*/  ISETP.GE.AND P1, PT, R13, R100, PT ;  /* 0x000000640d00720c */ /* 0x000fe40003f26270 */
[----:B------:R-:W-:Y:S02]  /*5e70*/  IADD3 R4, R20, 0x31, RZ ;  /* 0x0000003114047810 */ /* 0x000fe40007ffe0ff */
[----:B------:R-:W-:Y:S01]  /*5e80*/  FSEL R146, R146, -INF , !P1 ;  /* 0xff80000092927808 */ /* 0x000fe20004800000 */
[----:B------:R-:W3:Y:S01]  /*5e90*/  MUFU.TANH R130, R130 ;  /* 0x0000008200827308 */ /* 0x000ee20000002400 */
[----:B-1----:R-:W-:-:S07]  /*5ea0*/  IADD3 R22, R20, 0x11, RZ ;  /* 0x0000001114167810 */ /* 0x002fce0007ffe0ff */
[----:B------:R-:W1:Y:S01]  /*5eb0*/  MUFU.TANH R147, R23 ;  /* 0x0000001700937308 */ /* 0x000e620000002400 */
[C---:B------:R-:W-:Y:S02]  /*5ec0*/  ISETP.GE.AND P5, PT, R22.reuse, R100, PT ;  /* 0x000000641600720c */ /* 0x040fe40003fa6270 */
[----:B------:R-:W-:Y:S02]  /*5ed0*/  ISETP.GE.AND P0, PT, R22, R99, PT ;  /* 0x000000631600720c */ /* 0x000fe40003f06270 */
[----:B------:R-:W-:-:S03]  /*5ee0*/  FSEL R134, R134, -INF , !P5 ;  /* 0xff80000086867808 */ /* 0x000fc60006800000 */
[----:B------:R-:W5:Y:S01]  /*5ef0*/  MUFU.TANH R106, R106 ;  /* 0x0000006a006a7308 */ /* 0x000f620000002400 */
[-C--:B------:R-:W-:Y:S02]  /*5f00*/  ISETP.GE.AND P5, PT, R13, R99.reuse, PT ;  /* 0x000000630d00720c */ /* 0x080fe40003fa6270 */
[C---:B------:R-:W-:Y:S02]  /*5f10*/  IADD3 R13, R20.reuse, 0x19, RZ ;  /* 0x00000019140d7810 */ /* 0x040fe40007ffe0ff */
[----:B--2---:R-:W-:Y:S02]  /*5f20*/  FSEL R151, R151, -INF , !P0 ;  /* 0xff80000097977808 */ /* 0x004fe40004000000 */
[C---:B------:R-:W-:Y:S01]  /*5f30*/  ISETP.GE.AND P0, PT, R13.reuse, R100, PT ;  /* 0x000000640d00720c */ /* 0x040fe20003f06270 */
[----:B------:R-:W2:Y:S01]  /*5f40*/  MUFU.TANH R107, R107 ;  /* 0x0000006b006b7308 */ /* 0x000ea20000002400 */
[----:B------:R-:W-:Y:S02]  /*5f50*/  ISETP.GE.AND P1, PT, R13, R99, PT ;  /* 0x000000630d00720c */ /* 0x000fe40003f26270 */
[----:B------:R-:W-:-:S02]  /*5f60*/  IADD3 R13, R20, 0x20, RZ ;  /* 0x00000020140d7810 */ /* 0x000fc40007ffe0ff */
[----:B----4-:R-:W-:Y:S02]  /*5f70*/  FSEL R149, R149, -INF , !P5 ;  /* 0xff80000095957808 */ /* 0x010fe40006800000 */
[-C--:B------:R-:W-:Y:S01]  /*5f80*/  ISETP.GE.AND P5, PT, R13, R100.reuse, PT ;  /* 0x000000640d00720c */ /* 0x080fe20003fa6270 */
[----:B------:R-:W4:Y:S01]  /*5f90*/  MUFU.TANH R105, R105 ;  /* 0x0000006900697308 */ /* 0x000f220000002400 */
[----:B---3--:R-:W-:Y:S02]  /*5fa0*/  FSEL R130, R130, -INF , !P0 ;  /* 0xff80000082827808 */ /* 0x008fe40004000000 */
[----:B-1----:R-:W-:Y:S02]  /*5fb0*/  FSEL R147, R147, -INF , !P1 ;  /* 0xff80000093937808 */ /* 0x002fe40004800000 */
[----:B-----5:R-:W-:Y:S02]  /*5fc0*/  FSEL R106, R106, -INF , !P5 ;  /* 0xff8000006a6a7808 */ /* 0x020fe40006800000 */
[----:B------:R-:W-:Y:S01]  /*5fd0*/  ISETP.GE.AND P0, PT, R13, R99, PT ;  /* 0x000000630d00720c */ /* 0x000fe20003f06270 */
[----:B------:R-:W1:Y:S01]  /*5fe0*/  MUFU.TANH R141, R141 ;  /* 0x0000008d008d7308 */ /* 0x000e620000002400 */
[----:B------:R-:W-:-:S02]  /*5ff0*/  ISETP.GE.AND P1, PT, R8, R100, PT ;  /* 0x000000640800720c */ /* 0x000fc40003f26270 */
[-C--:B------:R-:W-:Y:S02]  /*6000*/  ISETP.GE.AND P5, PT, R8, R99.reuse, PT ;  /* 0x000000630800720c */ /* 0x080fe40003fa6270 */
[----:B------:R-:W-:Y:S02]  /*6010*/  IADD3 R8, R20, 0x28, RZ ;  /* 0x0000002814087810 */ /* 0x000fe40007ffe0ff */
[----:B--2---:R-:W-:Y:S01]  /*6020*/  FSEL R107, R107, -INF , !P1 ;  /* 0xff8000006b6b7808 */ /* 0x004fe20004800000 */
[----:B------:R-:W2:Y:S01]  /*6030*/  MUFU.TANH R142, R142 ;  /* 0x0000008e008e7308 */ /* 0x000ea20000002400 */
[----:B----4-:R-:W-:Y:S02]  /*6040*/  FSEL R105, R105, -INF , !P0 ;  /* 0xff80000069697808 */ /* 0x010fe40004000000 */
[C---:B------:R-:W-:Y:S02]  /*6050*/  ISETP.GE.AND P0, PT, R8.reuse, R100, PT ;  /* 0x000000640800720c */ /* 0x040fe40003f06270 */
[----:B------:R-:W-:-:S02]  /*6060*/  ISETP.GE.AND P1, PT, R8, R99, PT ;  /* 0x000000630800720c */ /* 0x000fc40003f26270 */
[----:B------:R-:W-:Y:S01]  /*6070*/  IADD3 R8, R20, 0x29, RZ ;  /* 0x0000002914087810 */ /* 0x000fe20007ffe0ff */
        /* <DEDUP_REMOVED lines=25> */
[----:B------:R-:W-:-:S05]  /*6210*/  ISETP.GE.AND P1, PT, R96, 0x3, PT ;  /* 0x000000036000780c */ /* 0x000fca0003f26270 */
[----:B------:R-:W2:Y:S01]  /*6220*/  MUFU.TANH R104, R104 ;  /* 0x0000006800687308 */ /* 0x000ea20000002400 */
[----:B---3--:R-:W-:Y:S01]  /*6230*/  FSEL R103, R103, -INF , !P0 ;  /* 0xff80000067677808 */ /* 0x008fe20004000000 */
[----:B------:R-:W-:Y:S01]  /*6240*/  BAR.SYNC.DEFER_BLOCKING 0x0 ;  /* 0x0000000000007b1d */ /* 0x000fe20000010000 */
        /* <DEDUP_REMOVED lines=10> */
[----:B------:R-:W-:-:S04]  /*62f0*/  LEA R132, P0, R98, c[0x0][0x168], 0x1 ;  /* 0x00005a0062847a11 */ /* 0x000fc800078008ff */
[----:B------:R-:W-:Y:S01]  /*6300*/  LEA.HI.X R131, R98, c[0x0][0x16c], R97, 0x1, P0 ;  /* 0x00005b0062837a11 */ /* 0x000fe200000f0c61 */
[----:B------:R-:W3:Y:S01]  /*6310*/  MUFU.TANH R92, R7 ;  /* 0x00000007005c7308 */ /* 0x000ee20000002400 */
[----:B-1----:R-:W-:Y:S02]  /*6320*/  FSEL R100, R5, -INF , !P5 ;  /* 0xff80000005647808 */ /* 0x002fe40006800000 */
[-C--:B------:R-:W-:Y:S02]  /*6330*/  ISETP.GE.AND P5, PT, R20, R99.reuse, PT ;  /* 0x000000631400720c */ /* 0x080fe40003fa6270 */
[----:B------:R-:W-:Y:S02]  /*6340*/  ISETP.GE.AND P0, PT, R4, R99, PT ;  /* 0x000000630400720c */ /* 0x000fe40003f06270 */
[----:B--2---:R-:W-:Y:S02]  /*6350*/  FSEL R5, R3, -INF , !P5 ;  /* 0xff80000003057808 */ /* 0x004fe40006800000 */
[----:B---3--:R-:W-:Y:S01]  /*6360*/  FSEL R92, R92, -INF , !P0 ;  /* 0xff8000005c5c7808 */ /* 0x008fe20004000000 */
        /* <DEDUP_REMOVED lines=61> */
.L_x_4268:
[----:B------:R-:W-:-:S05]  /*6740*/  IMAD.MOV.U32 R7, RZ, RZ, c[0x0][0x198] ;  /* 0x00006600ff077624 */ /* 0x000fca00078e00ff */
[----:B------:R-:W-:-:S04]  /*6750*/  LEA R7, -R7, RZ, 0x6 ;  /* 0x000000ff07077211 */ /* 0x000fc800078e31ff */
[----:B------:R-:W-:Y:S02]  /*6760*/  SHF.R.S32.HI R4, RZ, 0x1f, R7 ;  /* 0x0000001fff047819 */ /* 0x000fe40000011407 */
.L_x_4269:
        /* <DEDUP_REMOVED lines=60> */
.L_x_4271:
[----:B------:R-:W-:Y:S05]  /*6b30*/  BSYNC B0 ;  /* 0x0000000000007941 */ /* 0x000fea0003800000 */
.L_x_4270:
[----:B------:R-:W0:Y:S02]  /*6b40*/  LDGDEPBAR ;  /* 0x00000000000079af */ /* 0x000e240000000000 */
.L_x_4267:
        /* <DEDUP_REMOVED lines=28> */
[----:B------:R-:W-:Y:S02]  /*6d10*/  FMNMX.FTZ R6, R100, R3, !PT ;  /* 0x0000000364067209 */ /* 0x000fe40007810000 */
[----:B------:R-:W-:-:S03]  /*6d20*/  FMNMX.FTZ R3, R91, R4, !PT ;  /* 0x000000045b037209 */ /* 0x000fc60007810000 */
[----:B------:R-:W2:Y:S01]  /*6d30*/  SHFL.BFLY PT, R7, R6, 0x2, 0x1f ;  /* 0x0c401f0006077f89 */ /* 0x000ea200000e0000 */
        /* <DEDUP_REMOVED lines=14> */
[----:B------:R-:W-:Y:S01]  /*6e20*/  FADD.FTZ R145, R2, -R145 ;  /* 0x8000009102917221 */ /* 0x000fe20000010000 */
[----:B-1----:R-:W-:Y:S01]  /*6e30*/  FMNMX.FTZ R3, R4, R3, !PT ;  /* 0x0000000304037209 */ /* 0x002fe20007810000 */
[--C-:B------:R-:W-:Y:S02]  /*6e40*/  FFMA.FTZ R144, R32, c[0x0][0x23c], -R143.reuse ;  /* 0x00008f0020907a23 */ /* 0x100fe4000001088f */
[----:B------:R-:W1:Y:S01]  /*6e50*/  LDSM.16.MT88.4 R32, [R108+0x7000] ;  /* 0x007000006c20783b */ /* 0x000e620000004200 */
[C---:B------:R-:W-:Y:S01]  /*6e60*/  FSETP.NEU.FTZ.AND P0, PT, R3.reuse, -INF , PT ;  /* 0xff8000000300780b */ /* 0x040fe20003f1d000 */
[----:B------:R-:W-:Y:S02]  /*6e70*/  FMUL.FTZ R94, R3, c[0x0][0x23c] ;  /* 0x00008f00035e7a20 */ /* 0x000fe40000410000 */
[----:B------:R-:W-:Y:S01]  /*6e80*/  FMUL.FTZ R145, R145, c[0x0][0x23c] ;  /* 0x00008f0091917a20 */ /* 0x000fe20000410000 */
[----:B------:R-:W-:Y:S01]  /*6e90*/  MUFU.EX2 R144, R144 ;  /* 0x0000009000907308 */ /* 0x000fe20000000800 */
[--C-:B------:R-:W-:Y:S01]  /*6ea0*/  FFMA.FTZ R89, R18, c[0x0][0x23c], -R143.reuse ;  /* 0x00008f0012597a23 */ /* 0x100fe2000001088f */
[----:B------:R-:W-:Y:S01]  /*6eb0*/  FSEL R94, R94, RZ, P0 ;  /* 0x000000ff5e5e7208 */ /* 0x000fe20000000000 */
[----:B------:R-:W-:-:S02]  /*6ec0*/  FFMA.FTZ R90, R16, c[0x0][0x23c], -R143 ;  /* 0x00008f00105a7a23 */ /* 0x000fc4000001088f */
[----:B------:R-:W-:Y:S02]  /*6ed0*/  FFMA.FTZ R87, R12, c[0x0][0x23c], -R143 ;  /* 0x00008f000c577a23 */ /* 0x000fe4000001088f */
[--C-:B------:R-:W-:Y:S01]  /*6ee0*/  FFMA.FTZ R95, R5, c[0x0][0x23c], -R94.reuse ;  /* 0x00008f00055f7a23 */ /* 0x100fe2000001085e */
[----:B------:R-:W-:Y:S01]  /*6ef0*/  FSEL R5, R3, RZ, P0 ;  /* 0x000000ff03057208 */ /* 0x000fe20000000000 */
[--C-:B------:R-:W-:Y:S01]  /*6f00*/  FFMA.FTZ R86, R21, c[0x0][0x23c], -R94.reuse ;  /* 0x00008f0015567a23 */ /* 0x100fe2000001085e */
[----:B------:R-:W2:Y:S01]  /*6f10*/  MUFU.EX2 R145, R145 ;  /* 0x0000009100917308 */ /* 0x000ea20000000800 */
[--C-:B------:R-:W-:Y:S02]  /*6f20*/  FFMA.FTZ R93, R19, c[0x0][0x23c], -R94.reuse ;  /* 0x00008f00135d7a23 */ /* 0x100fe4000001085e */
[----:B------:R-:W-:Y:S02]  /*6f30*/  FADD.FTZ R2, R0, -R5 ;  /* 0x8000000500027221 */ /* 0x000fe40000010000 */
[----:B------:R-:W-:-:S02]  /*6f40*/  FFMA.FTZ R0, R17, c[0x0][0x23c], -R94 ;  /* 0x00008f0011007a23 */ /* 0x000fc4000001085e */
[----:B------:R-:W-:Y:S01]  /*6f50*/  FMUL.FTZ R2, R2, c[0x0][0x23c] ;  /* 0x00008f0002027a20 */ /* 0x000fe20000410000 */
[----:B------:R-:W3:Y:S01]  /*6f60*/  MUFU.EX2 R89, R89 ;  /* 0x0000005900597308 */ /* 0x000ee20000000800 */
[--C-:B------:R-:W-:Y:S01]  /*6f70*/  FFMA.FTZ R98, R130, c[0x0][0x23c], -R143.reuse ;  /* 0x00008f0082627a23 */ /* 0x100fe2000001088f */
[----:B------:R-:W4:Y:S01]  /*6f80*/  LDSM.16.MT88.4 R16, [R108+0x6000] ;  /* 0x006000006c10783b */ /* 0x000f220000004200 */
[----:B------:R-:W-:Y:S02]  /*6f90*/  FFMA.FTZ R130, R127, c[0x0][0x23c], -R94 ;  /* 0x00008f007f827a23 */ /* 0x000fe4000001085e */
[--C-:B------:R-:W-:Y:S02]  /*6fa0*/  FFMA.FTZ R135, R148, c[0x0][0x23c], -R143.reuse ;  /* 0x00008f0094877a23 */ /* 0x100fe4000001088f */
[----:B------:R-:W-:Y:S01]  /*6fb0*/  FFMA.FTZ R134, R134, c[0x0][0x23c], -R143 ;  /* 0x00008f0086867a23 */ /* 0x000fe2000001088f */
[----:B------:R-:W5:Y:S01]  /*6fc0*/  MUFU.EX2 R2, R2 ;  /* 0x0000000200027308 */ /* 0x000f620000000800 */
[----:B--2---:R-:W-:-:S02]  /*6fd0*/  FMUL.FTZ R4, R80, R145 ;  /* 0x0000009150047220 */ /* 0x004fc40000410000 */
[-C--:B------:R-:W-:Y:S02]  /*6fe0*/  FMUL.FTZ R5, R81, R145.reuse ;  /* 0x0000009151057220 */ /* 0x080fe40000410000 */
[-C--:B------:R-:W-:Y:S02]  /*6ff0*/  FMUL.FTZ R28, R56, R145.reuse ;  /* 0x00000091381c7220 */ /* 0x080fe40000410000 */
[-C--:B------:R-:W-:Y:S01]  /*7000*/  FMUL.FTZ R29, R57, R145.reuse ;  /* 0x00000091391d7220 */ /* 0x080fe20000410000 */
[----:B------:R-:W-:Y:S01]  /*7010*/  MUFU.EX2 R90, R90 ;  /* 0x0000005a005a7308 */ /* 0x000fe20000000800 */
[----:B---3--:R-:W-:Y:S01]  /*7020*/  F2FP.BF16.PACK_AB R80, R89, R144 ;  /* 0x000000905950723e */ /* 0x008fe200000010ff */
[-C--:B------:R-:W-:Y:S02]  /*7030*/  FMUL.FTZ R52, R52, R145.reuse ;  /* 0x0000009134347220 */ /* 0x080fe40000410000 */
[-C--:B------:R-:W-:Y:S02]  /*7040*/  FMUL.FTZ R53, R53, R145.reuse ;  /* 0x0000009135357220 */ /* 0x080fe40000410000 */
[----:B------:R-:W-:-:S02]  /*7050*/  FMUL.FTZ R36, R36, R145 ;  /* 0x0000009124247220 */ /* 0x000fc40000410000 */
[----:B------:R-:W2:Y:S01]  /*7060*/  MUFU.EX2 R87, R87 ;  /* 0x0000005700577308 */ /* 0x000ea20000000800 */
[-C--:B-----5:R-:W-:Y:S02]  /*7070*/  FMUL.FTZ R6, R82, R2.reuse ;  /* 0x0000000252067220 */ /* 0x0a0fe40000410000 */
[-C--:B------:R-:W-:Y:S02]  /*7080*/  FMUL.FTZ R7, R83, R2.reuse ;  /* 0x0000000253077220 */ /* 0x080fe40000410000 */
[-C--:B------:R-:W-:Y:S02]  /*7090*/  FMUL.FTZ R30, R58, R2.reuse ;  /* 0x000000023a1e7220 */ /* 0x080fe40000410000 */
[-C--:B------:R-:W-:Y:S01]  /*70a0*/  FMUL.FTZ R31, R59, R2.reuse ;  /* 0x000000023b1f7220 */ /* 0x080fe20000410000 */
[----:B------:R-:W-:Y:S01]  /*70b0*/  MUFU.EX2 R95, R95 ;  /* 0x0000005f005f7308 */ /* 0x000fe20000000800 */
[-C--:B------:R-:W-:Y:S01]  /*70c0*/  FMUL.FTZ R54, R54, R2.reuse ;  /* 0x0000000236367220 */ /* 0x080fe20000410000 */
[----:B------:R-:W-:Y:S01]  /*70d0*/  LDSM.16.MT88.4 R56, [R110+0x6400] ;  /* 0x006400006e38783b */ /* 0x000fe20000004200 */
[----:B------:R-:W-:-:S02]  /*70e0*/  FMUL.FTZ R55, R55, R2 ;  /* 0x0000000237377220 */ /* 0x000fc40000410000 */
[-C--:B------:R-:W-:Y:S02]  /*70f0*/  FMUL.FTZ R37, R37, R145.reuse ;  /* 0x0000009125257220 */ /* 0x080fe40000410000 */
[----:B------:R-:W-:Y:S01]  /*7100*/  FMUL.FTZ R38, R38, R2 ;  /* 0x0000000226267220 */ /* 0x000fe20000410000 */
[----:B------:R-:W3:Y:S01]  /*7110*/  MUFU.EX2 R86, R86 ;  /* 0x0000005600567308 */ /* 0x000ee20000000800 */
[----:B--2---:R-:W-:Y:S01]  /*7120*/  F2FP.BF16.PACK_AB R82, R87, R90 ;  /* 0x0000005a5752723e */ /* 0x004fe200000010ff */
[-C--:B------:R-:W-:Y:S02]  /*7130*/  FMUL.FTZ R39, R39, R2.reuse ;  /* 0x0000000227277220 */ /* 0x080fe40000410000 */
[-C--:B------:R-:W-:Y:S02]  /*7140*/  FMUL.FTZ R40, R40, R145.reuse ;  /* 0x0000009128287220 */ /* 0x080fe40000410000 */
[----:B------:R-:W-:Y:S02]  /*7150*/  FMUL.FTZ R41, R41, R145 ;  /* 0x0000009129297220 */ /* 0x000fe40000410000 */
[----:B------:R-:W-:Y:S01]  /*7160*/  MUFU.EX2 R93, R93 ;  /* 0x0000005d005d7308 */ /* 0x000fe20000000800 */
[----:B------:R-:W-:-:S02]  /*7170*/  FMUL.FTZ R42, R42, R2 ;  /* 0x000000022a2a7220 */ /* 0x000fc40000410000 */
[-C--:B------:R-:W-:Y:S02]  /*7180*/  FMUL.FTZ R43, R43, R2.reuse ;  /* 0x000000022b2b7220 */ /* 0x080fe40000410000 */
[-C--:B------:R-:W-:Y:S02]  /*7190*/  FMUL.FTZ R76, R76, R145.reuse ;  /* 0x000000914c4c7220 */ /* 0x080fe40000410000 */
[----:B------:R-:W-:Y:S01]  /*71a0*/  FMUL.FTZ R77, R77, R145 ;  /* 0x000000914d4d7220 */ /* 0x000fe20000410000 */
[----:B------:R-:W2:Y:S01]  /*71b0*/  MUFU.EX2 R0, R0 ;  /* 0x0000000000007308 */ /* 0x000ea20000000800 */
[----:B---3--:R-:W-:Y:S01]  /*71c0*/  F2FP.BF16.PACK_AB R81, R86, R95 ;  /* 0x0000005f5651723e */ /* 0x008fe200000010ff */
[-C--:B------:R-:W-:Y:S02]  /*71d0*/  FMUL.FTZ R78, R78, R2.reuse ;  /* 0x000000024e4e7220 */ /* 0x080fe40000410000 */
[----:B------:R-:W-:Y:S02]  /*71e0*/  FMUL.FTZ R79, R79, R2 ;  /* 0x000000024f4f7220 */ /* 0x000fe40000410000 */
[----:B------:R-:W-:-:S02]  /*71f0*/  FFMA.FTZ R99, R146, c[0x0][0x23c], -R143 ;  /* 0x00008f0092637a23 */ /* 0x000fc4000001088f */
[--C-:B------:R-:W-:Y:S01]  /*7200*/  FFMA.FTZ R127, R151, c[0x0][0x23c], -R94.reuse ;  /* 0x00008f00977f7a23 */ /* 0x100fe2000001085e */
[----:B------:R-:W-:Y:S01]  /*7210*/  MUFU.EX2 R135, R135 ;  /* 0x0000008700877308 */ /* 0x000fe20000000800 */
[--C-:B------:R-:W-:Y:S02]  /*7220*/  FFMA.FTZ R97, R149, c[0x0][0x23c], -R94.reuse ;  /* 0x00008f0095617a23 */ /* 0x100fe4000001085e */
[----:B------:R-:W-:Y:S02]  /*7230*/  FFMA.FTZ R96, R147, c[0x0][0x23c], -R94 ;  /* 0x00008f0093607a23 */ /* 0x000fe4000001085e */
[----:B------:R-:W-:Y:S01]  /*7240*/  FMUL.FTZ R44, R44, R145 ;  /* 0x000000912c2c7220 */ /* 0x000fe20000410000 */
[----:B--2---:R-:W-:Y:S02]  /*7250*/  F2FP.BF16.PACK_AB R83, R0, R93 ;  /* 0x0000005d0053723e */ /* 0x004fe400000010ff */
[----:B------:R-:W-:Y:S01]  /*7260*/  MUFU.EX2 R134, R134 ;  /* 0x0000008600867308 */ /* 0x000fe20000000800 */
[----:B------:R-:W-:-:S02]  /*7270*/  FMUL.FTZ R45, R45, R145 ;  /* 0x000000912d2d7220 */ /* 0x000fc40000410000 */
[-C--:B------:R-:W-:Y:S02]  /*7280*/  FMUL.FTZ R46, R46, R2.reuse ;  /* 0x000000022e2e7220 */ /* 0x080fe40000410000 */
[-C--:B------:R-:W-:Y:S01]  /*7290*/  FMUL.FTZ R47, R47, R2.reuse ;  /* 0x000000022f2f7220 */ /* 0x080fe20000410000 */
[C---:B-1----:R-:W-:Y:S01]  /*72a0*/  HMMA.16816.F32.BF16 R28, R80.reuse, R32, R28 ;  /* 0x00000020501c723c */ /* 0x042fe2000004181c */
[-C--:B------:R-:W-:Y:S01]  /*72b0*/  FMUL.FTZ R48, R48, R145.reuse ;  /* 0x0000009130307220 */ /* 0x080fe20000410000 */
[----:B------:R-:W-:Y:S01]  /*72c0*/  MUFU.EX2 R99, R99 ;  /* 0x0000006300637308 */ /* 0x000fe20000000800 */
[-C--:B------:R-:W-:Y:S02]  /*72d0*/  FMUL.FTZ R49, R49, R145.reuse ;  /* 0x0000009131317220 */ /* 0x080fe40000410000 */
[-C--:B------:R-:W-:Y:S02]  /*72e0*/  FMUL.FTZ R50, R50, R2.reuse ;  /* 0x0000000232327220 */ /* 0x080fe40000410000 */
[----:B------:R-:W-:Y:S01]  /*72f0*/  FMUL.FTZ R51, R51, R2 ;  /* 0x0000000233337220 */ /* 0x000fe20000410000 */
[----:B------:R-:W-:Y:S01]  /*7300*/  HMMA.16816.F32.BF16 R32, R80, R34, R52 ;  /* 0x000000225020723c */ /* 0x000fe20000041834 */
[----:B------:R-:W1:Y:S01]  /*7310*/  LDSM.16.MT88.4 R52, [R110+0x8000] ;  /* 0x008000006e34783b */ /* 0x000e620000004200 */
[----:B------:R-:W-:Y:S01]  /*7320*/  MUFU.EX2 R98, R98 ;  /* 0x0000006200627308 */ /* 0x000fe20000000800 */
[----:B------:R-:W-:-:S02]  /*7330*/  FMUL.FTZ R12, R72, R145 ;  /* 0x00000091480c7220 */ /* 0x000fc40000410000 */
[-C--:B------:R-:W-:Y:S02]  /*7340*/  FMUL.FTZ R13, R73, R145.reuse ;  /* 0x00000091490d7220 */ /* 0x080fe40000410000 */
[-C--:B------:R-:W-:Y:S01]  /*7350*/  FMUL.FTZ R14, R74, R2.reuse ;  /* 0x000000024a0e7220 */ /* 0x080fe20000410000 */
[C---:B------:R-:W-:Y:S01]  /*7360*/  HMMA.16816.F32.BF16 R4, R80.reuse, R8, R4 ;  /* 0x000000085004723c */ /* 0x040fe20000041804 */
[-C--:B------:R-:W-:Y:S01]  /*7370*/  FMUL.FTZ R15, R75, R2.reuse ;  /* 0x000000024b0f7220 */ /* 0x080fe20000410000 */
[----:B------:R-:W2:Y:S01]  /*7380*/  MUFU.EX2 R130, R130 ;  /* 0x0000008200827308 */ /* 0x000ea20000000800 */
[-C--:B------:R-:W-:Y:S02]  /*7390*/  FMUL.FTZ R68, R68, R145.reuse ;  /* 0x0000009144447220 */ /* 0x080fe40000410000 */
[-C--:B------:R-:W-:Y:S02]  /*73a0*/  FMUL.FTZ R69, R69, R145.reuse ;  /* 0x0000009145457220 */ /* 0x080fe40000410000 */
[-C--:B------:R-:W-:Y:S01]  /*73b0*/  FMUL.FTZ R70, R70, R2.reuse ;  /* 0x0000000246467220 */ /* 0x080fe20000410000 */
[----:B------:R-:W-:Y:S01]  /*73c0*/  HMMA.16816.F32.BF16 R8, R80, R10, R76 ;  /* 0x0000000a5008723c */ /* 0x000fe2000004184c */
[----:B------:R-:W-:Y:S01]  /*73d0*/  FMUL.FTZ R71, R71, R2 ;  /* 0x0000000247477220 */ /* 0x000fe20000410000 */
[----:B------:R-:W3:Y:S01]  /*73e0*/  MUFU.EX2 R127, R127 ;  /* 0x0000007f007f7308 */ /* 0x000ee20000000800 */
[-C--:B------:R-:W-:Y:S01]  /*73f0*/  FMUL.FTZ R20, R64, R145.reuse ;  /* 0x0000009140147220 */ /* 0x080fe20000410000 */
[----:B------:R-:W-:Y:S01]  /*7400*/  LDSM.16.MT88.4 R76, [R110+0x6c00] ;  /* 0x006c00006e4c783b */ /* 0x000fe20000004200 */
[----:B------:R-:W-:-:S02]  /*7410*/  FMUL.FTZ R21, R65, R145 ;  /* 0x0000009141157220 */ /* 0x000fc40000410000 */
[-C--:B------:R-:W-:Y:S01]  /*7420*/  FMUL.FTZ R22, R66, R2.reuse ;  /* 0x0000000242167220 */ /* 0x080fe20000410000 */
[C---:B----4-:R-:W-:Y:S01]  /*7430*/  HMMA.16816.F32.BF16 R12, R80.reuse, R16, R12 ;  /* 0x00000010500c723c */ /* 0x050fe2000004180c */
[-C--:B------:R-:W-:Y:S01]  /*7440*/  FMUL.FTZ R23, R67, R2.reuse ;  /* 0x0000000243177220 */ /* 0x080fe20000410000 */
[----:B------:R-:W-:Y:S01]  /*7450*/  MUFU.EX2 R97, R97 ;  /* 0x0000006100617308 */ /* 0x000fe20000000800 */
[-C--:B------:R-:W-:Y:S02]  /*7460*/  FMUL.FTZ R60, R60, R145.reuse ;  /* 0x000000913c3c7220 */ /* 0x080fe40000410000 */
[----:B------:R-:W-:Y:S02]  /*7470*/  FMUL.FTZ R61, R61, R145 ;  /* 0x000000913d3d7220 */ /* 0x000fe40000410000 */
[-C--:B------:R-:W-:Y:S01]  /*7480*/  FMUL.FTZ R62, R62, R2.reuse ;  /* 0x000000023e3e7220 */ /* 0x080fe20000410000 */
[----:B------:R-:W-:Y:S01]  /*7490*/  HMMA.16816.F32.BF16 R16, R80, R18, R68 ;  /* 0x000000125010723c */ /* 0x000fe20000041844 */
[----:B------:R-:W-:Y:S01]  /*74a0*/  FMUL.FTZ R63, R63, R2 ;  /* 0x000000023f3f7220 */ /* 0x000fe20000410000 */
[----:B------:R-:W4:Y:S01]  /*74b0*/  MUFU.EX2 R96, R96 ;  /* 0x0000006000607308 */ /* 0x000f220000000800 */
[--C-:B------:R-:W-:Y:S01]  /*74c0*/  FFMA.FTZ R146, R106, c[0x0][0x23c], -R143.reuse ;  /* 0x00008f006a927a23 */ /* 0x100fe2000001088f */
[----:B------:R-:W-:Y:S01]  /*74d0*/  LDSM.16.MT88.4 R68, [R108+0x6c00] ;  /* 0x006c00006c44783b */ /* 0x000fe20000004200 */
[----:B------:R-:W-:-:S02]  /*74e0*/  FFMA.FTZ R147, R107, c[0x0][0x23c], -R143 ;  /* 0x00008f006b937a23 */ /* 0x000fc4000001088f */
[--C-:B------:R-:W-:Y:S01]  /*74f0*/  FFMA.FTZ R106, R142, c[0x0][0x23c], -R143.reuse ;  /* 0x00008f008e6a7a23 */ /* 0x100fe2000001088f */
[C---:B------:R-:W-:Y:S01]  /*7500*/  HMMA.16816.F32.BF16 R20, R80.reuse, R24, R20 ;  /* 0x000000185014723c */ /* 0x040fe20000041814 */
[----:B------:R-:W-:Y:S01]  /*7510*/  FFMA.FTZ R107, R140, c[0x0][0x23c], -R143 ;  /* 0x00008f008c6b7a23 */ /* 0x000fe2000001088f */
[----:B------:R-:W-:Y:S01]  /*7520*/  MUFU.EX2 R146, R146 ;  /* 0x0000009200927308 */ /* 0x000fe20000000800 */
[--C-:B------:R-:W-:Y:S02]  /*7530*/  FFMA.FTZ R142, R105, c[0x0][0x23c], -R94.reuse ;  /* 0x00008f00698e7a23 */ /* 0x100fe4000001085e */
[--C-:B------:R-:W-:Y:S02]  /*7540*/  FFMA.FTZ R141, R141, c[0x0][0x23c], -R94.reuse ;  /* 0x00008f008d8d7a23 */ /* 0x100fe4000001085e */
[--C-:B------:R-:W-:Y:S01]  /*7550*/  FFMA.FTZ R105, R139, c[0x0][0x23c], -R94.reuse ;  /* 0x00008f008b697a23 */ /* 0x100fe2000001085e */
[----:B-1----:R-:W-:Y:S01]  /*7560*/  HMMA.16816.F32.BF16 R36, R80, R52, R36 ;  /* 0x000000345024723c */ /* 0x002fe20000041824 */
[----:B------:R-:W-:Y:S01]  /*7570*/  FFMA.FTZ R140, R101, c[0x0][0x23c], -R94 ;  /* 0x00008f00658c7a23 */ /* 0x000fe2000001085e */
[----:B------:R-:W-:Y:S01]  /*7580*/  MUFU.EX2 R147, R147 ;  /* 0x0000009300937308 */ /* 0x000fe20000000800 */
[----:B------:R-:W-:-:S02]  /*7590*/  FFMA.FTZ R144, R133, R145, R144 ;  /* 0x0000009185907223 */ /* 0x000fc40000010090 */
[--C-:B------:R-:W-:Y:S02]  /*75a0*/  FFMA.FTZ R101, R103, c[0x0][0x23c], -R143.reuse ;  /* 0x00008f0067657a23 */ /* 0x100fe4000001088f */
[--C-:B------:R-:W-:Y:S01]  /*75b0*/  FFMA.FTZ R64, R104, c[0x0][0x23c], -R143.reuse ;  /* 0x00008f0068407a23 */ /* 0x100fe2000001088f */
[C---:B------:R-:W-:Y:S01]  /*75c0*/  HMMA.16816.F32.BF16 R40, R80.reuse, R54, R40 ;  /* 0x000000365028723c */ /* 0x040fe20000041828 */
[----:B------:R-:W1:Y:S01]  /*75d0*/  LDSM.16.MT88.4 R52, [R108+0x8000] ;  /* 0x008000006c34783b */ /* 0x000e620000004200 */
[----:B------:R-:W-:Y:S01]  /*75e0*/  MUFU.EX2 R106, R106 ;  /* 0x0000006a006a7308 */ /* 0x000fe20000000800 */
[--C-:B------:R-:W-:Y:S02]  /*75f0*/  FFMA.FTZ R102, R102, c[0x0][0x23c], -R143.reuse ;  /* 0x00008f0066667a23 */ /* 0x100fe4000001088f */
[----:B------:R-:W-:Y:S02]  /*7600*/  FFMA.FTZ R133, R100, c[0x0][0x23c], -R143 ;  /* 0x00008f0064857a23 */ /* 0x000fe4000001088f */
[--C-:B------:R-:W-:Y:S01]  /*7610*/  FFMA.FTZ R91, R91, c[0x0][0x23c], -R94.reuse ;  /* 0x00008f005b5b7a23 */ /* 0x100fe2000001085e */
[----:B------:R-:W-:Y:S01]  /*7620*/  HMMA.16816.F32.BF16 R24, R80, R26, R60 ;  /* 0x0000001a5018723c */ /* 0x000fe2000004183c */
[----:B------:R-:W-:Y:S01]  /*7630*/  LDSM.16.MT88.4 R60, [R110+0x6800] ;  /* 0x006800006e3c783b */ /* 0x000fe20000004200 */
[----:B------:R-:W-:Y:S01]  /*7640*/  MUFU.EX2 R107, R107 ;  /* 0x0000006b006b7308 */ /* 0x000fe20000000800 */
[----:B------:R-:W-:-:S02]  /*7650*/  FFMA.FTZ R104, R84, c[0x0][0x23c], -R94 ;  /* 0x00008f0054687a23 */ /* 0x000fc4000001085e */
[--C-:B------:R-:W-:Y:S02]  /*7660*/  FFMA.FTZ R103, R85, c[0x0][0x23c], -R94.reuse ;  /* 0x00008f0055677a23 */ /* 0x100fe4000001085e */
[----:B------:R-:W-:Y:S02]  /*7670*/  FFMA.FTZ R92, R92, c[0x0][0x23c], -R94 ;  /* 0x00008f005c5c7a23 */ /* 0x000fe4000001085e */
[----:B------:R-:W-:Y:S01]  /*7680*/  FFMA.FTZ R95, R136, R2, R95 ;  /* 0x00000002885f7223 */ /* 0x000fe2000001005f */
[----:B------:R-:W-:Y:S01]  /*7690*/  MUFU.EX2 R142, R142 ;  /* 0x0000008e008e7308 */ /* 0x000fe20000000800 */
[----:B------:R-:W-:Y:S02]  /*76a0*/  FADD.FTZ R89, R89, R144 ;  /* 0x0000009059597221 */ /* 0x000fe40000010000 */
[----:B------:R-:W-:Y:S02]  /*76b0*/  FADD.FTZ R86, R86, R95 ;  /* 0x0000005f56567221 */ /* 0x000fe40000010000 */
[----:B------:R-:W-:-:S02]  /*76c0*/  FADD.FTZ R2, R90, R89 ;  /* 0x000000595a027221 */ /* 0x000fc40000010000 */
[----:B------:R-:W-:Y:S01]  /*76d0*/  FADD.FTZ R93, R93, R86 ;  /* 0x000000565d5d7221 */ /* 0x000fe20000010000 */
[----:B------:R-:W-:Y:S01]  /*76e0*/  MUFU.EX2 R141, R141 ;  /* 0x0000008d008d7308 */ /* 0x000fe20000000800 */
[----:B------:R-:W-:Y:S02]  /*76f0*/  FADD.FTZ R2, R87, R2 ;  /* 0x0000000257027221 */ /* 0x000fe40000010000 */
[----:B------:R-:W-:-:S04]  /*7700*/  FADD.FTZ R93, R0, R93 ;  /* 0x0000005d005d7221 */ /* 0x000fc80000010000 */
[----:B--2---:R-:W-:Y:S01]  /*7710*/  FADD.FTZ R0, R130, R93 ;  /* 0x0000005d82007221 */ /* 0x004fe20000010000 */
[----:B------:R-:W-:Y:S03]  /*7720*/  MUFU.EX2 R105, R105 ;  /* 0x0000006900697308 */ /* 0x000fe60000000800 */
[C---:B---3--:R-:W-:Y:S01]  /*7730*/  FADD.FTZ R0, R127.reuse, R0 ;  /* 0x000000007f007221 */ /* 0x048fe20000010000 */
[C---:B-1----:R-:W-:Y:S04]  /*7740*/  HMMA.16816.F32.BF16 R44, R80.reuse, R52, R44 ;  /* 0x00000034502c723c */ /* 0x042fe8000004182c */
[----:B------:R-:W-:Y:S03]  /*7750*/  MUFU.EX2 R140, R140 ;  /* 0x0000008c008c7308 */ /* 0x000fe60000000800 */
[----:B------:R-:W-:Y:S01]  /*7760*/  F2FP.BF16.PACK_AB R52, R134, R135 ;  /* 0x000000878634723e */ /* 0x000fe200000010ff */
[----:B------:R-:W-:Y:S01]  /*7770*/  HMMA.16816.F32.BF16 R48, R80, R54, R48 ;  /* 0x000000365030723c */ /* 0x000fe20000041830 */
[----:B------:R-:W-:-:S03]  /*7780*/  F2FP.BF16.PACK_AB R53, R127, R130 ;  /* 0x000000827f35723e */ /* 0x000fc600000010ff */
[----:B------:R-:W-:Y:S01]  /*7790*/  MUFU.EX2 R102, R102 ;  /* 0x0000006600667308 */ /* 0x000fe20000000800 */
[----:B------:R-:W-:Y:S01]  /*77a0*/  FADD.FTZ R135, R135, R2 ;  /* 0x0000000287877221 */ /* 0x000fe20000010000 */
[----:B------:R-:W-:Y:S02]  /*77b0*/  MOV R2, R88 ;  /* 0x0000005800027202 */ /* 0x000fe40000000f00 */
[----:B------:R-:W-:Y:S01]  /*77c0*/  F2FP.BF16.PACK_AB R54, R98, R99 ;  /* 0x000000636236723e */ /* 0x000fe200000010ff */
[----:B------:R-:W-:Y:S01]  /*77d0*/  FADD.FTZ R134, R134, R135 ;  /* 0x0000008786867221 */ /* 0x000fe20000010000 */
[----:B----4-:R-:W-:Y:S02]  /*77e0*/  F2FP.BF16.PACK_AB R55, R96, R97 ;  /* 0x000000616037723e */ /* 0x010fe400000010ff */
[----:B------:R-:W1:Y:S05]  /*77f0*/  MUFU.EX2 R101, R101 ;  /* 0x0000006500657308 */ /* 0x000e6a0000000800 */
[C---:B------:R-:W-:Y:S03]  /*7800*/  HMMA.16816.F32.BF16 R4, R52.reuse, R56, R4 ;  /* 0x000000383404723c */ /* 0x040fe60000041804 */
[----:B------:R-:W-:Y:S05]  /*7810*/  MUFU.EX2 R100, R64 ;  /* 0x0000004000647308 */ /* 0x000fea0000000800 */
[----:B------:R-:W-:Y:S01]  /*7820*/  HMMA.16816.F32.BF16 R8, R52, R58, R8 ;  /* 0x0000003a3408723c */ /* 0x000fe20000041808 */
[----:B------:R-:W2:Y:S02]  /*7830*/  LDSM.16.MT88.4 R56, [R108+0x6400] ;  /* 0x006400006c38783b */ /* 0x000ea40000004200 */
[----:B------:R-:W3:Y:S01]  /*7840*/  MUFU.EX2 R133, R133 ;  /* 0x0000008500857308 */ /* 0x000ee20000000800 */
[----:B-1----:R-:W-:-:S07]  /*7850*/  F2FP.BF16.PACK_AB R84, R101, R102 ;  /* 0x000000666554723e */ /* 0x002fce00000010ff */
[----:B------:R-:W-:Y:S08]  /*7860*/  MUFU.EX2 R91, R91 ;  /* 0x0000005b005b7308 */ /* 0x000ff00000000800 */
[----:B------:R-:W1:Y:S01]  /*7870*/  MUFU.EX2 R104, R104 ;  /* 0x0000006800687308 */ /* 0x000e620000000800 */
[----:B---3--:R-:W-:-:S07]  /*7880*/  F2FP.BF16.PACK_AB R86, R133, R100 ;  /* 0x000000648556723e */ /* 0x008fce00000010ff */
[----:B------:R-:W-:Y:S08]  /*7890*/  MUFU.EX2 R103, R103 ;  /* 0x0000006700677308 */ /* 0x000ff00000000800 */
[----:B------:R-:W3:Y:S01]  /*78a0*/  MUFU.EX2 R136, R92 ;  /* 0x0000005c00887308 */ /* 0x000ee20000000800 */
[----:B-1----:R-:W-:Y:S01]  /*78b0*/  F2FP.BF16.PACK_AB R85, R104, R91 ;  /* 0x0000005b6855723e */ /* 0x002fe200000010ff */
[C---:B--2---:R-:W-:Y:S08]  /*78c0*/  HMMA.16816.F32.BF16 R12, R52.reuse, R56, R12 ;  /* 0x00000038340c723c */ /* 0x044ff0000004180c */
[----:B------:R-:W-:Y:S01]  /*78d0*/  HMMA.16816.F32.BF16 R16, R52, R58, R16 ;  /* 0x0000003a3410723c */ /* 0x000fe20000041810 */
[----:B------:R-:W1:Y:S01]  /*78e0*/  LDSM.16.MT88.4 R56, [R110+0x7400] ;  /* 0x007400006e38783b */ /* 0x000e620000004200 */
[----:B---3--:R-:W-:-:S06]  /*78f0*/  F2FP.BF16.PACK_AB R87, R136, R103 ;  /* 0x000000678857723e */ /* 0x008fcc00000010ff */
        /* <DEDUP_REMOVED lines=19> */
[C---:B-1----:R-:W-:Y:S08]  /*7a30*/  HMMA.16816.F32.BF16 R12, R52.reuse, R56, R12 ;  /* 0x00000038340c723c */ /* 0x042ff0000004180c */
[----:B------:R-:W-:Y:S01]  /*7a40*/  HMMA.16816.F32.BF16 R16, R52, R58, R16 ;  /* 0x0000003a3410723c */ /* 0x000fe20000041810 */
[----:B------:R-:W1:Y:S07]  /*7a50*/  LDSM.16.MT88.4 R56, [R108+0x7800] ;  /* 0x007800006c38783b */ /* 0x000e6e0000004200 */
[C---:B------:R-:W-:Y:S01]  /*7a60*/  HMMA.16816.F32.BF16 R80, R84.reuse, R76, R4 ;  /* 0x0000004c5450723c */ /* 0x040fe20000041804 */
[----:B------:R-:W-:Y:S07]  /*7a70*/  LDSM.16.MT88.4 R4, [R108+0x8c00] ;  /* 0x008c00006c04783b */ /* 0x000fee0000004200 */
[----:B------:R-:W-:Y:S01]  /*7a80*/  HMMA.16816.F32.BF16 R76, R84, R78, R8 ;  /* 0x0000004e544c723c */ /* 0x000fe20000041808 */
[----:B------:R-:W-:Y:S07]  /*7a90*/  LDSM.16.MT88.4 R8, [R110+0x8c00] ;  /* 0x008c00006e08783b */ /* 0x000fee0000004200 */
[C---:B--2---:R-:W-:Y:S08]  /*7aa0*/  HMMA.16816.F32.BF16 R20, R52.reuse, R60, R20 ;  /* 0x0000003c3414723c */ /* 0x044ff00000041814 */
[----:B------:R-:W-:Y:S01]  /*7ab0*/  HMMA.16816.F32.BF16 R24, R52, R62, R24 ;  /* 0x0000003e3418723c */ /* 0x000fe20000041818 */
[----:B------:R-:W2:Y:S07]  /*7ac0*/  LDSM.16.MT88.4 R60, [R110+0x8800] ;  /* 0x008800006e3c783b */ /* 0x000eae0000004200 */
[----:B------:R-:W-:Y:S07]  /*7ad0*/  HMMA.16816.F32.BF16 R72, R84, R68, R12 ;  /* 0x000000445448723c */ /* 0x000fee000004180c */
        /* <DEDUP_REMOVED lines=19> */
[----:B------:R-:W-:Y:S01]  /*7c10*/  HMMA.16816.F32.BF16 R48, R52, R58, R48 ;  /* 0x0000003a3430723c */ /* 0x000fe20000041830 */
[----:B------:R-:W1:Y:S07]  /*7c20*/  LDSM.16.MT88.4 R52, [R108+0x7c00] ;  /* 0x007c00006c34783b */ /* 0x000e6e0000004200 */
[C---:B------:R-:W-:Y:S07]  /*7c30*/  HMMA.16816.F32.BF16 R36, R84.reuse, R8, R36 ;  /* 0x000000085424723c */ /* 0x040fee0000041824 */
        /* <DEDUP_REMOVED lines=13> */
[----:B-1----:R-:W-:Y:S03]  /*7d10*/  HMMA.16816.F32.BF16 R56, R84, R52, R28 ;  /* 0x000000345438723c */ /* 0x002fe6000004181c */
[----:B------:R-:W-:-:S05]  /*7d20*/  FADD.FTZ R133, R133, R100 ;  /* 0x0000006485857221 */ /* 0x000fca0000010000 */
[C---:B------:R-:W-:Y:S08]  /*7d30*/  HMMA.16816.F32.BF16 R52, R84.reuse, R54, R32 ;  /* 0x000000365434723c */ /* 0x040ff00000041820 */
[----:B------:R-:W-:Y:S08]  /*7d40*/  HMMA.16816.F32.BF16 R48, R84, R6, R48 ;  /* 0x000000065430723c */ /* 0x000ff00000041830 */
.L_x_4264:
        /* <DEDUP_REMOVED lines=12> */
.L_x_4276:
        /* <DEDUP_REMOVED lines=65> */
.L_x_4273:
[----:B------:R-:W-:Y:S02]  /*8220*/  ISETP.GE.AND P3, PT, R124, c[0x0][0x220], PT ;  /* 0x000088007c007a0c */ /* 0x000fe40003f66270 */
[----:B------:R-:W-:Y:S02]  /*8230*/  LEA R134, P4, R3, R138, 0x1 ;  /* 0x0000008a03867211 */ /* 0x000fe400078808ff */
[----:B------:R-:W-:Y:S02]  /*8240*/  ISETP.GE.AND P2, PT, R115, c[0x0][0x220], PT ;  /* 0x0000880073007a0c */ /* 0x000fe40003f46270 */
[----:B------:R-:W-:Y:S02]  /*8250*/  LEA.HI.X R135, R3, R137, R0, 0x1, P4 ;  /* 0x0000008903877211 */ /* 0x000fe400020f0c00 */
[----:B------:R-:W-:Y:S02]  /*8260*/  ISETP.GE.AND P1, PT, R114, c[0x0][0x220], PT ;  /* 0x0000880072007a0c */ /* 0x000fe40003f26270 */
[----:B------:R-:W-:Y:S03]  /*8270*/  IADD3 R139, P0, R126, R3, RZ ;  /* 0x000000037e8b7210 */ /* 0x000fe60007f1e0ff */
[----:B------:R-:W-:Y:S01]  /*8280*/  @P3 STS [R121+0x6000], RZ ;  /* 0x006000ff79003388 */ /* 0x000fe20000000800 */
[----:B------:R-:W-:Y:S02]  /*8290*/  @!P3 MOV R3, c[0x0][0x1a0] ;  /* 0x000068000003ba02 */ /* 0x000fe40000000f00 */
[----:B------:R-:W-:Y:S02]  /*82a0*/  @!P3 MOV R2, c[0x0][0x1a4] ;  /* 0x000069000002ba02 */ /* 0x000fe40000000f00 */
[----:B------:R-:W-:Y:S01]  /*82b0*/  @!P3 LEA R142, P5, R3, R134, 0x6 ;  /* 0x00000086038eb211 */ /* 0x000fe200078a30ff */
[----:B------:R-:W-:Y:S01]  /*82c0*/  @P3 STS [R121+0x6004], RZ ;  /* 0x006004ff79003388 */ /* 0x000fe20000000800 */
[----:B------:R-:W-:Y:S02]  /*82d0*/  @!P2 LEA R140, P4, R139, R138, 0x1 ;  /* 0x0000008a8b8ca211 */ /* 0x000fe400078808ff */
[----:B------:R-:W-:Y:S02]  /*82e0*/  @!P3 LEA.HI.X R143, R3, R135, R2, 0x6, P5 ;  /* 0x00000087038fb211 */ /* 0x000fe400028f3402 */
[----:B------:R-:W-:Y:S01]  /*82f0*/  IADD3.X R0, R123, R0, RZ, P0, !PT ;  /* 0x000000007b007210 */ /* 0x000fe200007fe4ff */
[----:B------:R-:W-:Y:S01]  /*8300*/  @P3 STS.64 [R121+0x6008], RZ ;  /* 0x006008ff79003388 */ /* 0x000fe20000000a00 */
[C---:B------:R-:W-:Y:S02]  /*8310*/  @!P1 LEA R138, P0, R139.reuse, R138, 0x1 ;  /* 0x0000008a8b8a9211 */ /* 0x040fe400078008ff */
[CCC-:B------:R-:W-:Y:S02]  /*8320*/  @!P2 LEA.HI.X R141, R139.reuse, R137.reuse, R0.reuse, 0x1, P4 ;  /* 0x000000898b8da211 */ /* 0x1c0fe400020f0c00 */
[----:B------:R-:W-:Y:S01]  /*8330*/  @!P1 LEA.HI.X R139, R139, R137, R0, 0x1, P0 ;  /* 0x000000898b8b9211 */ /* 0x000fe200000f0c00 */
[----:B------:R-:W-:Y:S01]  /*8340*/  @!PT LDS RZ, [RZ] ;  /* 0x00000000fffff984 */ /* 0x000fe20000000800 */
[----:B------:R-:W-:Y:S01]  /*8350*/  @!PT LDS RZ, [RZ] ;  /* 0x00000000fffff984 */ /* 0x000fe20000000800 */
[----:B------:R-:W-:Y:S01]  /*8360*/  @!PT LDS RZ, [RZ] ;  /* 0x00000000fffff984 */ /* 0x000fe20000000800 */
[----:B------:R1:W-:Y:S01]  /*8370*/  @!P3 LDGSTS.E.BYPASS.LTC128B.128 [R121+0x6000], [R134.64] ;  /* 0x060000008679bfae */ /* 0x0003e2000b901d48 */
[----:B------:R-:W-:Y:S05]  /*8380*/  ISETP.GE.AND P0, PT, R120, 0x2, PT ;  /* 0x000000027800780c */ /* 0x000fea0003f06270 */
[----:B------:R-:W-:Y:S06]  /*8390*/  @P2 STS.128 [R121+0x7000], RZ ;  /* 0x007000ff79002388 */ /* 0x000fec0000000c00 */
[----:B------:R-:W-:Y:S01]  /*83a0*/  @!PT LDS RZ, [RZ] ;  /* 0x00000000fffff984 */ /* 0x000fe20000000800 */
[----:B------:R-:W-:Y:S01]  /*83b0*/  @!PT LDS RZ, [RZ] ;  /* 0x00000000fffff984 */ /* 0x000fe20000000800 */
[----:B------:R-:W-:Y:S01]  /*83c0*/  @!PT LDS RZ, [RZ] ;  /* 0x00000000fffff984 */ /* 0x000fe20000000800 */
[----:B------:R1:W-:Y:S06]  /*83d0*/  @!P2 LDGSTS.E.BYPASS.LTC128B.128 [R121+0x7000], [R134.64+0x40] ;  /* 0x070000408679afae */ /* 0x0003ec000b901d48 */
        /* <DEDUP_REMOVED lines=9> */
[----:B------:R2:W-:Y:S06]  /*8470*/  @!P3 LDGSTS.E.BYPASS.LTC128B.128 [R121+0x6800], [R142.64] ;  /* 0x068000008e79bfae */ /* 0x0005ec000b901d48 */
        /* <DEDUP_REMOVED lines=10> */
[----:B------:R-:W-:Y:S06]  /*8520*/  LDSM.16.M88.4 R88, [R113] ;  /* 0x000000007158783b */ /* 0x000fec0000000200 */
[----:B------:R-:W5:Y:S06]  /*8530*/  LDSM.16.M88.4 R92, [R112+0x3000] ;  /* 0x00300000705c783b */ /* 0x000f6c0000000200 */
[----:B------:R-:W1:Y:S06]  /*8540*/  LDSM.16.M88.4 R96, [R112+0x3400] ;  /* 0x003400007060783b */ /* 0x000e6c0000000200 */
[----:B------:R-:W1:Y:S06]  /*8550*/  LDSM.16.M88.4 R100, [R112+0x3800] ;  /* 0x003800007064783b */ /* 0x000e6c0000000200 */
[----:B------:R-:W0:Y:S06]  /*8560*/  LDGDEPBAR ;  /* 0x00000000000079af */ /* 0x000e2c0000000000 */
[----:B------:R-:W2:Y:S01]  /*8570*/  LDSM.16.M88.4 R104, [R112+0x3c00] ;  /* 0x003c00007068783b */ /* 0x000ea20000000200 */
[C---:B-----5:R-:W-:Y:S08]  /*8580*/  HMMA.16816.F32.BF16 R4, R88.reuse, R92, RZ ;  /* 0x0000005c5804723c */ /* 0x060ff000000418ff */
[C---:B------:R-:W-:Y:S01]  /*8590*/  HMMA.16816.F32.BF16 R8, R88.reuse, R94, RZ ;  /* 0x0000005e5808723c */ /* 0x040fe200000418ff */
[----:B------:R-:W-:Y:S07]  /*85a0*/  LDSM.16.M88.4 R92, [R111] ;  /* 0x000000006f5c783b */ /* 0x000fee0000000200 */
[C---:B-1----:R-:W-:Y:S08]  /*85b0*/  HMMA.16816.F32.BF16 R12, R88.reuse, R96, RZ ;  /* 0x00000060580c723c */ /* 0x042ff000000418ff */
[C---:B------:R-:W-:Y:S01]  /*85c0*/  HMMA.16816.F32.BF16 R16, R88.reuse, R98, RZ ;  /* 0x000000625810723c */ /* 0x040fe200000418ff */
[----:B------:R-:W1:Y:S07]  /*85d0*/  LDSM.16.M88.4 R96, [R109+0x3000] ;  /* 0x003000006d60783b */ /* 0x000e6e0000000200 */
[C---:B------:R-:W-:Y:S08]  /*85e0*/  HMMA.16816.F32.BF16 R20, R88.reuse, R100, RZ ;  /* 0x000000645814723c */ /* 0x040ff000000418ff */
[C---:B------:R-:W-:Y:S08]  /*85f0*/  HMMA.16816.F32.BF16 R24, R88.reuse, R102, RZ ;  /* 0x000000665818723c */ /* 0x040ff000000418ff */
[C---:B--2---:R-:W-:Y:S08]  /*8600*/  HMMA.16816.F32.BF16 R28, R88.reuse, R104, RZ ;  /* 0x00000068581c723c */ /* 0x044ff000000418ff */
[----:B------:R-:W-:Y:S01]  /*8610*/  HMMA.16816.F32.BF16 R32, R88, R106, RZ ;  /* 0x0000006a5820723c */ /* 0x000fe200000418ff */
        /* <DEDUP_REMOVED lines=12> */
[----:B------:R-:W1:Y:S06]  /*86e0*/  LDSM.16.M88.4 R88, [R112+0x4000] ;  /* 0x004000007058783b */ /* 0x000e6c0000000200 */
[----:B------:R-:W2:Y:S01]  /*86f0*/  LDSM.16.M88.4 R92, [R112+0x4400] ;  /* 0x00440000705c783b */ /* 0x000ea20000000200 */
        /* <DEDUP_REMOVED lines=44> */
[----:B------:R-:W2:Y:S01]  /*89c0*/  LDSM.16.M88.4 R96, [R109+0x5c00] ;  /* 0x005c00006d60783b */ /* 0x000ea20000000200 */
[----:B------:R-:W-:Y:S04]  /*89d0*/  DEPBAR.LE SB0, 0x0 ;  /* 0x000080000000791a */ /* 0x000fe80000000000 */
[----:B------:R-:W-:Y:S02]  /*89e0*/  FMUL.FTZ R164, R4, c[0x0][0x2ec] ;  /* 0x0000bb0004a47a20 */ /* 0x000fe40000410000 */
[----:B------:R-:W-:Y:S04]  /*89f0*/  FMUL.FTZ R162, R5, c[0x0][0x2ec] ;  /* 0x0000bb0005a27a20 */ /* 0x000fe80000410000 */
[----:B------:R-:W2:Y:S01]  /*8a00*/  MUFU.TANH R164, R164 ;  /* 0x000000a400a47308 */ /* 0x000ea20000002400 */
[----:B------:R-:W-:Y:S01]  /*8a10*/  BAR.SYNC.DEFER_BLOCKING 0x0 ;  /* 0x0000000000007b1d */ /* 0x000fe20000010000 */
[----:B------:R-:W-:Y:S02]  /*8a20*/  FMUL.FTZ R161, R6, c[0x0][0x2ec] ;  /* 0x0000bb0006a17a20 */ /* 0x000fe40000410000 */
[----:B------:R-:W-:Y:S02]  /*8a30*/  FMUL.FTZ R159, R7, c[0x0][0x2ec] ;  /* 0x0000bb00079f7a20 */ /* 0x000fe40000410000 */
[----:B------:R-:W-:Y:S02]  /*8a40*/  FMUL.FTZ R160, R8, c[0x0][0x2ec] ;  /* 0x0000bb0008a07a20 */ /* 0x000fe40000410000 */
[----:B------:R-:W-:Y:S02]  /*8a50*/  FMUL.FTZ R165, R10, c[0x0][0x2ec] ;  /* 0x0000bb000aa57a20 */ /* 0x000fe40000410000 */
[----:B------:R-:W3:Y:S01]  /*8a60*/  MUFU.TANH R162, R162 ;  /* 0x000000a200a27308 */ /* 0x000ee20000002400 */
[----:B------:R-:W-:Y:S01]  /*8a70*/  FMUL.FTZ R163, R11, c[0x0][0x2ec] ;  /* 0x0000bb000ba37a20 */ /* 0x000fe20000410000 */
[C---:B-1----:R-:W-:Y:S05]  /*8a80*/  HMMA.16816.F32.BF16 R20, R88.reuse, R92, R20 ;  /* 0x0000005c5814723c */ /* 0x042fea0000041814 */
[----:B------:R-:W-:Y:S03]  /*8a90*/  FMUL.FTZ R148, R12, c[0x0][0x2ec] ;  /* 0x0000bb000c947a20 */ /* 0x000fe60000410000 */
[----:B------:R-:W1:Y:S01]  /*8aa0*/  MUFU.TANH R161, R161 ;  /* 0x000000a100a17308 */ /* 0x000e620000002400 */
[C---:B------:R-:W-:Y:S03]  /*8ab0*/  HMMA.16816.F32.BF16 R24, R88.reuse, R94, R24 ;  /* 0x0000005e5818723c */ /* 0x040fe60000041818 */
[----:B------:R-:W-:Y:S02]  /*8ac0*/  FMUL.FTZ R146, R13, c[0x0][0x2ec] ;  /* 0x0000bb000d927a20 */ /* 0x000fe40000410000 */
[----:B------:R-:W-:Y:S03]  /*8ad0*/  FMUL.FTZ R153, R14, c[0x0][0x2ec] ;  /* 0x0000bb000e997a20 */ /* 0x000fe60000410000 */
[C---:B--2---:R-:W-:Y:S01]  /*8ae0*/  HMMA.16816.F32.BF16 R28, R88.reuse, R96, R28 ;  /* 0x00000060581c723c */ /* 0x044fe2000004181c */
[----:B------:R-:W2:Y:S03]  /*8af0*/  MUFU.TANH R159, R159 ;  /* 0x0000009f009f7308 */ /* 0x000ea60000002400 */
[----:B------:R-:W-:Y:S02]  /*8b00*/  FMUL.FTZ R151, R15, c[0x0][0x2ec] ;  /* 0x0000bb000f977a20 */ /* 0x000fe40000410000 */
[----:B------:R-:W-:Y:S02]  /*8b10*/  FMUL.FTZ R144, R16, c[0x0][0x2ec] ;  /* 0x0000bb0010907a20 */ /* 0x000fe40000410000 */
[----:B------:R-:W-:Y:S03]  /*8b20*/  HMMA.16816.F32.BF16 R32, R88, R98, R32 ;  /* 0x000000625820723c */ /* 0x000fe60000041820 */
[----:B------:R-:W1:Y:S01]  /*8b30*/  MUFU.TANH R160, R160 ;  /* 0x000000a000a07308 */ /* 0x000e620000002400 */
[----:B------:R-:W-:Y:S02]  /*8b40*/  FMUL.FTZ R152, R17, c[0x0][0x2ec] ;  /* 0x0000bb0011987a20 */ /* 0x000fe40000410000 */
[----:B------:R-:W-:Y:S02]  /*8b50*/  FMUL.FTZ R149, R18, c[0x0][0x2ec] ;  /* 0x0000bb0012957a20 */ /* 0x000fe40000410000 */
[----:B------:R-:W-:Y:S04]  /*8b60*/  FMUL.FTZ R147, R19, c[0x0][0x2ec] ;  /* 0x0000bb0013937a20 */ /* 0x000fe80000410000 */
[----:B---3--:R-:W-:Y:S01]  /*8b70*/  FMUL.FTZ R140, R20, c[0x0][0x2ec] ;  /* 0x0000bb00148c7a20 */ /* 0x008fe20000410000 */
[----:B------:R-:W3:Y:S01]  /*8b80*/  MUFU.TANH R165, R165 ;  /* 0x000000a500a57308 */ /* 0x000ee20000002400 */
[----:B------:R-:W-:Y:S02]  /*8b90*/  FMUL.FTZ R142, R21, c[0x0][0x2ec] ;  /* 0x0000bb00158e7a20 */ /* 0x000fe40000410000 */
[----:B------:R-:W-:Y:S02]  /*8ba0*/  FMUL.FTZ R141, R22, c[0x0][0x2ec] ;  /* 0x0000bb00168d7a20 */ /* 0x000fe40000410000 */
[----:B------:R-:W-:Y:S02]  /*8bb0*/  FMUL.FTZ R143, R23, c[0x0][0x2ec] ;  /* 0x0000bb00178f7a20 */ /* 0x000fe40000410000 */
[----:B------:R-:W-:Y:S02]  /*8bc0*/  FMUL.FTZ R150, R24, c[0x0][0x2ec] ;  /* 0x0000bb0018967a20 */ /* 0x000fe40000410000 */
[----:B------:R-:W-:Y:S01]  /*8bd0*/  FMUL.FTZ R154, R25, c[0x0][0x2ec] ;  /* 0x0000bb00199a7a20 */ /* 0x000fe20000410000 */
        /* <DEDUP_REMOVED lines=36> */
[----:B------:R-:W1:Y:S01]  /*8e20*/  MUFU.TANH R3, R3 ;  /* 0x0000000300037308 */ /* 0x000e620000002400 */
[----:B------:R-:W-:-:S05]  /*8e30*/  @!P0 BRA `(.L_x_4274) ;  /* 0x000006e000008947 */ /* 0x000fca0003800000 */
[----:B--234-:R-:W-:Y:S02]  /*8e40*/  MOV R6, UR5 ;  /* 0x0000000500067c02 */ /* 0x01cfe40008000f00 */
        /* <DEDUP_REMOVED lines=8> */
[----:B------:R-:W-:Y:S02]  /*8ed0*/  IABS R9, R8 ;  /* 0x0000000800097213 */ /* 0x000fe40000000000 */
[----:B------:R-:W-:Y:S02]  /*8ee0*/  LOP3.LUT R6, R6, c[0x0][0x2d0], RZ, 0x3c, !PT ;  /* 0x0000b40006067a12 */ /* 0x000fe400078e3cff */
[----:B------:R-:W-:Y:S01]  /*8ef0*/  LOP3.LUT R8, R8, c[0x0][0x2d0], RZ, 0x3c, !PT ;  /* 0x0000b40008087a12 */ /* 0x000fe200078e3cff */
[----:B-12---:R-:W1:Y:S02]  /*8f00*/  MUFU.RCP R0, R4 ;  /* 0x0000000400007308 */ /* 0x006e640000001000 */
        /* <DEDUP_REMOVED lines=50> */
.L_x_4275:
[----:B------:R2:W-:Y:S01]  /*9230*/  @P3 STS [R121+0x3000], RZ ;  /* 0x003000ff79003388 */ /* 0x0005e20000000800 */
[C---:B------:R-:W-:Y:S01]  /*9240*/  LEA R8, P4, R6.reuse, R132, 0x1 ;  /* 0x0000008406087211 */ /* 0x040fe200078808ff */
[----:B------:R-:W-:Y:S01]  /*9250*/  @!P3 IMAD.MOV.U32 R5, RZ, RZ, c[0x0][0x198] ;  /* 0x00006600ff05b624 */ /* 0x000fe200078e00ff */
[----:B------:R-:W-:Y:S01]  /*9260*/  IADD3 R2, P0, R117, R6, RZ ;  /* 0x0000000675027210 */ /* 0x000fe20007f1e0ff */
[----:B------:R2:W-:Y:S01]  /*9270*/  @P3 STS [R121+0x3004], RZ ;  /* 0x003004ff79003388 */ /* 0x0005e20000000800 */
[--C-:B------:R-:W-:Y:S01]  /*9280*/  LEA.HI.X R9, R6, R131, R4.reuse, 0x1, P4 ;  /* 0x0000008306097211 */ /* 0x100fe200020f0c04 */
[----:B-1----:R-:W-:Y:S01]  /*9290*/  @!P3 IMAD.MOV.U32 R0, RZ, RZ, c[0x0][0x19c] ;  /* 0x00006700ff00b624 */ /* 0x002fe200078e00ff */
        /* <DEDUP_REMOVED lines=40> */
.L_x_4274:
        /* <DEDUP_REMOVED lines=57> */
[C---:B------:R-:W-:Y:S01]  /*98b0*/  ISETP.GT.AND P0, PT, R120.reuse, 0x1, PT ;  /* 0x000000017800780c */ /* 0x040fe20003f04270 */
[--C-:B------:R-:W-:Y:S01]  /*98c0*/  FFMA.FTZ R104, R161, c[0x0][0x23c], -R92.reuse ;  /* 0x00008f00a1687a23 */ /* 0x100fe2000001085c */
[----:B------:R-:W-:Y:S01]  /*98d0*/  IADD3 R120, R120, -0x1, RZ ;  /* 0xffffffff78787810 */ /* 0x000fe20007ffe0ff */
        /* <DEDUP_REMOVED lines=37> */
[----:B------:R-:W1:Y:S01]  /*9b30*/  LDSM.16.MT88.4 R60, [R108+0x7000] ;  /* 0x007000006c3c783b */ /* 0x000e620000004200 */
[C---:B------:R-:W-:Y:S02]  /*9b40*/  FMUL.FTZ R34, R85.reuse, R54 ;  /* 0x0000003655227220 */ /* 0x040fe40000410000 */
[C---:B------:R-:W-:Y:S02]  /*9b50*/  FMUL.FTZ R35, R85.reuse, R55 ;  /* 0x0000003755237220 */ /* 0x040fe40000410000 */
[C---:B------:R-:W-:Y:S02]  /*9b60*/  FMUL.FTZ R36, R86.reuse, R36 ;  /* 0x0000002456247220 */ /* 0x040fe40000410000 */
[C---:B------:R-:W-:Y:S01]  /*9b70*/  FMUL.FTZ R37, R86.reuse, R37 ;  /* 0x0000002556257220 */ /* 0x040fe20000410000 */
[----:B------:R-:W3:Y:S01]  /*9b80*/  LDSM.16.MT88.4 R52, [R110+0x8000] ;  /* 0x008000006e34783b */ /* 0x000ee20000004200 */
        /* <DEDUP_REMOVED lines=8> */
[----:B------:R-:W-:Y:S02]  /*9c10*/  FMUL.FTZ R43, R85, R43 ;  /* 0x0000002b552b7220 */ /* 0x000fe40000410000 */
[--C-:B------:R-:W-:Y:S02]  /*9c20*/  FFMA.FTZ R102, R149, c[0x0][0x23c], -R92.reuse ;  /* 0x00008f0095667a23 */ /* 0x100fe4000001085c */
[--C-:B------:R-:W-:Y:S02]  /*9c30*/  FFMA.FTZ R99, R147, c[0x0][0x23c], -R92.reuse ;  /* 0x00008f0093637a23 */ /* 0x100fe4000001085c */
[C---:B------:R-:W-:Y:S02]  /*9c40*/  FMUL.FTZ R44, R86.reuse, R44 ;  /* 0x0000002c562c7220 */ /* 0x040fe40000410000 */
[----:B------:R-:W-:Y:S01]  /*9c50*/  FMUL.FTZ R45, R86, R45 ;  /* 0x0000002d562d7220 */ /* 0x000fe20000410000 */
        /* <DEDUP_REMOVED lines=17> */
[----:B------:R-:W-:Y:S02]  /*9d70*/  FFMA.FTZ R139, R139, c[0x0][0x23c], -R92 ;  /* 0x00008f008b8b7a23 */ /* 0x000fe4000001085c */
        /* <DEDUP_REMOVED lines=9> */
[----:B------:R-:W-:Y:S02]  /*9e10*/  FFMA.FTZ R158, R158, c[0x0][0x23c], -R103 ;  /* 0x00008f009e9e7a23 */ /* 0x000fe40000010867 */
[C---:B------:R-:W-:Y:S03]  /*9e20*/  FMUL.FTZ R14, R85.reuse, R74 ;  /* 0x0000004a550e7220 */ /* 0x040fe60000410000 */
[----:B------:R-:W-:Y:S01]  /*9e30*/  MUFU.EX2 R97, R97 ;  /* 0x0000006100617308 */ /* 0x000fe20000000800 */
[C---:B------:R-:W-:Y:S02]  /*9e40*/  FMUL.FTZ R15, R85.reuse, R75 ;  /* 0x0000004b550f7220 */ /* 0x040fe40000410000 */
[----:B------:R-:W-:Y:S02]  /*9e50*/  FFMA.FTZ R101, R86, R133, R101 ;  /* 0x0000008556657223 */ /* 0x000fe40000010065 */
[----:B------:R-:W-:Y:S02]  /*9e60*/  FFMA.FTZ R104, R85, R136, R104 ;  /* 0x0000008855687223 */ /* 0x000fe40000010068 */
[----:B------:R-:W-:Y:S01]  /*9e70*/  FFMA.FTZ R84, R84, c[0x0][0x23c], -R92 ;  /* 0x00008f0054547a23 */ /* 0x000fe2000001085c */
[C---:B------:R-:W-:Y:S02]  /*9e80*/  HMMA.16816.F32.BF16 R12, R80.reuse, R20, R12 ;  /* 0x00000014500c723c */ /* 0x040fe4000004180c */
[----:B------:R-:W-:Y:S01]  /*9e90*/  MUFU.EX2 R107, R107 ;  /* 0x0000006b006b7308 */ /* 0x000fe20000000800 */
[----:B------:R-:W-:Y:S02]  /*9ea0*/  FADD.FTZ R104, R91, R104 ;  /* 0x000000685b687221 */ /* 0x000fe40000010000 */
[----:B------:R-:W-:Y:S02]  /*9eb0*/  FADD.FTZ R94, R94, R101 ;  /* 0x000000655e5e7221 */ /* 0x000fe40000010000 */
[C---:B------:R-:W-:Y:S01]  /*9ec0*/  FMUL.FTZ R20, R86.reuse, R64 ;  /* 0x0000004056147220 */ /* 0x040fe20000410000 */
[C---:B------:R-:W-:Y:S04]  /*9ed0*/  HMMA.16816.F32.BF16 R16, R80.reuse, R22, R16 ;  /* 0x000000165010723c */ /* 0x040fe80000041810 */
[----:B------:R-:W-:Y:S01]  /*9ee0*/  FMUL.FTZ R21, R86, R65 ;  /* 0x0000004156157220 */ /* 0x000fe20000410000 */
[----:B------:R-:W-:Y:S01]  /*9ef0*/  MUFU.EX2 R100, R100 ;  /* 0x0000006400647308 */ /* 0x000fe20000000800 */
[----:B------:R-:W-:Y:S02]  /*9f00*/  FFMA.FTZ R65, R148, c[0x0][0x23c], -R103 ;  /* 0x00008f0094417a23 */ /* 0x000fe40000010867 */
[C---:B------:R-:W-:Y:S04]  /*9f10*/  FMUL.FTZ R22, R85.reuse, R66 ;  /* 0x0000004255167220 */ /* 0x040fe80000410000 */
[----:B------:R-:W-:Y:S02]  /*9f20*/  FMUL.FTZ R23, R85, R67 ;  /* 0x0000004355177220 */ /* 0x000fe40000410000 */
[----:B------:R-:W-:Y:S01]  /*9f30*/  FFMA.FTZ R103, R143, c[0x0][0x23c], -R92 ;  /* 0x00008f008f677a23 */ /* 0x000fe2000001085c */
[----:B------:R-:W-:Y:S01]  /*9f40*/  MUFU.EX2 R142, R142 ;  /* 0x0000008e008e7308 */ /* 0x000fe20000000800 */
[----:B------:R-:W-:Y:S02]  /*9f50*/  FADD.FTZ R89, R89, R104 ;  /* 0x0000006859597221 */ /* 0x000fe40000010000 */
[----:B------:R-:W-:Y:S01]  /*9f60*/  FADD.FTZ R93, R93, R94 ;  /* 0x0000005e5d5d7221 */ /* 0x000fe20000010000 */
[C---:B------:R-:W-:Y:S03]  /*9f70*/  HMMA.16816.F32.BF16 R20, R80.reuse, R28, R20 ;  /* 0x0000001c5014723c */ /* 0x040fe60000041814 */
[----:B------:R-:W-:Y:S02]  /*9f80*/  FADD.FTZ R90, R90, R93 ;  /* 0x0000005d5a5a7221 */ /* 0x000fe40000010000 */
[----:B------:R-:W-:Y:S01]  /*9f90*/  FADD.FTZ R93, R88, R89 ;  /* 0x00000059585d7221 */ /* 0x000fe20000010000 */
[----:B------:R-:W-:Y:S01]  /*9fa0*/  MUFU.EX2 R103, R103 ;  /* 0x0000006700677308 */ /* 0x000fe20000000800 */
[C---:B------:R-:W-:Y:S01]  /*9fb0*/  FMUL.FTZ R28, R86.reuse, R56 ;  /* 0x00000038561c7220 */ /* 0x040fe20000410000 */
[C---:B------:R-:W-:Y:S04]  /*9fc0*/  HMMA.16816.F32.BF16 R24, R80.reuse, R30, R24 ;  /* 0x0000001e5018723c */ /* 0x040fe80000041818 */
[----:B------:R-:W-:Y:S02]  /*9fd0*/  FMUL.FTZ R29, R86, R57 ;  /* 0x00000039561d7220 */ /* 0x000fe40000410000 */
[--C-:B------:R-:W-:Y:S01]  /*9fe0*/  FFMA.FTZ R86, R137, c[0x0][0x23c], -R92.reuse ;  /* 0x00008f0089567a23 */ /* 0x100fe2000001085c */
[----:B------:R-:W-:Y:S01]  /*9ff0*/  MOV R137, R135 ;  /* 0x0000008700897202 */ /* 0x000fe20000000f00 */
[C---:B------:R-:W-:Y:S01]  /*a000*/  FMUL.FTZ R30, R85.reuse, R58 ;  /* 0x0000003a551e7220 */ /* 0x040fe20000410000 */
[----:B------:R-:W2:Y:S03]  /*a010*/  MUFU.EX2 R65, R65 ;  /* 0x0000004100417308 */ /* 0x000ea60000000800 */
[----:B------:R-:W-:Y:S02]  /*a020*/  FMUL.FTZ R31, R85, R59 ;  /* 0x0000003b551f7220 */ /* 0x000fe40000410000 */
[----:B------:R-:W-:Y:S01]  /*a030*/  LDSM.16.MT88.4 R56, [R110+0x6400] ;  /* 0x006400006e38783b */ /* 0x000fe20000004200 */
[--C-:B------:R-:W-:Y:S01]  /*a040*/  FFMA.FTZ R85, R138, c[0x0][0x23c], -R92.reuse ;  /* 0x00008f008a557a23 */ /* 0x100fe2000001085c */
[----:B------:R-:W-:Y:S01]  /*a050*/  MOV R138, R134 ;  /* 0x00000086008a7202 */ /* 0x000fe20000000f00 */
[----:B------:R-:W-:Y:S02]  /*a060*/  FFMA.FTZ R92, R3, c[0x0][0x23c], -R92 ;  /* 0x00008f00035c7a23 */ /* 0x000fe4000001085c */
[C---:B-1----:R-:W-:Y:S01]  /*a070*/  HMMA.16816.F32.BF16 R28, R80.reuse, R60, R28 ;  /* 0x0000003c501c723c */ /* 0x042fe2000004181c */
[----:B------:R-:W-:Y:S07]  /*a080*/  MUFU.EX2 R106, R106 ;  /* 0x0000006a006a7308 */ /* 0x000fee0000000800 */
[C---:B------:R-:W-:Y:S01]  /*a090*/  HMMA.16816.F32.BF16 R32, R80.reuse, R62, R32 ;  /* 0x0000003e5020723c */ /* 0x040fe20000041820 */
[----:B------:R-:W-:Y:S02]  /*a0a0*/  LDSM.16.MT88.4 R60, [R108+0x6800] ;  /* 0x006800006c3c783b */ /* 0x000fe40000004200 */
[----:B------:R-:W-:Y:S01]  /*a0b0*/  MUFU.EX2 R105, R105 ;  /* 0x0000006900697308 */ /* 0x000fe20000000800 */
[----:B--2---:R-:W-:Y:S04]  /*a0c0*/  FADD.FTZ R101, R65, R90 ;  /* 0x0000005a41657221 */ /* 0x004fe80000010000 */
[C---:B---3--:R-:W-:Y:S05]  /*a0d0*/  HMMA.16816.F32.BF16 R36, R80.reuse, R52, R36 ;  /* 0x000000345024723c */ /* 0x048fea0000041824 */
[----:B------:R-:W-:Y:S03]  /*a0e0*/  MUFU.EX2 R144, R144 ;  /* 0x0000009000907308 */ /* 0x000fe60000000800 */
[C---:B------:R-:W-:Y:S01]  /*a0f0*/  HMMA.16816.F32.BF16 R40, R80.reuse, R54, R40 ;  /* 0x000000365028723c */ /* 0x040fe20000041828 */
[----:B------:R-:W1:Y:S06]  /*a100*/  LDSM.16.MT88.4 R52, [R108+0x8000] ;  /* 0x008000006c34783b */ /* 0x000e6c0000004200 */
[----:B------:R-:W-:Y:S10]  /*a110*/  MUFU.EX2 R102, R102 ;  /* 0x0000006600667308 */ /* 0x000ff40000000800 */
[----:B------:R-:W2:Y:S10]  /*a120*/  MUFU.EX2 R99, R99 ;  /* 0x0000006300637308 */ /* 0x000eb40000000800 */
[----:B------:R-:W-:Y:S10]  /*a130*/  MUFU.EX2 R139, R139 ;  /* 0x0000008b008b7308 */ /* 0x000ff40000000800 */
[----:B------:R-:W-:Y:S01]  /*a140*/  MUFU.EX2 R155, R155 ;  /* 0x0000009b009b7308 */ /* 0x000fe20000000800 */
[C---:B-1----:R-:W-:Y:S09]  /*a150*/  HMMA.16816.F32.BF16 R44, R80.reuse, R52, R44 ;  /* 0x00000034502c723c */ /* 0x042ff2000004182c */
[----:B------:R-:W1:Y:S03]  /*a160*/  MUFU.EX2 R156, R156 ;  /* 0x0000009c009c7308 */ /* 0x000e660000000800 */
[----:B------:R-:W-:Y:S01]  /*a170*/  F2FP.BF16.PACK_AB R52, R98, R65 ;  /* 0x000000416234723e */ /* 0x000fe200000010ff */
[----:B------:R-:W-:Y:S03]  /*a180*/  HMMA.16816.F32.BF16 R48, R80, R54, R48 ;  /* 0x000000365030723c */ /* 0x000fe60000041830 */
[----:B------:R-:W-:Y:S01]  /*a190*/  F2FP.BF16.PACK_AB R53, R95, R96 ;  /* 0x000000605f35723e */ /* 0x000fe200000010ff */
[----:B------:R-:W-:Y:S03]  /*a1a0*/  FADD.FTZ R96, R96, R93 ;  /* 0x0000005d60607221 */ /* 0x000fe60000010000 */
[----:B------:R-:W-:Y:S01]  /*a1b0*/  F2FP.BF16.PACK_AB R54, R100, R97 ;  /* 0x000000616436723e */ /* 0x000fe200000010ff */
[----:B------:R-:W-:Y:S01]  /*a1c0*/  MUFU.EX2 R86, R86 ;  /* 0x0000005600567308 */ /* 0x000fe20000000800 */
[----:B--2---:R-:W-:Y:S03]  /*a1d0*/  F2FP.BF16.PACK_AB R55, R99, R102 ;  /* 0x000000666337723e */ /* 0x004fe600000010ff */
[----:B------:R-:W-:Y:S02]  /*a1e0*/  FADD.FTZ R98, R98, R101 ;  /* 0x0000006562627221 */ /* 0x000fe40000010000 */
[----:B------:R-:W-:Y:S02]  /*a1f0*/  FADD.FTZ R95, R95, R96 ;  /* 0x000000605f5f7221 */ /* 0x000fe40000010000 */
[C---:B------:R-:W-:Y:S02]  /*a200*/  HMMA.16816.F32.BF16 R4, R52.reuse, R56, R4 ;  /* 0x000000383404723c */ /* 0x040fe40000041804 */
[----:B------:R-:W2:Y:S03]  /*a210*/  MUFU.EX2 R85, R85 ;  /* 0x0000005500557308 */ /* 0x000ea60000000800 */
[----:B------:R-:W-:Y:S01]  /*a220*/  FADD.FTZ R102, R102, R95 ;  /* 0x0000005f66667221 */ /* 0x000fe20000010000 */
[----:B-1----:R-:W-:Y:S02]  /*a230*/  F2FP.BF16.PACK_AB R88, R156, R155 ;  /* 0x0000009b9c58723e */ /* 0x002fe400000010ff */
[C---:B------:R-:W-:Y:S01]  /*a240*/  HMMA.16816.F32.BF16 R8, R52.reuse, R58, R8 ;  /* 0x0000003a3408723c */ /* 0x040fe20000041808 */
[----:B------:R-:W1:Y:S03]  /*a250*/  LDSM.16.MT88.4 R56, [R108+0x6400] ;  /* 0x006400006c38783b */ /* 0x000e660000004200 */
[----:B------:R-:W-:Y:S01]  /*a260*/  MUFU.EX2 R157, R157 ;  /* 0x0000009d009d7308 */ /* 0x000fe20000000800 */
[----:B------:R-:W-:Y:S09]  /*a270*/  FADD.FTZ R99, R99, R102 ;  /* 0x0000006663637221 */ /* 0x000ff20000010000 */
[----:B------:R-:W3:Y:S01]  /*a280*/  MUFU.EX2 R158, R158 ;  /* 0x0000009e009e7308 */ /* 0x000ee20000000800 */
[----:B--2---:R-:W-:Y:S09]  /*a290*/  F2FP.BF16.PACK_AB R89, R85, R86 ;  /* 0x000000565559723e */ /* 0x004ff200000010ff */
[----:B------:R-:W-:Y:S10]  /*a2a0*/  MUFU.EX2 R3, R84 ;  /* 0x0000005400037308 */ /* 0x000ff40000000800 */
[----:B------:R-:W2:Y:S01]  /*a2b0*/  MUFU.EX2 R92, R92 ;  /* 0x0000005c005c7308 */ /* 0x000ea20000000800 */
[----:B---3--:R-:W-:Y:S01]  /*a2c0*/  F2FP.BF16.PACK_AB R90, R158, R157 ;  /* 0x0000009d9e5a723e */ /* 0x008fe200000010ff */
[C---:B-1----:R-:W-:Y:S08]  /*a2d0*/  HMMA.16816.F32.BF16 R12, R52.reuse, R56, R12 ;  /* 0x00000038340c723c */ /* 0x042ff0000004180c */
[C---:B------:R-:W-:Y:S01]  /*a2e0*/  HMMA.16816.F32.BF16 R16, R52.reuse, R58, R16 ;  /* 0x0000003a3410723c */ /* 0x040fe20000041810 */
[----:B------:R-:W1:Y:S03]  /*a2f0*/  LDSM.16.MT88.4 R56, [R110+0x7400] ;  /* 0x007400006e38783b */ /* 0x000e660000004200 */
[----:B--2---:R-:W-:Y:S04]  /*a300*/  F2FP.BF16.PACK_AB R91, R92, R3 ;  /* 0x000000035c5b723e */ /* 0x004fe800000010ff */
        /* <DEDUP_REMOVED lines=14> */
[----:B------:R-:W-:Y:S01]  /*a3f0*/  F2FP.BF16.PACK_AB R54, R105, R106 ;  /* 0x0000006a6936723e */ /* 0x000fe200000010ff */
[----:B------:R-:W-:Y:S01]  /*a400*/  FADD.FTZ R142, R142, R99 ;  /* 0x000000638e8e7221 */ /* 0x000fe20000010000 */
[----:B------:R-:W-:Y:S03]  /*a410*/  F2FP.BF16.PACK_AB R55, R139, R144 ;  /* 0x000000908b37723e */ /* 0x000fe600000010ff */
[----:B------:R-:W-:Y:S04]  /*a420*/  FADD.FTZ R103, R103, R142 ;  /* 0x0000008e67677221 */ /* 0x000fe80000010000 */
[----:B------:R-:W-:Y:S04]  /*a430*/  FADD.FTZ R144, R144, R103 ;  /* 0x0000006790907221 */ /* 0x000fe80000010000 */
[----:B------:R-:W-:Y:S04]  /*a440*/  FADD.FTZ R139, R139, R144 ;  /* 0x000000908b8b7221 */ /* 0x000fe80000010000 */
[----:B------:R-:W-:Y:S04]  /*a450*/  FADD.FTZ R86, R86, R139 ;  /* 0x0000008b56567221 */ /* 0x000fe80000010000 */
[----:B------:R-:W-:Y:S01]  /*a460*/  FADD.FTZ R86, R85, R86 ;  /* 0x0000005655567221 */ /* 0x000fe20000010000 */
[----:B------:R-:W-:Y:S03]  /*a470*/  MOV R85, R0 ;  /* 0x0000000000557202 */ /* 0x000fe60000000f00 */
[----:B------:R-:W-:Y:S01]  /*a480*/  FADD.FTZ R3, R3, R86 ;  /* 0x0000005603037221 */ /* 0x000fe20000010000 */
[C---:B-1----:R-:W-:Y:S03]  /*a490*/  HMMA.16816.F32.BF16 R4, R52.reuse, R56, R4 ;  /* 0x000000383404723c */ /* 0x042fe60000041804 */
[----:B------:R-:W-:Y:S05]  /*a4a0*/  FADD.FTZ R136, R92, R3 ;  /* 0x000000035c887221 */ /* 0x000fea0000010000 */
        /* <DEDUP_REMOVED lines=12> */
[C---:B------:R-:W-:Y:S08]  /*a570*/  HMMA.16816.F32.BF16 R40, R52.reuse, R58, R40 ;  /* 0x0000003a3428723c */ /* 0x040ff00000041828 */
[C---:B--2---:R-:W-:Y:S08]  /*a580*/  HMMA.16816.F32.BF16 R44, R52.reuse, R60, R44 ;  /* 0x0000003c342c723c */ /* 0x044ff0000004182c */
[----:B------:R-:W-:Y:S01]  /*a590*/  HMMA.16816.F32.BF16 R48, R52, R62, R48 ;  /* 0x0000003e3430723c */ /* 0x000fe20000041830 */
[----:B------:R-:W1:Y:S07]  /*a5a0*/  LDSM.16.MT88.4 R60, [R110+0x7c00] ;  /* 0x007c00006e3c783b */ /* 0x000e6e0000004200 */
[C---:B------:R-:W-:Y:S01]  /*a5b0*/  HMMA.16816.F32.BF16 R80, R88.reuse, R76, R4 ;  /* 0x0000004c5850723c */ /* 0x040fe20000041804 */
[----:B------:R-:W2:Y:S07]  /*a5c0*/  LDSM.16.MT88.4 R52, [R108+0x7c00] ;  /* 0x007c00006c34783b */ /* 0x000eae0000004200 */
[C---:B------:R-:W-:Y:S01]  /*a5d0*/  HMMA.16816.F32.BF16 R76, R88.reuse, R78, R8 ;  /* 0x0000004e584c723c */ /* 0x040fe20000041808 */
[----:B------:R-:W3:Y:S07]  /*a5e0*/  LDSM.16.MT88.4 R4, [R110+0x8c00] ;  /* 0x008c00006e04783b */ /* 0x000eee0000004200 */
[C---:B------:R-:W-:Y:S01]  /*a5f0*/  HMMA.16816.F32.BF16 R72, R88.reuse, R68, R12 ;  /* 0x000000445848723c */ /* 0x040fe2000004180c */
[----:B------:R-:W4:Y:S06]  /*a600*/  LDSM.16.MT88.4 R8, [R108+0x8c00] ;  /* 0x008c00006c08783b */ /* 0x000f2c0000004200 */
[----:B------:R-:W-:Y:S01]  /*a610*/  FADD.FTZ R13, R97, R98 ;  /* 0x00000062610d7221 */ /* 0x000fe20000010000 */
[C---:B------:R-:W-:Y:S04]  /*a620*/  HMMA.16816.F32.BF16 R68, R88.reuse, R70, R16 ;  /* 0x000000465844723c */ /* 0x040fe80000041810 */
[----:B------:R-:W-:Y:S04]  /*a630*/  FADD.FTZ R13, R100, R13 ;  /* 0x0000000d640d7221 */ /* 0x000fe80000010000 */
[----:B------:R-:W-:Y:S01]  /*a640*/  FADD.FTZ R140, R140, R13 ;  /* 0x0000000d8c8c7221 */ /* 0x000fe20000010000 */
[C---:B-1----:R-:W-:Y:S03]  /*a650*/  HMMA.16816.F32.BF16 R64, R88.reuse, R60, R20 ;  /* 0x0000003c5840723c */ /* 0x042fe60000041814 */
[----:B------:R-:W-:Y:S05]  /*a660*/  FADD.FTZ R107, R107, R140 ;  /* 0x0000008c6b6b7221 */ /* 0x000fea0000010000 */
[C---:B------:R-:W-:Y:S08]  /*a670*/  HMMA.16816.F32.BF16 R60, R88.reuse, R62, R24 ;  /* 0x0000003e583c723c */ /* 0x040ff00000041818 */
[C---:B--2---:R-:W-:Y:S08]  /*a680*/  HMMA.16816.F32.BF16 R56, R88.reuse, R52, R28 ;  /* 0x000000345838723c */ /* 0x044ff0000004181c */
[C---:B------:R-:W-:Y:S08]  /*a690*/  HMMA.16816.F32.BF16 R52, R88.reuse, R54, R32 ;  /* 0x000000365834723c */ /* 0x040ff00000041820 */
[C---:B---3--:R-:W-:Y:S07]  /*a6a0*/  HMMA.16816.F32.BF16 R36, R88.reuse, R4, R36 ;  /* 0x000000045824723c */ /* 0x048fee0000041824 */
[----:B------:R-:W-:Y:S01]  /*a6b0*/  FADD.FTZ R4, R106, R107 ;  /* 0x0000006b6a047221 */ /* 0x000fe20000010000 */
[C---:B------:R-:W-:Y:S04]  /*a6c0*/  HMMA.16816.F32.BF16 R40, R88.reuse, R6, R40 ;  /* 0x000000065828723c */ /* 0x040fe80000041828 */
[----:B------:R-:W-:Y:S04]  /*a6d0*/  FADD.FTZ R4, R105, R4 ;  /* 0x0000000469047221 */ /* 0x000fe80000010000 */
[C---:B----4-:R-:W-:Y:S04]  /*a6e0*/  HMMA.16816.F32.BF16 R44, R88.reuse, R8, R44 ;  /* 0x00000008582c723c */ /* 0x050fe8000004182c */
[----:B------:R-:W-:Y:S04]  /*a6f0*/  FADD.FTZ R155, R155, R4 ;  /* 0x000000049b9b7221 */ /* 0x000fe80000010000 */
[----:B------:R-:W-:Y:S04]  /*a700*/  HMMA.16816.F32.BF16 R48, R88, R10, R48 ;  /* 0x0000000a5830723c */ /* 0x000fe80000041830 */
[----:B------:R-:W-:Y:S04]  /*a710*/  FADD.FTZ R156, R156, R155 ;  /* 0x0000009b9c9c7221 */ /* 0x000fe80000010000 */
[----:B------:R-:W-:Y:S04]  /*a720*/  FADD.FTZ R133, R157, R156 ;  /* 0x0000009c9d857221 */ /* 0x000fe80000010000 */
[----:B------:R-:W-:Y:S01]  /*a730*/  FADD.FTZ R133, R158, R133 ;  /* 0x000000859e857221 */ /* 0x000fe20000010000 */
[----:B------:R-:W-:-:S05]  /*a740*/  @P0 BRA `(.L_x_4276) ;  /* 0xffffd6c000000947 */ /* 0x000fca000383ffff */
.L_x_4272:
        /* <DEDUP_REMOVED lines=154> */
[----:B-1----:R-:W-:-:S03]  /*b0f0*/  @P1 IMAD.WIDE.U32 R38, R118, c[0x0][0x1e8], RZ ;  /* 0x00007a0076261a25 */ /* 0x002fc600078e00ff */
[----:B------:R-:W-:Y:S06]  /*b100*/  BAR.SYNC.DEFER_BLOCKING 0x0 ;  /* 0x0000000000007b1d */ /* 0x000fec0000010000 */
[----:B------:R-:W1:Y:S04]  /*b110*/  S2R R7, SR_CTAID.Y ;  /* 0x0000000000077919 */ /* 0x000e680000002600 */
[----:B------:R-:W3:Y:S01]  /*b120*/  S2R R10, SR_CTAID.Z ;  /* 0x00000000000a7919 */ /* 0x000ee20000002700 */
[----:B--2---:R-:W-:-:S02]  /*b130*/  @P1 IMAD R37, R118, c[0x0][0x1ec], R39 ;  /* 0x00007b0076251a24 */ /* 0x004fc400078e0227 */
[----:B----4-:R-:W-:Y:S01]  /*b140*/  @P3 FMUL.FTZ R39, R4, 0.69314718246459960938 ;  /* 0x3f31721804273820 */ /* 0x010fe20000410000 */
[----:B------:R2:W4:Y:S04]  /*b150*/  LDS.128 R28, [R121] ;  /* 0x00000000791c7984 */ /* 0x0005280000000c00 */
[----:B------:R2:W2:Y:S01]  /*b160*/  LDS.128 R24, [R121+0x800] ;  /* 0x0008000079187984 */ /* 0x0004a20000000c00 */
[C---:B-1----:R-:W-:Y:S01]  /*b170*/  @!P1 IMAD.WIDE.U32 R40, R7.reuse, c[0x0][0x1e0], RZ ;  /* 0x0000780007289a25 */ /* 0x042fe200078e00ff */
        /* <DEDUP_REMOVED lines=35> */
.L_x_4278:
[----:B------:R-:W-:Y:S05]  /*b3b0*/  BSYNC B0 ;  /* 0x0000000000007941 */ /* 0x000fea0003800000 */
.L_x_4277:
        /* <DEDUP_REMOVED lines=36> */
.L_x_4280:
[----:B------:R-:W-:Y:S05]  /*b600*/  BSYNC B0 ;  /* 0x0000000000007941 */ /* 0x000fea0003800000 */
.L_x_4279:
        /* <DEDUP_REMOVED lines=18> */
[----:B--2---:R1:W-:Y:S10]  /*b730*/  @!P1 STG.E.128 [R4.64], R24 ;  /* 0x0000001804009986 */ /* 0x0043f4000c101d08 */
[----:B------:R-:W-:Y:S05]  /*b740*/  @P0 EXIT ;  /* 0x000000000000094d */ /* 0x000fea0003800000 */
[----:B------:R-:W-:Y:S01]  /*b750*/  STG.E.128 [R4.64+0x80], R32 ;  /* 0x0000802004007986 */ /* 0x000fe2000c101d08 */
[----:B------:R-:W-:Y:S05]  /*b760*/  EXIT ;  /* 0x000000000000794d */ /* 0x000fea0003800000 */
.L_x_4281:
        /* <DEDUP_REMOVED lines=9> */
.L_x_6361:


//--------------------- .text._ZN5flash24flash_fwd_splitkv_kernelI23Flash_fwd_kernel_traitsILi96ELi64ELi64ELi4ELb0ELb0EN7cutlass10bfloat16_tE19Flash_kernel_traitsILi96ELi64ELi64ELi4ES3_EELb1ELb0ELb0ELb0ELb0ELb0ELb0ELb1EEEvNS_16Flash_fwd_paramsE --------------------------
	.section	.text._ZN5flash24flash_fwd_splitkv_kernelI23Flash_fwd_kernel_traitsILi96ELi64ELi64ELi4ELb0ELb0EN7cutlass10bfloat16_tE19Flash_kernel_traitsILi96ELi64ELi64ELi4ES3_EELb1ELb0ELb0ELb0ELb0ELb0ELb0ELb1EEEvNS_16Flash_fwd_paramsE,"ax",@progbits
	.sectioninfo	@"SHI_REGISTERS=160"
	.align	128
        .global         _ZN5flash24flash_fwd_splitkv_kernelI23Flash_fwd_kernel_traitsILi96ELi64ELi64ELi4ELb0ELb0EN7cutlass10bfloat16_tE19Flash_kernel_traitsILi96ELi64ELi64ELi4ES3_EELb1ELb0ELb0ELb0ELb0ELb0ELb0ELb1EEEvNS_16Flash_fwd_paramsE
        .type           _ZN5flash24flash_fwd_splitkv_kernelI23Flash_fwd_kernel_traitsILi96ELi64ELi64ELi4ELb0ELb0EN7cutlass10bfloat16_tE19Flash_kernel_traitsILi96ELi64ELi64ELi4ES3_EELb1ELb0ELb0ELb0ELb0ELb0ELb0ELb1EEEvNS_16Flash_fwd_paramsE,@function
        .size           _ZN5flash24flash_fwd_splitkv_kernelI23Flash_fwd_kernel_traitsILi96ELi64ELi64ELi4ELb0ELb0EN7cutlass10bfloat16_tE19Flash_kernel_traitsILi96ELi64ELi64ELi4ES3_EELb1ELb0ELb0ELb0ELb0ELb0ELb0ELb1EEEvNS_16Flash_fwd_paramsE,(.L_x_6362 - _ZN5flash24flash_fwd_splitkv_kernelI23Flash_fwd_kernel_traitsILi96ELi64ELi64ELi4ELb0ELb0EN7cutlass10bfloat16_tE19Flash_kernel_traitsILi96ELi64ELi64ELi4ES3_EELb1ELb0ELb0ELb0ELb0ELb0ELb0ELb1EEEvNS_16Flash_fwd_paramsE)
        .other          _ZN5flash24flash_fwd_splitkv_kernelI23Flash_fwd_kernel_traitsILi96ELi64ELi64ELi4ELb0ELb0EN7cutlass10bfloat16_tE19Flash_kernel_traitsILi96ELi64ELi64ELi4ES3_EELb1ELb0ELb0ELb0ELb0ELb0ELb0ELb1EEEvNS_16Flash_fwd_paramsE,@"STO_CUDA_ENTRY STV_DEFAULT"
_ZN5flash24flash_fwd_splitkv_kernelI23Flash_fwd_kernel_traitsILi96ELi64ELi64ELi4ELb0ELb0EN7cutlass10bfloat16_tE19Flash_kernel_traitsILi96ELi64ELi64ELi4ES3_EELb1ELb0ELb0ELb0ELb0ELb0ELb0ELb1EEEvNS_16Flash_fwd_paramsE:
.text._ZN5flash24flash_fwd_splitkv_kernelI23Flash_fwd_kernel_traitsILi96ELi64ELi64ELi4ELb0ELb0EN7cutlass10bfloat16_tE19Flash_kernel_traitsILi96ELi64ELi64ELi4ES3_EELb1ELb0ELb0ELb0ELb0ELb0ELb0ELb1EEEvNS_16Flash_fwd_paramsE:
        /* <DEDUP_REMOVED lines=14> */
[----:B------:R1:W2:Y:S01]  /*00e0*/  @P1 LDG.E R127, [R6.64] ;  /* 0x00000006067f1981 */ /* 0x0002a2000c1e1900 */
[CC--:B------:R-:W-:Y:S01]  /*00f0*/  IMAD.WIDE R116, R4.reuse, R3.reuse, c[0x0][0x250] ;  /* 0x0000940004747625 */ /* 0x0c0fe200078e0203 */
[----:B------:R-:W-:Y:S02]  /*0100*/  ISETP.EQ.OR.EX P0, PT, RZ, c[0x0][0x24c], !P2, P0 ;  /* 0x00009300ff007a0c */ /* 0x000fe40005702700 */
[----:B------:R1:W2:Y:S04]  /*0110*/  @P1 LDG.E R126, [R6.64+0x4] ;  /* 0x00000406067e1981 */ /* 0x0002a8000c1e1900 */
[----:B------:R3:W5:Y:S01]  /*0120*/  @P5 LDG.E R0, [R116.64] ;  /* 0x0000000674005981 */ /* 0x000762000c1e1900 */
[----:B------:R-:W-:Y:S02]  /*0130*/  IMAD.MOV.U32 R19, RZ, RZ, -0x1 ;  /* 0xffffffffff137424 */ /* 0x000fe400078e00ff */
[----:B------:R-:W-:Y:S01]  /*0140*/  IMAD.WIDE R8, R4, R3, c[0x0][0x248] ;  /* 0x0000920004087625 */ /* 0x000fe200078e0203 */
[----:B------:R-:W4:Y:S04]  /*0150*/  S2R R25, SR_CTAID.X ;  /* 0x0000000000197919 */ /* 0x000f280000002500 */
[----:B------:R3:W5:Y:S01]  /*0160*/  @!P0 LDG.E R19, [R8.64] ;  /* 0x0000000608138981 */ /* 0x000762000c1e1900 */
[----:B------:R-:W-:-:S03]  /*0170*/  ISETP.NE.U32.AND P0, PT, RZ, c[0x0][0x248], PT ;  /* 0x00009200ff007a0c */ /* 0x000fc60003f05070 */
[----:B------:R-:W2:Y:S01]  /*0180*/  S2R R114, SR_CTAID.Z ;  /* 0x0000000000727919 */ /* 0x000ea20000002700 */
[----:B------:R-:W-:Y:S02]  /*0190*/  ISETP.NE.AND.EX P0, PT, RZ, c[0x0][0x24c], PT, P0 ;  /* 0x00009300ff007a0c */ /* 0x000fe40003f05300 */
[----:B------:R-:W-:-:S04]  /*01a0*/  MOV R11, R4 ;  /* 0x00000004000b7202 */ /* 0x000fc80000000f00 */
[--C-:B------:R-:W-:Y:S01]  /*01b0*/  SHF.R.S32.HI R2, RZ, 0x1f, R11.reuse ;  /* 0x0000001fff027819 */ /* 0x100fe2000001140b */
[----:B-1----:R-:W-:Y:S02]  /*01c0*/  IMAD.MOV.U32 R7, RZ, RZ, R11 ;  /* 0x000000ffff077224 */ /* 0x002fe400078e000b */
[----:B--2---:R-:W-:Y:S01]  /*01d0*/  @P1 IMAD.IADD R126, R126, 0x1, -R127 ;  /* 0x000000017e7e1824 */ /* 0x004fe200078e0a7f */
[----:B------:R-:W-:-:S03]  /*01e0*/  @!P1 MOV R126, c[0x0][0x214] ;  /* 0x00008500007e9a02 */ /* 0x000fc60000000f00 */
[----:B------:R-:W-:Y:S05]  /*01f0*/  @!P0 BRA `(.L_x_4282) ;  /* 0x0000004000008947 */ /* 0x000fea0003800000 */
[----:B---34-:R-:W2:Y:S02]  /*0200*/  @P2 LDG.E R6, [R8.64+0x4] ;  /* 0x0000040608062981 */ /* 0x018ea4000c1e1900 */
[----:B--2--5:R-:W-:-:S06]  /*0210*/  @P2 IADD3 R5, R6, -R19, RZ ;  /* 0x8000001306052210 */ /* 0x024fcc0007ffe0ff */
[----:B------:R1:W5:Y:S01]  /*0220*/  @!P2 LDG.E R5, [R8.64] ;  /* 0x000000060805a981 */ /* 0x000362000c1e1900 */
[----:B------:R-:W-:Y:S05]  /*0230*/  BRA `(.L_x_4283) ;  /* 0x0000001000007947 */ /* 0x000fea0003800000 */
.L_x_4282:
[----:B---34-:R-:W-:Y:S02]  /*0240*/  MOV R5, c[0x0][0x218] ;  /* 0x0000860000057a02 */ /* 0x018fe40000000f00 */
.L_x_4283:
        /* <DEDUP_REMOVED lines=37> */
[----:B------:R-:W-:Y:S02]  /*04a0*/  LOP3.LUT R3, R0, 0xfffffffc, RZ, 0xc0, !PT ;  /* 0xfffffffc00037812 */ /* 0x000fe400078ec0ff */
[----:B------:R-:W-:Y:S01]  /*04b0*/  SHF.R.S32.HI R9, RZ, 0x2, R0 ;  /* 0x00000002ff097819 */ /* 0x000fe20000011400 */
[----:B------:R-:W-:-:S02]  /*04c0*/  IMAD R0, R11, c[0x0][0x1c0], R114 ;  /* 0x000070000b007a24 */ /* 0x000fc400078e0272 */
[----:B------:R-:W-:Y:S01]  /*04d0*/  IMAD.IADD R62, R62, 0x1, -R3 ;  /* 0x000000013e3e7824 */ /* 0x000fe200078e0a03 */
[----:B------:R-:W-:Y:S01]  /*04e0*/  SHF.R.S32.HI R3, RZ, 0x1f, R71 ;  /* 0x0000001fff037819 */ /* 0x000fe20000011447 */
[----:B------:R-:W-:Y:S02]  /*04f0*/  @!P0 IMAD R2, R2, c[0x0][0x1e0], RZ ;  /* 0x0000780002028a24 */ /* 0x000fe400078e02ff */
[----:B------:R-:W-:Y:S02]  /*0500*/  IMAD.SHL.U32 R4, R62, 0x8, RZ ;  /* 0x000000083e047824 */ /* 0x000fe400078e00ff */
[----:B------:R-:W-:-:S03]  /*0510*/  @!P0 IMAD.WIDE.U32 R12, R11, c[0x0][0x1e0], RZ ;  /* 0x000078000b0c8a25 */ /* 0x000fc600078e00ff */
[----:B------:R-:W-:Y:S01]  /*0520*/  SHF.R.S32.HI R5, RZ, 0x1f, R4 ;  /* 0x0000001fff057819 */ /* 0x000fe20000011404 */
[----:B------:R-:W-:Y:S01]  /*0530*/  @P0 IMAD.WIDE.U32 R6, R127, c[0x0][0x1e8], RZ ;  /* 0x00007a007f060a25 */ /* 0x000fe200078e00ff */
[----:B------:R-:W-:-:S03]  /*0540*/  @!P0 MOV R6, R12 ;  /* 0x0000000c00068202 */ /* 0x000fc60000000f00 */
[----:B------:R-:W-:Y:S02]  /*0550*/  @!P0 IMAD R2, R11, c[0x0][0x1e4], R2 ;  /* 0x000079000b028a24 */ /* 0x000fe400078e0202 */
[----:B------:R-:W-:Y:S02]  /*0560*/  IMAD R8, R3, c[0x0][0x1e8], RZ ;  /* 0x00007a0003087a24 */ /* 0x000fe400078e02ff */
[----:B------:R-:W-:-:S04]  /*0570*/  IMAD.WIDE.U32 R14, R71, c[0x0][0x1e8], R4 ;  /* 0x00007a00470e7a25 */ /* 0x000fc800078e0004 */
[----:B------:R-:W-:Y:S02]  /*0580*/  @P0 IMAD R127, R127, c[0x0][0x1ec], R7 ;  /* 0x00007b007f7f0a24 */ /* 0x000fe400078e0207 */
[----:B------:R-:W-:Y:S01]  /*0590*/  @!P0 IMAD.IADD R127, R13, 0x1, R2 ;  /* 0x000000010d7f8824 */ /* 0x000fe200078e0202 */
[----:B------:R-:W-:Y:S01]  /*05a0*/  IADD3 R6, P0, R6, R14, RZ ;  /* 0x0000000e06067210 */ /* 0x000fe20007f1e0ff */
[----:B------:R-:W-:Y:S01]  /*05b0*/  IMAD R8, R71, c[0x0][0x1ec], R8 ;  /* 0x00007b0047087a24 */ /* 0x000fe200078e0208 */
[----:B------:R-:W-:Y:S01]  /*05c0*/  SHF.R.S32.HI R2, RZ, 0x1f, R114 ;  /* 0x0000001fff027819 */ /* 0x000fe20000011472 */
[----:B------:R-:W-:-:S03]  /*05d0*/  IMAD R0, R0, c[0x0][0x214], R71 ;  /* 0x0000850000007a24 */ /* 0x000fc600078e0247 */
[----:B------:R-:W-:Y:S01]  /*05e0*/  IADD3.X R7, R127, R15, R8, P0, !PT ;  /* 0x0000000f7f077210 */ /* 0x000fe200007fe408 */
[----:B------:R-:W-:Y:S01]  /*05f0*/  IMAD R3, R2, c[0x0][0x1f0], RZ ;  /* 0x00007c0002037a24 */ /* 0x000fe200078e02ff */
[----:B------:R-:W-:Y:S02]  /*0600*/  ISETP.GE.AND P0, PT, R9, R126, PT ;  /* 0x0000007e0900720c */ /* 0x000fe40003f06270 */
[----:B------:R-:W-:Y:S01]  /*0610*/  IADD3 R2, R4, 0x40, RZ ;  /* 0x0000004004027810 */ /* 0x000fe20007ffe0ff */
[C---:B------:R-:W-:Y:S02]  /*0620*/  IMAD R3, R114.reuse, c[0x0][0x1f4], R3 ;  /* 0x00007d0072037a24 */ /* 0x040fe400078e0203 */
[----:B------:R-:W-:Y:S01]  /*0630*/  IMAD.WIDE.U32 R114, R114, c[0x0][0x1f0], R6 ;  /* 0x00007c0072727a25 */ /* 0x000fe200078e0006 */
[----:B------:R-:W-:Y:S02]  /*0640*/  SHF.R.S32.HI R7, RZ, 0x1f, R9 ;  /* 0x0000001fff077819 */ /* 0x000fe40000011409 */
[----:B------:R-:W-:-:S02]  /*0650*/  IADD3 R6, R4, 0x20, RZ ;  /* 0x0000002004067810 */ /* 0x000fc40007ffe0ff */
[----:B------:R-:W-:-:S03]  /*0660*/  IADD3 R13, R115, R3, RZ ;  /* 0x00000003730d7210 */ /* 0x000fc60007ffe0ff */
        /* <DEDUP_REMOVED lines=14> */
.L_x_4286:
[----:B------:R-:W-:Y:S05]  /*0750*/  BSYNC B0 ;  /* 0x0000000000007941 */ /* 0x000fea0003800000 */
.L_x_4285:
        /* <DEDUP_REMOVED lines=19> */
.L_x_4288:
[----:B------:R-:W-:Y:S05]  /*0890*/  BSYNC B0 ;  /* 0x0000000000007941 */ /* 0x000fea0003800000 */
.L_x_4287:
[----:B------:R-:W-:-:S04]  /*08a0*/  ISETP.NE.AND P2, PT, R62, RZ, PT ;  /* 0x000000ff3e00720c */ /* 0x000fc80003f45270 */
        /* <DEDUP_REMOVED lines=12> */
.L_x_4284:
[----:B-1----:R-:W-:Y:S02]  /*0970*/  ISETP.NE.U32.AND P1, PT, RZ, c[0x0][0x2c0], PT ;  /* 0x0000b000ff007a0c */ /* 0x002fe40003f25070 */
[----:B------:R-:W-:Y:S02]  /*0980*/  ISETP.NE.U32.AND P0, PT, RZ, c[0x0][0x2b8], PT ;  /* 0x0000ae00ff007a0c */ /* 0x000fe40003f05070 */
[----:B------:R-:W-:Y:S02]  /*0990*/  ISETP.NE.AND.EX P1, PT, RZ, c[0x0][0x2c4], PT, P1 ;  /* 0x0000b100ff007a0c */ /* 0x000fe40003f25310 */
[----:B------:R-:W-:-:S11]  /*09a0*/  ISETP.NE.AND.EX P0, PT, RZ, c[0x0][0x2bc], PT, P0 ;  /* 0x0000af00ff007a0c */ /* 0x000fd60003f05300 */
[----:B------:R-:W-:Y:S02]  /*09b0*/  @P1 IMAD R6, R2, c[0x0][0x2c8], RZ ;  /* 0x0000b20002061a24 */ /* 0x000fe400078e02ff */
[----:B------:R-:W-:-:S04]  /*09c0*/  @P0 IMAD.WIDE R8, R4, R3, c[0x0][0x2b8] ;  /* 0x0000ae0004080625 */ /* 0x000fc800078e0203 */
[C---:B------:R-:W-:Y:S01]  /*09d0*/  @P1 IMAD.WIDE.U32 R4, R7.reuse, c[0x0][0x2c8], RZ ;  /* 0x0000b20007041a25 */ /* 0x040fe200078e00ff */
[----:B------:R-:W-:Y:S01]  /*09e0*/  CS2R R128, SRZ ;  /* 0x0000000000807805 */ /* 0x000fe2000001ff00 */
[----:B------:R1:W5:Y:S01]  /*09f0*/  @P0 LDG.E R11, [R8.64] ;  /* 0x00000006080b0981 */ /* 0x000362000c1e1900 */
[----:B------:R-:W-:Y:S01]  /*0a00*/  PLOP3.LUT P3, PT, PT, PT, PT, 0x8, 0x0 ;  /* 0x000000000000781c */ /* 0x000fe20003f6e170 */
        /* <DEDUP_REMOVED lines=39> */
[----:B-----5:R-:W1:Y:S02]  /*0c80*/  F2I.FTZ.U32.TRUNC.NTZ R11, R10 ;  /* 0x0000000a000b7305 */ /* 0x020e64000021f000 */
[----:B-1----:R-:W-:Y:S01]  /*0c90*/  IMAD.MOV R6, RZ, RZ, -R11 ;  /* 0x000000ffff067224 */ /* 0x002fe200078e0a0b */
        /* <DEDUP_REMOVED lines=8> */
[----:B------:R-:W-:-:S13]  /*0d20*/  ISETP.GT.U32.AND P0, PT, R4, R9, PT ;  /* 0x000000090400720c */ /* 0x000fda0003f04070 */
[-C--:B------:R-:W-:Y:S02]  /*0d30*/  @!P0 IADD3 R9, R9, -R4.reuse, RZ ;  /* 0x8000000409098210 */ /* 0x080fe40007ffe0ff */
[----:B------:R-:W-:Y:S02]  /*0d40*/  @!P0 IADD3 R8, R8, 0x1, RZ ;  /* 0x0000000108088810 */ /* 0x000fe40007ffe0ff */
[----:B------:R-:W-:Y:S01]  /*0d50*/  ISETP.GE.U32.AND P1, PT, R9, R4, PT ;  /* 0x000000040900720c */ /* 0x000fe20003f26070 */
[----:B------:R-:W-:Y:S01]  /*0d60*/  IMAD.MOV R4, RZ, RZ, -R5 ;  /* 0x000000ffff047224 */ /* 0x000fe200078e0a05 */
[----:B------:R-:W-:-:S03]  /*0d70*/  ISETP.GE.AND P0, PT, R6, RZ, PT ;  /* 0x000000ff0600720c */ /* 0x000fc60003f06270 */
[----:B------:R-:W-:-:S05]  /*0d80*/  IMAD R9, R4, c[0x0][0x2d0], R3 ;  /* 0x0000b40004097a24 */ /* 0x000fca00078e0203 */
[----:B------:R-:W-:-:S03]  /*0d90*/  SHF.R.S32.HI R5, RZ, 0x1f, R9 ;  /* 0x0000001fff057819 */ /* 0x000fc60000011409 */
[----:B------:R-:W-:Y:S02]  /*0da0*/  @P1 IADD3 R8, R8, 0x1, RZ ;  /* 0x0000000108081810 */ /* 0x000fe40007ffe0ff */
[----:B------:R-:W-:Y:S01]  /*0db0*/  ISETP.NE.AND P1, PT, RZ, c[0x0][0x1c8], PT ;  /* 0x00007200ff007a0c */ /* 0x000fe20003f25270 */
[----:B------:R-:W-:Y:S01]  /*0dc0*/  IMAD R4, R5, c[0x0][0x198], RZ ;  /* 0x0000660005047a24 */ /* 0x000fe200078e02ff */
[----:B------:R-:W-:-:S03]  /*0dd0*/  @!P0 IADD3 R8, -R8, RZ, RZ ;  /* 0x000000ff08088210 */ /* 0x000fc60007ffe1ff */
        /* <DEDUP_REMOVED lines=10> */
[----:B------:R-:W-:Y:S01]  /*0e80*/  IMAD R19, R0, c[0x0][0x18c], R19 ;  /* 0x0000630000137a24 */ /* 0x000fe200078e0213 */
[----:B------:R-:W-:Y:S01]  /*0e90*/  MOV R18, R14 ;  /* 0x0000000e00127202 */ /* 0x000fe20000000f00 */
[----:B------:R-:W-:-:S04]  /*0ea0*/  IMAD.WIDE.U32 R10, R9, c[0x0][0x198], R12 ;  /* 0x00006600090a7a25 */ /* 0x000fc800078e000c */
[----:B------:R-:W-:Y:S01]  /*0eb0*/  IMAD.MOV.U32 R12, RZ, RZ, R10 ;  /* 0x000000ffff0c7224 */ /* 0x000fe200078e000a */
[----:B------:R-:W-:Y:S01]  /*0ec0*/  IADD3 R13, R11, R4, RZ ;  /* 0x000000040b0d7210 */ /* 0x000fe20007ffe0ff */
[----:B------:R-:W-:Y:S02]  /*0ed0*/  IMAD R11, R6, c[0x0][0x1b0], RZ ;  /* 0x00006c00060b7a24 */ /* 0x000fe400078e02ff */
[----:B------:R-:W-:Y:S02]  /*0ee0*/  IMAD.IADD R19, R15, 0x1, R19 ;  /* 0x000000010f137824 */ /* 0x000fe400078e0213 */
[C---:B------:R-:W-:Y:S02]  /*0ef0*/  IMAD R11, R8.reuse, c[0x0][0x1b4], R11 ;  /* 0x00006d00080b7a24 */ /* 0x040fe400078e020b */
[----:B------:R-:W-:-:S05]  /*0f00*/  IMAD.WIDE.U32 R110, R8, c[0x0][0x1b0], R12 ;  /* 0x00006c00086e7a25 */ /* 0x000fca00078e000c */
[----:B------:R-:W-:Y:S01]  /*0f10*/  IADD3 R13, R111, R11, RZ ;  /* 0x0000000b6f0d7210 */ /* 0x000fe20007ffe0ff */
[----:B------:R-:W-:Y:S05]  /*0f20*/  BRA `(.L_x_4290) ;  /* 0x0000046000007947 */ /* 0x000fea0003800000 */
.L_x_4289:
        /* <DEDUP_REMOVED lines=17> */
.L_x_4291:
[----:B------:R-:W-:Y:S02]  /*1040*/  IABS R5, c[0x0][0x1c8] ;  /* 0x0000720000057a13 */ /* 0x000fe40000000000 */
[----:B------:R-:W-:Y:S02]  /*1050*/  @P4 IADD3 R19, R0, R19, RZ ;  /* 0x0000001300134210 */ /* 0x000fe40007ffe0ff */
[----:B------:R-:W1:Y:S03]  /*1060*/  I2F.RP R10, R5 ;  /* 0x00000005000a7306 */ /* 0x000e660000209400 */
[----:B------:R-:W-:-:S04]  /*1070*/  @P4 IMAD.WIDE.U32 R14, R19, c[0x0][0x1a0], RZ ;  /* 0x00006800130e4a25 */ /* 0x000fc800078e00ff */
[----:B------:R-:W-:Y:S02]  /*1080*/  @P4 IMAD R19, R19, c[0x0][0x1a4], R15 ;  /* 0x0000690013134a24 */ /* 0x000fe400078e020f */
[----:B------:R-:W-:Y:S01]  /*1090*/  @P4 IMAD.MOV.U32 R18, RZ, RZ, R14 ;  /* 0x000000ffff124224 */ /* 0x000fe200078e000e */
[----:B-1----:R-:W1:Y:S02]  /*10a0*/  MUFU.RCP R12, R10 ;  /* 0x0000000a000c7308 */ /* 0x002e640000001000 */
[----:B-1----:R-:W-:-:S06]  /*10b0*/  IADD3 R12, R12, 0xffffffe, RZ ;  /* 0x0ffffffe0c0c7810 */ /* 0x002fcc0007ffe0ff */
[----:B------:R-:W1:Y:S02]  /*10c0*/  F2I.FTZ.U32.TRUNC.NTZ R13, R12 ;  /* 0x0000000c000d7305 */ /* 0x000e64000021f000 */
[----:B-1----:R-:W-:Y:S01]  /*10d0*/  IMAD.MOV R3, RZ, RZ, -R13 ;  /* 0x000000ffff037224 */ /* 0x002fe200078e0a0d */
[----:B------:R-:W-:-:S03]  /*10e0*/  MOV R12, RZ ;  /* 0x000000ff000c7202 */ /* 0x000fc60000000f00 */
[----:B------:R-:W-:Y:S01]  /*10f0*/  IMAD R4, R3, R5, RZ ;  /* 0x0000000503047224 */ /* 0x000fe200078e02ff */
[----:B------:R-:W-:-:S03]  /*1100*/  IABS R3, R114 ;  /* 0x0000007200037213 */ /* 0x000fc60000000000 */
[----:B------:R-:W-:Y:S01]  /*1110*/  IMAD.HI.U32 R4, R13, R4, R12 ;  /* 0x000000040d047227 */ /* 0x000fe200078e000c */
[----:B------:R-:W-:-:S03]  /*1120*/  MOV R12, R6 ;  /* 0x00000006000c7202 */ /* 0x000fc60000000f00 */
[----:B------:R-:W-:Y:S02]  /*1130*/  IMAD.MOV.U32 R13, RZ, RZ, R9 ;  /* 0x000000ffff0d7224 */ /* 0x000fe400078e0009 */
[----:B------:R-:W-:-:S04]  /*1140*/  IMAD.HI.U32 R8, R4, R3, RZ ;  /* 0x0000000304087227 */ /* 0x000fc800078e00ff */
[----:B------:R-:W-:-:S04]  /*1150*/  IMAD.MOV R4, RZ, RZ, -R8 ;  /* 0x000000ffff047224 */ /* 0x000fc800078e0a08 */
[----:B------:R-:W-:Y:S01]  /*1160*/  IMAD R4, R5, R4, R3 ;  /* 0x0000000405047224 */ /* 0x000fe200078e0203 */
[----:B------:R-:W-:-:S04]  /*1170*/  LOP3.LUT R3, R114, c[0x0][0x1c8], RZ, 0x3c, !PT ;  /* 0x0000720072037a12 */ /* 0x000fc800078e3cff */
[----:B------:R-:W-:Y:S02]  /*1180*/  ISETP.GT.U32.AND P0, PT, R5, R4, PT ;  /* 0x000000040500720c */ /* 0x000fe40003f04070 */
[----:B------:R-:W-:Y:S02]  /*1190*/  ISETP.GE.AND P1, PT, R3, RZ, PT ;  /* 0x000000ff0300720c */ /* 0x000fe40003f26270 */
[----:B------:R-:W-:-:S05]  /*11a0*/  LEA R3, R87, 0xffffffc0, 0x6 ;  /* 0xffffffc057037811 */ /* 0x000fca00078e30ff */
[----:B------:R-:W-:-:S04]  /*11b0*/  IMAD.WIDE.U32 R12, R3, c[0x0][0x198], R12 ;  /* 0x00006600030c7a25 */ /* 0x000fc800078e000c */
[-C--:B------:R-:W-:Y:S01]  /*11c0*/  @!P0 IADD3 R4, R4, -R5.reuse, RZ ;  /* 0x8000000504048210 */ /* 0x080fe20007ffe0ff */
[--C-:B------:R-:W-:Y:S01]  /*11d0*/  IMAD.MOV.U32 R9, RZ, RZ, R3.reuse ;  /* 0x000000ffff097224 */ /* 0x100fe200078e0003 */
[----:B------:R-:W-:Y:S02]  /*11e0*/  @!P0 IADD3 R8, R8, 0x1, RZ ;  /* 0x0000000108088810 */ /* 0x000fe40007ffe0ff */
[----:B------:R-:W-:Y:S02]  /*11f0*/  ISETP.GE.U32.AND P2, PT, R4, R5, PT ;  /* 0x000000050400720c */ /* 0x000fe40003f46070 */
[----:B------:R-:W-:Y:S02]  /*1200*/  ISETP.NE.AND P0, PT, RZ, c[0x0][0x1c8], PT ;  /* 0x00007200ff007a0c */ /* 0x000fe40003f05270 */
[----:B------:R-:W-:Y:S02]  /*1210*/  SHF.R.S32.HI R5, RZ, 0x1f, R3 ;  /* 0x0000001fff057819 */ /* 0x000fe40000011403 */
[----:B------:R-:W-:-:S03]  /*1220*/  MOV R110, R12 ;  /* 0x0000000c006e7202 */ /* 0x000fc60000000f00 */
        /* <DEDUP_REMOVED lines=22> */
.L_x_4290:
[----:B------:R1:W5:Y:S01]  /*1390*/  @P5 LDG.E R118, [R116.64] ;  /* 0x0000000674765981 */ /* 0x000362000c1e1900 */
[----:B------:R-:W-:Y:S01]  /*13a0*/  ISETP.NE.AND P0, PT, R127, -0x1, PT ;  /* 0xffffffff7f00780c */ /* 0x000fe20003f05270 */
[----:B------:R-:W-:Y:S01]  /*13b0*/  IMAD.MOV.U32 R4, RZ, RZ, 0x2 ;  /* 0x00000002ff047424 */ /* 0x000fe200078e00ff */
[----:B------:R-:W-:Y:S01]  /*13c0*/  SHF.R.S32.HI R67, RZ, 0x1f, R62 ;  /* 0x0000001fff437819 */ /* 0x000fe2000001143e */
[----:B------:R-:W-:Y:S02]  /*13d0*/  IMAD.MOV.U32 R81, RZ, RZ, c[0x0][0x230] ;  /* 0x00008c00ff517624 */ /* 0x000fe400078e00ff */
[----:B------:R-:W-:Y:S01]  /*13e0*/  IMAD.MOV.U32 R16, RZ, RZ, RZ ;  /* 0x000000ffff107224 */ /* 0x000fe200078e00ff */
[CC--:B------:R-:W-:Y:S01]  /*13f0*/  LEA.HI R63, R67.reuse, R62.reuse, RZ, 0x5 ;  /* 0x0000003e433f7211 */ /* 0x0c0fe200078f28ff */
[----:B------:R-:W-:Y:S01]  /*1400*/  IMAD.MOV.U32 R17, RZ, RZ, c[0x0][0x230] ;  /* 0x00008c00ff117624 */ /* 0x000fe200078e00ff */
[----:B------:R-:W-:Y:S01]  /*1410*/  LEA.HI R70, R67, R62, RZ, 0x3 ;  /* 0x0000003e43467211 */ /* 0x000fe200078f18ff */
[----:B------:R-:W-:Y:S01]  /*1420*/  IMAD.MOV.U32 R61, RZ, RZ, c[0x0][0x1a0] ;  /* 0x00006800ff3d7624 */ /* 0x000fe200078e00ff */
[----:B------:R-:W-:Y:S01]  /*1430*/  SHF.R.S32.HI R68, RZ, 0x5, R63 ;  /* 0x00000005ff447819 */ /* 0x000fe2000001143f */
[----:B------:R-:W-:Y:S01]  /*1440*/  IMAD.HI.U32 R81, R4, R81, R16 ;  /* 0x0000005104517227 */ /* 0x000fe200078e0010 */
[----:B------:R-:W-:-:S02]  /*1450*/  SHF.R.S32.HI R69, RZ, 0x3, R70 ;  /* 0x00000003ff457819 */ /* 0x000fc40000011446 */
[----:B------:R-:W-:Y:S01]  /*1460*/  LOP3.LUT R63, R63, 0xffffffe0, RZ, 0xc0, !PT ;  /* 0xffffffe03f3f7812 */ /* 0x000fe200078ec0ff */
[----:B------:R-:W-:Y:S01]  /*1470*/  @!P0 IMAD R0, R2, c[0x0][0x178], RZ ;  /* 0x00005e0002008a24 */ /* 0x000fe200078e02ff */
[----:B------:R-:W-:Y:S01]  /*1480*/  SHF.R.S32.HI R77, RZ, 0x1, R81 ;  /* 0x00000001ff4d7819 */ /* 0x000fe20000011451 */
[----:B------:R-:W-:-:S03]  /*1490*/  @P0 IMAD.WIDE.U32 R22, R127, c[0x0][0x190], RZ ;  /* 0x000064007f160a25 */ /* 0x000fc600078e00ff */
[----:B------:R-:W-:Y:S01]  /*14a0*/  SHF.L.U32 R80, R77, 0x5, RZ ;  /* 0x000000054d507819 */ /* 0x000fe200000006ff */
[----:B-----5:R-:W-:-:S04]  /*14b0*/  @!P0 IMAD.WIDE.U32 R10, R7, c[0x0][0x178], RZ ;  /* 0x00005e00070a8a25 */ /* 0x020fc800078e00ff */
[----:B------:R-:W-:Y:S02]  /*14c0*/  @!P0 IMAD R0, R7, c[0x0][0x17c], R0 ;  /* 0x00005f0007008a24 */ /* 0x000fe400078e0200 */
[----:B------:R-:W-:Y:S02]  /*14d0*/  @P0 IMAD R15, R127, c[0x0][0x194], R23 ;  /* 0x000065007f0f0a24 */ /* 0x000fe400078e0217 */
[----:B------:R-:W-:Y:S01]  /*14e0*/  @!P0 IMAD.IADD R15, R11, 0x1, R0 ;  /* 0x000000010b0f8824 */ /* 0x000fe200078e0200 */
[CC--:B------:R-:W-:Y:S01]  /*14f0*/  LEA.HI R11, R67.reuse, R62.reuse, RZ, 0x2 ;  /* 0x0000003e430b7211 */ /* 0x0c0fe200078f10ff */
[----:B------:R-:W-:Y:S01]  /*1500*/  @!P0 IMAD.MOV.U32 R22, RZ, RZ, R10 ;  /* 0x000000ffff168224 */ /* 0x000fe200078e000a */
[----:B------:R-:W-:Y:S01]  /*1510*/  LEA.HI R67, R67, R62, RZ, 0x4 ;  /* 0x0000003e43437211 */ /* 0x000fe200078f20ff */
[----:B------:R-:W-:Y:S01]  /*1520*/  IMAD.SHL.U32 R17, R69, 0x40, RZ ;  /* 0x0000004045117824 */ /* 0x000fe200078e00ff */
[----:B------:R-:W-:Y:S01]  /*1530*/  SHF.R.S32.HI R112, RZ, 0x2, R11 ;  /* 0x00000002ff707819 */ /* 0x000fe2000001140b */
[----:B------:R-:W-:Y:S01]  /*1540*/  IMAD.MOV.U32 R49, RZ, RZ, 0x10 ;  /* 0x00000010ff317424 */ /* 0x000fe200078e00ff */
[C---:B------:R-:W-:Y:S01]  /*1550*/  LOP3.LUT R21, R11.reuse, 0xfffffffc, RZ, 0xc0, !PT ;  /* 0xfffffffc0b157812 */ /* 0x040fe200078ec0ff */
[----:B------:R-:W-:Y:S01]  /*1560*/  IMAD.IADD R63, R62, 0x1, -R63 ;  /* 0x000000013e3f7824 */ /* 0x000fe200078e0a3f */
[----:B------:R-:W-:-:S02]  /*1570*/  LEA.HI R11, R11, R112, RZ, 0x1 ;  /* 0x000000700b0b7211 */ /* 0x000fc400078f08ff */
[----:B------:R-:W-:Y:S02]  /*1580*/  IADD3 R78, -R21, R62, RZ ;  /* 0x0000003e154e7210 */ /* 0x000fe40007ffe1ff */
[----:B------:R-:W-:Y:S02]  /*1590*/  LOP3.LUT R11, R11, 0x7fffffe, RZ, 0xc0, !PT ;  /* 0x07fffffe0b0b7812 */ /* 0x000fe400078ec0ff */
[--C-:B------:R-:W-:Y:S01]  /*15a0*/  SHF.R.S32.HI R113, RZ, 0x1f, R112.reuse ;  /* 0x0000001fff717819 */ /* 0x100fe20000011470 */
[----:B------:R-:W-:Y:S01]  /*15b0*/  IMAD.SHL.U32 R10, R78, 0x8, RZ ;  /* 0x000000084e0a7824 */ /* 0x000fe200078e00ff */
[----:B------:R-:W-:Y:S01]  /*15c0*/  LOP3.LUT R17, R17, 0xc0, RZ, 0xc0, !PT ;  /* 0x000000c011117812 */ /* 0x000fe200078ec0ff */
[----:B------:R-:W-:Y:S01]  /*15d0*/  IMAD.IADD R11, R112, 0x1, -R11 ;  /* 0x00000001700b7824 */ /* 0x000fe200078e0a0b */
[----:B------:R-:W-:Y:S01]  /*15e0*/  LOP3.LUT R21, R67, 0xfffffff0, RZ, 0xc0, !PT ;  /* 0xfffffff043157812 */ /* 0x000fe200078ec0ff */
[----:B------:R-:W-:Y:S01]  /*15f0*/  IMAD.WIDE R24, R25, 0x40, R112 ;  /* 0x0000004019187825 */ /* 0x000fe200078e0270 */
[----:B------:R-:W-:-:S02]  /*1600*/  IADD3 R22, P0, R10, R22, RZ ;  /* 0x000000160a167210 */ /* 0x000fc40007f1e0ff */
[----:B------:R-:W-:Y:S01]  /*1610*/  IADD3 R85, R10, 0x20, RZ ;  /* 0x000000200a557810 */ /* 0x000fe20007ffe0ff */
[----:B------:R-:W-:Y:S01]  /*1620*/  IMAD R108, R68, 0x8, R11 ;  /* 0x00000008446c7824 */ /* 0x000fe200078e020b */
[--C-:B------:R-:W-:Y:S01]  /*1630*/  SHF.R.S32.HI R11, RZ, 0x1f, R10.reuse ;  /* 0x0000001fff0b7819 */ /* 0x100fe2000001140a */
[----:B------:R-:W-:Y:S01]  /*1640*/  IMAD.IADD R66, R62, 0x1, -R21 ;  /* 0x000000013e427824 */ /* 0x000fe200078e0a15 */
[----:B------:R-:W-:Y:S01]  /*1650*/  LOP3.LUT R0, R17, 0x18, R10, 0xf8, !PT ;  /* 0x0000001811007812 */ /* 0x000fe200078ef80a */
[----:B------:R-:W-:Y:S01]  /*1660*/  IMAD.SHL.U32 R78, R78, 0x4, RZ ;  /* 0x000000044e4e7824 */ /* 0x000fe200078e00ff */
[----:B------:R-:W-:Y:S01]  /*1670*/  IADD3.X R23, R11, R15, RZ, P0, !PT ;  /* 0x0000000f0b177210 */ /* 0x000fe200007fe4ff */
[----:B------:R-:W-:Y:S01]  /*1680*/  IMAD R15, R6, c[0x0][0x1b8], RZ ;  /* 0x00006e00060f7a24 */ /* 0x000fe200078e02ff */
[----:B------:R-:W-:Y:S01]  /*1690*/  ISETP.GE.AND P0, PT, R85, c[0x0][0x220], PT ;  /* 0x0000880055007a0c */ /* 0x000fe20003f06270 */
[----:B------:R-:W-:Y:S01]  /*16a0*/  IMAD R79, R112, R77, R78 ;  /* 0x0000004d704f7224 */ /* 0x000fe200078e024e */
[----:B------:R-:W-:Y:S01]  /*16b0*/  SHF.R.U32.HI R17, RZ, 0x3, R17 ;  /* 0x00000003ff117819 */ /* 0x000fe20000011611 */
[----:B------:R-:W-:Y:S01]  /*16c0*/  IMAD R15, R8, c[0x0][0x1bc], R15 ;  /* 0x00006f00080f7a24 */ /* 0x000fe200078e020f */
[----:B------:R-:W-:Y:S01]  /*16d0*/  SEL R4, RZ, 0xffffffff, P0 ;  /* 0xffffffffff047807 */ /* 0x000fe20000000000 */
[----:B------:R-:W-:Y:S01]  /*16e0*/  IMAD.WIDE.U32 R22, R24, c[0x0][0x190], R22 ;  /* 0x0000640018167a25 */ /* 0x000fe200078e0016 */
[----:B------:R-:W-:-:S02]  /*16f0*/  IADD3 R18, P0, R10, R18, RZ ;  /* 0x000000120a127210 */ /* 0x000fc40007f1e0ff */
[----:B------:R-:W-:Y:S01]  /*1700*/  LOP3.LUT R17, R0, R17, RZ, 0x3c, !PT ;  /* 0x0000001100117212 */ /* 0x000fe200078e3cff */
[----:B------:R-:W-:Y:S01]  /*1710*/  IMAD R0, R25, c[0x0][0x190], RZ ;  /* 0x0000640019007a24 */ /* 0x000fe200078e02ff */
[----:B------:R-:W-:Y:S01]  /*1720*/  ISETP.GE.AND P1, PT, R10, c[0x0][0x220], PT ;  /* 0x000088000a007a0c */ /* 0x000fe20003f26270 */
[----:B------:R-:W-:Y:S01]  /*1730*/  IMAD.X R19, R11, 0x1, R19, P0 ;  /* 0x000000010b137824 */ /* 0x000fe200000e0613 */
[----:B------:R-:W-:Y:S01]  /*1740*/  IADD3 R90, P0, R112, R9, RZ ;  /* 0x00000009705a7210 */ /* 0x000fe20007f1e0ff */
[----:B------:R-:W-:Y:S01]  /*1750*/  IMAD.U32 R108, R108, 0x20, R17 ;  /* 0x000000206c6c7824 */ /* 0x000fe200078e0011 */
[----:B------:R-:W-:Y:S01]  /*1760*/  IADD3 R84, R10, 0x40, RZ ;  /* 0x000000400a547810 */ /* 0x000fe20007ffe0ff */
[----:B------:R-:W-:Y:S01]  /*1770*/  IMAD.WIDE.U32 R18, R8, c[0x0][0x1b8], R18 ;  /* 0x00006e0008127a25 */ /* 0x000fe200078e0012 */
[----:B------:R-:W-:Y:S02]  /*1780*/  IADD3.X R5, R113, R5, RZ, P0, !PT ;  /* 0x0000000571057210 */ /* 0x000fe400007fe4ff */
[----:B------:R-:W-:Y:S01]  /*1790*/  LEA.HI R65, R66, R66, RZ, 0x1 ;  /* 0x0000004242417211 */ /* 0x000fe200078f08ff */
[----:B------:R-:W-:Y:S01]  /*17a0*/  IMAD.IADD R15, R19, 0x1, R15 ;  /* 0x00000001130f7824 */ /* 0x000fe200078e020f */
[----:B------:R-:W-:Y:S01]  /*17b0*/  SEL R17, RZ, 0x1, P1 ;  /* 0x00000001ff117807 */ /* 0x000fe20000800000 */
[----:B------:R-:W-:Y:S01]  /*17c0*/  IMAD R5, R5, c[0x0][0x1a0], RZ ;  /* 0x0000680005057a24 */ /* 0x000fe200078e02ff */
[----:B------:R-:W-:Y:S01]  /*17d0*/  ISETP.GE.AND P1, PT, R84, c[0x0][0x220], PT ;  /* 0x0000880054007a0c */ /* 0x000fe20003f26270 */
[----:B------:R-:W-:Y:S01]  /*17e0*/  IMAD.MOV.U32 R14, RZ, RZ, R18 ;  /* 0x000000ffff0e7224 */ /* 0x000fe200078e0012 */
[----:B------:R-:W-:Y:S01]  /*17f0*/  SHF.R.S32.HI R21, RZ, 0x1, R65 ;  /* 0x00000001ff157819 */ /* 0x000fe20000011441 */
[C---:B------:R-:W-:Y:S01]  /*1800*/  IMAD R5, R90.reuse, c[0x0][0x1a4], R5 ;  /* 0x000069005a057a24 */ /* 0x040fe200078e0205 */
[----:B------:R-:W-:Y:S01]  /*1810*/  SHF.R.S32.HI R64, RZ, 0x1f, R65 ;  /* 0x0000001fff407819 */ /* 0x000fe20000011441 */
[----:B------:R-:W-:Y:S01]  /*1820*/  IMAD.WIDE.U32 R90, R90, c[0x0][0x1a0], R14 ;  /* 0x000068005a5a7a25 */ /* 0x000fe200078e000e */
[----:B------:R-:W-:-:S02]  /*1830*/  SHF.R.S32.HI R15, RZ, 0x1f, R74 ;  /* 0x0000001fff0f7819 */ /* 0x000fc4000001144a */
[----:B------:R-:W-:Y:S01]  /*1840*/  IADD3 R110, P0, R10, R110, RZ ;  /* 0x0000006e0a6e7210 */ /* 0x000fe20007f1e0ff */
[----:B------:R-:W-:Y:S01]  /*1850*/  IMAD R0, R24, c[0x0][0x194], R0 ;  /* 0x0000650018007a24 */ /* 0x000fe200078e0200 */
[----:B------:R-:W-:Y:S01]  /*1860*/  LEA.HI R88, R15, R74, RZ, 0x6 ;  /* 0x0000004a0f587211 */ /* 0x000fe200078f30ff */
[----:B------:R-:W-:Y:S01]  /*1870*/  IMAD.SHL.U32 R4, R4, 0x2, RZ ;  /* 0x0000000204047824 */ /* 0x000fe200078e00ff */
[----:B------:R-:W-:Y:S01]  /*1880*/  SEL R9, RZ, 0x4, P1 ;  /* 0x00000004ff097807 */ /* 0x000fe20000800000 */
[----:B------:R-:W-:Y:S01]  /*1890*/  IMAD.IADD R23, R23, 0x1, R0 ;  /* 0x0000000117177824 */ /* 0x000fe200078e0200 */
[----:B------:R-:W-:Y:S01]  /*18a0*/  SHF.R.S32.HI R88, RZ, 0x6, R88 ;  /* 0x00000006ff587819 */ /* 0x000fe20000011458 */
[----:B------:R-:W-:Y:S01]  /*18b0*/  IMAD.X R111, R11, 0x1, R13, P0 ;  /* 0x000000010b6f7824 */ /* 0x000fe200000e060d */
[----:B------:R-:W-:Y:S01]  /*18c0*/  SHF.R.S32.HI R0, RZ, 0x1f, R114 ;  /* 0x0000001fff007819 */ /* 0x000fe20000011472 */
[----:B------:R-:W-:Y:S01]  /*18d0*/  IMAD.IADD R78, R78, 0x1, R79 ;  /* 0x000000014e4e7824 */ /* 0x000fe200078e024f */
[----:B------:R-:W-:Y:S01]  /*18e0*/  LOP3.LUT R4, R4, 0x2, R17, 0xe2, !PT ;  /* 0x0000000204047812 */ /* 0x000fe200078ee211 */
[----:B------:R-:W-:Y:S01]  /*18f0*/  IMAD.WIDE.U32 R110, R112, c[0x0][0x198], R110 ;  /* 0x00006600706e7a25 */ /* 0x000fe200078e006e */
[----:B------:R-:W-:-:S02]  /*1900*/  IMNMX R88, RZ, R88, !PT ;  /* 0x00000058ff587217 */ /* 0x000fc40007800200 */
[----:B------:R-:W-:Y:S01]  /*1910*/  LEA.HI R64, R64, R21, RZ, 0x2 ;  /* 0x0000001540407211 */ /* 0x000fe200078f10ff */
[----:B------:R-:W-:Y:S01]  /*1920*/  IMAD R73, R0, c[0x0][0x1a8], RZ ;  /* 0x00006a0000497a24 */ /* 0x000fe200078e02ff */
[----:B------:R-:W-:Y:S01]  /*1930*/  LOP3.LUT R72, R4, R9, RZ, 0xfc, !PT ;  /* 0x0000000904487212 */ /* 0x000fe200078efcff */
[----:B------:R-:W-:Y:S01]  /*1940*/  IMAD.MOV.U32 R9, RZ, RZ, c[0x0][0x198] ;  /* 0x00006600ff097624 */ /* 0x000fe200078e00ff */
[----:B------:R-:W-:Y:S01]  /*1950*/  ISETP.GT.AND P0, PT, R87, R88, PT ;  /* 0x000000585700720c */ /* 0x000fe20003f04270 */
[----:B------:R-:W-:Y:S01]  /*1960*/  IMAD.MOV.U32 R0, RZ, RZ, 0x5 ;  /* 0x00000005ff007424 */ /* 0x000fe200078e00ff */
[----:B------:R-:W-:Y:S01]  /*1970*/  LOP3.LUT R64, R64, 0xfffffffc, RZ, 0xc0, !PT ;  /* 0xfffffffc40407812 */ /* 0x000fe200078ec0ff */
[C---:B------:R-:W-:Y:S01]  /*1980*/  IMAD R73, R114.reuse, c[0x0][0x1ac], R73 ;  /* 0x00006b0072497a24 */ /* 0x040fe200078e0249 */
[C---:B------:R-:W-:Y:S01]  /*1990*/  SHF.L.U32 R57, R9.reuse, 0x5, RZ ;  /* 0x0000000509397819 */ /* 0x040fe200000006ff */
[----:B------:R-:W-:Y:S01]  /*19a0*/  IMAD.WIDE.U32 R114, R114, c[0x0][0x1a8], R22 ;  /* 0x00006a0072727a25 */ /* 0x000fe200078e0016 */
[----:B------:R-:W-:-:S02]  /*19b0*/  SHF.L.U64.HI R58, R9, R0, c[0x0][0x19c] ;  /* 0x00006700093a7619 */ /* 0x000fc40000010200 */
[----:B------:R-:W-:Y:S01]  /*19c0*/  SHF.L.U64.HI R60, R61, R0, c[0x0][0x1a4] ;  /* 0x000069003d3c7619 */ /* 0x000fe20000010200 */
[----:B------:R-:W-:Y:S01]  /*19d0*/  IMAD.IADD R64, R21, 0x1, -R64 ;  /* 0x0000000115407824 */ /* 0x000fe200078e0a40 */
[----:B------:R-:W-:Y:S01]  /*19e0*/  SHF.R.S32.HI R76, RZ, 0x1f, R79 ;  /* 0x0000001fff4c7819 */ /* 0x000fe2000001144f */
[----:B------:R-:W-:Y:S01]  /*19f0*/  IMAD R9, R113, c[0x0][0x198], RZ ;  /* 0x0000660071097a24 */ /* 0x000fe200078e02ff */
[----:B------:R-:W-:Y:S01]  /*1a00*/  SHF.R.S32.HI R75, RZ, 0x1f, R78 ;  /* 0x0000001fff4b7819 */ /* 0x000fe2000001144e */
[----:B------:R-:W-:Y:S01]  /*1a10*/  IMAD.SHL.U32 R61, R61, 0x20, RZ ;  /* 0x000000203d3d7824 */ /* 0x000fe200078e00ff */
[----:B------:R-:W-:Y:S01]  /*1a20*/  LOP3.LUT P1, RZ, R64, 0x2, RZ, 0xc0, !PT ;  /* 0x0000000240ff7812 */ /* 0x000fe2000782c0ff */
[----:B------:R-:W-:Y:S02]  /*1a30*/  IMAD R9, R112, c[0x0][0x19c], R9 ;  /* 0x0000670070097a24 */ /* 0x000fe400078e0209 */
[----:B------:R-:W-:Y:S01]  /*1a40*/  IMAD.IADD R86, R91, 0x1, R5 ;  /* 0x000000015b567824 */ /* 0x000fe200078e0205 */
[----:B------:R-:W-:Y:S01]  /*1a50*/  SEL R49, R49, 0xfffffff0, !P1 ;  /* 0xfffffff031317807 */ /* 0x000fe20004800000 */
[----:B------:R-:W-:-:S02]  /*1a60*/  IMAD.IADD R56, R111, 0x1, R9 ;  /* 0x000000016f387824 */ /* 0x000fc400078e0209 */
[----:B------:R-:W-:Y:S02]  /*1a70*/  IMAD.IADD R73, R115, 0x1, R73 ;  /* 0x0000000173497824 */ /* 0x000fe400078e0249 */
[----:B------:R-:W-:Y:S01]  /*1a80*/  @!P5 IMAD.MOV.U32 R118, RZ, RZ, RZ ;  /* 0x000000ffff76d224 */ /* 0x000fe200078e00ff */
[----:B------:R-:W-:Y:S05]  /*1a90*/  @!P0 BRA `(.L_x_4292) ;  /* 0x0000475000008947 */ /* 0x000fea0003800000 */
[C---:B-1----:R-:W-:Y:S01]  /*1aa0*/  IMAD R4, R2.reuse, c[0x0][0x280], RZ ;  /* 0x0000a00002047a24 */ /* 0x042fe200078e02ff */
[----:B------:R-:W-:Y:S01]  /*1ab0*/  SHF.R.S32.HI R5, RZ, 0x1f, R3 ;  /* 0x0000001fff057819 */ /* 0x000fe20000011403 */
[----:B------:R-:W-:Y:S01]  /*1ac0*/  IMAD R2, R2, c[0x0][0x278], RZ ;  /* 0x00009e0002027a24 */ /* 0x000fe200078e02ff */
[----:B------:R-:W-:Y:S01]  /*1ad0*/  SHF.R.S32.HI R12, RZ, 0x1f, R74 ;  /* 0x0000001fff0c7819 */ /* 0x000fe2000001144a */
[----:B------:R-:W-:Y:S01]  /*1ae0*/  IMAD.WIDE.U32 R16, R7, c[0x0][0x280], R10 ;  /* 0x0000a00007107a25 */ /* 0x000fe200078e000a */
[----:B------:R-:W-:Y:S01]  /*1af0*/  IADD3 R9, P1, P0, R3, R112, -R74 ;  /* 0x0000007003097210 */ /* 0x000fe2000783e84a */
[----:B------:R-:W-:Y:S01]  /*1b00*/  ULDC UR4, c[0x0][0x230] ;  /* 0x00008c0000047ab9 */ /* 0x000fe20000000800 */
[----:B------:R-:W-:Y:S01]  /*1b10*/  LOP3.LUT R105, R72, 0xffff, RZ, 0xc0, !PT ;  /* 0x0000ffff48697812 */ /* 0x000fe200078ec0ff */
[----:B------:R-:W-:Y:S01]  /*1b20*/  IMAD R4, R7, c[0x0][0x284], R4 ;  /* 0x0000a10007047a24 */ /* 0x000fe200078e0204 */
[----:B------:R-:W-:Y:S01]  /*1b30*/  IADD3.X R5, R5, R113, ~R12, P1, P0 ;  /* 0x0000007105057210 */ /* 0x000fe20000fe0c0c */
[C---:B------:R-:W-:Y:S01]  /*1b40*/  IMAD.WIDE.U32 R14, R7.reuse, c[0x0][0x278], R10 ;  /* 0x00009e00070e7a25 */ /* 0x040fe200078e000a */
[C---:B------:R-:W-:Y:S01]  /*1b50*/  IADD3 R104, R80.reuse, 0x20, RZ ;  /* 0x0000002050687810 */ /* 0x040fe20007ffe0ff */
[----:B------:R-:W-:Y:S01]  /*1b60*/  ULDC.U8 UR8, c[0x0][0x313] ;  /* 0x0000c4c000087ab9 */ /* 0x000fe20000000000 */
[----:B------:R-:W-:Y:S01]  /*1b70*/  IADD3 R102, R80, 0x40, RZ ;  /* 0x0000004050667810 */ /* 0x000fe20007ffe0ff */
[----:B------:R-:W-:Y:S01]  /*1b80*/  IMAD R2, R7, c[0x0][0x27c], R2 ;  /* 0x00009f0007027a24 */ /* 0x000fe200078e0202 */
[----:B------:R-:W-:Y:S01]  /*1b90*/  LOP3.LUT R107, R105, 0x1, RZ, 0xc0, !PT ;  /* 0x00000001696b7812 */ /* 0x000fe200078ec0ff */
[----:B------:R-:W-:Y:S01]  /*1ba0*/  IMAD.IADD R17, R17, 0x1, R4 ;  /* 0x0000000111117824 */ /* 0x000fe200078e0204 */
[----:B------:R-:W-:Y:S01]  /*1bb0*/  LOP3.LUT R106, R105, 0x2, RZ, 0xc0, !PT ;  /* 0x00000002696a7812 */ /* 0x000fe200078ec0ff */
[----:B------:R-:W-:Y:S01]  /*1bc0*/  IMAD.IADD R15, R15, 0x1, R2 ;  /* 0x000000010f0f7824 */ /* 0x000fe200078e0202 */
[----:B------:R-:W-:Y:S01]  /*1bd0*/  IADD3 R82, R112, 0x20, RZ ;  /* 0x0000002070527810 */ /* 0x000fe20007ffe0ff */
[C---:B------:R-:W-:Y:S01]  /*1be0*/  IMAD R4, R5.reuse, c[0x0][0x288], RZ ;  /* 0x0000a20005047a24 */ /* 0x040fe200078e02ff */
[----:B------:R-:W-:Y:S01]  /*1bf0*/  SHF.R.S32.HI R103, RZ, 0x1f, R80 ;  /* 0x0000001fff677819 */ /* 0x000fe20000011450 */
[----:B------:R-:W-:Y:S01]  /*1c00*/  IMAD R2, R5, c[0x0][0x290], RZ ;  /* 0x0000a40005027a24 */ /* 0x000fe200078e02ff */
[----:B------:R-:W-:Y:S01]  /*1c10*/  LOP3.LUT R105, R105, 0x4, RZ, 0xc0, !PT ;  /* 0x0000000469697812 */ /* 0x000fe200078ec0ff */
[C---:B------:R-:W-:Y:S01]  /*1c20*/  IMAD R4, R9.reuse, c[0x0][0x28c], R4 ;  /* 0x0000a30009047a24 */ /* 0x040fe200078e0204 */
[----:B------:R-:W-:Y:S01]  /*1c30*/  SHF.R.S32.HI R101, RZ, 0x1f, R104 ;  /* 0x0000001fff657819 */ /* 0x000fe20000011468 */
[----:B------:R-:W-:Y:S01]  /*1c40*/  IMAD.WIDE.U32 R14, R9, c[0x0][0x288], R14 ;  /* 0x0000a200090e7a25 */ /* 0x000fe200078e000e */
[----:B------:R-:W-:-:S03]  /*1c50*/  SHF.R.S32.HI R100, RZ, 0x1f, R102 ;  /* 0x0000001fff647819 */ /* 0x000fc60000011466 */
[C---:B------:R-:W-:Y:S02]  /*1c60*/  IMAD R2, R9.reuse, c[0x0][0x294], R2 ;  /* 0x0000a50009027a24 */ /* 0x040fe400078e0202 */
[----:B------:R-:W-:-:S04]  /*1c70*/  IMAD.WIDE.U32 R16, R9, c[0x0][0x290], R16 ;  /* 0x0000a40009107a25 */ /* 0x000fc800078e0010 */
[----:B------:R-:W-:Y:S02]  /*1c80*/  IMAD.IADD R7, R15, 0x1, R4 ;  /* 0x000000010f077824 */ /* 0x000fe400078e0204 */
[----:B------:R-:W-:Y:S02]  /*1c90*/  IMAD.IADD R5, R17, 0x1, R2 ;  /* 0x0000000111057824 */ /* 0x000fe400078e0202 */
[C---:B------:R-:W-:Y:S02]  /*1ca0*/  IMAD R99, R6.reuse, c[0x0][0x2a0], RZ ;  /* 0x0000a80006637a24 */ /* 0x040fe400078e02ff */
[----:B------:R-:W-:Y:S02]  /*1cb0*/  IMAD R133, R6, c[0x0][0x298], RZ ;  /* 0x0000a60006857a24 */ /* 0x000fe400078e02ff */
[----:B------:R-:W-:Y:S02]  /*1cc0*/  IMAD.MOV.U32 R4, RZ, RZ, R16 ;  /* 0x000000ffff047224 */ /* 0x000fe400078e0010 */
[----:B------:R-:W-:-:S02]  /*1cd0*/  IMAD.MOV.U32 R6, RZ, RZ, R14 ;  /* 0x000000ffff067224 */ /* 0x000fc400078e000e */
[C---:B------:R-:W-:Y:S02]  /*1ce0*/  IMAD R99, R8.reuse, c[0x0][0x2a4], R99 ;  /* 0x0000a90008637a24 */ /* 0x040fe400078e0263 */
[C---:B------:R-:W-:Y:S02]  /*1cf0*/  IMAD R133, R8.reuse, c[0x0][0x29c], R133 ;  /* 0x0000a70008857a24 */ /* 0x040fe400078e0285 */
[----:B------:R-:W-:-:S04]  /*1d00*/  IMAD.WIDE.U32 R4, R8, c[0x0][0x2a0], R4 ;  /* 0x0000a80008047a25 */ /* 0x000fc800078e0004 */
[----:B------:R-:W-:Y:S01]  /*1d10*/  IMAD.WIDE.U32 R8, R8, c[0x0][0x298], R6 ;  /* 0x0000a60008087a25 */ /* 0x000fe200078e0006 */
[----:B------:R-:W-:-:S03]  /*1d20*/  LEA R98, P1, R4, c[0x0][0x270], 0x1 ;  /* 0x00009c0004627a11 */ /* 0x000fc600078208ff */
[----:B------:R-:W-:Y:S01]  /*1d30*/  IMAD.IADD R133, R9, 0x1, R133 ;  /* 0x0000000109857824 */ /* 0x000fe200078e0285 */
[----:B------:R-:W-:Y:S01]  /*1d40*/  LEA R132, P0, R8, c[0x0][0x268], 0x1 ;  /* 0x00009a0008847a11 */ /* 0x000fe200078008ff */
[----:B------:R-:W-:Y:S02]  /*1d50*/  IMAD.IADD R118, R118, 0x1, R3 ;  /* 0x0000000176767824 */ /* 0x000fe400078e0203 */
[----:B------:R-:W-:Y:S01]  /*1d60*/  IMAD.MOV.U32 R3, RZ, RZ, c[0x0][0x288] ;  /* 0x0000a200ff037624 */ /* 0x000fe200078e00ff */
[----:B------:R-:W-:Y:S01]  /*1d70*/  LEA.HI.X R133, R8, c[0x0][0x26c], R133, 0x1, P0 ;  /* 0x00009b0008857a11 */ /* 0x000fe200000f0c85 */
[----:B------:R-:W-:Y:S01]  /*1d80*/  IMAD R118, R77, R118, RZ ;  /* 0x000000764d767224 */ /* 0x000fe200078e02ff */
[C---:B------:R-:W-:Y:S01]  /*1d90*/  LEA R122, P0, R90.reuse, c[0x0][0x170], 0x1 ;  /* 0x00005c005a7a7a11 */ /* 0x040fe200078008ff */
[----:B------:R-:W-:Y:S01]  /*1da0*/  IMAD.MOV.U32 R93, RZ, RZ, c[0x0][0x290] ;  /* 0x0000a400ff5d7624 */ /* 0x000fe200078e00ff */
[C---:B------:R-:W-:Y:S01]  /*1db0*/  SHF.L.U64.HI R83, R3.reuse, R0, c[0x0][0x28c] ;  /* 0x0000a30003537619 */ /* 0x040fe20000010200 */
[----:B------:R-:W-:Y:S01]  /*1dc0*/  IMAD.SHL.U32 R92, R3, 0x20, RZ ;  /* 0x00000020035c7824 */ /* 0x000fe200078e00ff */
[----:B------:R-:W-:Y:S01]  /*1dd0*/  LEA.HI.X R123, R90, c[0x0][0x174], R86, 0x1, P0 ;  /* 0x00005d005a7b7a11 */ /* 0x000fe200000f0c56 */
[----:B------:R-:W-:Y:S01]  /*1de0*/  IMAD.IADD R99, R5, 0x1, R99 ;  /* 0x0000000105637824 */ /* 0x000fe200078e0263 */
[----:B------:R-:W-:Y:S01]  /*1df0*/  SHF.R.S32.HI R3, RZ, 0x1f, R118 ;  /* 0x0000001fff037819 */ /* 0x000fe20000011476 */
[----:B------:R-:W-:Y:S01]  /*1e00*/  IMAD.MOV.U32 R9, RZ, RZ, R87 ;  /* 0x000000ffff097224 */ /* 0x000fe200078e0057 */
[----:B------:R-:W-:-:S02]  /*1e10*/  IADD3 R50, P0, R79, R118, RZ ;  /* 0x000000764f327210 */ /* 0x000fc40007f1e0ff */
[----:B------:R-:W-:Y:S02]  /*1e20*/  IADD3 R118, P2, R78, R118, RZ ;  /* 0x000000764e767210 */ /* 0x000fe40007f5e0ff */
[C---:B------:R-:W-:Y:S01]  /*1e30*/  SHF.L.U64.HI R0, R93.reuse, R0, c[0x0][0x294] ;  /* 0x0000a5005d007619 */ /* 0x040fe20000010200 */
[----:B------:R-:W-:Y:S01]  /*1e40*/  IMAD.SHL.U32 R93, R93, 0x20, RZ ;  /* 0x000000205d5d7824 */ /* 0x000fe200078e00ff */
[----:B------:R-:W-:Y:S01]  /*1e50*/  LEA.HI.X R99, R4, c[0x0][0x274], R99, 0x1, P1 ;  /* 0x00009d0004637a11 */ /* 0x000fe200008f0c63 */
[--C-:B------:R-:W-:Y:S01]  /*1e60*/  IMAD.X R5, R76, 0x1, R3.reuse, P0 ;  /* 0x000000014c057824 */ /* 0x100fe200000e0603 */
[C---:B------:R-:W-:Y:S01]  /*1e70*/  LEA R124, P1, R110.reuse, c[0x0][0x168], 0x1 ;  /* 0x00005a006e7c7a11 */ /* 0x040fe200078208ff */
[----:B------:R-:W-:Y:S01]  /*1e80*/  IMAD.X R3, R75, 0x1, R3, P2 ;  /* 0x000000014b037824 */ /* 0x000fe200010e0603 */
[C---:B------:R-:W-:Y:S01]  /*1e90*/  SHF.L.U64.HI R89, R93.reuse, 0x1, R0 ;  /* 0x000000015d597819 */ /* 0x040fe20000010200 */
[----:B------:R-:W-:Y:S01]  /*1ea0*/  IMAD.SHL.U32 R93, R93, 0x2, RZ ;  /* 0x000000025d5d7824 */ /* 0x000fe200078e00ff */
[----:B------:R-:W-:-:S02]  /*1eb0*/  LEA.HI.X R125, R110, c[0x0][0x16c], R56, 0x1, P1 ;  /* 0x00005b006e7d7a11 */ /* 0x000fc400008f0c38 */
[C---:B------:R-:W-:Y:S02]  /*1ec0*/  IADD3 R95, P1, R92.reuse, 0x20, RZ ;  /* 0x000000205c5f7810 */ /* 0x040fe40007f3e0ff */
[----:B------:R-:W-:Y:S02]  /*1ed0*/  IADD3 R97, P0, R92, 0x40, RZ ;  /* 0x000000405c617810 */ /* 0x000fe40007f1e0ff */
[C---:B------:R-:W-:Y:S01]  /*1ee0*/  SHF.L.U64.HI R2, R50.reuse, 0x1, R5 ;  /* 0x0000000132027819 */ /* 0x040fe20000010205 */
[----:B------:R-:W-:Y:S01]  /*1ef0*/  IMAD.SHL.U32 R50, R50, 0x2, RZ ;  /* 0x0000000232327824 */ /* 0x000fe200078e00ff */
[C---:B------:R-:W-:Y:S01]  /*1f00*/  SHF.L.U64.HI R0, R118.reuse, 0x1, R3 ;  /* 0x0000000176007819 */ /* 0x040fe20000010203 */
[----:B------:R-:W-:Y:S02]  /*1f10*/  IMAD.SHL.U32 R118, R118, 0x2, RZ ;  /* 0x0000000276767824 */ /* 0x000fe400078e00ff */
[--C-:B------:R-:W-:Y:S01]  /*1f20*/  IMAD.X R94, RZ, RZ, R83.reuse, P1 ;  /* 0x000000ffff5e7224 */ /* 0x100fe200008e0653 */
[----:B------:R-:W-:Y:S01]  /*1f30*/  IADD3 R14, P1, R50, c[0x0][0x2b0], RZ ;  /* 0x0000ac00320e7a10 */ /* 0x000fe20007f3e0ff */
[----:B------:R-:W-:Y:S01]  /*1f40*/  IMAD.X R96, RZ, RZ, R83, P0 ;  /* 0x000000ffff607224 */ /* 0x000fe200000e0653 */
[----:B------:R-:W-:-:S02]  /*1f50*/  IADD3 R120, P4, R118, c[0x0][0x2b0], RZ ;  /* 0x0000ac0076787a10 */ /* 0x000fc40007f9e0ff */
[----:B------:R-:W-:Y:S02]  /*1f60*/  IADD3 R118, P2, R118, c[0x0][0x2a8], RZ ;  /* 0x0000aa0076767a10 */ /* 0x000fe40007f5e0ff */
[----:B------:R-:W-:Y:S02]  /*1f70*/  IADD3 R50, P0, R50, c[0x0][0x2a8], RZ ;  /* 0x0000aa0032327a10 */ /* 0x000fe40007f1e0ff */
[C---:B------:R-:W-:Y:S01]  /*1f80*/  SHF.L.U64.HI R94, R95.reuse, 0x1, R94 ;  /* 0x000000015f5e7819 */ /* 0x040fe2000001025e */
[----:B------:R-:W-:Y:S01]  /*1f90*/  IMAD.SHL.U32 R95, R95, 0x2, RZ ;  /* 0x000000025f5f7824 */ /* 0x000fe200078e00ff */
[C---:B------:R-:W-:Y:S01]  /*1fa0*/  SHF.L.U64.HI R96, R97.reuse, 0x1, R96 ;  /* 0x0000000161607819 */ /* 0x040fe20000010260 */
[----:B------:R-:W-:Y:S01]  /*1fb0*/  IMAD.SHL.U32 R97, R97, 0x2, RZ ;  /* 0x0000000261617824 */ /* 0x000fe200078e00ff */
[C---:B------:R-:W-:Y:S02]  /*1fc0*/  IADD3.X R121, R0.reuse, c[0x0][0x2b4], RZ, P4, !PT ;  /* 0x0000ad0000797a10 */ /* 0x040fe400027fe4ff */
[----:B------:R-:W-:-:S02]  /*1fd0*/  IADD3.X R119, R0, c[0x0][0x2ac], RZ, P2, !PT ;  /* 0x0000ab0000777a10 */ /* 0x000fc400017fe4ff */
[C---:B------:R-:W-:Y:S02]  /*1fe0*/  IADD3.X R15, R2.reuse, c[0x0][0x2b4], RZ, P1, !PT ;  /* 0x0000ad00020f7a10 */ /* 0x040fe40000ffe4ff */
[----:B------:R-:W-:Y:S02]  /*1ff0*/  IADD3.X R51, R2, c[0x0][0x2ac], RZ, P0, !PT ;  /* 0x0000ab0002337a10 */ /* 0x000fe400007fe4ff */
.L_x_4341:
[----:B------:R-:W-:Y:S01]  /*2000*/  IMAD.SHL.U32 R13, R9, 0x40, RZ ;  /* 0x00000040090d7824 */ /* 0x000fe200078e00ff */
[----:B------:R-:W-:Y:S04]  /*2010*/  BSSY B0, `(.L_x_4293) ;  /* 0x0000011000007945 */ /* 0x000fe80003800000 */
[----:B------:R-:W-:Y:S05]  /*2020*/  IADD3 R12, R13, -0x40, RZ ;  /* 0xffffffc00d0c7810 */ /* 0x000fea0007ffe0ff */
[--C-:B------:R-:W-:Y:S02]  /*2030*/  IMAD.IADD R25, R59, 0x1, -R12.reuse ;  /* 0x000000013b197824 */ /* 0x100fe400078e0a0c */
[----:B------:R-:W-:Y:S03]  /*2040*/  IMAD.IADD R3, R74, 0x1, -R12 ;  /* 0x000000014a037824 */ /* 0x000fe600078e0a0c */
[C---:B------:R-:W-:Y:S04]  /*2050*/  ISETP.GE.AND P2, PT, R112.reuse, R25, PT ;  /* 0x000000197000720c */ /* 0x040fe80003f46270 */
[----:B------:R-:W-:Y:S11]  /*2060*/  ISETP.GE.AND P2, PT, R112, R3, !P2 ;  /* 0x000000037000720c */ /* 0x000ff60005746270 */
[----:B------:R-:W-:Y:S02]  /*2070*/  @!UPT UIADD3 URZ, URZ, URZ, URZ ;  /* 0x0000003f3f3ff290 */ /* 0x000fe4000fffe03f */
[----:B---3--:R-:W-:-:S05]  /*2080*/  @!P2 BRA `(.L_x_4294) ;  /* 0x000000900000a947 */ /* 0x008fca0003800000 */
[----:B------:R-:W-:Y:S02]  /*2090*/  ISETP.NE.AND P0, PT, R107, RZ, PT ;  /* 0x000000ff6b00720c */ /* 0x000fe40003f05270 */
[----:B------:R-:W-:Y:S11]  /*20a0*/  ISETP.NE.AND P1, PT, R106, RZ, PT ;  /* 0x000000ff6a00720c */ /* 0x000ff60003f25270 */
[----:B------:R-:W2:Y:S04]  /*20b0*/  @P0 LDG.E.128 R20, [R98.64] ;  /* 0x0000000662140981 */ /* 0x000ea8000c1e1d00 */
[----:B--2---:R1:W-:Y:S01]  /*20c0*/  @P0 STG.E.128 [R122.64], R20 ;  /* 0x000000147a000986 */ /* 0x0043e2000c101d06 */
[----:B------:R-:W-:Y:S03]  /*20d0*/  ISETP.NE.AND P0, PT, R105, RZ, PT ;  /* 0x000000ff6900720c */ /* 0x000fe60003f05270 */
[----:B------:R-:W2:Y:S04]  /*20e0*/  @P1 LDG.E.128 R16, [R98.64+0x40] ;  /* 0x0000400662101981 */ /* 0x000ea8000c1e1d00 */
[----:B--2---:R1:W-:Y:S06]  /*20f0*/  @P1 STG.E.128 [R122.64+0x40], R16 ;  /* 0x000040107a001986 */ /* 0x0043ec000c101d06 */
[----:B------:R-:W2:Y:S04]  /*2100*/  @P0 LDG.E.128 R4, [R98.64+0x80] ;  /* 0x0000800662040981 */ /* 0x000ea8000c1e1d00 */
[----:B--2---:R1:W-:Y:S02]  /*2110*/  @P0 STG.E.128 [R122.64+0x80], R4 ;  /* 0x000080047a000986 */ /* 0x0043e4000c101d06 */
.L_x_4294:
[----:B------:R-:W-:Y:S05]  /*2120*/  BSYNC B0 ;  /* 0x0000000000007941 */ /* 0x000fea0003800000 */
.L_x_4293:
        /* <DEDUP_REMOVED lines=11> */
[----:B-1----:R-:W2:Y:S04]  /*21e0*/  @P4 LDG.E.128 R20, [R24.64] ;  /* 0x0000000618144981 */ /* 0x002ea8000c1e1d00 */
[----:B--2---:R1:W-:Y:S01]  /*21f0*/  @P4 STG.E.128 [R2.64], R20 ;  /* 0x0000001402004986 */ /* 0x0043e2000c101d06 */
[----:B------:R-:W-:Y:S03]  /*2200*/  ISETP.NE.AND P4, PT, R105, RZ, PT ;  /* 0x000000ff6900720c */ /* 0x000fe60003f85270 */
[----:B------:R-:W2:Y:S04]  /*2210*/  @P0 LDG.E.128 R16, [R24.64+0x40] ;  /* 0x0000400618100981 */ /* 0x000ea8000c1e1d00 */
[----:B--2---:R1:W-:Y:S06]  /*2220*/  @P0 STG.E.128 [R2.64+0x40], R16 ;  /* 0x0000401002000986 */ /* 0x0043ec000c101d06 */
[----:B------:R-:W2:Y:S04]  /*2230*/  @P4 LDG.E.128 R4, [R24.64+0x80] ;  /* 0x0000800618044981 */ /* 0x000ea8000c1e1d00 */
[----:B--2---:R1:W-:Y:S02]  /*2240*/  @P4 STG.E.128 [R2.64+0x80], R4 ;  /* 0x0000800402004986 */ /* 0x0043e4000c101d06 */
.L_x_4296:
[----:B------:R-:W-:Y:S05]  /*2250*/  BSYNC B0 ;  /* 0x0000000000007941 */ /* 0x000fea0003800000 */
.L_x_4295:
[----:B------:R-:W-:Y:S01]  /*2260*/  ISETP.NE.AND P6, PT, RZ, UR4, PT ;  /* 0x00000004ff007c0c */ /* 0x000fe2000bfc5270 */
[----:B-1----:R-:W-:Y:S01]  /*2270*/  IMAD.MOV.U32 R3, RZ, RZ, c[0x0][0x290] ;  /* 0x0000a400ff037624 */ /* 0x002fe200078e00ff */
[C---:B------:R-:W-:Y:S02]  /*2280*/  LEA R134, P5, R92.reuse, R132, 0x1 ;  /* 0x000000845c867211 */ /* 0x040fe400078a08ff */
[----:B------:R-:W-:Y:S01]  /*2290*/  LEA R130, P4, R57, R124, 0x1 ;  /* 0x0000007c39827211 */ /* 0x000fe200078808ff */
[----:B------:R-:W-:Y:S01]  /*22a0*/  IMAD.U32 R3, R3, -0x40, RZ ;  /* 0xffffffc003037824 */ /* 0x000fe200078e00ff */
[----:B------:R-:W-:Y:S02]  /*22b0*/  LEA.HI.X R135, R92, R133, R83, 0x1, P5 ;  /* 0x000000855c877211 */ /* 0x000fe400028f0c53 */
[----:B------:R-:W-:Y:S02]  /*22c0*/  LEA.HI.X R131, R57, R125, R58, 0x1, P4 ;  /* 0x0000007d39837211 */ /* 0x000fe400020f0c3a */
[C---:B------:R-:W-:Y:S04]  /*22d0*/  LEA R98, P0, R3.reuse, R98, 0x1 ;  /* 0x0000006203627211 */ /* 0x040fe800078008ff */
[----:B------:R-:W-:Y:S01]  /*22e0*/  LEA.HI.X.SX32 R99, R3, R99, 0x1, P0 ;  /* 0x0000006303637211 */ /* 0x000fe200000f0eff */
[----:B------:R-:W-:-:S05]  /*22f0*/  @!P6 BRA `(.L_x_4297) ;  /* 0x000037a00000e947 */ /* 0x000fca0003800000 */
[----:B------:R-:W-:Y:S11]  /*2300*/  ISETP.NE.AND P0, PT, RZ, UR8, PT ;  /* 0x00000008ff007c0c */ /* 0x000ff6000bf05270 */
[----:B------:R-:W-:Y:S02]  /*2310*/  @!UPT UIADD3 URZ, URZ, URZ, URZ ;  /* 0x0000003f3f3ff290 */ /* 0x000fe4000fffe03f */
[----:B------:R-:W-:-:S05]  /*2320*/  @!P0 BRA `(.L_x_4298) ;  /* 0x0000141000008947 */ /* 0x000fca0003800000 */
[----:B------:R-:W-:Y:S01]  /*2330*/  BSSY B1, `(.L_x_4299) ;  /* 0x0000099000017945 */ /* 0x000fe20003800000 */
[----:B------:R-:W-:-:S05]  /*2340*/  @!P2 BRA `(.L_x_4300) ;  /* 0x000009700000a947 */ /* 0x000fca0003800000 */
[----:B------:R-:W-:Y:S01]  /*2350*/  ISETP.GE.AND P0, PT, R10, c[0x0][0x220], PT ;  /* 0x000088000a007a0c */ /* 0x000fe20003f06270 */
[----:B------:R-:W-:Y:S01]  /*2360*/  @!UPT UIADD3 URZ, URZ, URZ, URZ ;  /* 0x0000003f3f3ff290 */ /* 0x000fe2000fffe03f */
[----:B------:R-:W-:Y:S11]  /*2370*/  BSSY B0, `(.L_x_4301) ;  /* 0x0000030000007945 */ /* 0x000ff60003800000 */
[----:B------:R-:W-:-:S05]  /*2380*/  @P0 BRA `(.L_x_4302) ;  /* 0x000002e000000947 */ /* 0x000fca0003800000 */
[----:B------:R-:W-:Y:S01]  /*2390*/  ISETP.GE.AND P0, PT, R10, UR4, PT ;  /* 0x000000040a007c0c */ /* 0x000fe2000bf06270 */
[----:B------:R-:W2:Y:S11]  /*23a0*/  LDG.E.128 R16, [R132.64] ;  /* 0x0000000684107981 */ /* 0x000eb6000c1e1d00 */
[----:B------:R-:W-:Y:S01]  /*23b0*/  @!UPT UIADD3 URZ, URZ, URZ, URZ ;  /* 0x0000003f3f3ff290 */ /* 0x000fe2000fffe03f */
[----:B------:R-:W3:Y:S06]  /*23c0*/  @!P0 LDG.E.64 R6, [R14.64] ;  /* 0x000000060e068981 */ /* 0x000eec000c1e1b00 */
[----:B------:R-:W4:Y:S01]  /*23d0*/  @!P0 LDG.E.64 R26, [R50.64] ;  /* 0x00000006321a8981 */ /* 0x000f22000c1e1b00 */
[C---:B--2---:R-:W-:Y:S02]  /*23e0*/  @!P0 LOP3.LUT R22, R16.reuse, 0xffff0000, RZ, 0xc0, !PT ;  /* 0xffff000010168812 */ /* 0x044fe400078ec0ff */
[----:B------:R-:W-:Y:S02]  /*23f0*/  @!P0 SHF.L.U32 R20, R16, 0x10, RZ ;  /* 0x0000001010148819 */ /* 0x000fe400000006ff */
[----:B------:R-:W-:Y:S01]  /*2400*/  @!P0 SHF.L.U32 R21, R17, 0x10, RZ ;  /* 0x0000001011158819 */ /* 0x000fe200000006ff */
[C---:B---3--:R-:W-:Y:S01]  /*2410*/  @!P0 IMAD.U32 R5, R6.reuse, 0x10000, RZ ;  /* 0x0001000006058824 */ /* 0x048fe200078e00ff */
[----:B------:R-:W-:Y:S02]  /*2420*/  @!P0 LOP3.LUT R8, R6, 0xffff0000, RZ, 0xc0, !PT ;  /* 0xffff000006088812 */ /* 0x000fe400078ec0ff */
[----:B------:R-:W-:Y:S01]  /*2430*/  @!P0 SHF.L.U32 R6, R19, 0x10, RZ ;  /* 0x0000001013068819 */ /* 0x000fe200000006ff */
[-C--:B------:R-:W-:Y:S02]  /*2440*/  @!P0 FMUL.FTZ R29, R22, R5.reuse ;  /* 0x00000005161d8220 */ /* 0x080fe40000410000 */
[----:B------:R-:W-:Y:S01]  /*2450*/  @!P0 FMUL.FTZ R0, R20, R5 ;  /* 0x0000000514008220 */ /* 0x000fe20000410000 */
[C---:B----4-:R-:W-:Y:S01]  /*2460*/  @!P0 SHF.L.U32 R23, R26.reuse, 0x10, RZ ;  /* 0x000000101a178819 */ /* 0x050fe200000006ff */
[----:B------:R-:W-:Y:S01]  /*2470*/  @!P0 IMAD.U32 R5, R7, 0x10000, RZ ;  /* 0x0001000007058824 */ /* 0x000fe200078e00ff */
[----:B------:R-:W-:Y:S01]  /*2480*/  @!P0 LOP3.LUT R24, R26, 0xffff0000, RZ, 0xc0, !PT ;  /* 0xffff00001a188812 */ /* 0x000fe200078ec0ff */
[-C--:B------:R-:W-:Y:S01]  /*2490*/  @!P0 FMUL.FTZ R2, R21, R8.reuse ;  /* 0x0000000815028220 */ /* 0x080fe20000410000 */
[----:B------:R-:W-:Y:S01]  /*24a0*/  @!P0 LOP3.LUT R26, R19, 0xffff0000, RZ, 0xc0, !PT ;  /* 0xffff0000131a8812 */ /* 0x000fe200078ec0ff */
[-C--:B------:R-:W-:Y:S01]  /*24b0*/  @!P0 FFMA.FTZ R29, R20, R23.reuse, -R29 ;  /* 0x00000017141d8223 */ /* 0x080fe2000001081d */
[----:B------:R-:W-:Y:S01]  /*24c0*/  @!P0 SHF.L.U32 R25, R27, 0x10, RZ ;  /* 0x000000101b198819 */ /* 0x000fe200000006ff */
[----:B------:R-:W-:Y:S01]  /*24d0*/  @!P0 FFMA.FTZ R0, R22, R23, R0 ;  /* 0x0000001716008223 */ /* 0x000fe20000010000 */
[----:B------:R-:W-:Y:S01]  /*24e0*/  @!P0 LOP3.LUT R23, R17, 0xffff0000, RZ, 0xc0, !PT ;  /* 0xffff000011178812 */ /* 0x000fe200078ec0ff */
[C---:B------:R-:W-:Y:S01]  /*24f0*/  @!P0 IMAD.U32 R20, R18.reuse, 0x10000, RZ ;  /* 0x0001000012148824 */ /* 0x040fe200078e00ff */
[----:B------:R-:W-:Y:S02]  /*2500*/  @!P0 LOP3.LUT R22, R18, 0xffff0000, RZ, 0xc0, !PT ;  /* 0xffff000012168812 */ /* 0x000fe400078ec0ff */
[----:B------:R-:W-:Y:S01]  /*2510*/  @!P0 LOP3.LUT R7, R7, 0xffff0000, RZ, 0xc0, !PT ;  /* 0xffff000007078812 */ /* 0x000fe200078ec0ff */
[----:B------:R-:W-:Y:S01]  /*2520*/  @!P0 FMUL.FTZ R3, R20, R5 ;  /* 0x0000000514038220 */ /* 0x000fe20000410000 */
[----:B------:R-:W-:Y:S01]  /*2530*/  @!P0 F2FP.BF16.PACK_AB R29, R0, R29 ;  /* 0x0000001d001d823e */ /* 0x000fe200000010ff */
[----:B------:R-:W-:Y:S01]  /*2540*/  @!P0 FMUL.FTZ R31, R23, R8 ;  /* 0x00000008171f8220 */ /* 0x000fe20000410000 */
[----:B------:R-:W-:Y:S01]  /*2550*/  @!P0 LOP3.LUT R27, R27, 0xffff0000, RZ, 0xc0, !PT ;  /* 0xffff00001b1b8812 */ /* 0x000fe200078ec0ff */
[----:B------:R-:W-:Y:S01]  /*2560*/  @!P0 FMUL.FTZ R28, R22, R5 ;  /* 0x00000005161c8220 */ /* 0x000fe20000410000 */
        /* <DEDUP_REMOVED lines=16> */
.L_x_4302:
[----:B------:R-:W-:Y:S05]  /*2670*/  BSYNC B0 ;  /* 0x0000000000007941 */ /* 0x000fea0003800000 */
.L_x_4301:
[----:B------:R-:W-:Y:S01]  /*2680*/  ISETP.GE.AND P0, PT, R85, c[0x0][0x220], PT ;  /* 0x0000880055007a0c */ /* 0x000fe20003f06270 */
[----:B------:R-:W-:Y:S01]  /*2690*/  @!UPT UIADD3 URZ, URZ, URZ, URZ ;  /* 0x0000003f3f3ff290 */ /* 0x000fe2000fffe03f */
[----:B------:R-:W-:Y:S11]  /*26a0*/  BSSY B0, `(.L_x_4303) ;  /* 0x0000030000007945 */ /* 0x000ff60003800000 */
[----:B------:R-:W-:-:S05]  /*26b0*/  @P0 BRA `(.L_x_4304) ;  /* 0x000002e000000947 */ /* 0x000fca0003800000 */
[----:B------:R-:W-:Y:S01]  /*26c0*/  ISETP.GE.AND P0, PT, R85, UR4, PT ;  /* 0x0000000455007c0c */ /* 0x000fe2000bf06270 */
[----:B-1----:R-:W2:Y:S11]  /*26d0*/  LDG.E.128 R16, [R132.64+0x40] ;  /* 0x0000400684107981 */ /* 0x002eb6000c1e1d00 */
[----:B------:R-:W-:Y:S01]  /*26e0*/  @!UPT UIADD3 URZ, URZ, URZ, URZ ;  /* 0x0000003f3f3ff290 */ /* 0x000fe2000fffe03f */
[----:B------:R-:W3:Y:S06]  /*26f0*/  @!P0 LDG.E.64 R6, [R14.64+0x20] ;  /* 0x000020060e068981 */ /* 0x000eec000c1e1b00 */
[----:B------:R-:W4:Y:S01]  /*2700*/  @!P0 LDG.E.64 R26, [R50.64+0x20] ;  /* 0x00002006321a8981 */ /* 0x000f22000c1e1b00 */
        /* <DEDUP_REMOVED lines=41> */
.L_x_4304:
[----:B------:R-:W-:Y:S05]  /*29a0*/  BSYNC B0 ;  /* 0x0000000000007941 */ /* 0x000fea0003800000 */
.L_x_4303:
[----:B------:R-:W-:Y:S11]  /*29b0*/  ISETP.GE.AND P0, PT, R84, c[0x0][0x220], PT ;  /* 0x0000880054007a0c */ /* 0x000ff60003f06270 */
[----:B------:R-:W-:Y:S02]  /*29c0*/  @!UPT UIADD3 URZ, URZ, URZ, URZ ;  /* 0x0000003f3f3ff290 */ /* 0x000fe4000fffe03f */
        /* <DEDUP_REMOVED lines=47> */
.L_x_4300:
[----:B------:R-:W-:Y:S05]  /*2cc0*/  BSYNC B1 ;  /* 0x0000000000017941 */ /* 0x000fea0003800000 */
.L_x_4299:
[----:B------:R-:W-:Y:S01]  /*2cd0*/  BSSY B1, `(.L_x_4305) ;  /* 0x000009e000017945 */ /* 0x000fe20003800000 */
[----:B------:R-:W-:-:S05]  /*2ce0*/  @!P1 BRA `(.L_x_4306) ;  /* 0x000009c000009947 */ /* 0x000fca0003800000 */
[----:B------:R-:W-:Y:S01]  /*2cf0*/  ISETP.GE.AND P0, PT, R10, c[0x0][0x220], PT ;  /* 0x000088000a007a0c */ /* 0x000fe20003f06270 */
        /* <DEDUP_REMOVED lines=8> */
[----:B------:R-:W-:Y:S01]  /*2d80*/  ISETP.GE.AND P0, PT, R10, UR4, PT ;  /* 0x000000040a007c0c */ /* 0x000fe2000bf06270 */
[----:B-1----:R-:W2:Y:S11]  /*2d90*/  LDG.E.128 R16, [R134.64] ;  /* 0x0000000686107981 */ /* 0x002eb6000c1e1d00 */
        /* <DEDUP_REMOVED lines=44> */
.L_x_4308:
[----:B------:R-:W-:Y:S05]  /*3060*/  BSYNC B0 ;  /* 0x0000000000007941 */ /* 0x000fea0003800000 */
.L_x_4307:
        /* <DEDUP_REMOVED lines=50> */
.L_x_4310:
[----:B------:R-:W-:Y:S05]  /*3390*/  BSYNC B0 ;  /* 0x0000000000007941 */ /* 0x000fea0003800000 */
.L_x_4309:
[----:B------:R-:W-:Y:S11]  /*33a0*/  ISETP.GE.AND P0, PT, R84, c[0x0][0x220], PT ;  /* 0x0000880054007a0c */ /* 0x000ff60003f06270 */
[----:B------:R-:W-:Y:S02]  /*33b0*/  @!UPT UIADD3 URZ, URZ, URZ, URZ ;  /* 0x0000003f3f3ff290 */ /* 0x000fe4000fffe03f */
[----:B------:R-:W-:-:S05]  /*33c0*/  @P0 BRA `(.L_x_4306) ;  /* 0x000002e000000947 */ /* 0x000fca0003800000 */
[----:B------:R-:W-:Y:S01]  /*33d0*/  ISETP.GE.AND P0, PT, R84, UR4, PT ;  /* 0x0000000454007c0c */ /* 0x000fe2000bf06270 */
[----:B-1----:R-:W2:Y:S11]  /*33e0*/  LDG.E.128 R16, [R134.64+0x80] ;  /* 0x0000800686107981 */ /* 0x002eb6000c1e1d00 */
[----:B------:R-:W-:Y:S01]  /*33f0*/  @!UPT UIADD3 URZ, URZ, URZ, URZ ;  /* 0x0000003f3f3ff290 */ /* 0x000fe2000fffe03f */
[----:B------:R1:W3:Y:S06]  /*3400*/  @!P0 LDG.E.64 R6, [R20.64+0x40] ;  /* 0x0000400614068981 */ /* 0x0002ec000c1e1b00 */
[----:B------:R-:W4:Y:S01]  /*3410*/  @!P0 LDG.E.64 R30, [R30.64+0x40] ;  /* 0x000040061e1e8981 */ /* 0x000f22000c1e1b00 */
[----:B--2---:R-:W-:Y:S01]  /*3420*/  @!P0 SHF.L.U32 R22, R16, 0x10, RZ ;  /* 0x0000001010168819 */ /* 0x004fe200000006ff */
[----:B-1----:R-:W-:Y:S01]  /*3430*/  @!P0 IMAD.U32 R20, R18, 0x10000, RZ ;  /* 0x0001000012148824 */ /* 0x002fe200078e00ff */
[----:B------:R-:W-:Y:S02]  /*3440*/  @!P0 LOP3.LUT R23, R16, 0xffff0000, RZ, 0xc0, !PT ;  /* 0xffff000010178812 */ /* 0x000fe400078ec0ff */
[----:B------:R-:W-:Y:S02]  /*3450*/  @!P0 SHF.L.U32 R21, R17, 0x10, RZ ;  /* 0x0000001011158819 */ /* 0x000fe400000006ff */
[----:B------:R-:W-:Y:S01]  /*3460*/  @!P0 LOP3.LUT R26, R18, 0xffff0000, RZ, 0xc0, !PT ;  /* 0xffff0000121a8812 */ /* 0x000fe200078ec0ff */
        /* <DEDUP_REMOVED lines=9> */
[----:B------:R-:W-:Y:S01]  /*3500*/  @!P0 SHF.L.U32 R27, R31, 0x10, RZ ;  /* 0x000000101f1b8819 */ /* 0x000fe200000006ff */
[-C--:B------:R-:W-:Y:S01]  /*3510*/  @!P0 FFMA.FTZ R0, R23, R25.reuse, R0 ;  /* 0x0000001917008223 */ /* 0x080fe20000010000 */
[----:B------:R-:W-:Y:S01]  /*3520*/  @!P0 LOP3.LUT R23, R17, 0xffff0000, RZ, 0xc0, !PT ;  /* 0xffff000011178812 */ /* 0x000fe200078ec0ff */
[----:B------:R-:W-:Y:S01]  /*3530*/  @!P0 FFMA.FTZ R33, R22, R25, -R33 ;  /* 0x0000001916218223 */ /* 0x000fe20000010821 */
[----:B------:R-:W-:Y:S01]  /*3540*/  @!P0 LOP3.LUT R25, R19, 0xffff0000, RZ, 0xc0, !PT ;  /* 0xffff000013198812 */ /* 0x000fe200078ec0ff */
[-C--:B------:R-:W-:Y:S01]  /*3550*/  @!P0 FMUL.FTZ R3, R20, R5.reuse ;  /* 0x0000000514038220 */ /* 0x080fe20000410000 */
        /* <DEDUP_REMOVED lines=21> */
.L_x_4306:
[----:B------:R-:W-:Y:S05]  /*36b0*/  BSYNC B1 ;  /* 0x0000000000017941 */ /* 0x000fea0003800000 */
.L_x_4305:
        /* <DEDUP_REMOVED lines=8> */
.L_x_4298:
[----:B------:R-:W-:Y:S01]  /*3740*/  BSSY B2, `(.L_x_4312) ;  /* 0x000010e000027945 */ /* 0x000fe20003800000 */
[----:B------:R-:W-:-:S05]  /*3750*/  @!P2 BRA `(.L_x_4313) ;  /* 0x000010c00000a947 */ /* 0x000fca0003800000 */
[----:B------:R-:W-:Y:S01]  /*3760*/  ISETP.GE.AND P0, PT, R10, c[0x0][0x220], PT ;  /* 0x000088000a007a0c */ /* 0x000fe20003f06270 */
[----:B------:R-:W-:Y:S01]  /*3770*/  @!UPT UIADD3 URZ, URZ, URZ, URZ ;  /* 0x0000003f3f3ff290 */ /* 0x000fe2000fffe03f */
[----:B------:R-:W-:Y:S11]  /*3780*/  BSSY B1, `(.L_x_4314) ;  /* 0x0000057000017945 */ /* 0x000ff60003800000 */
[----:B------:R-:W-:-:S05]  /*3790*/  @P0 BRA `(.L_x_4315) ;  /* 0x0000055000000947 */ /* 0x000fca0003800000 */
[----:B------:R1:W5:Y:S01]  /*37a0*/  LDG.E.128 R44, [R132.64] ;  /* 0x00000006842c7981 */ /* 0x000362000c1e1d00 */
[----:B------:R-:W-:Y:S01]  /*37b0*/  ISETP.GE.AND P0, PT, R10, UR4, PT ;  /* 0x000000040a007c0c */ /* 0x000fe2000bf06270 */
[----:B------:R-:W-:Y:S01]  /*37c0*/  @!UPT UIADD3 URZ, URZ, URZ, URZ ;  /* 0x0000003f3f3ff290 */ /* 0x000fe2000fffe03f */
[----:B------:R-:W-:Y:S11]  /*37d0*/  BSSY B0, `(.L_x_4316) ;  /* 0x0000050000007945 */ /* 0x000ff60003800000 */
[----:B------:R-:W-:-:S05]  /*37e0*/  @P0 BRA `(.L_x_4317) ;  /* 0x000004e000000947 */ /* 0x000fca0003800000 */
[C---:B-----5:R-:W-:Y:S01]  /*37f0*/  SHF.L.U32 R33, R44.reuse, 0x10, RZ ;  /* 0x000000102c217819 */ /* 0x060fe200000006ff */
[----:B------:R-:W-:Y:S01]  /*3800*/  ULEA.HI UR5, UR4, UR4, URZ, 0x1 ;  /* 0x0000000404057291 */ /* 0x000fe2000f8f083f */
[----:B------:R-:W-:Y:S01]  /*3810*/  LOP3.LUT R35, R44, 0xffff0000, RZ, 0xc0, !PT ;  /* 0xffff00002c237812 */ /* 0x000fe200078ec0ff */
[----:B------:R-:W-:Y:S01]  /*3820*/  IMAD.MOV.U32 R137, RZ, RZ, RZ ;  /* 0x000000ffff897224 */ /* 0x000fe200078e00ff */
[C---:B------:R-:W-:Y:S01]  /*3830*/  LOP3.LUT R39, R45.reuse, 0xffff0000, RZ, 0xc0, !PT ;  /* 0xffff00002d277812 */ /* 0x040fe200078ec0ff */
[----:B------:R-:W-:Y:S01]  /*3840*/  IMAD.U32 R38, R45, 0x10000, RZ ;  /* 0x000100002d267824 */ /* 0x000fe200078e00ff */
[C---:B------:R-:W-:Y:S01]  /*3850*/  SHF.L.U32 R42, R46.reuse, 0x10, RZ ;  /* 0x000000102e2a7819 */ /* 0x040fe200000006ff */
[----:B------:R-:W-:Y:S01]  /*3860*/  USHF.R.S32.HI UR5, URZ, 0x1, UR5 ;  /* 0x000000013f057899 */ /* 0x000fe20008011405 */
[----:B------:R-:W-:Y:S01]  /*3870*/  LOP3.LUT R43, R46, 0xffff0000, RZ, 0xc0, !PT ;  /* 0xffff00002e2b7812 */ /* 0x000fe200078ec0ff */
[C---:B------:R-:W-:Y:S01]  /*3880*/  IMAD.U32 R46, R47.reuse, 0x10000, RZ ;  /* 0x000100002f2e7824 */ /* 0x040fe200078e00ff */
[----:B------:R-:W-:Y:S03]  /*3890*/  LOP3.LUT R47, R47, 0xffff0000, RZ, 0xc0, !PT ;  /* 0xffff00002f2f7812 */ /* 0x000fe600078ec0ff */
        /* <DEDUP_REMOVED lines=25> */
[C---:B------:R-:W-:Y:S01]  /*3a30*/  IMAD.U32 R28, R21.reuse, 0x10000, RZ ;  /* 0x00010000151c7824 */ /* 0x040fe200078e00ff */
[----:B------:R-:W-:Y:S01]  /*3a40*/  LOP3.LUT R30, R20, 0xffff0000, RZ, 0xc0, !PT ;  /* 0xffff0000141e7812 */ /* 0x000fe200078ec0ff */
[----:B------:R-:W-:Y:S01]  /*3a50*/  @!P2 FADD.FTZ R24, -R24, -RZ ;  /* 0x800000ff1818a221 */ /* 0x000fe20000010100 */
[----:B------:R-:W-:Y:S01]  /*3a60*/  LOP3.LUT R18, R138, 0xffff0000, RZ, 0xc0, !PT ;  /* 0xffff00008a127812 */ /* 0x000fe200078ec0ff */
[----:B------:R-:W-:Y:S01]  /*3a70*/  FMUL.FTZ R0, R32, R31 ;  /* 0x0000001f20007220 */ /* 0x000fe20000410000 */
[----:B------:R-:W-:Y:S01]  /*3a80*/  LOP3.LUT R29, R21, 0xffff0000, RZ, 0xc0, !PT ;  /* 0xffff0000151d7812 */ /* 0x000fe200078ec0ff */
[----:B------:R-:W-:Y:S01]  /*3a90*/  FMUL.FTZ R2, R30, R27 ;  /* 0x0000001b1e027220 */ /* 0x000fe20000410000 */
[----:B------:R-:W-:Y:S01]  /*3aa0*/  SHF.L.U32 R34, R52, 0x10, RZ ;  /* 0x0000001034227819 */ /* 0x000fe200000006ff */
        /* <DEDUP_REMOVED lines=13> */
[----:B------:R-:W-:Y:S01]  /*3b80*/  LOP3.LUT R44, R54, 0xffff0000, RZ, 0xc0, !PT ;  /* 0xffff0000362c7812 */ /* 0x000fe200078ec0ff */
[C---:B------:R-:W-:Y:S01]  /*3b90*/  IMAD.U32 R20, R23.reuse, 0x10000, RZ ;  /* 0x0001000017147824 */ /* 0x040fe200078e00ff */
        /* <DEDUP_REMOVED lines=19> */
.L_x_4317:
[----:B------:R-:W-:Y:S05]  /*3cd0*/  BSYNC B0 ;  /* 0x0000000000007941 */ /* 0x000fea0003800000 */
.L_x_4316:
[----:B-----5:R2:W-:Y:S02]  /*3ce0*/  STG.E.128 [R124.64], R44 ;  /* 0x0000002c7c007986 */ /* 0x0205e4000c101d06 */
.L_x_4315:
[----:B------:R-:W-:Y:S05]  /*3cf0*/  BSYNC B1 ;  /* 0x0000000000017941 */ /* 0x000fea0003800000 */
.L_x_4314:
[----:B------:R-:W-:Y:S01]  /*3d00*/  ISETP.GE.AND P0, PT, R85, c[0x0][0x220], PT ;  /* 0x0000880055007a0c */ /* 0x000fe20003f06270 */
[----:B------:R-:W-:Y:S01]  /*3d10*/  @!UPT UIADD3 URZ, URZ, URZ, URZ ;  /* 0x0000003f3f3ff290 */ /* 0x000fe2000fffe03f */
[----:B------:R-:W-:Y:S11]  /*3d20*/  BSSY B1, `(.L_x_4318) ;  /* 0x0000057000017945 */ /* 0x000ff60003800000 */
[----:B------:R-:W-:-:S05]  /*3d30*/  @P0 BRA `(.L_x_4319) ;  /* 0x0000055000000947 */ /* 0x000fca0003800000 */
[----:B--2---:R2:W5:Y:S01]  /*3d40*/  LDG.E.128 R44, [R132.64+0x40] ;  /* 0x00004006842c7981 */ /* 0x004562000c1e1d00 */
        /* <DEDUP_REMOVED lines=23> */
[----:B------:R-:W3:Y:S01]  /*3ec0*/  LDG.E.128 R136, [R138.64+0x40] ;  /* 0x000040068a887981 */ /* 0x000ee2000c1e1d00 */
[----:B------:R-:W-:Y:S01]  /*3ed0*/  MOV R109, RZ ;  /* 0x000000ff006d7202 */ /* 0x000fe20000000f00 */
[----:B------:R-:W-:Y:S05]  /*3ee0*/  @P2 IMAD R109, RZ, RZ, -UR5 ;  /* 0x80000005ff6d2e24 */ /* 0x000fea000f8e02ff */
[C---:B------:R-:W-:Y:S01]  /*3ef0*/  LEA R36, P0, R109.reuse, R118, 0x1 ;  /* 0x000000766d247211 */ /* 0x040fe200078008ff */
[----:B--2---:R4:W2:Y:S03]  /*3f00*/  LDG.E.128 R20, [R16.64+0x40] ;  /* 0x0000400610147981 */ /* 0x0048a6000c1e1d00 */
[----:B------:R-:W-:Y:S05]  /*3f10*/  LEA.HI.X.SX32 R37, R109, R119, 0x1, P0 ;  /* 0x000000776d257211 */ /* 0x000fea00000f0eff */
[----:B------:R-:W2:Y:S01]  /*3f20*/  LDG.E.128 R52, [R36.64+0x40] ;  /* 0x0000400624347981 */ /* 0x000ea2000c1e1d00 */
[----:B---3--:R-:W-:Y:S01]  /*3f30*/  IMAD.U32 R25, R137, 0x10000, RZ ;  /* 0x0001000089197824 */ /* 0x008fe200078e00ff */
[C---:B------:R-:W-:Y:S01]  /*3f40*/  SHF.L.U32 R31, R136.reuse, 0x10, RZ ;  /* 0x00000010881f7819 */ /* 0x040fe200000006ff */
[----:B----4-:R-:W-:Y:S01]  /*3f50*/  IMAD.U32 R17, R139, 0x10000, RZ ;  /* 0x000100008b117824 */ /* 0x010fe200078e00ff */
[----:B------:R-:W-:Y:S01]  /*3f60*/  LOP3.LUT R27, R136, 0xffff0000, RZ, 0xc0, !PT ;  /* 0xffff0000881b7812 */ /* 0x000fe200078ec0ff */
[----:B------:R-:W-:Y:S01]  /*3f70*/  @!P2 FADD.FTZ R25, -R25, -RZ ;  /* 0x800000ff1919a221 */ /* 0x000fe20000010100 */
[----:B------:R-:W-:Y:S01]  /*3f80*/  LOP3.LUT R24, R137, 0xffff0000, RZ, 0xc0, !PT ;  /* 0xffff000089187812 */ /* 0x000fe200078ec0ff */
[----:B------:R-:W-:Y:S01]  /*3f90*/  @!P2 FADD.FTZ R31, -R31, -RZ ;  /* 0x800000ff1f1fa221 */ /* 0x000fe20000010100 */
[----:B------:R-:W-:Y:S01]  /*3fa0*/  SHF.L.U32 R19, R138, 0x10, RZ ;  /* 0x000000108a137819 */ /* 0x000fe200000006ff */
[----:B------:R-:W-:Y:S01]  /*3fb0*/  @!P2 FADD.FTZ R27, -R27, -RZ ;  /* 0x800000ff1b1ba221 */ /* 0x000fe20000010100 */
[C---:B--2---:R-:W-:Y:S01]  /*3fc0*/  SHF.L.U32 R32, R20.reuse, 0x10, RZ ;  /* 0x0000001014207819 */ /* 0x044fe200000006ff */
        /* <DEDUP_REMOVED lines=42> */
.L_x_4321:
[----:B------:R-:W-:Y:S05]  /*4270*/  BSYNC B0 ;  /* 0x0000000000007941 */ /* 0x000fea0003800000 */
.L_x_4320:
[----:B-----5:R3:W-:Y:S02]  /*4280*/  STG.E.128 [R124.64+0x40], R44 ;  /* 0x0000402c7c007986 */ /* 0x0207e4000c101d06 */
.L_x_4319:
[----:B------:R-:W-:Y:S05]  /*4290*/  BSYNC B1 ;  /* 0x0000000000017941 */ /* 0x000fea0003800000 */
.L_x_4318:
[----:B------:R-:W-:Y:S11]  /*42a0*/  ISETP.GE.AND P0, PT, R84, c[0x0][0x220], PT ;  /* 0x0000880054007a0c */ /* 0x000ff60003f06270 */
[----:B------:R-:W-:Y:S02]  /*42b0*/  @!UPT UIADD3 URZ, URZ, URZ, URZ ;  /* 0x0000003f3f3ff290 */ /* 0x000fe4000fffe03f */
[----:B------:R-:W-:-:S05]  /*42c0*/  @P0 BRA `(.L_x_4313) ;  /* 0x0000055000000947 */ /* 0x000fca0003800000 */
[----:B--23--:R2:W5:Y:S01]  /*42d0*/  LDG.E.128 R44, [R132.64+0x80] ;  /* 0x00008006842c7981 */ /* 0x00c562000c1e1d00 */
        /* <DEDUP_REMOVED lines=82> */
.L_x_4323:
[----:B------:R-:W-:Y:S05]  /*4800*/  BSYNC B0 ;  /* 0x0000000000007941 */ /* 0x000fea0003800000 */
.L_x_4322:
[----:B-----5:R3:W-:Y:S02]  /*4810*/  STG.E.128 [R124.64+0x80], R44 ;  /* 0x0000802c7c007986 */ /* 0x0207e4000c101d06 */
.L_x_4313:
[----:B------:R-:W-:Y:S05]  /*4820*/  BSYNC B2 ;  /* 0x0000000000027941 */ /* 0x000fea0003800000 */
.L_x_4312:
[----:B------:R-:W-:Y:S01]  /*4830*/  BSSY B2, `(.L_x_4324) ;  /* 0x000011e000027945 */ /* 0x000fe20003800000 */
[----:B------:R-:W-:-:S05]  /*4840*/  @!P1 BRA `(.L_x_4325) ;  /* 0x000011c000009947 */ /* 0x000fca0003800000 */
[----:B------:R-:W-:Y:S01]  /*4850*/  ISETP.GE.AND P0, PT, R10, c[0x0][0x220], PT ;  /* 0x000088000a007a0c */ /* 0x000fe20003f06270 */
[----:B------:R-:W-:Y:S01]  /*4860*/  @!UPT UIADD3 URZ, URZ, URZ, URZ ;  /* 0x0000003f3f3ff290 */ /* 0x000fe2000fffe03f */
[----:B------:R-:W-:Y:S11]  /*4870*/  BSSY B1, `(.L_x_4326) ;  /* 0x000005b000017945 */ /* 0x000ff60003800000 */
[----:B------:R-:W-:-:S05]  /*4880*/  @P0 BRA `(.L_x_4327) ;  /* 0x0000059000000947 */ /* 0x000fca0003800000 */
[----:B--23--:R2:W5:Y:S01]  /*4890*/  LDG.E.128 R44, [R134.64] ;  /* 0x00000006862c7981 */ /* 0x00c562000c1e1d00 */
[----:B------:R-:W-:Y:S01]  /*48a0*/  ISETP.GE.AND P0, PT, R10, UR4, PT ;  /* 0x000000040a007c0c */ /* 0x000fe2000bf06270 */
[----:B------:R-:W-:Y:S01]  /*48b0*/  @!UPT UIADD3 URZ, URZ, URZ, URZ ;  /* 0x0000003f3f3ff290 */ /* 0x000fe2000fffe03f */
[----:B------:R-:W-:Y:S11]  /*48c0*/  BSSY B0, `(.L_x_4328) ;  /* 0x0000054000007945 */ /* 0x000ff60003800000 */
[----:B------:R-:W-:-:S05]  /*48d0*/  @P0 BRA `(.L_x_4329) ;  /* 0x0000052000000947 */ /* 0x000fca0003800000 */
[----:B-----5:R-:W-:Y:S01]  /*48e0*/  LOP3.LUT R35, R44, 0xffff0000, RZ, 0xc0, !PT ;  /* 0xffff00002c237812 */ /* 0x020fe200078ec0ff */
[----:B------:R-:W-:Y:S01]  /*48f0*/  ULEA.HI UR5, UR4, UR4, URZ, 0x1 ;  /* 0x0000000404057291 */ /* 0x000fe2000f8f083f */
[C---:B------:R-:W-:Y:S01]  /*4900*/  LOP3.LUT R39, R45.reuse, 0xffff0000, RZ, 0xc0, !PT ;  /* 0xffff00002d277812 */ /* 0x040fe200078ec0ff */
[----:B------:R-:W-:Y:S01]  /*4910*/  IMAD.MOV.U32 R137, RZ, RZ, RZ ;  /* 0x000000ffff897224 */ /* 0x000fe200078e00ff */
[C---:B------:R-:W-:Y:S01]  /*4920*/  SHF.L.U32 R42, R46.reuse, 0x10, RZ ;  /* 0x000000102e2a7819 */ /* 0x040fe200000006ff */
[----:B------:R-:W-:Y:S01]  /*4930*/  USHF.R.S32.HI UR5, URZ, 0x1, UR5 ;  /* 0x000000013f057899 */ /* 0x000fe20008011405 */
[----:B------:R-:W-:Y:S01]  /*4940*/  LOP3.LUT R43, R46, 0xffff0000, RZ, 0xc0, !PT ;  /* 0xffff00002e2b7812 */ /* 0x000fe200078ec0ff */
[----:B------:R-:W-:Y:S02]  /*4950*/  IMAD.U32 R33, R44, 0x10000, RZ ;  /* 0x000100002c217824 */ /* 0x000fe400078e00ff */
[----:B------:R-:W-:Y:S02]  /*4960*/  IMAD.U32 R38, R45, 0x10000, RZ ;  /* 0x000100002d267824 */ /* 0x000fe400078e00ff */
[----:B------:R-:W-:Y:S01]  /*4970*/  ISETP.GE.AND P1, PT, R10, UR5, PT ;  /* 0x000000050a007c0c */ /* 0x000fe2000bf26270 */
[C---:B------:R-:W-:Y:S01]  /*4980*/  IMAD.U32 R46, R47.reuse, 0x10000, RZ ;  /* 0x000100002f2e7824 */ /* 0x040fe200078e00ff */
[----:B------:R-:W-:Y:S02]  /*4990*/  MOV R109, UR5 ;  /* 0x00000005006d7c02 */ /* 0x000fe40008000f00 */
[----:B------:R-:W-:Y:S09]  /*49a0*/  LOP3.LUT R47, R47, 0xffff0000, RZ, 0xc0, !PT ;  /* 0xffff00002f2f7812 */ /* 0x000ff200078ec0ff */
[----:B------:R-:W-:Y:S02]  /*49b0*/  @P1 IMAD R137, RZ, RZ, -UR5 ;  /* 0x80000005ff891e24 */ /* 0x000fe4000f8e02ff */
[----:B------:R-:W-:Y:S03]  /*49c0*/  @P1 IMAD R109, RZ, RZ, -UR5 ;  /* 0x80000005ff6d1e24 */ /* 0x000fe6000f8e02ff */
[C---:B------:R-:W-:Y:S04]  /*49d0*/  IADD3 R139, P0, R80.reuse, R137, RZ ;  /* 0x00000089508b7210 */ /* 0x040fe80007f1e0ff */
[----:B------:R-:W-:Y:S02]  /*49e0*/  LEA.HI.X.SX32 R137, R137, R103, 0x1, P0 ;  /* 0x0000006789897211 */ /* 0x000fe400000f0eff */
[C---:B------:R-:W-:Y:S04]  /*49f0*/  LEA R142, P0, R139.reuse, R120, 0x1 ;  /* 0x000000788b8e7211 */ /* 0x040fe800078008ff */
[----:B------:R-:W-:Y:S02]  /*4a00*/  LEA.HI.X R143, R139, R121, R137, 0x1, P0 ;  /* 0x000000798b8f7211 */ /* 0x000fe400000f0c89 */
[C---:B------:R-:W-:Y:S03]  /*4a10*/  LEA R16, P0, R109.reuse, R134, 0x1 ;  /* 0x000000866d107211 */ /* 0x040fe600078008ff */
[----:B------:R-:W3:Y:S01]  /*4a20*/  LDG.E.128 R136, [R142.64] ;  /* 0x000000068e887981 */ /* 0x000ee2000c1e1d00 */
[----:B------:R-:W-:Y:S01]  /*4a30*/  LEA.HI.X.SX32 R17, R109, R135, 0x1, P0 ;  /* 0x000000876d117211 */ /* 0x000fe200000f0eff */
[----:B------:R-:W-:Y:S01]  /*4a40*/  IMAD.MOV.U32 R109, RZ, RZ, RZ ;  /* 0x000000ffff6d7224 */ /* 0x000fe200078e00ff */
[----:B------:R-:W-:Y:S04]  /*4a50*/  @P1 IADD3 R109, RZ, -UR5, RZ ;  /* 0x80000005ff6d1c10 */ /* 0x000fe8000fffe0ff */
[----:B------:R-:W-:Y:S01]  /*4a60*/  IADD3 R141, P0, R80, R109, RZ ;  /* 0x0000006d508d7210 */ /* 0x000fe20007f1e0ff */
[----:B------:R-:W4:Y:S03]  /*4a70*/  LDG.E.128 R20, [R16.64] ;  /* 0x0000000610147981 */ /* 0x000f26000c1e1d00 */
[----:B------:R-:W-:Y:S02]  /*4a80*/  LEA.HI.X.SX32 R109, R109, R103, 0x1, P0 ;  /* 0x000000676d6d7211 */ /* 0x000fe400000f0eff */
[C---:B------:R-:W-:Y:S04]  /*4a90*/  LEA R36, P0, R141.reuse, R118, 0x1 ;  /* 0x000000768d247211 */ /* 0x040fe800078008ff */
[----:B------:R-:W-:Y:S05]  /*4aa0*/  LEA.HI.X R37, R141, R119, R109, 0x1, P0 ;  /* 0x000000778d257211 */ /* 0x000fea00000f0c6d */
[----:B--2---:R-:W2:Y:S01]  /*4ab0*/  LDG.E.128 R52, [R36.64] ;  /* 0x0000000624347981 */ /* 0x004ea2000c1e1d00 */
[C---:B---3--:R-:W-:Y:S01]  /*4ac0*/  IMAD.U32 R31, R136.reuse, 0x10000, RZ ;  /* 0x00010000881f7824 */ /* 0x048fe200078e00ff */
[----:B------:R-:W-:Y:S01]  /*4ad0*/  LOP3.LUT R27, R136, 0xffff0000, RZ, 0xc0, !PT ;  /* 0xffff0000881b7812 */ /* 0x000fe200078ec0ff */
[C---:B------:R-:W-:Y:S01]  /*4ae0*/  IMAD.U32 R19, R138.reuse, 0x10000, RZ ;  /* 0x000100008a137824 */ /* 0x040fe200078e00ff */
[----:B------:R-:W-:Y:S01]  /*4af0*/  SHF.L.U32 R25, R137, 0x10, RZ ;  /* 0x0000001089197819 */ /* 0x000fe200000006ff */
[----:B------:R-:W-:Y:S01]  /*4b00*/  @!P1 FADD.FTZ R31, -R31, -RZ ;  /* 0x800000ff1f1f9221 */ /* 0x000fe20000010100 */
[----:B------:R-:W-:Y:S01]  /*4b10*/  LOP3.LUT R24, R137, 0xffff0000, RZ, 0xc0, !PT ;  /* 0xffff000089187812 */ /* 0x000fe200078ec0ff */
[----:B------:R-:W-:Y:S01]  /*4b20*/  @!P1 FADD.FTZ R27, -R27, -RZ ;  /* 0x800000ff1b1b9221 */ /* 0x000fe20000010100 */
[----:B------:R-:W-:Y:S01]  /*4b30*/  LOP3.LUT R18, R138, 0xffff0000, RZ, 0xc0, !PT ;  /* 0xffff00008a127812 */ /* 0x000fe200078ec0ff */
[C---:B----4-:R-:W-:Y:S01]  /*4b40*/  IMAD.U32 R32, R20.reuse, 0x10000, RZ ;  /* 0x0001000014207824 */ /* 0x050fe200078e00ff */
[----:B------:R-:W-:Y:S01]  /*4b50*/  LOP3.LUT R30, R20, 0xffff0000, RZ, 0xc0, !PT ;  /* 0xffff0000141e7812 */ /* 0x000fe200078ec0ff */
[----:B------:R-:W-:Y:S01]  /*4b60*/  @!P1 FADD.FTZ R25, -R25, -RZ ;  /* 0x800000ff19199221 */ /* 0x000fe20000010100 */
[C---:B------:R-:W-:Y:S01]  /*4b70*/  SHF.L.U32 R28, R21.reuse, 0x10, RZ ;  /* 0x00000010151c7819 */ /* 0x040fe200000006ff */
[----:B------:R-:W-:Y:S01]  /*4b80*/  FMUL.FTZ R0, R32, R31 ;  /* 0x0000001f20007220 */ /* 0x000fe20000410000 */
[----:B------:R-:W-:Y:S01]  /*4b90*/  LOP3.LUT R29, R21, 0xffff0000, RZ, 0xc0, !PT ;  /* 0xffff0000151d7812 */ /* 0x000fe200078ec0ff */
[----:B------:R-:W-:Y:S01]  /*4ba0*/  @!P1 FADD.FTZ R24, -R24, -RZ ;  /* 0x800000ff18189221 */ /* 0x000fe20000010100 */
[C---:B------:R-:W-:Y:S01]  /*4bb0*/  SHF.L.U32 R17, R139.reuse, 0x10, RZ ;  /* 0x000000108b117819 */ /* 0x040fe200000006ff */
[----:B------:R-:W-:Y:S01]  /*4bc0*/  FMUL.FTZ R2, R30, R27 ;  /* 0x0000001b1e027220 */ /* 0x000fe20000410000 */
[----:B------:R-:W-:Y:S01]  /*4bd0*/  LOP3.LUT R16, R139, 0xffff0000, RZ, 0xc0, !PT ;  /* 0xffff00008b107812 */ /* 0x000fe200078ec0ff */
[C---:B------:R-:W-:Y:S01]  /*4be0*/  IMAD.U32 R26, R22.reuse, 0x10000, RZ ;  /* 0x00010000161a7824 */ /* 0x040fe200078e00ff */
[----:B------:R-:W-:Y:S01]  /*4bf0*/  LOP3.LUT R21, R22, 0xffff0000, RZ, 0xc0, !PT ;  /* 0xffff000016157812 */ /* 0x000fe200078ec0ff */
[----:B------:R-:W-:Y:S01]  /*4c00*/  FMUL.FTZ R3, R28, R25 ;  /* 0x000000191c037220 */ /* 0x000fe20000410000 */
[----:B------:R-:W-:Y:S01]  /*4c10*/  SHF.L.U32 R20, R23, 0x10, RZ ;  /* 0x0000001017147819 */ /* 0x000fe200000006ff */
[C---:B--2---:R-:W-:Y:S01]  /*4c20*/  IMAD.U32 R34, R52.reuse, 0x10000, RZ ;  /* 0x0001000034227824 */ /* 0x044fe200078e00ff */
[----:B------:R-:W-:Y:S01]  /*4c30*/  LOP3.LUT R36, R52, 0xffff0000, RZ, 0xc0, !PT ;  /* 0xffff000034247812 */ /* 0x000fe200078ec0ff */
[----:B------:R-:W-:Y:S01]  /*4c40*/  @!P1 FADD.FTZ R19, -R19, -RZ ;  /* 0x800000ff13139221 */ /* 0x000fe20000010100 */
[----:B------:R-:W-:Y:S01]  /*4c50*/  SHF.L.U32 R37, R53, 0x10, RZ ;  /* 0x0000001035257819 */ /* 0x000fe200000006ff */
[----:B------:R-:W-:Y:S01]  /*4c60*/  FFMA.FTZ R0, R33, R34, R0 ;  /* 0x0000002221007223 */ /* 0x000fe20000010000 */
[----:B------:R-:W-:Y:S01]  /*4c70*/  LOP3.LUT R40, R53, 0xffff0000, RZ, 0xc0, !PT ;  /* 0xffff000035287812 */ /* 0x000fe200078ec0ff */
[----:B------:R-:W-:Y:S01]  /*4c80*/  FMUL.FTZ R4, R29, R24 ;  /* 0x000000181d047220 */ /* 0x000fe20000410000 */
[----:B------:R-:W-:Y:S01]  /*4c90*/  LOP3.LUT R23, R23, 0xffff0000, RZ, 0xc0, !PT ;  /* 0xffff000017177812 */ /* 0x000fe200078ec0ff */
[----:B------:R-:W-:Y:S01]  /*4ca0*/  @!P1 FADD.FTZ R18, -R18, -RZ ;  /* 0x800000ff12129221 */ /* 0x000fe20000010100 */
[----:B------:R-:W-:Y:S01]  /*4cb0*/  LOP3.LUT R44, R54, 0xffff0000, RZ, 0xc0, !PT ;  /* 0xffff0000362c7812 */ /* 0x000fe200078ec0ff */
[----:B------:R-:W-:Y:S01]  /*4cc0*/  FFMA.FTZ R2, R35, R36, R2 ;  /* 0x0000002423027223 */ /* 0x000fe20000010002 */
[----:B------:R-:W-:Y:S01]  /*4cd0*/  SHF.L.U32 R45, R55, 0x10, RZ ;  /* 0x00000010372d7819 */ /* 0x000fe200000006ff */
        /* <DEDUP_REMOVED lines=18> */
.L_x_4329:
[----:B------:R-:W-:Y:S05]  /*4e00*/  BSYNC B0 ;  /* 0x0000000000007941 */ /* 0x000fea0003800000 */
.L_x_4328:
[----:B-----5:R3:W-:Y:S02]  /*4e10*/  STG.E.128 [R130.64], R44 ;  /* 0x0000002c82007986 */ /* 0x0207e4000c101d06 */
.L_x_4327:
[----:B------:R-:W-:Y:S05]  /*4e20*/  BSYNC B1 ;  /* 0x0000000000017941 */ /* 0x000fea0003800000 */
.L_x_4326:
[----:B------:R-:W-:Y:S01]  /*4e30*/  ISETP.GE.AND P0, PT, R85, c[0x0][0x220], PT ;  /* 0x0000880055007a0c */ /* 0x000fe20003f06270 */
[----:B------:R-:W-:Y:S01]  /*4e40*/  @!UPT UIADD3 URZ, URZ, URZ, URZ ;  /* 0x0000003f3f3ff290 */ /* 0x000fe2000fffe03f */
[----:B------:R-:W-:Y:S11]  /*4e50*/  BSSY B1, `(.L_x_4330) ;  /* 0x000005d000017945 */ /* 0x000ff60003800000 */
[----:B------:R-:W-:-:S05]  /*4e60*/  @P0 BRA `(.L_x_4331) ;  /* 0x000005b000000947 */ /* 0x000fca0003800000 */
[----:B--23--:R2:W5:Y:S01]  /*4e70*/  LDG.E.128 R44, [R134.64+0x40] ;  /* 0x00004006862c7981 */ /* 0x00c562000c1e1d00 */
[----:B------:R-:W-:Y:S01]  /*4e80*/  ISETP.GE.AND P0, PT, R85, UR4, PT ;  /* 0x0000000455007c0c */ /* 0x000fe2000bf06270 */
[----:B------:R-:W-:Y:S01]  /*4e90*/  @!UPT UIADD3 URZ, URZ, URZ, URZ ;  /* 0x0000003f3f3ff290 */ /* 0x000fe2000fffe03f */
[----:B------:R-:W-:Y:S11]  /*4ea0*/  BSSY B0, `(.L_x_4332) ;  /* 0x0000056000007945 */ /* 0x000ff60003800000 */
[----:B------:R-:W-:-:S05]  /*4eb0*/  @P0 BRA `(.L_x_4333) ;  /* 0x0000054000000947 */ /* 0x000fca0003800000 */
[----:B------:R-:W-:Y:S01]  /*4ec0*/  IADD3 R140, P2, R132, R95, RZ ;  /* 0x0000005f848c7210 */ /* 0x000fe20007f5e0ff */
[----:B------:R-:W-:Y:S01]  /*4ed0*/  ULEA.HI UR5, UR4, UR4, URZ, 0x1 ;  /* 0x0000000404057291 */ /* 0x000fe2000f8f083f */
[----:B-----5:R-:W-:Y:S01]  /*4ee0*/  LOP3.LUT R35, R44, 0xffff0000, RZ, 0xc0, !PT ;  /* 0xffff00002c237812 */ /* 0x020fe200078ec0ff */
[----:B------:R-:W-:Y:S01]  /*4ef0*/  IMAD.MOV.U32 R137, RZ, RZ, RZ ;  /* 0x000000ffff897224 */ /* 0x000fe200078e00ff */
[C---:B------:R-:W-:Y:S01]  /*4f00*/  SHF.L.U32 R38, R45.reuse, 0x10, RZ ;  /* 0x000000102d267819 */ /* 0x040fe200000006ff */
[----:B------:R-:W-:Y:S01]  /*4f10*/  USHF.R.S32.HI UR5, URZ, 0x1, UR5 ;  /* 0x000000013f057899 */ /* 0x000fe20008011405 */
[----:B------:R-:W-:Y:S01]  /*4f20*/  LOP3.LUT R39, R45, 0xffff0000, RZ, 0xc0, !PT ;  /* 0xffff00002d277812 */ /* 0x000fe200078ec0ff */
[----:B------:R-:W-:Y:S01]  /*4f30*/  IMAD.X R141, R133, 0x1, R94, P2 ;  /* 0x00000001858d7824 */ /* 0x000fe200010e065e */
[----:B------:R-:W-:Y:S01]  /*4f40*/  LOP3.LUT R43, R46, 0xffff0000, RZ, 0xc0, !PT ;  /* 0xffff00002e2b7812 */ /* 0x000fe200078ec0ff */
[----:B------:R-:W-:Y:S02]  /*4f50*/  IMAD.U32 R33, R44, 0x10000, RZ ;  /* 0x000100002c217824 */ /* 0x000fe400078e00ff */
[----:B------:R-:W-:Y:S01]  /*4f60*/  ISETP.GE.AND P0, PT, R85, UR5, PT ;  /* 0x0000000555007c0c */ /* 0x000fe2000bf06270 */
[----:B------:R-:W-:Y:S01]  /*4f70*/  IMAD.U32 R42, R46, 0x10000, RZ ;  /* 0x000100002e2a7824 */ /* 0x000fe200078e00ff */
[----:B------:R-:W-:Y:S01]  /*4f80*/  MOV R109, UR5 ;  /* 0x00000005006d7c02 */ /* 0x000fe20008000f00 */
[C---:B------:R-:W-:Y:S01]  /*4f90*/  IMAD.U32 R46, R47.reuse, 0x10000, RZ ;  /* 0x000100002f2e7824 */ /* 0x040fe200078e00ff */
        /* <DEDUP_REMOVED lines=9> */
[----:B------:R-:W-:Y:S02]  /*5030*/  LEA.HI.X.SX32 R17, R109, R141, 0x1, P1 ;  /* 0x0000008d6d117211 */ /* 0x000fe400008f0eff */
[----:B------:R-:W-:Y:S01]  /*5040*/  MOV R109, RZ ;  /* 0x000000ff006d7202 */ /* 0x000fe20000000f00 */
[----:B------:R-:W-:Y:S04]  /*5050*/  @P0 IMAD R109, RZ, RZ, -UR5 ;  /* 0x80000005ff6d0e24 */ /* 0x000fe8000f8e02ff */
[----:B------:R-:W4:Y:S01]  /*5060*/  LDG.E.128 R20, [R16.64] ;  /* 0x0000000610147981 */ /* 0x000f22000c1e1d00 */
[----:B------:R-:W-:Y:S04]  /*5070*/  IADD3 R141, P1, R104, R109, RZ ;  /* 0x0000006d688d7210 */ /* 0x000fe80007f3e0ff */
[----:B------:R-:W-:Y:S02]  /*5080*/  LEA.HI.X.SX32 R109, R109, R101, 0x1, P1 ;  /* 0x000000656d6d7211 */ /* 0x000fe400008f0eff */
[C---:B------:R-:W-:Y:S04]  /*5090*/  LEA R36, P1, R141.reuse, R118, 0x1 ;  /* 0x000000768d247211 */ /* 0x040fe800078208ff */
[----:B------:R-:W-:Y:S05]  /*50a0*/  LEA.HI.X R37, R141, R119, R109, 0x1, P1 ;  /* 0x000000778d257211 */ /* 0x000fea00008f0c6d */
[----:B--2---:R-:W2:Y:S01]  /*50b0*/  LDG.E.128 R52, [R36.64] ;  /* 0x0000000624347981 */ /* 0x004ea2000c1e1d00 */
        /* <DEDUP_REMOVED lines=27> */
[----:B------:R-:W-:Y:S01]  /*5270*/  SHF.L.U32 R37, R53, 0x10, RZ ;  /* 0x0000001035257819 */ /* 0x000fe200000006ff */
[----:B------:R-:W-:Y:S01]  /*5280*/  FFMA.FTZ R0, R33, R34, R0 ;  /* 0x0000002221007223 */ /* 0x000fe20000010000 */
        /* <DEDUP_REMOVED lines=23> */
.L_x_4333:
[----:B------:R-:W-:Y:S05]  /*5400*/  BSYNC B0 ;  /* 0x0000000000007941 */ /* 0x000fea0003800000 */
.L_x_4332:
[----:B-----5:R3:W-:Y:S02]  /*5410*/  STG.E.128 [R130.64+0x40], R44 ;  /* 0x0000402c82007986 */ /* 0x0207e4000c101d06 */
.L_x_4331:
[----:B------:R-:W-:Y:S05]  /*5420*/  BSYNC B1 ;  /* 0x0000000000017941 */ /* 0x000fea0003800000 */
.L_x_4330:
        /* <DEDUP_REMOVED lines=11> */
[----:B--2---:R-:W-:Y:S01]  /*54e0*/  IMAD.MOV.U32 R135, RZ, RZ, RZ ;  /* 0x000000ffff877224 */ /* 0x004fe200078e00ff */
        /* <DEDUP_REMOVED lines=17> */
[C---:B------:R-:W-:Y:S04]  /*5600*/  LEA R16, P1, R109.reuse, R140, 0x1 ;  /* 0x0000008c6d107211 */ /* 0x040fe800078208ff */
[----:B------:R-:W-:Y:S01]  /*5610*/  LEA.HI.X.SX32 R17, R109, R141, 0x1, P1 ;  /* 0x0000008d6d117211 */ /* 0x000fe200008f0eff */
[----:B------:R-:W2:Y:S01]  /*5620*/  LDG.E.128 R136, [R138.64] ;  /* 0x000000068a887981 */ /* 0x000ea2000c1e1d00 */
[----:B------:R-:W-:Y:S01]  /*5630*/  MOV R109, RZ ;  /* 0x000000ff006d7202 */ /* 0x000fe20000000f00 */
[----:B------:R-:W-:Y:S05]  /*5640*/  @P0 IMAD R109, RZ, RZ, -UR5 ;  /* 0x80000005ff6d0e24 */ /* 0x000fea000f8e02ff */
[----:B------:R-:W-:Y:S01]  /*5650*/  IADD3 R135, P1, R102, R109, RZ ;  /* 0x0000006d66877210 */ /* 0x000fe20007f3e0ff */
[----:B------:R-:W3:Y:S03]  /*5660*/  LDG.E.128 R20, [R16.64] ;  /* 0x0000000610147981 */ /* 0x000ee6000c1e1d00 */
[----:B------:R-:W-:Y:S02]  /*5670*/  LEA.HI.X.SX32 R109, R109, R100, 0x1, P1 ;  /* 0x000000646d6d7211 */ /* 0x000fe400008f0eff */
[C---:B------:R-:W-:Y:S04]  /*5680*/  LEA R36, P1, R135.reuse, R118, 0x1 ;  /* 0x0000007687247211 */ /* 0x040fe800078208ff */
[----:B------:R-:W-:Y:S05]  /*5690*/  LEA.HI.X R37, R135, R119, R109, 0x1, P1 ;  /* 0x0000007787257211 */ /* 0x000fea00008f0c6d */
[----:B------:R-:W4:Y:S01]  /*56a0*/  LDG.E.128 R52, [R36.64] ;  /* 0x0000000624347981 */ /* 0x000f22000c1e1d00 */
[----:B--2---:R-:W-:Y:S01]  /*56b0*/  IMAD.U32 R25, R137, 0x10000, RZ ;  /* 0x0001000089197824 */ /* 0x004fe200078e00ff */
[----:B------:R-:W-:Y:S01]  /*56c0*/  SHF.L.U32 R31, R136, 0x10, RZ ;  /* 0x00000010881f7819 */ /* 0x000fe200000006ff */
[----:B------:R-:W-:Y:S01]  /*56d0*/  IMAD.U32 R19, R138, 0x10000, RZ ;  /* 0x000100008a137824 */ /* 0x000fe200078e00ff */
[----:B------:R-:W-:Y:S01]  /*56e0*/  LOP3.LUT R27, R136, 0xffff0000, RZ, 0xc0, !PT ;  /* 0xffff0000881b7812 */ /* 0x000fe200078ec0ff */
[----:B------:R-:W-:Y:S01]  /*56f0*/  @!P0 FADD.FTZ R25, -R25, -RZ ;  /* 0x800000ff19198221 */ /* 0x000fe20000010100 */
[----:B------:R-:W-:Y:S01]  /*5700*/  LOP3.LUT R24, R137, 0xffff0000, RZ, 0xc0, !PT ;  /* 0xffff000089187812 */ /* 0x000fe200078ec0ff */
[----:B------:R-:W-:Y:S01]  /*5710*/  @!P0 FADD.FTZ R31, -R31, -RZ ;  /* 0x800000ff1f1f8221 */ /* 0x000fe20000010100 */
[----:B------:R-:W-:Y:S01]  /*5720*/  LOP3.LUT R18, R138, 0xffff0000, RZ, 0xc0, !PT ;  /* 0xffff00008a127812 */ /* 0x000fe200078ec0ff */
[C---:B---3--:R-:W-:Y:S01]  /*5730*/  IMAD.U32 R32, R20.reuse, 0x10000, RZ ;  /* 0x0001000014207824 */ /* 0x048fe200078e00ff */
        /* <DEDUP_REMOVED lines=13> */
[C---:B----4-:R-:W-:Y:S01]  /*5810*/  IMAD.U32 R34, R52.reuse, 0x10000, RZ ;  /* 0x0001000034227824 */ /* 0x050fe200078e00ff */
        /* <DEDUP_REMOVED lines=29> */
.L_x_4335:
[----:B------:R-:W-:Y:S05]  /*59f0*/  BSYNC B0 ;  /* 0x0000000000007941 */ /* 0x000fea0003800000 */
.L_x_4334:
[----:B-----5:R3:W-:Y:S02]  /*5a00*/  STG.E.128 [R130.64+0x80], R44 ;  /* 0x0000802c82007986 */ /* 0x0207e4000c101d06 */
.L_x_4325:
[----:B------:R-:W-:Y:S05]  /*5a10*/  BSYNC B2 ;  /* 0x0000000000027941 */ /* 0x000fea0003800000 */
.L_x_4324:
        /* <DEDUP_REMOVED lines=8> */
.L_x_4297:
[----:B------:R-:W-:Y:S01]  /*5aa0*/  BSSY B0, `(.L_x_4336) ;  /* 0x000000b000007945 */ /* 0x000fe20003800000 */
[----:B------:R-:W-:-:S05]  /*5ab0*/  @!P2 BRA `(.L_x_4337) ;  /* 0x000000900000a947 */ /* 0x000fca0003800000 */
        /* <DEDUP_REMOVED lines=9> */
.L_x_4337:
[----:B------:R-:W-:Y:S05]  /*5b50*/  BSYNC B0 ;  /* 0x0000000000007941 */ /* 0x000fea0003800000 */
.L_x_4336:
[----:B------:R-:W-:Y:S01]  /*5b60*/  UMOV UR4, URZ ;  /* 0x0000003f00047c82 */ /* 0x000fe20008000000 */
[----:B------:R-:W-:Y:S01]  /*5b70*/  BSSY B0, `(.L_x_4311) ;  /* 0x000000b000007945 */ /* 0x000fe20003800000 */
[----:B------:R-:W-:-:S05]  /*5b80*/  @!P1 BRA `(.L_x_4338) ;  /* 0x0000009000009947 */ /* 0x000fca0003800000 */
[----:B------:R-:W-:Y:S02]  /*5b90*/  ISETP.NE.AND P0, PT, R107, RZ, PT ;  /* 0x000000ff6b00720c */ /* 0x000fe40003f05270 */
[----:B------:R-:W-:Y:S11]  /*5ba0*/  ISETP.NE.AND P1, PT, R106, RZ, PT ;  /* 0x000000ff6a00720c */ /* 0x000ff60003f25270 */
[----:B-1----:R-:W2:Y:S04]  /*5bb0*/  @P0 LDG.E.128 R16, [R134.64] ;  /* 0x0000000686100981 */ /* 0x002ea8000c1e1d00 */
[----:B--2---:R1:W-:Y:S01]  /*5bc0*/  @P0 STG.E.128 [R130.64], R16 ;  /* 0x0000001082000986 */ /* 0x0043e2000c101d06 */
[----:B------:R-:W-:Y:S03]  /*5bd0*/  ISETP.NE.AND P0, PT, R105, RZ, PT ;  /* 0x000000ff6900720c */ /* 0x000fe60003f05270 */
[----:B------:R-:W2:Y:S04]  /*5be0*/  @P1 LDG.E.128 R4, [R134.64+0x40] ;  /* 0x0000400686041981 */ /* 0x000ea8000c1e1d00 */
[----:B--2---:R1:W-:Y:S06]  /*5bf0*/  @P1 STG.E.128 [R130.64+0x40], R4 ;  /* 0x0000400482001986 */ /* 0x0043ec000c101d06 */
[----:B------:R-:W2:Y:S04]  /*5c00*/  @P0 LDG.E.128 R20, [R134.64+0x80] ;  /* 0x0000800686140981 */ /* 0x000ea8000c1e1d00 */
[----:B--2---:R1:W-:Y:S02]  /*5c10*/  @P0 STG.E.128 [R130.64+0x80], R20 ;  /* 0x0000801482000986 */ /* 0x0043e4000c101d06 */
.L_x_4338:
[----:B------:R-:W-:Y:S05]  /*5c20*/  BSYNC B0 ;  /* 0x0000000000007941 */ /* 0x000fea0003800000 */
.L_x_4311:
[----:B------:R-:W-:Y:S04]  /*5c30*/  IMAD.MOV.U32 R3, RZ, RZ, c[0x0][0x288] ;  /* 0x0000a200ff037624 */ /* 0x000fe800078e00ff */
[----:B------:R-:W-:Y:S05]  /*5c40*/  IMAD.U32 R3, R3, -0x40, RZ ;  /* 0xffffffc003037824 */ /* 0x000fea00078e00ff */
        /* <DEDUP_REMOVED lines=8> */
[----:B------:R-:W-:Y:S02]  /*5cd0*/  IABS R5, c[0x0][0x2d0] ;  /* 0x0000b40000057a13 */ /* 0x000fe40000000000 */
[----:B------:R-:W-:Y:S02]  /*5ce0*/  IADD3 R13, R13, -0x80, RZ ;  /* 0xffffff800d0d7810 */ /* 0x000fe40007ffe0ff */
[----:B------:R-:W1:Y:S01]  /*5cf0*/  I2F.RP R17, R5 ;  /* 0x0000000500117306 */ /* 0x000e620000209400 */
[----:B------:R-:W-:Y:S02]  /*5d00*/  IABS R16, R12 ;  /* 0x0000000c00107213 */ /* 0x000fe40000000000 */
[----:B------:R-:W-:Y:S01]  /*5d10*/  IMAD.IADD R0, R13, 0x1, -R12 ;  /* 0x000000010d007824 */ /* 0x000fe200078e0a0c */
[----:B------:R-:W-:Y:S02]  /*5d20*/  IABS R7, R13 ;  /* 0x0000000d00077213 */ /* 0x000fe40000000000 */
[----:B------:R-:W-:Y:S04]  /*5d30*/  LOP3.LUT R3, RZ, c[0x0][0x2d0], RZ, 0x33, !PT ;  /* 0x0000b400ff037a12 */ /* 0x000fe800078e33ff */
[----:B-1----:R-:W1:Y:S02]  /*5d40*/  MUFU.RCP R6, R17 ;  /* 0x0000001100067308 */ /* 0x002e640000001000 */
[----:B-1----:R-:W-:Y:S08]  /*5d50*/  IADD3 R8, R6, 0xffffffe, RZ ;  /* 0x0ffffffe06087810 */ /* 0x002ff00007ffe0ff */
[----:B------:R-:W1:Y:S02]  /*5d60*/  F2I.FTZ.U32.TRUNC.NTZ R19, R8 ;  /* 0x0000000800137305 */ /* 0x000e64000021f000 */
[--C-:B-1----:R-:W-:Y:S04]  /*5d70*/  IMAD.MOV R6, RZ, RZ, -R19.reuse ;  /* 0x000000ffff067224 */ /* 0x102fe800078e0a13 */
        /* <DEDUP_REMOVED lines=20> */
[----:B------:R-:W-:Y:S05]  /*5ec0*/  ISETP.GE.AND P1, PT, R5, RZ, PT ;  /* 0x000000ff0500720c */ /* 0x000fea0003f26270 */
[----:B------:R-:W-:Y:S02]  /*5ed0*/  @P5 IADD3 R2, R2, 0x1, RZ ;  /* 0x0000000102025810 */ /* 0x000fe40007ffe0ff */
[----:B------:R-:W-:Y:S05]  /*5ee0*/  @P6 IADD3 R4, R4, 0x1, RZ ;  /* 0x0000000104046810 */ /* 0x000fea0007ffe0ff */
[----:B------:R-:W-:Y:S02]  /*5ef0*/  @!P2 IMAD.MOV R4, RZ, RZ, -R4 ;  /* 0x000000ffff04a224 */ /* 0x000fe400078e0a04 */
[----:B------:R-:W-:Y:S05]  /*5f00*/  @!P1 IMAD.MOV R2, RZ, RZ, -R2 ;  /* 0x000000ffff029224 */ /* 0x000fea00078e0a02 */
[C---:B------:R-:W-:Y:S02]  /*5f10*/  SEL R2, R3.reuse, R2, !P0 ;  /* 0x0000000203027207 */ /* 0x040fe40004000000 */
[----:B------:R-:W-:Y:S02]  /*5f20*/  SEL R3, R3, R4, !P0 ;  /* 0x0000000403037207 */ /* 0x000fe40004000000 */
[CC--:B------:R-:W-:Y:S02]  /*5f30*/  LEA R22, P1, R2.reuse, R128.reuse, 0x2 ;  /* 0x0000008002167211 */ /* 0x0c0fe400078210ff */
[C---:B------:R-:W-:Y:S02]  /*5f40*/  LEA R18, P0, R3.reuse, R128, 0x2 ;  /* 0x0000008003127211 */ /* 0x040fe400078010ff */
[-C--:B------:R-:W-:Y:S02]  /*5f50*/  LEA.HI.X.SX32 R23, R2, R129.reuse, 0x2, P1 ;  /* 0x0000008102177211 */ /* 0x080fe400008f16ff */
[C---:B------:R-:W-:Y:S02]  /*5f60*/  LEA.HI.X.SX32 R19, R3.reuse, R129, 0x2, P0 ;  /* 0x0000008103137211 */ /* 0x040fe400000f16ff */
[----:B------:R-:W-:Y:S01]  /*5f70*/  IADD3 R3, R3, -R2, RZ ;  /* 0x8000000203037210 */ /* 0x000fe20007ffe0ff */
[----:B------:R-:W2:Y:S04]  /*5f80*/  LDG.E R5, [R22.64] ;  /* 0x0000000616057981 */ /* 0x000ea8000c1e1900 */
[----:B------:R-:W-:Y:S01]  /*5f90*/  IMAD R0, R3, c[0x0][0x2d0], R0 ;  /* 0x0000b40003007a24 */ /* 0x000fe200078e0200 */
[----:B------:R-:W2:Y:S03]  /*5fa0*/  LDG.E R6, [R18.64] ;  /* 0x0000000612067981 */ /* 0x000ea6000c1e1900 */
[----:B------:R-:W-:Y:S01]  /*5fb0*/  IMAD.WIDE.U32 R20, R0, c[0x0][0x1a0], RZ ;  /* 0x0000680000147a25 */ /* 0x000fe200078e00ff */
[----:B------:R-:W-:Y:S03]  /*5fc0*/  SHF.R.S32.HI R7, RZ, 0x1f, R0 ;  /* 0x0000001fff077819 */ /* 0x000fe60000011400 */
[----:B--2---:R-:W-:Y:S02]  /*5fd0*/  IMAD.IADD R16, R5, 0x1, -R6 ;  /* 0x0000000105107824 */ /* 0x004fe400078e0a06 */
[----:B------:R-:W-:Y:S02]  /*5fe0*/  IMAD R6, R7, c[0x0][0x1a0], RZ ;  /* 0x0000680007067a24 */ /* 0x000fe400078e02ff */
[----:B------:R-:W-:Y:S01]  /*5ff0*/  IMAD.WIDE.U32 R18, R16, c[0x0][0x180], RZ ;  /* 0x0000600010127a25 */ /* 0x000fe200078e00ff */
[----:B------:R-:W-:Y:S03]  /*6000*/  SHF.R.S32.HI R8, RZ, 0x1f, R16 ;  /* 0x0000001fff087819 */ /* 0x000fe60000011410 */
[----:B------:R-:W-:Y:S02]  /*6010*/  IMAD R6, R0, c[0x0][0x1a4], R6 ;  /* 0x0000690000067a24 */ /* 0x000fe400078e0206 */
[----:B------:R-:W-:Y:S02]  /*6020*/  IMAD R5, R8, c[0x0][0x180], RZ ;  /* 0x0000600008057a24 */ /* 0x000fe400078e02ff */
[----:B------:R-:W-:Y:S02]  /*6030*/  IMAD.IADD R21, R21, 0x1, R6 ;  /* 0x0000000115157824 */ /* 0x000fe400078e0206 */
[----:B------:R-:W-:Y:S02]  /*6040*/  IMAD R5, R16, c[0x0][0x184], R5 ;  /* 0x0000610010057a24 */ /* 0x000fe400078e0205 */
[----:B------:R-:W-:Y:S02]  /*6050*/  IMAD R17, R8, c[0x0][0x188], RZ ;  /* 0x0000620008117a24 */ /* 0x000fe400078e02ff */
[----:B------:R-:W-:Y:S02]  /*6060*/  IMAD.IADD R19, R19, 0x1, R5 ;  /* 0x0000000113137824 */ /* 0x000fe400078e0205 */
[----:B------:R-:W-:Y:S02]  /*6070*/  IMAD R7, R7, c[0x0][0x198], RZ ;  /* 0x0000660007077a24 */ /* 0x000fe400078e02ff */
[C---:B------:R-:W-:Y:S04]  /*6080*/  IMAD.WIDE.U32 R20, R16.reuse, c[0x0][0x188], R20 ;  /* 0x0000620010147a25 */ /* 0x040fe800078e0014 */
[----:B------:R-:W-:Y:S01]  /*6090*/  IMAD R17, R16, c[0x0][0x18c], R17 ;  /* 0x0000630010117a24 */ /* 0x000fe200078e0211 */
[----:B------:R-:W-:Y:S01]  /*60a0*/  LEA R122, P1, R20, R122, 0x1 ;  /* 0x0000007a147a7211 */ /* 0x000fe200078208ff */
[C---:B------:R-:W-:Y:S02]  /*60b0*/  IMAD R7, R0.reuse, c[0x0][0x19c], R7 ;  /* 0x0000670000077a24 */ /* 0x040fe400078e0207 */
[----:B------:R-:W-:Y:S01]  /*60c0*/  IMAD.WIDE.U32 R18, R0, c[0x0][0x198], R18 ;  /* 0x0000660000127a25 */ /* 0x000fe200078e0012 */
[----:B------:R-:W-:Y:S03]  /*60d0*/  IADD3 R17, R21, R17, RZ ;  /* 0x0000001115117210 */ /* 0x000fe60007ffe0ff */
[----:B------:R-:W-:Y:S01]  /*60e0*/  IMAD.IADD R7, R19, 0x1, R7 ;  /* 0x0000000113077824 */ /* 0x000fe200078e0207 */
[----:B---3--:R-:W-:Y:S02]  /*60f0*/  LEA R124, P0, R18, R124, 0x1 ;  /* 0x0000007c127c7211 */ /* 0x008fe400078008ff */
[----:B------:R-:W-:Y:S02]  /*6100*/  LEA.HI.X R123, R20, R123, R17, 0x1, P1 ;  /* 0x0000007b147b7211 */ /* 0x000fe400008f0c11 */
[----:B------:R-:W-:Y:S01]  /*6110*/  LEA.HI.X R125, R18, R125, R7, 0x1, P0 ;  /* 0x0000007d127d7211 */ /* 0x000fe200000f0c07 */
[----:B------:R-:W-:-:S05]  /*6120*/  BRA `(.L_x_4340) ;  /* 0x0000008000007947 */ /* 0x000fca0003800000 */
.L_x_4339:
[----:B------:R-:W-:Y:S02]  /*6130*/  IMAD.MOV.U32 R5, RZ, RZ, c[0x0][0x1a0] ;  /* 0x00006800ff057624 */ /* 0x000fe400078e00ff */
[----:B------:R-:W-:Y:S02]  /*6140*/  IMAD.MOV.U32 R3, RZ, RZ, c[0x0][0x198] ;  /* 0x00006600ff037624 */ /* 0x000fe400078e00ff */
[----:B------:R-:W-:Y:S02]  /*6150*/  IMAD.U32 R5, R5, -0x40, RZ ;  /* 0xffffffc005057824 */ /* 0x000fe400078e00ff */
[----:B------:R-:W-:Y:S03]  /*6160*/  IMAD.U32 R3, R3, -0x40, RZ ;  /* 0xffffffc003037824 */ /* 0x000fe600078e00ff */
[----:B------:R-:W-:Y:S02]  /*6170*/  LEA R122, P1, R5, R122, 0x1 ;  /* 0x0000007a057a7211 */ /* 0x000fe400078208ff */
[----:B---3--:R-:W-:Y:S02]  /*6180*/  LEA R124, P0, R3, R124, 0x1 ;  /* 0x0000007c037c7211 */ /* 0x008fe400078008ff */
[----:B------:R-:W-:Y:S02]  /*6190*/  LEA.HI.X.SX32 R123, R5, R123, 0x1, P1 ;  /* 0x0000007b057b7211 */ /* 0x000fe400008f0eff */
[----:B------:R-:W-:Y:S02]  /*61a0*/  LEA.HI.X.SX32 R125, R3, R125, 0x1, P0 ;  /* 0x0000007d037d7211 */ /* 0x000fe400000f0eff */
.L_x_4340:
[----:B------:R-:W-:Y:S04]  /*61b0*/  IADD3 R9, R9, -0x1, RZ ;  /* 0xffffffff09097810 */ /* 0x000fe80007ffe0ff */
[----:B------:R-:W-:Y:S11]  /*61c0*/  ISETP.GT.AND P0, PT, R9, R88, PT ;  /* 0x000000580900720c */ /* 0x000ff60003f04270 */
[----:B------:R-:W-:Y:S02]  /*61d0*/  @!UPT UIADD3 URZ, URZ, URZ, URZ ;  /* 0x0000003f3f3ff290 */ /* 0x000fe4000fffe03f */
[----:B------:R-:W-:-:S05]  /*61e0*/  @P0 BRA `(.L_x_4341) ;  /* 0xffffbe1000000947 */ /* 0x000fca000383ffff */
.L_x_4292:
[----:B-1----:R-:W-:Y:S01]  /*61f0*/  BAR.SYNC.DEFER_BLOCKING 0x0 ;  /* 0x0000000000007b1d */ /* 0x002fe20000010000 */
[----:B------:R-:W-:Y:S01]  /*6200*/  ISETP.NE.AND P2, PT, RZ, c[0x0][0x230], PT ;  /* 0x00008c00ff007a0c */ /* 0x000fe20003f45270 */
[----:B------:R-:W-:Y:S01]  /*6210*/  IMAD.SHL.U32 R135, R108, 0x2, RZ ;  /* 0x000000026c877824 */ /* 0x000fe200078e00ff */
[----:B------:R-:W-:Y:S02]  /*6220*/  ISETP.GE.AND P1, PT, R85, c[0x0][0x220], PT ;  /* 0x0000880055007a0c */ /* 0x000fe40003f26270 */
[----:B------:R-:W-:Y:S01]  /*6230*/  ISETP.GE.AND P0, PT, R84, c[0x0][0x220], PT ;  /* 0x0000880054007a0c */ /* 0x000fe20003f06270 */
[----:B------:R-:W-:Y:S01]  /*6240*/  UMOV UR8, 0x5 ;  /* 0x0000000500087882 */ /* 0x000fe20000000000 */
[----:B------:R-:W-:Y:S01]  /*6250*/  BSSY B3, `(.L_x_4342) ;  /* 0x00003c5000037945 */ /* 0x000fe20003800000 */
[----:B------:R-:W-:Y:S02]  /*6260*/  ULDC.64 UR4, c[0x0][0x190] ;  /* 0x0000640000047ab9 */ /* 0x000fe40000000a00 */
[----:B------:R-:W-:-:S02]  /*6270*/  USHF.L.U64.HI UR5, UR4, UR8, UR5 ;  /* 0x0000000804057299 */ /* 0x000fc40008010205 */
[----:B------:R-:W-:Y:S02]  /*6280*/  USHF.L.U32 UR4, UR4, 0x5, URZ ;  /* 0x0000000504047899 */ /* 0x000fe4000800063f */
[----:B------:R-:W-:Y:S05]  /*6290*/  @!P2 BRA `(.L_x_4343) ;  /* 0x000038600000a947 */ /* 0x000fea0003800000 */
[----:B------:R-:W-:Y:S01]  /*62a0*/  ISETP.NE.U32.AND P2, PT, RZ, c[0x0][0x250], PT ;  /* 0x00009400ff007a0c */ /* 0x000fe20003f45070 */
[----:B------:R-:W-:-:S03]  /*62b0*/  IMAD.MOV.U32 R0, RZ, RZ, RZ ;  /* 0x000000ffff007224 */ /* 0x000fc600078e00ff */
[----:B------:R-:W-:-:S13]  /*62c0*/  ISETP.NE.AND.EX P2, PT, RZ, c[0x0][0x254], PT, P2 ;  /* 0x00009500ff007a0c */ /* 0x000fda0003f45320 */
[----:B------:R-:W2:Y:S01]  /*62d0*/  @P2 LDG.E R0, [R116.64] ;  /* 0x0000000674002981 */ /* 0x000ea2000c1e1900 */
[C---:B------:R-:W-:Y:S02]  /*62e0*/  LEA R8, P2, R114.reuse, c[0x0][0x160], 0x1 ;  /* 0x0000580072087a11 */ /* 0x040fe400078408ff */
[C---:B------:R-:W-:Y:S01]  /*62f0*/  IADD3 R2, P4, R114.reuse, UR4, RZ ;  /* 0x0000000472027c10 */ /* 0x040fe2000ff9e0ff */
[----:B------:R-:W-:Y:S01]  /*6300*/  ULDC.U8 UR4, c[0x0][0x313] ;  /* 0x0000c4c000047ab9 */ /* 0x000fe20000000000 */
[----:B------:R-:W-:Y:S02]  /*6310*/  LEA.HI.X R9, R114, c[0x0][0x164], R73, 0x1, P2 ;  /* 0x0000590072097a11 */ /* 0x000fe400010f0c49 */
[----:B------:R-:W-:Y:S02]  /*6320*/  IADD3.X R73, R73, UR5, RZ, P4, !PT ;  /* 0x0000000549497c10 */ /* 0x000fe4000a7fe4ff */
[----:B------:R-:W-:-:S04]  /*6330*/  LEA R26, P5, R2, c[0x0][0x160], 0x1 ;  /* 0x00005800021a7a11 */ /* 0x000fc800078a08ff */
[----:B------:R-:W-:Y:S02]  /*6340*/  LEA.HI.X R27, R2, c[0x0][0x164], R73, 0x1, P5 ;  /* 0x00005900021b7a11 */ /* 0x000fe400028f0c49 */
[----:B--2---:R-:W-:-:S05]  /*6350*/  IADD3 R0, R0, R74, R71 ;  /* 0x0000004a00007210 */ /* 0x004fca0007ffe047 */
[----:B------:R-:W-:Y:S02]  /*6360*/  IMAD R4, R77, R0, RZ ;  /* 0x000000004d047224 */ /* 0x000fe400078e02ff */
[----:B------:R-:W-:-:S03]  /*6370*/  IMAD.IADD R0, R126, 0x1, -R71 ;  /* 0x000000017e007824 */ /* 0x000fc600078e0a47 */
[-C--:B------:R-:W-:Y:S02]  /*6380*/  IADD3 R79, P2, R79, R4.reuse, RZ ;  /* 0x000000044f4f7210 */ /* 0x080fe40007f5e0ff */
[----:B------:R-:W-:Y:S02]  /*6390*/  IADD3 R3, P6, R78, R4, RZ ;  /* 0x000000044e037210 */ /* 0x000fe40007fde0ff */
[----:B------:R-:W-:Y:S02]  /*63a0*/  SHF.R.S32.HI R4, RZ, 0x1f, R4 ;  /* 0x0000001fff047819 */ /* 0x000fe40000011404 */
[----:B------:R-:W-:-:S03]  /*63b0*/  ISETP.GE.AND P4, PT, R112, R0, PT ;  /* 0x000000007000720c */ /* 0x000fc60003f86270 */
[--C-:B------:R-:W-:Y:S01]  /*63c0*/  IMAD.X R76, R76, 0x1, R4.reuse, P2 ;  /* 0x000000014c4c7824 */ /* 0x100fe200010e0604 */
[----:B------:R-:W-:Y:S01]  /*63d0*/  ISETP.NE.AND P2, PT, RZ, UR4, PT ;  /* 0x00000004ff007c0c */ /* 0x000fe2000bf45270 */
[----:B------:R-:W-:Y:S01]  /*63e0*/  IMAD.X R25, R75, 0x1, R4, P6 ;  /* 0x000000014b197824 */ /* 0x000fe200030e0604 */
[----:B------:R-:W-:-:S11]  /*63f0*/  ISETP.GT.AND P4, PT, R62, -0x4, !P4 ;  /* 0xfffffffc3e00780c */ /* 0x000fd60006784270 */
[----:B------:R-:W-:Y:S05]  /*6400*/  @!P2 BRA `(.L_x_4344) ;  /* 0x000013600000a947 */ /* 0x000fea0003800000 */
[----:B------:R-:W-:Y:S01]  /*6410*/  BSSY B2, `(.L_x_4345) ;  /* 0x0000099000027945 */ /* 0x000fe20003800000 */
[----:B------:R-:W-:Y:S05]  /*6420*/  @!P4 BRA `(.L_x_4346) ;  /* 0x000009700000c947 */ /* 0x000fea0003800000 */
[----:B------:R-:W-:Y:S01]  /*6430*/  ISETP.GE.AND P2, PT, R10, c[0x0][0x220], PT ;  /* 0x000088000a007a0c */ /* 0x000fe20003f46270 */
[C---:B------:R-:W-:Y:S01]  /*6440*/  IMAD.SHL.U32 R22, R79.reuse, 0x2, RZ ;  /* 0x000000024f167824 */ /* 0x040fe200078e00ff */
[----:B------:R-:W-:Y:S01]  /*6450*/  SHF.L.U64.HI R2, R79, 0x1, R76 ;  /* 0x000000014f027819 */ /* 0x000fe2000001024c */
[----:B------:R-:W-:Y:S03]  /*6460*/  BSSY B1, `(.L_x_4347) ;  /* 0x0000035000017945 */ /* 0x000fe60003800000 */
[C---:B------:R-:W-:Y:S02]  /*6470*/  IADD3 R6, P5, R22.reuse, c[0x0][0x2a8], RZ ;  /* 0x0000aa0016067a10 */ /* 0x040fe40007fbe0ff */
[----:B------:R-:W-:Y:S02]  /*6480*/  IADD3 R22, P4, R22, c[0x0][0x2b0], RZ ;  /* 0x0000ac0016167a10 */ /* 0x000fe40007f9e0ff */
[----:B------:R-:W-:-:S02]  /*6490*/  IADD3.X R7, R2, c[0x0][0x2ac], RZ, P5, !PT ;  /* 0x0000ab0002077a10 */ /* 0x000fc40002ffe4ff */
[----:B------:R-:W-:Y:S01]  /*64a0*/  IADD3.X R23, R2, c[0x0][0x2b4], RZ, P4, !PT ;  /* 0x0000ad0002177a10 */ /* 0x000fe200027fe4ff */
[----:B------:R1:W-:Y:S04]  /*64b0*/  @P2 STS [R135], RZ ;  /* 0x000000ff87002388 */ /* 0x0003e80000000800 */
[----:B------:R1:W-:Y:S04]  /*64c0*/  @P2 STS [R135+0x4], RZ ;  /* 0x000004ff87002388 */ /* 0x0003e80000000800 */
[----:B------:R1:W-:Y:S01]  /*64d0*/  @P2 STS.64 [R135+0x8], RZ ;  /* 0x000008ff87002388 */ /* 0x0003e20000000a00 */
[----:B------:R-:W-:Y:S05]  /*64e0*/  @P2 BRA `(.L_x_4348) ;  /* 0x000002c000002947 */ /* 0x000fea0003800000 */
[----:B------:R2:W5:Y:S01]  /*64f0*/  LDG.E.128 R12, [R8.64] ;  /* 0x00000006080c7981 */ /* 0x000562000c1e1d00 */
[----:B------:R-:W-:Y:S01]  /*6500*/  ISETP.GE.AND P2, PT, R10, c[0x0][0x230], PT ;  /* 0x00008c000a007a0c */ /* 0x000fe20003f46270 */
[----:B------:R-:W-:-:S12]  /*6510*/  BSSY B0, `(.L_x_4349) ;  /* 0x0000028000007945 */ /* 0x000fd80003800000 */
[----:B------:R-:W-:Y:S05]  /*6520*/  @P2 BRA `(.L_x_4350) ;  /* 0x0000026000002947 */ /* 0x000fea0003800000 */
[----:B------:R-:W4:Y:S04]  /*6530*/  LDG.E.64 R2, [R22.64] ;  /* 0x0000000616027981 */ /* 0x000f28000c1e1b00 */
[----:B--2---:R-:W2:Y:S01]  /*6540*/  LDG.E.64 R4, [R6.64] ;  /* 0x0000000606047981 */ /* 0x004ea2000c1e1b00 */
        /* <DEDUP_REMOVED lines=8> */
[----:B----4-:R-:W-:Y:S02]  /*65d0*/  LOP3.LUT R12, R2, 0xffff0000, RZ, 0xc0, !PT ;  /* 0xffff0000020c7812 */ /* 0x010fe400078ec0ff */
        /* <DEDUP_REMOVED lines=27> */
.L_x_4350:
[----:B------:R-:W-:Y:S05]  /*6790*/  BSYNC B0 ;  /* 0x0000000000007941 */ /* 0x000fea0003800000 */
.L_x_4349:
[----:B-----5:R4:W-:Y:S02]  /*67a0*/  STS.128 [R135], R12 ;  /* 0x0000000c87007388 */ /* 0x0209e40000000c00 */
.L_x_4348:
[----:B------:R-:W-:Y:S05]  /*67b0*/  BSYNC B1 ;  /* 0x0000000000017941 */ /* 0x000fea0003800000 */
.L_x_4347:
[----:B------:R1:W-:Y:S01]  /*67c0*/  @P1 STS.128 [R135+0x1000], RZ ;  /* 0x001000ff87001388 */ /* 0x0003e20000000c00 */
[----:B------:R-:W-:Y:S01]  /*67d0*/  BSSY B1, `(.L_x_4351) ;  /* 0x000002e000017945 */ /* 0x000fe20003800000 */
[----:B------:R-:W-:Y:S05]  /*67e0*/  @P1 BRA `(.L_x_4352) ;  /* 0x000002c000001947 */ /* 0x000fea0003800000 */
[----:B----4-:R4:W5:Y:S01]  /*67f0*/  LDG.E.128 R12, [R8.64+0x40] ;  /* 0x00004006080c7981 */ /* 0x010962000c1e1d00 */
[----:B------:R-:W-:Y:S01]  /*6800*/  ISETP.GE.AND P2, PT, R85, c[0x0][0x230], PT ;  /* 0x00008c0055007a0c */ /* 0x000fe20003f46270 */
[----:B------:R-:W-:-:S12]  /*6810*/  BSSY B0, `(.L_x_4353) ;  /* 0x0000028000007945 */ /* 0x000fd80003800000 */
[----:B------:R-:W-:Y:S05]  /*6820*/  @P2 BRA `(.L_x_4354) ;  /* 0x0000026000002947 */ /* 0x000fea0003800000 */
[----:B--2---:R-:W2:Y:S04]  /*6830*/  LDG.E.64 R2, [R22.64+0x20] ;  /* 0x0000200616027981 */ /* 0x004ea8000c1e1b00 */
[----:B---3--:R-:W3:Y:S01]  /*6840*/  LDG.E.64 R4, [R6.64+0x20] ;  /* 0x0000200606047981 */ /* 0x008ee2000c1e1b00 */
        /* <DEDUP_REMOVED lines=36> */
.L_x_4354:
[----:B------:R-:W-:Y:S05]  /*6a90*/  BSYNC B0 ;  /* 0x0000000000007941 */ /* 0x000fea0003800000 */
.L_x_4353:
[----:B-----5:R1:W-:Y:S02]  /*6aa0*/  STS.128 [R135+0x1000], R12 ;  /* 0x0010000c87007388 */ /* 0x0203e40000000c00 */
.L_x_4352:
[----:B------:R-:W-:Y:S05]  /*6ab0*/  BSYNC B1 ;  /* 0x0000000000017941 */ /* 0x000fea0003800000 */
.L_x_4351:
[----:B------:R1:W-:Y:S01]  /*6ac0*/  @P0 STS.128 [R135+0x2000], RZ ;  /* 0x002000ff87000388 */ /* 0x0003e20000000c00 */
[----:B------:R-:W-:Y:S05]  /*6ad0*/  @P0 BRA `(.L_x_4346) ;  /* 0x000002c000000947 */ /* 0x000fea0003800000 */
[----:B-1--4-:R1:W5:Y:S01]  /*6ae0*/  LDG.E.128 R12, [R8.64+0x80] ;  /* 0x00008006080c7981 */ /* 0x012362000c1e1d00 */
[----:B------:R-:W-:Y:S01]  /*6af0*/  ISETP.GE.AND P2, PT, R84, c[0x0][0x230], PT ;  /* 0x00008c0054007a0c */ /* 0x000fe20003f46270 */
[----:B------:R-:W-:-:S12]  /*6b00*/  BSSY B0, `(.L_x_4355) ;  /* 0x0000028000007945 */ /* 0x000fd80003800000 */
[----:B------:R-:W-:Y:S05]  /*6b10*/  @P2 BRA `(.L_x_4356) ;  /* 0x0000026000002947 */ /* 0x000fea0003800000 */
[----:B------:R-:W4:Y:S04]  /*6b20*/  LDG.E.64 R2, [R22.64+0x40] ;  /* 0x0000400616027981 */ /* 0x000f28000c1e1b00 */
[----:B--2---:R-:W2:Y:S01]  /*6b30*/  LDG.E.64 R4, [R6.64+0x40] ;  /* 0x0000400606047981 */ /* 0x004ea2000c1e1b00 */
[C---:B-1---5:R-:W-:Y:S01]  /*6b40*/  SHF.L.U32 R9, R13.reuse, 0x10, RZ ;  /* 0x000000100d097819 */ /* 0x062fe200000006ff */
[----:B------:R-:W-:Y:S01]  /*6b50*/  IMAD.U32 R17, R14, 0x10000, RZ ;  /* 0x000100000e117824 */ /* 0x000fe200078e00ff */
        /* <DEDUP_REMOVED lines=11> */
[----:B------:R-:W-:Y:S01]  /*6c10*/  SHF.L.U32 R2, R2, 0x10, RZ ;  /* 0x0000001002027819 */ /* 0x000fe200000006ff */
[C---:B------:R-:W-:Y:S01]  /*6c20*/  FMUL.FTZ R6, R8.reuse, R12 ;  /* 0x0000000c08067220 */ /* 0x040fe20000410000 */
[C---:B------:R-:W-:Y:S01]  /*6c30*/  LOP3.LUT R7, R5.reuse, 0xffff0000, RZ, 0xc0, !PT ;  /* 0xffff000005077812 */ /* 0x040fe200078ec0ff */
[-C--:B------:R-:W-:Y:S01]  /*6c40*/  FFMA.FTZ R21, R8, R19.reuse, R21 ;  /* 0x0000001308157223 */ /* 0x080fe20000010015 */
[----:B------:R-:W-:Y:S01]  /*6c50*/  SHF.L.U32 R8, R5, 0x10, RZ ;  /* 0x0000001005087819 */ /* 0x000fe200000006ff */
[----:B------:R-:W-:Y:S01]  /*6c60*/  FFMA.FTZ R6, R9, R19, -R6 ;  /* 0x0000001309067223 */ /* 0x000fe20000010806 */
[----:B------:R-:W-:Y:S01]  /*6c70*/  SHF.L.U32 R4, R4, 0x10, RZ ;  /* 0x0000001004047819 */ /* 0x000fe200000006ff */
[----:B------:R-:W-:-:S02]  /*6c80*/  FMUL.FTZ R12, R15, R14 ;  /* 0x0000000e0f0c7220 */ /* 0x000fc40000410000 */
[-C--:B------:R-:W-:Y:S02]  /*6c90*/  FMUL.FTZ R5, R18, R2.reuse ;  /* 0x0000000212057220 */ /* 0x080fe40000410000 */
[----:B------:R-:W-:Y:S02]  /*6ca0*/  FMUL.FTZ R9, R13, R2 ;  /* 0x000000020d097220 */ /* 0x000fe40000410000 */
[----:B------:R-:W-:Y:S02]  /*6cb0*/  FMUL.FTZ R14, R16, R14 ;  /* 0x0000000e100e7220 */ /* 0x000fe40000410000 */
[-C--:B------:R-:W-:Y:S02]  /*6cc0*/  FMUL.FTZ R2, R20, R3.reuse ;  /* 0x0000000314027220 */ /* 0x080fe40000410000 */
[----:B------:R-:W-:Y:S02]  /*6cd0*/  FMUL.FTZ R3, R17, R3 ;  /* 0x0000000311037220 */ /* 0x000fe40000410000 */
[----:B------:R-:W-:-:S02]  /*6ce0*/  FFMA.FTZ R12, R16, R7, -R12 ;  /* 0x00000007100c7223 */ /* 0x000fc4000001080c */
[----:B------:R-:W-:Y:S02]  /*6cf0*/  FFMA.FTZ R7, R15, R7, R14 ;  /* 0x000000070f077223 */ /* 0x000fe4000001000e */
[----:B------:R-:W-:Y:S01]  /*6d00*/  FFMA.FTZ R5, R13, R4, -R5 ;  /* 0x000000040d057223 */ /* 0x000fe20000010805 */
[----:B------:R-:W-:Y:S01]  /*6d10*/  F2FP.BF16.PACK_AB R13, R21, R6 ;  /* 0x00000006150d723e */ /* 0x000fe200000010ff */
[----:B------:R-:W-:Y:S01]  /*6d20*/  FFMA.FTZ R4, R18, R4, R9 ;  /* 0x0000000412047223 */ /* 0x000fe20000010009 */
[----:B------:R-:W-:Y:S01]  /*6d30*/  F2FP.BF16.PACK_AB R15, R7, R12 ;  /* 0x0000000c070f723e */ /* 0x000fe200000010ff */
[-C--:B------:R-:W-:Y:S02]  /*6d40*/  FFMA.FTZ R2, R17, R8.reuse, -R2 ;  /* 0x0000000811027223 */ /* 0x080fe40000010802 */
[----:B------:R-:W-:Y:S01]  /*6d50*/  FFMA.FTZ R3, R20, R8, R3 ;  /* 0x0000000814037223 */ /* 0x000fe20000010003 */
[----:B------:R-:W-:-:S04]  /*6d60*/  F2FP.BF16.PACK_AB R12, R4, R5 ;  /* 0x00000005040c723e */ /* 0x000fc800000010ff */
[----:B------:R-:W-:Y:S02]  /*6d70*/  F2FP.BF16.PACK_AB R14, R3, R2 ;  /* 0x00000002030e723e */ /* 0x000fe400000010ff */
.L_x_4356:
[----:B------:R-:W-:Y:S05]  /*6d80*/  BSYNC B0 ;  /* 0x0000000000007941 */ /* 0x000fea0003800000 */
.L_x_4355:
[----:B-----5:R4:W-:Y:S02]  /*6d90*/  STS.128 [R135+0x2000], R12 ;  /* 0x0020000c87007388 */ /* 0x0209e40000000c00 */
.L_x_4346:
[----:B------:R-:W-:Y:S05]  /*6da0*/  BSYNC B2 ;  /* 0x0000000000027941 */ /* 0x000fea0003800000 */
.L_x_4345:
[----:B-12-4-:R-:W-:-:S04]  /*6db0*/  IADD3 R9, R112, 0x20, RZ ;  /* 0x0000002070097810 */ /* 0x016fc80007ffe0ff */
[----:B------:R-:W-:-:S04]  /*6dc0*/  ISETP.GE.AND P2, PT, R9, R0, PT ;  /* 0x000000000900720c */ /* 0x000fc80003f46270 */
[----:B------:R-:W-:-:S13]  /*6dd0*/  ISETP.LT.OR P2, PT, R62, -0x83, P2 ;  /* 0xffffff7d3e00780c */ /* 0x000fda0001741670 */
[----:B------:R-:W-:Y:S05]  /*6de0*/  @P2 BRA `(.L_x_4357) ;  /* 0x000030b000002947 */ /* 0x000fea0003800000 */
[----:B------:R-:W-:Y:S01]  /*6df0*/  ISETP.GE.AND P2, PT, R10, c[0x0][0x220], PT ;  /* 0x000088000a007a0c */ /* 0x000fe20003f46270 */
[----:B------:R-:W-:Y:S01]  /*6e00*/  BSSY B1, `(.L_x_4358) ;  /* 0x0000037000017945 */ /* 0x000fe20003800000 */
[----:B------:R-:W-:-:S04]  /*6e10*/  IADD3 R0, P4, R80, R79, RZ ;  /* 0x0000004f50007210 */ /* 0x000fc80007f9e0ff */
[----:B------:R-:W-:Y:S01]  /*6e20*/  LEA.HI.X.SX32 R3, R80, R76, 0x1, P4 ;  /* 0x0000004c50037211 */ /* 0x000fe200020f0eff */
[----:B------:R-:W-:-:S03]  /*6e30*/  IMAD.SHL.U32 R16, R0, 0x2, RZ ;  /* 0x0000000200107824 */ /* 0x000fc600078e00ff */
[----:B------:R-:W-:Y:S02]  /*6e40*/  SHF.L.U64.HI R0, R0, 0x1, R3 ;  /* 0x0000000100007819 */ /* 0x000fe40000010203 */
[C---:B------:R-:W-:Y:S01]  /*6e50*/  IADD3 R6, P5, R16.reuse, c[0x0][0x2a8], RZ ;  /* 0x0000aa0010067a10 */ /* 0x040fe20007fbe0ff */
[----:B------:R1:W-:Y:S01]  /*6e60*/  @P2 STS.128 [R135+0x800], RZ ;  /* 0x000800ff87002388 */ /* 0x0003e20000000c00 */
[----:B------:R-:W-:Y:S02]  /*6e70*/  IADD3 R16, P4, R16, c[0x0][0x2b0], RZ ;  /* 0x0000ac0010107a10 */ /* 0x000fe40007f9e0ff */
[C---:B------:R-:W-:Y:S02]  /*6e80*/  IADD3.X R7, R0.reuse, c[0x0][0x2ac], RZ, P5, !PT ;  /* 0x0000ab0000077a10 */ /* 0x040fe40002ffe4ff */
[----:B------:R-:W-:Y:S01]  /*6e90*/  IADD3.X R17, R0, c[0x0][0x2b4], RZ, P4, !PT ;  /* 0x0000ad0000117a10 */ /* 0x000fe200027fe4ff */
        /* <DEDUP_REMOVED lines=27> */
[----:B------:R-:W-:-:S02]  /*7050*/  FFMA.FTZ R22, R0, R29, R22 ;  /* 0x0000001d00167223 */ /* 0x000fc40000010016 */
[----:B------:R-:W-:Y:S02]  /*7060*/  FFMA.FTZ R12, R12, R25, R23 ;  /* 0x000000190c0c7223 */ /* 0x000fe40000010017 */
[-C--:B------:R-:W-:Y:S02]  /*7070*/  FMUL.FTZ R0, R20, R2.reuse ;  /* 0x0000000214007220 */ /* 0x080fe40000410000 */
[----:B------:R-:W-:Y:S02]  /*7080*/  FMUL.FTZ R23, R13, R2 ;  /* 0x000000020d177220 */ /* 0x000fe40000410000 */
[-C--:B------:R-:W-:Y:S02]  /*7090*/  FMUL.FTZ R2, R14, R3.reuse ;  /* 0x000000030e027220 */ /* 0x080fe40000410000 */
[----:B------:R-:W-:Y:S02]  /*70a0*/  FMUL.FTZ R3, R19, R3 ;  /* 0x0000000313037220 */ /* 0x000fe40000410000 */
[----:B------:R-:W-:-:S02]  /*70b0*/  FFMA.FTZ R15, R18, R25, -R15 ;  /* 0x00000019120f7223 */ /* 0x000fc4000001080f */
        /* <DEDUP_REMOVED lines=9> */
.L_x_4361:
[----:B------:R-:W-:Y:S05]  /*7150*/  BSYNC B0 ;  /* 0x0000000000007941 */ /* 0x000fea0003800000 */
.L_x_4360:
[----:B-----5:R4:W-:Y:S02]  /*7160*/  STS.128 [R135+0x800], R12 ;  /* 0x0008000c87007388 */ /* 0x0209e40000000c00 */
.L_x_4359:
[----:B------:R-:W-:Y:S05]  /*7170*/  BSYNC B1 ;  /* 0x0000000000017941 */ /* 0x000fea0003800000 */
.L_x_4358:
        /* <DEDUP_REMOVED lines=45> */
.L_x_4365:
[----:B------:R-:W-:Y:S05]  /*7450*/  BSYNC B0 ;  /* 0x0000000000007941 */ /* 0x000fea0003800000 */
.L_x_4364:
[----:B-----5:R1:W-:Y:S02]  /*7460*/  STS.128 [R135+0x1800], R12 ;  /* 0x0018000c87007388 */ /* 0x0203e40000000c00 */
.L_x_4363:
[----:B------:R-:W-:Y:S05]  /*7470*/  BSYNC B1 ;  /* 0x0000000000017941 */ /* 0x000fea0003800000 */
.L_x_4362:
[----:B------:R1:W-:Y:S01]  /*7480*/  @P0 STS.128 [R135+0x2800], RZ ;  /* 0x002800ff87000388 */ /* 0x0003e20000000c00 */
[----:B------:R-:W-:Y:S05]  /*7490*/  @P0 BRA `(.L_x_4357) ;  /* 0x00002a0000000947 */ /* 0x000fea0003800000 */
[----:B--2-4-:R-:W5:Y:S01]  /*74a0*/  LDG.E.128 R24, [R26.64+0x80] ;  /* 0x000080061a187981 */ /* 0x014f62000c1e1d00 */
[----:B------:R-:W-:Y:S01]  /*74b0*/  ISETP.GE.AND P0, PT, R84, c[0x0][0x230], PT ;  /* 0x00008c0054007a0c */ /* 0x000fe20003f06270 */
[----:B------:R-:W-:-:S12]  /*74c0*/  BSSY B0, `(.L_x_4366) ;  /* 0x0000028000007945 */ /* 0x000fd80003800000 */
[----:B------:R-:W-:Y:S05]  /*74d0*/  @P0 BRA `(.L_x_4367) ;  /* 0x0000026000000947 */ /* 0x000fea0003800000 */
[----:B------:R-:W2:Y:S04]  /*74e0*/  LDG.E.64 R2, [R16.64+0x40] ;  /* 0x0000400610027981 */ /* 0x000ea8000c1e1b00 */
[----:B------:R-:W4:Y:S01]  /*74f0*/  LDG.E.64 R4, [R6.64+0x40] ;  /* 0x0000400606047981 */ /* 0x000f22000c1e1b00 */
[C---:B-----5:R-:W-:Y:S01]  /*7500*/  SHF.L.U32 R8, R25.reuse, 0x10, RZ ;  /* 0x0000001019087819 */ /* 0x060fe200000006ff */
[----:B------:R-:W-:Y:S01]  /*7510*/  IMAD.U32 R18, R26, 0x10000, RZ ;  /* 0x000100001a127824 */ /* 0x000fe200078e00ff */
[----:B------:R-:W-:Y:S02]  /*7520*/  LOP3.LUT R0, R25, 0xffff0000, RZ, 0xc0, !PT ;  /* 0xffff000019007812 */ /* 0x000fe400078ec0ff */
[C---:B-1----:R-:W-:Y:S02]  /*7530*/  LOP3.LUT R14, R27.reuse, 0xffff0000, RZ, 0xc0, !PT ;  /* 0xffff00001b0e7812 */ /* 0x042fe400078ec0ff */
[----:B------:R-:W-:-:S02]  /*7540*/  SHF.L.U32 R15, R27, 0x10, RZ ;  /* 0x000000101b0f7819 */ /* 0x000fc400000006ff */
[C---:B------:R-:W-:Y:S02]  /*7550*/  SHF.L.U32 R12, R24.reuse, 0x10, RZ ;  /* 0x00000010180c7819 */ /* 0x040fe400000006ff */
[----:B------:R-:W-:Y:S02]  /*7560*/  LOP3.LUT R24, R24, 0xffff0000, RZ, 0xc0, !PT ;  /* 0xffff000018187812 */ /* 0x000fe400078ec0ff */
[----:B------:R-:W-:Y:S02]  /*7570*/  LOP3.LUT R26, R26, 0xffff0000, RZ, 0xc0, !PT ;  /* 0xffff00001a1a7812 */ /* 0x000fe400078ec0ff */
[----:B--2---:R-:W-:Y:S02]  /*7580*/  LOP3.LUT R13, R2, 0xffff0000, RZ, 0xc0, !PT ;  /* 0xffff0000020d7812 */ /* 0x004fe400078ec0ff */
[C---:B------:R-:W-:Y:S01]  /*7590*/  LOP3.LUT R16, R3.reuse, 0xffff0000, RZ, 0xc0, !PT ;  /* 0xffff000003107812 */ /* 0x040fe200078ec0ff */
[----:B------:R-:W-:Y:S01]  /*75a0*/  IMAD.U32 R3, R3, 0x10000, RZ ;  /* 0x0001000003037824 */ /* 0x000fe200078e00ff */
[C---:B----4-:R-:W-:Y:S01]  /*75b0*/  LOP3.LUT R6, R5.reuse, 0xffff0000, RZ, 0xc0, !PT ;  /* 0xffff000005067812 */ /* 0x050fe200078ec0ff */
[-C--:B------:R-:W-:Y:S01]  /*75c0*/  FMUL.FTZ R7, R0, R13.reuse ;  /* 0x0000000d00077220 */ /* 0x080fe20000410000 */
[----:B------:R-:W-:Y:S01]  /*75d0*/  LOP3.LUT R17, R4, 0xffff0000, RZ, 0xc0, !PT ;  /* 0xffff000004117812 */ /* 0x000fe200078ec0ff */
[----:B------:R-:W-:Y:S01]  /*75e0*/  FMUL.FTZ R19, R8, R13 ;  /* 0x0000000d08137220 */ /* 0x000fe20000410000 */
[----:B------:R-:W-:Y:S01]  /*75f0*/  SHF.L.U32 R5, R5, 0x10, RZ ;  /* 0x0000001005057819 */ /* 0x000fe200000006ff */
[----:B------:R-:W-:-:S02]  /*7600*/  FMUL.FTZ R13, R14, R16 ;  /* 0x000000100e0d7220 */ /* 0x000fc40000410000 */
[C---:B------:R-:W-:Y:S02]  /*7610*/  FMUL.FTZ R21, R15.reuse, R16 ;  /* 0x000000100f157220 */ /* 0x040fe40000410000 */
[----:B------:R-:W-:Y:S01]  /*7620*/  FFMA.FTZ R13, R15, R6, -R13 ;  /* 0x000000060f0d7223 */ /* 0x000fe2000001080d */
[----:B------:R-:W-:Y:S01]  /*7630*/  SHF.L.U32 R15, R2, 0x10, RZ ;  /* 0x00000010020f7819 */ /* 0x000fe200000006ff */
        /* <DEDUP_REMOVED lines=16> */
.L_x_4367:
[----:B------:R-:W-:Y:S05]  /*7740*/  BSYNC B0 ;  /* 0x0000000000007941 */ /* 0x000fea0003800000 */
.L_x_4366:
[----:B-----5:R2:W-:Y:S01]  /*7750*/  STS.128 [R135+0x2800], R24 ;  /* 0x0028001887007388 */ /* 0x0205e20000000c00 */
[----:B------:R-:W-:Y:S05]  /*7760*/  BRA `(.L_x_4357) ;  /* 0x0000273000007947 */ /* 0x000fea0003800000 */
.L_x_4344:
[----:B------:R-:W-:Y:S01]  /*7770*/  BSSY B2, `(.L_x_4368) ;  /* 0x0000119000027945 */ /* 0x000fe20003800000 */
[----:B------:R-:W-:Y:S05]  /*7780*/  @!P4 BRA `(.L_x_4369) ;  /* 0x000011700000c947 */ /* 0x000fea0003800000 */
[----:B------:R-:W-:Y:S01]  /*7790*/  ISETP.GE.AND P2, PT, R10, c[0x0][0x220], PT ;  /* 0x000088000a007a0c */ /* 0x000fe20003f46270 */
[----:B------:R-:W-:-:S12]  /*77a0*/  BSSY B1, `(.L_x_4370) ;  /* 0x000005e000017945 */ /* 0x000fd80003800000 */
        /* <DEDUP_REMOVED lines=20> */
[----:B------:R-:W4:Y:S01]  /*78f0*/  LDG.E.128 R4, [R4.64] ;  /* 0x0000000604047981 */ /* 0x000f22000c1e1d00 */
[----:B------:R-:W-:Y:S02]  /*7900*/  LEA.HI.X R13, R13, c[0x0][0x2b4], R2, 0x1, P4 ;  /* 0x0000ad000d0d7a11 */ /* 0x000fe400020f0c02 */
[----:B------:R-:W-:-:S04]  /*7910*/  @P2 SHF.R.S32.HI R2, RZ, 0x1, R81 ;  /* 0x00000001ff022819 */ /* 0x000fc80000011451 */
[----:B------:R-:W-:Y:S01]  /*7920*/  @P2 IADD3 R16, -R2, RZ, RZ ;  /* 0x000000ff02102210 */ /* 0x000fe20007ffe1ff */
[----:B--2---:R-:W2:Y:S03]  /*7930*/  LDG.E.128 R12, [R12.64] ;  /* 0x000000060c0c7981 */ /* 0x004ea6000c1e1d00 */
[----:B------:R-:W-:-:S04]  /*7940*/  IADD3 R2, P4, R16, R3, RZ ;  /* 0x0000000310027210 */ /* 0x000fc80007f9e0ff */
[----:B------:R-:W-:Y:S02]  /*7950*/  LEA.HI.X.SX32 R17, R16, R25, 0x1, P4 ;  /* 0x0000001910117211 */ /* 0x000fe400020f0eff */
[----:B------:R-:W-:-:S04]  /*7960*/  LEA R16, P4, R2, c[0x0][0x2a8], 0x1 ;  /* 0x0000aa0002107a11 */ /* 0x000fc800078808ff */
[----:B------:R-:W-:-:S06]  /*7970*/  LEA.HI.X R17, R2, c[0x0][0x2ac], R17, 0x1, P4 ;  /* 0x0000ab0002117a11 */ /* 0x000fcc00020f0c11 */
[----:B---3--:R-:W3:Y:S01]  /*7980*/  LDG.E.128 R16, [R16.64] ;  /* 0x0000000610107981 */ /* 0x008ee2000c1e1d00 */
        /* <DEDUP_REMOVED lines=8> */
[C---:B----4-:R-:W-:Y:S01]  /*7a10*/  IMAD.U32 R30, R4.reuse, 0x10000, RZ ;  /* 0x00010000041e7824 */ /* 0x050fe200078e00ff */
[----:B------:R-:W-:Y:S01]  /*7a20*/  LOP3.LUT R23, R4, 0xffff0000, RZ, 0xc0, !PT ;  /* 0xffff000004177812 */ /* 0x000fe200078ec0ff */
[----:B------:R-:W-:Y:S01]  /*7a30*/  IMAD.U32 R32, R6, 0x10000, RZ ;  /* 0x0001000006207824 */ /* 0x000fe200078e00ff */
[----:B------:R-:W-:-:S02]  /*7a40*/  SHF.L.U32 R4, R5, 0x10, RZ ;  /* 0x0000001005047819 */ /* 0x000fc400000006ff */
[----:B------:R-:W-:Y:S01]  /*7a50*/  LOP3.LUT R33, R5, 0xffff0000, RZ, 0xc0, !PT ;  /* 0xffff000005217812 */ /* 0x000fe200078ec0ff */
[C---:B------:R-:W-:Y:S01]  /*7a60*/  IMAD.U32 R5, R7.reuse, 0x10000, RZ ;  /* 0x0001000007057824 */ /* 0x040fe200078e00ff */
[----:B------:R-:W-:Y:S01]  /*7a70*/  LOP3.LUT R34, R7, 0xffff0000, RZ, 0xc0, !PT ;  /* 0xffff000007227812 */ /* 0x000fe200078ec0ff */
[C---:B--2---:R-:W-:Y:S01]  /*7a80*/  IMAD.U32 R7, R13.reuse, 0x10000, RZ ;  /* 0x000100000d077824 */ /* 0x044fe200078e00ff */
        /* <DEDUP_REMOVED lines=15> */
[C---:B---3--:R-:W-:Y:S01]  /*7b80*/  IMAD.U32 R5, R17.reuse, 0x10000, RZ ;  /* 0x0001000011057824 */ /* 0x048fe200078e00ff */
        /* <DEDUP_REMOVED lines=29> */
.L_x_4373:
[----:B------:R-:W-:Y:S05]  /*7d60*/  BSYNC B0 ;  /* 0x0000000000007941 */ /* 0x000fea0003800000 */
.L_x_4372:
[----:B-----5:R4:W-:Y:S02]  /*7d70*/  STS.128 [R135], R20 ;  /* 0x0000001487007388 */ /* 0x0209e40000000c00 */
.L_x_4371:
[----:B------:R-:W-:Y:S05]  /*7d80*/  BSYNC B1 ;  /* 0x0000000000017941 */ /* 0x000fea0003800000 */
.L_x_4370:
[----:B------:R1:W-:Y:S01]  /*7d90*/  @P1 STS.128 [R135+0x1000], RZ ;  /* 0x001000ff87001388 */ /* 0x0003e20000000c00 */
[----:B------:R-:W-:Y:S01]  /*7da0*/  BSSY B1, `(.L_x_4374) ;  /* 0x000005b000017945 */ /* 0x000fe20003800000 */
[----:B------:R-:W-:Y:S05]  /*7db0*/  @P1 BRA `(.L_x_4375) ;  /* 0x0000059000001947 */ /* 0x000fea0003800000 */
[----:B----4-:R4:W5:Y:S01]  /*7dc0*/  LDG.E.128 R20, [R8.64+0x40] ;  /* 0x0000400608147981 */ /* 0x010962000c1e1d00 */
        /* <DEDUP_REMOVED lines=15> */
[----:B--2---:R-:W2:Y:S01]  /*7ec0*/  LDG.E.128 R4, [R4.64+0x40] ;  /* 0x0000400604047981 */ /* 0x004ea2000c1e1d00 */
[----:B------:R-:W-:Y:S02]  /*7ed0*/  LEA.HI.X R13, R13, c[0x0][0x2b4], R2, 0x1, P4 ;  /* 0x0000ad000d0d7a11 */ /* 0x000fe400020f0c02 */
[----:B------:R-:W-:-:S04]  /*7ee0*/  @P2 SHF.R.S32.HI R2, RZ, 0x1, R81 ;  /* 0x00000001ff022819 */ /* 0x000fc80000011451 */
[----:B------:R-:W-:Y:S01]  /*7ef0*/  @P2 IADD3 R16, -R2, RZ, RZ ;  /* 0x000000ff02102210 */ /* 0x000fe20007ffe1ff */
[----:B---3--:R-:W3:Y:S03]  /*7f00*/  LDG.E.128 R12, [R12.64+0x40] ;  /* 0x000040060c0c7981 */ /* 0x008ee6000c1e1d00 */
[----:B------:R-:W-:-:S04]  /*7f10*/  IADD3 R2, P4, R16, R3, RZ ;  /* 0x0000000310027210 */ /* 0x000fc80007f9e0ff */
[----:B------:R-:W-:Y:S02]  /*7f20*/  LEA.HI.X.SX32 R17, R16, R25, 0x1, P4 ;  /* 0x0000001910117211 */ /* 0x000fe400020f0eff */
[----:B------:R-:W-:-:S04]  /*7f30*/  LEA R16, P4, R2, c[0x0][0x2a8], 0x1 ;  /* 0x0000aa0002107a11 */ /* 0x000fc800078808ff */
[----:B------:R-:W-:-:S06]  /*7f40*/  LEA.HI.X R17, R2, c[0x0][0x2ac], R17, 0x1, P4 ;  /* 0x0000ab0002117a11 */ /* 0x000fcc00020f0c11 */
[----:B----4-:R-:W4:Y:S01]  /*7f50*/  LDG.E.128 R16, [R16.64+0x40] ;  /* 0x0000400610107981 */ /* 0x010f22000c1e1d00 */
        /* <DEDUP_REMOVED lines=11> */
[----:B------:R-:W-:-:S02]  /*8010*/  SHF.L.U32 R4, R5, 0x10, RZ ;  /* 0x0000001005047819 */ /* 0x000fc400000006ff */
[----:B------:R-:W-:Y:S01]  /*8020*/  LOP3.LUT R33, R5, 0xffff0000, RZ, 0xc0, !PT ;  /* 0xffff000005217812 */ /* 0x000fe200078ec0ff */
[C---:B------:R-:W-:Y:S01]  /*8030*/  IMAD.U32 R5, R7.reuse, 0x10000, RZ ;  /* 0x0001000007057824 */ /* 0x040fe200078e00ff */
[----:B------:R-:W-:Y:S01]  /*8040*/  LOP3.LUT R34, R7, 0xffff0000, RZ, 0xc0, !PT ;  /* 0xffff000007227812 */ /* 0x000fe200078ec0ff */
[C---:B---3--:R-:W-:Y:S01]  /*8050*/  IMAD.U32 R7, R13.reuse, 0x10000, RZ ;  /* 0x000100000d077824 */ /* 0x048fe200078e00ff */
        /* <DEDUP_REMOVED lines=45> */
.L_x_4377:
[----:B------:R-:W-:Y:S05]  /*8330*/  BSYNC B0 ;  /* 0x0000000000007941 */ /* 0x000fea0003800000 */
.L_x_4376:
[----:B-----5:R1:W-:Y:S02]  /*8340*/  STS.128 [R135+0x1000], R20 ;  /* 0x0010001487007388 */ /* 0x0203e40000000c00 */
.L_x_4375:
[----:B------:R-:W-:Y:S05]  /*8350*/  BSYNC B1 ;  /* 0x0000000000017941 */ /* 0x000fea0003800000 */
.L_x_4374:
[----:B------:R1:W-:Y:S01]  /*8360*/  @P0 STS.128 [R135+0x2000], RZ ;  /* 0x002000ff87000388 */ /* 0x0003e20000000c00 */
[----:B------:R-:W-:Y:S05]  /*8370*/  @P0 BRA `(.L_x_4369) ;  /* 0x0000058000000947 */ /* 0x000fea0003800000 */
[----:B-1--4-:R1:W5:Y:S01]  /*8380*/  LDG.E.128 R20, [R8.64+0x80] ;  /* 0x0000800608147981 */ /* 0x012362000c1e1d00 */
        /* <DEDUP_REMOVED lines=10> */
[----:B------:R-:W-:-:S03]  /*8430*/  IADD3 R2, P4, R4, R3, RZ ;  /* 0x0000000304027210 */ /* 0x000fc60007f9e0ff */
[----:B------:R-:W-:Y:S01]  /*8440*/  IMAD.WIDE R6, R5, 0x2, R8 ;  /* 0x0000000205067825 */ /* 0x000fe200078e0208 */
[----:B-12---:R-:W-:Y:S02]  /*8450*/  LEA.HI.X.SX32 R9, R4, R25, 0x1, P4 ;  /* 0x0000001904097211 */ /* 0x006fe400020f0eff */
[C---:B------:R-:W-:Y:S01]  /*8460*/  LEA R12, P4, R2.reuse, c[0x0][0x2b0], 0x1 ;  /* 0x0000ac00020c7a11 */ /* 0x040fe200078808ff */
[----:B------:R-:W-:Y:S02]  /*8470*/  IMAD.MOV.U32 R8, RZ, RZ, RZ ;  /* 0x000000ffff087224 */ /* 0x000fe400078e00ff */
[----:B------:R-:W2:Y:S01]  /*8480*/  LDG.E.128 R4, [R6.64+0x80] ;  /* 0x0000800606047981 */ /* 0x000ea2000c1e1d00 */
        /* <DEDUP_REMOVED lines=8> */
[----:B---3--:R-:W3:Y:S01]  /*8510*/  LDG.E.128 R16, [R16.64+0x80] ;  /* 0x0000800610107981 */ /* 0x008ee2000c1e1d00 */
        /* <DEDUP_REMOVED lines=32> */
[C---:B---3--:R-:W-:Y:S01]  /*8720*/  LOP3.LUT R22, R17.reuse, 0xffff0000, RZ, 0xc0, !PT ;  /* 0xffff000011167812 */ /* 0x048fe200078ec0ff */
        /* <DEDUP_REMOVED lines=27> */
.L_x_4379:
[----:B------:R-:W-:Y:S05]  /*88e0*/  BSYNC B0 ;  /* 0x0000000000007941 */ /* 0x000fea0003800000 */
.L_x_4378:
[----:B-----5:R4:W-:Y:S02]  /*88f0*/  STS.128 [R135+0x2000], R20 ;  /* 0x0020001487007388 */ /* 0x0209e40000000c00 */
.L_x_4369:
[----:B------:R-:W-:Y:S05]  /*8900*/  BSYNC B2 ;  /* 0x0000000000027941 */ /* 0x000fea0003800000 */
.L_x_4368:
[----:B-12-4-:R-:W-:-:S04]  /*8910*/  IADD3 R9, R112, 0x20, RZ ;  /* 0x0000002070097810 */ /* 0x016fc80007ffe0ff */
[----:B------:R-:W-:-:S04]  /*8920*/  ISETP.GE.AND P2, PT, R9, R0, PT ;  /* 0x000000000900720c */ /* 0x000fc80003f46270 */
[----:B------:R-:W-:-:S13]  /*8930*/  ISETP.LT.OR P2, PT, R62, -0x83, P2 ;  /* 0xffffff7d3e00780c */ /* 0x000fda0001741670 */
[----:B------:R-:W-:Y:S05]  /*8940*/  @P2 BRA `(.L_x_4357) ;  /* 0x0000155000002947 */ /* 0x000fea0003800000 */
[----:B------:R-:W-:Y:S01]  /*8950*/  ISETP.GE.AND P2, PT, R10, c[0x0][0x220], PT ;  /* 0x000088000a007a0c */ /* 0x000fe20003f46270 */
[----:B------:R-:W-:-:S12]  /*8960*/  BSSY B1, `(.L_x_4380) ;  /* 0x000005b000017945 */ /* 0x000fd80003800000 */
[----:B------:R1:W-:Y:S01]  /*8970*/  @P2 STS.128 [R135+0x800], RZ ;  /* 0x000800ff87002388 */ /* 0x0003e20000000c00 */
[----:B------:R-:W-:Y:S05]  /*8980*/  @P2 BRA `(.L_x_4381) ;  /* 0x0000058000002947 */ /* 0x000fea0003800000 */
[----:B------:R2:W5:Y:S01]  /*8990*/  LDG.E.128 R20, [R26.64] ;  /* 0x000000061a147981 */ /* 0x000562000c1e1d00 */
[----:B------:R-:W-:Y:S01]  /*89a0*/  ISETP.GE.AND P2, PT, R10, c[0x0][0x230], PT ;  /* 0x00008c000a007a0c */ /* 0x000fe20003f46270 */
[----:B------:R-:W-:-:S12]  /*89b0*/  BSSY B0, `(.L_x_4382) ;  /* 0x0000054000007945 */ /* 0x000fd80003800000 */
[----:B------:R-:W-:Y:S05]  /*89c0*/  @P2 BRA `(.L_x_4383) ;  /* 0x0000052000002947 */ /* 0x000fea0003800000 */
[----:B------:R-:W-:Y:S01]  /*89d0*/  ISETP.GE.AND P2, PT, R10, R77, PT ;  /* 0x0000004d0a00720c */ /* 0x000fe20003f46270 */
[----:B------:R-:W-:Y:S01]  /*89e0*/  IMAD.MOV.U32 R5, RZ, RZ, RZ ;  /* 0x000000ffff057224 */ /* 0x000fe200078e00ff */
[----:B------:R-:W-:-:S04]  /*89f0*/  IADD3 R8, P4, R80, R3, RZ ;  /* 0x0000000350087210 */ /* 0x000fc80007f9e0ff */
[----:B------:R-:W-:-:S07]  /*8a00*/  LEA.HI.X.SX32 R2, R80, R25, 0x1, P4 ;  /* 0x0000001950027211 */ /* 0x000fce00020f0eff */
[----:B------:R-:W-:-:S05]  /*8a10*/  @P2 SHF.R.S32.HI R0, RZ, 0x1, R81 ;  /* 0x00000001ff002819 */ /* 0x000fca0000011451 */
[----:B------:R-:W-:-:S05]  /*8a20*/  @P2 IMAD.MOV R5, RZ, RZ, -R0 ;  /* 0x000000ffff052224 */ /* 0x000fca00078e0a00 */
[----:B------:R-:W-:-:S04]  /*8a30*/  IADD3 R7, P4, R5, R8, RZ ;  /* 0x0000000805077210 */ /* 0x000fc80007f9e0ff */
[----:B------:R-:W-:Y:S02]  /*8a40*/  LEA.HI.X.SX32 R4, R5, R2, 0x1, P4 ;  /* 0x0000000205047211 */ /* 0x000fe400020f0eff */
[C---:B------:R-:W-:Y:S01]  /*8a50*/  LEA R12, P4, R7.reuse, c[0x0][0x2b0], 0x1 ;  /* 0x0000ac00070c7a11 */ /* 0x040fe200078808ff */
[----:B------:R-:W-:Y:S01]  /*8a60*/  IMAD.MOV.U32 R17, RZ, RZ, RZ ;  /* 0x000000ffff117224 */ /* 0x000fe200078e00ff */
[----:B------:R-:W-:Y:S01]  /*8a70*/  MOV R5, R77 ;  /* 0x0000004d00057202 */ /* 0x000fe20000000f00 */
[----:B------:R-:W-:Y:S01]  /*8a80*/  @P2 IMAD.MOV R5, RZ, RZ, -R0 ;  /* 0x000000ffff052224 */ /* 0x000fe200078e0a00 */
[----:B------:R-:W-:Y:S02]  /*8a90*/  LEA.HI.X R13, R7, c[0x0][0x2b4], R4, 0x1, P4 ;  /* 0x0000ad00070d7a11 */ /* 0x000fe400020f0c04 */
[----:B------:R-:W-:Y:S01]  /*8aa0*/  @P2 IADD3 R17, -R0, RZ, RZ ;  /* 0x000000ff00112210 */ /* 0x000fe20007ffe1ff */
[----:B------:R-:W-:-:S03]  /*8ab0*/  IMAD.WIDE R4, R5, 0x2, R26 ;  /* 0x0000000205047825 */ /* 0x000fc600078e021a */
[C---:B------:R-:W-:Y:S01]  /*8ac0*/  IADD3 R8, P4, R17.reuse, R8, RZ ;  /* 0x0000000811087210 */ /* 0x040fe20007f9e0ff */
[----:B------:R-:W4:Y:S03]  /*8ad0*/  LDG.E.128 R12, [R12.64] ;  /* 0x000000060c0c7981 */ /* 0x000f26000c1e1d00 */
[----:B------:R-:W-:Y:S01]  /*8ae0*/  LEA.HI.X.SX32 R17, R17, R2, 0x1, P4 ;  /* 0x0000000211117211 */ /* 0x000fe200020f0eff */
[----:B--2---:R-:W2:Y:S01]  /*8af0*/  LDG.E.128 R4, [R4.64] ;  /* 0x0000000604047981 */ /* 0x004ea2000c1e1d00 */
[----:B------:R-:W-:-:S04]  /*8b00*/  LEA R16, P4, R8, c[0x0][0x2a8], 0x1 ;  /* 0x0000aa0008107a11 */ /* 0x000fc800078808ff */
[----:B------:R-:W-:-:S06]  /*8b10*/  LEA.HI.X R17, R8, c[0x0][0x2ac], R17, 0x1, P4 ;  /* 0x0000ab0008117a11 */ /* 0x000fcc00020f0c11 */
[----:B---3--:R-:W3:Y:S01]  /*8b20*/  LDG.E.128 R16, [R16.64] ;  /* 0x0000000610107981 */ /* 0x008ee2000c1e1d00 */
        /* <DEDUP_REMOVED lines=8> */
[C---:B----4-:R-:W-:Y:S01]  /*8bb0*/  IMAD.U32 R23, R12.reuse, 0x10000, RZ ;  /* 0x000100000c177824 */ /* 0x050fe200078e00ff */
        /* <DEDUP_REMOVED lines=24> */
[C---:B---3--:R-:W-:Y:S01]  /*8d40*/  SHF.L.U32 R5, R17.reuse, 0x10, RZ ;  /* 0x0000001011057819 */ /* 0x048fe200000006ff */
        /* <DEDUP_REMOVED lines=26> */
.L_x_4383:
[----:B------:R-:W-:Y:S05]  /*8ef0*/  BSYNC B0 ;  /* 0x0000000000007941 */ /* 0x000fea0003800000 */
.L_x_4382:
[----:B-----5:R4:W-:Y:S02]  /*8f00*/  STS.128 [R135+0x800], R20 ;  /* 0x0008001487007388 */ /* 0x0209e40000000c00 */
.L_x_4381:
[----:B------:R-:W-:Y:S05]  /*8f10*/  BSYNC B1 ;  /* 0x0000000000017941 */ /* 0x000fea0003800000 */
.L_x_4380:
        /* <DEDUP_REMOVED lines=8> */
[----:B------:R-:W-:Y:S01]  /*8fa0*/  IMAD.MOV.U32 R5, RZ, RZ, RZ ;  /* 0x000000ffff057224 */ /* 0x000fe200078e00ff */
[----:B------:R-:W-:-:S04]  /*8fb0*/  IADD3 R2, R80, 0x20, RZ ;  /* 0x0000002050027810 */ /* 0x000fc80007ffe0ff */
[----:B------:R-:W-:-:S04]  /*8fc0*/  IADD3 R8, P2, R2, R3, RZ ;  /* 0x0000000302087210 */ /* 0x000fc80007f5e0ff */
[----:B------:R-:W-:-:S03]  /*8fd0*/  LEA.HI.X.SX32 R2, R2, R25, 0x1, P2 ;  /* 0x0000001902027211 */ /* 0x000fc600010f0eff */
        /* <DEDUP_REMOVED lines=12> */
[----:B--2---:R-:W2:Y:S03]  /*90a0*/  LDG.E.128 R12, [R12.64] ;  /* 0x000000060c0c7981 */ /* 0x004ea6000c1e1d00 */
[----:B------:R-:W-:Y:S01]  /*90b0*/  LEA.HI.X.SX32 R17, R17, R2, 0x1, P2 ;  /* 0x0000000211117211 */ /* 0x000fe200010f0eff */
[----:B---3--:R-:W3:Y:S01]  /*90c0*/  LDG.E.128 R4, [R4.64+0x40] ;  /* 0x0000400604047981 */ /* 0x008ee2000c1e1d00 */
[----:B------:R-:W-:-:S04]  /*90d0*/  LEA R16, P2, R8, c[0x0][0x2a8], 0x1 ;  /* 0x0000aa0008107a11 */ /* 0x000fc800078408ff */
        /* <DEDUP_REMOVED lines=13> */
[----:B------:R-:W-:Y:S01]  /*91b0*/  SHF.L.U32 R12, R13, 0x10, RZ ;  /* 0x000000100d0c7819 */ /* 0x000fe200000006ff */
[----:B---3--:R-:W-:Y:S01]  /*91c0*/  IMAD.U32 R33, R5, 0x10000, RZ ;  /* 0x0001000005217824 */ /* 0x008fe200078e00ff */
        /* <DEDUP_REMOVED lines=47> */
.L_x_4387:
[----:B------:R-:W-:Y:S05]  /*94c0*/  BSYNC B0 ;  /* 0x0000000000007941 */ /* 0x000fea0003800000 */
.L_x_4386:
[----:B-----5:R1:W-:Y:S02]  /*94d0*/  STS.128 [R135+0x1800], R20 ;  /* 0x0018001487007388 */ /* 0x0203e40000000c00 */
.L_x_4385:
[----:B------:R-:W-:Y:S05]  /*94e0*/  BSYNC B1 ;  /* 0x0000000000017941 */ /* 0x000fea0003800000 */
.L_x_4384:
[----:B------:R1:W-:Y:S01]  /*94f0*/  @P0 STS.128 [R135+0x2800], RZ ;  /* 0x002800ff87000388 */ /* 0x0003e20000000c00 */
[----:B------:R-:W-:Y:S05]  /*9500*/  @P0 BRA `(.L_x_4357) ;  /* 0x0000099000000947 */ /* 0x000fea0003800000 */
[----:B------:R1:W5:Y:S01]  /*9510*/  LDG.E.128 R4, [R26.64+0x80] ;  /* 0x000080061a047981 */ /* 0x000362000c1e1d00 */
[----:B------:R-:W-:Y:S01]  /*9520*/  ISETP.GE.AND P0, PT, R84, c[0x0][0x230], PT ;  /* 0x00008c0054007a0c */ /* 0x000fe20003f06270 */
[----:B------:R-:W-:Y:S01]  /*9530*/  BSSY B0, `(.L_x_4388) ;  /* 0x000005a000007945 */ /* 0x000fe20003800000 */
[----:B------:R-:W-:-:S05]  /*9540*/  IADD3 R12, P1, R26, 0x80, RZ ;  /* 0x000000801a0c7810 */ /* 0x000fca0007f3e0ff */
[----:B------:R-:W-:-:S06]  /*9550*/  IMAD.X R13, RZ, RZ, R27, P1 ;  /* 0x000000ffff0d7224 */ /* 0x000fcc00008e061b */
        /* <DEDUP_REMOVED lines=9> */
[----:B------:R-:W-:Y:S02]  /*95f0*/  @P0 SHF.R.S32.HI R81, RZ, 0x1, R81 ;  /* 0x00000001ff510819 */ /* 0x000fe40000011451 */
[----:B------:R-:W-:Y:S02]  /*9600*/  @P0 IADD3 R77, -R8, RZ, RZ ;  /* 0x000000ff084d0210 */ /* 0x000fe40007ffe1ff */
[----:B------:R-:W-:-:S03]  /*9610*/  IADD3 R0, P1, R2, R3, RZ ;  /* 0x0000000302007210 */ /* 0x000fc60007f3e0ff */
[----:B------:R-:W-:Y:S01]  /*9620*/  IMAD.WIDE R12, R77, 0x2, R12 ;  /* 0x000000024d0c7825 */ /* 0x000fe200078e020c */
[----:B------:R-:W-:Y:S02]  /*9630*/  LEA.HI.X.SX32 R17, R2, R25, 0x1, P1 ;  /* 0x0000001902117211 */ /* 0x000fe400008f0eff */
[----:B------:R-:W-:-:S03]  /*9640*/  LEA R16, P1, R0, c[0x0][0x2b0], 0x1 ;  /* 0x0000ac0000107a11 */ /* 0x000fc600078208ff */
[----:B--2---:R-:W2:Y:S01]  /*9650*/  LDG.E.128 R12, [R12.64] ;  /* 0x000000060c0c7981 */ /* 0x004ea2000c1e1d00 */
[----:B------:R-:W-:Y:S01]  /*9660*/  LEA.HI.X R17, R0, c[0x0][0x2b4], R17, 0x1, P1 ;  /* 0x0000ad0000117a11 */ /* 0x000fe200008f0c11 */
[----:B------:R-:W-:Y:S02]  /*9670*/  IMAD.MOV.U32 R0, RZ, RZ, RZ ;  /* 0x000000ffff007224 */ /* 0x000fe400078e00ff */
[----:B------:R-:W-:-:S03]  /*9680*/  @P0 IMAD.MOV R0, RZ, RZ, -R81 ;  /* 0x000000ffff000224 */ /* 0x000fc600078e0a51 */
[----:B---3--:R-:W3:Y:S02]  /*9690*/  LDG.E.128 R16, [R16.64] ;  /* 0x0000000610107981 */ /* 0x008ee4000c1e1d00 */
[----:B------:R-:W-:-:S04]  /*96a0*/  IADD3 R3, P1, R0, R3, RZ ;  /* 0x0000000300037210 */ /* 0x000fc80007f3e0ff */
[----:B------:R-:W-:Y:S02]  /*96b0*/  LEA.HI.X.SX32 R0, R0, R25, 0x1, P1 ;  /* 0x0000001900007211 */ /* 0x000fe400008f0eff */
[----:B-1--4-:R-:W-:-:S04]  /*96c0*/  LEA R20, P1, R3, c[0x0][0x2a8], 0x1 ;  /* 0x0000aa0003147a11 */ /* 0x012fc800078208ff */
[----:B------:R-:W-:-:S06]  /*96d0*/  LEA.HI.X R21, R3, c[0x0][0x2ac], R0, 0x1, P1 ;  /* 0x0000ab0003157a11 */ /* 0x000fcc00008f0c00 */
[----:B------:R-:W4:Y:S01]  /*96e0*/  LDG.E.128 R20, [R20.64] ;  /* 0x0000000614147981 */ /* 0x000f22000c1e1d00 */
[C---:B-----5:R-:W-:Y:S01]  /*96f0*/  LOP3.LUT R0, R5.reuse, 0xffff0000, RZ, 0xc0, !PT ;  /* 0xffff000005007812 */ /* 0x060fe200078ec0ff */
[----:B------:R-:W-:Y:S01]  /*9700*/  IMAD.U32 R24, R5, 0x10000, RZ ;  /* 0x0001000005187824 */ /* 0x000fe200078e00ff */
[----:B------:R-:W-:Y:S01]  /*9710*/  SHF.L.U32 R3, R4, 0x10, RZ ;  /* 0x0000001004037819 */ /* 0x000fe200000006ff */
[----:B------:R-:W-:Y:S01]  /*9720*/  IMAD.U32 R8, R6, 0x10000, RZ ;  /* 0x0001000006087824 */ /* 0x000fe200078e00ff */
        /* <DEDUP_REMOVED lines=10> */
[----:B------:R-:W-:Y:S01]  /*97d0*/  LOP3.LUT R13, R14, 0xffff0000, RZ, 0xc0, !PT ;  /* 0xffff00000e0d7812 */ /* 0x000fe200078ec0ff */
[----:B---3--:R-:W-:Y:S01]  /*97e0*/  IMAD.U32 R30, R16, 0x10000, RZ ;  /* 0x00010000101e7824 */ /* 0x008fe200078e00ff */
[----:B------:R-:W-:Y:S01]  /*97f0*/  LOP3.LUT R29, R15, 0xffff0000, RZ, 0xc0, !PT ;  /* 0xffff00000f1d7812 */ /* 0x000fe200078ec0ff */
[----:B------:R-:W-:Y:S01]  /*9800*/  IMAD.U32 R32, R18, 0x10000, RZ ;  /* 0x0001000012207824 */ /* 0x000fe200078e00ff */
        /* <DEDUP_REMOVED lines=9> */
[----:B------:R-:W-:-:S02]  /*98a0*/  @!P0 FADD.FTZ R17, -R17, -RZ ;  /* 0x800000ff11118221 */ /* 0x000fc40000010100 */
[----:B------:R-:W-:Y:S02]  /*98b0*/  @!P0 FADD.FTZ R16, -R16, -RZ ;  /* 0x800000ff10108221 */ /* 0x000fe40000010100 */
[----:B------:R-:W-:Y:S02]  /*98c0*/  @!P0 FADD.FTZ R31, -R31, -RZ ;  /* 0x800000ff1f1f8221 */ /* 0x000fe40000010100 */
[----:B------:R-:W-:Y:S02]  /*98d0*/  @!P0 FADD.FTZ R18, -R18, -RZ ;  /* 0x800000ff12128221 */ /* 0x000fe40000010100 */
[----:B------:R-:W-:Y:S01]  /*98e0*/  FMUL.FTZ R16, R13, R16 ;  /* 0x000000100d107220 */ /* 0x000fe20000410000 */
[----:B----4-:R-:W-:Y:S01]  /*98f0*/  SHF.L.U32 R13, R20, 0x10, RZ ;  /* 0x00000010140d7819 */ /* 0x010fe200000006ff */
[----:B------:R-:W-:Y:S01]  /*9900*/  FMUL.FTZ R17, R12, R17 ;  /* 0x000000110c117220 */ /* 0x000fe20000410000 */
[----:B------:R-:W-:Y:S01]  /*9910*/  LOP3.LUT R12, R20, 0xffff0000, RZ, 0xc0, !PT ;  /* 0xffff0000140c7812 */ /* 0x000fe200078ec0ff */
[----:B------:R-:W-:Y:S01]  /*9920*/  FMUL.FTZ R15, R6, R15 ;  /* 0x0000000f060f7220 */ /* 0x000fe20000410000 */
[----:B------:R-:W-:Y:S01]  /*9930*/  LOP3.LUT R20, R21, 0xffff0000, RZ, 0xc0, !PT ;  /* 0xffff000015147812 */ /* 0x000fe200078ec0ff */
[----:B------:R-:W-:-:S02]  /*9940*/  @!P0 FADD.FTZ R14, -R14, -RZ ;  /* 0x800000ff0e0e8221 */ /* 0x000fc40000010100 */
[----:B------:R-:W-:Y:S02]  /*9950*/  FMUL.FTZ R31, R28, R31 ;  /* 0x0000001f1c1f7220 */ /* 0x000fe40000410000 */
[----:B------:R-:W-:Y:S01]  /*9960*/  FMUL.FTZ R29, R29, R18 ;  /* 0x000000121d1d7220 */ /* 0x000fe20000410000 */
[C---:B------:R-:W-:Y:S01]  /*9970*/  LOP3.LUT R18, R22.reuse, 0xffff0000, RZ, 0xc0, !PT ;  /* 0xffff000016127812 */ /* 0x040fe200078ec0ff */
[----:B------:R-:W-:Y:S02]  /*9980*/  IMAD.U32 R6, R21, 0x10000, RZ ;  /* 0x0001000015067824 */ /* 0x000fe400078e00ff */
[----:B------:R-:W-:Y:S02]  /*9990*/  FMUL.FTZ R27, R27, R32 ;  /* 0x000000201b1b7220 */ /* 0x000fe40000410000 */
[----:B------:R-:W-:Y:S01]  /*99a0*/  IMAD.U32 R19, R22, 0x10000, RZ ;  /* 0x0001000016137824 */ /* 0x000fe200078e00ff */
[----:B------:R-:W-:Y:S01]  /*99b0*/  LOP3.LUT R22, R23, 0xffff0000, RZ, 0xc0, !PT ;  /* 0xffff000017167812 */ /* 0x000fe200078ec0ff */
[----:B------:R-:W-:Y:S01]  /*99c0*/  FMUL.FTZ R7, R7, R14 ;  /* 0x0000000e07077220 */ /* 0x000fe20000410000 */
[----:B------:R-:W-:Y:S01]  /*99d0*/  SHF.L.U32 R14, R23, 0x10, RZ ;  /* 0x00000010170e7819 */ /* 0x000fe200000006ff */
        /* <DEDUP_REMOVED lines=15> */
.L_x_4389:
[----:B------:R-:W-:Y:S05]  /*9ad0*/  BSYNC B0 ;  /* 0x0000000000007941 */ /* 0x000fea0003800000 */
.L_x_4388:
[----:B-----5:R1:W-:Y:S01]  /*9ae0*/  STS.128 [R135+0x2800], R4 ;  /* 0x0028000487007388 */ /* 0x0203e20000000c00 */
[----:B------:R-:W-:Y:S05]  /*9af0*/  BRA `(.L_x_4357) ;  /* 0x000003a000007947 */ /* 0x000fea0003800000 */
.L_x_4343:
[----:B------:R-:W-:Y:S01]  /*9b00*/  IADD3 R0, -R71, R126, RZ ;  /* 0x0000007e47007210 */ /* 0x000fe20007ffe1ff */
[----:B------:R-:W-:Y:S03]  /*9b10*/  BSSY B0, `(.L_x_4390) ;  /* 0x000001c000007945 */ /* 0x000fe60003800000 */
[----:B------:R-:W-:-:S13]  /*9b20*/  ISETP.GE.AND P2, PT, R112, R0, PT ;  /* 0x000000007000720c */ /* 0x000fda0003f46270 */
[----:B------:R-:W-:Y:S05]  /*9b30*/  @P2 BRA `(.L_x_4391) ;  /* 0x0000019000002947 */ /* 0x000fea0003800000 */
[----:B------:R-:W-:Y:S02]  /*9b40*/  ISETP.GE.AND P5, PT, R10, c[0x0][0x220], PT ;  /* 0x000088000a007a0c */ /* 0x000fe40003fa6270 */
[----:B------:R-:W-:-:S04]  /*9b50*/  @!P1 LEA R2, P2, R114, c[0x0][0x160], 0x1 ;  /* 0x0000580072029a11 */ /* 0x000fc800078408ff */
[----:B------:R-:W-:-:S07]  /*9b60*/  @!P1 LEA.HI.X R3, R114, c[0x0][0x164], R73, 0x1, P2 ;  /* 0x0000590072039a11 */ /* 0x000fce00010f0c49 */
[C---:B------:R-:W-:Y:S01]  /*9b70*/  @!P5 LEA R4, P4, R114.reuse, c[0x0][0x160], 0x1 ;  /* 0x000058007204da11 */ /* 0x040fe200078808ff */
[----:B------:R1:W-:Y:S03]  /*9b80*/  @P5 STS [R135], RZ ;  /* 0x000000ff87005388 */ /* 0x0003e60000000800 */
[----:B------:R-:W-:Y:S01]  /*9b90*/  @!P5 LEA.HI.X R5, R114, c[0x0][0x164], R73, 0x1, P4 ;  /* 0x000059007205da11 */ /* 0x000fe200020f0c49 */
        /* <DEDUP_REMOVED lines=19> */
.L_x_4391:
[----:B------:R-:W-:Y:S05]  /*9cd0*/  BSYNC B0 ;  /* 0x0000000000007941 */ /* 0x000fea0003800000 */
.L_x_4390:
[----:B------:R-:W-:-:S04]  /*9ce0*/  IADD3 R9, R112, 0x20, RZ ;  /* 0x0000002070097810 */ /* 0x000fc80007ffe0ff */
[----:B------:R-:W-:-:S13]  /*9cf0*/  ISETP.GE.AND P2, PT, R9, R0, PT ;  /* 0x000000000900720c */ /* 0x000fda0003f46270 */
[----:B------:R-:W-:Y:S05]  /*9d00*/  @P2 BRA `(.L_x_4357) ;  /* 0x0000019000002947 */ /* 0x000fea0003800000 */
[----:B------:R-:W-:Y:S02]  /*9d10*/  ISETP.GE.AND P4, PT, R10, c[0x0][0x220], PT ;  /* 0x000088000a007a0c */ /* 0x000fe40003f86270 */
[----:B------:R-:W-:-:S04]  /*9d20*/  IADD3 R114, P2, R114, UR4, RZ ;  /* 0x0000000472727c10 */ /* 0x000fc8000ff5e0ff */
[----:B------:R-:W-:Y:S02]  /*9d30*/  IADD3.X R73, R73, UR5, RZ, P2, !PT ;  /* 0x0000000549497c10 */ /* 0x000fe400097fe4ff */
[----:B-1----:R-:W-:-:S04]  /*9d40*/  @!P1 LEA R2, P2, R114, c[0x0][0x160], 0x1 ;  /* 0x0000580072029a11 */ /* 0x002fc800078408ff */
[C---:B------:R-:W-:Y:S01]  /*9d50*/  @!P1 LEA.HI.X R3, R114.reuse, c[0x0][0x164], R73, 0x1, P2 ;  /* 0x0000590072039a11 */ /* 0x040fe200010f0c49 */
[----:B------:R1:W-:Y:S01]  /*9d60*/  @P4 STS.128 [R135+0x800], RZ ;  /* 0x000800ff87004388 */ /* 0x0003e20000000c00 */
[----:B------:R-:W-:-:S04]  /*9d70*/  @!P4 LEA R4, P5, R114, c[0x0][0x160], 0x1 ;  /* 0x000058007204ca11 */ /* 0x000fc800078a08ff */
[----:B------:R-:W-:-:S05]  /*9d80*/  @!P4 LEA.HI.X R5, R114, c[0x0][0x164], R73, 0x1, P5 ;  /* 0x000059007205ca11 */ /* 0x000fca00028f0c49 */
        /* <DEDUP_REMOVED lines=17> */
.L_x_4357:
[----:B------:R-:W-:Y:S05]  /*9ea0*/  BSYNC B3 ;  /* 0x0000000000037941 */ /* 0x000fea0003800000 */
.L_x_4342:
[----:B------:R-:W-:Y:S01]  /*9eb0*/  IADD3 R134, R87, -0x1, RZ ;  /* 0xffffffff57867810 */ /* 0x000fe20007ffe0ff */
[----:B------:R-:W-:Y:S01]  /*9ec0*/  BSSY B0, `(.L_x_4392) ;  /* 0x0000023000007945 */ /* 0x000fe20003800000 */
[----:B------:R-:W-:Y:S02]  /*9ed0*/  LEA R132, P0, R110, c[0x0][0x168], 0x1 ;  /* 0x00005a006e847a11 */ /* 0x000fe400078008ff */
[----:B---3--:R-:W-:Y:S01]  /*9ee0*/  LOP3.LUT R130, R72, 0xffff, RZ, 0xc0, !PT ;  /* 0x0000ffff48827812 */ /* 0x008fe200078ec0ff */
[----:B------:R-:W-:Y:S01]  /*9ef0*/  IMAD.SHL.U32 R0, R134, 0x40, RZ ;  /* 0x0000004086007824 */ /* 0x000fe200078e00ff */
[----:B------:R-:W-:Y:S02]  /*9f00*/  LEA.HI.X R131, R110, c[0x0][0x16c], R56, 0x1, P0 ;  /* 0x00005b006e837a11 */ /* 0x000fe400000f0c38 */
[----:B-1----:R-:W-:Y:S01]  /*9f10*/  LOP3.LUT R2, R130, 0xff, RZ, 0xc0, !PT ;  /* 0x000000ff82027812 */ /* 0x002fe200078ec0ff */
[----:B------:R-:W-:-:S05]  /*9f20*/  IMAD.IADD R4, R59, 0x1, -R0 ;  /* 0x000000013b047824 */ /* 0x000fca00078e0a00 */
[----:B------:R-:W-:-:S13]  /*9f30*/  ISETP.GE.AND P1, PT, R112, R4, PT ;  /* 0x000000047000720c */ /* 0x000fda0003f26270 */
[----:B------:R-:W-:Y:S05]  /*9f40*/  @P1 BRA `(.L_x_4393) ;  /* 0x000001a000001947 */ /* 0x000fea0003800000 */
[C---:B------:R-:W-:Y:S02]  /*9f50*/  LOP3.LUT R3, R2.reuse, 0x1, RZ, 0xc0, !PT ;  /* 0x0000000102037812 */ /* 0x040fe400078ec0ff */
[----:B------:R-:W-:Y:S02]  /*9f60*/  R2P PR, R2, 0x6 ;  /* 0x0000000602007804 */ /* 0x000fe40000000000 */
[----:B------:R-:W-:-:S11]  /*9f70*/  ISETP.NE.U32.AND P0, PT, R3, 0x1, PT ;  /* 0x000000010300780c */ /* 0x000fd60003f05070 */
[--C-:B------:R-:W-:Y:S02]  /*9f80*/  @P1 IMAD.MOV.U32 R133, RZ, RZ, R131.reuse ;  /* 0x000000ffff851224 */ /* 0x100fe400078e0083 */
        /* <DEDUP_REMOVED lines=15> */
[----:B-1----:R-:W-:-:S05]  /*a080*/  MOV R133, R131 ;  /* 0x0000008300857202 */ /* 0x002fca0000000f00 */
[----:B------:R-:W-:Y:S01]  /*a090*/  @!PT LDS RZ, [RZ] ;  /* 0x00000000fffff984 */ /* 0x000fe20000000800 */
[----:B------:R-:W-:Y:S01]  /*a0a0*/  @!PT LDS RZ, [RZ] ;  /* 0x00000000fffff984 */ /* 0x000fe20000000800 */
[----:B------:R-:W-:Y:S01]  /*a0b0*/  @!PT LDS RZ, [RZ] ;  /* 0x00000000fffff984 */ /* 0x000fe20000000800 */
[----:B------:R1:W-:Y:S01]  /*a0c0*/  LDGSTS.E.BYPASS.LTC128B.128 [R135+0x5000], [R132.64+0x80] ;  /* 0x0500008084877fae */ /* 0x0003e2000b901d46 */
[----:B------:R-:W-:Y:S05]  /*a0d0*/  BRA `(.L_x_4393) ;  /* 0x0000001000007947 */ /* 0x000fea0003800000 */
.L_x_4394:
[----:B------:R3:W-:Y:S02]  /*a0e0*/  STS.128 [R135+0x5000], RZ ;  /* 0x005000ff87007388 */ /* 0x0007e40000000c00 */
.L_x_4393:
[----:B------:R-:W-:Y:S05]  /*a0f0*/  BSYNC B0 ;  /* 0x0000000000007941 */ /* 0x000fea0003800000 */
.L_x_4392:
        /* <DEDUP_REMOVED lines=8> */
[C---:B----4-:R-:W-:Y:S02]  /*a180*/  @P0 LEA R12, P2, R6.reuse, c[0x0][0x168], 0x1 ;  /* 0x00005a00060c0a11 */ /* 0x050fe400078408ff */
[C---:B------:R-:W-:Y:S02]  /*a190*/  @!P1 LEA R14, P4, R57.reuse, R132, 0x1 ;  /* 0x00000084390e9211 */ /* 0x040fe400078808ff */
[----:B------:R-:W-:Y:S02]  /*a1a0*/  @P0 LEA.HI.X R13, R6, c[0x0][0x16c], R3, 0x1, P2 ;  /* 0x00005b00060d0a11 */ /* 0x000fe400010f0c03 */
        /* <DEDUP_REMOVED lines=13> */
[----:B-1----:R-:W-:-:S04]  /*a280*/  LEA R12, P0, R6, c[0x0][0x168], 0x1 ;  /* 0x00005a00060c7a11 */ /* 0x002fc800078008ff */
[----:B------:R-:W-:-:S05]  /*a290*/  LEA.HI.X R13, R6, c[0x0][0x16c], R3, 0x1, P0 ;  /* 0x00005b00060d7a11 */ /* 0x000fca00000f0c03 */
[----:B------:R-:W-:Y:S01]  /*a2a0*/  @!PT LDS RZ, [RZ] ;  /* 0x00000000fffff984 */ /* 0x000fe20000000800 */
[----:B------:R-:W-:Y:S01]  /*a2b0*/  @!PT LDS RZ, [RZ] ;  /* 0x00000000fffff984 */ /* 0x000fe20000000800 */
[----:B------:R-:W-:Y:S01]  /*a2c0*/  @!PT LDS RZ, [RZ] ;  /* 0x00000000fffff984 */ /* 0x000fe20000000800 */
[----:B------:R1:W-:Y:S01]  /*a2d0*/  LDGSTS.E.BYPASS.LTC128B.128 [R135+0x5800], [R12.64+0x80] ;  /* 0x058000800c877fae */ /* 0x0003e2000b901d46 */
[----:B------:R-:W-:Y:S05]  /*a2e0*/  BRA `(.L_x_4396) ;  /* 0x0000001000007947 */ /* 0x000fea0003800000 */
.L_x_4397:
[----:B------:R4:W-:Y:S02]  /*a2f0*/  STS.128 [R135+0x5800], RZ ;  /* 0x005800ff87007388 */ /* 0x0009e40000000c00 */
.L_x_4396:
[----:B------:R-:W-:Y:S05]  /*a300*/  BSYNC B0 ;  /* 0x0000000000007941 */ /* 0x000fea0003800000 */
.L_x_4395:
[----:B------:R-:W0:Y:S01]  /*a310*/  LDGDEPBAR ;  /* 0x00000000000079af */ /* 0x000e220000000000 */
[----:B------:R-:W-:Y:S01]  /*a320*/  LOP3.LUT R5, R70, 0xfffffff8, RZ, 0xc0, !PT ;  /* 0xfffffff846057812 */ /* 0x000fe200078ec0ff */
[----:B------:R-:W-:Y:S01]  /*a330*/  IMAD.SHL.U32 R64, R64, 0x40, RZ ;  /* 0x0000004040407824 */ /* 0x000fe200078e00ff */
[----:B-1----:R-:W-:Y:S01]  /*a340*/  SHF.R.S32.HI R7, RZ, 0x1f, R66 ;  /* 0x0000001fff077819 */ /* 0x002fe20000011442 */
[C---:B------:R-:W-:Y:S01]  /*a350*/  IMAD.SHL.U32 R51, R62.reuse, 0x2, RZ ;  /* 0x000000023e337824 */ /* 0x040fe200078e00ff */
[----:B------:R-:W-:Y:S01]  /*a360*/  SHF.R.S32.HI R6, RZ, 0x4, R67 ;  /* 0x00000004ff067819 */ /* 0x000fe20000011443 */
[----:B------:R-:W-:Y:S01]  /*a370*/  IMAD.IADD R5, R62, 0x1, -R5 ;  /* 0x000000013e057824 */ /* 0x000fe200078e0a05 */
[----:B----4-:R-:W-:Y:S01]  /*a380*/  LEA.HI R12, R7, R66, RZ, 0x3 ;  /* 0x00000042070c7211 */ /* 0x010fe200078f18ff */
[----:B------:R-:W-:Y:S01]  /*a390*/  BSSY B0, `(.L_x_4398) ;  /* 0x000004d000007945 */ /* 0x000fe20003800000 */
[----:B------:R-:W-:-:S02]  /*a3a0*/  SHF.R.S32.HI R8, RZ, 0x1f, R63 ;  /* 0x0000001fff087819 */ /* 0x000fc4000001143f */
[----:B------:R-:W-:Y:S01]  /*a3b0*/  LEA.HI R7, R5, R5, RZ, 0x1 ;  /* 0x0000000505077211 */ /* 0x000fe200078f08ff */
[----:B------:R-:W-:Y:S01]  /*a3c0*/  IMAD.SHL.U32 R12, R12, 0x20, RZ ;  /* 0x000000200c0c7824 */ /* 0x000fe200078e00ff */
[----:B------:R-:W-:Y:S02]  /*a3d0*/  LEA.HI R13, R67, R6, RZ, 0x1 ;  /* 0x00000006430d7211 */ /* 0x000fe400078f08ff */
[----:B------:R-:W-:Y:S02]  /*a3e0*/  ISETP.GE.AND P1, PT, R112, R4, PT ;  /* 0x000000047000720c */ /* 0x000fe40003f26270 */
[----:B------:R-:W-:Y:S02]  /*a3f0*/  LEA.HI R133, R8, R63, RZ, 0x2 ;  /* 0x0000003f08857211 */ /* 0x000fe400078f10ff */
[----:B------:R-:W-:Y:S02]  /*a400*/  LOP3.LUT R8, R7, 0x7fffffe, RZ, 0xc0, !PT ;  /* 0x07fffffe07087812 */ /* 0x000fe400078ec0ff */
[----:B------:R-:W-:-:S02]  /*a410*/  LOP3.LUT R13, R13, 0xfffffffe, RZ, 0xc0, !PT ;  /* 0xfffffffe0d0d7812 */ /* 0x000fc400078ec0ff */
[----:B------:R-:W-:Y:S01]  /*a420*/  SHF.R.S32.HI R7, RZ, 0x1, R7 ;  /* 0x00000001ff077819 */ /* 0x000fe20000011407 */
[----:B------:R-:W-:-:S04]  /*a430*/  DEPBAR.LE SB0, 0x0 ;  /* 0x000080000000791a */ /* 0x000fc80000000000 */
[----:B------:R-:W-:Y:S01]  /*a440*/  BAR.SYNC.DEFER_BLOCKING 0x0 ;  /* 0x0000000000007b1d */ /* 0x000fe20000010000 */
[----:B------:R-:W-:Y:S01]  /*a450*/  LOP3.LUT R3, R65, 0x7fffffe, RZ, 0xc0, !PT ;  /* 0x07fffffe41037812 */ /* 0x000fe200078ec0ff */
[----:B------:R-:W-:Y:S01]  /*a460*/  IMAD.IADD R13, R6, 0x1, -R13 ;  /* 0x00000001060d7824 */ /* 0x000fe200078e0a0d */
[----:B------:R-:W-:Y:S01]  /*a470*/  LOP3.LUT R12, R12, 0xffffff00, RZ, 0xc0, !PT ;  /* 0xffffff000c0c7812 */ /* 0x000fe200078ec0ff */
[----:B------:R-:W-:Y:S01]  /*a480*/  IMAD.SHL.U32 R14, R7, 0x40, RZ ;  /* 0x00000040070e7824 */ /* 0x000fe200078e00ff */
[----:B------:R-:W-:Y:S01]  /*a490*/  LOP3.LUT R64, R64, 0xc0, RZ, 0xc0, !PT ;  /* 0x000000c040407812 */ /* 0x000fe200078ec0ff */
[----:B------:R-:W-:Y:S01]  /*a4a0*/  IMAD R6, R68, 0x10, R71 ;  /* 0x0000001044067824 */ /* 0x000fe200078e0247 */
[----:B------:R-:W-:Y:S01]  /*a4b0*/  SHF.R.S32.HI R133, RZ, 0x2, R133 ;  /* 0x00000002ff857819 */ /* 0x000fe20000011485 */
[----:B------:R-:W-:Y:S01]  /*a4c0*/  IMAD.IADD R3, R66, 0x1, -R3 ;  /* 0x0000000142037824 */ /* 0x000fe200078e0a03 */
[----:B------:R-:W-:Y:S01]  /*a4d0*/  LOP3.LUT R14, R14, 0xc0, RZ, 0xc0, !PT ;  /* 0x000000c00e0e7812 */ /* 0x000fe200078ec0ff */
[----:B------:R-:W-:Y:S01]  /*a4e0*/  IMAD R68, R68, 0x200, R12 ;  /* 0x0000020044447824 */ /* 0x000fe200078e020c */
[----:B------:R-:W-:Y:S01]  /*a4f0*/  SHF.R.U32.HI R16, RZ, 0x3, R64 ;  /* 0x00000003ff107819 */ /* 0x000fe20000011640 */
[----:B------:R-:W-:Y:S01]  /*a500*/  IMAD.IADD R8, R5, 0x1, -R8 ;  /* 0x0000000105087824 */ /* 0x000fe200078e0a08 */
[----:B------:R-:W-:Y:S01]  /*a510*/  IADD3 R6, R6, 0x1, R133 ;  /* 0x0000000106067810 */ /* 0x000fe20007ffe085 */
[----:B------:R-:W-:Y:S01]  /*a520*/  IMAD.SHL.U32 R5, R69, 0x8, RZ ;  /* 0x0000000845057824 */ /* 0x000fe200078e00ff */
[----:B------:R-:W-:Y:S01]  /*a530*/  LOP3.LUT P2, RZ, R7, 0x2, RZ, 0xc0, !PT ;  /* 0x0000000207ff7812 */ /* 0x000fe2000784c0ff */
[C---:B------:R-:W-:Y:S01]  /*a540*/  IMAD R12, R3.reuse, 0x20, R12 ;  /* 0x00000020030c7824 */ /* 0x040fe200078e020c */
[----:B------:R-:W-:Y:S01]  /*a550*/  LEA R142, P0, R90, c[0x0][0x170], 0x1 ;  /* 0x00005c005a8e7a11 */ /* 0x000fe200078008ff */
[----:B------:R-:W-:Y:S01]  /*a560*/  IMAD R68, R3, 0x20, R68 ;  /* 0x0000002003447824 */ /* 0x000fe200078e0244 */
[----:B------:R-:W-:Y:S01]  /*a570*/  LOP3.LUT R5, R14, 0x8, R5, 0xf8, !PT ;  /* 0x000000080e057812 */ /* 0x000fe200078ef805 */
[C---:B------:R-:W-:Y:S01]  /*a580*/  IMAD.SHL.U32 R3, R13.reuse, 0x8, RZ ;  /* 0x000000080d037824 */ /* 0x040fe200078e00ff */
[----:B------:R-:W-:Y:S01]  /*a590*/  SHF.R.U32.HI R14, RZ, 0x3, R14 ;  /* 0x00000003ff0e7819 */ /* 0x000fe2000001160e */
[----:B------:R-:W-:Y:S01]  /*a5a0*/  IMAD R8, R13, 0x8, R8 ;  /* 0x000000080d087824 */ /* 0x000fe200078e0208 */
[----:B------:R-:W-:Y:S01]  /*a5b0*/  LOP3.LUT R51, R51, 0x6, RZ, 0xc0, !PT ;  /* 0x0000000633337812 */ /* 0x000fe200078ec0ff */
[----:B------:R1:W-:Y:S01]  /*a5c0*/  @P1 STS [R135+0x6000], RZ ;  /* 0x006000ff87001388 */ /* 0x0003e20000000800 */
[----:B------:R-:W-:-:S02]  /*a5d0*/  LOP3.LUT R3, R64, 0x8, R3, 0xf8, !PT ;  /* 0x0000000840037812 */ /* 0x000fc400078ef803 */
[----:B------:R-:W-:Y:S01]  /*a5e0*/  LOP3.LUT R5, R5, R14, RZ, 0x3c, !PT ;  /* 0x0000000e05057212 */ /* 0x000fe200078e3cff */
[----:B------:R1:W-:Y:S01]  /*a5f0*/  @P1 STS [R135+0x6004], RZ ;  /* 0x006004ff87001388 */ /* 0x0003e20000000800 */
[----:B------:R-:W-:Y:S02]  /*a600*/  LOP3.LUT R3, R3, R16, RZ, 0x3c, !PT ;  /* 0x0000001003037212 */ /* 0x000fe400078e3cff */
[----:B------:R-:W-:Y:S01]  /*a610*/  LEA.HI.X R143, R90, c[0x0][0x174], R86, 0x1, P0 ;  /* 0x00005d005a8f7a11 */ /* 0x000fe200000f0c56 */
[----:B------:R1:W-:Y:S01]  /*a620*/  @P1 STS.64 [R135+0x6008], RZ ;  /* 0x006008ff87001388 */ /* 0x0003e20000000a00 */
[----:B------:R-:W-:Y:S01]  /*a630*/  IMAD.U32 R124, R8, 0x20, R5 ;  /* 0x00000020087c7824 */ /* 0x000fe200078e0005 */
[----:B------:R-:W-:Y:S01]  /*a640*/  IADD3 R8, R59, R6, -R126 ;  /* 0x000000063b087210 */ /* 0x000fe20007ffe87e */
[----:B------:R-:W-:Y:S01]  /*a650*/  IMAD.MOV.U32 R5, RZ, RZ, 0x10 ;  /* 0x00000010ff057424 */ /* 0x000fe200078e00ff */
[----:B------:R1:W-:Y:S01]  /*a660*/  @P1 STS.128 [R135+0x7000], RZ ;  /* 0x007000ff87001388 */ /* 0x0003e20000000c00 */
[C---:B------:R-:W-:Y:S01]  /*a670*/  IMAD.IADD R125, R3.reuse, 0x1, R68 ;  /* 0x00000001037d7824 */ /* 0x040fe200078e0244 */
[----:B------:R-:W-:Y:S01]  /*a680*/  IADD3 R8, R8, c[0x0][0x2e8], RZ ;  /* 0x0000ba0008087a10 */ /* 0x000fe20007ffe0ff */
[----:B------:R-:W-:Y:S01]  /*a690*/  IMAD.IADD R3, R3, 0x1, R12 ;  /* 0x0000000103037824 */ /* 0x000fe200078e020c */
[----:B------:R1:W-:Y:S01]  /*a6a0*/  @P1 STS.128 [R135+0x8000], RZ ;  /* 0x008000ff87001388 */ /* 0x0003e20000000c00 */
[----:B------:R-:W-:Y:S01]  /*a6b0*/  SEL R5, R5, 0xfffffff0, !P2 ;  /* 0xfffffff005057807 */ /* 0x000fe20005000000 */
[----:B------:R-:W-:Y:S01]  /*a6c0*/  IMAD.SHL.U32 R125, R125, 0x2, RZ ;  /* 0x000000027d7d7824 */ /* 0x000fe200078e00ff */
        /* <DEDUP_REMOVED lines=24> */
.L_x_4400:
[----:B------:R1:W-:Y:S02]  /*a850*/  STS.128 [R135+0x8000], RZ ;  /* 0x008000ff87007388 */ /* 0x0003e40000000c00 */
.L_x_4399:
[----:B------:R-:W-:Y:S05]  /*a860*/  BSYNC B0 ;  /* 0x0000000000007941 */ /* 0x000fea0003800000 */
.L_x_4398:
        /* <DEDUP_REMOVED lines=9> */
[CC--:B----4-:R-:W-:Y:S02]  /*a900*/  @P1 LEA R6, P0, R61.reuse, R142.reuse, 0x1 ;  /* 0x0000008e3d061211 */ /* 0x0d0fe400078008ff */
        /* <DEDUP_REMOVED lines=15> */
[----:B----4-:R-:W-:-:S04]  /*aa00*/  LEA R6, P0, R61, R142, 0x1 ;  /* 0x0000008e3d067211 */ /* 0x010fc800078008ff */
[----:B------:R-:W-:-:S05]  /*aa10*/  LEA.HI.X R7, R61, R143, R60, 0x1, P0 ;  /* 0x0000008f3d077211 */ /* 0x000fca00000f0c3c */
[----:B------:R-:W-:Y:S01]  /*aa20*/  @!PT LDS RZ, [RZ] ;  /* 0x00000000fffff984 */ /* 0x000fe20000000800 */
[----:B------:R-:W-:Y:S01]  /*aa30*/  @!PT LDS RZ, [RZ] ;  /* 0x00000000fffff984 */ /* 0x000fe20000000800 */
[----:B------:R-:W-:Y:S01]  /*aa40*/  @!PT LDS RZ, [RZ] ;  /* 0x00000000fffff984 */ /* 0x000fe20000000800 */
[----:B------:R4:W-:Y:S01]  /*aa50*/  LDGSTS.E.BYPASS.LTC128B.128 [R135+0x8800], [R6.64+0x80] ;  /* 0x0880008006877fae */ /* 0x0009e2000b901d46 */
[----:B------:R-:W-:Y:S05]  /*aa60*/  BRA `(.L_x_4402) ;  /* 0x0000001000007947 */ /* 0x000fea0003800000 */
.L_x_4403:
[----:B------:R1:W-:Y:S02]  /*aa70*/  STS.128 [R135+0x8800], RZ ;  /* 0x008800ff87007388 */ /* 0x0003e40000000c00 */
.L_x_4402:
[----:B------:R-:W-:Y:S05]  /*aa80*/  BSYNC B0 ;  /* 0x0000000000007941 */ /* 0x000fea0003800000 */
.L_x_4401:
[----:B------:R-:W-:Y:S01]  /*aa90*/  IMAD.SHL.U32 R124, R124, 0x2, RZ ;  /* 0x000000027c7c7824 */ /* 0x000fe200078e00ff */
[----:B------:R-:W-:Y:S01]  /*aaa0*/  LDSM.16.M88.4 R28, [R125] ;  /* 0x000000007d1c783b */ /* 0x000fe20000000200 */
[----:B------:R-:W-:Y:S01]  /*aab0*/  IMAD R123, R49, 0x2, R125 ;  /* 0x00000002317b7824 */ /* 0x000fe200078e027d */
[----:B------:R-:W-:Y:S01]  /*aac0*/  ISETP.GE.AND P4, PT, R87, 0x2, PT ;  /* 0x000000025700780c */ /* 0x000fe20003f86270 */
[----:B------:R-:W-:Y:S01]  /*aad0*/  IMAD R121, R5, 0x2, R124 ;  /* 0x0000000205797824 */ /* 0x000fe200078e027c */
[----:B------:R-:W5:Y:S04]  /*aae0*/  LDSM.16.M88.4 R60, [R124+0x3000] ;  /* 0x003000007c3c783b */ /* 0x000f680000000200 */
[----:B------:R-:W1:Y:S04]  /*aaf0*/  LDSM.16.M88.4 R44, [R124+0x3400] ;  /* 0x003400007c2c783b */ /* 0x000e680000000200 */
[----:B------:R-:W2:Y:S04]  /*ab00*/  LDSM.16.M88.4 R36, [R124+0x3800] ;  /* 0x003800007c24783b */ /* 0x000ea80000000200 */
[----:B------:R-:W3:Y:S04]  /*ab10*/  LDSM.16.M88.4 R68, [R124+0x3c00] ;  /* 0x003c00007c44783b */ /* 0x000ee80000000200 */
[----:B----4-:R-:W-:Y:S04]  /*ab20*/  LDSM.16.M88.4 R4, [R123] ;  /* 0x000000007b04783b */ /* 0x010fe80000000200 */
[----:B------:R-:W4:Y:S04]  /*ab30*/  LDSM.16.M88.4 R12, [R121+0x3c00] ;  /* 0x003c0000790c783b */ /* 0x000f280000000200 */
[----:B--2---:R-:W2:Y:S04]  /*ab40*/  LDSM.16.M88.4 R24, [R121+0x3000] ;  /* 0x003000007918783b */ /* 0x004ea80000000200 */
[----:B------:R-:W2:Y:S04]  /*ab50*/  LDSM.16.M88.4 R20, [R121+0x3400] ;  /* 0x003400007914783b */ /* 0x000ea80000000200 */
[----:B------:R-:W2:Y:S04]  /*ab60*/  LDSM.16.M88.4 R16, [R121+0x3800] ;  /* 0x003800007910783b */ /* 0x000ea80000000200 */
[----:B------:R-:W-:Y:S01]  /*ab70*/  LDSM.16.M88.4 R72, [R124+0x4c00] ;  /* 0x004c00007c48783b */ /* 0x000fe20000000200 */
[C---:B-----5:R-:W-:Y:S03]  /*ab80*/  HMMA.16816.F32.BF16 R64, R28.reuse, R60, RZ ;  /* 0x0000003c1c40723c */ /* 0x060fe600000418ff */
[----:B------:R-:W-:Y:S04]  /*ab90*/  LDSM.16.M88.4 R92, [R124+0x4000] ;  /* 0x004000007c5c783b */ /* 0x000fe80000000200 */
[----:B------:R-:W-:Y:S01]  /*aba0*/  LDSM.16.M88.4 R80, [R124+0x4400] ;  /* 0x004400007c50783b */ /* 0x000fe20000000200 */
[C---:B-1----:R-:W-:Y:S03]  /*abb0*/  HMMA.16816.F32.BF16 R52, R28.reuse, R44, RZ ;  /* 0x0000002c1c34723c */ /* 0x042fe600000418ff */
[----:B------:R-:W-:Y:S04]  /*abc0*/  LDSM.16.M88.4 R76, [R124+0x4800] ;  /* 0x004800007c4c783b */ /* 0x000fe80000000200 */
[----:B------:R-:W0:Y:S01]  /*abd0*/  LDGDEPBAR ;  /* 0x00000000000079af */ /* 0x000e220000000000 */
[C---:B------:R-:W-:Y:S08]  /*abe0*/  HMMA.16816.F32.BF16 R40, R28.reuse, R36, RZ ;  /* 0x000000241c28723c */ /* 0x040ff000000418ff */
[C---:B---3--:R-:W-:Y:S08]  /*abf0*/  HMMA.16816.F32.BF16 R32, R28.reuse, R68, RZ ;  /* 0x000000441c20723c */ /* 0x048ff000000418ff */
[C---:B------:R-:W-:Y:S08]  /*ac00*/  HMMA.16816.F32.BF16 R60, R28.reuse, R62, RZ ;  /* 0x0000003e1c3c723c */ /* 0x040ff000000418ff */
[C---:B------:R-:W-:Y:S08]  /*ac10*/  HMMA.16816.F32.BF16 R44, R28.reuse, R46, RZ ;  /* 0x0000002e1c2c723c */ /* 0x040ff000000418ff */
[C---:B------:R-:W-:Y:S08]  /*ac20*/  HMMA.16816.F32.BF16 R36, R28.reuse, R38, RZ ;  /* 0x000000261c24723c */ /* 0x040ff000000418ff */
[----:B------:R-:W-:Y:S01]  /*ac30*/  HMMA.16816.F32.BF16 R28, R28, R70, RZ ;  /* 0x000000461c1c723c */ /* 0x000fe200000418ff */
[----:B------:R-:W1:Y:S07]  /*ac40*/  LDSM.16.M88.4 R68, [R125+0x1000] ;  /* 0x001000007d44783b */ /* 0x000e6e0000000200 */
[C---:B----4-:R-:W-:Y:S08]  /*ac50*/  HMMA.16816.F32.BF16 R32, R4.reuse, R12, R32 ;  /* 0x0000000c0420723c */ /* 0x050ff00000041820 */
        /* <DEDUP_REMOVED lines=11> */
[----:B------:R-:W2:Y:S03]  /*ad10*/  LDSM.16.M88.4 R12, [R121+0x4c00] ;  /* 0x004c0000790c783b */ /* 0x000ea60000000200 */
[C---:B-1----:R-:W-:Y:S08]  /*ad20*/  HMMA.16816.F32.BF16 R32, R68.reuse, R72, R32 ;  /* 0x000000484420723c */ /* 0x042ff00000041820 */
        /* <DEDUP_REMOVED lines=10> */
[----:B------:R-:W1:Y:S04]  /*add0*/  LDSM.16.M88.4 R68, [R124+0x5c00] ;  /* 0x005c00007c44783b */ /* 0x000e680000000200 */
[----:B------:R-:W3:Y:S03]  /*ade0*/  LDSM.16.M88.4 R72, [R124+0x5800] ;  /* 0x005800007c48783b */ /* 0x000ee60000000200 */
[C---:B--2---:R-:W-:Y:S08]  /*adf0*/  HMMA.16816.F32.BF16 R32, R4.reuse, R12, R32 ;  /* 0x0000000c0420723c */ /* 0x044ff00000041820 */
        /* <DEDUP_REMOVED lines=10> */
[----:B------:R-:W2:Y:S04]  /*aea0*/  LDSM.16.M88.4 R4, [R121+0x5c00] ;  /* 0x005c00007904783b */ /* 0x000ea80000000200 */
[----:B------:R-:W4:Y:S01]  /*aeb0*/  LDSM.16.M88.4 R12, [R121+0x5800] ;  /* 0x00580000790c783b */ /* 0x000f220000000200 */
[----:B------:R-:W-:-:S04]  /*aec0*/  DEPBAR.LE SB0, 0x0 ;  /* 0x000080000000791a */ /* 0x000fc80000000000 */
[C---:B-1----:R-:W-:Y:S08]  /*aed0*/  HMMA.16816.F32.BF16 R32, R92.reuse, R68, R32 ;  /* 0x000000445c20723c */ /* 0x042ff00000041820 */
[C---:B------:R-:W-:Y:S08]  /*aee0*/  HMMA.16816.F32.BF16 R64, R92.reuse, R80, R64 ;  /* 0x000000505c40723c */ /* 0x040ff00000041840 */
[C---:B------:R-:W-:Y:S08]  /*aef0*/  HMMA.16816.F32.BF16 R60, R92.reuse, R82, R60 ;  /* 0x000000525c3c723c */ /* 0x040ff0000004183c */
[C---:B------:R-:W-:Y:S08]  /*af00*/  HMMA.16816.F32.BF16 R52, R92.reuse, R76, R52 ;  /* 0x0000004c5c34723c */ /* 0x040ff00000041834 */
[C---:B------:R-:W-:Y:S08]  /*af10*/  HMMA.16816.F32.BF16 R44, R92.reuse, R78, R44 ;  /* 0x0000004e5c2c723c */ /* 0x040ff0000004182c */
[C---:B---3--:R-:W-:Y:S08]  /*af20*/  HMMA.16816.F32.BF16 R40, R92.reuse, R72, R40 ;  /* 0x000000485c28723c */ /* 0x048ff00000041828 */
[C---:B------:R-:W-:Y:S08]  /*af30*/  HMMA.16816.F32.BF16 R36, R92.reuse, R74, R36 ;  /* 0x0000004a5c24723c */ /* 0x040ff00000041824 */
[----:B------:R-:W-:Y:S08]  /*af40*/  HMMA.16816.F32.BF16 R28, R92, R70, R28 ;  /* 0x000000465c1c723c */ /* 0x000ff0000004181c */
[C---:B--2---:R-:W-:Y:S07]  /*af50*/  HMMA.16816.F32.BF16 R32, R24.reuse, R4, R32 ;  /* 0x000000041820723c */ /* 0x044fee0000041820 */
[C---:B------:R-:W-:Y:S01]  /*af60*/  IADD3 R4, R8.reuse, 0x8, RZ ;  /* 0x0000000808047810 */ /* 0x040fe20007ffe0ff */
[----:B------:R-:W-:Y:S01]  /*af70*/  HMMA.16816.F32.BF16 R64, R24, R20, R64 ;  /* 0x000000141840723c */ /* 0x000fe20000041840 */
[----:B------:R-:W-:-:S02]  /*af80*/  IMNMX R8, R8, R59, PT ;  /* 0x0000003b08087217 */ /* 0x000fc40003800200 */
[----:B------:R-:W-:-:S05]  /*af90*/  IMNMX R9, R4, R59, PT ;  /* 0x0000003b04097217 */ /* 0x000fca0003800200 */
[C---:B------:R-:W-:Y:S08]  /*afa0*/  HMMA.16816.F32.BF16 R60, R24.reuse, R22, R60 ;  /* 0x00000016183c723c */ /* 0x040ff0000004183c */
[C---:B------:R-:W-:Y:S08]  /*afb0*/  HMMA.16816.F32.BF16 R52, R24.reuse, R16, R52 ;  /* 0x000000101834723c */ /* 0x040ff00000041834 */
[C---:B------:R-:W-:Y:S08]  /*afc0*/  HMMA.16816.F32.BF16 R44, R24.reuse, R18, R44 ;  /* 0x00000012182c723c */ /* 0x040ff0000004182c */
[C---:B----4-:R-:W-:Y:S08]  /*afd0*/  HMMA.16816.F32.BF16 R40, R24.reuse, R12, R40 ;  /* 0x0000000c1828723c */ /* 0x050ff00000041828 */
        /* <DEDUP_REMOVED lines=33> */
[----:B------:R-:W-:Y:S02]  /*b1f0*/  LOP3.LUT R4, R0, c[0x0][0x2d0], RZ, 0x3c, !PT ;  /* 0x0000b40000047a12 */ /* 0x000fe400078e3cff */
[----:B------:R-:W-:-:S02]  /*b200*/  @!P1 IADD3 R13, R13, 0x1, RZ ;  /* 0x000000010d0d9810 */ /* 0x000fc40007ffe0ff */
[----:B------:R-:W-:Y:S02]  /*b210*/  ISETP.GE.AND P2, PT, R4, RZ, PT ;  /* 0x000000ff0400720c */ /* 0x000fe40003f46270 */
[----:B------:R-:W-:Y:S02]  /*b220*/  ISETP.NE.AND P1, PT, RZ, c[0x0][0x2d0], PT ;  /* 0x0000b400ff007a0c */ /* 0x000fe40003f25270 */
[----:B------:R-:W-:Y:S02]  /*b230*/  LOP3.LUT R4, RZ, c[0x0][0x2d0], RZ, 0x33, !PT ;  /* 0x0000b400ff047a12 */ /* 0x000fe400078e33ff */
[----:B------:R-:W-:Y:S02]  /*b240*/  @P6 IADD3 R15, R15, 0x1, RZ ;  /* 0x000000010f0f6810 */ /* 0x000fe40007ffe0ff */
[----:B------:R-:W-:-:S05]  /*b250*/  @P5 IADD3 R13, R13, 0x1, RZ ;  /* 0x000000010d0d5810 */ /* 0x000fca0007ffe0ff */
[----:B------:R-:W-:Y:S01]  /*b260*/  @!P2 IADD3 R15, -R15, RZ, RZ ;  /* 0x000000ff0f0fa210 */ /* 0x000fe20007ffe1ff */
[----:B------:R-:W-:-:S03]  /*b270*/  @!P0 IMAD.MOV R13, RZ, RZ, -R13 ;  /* 0x000000ffff0d8224 */ /* 0x000fc600078e0a0d */
        /* <DEDUP_REMOVED lines=18> */
[----:B------:R-:W-:-:S04]  /*b3a0*/  IMAD.WIDE.U32 R6, R6, c[0x0][0x180], R12 ;  /* 0x0000600006067a25 */ /* 0x000fc800078e000c */
[----:B------:R-:W-:Y:S01]  /*b3b0*/  IMAD.MOV.U32 R4, RZ, RZ, R6 ;  /* 0x000000ffff047224 */ /* 0x000fe200078e0006 */
[----:B------:R-:W-:Y:S01]  /*b3c0*/  IADD3 R5, R7, R5, RZ ;  /* 0x0000000507057210 */ /* 0x000fe20007ffe0ff */
[----:B------:R-:W-:Y:S05]  /*b3d0*/  BRA `(.L_x_4406) ;  /* 0x0000003000007947 */ /* 0x000fea0003800000 */
.L_x_4405:
[----:B------:R-:W-:-:S05]  /*b3e0*/  IMAD.MOV.U32 R4, RZ, RZ, c[0x0][0x198] ;  /* 0x00006600ff047624 */ /* 0x000fca00078e00ff */
[----:B------:R-:W-:-:S04]  /*b3f0*/  LEA R4, -R4, RZ, 0x6 ;  /* 0x000000ff04047211 */ /* 0x000fc800078e31ff */
[----:B------:R-:W-:Y:S02]  /*b400*/  SHF.R.S32.HI R5, RZ, 0x1f, R4 ;  /* 0x0000001fff057819 */ /* 0x000fe40000011404 */
.L_x_4406:
[C---:B------:R-:W-:Y:S02]  /*b410*/  LOP3.LUT P2, RZ, R2.reuse, 0x2, RZ, 0xc0, !PT ;  /* 0x0000000202ff7812 */ /* 0x040fe4000784c0ff */
[----:B------:R-:W-:Y:S02]  /*b420*/  LOP3.LUT P1, RZ, R2, 0x4, RZ, 0xc0, !PT ;  /* 0x0000000402ff7812 */ /* 0x000fe4000782c0ff */
[----:B------:R-:W-:Y:S02]  /*b430*/  LEA R132, P5, R4, R132, 0x1 ;  /* 0x0000008404847211 */ /* 0x000fe400078a08ff */
[----:B------:R-:W-:Y:S02]  /*b440*/  LOP3.LUT P6, RZ, R2, 0x1, RZ, 0xc0, !PT ;  /* 0x0000000102ff7812 */ /* 0x000fe400078cc0ff */
[----:B------:R-:W-:-:S05]  /*b450*/  LEA.HI.X R131, R4, R131, R5, 0x1, P5 ;  /* 0x0000008304837211 */ /* 0x000fca00028f0c05 */
[----:B------:R-:W-:-:S04]  /*b460*/  @P2 IADD3 R7, P0, R4, R110, RZ ;  /* 0x0000006e04072210 */ /* 0x000fc80007f1e0ff */
[----:B------:R-:W-:Y:S01]  /*b470*/  @P2 LEA R14, P5, R7, c[0x0][0x168], 0x1 ;  /* 0x00005a00070e2a11 */ /* 0x000fe200078a08ff */
[----:B------:R-:W-:Y:S01]  /*b480*/  @P2 IMAD.X R6, R5, 0x1, R56, P0 ;  /* 0x0000000105062824 */ /* 0x000fe200000e0638 */
[----:B------:R-:W-:Y:S01]  /*b490*/  @P1 IADD3 R2, P0, R4, R110, RZ ;  /* 0x0000006e04021210 */ /* 0x000fe20007f1e0ff */
[----:B------:R-:W-:Y:S02]  /*b4a0*/  @P6 IMAD.MOV.U32 R20, RZ, RZ, R132 ;  /* 0x000000ffff146224 */ /* 0x000fe400078e0084 */
[----:B------:R-:W-:Y:S01]  /*b4b0*/  @P6 IMAD.MOV.U32 R21, RZ, RZ, R131 ;  /* 0x000000ffff156224 */ /* 0x000fe200078e0083 */
[----:B------:R-:W-:Y:S01]  /*b4c0*/  @P2 LEA.HI.X R15, R7, c[0x0][0x16c], R6, 0x1, P5 ;  /* 0x00005b00070f2a11 */ /* 0x000fe200028f0c06 */
[----:B------:R-:W-:Y:S01]  /*b4d0*/  @P1 IMAD.X R7, R5, 0x1, R56, P0 ;  /* 0x0000000105071824 */ /* 0x000fe200000e0638 */
[C---:B------:R-:W-:Y:S02]  /*b4e0*/  IADD3 R13, P5, R57.reuse, R4, RZ ;  /* 0x00000004390d7210 */ /* 0x040fe40007fbe0ff */
[----:B------:R-:W-:Y:S01]  /*b4f0*/  @P6 LEA R16, P0, R57, R132, 0x1 ;  /* 0x0000008439106211 */ /* 0x000fe200078008ff */
[----:B------:R-:W-:Y:S01]  /*b500*/  @!PT LDS RZ, [RZ] ;  /* 0x00000000fffff984 */ /* 0x000fe20000000800 */
[----:B------:R-:W-:Y:S01]  /*b510*/  @!PT LDS RZ, [RZ] ;  /* 0x00000000fffff984 */ /* 0x000fe20000000800 */
[----:B------:R-:W-:Y:S01]  /*b520*/  @!PT LDS RZ, [RZ] ;  /* 0x00000000fffff984 */ /* 0x000fe20000000800 */
[----:B------:R1:W-:Y:S02]  /*b530*/  @P6 LDGSTS.E.BYPASS.LTC128B.128 [R135+0x3000], [R20.64] ;  /* 0x0300000014876fae */ /* 0x0003e4000b901d46 */
[----:B------:R-:W-:Y:S01]  /*b540*/  IMAD.X R5, R58, 0x1, R5, P5 ;  /* 0x000000013a057824 */ /* 0x000fe200028e0605 */
[----:B------:R-:W-:Y:S01]  /*b550*/  @P2 IADD3 R4, P5, R13, R110, RZ ;  /* 0x0000006e0d042210 */ /* 0x000fe20007fbe0ff */
[----:B------:R1:W-:Y:S01]  /*b560*/  @!P6 STS [R135+0x3000], RZ ;  /* 0x003000ff8700e388 */ /* 0x0003e20000000800 */
[----:B------:R-:W-:-:S02]  /*b570*/  @P6 LEA.HI.X R17, R57, R131, R58, 0x1, P0 ;  /* 0x0000008339116211 */ /* 0x000fc400000f0c3a */
[----:B------:R-:W-:Y:S01]  /*b580*/  @P1 IADD3 R13, P0, R13, R110, RZ ;  /* 0x0000006e0d0d1210 */ /* 0x000fe20007f1e0ff */
[C-C-:B------:R-:W-:Y:S01]  /*b590*/  @P2 IMAD.X R19, R5.reuse, 0x1, R56.reuse, P5 ;  /* 0x0000000105132824 */ /* 0x140fe200028e0638 */
[C---:B------:R-:W-:Y:S01]  /*b5a0*/  @P1 LEA R6, P5, R2.reuse, c[0x0][0x168], 0x1 ;  /* 0x00005a0002061a11 */ /* 0x040fe200078a08ff */
[----:B------:R1:W-:Y:S02]  /*b5b0*/  @!P6 STS [R135+0x3004], RZ ;  /* 0x003004ff8700e388 */ /* 0x0003e40000000800 */
[----:B------:R-:W-:Y:S01]  /*b5c0*/  @P1 IMAD.X R56, R5, 0x1, R56, P0 ;  /* 0x0000000105381824 */ /* 0x000fe200000e0638 */
[----:B------:R-:W-:Y:S01]  /*b5d0*/  @P1 LEA.HI.X R7, R2, c[0x0][0x16c], R7, 0x1, P5 ;  /* 0x00005b0002071a11 */ /* 0x000fe200028f0c07 */
[----:B------:R1:W-:Y:S01]  /*b5e0*/  @!P6 STS.64 [R135+0x3008], RZ ;  /* 0x003008ff8700e388 */ /* 0x0003e20000000a00 */
[C---:B------:R-:W-:Y:S02]  /*b5f0*/  @P2 LEA R18, P5, R4.reuse, c[0x0][0x168], 0x1 ;  /* 0x00005a0004122a11 */ /* 0x040fe400078a08ff */
[----:B------:R-:W-:Y:S01]  /*b600*/  @P1 LEA R12, P0, R13, c[0x0][0x168], 0x1 ;  /* 0x00005a000d0c1a11 */ /* 0x000fe200078008ff */
[----:B------:R-:W-:Y:S01]  /*b610*/  @!PT LDS RZ, [RZ] ;  /* 0x00000000fffff984 */ /* 0x000fe20000000800 */
[----:B------:R-:W-:Y:S01]  /*b620*/  @!PT LDS RZ, [RZ] ;  /* 0x00000000fffff984 */ /* 0x000fe20000000800 */
[----:B------:R-:W-:Y:S01]  /*b630*/  @!PT LDS RZ, [RZ] ;  /* 0x00000000fffff984 */ /* 0x000fe20000000800 */
[----:B------:R1:W-:Y:S01]  /*b640*/  @P2 LDGSTS.E.BYPASS.LTC128B.128 [R135+0x4000], [R14.64+0x40] ;  /* 0x040000400e872fae */ /* 0x0003e2000b901d46 */
[----:B------:R-:W-:-:S02]  /*b650*/  @P2 LEA.HI.X R19, R4, c[0x0][0x16c], R19, 0x1, P5 ;  /* 0x00005b0004132a11 */ /* 0x000fc400028f0c13 */
[----:B------:R-:W-:Y:S01]  /*b660*/  @P1 LEA.HI.X R13, R13, c[0x0][0x16c], R56, 0x1, P0 ;  /* 0x00005b000d0d1a11 */ /* 0x000fe200000f0c38 */
        /* <DEDUP_REMOVED lines=22> */
.L_x_4404:
[----:B------:R-:W-:Y:S02]  /*b7d0*/  IMAD.IADD R51, R0, 0x1, R51 ;  /* 0x0000000100337824 */ /* 0x000fe400078e0233 */
[----:B------:R-:W-:-:S03]  /*b7e0*/  IMAD.SHL.U32 R122, R3, 0x2, RZ ;  /* 0x00000002037a7824 */ /* 0x000fc600078e00ff */
[----:B------:R-:W-:Y:S01]  /*b7f0*/  IADD3 R0, R51, 0x1, RZ ;  /* 0x0000000133007810 */ /* 0x000fe20007ffe0ff */
[----:B------:R-:W-:Y:S01]  /*b800*/  IMAD R120, R49, 0x2, R122 ;  /* 0x0000000231787824 */ /* 0x000fe200078e027a */
[C---:B------:R-:W-:Y:S01]  /*b810*/  IADD3 R2, R51.reuse, 0x8, RZ ;  /* 0x0000000833027810 */ /* 0x040fe20007ffe0ff */
[----:B------:R-:W-:Y:S01]  /*b820*/  LDSM.16.MT88.4 R76, [R122+0x8000] ;  /* 0x008000007a4c783b */ /* 0x000fe20000004200 */
[CC--:B------:R-:W-:Y:S02]  /*b830*/  ISETP.GE.AND P1, PT, R0.reuse, R8.reuse, PT ;  /* 0x000000080000720c */ /* 0x0c0fe40003f26270 */
[----:B------:R-:W-:Y:S02]  /*b840*/  ISETP.GE.AND P2, PT, R0, R9, PT ;  /* 0x000000090000720c */ /* 0x000fe40003f46270 */
[----:B------:R-:W-:Y:S02]  /*b850*/  ISETP.GE.AND P6, PT, R2, R8, PT ;  /* 0x000000080200720c */ /* 0x000fe40003fc6270 */
[----:B------:R-:W-:-:S02]  /*b860*/  IADD3 R0, R51, 0x9, RZ ;  /* 0x0000000933007810 */ /* 0x000fc40007ffe0ff */
[-C--:B------:R-:W-:Y:S02]  /*b870*/  ISETP.GE.AND P0, PT, R2, R9.reuse, PT ;  /* 0x000000090200720c */ /* 0x080fe40003f06270 */
[C---:B------:R-:W-:Y:S02]  /*b880*/  IADD3 R2, R51.reuse, 0x10, RZ ;  /* 0x0000001033027810 */ /* 0x040fe40007ffe0ff */
[----:B------:R-:W-:Y:S02]  /*b890*/  FSEL R60, R60, -INF , !P6 ;  /* 0xff8000003c3c7808 */ /* 0x000fe40007000000 */
[C---:B------:R-:W-:Y:S02]  /*b8a0*/  ISETP.GE.AND P5, PT, R0.reuse, R8, PT ;  /* 0x000000080000720c */ /* 0x040fe40003fa6270 */
[----:B------:R-:W-:Y:S02]  /*b8b0*/  ISETP.GE.AND P6, PT, R0, R9, PT ;  /* 0x000000090000720c */ /* 0x000fe40003fc6270 */
[----:B------:R-:W-:-:S02]  /*b8c0*/  IADD3 R0, R51, 0x11, RZ ;  /* 0x0000001133007810 */ /* 0x000fc40007ffe0ff */
[----:B------:R-:W-:Y:S02]  /*b8d0*/  FSEL R62, R62, -INF , !P0 ;  /* 0xff8000003e3e7808 */ /* 0x000fe40004000000 */
[-C--:B------:R-:W-:Y:S02]  /*b8e0*/  ISETP.GE.AND P0, PT, R2, R8.reuse, PT ;  /* 0x000000080200720c */ /* 0x080fe40003f06270 */
[----:B-1----:R-:W-:Y:S02]  /*b8f0*/  FSEL R20, R63, -INF , !P6 ;  /* 0xff8000003f147808 */ /* 0x002fe40007000000 */
        /* <DEDUP_REMOVED lines=10> */
[C---:B------:R-:W-:Y:S02]  /*b9a0*/  ISETP.GE.AND P5, PT, R0.reuse, R8, PT ;  /* 0x000000080000720c */ /* 0x040fe40003fa6270 */
[----:B------:R-:W-:Y:S02]  /*b9b0*/  ISETP.GE.AND P0, PT, R0, R9, PT ;  /* 0x000000090000720c */ /* 0x000fe40003f06270 */
[----:B------:R-:W-:Y:S02]  /*b9c0*/  FSEL R64, R64, -INF , !P6 ;  /* 0xff80000040407808 */ /* 0x000fe40007000000 */
[----:B------:R-:W-:Y:S02]  /*b9d0*/  FSEL R0, R65, -INF , !P1 ;  /* 0xff80000041007808 */ /* 0x000fe40004800000 */
[----:B------:R-:W-:-:S02]  /*b9e0*/  IADD3 R4, R51, 0x19, RZ ;  /* 0x0000001933047810 */ /* 0x000fc40007ffe0ff */
[----:B------:R-:W-:Y:S02]  /*b9f0*/  FMNMX.FTZ R5, R64, R0, !PT ;  /* 0x0000000040057209 */ /* 0x000fe40007810000 */
[----:B------:R-:W-:Y:S02]  /*ba00*/  ISETP.GE.AND P1, PT, R4, R9, PT ;  /* 0x000000090400720c */ /* 0x000fe40003f26270 */
[----:B------:R-:W-:Y:S02]  /*ba10*/  FMNMX.FTZ R5, R60, R5, !PT ;  /* 0x000000053c057209 */ /* 0x000fe40007810000 */
[----:B------:R-:W-:Y:S02]  /*ba20*/  IADD3 R2, R51, 0x20, RZ ;  /* 0x0000002033027810 */ /* 0x000fe40007ffe0ff */
[----:B------:R-:W-:Y:S02]  /*ba30*/  FMNMX.FTZ R5, R24, R5, !PT ;  /* 0x0000000518057209 */ /* 0x000fe40007810000 */
[----:B------:R-:W-:-:S02]  /*ba40*/  ISETP.GE.AND P6, PT, R4, R8, PT ;  /* 0x000000080400720c */ /* 0x000fc40003fc6270 */
[----:B------:R-:W-:Y:S02]  /*ba50*/  FMNMX.FTZ R19, R52, R5, !PT ;  /* 0x0000000534137209 */ /* 0x000fe40007810000 */
[----:B------:R-:W-:Y:S02]  /*ba60*/  FSEL R22, R44, -INF , !P5 ;  /* 0xff8000002c167808 */ /* 0x000fe40006800000 */
[----:B------:R-:W-:Y:S02]  /*ba70*/  FSEL R4, R47, -INF , !P1 ;  /* 0xff8000002f047808 */ /* 0x000fe40004800000 */
[----:B------:R-:W-:Y:S02]  /*ba80*/  FMNMX.FTZ R19, R18, R19, !PT ;  /* 0x0000001312137209 */ /* 0x000fe40007810000 */
[----:B------:R-:W-:Y:S02]  /*ba90*/  ISETP.GE.AND P1, PT, R51, R9, PT ;  /* 0x000000093300720c */ /* 0x000fe40003f26270 */
[----:B------:R-:W-:-:S02]  /*baa0*/  FSEL R6, R46, -INF , !P0 ;  /* 0xff8000002e067808 */ /* 0x000fc40004000000 */
[C---:B------:R-:W-:Y:S02]  /*bab0*/  ISETP.GE.AND P5, PT, R2.reuse, R8, PT ;  /* 0x000000080200720c */ /* 0x040fe40003fa6270 */
[----:B------:R-:W-:Y:S02]  /*bac0*/  ISETP.GE.AND P0, PT, R2, R9, PT ;  /* 0x000000090200720c */ /* 0x000fe40003f06270 */
[----:B------:R-:W-:Y:S02]  /*bad0*/  FSEL R16, R45, -INF , !P6 ;  /* 0xff8000002d107808 */ /* 0x000fe40007000000 */
[----:B------:R-:W-:Y:S01]  /*bae0*/  IADD3 R2, R51, 0x21, RZ ;  /* 0x0000002133027810 */ /* 0x000fe20007ffe0ff */
[----:B------:R-:W-:Y:S01]  /*baf0*/  LDSM.16.MT88.4 R44, [R120+0x6000] ;  /* 0x00600000782c783b */ /* 0x000fe20000004200 */
[----:B------:R-:W-:Y:S02]  /*bb00*/  FMNMX.FTZ R19, R22, R19, !PT ;  /* 0x0000001316137209 */ /* 0x000fe40007810000 */
[----:B------:R-:W-:-:S02]  /*bb10*/  FSEL R26, R67, -INF , !P2 ;  /* 0xff800000431a7808 */ /* 0x000fc40005000000 */
[----:B------:R-:W-:Y:S02]  /*bb20*/  FSEL R66, R66, -INF , !P1 ;  /* 0xff80000042427808 */ /* 0x000fe40004800000 */
[----:B------:R-:W-:Y:S02]  /*bb30*/  ISETP.GE.AND P6, PT, R2, R8, PT ;  /* 0x000000080200720c */ /* 0x000fe40003fc6270 */
[----:B------:R-:W-:Y:S02]  /*bb40*/  IADD3 R15, R51, 0x28, RZ ;  /* 0x00000028330f7810 */ /* 0x000fe40007ffe0ff */
        /* <DEDUP_REMOVED lines=9> */
[-C--:B------:R-:W-:Y:S02]  /*bbe0*/  ISETP.GE.AND P5, PT, R13, R8.reuse, PT ;  /* 0x000000080d00720c */ /* 0x080fe40003fa6270 */
        /* <DEDUP_REMOVED lines=22> */
[----:B------:R-:W-:-:S02]  /*bd50*/  FSEL R114, R42, -INF , !P0 ;  /* 0xff8000002a727808 */ /* 0x000fc40004000000 */
[----:B------:R-:W-:Y:S02]  /*bd60*/  FMNMX.FTZ R17, R4, R17, !PT ;  /* 0x0000001104117209 */ /* 0x000fe40007810000 */
[----:B------:R-:W-:Y:S02]  /*bd70*/  FSEL R92, R29, -INF , !P5 ;  /* 0xff8000001d5c7808 */ /* 0x000fe40006800000 */
        /* <DEDUP_REMOVED lines=11> */
[----:B------:R-:W-:Y:S01]  /*be30*/  FMNMX.FTZ R17, R116, R17, !PT ;  /* 0x0000001174117209 */ /* 0x000fe20007810000 */
[----:B------:R-:W-:Y:S01]  /*be40*/  LDSM.16.MT88.4 R36, [R122+0x6000] ;  /* 0x006000007a24783b */ /* 0x000fe20000004200 */
[----:B------:R-:W-:Y:S02]  /*be50*/  ISETP.GE.AND P1, PT, R5, R9, PT ;  /* 0x000000090500720c */ /* 0x000fe40003f26270 */
[----:B------:R-:W-:Y:S02]  /*be60*/  FSEL R100, R34, -INF , !P0 ;  /* 0xff80000022647808 */ /* 0x000fe40004000000 */
[----:B------:R-:W-:Y:S02]  /*be70*/  FMNMX.FTZ R17, R112, R17, !PT ;  /* 0x0000001170117209 */ /* 0x000fe40007810000 */
[----:B------:R-:W-:Y:S02]  /*be80*/  ISETP.GE.AND P0, PT, R2, R9, PT ;  /* 0x000000090200720c */ /* 0x000fe40003f06270 */
[----:B------:R-:W-:-:S02]  /*be90*/  FSEL R35, R35, -INF , !P1 ;  /* 0xff80000023237808 */ /* 0x000fc40004800000 */
[----:B------:R-:W-:Y:S02]  /*bea0*/  FMNMX.FTZ R2, R100, R17, !PT ;  /* 0x0000001164027209 */ /* 0x000fe40007810000 */
[----:B------:R-:W-:Y:S02]  /*beb0*/  ISETP.GE.AND P1, PT, R51, R9, PT ;  /* 0x000000093300720c */ /* 0x000fe40003f26270 */
[----:B------:R-:W-:Y:S02]  /*bec0*/  FSEL R34, R30, -INF , !P0 ;  /* 0xff8000001e227808 */ /* 0x000fe40004000000 */
[----:B------:R-:W-:Y:S02]  /*bed0*/  FMNMX.FTZ R5, R35, R2, !PT ;  /* 0x0000000223057209 */ /* 0x000fe40007810000 */
[----:B------:R-:W-:Y:S02]  /*bee0*/  FSEL R96, R31, -INF , !P1 ;  /* 0xff8000001f607808 */ /* 0x000fe40004800000 */
[----:B------:R-:W-:-:S02]  /*bef0*/  FMNMX.FTZ R5, R34, R5, !PT ;  /* 0x0000000522057209 */ /* 0x000fc40007810000 */
        /* <DEDUP_REMOVED lines=16> */
[--C-:B------:R-:W-:Y:S01]  /*c000*/  FFMA.FTZ R27, R22, c[0x0][0x23c], -R101.reuse ;  /* 0x00008f00161b7a23 */ /* 0x100fe20000010865 */
[----:B------:R-:W2:Y:S01]  /*c010*/  LDSM.16.MT88.4 R52, [R122+0x7000] ;  /* 0x007000007a34783b */ /* 0x000ea20000004200 */
[----:B------:R-:W-:-:S02]  /*c020*/  FFMA.FTZ R24, R16, c[0x0][0x23c], -R101 ;  /* 0x00008f0010187a23 */ /* 0x000fc40000010865 */
[--C-:B------:R-:W-:Y:S01]  /*c030*/  FFMA.FTZ R109, R110, c[0x0][0x23c], -R101.reuse ;  /* 0x00008f006e6d7a23 */ /* 0x100fe20000010865 */
[----:B------:R-:W3:Y:S01]  /*c040*/  MUFU.EX2 R97, R97 ;  /* 0x0000006100617308 */ /* 0x000ee20000000800 */
[--C-:B------:R-:W-:Y:S01]  /*c050*/  FFMA.FTZ R107, R106, c[0x0][0x23c], -R101.reuse ;  /* 0x00008f006a6b7a23 */ /* 0x100fe20000010865 */
[----:B-1----:R-:W-:Y:S01]  /*c060*/  FMNMX.FTZ R0, R28, R5, !PT ;  /* 0x000000051c007209 */ /* 0x002fe20007810000 */
[--C-:B------:R-:W-:Y:S02]  /*c070*/  FFMA.FTZ R28, R18, c[0x0][0x23c], -R101.reuse ;  /* 0x00008f00121c7a23 */ /* 0x100fe40000010865 */
[----:B------:R-:W-:Y:S01]  /*c080*/  LDSM.16.MT88.4 R16, [R122+0x7400] ;  /* 0x007400007a10783b */ /* 0x000fe20000004200 */
[C---:B------:R-:W-:Y:S01]  /*c090*/  FSETP.NEU.FTZ.AND P0, PT, R0.reuse, -INF , PT ;  /* 0xff8000000000780b */ /* 0x040fe20003f1d000 */
[----:B------:R-:W-:Y:S01]  /*c0a0*/  FMUL.FTZ R93, R0, c[0x0][0x23c] ;  /* 0x00008f00005d7a20 */ /* 0x000fe20000410000 */
[----:B------:R-:W-:Y:S01]  /*c0b0*/  MUFU.EX2 R95, R95 ;  /* 0x0000005f005f7308 */ /* 0x000fe20000000800 */
[----:B------:R-:W-:-:S02]  /*c0c0*/  FFMA.FTZ R108, R108, c[0x0][0x23c], -R101 ;  /* 0x00008f006c6c7a23 */ /* 0x000fc40000010865 */
[--C-:B------:R-:W-:Y:S01]  /*c0d0*/  FFMA.FTZ R104, R104, c[0x0][0x23c], -R101.reuse ;  /* 0x00008f0068687a23 */ /* 0x100fe20000010865 */
[----:B------:R-:W-:Y:S01]  /*c0e0*/  FSEL R93, R93, RZ, P0 ;  /* 0x000000ff5d5d7208 */ /* 0x000fe20000000000 */
[----:B------:R-:W-:Y:S01]  /*c0f0*/  FFMA.FTZ R88, R88, c[0x0][0x23c], -R101 ;  /* 0x00008f0058587a23 */ /* 0x000fe20000010865 */
[----:B---3--:R-:W-:Y:S02]  /*c100*/  F2FP.BF16.PACK_AB R72, R94, R97 ;  /* 0x000000615e48723e */ /* 0x008fe400000010ff */
[----:B------:R-:W1:Y:S01]  /*c110*/  MUFU.EX2 R30, R30 ;  /* 0x0000001e001e7308 */ /* 0x000e620000000800 */
[--C-:B------:R-:W-:Y:S02]  /*c120*/  FFMA.FTZ R99, R66, c[0x0][0x23c], -R93.reuse ;  /* 0x00008f0042637a23 */ /* 0x100fe4000001085d */
[--C-:B------:R-:W-:Y:S02]  /*c130*/  FFMA.FTZ R98, R26, c[0x0][0x23c], -R93.reuse ;  /* 0x00008f001a627a23 */ /* 0x100fe4000001085d */
[----:B------:R-:W-:-:S02]  /*c140*/  FFMA.FTZ R102, R62, c[0x0][0x23c], -R93 ;  /* 0x00008f003e667a23 */ /* 0x000fc4000001085d */
[--C-:B------:R-:W-:Y:S01]  /*c150*/  FFMA.FTZ R31, R20, c[0x0][0x23c], -R93.reuse ;  /* 0x00008f00141f7a23 */ /* 0x100fe2000001085d */
[----:B------:R-:W-:Y:S01]  /*c160*/  MUFU.EX2 R99, R99 ;  /* 0x0000006300637308 */ /* 0x000fe20000000800 */
[--C-:B------:R-:W-:Y:S01]  /*c170*/  FFMA.FTZ R32, R14, c[0x0][0x23c], -R93.reuse ;  /* 0x00008f000e207a23 */ /* 0x100fe2000001085d */
[----:B------:R-:W3:Y:S01]  /*c180*/  LDSM.16.MT88.4 R60, [R120+0x7000] ;  /* 0x00700000783c783b */ /* 0x000ee20000004200 */
[--C-:B------:R-:W-:Y:S02]  /*c190*/  FFMA.FTZ R25, R12, c[0x0][0x23c], -R93.reuse ;  /* 0x00008f000c197a23 */ /* 0x100fe4000001085d */
[--C-:B------:R-:W-:Y:S01]  /*c1a0*/  FFMA.FTZ R26, R6, c[0x0][0x23c], -R93.reuse ;  /* 0x00008f00061a7a23 */ /* 0x100fe2000001085d */
[----:B------:R-:W4:Y:S01]  /*c1b0*/  LDSM.16.MT88.4 R12, [R120+0x6400] ;  /* 0x00640000780c783b */ /* 0x000f220000004200 */
[--C-:B------:R-:W-:Y:S01]  /*c1c0*/  FFMA.FTZ R3, R4, c[0x0][0x23c], -R93.reuse ;  /* 0x00008f0004037a23 */ /* 0x100fe2000001085d */
[----:B------:R-:W5:Y:S01]  /*c1d0*/  MUFU.EX2 R98, R98 ;  /* 0x0000006200627308 */ /* 0x000f620000000800 */
[----:B-1----:R-:W-:Y:S01]  /*c1e0*/  F2FP.BF16.PACK_AB R74, R30, R95 ;  /* 0x0000005f1e4a723e */ /* 0x002fe200000010ff */
[----:B------:R-:W1:Y:S01]  /*c1f0*/  LDSM.16.MT88.4 R20, [R122+0x6400] ;  /* 0x006400007a14783b */ /* 0x000e620000004200 */
[----:B------:R-:W-:-:S02]  /*c200*/  FFMA.FTZ R110, R114, c[0x0][0x23c], -R93 ;  /* 0x00008f00726e7a23 */ /* 0x000fc4000001085d */
[--C-:B------:R-:W-:Y:S02]  /*c210*/  FFMA.FTZ R105, R118, c[0x0][0x23c], -R93.reuse ;  /* 0x00008f0076697a23 */ /* 0x100fe4000001085d */
[--C-:B------:R-:W-:Y:S01]  /*c220*/  FFMA.FTZ R106, R116, c[0x0][0x23c], -R93.reuse ;  /* 0x00008f00746a7a23 */ /* 0x100fe2000001085d */
[----:B------:R-:W-:Y:S01]  /*c230*/  MUFU.EX2 R102, R102 ;  /* 0x0000006600667308 */ /* 0x000fe20000000800 */
[--C-:B------:R-:W-:Y:S02]  /*c240*/  FFMA.FTZ R103, R112, c[0x0][0x23c], -R93.reuse ;  /* 0x00008f0070677a23 */ /* 0x100fe4000001085d */
[--C-:B------:R-:W-:Y:S02]  /*c250*/  FFMA.FTZ R100, R100, c[0x0][0x23c], -R93.reuse ;  /* 0x00008f0064647a23 */ /* 0x100fe4000001085d */
[--C-:B------:R-:W-:Y:S02]  /*c260*/  FFMA.FTZ R35, R35, c[0x0][0x23c], -R93.reuse ;  /* 0x00008f0023237a23 */ /* 0x100fe4000001085d */
[----:B------:R-:W-:Y:S01]  /*c270*/  FFMA.FTZ R34, R34, c[0x0][0x23c], -R93 ;  /* 0x00008f0022227a23 */ /* 0x000fe2000001085d */
[----:B------:R-:W2:Y:S01]  /*c280*/  MUFU.EX2 R31, R31 ;  /* 0x0000001f001f7308 */ /* 0x000ea20000000800 */
[----:B-----5:R-:W-:Y:S01]  /*c290*/  F2FP.BF16.PACK_AB R73, R98, R99 ;  /* 0x000000636249723e */ /* 0x020fe200000010ff */
[----:B------:R-:W-:-:S02]  /*c2a0*/  FFMA.FTZ R33, R33, c[0x0][0x23c], -R101 ;  /* 0x00008f0021217a23 */ /* 0x000fc40000010865 */
[--C-:B------:R-:W-:Y:S02]  /*c2b0*/  FFMA.FTZ R89, R89, c[0x0][0x23c], -R101.reuse ;  /* 0x00008f0059597a23 */ /* 0x100fe40000010865 */
[----:B------:R-:W-:Y:S02]  /*c2c0*/  FFMA.FTZ R92, R92, c[0x0][0x23c], -R101 ;  /* 0x00008f005c5c7a23 */ /* 0x000fe40000010865 */
[----:B------:R-:W-:Y:S01]  /*c2d0*/  MUFU.EX2 R29, R29 ;  /* 0x0000001d001d7308 */ /* 0x000fe20000000800 */
[----:B------:R-:W-:Y:S02]  /*c2e0*/  FFMA.FTZ R93, R96, c[0x0][0x23c], -R93 ;  /* 0x00008f00605d7a23 */ /* 0x000fe4000001085d */
[----:B------:R-:W-:Y:S02]  /*c2f0*/  FADD.FTZ R94, R97, R94 ;  /* 0x0000005e615e7221 */ /* 0x000fe40000010000 */
[----:B------:R-:W-:Y:S02]  /*c300*/  FADD.FTZ R99, R99, R98 ;  /* 0x0000006263637221 */ /* 0x000fe40000010000 */
[----:B------:R-:W-:Y:S01]  /*c310*/  FADD.FTZ R95, R95, R94 ;  /* 0x0000005e5f5f7221 */ /* 0x000fe20000010000 */
[----:B--2---:R-:W-:Y:S01]  /*c320*/  F2FP.BF16.PACK_AB R75, R31, R102 ;  /* 0x000000661f4b723e */ /* 0x004fe200000010ff */
[----:B------:R-:W2:Y:S01]  /*c330*/  MUFU.EX2 R28, R28 ;  /* 0x0000001c001c7308 */ /* 0x000ea20000000800 */
[----:B------:R-:W-:-:S02]  /*c340*/  FADD.FTZ R102, R102, R99 ;  /* 0x0000006366667221 */ /* 0x000fc40000010000 */
[----:B------:R-:W-:Y:S02]  /*c350*/  FADD.FTZ R30, R30, R95 ;  /* 0x0000005f1e1e7221 */ /* 0x000fe40000010000 */
[----:B------:R-:W-:Y:S01]  /*c360*/  FADD.FTZ R31, R31, R102 ;  /* 0x000000661f1f7221 */ /* 0x000fe20000010000 */
[C---:B------:R-:W-:Y:S02]  /*c370*/  HMMA.16816.F32.BF16 R40, R72.reuse, R44, RZ ;  /* 0x0000002c4828723c */ /* 0x040fe400000418ff */
        /* <DEDUP_REMOVED lines=8> */
[----:B------:R-:W-:Y:S02]  /*c400*/  HMMA.16816.F32.BF16 R52, R72, R54, RZ ;  /* 0x000000364834723c */ /* 0x000fe400000418ff */
[----:B------:R-:W2:Y:S01]  /*c410*/  MUFU.EX2 R25, R25 ;  /* 0x0000001900197308 */ /* 0x000ea20000000800 */
[----:B-----5:R-:W-:Y:S01]  /*c420*/  F2FP.BF16.PACK_AB R6, R24, R27 ;  /* 0x0000001b1806723e */ /* 0x020fe200000010ff */
[----:B------:R-:W-:-:S04]  /*c430*/  FADD.FTZ R27, R27, R28 ;  /* 0x0000001c1b1b7221 */ /* 0x000fc80000010000 */
[C---:B------:R-:W-:Y:S01]  /*c440*/  HMMA.16816.F32.BF16 R80, R72.reuse, R36, RZ ;  /* 0x000000244850723c */ /* 0x040fe200000418ff */
[----:B------:R-:W-:Y:S01]  /*c450*/  FADD.FTZ R24, R24, R27 ;  /* 0x0000001b18187221 */ /* 0x000fe20000010000 */
[----:B------:R-:W-:Y:S06]  /*c460*/  MUFU.EX2 R26, R26 ;  /* 0x0000001a001a7308 */ /* 0x000fec0000000800 */
[----:B---3--:R-:W-:Y:S02]  /*c470*/  HMMA.16816.F32.BF16 R56, R72, R60, RZ ;  /* 0x0000003c4838723c */ /* 0x008fe400000418ff */
[----:B------:R-:W3:Y:S01]  /*c480*/  MUFU.EX2 R3, R3 ;  /* 0x0000000300037308 */ /* 0x000ee20000000800 */
[----:B--2---:R-:W-:Y:S01]  /*c490*/  F2FP.BF16.PACK_AB R5, R25, R32 ;  /* 0x000000201905723e */ /* 0x004fe200000010ff */
[----:B------:R-:W-:-:S04]  /*c4a0*/  FADD.FTZ R32, R32, R31 ;  /* 0x0000001f20207221 */ /* 0x000fc80000010000 */
[C---:B------:R-:W-:Y:S01]  /*c4b0*/  HMMA.16816.F32.BF16 R64, R72.reuse, R76, RZ ;  /* 0x0000004c4840723c */ /* 0x040fe200000418ff */
[----:B------:R-:W-:Y:S01]  /*c4c0*/  FADD.FTZ R25, R25, R32 ;  /* 0x0000002019197221 */ /* 0x000fe20000010000 */
[----:B------:R-:W-:Y:S06]  /*c4d0*/  MUFU.EX2 R109, R109 ;  /* 0x0000006d006d7308 */ /* 0x000fec0000000800 */
[----:B------:R-:W-:Y:S01]  /*c4e0*/  HMMA.16816.F32.BF16 R36, R72, R38, RZ ;  /* 0x000000264824723c */ /* 0x000fe200000418ff */
[----:B---3--:R-:W-:Y:S01]  /*c4f0*/  F2FP.BF16.PACK_AB R7, R3, R26 ;  /* 0x0000001a0307723e */ /* 0x008fe200000010ff */
[----:B------:R-:W2:Y:S01]  /*c500*/  MUFU.EX2 R108, R108 ;  /* 0x0000006c006c7308 */ /* 0x000ea20000000800 */
[----:B------:R-:W-:-:S05]  /*c510*/  FADD.FTZ R26, R26, R25 ;  /* 0x000000191a1a7221 */ /* 0x000fca0000010000 */
[----:B------:R-:W-:Y:S01]  /*c520*/  HMMA.16816.F32.BF16 R60, R72, R62, RZ ;  /* 0x0000003e483c723c */ /* 0x000fe200000418ff */
[----:B------:R-:W-:Y:S01]  /*c530*/  FADD.FTZ R3, R3, R26 ;  /* 0x0000001a03037221 */ /* 0x000fe20000010000 */
[----:B------:R-:W-:Y:S06]  /*c540*/  MUFU.EX2 R107, R107 ;  /* 0x0000006b006b7308 */ /* 0x000fec0000000800 */
[C---:B----4-:R-:W-:Y:S02]  /*c550*/  HMMA.16816.F32.BF16 R40, R4.reuse, R12, R40 ;  /* 0x0000000c0428723c */ /* 0x050fe40000041828 */
[----:B------:R-:W3:Y:S06]  /*c560*/  MUFU.EX2 R104, R104 ;  /* 0x0000006800687308 */ /* 0x000eec0000000800 */
[----:B------:R-:W-:Y:S01]  /*c570*/  HMMA.16816.F32.BF16 R44, R4, R14, R44 ;  /* 0x0000000e042c723c */ /* 0x000fe2000004182c */
[----:B------:R-:W4:Y:S01]  /*c580*/  LDSM.16.MT88.4 R12, [R120+0x8000] ;  /* 0x00800000780c783b */ /* 0x000f220000004200 */
[----:B------:R-:W-:Y:S06]  /*c590*/  MUFU.EX2 R110, R110 ;  /* 0x0000006e006e7308 */ /* 0x000fec0000000800 */
[----:B------:R-:W-:Y:S02]  /*c5a0*/  HMMA.16816.F32.BF16 R76, R72, R78, RZ ;  /* 0x0000004e484c723c */ /* 0x000fe400000418ff */
[----:B------:R-:W5:Y:S06]  /*c5b0*/  MUFU.EX2 R105, R105 ;  /* 0x0000006900697308 */ /* 0x000f6c0000000800 */
        /* <DEDUP_REMOVED lines=8> */
[----:B------:R-:W1:Y:S01]  /*c640*/  LDSM.16.MT88.4 R20, [R120+0x7400] ;  /* 0x007400007814783b */ /* 0x000e620000004200 */
[----:B------:R-:W1:Y:S06]  /*c650*/  MUFU.EX2 R33, R33 ;  /* 0x0000002100217308 */ /* 0x000e6c0000000800 */
[C---:B----4-:R-:W-:Y:S02]  /*c660*/  HMMA.16816.F32.BF16 R68, R72.reuse, R12, RZ ;  /* 0x0000000c4844723c */ /* 0x050fe400000418ff */
[----:B------:R-:W-:Y:S06]  /*c670*/  MUFU.EX2 R89, R89 ;  /* 0x0000005900597308 */ /* 0x000fec0000000800 */
[----:B------:R-:W-:Y:S01]  /*c680*/  HMMA.16816.F32.BF16 R72, R72, R14, RZ ;  /* 0x0000000e4848723c */ /* 0x000fe200000418ff */
[----:B------:R-:W4:Y:S01]  /*c690*/  LDSM.16.MT88.4 R12, [R120+0x8400] ;  /* 0x00840000780c783b */ /* 0x000f220000004200 */
[----:B------:R-:W1:Y:S06]  /*c6a0*/  MUFU.EX2 R92, R92 ;  /* 0x0000005c005c7308 */ /* 0x000e6c0000000800 */
[C---:B--2---:R-:W-:Y:S02]  /*c6b0*/  HMMA.16816.F32.BF16 R64, R4.reuse, R16, R64 ;  /* 0x000000100440723c */ /* 0x044fe40000041840 */
        /* <DEDUP_REMOVED lines=8> */
[----:B------:R-:W1:Y:S06]  /*c740*/  MUFU.EX2 R93, R93 ;  /* 0x0000005d005d7308 */ /* 0x000e6c0000000800 */
[C---:B----4-:R-:W-:Y:S08]  /*c750*/  HMMA.16816.F32.BF16 R68, R4.reuse, R12, R68 ;  /* 0x0000000c0444723c */ /* 0x050ff00000041844 */
[----:B------:R-:W-:Y:S01]  /*c760*/  HMMA.16816.F32.BF16 R72, R4, R14, R72 ;  /* 0x0000000e0448723c */ /* 0x000fe20000041848 */
[----:B------:R-:W4:Y:S06]  /*c770*/  LDSM.16.MT88.4 R12, [R120+0x6800] ;  /* 0x00680000780c783b */ /* 0x000f2c0000004200 */
[----:B------:R-:W-:Y:S01]  /*c780*/  F2FP.BF16.PACK_AB R4, R108, R109 ;  /* 0x0000006d6c04723e */ /* 0x000fe200000010ff */
[----:B------:R-:W-:Y:S01]  /*c790*/  FADD.FTZ R109, R109, R24 ;  /* 0x000000186d6d7221 */ /* 0x000fe20000010000 */
[----:B---3--:R-:W-:-:S02]  /*c7a0*/  F2FP.BF16.PACK_AB R6, R104, R107 ;  /* 0x0000006b6806723e */ /* 0x008fc400000010ff */
[----:B-----5:R-:W-:Y:S01]  /*c7b0*/  F2FP.BF16.PACK_AB R5, R105, R110 ;  /* 0x0000006e6905723e */ /* 0x020fe200000010ff */
        /* <DEDUP_REMOVED lines=11> */
[C---:B----4-:R-:W-:Y:S08]  /*c870*/  HMMA.16816.F32.BF16 R40, R4.reuse, R12, R40 ;  /* 0x0000000c0428723c */ /* 0x050ff00000041828 */
[C---:B------:R-:W-:Y:S01]  /*c880*/  HMMA.16816.F32.BF16 R44, R4.reuse, R14, R44 ;  /* 0x0000000e042c723c */ /* 0x040fe2000004182c */
[----:B------:R-:W3:Y:S07]  /*c890*/  LDSM.16.MT88.4 R12, [R120+0x7800] ;  /* 0x00780000780c783b */ /* 0x000eee0000004200 */
[C---:B--2---:R-:W-:Y:S08]  /*c8a0*/  HMMA.16816.F32.BF16 R48, R4.reuse, R16, R48 ;  /* 0x000000100430723c */ /* 0x044ff00000041830 */
[C---:B------:R-:W-:Y:S01]  /*c8b0*/  HMMA.16816.F32.BF16 R52, R4.reuse, R18, R52 ;  /* 0x000000120434723c */ /* 0x040fe20000041834 */
[----:B------:R-:W2:Y:S07]  /*c8c0*/  LDSM.16.MT88.4 R16, [R122+0x8800] ;  /* 0x008800007a10783b */ /* 0x000eae0000004200 */
[C---:B---3--:R-:W-:Y:S08]  /*c8d0*/  HMMA.16816.F32.BF16 R56, R4.reuse, R12, R56 ;  /* 0x0000000c0438723c */ /* 0x048ff00000041838 */
[C---:B------:R-:W-:Y:S01]  /*c8e0*/  HMMA.16816.F32.BF16 R60, R4.reuse, R14, R60 ;  /* 0x0000000e043c723c */ /* 0x040fe2000004183c */
[----:B------:R-:W3:Y:S07]  /*c8f0*/  LDSM.16.MT88.4 R12, [R120+0x8800] ;  /* 0x00880000780c783b */ /* 0x000eee0000004200 */
        /* <DEDUP_REMOVED lines=11> */
[----:B-1----:R-:W-:Y:S01]  /*c9b0*/  F2FP.BF16.PACK_AB R7, R93, R34 ;  /* 0x000000225d07723e */ /* 0x002fe200000010ff */
        /* <DEDUP_REMOVED lines=84> */
.L_x_4408:
[----:B------:R-:W-:-:S05]  /*cf00*/  IMAD.MOV.U32 R6, RZ, RZ, c[0x0][0x1a0] ;  /* 0x00006800ff067624 */ /* 0x000fca00078e00ff */
[----:B------:R-:W-:-:S04]  /*cf10*/  LEA R6, -R6, RZ, 0x6 ;  /* 0x000000ff06067211 */ /* 0x000fc800078e31ff */
[----:B------:R-:W-:Y:S02]  /*cf20*/  SHF.R.S32.HI R13, RZ, 0x1f, R6 ;  /* 0x0000001fff0d7819 */ /* 0x000fe40000011406 */
.L_x_4409:
[----:B------:R-:W-:Y:S02]  /*cf30*/  LOP3.LUT R3, R130, 0xff, RZ, 0xc0, !PT ;  /* 0x000000ff82037812 */ /* 0x000fe400078ec0ff */
[C---:B------:R-:W-:Y:S02]  /*cf40*/  LEA R142, P0, R6.reuse, R142, 0x1 ;  /* 0x0000008e068e7211 */ /* 0x040fe400078008ff */
[C---:B------:R-:W-:Y:S02]  /*cf50*/  LOP3.LUT P5, RZ, R3.reuse, 0x2, RZ, 0xc0, !PT ;  /* 0x0000000203ff7812 */ /* 0x040fe400078ac0ff */
[C---:B------:R-:W-:Y:S02]  /*cf60*/  LOP3.LUT P4, RZ, R3.reuse, 0x4, RZ, 0xc0, !PT ;  /* 0x0000000403ff7812 */ /* 0x040fe4000788c0ff */
[----:B------:R-:W-:Y:S01]  /*cf70*/  LOP3.LUT P6, RZ, R3, 0x1, RZ, 0xc0, !PT ;  /* 0x0000000103ff7812 */ /* 0x000fe200078cc0ff */
[----:B------:R-:W-:Y:S01]  /*cf80*/  IMAD.MOV.U32 R3, RZ, RZ, c[0x0][0x1a0] ;  /* 0x00006800ff037624 */ /* 0x000fe200078e00ff */
[----:B------:R-:W-:-:S04]  /*cf90*/  LEA.HI.X R143, R6, R143, R13, 0x1, P0 ;  /* 0x0000008f068f7211 */ /* 0x000fc800000f0c0d */
[----:B------:R-:W-:-:S03]  /*cfa0*/  LEA R7, P2, R3, R6, 0x5 ;  /* 0x0000000603077211 */ /* 0x000fc600078428ff */
[CC--:B------:R-:W-:Y:S02]  /*cfb0*/  @P5 IADD3 R15, P1, R6.reuse, R90.reuse, RZ ;  /* 0x0000005a060f5210 */ /* 0x0c0fe40007f3e0ff */
[-C--:B------:R-:W-:Y:S01]  /*cfc0*/  @P4 IADD3 R5, P0, R6, R90.reuse, RZ ;  /* 0x0000005a06054210 */ /* 0x080fe20007f1e0ff */
[----:B------:R-:W-:Y:S01]  /*cfd0*/  IMAD.MOV.U32 R6, RZ, RZ, c[0x0][0x1a4] ;  /* 0x00006900ff067624 */ /* 0x000fe200078e00ff */
[----:B------:R-:W-:Y:S01]  /*cfe0*/  @!PT LDS RZ, [RZ] ;  /* 0x00000000fffff984 */ /* 0x000fe20000000800 */
[----:B------:R-:W-:Y:S01]  /*cff0*/  @!PT LDS RZ, [RZ] ;  /* 0x00000000fffff984 */ /* 0x000fe20000000800 */
[----:B------:R-:W-:Y:S01]  /*d000*/  @!PT LDS RZ, [RZ] ;  /* 0x00000000fffff984 */ /* 0x000fe20000000800 */
[----:B------:R1:W-:Y:S01]  /*d010*/  @P6 LDGSTS.E.BYPASS.LTC128B.128 [R135+0x6000], [R142.64] ;  /* 0x060000008e876fae */ /* 0x0003e2000b901d46 */
[----:B------:R-:W-:Y:S01]  /*d020*/  @P5 IMAD.X R4, R13, 0x1, R86, P1 ;  /* 0x000000010d045824 */ /* 0x000fe200008e0656 */
[C---:B------:R-:W-:Y:S02]  /*d030*/  @P5 LEA R16, P1, R15.reuse, c[0x0][0x170], 0x1 ;  /* 0x00005c000f105a11 */ /* 0x040fe400078208ff */
[----:B------:R-:W-:Y:S02]  /*d040*/  @!P6 STS [R135+0x6000], RZ ;  /* 0x006000ff8700e388 */ /* 0x000fe40000000800 */
[----:B------:R-:W-:Y:S01]  /*d050*/  @P5 LEA.HI.X R17, R15, c[0x0][0x174], R4, 0x1, P1 ;  /* 0x00005d000f115a11 */ /* 0x000fe200008f0c04 */
[----:B------:R-:W-:Y:S01]  /*d060*/  @P4 IMAD.X R4, R13, 0x1, R86, P0 ;  /* 0x000000010d044824 */ /* 0x000fe200000e0656 */
[-C--:B------:R-:W-:Y:S01]  /*d070*/  @P5 IADD3 R12, P1, R7, R90.reuse, RZ ;  /* 0x0000005a070c5210 */ /* 0x080fe20007f3e0ff */
[----:B------:R-:W-:Y:S01]  /*d080*/  @!P6 STS [R135+0x6004], RZ ;  /* 0x006004ff8700e388 */ /* 0x000fe20000000800 */
[C-C-:B------:R-:W-:Y:S01]  /*d090*/  LEA.HI.X R15, R3.reuse, R13, R6.reuse, 0x5, P2 ;  /* 0x0000000d030f7211 */ /* 0x140fe200010f2c06 */
[C---:B------:R-:W-:Y:S01]  /*d0a0*/  @P6 IMAD.SHL.U32 R13, R3.reuse, 0x20, RZ ;  /* 0x00000020030d6824 */ /* 0x040fe200078e00ff */
[----:B------:R-:W-:Y:S01]  /*d0b0*/  @P6 SHF.L.U64.HI R6, R3, 0x5, R6 ;  /* 0x0000000503066819 */ /* 0x000fe20000010206 */
[----:B------:R-:W-:Y:S01]  /*d0c0*/  @!P6 STS.64 [R135+0x6008], RZ ;  /* 0x006008ff8700e388 */ /* 0x000fe20000000a00 */
[----:B------:R-:W-:Y:S01]  /*d0d0*/  @P4 IADD3 R7, P0, R7, R90, RZ ;  /* 0x0000005a07074210 */ /* 0x000fe20007f1e0ff */
[--C-:B------:R-:W-:Y:S01]  /*d0e0*/  @P5 IMAD.X R3, R15, 0x1, R86.reuse, P1 ;  /* 0x000000010f035824 */ /* 0x100fe200008e0656 */
[----:B------:R-:W-:Y:S01]  /*d0f0*/  @P6 LEA R18, P1, R13, R142, 0x1 ;  /* 0x0000008e0d126211 */ /* 0x000fe200078208ff */
[----:B------:R-:W-:Y:S01]  /*d100*/  @!PT LDS RZ, [RZ] ;  /* 0x00000000fffff984 */ /* 0x000fe20000000800 */
[----:B------:R-:W-:Y:S01]  /*d110*/  @!PT LDS RZ, [RZ] ;  /* 0x00000000fffff984 */ /* 0x000fe20000000800 */
[----:B------:R-:W-:Y:S01]  /*d120*/  @!PT LDS RZ, [RZ] ;  /* 0x00000000fffff984 */ /* 0x000fe20000000800 */
[----:B------:R2:W-:Y:S01]  /*d130*/  @P5 LDGSTS.E.BYPASS.LTC128B.128 [R135+0x7000], [R16.64+0x40] ;  /* 0x0700004010875fae */ /* 0x0005e2000b901d46 */
[----:B------:R-:W-:Y:S01]  /*d140*/  @P4 LEA R14, P2, R5, c[0x0][0x170], 0x1 ;  /* 0x00005c00050e4a11 */ /* 0x000fe200078408ff */
[----:B------:R-:W-:Y:S01]  /*d150*/  @P4 IMAD.X R86, R15, 0x1, R86, P0 ;  /* 0x000000010f564824 */ /* 0x000fe200000e0656 */
[----:B------:R-:W-:Y:S01]  /*d160*/  @P6 LEA.HI.X R19, R13, R143, R6, 0x1, P1 ;  /* 0x0000008f0d136211 */ /* 0x000fe200008f0c06 */
[----:B------:R-:W-:Y:S01]  /*d170*/  @!P5 STS.128 [R135+0x7000], RZ ;  /* 0x007000ff8700d388 */ /* 0x000fe20000000c00 */
[----:B------:R-:W-:-:S02]  /*d180*/  @P4 LEA.HI.X R15, R5, c[0x0][0x174], R4, 0x1, P2 ;  /* 0x00005d00050f4a11 */ /* 0x000fc400010f0c04 */
[C---:B------:R-:W-:Y:S02]  /*d190*/  @P5 LEA R22, P1, R12.reuse, c[0x0][0x170], 0x1 ;  /* 0x00005c000c165a11 */ /* 0x040fe400078208ff */
[C---:B------:R-:W-:Y:S01]  /*d1a0*/  @P4 LEA R20, P0, R7.reuse, c[0x0][0x170], 0x1 ;  /* 0x00005c0007144a11 */ /* 0x040fe200078008ff */
[----:B------:R-:W-:Y:S01]  /*d1b0*/  @!PT LDS RZ, [RZ] ;  /* 0x00000000fffff984 */ /* 0x000fe20000000800 */
[----:B------:R-:W-:Y:S01]  /*d1c0*/  @!PT LDS RZ, [RZ] ;  /* 0x00000000fffff984 */ /* 0x000fe20000000800 */
[----:B------:R-:W-:Y:S01]  /*d1d0*/  @!PT LDS RZ, [RZ] ;  /* 0x00000000fffff984 */ /* 0x000fe20000000800 */
[----:B------:R3:W-:Y:S01]  /*d1e0*/  @P4 LDGSTS.E.BYPASS.LTC128B.128 [R135+0x8000], [R14.64+0x80] ;  /* 0x080000800e874fae */ /* 0x0007e2000b901d46 */
[----:B------:R-:W-:Y:S02]  /*d1f0*/  @P5 LEA.HI.X R23, R12, c[0x0][0x174], R3, 0x1, P1 ;  /* 0x00005d000c175a11 */ /* 0x000fe400008f0c03 */
[----:B------:R-:W-:Y:S01]  /*d200*/  @P4 LEA.HI.X R21, R7, c[0x0][0x174], R86, 0x1, P0 ;  /* 0x00005d0007154a11 */ /* 0x000fe200000f0c56 */
[----:B------:R-:W-:Y:S01]  /*d210*/  @!P4 STS.128 [R135+0x8000], RZ ;  /* 0x008000ff8700c388 */ /* 0x000fe20000000c00 */
[----:B------:R-:W-:-:S03]  /*d220*/  ISETP.GE.AND P0, PT, R87, 0x3, PT ;  /* 0x000000035700780c */ /* 0x000fc60003f06270 */
        /* <DEDUP_REMOVED lines=16> */
[----:B------:R-:W5:Y:S04]  /*d330*/  LDSM.16.M88.4 R24, [R124+0x3400] ;  /* 0x003400007c18783b */ /* 0x000f680000000200 */
[----:B------:R-:W1:Y:S04]  /*d340*/  LDSM.16.M88.4 R32, [R124+0x3000] ;  /* 0x003000007c20783b */ /* 0x000e680000000200 */
[----:B--2---:R-:W4:Y:S04]  /*d350*/  LDSM.16.M88.4 R16, [R124+0x3800] ;  /* 0x003800007c10783b */ /* 0x004f280000000200 */
[----:B------:R-:W3:Y:S04]  /*d360*/  LDSM.16.M88.4 R100, [R124+0x3c00] ;  /* 0x003c00007c64783b */ /* 0x000ee80000000200 */
[----:B------:R-:W-:Y:S04]  /*d370*/  LDSM.16.M88.4 R92, [R123] ;  /* 0x000000007b5c783b */ /* 0x000fe80000000200 */
[----:B------:R-:W2:Y:S04]  /*d380*/  LDSM.16.M88.4 R96, [R121+0x3400] ;  /* 0x003400007960783b */ /* 0x000ea80000000200 */
[----:B------:R-:W2:Y:S04]  /*d390*/  LDSM.16.M88.4 R104, [R121+0x3000] ;  /* 0x003000007968783b */ /* 0x000ea80000000200 */
[----:B------:R-:W1:Y:S04]  /*d3a0*/  S2R R3, SR_TID.X ;  /* 0x0000000000037919 */ /* 0x000e680000002100 */
[----:B------:R-:W0:Y:S01]  /*d3b0*/  LDGDEPBAR ;  /* 0x00000000000079af */ /* 0x000e220000000000 */
[C---:B-----5:R-:W-:Y:S08]  /*d3c0*/  HMMA.16816.F32.BF16 R28, R4.reuse, R24, RZ ;  /* 0x00000018041c723c */ /* 0x060ff000000418ff */
[----:B------:R-:W-:Y:S01]  /*d3d0*/  HMMA.16816.F32.BF16 R24, R4, R26, RZ ;  /* 0x0000001a0418723c */ /* 0x000fe200000418ff */
[----:B-1----:R-:W-:-:S07]  /*d3e0*/  IMAD.SHL.U32 R3, R3, 0x2, RZ ;  /* 0x0000000203037824 */ /* 0x002fce00078e00ff */
[----:B------:R-:W-:Y:S01]  /*d3f0*/  HMMA.16816.F32.BF16 R88, R4, R32, RZ ;  /* 0x000000200458723c */ /* 0x000fe200000418ff */
[----:B------:R-:W-:-:S05]  /*d400*/  LOP3.LUT R3, R3, 0x6, RZ, 0xc0, !PT ;  /* 0x0000000603037812 */ /* 0x000fca00078ec0ff */
[----:B------:R-:W-:Y:S02]  /*d410*/  IMAD R86, R134, 0x40, R3 ;  /* 0x0000004086567824 */ /* 0x000fe400078e0203 */
[C---:B----4-:R-:W-:Y:S03]  /*d420*/  HMMA.16816.F32.BF16 R20, R4.reuse, R16, RZ ;  /* 0x000000100414723c */ /* 0x050fe600000418ff */
[C---:B------:R-:W-:Y:S02]  /*d430*/  IADD3 R3, R86.reuse, 0x1, RZ ;  /* 0x0000000156037810 */ /* 0x040fe40007ffe0ff */
[----:B------:R-:W-:Y:S02]  /*d440*/  IADD3 R87, R86, 0x8, RZ ;  /* 0x0000000856577810 */ /* 0x000fe40007ffe0ff */
[C---:B------:R-:W-:Y:S01]  /*d450*/  ISETP.GE.AND P5, PT, R3.reuse, R8, PT ;  /* 0x000000080300720c */ /* 0x040fe20003fa6270 */
[----:B------:R-:W-:Y:S01]  /*d460*/  HMMA.16816.F32.BF16 R32, R4, R34, RZ ;  /* 0x000000220420723c */ /* 0x000fe200000418ff */
[----:B------:R-:W-:-:S02]  /*d470*/  ISETP.GE.AND P1, PT, R3, R9, PT ;  /* 0x000000090300720c */ /* 0x000fc40003f26270 */
[C---:B------:R-:W-:Y:S02]  /*d480*/  IADD3 R3, R86.reuse, 0x9, RZ ;  /* 0x0000000956037810 */ /* 0x040fe40007ffe0ff */
[CC--:B------:R-:W-:Y:S02]  /*d490*/  ISETP.GE.AND P4, PT, R87.reuse, R8.reuse, PT ;  /* 0x000000085700720c */ /* 0x0c0fe40003f86270 */
[----:B------:R-:W-:Y:S01]  /*d4a0*/  ISETP.GE.AND P6, PT, R87, R9, PT ;  /* 0x000000095700720c */ /* 0x000fe20003fc6270 */
[----:B------:R-:W-:Y:S01]  /*d4b0*/  HMMA.16816.F32.BF16 R16, R4, R18, RZ ;  /* 0x000000120410723c */ /* 0x000fe200000418ff */
[----:B------:R-:W-:Y:S02]  /*d4c0*/  IADD3 R87, R86, 0x10, RZ ;  /* 0x0000001056577810 */ /* 0x000fe40007ffe0ff */
[----:B------:R-:W-:-:S05]  /*d4d0*/  ISETP.GE.AND P2, PT, R3, R8, PT ;  /* 0x000000080300720c */ /* 0x000fca0003f46270 */
[C---:B---3--:R-:W-:Y:S08]  /*d4e0*/  HMMA.16816.F32.BF16 R12, R4.reuse, R100, RZ ;  /* 0x00000064040c723c */ /* 0x048ff000000418ff */
[----:B------:R-:W-:Y:S01]  /*d4f0*/  HMMA.16816.F32.BF16 R4, R4, R102, RZ ;  /* 0x000000660404723c */ /* 0x000fe200000418ff */
[----:B------:R-:W1:Y:S07]  /*d500*/  LDSM.16.M88.4 R100, [R121+0x3800] ;  /* 0x003800007964783b */ /* 0x000e6e0000000200 */
[C---:B--2---:R-:W-:Y:S08]  /*d510*/  HMMA.16816.F32.BF16 R28, R92.reuse, R96, R28 ;  /* 0x000000605c1c723c */ /* 0x044ff0000004181c */
        /* <DEDUP_REMOVED lines=56> */
[----:B------:R-:W-:Y:S01]  /*d8a0*/  FSEL R89, R89, -INF , !P5 ;  /* 0xff80000059597808 */ /* 0x000fe20006800000 */
[----:B------:R-:W-:-:S04]  /*d8b0*/  DEPBAR.LE SB0, 0x0 ;  /* 0x000080000000791a */ /* 0x000fc80000000000 */
[----:B------:R-:W-:Y:S01]  /*d8c0*/  BAR.SYNC.DEFER_BLOCKING 0x0 ;  /* 0x0000000000007b1d */ /* 0x000fe20000010000 */
[-C--:B------:R-:W-:Y:S02]  /*d8d0*/  ISETP.GE.AND P5, PT, R3, R9.reuse, PT ;  /* 0x000000090300720c */ /* 0x080fe40003fa6270 */
[----:B------:R-:W-:Y:S02]  /*d8e0*/  FSEL R3, R32, -INF , !P4 ;  /* 0xff80000020037808 */ /* 0x000fe40006000000 */
[----:B------:R-:W-:Y:S02]  /*d8f0*/  ISETP.GE.AND P4, PT, R87, R9, PT ;  /* 0x000000095700720c */ /* 0x000fe40003f86270 */
[----:B------:R-:W-:Y:S02]  /*d900*/  FSEL R157, R34, -INF , !P6 ;  /* 0xff800000229d7808 */ /* 0x000fe40007000000 */
[----:B------:R-:W-:Y:S02]  /*d910*/  FSEL R33, R33, -INF , !P2 ;  /* 0xff80000021217808 */ /* 0x000fe40005000000 */
[----:B------:R-:W-:-:S02]  /*d920*/  IADD3 R32, R86, 0x19, RZ ;  /* 0x0000001956207810 */ /* 0x000fc40007ffe0ff */
[----:B------:R-:W-:Y:S02]  /*d930*/  FSEL R35, R35, -INF , !P5 ;  /* 0xff80000023237808 */ /* 0x000fe40006800000 */
[----:B------:R-:W-:Y:S02]  /*d940*/  FSEL R109, R30, -INF , !P4 ;  /* 0xff8000001e6d7808 */ /* 0x000fe40006000000 */
[----:B------:R-:W-:Y:S01]  /*d950*/  ISETP.GE.AND P4, PT, R32, R8, PT ;  /* 0x000000082000720c */ /* 0x000fe20003f86270 */
[----:B-1----:R-:W-:Y:S03]  /*d960*/  HMMA.16816.F32.BF16 R20, R100, R96, R20 ;  /* 0x000000606414723c */ /* 0x002fe60000041814 */
[----:B------:R-:W-:Y:S02]  /*d970*/  FSEL R155, R25, -INF , !P4 ;  /* 0xff800000199b7808 */ /* 0x000fe40006000000 */
[----:B------:R-:W-:-:S03]  /*d980*/  IADD3 R25, R86, 0x28, RZ ;  /* 0x0000002856197810 */ /* 0x000fc60007ffe0ff */
[C---:B------:R-:W-:Y:S08]  /*d990*/  HMMA.16816.F32.BF16 R16, R100.reuse, R98, R16 ;  /* 0x000000626410723c */ /* 0x040ff00000041810 */
[C---:B--2---:R-:W-:Y:S07]  /*d9a0*/  HMMA.16816.F32.BF16 R12, R100.reuse, R92, R12 ;  /* 0x0000005c640c723c */ /* 0x044fee000004180c */
[----:B------:R-:W-:Y:S01]  /*d9b0*/  FSEL R93, R91, -INF , !P1 ;  /* 0xff8000005b5d7808 */ /* 0x000fe20004800000 */
[----:B------:R-:W-:Y:S01]  /*d9c0*/  HMMA.16816.F32.BF16 R4, R100, R94, R4 ;  /* 0x0000005e6404723c */ /* 0x000fe20000041804 */
[----:B------:R-:W-:-:S02]  /*d9d0*/  IADD3 R92, R86, 0x11, RZ ;  /* 0x00000011565c7810 */ /* 0x000fc40007ffe0ff */
[-C--:B------:R-:W-:Y:S02]  /*d9e0*/  ISETP.GE.AND P1, PT, R87, R8.reuse, PT ;  /* 0x000000085700720c */ /* 0x080fe40003f26270 */
[----:B------:R-:W-:Y:S02]  /*d9f0*/  IADD3 R87, R86, 0x18, RZ ;  /* 0x0000001856577810 */ /* 0x000fe40007ffe0ff */
[C---:B------:R-:W-:Y:S02]  /*da00*/  ISETP.GE.AND P6, PT, R92.reuse, R8, PT ;  /* 0x000000085c00720c */ /* 0x040fe40003fc6270 */
[----:B------:R-:W-:Y:S02]  /*da10*/  ISETP.GE.AND P2, PT, R92, R9, PT ;  /* 0x000000095c00720c */ /* 0x000fe40003f46270 */
[----:B------:R-:W-:Y:S02]  /*da20*/  FSEL R107, R28, -INF , !P1 ;  /* 0xff8000001c6b7808 */ /* 0x000fe40004800000 */
[----:B------:R-:W-:-:S02]  /*da30*/  IADD3 R28, R86, 0x20, RZ ;  /* 0x00000020561c7810 */ /* 0x000fc40007ffe0ff */
[CC--:B------:R-:W-:Y:S02]  /*da40*/  ISETP.GE.AND P5, PT, R87.reuse, R8.reuse, PT ;  /* 0x000000085700720c */ /* 0x0c0fe40003fa6270 */
[----:B------:R-:W-:Y:S02]  /*da50*/  ISETP.GE.AND P1, PT, R87, R9, PT ;  /* 0x000000095700720c */ /* 0x000fe40003f26270 */
[----:B------:R-:W-:Y:S02]  /*da60*/  FSEL R111, R29, -INF , !P6 ;  /* 0xff8000001d6f7808 */ /* 0x000fe40007000000 */
[----:B------:R-:W-:Y:S02]  /*da70*/  FSEL R151, R31, -INF , !P2 ;  /* 0xff8000001f977808 */ /* 0x000fe40005000000 */
[----:B------:R-:W-:Y:S02]  /*da80*/  IADD3 R29, R86, 0x21, RZ ;  /* 0x00000021561d7810 */ /* 0x000fe40007ffe0ff */
[----:B------:R-:W-:-:S02]  /*da90*/  ISETP.GE.AND P2, PT, R28, R8, PT ;  /* 0x000000081c00720c */ /* 0x000fc40003f46270 */
[----:B------:R-:W-:Y:S02]  /*daa0*/  FSEL R153, R24, -INF , !P5 ;  /* 0xff80000018997808 */ /* 0x000fe40006800000 */
[----:B------:R-:W-:Y:S02]  /*dab0*/  FSEL R105, R26, -INF , !P1 ;  /* 0xff8000001a697808 */ /* 0x000fe40004800000 */
[-C--:B------:R-:W-:Y:S02]  /*dac0*/  ISETP.GE.AND P6, PT, R32, R9.reuse, PT ;  /* 0x000000092000720c */ /* 0x080fe40003fc6270 */
[-C--:B------:R-:W-:Y:S02]  /*dad0*/  ISETP.GE.AND P5, PT, R28, R9.reuse, PT ;  /* 0x000000091c00720c */ /* 0x080fe40003fa6270 */
[C---:B------:R-:W-:Y:S02]  /*dae0*/  ISETP.GE.AND P1, PT, R29.reuse, R8, PT ;  /* 0x000000081d00720c */ /* 0x040fe40003f26270 */
[----:B------:R-:W-:-:S02]  /*daf0*/  ISETP.GE.AND P4, PT, R29, R9, PT ;  /* 0x000000091d00720c */ /* 0x000fc40003f86270 */
[----:B------:R-:W-:Y:S02]  /*db00*/  FSEL R119, R20, -INF , !P2 ;  /* 0xff80000014777808 */ /* 0x000fe40005000000 */
[C---:B------:R-:W-:Y:S02]  /*db10*/  IADD3 R24, R86.reuse, 0x29, RZ ;  /* 0x0000002956187810 */ /* 0x040fe40007ffe0ff */
[----:B------:R-:W-:Y:S02]  /*db20*/  IADD3 R20, R86, 0x30, RZ ;  /* 0x0000003056147810 */ /* 0x000fe40007ffe0ff */
[----:B------:R-:W-:Y:S02]  /*db30*/  FSEL R149, R27, -INF , !P6 ;  /* 0xff8000001b957808 */ /* 0x000fe40007000000 */
[----:B------:R-:W-:Y:S02]  /*db40*/  ISETP.GE.AND P2, PT, R25, R9, PT ;  /* 0x000000091900720c */ /* 0x000fe40003f46270 */
[----:B------:R-:W-:-:S02]  /*db50*/  FSEL R137, R22, -INF , !P5 ;  /* 0xff80000016897808 */ /* 0x000fc40006800000 */
[----:B------:R-:W-:Y:S02]  /*db60*/  FSEL R139, R21, -INF , !P1 ;  /* 0xff800000158b7808 */ /* 0x000fe40004800000 */
[----:B------:R-:W-:Y:S02]  /*db70*/  FSEL R117, R23, -INF , !P4 ;  /* 0xff80000017757808 */ /* 0x000fe40006000000 */
[-C--:B------:R-:W-:Y:S02]  /*db80*/  ISETP.GE.AND P6, PT, R25, R8.reuse, PT ;  /* 0x000000081900720c */ /* 0x080fe40003fc6270 */
[C---:B------:R-:W-:Y:S02]  /*db90*/  ISETP.GE.AND P5, PT, R24.reuse, R8, PT ;  /* 0x000000081800720c */ /* 0x040fe40003fa6270 */
[----:B------:R-:W-:Y:S02]  /*dba0*/  ISETP.GE.AND P1, PT, R24, R9, PT ;  /* 0x000000091800720c */ /* 0x000fe40003f26270 */
[----:B------:R-:W-:-:S02]  /*dbb0*/  IADD3 R21, R86, 0x31, RZ ;  /* 0x0000003156157810 */ /* 0x000fc40007ffe0ff */
[-C--:B------:R-:W-:Y:S02]  /*dbc0*/  ISETP.GE.AND P4, PT, R20, R8.reuse, PT ;  /* 0x000000081400720c */ /* 0x080fe40003f86270 */
[----:B------:R-:W-:Y:S02]  /*dbd0*/  FSEL R113, R18, -INF , !P2 ;  /* 0xff80000012717808 */ /* 0x000fe40005000000 */
[----:B------:R-:W-:Y:S02]  /*dbe0*/  FSEL R145, R16, -INF , !P6 ;  /* 0xff80000010917808 */ /* 0x000fe40007000000 */
[----:B------:R-:W-:Y:S02]  /*dbf0*/  ISETP.GE.AND P2, PT, R21, R8, PT ;  /* 0x000000081500720c */ /* 0x000fe40003f46270 */
[----:B------:R-:W-:Y:S02]  /*dc00*/  FSEL R147, R17, -INF , !P5 ;  /* 0xff80000011937808 */ /* 0x000fe40006800000 */
[----:B------:R-:W-:-:S02]  /*dc10*/  FSEL R115, R19, -INF , !P1 ;  /* 0xff80000013737808 */ /* 0x000fc40004800000 */
[----:B------:R-:W-:Y:S02]  /*dc20*/  FSEL R100, R12, -INF , !P4 ;  /* 0xff8000000c647808 */ /* 0x000fe40006000000 */
[-C--:B------:R-:W-:Y:S02]  /*dc30*/  ISETP.GE.AND P6, PT, R20, R9.reuse, PT ;  /* 0x000000091400720c */ /* 0x080fe40003fc6270 */
[-C--:B------:R-:W-:Y:S02]  /*dc40*/  ISETP.GE.AND P5, PT, R21, R9.reuse, PT ;  /* 0x000000091500720c */ /* 0x080fe40003fa6270 */
[C---:B------:R-:W-:Y:S02]  /*dc50*/  ISETP.GE.AND P1, PT, R86.reuse, R8, PT ;  /* 0x000000085600720c */ /* 0x040fe40003f26270 */
[C---:B------:R-:W-:Y:S02]  /*dc60*/  IADD3 R16, R86.reuse, 0x38, RZ ;  /* 0x0000003856107810 */ /* 0x040fe40007ffe0ff */
[----:B------:R-:W-:-:S02]  /*dc70*/  ISETP.GE.AND P4, PT, R86, R9, PT ;  /* 0x000000095600720c */ /* 0x000fc40003f86270 */
        /* <DEDUP_REMOVED lines=9> */
[----:B------:R-:W-:Y:S02]  /*dd10*/  FSEL R9, R90, -INF , !P4 ;  /* 0xff8000005a097808 */ /* 0x000fe40006000000 */
[----:B------:R-:W-:Y:S02]  /*dd20*/  FSEL R102, R4, -INF , !P6 ;  /* 0xff80000004667808 */ /* 0x000fe40007000000 */
[----:B------:R-:W-:-:S02]  /*dd30*/  FSEL R88, R6, -INF , !P2 ;  /* 0xff80000006587808 */ /* 0x000fc40005000000 */
[----:B------:R-:W-:Y:S02]  /*dd40*/  FSEL R103, R5, -INF , !P5 ;  /* 0xff80000005677808 */ /* 0x000fe40006800000 */
[----:B------:R-:W-:Y:S01]  /*dd50*/  FSEL R91, R7, -INF , !P1 ;  /* 0xff800000075b7808 */ /* 0x000fe20004800000 */
[----:B------:R-:W-:Y:S05]  /*dd60*/  @!P0 BRA `(.L_x_4410) ;  /* 0x0000073000008947 */ /* 0x000fea0003800000 */
        /* <DEDUP_REMOVED lines=60> */
.L_x_4411:
[----:B------:R-:W-:-:S05]  /*e130*/  IMAD.MOV.U32 R5, RZ, RZ, c[0x0][0x198] ;  /* 0x00006600ff057624 */ /* 0x000fca00078e00ff */
[----:B------:R-:W-:-:S04]  /*e140*/  LEA R5, -R5, RZ, 0x6 ;  /* 0x000000ff05057211 */ /* 0x000fc800078e31ff */
[----:B------:R-:W-:Y:S02]  /*e150*/  SHF.R.S32.HI R4, RZ, 0x1f, R5 ;  /* 0x0000001fff047819 */ /* 0x000fe40000011405 */
.L_x_4412:
[----:B------:R-:W-:Y:S01]  /*e160*/  ISETP.GE.AND P0, PT, R84, c[0x0][0x220], PT ;  /* 0x0000880054007a0c */ /* 0x000fe20003f06270 */
[----:B------:R-:W-:Y:S01]  /*e170*/  IMAD.MOV.U32 R11, RZ, RZ, c[0x0][0x19c] ;  /* 0x00006700ff0b7624 */ /* 0x000fe200078e00ff */
[----:B------:R-:W-:Y:S02]  /*e180*/  ISETP.GE.AND P2, PT, R10, c[0x0][0x220], PT ;  /* 0x000088000a007a0c */ /* 0x000fe40003f46270 */
[----:B------:R-:W-:Y:S02]  /*e190*/  SEL R6, RZ, 0x3fffc, P0 ;  /* 0x0003fffcff067807 */ /* 0x000fe40000000000 */
[----:B------:R-:W-:Y:S02]  /*e1a0*/  ISETP.GE.AND P1, PT, R85, c[0x0][0x220], PT ;  /* 0x0000880055007a0c */ /* 0x000fe40003f26270 */
[----:B------:R-:W-:Y:S01]  /*e1b0*/  LOP3.LUT P6, RZ, R6, 0x4, RZ, 0xc0, !PT ;  /* 0x0000000406ff7812 */ /* 0x000fe200078cc0ff */
[----:B------:R-:W-:Y:S01]  /*e1c0*/  IMAD.MOV.U32 R6, RZ, RZ, c[0x0][0x198] ;  /* 0x00006600ff067624 */ /* 0x000fe200078e00ff */
[----:B------:R-:W-:-:S04]  /*e1d0*/  LEA R14, P4, R5, R132, 0x1 ;  /* 0x00000084050e7211 */ /* 0x000fc800078808ff */
[C---:B------:R-:W-:Y:S02]  /*e1e0*/  LEA R7, P0, R6.reuse, R5, 0x5 ;  /* 0x0000000506077211 */ /* 0x040fe400078028ff */
[----:B------:R-:W-:Y:S02]  /*e1f0*/  LEA.HI.X R15, R5, R131, R4, 0x1, P4 ;  /* 0x00000083050f7211 */ /* 0x000fe400020f0c04 */
[C---:B------:R-:W-:Y:S02]  /*e200*/  @!P2 LEA R10, P5, R6.reuse, R14, 0x6 ;  /* 0x0000000e060aa211 */ /* 0x040fe400078a30ff */
[C-C-:B------:R-:W-:Y:S01]  /*e210*/  LEA.HI.X R4, R6.reuse, R4, R11.reuse, 0x5, P0 ;  /* 0x0000000406047211 */ /* 0x140fe200000f2c0b */
[----:B------:R-:W-:Y:S01]  /*e220*/  @!PT LDS RZ, [RZ] ;  /* 0x00000000fffff984 */ /* 0x000fe20000000800 */
[----:B------:R-:W-:Y:S01]  /*e230*/  @!PT LDS RZ, [RZ] ;  /* 0x00000000fffff984 */ /* 0x000fe20000000800 */
[----:B------:R-:W-:Y:S01]  /*e240*/  @!PT LDS RZ, [RZ] ;  /* 0x00000000fffff984 */ /* 0x000fe20000000800 */
[----:B------:R1:W-:Y:S01]  /*e250*/  @!P2 LDGSTS.E.BYPASS.LTC128B.128 [R135+0x3000], [R14.64] ;  /* 0x030000000e87afae */ /* 0x0003e2000b901d46 */
[CC--:B------:R-:W-:Y:S02]  /*e260*/  @!P1 LEA R16, P4, R7.reuse, R132.reuse, 0x1 ;  /* 0x0000008407109211 */ /* 0x0c0fe400078808ff */
[C---:B------:R-:W-:Y:S01]  /*e270*/  @P6 LEA R18, P0, R7.reuse, R132, 0x1 ;  /* 0x0000008407126211 */ /* 0x040fe200078008ff */
[----:B------:R1:W-:Y:S01]  /*e280*/  @P2 STS [R135+0x3000], RZ ;  /* 0x003000ff87002388 */ /* 0x0003e20000000800 */
[----:B------:R-:W-:Y:S01]  /*e290*/  @!P2 LEA.HI.X R11, R6, R15, R11, 0x6, P5 ;  /* 0x0000000f060ba211 */ /* 0x000fe200028f340b */
[----:B------:R-:W-:Y:S01]  /*e2a0*/  IMAD.MOV.U32 R132, RZ, RZ, R14 ;  /* 0x000000ffff847224 */ /* 0x000fe200078e000e */
[CCC-:B------:R-:W-:Y:S01]  /*e2b0*/  @!P1 LEA.HI.X R17, R7.reuse, R131.reuse, R4.reuse, 0x1, P4 ;  /* 0x0000008307119211 */ /* 0x1c0fe200020f0c04 */
[----:B------:R1:W-:Y:S01]  /*e2c0*/  @P2 STS [R135+0x3004], RZ ;  /* 0x003004ff87002388 */ /* 0x0003e20000000800 */
[----:B------:R-:W-:Y:S01]  /*e2d0*/  @P6 LEA.HI.X R19, R7, R131, R4, 0x1, P0 ;  /* 0x0000008307136211 */ /* 0x000fe200000f0c04 */
[----:B------:R-:W-:-:S02]  /*e2e0*/  IMAD.MOV.U32 R131, RZ, RZ, R15 ;  /* 0x000000ffff837224 */ /* 0x000fc400078e000f */
[----:B------:R1:W-:Y:S04]  /*e2f0*/  @P2 STS.64 [R135+0x3008], RZ ;  /* 0x003008ff87002388 */ /* 0x0003e80000000a00 */
        /* <DEDUP_REMOVED lines=25> */
[----:B------:R-:W0:Y:S02]  /*e490*/  LDGDEPBAR ;  /* 0x00000000000079af */ /* 0x000e240000000000 */
.L_x_4410:
[----:B------:R-:W-:Y:S01]  /*e4a0*/  FMNMX.FTZ R6, R2, R13, !PT ;  /* 0x0000000d02067209 */ /* 0x000fe20007810000 */
[----:B------:R-:W-:Y:S01]  /*e4b0*/  LDSM.16.MT88.4 R24, [R122+0x7000] ;  /* 0x007000007a18783b */ /* 0x000fe20000004200 */
[----:B------:R-:W-:-:S02]  /*e4c0*/  FMNMX.FTZ R4, R0, R9, !PT ;  /* 0x0000000900047209 */ /* 0x000fc40007810000 */
[----:B------:R-:W-:Y:S01]  /*e4d0*/  FMNMX.FTZ R6, R89, R6, !PT ;  /* 0x0000000659067209 */ /* 0x000fe20007810000 */
[----:B-1----:R-:W-:Y:S01]  /*e4e0*/  LDSM.16.MT88.4 R16, [R120+0x6000] ;  /* 0x006000007810783b */ /* 0x002fe20000004200 */
        /* <DEDUP_REMOVED lines=46> */
[----:B------:R-:W-:Y:S02]  /*e7d0*/  FFMA.FTZ R90, R89, c[0x0][0x23c], -R104 ;  /* 0x00008f00595a7a23 */ /* 0x000fe40000010868 */
[----:B------:R-:W-:Y:S02]  /*e7e0*/  FADD.FTZ R0, R0, -R5 ;  /* 0x8000000500007221 */ /* 0x000fe40000010000 */
[----:B------:R-:W-:Y:S02]  /*e7f0*/  FFMA.FTZ R89, R9, c[0x0][0x23c], -R96 ;  /* 0x00008f0009597a23 */ /* 0x000fe40000010860 */
[----:B------:R-:W1:Y:S01]  /*e800*/  LDSM.16.MT88.4 R8, [R122+0x6000] ;  /* 0x006000007a08783b */ /* 0x000e620000004200 */
[----:B------:R-:W-:Y:S01]  /*e810*/  FMUL.FTZ R98, R98, c[0x0][0x23c] ;  /* 0x00008f0062627a20 */ /* 0x000fe20000410000 */
[----:B------:R-:W-:Y:S01]  /*e820*/  MUFU.EX2 R90, R90 ;  /* 0x0000005a005a7308 */ /* 0x000fe20000000800 */
[----:B------:R-:W-:-:S02]  /*e830*/  FMUL.FTZ R0, R0, c[0x0][0x23c] ;  /* 0x00008f0000007a20 */ /* 0x000fc40000410000 */
[----:B------:R-:W-:Y:S02]  /*e840*/  FFMA.FTZ R86, R3, c[0x0][0x23c], -R104 ;  /* 0x00008f0003567a23 */ /* 0x000fe40000010868 */
[----:B------:R-:W-:Y:S02]  /*e850*/  FFMA.FTZ R94, R93, c[0x0][0x23c], -R96 ;  /* 0x00008f005d5e7a23 */ /* 0x000fe40000010860 */
[--C-:B------:R-:W-:Y:S01]  /*e860*/  FFMA.FTZ R97, R13, c[0x0][0x23c], -R104.reuse ;  /* 0x00008f000d617a23 */ /* 0x100fe20000010868 */
[----:B------:R-:W2:Y:S01]  /*e870*/  MUFU.EX2 R98, R98 ;  /* 0x0000006200627308 */ /* 0x000ea20000000800 */
[----:B------:R-:W-:Y:S02]  /*e880*/  FFMA.FTZ R3, R33, c[0x0][0x23c], -R104 ;  /* 0x00008f0021037a23 */ /* 0x000fe40000010868 */
[--C-:B------:R-:W-:Y:S02]  /*e890*/  FFMA.FTZ R93, R35, c[0x0][0x23c], -R96.reuse ;  /* 0x00008f00235d7a23 */ /* 0x100fe40000010860 */
[----:B------:R-:W-:Y:S01]  /*e8a0*/  FFMA.FTZ R157, R157, c[0x0][0x23c], -R96 ;  /* 0x00008f009d9d7a23 */ /* 0x000fe20000010860 */
[----:B------:R-:W3:Y:S01]  /*e8b0*/  LDSM.16.MT88.4 R32, [R120+0x7000] ;  /* 0x007000007820783b */ /* 0x000ee20000004200 */
[----:B------:R-:W-:Y:S01]  /*e8c0*/  FFMA.FTZ R112, R107, c[0x0][0x23c], -R104 ;  /* 0x00008f006b707a23 */ /* 0x000fe20000010868 */
[----:B------:R-:W4:Y:S01]  /*e8d0*/  MUFU.EX2 R0, R0 ;  /* 0x0000000000007308 */ /* 0x000f220000000800 */
[----:B------:R-:W-:-:S02]  /*e8e0*/  FFMA.FTZ R110, R109, c[0x0][0x23c], -R96 ;  /* 0x00008f006d6e7a23 */ /* 0x000fc40000010860 */
[----:B------:R-:W-:Y:S02]  /*e8f0*/  FFMA.FTZ R106, R105, c[0x0][0x23c], -R96 ;  /* 0x00008f00696a7a23 */ /* 0x000fe40000010860 */
[--C-:B------:R-:W-:Y:S02]  /*e900*/  FFMA.FTZ R111, R111, c[0x0][0x23c], -R104.reuse ;  /* 0x00008f006f6f7a23 */ /* 0x100fe40000010868 */
[----:B------:R-:W-:Y:S01]  /*e910*/  FFMA.FTZ R108, R153, c[0x0][0x23c], -R104 ;  /* 0x00008f00996c7a23 */ /* 0x000fe20000010868 */
[----:B------:R-:W5:Y:S01]  /*e920*/  MUFU.EX2 R97, R97 ;  /* 0x0000006100617308 */ /* 0x000f620000000800 */
[-C--:B--2---:R-:W-:Y:S02]  /*e930*/  FMUL.FTZ R28, R56, R98.reuse ;  /* 0x00000062381c7220 */ /* 0x084fe40000410000 */
[-C--:B------:R-:W-:Y:S02]  /*e940*/  FMUL.FTZ R29, R57, R98.reuse ;  /* 0x00000062391d7220 */ /* 0x080fe40000410000 */
[----:B------:R-:W-:-:S02]  /*e950*/  FMUL.FTZ R4, R80, R98 ;  /* 0x0000006250047220 */ /* 0x000fc40000410000 */
[----:B------:R-:W-:Y:S01]  /*e960*/  FMUL.FTZ R5, R81, R98 ;  /* 0x0000006251057220 */ /* 0x000fe20000410000 */
[----:B------:R-:W-:Y:S01]  /*e970*/  MUFU.EX2 R86, R86 ;  /* 0x0000005600567308 */ /* 0x000fe20000000800 */
[-C--:B----4-:R-:W-:Y:S02]  /*e980*/  FMUL.FTZ R30, R58, R0.reuse ;  /* 0x000000003a1e7220 */ /* 0x090fe40000410000 */
[-C--:B------:R-:W-:Y:S02]  /*e990*/  FMUL.FTZ R31, R59, R0.reuse ;  /* 0x000000003b1f7220 */ /* 0x080fe40000410000 */
[----:B------:R-:W-:Y:S01]  /*e9a0*/  LDSM.16.MT88.4 R56, [R122+0x6400] ;  /* 0x006400007a38783b */ /* 0x000fe20000004200 */
[-C--:B------:R-:W-:Y:S02]  /*e9b0*/  FMUL.FTZ R6, R82, R0.reuse ;  /* 0x0000000052067220 */ /* 0x080fe40000410000 */
[----:B------:R-:W2:Y:S01]  /*e9c0*/  MUFU.EX2 R3, R3 ;  /* 0x0000000300037308 */ /* 0x000ea20000000800 */
[----:B------:R-:W-:Y:S01]  /*e9d0*/  FMUL.FTZ R7, R83, R0 ;  /* 0x0000000053077220 */ /* 0x000fe20000410000 */
[----:B-----5:R-:W-:Y:S01]  /*e9e0*/  F2FP.BF16.PACK_AB R80, R90, R97 ;  /* 0x000000615a50723e */ /* 0x020fe200000010ff */
[----:B------:R-:W-:-:S02]  /*e9f0*/  FMUL.FTZ R36, R36, R98 ;  /* 0x0000006224247220 */ /* 0x000fc40000410000 */
[----:B------:R-:W-:Y:S02]  /*ea00*/  FMUL.FTZ R37, R37, R98 ;  /* 0x0000006225257220 */ /* 0x000fe40000410000 */
[-C--:B------:R-:W-:Y:S01]  /*ea10*/  FMUL.FTZ R38, R38, R0.reuse ;  /* 0x0000000026267220 */ /* 0x080fe20000410000 */
[----:B------:R-:W-:Y:S01]  /*ea20*/  MUFU.EX2 R89, R89 ;  /* 0x0000005900597308 */ /* 0x000fe20000000800 */
[----:B------:R-:W-:Y:S02]  /*ea30*/  FMUL.FTZ R39, R39, R0 ;  /* 0x0000000027277220 */ /* 0x000fe40000410000 */
[----:B------:R-:W-:Y:S02]  /*ea40*/  FFMA.FTZ R107, R155, c[0x0][0x23c], -R104 ;  /* 0x00008f009b6b7a23 */ /* 0x000fe40000010868 */
[--C-:B------:R-:W-:Y:S02]  /*ea50*/  FFMA.FTZ R109, R151, c[0x0][0x23c], -R96.reuse ;  /* 0x00008f00976d7a23 */ /* 0x100fe40000010860 */
[----:B------:R-:W-:Y:S01]  /*ea60*/  FFMA.FTZ R105, R149, c[0x0][0x23c], -R96 ;  /* 0x00008f0095697a23 */ /* 0x000fe20000010860 */
[----:B------:R-:W4:Y:S01]  /*ea70*/  MUFU.EX2 R94, R94 ;  /* 0x0000005e005e7308 */ /* 0x000f220000000800 */
[----:B--2---:R-:W-:Y:S01]  /*ea80*/  F2FP.BF16.PACK_AB R82, R3, R86 ;  /* 0x000000560352723e */ /* 0x004fe200000010ff */
[----:B------:R-:W-:-:S02]  /*ea90*/  FMUL.FTZ R20, R48, R98 ;  /* 0x0000006230147220 */ /* 0x000fc40000410000 */
[----:B------:R-:W-:Y:S02]  /*eaa0*/  FMUL.FTZ R21, R49, R98 ;  /* 0x0000006231157220 */ /* 0x000fe40000410000 */
[-C--:B------:R-:W-:Y:S02]  /*eab0*/  FMUL.FTZ R22, R50, R0.reuse ;  /* 0x0000000032167220 */ /* 0x080fe40000410000 */
[----:B------:R-:W-:Y:S01]  /*eac0*/  MUFU.EX2 R2, R157 ;  /* 0x0000009d00027308 */ /* 0x000fe20000000800 */
[----:B------:R-:W-:Y:S02]  /*ead0*/  FMUL.FTZ R23, R51, R0 ;  /* 0x0000000033177220 */ /* 0x000fe40000410000 */
[-C--:B------:R-:W-:Y:S01]  /*eae0*/  FMUL.FTZ R52, R52, R98.reuse ;  /* 0x0000006234347220 */ /* 0x080fe20000410000 */
[----:B------:R-:W-:Y:S01]  /*eaf0*/  LDSM.16.MT88.4 R48, [R120+0x8000] ;  /* 0x008000007830783b */ /* 0x000fe20000004200 */
[----:B------:R-:W-:Y:S02]  /*eb00*/  FMUL.FTZ R53, R53, R98 ;  /* 0x0000006235357220 */ /* 0x000fe40000410000 */
[-C--:B------:R-:W-:Y:S01]  /*eb10*/  FMUL.FTZ R54, R54, R0.reuse ;  /* 0x0000000036367220 */ /* 0x080fe20000410000 */
[----:B------:R-:W2:Y:S01]  /*eb20*/  MUFU.EX2 R93, R93 ;  /* 0x0000005d005d7308 */ /* 0x000ea20000000800 */
[----:B----4-:R-:W-:Y:S01]  /*eb30*/  F2FP.BF16.PACK_AB R81, R94, R89 ;  /* 0x000000595e51723e */ /* 0x010fe200000010ff */
[----:B------:R-:W-:-:S02]  /*eb40*/  FMUL.FTZ R55, R55, R0 ;  /* 0x0000000037377220 */ /* 0x000fc40000410000 */
[-C--:B------:R-:W-:Y:S02]  /*eb50*/  FMUL.FTZ R60, R60, R98.reuse ;  /* 0x000000623c3c7220 */ /* 0x080fe40000410000 */
[----:B------:R-:W-:Y:S02]  /*eb60*/  FMUL.FTZ R61, R61, R98 ;  /* 0x000000623d3d7220 */ /* 0x000fe40000410000 */
[----:B------:R-:W-:Y:S01]  /*eb70*/  MUFU.EX2 R112, R112 ;  /* 0x0000007000707308 */ /* 0x000fe20000000800 */
[-C--:B------:R-:W-:Y:S02]  /*eb80*/  FMUL.FTZ R62, R62, R0.reuse ;  /* 0x000000003e3e7220 */ /* 0x080fe40000410000 */
[----:B------:R-:W-:Y:S02]  /*eb90*/  FMUL.FTZ R63, R63, R0 ;  /* 0x000000003f3f7220 */ /* 0x000fe40000410000 */
[-C--:B------:R-:W-:Y:S02]  /*eba0*/  FMUL.FTZ R12, R40, R98.reuse ;  /* 0x00000062280c7220 */ /* 0x080fe40000410000 */
[----:B------:R-:W-:Y:S01]  /*ebb0*/  FMUL.FTZ R13, R41, R98 ;  /* 0x00000062290d7220 */ /* 0x000fe20000410000 */
[----:B--2---:R-:W-:Y:S01]  /*ebc0*/  F2FP.BF16.PACK_AB R83, R93, R2 ;  /* 0x000000025d53723e */ /* 0x004fe200000010ff */
[----:B------:R-:W2:Y:S01]  /*ebd0*/  MUFU.EX2 R111, R111 ;  /* 0x0000006f006f7308 */ /* 0x000ea20000000800 */
[----:B------:R-:W-:-:S02]  /*ebe0*/  FMUL.FTZ R14, R42, R0 ;  /* 0x000000002a0e7220 */ /* 0x000fc40000410000 */
[----:B------:R-:W-:Y:S02]  /*ebf0*/  FMUL.FTZ R15, R43, R0 ;  /* 0x000000002b0f7220 */ /* 0x000fe40000410000 */
[-C--:B------:R-:W-:Y:S01]  /*ec00*/  FMUL.FTZ R44, R44, R98.reuse ;  /* 0x000000622c2c7220 */ /* 0x080fe20000410000 */
[C---:B-1----:R-:W-:Y:S01]  /*ec10*/  HMMA.16816.F32.BF16 R4, R80.reuse, R8, R4 ;  /* 0x000000085004723c */ /* 0x042fe20000041804 */
[----:B------:R-:W-:Y:S01]  /*ec20*/  FMUL.FTZ R45, R45, R98 ;  /* 0x000000622d2d7220 */ /* 0x000fe20000410000 */
[----:B------:R-:W-:Y:S01]  /*ec30*/  MUFU.EX2 R108, R108 ;  /* 0x0000006c006c7308 */ /* 0x000fe20000000800 */
[-C--:B------:R-:W-:Y:S01]  /*ec40*/  FMUL.FTZ R46, R46, R0.reuse ;  /* 0x000000002e2e7220 */ /* 0x080fe20000410000 */
[----:B------:R-:W1:Y:S01]  /*ec50*/  LDSM.16.MT88.4 R40, [R122+0x8000] ;  /* 0x008000007a28783b */ /* 0x000e620000004200 */
[----:B------:R-:W-:Y:S02]  /*ec60*/  FMUL.FTZ R47, R47, R0 ;  /* 0x000000002f2f7220 */ /* 0x000fe40000410000 */
[-C--:B------:R-:W-:Y:S01]  /*ec70*/  FMUL.FTZ R76, R76, R98.reuse ;  /* 0x000000624c4c7220 */ /* 0x080fe20000410000 */
[----:B------:R-:W-:Y:S01]  /*ec80*/  HMMA.16816.F32.BF16 R8, R80, R10, R36 ;  /* 0x0000000a5008723c */ /* 0x000fe20000041824 */
[----:B------:R-:W-:Y:S01]  /*ec90*/  FMUL.FTZ R77, R77, R98 ;  /* 0x000000624d4d7220 */ /* 0x000fe20000410000 */
[----:B------:R-:W4:Y:S01]  /*eca0*/  MUFU.EX2 R107, R107 ;  /* 0x0000006b006b7308 */ /* 0x000f220000000800 */
        /* <DEDUP_REMOVED lines=9> */
[----:B---3--:R-:W-:Y:S01]  /*ed40*/  HMMA.16816.F32.BF16 R28, R80, R32, R28 ;  /* 0x00000020501c723c */ /* 0x008fe2000004181c */
[----:B------:R-:W-:Y:S01]  /*ed50*/  FMUL.FTZ R73, R73, R98 ;  /* 0x0000006249497220 */ /* 0x000fe20000410000 */
[----:B------:R-:W3:Y:S01]  /*ed60*/  MUFU.EX2 R109, R109 ;  /* 0x0000006d006d7308 */ /* 0x000ee20000000800 */
[----:B------:R-:W-:-:S02]  /*ed70*/  FMUL.FTZ R74, R74, R0 ;  /* 0x000000004a4a7220 */ /* 0x000fc40000410000 */
[----:B------:R-:W-:Y:S02]  /*ed80*/  FMUL.FTZ R75, R75, R0 ;  /* 0x000000004b4b7220 */ /* 0x000fe40000410000 */
[--C-:B------:R-:W-:Y:S01]  /*ed90*/  FFMA.FTZ R116, R119, c[0x0][0x23c], -R104.reuse ;  /* 0x00008f0077747a23 */ /* 0x100fe20000010868 */
[C---:B------:R-:W-:Y:S01]  /*eda0*/  HMMA.16816.F32.BF16 R24, R80.reuse, R26, R52 ;  /* 0x0000001a5018723c */ /* 0x040fe20000041834 */
[--C-:B------:R-:W-:Y:S01]  /*edb0*/  FFMA.FTZ R139, R139, c[0x0][0x23c], -R104.reuse ;  /* 0x00008f008b8b7a23 */ /* 0x100fe20000010868 */
[----:B------:R-:W-:Y:S01]  /*edc0*/  MUFU.EX2 R106, R106 ;  /* 0x0000006a006a7308 */ /* 0x000fe20000000800 */
[--C-:B------:R-:W-:Y:S02]  /*edd0*/  FFMA.FTZ R114, R145, c[0x0][0x23c], -R104.reuse ;  /* 0x00008f0091727a23 */ /* 0x100fe40000010868 */
[----:B------:R-:W-:Y:S02]  /*ede0*/  FFMA.FTZ R119, R147, c[0x0][0x23c], -R104 ;  /* 0x00008f0093777a23 */ /* 0x000fe40000010868 */
[----:B--2---:R-:W-:Y:S01]  /*edf0*/  F2FP.BF16.PACK_AB R52, R111, R112 ;  /* 0x000000706f34723e */ /* 0x004fe200000010ff */
[----:B------:R-:W-:Y:S01]  /*ee00*/  HMMA.16816.F32.BF16 R32, R80, R34, R60 ;  /* 0x000000225020723c */ /* 0x000fe2000004183c */
[----:B----4-:R-:W-:Y:S01]  /*ee10*/  F2FP.BF16.PACK_AB R54, R107, R108 ;  /* 0x0000006c6b36723e */ /* 0x010fe200000010ff */
[----:B------:R-:W2:Y:S01]  /*ee20*/  MUFU.EX2 R105, R105 ;  /* 0x0000006900697308 */ /* 0x000ea20000000800 */
[----:B---3--:R-:W-:Y:S01]  /*ee30*/  F2FP.BF16.PACK_AB R53, R109, R110 ;  /* 0x0000006e6d35723e */ /* 0x008fe200000010ff */
[----:B------:R-:W3:Y:S01]  /*ee40*/  LDSM.16.MT88.4 R60, [R120+0x6400] ;  /* 0x00640000783c783b */ /* 0x000ee20000004200 */
[----:B------:R-:W-:-:S02]  /*ee50*/  FFMA.FTZ R136, R137, c[0x0][0x23c], -R96 ;  /* 0x00008f0089887a23 */ /* 0x000fc40000010860 */
[--C-:B------:R-:W-:Y:S01]  /*ee60*/  FFMA.FTZ R117, R117, c[0x0][0x23c], -R96.reuse ;  /* 0x00008f0075757a23 */ /* 0x100fe20000010860 */
[C---:B------:R-:W-:Y:S01]  /*ee70*/  HMMA.16816.F32.BF16 R12, R80.reuse, R16, R12 ;  /* 0x00000010500c723c */ /* 0x040fe2000004180c */
[--C-:B------:R-:W-:Y:S01]  /*ee80*/  FFMA.FTZ R113, R113, c[0x0][0x23c], -R96.reuse ;  /* 0x00008f0071717a23 */ /* 0x100fe20000010860 */
[----:B------:R-:W-:Y:S01]  /*ee90*/  MUFU.EX2 R116, R116 ;  /* 0x0000007400747308 */ /* 0x000fe20000000800 */
[----:B------:R-:W-:Y:S02]  /*eea0*/  FFMA.FTZ R118, R115, c[0x0][0x23c], -R96 ;  /* 0x00008f0073767a23 */ /* 0x000fe40000010860 */
[--C-:B------:R-:W-:Y:S02]  /*eeb0*/  FFMA.FTZ R100, R100, c[0x0][0x23c], -R104.reuse ;  /* 0x00008f0064647a23 */ /* 0x100fe40000010868 */
[--C-:B------:R-:W-:Y:S01]  /*eec0*/  FFMA.FTZ R101, R101, c[0x0][0x23c], -R104.reuse ;  /* 0x00008f0065657a23 */ /* 0x100fe20000010868 */
[----:B------:R-:W-:Y:S01]  /*eed0*/  HMMA.16816.F32.BF16 R16, R80, R18, R44 ;  /* 0x000000125010723c */ /* 0x000fe2000004182c */
[--C-:B------:R-:W-:Y:S01]  /*eee0*/  FFMA.FTZ R102, R102, c[0x0][0x23c], -R104.reuse ;  /* 0x00008f0066667a23 */ /* 0x100fe20000010868 */
[----:B--2---:R-:W-:Y:S01]  /*eef0*/  F2FP.BF16.PACK_AB R55, R105, R106 ;  /* 0x0000006a6937723e */ /* 0x004fe200000010ff */
[----:B------:R-:W-:Y:S01]  /*ef00*/  MUFU.EX2 R139, R139 ;  /* 0x0000008b008b7308 */ /* 0x000fe20000000800 */
[----:B------:R-:W-:-:S02]  /*ef10*/  FFMA.FTZ R103, R103, c[0x0][0x23c], -R104 ;  /* 0x00008f0067677a23 */ /* 0x000fc40000010868 */
[--C-:B------:R-:W-:Y:S02]  /*ef20*/  FFMA.FTZ R104, R99, c[0x0][0x23c], -R96.reuse ;  /* 0x00008f0063687a23 */ /* 0x100fe40000010860 */
[----:B-1----:R-:W-:Y:S01]  /*ef30*/  HMMA.16816.F32.BF16 R36, R80, R40, R36 ;  /* 0x000000285024723c */ /* 0x002fe20000041824 */
[-C--:B------:R-:W-:Y:S02]  /*ef40*/  FMUL.FTZ R44, R68, R98.reuse ;  /* 0x00000062442c7220 */ /* 0x080fe40000410000 */
[----:B------:R-:W-:Y:S01]  /*ef50*/  FMUL.FTZ R45, R69, R98 ;  /* 0x00000062452d7220 */ /* 0x000fe20000410000 */
[----:B------:R-:W-:Y:S01]  /*ef60*/  MUFU.EX2 R114, R114 ;  /* 0x0000007200727308 */ /* 0x000fe20000000800 */
[-C--:B------:R-:W-:Y:S02]  /*ef70*/  FMUL.FTZ R46, R70, R0.reuse ;  /* 0x00000000462e7220 */ /* 0x080fe40000410000 */
[----:B------:R-:W-:Y:S01]  /*ef80*/  FMUL.FTZ R47, R71, R0 ;  /* 0x00000000472f7220 */ /* 0x000fe20000410000 */
[----:B------:R-:W-:Y:S01]  /*ef90*/  HMMA.16816.F32.BF16 R4, R52, R56, R4 ;  /* 0x000000383404723c */ /* 0x000fe20000041804 */
[----:B------:R-:W-:-:S02]  /*efa0*/  FFMA.FTZ R95, R95, c[0x0][0x23c], -R96 ;  /* 0x00008f005f5f7a23 */ /* 0x000fc40000010860 */
[--C-:B------:R-:W-:Y:S01]  /*efb0*/  FFMA.FTZ R99, R88, c[0x0][0x23c], -R96.reuse ;  /* 0x00008f0058637a23 */ /* 0x100fe20000010860 */
[----:B------:R-:W-:Y:S01]  /*efc0*/  MUFU.EX2 R119, R119 ;  /* 0x0000007700777308 */ /* 0x000fe20000000800 */
[----:B------:R-:W-:Y:S02]  /*efd0*/  FFMA.FTZ R96, R91, c[0x0][0x23c], -R96 ;  /* 0x00008f005b607a23 */ /* 0x000fe40000010860 */
[----:B------:R-:W-:Y:S01]  /*efe0*/  FFMA.FTZ R97, R141, R98, R97 ;  /* 0x000000628d617223 */ /* 0x000fe20000010061 */
[C---:B------:R-:W-:Y:S01]  /*eff0*/  HMMA.16816.F32.BF16 R8, R52.reuse, R58, R8 ;  /* 0x0000003a3408723c */ /* 0x040fe20000041808 */
[----:B------:R-:W1:Y:S02]  /*f000*/  LDSM.16.MT88.4 R56, [R122+0x7400] ;  /* 0x007400007a38783b */ /* 0x000e640000004200 */
[----:B------:R-:W-:Y:S01]  /*f010*/  FADD.FTZ R97, R90, R97 ;  /* 0x000000615a617221 */ /* 0x000fe20000010000 */
[----:B------:R-:W-:Y:S03]  /*f020*/  MUFU.EX2 R136, R136 ;  /* 0x0000008800887308 */ /* 0x000fe60000000800 */
[----:B------:R-:W-:Y:S01]  /*f030*/  FADD.FTZ R86, R86, R97 ;  /* 0x0000006156567221 */ /* 0x000fe20000010000 */
[C---:B---3--:R-:W-:Y:S03]  /*f040*/  HMMA.16816.F32.BF16 R12, R52.reuse, R60, R12 ;  /* 0x0000003c340c723c */ /* 0x048fe6000004180c */
[----:B------:R-:W-:Y:S01]  /*f050*/  FADD.FTZ R3, R3, R86 ;  /* 0x0000005603037221 */ /* 0x000fe20000010000 */
[----:B------:R-:W-:Y:S03]  /*f060*/  MUFU.EX2 R117, R117 ;  /* 0x0000007500757308 */ /* 0x000fe60000000800 */
[----:B------:R-:W-:Y:S01]  /*f070*/  FADD.FTZ R112, R112, R3 ;  /* 0x0000000370707221 */ /* 0x000fe20000010000 */
[----:B------:R-:W-:Y:S01]  /*f080*/  HMMA.16816.F32.BF16 R16, R52, R62, R16 ;  /* 0x0000003e3410723c */ /* 0x000fe20000041810 */
[----:B------:R-:W2:Y:S02]  /*f090*/  LDSM.16.MT88.4 R60, [R120+0x7400] ;  /* 0x00740000783c783b */ /* 0x000ea40000004200 */
[----:B------:R-:W-:Y:S01]  /*f0a0*/  FADD.FTZ R111, R111, R112 ;  /* 0x000000706f6f7221 */ /* 0x000fe20000010000 */
[----:B------:R-:W-:Y:S03]  /*f0b0*/  MUFU.EX2 R113, R113 ;  /* 0x0000007100717308 */ /* 0x000fe60000000800 */
[----:B------:R-:W-:Y:S01]  /*f0c0*/  FADD.FTZ R108, R108, R111 ;  /* 0x0000006f6c6c7221 */ /* 0x000fe20000010000 */
[C---:B------:R-:W-:Y:S01]  /*f0d0*/  HMMA.16816.F32.BF16 R40, R80.reuse, R42, R76 ;  /* 0x0000002a5028723c */ /* 0x040fe2000004184c */
[----:B------:R-:W-:Y:S02]  /*f0e0*/  LDSM.16.MT88.4 R76, [R122+0x8800] ;  /* 0x008800007a4c783b */ /* 0x000fe40000004200 */
[----:B------:R-:W-:Y:S01]  /*f0f0*/  FADD.FTZ R107, R107, R108 ;  /* 0x0000006c6b6b7221 */ /* 0x000fe20000010000 */
[----:B------:R-:W-:Y:S04]  /*f100*/  MUFU.EX2 R118, R118 ;  /* 0x0000007600767308 */ /* 0x000fe80000000800 */
[C---:B------:R-:W-:Y:S04]  /*f110*/  HMMA.16816.F32.BF16 R44, R80.reuse, R48, R44 ;  /* 0x00000030502c723c */ /* 0x040fe8000004182c */
[----:B------:R-:W-:Y:S04]  /*f120*/  MUFU.EX2 R100, R100 ;  /* 0x0000006400647308 */ /* 0x000fe80000000800 */
[----:B------:R-:W-:Y:S01]  /*f130*/  HMMA.16816.F32.BF16 R48, R80, R50, R72 ;  /* 0x000000325030723c */ /* 0x000fe20000041848 */
[----:B------:R-:W-:Y:S03]  /*f140*/  LDSM.16.MT88.4 R72, [R120+0x8800] ;  /* 0x008800007848783b */ /* 0x000fe60000004200 */
[----:B------:R-:W3:Y:S04]  /*f150*/  MUFU.EX2 R101, R101 ;  /* 0x0000006500657308 */ /* 0x000ee80000000800 */
[C---:B-1----:R-:W-:Y:S04]  /*f160*/  HMMA.16816.F32.BF16 R20, R52.reuse, R56, R20 ;  /* 0x000000383414723c */ /* 0x042fe80000041814 */
[----:B------:R-:W-:Y:S04]  /*f170*/  MUFU.EX2 R102, R102 ;  /* 0x0000006600667308 */ /* 0x000fe80000000800 */
[----:B------:R-:W-:Y:S01]  /*f180*/  HMMA.16816.F32.BF16 R24, R52, R58, R24 ;  /* 0x0000003a3418723c */ /* 0x000fe20000041818 */
[----:B------:R-:W1:Y:S03]  /*f190*/  LDSM.16.MT88.4 R56, [R122+0x8400] ;  /* 0x008400007a38783b */ /* 0x000e660000004200 */
[----:B------:R-:W4:Y:S01]  /*f1a0*/  MUFU.EX2 R103, R103 ;  /* 0x0000006700677308 */ /* 0x000f220000000800 */
[----:B---3--:R-:W-:-:S03]  /*f1b0*/  F2FP.BF16.PACK_AB R88, R101, R100 ;  /* 0x000000646558723e */ /* 0x008fc600000010ff */
[C---:B--2---:R-:W-:Y:S04]  /*f1c0*/  HMMA.16816.F32.BF16 R28, R52.reuse, R60, R28 ;  /* 0x0000003c341c723c */ /* 0x044fe8000004181c */
[----:B------:R-:W-:Y:S04]  /*f1d0*/  MUFU.EX2 R95, R95 ;  /* 0x0000005f005f7308 */ /* 0x000fe80000000800 */
[----:B------:R-:W-:Y:S01]  /*f1e0*/  HMMA.16816.F32.BF16 R32, R52, R62, R32 ;  /* 0x0000003e3420723c */ /* 0x000fe20000041820 */
[----:B------:R-:W2:Y:S03]  /*f1f0*/  LDSM.16.MT88.4 R60, [R120+0x8400] ;  /* 0x00840000783c783b */ /* 0x000ea60000004200 */
[----:B------:R-:W-:Y:S01]  /*f200*/  MUFU.EX2 R104, R104 ;  /* 0x0000006800687308 */ /* 0x000fe20000000800 */
[----:B----4-:R-:W-:-:S07]  /*f210*/  F2FP.BF16.PACK_AB R90, R103, R102 ;  /* 0x00000066675a723e */ /* 0x010fce00000010ff */
[----:B------:R-:W-:Y:S08]  /*f220*/  MUFU.EX2 R99, R99 ;  /* 0x0000006300637308 */ /* 0x000ff00000000800 */
[----:B------:R-:W3:Y:S01]  /*f230*/  MUFU.EX2 R96, R96 ;  /* 0x0000006000607308 */ /* 0x000ee20000000800 */
[C---:B-1----:R-:W-:Y:S08]  /*f240*/  HMMA.16816.F32.BF16 R36, R52.reuse, R56, R36 ;  /* 0x000000383424723c */ /* 0x042ff00000041824 */
[----:B------:R-:W-:Y:S01]  /*f250*/  HMMA.16816.F32.BF16 R40, R52, R58, R40 ;  /* 0x0000003a3428723c */ /* 0x000fe20000041828 */
[----:B------:R-:W1:Y:S01]  /*f260*/  LDSM.16.MT88.4 R56, [R122+0x6800] ;  /* 0x006800007a38783b */ /* 0x000e620000004200 */
[----:B---3--:R-:W-:-:S06]  /*f270*/  F2FP.BF16.PACK_AB R91, R96, R99 ;  /* 0x00000063605b723e */ /* 0x008fcc00000010ff */
        /* <DEDUP_REMOVED lines=8> */
[----:B------:R-:W-:-:S03]  /*f300*/  F2FP.BF16.PACK_AB R55, R118, R113 ;  /* 0x000000717637723e */ /* 0x000fc600000010ff */
[----:B------:R-:W-:-:S04]  /*f310*/  FADD.FTZ R114, R114, R139 ;  /* 0x0000008b72727221 */ /* 0x000fc80000010000 */
[----:B------:R-:W-:Y:S01]  /*f320*/  HMMA.16816.F32.BF16 R64, R52, R76, R36 ;  /* 0x0000004c3440723c */ /* 0x000fe20000041824 */
[----:B------:R-:W-:Y:S01]  /*f330*/  LDSM.16.MT88.4 R36, [R122+0x6c00] ;  /* 0x006c00007a24783b */ /* 0x000fe20000004200 */
[----:B------:R-:W-:-:S04]  /*f340*/  FADD.FTZ R119, R119, R114 ;  /* 0x0000007277777221 */ /* 0x000fc80000010000 */
[----:B------:R-:W-:Y:S02]  /*f350*/  FADD.FTZ R100, R100, R119 ;  /* 0x0000007764647221 */ /* 0x000fe40000010000 */
[----:B-1----:R-:W-:Y:S02]  /*f360*/  HMMA.16816.F32.BF16 R4, R52, R56, R4 ;  /* 0x000000383404723c */ /* 0x002fe40000041804 */
[----:B------:R-:W-:-:S04]  /*f370*/  FADD.FTZ R101, R101, R100 ;  /* 0x0000006465657221 */ /* 0x000fc80000010000 */
[----:B------:R-:W-:Y:S02]  /*f380*/  FADD.FTZ R102, R102, R101 ;  /* 0x0000006566667221 */ /* 0x000fe40000010000 */
[----:B------:R-:W-:Y:S01]  /*f390*/  HMMA.16816.F32.BF16 R8, R52, R58, R8 ;  /* 0x0000003a3408723c */ /* 0x000fe20000041808 */
[----:B------:R-:W1:Y:S01]  /*f3a0*/  LDSM.16.MT88.4 R56, [R122+0x7800] ;  /* 0x007800007a38783b */ /* 0x000e620000004200 */
[----:B------:R-:W-:-:S06]  /*f3b0*/  FADD.FTZ R141, R103, R102 ;  /* 0x00000066678d7221 */ /* 0x000fcc0000010000 */
[C---:B------:R-:W-:Y:S01]  /*f3c0*/  HMMA.16816.F32.BF16 R68, R52.reuse, R72, R44 ;  /* 0x000000483444723c */ /* 0x040fe2000004182c */
[----:B------:R-:W-:Y:S07]  /*f3d0*/  LDSM.16.MT88.4 R44, [R120+0x6c00] ;  /* 0x006c0000782c783b */ /* 0x000fee0000004200 */
[C---:B--2---:R-:W-:Y:S08]  /*f3e0*/  HMMA.16816.F32.BF16 R12, R52.reuse, R60, R12 ;  /* 0x0000003c340c723c */ /* 0x044ff0000004180c */
[C---:B------:R-:W-:Y:S01]  /*f3f0*/  HMMA.16816.F32.BF16 R16, R52.reuse, R62, R16 ;  /* 0x0000003e3410723c */ /* 0x040fe20000041810 */
[----:B------:R-:W-:Y:S07]  /*f400*/  LDSM.16.MT88.4 R60, [R120+0x7c00] ;  /* 0x007c0000783c783b */ /* 0x000fee0000004200 */
[C---:B------:R-:W-:Y:S08]  /*f410*/  HMMA.16816.F32.BF16 R76, R52.reuse, R78, R40 ;  /* 0x0000004e344c723c */ /* 0x040ff00000041828 */
[C---:B------:R-:W-:Y:S08]  /*f420*/  HMMA.16816.F32.BF16 R72, R52.reuse, R74, R48 ;  /* 0x0000004a3448723c */ /* 0x040ff00000041830 */
[C---:B-1----:R-:W-:Y:S08]  /*f430*/  HMMA.16816.F32.BF16 R20, R52.reuse, R56, R20 ;  /* 0x000000383414723c */ /* 0x042ff00000041814 */
[C---:B------:R-:W-:Y:S01]  /*f440*/  HMMA.16816.F32.BF16 R24, R52.reuse, R58, R24 ;  /* 0x0000003a3418723c */ /* 0x040fe20000041818 */
[----:B------:R-:W1:Y:S07]  /*f450*/  LDSM.16.MT88.4 R56, [R120+0x7800] ;  /* 0x007800007838783b */ /* 0x000e6e0000004200 */
[C---:B-1----:R-:W-:Y:S07]  /*f460*/  HMMA.16816.F32.BF16 R28, R52.reuse, R56, R28 ;  /* 0x00000038341c723c */ /* 0x042fee000004181c */
[----:B------:R-:W-:Y:S01]  /*f470*/  FFMA.FTZ R57, R140, R0, R89 ;  /* 0x000000008c397223 */ /* 0x000fe20000010059 */
[----:B------:R-:W-:Y:S01]  /*f480*/  F2FP.BF16.PACK_AB R89, R104, R95 ;  /* 0x0000005f6859723e */ /* 0x000fe200000010ff */
[----:B------:R-:W-:Y:S01]  /*f490*/  HMMA.16816.F32.BF16 R32, R52, R58, R32 ;  /* 0x0000003a3420723c */ /* 0x000fe20000041820 */
[----:B------:R-:W1:Y:S07]  /*f4a0*/  LDSM.16.MT88.4 R52, [R122+0x7c00] ;  /* 0x007c00007a34783b */ /* 0x000e6e0000004200 */
[C---:B------:R-:W-:Y:S01]  /*f4b0*/  HMMA.16816.F32.BF16 R80, R88.reuse, R36, R4 ;  /* 0x000000245850723c */ /* 0x040fe20000041804 */
[----:B------:R-:W-:Y:S07]  /*f4c0*/  LDSM.16.MT88.4 R4, [R120+0x8c00] ;  /* 0x008c00007804783b */ /* 0x000fee0000004200 */
[C---:B------:R-:W-:Y:S01]  /*f4d0*/  HMMA.16816.F32.BF16 R36, R88.reuse, R38, R8 ;  /* 0x000000265824723c */ /* 0x040fe20000041808 */
[----:B------:R-:W2:Y:S07]  /*f4e0*/  LDSM.16.MT88.4 R8, [R122+0x8c00] ;  /* 0x008c00007a08783b */ /* 0x000eae0000004200 */
[C---:B------:R-:W-:Y:S07]  /*f4f0*/  HMMA.16816.F32.BF16 R40, R88.reuse, R44, R12 ;  /* 0x0000002c5828723c */ /* 0x040fee000004180c */
        /* <DEDUP_REMOVED lines=14> */
[----:B------:R-:W-:Y:S03]  /*f5e0*/  HMMA.16816.F32.BF16 R60, R88, R62, R32 ;  /* 0x0000003e583c723c */ /* 0x000fe60000041820 */
[----:B------:R-:W-:Y:S01]  /*f5f0*/  FADD.FTZ R113, R113, R0 ;  /* 0x0000000071717221 */ /* 0x000fe20000010000 */
[----:B------:R-:W-:-:S03]  /*f600*/  MOV R0, R87 ;  /* 0x0000005700007202 */ /* 0x000fc60000000f00 */
[----:B------:R-:W-:Y:S01]  /*f610*/  FADD.FTZ R118, R118, R113 ;  /* 0x0000007176767221 */ /* 0x000fe20000010000 */
[----:B--2---:R-:W-:Y:S03]  /*f620*/  HMMA.16816.F32.BF16 R64, R88, R8, R64 ;  /* 0x000000085840723c */ /* 0x004fe60000041840 */
[----:B------:R-:W-:-:S04]  /*f630*/  FADD.FTZ R95, R95, R118 ;  /* 0x000000765f5f7221 */ /* 0x000fc80000010000 */
[----:B------:R-:W-:Y:S01]  /*f640*/  FADD.FTZ R104, R104, R95 ;  /* 0x0000005f68687221 */ /* 0x000fe20000010000 */
[----:B------:R-:W-:Y:S03]  /*f650*/  HMMA.16816.F32.BF16 R76, R88, R10, R76 ;  /* 0x0000000a584c723c */ /* 0x000fe6000004184c */
[----:B------:R-:W-:-:S04]  /*f660*/  FADD.FTZ R99, R99, R104 ;  /* 0x0000006863637221 */ /* 0x000fc80000010000 */
[----:B------:R-:W-:Y:S01]  /*f670*/  FADD.FTZ R140, R96, R99 ;  /* 0x00000063608c7221 */ /* 0x000fe20000010000 */
[C---:B------:R-:W-:Y:S08]  /*f680*/  HMMA.16816.F32.BF16 R68, R88.reuse, R4, R68 ;  /* 0x000000045844723c */ /* 0x040ff00000041844 */
[----:B------:R-:W-:Y:S08]  /*f690*/  HMMA.16816.F32.BF16 R72, R88, R6, R72 ;  /* 0x000000065848723c */ /* 0x000ff00000041848 */
.L_x_4407:
        /* <DEDUP_REMOVED lines=12> */
.L_x_4417:
        /* <DEDUP_REMOVED lines=65> */
.L_x_4414:
[C---:B------:R-:W-:Y:S01]  /*fb70*/  LOP3.LUT P6, RZ, R130.reuse, 0x1, RZ, 0xc0, !PT ;  /* 0x0000000182ff7812 */ /* 0x040fe200078cc0ff */
[----:B------:R-:W-:Y:S01]  /*fb80*/  IMAD.MOV.U32 R0, RZ, RZ, c[0x0][0x1a0] ;  /* 0x00006800ff007624 */ /* 0x000fe200078e00ff */
[C---:B------:R-:W-:Y:S01]  /*fb90*/  LEA R138, P1, R139.reuse, R142, 0x1 ;  /* 0x0000008e8b8a7211 */ /* 0x040fe200078208ff */
[----:B------:R-:W-:Y:S01]  /*fba0*/  IMAD.MOV.U32 R145, RZ, RZ, c[0x0][0x1a4] ;  /* 0x00006900ff917624 */ /* 0x000fe200078e00ff */
[----:B------:R-:W-:Y:S02]  /*fbb0*/  LOP3.LUT P5, RZ, R130, 0x2, RZ, 0xc0, !PT ;  /* 0x0000000282ff7812 */ /* 0x000fe400078ac0ff */
[----:B------:R-:W-:Y:S02]  /*fbc0*/  LEA R2, P0, R0, R139, 0x5 ;  /* 0x0000008b00027211 */ /* 0x000fe400078028ff */
[----:B------:R-:W-:Y:S02]  /*fbd0*/  LEA.HI.X R139, R139, R143, R86, 0x1, P1 ;  /* 0x0000008f8b8b7211 */ /* 0x000fe400008f0c56 */
[----:B------:R-:W-:Y:S02]  /*fbe0*/  LOP3.LUT P4, RZ, R130, 0x4, RZ, 0xc0, !PT ;  /* 0x0000000482ff7812 */ /* 0x000fe4000788c0ff */
[C-C-:B------:R-:W-:Y:S01]  /*fbf0*/  LEA.HI.X R86, R0.reuse, R86, R145.reuse, 0x5, P0 ;  /* 0x0000005600567211 */ /* 0x140fe200000f2c91 */
[----:B------:R-:W-:Y:S01]  /*fc00*/  @!PT LDS RZ, [RZ] ;  /* 0x00000000fffff984 */ /* 0x000fe20000000800 */
[----:B------:R-:W-:Y:S01]  /*fc10*/  @!PT LDS RZ, [RZ] ;  /* 0x00000000fffff984 */ /* 0x000fe20000000800 */
[----:B------:R-:W-:Y:S01]  /*fc20*/  @!PT LDS RZ, [RZ] ;  /* 0x00000000fffff984 */ /* 0x000fe20000000800 */
[----:B------:R1:W-:Y:S01]  /*fc30*/  @P6 LDGSTS.E.BYPASS.LTC128B.128 [R135+0x6000], [R138.64] ;  /* 0x060000008a876fae */ /* 0x0003e2000b901d46 */
[C---:B------:R-:W-:Y:S03]  /*fc40*/  @P6 LEA R144, P2, R0.reuse, R138, 0x6 ;  /* 0x0000008a00906211 */ /* 0x040fe600078430ff */
[----:B------:R-:W-:Y:S01]  /*fc50*/  @!P6 STS [R135+0x6000], RZ ;  /* 0x006000ff8700e388 */ /* 0x000fe20000000800 */
[----:B------:R-:W-:Y:S02]  /*fc60*/  @P6 LEA.HI.X R145, R0, R139, R145, 0x6, P2 ;  /* 0x0000008b00916211 */ /* 0x000fe400010f3491 */
[CC--:B------:R-:W-:Y:S01]  /*fc70*/  @P5 LEA R146, P1, R2.reuse, R142.reuse, 0x1 ;  /* 0x0000008e02925211 */ /* 0x0c0fe200078208ff */
[----:B------:R-:W-:Y:S02]  /*fc80*/  @!P6 STS [R135+0x6004], RZ ;  /* 0x006004ff8700e388 */ /* 0x000fe40000000800 */
[C---:B------:R-:W-:Y:S02]  /*fc90*/  @P4 LEA R142, P0, R2.reuse, R142, 0x1 ;  /* 0x0000008e028e4211 */ /* 0x040fe400078008ff */
[----:B------:R-:W-:Y:S01]  /*fca0*/  @!P6 STS.64 [R135+0x6008], RZ ;  /* 0x006008ff8700e388 */ /* 0x000fe20000000a00 */
        /* <DEDUP_REMOVED lines=29> */
[----:B------:R-:W2:Y:S04]  /*fe80*/  LDSM.16.M88.4 R92, [R124+0x3000] ;  /* 0x003000007c5c783b */ /* 0x000ea80000000200 */
[----:B------:R-:W3:Y:S04]  /*fe90*/  LDSM.16.M88.4 R96, [R124+0x3400] ;  /* 0x003400007c60783b */ /* 0x000ee80000000200 */
[----:B------:R-:W4:Y:S04]  /*fea0*/  LDSM.16.M88.4 R100, [R124+0x3800] ;  /* 0x003800007c64783b */ /* 0x000f280000000200 */
[----:B------:R-:W0:Y:S04]  /*feb0*/  LDGDEPBAR ;  /* 0x00000000000079af */ /* 0x000e280000000000 */
[----:B------:R-:W5:Y:S04]  /*fec0*/  LDSM.16.M88.4 R104, [R124+0x3c00] ;  /* 0x003c00007c68783b */ /* 0x000f680000000200 */
[----:B------:R-:W-:Y:S04]  /*fed0*/  LDSM.16.M88.4 R108, [R123] ;  /* 0x000000007b6c783b */ /* 0x000fe80000000200 */
[----:B------:R-:W1:Y:S04]  /*fee0*/  LDSM.16.M88.4 R112, [R121+0x3000] ;  /* 0x003000007970783b */ /* 0x000e680000000200 */
[----:B------:R-:W1:Y:S01]  /*fef0*/  LDSM.16.M88.4 R116, [R121+0x3400] ;  /* 0x003400007974783b */ /* 0x000e620000000200 */
[C---:B--2---:R-:W-:Y:S08]  /*ff00*/  HMMA.16816.F32.BF16 R4, R88.reuse, R92, RZ ;  /* 0x0000005c5804723c */ /* 0x044ff000000418ff */
[C---:B------:R-:W-:Y:S01]  /*ff10*/  HMMA.16816.F32.BF16 R8, R88.reuse, R94, RZ ;  /* 0x0000005e5808723c */ /* 0x040fe200000418ff */
[----:B------:R-:W-:Y:S07]  /*ff20*/  LDSM.16.M88.4 R92, [R121+0x3c00] ;  /* 0x003c0000795c783b */ /* 0x000fee0000000200 */
[C---:B---3--:R-:W-:Y:S08]  /*ff30*/  HMMA.16816.F32.BF16 R12, R88.reuse, R96, RZ ;  /* 0x00000060580c723c */ /* 0x048ff000000418ff */
[C---:B------:R-:W-:Y:S01]  /*ff40*/  HMMA.16816.F32.BF16 R16, R88.reuse, R98, RZ ;  /* 0x000000625810723c */ /* 0x040fe200000418ff */
[----:B------:R-:W-:Y:S07]  /*ff50*/  LDSM.16.M88.4 R96, [R124+0x4000] ;  /* 0x004000007c60783b */ /* 0x000fee0000000200 */
[C---:B----4-:R-:W-:Y:S08]  /*ff60*/  HMMA.16816.F32.BF16 R20, R88.reuse, R100, RZ ;  /* 0x000000645814723c */ /* 0x050ff000000418ff */
[C---:B------:R-:W-:Y:S01]  /*ff70*/  HMMA.16816.F32.BF16 R24, R88.reuse, R102, RZ ;  /* 0x000000665818723c */ /* 0x040fe200000418ff */
[----:B------:R-:W-:Y:S07]  /*ff80*/  LDSM.16.M88.4 R100, [R124+0x4c00] ;  /* 0x004c00007c64783b */ /* 0x000fee0000000200 */
[C---:B-----5:R-:W-:Y:S08]  /*ff90*/  HMMA.16816.F32.BF16 R28, R88.reuse, R104, RZ ;  /* 0x00000068581c723c */ /* 0x060ff000000418ff */
[----:B------:R-:W-:Y:S01]  /*ffa0*/  HMMA.16816.F32.BF16 R32, R88, R106, RZ ;  /* 0x0000006a5820723c */ /* 0x000fe200000418ff */
[----:B------:R-:W2:Y:S07]  /*ffb0*/  LDSM.16.M88.4 R88, [R121+0x3800] ;  /* 0x003800007958783b */ /* 0x000eae0000000200 */
[C---:B-1----:R-:W-:Y:S08]  /*ffc0*/  HMMA.16816.F32.BF16 R4, R108.reuse, R112, R4 ;  /* 0x000000706c04723c */ /* 0x042ff00000041804 */
[C---:B------:R-:W-:Y:S08]  /*ffd0*/  HMMA.16816.F32.BF16 R8, R108.reuse, R114, R8 ;  /* 0x000000726c08723c */ /* 0x040ff00000041808 */
[C---:B------:R-:W-:Y:S08]  /*ffe0*/  HMMA.16816.F32.BF16 R12, R108.reuse, R116, R12 ;  /* 0x000000746c0c723c */ /* 0x040ff0000004180c */
[C---:B------:R-:W-:Y:S08]  /*fff0*/  HMMA.16816.F32.BF16 R16, R108.reuse, R118, R16 ;  /* 0x000000766c10723c */ /* 0x040ff00000041810 */
        /* <DEDUP_REMOVED lines=47> */
[----:B------:R-:W1:Y:S01]  /*102f0*/  LDSM.16.M88.4 R96, [R121+0x5800] ;  /* 0x005800007960783b */ /* 0x000e620000000200 */
[----:B------:R-:W-:Y:S04]  /*10300*/  DEPBAR.LE SB0, 0x0 ;  /* 0x000080000000791a */ /* 0x000fe80000000000 */
[----:B------:R-:W-:Y:S02]  /*10310*/  BAR.SYNC.DEFER_BLOCKING 0x0 ;  /* 0x0000000000007b1d */ /* 0x000fe40000010000 */
[C---:B--2---:R-:W-:Y:S08]  /*10320*/  HMMA.16816.F32.BF16 R12, R92.reuse, R88, R12 ;  /* 0x000000585c0c723c */ /* 0x044ff0000004180c */
[C---:B------:R-:W-:Y:S08]  /*10330*/  HMMA.16816.F32.BF16 R16, R92.reuse, R90, R16 ;  /* 0x0000005a5c10723c */ /* 0x040ff00000041810 */
[C---:B-1----:R-:W-:Y:S08]  /*10340*/  HMMA.16816.F32.BF16 R20, R92.reuse, R96, R20 ;  /* 0x000000605c14723c */ /* 0x042ff00000041814 */
[C---:B------:R-:W-:Y:S08]  /*10350*/  HMMA.16816.F32.BF16 R24, R92.reuse, R98, R24 ;  /* 0x000000625c18723c */ /* 0x040ff00000041818 */
[C---:B------:R-:W-:Y:S08]  /*10360*/  HMMA.16816.F32.BF16 R28, R92.reuse, R100, R28 ;  /* 0x000000645c1c723c */ /* 0x040ff0000004181c */
[----:B------:R-:W-:Y:S01]  /*10370*/  HMMA.16816.F32.BF16 R32, R92, R102, R32 ;  /* 0x000000665c20723c */ /* 0x000fe20000041820 */
[----:B------:R-:W-:Y:S03]  /*10380*/  @!UPT UIADD3 URZ, URZ, URZ, URZ ;  /* 0x0000003f3f3ff290 */ /* 0x000fe6000fffe03f */
[----:B------:R-:W-:-:S11]  /*10390*/  @!P0 BRA `(.L_x_4415) ;  /* 0x000006e000008947 */ /* 0x000fd60003800000 */
[----:B------:R-:W-:Y:S02]  /*103a0*/  MOV R88, UR5 ;  /* 0x0000000500587c02 */ /* 0x000fe40008000f00 */
        /* <DEDUP_REMOVED lines=62> */
.L_x_4416:
[C---:B------:R-:W-:Y:S01]  /*10790*/  LEA R90, P1, R88.reuse, R132, 0x1 ;  /* 0x00000084585a7211 */ /* 0x040fe200078208ff */
[----:B------:R-:W-:Y:S02]  /*107a0*/  IMAD.MOV.U32 R89, RZ, RZ, c[0x0][0x198] ;  /* 0x00006600ff597624 */ /* 0x000fe400078e00ff */
[----:B------:R-:W-:Y:S01]  /*107b0*/  IMAD.MOV.U32 R0, RZ, RZ, c[0x0][0x19c] ;  /* 0x00006700ff007624 */ /* 0x000fe200078e00ff */
[----:B------:R-:W-:Y:S02]  /*107c0*/  LEA.HI.X R91, R88, R131, R86, 0x1, P1 ;  /* 0x00000083585b7211 */ /* 0x000fe400008f0c56 */
[C---:B------:R-:W-:Y:S02]  /*107d0*/  LEA R2, P0, R89.reuse, R88, 0x5 ;  /* 0x0000005859027211 */ /* 0x040fe400078028ff */
[C---:B------:R-:W-:Y:S01]  /*107e0*/  @P6 LEA R88, P2, R89.reuse, R90, 0x6 ;  /* 0x0000005a59586211 */ /* 0x040fe200078430ff */
[----:B------:R-:W-:Y:S01]  /*107f0*/  @!PT LDS RZ, [RZ] ;  /* 0x00000000fffff984 */ /* 0x000fe20000000800 */
[----:B------:R-:W-:Y:S01]  /*10800*/  @!PT LDS RZ, [RZ] ;  /* 0x00000000fffff984 */ /* 0x000fe20000000800 */
[----:B------:R-:W-:Y:S01]  /*10810*/  @!PT LDS RZ, [RZ] ;  /* 0x00000000fffff984 */ /* 0x000fe20000000800 */
[----:B------:R1:W-:Y:S01]  /*10820*/  @P6 LDGSTS.E.BYPASS.LTC128B.128 [R135+0x3000], [R90.64] ;  /* 0x030000005a876fae */ /* 0x0003e2000b901d46 */
[C---:B------:R-:W-:Y:S02]  /*10830*/  @P5 LEA R92, P1, R2.reuse, R132, 0x1 ;  /* 0x00000084025c5211 */ /* 0x040fe400078208ff */
[C-C-:B------:R-:W-:Y:S01]  /*10840*/  LEA.HI.X R86, R89.reuse, R86, R0.reuse, 0x5, P0 ;  /* 0x0000005659567211 */ /* 0x140fe200000f2c00 */
[----:B------:R1:W-:Y:S01]  /*10850*/  @!P6 STS [R135+0x3000], RZ ;  /* 0x003000ff8700e388 */ /* 0x0003e20000000800 */
[----:B------:R-:W-:Y:S02]  /*10860*/  @P6 LEA.HI.X R89, R89, R91, R0, 0x6, P2 ;  /* 0x0000005b59596211 */ /* 0x000fe400010f3400 */
[CC--:B------:R-:W-:Y:S01]  /*10870*/  @P5 LEA.HI.X R93, R2.reuse, R131.reuse, R86, 0x1, P1 ;  /* 0x00000083025d5211 */ /* 0x0c0fe200008f0c56 */
[----:B------:R1:W-:Y:S01]  /*10880*/  @!P6 STS [R135+0x3004], RZ ;  /* 0x003004ff8700e388 */ /* 0x0003e20000000800 */
[C---:B------:R-:W-:Y:S01]  /*10890*/  @P4 LEA R94, P0, R2.reuse, R132, 0x1 ;  /* 0x00000084025e4211 */ /* 0x040fe200078008ff */
[----:B------:R-:W-:Y:S02]  /*108a0*/  IMAD.MOV.U32 R132, RZ, RZ, R90 ;  /* 0x000000ffff847224 */ /* 0x000fe400078e005a */
[----:B------:R1:W-:Y:S01]  /*108b0*/  @!P6 STS.64 [R135+0x3008], RZ ;  /* 0x003008ff8700e388 */ /* 0x0003e20000000a00 */
[----:B------:R-:W-:Y:S01]  /*108c0*/  @P4 LEA.HI.X R95, R2, R131, R86, 0x1, P0 ;  /* 0x00000083025f4211 */ /* 0x000fe200000f0c56 */
[----:B------:R-:W-:Y:S02]  /*108d0*/  IMAD.MOV.U32 R131, RZ, RZ, R91 ;  /* 0x000000ffff837224 */ /* 0x000fe400078e005b */
        /* <DEDUP_REMOVED lines=26> */
.L_x_4415:
        /* <DEDUP_REMOVED lines=29> */
[----:B------:R-:W-:Y:S02]  /*10c50*/  MOV R142, R138 ;  /* 0x0000008a008e7202 */ /* 0x000fe40000000f00 */
[----:B------:R-:W-:Y:S02]  /*10c60*/  FMNMX.FTZ R90, R33, R0, !PT ;  /* 0x00000000215a7209 */ /* 0x000fe40007810000 */
[----:B------:R-:W-:Y:S02]  /*10c70*/  FMNMX.FTZ R0, R34, R93, !PT ;  /* 0x0000005d22007209 */ /* 0x000fe40007810000 */
[----:B------:R-:W-:Y:S01]  /*10c80*/  MOV R143, R139 ;  /* 0x0000008b008f7202 */ /* 0x000fe20000000f00 */
        /* <DEDUP_REMOVED lines=9> */
[----:B--2---:R-:W-:Y:S02]  /*10d20*/  FMNMX.FTZ R2, R95, R2, !PT ;  /* 0x000000025f027209 */ /* 0x004fe40007810000 */
[----:B------:R-:W-:Y:S02]  /*10d30*/  LDSM.16.MT88.4 R92, [R120+0x6000] ;  /* 0x00600000785c783b */ /* 0x000fe40000004200 */
        /* <DEDUP_REMOVED lines=14> */
[--C-:B------:R-:W-:Y:S01]  /*10e20*/  FFMA.FTZ R98, R8, c[0x0][0x23c], -R104.reuse ;  /* 0x00008f0008627a23 */ /* 0x100fe20000010868 */
[----:B------:R-:W-:Y:S01]  /*10e30*/  IADD3 R134, R134, -0x1, RZ ;  /* 0xffffffff86867810 */ /* 0x000fe20007ffe0ff */
        /* <DEDUP_REMOVED lines=8> */
[--C-:B------:R-:W-:Y:S01]  /*10ec0*/  FFMA.FTZ R103, R14, c[0x0][0x23c], -R99.reuse ;  /* 0x00008f000e677a23 */ /* 0x100fe20000010863 */
[----:B-1----:R-:W1:Y:S01]  /*10ed0*/  LDSM.16.MT88.4 R88, [R122+0x6000] ;  /* 0x006000007a58783b */ /* 0x002e620000004200 */
[C---:B--2---:R-:W-:Y:S02]  /*10ee0*/  FMUL.FTZ R8, R86.reuse, R80 ;  /* 0x0000005056087220 */ /* 0x044fe40000410000 */
[C---:B------:R-:W-:Y:S02]  /*10ef0*/  FMUL.FTZ R9, R86.reuse, R81 ;  /* 0x0000005156097220 */ /* 0x040fe40000410000 */
[C---:B------:R-:W-:Y:S03]  /*10f00*/  FMUL.FTZ R36, R86.reuse, R36 ;  /* 0x0000002456247220 */ /* 0x040fe60000410000 */
        /* <DEDUP_REMOVED lines=47> */
[----:B------:R-:W-:Y:S02]  /*11200*/  FMUL.FTZ R69, R86, R69 ;  /* 0x0000004556457220 */ /* 0x000fe40000410000 */
[C---:B------:R-:W-:Y:S02]  /*11210*/  FMUL.FTZ R70, R3.reuse, R70 ;  /* 0x0000004603467220 */ /* 0x040fe40000410000 */
[----:B------:R-:W-:Y:S02]  /*11220*/  FMUL.FTZ R71, R3, R71 ;  /* 0x0000004703477220 */ /* 0x000fe40000410000 */
[--C-:B------:R-:W-:Y:S01]  /*11230*/  FFMA.FTZ R16, R16, c[0x0][0x23c], -R104.reuse ;  /* 0x00008f0010107a23 */ /* 0x100fe20000010868 */
[----:B------:R-:W-:Y:S01]  /*11240*/  MUFU.EX2 R103, R103 ;  /* 0x0000006700677308 */ /* 0x000fe20000000800 */
[C---:B------:R-:W-:Y:S02]  /*11250*/  FMUL.FTZ R72, R86.reuse, R72 ;  /* 0x0000004856487220 */ /* 0x040fe40000410000 */
[----:B------:R-:W-:Y:S01]  /*11260*/  FMUL.FTZ R73, R86, R73 ;  /* 0x0000004956497220 */ /* 0x000fe20000410000 */
[----:B---3--:R-:W-:Y:S01]  /*11270*/  F2FP.BF16.PACK_AB R83, R7, R6 ;  /* 0x000000060753723e */ /* 0x008fe200000010ff */
        /* <DEDUP_REMOVED lines=15> */
[----:B------:R-:W-:Y:S02]  /*11370*/  FFMA.FTZ R113, R32, c[0x0][0x23c], -R104 ;  /* 0x00008f0020717a23 */ /* 0x000fe40000010868 */
[C---:B------:R-:W-:Y:S01]  /*11380*/  HMMA.16816.F32.BF16 R44, R80.reuse, R94, R44 ;  /* 0x0000005e502c723c */ /* 0x040fe2000004182c */
[----:B------:R-:W2:Y:S03]  /*11390*/  LDSM.16.MT88.4 R92, [R120+0x7000] ;  /* 0x00700000785c783b */ /* 0x000ea60000004200 */
[--C-:B------:R-:W-:Y:S02]  /*113a0*/  FFMA.FTZ R115, R30, c[0x0][0x23c], -R99.reuse ;  /* 0x00008f001e737a23 */ /* 0x100fe40000010863 */
[--C-:B------:R-:W-:Y:S01]  /*113b0*/  FFMA.FTZ R112, R31, c[0x0][0x23c], -R99.reuse ;  /* 0x00008f001f707a23 */ /* 0x100fe20000010863 */
[----:B------:R-:W-:Y:S01]  /*113c0*/  MUFU.EX2 R106, R106 ;  /* 0x0000006a006a7308 */ /* 0x000fe20000000800 */
[----:B------:R-:W-:Y:S01]  /*113d0*/  FFMA.FTZ R116, R34, c[0x0][0x23c], -R99 ;  /* 0x00008f0022747a23 */ /* 0x000fe20000010863 */
[----:B------:R-:W-:Y:S03]  /*113e0*/  LDSM.16.MT88.4 R28, [R120+0x6c00] ;  /* 0x006c0000781c783b */ /* 0x000fe60000004200 */
[C---:B------:R-:W-:Y:S02]  /*113f0*/  FMUL.FTZ R74, R3.reuse, R74 ;  /* 0x0000004a034a7220 */ /* 0x040fe40000410000 */
[C---:B------:R-:W-:Y:S02]  /*11400*/  FMUL.FTZ R75, R3.reuse, R75 ;  /* 0x0000004b034b7220 */ /* 0x040fe40000410000 */
[----:B------:R-:W-:Y:S01]  /*11410*/  FFMA.FTZ R97, R86, R141, R97 ;  /* 0x0000008d56617223 */ /* 0x000fe20000010061 */
[----:B------:R-:W-:Y:S01]  /*11420*/  MUFU.EX2 R110, R110 ;  /* 0x0000006e006e7308 */ /* 0x000fe20000000800 */
[----:B------:R-:W-:Y:S02]  /*11430*/  FFMA.FTZ R101, R3, R140, R101 ;  /* 0x0000008c03657223 */ /* 0x000fe40000010065 */
[----:B------:R-:W-:Y:S02]  /*11440*/  FADD.FTZ R97, R100, R97 ;  /* 0x0000006164617221 */ /* 0x000fe40000010000 */
[----:B------:R-:W-:Y:S02]  /*11450*/  FADD.FTZ R101, R96, R101 ;  /* 0x0000006560657221 */ /* 0x000fe40000010000 */
[----:B------:R-:W-:Y:S01]  /*11460*/  FADD.FTZ R98, R98, R97 ;  /* 0x0000006162627221 */ /* 0x000fe20000010000 */
[C---:B-1----:R-:W-:Y:S02]  /*11470*/  HMMA.16816.F32.BF16 R48, R80.reuse, R88, R48 ;  /* 0x000000585030723c */ /* 0x042fe40000041830 */
[----:B------:R-:W-:Y:S01]  /*11480*/  MUFU.EX2 R109, R109 ;  /* 0x0000006d006d7308 */ /* 0x000fe20000000800 */
[----:B------:R-:W-:Y:S02]  /*11490*/  FADD.FTZ R6, R6, R101 ;  /* 0x0000006506067221 */ /* 0x000fe40000010000 */
[----:B------:R-:W-:Y:S02]  /*114a0*/  FADD.FTZ R5, R5, R98 ;  /* 0x0000006205057221 */ /* 0x000fe40000010000 */
[----:B------:R-:W-:Y:S01]  /*114b0*/  FADD.FTZ R6, R7, R6 ;  /* 0x0000000607067221 */ /* 0x000fe20000010000 */
[C---:B------:R-:W-:Y:S01]  /*114c0*/  HMMA.16816.F32.BF16 R52, R80.reuse, R90, R52 ;  /* 0x0000005a5034723c */ /* 0x040fe20000041834 */
[----:B------:R-:W1:Y:S03]  /*114d0*/  LDSM.16.MT88.4 R88, [R122+0x8000] ;  /* 0x008000007a58783b */ /* 0x000e660000004200 */
[----:B------:R-:W-:Y:S04]  /*114e0*/  MUFU.EX2 R111, R111 ;  /* 0x0000006f006f7308 */ /* 0x000fe80000000800 */
[C---:B--2---:R-:W-:Y:S06]  /*114f0*/  HMMA.16816.F32.BF16 R56, R80.reuse, R92, R56 ;  /* 0x0000005c5038723c */ /* 0x044fec0000041838 */
[----:B------:R-:W-:Y:S02]  /*11500*/  MUFU.EX2 R114, R114 ;  /* 0x0000007200727308 */ /* 0x000fe40000000800 */
[C---:B------:R-:W-:Y:S01]  /*11510*/  HMMA.16816.F32.BF16 R60, R80.reuse, R94, R60 ;  /* 0x0000005e503c723c */ /* 0x040fe2000004183c */
[----:B------:R-:W2:Y:S07]  /*11520*/  LDSM.16.MT88.4 R92, [R120+0x8000] ;  /* 0x00800000785c783b */ /* 0x000eae0000004200 */
[----:B------:R-:W-:Y:S10]  /*11530*/  MUFU.EX2 R115, R115 ;  /* 0x0000007300737308 */ /* 0x000ff40000000800 */
[----:B------:R-:W-:Y:S01]  /*11540*/  MUFU.EX2 R112, R112 ;  /* 0x0000007000707308 */ /* 0x000fe20000000800 */
[C---:B-1----:R-:W-:Y:S09]  /*11550*/  HMMA.16816.F32.BF16 R64, R80.reuse, R88, R64 ;  /* 0x000000585040723c */ /* 0x042ff20000041840 */
[----:B------:R-:W-:Y:S03]  /*11560*/  MUFU.EX2 R113, R113 ;  /* 0x0000007100717308 */ /* 0x000fe60000000800 */
[--C-:B------:R-:W-:Y:S02]  /*11570*/  FFMA.FTZ R89, R13, c[0x0][0x23c], -R104.reuse ;  /* 0x00008f000d597a23 */ /* 0x100fe40000010868 */
[----:B------:R-:W-:Y:S02]  /*11580*/  FMUL.FTZ R13, R86, R77 ;  /* 0x0000004d560d7220 */ /* 0x000fe40000410000 */
[--C-:B------:R-:W-:Y:S03]  /*11590*/  FFMA.FTZ R88, R15, c[0x0][0x23c], -R99.reuse ;  /* 0x00008f000f587a23 */ /* 0x100fe60000010863 */
[----:B------:R-:W-:Y:S01]  /*115a0*/  MUFU.EX2 R89, R89 ;  /* 0x0000005900597308 */ /* 0x000fe20000000800 */
[----:B------:R-:W-:Y:S01]  /*115b0*/  FMUL.FTZ R15, R3, R79 ;  /* 0x0000004f030f7220 */ /* 0x000fe20000410000 */
[----:B------:R-:W-:Y:S01]  /*115c0*/  MOV R3, R0 ;  /* 0x0000000000037202 */ /* 0x000fe20000000f00 */
[----:B------:R-:W1:Y:S05]  /*115d0*/  LDSM.16.MT88.4 R76, [R122+0x6400] ;  /* 0x006400007a4c783b */ /* 0x000e6a0000004200 */
[C---:B------:R-:W-:Y:S02]  /*115e0*/  HMMA.16816.F32.BF16 R12, R80.reuse, R90, R12 ;  /* 0x0000005a500c723c */ /* 0x040fe4000004180c */
[----:B------:R-:W3:Y:S05]  /*115f0*/  MUFU.EX2 R88, R88 ;  /* 0x0000005800587308 */ /* 0x000eea0000000800 */
[--C-:B------:R-:W-:Y:S01]  /*11600*/  FFMA.FTZ R91, R17, c[0x0][0x23c], -R104.reuse ;  /* 0x00008f00115b7a23 */ /* 0x100fe20000010868 */
[C---:B--2---:R-:W-:Y:S04]  /*11610*/  HMMA.16816.F32.BF16 R68, R80.reuse, R92, R68 ;  /* 0x0000005c5044723c */ /* 0x044fe80000041844 */
[----:B------:R2:W-:Y:S03]  /*11620*/  MUFU.EX2 R90, R16 ;  /* 0x00000010005a7308 */ /* 0x0005e60000000800 */
[--C-:B------:R-:W-:Y:S01]  /*11630*/  FFMA.FTZ R92, R18, c[0x0][0x23c], -R99.reuse ;  /* 0x00008f00125c7a23 */ /* 0x100fe20000010863 */
[----:B------:R-:W-:Y:S01]  /*11640*/  HMMA.16816.F32.BF16 R72, R80, R94, R72 ;  /* 0x0000005e5048723c */ /* 0x000fe20000041848 */
[----:B------:R-:W4:Y:S03]  /*11650*/  LDSM.16.MT88.4 R80, [R120+0x6400] ;  /* 0x006400007850783b */ /* 0x000f260000004200 */
[--C-:B------:R-:W-:Y:S02]  /*11660*/  FFMA.FTZ R93, R19, c[0x0][0x23c], -R99.reuse ;  /* 0x00008f00135d7a23 */ /* 0x100fe40000010863 */
[----:B------:R-:W5:Y:S01]  /*11670*/  MUFU.EX2 R91, R91 ;  /* 0x0000005b005b7308 */ /* 0x000f620000000800 */
[--C-:B------:R-:W-:Y:S02]  /*11680*/  FFMA.FTZ R94, R23, c[0x0][0x23c], -R99.reuse ;  /* 0x00008f00175e7a23 */ /* 0x100fe40000010863 */
[----:B------:R-:W-:Y:S03]  /*11690*/  LDSM.16.MT88.4 R20, [R122+0x6800] ;  /* 0x006800007a14783b */ /* 0x000fe60000004200 */
[----:B---3--:R-:W-:Y:S01]  /*116a0*/  F2FP.BF16.PACK_AB R17, R88, R103 ;  /* 0x000000675811723e */ /* 0x008fe200000010ff */
[--C-:B------:R-:W-:Y:S02]  /*116b0*/  FFMA.FTZ R95, R24, c[0x0][0x23c], -R104.reuse ;  /* 0x00008f00185f7a23 */ /* 0x100fe40000010868 */
[----:B------:R-:W-:Y:S01]  /*116c0*/  FFMA.FTZ R104, R33, c[0x0][0x23c], -R104 ;  /* 0x00008f0021687a23 */ /* 0x000fe20000010868 */
[----:B------:R-:W-:Y:S01]  /*116d0*/  MUFU.EX2 R92, R92 ;  /* 0x0000005c005c7308 */ /* 0x000fe20000000800 */
[----:B------:R-:W-:Y:S01]  /*116e0*/  LDSM.16.MT88.4 R24, [R120+0x6800] ;  /* 0x006800007818783b */ /* 0x000fe20000004200 */
[----:B------:R-:W-:Y:S01]  /*116f0*/  FFMA.FTZ R99, R35, c[0x0][0x23c], -R99 ;  /* 0x00008f0023637a23 */ /* 0x000fe20000010863 */
[----:B--2---:R-:W-:Y:S01]  /*11700*/  F2FP.BF16.PACK_AB R16, R89, R102 ;  /* 0x000000665910723e */ /* 0x004fe200000010ff */
[----:B------:R-:W-:Y:S02]  /*11710*/  FADD.FTZ R102, R102, R5 ;  /* 0x0000000566667221 */ /* 0x000fe40000010000 */
[----:B------:R-:W-:Y:S03]  /*11720*/  FADD.FTZ R103, R103, R6 ;  /* 0x0000000667677221 */ /* 0x000fe60000010000 */
[----:B------:R-:W-:Y:S01]  /*11730*/  LDSM.16.MT88.4 R32, [R122+0x7c00] ;  /* 0x007c00007a20783b */ /* 0x000fe20000004200 */
[----:B------:R-:W2:Y:S01]  /*11740*/  MUFU.EX2 R93, R93 ;  /* 0x0000005d005d7308 */ /* 0x000ea20000000800 */
[----:B------:R-:W-:Y:S02]  /*11750*/  FADD.FTZ R89, R89, R102 ;  /* 0x0000006659597221 */ /* 0x000fe40000010000 */
[----:B------:R-:W-:Y:S01]  /*11760*/  FADD.FTZ R103, R88, R103 ;  /* 0x0000006758677221 */ /* 0x000fe20000010000 */
[C---:B-----5:R-:W-:Y:S01]  /*11770*/  F2FP.BF16.PACK_AB R18, R91.reuse, R90 ;  /* 0x0000005a5b12723e */ /* 0x060fe200000010ff */
[----:B------:R-:W-:Y:S04]  /*11780*/  FADD.FTZ R6, R90, R89 ;  /* 0x000000595a067221 */ /* 0x000fe80000010000 */
[----:B------:R-:W-:Y:S01]  /*11790*/  FADD.FTZ R6, R91, R6 ;  /* 0x000000065b067221 */ /* 0x000fe20000010000 */
[----:B------:R-:W3:Y:S10]  /*117a0*/  MUFU.EX2 R94, R94 ;  /* 0x0000005e005e7308 */ /* 0x000ef40000000800 */
[----:B------:R-:W5:Y:S01]  /*117b0*/  MUFU.EX2 R95, R95 ;  /* 0x0000005f005f7308 */ /* 0x000f620000000800 */
[C---:B--2---:R-:W-:Y:S01]  /*117c0*/  F2FP.BF16.PACK_AB R19, R93.reuse, R92 ;  /* 0x0000005c5d13723e */ /* 0x044fe200000010ff */
[----:B------:R-:W-:Y:S04]  /*117d0*/  FADD.FTZ R92, R92, R103 ;  /* 0x000000675c5c7221 */ /* 0x000fe80000010000 */
[----:B------:R-:W-:Y:S04]  /*117e0*/  FADD.FTZ R92, R93, R92 ;  /* 0x0000005c5d5c7221 */ /* 0x000fe80000010000 */
[----:B------:R-:W2:Y:S01]  /*117f0*/  MUFU.EX2 R104, R104 ;  /* 0x0000006800687308 */ /* 0x000ea20000000800 */
[C---:B-1----:R-:W-:Y:S08]  /*11800*/  HMMA.16816.F32.BF16 R8, R16.reuse, R76, R8 ;  /* 0x0000004c1008723c */ /* 0x042ff00000041808 */
[C---:B------:R-:W-:Y:S01]  /*11810*/  HMMA.16816.F32.BF16 R36, R16.reuse, R78, R36 ;  /* 0x0000004e1024723c */ /* 0x040fe20000041824 */
[----:B------:R-:W1:Y:S01]  /*11820*/  LDSM.16.MT88.4 R76, [R122+0x7400] ;  /* 0x007400007a4c783b */ /* 0x000e620000004200 */
[----:B------:R-:W-:Y:S06]  /*11830*/  MUFU.EX2 R116, R116 ;  /* 0x0000007400747308 */ /* 0x000fec0000000800 */
[C---:B----4-:R-:W-:Y:S04]  /*11840*/  HMMA.16816.F32.BF16 R40, R16.reuse, R80, R40 ;  /* 0x000000501028723c */ /* 0x050fe80000041828 */
[----:B------:R-:W4:Y:S04]  /*11850*/  MUFU.EX2 R99, R99 ;  /* 0x0000006300637308 */ /* 0x000f280000000800 */
        /* <DEDUP_REMOVED lines=12> */
[----:B------:R-:W-:Y:S07]  /*11920*/  HMMA.16816.F32.BF16 R72, R16, R82, R72 ;  /* 0x000000521048723c */ /* 0x000fee0000041848 */
[----:B------:R-:W-:Y:S01]  /*11930*/  F2FP.BF16.PACK_AB R16, R108, R105 ;  /* 0x000000696c10723e */ /* 0x000fe200000010ff */
[----:B------:R-:W-:Y:S01]  /*11940*/  FADD.FTZ R105, R105, R6 ;  /* 0x0000000669697221 */ /* 0x000fe20000010000 */
[----:B---3--:R-:W-:Y:S03]  /*11950*/  F2FP.BF16.PACK_AB R17, R94, R107 ;  /* 0x0000006b5e11723e */ /* 0x008fe600000010ff */
[----:B-----5:R-:W-:Y:S01]  /*11960*/  F2FP.BF16.PACK_AB R18, R106, R95 ;  /* 0x0000005f6a12723e */ /* 0x020fe200000010ff */
[----:B------:R-:W-:Y:S01]  /*11970*/  FADD.FTZ R107, R107, R92 ;  /* 0x0000005c6b6b7221 */ /* 0x000fe20000010000 */
[----:B------:R-:W-:Y:S01]  /*11980*/  F2FP.BF16.PACK_AB R19, R109, R110 ;  /* 0x0000006e6d13723e */ /* 0x000fe200000010ff */
        /* <DEDUP_REMOVED lines=33> */
[----:B------:R-:W-:Y:S02]  /*11ba0*/  FADD.FTZ R116, R116, R115 ;  /* 0x0000007374747221 */ /* 0x000fe40000010000 */
[----:B------:R-:W-:Y:S01]  /*11bb0*/  FADD.FTZ R141, R104, R113 ;  /* 0x00000071688d7221 */ /* 0x000fe20000010000 */
[C---:B-1----:R-:W-:Y:S01]  /*11bc0*/  HMMA.16816.F32.BF16 R80, R16.reuse, R20, R8 ;  /* 0x000000141050723c */ /* 0x042fe20000041808 */
[----:B------:R-:W1:Y:S02]  /*11bd0*/  LDSM.16.MT88.4 R8, [R120+0x8c00] ;  /* 0x008c00007808783b */ /* 0x000e640000004200 */
[----:B------:R-:W-:Y:S05]  /*11be0*/  FADD.FTZ R140, R99, R116 ;  /* 0x00000074638c7221 */ /* 0x000fea0000010000 */
[C---:B------:R-:W-:Y:S08]  /*11bf0*/  HMMA.16816.F32.BF16 R36, R16.reuse, R22, R36 ;  /* 0x000000161024723c */ /* 0x040ff00000041824 */
[C---:B------:R-:W-:Y:S08]  /*11c00*/  HMMA.16816.F32.BF16 R40, R16.reuse, R28, R40 ;  /* 0x0000001c1028723c */ /* 0x040ff00000041828 */
[C---:B------:R-:W-:Y:S08]  /*11c10*/  HMMA.16816.F32.BF16 R44, R16.reuse, R30, R44 ;  /* 0x0000001e102c723c */ /* 0x040ff0000004182c */
[C---:B------:R-:W-:Y:S08]  /*11c20*/  HMMA.16816.F32.BF16 R48, R16.reuse, R32, R48 ;  /* 0x000000201030723c */ /* 0x040ff00000041830 */
[C---:B------:R-:W-:Y:S08]  /*11c30*/  HMMA.16816.F32.BF16 R52, R16.reuse, R34, R52 ;  /* 0x000000221034723c */ /* 0x040ff00000041834 */
[C---:B--2---:R-:W-:Y:S08]  /*11c40*/  HMMA.16816.F32.BF16 R56, R16.reuse, R24, R56 ;  /* 0x000000181038723c */ /* 0x044ff00000041838 */
[C---:B------:R-:W-:Y:S08]  /*11c50*/  HMMA.16816.F32.BF16 R60, R16.reuse, R26, R60 ;  /* 0x0000001a103c723c */ /* 0x040ff0000004183c */
[C---:B------:R-:W-:Y:S08]  /*11c60*/  HMMA.16816.F32.BF16 R64, R16.reuse, R76, R64 ;  /* 0x0000004c1040723c */ /* 0x040ff00000041840 */
[C---:B------:R-:W-:Y:S08]  /*11c70*/  HMMA.16816.F32.BF16 R76, R16.reuse, R78, R12 ;  /* 0x0000004e104c723c */ /* 0x040ff0000004180c */
[C---:B-1----:R-:W-:Y:S08]  /*11c80*/  HMMA.16816.F32.BF16 R68, R16.reuse, R8, R68 ;  /* 0x000000081044723c */ /* 0x042ff00000041844 */
[----:B------:R-:W-:Y:S01]  /*11c90*/  HMMA.16816.F32.BF16 R72, R16, R10, R72 ;  /* 0x0000000a1048723c */ /* 0x000fe20000041848 */
[----:B------:R-:W-:-:S07]  /*11ca0*/  @P0 BRA `(.L_x_4417) ;  /* 0xffffdab000000947 */ /* 0x000fce000383ffff */
.L_x_4413:
[----:B------:R-:W1:Y:S01]  /*11cb0*/  SHFL.BFLY PT, R4, R141, 0x2, 0x1f ;  /* 0x0c401f008d047f89 */ /* 0x000e6200000e0000 */
[----:B------:R-:W-:Y:S01]  /*11cc0*/  MOV R7, 0x3f800000 ;  /* 0x3f80000000077802 */ /* 0x000fe20000000f00 */
[----:B------:R-:W-:Y:S01]  /*11cd0*/  IMAD.MOV.U32 R8, RZ, RZ, 0x3f800000 ;  /* 0x3f800000ff087424 */ /* 0x000fe200078e00ff */
[----:B------:R-:W-:Y:S01]  /*11ce0*/  ULDC.U8 UR4, c[0x0][0x328] ;  /* 0x0000ca0000047ab9 */ /* 0x000fe20000000000 */
        /* <DEDUP_REMOVED lines=18> */
[----:B------:R-:W-:Y:S02]  /*11e10*/  LOP3.LUT R11, R11, 0xfffffffc, RZ, 0xc0, !PT ;  /* 0xfffffffc0b0b7812 */ /* 0x000fe400078ec0ff */
[----:B------:R-:W-:Y:S02]  /*11e20*/  IADD3 R10, R3, -R10, RZ ;  /* 0x8000000a030a7210 */ /* 0x000fe40007ffe0ff */
[----:B------:R-:W-:Y:S01]  /*11e30*/  LEA.HI R9, R9, R4, RZ, 0x5 ;  /* 0x0000000409097211 */ /* 0x000fe200078f28ff */
[----:B------:R-:W1:Y:S01]  /*11e40*/  @P3 MUFU.RCP R7, R6 ;  /* 0x0000000600073308 */ /* 0x000e620000001000 */
[----:B------:R-:W-:-:S02]  /*11e50*/  LEA.HI R12, R10, R10, RZ, 0x1 ;  /* 0x0000000a0a0c7211 */ /* 0x000fc400078f08ff */
[----:B------:R-:W-:Y:S02]  /*11e60*/  SHF.R.S32.HI R13, RZ, 0x5, R9 ;  /* 0x00000005ff0d7819 */ /* 0x000fe40000011409 */
[----:B------:R-:W-:Y:S02]  /*11e70*/  SHF.R.S32.HI R14, RZ, 0x1, R12 ;  /* 0x00000001ff0e7819 */ /* 0x000fe4000001140c */
[----:B------:R-:W-:Y:S01]  /*11e80*/  LOP3.LUT R15, R12, 0x3fffffe, RZ, 0xc0, !PT ;  /* 0x03fffffe0c0f7812 */ /* 0x000fe200078ec0ff */
[----:B------:R-:W-:Y:S01]  /*11e90*/  IMAD.IADD R12, R4, 0x1, -R11 ;  /* 0x00000001040c7824 */ /* 0x000fe200078e0a0b */
[C---:B------:R-:W-:Y:S01]  /*11ea0*/  SHF.L.U32 R11, R14.reuse, 0x6, RZ ;  /* 0x000000060e0b7819 */ /* 0x040fe200000006ff */
[----:B------:R-:W2:Y:S01]  /*11eb0*/  @P2 MUFU.RCP R8, R5 ;  /* 0x0000000500082308 */ /* 0x000ea20000001000 */
[----:B------:R-:W-:Y:S01]  /*11ec0*/  LOP3.LUT P0, RZ, R14, 0x2, RZ, 0xc0, !PT ;  /* 0x000000020eff7812 */ /* 0x000fe2000780c0ff */
[----:B------:R-:W-:Y:S01]  /*11ed0*/  IMAD.IADD R15, R10, 0x1, -R15 ;  /* 0x000000010a0f7824 */ /* 0x000fe200078e0a0f */
[----:B------:R-:W-:-:S02]  /*11ee0*/  LEA R10, R13, R12, 0x8 ;  /* 0x0000000c0d0a7211 */ /* 0x000fc400078e40ff */
[----:B------:R-:W-:Y:S01]  /*11ef0*/  LOP3.LUT R11, R11, 0xc0, RZ, 0xc0, !PT ;  /* 0x000000c00b0b7812 */ /* 0x000fe200078ec0ff */
[----:B-1----:R-:W-:Y:S01]  /*11f00*/  FMUL.FTZ R80, R7, R80 ;  /* 0x0000005007507220 */ /* 0x002fe20000410000 */
[----:B------:R-:W-:Y:S01]  /*11f10*/  SHF.R.S32.HI R16, RZ, 0x1f, R13 ;  /* 0x0000001fff107819 */ /* 0x000fe2000001140d */
[----:B------:R-:W-:Y:S01]  /*11f20*/  IMAD R10, R15, 0x10, R10 ;  /* 0x000000100f0a7824 */ /* 0x000fe200078e020a */
[----:B------:R-:W-:Y:S01]  /*11f30*/  LOP3.LUT R15, R14, 0x1, RZ, 0xc0, !PT ;  /* 0x000000010e0f7812 */ /* 0x000fe200078ec0ff */
[----:B------:R-:W-:Y:S01]  /*11f40*/  FMUL.FTZ R81, R7, R81 ;  /* 0x0000005107517220 */ /* 0x000fe20000410000 */
[----:B------:R-:W-:Y:S01]  /*11f50*/  LEA.HI R11, R11, R11, RZ, 0x1d ;  /* 0x0000000b0b0b7211 */ /* 0x000fe200078fe8ff */
[----:B------:R-:W-:Y:S01]  /*11f60*/  FMUL.FTZ R36, R7, R36 ;  /* 0x0000002407247220 */ /* 0x000fe20000410000 */
[----:B------:R-:W-:Y:S01]  /*11f70*/  ISETP.NE.U32.AND P1, PT, R15, 0x1, PT ;  /* 0x000000010f00780c */ /* 0x000fe20003f25070 */
[----:B------:R-:W-:Y:S01]  /*11f80*/  FMUL.FTZ R37, R7, R37 ;  /* 0x0000002507257220 */ /* 0x000fe20000410000 */
[----:B------:R-:W-:Y:S01]  /*11f90*/  LEA R10, R10, R11, 0x1 ;  /* 0x0000000b0a0a7211 */ /* 0x000fe200078e08ff */
[C---:B--2---:R-:W-:Y:S01]  /*11fa0*/  FMUL.FTZ R83, R8.reuse, R83 ;  /* 0x0000005308537220 */ /* 0x044fe20000410000 */
[----:B------:R-:W-:Y:S01]  /*11fb0*/  F2FP.BF16.PACK_AB R80, R81, R80 ;  /* 0x000000505150723e */ /* 0x000fe200000010ff */
[----:B------:R-:W-:Y:S01]  /*11fc0*/  FMUL.FTZ R82, R8, R82 ;  /* 0x0000005208527220 */ /* 0x000fe20000410000 */
[----:B------:R-:W-:Y:S01]  /*11fd0*/  SHF.L.U32 R11, R10, 0x1, RZ ;  /* 0x000000010a0b7819 */ /* 0x000fe200000006ff */
[----:B------:R-:W-:Y:S01]  /*11fe0*/  IMAD.MOV.U32 R10, RZ, RZ, 0x20 ;  /* 0x00000020ff0a7424 */ /* 0x000fe200078e00ff */
[----:B------:R-:W-:Y:S01]  /*11ff0*/  F2FP.BF16.PACK_AB R36, R37, R36 ;  /* 0x000000242524723e */ /* 0x000fe200000010ff */
[C---:B------:R-:W-:Y:S01]  /*12000*/  FMUL.FTZ R39, R8.reuse, R39 ;  /* 0x0000002708277220 */ /* 0x040fe20000410000 */
[----:B------:R-:W-:Y:S01]  /*12010*/  IADD3 R15, R11, -0x10, RZ ;  /* 0xfffffff00b0f7810 */ /* 0x000fe20007ffe0ff */
[----:B------:R-:W-:Y:S01]  /*12020*/  FMUL.FTZ R38, R8, R38 ;  /* 0x0000002608267220 */ /* 0x000fe20000410000 */
[----:B------:R-:W-:Y:S01]  /*12030*/  SEL R10, R10, 0xffffffe0, !P0 ;  /* 0xffffffe00a0a7807 */ /* 0x000fe20004000000 */
[----:B------:R-:W-:Y:S01]  /*12040*/  FMUL.FTZ R40, R7, R40 ;  /* 0x0000002807287220 */ /* 0x000fe20000410000 */
[----:B------:R-:W-:Y:S01]  /*12050*/  @P1 IADD3 R15, R11, 0x10, RZ ;  /* 0x000000100b0f1810 */ /* 0x000fe20007ffe0ff */
[----:B------:R-:W-:Y:S01]  /*12060*/  FMUL.FTZ R41, R7, R41 ;  /* 0x0000002907297220 */ /* 0x000fe20000410000 */
[----:B------:R-:W-:Y:S01]  /*12070*/  F2FP.BF16.PACK_AB R82, R83, R82 ;  /* 0x000000525352723e */ /* 0x000fe200000010ff */
[C---:B------:R-:W-:Y:S01]  /*12080*/  FMUL.FTZ R43, R8.reuse, R43 ;  /* 0x0000002b082b7220 */ /* 0x040fe20000410000 */
[----:B------:R-:W-:Y:S01]  /*12090*/  F2FP.BF16.PACK_AB R38, R39, R38 ;  /* 0x000000262726723e */ /* 0x000fe200000010ff */
[C---:B------:R-:W-:Y:S01]  /*120a0*/  FMUL.FTZ R42, R8.reuse, R42 ;  /* 0x0000002a082a7220 */ /* 0x040fe20000410000 */
[----:B------:R-:W-:Y:S01]  /*120b0*/  F2FP.BF16.PACK_AB R40, R41, R40 ;  /* 0x000000282928723e */ /* 0x000fe200000010ff */
[----:B------:R-:W-:Y:S01]  /*120c0*/  FMUL.FTZ R44, R7, R44 ;  /* 0x0000002c072c7220 */ /* 0x000fe20000410000 */
[----:B------:R-:W-:Y:S01]  /*120d0*/  IADD3 R17, R11, R10, RZ ;  /* 0x0000000a0b117210 */ /* 0x000fe20007ffe0ff */
        /* <DEDUP_REMOVED lines=39> */
[----:B------:R-:W-:Y:S01]  /*12350*/  STS [R11+0x1000], R48 ;  /* 0x001000300b007388 */ /* 0x000fe20000000800 */
        /* <DEDUP_REMOVED lines=25> */
[----:B------:R1:W-:Y:S01]  /*124f0*/  @P3 MUFU.LG2 R14, R6 ;  /* 0x00000006000e3308 */ /* 0x0003e20000000c00 */
[----:B------:R-:W-:Y:S01]  /*12500*/  FMUL.FTZ R7, R7, R73 ;  /* 0x0000004907077220 */ /* 0x000fe20000410000 */
[----:B------:R-:W-:Y:S01]  /*12510*/  F2FP.BF16.PACK_AB R70, R71, R70 ;  /* 0x000000464746723e */ /* 0x000fe200000010ff */
[----:B------:R-:W-:Y:S01]  /*12520*/  FMUL.FTZ R8, R8, R74 ;  /* 0x0000004a08087220 */ /* 0x000fe20000410000 */
[----:B------:R-:W-:Y:S01]  /*12530*/  STS [R19+0x1200], R62 ;  /* 0x0012003e13007388 */ /* 0x000fe20000000800 */
[----:B------:R-:W-:-:S02]  /*12540*/  ISETP.NE.AND P0, PT, RZ, UR4, PT ;  /* 0x00000004ff007c0c */ /* 0x000fc4000bf05270 */
[----:B------:R-:W-:Y:S01]  /*12550*/  F2FP.BF16.PACK_AB R7, R7, R72 ;  /* 0x000000480707723e */ /* 0x000fe200000010ff */
[----:B------:R-:W-:Y:S01]  /*12560*/  STS [R11+0x2000], R64 ;  /* 0x002000400b007388 */ /* 0x000fe20000000800 */
[----:B------:R-:W-:Y:S01]  /*12570*/  F2FP.BF16.PACK_AB R8, R75, R8 ;  /* 0x000000084b08723e */ /* 0x000fe200000010ff */
[----:B------:R-:W2:Y:S01]  /*12580*/  @P2 MUFU.LG2 R5, R5 ;  /* 0x0000000500052308 */ /* 0x000ea20000000c00 */
[----:B------:R-:W-:Y:S01]  /*12590*/  MOV R10, 0x7f800000 ;  /* 0x7f800000000a7802 */ /* 0x000fe20000000f00 */
[----:B------:R3:W-:Y:S04]  /*125a0*/  STS [R11+0x2200], R66 ;  /* 0x002200420b007388 */ /* 0x0007e80000000800 */
[----:B------:R-:W-:Y:S01]  /*125b0*/  STS [R15+0x2000], R76 ;  /* 0x0020004c0f007388 */ /* 0x000fe20000000800 */
[----:B-1----:R-:W-:-:S03]  /*125c0*/  IMAD.MOV.U32 R6, RZ, RZ, 0x7f800000 ;  /* 0x7f800000ff067424 */ /* 0x002fc600078e00ff */
[----:B------:R1:W-:Y:S04]  /*125d0*/  STS [R15+0x2200], R78 ;  /* 0x0022004e0f007388 */ /* 0x0003e80000000800 */
[----:B------:R4:W-:Y:S01]  /*125e0*/  STS [R17+0x2000], R68 ;  /* 0x0020004411007388 */ /* 0x0009e20000000800 */
[----:B--2---:R-:W-:-:S03]  /*125f0*/  @P2 FMUL.FTZ R5, R5, 0.69314718246459960938 ;  /* 0x3f31721805052820 */ /* 0x004fc60000410000 */
[----:B------:R4:W-:Y:S01]  /*12600*/  STS [R17+0x2200], R70 ;  /* 0x0022004611007388 */ /* 0x0009e20000000800 */
[----:B------:R-:W-:-:S03]  /*12610*/  @P2 FFMA.FTZ R10, R0, c[0x0][0x238], R5 ;  /* 0x00008e00000a2a23 */ /* 0x000fc60000010005 */
[----:B------:R4:W-:Y:S04]  /*12620*/  STS [R19+0x2000], R7 ;  /* 0x0020000713007388 */ /* 0x0009e80000000800 */
[----:B------:R4:W-:Y:S01]  /*12630*/  STS [R19+0x2200], R8 ;  /* 0x0022000813007388 */ /* 0x0009e20000000800 */
[----:B---3--:R-:W-:Y:S01]  /*12640*/  LEA.HI R11, R16, R13, RZ, 0x2 ;  /* 0x0000000d100b7211 */ /* 0x008fe200078f10ff */
[----:B-1----:R-:W-:-:S03]  /*12650*/  @P3 FMUL.FTZ R15, R14, 0.69314718246459960938 ;  /* 0x3f3172180e0f3820 */ /* 0x002fc60000410000 */
[----:B------:R-:W-:Y:S01]  /*12660*/  LOP3.LUT R14, R11, 0xfffffffc, RZ, 0xc0, !PT ;  /* 0xfffffffc0b0e7812 */ /* 0x000fe200078ec0ff */
[----:B------:R-:W-:-:S03]  /*12670*/  @P3 FFMA.FTZ R6, R2, c[0x0][0x238], R15 ;  /* 0x00008e0002063a23 */ /* 0x000fc6000001000f */
[----:B------:R-:W-:Y:S01]  /*12680*/  IADD3 R2, R13, -R14, RZ ;  /* 0x8000000e0d027210 */ /* 0x000fe20007ffe0ff */
[----:B------:R-:W-:Y:S05]  /*12690*/  @!P0 BRA `(.L_x_4418) ;  /* 0x0000007000008947 */ /* 0x000fea0003800000 */
[----:B------:R-:W1:Y:S01]  /*126a0*/  S2R R0, SR_CTAID.Y ;  /* 0x0000000000007919 */ /* 0x000e620000002600 */
[----:B------:R-:W-:-:S03]  /*126b0*/  ISETP.NE.AND P0, PT, R127, -0x1, PT ;  /* 0xffffffff7f00780c */ /* 0x000fc60003f05270 */
[----:B------:R-:W2:Y:S01]  /*126c0*/  S2R R5, SR_CTAID.Z ;  /* 0x0000000000057919 */ /* 0x000ea20000002700 */
[----:B-1--4-:R-:W-:-:S05]  /*126d0*/  IMAD R8, R0, c[0x0][0x214], RZ ;  /* 0x0000850000087a24 */ /* 0x012fca00078e02ff */
[----:B------:R-:W-:-:S05]  /*126e0*/  SEL R8, R8, R127, !P0 ;  /* 0x0000007f08087207 */ /* 0x000fca0004000000 */
[----:B--2---:R-:W-:Y:S01]  /*126f0*/  IMAD R7, R5, c[0x0][0x234], R8 ;  /* 0x00008d0005077a24 */ /* 0x004fe200078e0208 */
[----:B------:R-:W-:Y:S05]  /*12700*/  BRA `(.L_x_4419) ;  /* 0x0000004000007947 */ /* 0x000fea0003800000 */
.L_x_4418:
[----:B------:R-:W1:Y:S04]  /*12710*/  S2R R5, SR_CTAID.Z ;  /* 0x0000000000057919 */ /* 0x000e680000002700 */
[----:B------:R-:W1:Y:S02]  /*12720*/  S2R R0, SR_CTAID.Y ;  /* 0x0000000000007919 */ /* 0x000e640000002600 */
[----:B-1--4-:R-:W-:-:S04]  /*12730*/  IMAD R7, R0, c[0x0][0x1c0], R5 ;  /* 0x0000700000077a24 */ /* 0x012fc800078e0205 */
[----:B------:R-:W-:Y:S02]  /*12740*/  IMAD R7, R7, c[0x0][0x214], RZ ;  /* 0x0000850007077a24 */ /* 0x000fe400078e02ff */
.L_x_4419:
[----:B------:R-:W-:Y:S01]  /*12750*/  BAR.SYNC.DEFER_BLOCKING 0x0 ;  /* 0x0000000000007b1d */ /* 0x000fe20000010000 */
[----:B------:R-:W-:Y:S01]  /*12760*/  LOP3.LUT R9, R9, 0xffffffe0, RZ, 0xc0, !PT ;  /* 0xffffffe009097812 */ /* 0x000fe200078ec0ff */
[----:B------:R-:W-:Y:S01]  /*12770*/  IMAD.WIDE.U32 R14, R127, c[0x0][0x1e8], RZ ;  /* 0x00007a007f0e7a25 */ /* 0x000fe200078e00ff */
[----:B------:R-:W-:Y:S02]  /*12780*/  SHF.R.S32.HI R8, RZ, 0x1f, R0 ;  /* 0x0000001fff087819 */ /* 0x000fe40000011400 */
[----:B------:R-:W-:Y:S01]  /*12790*/  IADD3 R9, -R9, R4, RZ ;  /* 0x0000000409097210 */ /* 0x000fe20007ffe1ff */
[----:B------:R-:W-:Y:S01]  /*127a0*/  BSSY B0, `(.L_x_4420) ;  /* 0x000001e000007945 */ /* 0x000fe20003800000 */
[----:B------:R-:W-:Y:S01]  /*127b0*/  ISETP.NE.AND P0, PT, R127, -0x1, PT ;  /* 0xffffffff7f00780c */ /* 0x000fe20003f05270 */
[----:B------:R-:W-:Y:S01]  /*127c0*/  IMAD R11, R8, c[0x0][0x1e0], RZ ;  /* 0x00007800080b7a24 */ /* 0x000fe200078e02ff */
[----:B------:R-:W-:Y:S01]  /*127d0*/  LOP3.LUT P1, RZ, R9, 0x3, RZ, 0xc0, !PT ;  /* 0x0000000309ff7812 */ /* 0x000fe2000782c0ff */
[----:B------:R-:W-:Y:S01]  /*127e0*/  IMAD.WIDE.U32 R8, R0, c[0x0][0x1e0], RZ ;  /* 0x0000780000087a25 */ /* 0x000fe200078e00ff */
[----:B------:R-:W-:-:S03]  /*127f0*/  LEA R2, R2, R133, 0x4 ;  /* 0x0000008502027211 */ /* 0x000fc600078e20ff */
[----:B------:R-:W-:Y:S01]  /*12800*/  IMAD R11, R0, c[0x0][0x1e4], R11 ;  /* 0x00007900000b7a24 */ /* 0x000fe200078e020b */
[----:B------:R-:W-:Y:S01]  /*12810*/  SEL R0, R8, R14, !P0 ;  /* 0x0000000e08007207 */ /* 0x000fe20004000000 */
[----:B------:R-:W-:-:S04]  /*12820*/  IMAD R127, R127, c[0x0][0x1ec], R15 ;  /* 0x00007b007f7f7a24 */ /* 0x000fc800078e020f */
[----:B------:R-:W-:Y:S01]  /*12830*/  @!P0 IADD3 R127, R9, R11, RZ ;  /* 0x0000000b097f8210 */ /* 0x000fe20007ffe0ff */
[----:B------:R1:W2:Y:S04]  /*12840*/  LDS.128 R32, [R135] ;  /* 0x0000000087207984 */ /* 0x0002a80000000c00 */
[----:B------:R1:W3:Y:S04]  /*12850*/  LDS.128 R28, [R135+0x800] ;  /* 0x00080000871c7984 */ /* 0x0002e80000000c00 */
[----:B------:R1:W4:Y:S04]  /*12860*/  LDS.128 R24, [R135+0x1000] ;  /* 0x0010000087187984 */ /* 0x0003280000000c00 */
[----:B------:R1:W1:Y:S04]  /*12870*/  LDS.128 R20, [R135+0x1800] ;  /* 0x0018000087147984 */ /* 0x0002680000000c00 */
[----:B------:R1:W1:Y:S04]  /*12880*/  LDS.128 R16, [R135+0x2000] ;  /* 0x0020000087107984 */ /* 0x0002680000000c00 */
[----:B------:R1:W1:Y:S01]  /*12890*/  LDS.128 R36, [R135+0x2800] ;  /* 0x0028000087247984 */ /* 0x0002620000000c00 */
[----:B------:R-:W-:Y:S05]  /*128a0*/  @P1 BRA `(.L_x_4421) ;  /* 0x000000d000001947 */ /* 0x000fea0003800000 */
[----:B------:R-:W5:Y:S01]  /*128b0*/  S2R R4, SR_CTAID.X ;  /* 0x0000000000047919 */ /* 0x000f620000002500 */
[----:B------:R-:W-:Y:S01]  /*128c0*/  IADD3 R8, R2, 0x8, RZ ;  /* 0x0000000802087810 */ /* 0x000fe20007ffe0ff */
[----:B-----5:R-:W-:-:S02]  /*128d0*/  IMAD R11, R4, 0x40, R7 ;  /* 0x00000040040b7824 */ /* 0x020fc400078e0207 */
        /* <DEDUP_REMOVED lines=10> */
.L_x_4421:
[----:B------:R-:W-:Y:S05]  /*12980*/  BSYNC B0 ;  /* 0x0000000000007941 */ /* 0x000fea0003800000 */
.L_x_4420:
[----:B------:R-:W5:Y:S01]  /*12990*/  S2R R7, SR_CTAID.X ;  /* 0x0000000000077919 */ /* 0x000f620000002500 */
[----:B------:R-:W-:Y:S01]  /*129a0*/  IMAD.SHL.U32 R12, R12, 0x8, RZ ;  /* 0x000000080c0c7824 */ /* 0x000fe200078e00ff */
[----:B------:R-:W-:Y:S01]  /*129b0*/  SHF.R.S32.HI R4, RZ, 0x1f, R5 ;  /* 0x0000001fff047819 */ /* 0x000fe20000011405 */
[----:B------:R-:W-:Y:S03]  /*129c0*/  BSSY B0, `(.L_x_4422) ;  /* 0x000001e000007945 */ /* 0x000fe60003800000 */
[----:B------:R-:W-:Y:S01]  /*129d0*/  SHF.R.S32.HI R13, RZ, 0x1f, R12 ;  /* 0x0000001fff0d7819 */ /* 0x000fe2000001140c */
[----:B------:R-:W-:-:S04]  /*129e0*/  IMAD R4, R4, c[0x0][0x1f0], RZ ;  /* 0x00007c0004047a24 */ /* 0x000fc800078e02ff */
[----:B------:R-:W-:Y:S02]  /*129f0*/  IMAD R4, R5, c[0x0][0x1f4], R4 ;  /* 0x00007d0005047a24 */ /* 0x000fe400078e0204 */
[----:B-----5:R-:W-:-:S04]  /*12a00*/  IMAD.SHL.U32 R7, R7, 0x40, RZ ;  /* 0x0000004007077824 */ /* 0x020fc800078e00ff */
[C---:B----4-:R-:W-:Y:S01]  /*12a10*/  IMAD.WIDE.U32 R8, R7.reuse, c[0x0][0x1e8], R12 ;  /* 0x00007a0007087a25 */ /* 0x050fe200078e000c */
        /* <DEDUP_REMOVED lines=21> */
[----:B--2---:R2:W-:Y:S04]  /*12b70*/  @!P2 STG.E.128 [R10.64], R32 ;  /* 0x000000200a00a986 */ /* 0x0045e8000c101d06 */
[----:B------:R2:W-:Y:S04]  /*12b80*/  @!P1 STG.E.128 [R10.64+0x40], R24 ;  /* 0x000040180a009986 */ /* 0x0005e8000c101d06 */
[----:B-1----:R2:W-:Y:S02]  /*12b90*/  @!P0 STG.E.128 [R10.64+0x80], R16 ;  /* 0x000080100a008986 */ /* 0x0025e4000c101d06 */
.L_x_4423:
[----:B------:R-:W-:Y:S05]  /*12ba0*/  BSYNC B0 ;  /* 0x0000000000007941 */ /* 0x000fea0003800000 */
.L_x_4422:
[----:B------:R-:W-:-:S04]  /*12bb0*/  IADD3 R5, R3, 0x20, RZ ;  /* 0x0000002003057810 */ /* 0x000fc80007ffe0ff */
        /* <DEDUP_REMOVED lines=16> */
[----:B---3--:R1:W-:Y:S10]  /*12cc0*/  @!P1 STG.E.128 [R2.64], R28 ;  /* 0x0000001c02009986 */ /* 0x0083f4000c101d06 */
[----:B------:R-:W-:Y:S05]  /*12cd0*/  @P0 EXIT ;  /* 0x000000000000094d */ /* 0x000fea0003800000 */
[----:B------:R-:W-:Y:S01]  /*12ce0*/  STG.E.128 [R2.64+0x80], R36 ;  /* 0x0000802402007986 */ /* 0x000fe2000c101d06 */
[----:B------:R-:W-:Y:S05]  /*12cf0*/  EXIT ;  /* 0x000000000000794d */ /* 0x000fea0003800000 */
.L_x_4424:
        /* <DEDUP_REMOVED lines=16> */
.L_x_6362:


//--------------------- .text._ZN5flash24flash_fwd_splitkv_kernelI23Flash_fwd_kernel_traitsILi96ELi64ELi64ELi4ELb0ELb0EN7cutlass10bfloat16_tE19Flash_kernel_traitsILi96ELi64ELi64ELi4ES3_EELb1ELb0ELb0ELb0ELb0ELb1ELb0ELb1EEEvNS_16Flash_fwd_paramsE --------------------------
	.section	.text._ZN5flash24flash_fwd_splitkv_kernelI23Flash_fwd_kernel_traitsILi96ELi64ELi64ELi4ELb0ELb0EN7cutlass10bfloat16_tE19Flash_kernel_traitsILi96ELi64ELi64ELi4ES3_EELb1ELb0ELb0ELb0ELb0ELb1ELb0ELb1EEEvNS_16Flash_fwd_paramsE,"ax",@progbits
	.sectioninfo	@"SHI_REGISTERS=168"
	.align	128
        .global         _ZN5flash24flash_fwd_splitkv_kernelI23Flash_fwd_kernel_traitsILi96ELi64ELi64ELi4ELb0ELb0EN7cutlass10bfloat16_tE19Flash_kernel_traitsILi96ELi64ELi64ELi4ES3_EELb1ELb0ELb0ELb0ELb0ELb1ELb0ELb1EEEvNS_16Flash_fwd_paramsE
        .type           _ZN5flash24flash_fwd_splitkv_kernelI23Flash_fwd_kernel_traitsILi96ELi64ELi64ELi4ELb0ELb0EN7cutlass10bfloat16_tE19Flash_kernel_traitsILi96ELi64ELi64ELi4ES3_EELb1ELb0ELb0ELb0ELb0ELb1ELb0ELb1EEEvNS_16Flash_fwd_paramsE,@function
        .size           _ZN5flash24flash_fwd_splitkv_kernelI23Flash_fwd_kernel_traitsILi96ELi64ELi64ELi4ELb0ELb0EN7cutlass10bfloat16_tE19Flash_kernel_traitsILi96ELi64ELi64ELi4ES3_EELb1ELb0ELb0ELb0ELb0ELb1ELb0ELb1EEEvNS_16Flash_fwd_paramsE,(.L_x_6363 - _ZN5flash24flash_fwd_splitkv_kernelI23Flash_fwd_kernel_traitsILi96ELi64ELi64ELi4ELb0ELb0EN7cutlass10bfloat16_tE19Flash_kernel_traitsILi96ELi64ELi64ELi4ES3_EELb1ELb0ELb0ELb0ELb0ELb1ELb0ELb1EEEvNS_16Flash_fwd_paramsE)
        .other          _ZN5flash24flash_fwd_splitkv_kernelI23Flash_fwd_kernel_traitsILi96ELi64ELi64ELi4ELb0ELb0EN7cutlass10bfloat16_tE19Flash_kernel_traitsILi96ELi64ELi64ELi4ES3_EELb1ELb0ELb0ELb0ELb0ELb1ELb0ELb1EEEvNS_16Flash_fwd_paramsE,@"STO_CUDA_ENTRY STV_DEFAULT"
_ZN5flash24flash_fwd_splitkv_kernelI23Flash_fwd_kernel_traitsILi96ELi64ELi64ELi4ELb0ELb0EN7cutlass10bfloat16_tE19Flash_kernel_traitsILi96ELi64ELi64ELi4ES3_EELb1ELb0ELb0ELb0ELb0ELb1ELb0ELb1EEEvNS_16Flash_fwd_paramsE:
.text._ZN5flash24flash_fwd_splitkv_kernelI23Flash_fwd_kernel_traitsILi96ELi64ELi64ELi4ELb0ELb0EN7cutlass10bfloat16_tE19Flash_kernel_traitsILi96ELi64ELi64ELi4ES3_EELb1ELb0ELb0ELb0ELb0ELb1ELb0ELb1EEEvNS_16Flash_fwd_paramsE:
        /* <DEDUP_REMOVED lines=36> */
.L_x_4425:
[----:B---34-:R-:W-:Y:S02]  /*0240*/  MOV R5, c[0x0][0x218] ;  /* 0x0000860000057a02 */ /* 0x018fe40000000f00 */
.L_x_4426:
        /* <DEDUP_REMOVED lines=80> */
.L_x_4429:
[----:B------:R-:W-:Y:S05]  /*0750*/  BSYNC B0 ;  /* 0x0000000000007941 */ /* 0x000fea0003800000 */
.L_x_4428:
        /* <DEDUP_REMOVED lines=19> */
.L_x_4431:
[----:B------:R-:W-:Y:S05]  /*0890*/  BSYNC B0 ;  /* 0x0000000000007941 */ /* 0x000fea0003800000 */
.L_x_4430:
        /* <DEDUP_REMOVED lines=13> */
.L_x_4427:
        /* <DEDUP_REMOVED lines=92> */
.L_x_4432:
        /* <DEDUP_REMOVED lines=17> */
.L_x_4434:
        /* <DEDUP_REMOVED lines=53> */
.L_x_4433:
        /* <DEDUP_REMOVED lines=199> */
.L_x_4484:
        /* <DEDUP_REMOVED lines=18> */
.L_x_4437:
[----:B------:R-:W-:Y:S05]  /*2120*/  BSYNC B0 ;  /* 0x0000000000007941 */ /* 0x000fea0003800000 */
.L_x_4436:
        /* <DEDUP_REMOVED lines=18> */
.L_x_4439:
[----:B------:R-:W-:Y:S05]  /*2250*/  BSYNC B0 ;  /* 0x0000000000007941 */ /* 0x000fea0003800000 */
.L_x_4438:
        /* <DEDUP_REMOVED lines=65> */
.L_x_4445:
[----:B------:R-:W-:Y:S05]  /*2670*/  BSYNC B0 ;  /* 0x0000000000007941 */ /* 0x000fea0003800000 */
.L_x_4444:
        /* <DEDUP_REMOVED lines=50> */
.L_x_4447:
[----:B------:R-:W-:Y:S05]  /*29a0*/  BSYNC B0 ;  /* 0x0000000000007941 */ /* 0x000fea0003800000 */
.L_x_4446:
        /* <DEDUP_REMOVED lines=49> */
.L_x_4443:
[----:B------:R-:W-:Y:S05]  /*2cc0*/  BSYNC B1 ;  /* 0x0000000000017941 */ /* 0x000fea0003800000 */
.L_x_4442:
        /* <DEDUP_REMOVED lines=57> */
.L_x_4451:
[----:B------:R-:W-:Y:S05]  /*3060*/  BSYNC B0 ;  /* 0x0000000000007941 */ /* 0x000fea0003800000 */
.L_x_4450:
        /* <DEDUP_REMOVED lines=50> */
.L_x_4453:
[----:B------:R-:W-:Y:S05]  /*3390*/  BSYNC B0 ;  /* 0x0000000000007941 */ /* 0x000fea0003800000 */
.L_x_4452:
        /* <DEDUP_REMOVED lines=49> */
.L_x_4449:
[----:B------:R-:W-:Y:S05]  /*36b0*/  BSYNC B1 ;  /* 0x0000000000017941 */ /* 0x000fea0003800000 */
.L_x_4448:
        /* <DEDUP_REMOVED lines=8> */
.L_x_4441:
        /* <DEDUP_REMOVED lines=89> */
.L_x_4460:
[----:B------:R-:W-:Y:S05]  /*3cd0*/  BSYNC B0 ;  /* 0x0000000000007941 */ /* 0x000fea0003800000 */
.L_x_4459:
[----:B-----5:R2:W-:Y:S02]  /*3ce0*/  STG.E.128 [R124.64], R44 ;  /* 0x0000002c7c007986 */ /* 0x0205e4000c101d06 */
.L_x_4458:
[----:B------:R-:W-:Y:S05]  /*3cf0*/  BSYNC B1 ;  /* 0x0000000000017941 */ /* 0x000fea0003800000 */
.L_x_4457:
        /* <DEDUP_REMOVED lines=87> */
.L_x_4464:
[----:B------:R-:W-:Y:S05]  /*4270*/  BSYNC B0 ;  /* 0x0000000000007941 */ /* 0x000fea0003800000 */
.L_x_4463:
[----:B-----5:R3:W-:Y:S02]  /*4280*/  STG.E.128 [R124.64+0x40], R44 ;  /* 0x0000402c7c007986 */ /* 0x0207e4000c101d06 */
.L_x_4462:
[----:B------:R-:W-:Y:S05]  /*4290*/  BSYNC B1 ;  /* 0x0000000000017941 */ /* 0x000fea0003800000 */
.L_x_4461:
        /* <DEDUP_REMOVED lines=86> */
.L_x_4466:
[----:B------:R-:W-:Y:S05]  /*4800*/  BSYNC B0 ;  /* 0x0000000000007941 */ /* 0x000fea0003800000 */
.L_x_4465:
[----:B-----5:R3:W-:Y:S02]  /*4810*/  STG.E.128 [R124.64+0x80], R44 ;  /* 0x0000802c7c007986 */ /* 0x0207e4000c101d06 */
.L_x_4456:
[----:B------:R-:W-:Y:S05]  /*4820*/  BSYNC B2 ;  /* 0x0000000000027941 */ /* 0x000fea0003800000 */
.L_x_4455:
        /* <DEDUP_REMOVED lines=93> */
.L_x_4472:
[----:B------:R-:W-:Y:S05]  /*4e00*/  BSYNC B0 ;  /* 0x0000000000007941 */ /* 0x000fea0003800000 */
.L_x_4471:
[----:B-----5:R3:W-:Y:S02]  /*4e10*/  STG.E.128 [R126.64], R44 ;  /* 0x0000002c7e007986 */ /* 0x0207e4000c101d06 */
.L_x_4470:
[----:B------:R-:W-:Y:S05]  /*4e20*/  BSYNC B1 ;  /* 0x0000000000017941 */ /* 0x000fea0003800000 */
.L_x_4469:
        /* <DEDUP_REMOVED lines=93> */
.L_x_4476:
[----:B------:R-:W-:Y:S05]  /*5400*/  BSYNC B0 ;  /* 0x0000000000007941 */ /* 0x000fea0003800000 */
.L_x_4475:
[----:B-----5:R3:W-:Y:S02]  /*5410*/  STG.E.128 [R126.64+0x40], R44 ;  /* 0x0000402c7e007986 */ /* 0x0207e4000c101d06 */
.L_x_4474:
[----:B------:R-:W-:Y:S05]  /*5420*/  BSYNC B1 ;  /* 0x0000000000017941 */ /* 0x000fea0003800000 */
.L_x_4473:
        /* <DEDUP_REMOVED lines=92> */
.L_x_4478:
[----:B------:R-:W-:Y:S05]  /*59f0*/  BSYNC B0 ;  /* 0x0000000000007941 */ /* 0x000fea0003800000 */
.L_x_4477:
[----:B-----5:R3:W-:Y:S02]  /*5a00*/  STG.E.128 [R126.64+0x80], R44 ;  /* 0x0000802c7e007986 */ /* 0x0207e4000c101d06 */
.L_x_4468:
[----:B------:R-:W-:Y:S05]  /*5a10*/  BSYNC B2 ;  /* 0x0000000000027941 */ /* 0x000fea0003800000 */
.L_x_4467:
        /* <DEDUP_REMOVED lines=8> */
.L_x_4440:
        /* <DEDUP_REMOVED lines=11> */
.L_x_4480:
[----:B------:R-:W-:Y:S05]  /*5b50*/  BSYNC B0 ;  /* 0x0000000000007941 */ /* 0x000fea0003800000 */
.L_x_4479:
        /* <DEDUP_REMOVED lines=12> */
.L_x_4481:
[----:B------:R-:W-:Y:S05]  /*5c20*/  BSYNC B0 ;  /* 0x0000000000007941 */ /* 0x000fea0003800000 */
.L_x_4454:
        /* <DEDUP_REMOVED lines=80> */
.L_x_4482:
        /* <DEDUP_REMOVED lines=8> */
.L_x_4483:
[----:B------:R-:W-:Y:S04]  /*61b0*/  IADD3 R9, R9, -0x1, RZ ;  /* 0xffffffff09097810 */ /* 0x000fe80007ffe0ff */
[----:B------:R-:W-:Y:S11]  /*61c0*/  ISETP.GT.AND P0, PT, R9, R88, PT ;  /* 0x000000580900720c */ /* 0x000ff60003f04270 */
[----:B------:R-:W-:Y:S02]  /*61d0*/  @!UPT UIADD3 URZ, URZ, URZ, URZ ;  /* 0x0000003f3f3ff290 */ /* 0x000fe4000fffe03f */
[----:B------:R-:W-:-:S05]  /*61e0*/  @P0 BRA `(.L_x_4484) ;  /* 0xffffbe1000000947 */ /* 0x000fca000383ffff */
.L_x_4435:
        /* <DEDUP_REMOVED lines=90> */
.L_x_4493:
[----:B------:R-:W-:Y:S05]  /*6790*/  BSYNC B0 ;  /* 0x0000000000007941 */ /* 0x000fea0003800000 */
.L_x_4492:
[----:B-----5:R4:W-:Y:S02]  /*67a0*/  STS.128 [R137], R12 ;  /* 0x0000000c89007388 */ /* 0x0209e40000000c00 */
.L_x_4491:
[----:B------:R-:W-:Y:S05]  /*67b0*/  BSYNC B1 ;  /* 0x0000000000017941 */ /* 0x000fea0003800000 */
.L_x_4490:
        /* <DEDUP_REMOVED lines=45> */
.L_x_4497:
[----:B------:R-:W-:Y:S05]  /*6a90*/  BSYNC B0 ;  /* 0x0000000000007941 */ /* 0x000fea0003800000 */
.L_x_4496:
[----:B-----5:R1:W-:Y:S02]  /*6aa0*/  STS.128 [R137+0x1000], R12 ;  /* 0x0010000c89007388 */ /* 0x0203e40000000c00 */
.L_x_4495:
[----:B------:R-:W-:Y:S05]  /*6ab0*/  BSYNC B1 ;  /* 0x0000000000017941 */ /* 0x000fea0003800000 */
.L_x_4494:
        /* <DEDUP_REMOVED lines=44> */
.L_x_4499:
[----:B------:R-:W-:Y:S05]  /*6d80*/  BSYNC B0 ;  /* 0x0000000000007941 */ /* 0x000fea0003800000 */
.L_x_4498:
[----:B-----5:R4:W-:Y:S02]  /*6d90*/  STS.128 [R137+0x2000], R12 ;  /* 0x0020000c89007388 */ /* 0x0209e40000000c00 */
.L_x_4489:
[----:B------:R-:W-:Y:S05]  /*6da0*/  BSYNC B2 ;  /* 0x0000000000027941 */ /* 0x000fea0003800000 */
.L_x_4488:
        /* <DEDUP_REMOVED lines=58> */
.L_x_4504:
[----:B------:R-:W-:Y:S05]  /*7150*/  BSYNC B0 ;  /* 0x0000000000007941 */ /* 0x000fea0003800000 */
.L_x_4503:
[----:B-----5:R4:W-:Y:S02]  /*7160*/  STS.128 [R137+0x800], R12 ;  /* 0x0008000c89007388 */ /* 0x0209e40000000c00 */
.L_x_4502:
[----:B------:R-:W-:Y:S05]  /*7170*/  BSYNC B1 ;  /* 0x0000000000017941 */ /* 0x000fea0003800000 */
.L_x_4501:
        /* <DEDUP_REMOVED lines=45> */
.L_x_4508:
[----:B------:R-:W-:Y:S05]  /*7450*/  BSYNC B0 ;  /* 0x0000000000007941 */ /* 0x000fea0003800000 */
.L_x_4507:
[----:B-----5:R1:W-:Y:S02]  /*7460*/  STS.128 [R137+0x1800], R12 ;  /* 0x0018000c89007388 */ /* 0x0203e40000000c00 */
.L_x_4506:
[----:B------:R-:W-:Y:S05]  /*7470*/  BSYNC B1 ;  /* 0x0000000000017941 */ /* 0x000fea0003800000 */
.L_x_4505:
        /* <DEDUP_REMOVED lines=44> */
.L_x_4510:
[----:B------:R-:W-:Y:S05]  /*7740*/  BSYNC B0 ;  /* 0x0000000000007941 */ /* 0x000fea0003800000 */
.L_x_4509:
[----:B-----5:R2:W-:Y:S01]  /*7750*/  STS.128 [R137+0x2800], R24 ;  /* 0x0028001889007388 */ /* 0x0205e20000000c00 */
[----:B------:R-:W-:Y:S05]  /*7760*/  BRA `(.L_x_4500) ;  /* 0x0000273000007947 */ /* 0x000fea0003800000 */
.L_x_4487:
        /* <DEDUP_REMOVED lines=95> */
.L_x_4516:
[----:B------:R-:W-:Y:S05]  /*7d60*/  BSYNC B0 ;  /* 0x0000000000007941 */ /* 0x000fea0003800000 */
.L_x_4515:
[----:B-----5:R4:W-:Y:S02]  /*7d70*/  STS.128 [R137], R20 ;  /* 0x0000001489007388 */ /* 0x0209e40000000c00 */
.L_x_4514:
[----:B------:R-:W-:Y:S05]  /*7d80*/  BSYNC B1 ;  /* 0x0000000000017941 */ /* 0x000fea0003800000 */
.L_x_4513:
        /* <DEDUP_REMOVED lines=90> */
.L_x_4520:
[----:B------:R-:W-:Y:S05]  /*8330*/  BSYNC B0 ;  /* 0x0000000000007941 */ /* 0x000fea0003800000 */
.L_x_4519:
[----:B-----5:R1:W-:Y:S02]  /*8340*/  STS.128 [R137+0x1000], R20 ;  /* 0x0010001489007388 */ /* 0x0203e40000000c00 */
.L_x_4518:
[----:B------:R-:W-:Y:S05]  /*8350*/  BSYNC B1 ;  /* 0x0000000000017941 */ /* 0x000fea0003800000 */
.L_x_4517:
        /* <DEDUP_REMOVED lines=88> */
.L_x_4522:
[----:B------:R-:W-:Y:S05]  /*88e0*/  BSYNC B0 ;  /* 0x0000000000007941 */ /* 0x000fea0003800000 */
.L_x_4521:
[----:B-----5:R4:W-:Y:S02]  /*88f0*/  STS.128 [R137+0x2000], R20 ;  /* 0x0020001489007388 */ /* 0x0209e40000000c00 */
.L_x_4512:
[----:B------:R-:W-:Y:S05]  /*8900*/  BSYNC B2 ;  /* 0x0000000000027941 */ /* 0x000fea0003800000 */
.L_x_4511:
        /* <DEDUP_REMOVED lines=94> */
.L_x_4526:
[----:B------:R-:W-:Y:S05]  /*8ef0*/  BSYNC B0 ;  /* 0x0000000000007941 */ /* 0x000fea0003800000 */
.L_x_4525:
[----:B-----5:R4:W-:Y:S02]  /*8f00*/  STS.128 [R137+0x800], R20 ;  /* 0x0008001489007388 */ /* 0x0209e40000000c00 */
.L_x_4524:
[----:B------:R-:W-:Y:S05]  /*8f10*/  BSYNC B1 ;  /* 0x0000000000017941 */ /* 0x000fea0003800000 */
.L_x_4523:
        /* <DEDUP_REMOVED lines=90> */
.L_x_4530:
[----:B------:R-:W-:Y:S05]  /*94c0*/  BSYNC B0 ;  /* 0x0000000000007941 */ /* 0x000fea0003800000 */
.L_x_4529:
[----:B-----5:R1:W-:Y:S02]  /*94d0*/  STS.128 [R137+0x1800], R20 ;  /* 0x0018001489007388 */ /* 0x0203e40000000c00 */
.L_x_4528:
[----:B------:R-:W-:Y:S05]  /*94e0*/  BSYNC B1 ;  /* 0x0000000000017941 */ /* 0x000fea0003800000 */
.L_x_4527:
        /* <DEDUP_REMOVED lines=94> */
.L_x_4532:
[----:B------:R-:W-:Y:S05]  /*9ad0*/  BSYNC B0 ;  /* 0x0000000000007941 */ /* 0x000fea0003800000 */
.L_x_4531:
[----:B-----5:R1:W-:Y:S01]  /*9ae0*/  STS.128 [R137+0x2800], R4 ;  /* 0x0028000489007388 */ /* 0x0203e20000000c00 */
[----:B------:R-:W-:Y:S05]  /*9af0*/  BRA `(.L_x_4500) ;  /* 0x000003a000007947 */ /* 0x000fea0003800000 */
.L_x_4486:
        /* <DEDUP_REMOVED lines=29> */
.L_x_4534:
[----:B------:R-:W-:Y:S05]  /*9cd0*/  BSYNC B0 ;  /* 0x0000000000007941 */ /* 0x000fea0003800000 */
.L_x_4533:
        /* <DEDUP_REMOVED lines=28> */
.L_x_4500:
[----:B------:R-:W-:Y:S05]  /*9ea0*/  BSYNC B3 ;  /* 0x0000000000037941 */ /* 0x000fea0003800000 */
.L_x_4485:
[----:B------:R-:W-:Y:S01]  /*9eb0*/  IADD3 R136, R87, -0x1, RZ ;  /* 0xffffffff57887810 */ /* 0x000fe20007ffe0ff */
[----:B------:R-:W-:Y:S01]  /*9ec0*/  BSSY B0, `(.L_x_4535) ;  /* 0x0000023000007945 */ /* 0x000fe20003800000 */
[----:B------:R-:W-:Y:S02]  /*9ed0*/  LEA R134, P0, R110, c[0x0][0x168], 0x1 ;  /* 0x00005a006e867a11 */ /* 0x000fe400078008ff */
[----:B------:R-:W-:Y:S01]  /*9ee0*/  LOP3.LUT R132, R72, 0xffff, RZ, 0xc0, !PT ;  /* 0x0000ffff48847812 */ /* 0x000fe200078ec0ff */
        /* <DEDUP_REMOVED lines=31> */
.L_x_4537:
[----:B------:R1:W-:Y:S02]  /*a0e0*/  STS.128 [R137+0x5000], RZ ;  /* 0x005000ff89007388 */ /* 0x0003e40000000c00 */
.L_x_4536:
[----:B------:R-:W-:Y:S05]  /*a0f0*/  BSYNC B0 ;  /* 0x0000000000007941 */ /* 0x000fea0003800000 */
.L_x_4535:
        /* <DEDUP_REMOVED lines=31> */
.L_x_4540:
[----:B------:R4:W-:Y:S02]  /*a2f0*/  STS.128 [R137+0x5800], RZ ;  /* 0x005800ff89007388 */ /* 0x0009e40000000c00 */
.L_x_4539:
[----:B------:R-:W-:Y:S05]  /*a300*/  BSYNC B0 ;  /* 0x0000000000007941 */ /* 0x000fea0003800000 */
.L_x_4538:
        /* <DEDUP_REMOVED lines=50> */
[----:B---3--:R-:W-:Y:S01]  /*a630*/  IMAD.U32 R126, R8, 0x20, R5 ;  /* 0x00000020087e7824 */ /* 0x008fe200078e0005 */
        /* <DEDUP_REMOVED lines=33> */
.L_x_4543:
[----:B------:R4:W-:Y:S02]  /*a850*/  STS.128 [R137+0x8000], RZ ;  /* 0x008000ff89007388 */ /* 0x0009e40000000c00 */
.L_x_4542:
[----:B------:R-:W-:Y:S05]  /*a860*/  BSYNC B0 ;  /* 0x0000000000007941 */ /* 0x000fea0003800000 */
.L_x_4541:
        /* <DEDUP_REMOVED lines=32> */
.L_x_4546:
[----:B------:R1:W-:Y:S02]  /*aa70*/  STS.128 [R137+0x8800], RZ ;  /* 0x008800ff89007388 */ /* 0x0003e40000000c00 */
.L_x_4545:
[----:B------:R-:W-:Y:S05]  /*aa80*/  BSYNC B0 ;  /* 0x0000000000007941 */ /* 0x000fea0003800000 */
.L_x_4544:
[----:B------:R-:W-:Y:S01]  /*aa90*/  SHF.L.U32 R126, R126, 0x1, RZ ;  /* 0x000000017e7e7819 */ /* 0x000fe200000006ff */
[----:B------:R-:W-:Y:S01]  /*aaa0*/  LDSM.16.M88.4 R80, [R127] ;  /* 0x000000007f50783b */ /* 0x000fe20000000200 */
[----:B------:R-:W-:Y:S02]  /*aab0*/  LEA R125, R49, R127, 0x1 ;  /* 0x0000007f317d7211 */ /* 0x000fe400078e08ff */
[----:B------:R-:W-:Y:S01]  /*aac0*/  LEA R91, R5, R126, 0x1 ;  /* 0x0000007e055b7211 */ /* 0x000fe200078e08ff */
[----:B------:R-:W5:Y:S01]  /*aad0*/  LDSM.16.M88.4 R16, [R126+0x3000] ;  /* 0x003000007e10783b */ /* 0x000f620000000200 */
[----:B------:R-:W-:-:S03]  /*aae0*/  ISETP.GE.AND P4, PT, R87, 0x2, PT ;  /* 0x000000025700780c */ /* 0x000fc60003f86270 */
[----:B------:R-:W-:Y:S04]  /*aaf0*/  LDSM.16.M88.4 R96, [R125] ;  /* 0x000000007d60783b */ /* 0x000fe80000000200 */
[----:B------:R-:W-:Y:S04]  /*ab00*/  LDSM.16.M88.4 R32, [R91+0x3000] ;  /* 0x003000005b20783b */ /* 0x000fe80000000200 */
[----:B------:R-:W1:Y:S04]  /*ab10*/  LDSM.16.M88.4 R36, [R126+0x3400] ;  /* 0x003400007e24783b */ /* 0x000e680000000200 */
[----:B------:R-:W-:Y:S04]  /*ab20*/  LDSM.16.M88.4 R76, [R127+0x1000] ;  /* 0x001000007f4c783b */ /* 0x000fe80000000200 */
[----:B------:R-:W2:Y:S04]  /*ab30*/  LDSM.16.M88.4 R60, [R126+0x3800] ;  /* 0x003800007e3c783b */ /* 0x000ea80000000200 */
[----:B------:R-:W-:Y:S04]  /*ab40*/  LDSM.16.M88.4 R40, [R126+0x3c00] ;  /* 0x003c00007e28783b */ /* 0x000fe80000000200 */
[----:B------:R-:W-:Y:S04]  /*ab50*/  LDSM.16.M88.4 R28, [R91+0x3400] ;  /* 0x003400005b1c783b */ /* 0x000fe80000000200 */
[----:B------:R-:W-:Y:S04]  /*ab60*/  LDSM.16.M88.4 R44, [R125+0x1000] ;  /* 0x001000007d2c783b */ /* 0x000fe80000000200 */
[----:B------:R-:W-:Y:S01]  /*ab70*/  LDSM.16.M88.4 R68, [R91+0x4000] ;  /* 0x004000005b44783b */ /* 0x000fe20000000200 */
[C---:B---3-5:R-:W-:Y:S03]  /*ab80*/  HMMA.16816.F32.BF16 R12, R80.reuse, R16, RZ ;  /* 0x00000010500c723c */ /* 0x068fe600000418ff */
[----:B------:R-:W-:Y:S04]  /*ab90*/  LDSM.16.M88.4 R20, [R91+0x3800] ;  /* 0x003800005b14783b */ /* 0x000fe80000000200 */
[----:B------:R-:W-:Y:S01]  /*aba0*/  LDSM.16.M88.4 R100, [R91+0x4400] ;  /* 0x004400005b64783b */ /* 0x000fe20000000200 */
[C---:B------:R-:W-:Y:S03]  /*abb0*/  HMMA.16816.F32.BF16 R4, R80.reuse, R18, RZ ;  /* 0x000000125004723c */ /* 0x040fe600000418ff */
[----:B------:R-:W3:Y:S04]  /*abc0*/  LDSM.16.M88.4 R16, [R126+0x4000] ;  /* 0x004000007e10783b */ /* 0x000ee80000000200 */
[----:B------:R-:W-:Y:S01]  /*abd0*/  LDSM.16.M88.4 R72, [R126+0x4800] ;  /* 0x004800007e48783b */ /* 0x000fe20000000200 */
[----:B-12---:R-:W-:Y:S03]  /*abe0*/  HMMA.16816.F32.BF16 R24, R80, R36, RZ ;  /* 0x000000245018723c */ /* 0x006fe600000418ff */
[----:B------:R-:W-:Y:S04]  /*abf0*/  LDSM.16.M88.4 R104, [R91+0x3c00] ;  /* 0x003c00005b68783b */ /* 0x000fe80000000200 */
[----:B------:R-:W0:Y:S01]  /*ac00*/  LDGDEPBAR ;  /* 0x00000000000079af */ /* 0x000e220000000000 */
[----:B------:R-:W-:Y:S08]  /*ac10*/  HMMA.16816.F32.BF16 R12, R96, R32, R12 ;  /* 0x00000020600c723c */ /* 0x000ff0000004180c */
[----:B------:R-:W-:Y:S08]  /*ac20*/  HMMA.16816.F32.BF16 R36, R80, R38, RZ ;  /* 0x000000265024723c */ /* 0x000ff000000418ff */
[----:B------:R-:W-:Y:S01]  /*ac30*/  HMMA.16816.F32.BF16 R4, R96, R34, R4 ;  /* 0x000000226004723c */ /* 0x000fe20000041804 */
[----:B------:R-:W-:Y:S07]  /*ac40*/  LDSM.16.M88.4 R32, [R127+0x2000] ;  /* 0x002000007f20783b */ /* 0x000fee0000000200 */
[----:B------:R-:W-:Y:S08]  /*ac50*/  HMMA.16816.F32.BF16 R64, R80, R60, RZ ;  /* 0x0000003c5040723c */ /* 0x000ff000000418ff */
[----:B---3--:R-:W-:Y:S08]  /*ac60*/  HMMA.16816.F32.BF16 R12, R76, R16, R12 ;  /* 0x000000104c0c723c */ /* 0x008ff0000004180c */
[C---:B------:R-:W-:Y:S08]  /*ac70*/  HMMA.16816.F32.BF16 R60, R80.reuse, R62, RZ ;  /* 0x0000003e503c723c */ /* 0x040ff000000418ff */
[C---:B------:R-:W-:Y:S08]  /*ac80*/  HMMA.16816.F32.BF16 R52, R80.reuse, R40, RZ ;  /* 0x000000285034723c */ /* 0x040ff000000418ff */
[----:B------:R-:W-:Y:S01]  /*ac90*/  HMMA.16816.F32.BF16 R80, R80, R42, RZ ;  /* 0x0000002a5050723c */ /* 0x000fe200000418ff */
[----:B------:R-:W1:Y:S07]  /*aca0*/  LDSM.16.M88.4 R40, [R126+0x5000] ;  /* 0x005000007e28783b */ /* 0x000e6e0000000200 */
[C---:B------:R-:W-:Y:S08]  /*acb0*/  HMMA.16816.F32.BF16 R24, R96.reuse, R28, R24 ;  /* 0x0000001c6018723c */ /* 0x040ff00000041818 */
[----:B------:R-:W-:Y:S01]  /*acc0*/  HMMA.16816.F32.BF16 R36, R96, R30, R36 ;  /* 0x0000001e6024723c */ /* 0x000fe20000041824 */
[----:B------:R-:W2:Y:S07]  /*acd0*/  LDSM.16.M88.4 R28, [R126+0x4400] ;  /* 0x004400007e1c783b */ /* 0x000eae0000000200 */
[----:B------:R-:W-:Y:S01]  /*ace0*/  HMMA.16816.F32.BF16 R4, R76, R18, R4 ;  /* 0x000000124c04723c */ /* 0x000fe20000041804 */
[----:B------:R-:W-:Y:S07]  /*acf0*/  LDSM.16.M88.4 R16, [R91+0x5000] ;  /* 0x005000005b10783b */ /* 0x000fee0000000200 */
[----:B------:R-:W-:Y:S08]  /*ad00*/  HMMA.16816.F32.BF16 R12, R44, R68, R12 ;  /* 0x000000442c0c723c */ /* 0x000ff0000004180c */
[C---:B------:R-:W-:Y:S08]  /*ad10*/  HMMA.16816.F32.BF16 R64, R96.reuse, R20, R64 ;  /* 0x000000146040723c */ /* 0x040ff00000041840 */
[----:B------:R-:W-:Y:S01]  /*ad20*/  HMMA.16816.F32.BF16 R60, R96, R22, R60 ;  /* 0x00000016603c723c */ /* 0x000fe2000004183c */
[----:B------:R-:W3:Y:S07]  /*ad30*/  LDSM.16.M88.4 R20, [R125+0x2000] ;  /* 0x002000007d14783b */ /* 0x000eee0000000200 */
[----:B------:R-:W-:Y:S01]  /*ad40*/  HMMA.16816.F32.BF16 R4, R44, R70, R4 ;  /* 0x000000462c04723c */ /* 0x000fe20000041804 */
[----:B------:R-:W-:Y:S07]  /*ad50*/  LDSM.16.M88.4 R68, [R126+0x4c00] ;  /* 0x004c00007e44783b */ /* 0x000fee0000000200 */
[----:B-1----:R-:W-:Y:S08]  /*ad60*/  HMMA.16816.F32.BF16 R12, R32, R40, R12 ;  /* 0x00000028200c723c */ /* 0x002ff0000004180c */
[C---:B--2---:R-:W-:Y:S08]  /*ad70*/  HMMA.16816.F32.BF16 R24, R76.reuse, R28, R24 ;  /* 0x0000001c4c18723c */ /* 0x044ff00000041818 */
[----:B------:R-:W-:Y:S01]  /*ad80*/  HMMA.16816.F32.BF16 R36, R76, R30, R36 ;  /* 0x0000001e4c24723c */ /* 0x000fe20000041824 */
[----:B------:R-:W1:Y:S07]  /*ad90*/  LDSM.16.M88.4 R28, [R126+0x5400] ;  /* 0x005400007e1c783b */ /* 0x000e6e0000000200 */
[----:B------:R-:W-:Y:S01]  /*ada0*/  HMMA.16816.F32.BF16 R4, R32, R42, R4 ;  /* 0x0000002a2004723c */ /* 0x000fe20000041804 */
[----:B------:R-:W2:Y:S07]  /*adb0*/  LDSM.16.M88.4 R40, [R91+0x4800] ;  /* 0x004800005b28783b */ /* 0x000eae0000000200 */
[----:B---3--:R-:W-:Y:S08]  /*adc0*/  HMMA.16816.F32.BF16 R12, R20, R16, R12 ;  /* 0x00000010140c723c */ /* 0x008ff0000004180c */
[----:B------:R-:W-:Y:S08]  /*add0*/  HMMA.16816.F32.BF16 R24, R44, R100, R24 ;  /* 0x000000642c18723c */ /* 0x000ff00000041818 */
[C---:B------:R-:W-:Y:S08]  /*ade0*/  HMMA.16816.F32.BF16 R64, R76.reuse, R72, R64 ;  /* 0x000000484c40723c */ /* 0x040ff00000041840 */
[----:B------:R-:W-:Y:S01]  /*adf0*/  HMMA.16816.F32.BF16 R72, R76, R74, R60 ;  /* 0x0000004a4c48723c */ /* 0x000fe2000004183c */
[----:B------:R-:W3:Y:S01]  /*ae00*/  LDSM.16.M88.4 R60, [R91+0x5400] ;  /* 0x005400005b3c783b */ /* 0x000ee20000000200 */
[----:B------:R-:W-:-:S02]  /*ae10*/  FMUL.FTZ R12, R12, c[0x0][0x2ec] ;  /* 0x0000bb000c0c7a20 */ /* 0x000fc40000410000 */
[----:B------:R-:W-:Y:S02]  /*ae20*/  FMUL.FTZ R50, R13, c[0x0][0x2ec] ;  /* 0x0000bb000d327a20 */ /* 0x000fe40000410000 */
[----:B------:R5:W4:Y:S02]  /*ae30*/  MUFU.TANH R48, R12 ;  /* 0x0000000c00307308 */ /* 0x000b240000002400 */
[C---:B------:R-:W-:Y:S06]  /*ae40*/  HMMA.16816.F32.BF16 R52, R96.reuse, R104, R52 ;  /* 0x000000686034723c */ /* 0x040fec0000041834 */
[----:B------:R-:W1:Y:S02]  /*ae50*/  MUFU.TANH R50, R50 ;  /* 0x0000003200327308 */ /* 0x000e640000002400 */
[----:B------:R-:W-:Y:S08]  /*ae60*/  HMMA.16816.F32.BF16 R80, R96, R106, R80 ;  /* 0x0000006a6050723c */ /* 0x000ff00000041850 */
[----:B------:R-:W-:Y:S01]  /*ae70*/  HMMA.16816.F32.BF16 R4, R20, R18, R4 ;  /* 0x000000121404723c */ /* 0x000fe20000041804 */
[----:B------:R-:W4:Y:S07]  /*ae80*/  LDSM.16.M88.4 R16, [R126+0x5800] ;  /* 0x005800007e10783b */ /* 0x000f2e0000000200 */
[----:B-1----:R-:W-:Y:S08]  /*ae90*/  HMMA.16816.F32.BF16 R24, R32, R28, R24 ;  /* 0x0000001c2018723c */ /* 0x002ff00000041818 */
[----:B--2---:R-:W-:Y:S07]  /*aea0*/  HMMA.16816.F32.BF16 R64, R44, R40, R64 ;  /* 0x000000282c40723c */ /* 0x004fee0000041840 */
[----:B------:R-:W-:Y:S01]  /*aeb0*/  FMUL.FTZ R40, R14, c[0x0][0x2ec] ;  /* 0x0000bb000e287a20 */ /* 0x000fe20000410000 */
[----:B------:R-:W-:Y:S01]  /*aec0*/  HMMA.16816.F32.BF16 R52, R76, R68, R52 ;  /* 0x000000444c34723c */ /* 0x000fe20000041834 */
[----:B------:R-:W-:-:S02]  /*aed0*/  FMUL.FTZ R41, R15, c[0x0][0x2ec] ;  /* 0x0000bb000f297a20 */ /* 0x000fc40000410000 */
[----:B-----5:R-:W1:Y:S01]  /*aee0*/  LDSM.16.M88.4 R12, [R91+0x4c00] ;  /* 0x004c00005b0c783b */ /* 0x020e620000000200 */
[----:B------:R-:W-:Y:S01]  /*aef0*/  FMUL.FTZ R4, R4, c[0x0][0x2ec] ;  /* 0x0000bb0004047a20 */ /* 0x000fe20000410000 */
[----:B------:R-:W2:Y:S01]  /*af00*/  MUFU.TANH R40, R40 ;  /* 0x0000002800287308 */ /* 0x000ea20000002400 */
[----:B------:R-:W-:Y:S02]  /*af10*/  FMUL.FTZ R9, R5, c[0x0][0x2ec] ;  /* 0x0000bb0005097a20 */ /* 0x000fe40000410000 */
[----:B------:R-:W-:Y:S05]  /*af20*/  HMMA.16816.F32.BF16 R80, R76, R70, R80 ;  /* 0x000000464c50723c */ /* 0x000fea0000041850 */
[----:B------:R-:W1:Y:S03]  /*af30*/  MUFU.TANH R41, R41 ;  /* 0x0000002900297308 */ /* 0x000e660000002400 */
[----:B---3--:R-:W-:Y:S05]  /*af40*/  HMMA.16816.F32.BF16 R24, R20, R60, R24 ;  /* 0x0000003c1418723c */ /* 0x008fea0000041818 */
[----:B------:R3:W1:Y:S02]  /*af50*/  MUFU.TANH R60, R4 ;  /* 0x00000004003c7308 */ /* 0x0006640000002400 */
[----:B------:R-:W-:Y:S01]  /*af60*/  FMUL.FTZ R61, R7, c[0x0][0x2ec] ;  /* 0x0000bb00073d7a20 */ /* 0x000fe20000410000 */
[C---:B------:R-:W-:Y:S05]  /*af70*/  HMMA.16816.F32.BF16 R72, R44.reuse, R42, R72 ;  /* 0x0000002a2c48723c */ /* 0x040fea0000041848 */
[----:B------:R-:W1:Y:S02]  /*af80*/  MUFU.TANH R61, R61 ;  /* 0x0000003d003d7308 */ /* 0x000e640000002400 */
[----:B------:R-:W-:Y:S01]  /*af90*/  FMUL.FTZ R43, R6, c[0x0][0x2ec] ;  /* 0x0000bb00062b7a20 */ /* 0x000fe20000410000 */
[----:B------:R-:W-:Y:S01]  /*afa0*/  HMMA.16816.F32.BF16 R36, R44, R102, R36 ;  /* 0x000000662c24723c */ /* 0x000fe20000041824 */
[----:B---3--:R-:W3:Y:S04]  /*afb0*/  LDSM.16.M88.4 R4, [R126+0x5c00] ;  /* 0x005c00007e04783b */ /* 0x008ee80000000200 */
[----:B------:R-:W2:Y:S03]  /*afc0*/  MUFU.TANH R43, R43 ;  /* 0x0000002b002b7308 */ /* 0x000ea60000002400 */
[----:B----4-:R-:W-:Y:S01]  /*afd0*/  HMMA.16816.F32.BF16 R64, R32, R16, R64 ;  /* 0x000000102040723c */ /* 0x010fe20000041840 */
[----:B------:R-:W-:-:S02]  /*afe0*/  FMUL.FTZ R24, R24, c[0x0][0x2ec] ;  /* 0x0000bb0018187a20 */ /* 0x000fc40000410000 */
[----:B------:R-:W-:Y:S02]  /*aff0*/  FMUL.FTZ R25, R25, c[0x0][0x2ec] ;  /* 0x0000bb0019197a20 */ /* 0x000fe40000410000 */
[----:B------:R4:W2:Y:S03]  /*b000*/  MUFU.TANH R42, R9 ;  /* 0x00000009002a7308 */ /* 0x0008a60000002400 */
[C---:B-1----:R-:W-:Y:S05]  /*b010*/  HMMA.16816.F32.BF16 R52, R44.reuse, R12, R52 ;  /* 0x0000000c2c34723c */ /* 0x042fea0000041834 */
[----:B------:R-:W1:Y:S02]  /*b020*/  MUFU.TANH R24, R24 ;  /* 0x0000001800187308 */ /* 0x000e640000002400 */
[----:B------:R-:W-:Y:S01]  /*b030*/  FMUL.FTZ R12, R26, c[0x0][0x2ec] ;  /* 0x0000bb001a0c7a20 */ /* 0x000fe20000410000 */
[----:B------:R-:W-:Y:S01]  /*b040*/  HMMA.16816.F32.BF16 R80, R44, R14, R80 ;  /* 0x0000000e2c50723c */ /* 0x000fe20000041850 */
[----:B------:R-:W-:-:S04]  /*b050*/  FMUL.FTZ R13, R27, c[0x0][0x2ec] ;  /* 0x0000bb001b0d7a20 */ /* 0x000fc80000410000 */
[----:B------:R-:W1:Y:S03]  /*b060*/  MUFU.TANH R25, R25 ;  /* 0x0000001900197308 */ /* 0x000e660000002400 */
[C---:B------:R-:W-:Y:S01]  /*b070*/  HMMA.16816.F32.BF16 R72, R32.reuse, R18, R72 ;  /* 0x000000122048723c */ /* 0x040fe20000041848 */
[----:B------:R-:W5:Y:S04]  /*b080*/  LDSM.16.M88.4 R16, [R91+0x5c00] ;  /* 0x005c00005b10783b */ /* 0x000f680000000200 */
[----:B------:R-:W1:Y:S03]  /*b090*/  MUFU.TANH R12, R12 ;  /* 0x0000000c000c7308 */ /* 0x000e660000002400 */
[----:B------:R-:W-:Y:S01]  /*b0a0*/  HMMA.16816.F32.BF16 R36, R32, R30, R36 ;  /* 0x0000001e2024723c */ /* 0x000fe20000041824 */
[----:B------:R-:W1:Y:S01]  /*b0b0*/  LDSM.16.M88.4 R28, [R91+0x5800] ;  /* 0x005800005b1c783b */ /* 0x000e620000000200 */
[----:B------:R-:W-:-:S04]  /*b0c0*/  DEPBAR.LE SB0, 0x0 ;  /* 0x000080000000791a */ /* 0x000fc80000000000 */
[----:B------:R-:W1:Y:S02]  /*b0d0*/  MUFU.TANH R13, R13 ;  /* 0x0000000d000d7308 */ /* 0x000e640000002400 */
[C---:B---3--:R-:W-:Y:S08]  /*b0e0*/  HMMA.16816.F32.BF16 R52, R32.reuse, R4, R52 ;  /* 0x000000042034723c */ /* 0x048ff00000041834 */
[----:B------:R-:W-:Y:S07]  /*b0f0*/  HMMA.16816.F32.BF16 R80, R32, R6, R80 ;  /* 0x000000062050723c */ /* 0x000fee0000041850 */
[C---:B------:R-:W-:Y:S01]  /*b100*/  IADD3 R6, R8.reuse, 0x8, RZ ;  /* 0x0000000808067810 */ /* 0x040fe20007ffe0ff */
[----:B------:R-:W-:Y:S01]  /*b110*/  HMMA.16816.F32.BF16 R36, R20, R62, R36 ;  /* 0x0000003e1424723c */ /* 0x000fe20000041824 */
[----:B------:R-:W-:-:S02]  /*b120*/  IMNMX R8, R8, R59, PT ;  /* 0x0000003b08087217 */ /* 0x000fc40003800200 */
[----:B----4-:R-:W-:-:S05]  /*b130*/  IMNMX R9, R6, R59, PT ;  /* 0x0000003b06097217 */ /* 0x010fca0003800200 */
[C---:B-----5:R-:W-:Y:S08]  /*b140*/  HMMA.16816.F32.BF16 R52, R20.reuse, R16, R52 ;  /* 0x000000101434723c */ /* 0x060ff00000041834 */
[C---:B-1----:R-:W-:Y:S08]  /*b150*/  HMMA.16816.F32.BF16 R64, R20.reuse, R28, R64 ;  /* 0x0000001c1440723c */ /* 0x042ff00000041840 */
[----:B------:R-:W-:Y:S01]  /*b160*/  FMUL.FTZ R26, R36, c[0x0][0x2ec] ;  /* 0x0000bb00241a7a20 */ /* 0x000fe20000410000 */
[----:B------:R-:W-:Y:S01]  /*b170*/  HMMA.16816.F32.BF16 R72, R20, R30, R72 ;  /* 0x0000001e1448723c */ /* 0x000fe20000041848 */
[----:B------:R-:W-:-:S02]  /*b180*/  FMUL.FTZ R27, R37, c[0x0][0x2ec] ;  /* 0x0000bb00251b7a20 */ /* 0x000fc40000410000 */
[----:B------:R-:W-:Y:S02]  /*b190*/  FMUL.FTZ R14, R38, c[0x0][0x2ec] ;  /* 0x0000bb00260e7a20 */ /* 0x000fe40000410000 */
[----:B------:R-:W-:Y:S01]  /*b1a0*/  FMUL.FTZ R4, R39, c[0x0][0x2ec] ;  /* 0x0000bb0027047a20 */ /* 0x000fe20000410000 */
[----:B------:R-:W1:Y:S02]  /*b1b0*/  MUFU.TANH R26, R26 ;  /* 0x0000001a001a7308 */ /* 0x000e640000002400 */
[----:B------:R-:W-:Y:S01]  /*b1c0*/  HMMA.16816.F32.BF16 R80, R20, R18, R80 ;  /* 0x000000121450723c */ /* 0x000fe20000041850 */
[----:B------:R-:W-:Y:S02]  /*b1d0*/  FMUL.FTZ R5, R52, c[0x0][0x2ec] ;  /* 0x0000bb0034057a20 */ /* 0x000fe40000410000 */
[----:B------:R-:W-:Y:S02]  /*b1e0*/  FMUL.FTZ R53, R53, c[0x0][0x2ec] ;  /* 0x0000bb0035357a20 */ /* 0x000fe40000410000 */
[----:B------:R-:W-:Y:S01]  /*b1f0*/  FMUL.FTZ R54, R54, c[0x0][0x2ec] ;  /* 0x0000bb0036367a20 */ /* 0x000fe20000410000 */
[----:B------:R-:W3:Y:S01]  /*b200*/  MUFU.TANH R27, R27 ;  /* 0x0000001b001b7308 */ /* 0x000ee20000002400 */
[----:B------:R-:W-:-:S02]  /*b210*/  FMUL.FTZ R55, R55, c[0x0][0x2ec] ;  /* 0x0000bb0037377a20 */ /* 0x000fc40000410000 */
[----:B------:R-:W-:Y:S02]  /*b220*/  FMUL.FTZ R64, R64, c[0x0][0x2ec] ;  /* 0x0000bb0040407a20 */ /* 0x000fe40000410000 */
[----:B------:R-:W-:Y:S02]  /*b230*/  FMUL.FTZ R65, R65, c[0x0][0x2ec] ;  /* 0x0000bb0041417a20 */ /* 0x000fe40000410000 */
[----:B------:R-:W-:Y:S01]  /*b240*/  FMUL.FTZ R66, R66, c[0x0][0x2ec] ;  /* 0x0000bb0042427a20 */ /* 0x000fe20000410000 */
[----:B------:R-:W4:Y:S01]  /*b250*/  MUFU.TANH R14, R14 ;  /* 0x0000000e000e7308 */ /* 0x000f220000002400 */
[----:B------:R-:W-:Y:S02]  /*b260*/  FMUL.FTZ R67, R67, c[0x0][0x2ec] ;  /* 0x0000bb0043437a20 */ /* 0x000fe40000410000 */
[----:B------:R-:W-:Y:S02]  /*b270*/  FMUL.FTZ R72, R72, c[0x0][0x2ec] ;  /* 0x0000bb0048487a20 */ /* 0x000fe40000410000 */
[----:B------:R-:W-:-:S02]  /*b280*/  FMUL.FTZ R73, R73, c[0x0][0x2ec] ;  /* 0x0000bb0049497a20 */ /* 0x000fc40000410000 */
[----:B------:R-:W-:Y:S01]  /*b290*/  FMUL.FTZ R74, R74, c[0x0][0x2ec] ;  /* 0x0000bb004a4a7a20 */ /* 0x000fe20000410000 */
[----:B------:R-:W1:Y:S01]  /*b2a0*/  MUFU.TANH R4, R4 ;  /* 0x0000000400047308 */ /* 0x000e620000002400 */
[----:B------:R-:W-:Y:S02]  /*b2b0*/  FMUL.FTZ R75, R75, c[0x0][0x2ec] ;  /* 0x0000bb004b4b7a20 */ /* 0x000fe40000410000 */
[----:B------:R-:W-:Y:S02]  /*b2c0*/  FMUL.FTZ R80, R80, c[0x0][0x2ec] ;  /* 0x0000bb0050507a20 */ /* 0x000fe40000410000 */
[----:B------:R-:W-:Y:S02]  /*b2d0*/  FMUL.FTZ R81, R81, c[0x0][0x2ec] ;  /* 0x0000bb0051517a20 */ /* 0x000fe40000410000 */
[----:B------:R-:W-:Y:S01]  /*b2e0*/  FMUL.FTZ R82, R82, c[0x0][0x2ec] ;  /* 0x0000bb0052527a20 */ /* 0x000fe20000410000 */
[----:B------:R1:W1:Y:S01]  /*b2f0*/  MUFU.TANH R118, R64 ;  /* 0x0000004000767308 */ /* 0x0002620000002400 */
[----:B------:R-:W-:-:S07]  /*b300*/  FMUL.FTZ R83, R83, c[0x0][0x2ec] ;  /* 0x0000bb0053537a20 */ /* 0x000fce0000410000 */
        /* <DEDUP_REMOVED lines=10> */
[----:B------:R1:W1:Y:S08]  /*b3b0*/  MUFU.TANH R96, R55 ;  /* 0x0000003700607308 */ /* 0x0002700000002400 */
[----:B------:R1:W1:Y:S08]  /*b3c0*/  MUFU.TANH R106, R80 ;  /* 0x00000050006a7308 */ /* 0x0002700000002400 */
[----:B------:R1:W1:Y:S08]  /*b3d0*/  MUFU.TANH R104, R81 ;  /* 0x0000005100687308 */ /* 0x0002700000002400 */
[----:B------:R1:W1:Y:S08]  /*b3e0*/  MUFU.TANH R94, R82 ;  /* 0x00000052005e7308 */ /* 0x0002700000002400 */
[----:B------:R1:W1:Y:S01]  /*b3f0*/  MUFU.TANH R88, R83 ;  /* 0x0000005300587308 */ /* 0x0002620000002400 */
        /* <DEDUP_REMOVED lines=61> */
.L_x_4548:
[----:B------:R-:W-:-:S05]  /*b7d0*/  IMAD.MOV.U32 R6, RZ, RZ, c[0x0][0x198] ;  /* 0x00006600ff067624 */ /* 0x000fca00078e00ff */
[----:B------:R-:W-:-:S04]  /*b7e0*/  LEA R6, -R6, RZ, 0x6 ;  /* 0x000000ff06067211 */ /* 0x000fc800078e31ff */
[----:B------:R-:W-:Y:S02]  /*b7f0*/  SHF.R.S32.HI R7, RZ, 0x1f, R6 ;  /* 0x0000001fff077819 */ /* 0x000fe40000011406 */
.L_x_4549:
[C---:B------:R-:W-:Y:S02]  /*b800*/  LOP3.LUT P2, RZ, R2.reuse, 0x2, RZ, 0xc0, !PT ;  /* 0x0000000202ff7812 */ /* 0x040fe4000784c0ff */
[----:B------:R-:W-:Y:S02]  /*b810*/  LOP3.LUT P1, RZ, R2, 0x4, RZ, 0xc0, !PT ;  /* 0x0000000402ff7812 */ /* 0x000fe4000782c0ff */
[----:B------:R-:W-:Y:S02]  /*b820*/  LEA R134, P5, R6, R134, 0x1 ;  /* 0x0000008606867211 */ /* 0x000fe400078a08ff */
[----:B------:R-:W-:Y:S02]  /*b830*/  LOP3.LUT P6, RZ, R2, 0x1, RZ, 0xc0, !PT ;  /* 0x0000000102ff7812 */ /* 0x000fe400078cc0ff */
[----:B------:R-:W-:-:S05]  /*b840*/  LEA.HI.X R133, R6, R133, R7, 0x1, P5 ;  /* 0x0000008506857211 */ /* 0x000fca00028f0c07 */
[----:B------:R-:W-:-:S04]  /*b850*/  @P2 IADD3 R16, P0, R6, R110, RZ ;  /* 0x0000006e06102210 */ /* 0x000fc80007f1e0ff */
[----:B------:R-:W-:Y:S01]  /*b860*/  @P2 LEA R18, P5, R16, c[0x0][0x168], 0x1 ;  /* 0x00005a0010122a11 */ /* 0x000fe200078a08ff */
[C---:B------:R-:W-:Y:S01]  /*b870*/  @P2 IMAD.X R15, R7.reuse, 0x1, R56, P0 ;  /* 0x00000001070f2824 */ /* 0x040fe200000e0638 */
        /* <DEDUP_REMOVED lines=52> */
.L_x_4547:
[----:B--234-:R-:W-:Y:S02]  /*bbc0*/  IMAD.IADD R0, R0, 0x1, R51 ;  /* 0x0000000100007824 */ /* 0x01cfe400078e0233 */
[----:B------:R-:W-:-:S03]  /*bbd0*/  IMAD.SHL.U32 R124, R3, 0x2, RZ ;  /* 0x00000002037c7824 */ /* 0x000fc600078e00ff */
[C---:B------:R-:W-:Y:S01]  /*bbe0*/  IADD3 R2, R0.reuse, 0x1, RZ ;  /* 0x0000000100027810 */ /* 0x040fe20007ffe0ff */
[----:B------:R-:W-:Y:S01]  /*bbf0*/  IMAD R90, R49, 0x2, R124 ;  /* 0x00000002315a7824 */ /* 0x000fe200078e027c */
[----:B------:R-:W-:Y:S01]  /*bc00*/  IADD3 R6, R0, 0x8, RZ ;  /* 0x0000000800067810 */ /* 0x000fe20007ffe0ff */
[----:B------:R-:W-:Y:S01]  /*bc10*/  LDSM.16.MT88.4 R76, [R124+0x6000] ;  /* 0x006000007c4c783b */ /* 0x000fe20000004200 */
[C---:B------:R-:W-:Y:S02]  /*bc20*/  ISETP.GE.AND P2, PT, R2.reuse, R8, PT ;  /* 0x000000080200720c */ /* 0x040fe40003f46270 */
[-C--:B------:R-:W-:Y:S01]  /*bc30*/  ISETP.GE.AND P1, PT, R2, R9.reuse, PT ;  /* 0x000000090200720c */ /* 0x080fe20003f26270 */
[----:B------:R-:W-:Y:S01]  /*bc40*/  LDSM.16.MT88.4 R68, [R90+0x6000] ;  /* 0x006000005a44783b */ /* 0x000fe20000004200 */
[----:B------:R-:W-:Y:S02]  /*bc50*/  IADD3 R2, R0, 0x9, RZ ;  /* 0x0000000900027810 */ /* 0x000fe40007ffe0ff */
[----:B------:R-:W-:Y:S01]  /*bc60*/  FSEL R50, R50, -INF , !P2 ;  /* 0xff80000032327808 */ /* 0x000fe20005000000 */
[----:B-1----:R-:W-:Y:S01]  /*bc70*/  LDSM.16.MT88.4 R52, [R90+0x7000] ;  /* 0x007000005a34783b */ /* 0x002fe20000004200 */
        /* <DEDUP_REMOVED lines=8> */
[-C--:B------:R-:W-:Y:S02]  /*bd00*/  ISETP.GE.AND P6, PT, R2, R9.reuse, PT ;  /* 0x000000090200720c */ /* 0x080fe40003fc6270 */
[C---:B------:R-:W-:Y:S02]  /*bd10*/  ISETP.GE.AND P2, PT, R0.reuse, R8, PT ;  /* 0x000000080000720c */ /* 0x040fe40003f46270 */
[----:B------:R-:W-:Y:S02]  /*bd20*/  IADD3 R2, R0, 0x19, RZ ;  /* 0x0000001900027810 */ /* 0x000fe40007ffe0ff */
[----:B------:R-:W-:Y:S02]  /*bd30*/  FSEL R48, R48, -INF , !P2 ;  /* 0xff80000030307808 */ /* 0x000fe40005000000 */
[----:B------:R-:W-:-:S02]  /*bd40*/  ISETP.GE.AND P2, PT, R2, R9, PT ;  /* 0x000000090200720c */ /* 0x000fc40003f46270 */
[----:B------:R-:W-:Y:S02]  /*bd50*/  ISETP.GE.AND P5, PT, R6, R8, PT ;  /* 0x000000080600720c */ /* 0x000fe40003fa6270 */
[----:B------:R-:W-:Y:S02]  /*bd60*/  FSEL R4, R4, -INF , !P2 ;  /* 0xff80000004047808 */ /* 0x000fe40005000000 */
[C---:B------:R-:W-:Y:S02]  /*bd70*/  ISETP.GE.AND P2, PT, R0.reuse, R9, PT ;  /* 0x000000090000720c */ /* 0x040fe40003f46270 */
[----:B------:R-:W-:Y:S02]  /*bd80*/  IADD3 R6, R0, 0x10, RZ ;  /* 0x0000001000067810 */ /* 0x000fe40007ffe0ff */
[----:B------:R-:W-:Y:S02]  /*bd90*/  FSEL R60, R60, -INF , !P5 ;  /* 0xff8000003c3c7808 */ /* 0x000fe40006800000 */
[----:B------:R-:W-:-:S02]  /*bda0*/  FMNMX.FTZ R7, R48, R50, !PT ;  /* 0x0000003230077209 */ /* 0x000fc40007810000 */
[----:B------:R-:W-:Y:S02]  /*bdb0*/  FSEL R20, R41, -INF , !P1 ;  /* 0xff80000029147808 */ /* 0x000fe40004800000 */
[----:B------:R-:W-:Y:S02]  /*bdc0*/  FSEL R40, R40, -INF , !P2 ;  /* 0xff80000028287808 */ /* 0x000fe40005000000 */
[----:B------:R-:W-:Y:S02]  /*bdd0*/  ISETP.GE.AND P5, PT, R6, R9, PT ;  /* 0x000000090600720c */ /* 0x000fe40003fa6270 */
[----:B------:R-:W-:Y:S02]  /*bde0*/  IADD3 R17, R0, 0x28, RZ ;  /* 0x0000002800117810 */ /* 0x000fe40007ffe0ff */
[----:B------:R-:W-:Y:S02]  /*bdf0*/  ISETP.GE.AND P1, PT, R6, R8, PT ;  /* 0x000000080600720c */ /* 0x000fe40003f26270 */
[----:B------:R-:W-:-:S02]  /*be00*/  FMNMX.FTZ R7, R60, R7, !PT ;  /* 0x000000073c077209 */ /* 0x000fc40007810000 */
[----:B------:R-:W-:Y:S02]  /*be10*/  FMNMX.FTZ R21, R40, R20, !PT ;  /* 0x0000001428157209 */ /* 0x000fe40007810000 */
[----:B------:R-:W-:Y:S02]  /*be20*/  FSEL R16, R12, -INF , !P5 ;  /* 0xff8000000c107808 */ /* 0x000fe40006800000 */
[----:B------:R-:W-:Y:S02]  /*be30*/  FSEL R12, R13, -INF , !P6 ;  /* 0xff8000000d0c7808 */ /* 0x000fe40007000000 */
[----:B------:R-:W-:Y:S02]  /*be40*/  ISETP.GE.AND P2, PT, R17, R8, PT ;  /* 0x000000081100720c */ /* 0x000fe40003f46270 */
[----:B------:R-:W-:Y:S02]  /*be50*/  IADD3 R6, R0, 0x18, RZ ;  /* 0x0000001800067810 */ /* 0x000fe40007ffe0ff */
[----:B------:R-:W-:-:S02]  /*be60*/  FSEL R24, R24, -INF , !P1 ;  /* 0xff80000018187808 */ /* 0x000fc40004800000 */
[----:B------:R-:W-:Y:S02]  /*be70*/  FMNMX.FTZ R7, R42, R7, !PT ;  /* 0x000000072a077209 */ /* 0x000fe40007810000 */
[----:B------:R-:W-:Y:S02]  /*be80*/  IADD3 R13, R0, 0x30, RZ ;  /* 0x00000030000d7810 */ /* 0x000fe40007ffe0ff */
[----:B------:R-:W-:Y:S02]  /*be90*/  FMNMX.FTZ R21, R28, R21, !PT ;  /* 0x000000151c157209 */ /* 0x000fe40007810000 */
[----:B------:R-:W-:Y:S02]  /*bea0*/  FSEL R114, R114, -INF , !P2 ;  /* 0xff80000072727808 */ /* 0x000fe40005000000 */
[----:B------:R-:W-:Y:S02]  /*beb0*/  ISETP.GE.AND P1, PT, R6, R8, PT ;  /* 0x000000080600720c */ /* 0x000fe40003f26270 */
[----:B------:R-:W-:-:S02]  /*bec0*/  FSEL R18, R25, -INF , !P0 ;  /* 0xff80000019127808 */ /* 0x000fc40004000000 */
[----:B------:R-:W-:Y:S02]  /*bed0*/  FMNMX.FTZ R7, R24, R7, !PT ;  /* 0x0000000718077209 */ /* 0x000fe40007810000 */
[-C--:B------:R-:W-:Y:S02]  /*bee0*/  ISETP.GE.AND P2, PT, R13, R8.reuse, PT ;  /* 0x000000080d00720c */ /* 0x080fe40003f46270 */
[----:B------:R-:W-:Y:S02]  /*bef0*/  ISETP.GE.AND P5, PT, R6, R9, PT ;  /* 0x000000090600720c */ /* 0x000fe40003fa6270 */
[----:B------:R-:W-:Y:S02]  /*bf00*/  FMNMX.FTZ R21, R22, R21, !PT ;  /* 0x0000001516157209 */ /* 0x000fe40007810000 */
[----:B------:R-:W-:Y:S02]  /*bf10*/  IADD3 R6, R0, 0x20, RZ ;  /* 0x0000002000067810 */ /* 0x000fe40007ffe0ff */
[----:B------:R-:W-:-:S02]  /*bf20*/  ISETP.GE.AND P0, PT, R2, R8, PT ;  /* 0x000000080200720c */ /* 0x000fc40003f06270 */
[----:B------:R-:W-:Y:S02]  /*bf30*/  FSEL R26, R26, -INF , !P1 ;  /* 0xff8000001a1a7808 */ /* 0x000fe40004800000 */
[----:B------:R-:W-:Y:S02]  /*bf40*/  FMNMX.FTZ R19, R18, R7, !PT ;  /* 0x0000000712137209 */ /* 0x000fe40007810000 */
[----:B------:R-:W-:Y:S02]  /*bf50*/  FSEL R110, R5, -INF , !P2 ;  /* 0xff800000056e7808 */ /* 0x000fe40005000000 */
[----:B------:R-:W-:Y:S02]  /*bf60*/  FMNMX.FTZ R5, R16, R21, !PT ;  /* 0x0000001510057209 */ /* 0x000fe40007810000 */
[C---:B------:R-:W-:Y:S02]  /*bf70*/  ISETP.GE.AND P6, PT, R6.reuse, R8, PT ;  /* 0x000000080600720c */ /* 0x040fe40003fc6270 */
[----:B------:R-:W-:-:S02]  /*bf80*/  ISETP.GE.AND P1, PT, R6, R9, PT ;  /* 0x000000090600720c */ /* 0x000fc40003f26270 */
[----:B------:R-:W-:Y:S02]  /*bf90*/  FSEL R6, R14, -INF , !P5 ;  /* 0xff8000000e067808 */ /* 0x000fe40006800000 */
[----:B------:R-:W-:Y:S02]  /*bfa0*/  IADD3 R2, R0, 0x21, RZ ;  /* 0x0000002100027810 */ /* 0x000fe40007ffe0ff */
[----:B------:R-:W-:Y:S02]  /*bfb0*/  FSEL R14, R27, -INF , !P0 ;  /* 0xff8000001b0e7808 */ /* 0x000fe40004000000 */
[----:B------:R-:W-:Y:S02]  /*bfc0*/  FMNMX.FTZ R19, R26, R19, !PT ;  /* 0x000000131a137209 */ /* 0x000fe40007810000 */
[----:B------:R-:W-:Y:S02]  /*bfd0*/  FMNMX.FTZ R5, R12, R5, !PT ;  /* 0x000000050c057209 */ /* 0x000fe40007810000 */
[----:B------:R-:W-:-:S02]  /*bfe0*/  ISETP.GE.AND P5, PT, R2, R8, PT ;  /* 0x000000080200720c */ /* 0x000fc40003fa6270 */
[----:B------:R-:W-:Y:S02]  /*bff0*/  FSEL R118, R118, -INF , !P6 ;  /* 0xff80000076767808 */ /* 0x000fe40007000000 */
[----:B------:R-:W-:Y:S02]  /*c000*/  FMNMX.FTZ R19, R14, R19, !PT ;  /* 0x000000130e137209 */ /* 0x000fe40007810000 */
[----:B------:R-:W-:Y:S02]  /*c010*/  FMNMX.FTZ R5, R6, R5, !PT ;  /* 0x0000000506057209 */ /* 0x000fe40007810000 */
[----:B------:R-:W-:Y:S02]  /*c020*/  IADD3 R15, R0, 0x29, RZ ;  /* 0x00000029000f7810 */ /* 0x000fe40007ffe0ff */
[----:B------:R-:W-:Y:S02]  /*c030*/  FSEL R140, R140, -INF , !P5 ;  /* 0xff8000008c8c7808 */ /* 0x000fe40006800000 */
[----:B------:R-:W-:-:S02]  /*c040*/  FMNMX.FTZ R19, R118, R19, !PT ;  /* 0x0000001376137209 */ /* 0x000fc40007810000 */
[----:B------:R-:W-:Y:S02]  /*c050*/  ISETP.GE.AND P0, PT, R2, R9, PT ;  /* 0x000000090200720c */ /* 0x000fe40003f06270 */
[----:B------:R-:W-:Y:S02]  /*c060*/  FSEL R116, R116, -INF , !P1 ;  /* 0xff80000074747808 */ /* 0x000fe40004800000 */
[----:B------:R-:W-:Y:S02]  /*c070*/  FMNMX.FTZ R5, R4, R5, !PT ;  /* 0x0000000504057209 */ /* 0x000fe40007810000 */
[----:B------:R-:W-:Y:S02]  /*c080*/  ISETP.GE.AND P5, PT, R15, R8, PT ;  /* 0x000000080f00720c */ /* 0x000fe40003fa6270 */
[----:B------:R-:W-:Y:S02]  /*c090*/  FMNMX.FTZ R19, R140, R19, !PT ;  /* 0x000000138c137209 */ /* 0x000fe40007810000 */
[----:B------:R-:W-:-:S02]  /*c0a0*/  ISETP.GE.AND P1, PT, R17, R9, PT ;  /* 0x000000091100720c */ /* 0x000fc40003f26270 */
[----:B------:R-:W-:Y:S02]  /*c0b0*/  FSEL R122, R122, -INF , !P0 ;  /* 0xff8000007a7a7808 */ /* 0x000fe40004000000 */
[----:B------:R-:W-:Y:S02]  /*c0c0*/  FMNMX.FTZ R17, R116, R5, !PT ;  /* 0x0000000574117209 */ /* 0x000fe40007810000 */
[----:B------:R-:W-:Y:S02]  /*c0d0*/  IADD3 R7, R0, 0x31, RZ ;  /* 0x0000003100077810 */ /* 0x000fe40007ffe0ff */
[----:B------:R-:W-:Y:S02]  /*c0e0*/  FSEL R138, R138, -INF , !P5 ;  /* 0xff8000008a8a7808 */ /* 0x000fe40006800000 */
[----:B------:R-:W-:Y:S02]  /*c0f0*/  FMNMX.FTZ R19, R114, R19, !PT ;  /* 0x0000001372137209 */ /* 0x000fe40007810000 */
[----:B------:R-:W-:-:S02]  /*c100*/  ISETP.GE.AND P0, PT, R15, R9, PT ;  /* 0x000000090f00720c */ /* 0x000fc40003f06270 */
[----:B------:R-:W-:Y:S02]  /*c110*/  FSEL R112, R112, -INF , !P1 ;  /* 0xff80000070707808 */ /* 0x000fe40004800000 */
[----:B------:R-:W-:Y:S02]  /*c120*/  FMNMX.FTZ R17, R122, R17, !PT ;  /* 0x000000117a117209 */ /* 0x000fe40007810000 */
[----:B------:R-:W-:Y:S02]  /*c130*/  IADD3 R2, R0, 0x38, RZ ;  /* 0x0000003800027810 */ /* 0x000fe40007ffe0ff */
[----:B------:R-:W-:Y:S02]  /*c140*/  ISETP.GE.AND P5, PT, R7, R8, PT ;  /* 0x000000080700720c */ /* 0x000fe40003fa6270 */
[----:B------:R-:W-:Y:S02]  /*c150*/  FMNMX.FTZ R19, R138, R19, !PT ;  /* 0x000000138a137209 */ /* 0x000fe40007810000 */
[----:B------:R-:W-:-:S02]  /*c160*/  ISETP.GE.AND P1, PT, R13, R9, PT ;  /* 0x000000090d00720c */ /* 0x000fc40003f26270 */
[----:B------:R-:W-:Y:S02]  /*c170*/  FSEL R120, R120, -INF , !P0 ;  /* 0xff80000078787808 */ /* 0x000fe40004000000 */
[----:B------:R-:W-:Y:S02]  /*c180*/  FMNMX.FTZ R17, R112, R17, !PT ;  /* 0x0000001170117209 */ /* 0x000fe40007810000 */
[----:B------:R-:W-:Y:S02]  /*c190*/  IADD3 R0, R0, 0x39, RZ ;  /* 0x0000003900007810 */ /* 0x000fe40007ffe0ff */
[----:B------:R-:W-:Y:S02]  /*c1a0*/  ISETP.GE.AND P2, PT, R2, R8, PT ;  /* 0x000000080200720c */ /* 0x000fe40003f46270 */
[----:B------:R-:W-:Y:S02]  /*c1b0*/  FSEL R108, R108, -INF , !P5 ;  /* 0xff8000006c6c7808 */ /* 0x000fe40006800000 */
[----:B------:R-:W-:-:S02]  /*c1c0*/  FMNMX.FTZ R19, R110, R19, !PT ;  /* 0x000000136e137209 */ /* 0x000fc40007810000 */
[----:B------:R-:W-:Y:S02]  /*c1d0*/  ISETP.GE.AND P0, PT, R7, R9, PT ;  /* 0x000000090700720c */ /* 0x000fe40003f06270 */
[----:B------:R-:W-:Y:S02]  /*c1e0*/  FSEL R102, R102, -INF , !P1 ;  /* 0xff80000066667808 */ /* 0x000fe40004800000 */
[----:B------:R-:W-:Y:S02]  /*c1f0*/  FMNMX.FTZ R17, R120, R17, !PT ;  /* 0x0000001178117209 */ /* 0x000fe40007810000 */
[----:B------:R-:W-:Y:S02]  /*c200*/  ISETP.GE.AND P5, PT, R0, R8, PT ;  /* 0x000000080000720c */ /* 0x000fe40003fa6270 */
[----:B------:R-:W-:Y:S02]  /*c210*/  FSEL R106, R106, -INF , !P2 ;  /* 0xff8000006a6a7808 */ /* 0x000fe40005000000 */
        /* <DEDUP_REMOVED lines=10> */
[----:B------:R-:W-:Y:S02]  /*c2c0*/  FSEL R88, R88, -INF , !P0 ;  /* 0xff80000058587808 */ /* 0x000fe40004000000 */
[----:B------:R-:W-:Y:S01]  /*c2d0*/  FMNMX.FTZ R7, R94, R17, !PT ;  /* 0x000000115e077209 */ /* 0x000fe20007810000 */
[----:B------:R-:W1:Y:S03]  /*c2e0*/  SHFL.BFLY PT, R30, R5, 0x2, 0x1f ;  /* 0x0c401f00051e7f89 */ /* 0x000e6600000e0000 */
        /* <DEDUP_REMOVED lines=9> */
[----:B--2---:R-:W-:-:S04]  /*c380*/  FMNMX.FTZ R0, R5, R0, !PT ;  /* 0x0000000005007209 */ /* 0x004fc80007810000 */
[----:B------:R-:W-:Y:S02]  /*c390*/  FSEL R97, R97, RZ, P0 ;  /* 0x000000ff61617208 */ /* 0x000fe40000000000 */
[C---:B------:R-:W-:Y:S01]  /*c3a0*/  FSETP.NEU.FTZ.AND P0, PT, R0.reuse, -INF , PT ;  /* 0xff8000000000780b */ /* 0x040fe20003f1d000 */
[----:B------:R-:W-:Y:S02]  /*c3b0*/  FMUL.FTZ R33, R0, c[0x0][0x23c] ;  /* 0x00008f0000217a20 */ /* 0x000fe40000410000 */
[--C-:B------:R-:W-:Y:S02]  /*c3c0*/  FFMA.FTZ R89, R48, c[0x0][0x23c], -R97.reuse ;  /* 0x00008f0030597a23 */ /* 0x100fe40000010861 */
[--C-:B------:R-:W-:Y:S01]  /*c3d0*/  FFMA.FTZ R34, R50, c[0x0][0x23c], -R97.reuse ;  /* 0x00008f0032227a23 */ /* 0x100fe20000010861 */
[----:B------:R-:W-:Y:S01]  /*c3e0*/  FSEL R33, R33, RZ, P0 ;  /* 0x000000ff21217208 */ /* 0x000fe20000000000 */
[--C-:B------:R-:W-:Y:S02]  /*c3f0*/  FFMA.FTZ R35, R60, c[0x0][0x23c], -R97.reuse ;  /* 0x00008f003c237a23 */ /* 0x100fe40000010861 */
[----:B------:R-:W-:Y:S01]  /*c400*/  FFMA.FTZ R30, R42, c[0x0][0x23c], -R97 ;  /* 0x00008f002a1e7a23 */ /* 0x000fe20000010861 */
[----:B------:R-:W-:Y:S01]  /*c410*/  MUFU.EX2 R89, R89 ;  /* 0x0000005900597308 */ /* 0x000fe20000000800 */
[--C-:B------:R-:W-:Y:S01]  /*c420*/  FFMA.FTZ R98, R40, c[0x0][0x23c], -R33.reuse ;  /* 0x00008f0028627a23 */ /* 0x100fe20000010821 */
[----:B------:R-:W1:Y:S01]  /*c430*/  LDSM.16.MT88.4 R60, [R124+0x7000] ;  /* 0x007000007c3c783b */ /* 0x000e620000004200 */
[----:B------:R-:W-:-:S02]  /*c440*/  FFMA.FTZ R95, R20, c[0x0][0x23c], -R33 ;  /* 0x00008f00145f7a23 */ /* 0x000fc40000010821 */
[--C-:B------:R-:W-:Y:S01]  /*c450*/  FFMA.FTZ R100, R28, c[0x0][0x23c], -R33.reuse ;  /* 0x00008f001c647a23 */ /* 0x100fe20000010821 */
[----:B------:R-:W2:Y:S01]  /*c460*/  LDSM.16.MT88.4 R40, [R124+0x8000] ;  /* 0x008000007c28783b */ /* 0x000ea20000004200 */
[----:B------:R-:W-:Y:S01]  /*c470*/  FFMA.FTZ R31, R22, c[0x0][0x23c], -R33 ;  /* 0x00008f00161f7a23 */ /* 0x000fe20000010821 */
[----:B------:R-:W3:Y:S01]  /*c480*/  MUFU.EX2 R34, R34 ;  /* 0x0000002200227308 */ /* 0x000ee20000000800 */
[--C-:B------:R-:W-:Y:S01]  /*c490*/  FFMA.FTZ R29, R24, c[0x0][0x23c], -R97.reuse ;  /* 0x00008f00181d7a23 */ /* 0x100fe20000010861 */
[----:B------:R-:W-:Y:S01]  /*c4a0*/  LDSM.16.MT88.4 R20, [R124+0x6400] ;  /* 0x006400007c14783b */ /* 0x000fe20000004200 */
[----:B------:R-:W-:Y:S02]  /*c4b0*/  FFMA.FTZ R24, R14, c[0x0][0x23c], -R97 ;  /* 0x00008f000e187a23 */ /* 0x000fe40000010861 */
[----:B------:R-:W-:Y:S02]  /*c4c0*/  FFMA.FTZ R25, R12, c[0x0][0x23c], -R33 ;  /* 0x00008f000c197a23 */ /* 0x000fe40000010821 */
[----:B------:R-:W4:Y:S01]  /*c4d0*/  LDSM.16.MT88.4 R12, [R90+0x6400] ;  /* 0x006400005a0c783b */ /* 0x000f220000004200 */
[----:B------:R-:W-:Y:S01]  /*c4e0*/  MUFU.EX2 R35, R35 ;  /* 0x0000002300237308 */ /* 0x000fe20000000800 */
[----:B------:R-:W-:-:S02]  /*c4f0*/  FFMA.FTZ R27, R26, c[0x0][0x23c], -R97 ;  /* 0x00008f001a1b7a23 */ /* 0x000fc40000010861 */
[----:B------:R-:W-:Y:S02]  /*c500*/  FFMA.FTZ R28, R18, c[0x0][0x23c], -R97 ;  /* 0x00008f00121c7a23 */ /* 0x000fe40000010861 */
[--C-:B------:R-:W-:Y:S02]  /*c510*/  FFMA.FTZ R32, R16, c[0x0][0x23c], -R33.reuse ;  /* 0x00008f0010207a23 */ /* 0x100fe40000010821 */
[--C-:B------:R-:W-:Y:S01]  /*c520*/  FFMA.FTZ R26, R6, c[0x0][0x23c], -R33.reuse ;  /* 0x00008f00061a7a23 */ /* 0x100fe20000010821 */
[----:B------:R-:W5:Y:S01]  /*c530*/  MUFU.EX2 R30, R30 ;  /* 0x0000001e001e7308 */ /* 0x000f620000000800 */
[----:B---3--:R-:W-:Y:S01]  /*c540*/  F2FP.BF16.PACK_AB R48, R34, R89 ;  /* 0x000000592230723e */ /* 0x008fe200000010ff */
[----:B------:R-:W-:Y:S01]  /*c550*/  FFMA.FTZ R3, R4, c[0x0][0x23c], -R33 ;  /* 0x00008f0004037a23 */ /* 0x000fe20000010821 */
[----:B------:R-:W3:Y:S01]  /*c560*/  LDSM.16.MT88.4 R16, [R124+0x7400] ;  /* 0x007400007c10783b */ /* 0x000ee20000004200 */
[--C-:B------:R-:W-:Y:S02]  /*c570*/  FFMA.FTZ R118, R118, c[0x0][0x23c], -R97.reuse ;  /* 0x00008f0076767a23 */ /* 0x100fe40000010861 */
[----:B------:R-:W-:-:S02]  /*c580*/  FFMA.FTZ R105, R140, c[0x0][0x23c], -R97 ;  /* 0x00008f008c697a23 */ /* 0x000fc40000010861 */
[----:B------:R-:W-:Y:S01]  /*c590*/  MUFU.EX2 R98, R98 ;  /* 0x0000006200627308 */ /* 0x000fe20000000800 */
        /* <DEDUP_REMOVED lines=14> */
[----:B------:R-:W5:Y:S01]  /*c680*/  MUFU.EX2 R31, R31 ;  /* 0x0000001f001f7308 */ /* 0x000f620000000800 */
[----:B-1----:R-:W-:Y:S01]  /*c690*/  F2FP.BF16.PACK_AB R49, R95, R98 ;  /* 0x000000625f31723e */ /* 0x002fe200000010ff */
[----:B------:R-:W-:-:S02]  /*c6a0*/  FFMA.FTZ R96, R96, c[0x0][0x23c], -R33 ;  /* 0x00008f0060607a23 */ /* 0x000fc40000010821 */
[--C-:B------:R-:W-:Y:S02]  /*c6b0*/  FFMA.FTZ R94, R94, c[0x0][0x23c], -R33.reuse ;  /* 0x00008f005e5e7a23 */ /* 0x100fe40000010821 */
[----:B------:R-:W-:Y:S02]  /*c6c0*/  FFMA.FTZ R33, R88, c[0x0][0x23c], -R33 ;  /* 0x00008f0058217a23 */ /* 0x000fe40000010821 */
[----:B------:R-:W-:Y:S01]  /*c6d0*/  MUFU.EX2 R29, R29 ;  /* 0x0000001d001d7308 */ /* 0x000fe20000000800 */
[----:B------:R-:W-:Y:S02]  /*c6e0*/  FADD.FTZ R34, R89, R34 ;  /* 0x0000002259227221 */ /* 0x000fe40000010000 */
[----:B------:R-:W-:Y:S02]  /*c6f0*/  FADD.FTZ R95, R98, R95 ;  /* 0x0000005f625f7221 */ /* 0x000fe40000010000 */
[----:B------:R-:W-:Y:S01]  /*c700*/  FADD.FTZ R35, R35, R34 ;  /* 0x0000002223237221 */ /* 0x000fe20000010000 */
[----:B-----5:R-:W-:-:S02]  /*c710*/  F2FP.BF16.PACK_AB R51, R31, R100 ;  /* 0x000000641f33723e */ /* 0x020fc400000010ff */
[----:B------:R-:W1:Y:S01]  /*c720*/  MUFU.EX2 R28, R28 ;  /* 0x0000001c001c7308 */ /* 0x000e620000000800 */
[----:B------:R-:W-:Y:S02]  /*c730*/  FADD.FTZ R100, R100, R95 ;  /* 0x0000005f64647221 */ /* 0x000fe40000010000 */
[----:B------:R-:W-:Y:S02]  /*c740*/  FADD.FTZ R30, R30, R35 ;  /* 0x000000231e1e7221 */ /* 0x000fe40000010000 */
[----:B------:R-:W-:Y:S01]  /*c750*/  FADD.FTZ R31, R31, R100 ;  /* 0x000000641f1f7221 */ /* 0x000fe20000010000 */
[C---:B------:R-:W-:Y:S02]  /*c760*/  HMMA.16816.F32.BF16 R72, R48.reuse, R68, RZ ;  /* 0x000000443048723c */ /* 0x040fe400000418ff */
[----:B------:R-:W-:Y:S06]  /*c770*/  MUFU.EX2 R27, R27 ;  /* 0x0000001b001b7308 */ /* 0x000fec0000000800 */
[----:B------:R-:W-:Y:S02]  /*c780*/  HMMA.16816.F32.BF16 R68, R48, R70, RZ ;  /* 0x000000463044723c */ /* 0x000fe400000418ff */
[----:B------:R-:W5:Y:S01]  /*c790*/  MUFU.EX2 R24, R24 ;  /* 0x0000001800187308 */ /* 0x000f620000000800 */
[----:B-1----:R-:W-:Y:S01]  /*c7a0*/  F2FP.BF16.PACK_AB R4, R28, R29 ;  /* 0x0000001d1c04723e */ /* 0x002fe200000010ff */
[----:B------:R-:W-:-:S04]  /*c7b0*/  FADD.FTZ R29, R29, R30 ;  /* 0x0000001e1d1d7221 */ /* 0x000fc80000010000 */
[C---:B------:R-:W-:Y:S01]  /*c7c0*/  HMMA.16816.F32.BF16 R64, R48.reuse, R60, RZ ;  /* 0x0000003c3040723c */ /* 0x040fe200000418ff */
[----:B------:R-:W-:Y:S01]  /*c7d0*/  FADD.FTZ R28, R28, R29 ;  /* 0x0000001d1c1c7221 */ /* 0x000fe20000010000 */
[----:B------:R-:W-:Y:S06]  /*c7e0*/  MUFU.EX2 R32, R32 ;  /* 0x0000002000207308 */ /* 0x000fec0000000800 */
[----:B------:R-:W-:Y:S02]  /*c7f0*/  HMMA.16816.F32.BF16 R60, R48, R62, RZ ;  /* 0x0000003e303c723c */ /* 0x000fe400000418ff */
[----:B------:R-:W1:Y:S01]  /*c800*/  MUFU.EX2 R25, R25 ;  /* 0x0000001900197308 */ /* 0x000e620000000800 */
[----:B-----5:R-:W-:Y:S01]  /*c810*/  F2FP.BF16.PACK_AB R6, R24, R27 ;  /* 0x0000001b1806723e */ /* 0x020fe200000010ff */
[----:B------:R-:W-:-:S04]  /*c820*/  FADD.FTZ R27, R27, R28 ;  /* 0x0000001c1b1b7221 */ /* 0x000fc80000010000 */
[C---:B------:R-:W-:Y:S01]  /*c830*/  HMMA.16816.F32.BF16 R80, R48.reuse, R76, RZ ;  /* 0x0000004c3050723c */ /* 0x040fe200000418ff */
[----:B------:R-:W-:Y:S01]  /*c840*/  FADD.FTZ R27, R24, R27 ;  /* 0x0000001b181b7221 */ /* 0x000fe20000010000 */
[----:B------:R-:W-:Y:S06]  /*c850*/  MUFU.EX2 R26, R26 ;  /* 0x0000001a001a7308 */ /* 0x000fec0000000800 */
[----:B------:R-:W-:Y:S02]  /*c860*/  HMMA.16816.F32.BF16 R56, R48, R52, RZ ;  /* 0x000000343038723c */ /* 0x000fe400000418ff */
[----:B------:R-:W5:Y:S01]  /*c870*/  MUFU.EX2 R3, R3 ;  /* 0x0000000300037308 */ /* 0x000f620000000800 */
[----:B-1----:R-:W-:Y:S01]  /*c880*/  F2FP.BF16.PACK_AB R5, R25, R32 ;  /* 0x000000201905723e */ /* 0x002fe200000010ff */
[----:B------:R-:W-:-:S04]  /*c890*/  FADD.FTZ R32, R32, R31 ;  /* 0x0000001f20207221 */ /* 0x000fc80000010000 */
[C---:B--2---:R-:W-:Y:S01]  /*c8a0*/  HMMA.16816.F32.BF16 R36, R48.reuse, R40, RZ ;  /* 0x000000283024723c */ /* 0x044fe200000418ff */
[----:B------:R-:W-:Y:S01]  /*c8b0*/  FADD.FTZ R25, R25, R32 ;  /* 0x0000002019197221 */ /* 0x000fe20000010000 */
[----:B------:R-:W-:Y:S06]  /*c8c0*/  MUFU.EX2 R118, R118 ;  /* 0x0000007600767308 */ /* 0x000fec0000000800 */
[----:B------:R-:W-:Y:S01]  /*c8d0*/  HMMA.16816.F32.BF16 R76, R48, R78, RZ ;  /* 0x0000004e304c723c */ /* 0x000fe200000418ff */
[----:B-----5:R-:W-:Y:S01]  /*c8e0*/  F2FP.BF16.PACK_AB R7, R3, R26 ;  /* 0x0000001a0307723e */ /* 0x020fe200000010ff */
[----:B------:R-:W1:Y:S01]  /*c8f0*/  MUFU.EX2 R105, R105 ;  /* 0x0000006900697308 */ /* 0x000e620000000800 */
[----:B------:R-:W-:-:S05]  /*c900*/  FADD.FTZ R26, R26, R25 ;  /* 0x000000191a1a7221 */ /* 0x000fca0000010000 */
[----:B------:R-:W-:Y:S01]  /*c910*/  HMMA.16816.F32.BF16 R52, R48, R54, RZ ;  /* 0x000000363034723c */ /* 0x000fe200000418ff */
[----:B------:R-:W-:Y:S01]  /*c920*/  FADD.FTZ R3, R3, R26 ;  /* 0x0000001a03037221 */ /* 0x000fe20000010000 */
[----:B------:R-:W-:Y:S06]  /*c930*/  MUFU.EX2 R114, R114 ;  /* 0x0000007200727308 */ /* 0x000fec0000000800 */
[C---:B----4-:R-:W-:Y:S02]  /*c940*/  HMMA.16816.F32.BF16 R72, R4.reuse, R12, R72 ;  /* 0x0000000c0448723c */ /* 0x050fe40000041848 */
[----:B------:R-:W2:Y:S06]  /*c950*/  MUFU.EX2 R101, R101 ;  /* 0x0000006500657308 */ /* 0x000eac0000000800 */
[----:B------:R-:W-:Y:S01]  /*c960*/  HMMA.16816.F32.BF16 R68, R4, R14, R68 ;  /* 0x0000000e0444723c */ /* 0x000fe20000041844 */
[----:B------:R-:W4:Y:S01]  /*c970*/  LDSM.16.MT88.4 R12, [R90+0x8000] ;  /* 0x008000005a0c783b */ /* 0x000f220000004200 */
[----:B------:R-:W-:Y:S06]  /*c980*/  MUFU.EX2 R116, R116 ;  /* 0x0000007400747308 */ /* 0x000fec0000000800 */
[----:B------:R-:W-:Y:S02]  /*c990*/  HMMA.16816.F32.BF16 R40, R48, R42, RZ ;  /* 0x0000002a3028723c */ /* 0x000fe400000418ff */
[----:B------:R-:W5:Y:S06]  /*c9a0*/  MUFU.EX2 R103, R103 ;  /* 0x0000006700677308 */ /* 0x000f6c0000000800 */
[C---:B---3--:R-:W-:Y:S02]  /*c9b0*/  HMMA.16816.F32.BF16 R64, R4.reuse, R16, R64 ;  /* 0x000000100440723c */ /* 0x048fe40000041840 */
[----:B------:R-:W-:Y:S06]  /*c9c0*/  MUFU.EX2 R112, R112 ;  /* 0x0000007000707308 */ /* 0x000fec0000000800 */
[C---:B------:R-:W-:Y:S01]  /*c9d0*/  HMMA.16816.F32.BF16 R60, R4.reuse, R18, R60 ;  /* 0x00000012043c723c */ /* 0x040fe2000004183c */
[----:B------:R-:W3:Y:S01]  /*c9e0*/  LDSM.16.MT88.4 R16, [R124+0x8400] ;  /* 0x008400007c10783b */ /* 0x000ee20000004200 */
[----:B------:R-:W1:Y:S06]  /*c9f0*/  MUFU.EX2 R99, R99 ;  /* 0x0000006300637308 */ /* 0x000e6c0000000800 */
[C---:B------:R-:W-:Y:S02]  /*ca00*/  HMMA.16816.F32.BF16 R80, R4.reuse, R20, R80 ;  /* 0x000000140450723c */ /* 0x040fe40000041850 */
        /* <DEDUP_REMOVED lines=9> */
[C---:B---3--:R-:W-:Y:S02]  /*caa0*/  HMMA.16816.F32.BF16 R36, R4.reuse, R16, R36 ;  /* 0x000000100424723c */ /* 0x048fe40000041824 */
[----:B------:R-:W-:Y:S06]  /*cab0*/  MUFU.EX2 R97, R97 ;  /* 0x0000006100617308 */ /* 0x000fec0000000800 */
[C---:B------:R-:W-:Y:S01]  /*cac0*/  HMMA.16816.F32.BF16 R40, R4.reuse, R18, R40 ;  /* 0x000000120428723c */ /* 0x040fe20000041828 */
[----:B------:R-:W3:Y:S01]  /*cad0*/  LDSM.16.MT88.4 R16, [R124+0x6800] ;  /* 0x006800007c10783b */ /* 0x000ee20000004200 */
        /* <DEDUP_REMOVED lines=129> */
.L_x_4551:
[----:B------:R-:W-:-:S05]  /*d2f0*/  IMAD.MOV.U32 R6, RZ, RZ, c[0x0][0x1a0] ;  /* 0x00006800ff067624 */ /* 0x000fca00078e00ff */
[----:B------:R-:W-:-:S04]  /*d300*/  LEA R6, -R6, RZ, 0x6 ;  /* 0x000000ff06067211 */ /* 0x000fc800078e31ff */
[----:B------:R-:W-:Y:S02]  /*d310*/  SHF.R.S32.HI R13, RZ, 0x1f, R6 ;  /* 0x0000001fff0d7819 */ /* 0x000fe40000011406 */
.L_x_4552:
        /* <DEDUP_REMOVED lines=71> */
[----:B------:R-:W0:Y:S01]  /*d790*/  LDGDEPBAR ;  /* 0x00000000000079af */ /* 0x000e220000000000 */
[C---:B-----5:R-:W-:Y:S08]  /*d7a0*/  HMMA.16816.F32.BF16 R28, R4.reuse, R24, RZ ;  /* 0x00000018041c723c */ /* 0x060ff000000418ff */
[C---:B------:R-:W-:Y:S08]  /*d7b0*/  HMMA.16816.F32.BF16 R24, R4.reuse, R26, RZ ;  /* 0x0000001a0418723c */ /* 0x040ff000000418ff */
[C---:B-1----:R-:W-:Y:S08]  /*d7c0*/  HMMA.16816.F32.BF16 R92, R4.reuse, R32, RZ ;  /* 0x00000020045c723c */ /* 0x042ff000000418ff */
[C---:B----4-:R-:W-:Y:S08]  /*d7d0*/  HMMA.16816.F32.BF16 R20, R4.reuse, R16, RZ ;  /* 0x000000100414723c */ /* 0x050ff000000418ff */
[C---:B------:R-:W-:Y:S08]  /*d7e0*/  HMMA.16816.F32.BF16 R32, R4.reuse, R34, RZ ;  /* 0x000000220420723c */ /* 0x040ff000000418ff */
[C---:B------:R-:W-:Y:S08]  /*d7f0*/  HMMA.16816.F32.BF16 R16, R4.reuse, R18, RZ ;  /* 0x000000120410723c */ /* 0x040ff000000418ff */
        /* <DEDUP_REMOVED lines=70> */
[----:B------:R-:W-:Y:S02]  /*dc60*/  FMUL.FTZ R24, R25, c[0x0][0x2ec] ;  /* 0x0000bb0019187a20 */ /* 0x000fe40000410000 */
[----:B------:R-:W5:Y:S01]  /*dc70*/  S2R R25, SR_TID.X ;  /* 0x0000000000197919 */ /* 0x000f620000002100 */
[----:B------:R-:W-:Y:S02]  /*dc80*/  FMUL.FTZ R34, R34, c[0x0][0x2ec] ;  /* 0x0000bb0022227a20 */ /* 0x000fe40000410000 */
[----:B------:R-:W-:Y:S01]  /*dc90*/  FMUL.FTZ R28, R28, c[0x0][0x2ec] ;  /* 0x0000bb001c1c7a20 */ /* 0x000fe20000410000 */
[----:B-1----:R-:W-:Y:S01]  /*dca0*/  HMMA.16816.F32.BF16 R20, R104, R100, R20 ;  /* 0x000000646814723c */ /* 0x002fe20000041814 */
[----:B------:R-:W1:Y:S01]  /*dcb0*/  MUFU.TANH R89, R89 ;  /* 0x0000005900597308 */ /* 0x000e620000002400 */
[----:B------:R-:W-:Y:S02]  /*dcc0*/  FMUL.FTZ R30, R30, c[0x0][0x2ec] ;  /* 0x0000bb001e1e7a20 */ /* 0x000fe40000410000 */
[----:B------:R-:W-:-:S02]  /*dcd0*/  FMUL.FTZ R31, R31, c[0x0][0x2ec] ;  /* 0x0000bb001f1f7a20 */ /* 0x000fc40000410000 */
[----:B------:R-:W-:Y:S02]  /*dce0*/  FMUL.FTZ R29, R29, c[0x0][0x2ec] ;  /* 0x0000bb001d1d7a20 */ /* 0x000fe40000410000 */
[C---:B------:R-:W-:Y:S01]  /*dcf0*/  HMMA.16816.F32.BF16 R16, R104.reuse, R102, R16 ;  /* 0x000000666810723c */ /* 0x040fe20000041810 */
[----:B------:R-:W-:Y:S01]  /*dd00*/  MUFU.TANH R32, R32 ;  /* 0x0000002000207308 */ /* 0x000fe20000002400 */
[----:B------:R-:W-:Y:S02]  /*dd10*/  FMUL.FTZ R26, R26, c[0x0][0x2ec] ;  /* 0x0000bb001a1a7a20 */ /* 0x000fe40000410000 */
[----:B------:R-:W-:Y:S02]  /*dd20*/  FMUL.FTZ R27, R27, c[0x0][0x2ec] ;  /* 0x0000bb001b1b7a20 */ /* 0x000fe40000410000 */
[----:B------:R-:W-:Y:S02]  /*dd30*/  FMUL.FTZ R86, R94, c[0x0][0x2ec] ;  /* 0x0000bb005e567a20 */ /* 0x000fe40000410000 */
[C---:B--2---:R-:W-:Y:S01]  /*dd40*/  HMMA.16816.F32.BF16 R12, R104.reuse, R96, R12 ;  /* 0x00000060680c723c */ /* 0x044fe2000004180c */
[----:B------:R-:W2:Y:S07]  /*dd50*/  MUFU.TANH R33, R33 ;  /* 0x0000002100217308 */ /* 0x000eae0000002400 */
[----:B------:R-:W-:Y:S01]  /*dd60*/  FMUL.FTZ R117, R21, c[0x0][0x2ec] ;  /* 0x0000bb0015757a20 */ /* 0x000fe20000410000 */
[----:B------:R-:W1:Y:S01]  /*dd70*/  MUFU.TANH R113, R28 ;  /* 0x0000001c00717308 */ /* 0x000e620000002400 */
[----:B-----5:R-:W-:Y:S01]  /*dd80*/  IMAD.SHL.U32 R21, R25, 0x2, RZ ;  /* 0x0000000219157824 */ /* 0x020fe200078e00ff */
[----:B------:R-:W-:Y:S01]  /*dd90*/  HMMA.16816.F32.BF16 R4, R104, R98, R4 ;  /* 0x000000626804723c */ /* 0x000fe20000041804 */
[----:B------:R-:W-:-:S02]  /*dda0*/  FMUL.FTZ R115, R20, c[0x0][0x2ec] ;  /* 0x0000bb0014737a20 */ /* 0x000fc40000410000 */
[----:B------:R-:W-:Y:S01]  /*ddb0*/  FMUL.FTZ R22, R22, c[0x0][0x2ec] ;  /* 0x0000bb0016167a20 */ /* 0x000fe20000410000 */
[----:B------:R-:W-:Y:S01]  /*ddc0*/  LOP3.LUT R21, R21, 0x6, RZ, 0xc0, !PT ;  /* 0x0000000615157812 */ /* 0x000fe200078ec0ff */
[----:B------:R-:W-:Y:S01]  /*ddd0*/  FMUL.FTZ R119, R16, c[0x0][0x2ec] ;  /* 0x0000bb0010777a20 */ /* 0x000fe20000410000 */
[----:B------:R-:W5:Y:S01]  /*dde0*/  MUFU.TANH R34, R34 ;  /* 0x0000002200227308 */ /* 0x000f620000002400 */
[----:B------:R-:W-:Y:S02]  /*ddf0*/  FMUL.FTZ R23, R23, c[0x0][0x2ec] ;  /* 0x0000bb0017177a20 */ /* 0x000fe40000410000 */
[----:B------:R-:W-:Y:S02]  /*de00*/  IMAD R20, R136, 0x40, R21 ;  /* 0x0000004088147824 */ /* 0x000fe400078e0215 */
[----:B------:R-:W-:Y:S02]  /*de10*/  FMUL.FTZ R116, R18, c[0x0][0x2ec] ;  /* 0x0000bb0012747a20 */ /* 0x000fe40000410000 */
[----:B------:R-:W-:Y:S01]  /*de20*/  FMUL.FTZ R17, R17, c[0x0][0x2ec] ;  /* 0x0000bb0011117a20 */ /* 0x000fe20000410000 */
[C---:B------:R-:W-:Y:S01]  /*de30*/  IADD3 R16, R20.reuse, 0x1, RZ ;  /* 0x0000000114107810 */ /* 0x040fe20007ffe0ff */
[----:B------:R-:W1:Y:S01]  /*de40*/  MUFU.TANH R112, R30 ;  /* 0x0000001e00707308 */ /* 0x000e620000002400 */
[----:B------:R-:W-:Y:S01]  /*de50*/  IADD3 R21, R20, 0x8, RZ ;  /* 0x0000000814157810 */ /* 0x000fe20007ffe0ff */
[----:B------:R-:W-:Y:S01]  /*de60*/  FMUL.FTZ R118, R19, c[0x0][0x2ec] ;  /* 0x0000bb0013767a20 */ /* 0x000fe20000410000 */
[-C--:B------:R-:W-:Y:S01]  /*de70*/  ISETP.GE.AND P5, PT, R16, R8.reuse, PT ;  /* 0x000000081000720c */ /* 0x080fe20003fa6270 */
[----:B------:R-:W-:Y:S01]  /*de80*/  FMUL.FTZ R103, R12, c[0x0][0x2ec] ;  /* 0x0000bb000c677a20 */ /* 0x000fe20000410000 */
[-C--:B------:R-:W-:Y:S01]  /*de90*/  ISETP.GE.AND P6, PT, R16, R9.reuse, PT ;  /* 0x000000091000720c */ /* 0x080fe20003fc6270 */
[----:B------:R-:W-:Y:S01]  /*dea0*/  FMUL.FTZ R101, R13, c[0x0][0x2ec] ;  /* 0x0000bb000d657a20 */ /* 0x000fe20000410000 */
[----:B------:R-:W-:Y:S01]  /*deb0*/  IADD3 R16, R20, 0x9, RZ ;  /* 0x0000000914107810 */ /* 0x000fe20007ffe0ff */
[----:B------:R-:W-:Y:S01]  /*dec0*/  MUFU.TANH R140, R31 ;  /* 0x0000001f008c7308 */ /* 0x000fe20000002400 */
[CC--:B------:R-:W-:Y:S01]  /*ded0*/  ISETP.GE.AND P4, PT, R21.reuse, R8.reuse, PT ;  /* 0x000000081500720c */ /* 0x0c0fe20003f86270 */
[----:B------:R-:W-:Y:S01]  /*dee0*/  FMUL.FTZ R102, R14, c[0x0][0x2ec] ;  /* 0x0000bb000e667a20 */ /* 0x000fe20000410000 */
[-C--:B------:R-:W-:Y:S01]  /*def0*/  ISETP.GE.AND P1, PT, R21, R9.reuse, PT ;  /* 0x000000091500720c */ /* 0x080fe20003f26270 */
[----:B------:R-:W-:Y:S01]  /*df00*/  FMUL.FTZ R104, R4, c[0x0][0x2ec] ;  /* 0x0000bb0004687a20 */ /* 0x000fe20000410000 */
[----:B---3--:R-:W-:Y:S01]  /*df10*/  FSEL R21, R88, -INF , !P5 ;  /* 0xff80000058157808 */ /* 0x008fe20006800000 */
[----:B------:R-:W-:Y:S01]  /*df20*/  FMUL.FTZ R15, R15, c[0x0][0x2ec] ;  /* 0x0000bb000f0f7a20 */ /* 0x000fe20000410000 */
[CC--:B------:R-:W-:Y:S01]  /*df30*/  ISETP.GE.AND P2, PT, R16.reuse, R8.reuse, PT ;  /* 0x000000081000720c */ /* 0x0c0fe20003f46270 */
[----:B------:R-:W3:Y:S01]  /*df40*/  MUFU.TANH R109, R109 ;  /* 0x0000006d006d7308 */ /* 0x000ee20000002400 */
[----:B------:R-:W-:Y:S01]  /*df50*/  ISETP.GE.AND P5, PT, R16, R9, PT ;  /* 0x000000091000720c */ /* 0x000fe20003fa6270 */
[----:B------:R-:W-:Y:S01]  /*df60*/  FMUL.FTZ R5, R5, c[0x0][0x2ec] ;  /* 0x0000bb0005057a20 */ /* 0x000fe20000410000 */
[----:B------:R-:W-:Y:S01]  /*df70*/  IADD3 R16, R20, 0x10, RZ ;  /* 0x0000001014107810 */ /* 0x000fe20007ffe0ff */
[----:B------:R-:W-:Y:S01]  /*df80*/  FMUL.FTZ R6, R6, c[0x0][0x2ec] ;  /* 0x0000bb0006067a20 */ /* 0x000fe20000410000 */
[----:B----4-:R-:W-:Y:S01]  /*df90*/  FSEL R18, R92, -INF , !P6 ;  /* 0xff8000005c127808 */ /* 0x010fe20007000000 */
[----:B------:R-:W-:Y:S01]  /*dfa0*/  FMUL.FTZ R7, R7, c[0x0][0x2ec] ;  /* 0x0000bb0007077a20 */ /* 0x000fe20000410000 */
[----:B------:R-:W-:Y:S01]  /*dfb0*/  ISETP.GE.AND P6, PT, R16, R8, PT ;  /* 0x000000081000720c */ /* 0x000fe20003fc6270 */
[----:B------:R-:W4:Y:S01]  /*dfc0*/  MUFU.TANH R111, R29 ;  /* 0x0000001d006f7308 */ /* 0x000f220000002400 */
[----:B-1----:R-:W-:-:S02]  /*dfd0*/  FSEL R19, R89, -INF , !P4 ;  /* 0xff80000059137808 */ /* 0x002fc40006000000 */
[----:B--2---:R-:W-:Y:S02]  /*dfe0*/  FSEL R12, R33, -INF , !P5 ;  /* 0xff800000210c7808 */ /* 0x004fe40006800000 */
[----:B------:R-:W-:Y:S02]  /*dff0*/  FSEL R113, R113, -INF , !P6 ;  /* 0xff80000071717808 */ /* 0x000fe40007000000 */
[----:B------:R-:W-:Y:S01]  /*e000*/  ISETP.GE.AND P4, PT, R16, R9, PT ;  /* 0x000000091000720c */ /* 0x000fe20003f86270 */
[----:B------:R-:W-:Y:S01]  /*e010*/  MUFU.TANH R24, R24 ;  /* 0x0000001800187308 */ /* 0x000fe20000002400 */
[----:B------:R-:W-:Y:S02]  /*e020*/  IADD3 R13, R20, 0x20, RZ ;  /* 0x00000020140d7810 */ /* 0x000fe40007ffe0ff */
[----:B-----5:R-:W-:Y:S02]  /*e030*/  FSEL R16, R34, -INF , !P1 ;  /* 0xff80000022107808 */ /* 0x020fe40004800000 */
[----:B------:R-:W-:-:S02]  /*e040*/  FSEL R112, R112, -INF , !P4 ;  /* 0xff80000070707808 */ /* 0x000fc40006000000 */
[C---:B------:R-:W-:Y:S01]  /*e050*/  IADD3 R14, R20.reuse, 0x28, RZ ;  /* 0x00000028140e7810 */ /* 0x040fe20007ffe0ff */
[----:B------:R-:W1:Y:S01]  /*e060*/  MUFU.TANH R108, R26 ;  /* 0x0000001a006c7308 */ /* 0x000e620000002400 */
[----:B------:R-:W-:-:S07]  /*e070*/  IADD3 R4, R20, 0x31, RZ ;  /* 0x0000003114047810 */ /* 0x000fce0007ffe0ff */
[----:B------:R2:W5:Y:S08]  /*e080*/  MUFU.TANH R122, R22 ;  /* 0x00000016007a7308 */ /* 0x0005700000002400 */
[----:B------:R1:W-:Y:S01]  /*e090*/  MUFU.TANH R120, R23 ;  /* 0x0000001700787308 */ /* 0x0003e20000002400 */
[----:B--2---:R-:W-:-:S07]  /*e0a0*/  IADD3 R22, R20, 0x18, RZ ;  /* 0x0000001814167810 */ /* 0x004fce0007ffe0ff */
[----:B------:R-:W2:Y:S01]  /*e0b0*/  MUFU.TANH R138, R27 ;  /* 0x0000001b008a7308 */ /* 0x000ea20000002400 */
[C---:B------:R-:W-:Y:S02]  /*e0c0*/  ISETP.GE.AND P5, PT, R22.reuse, R8, PT ;  /* 0x000000081600720c */ /* 0x040fe40003fa6270 */
[----:B------:R-:W-:Y:S02]  /*e0d0*/  ISETP.GE.AND P6, PT, R22, R9, PT ;  /* 0x000000091600720c */ /* 0x000fe40003fc6270 */
[----:B-1----:R-:W-:-:S03]  /*e0e0*/  IADD3 R23, R20, 0x11, RZ ;  /* 0x0000001114177810 */ /* 0x002fc60007ffe0ff */
[----:B------:R-:W1:Y:S01]  /*e0f0*/  MUFU.TANH R115, R115 ;  /* 0x0000007300737308 */ /* 0x000e620000002400 */
[----:B------:R-:W-:Y:S02]  /*e100*/  IADD3 R22, R20, 0x19, RZ ;  /* 0x0000001914167810 */ /* 0x000fe40007ffe0ff */
[----:B---3--:R-:W-:Y:S02]  /*e110*/  FSEL R109, R109, -INF , !P5 ;  /* 0xff8000006d6d7808 */ /* 0x008fe40006800000 */
[-C--:B------:R-:W-:Y:S02]  /*e120*/  ISETP.GE.AND P1, PT, R23, R8.reuse, PT ;  /* 0x000000081700720c */ /* 0x080fe40003f26270 */
[----:B------:R-:W-:Y:S01]  /*e130*/  ISETP.GE.AND P4, PT, R22, R8, PT ;  /* 0x000000081600720c */ /* 0x000fe20003f86270 */
[----:B------:R-:W3:Y:S01]  /*e140*/  MUFU.TANH R117, R117 ;  /* 0x0000007500757308 */ /* 0x000ee20000002400 */
[----:B------:R-:W-:Y:S02]  /*e150*/  ISETP.GE.AND P5, PT, R13, R9, PT ;  /* 0x000000090d00720c */ /* 0x000fe40003fa6270 */
[----:B----4-:R-:W-:-:S02]  /*e160*/  FSEL R111, R111, -INF , !P1 ;  /* 0xff8000006f6f7808 */ /* 0x010fc40004800000 */
[----:B------:R-:W-:Y:S02]  /*e170*/  FSEL R108, R108, -INF , !P6 ;  /* 0xff8000006c6c7808 */ /* 0x000fe40007000000 */
[----:B------:R-:W-:Y:S01]  /*e180*/  FSEL R107, R24, -INF , !P4 ;  /* 0xff800000186b7808 */ /* 0x000fe20006000000 */
[----:B------:R4:W-:Y:S01]  /*e190*/  MUFU.TANH R121, R17 ;  /* 0x0000001100797308 */ /* 0x0009e20000002400 */
[----:B------:R-:W-:Y:S02]  /*e1a0*/  ISETP.GE.AND P1, PT, R22, R9, PT ;  /* 0x000000091600720c */ /* 0x000fe40003f26270 */
[----:B-----5:R-:W-:Y:S02]  /*e1b0*/  FSEL R122, R122, -INF , !P5 ;  /* 0xff8000007a7a7808 */ /* 0x020fe40006800000 */
[----:B--2---:R-:W-:Y:S02]  /*e1c0*/  FSEL R138, R138, -INF , !P1 ;  /* 0xff8000008a8a7808 */ /* 0x004fe40004800000 */
[----:B------:R-:W-:Y:S01]  /*e1d0*/  ISETP.GE.AND P1, PT, R14, R8, PT ;  /* 0x000000080e00720c */ /* 0x000fe20003f26270 */
[----:B------:R-:W2:Y:S01]  /*e1e0*/  MUFU.TANH R119, R119 ;  /* 0x0000007700777308 */ /* 0x000ea20000002400 */
[----:B----4-:R-:W-:-:S07]  /*e1f0*/  FSEL R17, R32, -INF , !P2 ;  /* 0xff80000020117808 */ /* 0x010fce0005000000 */
[----:B------:R-:W4:Y:S01]  /*e200*/  MUFU.TANH R116, R116 ;  /* 0x0000007400747308 */ /* 0x000f220000002400 */
[----:B------:R-:W-:-:S04]  /*e210*/  ISETP.GE.AND P2, PT, R23, R9, PT ;  /* 0x000000091700720c */ /* 0x000fc80003f46270 */
[----:B------:R-:W-:Y:S02]  /*e220*/  FSEL R140, R140, -INF , !P2 ;  /* 0xff8000008c8c7808 */ /* 0x000fe40005000000 */
[-C--:B------:R-:W-:Y:S01]  /*e230*/  ISETP.GE.AND P2, PT, R13, R8.reuse, PT ;  /* 0x000000080d00720c */ /* 0x080fe20003f46270 */
[----:B------:R-:W5:Y:S01]  /*e240*/  MUFU.TANH R118, R118 ;  /* 0x0000007600767308 */ /* 0x000f620000002400 */
[C---:B------:R-:W-:Y:S02]  /*e250*/  IADD3 R13, R20.reuse, 0x21, RZ ;  /* 0x00000021140d7810 */ /* 0x040fe40007ffe0ff */
[----:B-1----:R-:W-:Y:S02]  /*e260*/  FSEL R115, R115, -INF , !P2 ;  /* 0xff80000073737808 */ /* 0x002fe40005000000 */
[C---:B------:R-:W-:Y:S02]  /*e270*/  ISETP.GE.AND P6, PT, R13.reuse, R8, PT ;  /* 0x000000080d00720c */ /* 0x040fe40003fc6270 */
[----:B------:R-:W-:Y:S01]  /*e280*/  ISETP.GE.AND P4, PT, R13, R9, PT ;  /* 0x000000090d00720c */ /* 0x000fe20003f86270 */
[----:B------:R-:W1:Y:S01]  /*e290*/  MUFU.TANH R103, R103 ;  /* 0x0000006700677308 */ /* 0x000e620000002400 */
[----:B------:R-:W-:-:S02]  /*e2a0*/  IADD3 R13, R20, 0x29, RZ ;  /* 0x00000029140d7810 */ /* 0x000fc40007ffe0ff */
[----:B---3--:R-:W-:Y:S02]  /*e2b0*/  FSEL R117, R117, -INF , !P6 ;  /* 0xff80000075757808 */ /* 0x008fe40007000000 */
[-C--:B------:R-:W-:Y:S02]  /*e2c0*/  ISETP.GE.AND P2, PT, R14, R9.reuse, PT ;  /* 0x000000090e00720c */ /* 0x080fe40003f46270 */
[C---:B------:R-:W-:Y:S01]  /*e2d0*/  ISETP.GE.AND P5, PT, R13.reuse, R8, PT ;  /* 0x000000080d00720c */ /* 0x040fe20003fa6270 */
[----:B------:R-:W3:Y:S01]  /*e2e0*/  MUFU.TANH R102, R102 ;  /* 0x0000006600667308 */ /* 0x000ee20000002400 */
[----:B------:R-:W-:Y:S02]  /*e2f0*/  ISETP.GE.AND P6, PT, R13, R9, PT ;  /* 0x000000090d00720c */ /* 0x000fe40003fc6270 */
[----:B------:R-:W-:Y:S02]  /*e300*/  IADD3 R13, R20, 0x30, RZ ;  /* 0x00000030140d7810 */ /* 0x000fe40007ffe0ff */
[----:B------:R-:W-:-:S02]  /*e310*/  FSEL R120, R120, -INF , !P4 ;  /* 0xff80000078787808 */ /* 0x000fc40006000000 */
[----:B--2---:R-:W-:Y:S01]  /*e320*/  FSEL R119, R119, -INF , !P1 ;  /* 0xff80000077777808 */ /* 0x004fe20004800000 */
[----:B------:R-:W2:Y:S01]  /*e330*/  MUFU.TANH R101, R101 ;  /* 0x0000006500657308 */ /* 0x000ea20000002400 */
[----:B----4-:R-:W-:Y:S02]  /*e340*/  FSEL R116, R116, -INF , !P2 ;  /* 0xff80000074747808 */ /* 0x010fe40005000000 */
[----:B------:R-:W-:Y:S02]  /*e350*/  FSEL R121, R121, -INF , !P5 ;  /* 0xff80000079797808 */ /* 0x000fe40006800000 */
[CC--:B------:R-:W-:Y:S02]  /*e360*/  ISETP.GE.AND P4, PT, R13.reuse, R8.reuse, PT ;  /* 0x000000080d00720c */ /* 0x0c0fe40003f86270 */
[----:B------:R-:W-:Y:S01]  /*e370*/  ISETP.GE.AND P1, PT, R13, R9, PT ;  /* 0x000000090d00720c */ /* 0x000fe20003f26270 */
[----:B------:R-:W4:Y:S01]  /*e380*/  MUFU.TANH R100, R15 ;  /* 0x0000000f00647308 */ /* 0x000f220000002400 */
[----:B------:R-:W-:-:S02]  /*e390*/  ISETP.GE.AND P2, PT, R4, R8, PT ;  /* 0x000000080400720c */ /* 0x000fc40003f46270 */
[----:B------:R-:W-:Y:S02]  /*e3a0*/  ISETP.GE.AND P5, PT, R4, R9, PT ;  /* 0x000000090400720c */ /* 0x000fe40003fa6270 */
[----:B------:R-:W-:Y:S02]  /*e3b0*/  IADD3 R4, R20, 0x38, RZ ;  /* 0x0000003814047810 */ /* 0x000fe40007ffe0ff */
[----:B-----5:R-:W-:Y:S01]  /*e3c0*/  FSEL R118, R118, -INF , !P6 ;  /* 0xff80000076767808 */ /* 0x020fe20007000000 */
[----:B------:R-:W5:Y:S01]  /*e3d0*/  MUFU.TANH R104, R104 ;  /* 0x0000006800687308 */ /* 0x000f620000002400 */
[----:B-1----:R-:W-:Y:S02]  /*e3e0*/  FSEL R103, R103, -INF , !P4 ;  /* 0xff80000067677808 */ /* 0x002fe40006000000 */
[----:B---3--:R-:W-:Y:S02]  /*e3f0*/  FSEL R102, R102, -INF , !P1 ;  /* 0xff80000066667808 */ /* 0x008fe40004800000 */
[----:B------:R-:W-:-:S02]  /*e400*/  ISETP.GE.AND P6, PT, R20, R8, PT ;  /* 0x000000081400720c */ /* 0x000fc40003fc6270 */
[-C--:B------:R-:W-:Y:S01]  /*e410*/  ISETP.GE.AND P4, PT, R20, R9.reuse, PT ;  /* 0x000000091400720c */ /* 0x080fe20003f86270 */
[----:B------:R-:W1:Y:S01]  /*e420*/  MUFU.TANH R3, R3 ;  /* 0x0000000300037308 */ /* 0x000e620000002400 */
[----:B------:R-:W-:Y:S02]  /*e430*/  ISETP.GE.AND P1, PT, R4, R8, PT ;  /* 0x000000080400720c */ /* 0x000fe40003f26270 */
[----:B------:R-:W-:Y:S02]  /*e440*/  IADD3 R20, R20, 0x39, RZ ;  /* 0x0000003914147810 */ /* 0x000fe40007ffe0ff */
[----:B--2---:R-:W-:Y:S02]  /*e450*/  FSEL R101, R101, -INF , !P2 ;  /* 0xff80000065657808 */ /* 0x004fe40005000000 */
[----:B----4-:R-:W-:Y:S01]  /*e460*/  FSEL R100, R100, -INF , !P5 ;  /* 0xff80000064647808 */ /* 0x010fe20006800000 */
[----:B------:R-:W2:Y:S01]  /*e470*/  MUFU.TANH R86, R86 ;  /* 0x0000005600567308 */ /* 0x000ea20000002400 */
[----:B-----5:R-:W-:Y:S01]  /*e480*/  FSEL R104, R104, -INF , !P1 ;  /* 0xff80000068687808 */ /* 0x020fe20004800000 */
[----:B------:R-:W-:Y:S01]  /*e490*/  BAR.SYNC.DEFER_BLOCKING 0x0 ;  /* 0x0000000000007b1d */ /* 0x000fe20000010000 */
[----:B------:R-:W-:-:S02]  /*e4a0*/  ISETP.GE.AND P2, PT, R4, R9, PT ;  /* 0x000000090400720c */ /* 0x000fc40003f46270 */
[C---:B------:R-:W-:Y:S02]  /*e4b0*/  ISETP.GE.AND P5, PT, R20.reuse, R8, PT ;  /* 0x000000081400720c */ /* 0x040fe40003fa6270 */
[----:B------:R-:W-:Y:S01]  /*e4c0*/  ISETP.GE.AND P1, PT, R20, R9, PT ;  /* 0x000000091400720c */ /* 0x000fe20003f26270 */
[----:B------:R-:W3:Y:S01]  /*e4d0*/  MUFU.TANH R105, R5 ;  /* 0x0000000500697308 */ /* 0x000ee20000002400 */
[----:B-1----:R-:W-:-:S07]  /*e4e0*/  FSEL R3, R3, -INF , !P6 ;  /* 0xff80000003037808 */ /* 0x002fce0007000000 */
[----:B------:R-:W1:Y:S01]  /*e4f0*/  MUFU.TANH R95, R6 ;  /* 0x00000006005f7308 */ /* 0x000e620000002400 */
[----:B--2---:R-:W-:-:S07]  /*e500*/  FSEL R4, R86, -INF , !P4 ;  /* 0xff80000056047808 */ /* 0x004fce0006000000 */
[----:B------:R-:W2:Y:S01]  /*e510*/  MUFU.TANH R94, R7 ;  /* 0x00000007005e7308 */ /* 0x000ea20000002400 */
[----:B---3--:R-:W-:Y:S02]  /*e520*/  FSEL R105, R105, -INF , !P5 ;  /* 0xff80000069697808 */ /* 0x008fe40006800000 */
[----:B-1----:R-:W-:Y:S02]  /*e530*/  FSEL R95, R95, -INF , !P2 ;  /* 0xff8000005f5f7808 */ /* 0x002fe40005000000 */
[----:B--2---:R-:W-:Y:S01]  /*e540*/  FSEL R94, R94, -INF , !P1 ;  /* 0xff8000005e5e7808 */ /* 0x004fe20004800000 */
        /* <DEDUP_REMOVED lines=61> */
.L_x_4554:
[----:B------:R-:W-:-:S05]  /*e920*/  IMAD.MOV.U32 R5, RZ, RZ, c[0x0][0x198] ;  /* 0x00006600ff057624 */ /* 0x000fca00078e00ff */
[----:B------:R-:W-:-:S04]  /*e930*/  LEA R5, -R5, RZ, 0x6 ;  /* 0x000000ff05057211 */ /* 0x000fc800078e31ff */
[----:B------:R-:W-:Y:S02]  /*e940*/  SHF.R.S32.HI R6, RZ, 0x1f, R5 ;  /* 0x0000001fff067819 */ /* 0x000fe40000011405 */
.L_x_4555:
[----:B------:R-:W-:Y:S02]  /*e950*/  ISETP.GE.AND P0, PT, R84, c[0x0][0x220], PT ;  /* 0x0000880054007a0c */ /* 0x000fe40003f06270 */
[----:B------:R-:W-:Y:S01]  /*e960*/  ISETP.GE.AND P2, PT, R10, c[0x0][0x220], PT ;  /* 0x000088000a007a0c */ /* 0x000fe20003f46270 */
[----:B------:R-:W-:Y:S01]  /*e970*/  IMAD.MOV.U32 R10, RZ, RZ, c[0x0][0x19c] ;  /* 0x00006700ff0a7624 */ /* 0x000fe200078e00ff */
[----:B------:R-:W-:Y:S02]  /*e980*/  SEL R7, RZ, 0x3fffc, P0 ;  /* 0x0003fffcff077807 */ /* 0x000fe40000000000 */
[----:B------:R-:W-:Y:S02]  /*e990*/  ISETP.GE.AND P1, PT, R85, c[0x0][0x220], PT ;  /* 0x0000880055007a0c */ /* 0x000fe40003f26270 */
[----:B------:R-:W-:Y:S01]  /*e9a0*/  LOP3.LUT P6, RZ, R7, 0x4, RZ, 0xc0, !PT ;  /* 0x0000000407ff7812 */ /* 0x000fe200078cc0ff */
[----:B------:R-:W-:Y:S01]  /*e9b0*/  IMAD.MOV.U32 R7, RZ, RZ, c[0x0][0x198] ;  /* 0x00006600ff077624 */ /* 0x000fe200078e00ff */
[----:B------:R-:W-:-:S04]  /*e9c0*/  LEA R14, P4, R5, R134, 0x1 ;  /* 0x00000086050e7211 */ /* 0x000fc800078808ff */
[----:B------:R-:W-:Y:S02]  /*e9d0*/  LEA R8, P0, R7, R5, 0x5 ;  /* 0x0000000507087211 */ /* 0x000fe400078028ff */
        /* <DEDUP_REMOVED lines=43> */
.L_x_4553:
        /* <DEDUP_REMOVED lines=36> */
[----:B-1----:R-:W-:-:S03]  /*eed0*/  FMNMX.FTZ R5, R8, R5, !PT ;  /* 0x0000000508057209 */ /* 0x002fc60007810000 */
[----:B------:R-:W-:Y:S01]  /*eee0*/  LDSM.16.MT88.4 R8, [R124+0x6000] ;  /* 0x006000007c08783b */ /* 0x000fe20000004200 */
[----:B--2---:R-:W-:-:S03]  /*eef0*/  FMNMX.FTZ R6, R7, R6, !PT ;  /* 0x0000000607067209 */ /* 0x004fc60007810000 */
[----:B------:R-:W1:Y:S04]  /*ef00*/  SHFL.BFLY PT, R88, R5, 0x1, 0x1f ;  /* 0x0c201f0005587f89 */ /* 0x000e6800000e0000 */
[----:B------:R-:W2:Y:S01]  /*ef10*/  SHFL.BFLY PT, R87, R6, 0x1, 0x1f ;  /* 0x0c201f0006577f89 */ /* 0x000ea200000e0000 */
[----:B-1----:R-:W-:Y:S02]  /*ef20*/  FMNMX.FTZ R88, R5, R88, !PT ;  /* 0x0000005805587209 */ /* 0x002fe40007810000 */
[----:B--2---:R-:W-:-:S03]  /*ef30*/  FMNMX.FTZ R87, R6, R87, !PT ;  /* 0x0000005706577209 */ /* 0x004fc60007810000 */
[C---:B------:R-:W-:Y:S01]  /*ef40*/  FMUL.FTZ R106, R88.reuse, c[0x0][0x23c] ;  /* 0x00008f00586a7a20 */ /* 0x040fe20000410000 */
[C---:B------:R-:W-:Y:S02]  /*ef50*/  FSETP.NEU.FTZ.AND P1, PT, R88.reuse, -INF , PT ;  /* 0xff8000005800780b */ /* 0x040fe40003f3d000 */
[C---:B------:R-:W-:Y:S01]  /*ef60*/  FSETP.NEU.FTZ.AND P0, PT, R87.reuse, -INF , PT ;  /* 0xff8000005700780b */ /* 0x040fe20003f1d000 */
[C---:B------:R-:W-:Y:S01]  /*ef70*/  FMUL.FTZ R97, R87.reuse, c[0x0][0x23c] ;  /* 0x00008f0057617a20 */ /* 0x040fe20000410000 */
[----:B------:R-:W-:Y:S02]  /*ef80*/  FSEL R99, R88, RZ, P1 ;  /* 0x000000ff58637208 */ /* 0x000fe40000800000 */
[----:B------:R-:W-:Y:S02]  /*ef90*/  FSEL R5, R87, RZ, P0 ;  /* 0x000000ff57057208 */ /* 0x000fe40000000000 */
[----:B------:R-:W-:Y:S01]  /*efa0*/  FSEL R106, R106, RZ, P1 ;  /* 0x000000ff6a6a7208 */ /* 0x000fe20000800000 */
[----:B------:R-:W-:Y:S01]  /*efb0*/  FADD.FTZ R99, R2, -R99 ;  /* 0x8000006302637221 */ /* 0x000fe20000010000 */
[----:B------:R-:W-:Y:S01]  /*efc0*/  FSEL R97, R97, RZ, P0 ;  /* 0x000000ff61617208 */ /* 0x000fe20000000000 */
[----:B------:R-:W-:-:S02]  /*efd0*/  FADD.FTZ R0, R0, -R5 ;  /* 0x8000000500007221 */ /* 0x000fc40000010000 */
[----:B------:R-:W-:Y:S02]  /*efe0*/  FMUL.FTZ R99, R99, c[0x0][0x23c] ;  /* 0x00008f0063637a20 */ /* 0x000fe40000410000 */
[----:B------:R-:W-:Y:S02]  /*eff0*/  FMUL.FTZ R0, R0, c[0x0][0x23c] ;  /* 0x00008f0000007a20 */ /* 0x000fe40000410000 */
[--C-:B------:R-:W-:Y:S02]  /*f000*/  FFMA.FTZ R98, R3, c[0x0][0x23c], -R106.reuse ;  /* 0x00008f0003627a23 */ /* 0x100fe4000001086a */
[----:B------:R-:W1:Y:S01]  /*f010*/  MUFU.EX2 R99, R99 ;  /* 0x0000006300637308 */ /* 0x000e620000000800 */
[--C-:B------:R-:W-:Y:S02]  /*f020*/  FFMA.FTZ R92, R21, c[0x0][0x23c], -R106.reuse ;  /* 0x00008f00155c7a23 */ /* 0x100fe4000001086a */
[--C-:B------:R-:W-:Y:S02]  /*f030*/  FFMA.FTZ R86, R19, c[0x0][0x23c], -R106.reuse ;  /* 0x00008f0013567a23 */ /* 0x100fe4000001086a */
[----:B------:R-:W-:-:S02]  /*f040*/  FFMA.FTZ R3, R17, c[0x0][0x23c], -R106 ;  /* 0x00008f0011037a23 */ /* 0x000fc4000001086a */
[--C-:B------:R-:W-:Y:S01]  /*f050*/  FFMA.FTZ R93, R4, c[0x0][0x23c], -R97.reuse ;  /* 0x00008f00045d7a23 */ /* 0x100fe20000010861 */
[----:B------:R-:W2:Y:S01]  /*f060*/  MUFU.EX2 R0, R0 ;  /* 0x0000000000007308 */ /* 0x000ea20000000800 */
[--C-:B------:R-:W-:Y:S02]  /*f070*/  FFMA.FTZ R96, R18, c[0x0][0x23c], -R97.reuse ;  /* 0x00008f0012607a23 */ /* 0x100fe40000010861 */
[--C-:B------:R-:W-:Y:S02]  /*f080*/  FFMA.FTZ R89, R12, c[0x0][0x23c], -R97.reuse ;  /* 0x00008f000c597a23 */ /* 0x100fe40000010861 */
[----:B------:R-:W-:Y:S02]  /*f090*/  FFMA.FTZ R16, R16, c[0x0][0x23c], -R97 ;  /* 0x00008f0010107a23 */ /* 0x000fe40000010861 */
[----:B------:R-:W-:Y:S01]  /*f0a0*/  FFMA.FTZ R114, R113, c[0x0][0x23c], -R106 ;  /* 0x00008f0071727a23 */ /* 0x000fe2000001086a */
[----:B------:R-:W-:Y:S01]  /*f0b0*/  MUFU.EX2 R98, R98 ;  /* 0x0000006200627308 */ /* 0x000fe20000000800 */
[----:B-1----:R-:W-:-:S02]  /*f0c0*/  FMUL.FTZ R28, R56, R99 ;  /* 0x00000063381c7220 */ /* 0x002fc40000410000 */
[-C--:B------:R-:W-:Y:S02]  /*f0d0*/  FMUL.FTZ R29, R57, R99.reuse ;  /* 0x00000063391d7220 */ /* 0x080fe40000410000 */
[-C--:B------:R-:W-:Y:S02]  /*f0e0*/  FMUL.FTZ R4, R80, R99.reuse ;  /* 0x0000006350047220 */ /* 0x080fe40000410000 */
[----:B------:R-:W-:Y:S01]  /*f0f0*/  FMUL.FTZ R5, R81, R99 ;  /* 0x0000006351057220 */ /* 0x000fe20000410000 */
[----:B------:R-:W1:Y:S01]  /*f100*/  MUFU.EX2 R92, R92 ;  /* 0x0000005c005c7308 */ /* 0x000e620000000800 */
[-C--:B--2---:R-:W-:Y:S02]  /*f110*/  FMUL.FTZ R30, R58, R0.reuse ;  /* 0x000000003a1e7220 */ /* 0x084fe40000410000 */
[-C--:B------:R-:W-:Y:S02]  /*f120*/  FMUL.FTZ R31, R59, R0.reuse ;  /* 0x000000003b1f7220 */ /* 0x080fe40000410000 */
[----:B------:R-:W2:Y:S01]  /*f130*/  LDSM.16.MT88.4 R56, [R124+0x8000] ;  /* 0x008000007c38783b */ /* 0x000ea20000004200 */
[----:B------:R-:W-:-:S02]  /*f140*/  FMUL.FTZ R6, R82, R0 ;  /* 0x0000000052067220 */ /* 0x000fc40000410000 */
[----:B------:R-:W-:Y:S01]  /*f150*/  MUFU.EX2 R86, R86 ;  /* 0x0000005600567308 */ /* 0x000fe20000000800 */
[-C--:B------:R-:W-:Y:S02]  /*f160*/  FMUL.FTZ R7, R83, R0.reuse ;  /* 0x0000000053077220 */ /* 0x080fe40000410000 */
[-C--:B------:R-:W-:Y:S02]  /*f170*/  FMUL.FTZ R52, R52, R99.reuse ;  /* 0x0000006334347220 */ /* 0x080fe40000410000 */
[----:B------:R-:W-:Y:S02]  /*f180*/  FMUL.FTZ R53, R53, R99 ;  /* 0x0000006335357220 */ /* 0x000fe40000410000 */
[----:B------:R-:W-:Y:S01]  /*f190*/  FMUL.FTZ R54, R54, R0 ;  /* 0x0000000036367220 */ /* 0x000fe20000410000 */
[----:B------:R-:W3:Y:S01]  /*f1a0*/  MUFU.EX2 R3, R3 ;  /* 0x0000000300037308 */ /* 0x000ee20000000800 */
[----:B-1----:R-:W-:Y:S01]  /*f1b0*/  F2FP.BF16.PACK_AB R80, R92, R98 ;  /* 0x000000625c50723e */ /* 0x002fe200000010ff */
[----:B------:R-:W-:-:S02]  /*f1c0*/  FMUL.FTZ R55, R55, R0 ;  /* 0x0000000037377220 */ /* 0x000fc40000410000 */
[-C--:B------:R-:W-:Y:S02]  /*f1d0*/  FMUL.FTZ R36, R36, R99.reuse ;  /* 0x0000006324247220 */ /* 0x080fe40000410000 */
[-C--:B------:R-:W-:Y:S02]  /*f1e0*/  FMUL.FTZ R37, R37, R99.reuse ;  /* 0x0000006325257220 */ /* 0x080fe40000410000 */
[----:B------:R-:W-:Y:S01]  /*f1f0*/  MUFU.EX2 R93, R93 ;  /* 0x0000005d005d7308 */ /* 0x000fe20000000800 */
[-C--:B------:R-:W-:Y:S02]  /*f200*/  FMUL.FTZ R38, R38, R0.reuse ;  /* 0x0000000026267220 */ /* 0x080fe40000410000 */
[----:B------:R-:W-:Y:S02]  /*f210*/  FMUL.FTZ R39, R39, R0 ;  /* 0x0000000027277220 */ /* 0x000fe40000410000 */
[-C--:B------:R-:W-:Y:S02]  /*f220*/  FMUL.FTZ R40, R40, R99.reuse ;  /* 0x0000006328287220 */ /* 0x080fe40000410000 */
[----:B------:R-:W-:Y:S01]  /*f230*/  FMUL.FTZ R41, R41, R99 ;  /* 0x0000006329297220 */ /* 0x000fe20000410000 */
[----:B------:R-:W1:Y:S01]  /*f240*/  MUFU.EX2 R96, R96 ;  /* 0x0000006000607308 */ /* 0x000e620000000800 */
[----:B---3--:R-:W-:Y:S01]  /*f250*/  F2FP.BF16.PACK_AB R82, R3, R86 ;  /* 0x000000560352723e */ /* 0x008fe200000010ff */
[----:B------:R-:W-:-:S02]  /*f260*/  FMUL.FTZ R42, R42, R0 ;  /* 0x000000002a2a7220 */ /* 0x000fc40000410000 */
[-C--:B------:R-:W-:Y:S02]  /*f270*/  FMUL.FTZ R43, R43, R0.reuse ;  /* 0x000000002b2b7220 */ /* 0x080fe40000410000 */
[-C--:B------:R-:W-:Y:S02]  /*f280*/  FMUL.FTZ R20, R64, R99.reuse ;  /* 0x0000006340147220 */ /* 0x080fe40000410000 */
[----:B------:R3:W-:Y:S01]  /*f290*/  MUFU.EX2 R2, R16 ;  /* 0x0000001000027308 */ /* 0x0007e20000000800 */
[-C--:B------:R-:W-:Y:S02]  /*f2a0*/  FMUL.FTZ R21, R65, R99.reuse ;  /* 0x0000006341157220 */ /* 0x080fe40000410000 */
[-C--:B------:R-:W-:Y:S02]  /*f2b0*/  FMUL.FTZ R22, R66, R0.reuse ;  /* 0x0000000042167220 */ /* 0x080fe40000410000 */
[----:B------:R-:W-:Y:S02]  /*f2c0*/  FMUL.FTZ R23, R67, R0 ;  /* 0x0000000043177220 */ /* 0x000fe40000410000 */
[----:B------:R-:W-:Y:S01]  /*f2d0*/  FMUL.FTZ R60, R60, R99 ;  /* 0x000000633c3c7220 */ /* 0x000fe20000410000 */
[----:B------:R-:W4:Y:S01]  /*f2e0*/  MUFU.EX2 R89, R89 ;  /* 0x0000005900597308 */ /* 0x000f220000000800 */
[----:B-1----:R-:W-:Y:S01]  /*f2f0*/  F2FP.BF16.PACK_AB R81, R96, R93 ;  /* 0x0000005d6051723e */ /* 0x002fe200000010ff */
[----:B------:R-:W-:-:S02]  /*f300*/  FMUL.FTZ R61, R61, R99 ;  /* 0x000000633d3d7220 */ /* 0x000fc40000410000 */
[-C--:B------:R-:W-:Y:S02]  /*f310*/  FMUL.FTZ R62, R62, R0.reuse ;  /* 0x000000003e3e7220 */ /* 0x080fe40000410000 */
[-C--:B------:R-:W-:Y:S01]  /*f320*/  FMUL.FTZ R63, R63, R0.reuse ;  /* 0x000000003f3f7220 */ /* 0x080fe20000410000 */
[----:B---3--:R-:W1:Y:S01]  /*f330*/  LDSM.16.MT88.4 R16, [R90+0x6000] ;  /* 0x006000005a10783b */ /* 0x008e620000004200 */
[-C--:B------:R-:W-:Y:S01]  /*f340*/  FMUL.FTZ R76, R76, R99.reuse ;  /* 0x000000634c4c7220 */ /* 0x080fe20000410000 */
[----:B------:R-:W-:Y:S01]  /*f350*/  MUFU.EX2 R114, R114 ;  /* 0x0000007200727308 */ /* 0x000fe20000000800 */
[----:B------:R-:W-:Y:S02]  /*f360*/  FMUL.FTZ R77, R77, R99 ;  /* 0x000000634d4d7220 */ /* 0x000fe40000410000 */
[-C--:B------:R-:W-:Y:S02]  /*f370*/  FMUL.FTZ R78, R78, R0.reuse ;  /* 0x000000004e4e7220 */ /* 0x080fe40000410000 */
[----:B------:R-:W-:Y:S01]  /*f380*/  FMUL.FTZ R79, R79, R0 ;  /* 0x000000004f4f7220 */ /* 0x000fe20000410000 */
[----:B----4-:R-:W-:Y:S01]  /*f390*/  F2FP.BF16.PACK_AB R83, R89, R2 ;  /* 0x000000025953723e */ /* 0x010fe200000010ff */
[----:B------:R-:W-:-:S02]  /*f3a0*/  FFMA.FTZ R110, R109, c[0x0][0x23c], -R106 ;  /* 0x00008f006d6e7a23 */ /* 0x000fc4000001086a */
[--C-:B------:R-:W-:Y:S02]  /*f3b0*/  FFMA.FTZ R113, R111, c[0x0][0x23c], -R106.reuse ;  /* 0x00008f006f717a23 */ /* 0x100fe4000001086a */
[----:B------:R-:W-:Y:S02]  /*f3c0*/  FFMA.FTZ R109, R107, c[0x0][0x23c], -R106 ;  /* 0x00008f006b6d7a23 */ /* 0x000fe4000001086a */
[C---:B------:R-:W-:Y:S01]  /*f3d0*/  HMMA.16816.F32.BF16 R28, R80.reuse, R32, R28 ;  /* 0x00000020501c723c */ /* 0x040fe2000004181c */
[--C-:B------:R-:W-:Y:S01]  /*f3e0*/  FFMA.FTZ R112, R112, c[0x0][0x23c], -R97.reuse ;  /* 0x00008f0070707a23 */ /* 0x100fe20000010861 */
[----:B------:R-:W3:Y:S01]  /*f3f0*/  MUFU.EX2 R113, R113 ;  /* 0x0000007100717308 */ /* 0x000ee20000000800 */
[--C-:B------:R-:W-:Y:S02]  /*f400*/  FFMA.FTZ R111, R140, c[0x0][0x23c], -R97.reuse ;  /* 0x00008f008c6f7a23 */ /* 0x100fe40000010861 */
[--C-:B------:R-:W-:Y:S02]  /*f410*/  FFMA.FTZ R108, R108, c[0x0][0x23c], -R97.reuse ;  /* 0x00008f006c6c7a23 */ /* 0x100fe40000010861 */
[----:B------:R-:W-:Y:S01]  /*f420*/  FFMA.FTZ R107, R138, c[0x0][0x23c], -R97 ;  /* 0x00008f008a6b7a23 */ /* 0x000fe20000010861 */
[----:B------:R-:W-:Y:S01]  /*f430*/  HMMA.16816.F32.BF16 R32, R80, R34, R52 ;  /* 0x000000225020723c */ /* 0x000fe20000041834 */
[----:B------:R-:W4:Y:S01]  /*f440*/  LDSM.16.MT88.4 R52, [R90+0x8000] ;  /* 0x008000005a34783b */ /* 0x000f220000004200 */
[-C--:B------:R-:W-:Y:S01]  /*f450*/  FMUL.FTZ R12, R72, R99.reuse ;  /* 0x00000063480c7220 */ /* 0x080fe20000410000 */
[----:B------:R-:W-:Y:S01]  /*f460*/  MUFU.EX2 R110, R110 ;  /* 0x0000006e006e7308 */ /* 0x000fe20000000800 */
[----:B------:R-:W-:-:S02]  /*f470*/  FMUL.FTZ R13, R73, R99 ;  /* 0x00000063490d7220 */ /* 0x000fc40000410000 */
[-C--:B------:R-:W-:Y:S02]  /*f480*/  FMUL.FTZ R14, R74, R0.reuse ;  /* 0x000000004a0e7220 */ /* 0x080fe40000410000 */
[C---:B--2---:R-:W-:Y:S01]  /*f490*/  HMMA.16816.F32.BF16 R36, R80.reuse, R56, R36 ;  /* 0x000000385024723c */ /* 0x044fe20000041824 */
[-C--:B------:R-:W-:Y:S02]  /*f4a0*/  FMUL.FTZ R15, R75, R0.reuse ;  /* 0x000000004b0f7220 */ /* 0x080fe40000410000 */
[----:B------:R-:W-:Y:S01]  /*f4b0*/  MUFU.EX2 R109, R109 ;  /* 0x0000006d006d7308 */ /* 0x000fe20000000800 */
[-C--:B------:R-:W-:Y:S02]  /*f4c0*/  FMUL.FTZ R68, R68, R99.reuse ;  /* 0x0000006344447220 */ /* 0x080fe40000410000 */
[----:B------:R-:W-:Y:S02]  /*f4d0*/  FMUL.FTZ R69, R69, R99 ;  /* 0x0000006345457220 */ /* 0x000fe40000410000 */
[----:B------:R-:W-:Y:S01]  /*f4e0*/  HMMA.16816.F32.BF16 R40, R80, R58, R40 ;  /* 0x0000003a5028723c */ /* 0x000fe20000041828 */
[----:B------:R-:W2:Y:S01]  /*f4f0*/  LDSM.16.MT88.4 R56, [R124+0x6400] ;  /* 0x006400007c38783b */ /* 0x000ea20000004200 */
[-C--:B------:R-:W-:Y:S01]  /*f500*/  FMUL.FTZ R70, R70, R0.reuse ;  /* 0x0000000046467220 */ /* 0x080fe20000410000 */
[----:B------:R-:W-:Y:S01]  /*f510*/  MUFU.EX2 R112, R112 ;  /* 0x0000007000707308 */ /* 0x000fe20000000800 */
[----:B------:R-:W-:-:S02]  /*f520*/  FMUL.FTZ R71, R71, R0 ;  /* 0x0000000047477220 */ /* 0x000fc40000410000 */
[-C--:B------:R-:W-:Y:S02]  /*f530*/  FMUL.FTZ R44, R44, R99.reuse ;  /* 0x000000632c2c7220 */ /* 0x080fe40000410000 */
[C---:B------:R-:W-:Y:S01]  /*f540*/  HMMA.16816.F32.BF16 R20, R80.reuse, R24, R20 ;  /* 0x000000185014723c */ /* 0x040fe20000041814 */
[-C--:B------:R-:W-:Y:S02]  /*f550*/  FMUL.FTZ R45, R45, R99.reuse ;  /* 0x000000632d2d7220 */ /* 0x080fe40000410000 */
[----:B------:R-:W5:Y:S01]  /*f560*/  MUFU.EX2 R111, R111 ;  /* 0x0000006f006f7308 */ /* 0x000f620000000800 */
        /* <DEDUP_REMOVED lines=9> */
[----:B------:R-:W-:Y:S02]  /*f600*/  FMUL.FTZ R51, R51, R0 ;  /* 0x0000000033337220 */ /* 0x000fe40000410000 */
[----:B------:R-:W2:Y:S01]  /*f610*/  MUFU.EX2 R107, R107 ;  /* 0x0000006b006b7308 */ /* 0x000ea20000000800 */
[--C-:B------:R-:W-:Y:S02]  /*f620*/  FFMA.FTZ R123, R115, c[0x0][0x23c], -R106.reuse ;  /* 0x00008f00737b7a23 */ /* 0x100fe4000001086a */
[--C-:B------:R-:W-:Y:S02]  /*f630*/  FFMA.FTZ R140, R117, c[0x0][0x23c], -R106.reuse ;  /* 0x00008f00758c7a23 */ /* 0x100fe4000001086a */
[----:B------:R-:W-:Y:S01]  /*f640*/  HMMA.16816.F32.BF16 R8, R80, R10, R76 ;  /* 0x0000000a5008723c */ /* 0x000fe2000004184c */
[--C-:B------:R-:W-:Y:S01]  /*f650*/  FFMA.FTZ R115, R119, c[0x0][0x23c], -R106.reuse ;  /* 0x00008f0077737a23 */ /* 0x100fe2000001086a */
[----:B------:R-:W-:Y:S01]  /*f660*/  LDSM.16.MT88.4 R76, [R124+0x6c00] ;  /* 0x006c00007c4c783b */ /* 0x000fe20000004200 */
[----:B------:R-:W-:Y:S01]  /*f670*/  FFMA.FTZ R138, R121, c[0x0][0x23c], -R106 ;  /* 0x00008f00798a7a23 */ /* 0x000fe2000001086a */
[----:B------:R-:W-:Y:S01]  /*f680*/  MUFU.EX2 R123, R123 ;  /* 0x0000007b007b7308 */ /* 0x000fe20000000800 */
[----:B------:R-:W-:-:S02]  /*f690*/  FFMA.FTZ R119, R122, c[0x0][0x23c], -R97 ;  /* 0x00008f007a777a23 */ /* 0x000fc40000010861 */
[--C-:B------:R-:W-:Y:S01]  /*f6a0*/  FFMA.FTZ R120, R120, c[0x0][0x23c], -R97.reuse ;  /* 0x00008f0078787a23 */ /* 0x100fe20000010861 */
[C---:B-1----:R-:W-:Y:S01]  /*f6b0*/  HMMA.16816.F32.BF16 R12, R80.reuse, R16, R12 ;  /* 0x00000010500c723c */ /* 0x042fe2000004180c */
[--C-:B------:R-:W-:Y:S02]  /*f6c0*/  FFMA.FTZ R116, R116, c[0x0][0x23c], -R97.reuse ;  /* 0x00008f0074747a23 */ /* 0x100fe40000010861 */
[----:B------:R-:W-:Y:S01]  /*f6d0*/  FFMA.FTZ R117, R118, c[0x0][0x23c], -R97 ;  /* 0x00008f0076757a23 */ /* 0x000fe20000010861 */
[----:B------:R-:W-:Y:S01]  /*f6e0*/  MUFU.EX2 R140, R140 ;  /* 0x0000008c008c7308 */ /* 0x000fe20000000800 */
[--C-:B------:R-:W-:Y:S02]  /*f6f0*/  FFMA.FTZ R118, R101, c[0x0][0x23c], -R106.reuse ;  /* 0x00008f0065767a23 */ /* 0x100fe4000001086a */
[--C-:B------:R-:W-:Y:S01]  /*f700*/  FFMA.FTZ R101, R104, c[0x0][0x23c], -R106.reuse ;  /* 0x00008f0068657a23 */ /* 0x100fe2000001086a */
[----:B------:R-:W-:Y:S01]  /*f710*/  HMMA.16816.F32.BF16 R16, R80, R18, R68 ;  /* 0x000000125010723c */ /* 0x000fe20000041844 */
[----:B------:R-:W-:Y:S01]  /*f720*/  LDSM.16.MT88.4 R68, [R90+0x6c00] ;  /* 0x006c00005a44783b */ /* 0x000fe20000004200 */
[----:B------:R-:W-:-:S02]  /*f730*/  FFMA.FTZ R104, R105, c[0x0][0x23c], -R106 ;  /* 0x00008f0069687a23 */ /* 0x000fc4000001086a */
[----:B------:R-:W-:Y:S01]  /*f740*/  MUFU.EX2 R115, R115 ;  /* 0x0000007300737308 */ /* 0x000fe20000000800 */
[--C-:B------:R-:W-:Y:S02]  /*f750*/  FFMA.FTZ R105, R100, c[0x0][0x23c], -R97.reuse ;  /* 0x00008f0064697a23 */ /* 0x100fe40000010861 */
[--C-:B------:R-:W-:Y:S01]  /*f760*/  FFMA.FTZ R102, R102, c[0x0][0x23c], -R97.reuse ;  /* 0x00008f0066667a23 */ /* 0x100fe20000010861 */
[C---:B----4-:R-:W-:Y:S01]  /*f770*/  HMMA.16816.F32.BF16 R44, R80.reuse, R52, R44 ;  /* 0x00000034502c723c */ /* 0x050fe2000004182c */
[--C-:B------:R-:W-:Y:S02]  /*f780*/  FFMA.FTZ R100, R95, c[0x0][0x23c], -R97.reuse ;  /* 0x00008f005f647a23 */ /* 0x100fe40000010861 */
[----:B------:R-:W-:Y:S01]  /*f790*/  FFMA.FTZ R103, R103, c[0x0][0x23c], -R106 ;  /* 0x00008f0067677a23 */ /* 0x000fe2000001086a */
[----:B------:R-:W-:Y:S01]  /*f7a0*/  MUFU.EX2 R138, R138 ;  /* 0x0000008a008a7308 */ /* 0x000fe20000000800 */
[----:B------:R-:W-:Y:S02]  /*f7b0*/  FFMA.FTZ R97, R94, c[0x0][0x23c], -R97 ;  /* 0x00008f005e617a23 */ /* 0x000fe40000010861 */
[----:B---3--:R-:W-:Y:S01]  /*f7c0*/  F2FP.BF16.PACK_AB R52, R113, R114 ;  /* 0x000000727134723e */ /* 0x008fe200000010ff */
[----:B------:R-:W-:Y:S01]  /*f7d0*/  HMMA.16816.F32.BF16 R48, R80, R54, R48 ;  /* 0x000000365030723c */ /* 0x000fe20000041830 */
[----:B-----5:R-:W-:Y:S01]  /*f7e0*/  F2FP.BF16.PACK_AB R53, R111, R112 ;  /* 0x000000706f35723e */ /* 0x020fe200000010ff */
[----:B------:R-:W-:-:S02]  /*f7f0*/  FFMA.FTZ R99, R143, R99, R98 ;  /* 0x000000638f637223 */ /* 0x000fc40000010062 */
[----:B------:R-:W-:Y:S02]  /*f800*/  MUFU.EX2 R119, R119 ;  /* 0x0000007700777308 */ /* 0x000fe40000000800 */
[----:B------:R-:W-:Y:S01]  /*f810*/  FADD.FTZ R99, R92, R99 ;  /* 0x000000635c637221 */ /* 0x000fe20000010000 */
[----:B------:R-:W-:Y:S02]  /*f820*/  F2FP.BF16.PACK_AB R54, R109, R110 ;  /* 0x0000006e6d36723e */ /* 0x000fe400000010ff */
[----:B--2---:R-:W-:Y:S01]  /*f830*/  F2FP.BF16.PACK_AB R55, R107, R108 ;  /* 0x0000006c6b37723e */ /* 0x004fe200000010ff */
[----:B------:R-:W-:Y:S02]  /*f840*/  FADD.FTZ R86, R86, R99 ;  /* 0x0000006356567221 */ /* 0x000fe40000010000 */
[----:B------:R-:W-:Y:S02]  /*f850*/  MUFU.EX2 R120, R120 ;  /* 0x0000007800787308 */ /* 0x000fe40000000800 */
[----:B------:R-:W-:-:S02]  /*f860*/  FADD.FTZ R3, R3, R86 ;  /* 0x0000005603037221 */ /* 0x000fc40000010000 */
[C---:B------:R-:W-:Y:S02]  /*f870*/  HMMA.16816.F32.BF16 R4, R52.reuse, R56, R4 ;  /* 0x000000383404723c */ /* 0x040fe40000041804 */
[----:B------:R-:W-:Y:S02]  /*f880*/  FADD.FTZ R114, R114, R3 ;  /* 0x0000000372727221 */ /* 0x000fe40000010000 */
[----:B------:R-:W-:Y:S02]  /*f890*/  MUFU.EX2 R116, R116 ;  /* 0x0000007400747308 */ /* 0x000fe40000000800 */
[----:B------:R-:W-:Y:S02]  /*f8a0*/  FADD.FTZ R113, R113, R114 ;  /* 0x0000007271717221 */ /* 0x000fe40000010000 */
[C---:B------:R-:W-:Y:S01]  /*f8b0*/  HMMA.16816.F32.BF16 R8, R52.reuse, R58, R8 ;  /* 0x0000003a3408723c */ /* 0x040fe20000041808 */
[----:B------:R-:W1:Y:S03]  /*f8c0*/  LDSM.16.MT88.4 R56, [R124+0x7400] ;  /* 0x007400007c38783b */ /* 0x000e660000004200 */
[----:B------:R-:W-:Y:S04]  /*f8d0*/  MUFU.EX2 R117, R117 ;  /* 0x0000007500757308 */ /* 0x000fe80000000800 */
[C---:B------:R-:W-:Y:S04]  /*f8e0*/  HMMA.16816.F32.BF16 R12, R52.reuse, R60, R12 ;  /* 0x0000003c340c723c */ /* 0x040fe8000004180c */
[----:B------:R-:W-:Y:S04]  /*f8f0*/  MUFU.EX2 R103, R103 ;  /* 0x0000006700677308 */ /* 0x000fe80000000800 */
[C---:B------:R-:W-:Y:S01]  /*f900*/  HMMA.16816.F32.BF16 R16, R52.reuse, R62, R16 ;  /* 0x0000003e3410723c */ /* 0x040fe20000041810 */
[----:B------:R-:W2:Y:S03]  /*f910*/  LDSM.16.MT88.4 R60, [R90+0x7400] ;  /* 0x007400005a3c783b */ /* 0x000ea60000004200 */
[----:B------:R-:W3:Y:S08]  /*f920*/  MUFU.EX2 R118, R118 ;  /* 0x0000007600767308 */ /* 0x000ef00000000800 */
[----:B------:R-:W-:Y:S08]  /*f930*/  MUFU.EX2 R101, R101 ;  /* 0x0000006500657308 */ /* 0x000ff00000000800 */
[----:B------:R-:W4:Y:S01]  /*f940*/  MUFU.EX2 R104, R104 ;  /* 0x0000006800687308 */ /* 0x000f220000000800 */
[----:B---3--:R-:W-:Y:S01]  /*f950*/  F2FP.BF16.PACK_AB R92, R118, R103 ;  /* 0x00000067765c723e */ /* 0x008fe200000010ff */
[C---:B-1----:R-:W-:Y:S06]  /*f960*/  HMMA.16816.F32.BF16 R20, R52.reuse, R56, R20 ;  /* 0x000000383414723c */ /* 0x042fec0000041814 */
[----:B------:R-:W-:Y:S02]  /*f970*/  MUFU.EX2 R102, R102 ;  /* 0x0000006600667308 */ /* 0x000fe40000000800 */
[C---:B------:R-:W-:Y:S01]  /*f980*/  HMMA.16816.F32.BF16 R24, R52.reuse, R58, R24 ;  /* 0x0000003a3418723c */ /* 0x040fe20000041818 */
[----:B------:R-:W1:Y:S05]  /*f990*/  LDSM.16.MT88.4 R56, [R124+0x8400] ;  /* 0x008400007c38783b */ /* 0x000e6a0000004200 */
[----:B------:R-:W-:Y:S01]  /*f9a0*/  MUFU.EX2 R105, R105 ;  /* 0x0000006900697308 */ /* 0x000fe20000000800 */
[----:B----4-:R-:W-:Y:S01]  /*f9b0*/  F2FP.BF16.PACK_AB R94, R104, R101 ;  /* 0x00000065685e723e */ /* 0x010fe200000010ff */
[C---:B--2---:R-:W-:Y:S06]  /*f9c0*/  HMMA.16816.F32.BF16 R28, R52.reuse, R60, R28 ;  /* 0x0000003c341c723c */ /* 0x044fec000004181c */
[----:B------:R-:W-:Y:S02]  /*f9d0*/  MUFU.EX2 R100, R100 ;  /* 0x0000006400647308 */ /* 0x000fe40000000800 */
[C---:B------:R-:W-:Y:S01]  /*f9e0*/  HMMA.16816.F32.BF16 R32, R52.reuse, R62, R32 ;  /* 0x0000003e3420723c */ /* 0x040fe20000041820 */
[----:B------:R-:W2:Y:S05]  /*f9f0*/  LDSM.16.MT88.4 R60, [R90+0x8400] ;  /* 0x008400005a3c783b */ /* 0x000eaa0000004200 */
[----:B------:R-:W3:Y:S02]  /*fa00*/  MUFU.EX2 R97, R97 ;  /* 0x0000006100617308 */ /* 0x000ee40000000800 */
[----:B---3--:R-:W-:Y:S01]  /*fa10*/  F2FP.BF16.PACK_AB R95, R97, R100 ;  /* 0x00000064615f723e */ /* 0x008fe200000010ff */
[C---:B-1----:R-:W-:Y:S08]  /*fa20*/  HMMA.16816.F32.BF16 R36, R52.reuse, R56, R36 ;  /* 0x000000383424723c */ /* 0x042ff00000041824 */
[C---:B------:R-:W-:Y:S01]  /*fa30*/  HMMA.16816.F32.BF16 R40, R52.reuse, R58, R40 ;  /* 0x0000003a3428723c */ /* 0x040fe20000041828 */
[----:B------:R-:W1:Y:S07]  /*fa40*/  LDSM.16.MT88.4 R56, [R124+0x6800] ;  /* 0x006800007c38783b */ /* 0x000e6e0000004200 */
[C---:B--2---:R-:W-:Y:S08]  /*fa50*/  HMMA.16816.F32.BF16 R44, R52.reuse, R60, R44 ;  /* 0x0000003c342c723c */ /* 0x044ff0000004182c */
        /* <DEDUP_REMOVED lines=18> */
[C---:B-1----:R-:W-:Y:S07]  /*fb80*/  HMMA.16816.F32.BF16 R36, R52.reuse, R56, R36 ;  /* 0x000000383424723c */ /* 0x042fee0000041824 */
[----:B------:R-:W-:Y:S01]  /*fb90*/  FFMA.FTZ R57, R142, R0, R93 ;  /* 0x000000008e397223 */ /* 0x000fe2000001005d */
[----:B------:R-:W-:Y:S01]  /*fba0*/  F2FP.BF16.PACK_AB R93, R105, R102 ;  /* 0x00000066695d723e */ /* 0x000fe200000010ff */
[----:B------:R-:W-:Y:S01]  /*fbb0*/  HMMA.16816.F32.BF16 R40, R52, R58, R40 ;  /* 0x0000003a3428723c */ /* 0x000fe20000041828 */
[----:B------:R-:W-:-:S04]  /*fbc0*/  FADD.FTZ R0, R110, R113 ;  /* 0x000000716e007221 */ /* 0x000fc80000010000 */
[----:B------:R-:W-:-:S03]  /*fbd0*/  FADD.FTZ R0, R109, R0 ;  /* 0x000000006d007221 */ /* 0x000fc60000010000 */
[----:B--2---:R-:W-:Y:S01]  /*fbe0*/  HMMA.16816.F32.BF16 R44, R52, R60, R44 ;  /* 0x0000003c342c723c */ /* 0x004fe2000004182c */
[----:B------:R-:W-:Y:S01]  /*fbf0*/  FADD.FTZ R123, R123, R0 ;  /* 0x000000007b7b7221 */ /* 0x000fe20000010000 */
[----:B------:R-:W-:-:S03]  /*fc00*/  MOV R0, R87 ;  /* 0x0000005700007202 */ /* 0x000fc60000000f00 */
[----:B------:R-:W-:-:S03]  /*fc10*/  FADD.FTZ R140, R140, R123 ;  /* 0x0000007b8c8c7221 */ /* 0x000fc60000010000 */
[----:B------:R-:W-:Y:S01]  /*fc20*/  HMMA.16816.F32.BF16 R48, R52, R62, R48 ;  /* 0x0000003e3430723c */ /* 0x000fe20000041830 */
[----:B------:R-:W1:Y:S01]  /*fc30*/  LDSM.16.MT88.4 R60, [R124+0x7c00] ;  /* 0x007c00007c3c783b */ /* 0x000e620000004200 */
[----:B------:R-:W-:-:S03]  /*fc40*/  FADD.FTZ R115, R115, R140 ;  /* 0x0000008c73737221 */ /* 0x000fc60000010000 */
[----:B------:R-:W2:Y:S01]  /*fc50*/  LDSM.16.MT88.4 R52, [R90+0x7c00] ;  /* 0x007c00005a34783b */ /* 0x000ea20000004200 */
[----:B------:R-:W-:Y:S02]  /*fc60*/  FADD.FTZ R138, R138, R115 ;  /* 0x000000738a8a7221 */ /* 0x000fe40000010000 */
[----:B------:R-:W-:Y:S01]  /*fc70*/  HMMA.16816.F32.BF16 R80, R92, R76, R4 ;  /* 0x0000004c5c50723c */ /* 0x000fe20000041804 */
[----:B------:R-:W-:Y:S01]  /*fc80*/  LDSM.16.MT88.4 R4, [R90+0x8c00] ;  /* 0x008c00005a04783b */ /* 0x000fe20000004200 */
[----:B------:R-:W-:-:S04]  /*fc90*/  FADD.FTZ R103, R103, R138 ;  /* 0x0000008a67677221 */ /* 0x000fc80000010000 */
[----:B------:R-:W-:Y:S02]  /*fca0*/  FADD.FTZ R118, R118, R103 ;  /* 0x0000006776767221 */ /* 0x000fe40000010000 */
[----:B------:R-:W-:Y:S01]  /*fcb0*/  HMMA.16816.F32.BF16 R76, R92, R78, R8 ;  /* 0x0000004e5c4c723c */ /* 0x000fe20000041808 */
[----:B------:R-:W3:Y:S01]  /*fcc0*/  LDSM.16.MT88.4 R8, [R124+0x8c00] ;  /* 0x008c00007c08783b */ /* 0x000ee20000004200 */
[----:B------:R-:W-:-:S04]  /*fcd0*/  FADD.FTZ R101, R101, R118 ;  /* 0x0000007665657221 */ /* 0x000fc80000010000 */
[----:B------:R-:W-:Y:S02]  /*fce0*/  FADD.FTZ R143, R104, R101 ;  /* 0x00000065688f7221 */ /* 0x000fe40000010000 */
[C---:B------:R-:W-:Y:S07]  /*fcf0*/  HMMA.16816.F32.BF16 R72, R92.reuse, R68, R12 ;  /* 0x000000445c48723c */ /* 0x040fee000004180c */
[----:B------:R-:W-:Y:S01]  /*fd00*/  FADD.FTZ R13, R96, R57 ;  /* 0x00000039600d7221 */ /* 0x000fe20000010000 */
[----:B------:R-:W-:Y:S03]  /*fd10*/  HMMA.16816.F32.BF16 R68, R92, R70, R16 ;  /* 0x000000465c44723c */ /* 0x000fe60000041810 */
[----:B------:R-:W-:-:S04]  /*fd20*/  FADD.FTZ R2, R2, R13 ;  /* 0x0000000d02027221 */ /* 0x000fc80000010000 */
[----:B------:R-:W-:Y:S01]  /*fd30*/  FADD.FTZ R89, R89, R2 ;  /* 0x0000000259597221 */ /* 0x000fe20000010000 */
[----:B-1----:R-:W-:Y:S03]  /*fd40*/  HMMA.16816.F32.BF16 R64, R92, R60, R20 ;  /* 0x0000003c5c40723c */ /* 0x002fe60000041814 */
[----:B------:R-:W-:-:S04]  /*fd50*/  FADD.FTZ R112, R112, R89 ;  /* 0x0000005970707221 */ /* 0x000fc80000010000 */
[----:B------:R-:W-:Y:S01]  /*fd60*/  FADD.FTZ R111, R111, R112 ;  /* 0x000000706f6f7221 */ /* 0x000fe20000010000 */
[----:B--2---:R-:W-:Y:S03]  /*fd70*/  HMMA.16816.F32.BF16 R56, R92, R52, R28 ;  /* 0x000000345c38723c */ /* 0x004fe6000004181c */
[----:B------:R-:W-:-:S04]  /*fd80*/  FADD.FTZ R2, R108, R111 ;  /* 0x0000006f6c027221 */ /* 0x000fc80000010000 */
[----:B------:R-:W-:Y:S01]  /*fd90*/  FADD.FTZ R2, R107, R2 ;  /* 0x000000026b027221 */ /* 0x000fe20000010000 */
[----:B------:R-:W-:Y:S03]  /*fda0*/  HMMA.16816.F32.BF16 R60, R92, R62, R24 ;  /* 0x0000003e5c3c723c */ /* 0x000fe60000041818 */
[----:B------:R-:W-:Y:S01]  /*fdb0*/  FADD.FTZ R3, R119, R2 ;  /* 0x0000000277037221 */ /* 0x000fe20000010000 */
[----:B------:R-:W-:-:S03]  /*fdc0*/  MOV R2, R88 ;  /* 0x0000005800027202 */ /* 0x000fc60000000f00 */
        /* <DEDUP_REMOVED lines=10> */
[C---:B------:R-:W-:Y:S08]  /*fe70*/  HMMA.16816.F32.BF16 R44, R92.reuse, R4, R44 ;  /* 0x000000045c2c723c */ /* 0x040ff0000004182c */
[----:B------:R-:W-:Y:S08]  /*fe80*/  HMMA.16816.F32.BF16 R48, R92, R6, R48 ;  /* 0x000000065c30723c */ /* 0x000ff00000041830 */
.L_x_4550:
        /* <DEDUP_REMOVED lines=12> */
.L_x_4560:
        /* <DEDUP_REMOVED lines=65> */
.L_x_4557:
[C---:B------:R-:W-:Y:S02]  /*10360*/  LOP3.LUT P6, RZ, R132.reuse, 0x1, RZ, 0xc0, !PT ;  /* 0x0000000184ff7812 */ /* 0x040fe400078cc0ff */
[C---:B------:R-:W-:Y:S02]  /*10370*/  LEA R140, P1, R141.reuse, R144, 0x1 ;  /* 0x000000908d8c7211 */ /* 0x040fe400078208ff */
[----:B------:R-:W-:Y:S02]  /*10380*/  MOV R0, c[0x0][0x1a0] ;  /* 0x0000680000007a02 */ /* 0x000fe40000000f00 */
[----:B------:R-:W-:Y:S02]  /*10390*/  LOP3.LUT P5, RZ, R132, 0x2, RZ, 0xc0, !PT ;  /* 0x0000000284ff7812 */ /* 0x000fe400078ac0ff */
[----:B------:R-:W-:Y:S02]  /*103a0*/  LEA R2, P0, R0, R141, 0x5 ;  /* 0x0000008d00027211 */ /* 0x000fe400078028ff */
[----:B------:R-:W-:Y:S02]  /*103b0*/  LEA.HI.X R141, R141, R145, R86, 0x1, P1 ;  /* 0x000000918d8d7211 */ /* 0x000fe400008f0c56 */
[----:B------:R-:W-:Y:S02]  /*103c0*/  LOP3.LUT P4, RZ, R132, 0x4, RZ, 0xc0, !PT ;  /* 0x0000000484ff7812 */ /* 0x000fe4000788c0ff */
[----:B------:R-:W-:Y:S01]  /*103d0*/  @P6 LEA R146, P2, R0, R140, 0x6 ;  /* 0x0000008c00926211 */ /* 0x000fe200078430ff */
[----:B------:R-:W-:Y:S01]  /*103e0*/  @!PT LDS RZ, [RZ] ;  /* 0x00000000fffff984 */ /* 0x000fe20000000800 */
[----:B------:R-:W-:Y:S01]  /*103f0*/  @!PT LDS RZ, [RZ] ;  /* 0x00000000fffff984 */ /* 0x000fe20000000800 */
[----:B------:R-:W-:Y:S01]  /*10400*/  @!PT LDS RZ, [RZ] ;  /* 0x00000000fffff984 */ /* 0x000fe20000000800 */
[----:B------:R1:W-:Y:S01]  /*10410*/  @P6 LDGSTS.E.BYPASS.LTC128B.128 [R137+0x6000], [R140.64] ;  /* 0x060000008c896fae */ /* 0x0003e2000b901d46 */
[----:B------:R-:W-:Y:S03]  /*10420*/  MOV R87, c[0x0][0x1a4] ;  /* 0x0000690000577a02 */ /* 0x000fe60000000f00 */
[----:B------:R-:W-:Y:S02]  /*10430*/  @P5 LEA R148, P1, R2, R144, 0x1 ;  /* 0x0000009002945211 */ /* 0x000fe400078208ff */
[----:B------:R-:W-:Y:S01]  /*10440*/  @!P6 STS [R137+0x6000], RZ ;  /* 0x006000ff8900e388 */ /* 0x000fe20000000800 */
[C-C-:B------:R-:W-:Y:S02]  /*10450*/  @P6 LEA.HI.X R147, R0.reuse, R141, R87.reuse, 0x6, P2 ;  /* 0x0000008d00936211 */ /* 0x140fe400010f3457 */
[----:B------:R-:W-:Y:S02]  /*10460*/  LEA.HI.X R86, R0, R86, R87, 0x5, P0 ;  /* 0x0000005600567211 */ /* 0x000fe400000f2c57 */
[C---:B------:R-:W-:Y:S01]  /*10470*/  @P4 LEA R144, P0, R2.reuse, R144, 0x1 ;  /* 0x0000009002904211 */ /* 0x040fe200078008ff */
[----:B------:R-:W-:Y:S01]  /*10480*/  @!P6 STS [R137+0x6004], RZ ;  /* 0x006004ff8900e388 */ /* 0x000fe20000000800 */
[CCC-:B------:R-:W-:Y:S02]  /*10490*/  @P5 LEA.HI.X R149, R2.reuse, R145.reuse, R86.reuse, 0x1, P1 ;  /* 0x0000009102955211 */ /* 0x1c0fe400008f0c56 */
[----:B------:R-:W-:Y:S02]  /*104a0*/  @P4 LEA.HI.X R145, R2, R145, R86, 0x1, P0 ;  /* 0x0000009102914211 */ /* 0x000fe400000f0c56 */
[----:B------:R-:W-:Y:S01]  /*104b0*/  ISETP.GE.AND P0, PT, R136, 0x2, PT ;  /* 0x000000028800780c */ /* 0x000fe20003f06270 */
[----:B------:R-:W-:Y:S06]  /*104c0*/  @!P6 STS.64 [R137+0x6008], RZ ;  /* 0x006008ff8900e388 */ /* 0x000fec0000000a00 */
[----:B------:R-:W-:Y:S01]  /*104d0*/  @!PT LDS RZ, [RZ] ;  /* 0x00000000fffff984 */ /* 0x000fe20000000800 */
[----:B------:R-:W-:Y:S01]  /*104e0*/  @!PT LDS RZ, [RZ] ;  /* 0x00000000fffff984 */ /* 0x000fe20000000800 */
[----:B------:R-:W-:Y:S01]  /*104f0*/  @!PT LDS RZ, [RZ] ;  /* 0x00000000fffff984 */ /* 0x000fe20000000800 */
[----:B------:R1:W-:Y:S06]  /*10500*/  @P5 LDGSTS.E.BYPASS.LTC128B.128 [R137+0x7000], [R140.64+0x40] ;  /* 0x070000408c895fae */ /* 0x0003ec000b901d46 */
[----:B------:R-:W-:Y:S06]  /*10510*/  @!P5 STS.128 [R137+0x7000], RZ ;  /* 0x007000ff8900d388 */ /* 0x000fec0000000c00 */
        /* <DEDUP_REMOVED lines=8> */
[----:B------:R2:W-:Y:S06]  /*105a0*/  @P6 LDGSTS.E.BYPASS.LTC128B.128 [R137+0x6800], [R146.64] ;  /* 0x0680000092896fae */ /* 0x0005ec000b901d46 */
        /* <DEDUP_REMOVED lines=11> */
[----:B------:R-:W-:Y:S06]  /*10660*/  LDSM.16.M88.4 R92, [R127] ;  /* 0x000000007f5c783b */ /* 0x000fec0000000200 */
[----:B------:R-:W5:Y:S06]  /*10670*/  LDSM.16.M88.4 R96, [R126+0x3000] ;  /* 0x003000007e60783b */ /* 0x000f6c0000000200 */
[----:B------:R-:W1:Y:S06]  /*10680*/  LDSM.16.M88.4 R100, [R126+0x3400] ;  /* 0x003400007e64783b */ /* 0x000e6c0000000200 */
[----:B------:R-:W1:Y:S06]  /*10690*/  LDSM.16.M88.4 R104, [R126+0x3800] ;  /* 0x003800007e68783b */ /* 0x000e6c0000000200 */
[----:B------:R-:W0:Y:S06]  /*106a0*/  LDGDEPBAR ;  /* 0x00000000000079af */ /* 0x000e2c0000000000 */
[----:B------:R-:W2:Y:S06]  /*106b0*/  LDSM.16.M88.4 R108, [R126+0x3c00] ;  /* 0x003c00007e6c783b */ /* 0x000eac0000000200 */
[----:B------:R-:W-:Y:S06]  /*106c0*/  LDSM.16.M88.4 R112, [R125] ;  /* 0x000000007d70783b */ /* 0x000fec0000000200 */
[----:B------:R-:W2:Y:S01]  /*106d0*/  LDSM.16.M88.4 R116, [R91+0x3000] ;  /* 0x003000005b74783b */ /* 0x000ea20000000200 */
[C---:B-----5:R-:W-:Y:S05]  /*106e0*/  HMMA.16816.F32.BF16 R4, R92.reuse, R96, RZ ;  /* 0x000000605c04723c */ /* 0x060fea00000418ff */
[----:B------:R-:W5:Y:S03]  /*106f0*/  LDSM.16.M88.4 R120, [R91+0x3400] ;  /* 0x003400005b78783b */ /* 0x000f660000000200 */
[C---:B------:R-:W-:Y:S03]  /*10700*/  HMMA.16816.F32.BF16 R8, R92.reuse, R98, RZ ;  /* 0x000000625c08723c */ /* 0x040fe600000418ff */
[----:B------:R-:W-:Y:S05]  /*10710*/  LDSM.16.M88.4 R96, [R91+0x3c00] ;  /* 0x003c00005b60783b */ /* 0x000fea0000000200 */
[C---:B-1----:R-:W-:Y:S08]  /*10720*/  HMMA.16816.F32.BF16 R12, R92.reuse, R100, RZ ;  /* 0x000000645c0c723c */ /* 0x042ff000000418ff */
[C---:B------:R-:W-:Y:S01]  /*10730*/  HMMA.16816.F32.BF16 R16, R92.reuse, R102, RZ ;  /* 0x000000665c10723c */ /* 0x040fe200000418ff */
[----:B------:R-:W-:Y:S07]  /*10740*/  LDSM.16.M88.4 R100, [R126+0x4000] ;  /* 0x004000007e64783b */ /* 0x000fee0000000200 */
[C---:B------:R-:W-:Y:S08]  /*10750*/  HMMA.16816.F32.BF16 R20, R92.reuse, R104, RZ ;  /* 0x000000685c14723c */ /* 0x040ff000000418ff */
[C---:B------:R-:W-:Y:S01]  /*10760*/  HMMA.16816.F32.BF16 R24, R92.reuse, R106, RZ ;  /* 0x0000006a5c18723c */ /* 0x040fe200000418ff */
[----:B------:R-:W-:Y:S07]  /*10770*/  LDSM.16.M88.4 R104, [R126+0x4c00] ;  /* 0x004c00007e68783b */ /* 0x000fee0000000200 */
[C---:B--2---:R-:W-:Y:S08]  /*10780*/  HMMA.16816.F32.BF16 R28, R92.reuse, R108, RZ ;  /* 0x0000006c5c1c723c */ /* 0x044ff000000418ff */
[----:B------:R-:W-:Y:S01]  /*10790*/  HMMA.16816.F32.BF16 R32, R92, R110, RZ ;  /* 0x0000006e5c20723c */ /* 0x000fe200000418ff */
[----:B------:R-:W1:Y:S07]  /*107a0*/  LDSM.16.M88.4 R92, [R91+0x3800] ;  /* 0x003800005b5c783b */ /* 0x000e6e0000000200 */
[C---:B------:R-:W-:Y:S08]  /*107b0*/  HMMA.16816.F32.BF16 R4, R112.reuse, R116, R4 ;  /* 0x000000747004723c */ /* 0x040ff00000041804 */
[C---:B------:R-:W-:Y:S08]  /*107c0*/  HMMA.16816.F32.BF16 R8, R112.reuse, R118, R8 ;  /* 0x000000767008723c */ /* 0x040ff00000041808 */
[C---:B-----5:R-:W-:Y:S08]  /*107d0*/  HMMA.16816.F32.BF16 R12, R112.reuse, R120, R12 ;  /* 0x00000078700c723c */ /* 0x060ff0000004180c */
[C---:B------:R-:W-:Y:S08]  /*107e0*/  HMMA.16816.F32.BF16 R16, R112.reuse, R122, R16 ;  /* 0x0000007a7010723c */ /* 0x040ff00000041810 */
        /* <DEDUP_REMOVED lines=17> */
[----:B------:R-:W2:Y:S06]  /*10900*/  LDSM.16.M88.4 R92, [R91+0x4400] ;  /* 0x004400005b5c783b */ /* 0x000eac0000000200 */
[----:B------:R-:W-:Y:S01]  /*10910*/  LDSM.16.M88.4 R104, [R91+0x4c00] ;  /* 0x004c00005b68783b */ /* 0x000fe20000000200 */
        /* <DEDUP_REMOVED lines=33> */
[----:B----4-:R-:W-:Y:S02]  /*10b30*/  FMUL.FTZ R144, R9, c[0x0][0x2ec] ;  /* 0x0000bb0009907a20 */ /* 0x010fe40000410000 */
[----:B------:R-:W4:Y:S01]  /*10b40*/  MUFU.TANH R122, R88 ;  /* 0x00000058007a7308 */ /* 0x000f220000002400 */
[----:B------:R-:W-:Y:S01]  /*10b50*/  BAR.SYNC.DEFER_BLOCKING 0x0 ;  /* 0x0000000000007b1d */ /* 0x000fe20000010000 */
[----:B------:R-:W-:Y:S02]  /*10b60*/  FMUL.FTZ R2, R5, c[0x0][0x2ec] ;  /* 0x0000bb0005027a20 */ /* 0x000fe40000410000 */
[----:B------:R-:W-:Y:S02]  /*10b70*/  FMUL.FTZ R0, R6, c[0x0][0x2ec] ;  /* 0x0000bb0006007a20 */ /* 0x000fe40000410000 */
[----:B------:R-:W-:Y:S02]  /*10b80*/  FMUL.FTZ R87, R7, c[0x0][0x2ec] ;  /* 0x0000bb0007577a20 */ /* 0x000fe40000410000 */
[----:B------:R-:W-:Y:S02]  /*10b90*/  FMUL.FTZ R164, R12, c[0x0][0x2ec] ;  /* 0x0000bb000ca47a20 */ /* 0x000fe40000410000 */
[----:B------:R5:W3:Y:S01]  /*10ba0*/  MUFU.TANH R123, R144 ;  /* 0x00000090007b7308 */ /* 0x000ae20000002400 */
[----:B------:R-:W-:Y:S02]  /*10bb0*/  FMUL.FTZ R162, R13, c[0x0][0x2ec] ;  /* 0x0000bb000da27a20 */ /* 0x000fe40000410000 */
[----:B------:R-:W-:Y:S01]  /*10bc0*/  FMUL.FTZ R165, R14, c[0x0][0x2ec] ;  /* 0x0000bb000ea57a20 */ /* 0x000fe20000410000 */
[C---:B-1----:R-:W-:Y:S06]  /*10bd0*/  HMMA.16816.F32.BF16 R20, R96.reuse, R100, R20 ;  /* 0x000000646014723c */ /* 0x042fec0000041814 */
[----:B------:R1:W1:Y:S01]  /*10be0*/  MUFU.TANH R118, R2 ;  /* 0x0000000200767308 */ /* 0x0002620000002400 */
[----:B------:R-:W-:Y:S01]  /*10bf0*/  FMUL.FTZ R163, R15, c[0x0][0x2ec] ;  /* 0x0000bb000fa37a20 */ /* 0x000fe20000410000 */
[C---:B------:R-:W-:Y:S04]  /*10c00*/  HMMA.16816.F32.BF16 R24, R96.reuse, R102, R24 ;  /* 0x000000666018723c */ /* 0x040fe80000041818 */
[----:B------:R-:W-:Y:S02]  /*10c10*/  FMUL.FTZ R160, R16, c[0x0][0x2ec] ;  /* 0x0000bb0010a07a20 */ /* 0x000fe40000410000 */
[----:B------:R-:W-:Y:S02]  /*10c20*/  FMUL.FTZ R158, R17, c[0x0][0x2ec] ;  /* 0x0000bb00119e7a20 */ /* 0x000fe40000410000 */
[----:B------:R1:W1:Y:S01]  /*10c30*/  MUFU.TANH R117, R0 ;  /* 0x0000000000757308 */ /* 0x0002620000002400 */
[C---:B--2---:R-:W-:Y:S03]  /*10c40*/  HMMA.16816.F32.BF16 R28, R96.reuse, R92, R28 ;  /* 0x0000005c601c723c */ /* 0x044fe6000004181c */
[----:B------:R-:W-:Y:S02]  /*10c50*/  FMUL.FTZ R161, R18, c[0x0][0x2ec] ;  /* 0x0000bb0012a17a20 */ /* 0x000fe40000410000 */
[----:B------:R-:W-:Y:S03]  /*10c60*/  FMUL.FTZ R159, R19, c[0x0][0x2ec] ;  /* 0x0000bb00139f7a20 */ /* 0x000fe60000410000 */
[----:B------:R-:W-:Y:S01]  /*10c70*/  HMMA.16816.F32.BF16 R32, R96, R94, R32 ;  /* 0x0000005e6020723c */ /* 0x000fe20000041820 */
[----:B------:R2:W1:Y:S03]  /*10c80*/  MUFU.TANH R111, R87 ;  /* 0x00000057006f7308 */ /* 0x0004660000002400 */
[----:B------:R-:W-:Y:S02]  /*10c90*/  FMUL.FTZ R147, R20, c[0x0][0x2ec] ;  /* 0x0000bb0014937a20 */ /* 0x000fe40000410000 */
[----:B---3--:R-:W-:Y:S02]  /*10ca0*/  FMUL.FTZ R148, R21, c[0x0][0x2ec] ;  /* 0x0000bb0015947a20 */ /* 0x008fe40000410000 */
[----:B------:R-:W-:Y:S03]  /*10cb0*/  FMUL.FTZ R151, R22, c[0x0][0x2ec] ;  /* 0x0000bb0016977a20 */ /* 0x000fe60000410000 */
[----:B------:R-:W3:Y:S01]  /*10cc0*/  MUFU.TANH R164, R164 ;  /* 0x000000a400a47308 */ /* 0x000ee20000002400 */
[----:B------:R-:W-:Y:S02]  /*10cd0*/  FMUL.FTZ R153, R23, c[0x0][0x2ec] ;  /* 0x0000bb0017997a20 */ /* 0x000fe40000410000 */
[----:B------:R-:W-:Y:S02]  /*10ce0*/  FMUL.FTZ R156, R24, c[0x0][0x2ec] ;  /* 0x0000bb00189c7a20 */ /* 0x000fe40000410000 */
[----:B------:R-:W-:Y:S02]  /*10cf0*/  FMUL.FTZ R157, R25, c[0x0][0x2ec] ;  /* 0x0000bb00199d7a20 */ /* 0x000fe40000410000 */
[----:B------:R-:W-:Y:S02]  /*10d00*/  FMUL.FTZ R155, R26, c[0x0][0x2ec] ;  /* 0x0000bb001a9b7a20 */ /* 0x000fe40000410000 */
[----:B------:R-:W-:Y:S01]  /*10d10*/  FMUL.FTZ R149, R27, c[0x0][0x2ec] ;  /* 0x0000bb001b957a20 */ /* 0x000fe20000410000 */
[----:B------:R-:W2:Y:S01]  /*10d20*/  MUFU.TANH R162, R162 ;  /* 0x000000a200a27308 */ /* 0x000ea20000002400 */
[----:B------:R-:W-:Y:S02]  /*10d30*/  FMUL.FTZ R146, R28, c[0x0][0x2ec] ;  /* 0x0000bb001c927a20 */ /* 0x000fe40000410000 */
[----:B------:R-:W-:Y:S02]  /*10d40*/  FMUL.FTZ R150, R29, c[0x0][0x2ec] ;  /* 0x0000bb001d967a20 */ /* 0x000fe40000410000 */
[----:B-----5:R-:W-:Y:S02]  /*10d50*/  FMUL.FTZ R144, R30, c[0x0][0x2ec] ;  /* 0x0000bb001e907a20 */ /* 0x020fe40000410000 */
[----:B------:R-:W-:Y:S02]  /*10d60*/  FMUL.FTZ R145, R31, c[0x0][0x2ec] ;  /* 0x0000bb001f917a20 */ /* 0x000fe40000410000 */
[----:B------:R-:W-:Y:S01]  /*10d70*/  FMUL.FTZ R152, R32, c[0x0][0x2ec] ;  /* 0x0000bb0020987a20 */ /* 0x000fe20000410000 */
[----:B------:R-:W2:Y:S01]  /*10d80*/  MUFU.TANH R165, R165 ;  /* 0x000000a500a57308 */ /* 0x000ea20000002400 */
[----:B------:R-:W-:Y:S02]  /*10d90*/  FMUL.FTZ R154, R33, c[0x0][0x2ec] ;  /* 0x0000bb00219a7a20 */ /* 0x000fe40000410000 */
[----:B------:R-:W-:Y:S02]  /*10da0*/  FMUL.FTZ R88, R34, c[0x0][0x2ec] ;  /* 0x0000bb0022587a20 */ /* 0x000fe40000410000 */
[----:B------:R-:W-:Y:S02]  /*10db0*/  FMUL.FTZ R86, R8, c[0x0][0x2ec] ;  /* 0x0000bb0008567a20 */ /* 0x000fe40000410000 */
[----:B-1----:R-:W-:Y:S02]  /*10dc0*/  FMUL.FTZ R2, R10, c[0x0][0x2ec] ;  /* 0x0000bb000a027a20 */ /* 0x002fe40000410000 */
[----:B------:R-:W-:Y:S01]  /*10dd0*/  FMUL.FTZ R0, R11, c[0x0][0x2ec] ;  /* 0x0000bb000b007a20 */ /* 0x000fe20000410000 */
[----:B------:R1:W1:Y:S01]  /*10de0*/  MUFU.TANH R110, R86 ;  /* 0x00000056006e7308 */ /* 0x0002620000002400 */
[----:B------:R-:W-:Y:S09]  /*10df0*/  FMUL.FTZ R35, R35, c[0x0][0x2ec] ;  /* 0x0000bb0023237a20 */ /* 0x000ff20000410000 */
[----:B------:R1:W1:Y:S10]  /*10e00*/  MUFU.TANH R121, R2 ;  /* 0x0000000200797308 */ /* 0x0002740000002400 */
        /* <DEDUP_REMOVED lines=21> */
[----:B------:R1:W1:Y:S01]  /*10f60*/  MUFU.TANH R87, R35 ;  /* 0x0000002300577308 */ /* 0x0002620000002400 */
[----:B------:R-:W-:-:S05]  /*10f70*/  @!P0 BRA `(.L_x_4558) ;  /* 0x000006e000008947 */ /* 0x000fca0003800000 */
[----:B--234-:R-:W-:Y:S02]  /*10f80*/  MOV R6, UR5 ;  /* 0x0000000500067c02 */ /* 0x01cfe40008000f00 */
[----:B------:R-:W-:Y:S01]  /*10f90*/  MOV R4, UR4 ;  /* 0x0000000400047c02 */ /* 0x000fe20008000f00 */
[----:B------:R-:W-:-:S05]  /*10fa0*/  @!P3 BRA `(.L_x_4559) ;  /* 0x000003c00000b947 */ /* 0x000fca0003800000 */
[----:B------:R-:W-:Y:S01]  /*10fb0*/  IMAD.SHL.U32 R8, R136, 0x40, RZ ;  /* 0x0000004088087824 */ /* 0x000fe200078e00ff */
[----:B-1----:R-:W-:Y:S04]  /*10fc0*/  IABS R2, c[0x0][0x2d0] ;  /* 0x0000b40000027a13 */ /* 0x002fe80000000000 */
        /* <DEDUP_REMOVED lines=58> */
.L_x_4559:
[C---:B------:R-:W-:Y:S01]  /*11370*/  LEA R8, P1, R6.reuse, R134, 0x1 ;  /* 0x0000008606087211 */ /* 0x040fe200078208ff */
[----:B------:R-:W-:Y:S02]  /*11380*/  IMAD.MOV.U32 R5, RZ, RZ, c[0x0][0x198] ;  /* 0x00006600ff057624 */ /* 0x000fe400078e00ff */
[----:B-1----:R-:W-:Y:S01]  /*11390*/  IMAD.MOV.U32 R0, RZ, RZ, c[0x0][0x19c] ;  /* 0x00006700ff007624 */ /* 0x002fe200078e00ff */
        /* <DEDUP_REMOVED lines=8> */
[C-C-:B------:R-:W-:Y:S01]  /*11420*/  @P6 LEA.HI.X R7, R5.reuse, R9, R0.reuse, 0x6, P2 ;  /* 0x0000000905076211 */ /* 0x140fe200010f3400 */
[----:B------:R1:W-:Y:S01]  /*11430*/  @!P6 STS [R137+0x3000], RZ ;  /* 0x003000ff8900e388 */ /* 0x0003e20000000800 */
[----:B------:R-:W-:Y:S02]  /*11440*/  LEA.HI.X R4, R5, R4, R0, 0x5, P0 ;  /* 0x0000000405047211 */ /* 0x000fe400000f2c00 */
[C---:B------:R-:W-:Y:S01]  /*11450*/  @P4 LEA R12, P0, R2.reuse, R134, 0x1 ;  /* 0x00000086020c4211 */ /* 0x040fe200078008ff */
[----:B------:R1:W-:Y:S01]  /*11460*/  @!P6 STS [R137+0x3004], RZ ;  /* 0x003004ff8900e388 */ /* 0x0003e20000000800 */
[CC--:B------:R-:W-:Y:S01]  /*11470*/  @P5 LEA.HI.X R11, R2.reuse, R133.reuse, R4, 0x1, P1 ;  /* 0x00000085020b5211 */ /* 0x0c0fe200008f0c04 */
[----:B------:R-:W-:Y:S01]  /*11480*/  IMAD.MOV.U32 R134, RZ, RZ, R8 ;  /* 0x000000ffff867224 */ /* 0x000fe200078e0008 */
[----:B------:R-:W-:Y:S01]  /*11490*/  @P4 LEA.HI.X R13, R2, R133, R4, 0x1, P0 ;  /* 0x00000085020d4211 */ /* 0x000fe200000f0c04 */
[----:B------:R1:W-:Y:S01]  /*114a0*/  @!P6 STS.64 [R137+0x3008], RZ ;  /* 0x003008ff8900e388 */ /* 0x0003e20000000a00 */
        /* <DEDUP_REMOVED lines=27> */
.L_x_4558:
        /* <DEDUP_REMOVED lines=104> */
[----:B------:R-:W-:Y:S01]  /*11ce0*/  LDSM.16.MT88.4 R52, [R90+0x8000] ;  /* 0x008000005a34783b */ /* 0x000fe20000004200 */
[C---:B------:R-:W-:Y:S01]  /*11cf0*/  FMUL.FTZ R39, R3.reuse, R39 ;  /* 0x0000002703277220 */ /* 0x040fe20000410000 */
[----:B--2---:R-:W-:Y:S01]  /*11d00*/  F2FP.BF16.PACK_AB R81, R92, R95 ;  /* 0x0000005f5c51723e */ /* 0x004fe200000010ff */
[C---:B------:R-:W-:Y:S02]  /*11d10*/  FMUL.FTZ R40, R86.reuse, R40 ;  /* 0x0000002856287220 */ /* 0x040fe40000410000 */
[----:B------:R-:W-:Y:S02]  /*11d20*/  FMUL.FTZ R41, R86, R41 ;  /* 0x0000002956297220 */ /* 0x000fe40000410000 */
[C---:B------:R-:W-:Y:S02]  /*11d30*/  FMUL.FTZ R42, R3.reuse, R42 ;  /* 0x0000002a032a7220 */ /* 0x040fe40000410000 */
[----:B------:R-:W-:Y:S01]  /*11d40*/  MUFU.EX2 R97, R97 ;  /* 0x0000006100617308 */ /* 0x000fe20000000800 */
[----:B------:R-:W-:Y:S02]  /*11d50*/  FMUL.FTZ R43, R3, R43 ;  /* 0x0000002b032b7220 */ /* 0x000fe40000410000 */
[--C-:B------:R-:W-:Y:S02]  /*11d60*/  FFMA.FTZ R106, R158, c[0x0][0x23c], -R109.reuse ;  /* 0x00008f009e6a7a23 */ /* 0x100fe4000001086d */
[--C-:B------:R-:W-:Y:S02]  /*11d70*/  FFMA.FTZ R107, R161, c[0x0][0x23c], -R94.reuse ;  /* 0x00008f00a16b7a23 */ /* 0x100fe4000001085e */
[--C-:B------:R-:W-:Y:S02]  /*11d80*/  FFMA.FTZ R108, R159, c[0x0][0x23c], -R94.reuse ;  /* 0x00008f009f6c7a23 */ /* 0x100fe4000001085e */
[C---:B------:R-:W-:Y:S01]  /*11d90*/  FMUL.FTZ R44, R86.reuse, R44 ;  /* 0x0000002c562c7220 */ /* 0x040fe20000410000 */
[----:B------:R-:W2:Y:S01]  /*11da0*/  MUFU.EX2 R96, R96 ;  /* 0x0000006000607308 */ /* 0x000ea20000000800 */
[----:B------:R-:W-:Y:S02]  /*11db0*/  FMUL.FTZ R45, R86, R45 ;  /* 0x0000002d562d7220 */ /* 0x000fe40000410000 */
[C---:B------:R-:W-:Y:S01]  /*11dc0*/  FMUL.FTZ R46, R3.reuse, R46 ;  /* 0x0000002e032e7220 */ /* 0x040fe20000410000 */
[----:B-1----:R-:W-:Y:S01]  /*11dd0*/  F2FP.BF16.PACK_AB R82, R98, R93 ;  /* 0x0000005d6252723e */ /* 0x002fe200000010ff */
        /* <DEDUP_REMOVED lines=9> */
[----:B------:R-:W1:Y:S01]  /*11e70*/  MUFU.EX2 R104, R104 ;  /* 0x0000006800687308 */ /* 0x000e620000000800 */
        /* <DEDUP_REMOVED lines=8> */
[C---:B------:R-:W-:Y:S02]  /*11f00*/  FFMA.FTZ R95, R3.reuse, R142, R95 ;  /* 0x0000008e035f7223 */ /* 0x040fe4000001005f */
[C---:B------:R-:W-:Y:S01]  /*11f10*/  FMUL.FTZ R12, R86.reuse, R72 ;  /* 0x00000048560c7220 */ /* 0x040fe20000410000 */
[C---:B------:R-:W-:Y:S01]  /*11f20*/  HMMA.16816.F32.BF16 R8, R80.reuse, R14, R8 ;  /* 0x0000000e5008723c */ /* 0x040fe20000041808 */
[----:B------:R-:W-:Y:S03]  /*11f30*/  MUFU.EX2 R103, R103 ;  /* 0x0000006700677308 */ /* 0x000fe60000000800 */
[----:B------:R-:W-:Y:S02]  /*11f40*/  FMUL.FTZ R13, R86, R73 ;  /* 0x00000049560d7220 */ /* 0x000fe40000410000 */
[--C-:B------:R-:W-:Y:S02]  /*11f50*/  FFMA.FTZ R118, R146, c[0x0][0x23c], -R109.reuse ;  /* 0x00008f0092767a23 */ /* 0x100fe4000001086d */
[C---:B------:R-:W-:Y:S03]  /*11f60*/  FMUL.FTZ R14, R3.reuse, R74 ;  /* 0x0000004a030e7220 */ /* 0x040fe60000410000 */
[----:B------:R-:W2:Y:S01]  /*11f70*/  MUFU.EX2 R102, R102 ;  /* 0x0000006600667308 */ /* 0x000ea20000000800 */
[----:B------:R-:W-:Y:S02]  /*11f80*/  FMUL.FTZ R15, R3, R75 ;  /* 0x0000004b030f7220 */ /* 0x000fe40000410000 */
[--C-:B------:R-:W-:Y:S02]  /*11f90*/  FFMA.FTZ R121, R150, c[0x0][0x23c], -R109.reuse ;  /* 0x00008f0096797a23 */ /* 0x100fe4000001086d */
[--C-:B------:R-:W-:Y:S02]  /*11fa0*/  FFMA.FTZ R120, R152, c[0x0][0x23c], -R109.reuse ;  /* 0x00008f0098787a23 */ /* 0x100fe4000001086d */
[----:B------:R-:W-:Y:S01]  /*11fb0*/  FFMA.FTZ R109, R154, c[0x0][0x23c], -R109 ;  /* 0x00008f009a6d7a23 */ /* 0x000fe2000001086d */
[C---:B------:R-:W-:Y:S02]  /*11fc0*/  HMMA.16816.F32.BF16 R12, R80.reuse, R20, R12 ;  /* 0x00000014500c723c */ /* 0x040fe4000004180c */
[----:B------:R-:W-:Y:S01]  /*11fd0*/  MUFU.EX2 R113, R113 ;  /* 0x0000007100717308 */ /* 0x000fe20000000800 */
[--C-:B------:R-:W-:Y:S01]  /*11fe0*/  FFMA.FTZ R122, R144, c[0x0][0x23c], -R94.reuse ;  /* 0x00008f00907a7a23 */ /* 0x100fe2000001085e */
[----:B------:R-:W-:Y:S01]  /*11ff0*/  MOV R144, R140 ;  /* 0x0000008c00907202 */ /* 0x000fe20000000f00 */
[--C-:B------:R-:W-:Y:S01]  /*12000*/  FFMA.FTZ R119, R145, c[0x0][0x23c], -R94.reuse ;  /* 0x00008f0091777a23 */ /* 0x100fe2000001085e */
[----:B------:R-:W-:Y:S01]  /*12010*/  MOV R145, R141 ;  /* 0x0000008d00917202 */ /* 0x000fe20000000f00 */
[C---:B------:R-:W-:Y:S01]  /*12020*/  FMUL.FTZ R20, R86.reuse, R64 ;  /* 0x0000004056147220 */ /* 0x040fe20000410000 */
[C---:B------:R-:W-:Y:S04]  /*12030*/  HMMA.16816.F32.BF16 R16, R80.reuse, R22, R16 ;  /* 0x000000165010723c */ /* 0x040fe80000041810 */
[----:B------:R-:W-:Y:S01]  /*12040*/  FMUL.FTZ R21, R86, R65 ;  /* 0x0000004156157220 */ /* 0x000fe20000410000 */
[----:B------:R-:W-:Y:S01]  /*12050*/  MUFU.EX2 R105, R105 ;  /* 0x0000006900697308 */ /* 0x000fe20000000800 */
[--C-:B------:R-:W-:Y:S02]  /*12060*/  FFMA.FTZ R88, R88, c[0x0][0x23c], -R94.reuse ;  /* 0x00008f0058587a23 */ /* 0x100fe4000001085e */
[C---:B------:R-:W-:Y:S04]  /*12070*/  FMUL.FTZ R22, R3.reuse, R66 ;  /* 0x0000004203167220 */ /* 0x040fe80000410000 */
[----:B------:R-:W-:Y:S02]  /*12080*/  FMUL.FTZ R23, R3, R67 ;  /* 0x0000004303177220 */ /* 0x000fe40000410000 */
[----:B------:R-:W3:Y:S01]  /*12090*/  LDSM.16.MT88.4 R64, [R90+0x7000] ;  /* 0x007000005a40783b */ /* 0x000ee20000004200 */
[----:B------:R-:W-:Y:S01]  /*120a0*/  MUFU.EX2 R115, R115 ;  /* 0x0000007300737308 */ /* 0x000fe20000000800 */
[----:B------:R-:W-:Y:S02]  /*120b0*/  FFMA.FTZ R94, R87, c[0x0][0x23c], -R94 ;  /* 0x00008f00575e7a23 */ /* 0x000fe4000001085e */
[C---:B------:R-:W-:Y:S01]  /*120c0*/  FFMA.FTZ R100, R86.reuse, R143, R100 ;  /* 0x0000008f56647223 */ /* 0x040fe20000010064 */
[C---:B------:R-:W-:Y:S03]  /*120d0*/  HMMA.16816.F32.BF16 R20, R80.reuse, R28, R20 ;  /* 0x0000001c5014723c */ /* 0x040fe60000041814 */
[----:B------:R-:W-:Y:S03]  /*120e0*/  FADD.FTZ R100, R99, R100 ;  /* 0x0000006463647221 */ /* 0x000fe60000010000 */
[----:B------:R-:W-:Y:S01]  /*120f0*/  MUFU.EX2 R110, R110 ;  /* 0x0000006e006e7308 */ /* 0x000fe20000000800 */
[C---:B------:R-:W-:Y:S01]  /*12100*/  FMUL.FTZ R28, R86.reuse, R56 ;  /* 0x00000038561c7220 */ /* 0x040fe20000410000 */
[C---:B------:R-:W-:Y:S04]  /*12110*/  HMMA.16816.F32.BF16 R24, R80.reuse, R30, R24 ;  /* 0x0000001e5018723c */ /* 0x040fe80000041818 */
[----:B------:R-:W-:Y:S02]  /*12120*/  FMUL.FTZ R29, R86, R57 ;  /* 0x00000039561d7220 */ /* 0x000fe40000410000 */
[----:B------:R-:W-:Y:S02]  /*12130*/  FADD.FTZ R86, R92, R95 ;  /* 0x0000005f5c567221 */ /* 0x000fe40000010000 */
[C---:B------:R-:W-:Y:S01]  /*12140*/  FMUL.FTZ R30, R3.reuse, R58 ;  /* 0x0000003a031e7220 */ /* 0x040fe20000410000 */
[----:B------:R-:W4:Y:S03]  /*12150*/  MUFU.EX2 R106, R106 ;  /* 0x0000006a006a7308 */ /* 0x000f260000000800 */
[----:B------:R-:W-:Y:S02]  /*12160*/  FMUL.FTZ R31, R3, R59 ;  /* 0x0000003b031f7220 */ /* 0x000fe40000410000 */
[----:B------:R-:W5:Y:S01]  /*12170*/  LDSM.16.MT88.4 R56, [R124+0x8000] ;  /* 0x008000007c38783b */ /* 0x000f620000004200 */
[----:B------:R-:W-:Y:S02]  /*12180*/  FADD.FTZ R3, R93, R100 ;  /* 0x000000645d037221 */ /* 0x000fe40000010000 */
[----:B------:R-:W-:Y:S02]  /*12190*/  FADD.FTZ R97, R97, R86 ;  /* 0x0000005661617221 */ /* 0x000fe40000010000 */
[----:B------:R-:W-:Y:S01]  /*121a0*/  MUFU.EX2 R111, R111 ;  /* 0x0000006f006f7308 */ /* 0x000fe20000000800 */
[----:B------:R-:W-:Y:S02]  /*121b0*/  FADD.FTZ R98, R98, R3 ;  /* 0x0000000362627221 */ /* 0x000fe40000010000 */
[----:B------:R-:W-:Y:S01]  /*121c0*/  FADD.FTZ R96, R96, R97 ;  /* 0x0000006160607221 */ /* 0x000fe20000010000 */
[C---:B---3--:R-:W-:Y:S06]  /*121d0*/  HMMA.16816.F32.BF16 R28, R80.reuse, R64, R28 ;  /* 0x00000040501c723c */ /* 0x048fec000004181c */
[----:B------:R-:W-:Y:S02]  /*121e0*/  MUFU.EX2 R114, R114 ;  /* 0x0000007200727308 */ /* 0x000fe40000000800 */
[C---:B------:R-:W-:Y:S08]  /*121f0*/  HMMA.16816.F32.BF16 R32, R80.reuse, R66, R32 ;  /* 0x000000425020723c */ /* 0x040ff00000041820 */
[----:B------:R-:W-:Y:S10]  /*12200*/  MUFU.EX2 R117, R117 ;  /* 0x0000007500757308 */ /* 0x000ff40000000800 */
[----:B------:R-:W-:Y:S01]  /*12210*/  MUFU.EX2 R116, R116 ;  /* 0x0000007400747308 */ /* 0x000fe20000000800 */
[C---:B-----5:R-:W-:Y:S09]  /*12220*/  HMMA.16816.F32.BF16 R36, R80.reuse, R56, R36 ;  /* 0x000000385024723c */ /* 0x060ff20000041824 */
[----:B------:R-:W-:Y:S01]  /*12230*/  MUFU.EX2 R107, R107 ;  /* 0x0000006b006b7308 */ /* 0x000fe20000000800 */
[C---:B------:R-:W-:Y:S01]  /*12240*/  HMMA.16816.F32.BF16 R40, R80.reuse, R58, R40 ;  /* 0x0000003a5028723c */ /* 0x040fe20000041828 */
[----:B------:R-:W3:Y:S08]  /*12250*/  LDSM.16.MT88.4 R56, [R124+0x6400] ;  /* 0x006400007c38783b */ /* 0x000ef00000004200 */
[----:B------:R-:W5:Y:S01]  /*12260*/  MUFU.EX2 R108, R108 ;  /* 0x0000006c006c7308 */ /* 0x000f620000000800 */
[C---:B------:R-:W-:Y:S07]  /*12270*/  HMMA.16816.F32.BF16 R44, R80.reuse, R52, R44 ;  /* 0x00000034502c723c */ /* 0x040fee000004182c */
[----:B-1----:R-:W-:Y:S01]  /*12280*/  F2FP.BF16.PACK_AB R52, R104, R101 ;  /* 0x000000656834723e */ /* 0x002fe200000010ff */
[----:B------:R-:W-:Y:S01]  /*12290*/  HMMA.16816.F32.BF16 R48, R80, R54, R48 ;  /* 0x000000365030723c */ /* 0x000fe20000041830 */
[----:B------:R-:W-:Y:S03]  /*122a0*/  MUFU.EX2 R118, R118 ;  /* 0x0000007600767308 */ /* 0x000fe60000000800 */
[----:B--2---:R-:W-:Y:S01]  /*122b0*/  F2FP.BF16.PACK_AB R53, R102, R103 ;  /* 0x000000676635723e */ /* 0x004fe200000010ff */
[----:B------:R-:W-:Y:S02]  /*122c0*/  FADD.FTZ R101, R101, R98 ;  /* 0x0000006265657221 */ /* 0x000fe40000010000 */
[----:B----4-:R-:W-:Y:S01]  /*122d0*/  F2FP.BF16.PACK_AB R54, R106, R105 ;  /* 0x000000696a36723e */ /* 0x010fe200000010ff */
[----:B------:R-:W-:Y:S03]  /*122e0*/  FADD.FTZ R103, R103, R96 ;  /* 0x0000006067677221 */ /* 0x000fe60000010000 */
[----:B------:R-:W1:Y:S01]  /*122f0*/  MUFU.EX2 R121, R121 ;  /* 0x0000007900797308 */ /* 0x000e620000000800 */
[----:B------:R-:W-:Y:S02]  /*12300*/  FADD.FTZ R104, R104, R101 ;  /* 0x0000006568687221 */ /* 0x000fe40000010000 */
[----:B------:R-:W-:Y:S01]  /*12310*/  FADD.FTZ R102, R102, R103 ;  /* 0x0000006766667221 */ /* 0x000fe20000010000 */
[----:B-----5:R-:W-:Y:S01]  /*12320*/  F2FP.BF16.PACK_AB R55, R108, R107 ;  /* 0x0000006b6c37723e */ /* 0x020fe200000010ff */
[----:B------:R-:W-:Y:S02]  /*12330*/  FADD.FTZ R3, R105, R104 ;  /* 0x0000006869037221 */ /* 0x000fe40000010000 */
[----:B------:R-:W-:Y:S02]  /*12340*/  FADD.FTZ R107, R107, R102 ;  /* 0x000000666b6b7221 */ /* 0x000fe40000010000 */
[----:B------:R-:W-:Y:S01]  /*12350*/  FADD.FTZ R3, R106, R3 ;  /* 0x000000036a037221 */ /* 0x000fe20000010000 */
[----:B------:R-:W-:Y:S01]  /*12360*/  MUFU.EX2 R122, R122 ;  /* 0x0000007a007a7308 */ /* 0x000fe20000000800 */
[----:B------:R-:W-:Y:S01]  /*12370*/  FADD.FTZ R108, R108, R107 ;  /* 0x0000006b6c6c7221 */ /* 0x000fe20000010000 */
[C---:B---3--:R-:W-:Y:S08]  /*12380*/  HMMA.16816.F32.BF16 R4, R52.reuse, R56, R4 ;  /* 0x000000383404723c */ /* 0x048ff00000041804 */
[----:B------:R-:W2:Y:S01]  /*12390*/  MUFU.EX2 R119, R119 ;  /* 0x0000007700777308 */ /* 0x000ea20000000800 */
[C---:B------:R-:W-:Y:S01]  /*123a0*/  HMMA.16816.F32.BF16 R8, R52.reuse, R58, R8 ;  /* 0x0000003a3408723c */ /* 0x040fe20000041808 */
[----:B------:R-:W3:Y:S02]  /*123b0*/  LDSM.16.MT88.4 R56, [R124+0x7400] ;  /* 0x007400007c38783b */ /* 0x000ee40000004200 */
[----:B-1----:R-:W-:Y:S05]  /*123c0*/  F2FP.BF16.PACK_AB R92, R121, R118 ;  /* 0x00000076795c723e */ /* 0x002fea00000010ff */
[C---:B------:R-:W-:Y:S01]  /*123d0*/  HMMA.16816.F32.BF16 R12, R52.reuse, R60, R12 ;  /* 0x0000003c340c723c */ /* 0x040fe2000004180c */
[----:B------:R-:W-:Y:S07]  /*123e0*/  MUFU.EX2 R120, R120 ;  /* 0x0000007800787308 */ /* 0x000fee0000000800 */
[C---:B------:R-:W-:Y:S01]  /*123f0*/  HMMA.16816.F32.BF16 R16, R52.reuse, R62, R16 ;  /* 0x0000003e3410723c */ /* 0x040fe20000041810 */
[----:B------:R-:W1:Y:S02]  /*12400*/  LDSM.16.MT88.4 R60, [R90+0x7400] ;  /* 0x007400005a3c783b */ /* 0x000e640000004200 */
[----:B------:R-:W4:Y:S01]  /*12410*/  MUFU.EX2 R109, R109 ;  /* 0x0000006d006d7308 */ /* 0x000f220000000800 */
[----:B--2---:R-:W-:Y:S09]  /*12420*/  F2FP.BF16.PACK_AB R93, R119, R122 ;  /* 0x0000007a775d723e */ /* 0x004ff200000010ff */
[----:B------:R-:W-:Y:S10]  /*12430*/  MUFU.EX2 R88, R88 ;  /* 0x0000005800587308 */ /* 0x000ff40000000800 */
[----:B------:R4:W2:Y:S01]  /*12440*/  MUFU.EX2 R87, R94 ;  /* 0x0000005e00577308 */ /* 0x0008a20000000800 */
[C---:B---3--:R-:W-:Y:S08]  /*12450*/  HMMA.16816.F32.BF16 R20, R52.reuse, R56, R20 ;  /* 0x000000383414723c */ /* 0x048ff00000041814 */
[C---:B------:R-:W-:Y:S01]  /*12460*/  HMMA.16816.F32.BF16 R24, R52.reuse, R58, R24 ;  /* 0x0000003a3418723c */ /* 0x040fe20000041818 */
[----:B------:R-:W3:Y:S07]  /*12470*/  LDSM.16.MT88.4 R56, [R124+0x8400] ;  /* 0x008400007c38783b */ /* 0x000eee0000004200 */
[C---:B-1----:R-:W-:Y:S04]  /*12480*/  HMMA.16816.F32.BF16 R28, R52.reuse, R60, R28 ;  /* 0x0000003c341c723c */ /* 0x042fe8000004181c */
[----:B----4-:R-:W-:Y:S04]  /*12490*/  F2FP.BF16.PACK_AB R94, R109, R120 ;  /* 0x000000786d5e723e */ /* 0x010fe800000010ff */
[C---:B------:R-:W-:Y:S01]  /*124a0*/  HMMA.16816.F32.BF16 R32, R52.reuse, R62, R32 ;  /* 0x0000003e3420723c */ /* 0x040fe20000041820 */
[----:B------:R-:W1:Y:S03]  /*124b0*/  LDSM.16.MT88.4 R60, [R90+0x8400] ;  /* 0x008400005a3c783b */ /* 0x000e660000004200 */
[----:B--2---:R-:W-:Y:S04]  /*124c0*/  F2FP.BF16.PACK_AB R95, R87, R88 ;  /* 0x00000058575f723e */ /* 0x004fe800000010ff */
        /* <DEDUP_REMOVED lines=19> */
[C---:B-1----:R-:W-:Y:S04]  /*12600*/  HMMA.16816.F32.BF16 R12, R52.reuse, R60, R12 ;  /* 0x0000003c340c723c */ /* 0x042fe8000004180c */
[----:B------:R-:W-:Y:S04]  /*12610*/  FADD.FTZ R88, R88, R119 ;  /* 0x0000007758587221 */ /* 0x000fe80000010000 */
[C---:B------:R-:W-:Y:S01]  /*12620*/  HMMA.16816.F32.BF16 R16, R52.reuse, R62, R16 ;  /* 0x0000003e3410723c */ /* 0x040fe20000041810 */
[----:B------:R-:W1:Y:S03]  /*12630*/  LDSM.16.MT88.4 R60, [R90+0x7800] ;  /* 0x007800005a3c783b */ /* 0x000e660000004200 */
[----:B------:R-:W-:Y:S04]  /*12640*/  FADD.FTZ R142, R87, R88 ;  /* 0x00000058578e7221 */ /* 0x000fe80000010000 */
        /* <DEDUP_REMOVED lines=11> */
[----:B------:R-:W1:Y:S07]  /*12700*/  LDSM.16.MT88.4 R52, [R90+0x7c00] ;  /* 0x007c00005a34783b */ /* 0x000e6e0000004200 */
[C---:B------:R-:W-:Y:S01]  /*12710*/  HMMA.16816.F32.BF16 R80, R92.reuse, R76, R4 ;  /* 0x0000004c5c50723c */ /* 0x040fe20000041804 */
[----:B------:R-:W3:Y:S07]  /*12720*/  LDSM.16.MT88.4 R4, [R124+0x8c00] ;  /* 0x008c00007c04783b */ /* 0x000eee0000004200 */
[C---:B------:R-:W-:Y:S01]  /*12730*/  HMMA.16816.F32.BF16 R76, R92.reuse, R78, R8 ;  /* 0x0000004e5c4c723c */ /* 0x040fe20000041808 */
[----:B------:R-:W4:Y:S07]  /*12740*/  LDSM.16.MT88.4 R8, [R90+0x8c00] ;  /* 0x008c00005a08783b */ /* 0x000f2e0000004200 */
[C---:B------:R-:W-:Y:S08]  /*12750*/  HMMA.16816.F32.BF16 R72, R92.reuse, R68, R12 ;  /* 0x000000445c48723c */ /* 0x040ff0000004180c */
[C---:B------:R-:W-:Y:S08]  /*12760*/  HMMA.16816.F32.BF16 R68, R92.reuse, R70, R16 ;  /* 0x000000465c44723c */ /* 0x040ff00000041810 */
[C---:B--2---:R-:W-:Y:S08]  /*12770*/  HMMA.16816.F32.BF16 R64, R92.reuse, R56, R20 ;  /* 0x000000385c40723c */ /* 0x044ff00000041814 */
[C---:B------:R-:W-:Y:S08]  /*12780*/  HMMA.16816.F32.BF16 R60, R92.reuse, R58, R24 ;  /* 0x0000003a5c3c723c */ /* 0x040ff00000041818 */
[C---:B-1----:R-:W-:Y:S08]  /*12790*/  HMMA.16816.F32.BF16 R56, R92.reuse, R52, R28 ;  /* 0x000000345c38723c */ /* 0x042ff0000004181c */
[C---:B------:R-:W-:Y:S08]  /*127a0*/  HMMA.16816.F32.BF16 R52, R92.reuse, R54, R32 ;  /* 0x000000365c34723c */ /* 0x040ff00000041820 */
[C---:B---3--:R-:W-:Y:S07]  /*127b0*/  HMMA.16816.F32.BF16 R36, R92.reuse, R4, R36 ;  /* 0x000000045c24723c */ /* 0x048fee0000041824 */
[----:B------:R-:W-:Y:S01]  /*127c0*/  FADD.FTZ R4, R112, R3 ;  /* 0x0000000370047221 */ /* 0x000fe20000010000 */
[C---:B------:R-:W-:Y:S04]  /*127d0*/  HMMA.16816.F32.BF16 R40, R92.reuse, R6, R40 ;  /* 0x000000065c28723c */ /* 0x040fe80000041828 */
[----:B------:R-:W-:Y:S04]  /*127e0*/  FADD.FTZ R4, R113, R4 ;  /* 0x0000000471047221 */ /* 0x000fe80000010000 */
[C---:B----4-:R-:W-:Y:S04]  /*127f0*/  HMMA.16816.F32.BF16 R44, R92.reuse, R8, R44 ;  /* 0x000000085c2c723c */ /* 0x050fe8000004182c */
[----:B------:R-:W-:Y:S04]  /*12800*/  FADD.FTZ R3, R111, R4 ;  /* 0x000000046f037221 */ /* 0x000fe80000010000 */
[----:B------:R-:W-:Y:S01]  /*12810*/  FADD.FTZ R3, R114, R3 ;  /* 0x0000000372037221 */ /* 0x000fe20000010000 */
[----:B------:R-:W-:Y:S03]  /*12820*/  HMMA.16816.F32.BF16 R48, R92, R10, R48 ;  /* 0x0000000a5c30723c */ /* 0x000fe60000041830 */
[----:B------:R-:W-:Y:S01]  /*12830*/  FADD.FTZ R118, R118, R3 ;  /* 0x0000000376767221 */ /* 0x000fe20000010000 */
[----:B------:R-:W-:Y:S03]  /*12840*/  MOV R3, R0 ;  /* 0x0000000000037202 */ /* 0x000fe60000000f00 */
[----:B------:R-:W-:Y:S05]  /*12850*/  FADD.FTZ R121, R121, R118 ;  /* 0x0000007679797221 */ /* 0x000fea0000010000 */
[----:B------:R-:W-:Y:S04]  /*12860*/  FADD.FTZ R120, R120, R121 ;  /* 0x0000007978787221 */ /* 0x000fe80000010000 */
[----:B------:R-:W-:Y:S01]  /*12870*/  FADD.FTZ R143, R109, R120 ;  /* 0x000000786d8f7221 */ /* 0x000fe20000010000 */
[----:B------:R-:W-:-:S05]  /*12880*/  @P0 BRA `(.L_x_4560) ;  /* 0xffffd6c000000947 */ /* 0x000fca000383ffff */
.L_x_4556:
        /* <DEDUP_REMOVED lines=166> */
.L_x_4561:
[----:B------:R-:W1:Y:S04]  /*132f0*/  S2R R5, SR_CTAID.Z ;  /* 0x0000000000057919 */ /* 0x000e680000002700 */
[----:B------:R-:W1:Y:S02]  /*13300*/  S2R R0, SR_CTAID.Y ;  /* 0x0000000000007919 */ /* 0x000e640000002600 */
[----:B-1--4-:R-:W-:-:S04]  /*13310*/  IMAD R7, R0, c[0x0][0x1c0], R5 ;  /* 0x0000700000077a24 */ /* 0x012fc800078e0205 */
[----:B------:R-:W-:Y:S02]  /*13320*/  IMAD R7, R7, c[0x0][0x214], RZ ;  /* 0x0000850007077a24 */ /* 0x000fe400078e02ff */
.L_x_4562:
        /* <DEDUP_REMOVED lines=35> */
.L_x_4564:
[----:B------:R-:W-:Y:S05]  /*13560*/  BSYNC B0 ;  /* 0x0000000000007941 */ /* 0x000fea0003800000 */
.L_x_4563:
        /* <DEDUP_REMOVED lines=33> */
.L_x_4566:
[----:B------:R-:W-:Y:S05]  /*13780*/  BSYNC B0 ;  /* 0x0000000000007941 */ /* 0x000fea0003800000 */
.L_x_4565:
        /* <DEDUP_REMOVED lines=21> */
.L_x_4567:
        /* <DEDUP_REMOVED lines=10> */
.L_x_6363:


//--------------------- .text._ZN5flash24flash_fwd_splitkv_kernelI23Flash_fwd_kernel_traitsILi96ELi64ELi64ELi4ELb0ELb0EN7cutlass10bfloat16_tE19Flash_kernel_traitsILi96ELi64ELi64ELi4ES3_EELb1ELb0ELb0ELb0ELb0ELb0ELb1ELb0EEEvNS_16Flash_fwd_paramsE --------------------------
	.section	.text._ZN5flash24flash_fwd_splitkv_kernelI23Flash_fwd_kernel_traitsILi96ELi64ELi64ELi4ELb0ELb0EN7cutlass10bfloat16_tE19Flash_kernel_traitsILi96ELi64ELi64ELi4ES3_EELb1ELb0ELb0ELb0ELb0ELb0ELb1ELb0EEEvNS_16Flash_fwd_paramsE,"ax",@progbits
	.sectioninfo	@"SHI_REGISTERS=160"
	.align	128
        .global         _ZN5flash24flash_fwd_splitkv_kernelI23Flash_fwd_kernel_traitsILi96ELi64ELi64ELi4ELb0ELb0EN7cutlass10bfloat16_tE19Flash_kernel_traitsILi96ELi64ELi64ELi4ES3_EELb1ELb0ELb0ELb0ELb0ELb0ELb1ELb0EEEvNS_16Flash_fwd_paramsE
        .type           _ZN5flash24flash_fwd_splitkv_kernelI23Flash_fwd_kernel_traitsILi96ELi64ELi64ELi4ELb0ELb0EN7cutlass10bfloat16_tE19Flash_kernel_traitsILi96ELi64ELi64ELi4ES3_EELb1ELb0ELb0ELb0ELb0ELb0ELb1ELb0EEEvNS_16Flash_fwd_paramsE,@function
        .size           _ZN5flash24flash_fwd_splitkv_kernelI23Flash_fwd_kernel_traitsILi96ELi64ELi64ELi4ELb0ELb0EN7cutlass10bfloat16_tE19Flash_kernel_traitsILi96ELi64ELi64ELi4ES3_EELb1ELb0ELb0ELb0ELb0ELb0ELb1ELb0EEEvNS_16Flash_fwd_paramsE,(.L_x_6364 - _ZN5flash24flash_fwd_splitkv_kernelI23Flash_fwd_kernel_traitsILi96ELi64ELi64ELi4ELb0ELb0EN7cutlass10bfloat16_tE19Flash_kernel_traitsILi96ELi64ELi64ELi4ES3_EELb1ELb0ELb0ELb0ELb0ELb0ELb1ELb0EEEvNS_16Flash_fwd_paramsE)
        .other          _ZN5flash24flash_fwd_splitkv_kernelI23Flash_fwd_kernel_traitsILi96ELi64ELi64ELi4ELb0ELb0EN7cutlass10bfloat16_tE19Flash_kernel_traitsILi96ELi64ELi64ELi4ES3_EELb1ELb0ELb0ELb0ELb0ELb0ELb1ELb0EEEvNS_16Flash_fwd_paramsE,@"STO_CUDA_ENTRY STV_DEFAULT"
_ZN5flash24flash_fwd_splitkv_kernelI23Flash_fwd_kernel_traitsILi96ELi64ELi64ELi4ELb0ELb0EN7cutlass10bfloat16_tE19Flash_kernel_traitsILi96ELi64ELi64ELi4ES3_EELb1ELb0ELb0ELb0ELb0ELb0ELb1ELb0EEEvNS_16Flash_fwd_paramsE:
.text._ZN5flash24flash_fwd_splitkv_kernelI23Flash_fwd_kernel_traitsILi96ELi64ELi64ELi4ELb0ELb0EN7cutlass10bfloat16_tE19Flash_kernel_traitsILi96ELi64ELi64ELi4ES3_EELb1ELb0ELb0ELb0ELb0ELb0ELb1ELb0EEEvNS_16Flash_fwd_paramsE:
        /* <DEDUP_REMOVED lines=8> */
[----:B------:R-:W-:-:S05]  /*0080*/  IMAD.MOV.U32 R6, RZ, RZ, -0x1 ;  /* 0xffffffffff067424 */ /* 0x000fca00078e00ff */
        /* <DEDUP_REMOVED lines=33> */
[----:B------:R-:W2:Y:S04]  /*02a0*/  S2R R0, SR_CTAID.Y ;  /* 0x0000000000007919 */ /* 0x000ea80000002600 */
[----:B------:R-:W2:Y:S01]  /*02b0*/  S2R R80, SR_TID.X ;  /* 0x0000000000507919 */ /* 0x000ea20000002100 */
        /* <DEDUP_REMOVED lines=10> */
.L_x_4568:
[----:B---34-:R-:W-:Y:S02]  /*0360*/  MOV R3, c[0x0][0x218] ;  /* 0x0000860000037a02 */ /* 0x018fe40000000f00 */
.L_x_4569:
        /* <DEDUP_REMOVED lines=60> */
[----:B------:R-:W-:Y:S02]  /*0730*/  BSSY B0, `(.L_x_4571) ;  /* 0x000001a000007945 */ /* 0x000fe40003800000 */
[----:B------:R-:W-:Y:S01]  /*0740*/  LEA.HI R2, R3, R80, RZ, 0x3 ;  /* 0x0000005003027211 */ /* 0x000fe200078f18ff */
[----:B------:R-:W-:-:S03]  /*0750*/  IMAD R12, R129, c[0x0][0x1c0], R12 ;  /* 0x00007000810c7a24 */ /* 0x000fc600078e020c */
[----:B------:R-:W-:Y:S02]  /*0760*/  LOP3.LUT R3, R2, 0xfffffff8, RZ, 0xc0, !PT ;  /* 0xfffffff802037812 */ /* 0x000fe400078ec0ff */
[----:B------:R-:W-:-:S03]  /*0770*/  SHF.R.S32.HI R0, RZ, 0x3, R2 ;  /* 0x00000003ff007819 */ /* 0x000fc60000011402 */
[----:B------:R-:W-:Y:S02]  /*0780*/  IMAD.IADD R80, R80, 0x1, -R3 ;  /* 0x0000000150507824 */ /* 0x000fe400078e0a03 */
[--C-:B------:R-:W-:Y:S02]  /*0790*/  IMAD R3, R12, c[0x0][0x214], R85.reuse ;  /* 0x000085000c037a24 */ /* 0x100fe400078e0255 */
[----:B------:R-:W-:Y:S02]  /*07a0*/  IMAD.SHL.U32 R4, R80, 0x4, RZ ;  /* 0x0000000450047824 */ /* 0x000fe400078e00ff */
[----:B------:R-:W-:Y:S02]  /*07b0*/  IMAD.IADD R85, R90, 0x1, -R85 ;  /* 0x000000015a557824 */ /* 0x000fe400078e0a55 */
[----:B------:R-:W-:Y:S01]  /*07c0*/  IMAD R7, R3, c[0x0][0x22c], RZ ;  /* 0x00008b0003077a24 */ /* 0x000fe200078e02ff */
[----:B------:R-:W-:Y:S02]  /*07d0*/  SHF.R.S32.HI R5, RZ, 0x1f, R4 ;  /* 0x0000001fff057819 */ /* 0x000fe40000011404 */
[----:B------:R-:W-:-:S03]  /*07e0*/  ISETP.GE.AND P1, PT, R0, R85, PT ;  /* 0x000000550000720c */ /* 0x000fc60003f26270 */
        /* <DEDUP_REMOVED lines=14> */
.L_x_4572:
[----:B------:R-:W-:Y:S05]  /*08d0*/  BSYNC B0 ;  /* 0x0000000000007941 */ /* 0x000fea0003800000 */
.L_x_4571:
        /* <DEDUP_REMOVED lines=10> */
.L_x_4574:
[----:B------:R-:W-:Y:S05]  /*0980*/  BSYNC B0 ;  /* 0x0000000000007941 */ /* 0x000fea0003800000 */
.L_x_4573:
        /* <DEDUP_REMOVED lines=10> */
.L_x_4576:
[----:B------:R-:W-:Y:S05]  /*0a30*/  BSYNC B0 ;  /* 0x0000000000007941 */ /* 0x000fea0003800000 */
.L_x_4575:
        /* <DEDUP_REMOVED lines=10> */
.L_x_4578:
[----:B------:R-:W-:Y:S05]  /*0ae0*/  BSYNC B0 ;  /* 0x0000000000007941 */ /* 0x000fea0003800000 */
.L_x_4577:
        /* <DEDUP_REMOVED lines=20> */
.L_x_4570:
        /* <DEDUP_REMOVED lines=77> */
[----:B------:R-:W-:Y:S02]  /*1100*/  IMAD.MOV.U32 R24, RZ, RZ, R4 ;  /* 0x000000ffff187224 */ /* 0x000fe400078e0004 */
[----:B------:R-:W-:Y:S01]  /*1110*/  IMAD R2, R26, c[0x0][0x184], R9 ;  /* 0x000061001a027a24 */ /* 0x000fe200078e0209 */
[----:B------:R-:W-:Y:S01]  /*1120*/  SHF.R.S32.HI R9, RZ, 0x1f, R20 ;  /* 0x0000001fff097819 */ /* 0x000fe20000011414 */
[----:B------:R-:W-:-:S03]  /*1130*/  IMAD R7, R7, c[0x0][0x188], RZ ;  /* 0x0000620007077a24 */ /* 0x000fc600078e02ff */
[----:B------:R-:W-:Y:S01]  /*1140*/  IADD3 R25, R5, R2, RZ ;  /* 0x0000000205197210 */ /* 0x000fe20007ffe0ff */
[C---:B------:R-:W-:Y:S02]  /*1150*/  IMAD R5, R11.reuse, c[0x0][0x19c], R0 ;  /* 0x000067000b057a24 */ /* 0x040fe400078e0200 */
[----:B------:R-:W-:Y:S02]  /*1160*/  IMAD R4, R26, c[0x0][0x18c], R7 ;  /* 0x000063001a047a24 */ /* 0x000fe400078e0207 */
[----:B------:R-:W-:-:S04]  /*1170*/  IMAD.WIDE.U32 R24, R11, c[0x0][0x198], R24 ;  /* 0x000066000b187a25 */ /* 0x000fc800078e0018 */
[----:B------:R-:W-:Y:S01]  /*1180*/  IMAD.WIDE.U32 R26, R26, c[0x0][0x188], RZ ;  /* 0x000062001a1a7a25 */ /* 0x000fe200078e00ff */
[----:B------:R-:W-:-:S03]  /*1190*/  IADD3 R25, R25, R5, RZ ;  /* 0x0000000519197210 */ /* 0x000fc60007ffe0ff */
[----:B------:R-:W-:Y:S02]  /*11a0*/  IMAD R5, R9, c[0x0][0x1b0], RZ ;  /* 0x00006c0009057a24 */ /* 0x000fe400078e02ff */
[----:B------:R-:W-:-:S04]  /*11b0*/  IMAD.WIDE.U32 R24, R20, c[0x0][0x1b0], R24 ;  /* 0x00006c0014187a25 */ /* 0x000fc800078e0018 */
[----:B------:R-:W-:Y:S02]  /*11c0*/  IMAD R2, R20, c[0x0][0x1b4], R5 ;  /* 0x00006d0014027a24 */ /* 0x000fe400078e0205 */
[----:B------:R-:W-:-:S03]  /*11d0*/  IMAD.IADD R4, R27, 0x1, R4 ;  /* 0x000000011b047824 */ /* 0x000fc600078e0204 */
[----:B------:R-:W-:Y:S01]  /*11e0*/  IADD3 R2, R25, R2, RZ ;  /* 0x0000000219027210 */ /* 0x000fe20007ffe0ff */
[----:B------:R-:W-:Y:S05]  /*11f0*/  BRA `(.L_x_4580) ;  /* 0x0000041000007947 */ /* 0x000fea0003800000 */
.L_x_4579:
        /* <DEDUP_REMOVED lines=15> */
.L_x_4581:
[----:B------:R-:W-:Y:S01]  /*12f0*/  IABS R9, c[0x0][0x1c8] ;  /* 0x0000720000097a13 */ /* 0x000fe20000000000 */
[----:B------:R-:W-:Y:S02]  /*1300*/  IMAD.MOV.U32 R10, RZ, RZ, RZ ;  /* 0x000000ffff0a7224 */ /* 0x000fe400078e00ff */
[----:B------:R-:W-:Y:S01]  /*1310*/  @P3 IMAD.IADD R4, R5, 0x1, R4 ;  /* 0x0000000105043824 */ /* 0x000fe200078e0204 */
[----:B------:R-:W1:Y:S03]  /*1320*/  I2F.RP R13, R9 ;  /* 0x00000009000d7306 */ /* 0x000e660000209400 */
        /* <DEDUP_REMOVED lines=9> */
[----:B------:R-:W-:Y:S02]  /*13c0*/  MOV R3, R2 ;  /* 0x0000000200037202 */ /* 0x000fe40000000f00 */
[----:B------:R-:W-:-:S03]  /*13d0*/  LEA R11, R86, 0xffffffc0, 0x6 ;  /* 0xffffffc0560b7811 */ /* 0x000fc600078e30ff */
[----:B------:R-:W-:-:S04]  /*13e0*/  IMAD.HI.U32 R20, R10, R3, RZ ;  /* 0x000000030a147227 */ /* 0x000fc800078e00ff */
[----:B------:R-:W-:-:S04]  /*13f0*/  IMAD.MOV R2, RZ, RZ, -R20 ;  /* 0x000000ffff027224 */ /* 0x000fc800078e0a14 */
[----:B------:R-:W-:Y:S01]  /*1400*/  IMAD R2, R9, R2, R3 ;  /* 0x0000000209027224 */ /* 0x000fe200078e0203 */
[----:B------:R-:W-:-:S04]  /*1410*/  SHF.R.S32.HI R3, RZ, 0x1f, R11 ;  /* 0x0000001fff037819 */ /* 0x000fc8000001140b */
[----:B------:R-:W-:-:S13]  /*1420*/  ISETP.GT.U32.AND P0, PT, R9, R2, PT ;  /* 0x000000020900720c */ /* 0x000fda0003f04070 */
[-C--:B------:R-:W-:Y:S02]  /*1430*/  @!P0 IADD3 R2, R2, -R9.reuse, RZ ;  /* 0x8000000902028210 */ /* 0x080fe40007ffe0ff */
[----:B------:R-:W-:Y:S02]  /*1440*/  @!P0 IADD3 R20, R20, 0x1, RZ ;  /* 0x0000000114148810 */ /* 0x000fe40007ffe0ff */
[----:B------:R-:W-:Y:S02]  /*1450*/  ISETP.GE.U32.AND P2, PT, R2, R9, PT ;  /* 0x000000090200720c */ /* 0x000fe40003f46070 */
[----:B------:R-:W-:Y:S02]  /*1460*/  LOP3.LUT R2, R12, c[0x0][0x1c8], RZ, 0x3c, !PT ;  /* 0x000072000c027a12 */ /* 0x000fe400078e3cff */
[----:B------:R-:W-:Y:S02]  /*1470*/  ISETP.NE.AND P0, PT, RZ, c[0x0][0x1c8], PT ;  /* 0x00007200ff007a0c */ /* 0x000fe40003f05270 */
[----:B------:R-:W-:Y:S01]  /*1480*/  ISETP.GE.AND P1, PT, R2, RZ, PT ;  /* 0x000000ff0200720c */ /* 0x000fe20003f26270 */
[----:B------:R-:W-:Y:S01]  /*1490*/  IMAD R2, R3, c[0x0][0x198], RZ ;  /* 0x0000660003027a24 */ /* 0x000fe200078e02ff */
[----:B------:R-:W-:-:S03]  /*14a0*/  MOV R9, R7 ;  /* 0x0000000700097202 */ /* 0x000fc60000000f00 */
[C---:B------:R-:W-:Y:S02]  /*14b0*/  IMAD R7, R11.reuse, c[0x0][0x19c], R2 ;  /* 0x000067000b077a24 */ /* 0x040fe400078e0202 */
[----:B------:R-:W-:Y:S01]  /*14c0*/  @P2 IADD3 R20, R20, 0x1, RZ ;  /* 0x0000000114142810 */ /* 0x000fe20007ffe0ff */
[----:B------:R-:W-:-:S05]  /*14d0*/  IMAD.WIDE.U32 R14, R11, c[0x0][0x198], R8 ;  /* 0x000066000b0e7a25 */ /* 0x000fca00078e0008 */
[----:B------:R-:W-:Y:S01]  /*14e0*/  @!P1 IMAD.MOV R20, RZ, RZ, -R20 ;  /* 0x000000ffff149224 */ /* 0x000fe200078e0a14 */
        /* <DEDUP_REMOVED lines=18> */
.L_x_4580:
        /* <DEDUP_REMOVED lines=8> */
[----:B------:R-:W-:Y:S01]  /*1690*/  SHF.R.S32.HI R18, RZ, 0x2, R7 ;  /* 0x00000002ff127819 */ /* 0x000fe20000011407 */
[----:B------:R-:W-:Y:S01]  /*16a0*/  @P0 IMAD.WIDE.U32 R22, R6, c[0x0][0x190], RZ ;  /* 0x0000640006160a25 */ /* 0x000fe200078e00ff */
[----:B-----5:R-:W-:Y:S02]  /*16b0*/  @!P0 SHF.R.S32.HI R0, RZ, 0x1f, R129 ;  /* 0x0000001fff008819 */ /* 0x020fe40000011481 */
[----:B------:R-:W-:Y:S01]  /*16c0*/  LEA.HI R116, R5, R80, RZ, 0x4 ;  /* 0x0000005005747211 */ /* 0x000fe200078f20ff */
[----:B------:R-:W-:Y:S01]  /*16d0*/  @!P0 IMAD.WIDE.U32 R28, R129, c[0x0][0x178], RZ ;  /* 0x00005e00811c8a25 */ /* 0x000fe200078e00ff */
[----:B------:R-:W-:-:S03]  /*16e0*/  SHF.R.S32.HI R19, RZ, 0x1f, R18 ;  /* 0x0000001fff137819 */ /* 0x000fc60000011412 */
[----:B------:R-:W-:Y:S02]  /*16f0*/  @!P0 IMAD R0, R0, c[0x0][0x178], RZ ;  /* 0x00005e0000008a24 */ /* 0x000fe400078e02ff */
[----:B------:R-:W-:Y:S02]  /*1700*/  IMAD.IADD R128, R80, 0x1, -R15 ;  /* 0x0000000150807824 */ /* 0x000fe400078e0a0f */
[----:B------:R-:W-:Y:S02]  /*1710*/  @!P0 IMAD R0, R129, c[0x0][0x17c], R0 ;  /* 0x00005f0081008a24 */ /* 0x000fe400078e0200 */
[----:B------:R-:W-:Y:S02]  /*1720*/  @P0 IMAD R6, R6, c[0x0][0x194], R23 ;  /* 0x0000650006060a24 */ /* 0x000fe400078e0217 */
[----:B------:R-:W-:Y:S01]  /*1730*/  @!P0 IMAD.IADD R6, R29, 0x1, R0 ;  /* 0x000000011d068824 */ /* 0x000fe200078e0200 */
[----:B------:R-:W-:Y:S01]  /*1740*/  SHF.R.S32.HI R0, RZ, 0x3, R13 ;  /* 0x00000003ff007819 */ /* 0x000fe2000001140d */
[----:B------:R-:W-:-:S02]  /*1750*/  @!P0 IMAD.MOV.U32 R22, RZ, RZ, R28 ;  /* 0x000000ffff168224 */ /* 0x000fc400078e001c */
[----:B------:R-:W-:Y:S01]  /*1760*/  IMAD.SHL.U32 R128, R128, 0x8, RZ ;  /* 0x0000000880807824 */ /* 0x000fe200078e00ff */
[----:B------:R-:W-:Y:S01]  /*1770*/  LEA.HI R21, R13, R0, RZ, 0x1 ;  /* 0x000000000d157211 */ /* 0x000fe200078f08ff */
[----:B------:R-:W-:Y:S01]  /*1780*/  IMAD R97, R19, c[0x0][0x198], RZ ;  /* 0x0000660013617a24 */ /* 0x000fe200078e02ff */
[----:B------:R-:W-:Y:S01]  /*1790*/  LOP3.LUT R13, R13, 0xfffffff8, RZ, 0xc0, !PT ;  /* 0xfffffff80d0d7812 */ /* 0x000fe200078ec0ff */
[----:B------:R-:W-:Y:S01]  /*17a0*/  IMAD.WIDE R16, R17, 0x40, R18 ;  /* 0x0000004011107825 */ /* 0x000fe200078e0212 */
[----:B------:R-:W-:Y:S02]  /*17b0*/  IADD3 R26, P1, R128, R26, RZ ;  /* 0x0000001a801a7210 */ /* 0x000fe40007f3e0ff */
[----:B------:R-:W-:Y:S01]  /*17c0*/  SHF.R.S32.HI R15, RZ, 0x1f, R128 ;  /* 0x0000001fff0f7819 */ /* 0x000fe20000011480 */
[----:B------:R-:W-:Y:S01]  /*17d0*/  IMAD R97, R18, c[0x0][0x19c], R97 ;  /* 0x0000670012617a24 */ /* 0x000fe200078e0261 */
[C---:B------:R-:W-:Y:S02]  /*17e0*/  IADD3 R24, P2, R128.reuse, R24, RZ ;  /* 0x0000001880187210 */ /* 0x040fe40007f5e0ff */
[----:B------:R-:W-:Y:S01]  /*17f0*/  IADD3 R22, P0, R128, R22, RZ ;  /* 0x0000001680167210 */ /* 0x000fe20007f1e0ff */
[----:B------:R-:W-:Y:S01]  /*1800*/  IMAD.X R27, R15, 0x1, R4, P1 ;  /* 0x000000010f1b7824 */ /* 0x000fe200008e0604 */
[----:B------:R-:W-:Y:S01]  /*1810*/  LOP3.LUT R21, R21, 0xfffffffe, RZ, 0xc0, !PT ;  /* 0xfffffffe15157812 */ /* 0x000fe200078ec0ff */
[----:B------:R-:W-:Y:S01]  /*1820*/  IMAD.X R25, R15, 0x1, R2, P2 ;  /* 0x000000010f197824 */ /* 0x000fe200010e0602 */
[----:B------:R-:W-:Y:S01]  /*1830*/  LEA.HI R2, R5, R80, RZ, 0x5 ;  /* 0x0000005005027211 */ /* 0x000fe200078f28ff */
[----:B------:R-:W-:Y:S01]  /*1840*/  IMAD.X R23, R15, 0x1, R6, P0 ;  /* 0x000000010f177824 */ /* 0x000fe200000e0606 */
[C---:B------:R-:W-:Y:S01]  /*1850*/  SHF.L.U32 R15, R0.reuse, 0x6, RZ ;  /* 0x00000006000f7819 */ /* 0x040fe200000006ff */
[----:B------:R-:W-:Y:S01]  /*1860*/  IMAD.IADD R8, R0, 0x1, -R21 ;  /* 0x0000000100087824 */ /* 0x000fe200078e0a15 */
[----:B------:R-:W-:Y:S01]  /*1870*/  LEA.HI R0, R7, R18, RZ, 0x1 ;  /* 0x0000001207007211 */ /* 0x000fe200078f08ff */
[----:B------:R-:W-:Y:S01]  /*1880*/  IMAD.IADD R7, R80, 0x1, -R13 ;  /* 0x0000000150077824 */ /* 0x000fe200078e0a0d */
[----:B------:R-:W-:Y:S01]  /*1890*/  LOP3.LUT R15, R15, 0xc0, RZ, 0xc0, !PT ;  /* 0x000000c00f0f7812 */ /* 0x000fe200078ec0ff */
[----:B------:R-:W-:Y:S01]  /*18a0*/  IMAD.WIDE.U32 R24, R18, c[0x0][0x198], R24 ;  /* 0x0000660012187a25 */ /* 0x000fe200078e0018 */
[----:B------:R-:W-:-:S02]  /*18b0*/  LOP3.LUT R13, R0, 0x7fffffe, RZ, 0xc0, !PT ;  /* 0x07fffffe000d7812 */ /* 0x000fc400078ec0ff */
[----:B------:R-:W-:Y:S01]  /*18c0*/  LOP3.LUT R5, R15, 0x18, R128, 0xf8, !PT ;  /* 0x000000180f057812 */ /* 0x000fe200078ef880 */
[----:B------:R-:W-:Y:S01]  /*18d0*/  IMAD.IADD R97, R25, 0x1, R97 ;  /* 0x0000000119617824 */ /* 0x000fe200078e0261 */
[----:B------:R-:W-:Y:S01]  /*18e0*/  SHF.R.U32.HI R0, RZ, 0x3, R15 ;  /* 0x00000003ff007819 */ /* 0x000fe2000001160f */
[----:B------:R-:W-:Y:S01]  /*18f0*/  IMAD.IADD R6, R18, 0x1, -R13 ;  /* 0x0000000112067824 */ /* 0x000fe200078e0a0d */
[----:B------:R-:W-:Y:S01]  /*1900*/  SHF.R.S32.HI R83, RZ, 0x5, R2 ;  /* 0x00000005ff537819 */ /* 0x000fe20000011402 */
[----:B------:R-:W-:Y:S01]  /*1910*/  IMAD.MOV.U32 R96, RZ, RZ, R24 ;  /* 0x000000ffff607224 */ /* 0x000fe200078e0018 */
[----:B------:R-:W-:Y:S02]  /*1920*/  LOP3.LUT R0, R5, R0, RZ, 0x3c, !PT ;  /* 0x0000000005007212 */ /* 0x000fe400078e3cff */
[----:B------:R-:W-:Y:S01]  /*1930*/  LOP3.LUT R5, R116, 0xfffffff0, RZ, 0xc0, !PT ;  /* 0xfffffff074057812 */ /* 0x000fe200078ec0ff */
[----:B------:R-:W-:Y:S01]  /*1940*/  IMAD R125, R83, 0x8, R6 ;  /* 0x00000008537d7824 */ /* 0x000fe200078e0206 */
[----:B------:R-:W-:-:S02]  /*1950*/  LEA.HI R4, R7, R7, RZ, 0x1 ;  /* 0x0000000707047211 */ /* 0x000fc400078f08ff */
[----:B------:R-:W-:Y:S01]  /*1960*/  IADD3 R88, P0, R18, R11, RZ ;  /* 0x0000000b12587210 */ /* 0x000fe20007f1e0ff */
[----:B------:R-:W-:Y:S01]  /*1970*/  IMAD.IADD R5, R80, 0x1, -R5 ;  /* 0x0000000150057824 */ /* 0x000fe200078e0a05 */
[----:B------:R-:W-:Y:S02]  /*1980*/  LOP3.LUT R10, R4, 0xfffffffe, RZ, 0xc0, !PT ;  /* 0xfffffffe040a7812 */ /* 0x000fe400078ec0ff */
[----:B------:R-:W-:Y:S01]  /*1990*/  SHF.R.S32.HI R15, RZ, 0x1f, R12 ;  /* 0x0000001fff0f7819 */ /* 0x000fe2000001140c */
[----:B------:R-:W-:Y:S01]  /*19a0*/  IMAD.X R3, R19, 0x1, R3, P0 ;  /* 0x0000000113037824 */ /* 0x000fe200000e0603 */
[----:B------:R-:W-:Y:S01]  /*19b0*/  LEA.HI R6, R5, R5, RZ, 0x1 ;  /* 0x0000000505067211 */ /* 0x000fe200078f08ff */
[----:B------:R-:W-:Y:S01]  /*19c0*/  IMAD.IADD R7, R7, 0x1, -R10 ;  /* 0x0000000107077824 */ /* 0x000fe200078e0a0a */
[----:B------:R-:W-:Y:S01]  /*19d0*/  ISETP.GE.AND P0, PT, R18, R118, PT ;  /* 0x000000761200720c */ /* 0x000fe20003f06270 */
[----:B------:R-:W-:Y:S01]  /*19e0*/  IMAD R15, R15, c[0x0][0x1a8], RZ ;  /* 0x00006a000f0f7a24 */ /* 0x000fe200078e02ff */
[----:B------:R-:W-:Y:S01]  /*19f0*/  LEA R125, R125, R0, 0x5 ;  /* 0x000000007d7d7211 */ /* 0x000fe200078e28ff */
[C---:B------:R-:W-:Y:S01]  /*1a00*/  IMAD R0, R20.reuse, c[0x0][0x1bc], R9 ;  /* 0x00006f0014007a24 */ /* 0x040fe200078e0209 */
[----:B------:R-:W-:Y:S01]  /*1a10*/  SHF.R.S32.HI R10, RZ, 0x1, R6 ;  /* 0x00000001ff0a7819 */ /* 0x000fe20000011406 */
[----:B------:R-:W-:Y:S01]  /*1a20*/  IMAD.WIDE.U32 R20, R20, c[0x0][0x1b8], R26 ;  /* 0x00006e0014147a25 */ /* 0x000fe200078e001a */
[----:B------:R-:W-:-:S02]  /*1a30*/  SHF.R.S32.HI R77, RZ, 0x1f, R6 ;  /* 0x0000001fff4d7819 */ /* 0x000fc40000011406 */
[----:B------:R-:W-:Y:S01]  /*1a40*/  SHF.R.S32.HI R4, RZ, 0x1, R4 ;  /* 0x00000001ff047819 */ /* 0x000fe20000011404 */
[----:B------:R-:W-:Y:S01]  /*1a50*/  IMAD R3, R3, c[0x0][0x1a0], RZ ;  /* 0x0000680003037a24 */ /* 0x000fe200078e02ff */
[----:B------:R-:W-:Y:S01]  /*1a60*/  LEA.HI R77, R77, R10, RZ, 0x2 ;  /* 0x0000000a4d4d7211 */ /* 0x000fe200078f10ff */
[----:B------:R-:W-:Y:S01]  /*1a70*/  IMAD.IADD R21, R21, 0x1, R0 ;  /* 0x0000000115157824 */ /* 0x000fe200078e0200 */
[----:B------:R-:W-:Y:S01]  /*1a80*/  IADD3 R127, R128, 0x20, RZ ;  /* 0x00000020807f7810 */ /* 0x000fe20007ffe0ff */
[----:B------:R-:W-:Y:S01]  /*1a90*/  IMAD R15, R12, c[0x0][0x1ac], R15 ;  /* 0x00006b000c0f7a24 */ /* 0x000fe200078e020f */
[----:B------:R-:W-:Y:S01]  /*1aa0*/  LOP3.LUT R77, R77, 0xfffffffc, RZ, 0xc0, !PT ;  /* 0xfffffffc4d4d7812 */ /* 0x000fe200078ec0ff */
        /* <DEDUP_REMOVED lines=41> */
.L_x_4583:
[----:B------:R-:W-:Y:S05]  /*1d40*/  BSYNC B0 ;  /* 0x0000000000007941 */ /* 0x000fea0003800000 */
.L_x_4582:
        /* <DEDUP_REMOVED lines=36> */
.L_x_4585:
[----:B------:R-:W-:Y:S05]  /*1f90*/  BSYNC B0 ;  /* 0x0000000000007941 */ /* 0x000fea0003800000 */
.L_x_4584:
        /* <DEDUP_REMOVED lines=33> */
.L_x_4587:
[----:B------:R-:W-:Y:S05]  /*21b0*/  BSYNC B0 ;  /* 0x0000000000007941 */ /* 0x000fea0003800000 */
.L_x_4586:
[----:B------:R-:W-:Y:S01]  /*21c0*/  ISETP.GE.AND P0, PT, R10, R3, PT ;  /* 0x000000030a00720c */ /* 0x000fe20003f06270 */
[----:B------:R-:W-:Y:S01]  /*21d0*/  IMAD.MOV.U32 R122, RZ, RZ, 0x5 ;  /* 0x00000005ff7a7424 */ /* 0x000fe200078e00ff */
[----:B------:R-:W-:Y:S01]  /*21e0*/  LOP3.LUT R9, R2, 0xffffffe0, RZ, 0xc0, !PT ;  /* 0xffffffe002097812 */ /* 0x000fe200078ec0ff */
[----:B------:R-:W-:Y:S01]  /*21f0*/  IMAD.MOV.U32 R2, RZ, RZ, c[0x0][0x198] ;  /* 0x00006600ff027624 */ /* 0x000fe200078e00ff */
[----:B------:R-:W-:Y:S02]  /*2200*/  BSSY B0, `(.L_x_4588) ;  /* 0x0000020000007945 */ /* 0x000fe40003800000 */
[----:B------:R-:W-:Y:S01]  /*2210*/  IADD3 R9, R80, -R9, RZ ;  /* 0x8000000950097210 */ /* 0x000fe20007ffe0ff */
[C---:B------:R-:W-:Y:S01]  /*2220*/  IMAD.SHL.U32 R121, R2.reuse, 0x20, RZ ;  /* 0x0000002002797824 */ /* 0x040fe200078e00ff */
[----:B------:R-:W-:-:S05]  /*2230*/  SHF.L.U64.HI R120, R2, R122, c[0x0][0x19c] ;  /* 0x0000670002787619 */ /* 0x000fca000001027a */
        /* <DEDUP_REMOVED lines=28> */
.L_x_4589:
[----:B------:R-:W-:Y:S05]  /*2400*/  BSYNC B0 ;  /* 0x0000000000007941 */ /* 0x000fea0003800000 */
.L_x_4588:
[----:B------:R-:W0:Y:S01]  /*2410*/  LDGDEPBAR ;  /* 0x00000000000079af */ /* 0x000e220000000000 */
[----:B------:R-:W-:Y:S01]  /*2420*/  ISETP.GE.AND P1, PT, R18, R3, PT ;  /* 0x000000031200720c */ /* 0x000fe20003f26270 */
[----:B------:R-:W-:Y:S01]  /*2430*/  BSSY B0, `(.L_x_4590) ;  /* 0x0000025000007945 */ /* 0x000fe20003800000 */
[----:B------:R-:W-:Y:S02]  /*2440*/  SHF.R.S32.HI R82, RZ, 0x1f, R9 ;  /* 0x0000001fff527819 */ /* 0x000fe40000011409 */
[----:B------:R-:W-:Y:S02]  /*2450*/  LEA R110, P0, R88, c[0x0][0x170], 0x1 ;  /* 0x00005c00586e7a11 */ /* 0x000fe400078008ff */
[----:B------:R-:W-:Y:S02]  /*2460*/  LEA.HI R82, R82, R9, RZ, 0x2 ;  /* 0x0000000952527211 */ /* 0x000fe400078f10ff */
[----:B------:R-:W-:Y:S02]  /*2470*/  LEA.HI.X R111, R88, c[0x0][0x174], R84, 0x1, P0 ;  /* 0x00005d00586f7a11 */ /* 0x000fe400000f0c54 */
        /* <DEDUP_REMOVED lines=12> */
[----:B--2---:R-:W-:Y:S01]  /*2540*/  @!P2 IMAD.MOV.U32 R12, RZ, RZ, R110 ;  /* 0x000000ffff0ca224 */ /* 0x004fe200078e006e */
        /* <DEDUP_REMOVED lines=19> */
.L_x_4591:
[----:B------:R-:W-:Y:S05]  /*2680*/  BSYNC B0 ;  /* 0x0000000000007941 */ /* 0x000fea0003800000 */
.L_x_4590:
[----:B------:R-:W-:Y:S01]  /*2690*/  ISETP.GE.AND P0, PT, R10, R3, PT ;  /* 0x000000030a00720c */ /* 0x000fe20003f06270 */
[----:B------:R-:W-:Y:S01]  /*26a0*/  IMAD.MOV.U32 R123, RZ, RZ, c[0x0][0x1a0] ;  /* 0x00006800ff7b7624 */ /* 0x000fe200078e00ff */
[----:B------:R-:W-:Y:S01]  /*26b0*/  LOP3.LUT P1, RZ, R77, 0x2, RZ, 0xc0, !PT ;  /* 0x000000024dff7812 */ /* 0x000fe2000782c0ff */
[----:B------:R-:W-:Y:S01]  /*26c0*/  IMAD.MOV.U32 R3, RZ, RZ, 0x10 ;  /* 0x00000010ff037424 */ /* 0x000fe200078e00ff */
[----:B------:R-:W-:Y:S01]  /*26d0*/  BSSY B0, `(.L_x_4592) ;  /* 0x0000022000007945 */ /* 0x000fe20003800000 */
[----:B------:R-:W-:-:S02]  /*26e0*/  SHF.R.S32.HI R116, RZ, 0x4, R116 ;  /* 0x00000004ff747819 */ /* 0x000fc40000011474 */
[C---:B------:R-:W-:Y:S01]  /*26f0*/  SHF.L.U64.HI R122, R123.reuse, R122, c[0x0][0x1a4] ;  /* 0x000069007b7a7619 */ /* 0x040fe2000001027a */
[----:B------:R-:W-:Y:S01]  /*2700*/  IMAD.SHL.U32 R123, R123, 0x20, RZ ;  /* 0x000000207b7b7824 */ /* 0x000fe200078e00ff */
[----:B------:R-:W-:-:S04]  /*2710*/  SEL R3, R3, 0xfffffff0, !P1 ;  /* 0xfffffff003037807 */ /* 0x000fc80004800000 */
        /* <DEDUP_REMOVED lines=29> */
.L_x_4593:
[----:B------:R-:W-:Y:S05]  /*28f0*/  BSYNC B0 ;  /* 0x0000000000007941 */ /* 0x000fea0003800000 */
.L_x_4592:
[----:B------:R-:W-:Y:S01]  /*2900*/  LEA.HI R9, R116, R116, RZ, 0x1 ;  /* 0x0000007474097211 */ /* 0x000fe200078f08ff */
[----:B------:R-:W-:Y:S01]  /*2910*/  IMAD.SHL.U32 R77, R77, 0x40, RZ ;  /* 0x000000404d4d7824 */ /* 0x000fe200078e00ff */
[----:B------:R-:W-:Y:S01]  /*2920*/  SHF.R.S32.HI R78, RZ, 0x1f, R5 ;  /* 0x0000001fff4e7819 */ /* 0x000fe20000011405 */
[----:B------:R-:W-:Y:S01]  /*2930*/  IMAD.SHL.U32 R8, R8, 0x8, RZ ;  /* 0x0000000808087824 */ /* 0x000fe200078e00ff */
[----:B------:R-:W-:Y:S01]  /*2940*/  LOP3.LUT R6, R6, 0x7fffffe, RZ, 0xc0, !PT ;  /* 0x07fffffe06067812 */ /* 0x000fe200078ec0ff */
[----:B------:R-:W-:Y:S01]  /*2950*/  IMAD.SHL.U32 R80, R80, 0x2, RZ ;  /* 0x0000000250507824 */ /* 0x000fe200078e00ff */
[----:B------:R-:W-:Y:S01]  /*2960*/  LOP3.LUT R9, R9, 0xfffffffe, RZ, 0xc0, !PT ;  /* 0xfffffffe09097812 */ /* 0x000fe200078ec0ff */
[----:B------:R-:W0:Y:S01]  /*2970*/  LDGDEPBAR ;  /* 0x00000000000079af */ /* 0x000e220000000000 */
        /* <DEDUP_REMOVED lines=8> */
[C---:B--2---:R-:W-:Y:S02]  /*2a00*/  IMAD.SHL.U32 R10, R116.reuse, 0x8, RZ ;  /* 0x00000008740a7824 */ /* 0x044fe400078e00ff */
[----:B------:R-:W-:Y:S01]  /*2a10*/  IMAD R116, R116, 0x8, R7 ;  /* 0x0000000874747824 */ /* 0x000fe200078e0207 */
[----:B------:R-:W-:Y:S02]  /*2a20*/  LOP3.LUT R78, R78, 0xffffff00, RZ, 0xc0, !PT ;  /* 0xffffff004e4e7812 */ /* 0x000fe400078ec0ff */
[----:B------:R-:W-:Y:S02]  /*2a30*/  LOP3.LUT R8, R5, 0x8, R8, 0xf8, !PT ;  /* 0x0000000805087812 */ /* 0x000fe400078ef808 */
[----:B------:R-:W-:Y:S01]  /*2a40*/  LOP3.LUT R10, R77, 0x8, R10, 0xf8, !PT ;  /* 0x000000084d0a7812 */ /* 0x000fe200078ef80a */
[C---:B------:R-:W-:Y:S01]  /*2a50*/  IMAD R6, R83.reuse, 0x200, R78 ;  /* 0x0000020053067824 */ /* 0x040fe200078e024e */
[----:B------:R-:W-:Y:S01]  /*2a60*/  SHF.R.U32.HI R5, RZ, 0x3, R5 ;  /* 0x00000003ff057819 */ /* 0x000fe20000011605 */
[----:B------:R-:W-:Y:S01]  /*2a70*/  IMAD R83, R83, 0x10, R85 ;  /* 0x0000001053537824 */ /* 0x000fe200078e0255 */
[----:B------:R-:W-:Y:S01]  /*2a80*/  SHF.R.U32.HI R77, RZ, 0x3, R77 ;  /* 0x00000003ff4d7819 */ /* 0x000fe2000001164d */
[C---:B------:R-:W-:Y:S01]  /*2a90*/  IMAD R6, R79.reuse, 0x20, R6 ;  /* 0x000000204f067824 */ /* 0x040fe200078e0206 */
[----:B------:R-:W-:Y:S01]  /*2aa0*/  LOP3.LUT R5, R8, R5, RZ, 0x3c, !PT ;  /* 0x0000000508057212 */ /* 0x000fe200078e3cff */
[----:B------:R-:W-:Y:S01]  /*2ab0*/  IMAD R78, R79, 0x20, R78 ;  /* 0x000000204f4e7824 */ /* 0x000fe200078e024e */
[----:B------:R-:W-:-:S02]  /*2ac0*/  LOP3.LUT R77, R10, R77, RZ, 0x3c, !PT ;  /* 0x0000004d0a4d7212 */ /* 0x000fc400078e3cff */
[----:B------:R-:W-:Y:S01]  /*2ad0*/  IADD3 R82, R83, 0x1, R82 ;  /* 0x0000000153527810 */ /* 0x000fe20007ffe052 */
[----:B------:R-:W-:Y:S02]  /*2ae0*/  IMAD.U32 R116, R116, 0x20, R5 ;  /* 0x0000002074747824 */ /* 0x000fe400078e0005 */
[----:B------:R-:W-:Y:S01]  /*2af0*/  IMAD.IADD R117, R77, 0x1, R6 ;  /* 0x000000014d757824 */ /* 0x000fe200078e0206 */
[----:B------:R-:W-:Y:S01]  /*2b00*/  IADD3 R90, R81, R82, -R90 ;  /* 0x00000052515a7210 */ /* 0x000fe20007ffe85a */
[----:B------:R-:W-:Y:S02]  /*2b10*/  IMAD.SHL.U32 R116, R116, 0x2, RZ ;  /* 0x0000000274747824 */ /* 0x000fe400078e00ff */
[----:B------:R-:W-:Y:S01]  /*2b20*/  IMAD.SHL.U32 R117, R117, 0x2, RZ ;  /* 0x0000000275757824 */ /* 0x000fe200078e00ff */
[----:B------:R-:W-:Y:S01]  /*2b30*/  IADD3 R90, R90, c[0x0][0x2e8], RZ ;  /* 0x0000ba005a5a7a10 */ /* 0x000fe20007ffe0ff */
[----:B------:R-:W-:Y:S01]  /*2b40*/  IMAD.MOV.U32 R5, RZ, RZ, 0x20 ;  /* 0x00000020ff057424 */ /* 0x000fe200078e00ff */
[----:B------:R-:W-:Y:S01]  /*2b50*/  LDSM.16.M88.4 R32, [R116+0x3000] ;  /* 0x003000007420783b */ /* 0x000fe20000000200 */
[----:B------:R-:W-:Y:S01]  /*2b60*/  IMAD R115, R3, 0x2, R117 ;  /* 0x0000000203737824 */ /* 0x000fe200078e0275 */
[----:B------:R-:W-:-:S02]  /*2b70*/  IADD3 R98, R90, 0x8, RZ ;  /* 0x000000085a627810 */ /* 0x000fc40007ffe0ff */
[----:B------:R-:W2:Y:S01]  /*2b80*/  LDSM.16.M88.4 R60, [R117] ;  /* 0x00000000753c783b */ /* 0x000ea20000000200 */
[----:B------:R-:W-:Y:S02]  /*2b90*/  SEL R5, R5, 0xffffffe0, !P0 ;  /* 0xffffffe005057807 */ /* 0x000fe40004000000 */
[-C--:B------:R-:W-:Y:S01]  /*2ba0*/  IMNMX R99, R90, R81.reuse, PT ;  /* 0x000000515a637217 */ /* 0x080fe20003800200 */
[----:B------:R-:W5:Y:S01]  /*2bb0*/  LDSM.16.M88.4 R24, [R116+0x3400] ;  /* 0x003400007418783b */ /* 0x000f620000000200 */
[----:B------:R-:W-:Y:S01]  /*2bc0*/  IMNMX R98, R98, R81, PT ;  /* 0x0000005162627217 */ /* 0x000fe20003800200 */
[----:B------:R-:W-:Y:S02]  /*2bd0*/  IMAD.IADD R113, R116, 0x1, R5 ;  /* 0x0000000174717824 */ /* 0x000fe400078e0205 */
[----:B------:R-:W1:Y:S04]  /*2be0*/  LDSM.16.M88.4 R16, [R116+0x3800] ;  /* 0x003800007410783b */ /* 0x000e680000000200 */
[----:B------:R-:W-:Y:S04]  /*2bf0*/  LDSM.16.M88.4 R12, [R113+0x3000] ;  /* 0x00300000710c783b */ /* 0x000fe80000000200 */
[----:B------:R-:W3:Y:S04]  /*2c00*/  LDSM.16.M88.4 R72, [R115] ;  /* 0x000000007348783b */ /* 0x000ee80000000200 */
[----:B------:R-:W4:Y:S04]  /*2c10*/  LDSM.16.M88.4 R40, [R116+0x3c00] ;  /* 0x003c00007428783b */ /* 0x000f280000000200 */
[----:B------:R-:W1:Y:S04]  /*2c20*/  LDSM.16.M88.4 R8, [R113+0x3400] ;  /* 0x003400007108783b */ /* 0x000e680000000200 */
[----:B------:R-:W1:Y:S04]  /*2c30*/  LDSM.16.M88.4 R4, [R113+0x3800] ;  /* 0x003800007104783b */ /* 0x000e680000000200 */
[----:B------:R-:W-:Y:S04]  /*2c40*/  LDSM.16.M88.4 R52, [R116+0x4000] ;  /* 0x004000007434783b */ /* 0x000fe80000000200 */
[----:B------:R-:W3:Y:S01]  /*2c50*/  LDSM.16.M88.4 R56, [R117+0x1000] ;  /* 0x001000007538783b */ /* 0x000ee20000000200 */
[C---:B--2---:R-:W-:Y:S03]  /*2c60*/  HMMA.16816.F32.BF16 R36, R60.reuse, R32, RZ ;  /* 0x000000203c24723c */ /* 0x044fe600000418ff */
[----:B------:R-:W2:Y:S04]  /*2c70*/  LDSM.16.M88.4 R68, [R113+0x3c00] ;  /* 0x003c00007144783b */ /* 0x000ea80000000200 */
[----:B------:R-:W2:Y:S01]  /*2c80*/  LDSM.16.M88.4 R48, [R116+0x4400] ;  /* 0x004400007430783b */ /* 0x000ea20000000200 */
[C---:B-----5:R-:W-:Y:S03]  /*2c90*/  HMMA.16816.F32.BF16 R28, R60.reuse, R24, RZ ;  /* 0x000000183c1c723c */ /* 0x060fe600000418ff */
[----:B------:R-:W5:Y:S05]  /*2ca0*/  LDSM.16.M88.4 R44, [R116+0x4800] ;  /* 0x00480000742c783b */ /* 0x000f6a0000000200 */
[C---:B------:R-:W-:Y:S08]  /*2cb0*/  HMMA.16816.F32.BF16 R32, R60.reuse, R34, RZ ;  /* 0x000000223c20723c */ /* 0x040ff000000418ff */
[C---:B------:R-:W-:Y:S08]  /*2cc0*/  HMMA.16816.F32.BF16 R24, R60.reuse, R26, RZ ;  /* 0x0000001a3c18723c */ /* 0x040ff000000418ff */
[C---:B-1----:R-:W-:Y:S08]  /*2cd0*/  HMMA.16816.F32.BF16 R20, R60.reuse, R16, RZ ;  /* 0x000000103c14723c */ /* 0x042ff000000418ff */
[----:B------:R-:W-:Y:S08]  /*2ce0*/  HMMA.16816.F32.BF16 R16, R60, R18, RZ ;  /* 0x000000123c10723c */ /* 0x000ff000000418ff */
[----:B---3--:R-:W-:Y:S08]  /*2cf0*/  HMMA.16816.F32.BF16 R36, R72, R12, R36 ;  /* 0x0000000c4824723c */ /* 0x008ff00000041824 */
[C---:B----4-:R-:W-:Y:S08]  /*2d00*/  HMMA.16816.F32.BF16 R64, R60.reuse, R40, RZ ;  /* 0x000000283c40723c */ /* 0x050ff000000418ff */
[----:B------:R-:W-:Y:S01]  /*2d10*/  HMMA.16816.F32.BF16 R60, R60, R42, RZ ;  /* 0x0000002a3c3c723c */ /* 0x000fe200000418ff */
[----:B------:R-:W-:Y:S07]  /*2d20*/  LDSM.16.M88.4 R40, [R116+0x4c00] ;  /* 0x004c00007428783b */ /* 0x000fee0000000200 */
        /* <DEDUP_REMOVED lines=8> */
[----:B------:R-:W-:Y:S08]  /*2db0*/  HMMA.16816.F32.BF16 R36, R56, R52, R36 ;  /* 0x000000343824723c */ /* 0x000ff00000041824 */
[C---:B--2---:R-:W-:Y:S08]  /*2dc0*/  HMMA.16816.F32.BF16 R64, R72.reuse, R68, R64 ;  /* 0x000000444840723c */ /* 0x044ff00000041840 */
[----:B------:R-:W-:Y:S01]  /*2dd0*/  HMMA.16816.F32.BF16 R60, R72, R70, R60 ;  /* 0x00000046483c723c */ /* 0x000fe2000004183c */
[----:B------:R-:W-:Y:S07]  /*2de0*/  LDSM.16.M88.4 R72, [R113+0x4c00] ;  /* 0x004c00007148783b */ /* 0x000fee0000000200 */
[C---:B------:R-:W-:Y:S08]  /*2df0*/  HMMA.16816.F32.BF16 R28, R56.reuse, R48, R28 ;  /* 0x00000030381c723c */ /* 0x040ff0000004181c */
[C---:B------:R-:W-:Y:S01]  /*2e00*/  HMMA.16816.F32.BF16 R24, R56.reuse, R50, R24 ;  /* 0x000000323818723c */ /* 0x040fe20000041818 */
[----:B------:R-:W-:Y:S07]  /*2e10*/  LDSM.16.M88.4 R48, [R116+0x5000] ;  /* 0x005000007430783b */ /* 0x000fee0000000200 */
[C---:B-----5:R-:W-:Y:S01]  /*2e20*/  HMMA.16816.F32.BF16 R68, R56.reuse, R44, R20 ;  /* 0x0000002c3844723c */ /* 0x060fe20000041814 */
[----:B------:R-:W2:Y:S07]  /*2e30*/  LDSM.16.M88.4 R20, [R117+0x2000] ;  /* 0x002000007514783b */ /* 0x000eae0000000200 */
[----:B------:R-:W-:Y:S01]  /*2e40*/  HMMA.16816.F32.BF16 R32, R56, R54, R32 ;  /* 0x000000363820723c */ /* 0x000fe20000041820 */
[----:B------:R-:W4:Y:S07]  /*2e50*/  LDSM.16.M88.4 R52, [R113+0x4800] ;  /* 0x004800007134783b */ /* 0x000f2e0000000200 */
[----:B-1----:R-:W-:Y:S08]  /*2e60*/  HMMA.16816.F32.BF16 R36, R12, R8, R36 ;  /* 0x000000080c24723c */ /* 0x002ff00000041824 */
[C---:B------:R-:W-:Y:S01]  /*2e70*/  HMMA.16816.F32.BF16 R16, R56.reuse, R46, R16 ;  /* 0x0000002e3810723c */ /* 0x040fe20000041810 */
[----:B------:R-:W-:Y:S07]  /*2e80*/  LDSM.16.M88.4 R44, [R115+0x2000] ;  /* 0x00200000732c783b */ /* 0x000fee0000000200 */
[C---:B------:R-:W-:Y:S08]  /*2e90*/  HMMA.16816.F32.BF16 R64, R56.reuse, R40, R64 ;  /* 0x000000283840723c */ /* 0x040ff00000041840 */
[----:B------:R-:W-:Y:S01]  /*2ea0*/  HMMA.16816.F32.BF16 R60, R56, R42, R60 ;  /* 0x0000002a383c723c */ /* 0x000fe2000004183c */
[----:B------:R-:W1:Y:S04]  /*2eb0*/  LDSM.16.M88.4 R40, [R116+0x5400] ;  /* 0x005400007428783b */ /* 0x000e680000000200 */
[----:B------:R-:W5:Y:S03]  /*2ec0*/  LDSM.16.M88.4 R56, [R113+0x5000] ;  /* 0x005000007138783b */ /* 0x000f660000000200 */
[C---:B---3--:R-:W-:Y:S08]  /*2ed0*/  HMMA.16816.F32.BF16 R28, R12.reuse, R4, R28 ;  /* 0x000000040c1c723c */ /* 0x048ff0000004181c */
[----:B------:R-:W-:Y:S01]  /*2ee0*/  HMMA.16816.F32.BF16 R24, R12, R6, R24 ;  /* 0x000000060c18723c */ /* 0x000fe20000041818 */
[----:B------:R-:W3:Y:S07]  /*2ef0*/  LDSM.16.M88.4 R4, [R116+0x5c00] ;  /* 0x005c00007404783b */ /* 0x000eee0000000200 */
[----:B--2---:R-:W-:Y:S08]  /*2f00*/  HMMA.16816.F32.BF16 R36, R20, R48, R36 ;  /* 0x000000301424723c */ /* 0x004ff00000041824 */
[C---:B------:R-:W-:Y:S01]  /*2f10*/  HMMA.16816.F32.BF16 R32, R12.reuse, R10, R32 ;  /* 0x0000000a0c20723c */ /* 0x040fe20000041820 */
[----:B------:R-:W2:Y:S07]  /*2f20*/  LDSM.16.M88.4 R8, [R116+0x5800] ;  /* 0x005800007408783b */ /* 0x000eae0000000200 */
[C---:B----4-:R-:W-:Y:S08]  /*2f30*/  HMMA.16816.F32.BF16 R68, R12.reuse, R52, R68 ;  /* 0x000000340c44723c */ /* 0x050ff00000041844 */
[C---:B------:R-:W-:Y:S08]  /*2f40*/  HMMA.16816.F32.BF16 R16, R12.reuse, R54, R16 ;  /* 0x000000360c10723c */ /* 0x040ff00000041810 */
[C---:B------:R-:W-:Y:S08]  /*2f50*/  HMMA.16816.F32.BF16 R64, R12.reuse, R72, R64 ;  /* 0x000000480c40723c */ /* 0x040ff00000041840 */
[----:B------:R-:W-:Y:S01]  /*2f60*/  HMMA.16816.F32.BF16 R60, R12, R74, R60 ;  /* 0x0000004a0c3c723c */ /* 0x000fe2000004183c */
[----:B------:R-:W4:Y:S07]  /*2f70*/  LDSM.16.M88.4 R12, [R113+0x5400] ;  /* 0x00540000710c783b */ /* 0x000f2e0000000200 */
[----:B-1----:R-:W-:Y:S08]  /*2f80*/  HMMA.16816.F32.BF16 R28, R20, R40, R28 ;  /* 0x00000028141c723c */ /* 0x002ff0000004181c */
[----:B-----5:R-:W-:Y:S08]  /*2f90*/  HMMA.16816.F32.BF16 R36, R44, R56, R36 ;  /* 0x000000382c24723c */ /* 0x020ff00000041824 */
[C---:B------:R-:W-:Y:S08]  /*2fa0*/  HMMA.16816.F32.BF16 R24, R20.reuse, R42, R24 ;  /* 0x0000002a1418723c */ /* 0x040ff00000041818 */
[C---:B---3--:R-:W-:Y:S07]  /*2fb0*/  HMMA.16816.F32.BF16 R64, R20.reuse, R4, R64 ;  /* 0x000000041440723c */ /* 0x048fee0000041840 */
[----:B------:R-:W-:Y:S01]  /*2fc0*/  LOP3.LUT R5, R80, 0x6, RZ, 0xc0, !PT ;  /* 0x0000000650057812 */ /* 0x000fe200078ec0ff */
[----:B--2---:R-:W-:Y:S04]  /*2fd0*/  HMMA.16816.F32.BF16 R68, R20, R8, R68 ;  /* 0x000000081444723c */ /* 0x004fe80000041844 */
[----:B------:R-:W-:-:S04]  /*2fe0*/  IMAD.IADD R4, R0, 0x1, R5 ;  /* 0x0000000100047824 */ /* 0x000fc800078e0205 */
[----:B----4-:R-:W-:Y:S01]  /*2ff0*/  HMMA.16816.F32.BF16 R28, R44, R12, R28 ;  /* 0x0000000c2c1c723c */ /* 0x010fe2000004181c */
[C---:B------:R-:W-:Y:S02]  /*3000*/  IADD3 R5, R4.reuse, 0x1, RZ ;  /* 0x0000000104057810 */ /* 0x040fe40007ffe0ff */
[CC--:B------:R-:W-:Y:S02]  /*3010*/  ISETP.GE.AND P2, PT, R4.reuse, R99.reuse, PT ;  /* 0x000000630400720c */ /* 0x0c0fe40003f46270 */
[C---:B------:R-:W-:Y:S02]  /*3020*/  ISETP.GE.AND P5, PT, R5.reuse, R99, PT ;  /* 0x000000630500720c */ /* 0x040fe40003fa6270 */
[----:B------:R-:W-:Y:S01]  /*3030*/  ISETP.GE.AND P0, PT, R5, R98, PT ;  /* 0x000000620500720c */ /* 0x000fe20003f06270 */
[----:B------:R-:W-:Y:S01]  /*3040*/  HMMA.16816.F32.BF16 R16, R20, R10, R16 ;  /* 0x0000000a1410723c */ /* 0x000fe20000041810 */
[C---:B------:R-:W-:Y:S01]  /*3050*/  IADD3 R5, R4.reuse, 0x8, RZ ;  /* 0x0000000804057810 */ /* 0x040fe20007ffe0ff */
[----:B------:R-:W1:Y:S01]  /*3060*/  LDSM.16.M88.4 R8, [R113+0x5800] ;  /* 0x005800007108783b */ /* 0x000e620000000200 */
[----:B------:R-:W-:-:S02]  /*3070*/  IADD3 R12, R4, 0x9, RZ ;  /* 0x00000009040c7810 */ /* 0x000fc40007ffe0ff */
[CC--:B------:R-:W-:Y:S02]  /*3080*/  ISETP.GE.AND P1, PT, R5.reuse, R99.reuse, PT ;  /* 0x000000630500720c */ /* 0x0c0fe40003f26270 */
[-C--:B------:R-:W-:Y:S01]  /*3090*/  ISETP.GE.AND P4, PT, R5, R98.reuse, PT ;  /* 0x000000620500720c */ /* 0x080fe20003f86270 */
[----:B------:R-:W-:Y:S01]  /*30a0*/  HMMA.16816.F32.BF16 R32, R20, R50, R32 ;  /* 0x000000321420723c */ /* 0x000fe20000041820 */
[----:B------:R-:W-:Y:S02]  /*30b0*/  FSEL R5, R36, -INF , !P2 ;  /* 0xff80000024057808 */ /* 0x000fe40005000000 */
[C---:B------:R-:W-:Y:S02]  /*30c0*/  ISETP.GE.AND P3, PT, R12.reuse, R99, PT ;  /* 0x000000630c00720c */ /* 0x040fe40003f66270 */
[-C--:B------:R-:W-:Y:S02]  /*30d0*/  ISETP.GE.AND P2, PT, R12, R98.reuse, PT ;  /* 0x000000620c00720c */ /* 0x080fe40003f46270 */
[----:B------:R-:W-:Y:S01]  /*30e0*/  FSEL R37, R37, -INF , !P5 ;  /* 0xff80000025257808 */ /* 0x000fe20006800000 */
[----:B------:R-:W-:Y:S01]  /*30f0*/  HMMA.16816.F32.BF16 R24, R44, R14, R24 ;  /* 0x0000000e2c18723c */ /* 0x000fe20000041818 */
[----:B------:R-:W2:Y:S01]  /*3100*/  LDSM.16.M88.4 R12, [R113+0x5c00] ;  /* 0x005c0000710c783b */ /* 0x000ea20000000200 */
[----:B------:R-:W-:Y:S01]  /*3110*/  ISETP.GE.AND P5, PT, R4, R98, PT ;  /* 0x000000620400720c */ /* 0x000fe20003fa6270 */
[----:B------:R-:W-:-:S04]  /*3120*/  DEPBAR.LE SB0, 0x0 ;  /* 0x000080000000791a */ /* 0x000fc80000000000 */
[----:B------:R-:W-:Y:S01]  /*3130*/  IADD3 R36, R4, 0x11, RZ ;  /* 0x0000001104247810 */ /* 0x000fe20007ffe0ff */
[----:B------:R-:W-:Y:S01]  /*3140*/  HMMA.16816.F32.BF16 R60, R20, R6, R60 ;  /* 0x00000006143c723c */ /* 0x000fe2000004183c */
[----:B------:R-:W-:-:S06]  /*3150*/  FSEL R38, R38, -INF , !P5 ;  /* 0xff80000026267808 */ /* 0x000fcc0006800000 */
[C---:B------:R-:W-:Y:S01]  /*3160*/  IADD3 R6, R4.reuse, 0x21, RZ ;  /* 0x0000002104067810 */ /* 0x040fe20007ffe0ff */
[----:B------:R-:W-:Y:S01]  /*3170*/  HMMA.16816.F32.BF16 R32, R44, R58, R32 ;  /* 0x0000003a2c20723c */ /* 0x000fe20000041820 */
[----:B------:R-:W-:-:S07]  /*3180*/  IADD3 R20, R4, 0x28, RZ ;  /* 0x0000002804147810 */ /* 0x000fce0007ffe0ff */
[C---:B-1----:R-:W-:Y:S07]  /*3190*/  HMMA.16816.F32.BF16 R68, R44.reuse, R8, R68 ;  /* 0x000000082c44723c */ /* 0x042fee0000041844 */
[----:B------:R-:W-:Y:S01]  /*31a0*/  IADD3 R8, R4, 0x10, RZ ;  /* 0x0000001004087810 */ /* 0x000fe20007ffe0ff */
[----:B------:R-:W-:Y:S01]  /*31b0*/  HMMA.16816.F32.BF16 R16, R44, R10, R16 ;  /* 0x0000000a2c10723c */ /* 0x000fe20000041810 */
[----:B------:R-:W-:Y:S02]  /*31c0*/  BAR.SYNC.DEFER_BLOCKING 0x0 ;  /* 0x0000000000007b1d */ /* 0x000fe40000010000 */
[----:B------:R-:W-:-:S05]  /*31d0*/  ISETP.GE.AND P5, PT, R8, R98, PT ;  /* 0x000000620800720c */ /* 0x000fca0003fa6270 */
[----:B------:R-:W-:Y:S01]  /*31e0*/  FSEL R9, R32, -INF , !P1 ;  /* 0xff80000020097808 */ /* 0x000fe20004800000 */
[C---:B--2---:R-:W-:Y:S01]  /*31f0*/  HMMA.16816.F32.BF16 R64, R44.reuse, R12, R64 ;  /* 0x0000000c2c40723c */ /* 0x044fe20000041840 */
[-C--:B------:R-:W-:Y:S02]  /*3200*/  ISETP.GE.AND P1, PT, R8, R99.reuse, PT ;  /* 0x000000630800720c */ /* 0x080fe40003f26270 */
[----:B------:R-:W-:Y:S02]  /*3210*/  FSEL R8, R39, -INF , !P0 ;  /* 0xff80000027087808 */ /* 0x000fe40004000000 */
[----:B------:R-:W-:Y:S02]  /*3220*/  IADD3 R11, R4, 0x18, RZ ;  /* 0x00000018040b7810 */ /* 0x000fe40007ffe0ff */
[----:B------:R-:W-:Y:S01]  /*3230*/  FSEL R39, R33, -INF , !P3 ;  /* 0xff80000021277808 */ /* 0x000fe20005800000 */
[----:B------:R-:W-:Y:S01]  /*3240*/  HMMA.16816.F32.BF16 R60, R44, R14, R60 ;  /* 0x0000000e2c3c723c */ /* 0x000fe2000004183c */
[----:B------:R-:W-:-:S02]  /*3250*/  ISETP.GE.AND P3, PT, R36, R99, PT ;  /* 0x000000632400720c */ /* 0x000fc40003f66270 */
[-C--:B------:R-:W-:Y:S02]  /*3260*/  ISETP.GE.AND P0, PT, R36, R98.reuse, PT ;  /* 0x000000622400720c */ /* 0x080fe40003f06270 */
[----:B------:R-:W-:Y:S02]  /*3270*/  FSEL R36, R34, -INF , !P4 ;  /* 0xff80000022247808 */ /* 0x000fe40006000000 */
[----:B------:R-:W-:Y:S02]  /*3280*/  FSEL R10, R35, -INF , !P2 ;  /* 0xff800000230a7808 */ /* 0x000fe40005000000 */
[----:B------:R-:W-:Y:S02]  /*3290*/  IADD3 R32, R4, 0x19, RZ ;  /* 0x0000001904207810 */ /* 0x000fe40007ffe0ff */
[C---:B------:R-:W-:Y:S02]  /*32a0*/  ISETP.GE.AND P2, PT, R11.reuse, R99, PT ;  /* 0x000000630b00720c */ /* 0x040fe40003f46270 */
[----:B------:R-:W-:-:S02]  /*32b0*/  ISETP.GE.AND P4, PT, R11, R98, PT ;  /* 0x000000620b00720c */ /* 0x000fc40003f86270 */
[----:B------:R-:W-:Y:S02]  /*32c0*/  FSEL R11, R28, -INF , !P1 ;  /* 0xff8000001c0b7808 */ /* 0x000fe40004800000 */
[----:B------:R-:W-:Y:S02]  /*32d0*/  IADD3 R28, R4, 0x20, RZ ;  /* 0x00000020041c7810 */ /* 0x000fe40007ffe0ff */
[----:B------:R-:W-:Y:S02]  /*32e0*/  ISETP.GE.AND P1, PT, R32, R99, PT ;  /* 0x000000632000720c */ /* 0x000fe40003f26270 */
        /* <DEDUP_REMOVED lines=9> */
[----:B------:R-:W-:Y:S02]  /*3380*/  FSEL R7, R24, -INF , !P2 ;  /* 0xff80000018077808 */ /* 0x000fe40005000000 */
[----:B------:R-:W-:Y:S02]  /*3390*/  FSEL R22, R26, -INF , !P4 ;  /* 0xff8000001a167808 */ /* 0x000fe40006000000 */
[----:B------:R-:W-:Y:S02]  /*33a0*/  FSEL R6, R27, -INF , !P3 ;  /* 0xff8000001b067808 */ /* 0x000fe40005800000 */
[----:B------:R-:W-:Y:S02]  /*33b0*/  FSEL R94, R70, -INF , !P5 ;  /* 0xff800000465e7808 */ /* 0x000fe40006800000 */
[-C--:B------:R-:W-:Y:S02]  /*33c0*/  ISETP.GE.AND P2, PT, R28, R99.reuse, PT ;  /* 0x000000631c00720c */ /* 0x080fe40003f46270 */
[----:B------:R-:W-:-:S02]  /*33d0*/  ISETP.GE.AND P3, PT, R20, R99, PT ;  /* 0x000000631400720c */ /* 0x000fc40003f66270 */
[-C--:B------:R-:W-:Y:S02]  /*33e0*/  ISETP.GE.AND P4, PT, R20, R98.reuse, PT ;  /* 0x000000621400720c */ /* 0x080fe40003f86270 */
[----:B------:R-:W-:Y:S02]  /*33f0*/  ISETP.GE.AND P5, PT, R12, R98, PT ;  /* 0x000000620c00720c */ /* 0x000fe40003fa6270 */
[----:B------:R-:W-:Y:S02]  /*3400*/  IADD3 R20, R4, 0x29, RZ ;  /* 0x0000002904147810 */ /* 0x000fe40007ffe0ff */
[----:B------:R-:W-:Y:S02]  /*3410*/  FSEL R95, R68, -INF , !P2 ;  /* 0xff800000445f7808 */ /* 0x000fe40005000000 */
[----:B------:R-:W-:Y:S02]  /*3420*/  FSEL R91, R16, -INF , !P3 ;  /* 0xff800000105b7808 */ /* 0x000fe40005800000 */
[----:B------:R-:W-:-:S02]  /*3430*/  FSEL R30, R66, -INF , !P5 ;  /* 0xff800000421e7808 */ /* 0x000fc40006800000 */
[-C--:B------:R-:W-:Y:S02]  /*3440*/  ISETP.GE.AND P2, PT, R20, R99.reuse, PT ;  /* 0x000000631400720c */ /* 0x080fe40003f46270 */
[----:B------:R-:W-:Y:S02]  /*3450*/  ISETP.GE.AND P3, PT, R12, R99, PT ;  /* 0x000000630c00720c */ /* 0x000fe40003f66270 */
[----:B------:R-:W-:Y:S02]  /*3460*/  ISETP.GT.AND P5, PT, R124, R119, PT ;  /* 0x000000777c00720c */ /* 0x000fe40003fa4270 */
[----:B------:R-:W-:Y:S02]  /*3470*/  IADD3 R12, R4, 0x31, RZ ;  /* 0x00000031040c7810 */ /* 0x000fe40007ffe0ff */
[----:B------:R-:W-:Y:S02]  /*3480*/  FSEL R132, R71, -INF , !P0 ;  /* 0xff80000047847808 */ /* 0x000fe40004000000 */
[----:B------:R-:W-:-:S02]  /*3490*/  FSEL R102, R17, -INF , !P2 ;  /* 0xff80000011667808 */ /* 0x000fc40005000000 */
[----:B------:R-:W-:Y:S02]  /*34a0*/  FSEL R93, R69, -INF , !P1 ;  /* 0xff800000455d7808 */ /* 0x000fe40004800000 */
[C---:B------:R-:W-:Y:S02]  /*34b0*/  ISETP.GE.AND P0, PT, R12.reuse, R99, PT ;  /* 0x000000630c00720c */ /* 0x040fe40003f06270 */
[-C--:B------:R-:W-:Y:S02]  /*34c0*/  ISETP.GE.AND P2, PT, R12, R98.reuse, PT ;  /* 0x000000620c00720c */ /* 0x080fe40003f46270 */
        /* <DEDUP_REMOVED lines=11> */
[----:B------:R-:W-:Y:S01]  /*3580*/  IMAD.IADD R4, R77, 0x1, R78 ;  /* 0x000000014d047824 */ /* 0x000fe200078e024e */
        /* <DEDUP_REMOVED lines=64> */
.L_x_4595:
[----:B------:R-:W-:-:S04]  /*3990*/  LEA R0, -R2, RZ, 0x6 ;  /* 0x000000ff02007211 */ /* 0x000fc800078e31ff */
[----:B------:R-:W-:Y:S02]  /*39a0*/  SHF.R.S32.HI R2, RZ, 0x1f, R0 ;  /* 0x0000001fff027819 */ /* 0x000fe40000011400 */
.L_x_4596:
        /* <DEDUP_REMOVED lines=59> */
.L_x_4598:
[----:B------:R-:W-:Y:S05]  /*3d60*/  BSYNC B0 ;  /* 0x0000000000007941 */ /* 0x000fea0003800000 */
.L_x_4597:
[----:B------:R-:W0:Y:S01]  /*3d70*/  LDGDEPBAR ;  /* 0x00000000000079af */ /* 0x000e220000000000 */
[----:B------:R-:W-:Y:S02]  /*3d80*/  MOV R96, R15 ;  /* 0x0000000f00607202 */ /* 0x000fe40000000f00 */
[----:B------:R-:W-:Y:S02]  /*3d90*/  MOV R97, R12 ;  /* 0x0000000c00617202 */ /* 0x000fe40000000f00 */
.L_x_4594:
        /* <DEDUP_REMOVED lines=31> */
[----:B------:R-:W2:Y:S03]  /*3f90*/  SHFL.BFLY PT, R15, R12, 0x2, 0x1f ;  /* 0x0c401f000c0f7f89 */ /* 0x000ea600000e0000 */
[----:B------:R-:W-:Y:S01]  /*3fa0*/  LEA R112, R3, R114, 0x1 ;  /* 0x0000007203707211 */ /* 0x000fe200078e08ff */
[----:B------:R-:W-:Y:S04]  /*3fb0*/  LDSM.16.MT88.4 R40, [R114+0x6000] ;  /* 0x006000007228783b */ /* 0x000fe80000004200 */
[----:B------:R-:W-:Y:S04]  /*3fc0*/  LDSM.16.MT88.4 R64, [R112+0x7000] ;  /* 0x007000007040783b */ /* 0x000fe80000004200 */
[----:B------:R-:W-:Y:S04]  /*3fd0*/  LDSM.16.MT88.4 R56, [R114+0x7000] ;  /* 0x007000007238783b */ /* 0x000fe80000004200 */
[----:B------:R-:W-:Y:S04]  /*3fe0*/  LDSM.16.MT88.4 R72, [R114+0x8000] ;  /* 0x008000007248783b */ /* 0x000fe80000004200 */
[----:B-1----:R-:W-:Y:S01]  /*3ff0*/  LDSM.16.MT88.4 R16, [R114+0x7400] ;  /* 0x007400007210783b */ /* 0x002fe20000004200 */
        /* <DEDUP_REMOVED lines=32> */
[----:B--2---:R-:W-:Y:S01]  /*4200*/  F2FP.BF16.PACK_AB R80, R85, R92 ;  /* 0x0000005c5550723e */ /* 0x004fe200000010ff */
[----:B------:R-:W-:Y:S02]  /*4210*/  FFMA.FTZ R109, R109, c[0x0][0x23c], -R134 ;  /* 0x00008f006d6d7a23 */ /* 0x000fe40000010886 */
[----:B------:R-:W-:Y:S01]  /*4220*/  FSEL R35, R35, RZ, P0 ;  /* 0x000000ff23237208 */ /* 0x000fe20000000000 */
[----:B------:R-:W-:Y:S01]  /*4230*/  FADD.FTZ R85, R92, R85 ;  /* 0x000000555c557221 */ /* 0x000fe20000010000 */
[----:B------:R-:W-:-:S02]  /*4240*/  LEA R134, P0, R96, c[0x0][0x168], 0x1 ;  /* 0x00005a0060867a11 */ /* 0x000fc400078008ff */
[----:B------:R-:W-:Y:S01]  /*4250*/  MUFU.EX2 R25, R25 ;  /* 0x0000001900197308 */ /* 0x000fe20000000800 */
[----:B------:R-:W-:Y:S01]  /*4260*/  FFMA.FTZ R26, R48, c[0x0][0x23c], -R35 ;  /* 0x00008f00301a7a23 */ /* 0x000fe20000010823 */
[----:B------:R-:W-:Y:S01]  /*4270*/  LEA.HI.X R135, R96, c[0x0][0x16c], R97, 0x1, P0 ;  /* 0x00005b0060877a11 */ /* 0x000fe200000f0c61 */
[----:B------:R-:W2:Y:S01]  /*4280*/  LDSM.16.MT88.4 R48, [R112+0x6000] ;  /* 0x006000007030783b */ /* 0x000ea20000004200 */
[--C-:B------:R-:W-:Y:S02]  /*4290*/  FFMA.FTZ R34, R38, c[0x0][0x23c], -R35.reuse ;  /* 0x00008f0026227a23 */ /* 0x100fe40000010823 */
[--C-:B------:R-:W-:Y:S02]  /*42a0*/  FFMA.FTZ R87, R8, c[0x0][0x23c], -R35.reuse ;  /* 0x00008f0008577a23 */ /* 0x100fe40000010823 */
[--C-:B------:R-:W-:Y:S01]  /*42b0*/  FFMA.FTZ R29, R36, c[0x0][0x23c], -R35.reuse ;  /* 0x00008f00241d7a23 */ /* 0x100fe20000010823 */
[----:B-1----:R-:W-:Y:S01]  /*42c0*/  F2FP.BF16.PACK_AB R82, R27, R90 ;  /* 0x0000005a1b52723e */ /* 0x002fe200000010ff */
[--C-:B------:R-:W-:Y:S01]  /*42d0*/  FFMA.FTZ R28, R10, c[0x0][0x23c], -R35.reuse ;  /* 0x00008f000a1c7a23 */ /* 0x100fe20000010823 */
[----:B------:R-:W-:Y:S01]  /*42e0*/  MUFU.EX2 R34, R34 ;  /* 0x0000002200227308 */ /* 0x000fe20000000800 */
[----:B------:R-:W1:Y:S01]  /*42f0*/  LDSM.16.MT88.4 R8, [R112+0x6400] ;  /* 0x006400007008783b */ /* 0x000e620000004200 */
[----:B------:R-:W-:-:S02]  /*4300*/  FFMA.FTZ R23, R52, c[0x0][0x23c], -R35 ;  /* 0x00008f0034177a23 */ /* 0x000fc40000010823 */
[--C-:B------:R-:W-:Y:S02]  /*4310*/  FFMA.FTZ R22, R22, c[0x0][0x23c], -R35.reuse ;  /* 0x00008f0016167a23 */ /* 0x100fe40000010823 */
[--C-:B------:R-:W-:Y:S02]  /*4320*/  FFMA.FTZ R3, R6, c[0x0][0x23c], -R35.reuse ;  /* 0x00008f0006037a23 */ /* 0x100fe40000010823 */
        /* <DEDUP_REMOVED lines=9> */
[----:B------:R-:W-:Y:S01]  /*43c0*/  FFMA.FTZ R31, R31, c[0x0][0x23c], -R35 ;  /* 0x00008f001f1f7a23 */ /* 0x000fe20000010823 */
[----:B------:R-:W4:Y:S01]  /*43d0*/  MUFU.EX2 R28, R28 ;  /* 0x0000001c001c7308 */ /* 0x000f220000000800 */
[----:B---3--:R-:W-:Y:S01]  /*43e0*/  F2FP.BF16.PACK_AB R81, R87, R34 ;  /* 0x000000225751723e */ /* 0x008fe200000010ff */
[----:B------:R-:W-:Y:S02]  /*43f0*/  FADD.FTZ R34, R34, R87 ;  /* 0x0000005722227221 */ /* 0x000fe40000010000 */
[----:B------:R-:W-:-:S04]  /*4400*/  FADD.FTZ R90, R90, R85 ;  /* 0x000000555a5a7221 */ /* 0x000fc80000010000 */
[----:B------:R-:W3:Y:S01]  /*4410*/  MUFU.EX2 R24, R24 ;  /* 0x0000001800187308 */ /* 0x000ee20000000800 */
[----:B------:R-:W-:Y:S01]  /*4420*/  FADD.FTZ R90, R27, R90 ;  /* 0x0000005a1b5a7221 */ /* 0x000fe20000010000 */
[----:B----4-:R-:W-:-:S06]  /*4430*/  F2FP.BF16.PACK_AB R83, R28, R29 ;  /* 0x0000001d1c53723e */ /* 0x010fcc00000010ff */
[----:B------:R-:W-:Y:S01]  /*4440*/  MUFU.EX2 R21, R21 ;  /* 0x0000001500157308 */ /* 0x000fe20000000800 */
[----:B------:R-:W-:-:S04]  /*4450*/  FADD.FTZ R29, R29, R34 ;  /* 0x000000221d1d7221 */ /* 0x000fc80000010000 */
[----:B------:R-:W-:Y:S01]  /*4460*/  FADD.FTZ R27, R28, R29 ;  /* 0x0000001d1c1b7221 */ /* 0x000fe20000010000 */
[----:B--2---:R-:W-:Y:S01]  /*4470*/  HMMA.16816.F32.BF16 R44, R80, R48, RZ ;  /* 0x00000030502c723c */ /* 0x004fe200000418ff */
[----:B---3--:R-:W-:Y:S01]  /*4480*/  F2FP.BF16.PACK_AB R4, R24, R25 ;  /* 0x000000191804723e */ /* 0x008fe200000010ff */
[----:B------:R-:W2:Y:S01]  /*4490*/  MUFU.EX2 R20, R20 ;  /* 0x0000001400147308 */ /* 0x000ea20000000800 */
[----:B------:R-:W-:-:S04]  /*44a0*/  FADD.FTZ R25, R25, R90 ;  /* 0x0000005a19197221 */ /* 0x000fc80000010000 */
[----:B------:R-:W-:Y:S01]  /*44b0*/  FADD.FTZ R24, R24, R25 ;  /* 0x0000001918187221 */ /* 0x000fe20000010000 */
[C---:B------:R-:W-:Y:S02]  /*44c0*/  HMMA.16816.F32.BF16 R48, R80.reuse, R50, RZ ;  /* 0x000000325030723c */ /* 0x040fe400000418ff */
[----:B------:R-:W-:Y:S06]  /*44d0*/  MUFU.EX2 R26, R26 ;  /* 0x0000001a001a7308 */ /* 0x000fec0000000800 */
[----:B------:R-:W-:Y:S02]  /*44e0*/  HMMA.16816.F32.BF16 R60, R80, R64, RZ ;  /* 0x00000040503c723c */ /* 0x000fe400000418ff */
[----:B------:R-:W3:Y:S01]  /*44f0*/  MUFU.EX2 R23, R23 ;  /* 0x0000001700177308 */ /* 0x000ee20000000800 */
[----:B--2---:R-:W-:-:S05]  /*4500*/  F2FP.BF16.PACK_AB R6, R20, R21 ;  /* 0x000000151406723e */ /* 0x004fca00000010ff */
[C---:B------:R-:W-:Y:S02]  /*4510*/  HMMA.16816.F32.BF16 R64, R80.reuse, R66, RZ ;  /* 0x000000425040723c */ /* 0x040fe400000418ff */
[----:B------:R-:W-:Y:S06]  /*4520*/  MUFU.EX2 R22, R22 ;  /* 0x0000001600167308 */ /* 0x000fec0000000800 */
[----:B------:R-:W-:Y:S02]  /*4530*/  HMMA.16816.F32.BF16 R36, R80, R40, RZ ;  /* 0x000000285024723c */ /* 0x000fe400000418ff */
[----:B------:R-:W2:Y:S01]  /*4540*/  MUFU.EX2 R3, R3 ;  /* 0x0000000300037308 */ /* 0x000ea20000000800 */
[----:B---3--:R-:W-:Y:S01]  /*4550*/  F2FP.BF16.PACK_AB R5, R23, R26 ;  /* 0x0000001a1705723e */ /* 0x008fe200000010ff */
        /* <DEDUP_REMOVED lines=21> */
[----:B------:R-:W4:Y:S06]  /*46b0*/  MUFU.EX2 R91, R91 ;  /* 0x0000005b005b7308 */ /* 0x000f2c0000000800 */
[C---:B------:R-:W-:Y:S01]  /*46c0*/  HMMA.16816.F32.BF16 R40, R4.reuse, R14, R40 ;  /* 0x0000000e0428723c */ /* 0x040fe20000041828 */
[----:B------:R-:W5:Y:S01]  /*46d0*/  LDSM.16.MT88.4 R12, [R114+0x8400] ;  /* 0x00840000720c783b */ /* 0x000f620000004200 */
[----:B------:R-:W-:Y:S06]  /*46e0*/  MUFU.EX2 R103, R103 ;  /* 0x0000006700677308 */ /* 0x000fec0000000800 */
[C---:B------:R-:W-:Y:S02]  /*46f0*/  HMMA.16816.F32.BF16 R52, R4.reuse, R16, R52 ;  /* 0x000000100434723c */ /* 0x040fe40000041834 */
[----:B------:R-:W2:Y:S06]  /*4700*/  MUFU.EX2 R106, R105 ;  /* 0x00000069006a7308 */ /* 0x000eac0000000800 */
[C---:B-1----:R-:W-:Y:S02]  /*4710*/  HMMA.16816.F32.BF16 R60, R4.reuse, R8, R60 ;  /* 0x00000008043c723c */ /* 0x042fe4000004183c */
[----:B------:R-:W-:Y:S06]  /*4720*/  MUFU.EX2 R108, R109 ;  /* 0x0000006d006c7308 */ /* 0x000fec0000000800 */
[C---:B------:R-:W-:Y:S01]  /*4730*/  HMMA.16816.F32.BF16 R64, R4.reuse, R10, R64 ;  /* 0x0000000a0440723c */ /* 0x040fe20000041840 */
[----:B------:R-:W1:Y:S01]  /*4740*/  LDSM.16.MT88.4 R8, [R112+0x8000] ;  /* 0x008000007008783b */ /* 0x000e620000004200 */
[----:B------:R-:W-:Y:S06]  /*4750*/  MUFU.EX2 R107, R107 ;  /* 0x0000006b006b7308 */ /* 0x000fec0000000800 */
[C---:B------:R-:W-:Y:S01]  /*4760*/  HMMA.16816.F32.BF16 R56, R4.reuse, R18, R56 ;  /* 0x000000120438723c */ /* 0x040fe20000041838 */
[----:B------:R-:W-:Y:S01]  /*4770*/  LDSM.16.MT88.4 R16, [R114+0x6c00] ;  /* 0x006c00007210783b */ /* 0x000fe20000004200 */
[----:B------:R-:W-:Y:S06]  /*4780*/  MUFU.EX2 R30, R30 ;  /* 0x0000001e001e7308 */ /* 0x000fec0000000800 */
[C---:B-----5:R-:W-:Y:S02]  /*4790*/  HMMA.16816.F32.BF16 R68, R4.reuse, R12, R68 ;  /* 0x0000000c0444723c */ /* 0x060fe40000041844 */
[----:B------:R-:W5:Y:S06]  /*47a0*/  MUFU.EX2 R33, R33 ;  /* 0x0000002100217308 */ /* 0x000f6c0000000800 */
[----:B------:R-:W-:Y:S01]  /*47b0*/  HMMA.16816.F32.BF16 R72, R4, R14, R72 ;  /* 0x0000000e0448723c */ /* 0x000fe20000041848 */
[----:B------:R-:W-:Y:S01]  /*47c0*/  LDSM.16.MT88.4 R12, [R112+0x6c00] ;  /* 0x006c0000700c783b */ /* 0x000fe20000004200 */
[----:B------:R-:W-:Y:S08]  /*47d0*/  MUFU.EX2 R32, R32 ;  /* 0x0000002000207308 */ /* 0x000ff00000000800 */
[----:B------:R-:W2:Y:S01]  /*47e0*/  MUFU.EX2 R31, R31 ;  /* 0x0000001f001f7308 */ /* 0x000ea20000000800 */
[C---:B-1----:R-:W-:Y:S08]  /*47f0*/  HMMA.16816.F32.BF16 R76, R80.reuse, R8, RZ ;  /* 0x00000008504c723c */ /* 0x042ff000000418ff */
[----:B------:R-:W-:Y:S01]  /*4800*/  HMMA.16816.F32.BF16 R80, R80, R10, RZ ;  /* 0x0000000a5050723c */ /* 0x000fe200000418ff */
[----:B------:R-:W1:Y:S11]  /*4810*/  LDSM.16.MT88.4 R8, [R112+0x8400] ;  /* 0x008400007008783b */ /* 0x000e760000004200 */
[----:B------:R-:W-:Y:S04]  /*4820*/  @!UPT UIADD3 URZ, URZ, URZ, URZ ;  /* 0x0000003f3f3ff290 */ /* 0x000fe8000fffe03f */
[C---:B-1----:R-:W-:Y:S08]  /*4830*/  HMMA.16816.F32.BF16 R76, R4.reuse, R8, R76 ;  /* 0x00000008044c723c */ /* 0x042ff0000004184c */
[----:B------:R-:W-:Y:S01]  /*4840*/  HMMA.16816.F32.BF16 R80, R4, R10, R80 ;  /* 0x0000000a0450723c */ /* 0x000fe20000041850 */
[----:B------:R-:W1:Y:S06]  /*4850*/  LDSM.16.MT88.4 R8, [R114+0x6800] ;  /* 0x006800007208783b */ /* 0x000e6c0000004200 */
[----:B--2---:R-:W-:-:S02]  /*4860*/  F2FP.BF16.PACK_AB R4, R101, R104 ;  /* 0x000000686504723e */ /* 0x004fc400000010ff */
[----:B---3--:R-:W-:Y:S01]  /*4870*/  F2FP.BF16.PACK_AB R5, R93, R102 ;  /* 0x000000665d05723e */ /* 0x008fe200000010ff */
        /* <DEDUP_REMOVED lines=25> */
[----:B-----5:R-:W-:Y:S01]  /*4a10*/  F2FP.BF16.PACK_AB R5, R33, R30 ;  /* 0x0000001e2105723e */ /* 0x020fe200000010ff */
[----:B------:R-:W-:Y:S01]  /*4a20*/  FADD.FTZ R30, R30, R91 ;  /* 0x0000005b1e1e7221 */ /* 0x000fe20000010000 */
[----:B------:R-:W-:Y:S02]  /*4a30*/  F2FP.BF16.PACK_AB R6, R107, R108 ;  /* 0x0000006c6b06723e */ /* 0x000fe400000010ff */
[----:B------:R-:W-:Y:S01]  /*4a40*/  F2FP.BF16.PACK_AB R7, R31, R32 ;  /* 0x000000201f07723e */ /* 0x000fe200000010ff */
[----:B------:R-:W-:-:S04]  /*4a50*/  FADD.FTZ R33, R33, R30 ;  /* 0x0000001e21217221 */ /* 0x000fc80000010000 */
[----:B------:R-:W-:Y:S02]  /*4a60*/  FADD.FTZ R32, R32, R33 ;  /* 0x0000002120207221 */ /* 0x000fe40000010000 */
        /* <DEDUP_REMOVED lines=9> */
[C---:B--2---:R-:W-:Y:S07]  /*4b00*/  HMMA.16816.F32.BF16 R68, R4.reuse, R12, R68 ;  /* 0x0000000c0444723c */ /* 0x044fee0000041844 */
[----:B------:R-:W-:Y:S01]  /*4b10*/  FADD.FTZ R13, R21, R24 ;  /* 0x00000018150d7221 */ /* 0x000fe20000010000 */
[----:B------:R-:W-:Y:S03]  /*4b20*/  HMMA.16816.F32.BF16 R72, R4, R14, R72 ;  /* 0x0000000e0448723c */ /* 0x000fe60000041848 */
[----:B------:R-:W-:-:S04]  /*4b30*/  FADD.FTZ R13, R20, R13 ;  /* 0x0000000d140d7221 */ /* 0x000fc80000010000 */
[----:B------:R-:W-:-:S04]  /*4b40*/  FADD.FTZ R104, R104, R13 ;  /* 0x0000000d68687221 */ /* 0x000fc80000010000 */
[----:B------:R-:W-:Y:S01]  /*4b50*/  FADD.FTZ R101, R101, R104 ;  /* 0x0000006865657221 */ /* 0x000fe20000010000 */
        /* <DEDUP_REMOVED lines=9> */
[----:B------:R-:W-:Y:S02]  /*4bf0*/  FADD.FTZ R109, R107, R108 ;  /* 0x0000006c6b6d7221 */ /* 0x000fe40000010000 */
[----:B------:R-:W-:Y:S01]  /*4c00*/  FADD.FTZ R108, R31, R32 ;  /* 0x000000201f6c7221 */ /* 0x000fe20000010000 */
[----:B------:R-:W-:Y:S02]  /*4c10*/  @!UPT UIADD3 URZ, URZ, URZ, URZ ;  /* 0x0000003f3f3ff290 */ /* 0x000fe4000fffe03f */
[----:B------:R-:W-:Y:S11]  /*4c20*/  @!P5 BRA `(.L_x_4599) ;  /* 0x00002c200000d947 */ /* 0x000ff60003800000 */
[----:B------:R-:W-:-:S04]  /*4c30*/  DEPBAR.LE SB0, 0x0 ;  /* 0x000080000000791a */ /* 0x000fc80000000000 */
[----:B------:R-:W-:Y:S02]  /*4c40*/  IADD3 R124, R86, -0x2, RZ ;  /* 0xfffffffe567c7810 */ /* 0x000fe40007ffe0ff */
[----:B------:R-:W-:Y:S01]  /*4c50*/  MOV R3, c[0x0][0x1a0] ;  /* 0x0000680000037a02 */ /* 0x000fe20000000f00 */
        /* <DEDUP_REMOVED lines=60> */
.L_x_4600:
[----:B------:R-:W-:-:S04]  /*5020*/  LEA R6, -R3, RZ, 0x6 ;  /* 0x000000ff03067211 */ /* 0x000fc800078e31ff */
[----:B------:R-:W-:Y:S02]  /*5030*/  SHF.R.S32.HI R13, RZ, 0x1f, R6 ;  /* 0x0000001fff0d7819 */ /* 0x000fe40000011406 */
.L_x_4601:
[----:B------:R-:W-:Y:S02]  /*5040*/  ISETP.GE.AND P1, PT, R127, c[0x0][0x220], PT ;  /* 0x000088007f007a0c */ /* 0x000fe40003f26270 */
[----:B------:R-:W-:Y:S02]  /*5050*/  ISETP.GE.AND P0, PT, R126, c[0x0][0x220], PT ;  /* 0x000088007e007a0c */ /* 0x000fe40003f06270 */
[----:B------:R-:W-:-:S04]  /*5060*/  LEA R5, P2, R88, c[0x0][0x170], 0x1 ;  /* 0x00005c0058057a11 */ /* 0x000fc800078408ff */
[----:B------:R-:W-:Y:S02]  /*5070*/  LEA R110, P4, R6, R5, 0x1 ;  /* 0x00000005066e7211 */ /* 0x000fe400078808ff */
[--C-:B------:R-:W-:Y:S02]  /*5080*/  LEA.HI.X R111, R88, c[0x0][0x174], R84.reuse, 0x1, P2 ;  /* 0x00005d00586f7a11 */ /* 0x100fe400010f0c54 */
[----:B------:R-:W-:Y:S02]  /*5090*/  ISETP.GE.AND P2, PT, R128, c[0x0][0x220], PT ;  /* 0x0000880080007a0c */ /* 0x000fe40003f46270 */
[C---:B------:R-:W-:Y:S02]  /*50a0*/  @!P1 IADD3 R7, P3, R6.reuse, R88, RZ ;  /* 0x0000005806079210 */ /* 0x040fe40007f7e0ff */
[----:B------:R-:W-:Y:S02]  /*50b0*/  LEA.HI.X R111, R6, R111, R13, 0x1, P4 ;  /* 0x0000006f066f7211 */ /* 0x000fe400020f0c0d */
[----:B------:R-:W-:Y:S01]  /*50c0*/  @!P1 LEA R10, P5, R7, c[0x0][0x170], 0x1 ;  /* 0x00005c00070a9a11 */ /* 0x000fe200078a08ff */
[----:B------:R-:W-:Y:S01]  /*50d0*/  @!P1 IMAD.X R4, R13, 0x1, R84, P3 ;  /* 0x000000010d049824 */ /* 0x000fe200018e0654 */
[----:B------:R-:W-:-:S02]  /*50e0*/  IADD3 R9, P4, R123, R6, RZ ;  /* 0x000000067b097210 */ /* 0x000fc40007f9e0ff */
[-C--:B------:R-:W-:Y:S02]  /*50f0*/  @!P0 IADD3 R5, P3, R6, R88.reuse, RZ ;  /* 0x0000005806058210 */ /* 0x080fe40007f7e0ff */
[----:B------:R-:W-:Y:S01]  /*5100*/  @!P1 LEA.HI.X R11, R7, c[0x0][0x174], R4, 0x1, P5 ;  /* 0x00005d00070b9a11 */ /* 0x000fe200028f0c04 */
[----:B------:R-:W-:Y:S01]  /*5110*/  IMAD.X R7, R122, 0x1, R13, P4 ;  /* 0x000000017a077824 */ /* 0x000fe200020e060d */
[-C--:B------:R-:W-:Y:S01]  /*5120*/  @!P1 IADD3 R6, P5, R9, R88.reuse, RZ ;  /* 0x0000005809069210 */ /* 0x080fe20007fbe0ff */
[--C-:B------:R-:W-:Y:S01]  /*5130*/  @!P0 IMAD.X R4, R13, 0x1, R84.reuse, P3 ;  /* 0x000000010d048824 */ /* 0x100fe200018e0654 */
[----:B------:R-:W-:Y:S01]  /*5140*/  @!P0 IADD3 R88, P3, R9, R88, RZ ;  /* 0x0000005809588210 */ /* 0x000fe20007f7e0ff */
[----:B------:R-:W-:Y:S01]  /*5150*/  @!P2 IMAD.MOV.U32 R8, RZ, RZ, c[0x0][0x1a4] ;  /* 0x00006900ff08a624 */ /* 0x000fe200078e00ff */
[----:B------:R-:W-:Y:S01]  /*5160*/  @!P0 LEA R12, P4, R5, c[0x0][0x170], 0x1 ;  /* 0x00005c00050c8a11 */ /* 0x000fe200078808ff */
[----:B------:R-:W-:Y:S01]  /*5170*/  @!P1 IMAD.X R9, R7, 0x1, R84, P5 ;  /* 0x0000000107099824 */ /* 0x000fe200028e0654 */
[----:B------:R-:W-:Y:S01]  /*5180*/  @!P2 LEA R14, P5, R3, R110, 0x6 ;  /* 0x0000006e030ea211 */ /* 0x000fe200078a30ff */
[----:B------:R-:W-:Y:S01]  /*5190*/  @P2 STS [R125+0x6000], RZ ;  /* 0x006000ff7d002388 */ /* 0x000fe20000000800 */
[----:B------:R-:W-:Y:S01]  /*51a0*/  @!P0 LEA.HI.X R13, R5, c[0x0][0x174], R4, 0x1, P4 ;  /* 0x00005d00050d8a11 */ /* 0x000fe200020f0c04 */
[----:B------:R-:W-:Y:S01]  /*51b0*/  @!P0 IMAD.X R7, R7, 0x1, R84, P3 ;  /* 0x0000000107078824 */ /* 0x000fe200018e0654 */
[----:B------:R-:W-:Y:S01]  /*51c0*/  @!P2 LEA.HI.X R15, R3, R111, R8, 0x6, P5 ;  /* 0x0000006f030fa211 */ /* 0x000fe200028f3408 */
[----:B------:R-:W-:Y:S01]  /*51d0*/  @P2 STS [R125+0x6004], RZ ;  /* 0x006004ff7d002388 */ /* 0x000fe20000000800 */
[----:B------:R-:W-:-:S02]  /*51e0*/  @!P1 LEA R8, P4, R6, c[0x0][0x170], 0x1 ;  /* 0x00005c0006089a11 */ /* 0x000fc400078808ff */
[----:B------:R-:W-:Y:S01]  /*51f0*/  @!P0 LEA R24, P3, R88, c[0x0][0x170], 0x1 ;  /* 0x00005c0058188a11 */ /* 0x000fe200078608ff */
[----:B------:R-:W-:Y:S01]  /*5200*/  @P2 STS.64 [R125+0x6008], RZ ;  /* 0x006008ff7d002388 */ /* 0x000fe20000000a00 */
[----:B------:R-:W-:Y:S02]  /*5210*/  @!P1 LEA.HI.X R9, R6, c[0x0][0x174], R9, 0x1, P4 ;  /* 0x00005d0006099a11 */ /* 0x000fe400020f0c09 */
        /* <DEDUP_REMOVED lines=31> */
[----:B------:R-:W5:Y:S04]  /*5410*/  LDSM.16.M88.4 R28, [R116+0x3000] ;  /* 0x00300000741c783b */ /* 0x000f680000000200 */
[----:B------:R-:W4:Y:S04]  /*5420*/  LDSM.16.M88.4 R20, [R116+0x3400] ;  /* 0x003400007414783b */ /* 0x000f280000000200 */
[----:B------:R-:W-:Y:S04]  /*5430*/  LDSM.16.M88.4 R84, [R115] ;  /* 0x000000007354783b */ /* 0x000fe80000000200 */
[----:B------:R-:W1:Y:S04]  /*5440*/  LDSM.16.M88.4 R16, [R113+0x3000] ;  /* 0x003000007110783b */ /* 0x000e680000000200 */
[----:B---3--:R-:W3:Y:S04]  /*5450*/  LDSM.16.M88.4 R12, [R116+0x3800] ;  /* 0x00380000740c783b */ /* 0x008ee80000000200 */
[----:B--2---:R-:W2:Y:S04]  /*5460*/  LDSM.16.M88.4 R8, [R113+0x3400] ;  /* 0x003400007108783b */ /* 0x004ea80000000200 */
[----:B------:R-:W1:Y:S04]  /*5470*/  LDSM.16.M88.4 R88, [R116+0x3c00] ;  /* 0x003c00007458783b */ /* 0x000e680000000200 */
[----:B------:R-:W1:Y:S04]  /*5480*/  LDSM.16.M88.4 R92, [R113+0x3800] ;  /* 0x00380000715c783b */ /* 0x000e680000000200 */
[----:B------:R-:W3:Y:S04]  /*5490*/  S2R R3, SR_TID.X ;  /* 0x0000000000037919 */ /* 0x000ee80000002100 */
[----:B------:R-:W0:Y:S01]  /*54a0*/  LDGDEPBAR ;  /* 0x00000000000079af */ /* 0x000e220000000000 */
[C---:B-----5:R-:W-:Y:S08]  /*54b0*/  HMMA.16816.F32.BF16 R32, R4.reuse, R28, RZ ;  /* 0x0000001c0420723c */ /* 0x060ff000000418ff */
[C---:B------:R-:W-:Y:S08]  /*54c0*/  HMMA.16816.F32.BF16 R28, R4.reuse, R30, RZ ;  /* 0x0000001e041c723c */ /* 0x040ff000000418ff */
[----:B----4-:R-:W-:Y:S01]  /*54d0*/  HMMA.16816.F32.BF16 R24, R4, R20, RZ ;  /* 0x000000140418723c */ /* 0x010fe200000418ff */
[----:B---3--:R-:W-:-:S05]  /*54e0*/  IMAD.SHL.U32 R3, R3, 0x2, RZ ;  /* 0x0000000203037824 */ /* 0x008fca00078e00ff */
[----:B------:R-:W-:Y:S02]  /*54f0*/  LOP3.LUT R3, R3, 0x6, RZ, 0xc0, !PT ;  /* 0x0000000603037812 */ /* 0x000fe400078ec0ff */
[----:B------:R-:W-:Y:S03]  /*5500*/  HMMA.16816.F32.BF16 R20, R4, R22, RZ ;  /* 0x000000160414723c */ /* 0x000fe600000418ff */
[----:B------:R-:W-:-:S05]  /*5510*/  IMAD R3, R124, 0x40, R3 ;  /* 0x000000407c037824 */ /* 0x000fca00078e0203 */
[C---:B-1----:R-:W-:Y:S08]  /*5520*/  HMMA.16816.F32.BF16 R32, R84.reuse, R16, R32 ;  /* 0x000000105420723c */ /* 0x042ff00000041820 */
[----:B------:R-:W-:Y:S08]  /*5530*/  HMMA.16816.F32.BF16 R28, R84, R18, R28 ;  /* 0x00000012541c723c */ /* 0x000ff0000004181c */
[----:B------:R-:W-:Y:S08]  /*5540*/  HMMA.16816.F32.BF16 R16, R4, R12, RZ ;  /* 0x0000000c0410723c */ /* 0x000ff000000418ff */
[C---:B--2---:R-:W-:Y:S08]  /*5550*/  HMMA.16816.F32.BF16 R24, R84.reuse, R8, R24 ;  /* 0x000000085418723c */ /* 0x044ff00000041818 */
        /* <DEDUP_REMOVED lines=65> */
[----:B------:R-:W-:Y:S01]  /*5970*/  IADD3 R86, R3, 0x8, RZ ;  /* 0x0000000803567810 */ /* 0x000fe20007ffe0ff */
[C---:B--2---:R-:W-:Y:S01]  /*5980*/  HMMA.16816.F32.BF16 R16, R92.reuse, R88, R16 ;  /* 0x000000585c10723c */ /* 0x044fe20000041810 */
[----:B------:R-:W-:Y:S02]  /*5990*/  FSEL R84, R33, -INF , !P5 ;  /* 0xff80000021547808 */ /* 0x000fe40006800000 */
[CC--:B------:R-:W-:Y:S02]  /*59a0*/  ISETP.GE.AND P3, PT, R86.reuse, R99.reuse, PT ;  /* 0x000000635600720c */ /* 0x0c0fe40003f66270 */
[----:B------:R-:W-:Y:S02]  /*59b0*/  FSEL R35, R35, -INF , !P4 ;  /* 0xff80000023237808 */ /* 0x000fe40006000000 */
[----:B------:R-:W-:Y:S01]  /*59c0*/  ISETP.GE.AND P5, PT, R86, R98, PT ;  /* 0x000000625600720c */ /* 0x000fe20003fa6270 */
[----:B------:R-:W-:Y:S01]  /*59d0*/  HMMA.16816.F32.BF16 R12, R92, R90, R12 ;  /* 0x0000005a5c0c723c */ /* 0x000fe2000004180c */
[----:B------:R-:W-:-:S02]  /*59e0*/  ISETP.GE.AND P4, PT, R85, R99, PT ;  /* 0x000000635500720c */ /* 0x000fc40003f86270 */
[----:B------:R-:W-:Y:S02]  /*59f0*/  IADD3 R87, R3, 0x10, RZ ;  /* 0x0000001003577810 */ /* 0x000fe40007ffe0ff */
[----:B------:R-:W-:Y:S02]  /*5a00*/  FSEL R86, R28, -INF , !P3 ;  /* 0xff8000001c567808 */ /* 0x000fe40005800000 */
        /* <DEDUP_REMOVED lines=8> */
[----:B------:R-:W-:Y:S02]  /*5a90*/  ISETP.GE.AND P3, PT, R85, R99, PT ;  /* 0x000000635500720c */ /* 0x000fe40003f66270 */
[----:B------:R-:W-:-:S02]  /*5aa0*/  FSEL R138, R24, -INF , !P5 ;  /* 0xff800000188a7808 */ /* 0x000fc40006800000 */
[----:B------:R-:W-:Y:S02]  /*5ab0*/  FSEL R143, R26, -INF , !P4 ;  /* 0xff8000001a8f7808 */ /* 0x000fe40006000000 */
[-C--:B------:R-:W-:Y:S02]  /*5ac0*/  ISETP.GE.AND P5, PT, R85, R98.reuse, PT ;  /* 0x000000625500720c */ /* 0x080fe40003fa6270 */
[C---:B------:R-:W-:Y:S02]  /*5ad0*/  ISETP.GE.AND P4, PT, R30.reuse, R99, PT ;  /* 0x000000631e00720c */ /* 0x040fe40003f86270 */
[----:B------:R-:W-:Y:S02]  /*5ae0*/  IADD3 R29, R3, 0x19, RZ ;  /* 0x00000019031d7810 */ /* 0x000fe40007ffe0ff */
[----:B------:R-:W-:Y:S02]  /*5af0*/  FSEL R140, R25, -INF , !P3 ;  /* 0xff800000198c7808 */ /* 0x000fe40005800000 */
[----:B------:R-:W-:-:S02]  /*5b00*/  ISETP.GE.AND P3, PT, R30, R98, PT ;  /* 0x000000621e00720c */ /* 0x000fc40003f66270 */
[----:B------:R-:W-:Y:S02]  /*5b10*/  FSEL R151, R27, -INF , !P5 ;  /* 0xff8000001b977808 */ /* 0x000fe40006800000 */
[----:B------:R-:W-:Y:S02]  /*5b20*/  FSEL R142, R20, -INF , !P4 ;  /* 0xff800000148e7808 */ /* 0x000fe40006000000 */
[----:B------:R-:W-:Y:S02]  /*5b30*/  IADD3 R24, R3, 0x20, RZ ;  /* 0x0000002003187810 */ /* 0x000fe40007ffe0ff */
[C---:B------:R-:W-:Y:S02]  /*5b40*/  ISETP.GE.AND P5, PT, R29.reuse, R99, PT ;  /* 0x000000631d00720c */ /* 0x040fe40003fa6270 */
[----:B------:R-:W-:Y:S02]  /*5b50*/  ISETP.GE.AND P4, PT, R29, R98, PT ;  /* 0x000000621d00720c */ /* 0x000fe40003f86270 */
[----:B------:R-:W-:-:S02]  /*5b60*/  IADD3 R20, R3, 0x21, RZ ;  /* 0x0000002103147810 */ /* 0x000fc40007ffe0ff */
[----:B------:R-:W-:Y:S02]  /*5b70*/  FSEL R137, R22, -INF , !P3 ;  /* 0xff80000016897808 */ /* 0x000fe40005800000 */
[CC--:B------:R-:W-:Y:S02]  /*5b80*/  ISETP.GE.AND P3, PT, R24.reuse, R99.reuse, PT ;  /* 0x000000631800720c */ /* 0x0c0fe40003f66270 */
        /* <DEDUP_REMOVED lines=10> */
[----:B------:R-:W-:Y:S02]  /*5c30*/  IADD3 R17, R3, 0x29, RZ ;  /* 0x0000002903117810 */ /* 0x000fe40007ffe0ff */
[----:B------:R-:W-:Y:S02]  /*5c40*/  FSEL R107, R19, -INF , !P3 ;  /* 0xff800000136b7808 */ /* 0x000fe40005800000 */
[----:B------:R-:W-:Y:S02]  /*5c50*/  ISETP.GE.AND P3, PT, R17, R99, PT ;  /* 0x000000631100720c */ /* 0x000fe40003f66270 */
[----:B------:R-:W-:Y:S02]  /*5c60*/  FSEL R132, R12, -INF , !P5 ;  /* 0xff8000000c847808 */ /* 0x000fe40006800000 */
[----:B------:R-:W-:Y:S02]  /*5c70*/  ISETP.GE.AND P4, PT, R21, R98, PT ;  /* 0x000000621500720c */ /* 0x000fe40003f86270 */
[----:B------:R-:W-:-:S02]  /*5c80*/  IADD3 R16, R3, 0x30, RZ ;  /* 0x0000003003107810 */ /* 0x000fc40007ffe0ff */
[-C--:B------:R-:W-:Y:S02]  /*5c90*/  ISETP.GE.AND P5, PT, R17, R98.reuse, PT ;  /* 0x000000621100720c */ /* 0x080fe40003fa6270 */
[----:B------:R-:W-:Y:S02]  /*5ca0*/  IADD3 R12, R3, 0x31, RZ ;  /* 0x00000031030c7810 */ /* 0x000fe40007ffe0ff */
[----:B------:R-:W-:Y:S02]  /*5cb0*/  FSEL R136, R13, -INF , !P3 ;  /* 0xff8000000d887808 */ /* 0x000fe40005800000 */
[----:B------:R-:W-:Y:S02]  /*5cc0*/  FSEL R133, R14, -INF , !P4 ;  /* 0xff8000000e857808 */ /* 0x000fe40006000000 */
[----:B------:R-:W-:Y:S02]  /*5cd0*/  ISETP.GE.AND P3, PT, R16, R98, PT ;  /* 0x000000621000720c */ /* 0x000fe40003f66270 */
[----:B------:R-:W-:-:S02]  /*5ce0*/  FSEL R101, R15, -INF , !P5 ;  /* 0xff8000000f657808 */ /* 0x000fc40006800000 */
[-C--:B------:R-:W-:Y:S02]  /*5cf0*/  ISETP.GE.AND P4, PT, R16, R99.reuse, PT ;  /* 0x000000631000720c */ /* 0x080fe40003f86270 */
[----:B------:R-:W-:Y:S02]  /*5d00*/  IADD3 R13, R3, 0x38, RZ ;  /* 0x00000038030d7810 */ /* 0x000fe40007ffe0ff */
[-C--:B------:R-:W-:Y:S02]  /*5d10*/  ISETP.GE.AND P5, PT, R12, R99.reuse, PT ;  /* 0x000000630c00720c */ /* 0x080fe40003fa6270 */
[----:B------:R-:W-:Y:S02]  /*5d20*/  FSEL R90, R10, -INF , !P3 ;  /* 0xff8000000a5a7808 */ /* 0x000fe40005800000 */
[----:B------:R-:W-:Y:S02]  /*5d30*/  FSEL R100, R8, -INF , !P4 ;  /* 0xff80000008647808 */ /* 0x000fe40006000000 */
[----:B------:R-:W-:-:S02]  /*5d40*/  ISETP.GE.AND P3, PT, R13, R99, PT ;  /* 0x000000630d00720c */ /* 0x000fc40003f66270 */
[----:B------:R-:W-:Y:S02]  /*5d50*/  FSEL R104, R9, -INF , !P5 ;  /* 0xff80000009687808 */ /* 0x000fe40006800000 */
[----:B------:R-:W-:Y:S02]  /*5d60*/  ISETP.GE.AND P5, PT, R13, R98, PT ;  /* 0x000000620d00720c */ /* 0x000fe40003fa6270 */
[----:B------:R-:W-:Y:S02]  /*5d70*/  IADD3 R8, R3, 0x39, RZ ;  /* 0x0000003903087810 */ /* 0x000fe40007ffe0ff */
[----:B------:R-:W-:Y:S02]  /*5d80*/  FSEL R106, R4, -INF , !P3 ;  /* 0xff800000046a7808 */ /* 0x000fe40005800000 */
[----:B------:R-:W-:Y:S02]  /*5d90*/  ISETP.GE.AND P3, PT, R8, R99, PT ;  /* 0x000000630800720c */ /* 0x000fe40003f66270 */
[----:B------:R-:W-:-:S02]  /*5da0*/  FSEL R91, R6, -INF , !P5 ;  /* 0xff800000065b7808 */ /* 0x000fc40006800000 */
[-C--:B------:R-:W-:Y:S02]  /*5db0*/  ISETP.GE.AND P5, PT, R3, R98.reuse, PT ;  /* 0x000000620300720c */ /* 0x080fe40003fa6270 */
[----:B------:R-:W-:Y:S02]  /*5dc0*/  FSEL R141, R5, -INF , !P3 ;  /* 0xff800000058d7808 */ /* 0x000fe40005800000 */
[----:B------:R-:W-:Y:S02]  /*5dd0*/  FSEL R5, R34, -INF , !P5 ;  /* 0xff80000022057808 */ /* 0x000fe40006800000 */
[----:B------:R-:W-:Y:S02]  /*5de0*/  ISETP.GT.AND P5, PT, R124, R119, PT ;  /* 0x000000777c00720c */ /* 0x000fe40003fa4270 */
[----:B------:R-:W-:Y:S02]  /*5df0*/  ISETP.GE.AND P4, PT, R12, R98, PT ;  /* 0x000000620c00720c */ /* 0x000fe40003f86270 */
[----:B------:R-:W-:-:S02]  /*5e00*/  LEA R134, P3, R96, c[0x0][0x168], 0x1 ;  /* 0x00005a0060867a11 */ /* 0x000fc400078608ff */
[----:B------:R-:W-:Y:S02]  /*5e10*/  FSEL R89, R11, -INF , !P4 ;  /* 0xff8000000b597808 */ /* 0x000fe40006000000 */
[----:B------:R-:W-:Y:S02]  /*5e20*/  ISETP.GE.AND P4, PT, R3, R99, PT ;  /* 0x000000630300720c */ /* 0x000fe40003f86270 */
[----:B------:R-:W-:Y:S02]  /*5e30*/  LEA.HI.X R135, R96, c[0x0][0x16c], R97, 0x1, P3 ;  /* 0x00005b0060877a11 */ /* 0x000fe400018f0c61 */
[----:B------:R-:W-:Y:S02]  /*5e40*/  FSEL R32, R32, -INF , !P4 ;  /* 0xff80000020207808 */ /* 0x000fe40006000000 */
[----:B------:R-:W-:-:S04]  /*5e50*/  ISETP.GE.AND P4, PT, R8, R98, PT ;  /* 0x000000620800720c */ /* 0x000fc80003f86270 */
[----:B------:R-:W-:Y:S01]  /*5e60*/  FSEL R98, R7, -INF , !P4 ;  /* 0xff80000007627808 */ /* 0x000fe20006000000 */
[----:B------:R-:W-:Y:S05]  /*5e70*/  @!P5 BRA `(.L_x_4602) ;  /* 0x000007c00000d947 */ /* 0x000fea0003800000 */
[----:B------:R-:W-:Y:S01]  /*5e80*/  MOV R3, c[0x0][0x198] ;  /* 0x0000660000037a02 */ /* 0x000fe20000000f00 */
        /* <DEDUP_REMOVED lines=9> */
[----:B------:R-:W-:Y:S01]  /*5f20*/  IMAD.HI.U32 R7, R9, R7, R8 ;  /* 0x0000000709077227 */ /* 0x000fe200078e0008 */
[----:B------:R-:W-:-:S04]  /*5f30*/  SHF.L.U32 R8, R124, 0x6, RZ ;  /* 0x000000067c087819 */ /* 0x000fc800000006ff */
[----:B------:R-:W-:Y:S02]  /*5f40*/  IABS R4, R8 ;  /* 0x0000000800047213 */ /* 0x000fe40000000000 */
[C---:B------:R-:W-:Y:S02]  /*5f50*/  IADD3 R9, R8.reuse, -0x40, RZ ;  /* 0xffffffc008097810 */ /* 0x040fe40007ffe0ff */
[----:B------:R-:W-:Y:S01]  /*5f60*/  LOP3.LUT R8, R8, c[0x0][0x2d0], RZ, 0x3c, !PT ;  /* 0x0000b40008087a12 */ /* 0x000fe200078e3cff */
[----:B------:R-:W-:-:S04]  /*5f70*/  IMAD.HI.U32 R10, R7, R4, RZ ;  /* 0x00000004070a7227 */ /* 0x000fc800078e00ff */
[----:B------:R-:W-:-:S04]  /*5f80*/  IMAD.MOV R11, RZ, RZ, -R10 ;  /* 0x000000ffff0b7224 */ /* 0x000fc800078e0a0a */
[C---:B------:R-:W-:Y:S01]  /*5f90*/  IMAD R11, R6.reuse, R11, R4 ;  /* 0x0000000b060b7224 */ /* 0x040fe200078e0204 */
[----:B------:R-:W-:Y:S02]  /*5fa0*/  IABS R4, R9 ;  /* 0x0000000900047213 */ /* 0x000fe40000000000 */
[----:B------:R-:W-:Y:S02]  /*5fb0*/  LOP3.LUT R9, R9, c[0x0][0x2d0], RZ, 0x3c, !PT ;  /* 0x0000b40009097a12 */ /* 0x000fe400078e3cff */
[----:B------:R-:W-:Y:S01]  /*5fc0*/  ISETP.GT.U32.AND P4, PT, R6, R11, PT ;  /* 0x0000000b0600720c */ /* 0x000fe20003f84070 */
[----:B------:R-:W-:-:S12]  /*5fd0*/  IMAD.HI.U32 R7, R7, R4, RZ ;  /* 0x0000000407077227 */ /* 0x000fd800078e00ff */
[----:B------:R-:W-:Y:S01]  /*5fe0*/  @!P4 IMAD.IADD R11, R11, 0x1, -R6 ;  /* 0x000000010b0bc824 */ /* 0x000fe200078e0a06 */
[----:B------:R-:W-:-:S04]  /*5ff0*/  @!P4 IADD3 R10, R10, 0x1, RZ ;  /* 0x000000010a0ac810 */ /* 0x000fc80007ffe0ff */
[----:B------:R-:W-:Y:S02]  /*6000*/  ISETP.GE.U32.AND P3, PT, R11, R6, PT ;  /* 0x000000060b00720c */ /* 0x000fe40003f66070 */
[----:B------:R-:W-:-:S05]  /*6010*/  IADD3 R11, -R7, RZ, RZ ;  /* 0x000000ff070b7210 */ /* 0x000fca0007ffe1ff */
[----:B------:R-:W-:-:S05]  /*6020*/  IMAD R11, R6, R11, R4 ;  /* 0x0000000b060b7224 */ /* 0x000fca00078e0204 */
[----:B------:R-:W-:Y:S02]  /*6030*/  ISETP.GT.U32.AND P4, PT, R6, R11, PT ;  /* 0x0000000b0600720c */ /* 0x000fe40003f84070 */
[----:B------:R-:W-:Y:S02]  /*6040*/  @P3 IADD3 R10, R10, 0x1, RZ ;  /* 0x000000010a0a3810 */ /* 0x000fe40007ffe0ff */
[----:B------:R-:W-:-:S09]  /*6050*/  ISETP.GE.AND P3, PT, R8, RZ, PT ;  /* 0x000000ff0800720c */ /* 0x000fd20003f66270 */
[----:B------:R-:W-:Y:S01]  /*6060*/  @!P4 IMAD.IADD R11, R11, 0x1, -R6 ;  /* 0x000000010b0bc824 */ /* 0x000fe200078e0a06 */
[----:B------:R-:W-:Y:S02]  /*6070*/  @!P4 IADD3 R7, R7, 0x1, RZ ;  /* 0x000000010707c810 */ /* 0x000fe40007ffe0ff */
[----:B------:R-:W-:Y:S01]  /*6080*/  ISETP.GE.AND P4, PT, R9, RZ, PT ;  /* 0x000000ff0900720c */ /* 0x000fe20003f86270 */
[----:B------:R-:W-:Y:S01]  /*6090*/  @!P3 IMAD.MOV R10, RZ, RZ, -R10 ;  /* 0x000000ffff0ab224 */ /* 0x000fe200078e0a0a */
[----:B------:R-:W-:Y:S02]  /*60a0*/  ISETP.GE.U32.AND P3, PT, R11, R6, PT ;  /* 0x000000060b00720c */ /* 0x000fe40003f66070 */
[----:B------:R-:W-:-:S11]  /*60b0*/  LOP3.LUT R9, RZ, c[0x0][0x2d0], RZ, 0x33, !PT ;  /* 0x0000b400ff097a12 */ /* 0x000fd600078e33ff */
[----:B------:R-:W-:Y:S02]  /*60c0*/  @P3 IADD3 R7, R7, 0x1, RZ ;  /* 0x0000000107073810 */ /* 0x000fe40007ffe0ff */
[----:B------:R-:W-:Y:S02]  /*60d0*/  ISETP.NE.AND P3, PT, RZ, c[0x0][0x2d0], PT ;  /* 0x0000b400ff007a0c */ /* 0x000fe40003f65270 */
[----:B------:R-:W-:Y:S02]  /*60e0*/  MOV R4, R7 ;  /* 0x0000000700047202 */ /* 0x000fe40000000f00 */
[----:B------:R-:W-:-:S03]  /*60f0*/  SEL R7, R9, R10, !P3 ;  /* 0x0000000a09077207 */ /* 0x000fc60005800000 */
[----:B------:R-:W-:Y:S02]  /*6100*/  @!P4 IMAD.MOV R4, RZ, RZ, -R4 ;  /* 0x000000ffff04c224 */ /* 0x000fe400078e0a04 */
[----:B------:R-:W-:-:S03]  /*6110*/  IMAD.WIDE R14, R7, 0x4, R130 ;  /* 0x00000004070e7825 */ /* 0x000fc600078e0282 */
[----:B------:R-:W-:Y:S02]  /*6120*/  SEL R4, R9, R4, !P3 ;  /* 0x0000000409047207 */ /* 0x000fe40005800000 */
[----:B------:R-:W2:Y:S03]  /*6130*/  LDG.E R9, [R14.64] ;  /* 0x000000080e097981 */ /* 0x000ea6000c1e1900 */
[----:B------:R-:W-:-:S05]  /*6140*/  IMAD.WIDE R12, R4, 0x4, R130 ;  /* 0x00000004040c7825 */ /* 0x000fca00078e0282 */
[----:B------:R-:W2:Y:S01]  /*6150*/  LDG.E R6, [R12.64] ;  /* 0x000000080c067981 */ /* 0x000ea2000c1e1900 */
[----:B------:R-:W-:Y:S01]  /*6160*/  MOV R10, c[0x0][0x2d0] ;  /* 0x0000b400000a7a02 */ /* 0x000fe20000000f00 */
[----:B------:R-:W-:-:S04]  /*6170*/  IMAD.IADD R7, R7, 0x1, -R4 ;  /* 0x0000000107077824 */ /* 0x000fc800078e0a04 */
[----:B------:R-:W-:-:S05]  /*6180*/  IMAD R10, R7, R10, -0x40 ;  /* 0xffffffc0070a7424 */ /* 0x000fca00078e020a */
[----:B------:R-:W-:-:S05]  /*6190*/  SHF.R.S32.HI R7, RZ, 0x1f, R10 ;  /* 0x0000001fff077819 */ /* 0x000fca000001140a */
[----:B------:R-:W-:-:S04]  /*61a0*/  IMAD R7, R7, c[0x0][0x198], RZ ;  /* 0x0000660007077a24 */ /* 0x000fc800078e02ff */
[C---:B------:R-:W-:Y:S02]  /*61b0*/  IMAD R8, R10.reuse, c[0x0][0x19c], R7 ;  /* 0x000067000a087a24 */ /* 0x040fe400078e0207 */
[----:B------:R-:W-:-:S04]  /*61c0*/  IMAD.WIDE.U32 R10, R10, c[0x0][0x198], RZ ;  /* 0x000066000a0a7a25 */ /* 0x000fc800078e00ff */
[----:B--2---:R-:W-:Y:S02]  /*61d0*/  IMAD.IADD R6, R6, 0x1, -R9 ;  /* 0x0000000106067824 */ /* 0x004fe400078e0a09 */
[----:B------:R-:W-:Y:S01]  /*61e0*/  IMAD.IADD R9, R11, 0x1, R8 ;  /* 0x000000010b097824 */ /* 0x000fe200078e0208 */
[----:B------:R-:W-:Y:S02]  /*61f0*/  MOV R8, R10 ;  /* 0x0000000a00087202 */ /* 0x000fe40000000f00 */
[----:B------:R-:W-:-:S05]  /*6200*/  SHF.R.S32.HI R7, RZ, 0x1f, R6 ;  /* 0x0000001fff077819 */ /* 0x000fca0000011406 */
[----:B------:R-:W-:-:S04]  /*6210*/  IMAD R7, R7, c[0x0][0x180], RZ ;  /* 0x0000600007077a24 */ /* 0x000fc800078e02ff */
[C---:B------:R-:W-:Y:S02]  /*6220*/  IMAD R4, R6.reuse, c[0x0][0x184], R7 ;  /* 0x0000610006047a24 */ /* 0x040fe400078e0207 */
[----:B------:R-:W-:-:S04]  /*6230*/  IMAD.WIDE.U32 R6, R6, c[0x0][0x180], R8 ;  /* 0x0000600006067a25 */ /* 0x000fc800078e0008 */
[----:B------:R-:W-:Y:S01]  /*6240*/  IMAD.IADD R4, R7, 0x1, R4 ;  /* 0x0000000107047824 */ /* 0x000fe200078e0204 */
[----:B------:R-:W-:Y:S01]  /*6250*/  MOV R7, R6 ;  /* 0x0000000600077202 */ /* 0x000fe20000000f00 */
[----:B------:R-:W-:Y:S05]  /*6260*/  BRA `(.L_x_4604) ;  /* 0x0000002000007947 */ /* 0x000fea0003800000 */
.L_x_4603:
[----:B------:R-:W-:-:S04]  /*6270*/  LEA R7, -R3, RZ, 0x6 ;  /* 0x000000ff03077211 */ /* 0x000fc800078e31ff */
[----:B------:R-:W-:Y:S02]  /*6280*/  SHF.R.S32.HI R4, RZ, 0x1f, R7 ;  /* 0x0000001fff047819 */ /* 0x000fe40000011407 */
.L_x_4604:
[C---:B------:R-:W-:Y:S01]  /*6290*/  LEA R134, P3, R7.reuse, R134, 0x1 ;  /* 0x0000008607867211 */ /* 0x040fe200078608ff */
[----:B------:R1:W-:Y:S01]  /*62a0*/  @P2 STS [R125+0x3000], RZ ;  /* 0x003000ff7d002388 */ /* 0x0003e20000000800 */
[----:B------:R-:W-:Y:S02]  /*62b0*/  BSSY B0, `(.L_x_4605) ;  /* 0x0000037000007945 */ /* 0x000fe40003800000 */
[----:B------:R-:W-:Y:S01]  /*62c0*/  LEA.HI.X R135, R7, R135, R4, 0x1, P3 ;  /* 0x0000008707877211 */ /* 0x000fe200018f0c04 */
[----:B------:R1:W-:Y:S01]  /*62d0*/  @P2 STS [R125+0x3004], RZ ;  /* 0x003004ff7d002388 */ /* 0x0003e20000000800 */
[----:B------:R-:W-:-:S03]  /*62e0*/  @!P1 IADD3 R9, P3, R96, R7, RZ ;  /* 0x0000000760099210 */ /* 0x000fc60007f7e0ff */
[----:B------:R1:W-:Y:S02]  /*62f0*/  @P2 STS.64 [R125+0x3008], RZ ;  /* 0x003008ff7d002388 */ /* 0x0003e40000000a00 */
[----:B------:R-:W-:Y:S01]  /*6300*/  @!P1 IMAD.X R6, R97, 0x1, R4, P3 ;  /* 0x0000000161069824 */ /* 0x000fe200018e0604 */
[C---:B------:R-:W-:Y:S01]  /*6310*/  @!P1 LEA R10, P3, R9.reuse, c[0x0][0x168], 0x1 ;  /* 0x00005a00090a9a11 */ /* 0x040fe200078608ff */
[----:B------:R-:W-:Y:S01]  /*6320*/  @!PT LDS RZ, [RZ] ;  /* 0x00000000fffff984 */ /* 0x000fe20000000800 */
[----:B------:R-:W-:Y:S01]  /*6330*/  @!PT LDS RZ, [RZ] ;  /* 0x00000000fffff984 */ /* 0x000fe20000000800 */
[----:B------:R-:W-:Y:S01]  /*6340*/  @!PT LDS RZ, [RZ] ;  /* 0x00000000fffff984 */ /* 0x000fe20000000800 */
[----:B------:R1:W-:Y:S03]  /*6350*/  @!P2 LDGSTS.E.BYPASS.LTC128B.128 [R125+0x3000], [R134.64] ;  /* 0x03000000867dafae */ /* 0x0003e6000b901d48 */
[----:B------:R-:W-:Y:S01]  /*6360*/  @!P1 LEA.HI.X R11, R9, c[0x0][0x16c], R6, 0x1, P3 ;  /* 0x00005b00090b9a11 */ /* 0x000fe200018f0c06 */
[----:B------:R1:W-:Y:S01]  /*6370*/  @P1 STS.128 [R125+0x4000], RZ ;  /* 0x004000ff7d001388 */ /* 0x0003e20000000c00 */
[-C--:B------:R-:W-:Y:S02]  /*6380*/  @!P0 IADD3 R9, P3, R96, R7.reuse, RZ ;  /* 0x0000000760098210 */ /* 0x080fe40007f7e0ff */
[----:B------:R-:W-:Y:S01]  /*6390*/  IADD3 R7, P4, R121, R7, RZ ;  /* 0x0000000779077210 */ /* 0x000fe20007f9e0ff */
[----:B------:R-:W-:Y:S01]  /*63a0*/  @!PT LDS RZ, [RZ] ;  /* 0x00000000fffff984 */ /* 0x000fe20000000800 */
[----:B------:R-:W-:Y:S01]  /*63b0*/  @!PT LDS RZ, [RZ] ;  /* 0x00000000fffff984 */ /* 0x000fe20000000800 */
[----:B------:R-:W-:Y:S01]  /*63c0*/  @!PT LDS RZ, [RZ] ;  /* 0x00000000fffff984 */ /* 0x000fe20000000800 */
[----:B------:R1:W-:Y:S02]  /*63d0*/  @!P1 LDGSTS.E.BYPASS.LTC128B.128 [R125+0x4000], [R10.64+0x40] ;  /* 0x040000400a7d9fae */ /* 0x0003e4000b901d48 */
[--C-:B------:R-:W-:Y:S01]  /*63e0*/  @!P0 IMAD.X R6, R97, 0x1, R4.reuse, P3 ;  /* 0x0000000161068824 */ /* 0x100fe200018e0604 */
[C---:B------:R-:W-:Y:S01]  /*63f0*/  @!P0 LEA R8, P3, R9.reuse, c[0x0][0x168], 0x1 ;  /* 0x00005a0009088a11 */ /* 0x040fe200078608ff */
[----:B------:R-:W-:Y:S01]  /*6400*/  IMAD.X R4, R120, 0x1, R4, P4 ;  /* 0x0000000178047824 */ /* 0x000fe200020e0604 */
[----:B------:R1:W-:Y:S02]  /*6410*/  @P0 STS.128 [R125+0x5000], RZ ;  /* 0x005000ff7d000388 */ /* 0x0003e40000000c00 */
[----:B------:R-:W-:Y:S01]  /*6420*/  @!P0 LEA.HI.X R9, R9, c[0x0][0x16c], R6, 0x1, P3 ;  /* 0x00005b0009098a11 */ /* 0x000fe200018f0c06 */
[----:B------:R-:W-:Y:S01]  /*6430*/  @!P2 IMAD.MOV.U32 R6, RZ, RZ, c[0x0][0x19c] ;  /* 0x00006700ff06a624 */ /* 0x000fe200078e00ff */
[----:B------:R-:W-:-:S03]  /*6440*/  @!P2 LEA R12, P3, R3, R134, 0x6 ;  /* 0x00000086030ca211 */ /* 0x000fc600078630ff */
[----:B------:R-:W-:Y:S01]  /*6450*/  @!PT LDS RZ, [RZ] ;  /* 0x00000000fffff984 */ /* 0x000fe20000000800 */
[----:B------:R-:W-:Y:S01]  /*6460*/  @!PT LDS RZ, [RZ] ;  /* 0x00000000fffff984 */ /* 0x000fe20000000800 */
[----:B------:R-:W-:Y:S01]  /*6470*/  @!PT LDS RZ, [RZ] ;  /* 0x00000000fffff984 */ /* 0x000fe20000000800 */
[----:B------:R1:W-:Y:S01]  /*6480*/  @!P0 LDGSTS.E.BYPASS.LTC128B.128 [R125+0x5000], [R8.64+0x80] ;  /* 0x05000080087d8fae */ /* 0x0003e2000b901d48 */
[----:B------:R-:W-:Y:S02]  /*6490*/  @!P2 LEA.HI.X R13, R3, R135, R6, 0x6, P3 ;  /* 0x00000087030da211 */ /* 0x000fe400018f3406 */
[----:B------:R-:W-:Y:S01]  /*64a0*/  @!P1 IADD3 R6, P3, R96, R7, RZ ;  /* 0x0000000760069210 */ /* 0x000fe20007f7e0ff */
[----:B------:R1:W-:Y:S04]  /*64b0*/  @P2 STS.128 [R125+0x3800], RZ ;  /* 0x003800ff7d002388 */ /* 0x0003e80000000c00 */
[----:B------:R-:W-:Y:S01]  /*64c0*/  @!P1 IMAD.X R3, R97, 0x1, R4, P3 ;  /* 0x0000000161039824 */ /* 0x000fe200018e0604 */
[C---:B------:R-:W-:Y:S01]  /*64d0*/  @!P1 LEA R14, P3, R6.reuse, c[0x0][0x168], 0x1 ;  /* 0x00005a00060e9a11 */ /* 0x040fe200078608ff */
[----:B------:R-:W-:Y:S01]  /*64e0*/  @!PT LDS RZ, [RZ] ;  /* 0x00000000fffff984 */ /* 0x000fe20000000800 */
[----:B------:R-:W-:Y:S01]  /*64f0*/  @!PT LDS RZ, [RZ] ;  /* 0x00000000fffff984 */ /* 0x000fe20000000800 */
[----:B------:R-:W-:Y:S01]  /*6500*/  @!PT LDS RZ, [RZ] ;  /* 0x00000000fffff984 */ /* 0x000fe20000000800 */
[----:B------:R1:W-:Y:S03]  /*6510*/  @!P2 LDGSTS.E.BYPASS.LTC128B.128 [R125+0x3800], [R12.64] ;  /* 0x038000000c7dafae */ /* 0x0003e6000b901d48 */
[----:B------:R-:W-:Y:S01]  /*6520*/  @!P1 LEA.HI.X R15, R6, c[0x0][0x16c], R3, 0x1, P3 ;  /* 0x00005b00060f9a11 */ /* 0x000fe200018f0c03 */
        /* <DEDUP_REMOVED lines=15> */
.L_x_4606:
[----:B------:R-:W-:Y:S05]  /*6620*/  BSYNC B0 ;  /* 0x0000000000007941 */ /* 0x000fea0003800000 */
.L_x_4605:
[----:B------:R-:W0:Y:S02]  /*6630*/  LDGDEPBAR ;  /* 0x00000000000079af */ /* 0x000e240000000000 */
.L_x_4602:
        /* <DEDUP_REMOVED lines=43> */
[----:B------:R-:W-:-:S05]  /*68f0*/  FMUL.FTZ R147, R88, c[0x0][0x23c] ;  /* 0x00008f0058937a20 */ /* 0x000fca0000410000 */
[----:B------:R-:W-:Y:S02]  /*6900*/  FSEL R147, R147, RZ, P1 ;  /* 0x000000ff93937208 */ /* 0x000fe40000800000 */
[----:B-1----:R-:W-:-:S03]  /*6910*/  FMNMX.FTZ R3, R4, R3, !PT ;  /* 0x0000000304037209 */ /* 0x002fc60007810000 */
        /* <DEDUP_REMOVED lines=13> */
[----:B------:R-:W1:Y:S01]  /*69f0*/  MUFU.EX2 R95, R95 ;  /* 0x0000005f005f7308 */ /* 0x000e620000000800 */
[----:B------:R-:W-:Y:S02]  /*6a00*/  FFMA.FTZ R97, R33, c[0x0][0x23c], -R96 ;  /* 0x00008f0021617a23 */ /* 0x000fe40000010860 */
[----:B------:R-:W-:Y:S01]  /*6a10*/  FADD.FTZ R148, R2, -R5 ;  /* 0x8000000502947221 */ /* 0x000fe20000010000 */
[----:B------:R-:W-:Y:S01]  /*6a20*/  FSEL R5, R3, RZ, P0 ;  /* 0x000000ff03057208 */ /* 0x000fe20000000000 */
[----:B------:R-:W-:Y:S01]  /*6a30*/  FFMA.FTZ R140, R142, c[0x0][0x23c], -R147 ;  /* 0x00008f008e8c7a23 */ /* 0x000fe20000010893 */
[----:B------:R-:W2:Y:S01]  /*6a40*/  LDSM.16.MT88.4 R32, [R112+0x7000] ;  /* 0x007000007020783b */ /* 0x000ea20000004200 */
[----:B------:R-:W-:Y:S01]  /*6a50*/  FMUL.FTZ R148, R148, c[0x0][0x23c] ;  /* 0x00008f0094947a20 */ /* 0x000fe20000410000 */
[----:B------:R-:W-:Y:S01]  /*6a60*/  MUFU.EX2 R94, R94 ;  /* 0x0000005e005e7308 */ /* 0x000fe20000000800 */
[----:B------:R-:W-:-:S02]  /*6a70*/  FADD.FTZ R2, R0, -R5 ;  /* 0x8000000500027221 */ /* 0x000fc40000010000 */
[--C-:B------:R-:W-:Y:S02]  /*6a80*/  FFMA.FTZ R0, R31, c[0x0][0x23c], -R96.reuse ;  /* 0x00008f001f007a23 */ /* 0x100fe40000010860 */
[----:B------:R-:W-:Y:S02]  /*6a90*/  FMUL.FTZ R2, R2, c[0x0][0x23c] ;  /* 0x00008f0002027a20 */ /* 0x000fe40000410000 */
[--C-:B------:R-:W-:Y:S01]  /*6aa0*/  FFMA.FTZ R138, R137, c[0x0][0x23c], -R96.reuse ;  /* 0x00008f00898a7a23 */ /* 0x100fe20000010860 */
        /* <DEDUP_REMOVED lines=20> */
[----:B------:R-:W3:Y:S01]  /*6bf0*/  MUFU.EX2 R148, R148 ;  /* 0x0000009400947308 */ /* 0x000ee20000000800 */
[----:B-1----:R-:W-:Y:S01]  /*6c00*/  F2FP.BF16.PACK_AB R85, R92, R99 ;  /* 0x000000635c55723e */ /* 0x002fe200000010ff */
[----:B------:R-:W-:-:S02]  /*6c10*/  FFMA.FTZ R89, R89, c[0x0][0x23c], -R96 ;  /* 0x00008f0059597a23 */ /* 0x000fc40000010860 */
[--C-:B------:R-:W-:Y:S02]  /*6c20*/  FFMA.FTZ R91, R91, c[0x0][0x23c], -R96.reuse ;  /* 0x00008f005b5b7a23 */ /* 0x100fe40000010860 */
[----:B------:R-:W-:Y:S02]  /*6c30*/  FFMA.FTZ R96, R98, c[0x0][0x23c], -R96 ;  /* 0x00008f0062607a23 */ /* 0x000fe40000010860 */
[----:B------:R-:W1:Y:S08]  /*6c40*/  MUFU.EX2 R2, R2 ;  /* 0x0000000200027308 */ /* 0x000e700000000800 */
        /* <DEDUP_REMOVED lines=12> */
[----:B------:R-:W1:Y:S01]  /*6d10*/  MUFU.EX2 R144, R144 ;  /* 0x0000009000907308 */ /* 0x000e620000000800 */
[----:B------:R-:W-:Y:S02]  /*6d20*/  FMUL.FTZ R5, R37, R148 ;  /* 0x0000009425057220 */ /* 0x000fe40000410000 */
[-C--:B------:R-:W-:Y:S02]  /*6d30*/  FMUL.FTZ R6, R38, R2.reuse ;  /* 0x0000000226067220 */ /* 0x080fe40000410000 */
[----:B------:R-:W-:Y:S01]  /*6d40*/  HMMA.16816.F32.BF16 R20, R84, R24, R20 ;  /* 0x000000185414723c */ /* 0x000fe20000041814 */
[----:B------:R-:W-:Y:S02]  /*6d50*/  FMUL.FTZ R7, R39, R2 ;  /* 0x0000000227077220 */ /* 0x000fe40000410000 */
[-C--:B------:R-:W-:Y:S01]  /*6d60*/  FMUL.FTZ R40, R40, R148.reuse ;  /* 0x0000009428287220 */ /* 0x080fe20000410000 */
[----:B------:R-:W-:Y:S01]  /*6d70*/  MUFU.EX2 R140, R140 ;  /* 0x0000008c008c7308 */ /* 0x000fe20000000800 */
[----:B------:R-:W-:-:S02]  /*6d80*/  FMUL.FTZ R41, R41, R148 ;  /* 0x0000009429297220 */ /* 0x000fc40000410000 */
[-C--:B------:R-:W-:Y:S01]  /*6d90*/  FMUL.FTZ R42, R42, R2.reuse ;  /* 0x000000022a2a7220 */ /* 0x080fe20000410000 */
[C---:B------:R-:W-:Y:S01]  /*6da0*/  HMMA.16816.F32.BF16 R24, R84.reuse, R26, R56 ;  /* 0x0000001a5418723c */ /* 0x040fe20000041838 */
[----:B------:R-:W-:Y:S01]  /*6db0*/  LDSM.16.MT88.4 R56, [R114+0x6400] ;  /* 0x006400007238783b */ /* 0x000fe20000004200 */
[----:B------:R-:W-:Y:S01]  /*6dc0*/  FMUL.FTZ R43, R43, R2 ;  /* 0x000000022b2b7220 */ /* 0x000fe20000410000 */
[----:B-1----:R-:W-:Y:S01]  /*6dd0*/  F2FP.BF16.PACK_AB R52, R144, R145 ;  /* 0x000000919034723e */ /* 0x002fe200000010ff */
[----:B------:R-:W1:Y:S01]  /*6de0*/  MUFU.EX2 R139, R139 ;  /* 0x0000008b008b7308 */ /* 0x000e620000000800 */
        /* <DEDUP_REMOVED lines=16> */
[----:B------:R-:W-:Y:S02]  /*6ef0*/  FMUL.FTZ R29, R61, R148 ;  /* 0x000000943d1d7220 */ /* 0x000fe40000410000 */
[-C--:B------:R-:W-:Y:S01]  /*6f00*/  FMUL.FTZ R30, R62, R2.reuse ;  /* 0x000000023e1e7220 */ /* 0x080fe20000410000 */
[----:B------:R-:W-:Y:S01]  /*6f10*/  MUFU.EX2 R138, R138 ;  /* 0x0000008a008a7308 */ /* 0x000fe20000000800 */
[----:B------:R-:W-:Y:S02]  /*6f20*/  FMUL.FTZ R31, R63, R2 ;  /* 0x000000023f1f7220 */ /* 0x000fe40000410000 */
[-C--:B------:R-:W-:Y:S01]  /*6f30*/  FMUL.FTZ R64, R64, R148.reuse ;  /* 0x0000009440407220 */ /* 0x080fe20000410000 */
[C---:B------:R-:W-:Y:S01]  /*6f40*/  HMMA.16816.F32.BF16 R16, R84.reuse, R18, R48 ;  /* 0x000000125410723c */ /* 0x040fe20000041830 */
[----:B------:R-:W-:Y:S01]  /*6f50*/  FMUL.FTZ R65, R65, R148 ;  /* 0x0000009441417220 */ /* 0x000fe20000410000 */
[----:B------:R-:W1:Y:S01]  /*6f60*/  LDSM.16.MT88.4 R48, [R112+0x8000] ;  /* 0x008000007030783b */ /* 0x000e620000004200 */
[-C--:B------:R-:W-:Y:S01]  /*6f70*/  FMUL.FTZ R66, R66, R2.reuse ;  /* 0x0000000242427220 */ /* 0x080fe20000410000 */
[----:B------:R-:W5:Y:S01]  /*6f80*/  MUFU.EX2 R137, R137 ;  /* 0x0000008900897308 */ /* 0x000f620000000800 */
[----:B----4-:R-:W-:Y:S01]  /*6f90*/  F2FP.BF16.PACK_AB R53, R142, R143 ;  /* 0x0000008f8e35723e */ /* 0x010fe200000010ff */
[----:B------:R-:W-:Y:S01]  /*6fa0*/  FMUL.FTZ R67, R67, R2 ;  /* 0x0000000243437220 */ /* 0x000fe20000410000 */
[----:B------:R-:W-:Y:S01]  /*6fb0*/  LDSM.16.MT88.4 R60, [R114+0x6800] ;  /* 0x00680000723c783b */ /* 0x000fe20000004200 */
[----:B--2---:R-:W-:Y:S01]  /*6fc0*/  HMMA.16816.F32.BF16 R28, R84, R32, R28 ;  /* 0x00000020541c723c */ /* 0x004fe2000004181c */
        /* <DEDUP_REMOVED lines=8> */
[----:B-----5:R-:W-:Y:S01]  /*7050*/  F2FP.BF16.PACK_AB R55, R137, R138 ;  /* 0x0000008a8937723e */ /* 0x020fe200000010ff */
[-C--:B------:R-:W-:Y:S01]  /*7060*/  FMUL.FTZ R74, R74, R2.reuse ;  /* 0x000000024a4a7220 */ /* 0x080fe20000410000 */
[----:B------:R-:W-:Y:S01]  /*7070*/  MUFU.EX2 R150, R150 ;  /* 0x0000009600967308 */ /* 0x000fe20000000800 */
[----:B------:R-:W-:-:S02]  /*7080*/  FMUL.FTZ R75, R75, R2 ;  /* 0x000000024b4b7220 */ /* 0x000fc40000410000 */
[-C--:B------:R-:W-:Y:S01]  /*7090*/  FMUL.FTZ R44, R76, R148.reuse ;  /* 0x000000944c2c7220 */ /* 0x080fe20000410000 */
[----:B---3--:R-:W-:Y:S01]  /*70a0*/  HMMA.16816.F32.BF16 R36, R84, R40, R36 ;  /* 0x000000285424723c */ /* 0x008fe20000041824 */
        /* <DEDUP_REMOVED lines=30> */
[----:B------:R-:W-:Y:S03]  /*7290*/  LDSM.16.MT88.4 R80, [R112+0x8800] ;  /* 0x008800007050783b */ /* 0x000fe60000004200 */
[----:B------:R-:W-:Y:S08]  /*72a0*/  MUFU.EX2 R132, R132 ;  /* 0x0000008400847308 */ /* 0x000ff00000000800 */
[----:B------:R1:W-:Y:S01]  /*72b0*/  MUFU.EX2 R104, R64 ;  /* 0x0000004000687308 */ /* 0x0003e20000000800 */
[C---:B--2---:R-:W-:Y:S07]  /*72c0*/  HMMA.16816.F32.BF16 R12, R52.reuse, R56, R12 ;  /* 0x00000038340c723c */ /* 0x044fee000004180c */
[----:B------:R-:W2:Y:S01]  /*72d0*/  MUFU.EX2 R101, R101 ;  /* 0x0000006500657308 */ /* 0x000ea20000000800 */
[----:B------:R-:W-:Y:S01]  /*72e0*/  HMMA.16816.F32.BF16 R16, R52, R58, R16 ;  /* 0x0000003a3410723c */ /* 0x000fe20000041810 */
[----:B------:R-:W3:Y:S06]  /*72f0*/  LDSM.16.MT88.4 R56, [R114+0x7400] ;  /* 0x007400007238783b */ /* 0x000eec0000004200 */
[----:B------:R-:W-:Y:S01]  /*7300*/  MUFU.EX2 R100, R100 ;  /* 0x0000006400647308 */ /* 0x000fe20000000800 */
[----:B-1----:R-:W-:Y:S07]  /*7310*/  LDSM.16.MT88.4 R64, [R112+0x7c00] ;  /* 0x007c00007040783b */ /* 0x002fee0000004200 */
[----:B------:R-:W1:Y:S01]  /*7320*/  MUFU.EX2 R109, R109 ;  /* 0x0000006d006d7308 */ /* 0x000e620000000800 */
[----:B--2---:R-:W-:-:S07]  /*7330*/  F2FP.BF16.PACK_AB R84, R101, R104 ;  /* 0x000000686554723e */ /* 0x004fce00000010ff */
[----:B------:R-:W-:Y:S08]  /*7340*/  MUFU.EX2 R90, R90 ;  /* 0x0000005a005a7308 */ /* 0x000ff00000000800 */
[----:B------:R-:W2:Y:S01]  /*7350*/  MUFU.EX2 R89, R89 ;  /* 0x0000005900597308 */ /* 0x000ea20000000800 */
[----:B-1----:R-:W-:-:S07]  /*7360*/  F2FP.BF16.PACK_AB R86, R109, R100 ;  /* 0x000000646d56723e */ /* 0x002fce00000010ff */
[----:B------:R-:W-:Y:S01]  /*7370*/  MUFU.EX2 R91, R91 ;  /* 0x0000005b005b7308 */ /* 0x000fe20000000800 */
[C---:B---3--:R-:W-:Y:S07]  /*7380*/  HMMA.16816.F32.BF16 R20, R52.reuse, R56, R20 ;  /* 0x000000383414723c */ /* 0x048fee0000041814 */
[----:B------:R-:W1:Y:S01]  /*7390*/  MUFU.EX2 R108, R96 ;  /* 0x00000060006c7308 */ /* 0x000e620000000800 */
[----:B--2---:R-:W-:Y:S01]  /*73a0*/  F2FP.BF16.PACK_AB R85, R89, R90 ;  /* 0x0000005a5955723e */ /* 0x004fe200000010ff */
[----:B------:R-:W-:Y:S01]  /*73b0*/  HMMA.16816.F32.BF16 R24, R52, R58, R24 ;  /* 0x0000003a3418723c */ /* 0x000fe20000041818 */
[----:B------:R-:W2:Y:S01]  /*73c0*/  LDSM.16.MT88.4 R56, [R112+0x7400] ;  /* 0x007400007038783b */ /* 0x000ea20000004200 */
[----:B-1----:R-:W-:-:S06]  /*73d0*/  F2FP.BF16.PACK_AB R87, R108, R91 ;  /* 0x0000005b6c57723e */ /* 0x002fcc00000010ff */
        /* <DEDUP_REMOVED lines=22> */
[C---:B------:R-:W-:Y:S08]  /*7540*/  HMMA.16816.F32.BF16 R76, R52.reuse, R80, R44 ;  /* 0x00000050344c723c */ /* 0x040ff0000004182c */
[----:B------:R-:W-:Y:S01]  /*7550*/  HMMA.16816.F32.BF16 R80, R52, R82, R48 ;  /* 0x000000523450723c */ /* 0x000fe20000041830 */
[----:B------:R-:W4:Y:S07]  /*7560*/  LDSM.16.MT88.4 R48, [R112+0x6c00] ;  /* 0x006c00007030783b */ /* 0x000f2e0000004200 */
[C---:B--2---:R-:W-:Y:S01]  /*7570*/  HMMA.16816.F32.BF16 R36, R84.reuse, R40, R4 ;  /* 0x000000285424723c */ /* 0x044fe20000041804 */
[----:B------:R-:W-:Y:S07]  /*7580*/  LDSM.16.MT88.4 R4, [R112+0x8c00] ;  /* 0x008c00007004783b */ /* 0x000fee0000004200 */
[----:B------:R-:W-:Y:S01]  /*7590*/  HMMA.16816.F32.BF16 R40, R84, R42, R8 ;  /* 0x0000002a5428723c */ /* 0x000fe20000041808 */
[----:B------:R-:W2:Y:S07]  /*75a0*/  LDSM.16.MT88.4 R8, [R114+0x8c00] ;  /* 0x008c00007208783b */ /* 0x000eae0000004200 */
[C---:B-1----:R-:W-:Y:S08]  /*75b0*/  HMMA.16816.F32.BF16 R28, R52.reuse, R56, R28 ;  /* 0x00000038341c723c */ /* 0x042ff0000004181c */
[C---:B------:R-:W-:Y:S01]  /*75c0*/  HMMA.16816.F32.BF16 R32, R52.reuse, R58, R32 ;  /* 0x0000003a3420723c */ /* 0x040fe20000041820 */
[----:B------:R-:W1:Y:S07]  /*75d0*/  LDSM.16.MT88.4 R56, [R114+0x7c00] ;  /* 0x007c00007238783b */ /* 0x000e6e0000004200 */
[----:B---3--:R-:W-:Y:S08]  /*75e0*/  HMMA.16816.F32.BF16 R20, R52, R60, R20 ;  /* 0x0000003c3414723c */ /* 0x008ff00000041814 */
[----:B----4-:R-:W-:Y:S07]  /*75f0*/  HMMA.16816.F32.BF16 R44, R84, R48, R12 ;  /* 0x00000030542c723c */ /* 0x010fee000004180c */
[----:B------:R-:W-:Y:S01]  /*7600*/  FADD.FTZ R13, R145, R2 ;  /* 0x00000002910d7221 */ /* 0x000fe20000010000 */
[----:B------:R-:W-:Y:S01]  /*7610*/  HMMA.16816.F32.BF16 R24, R52, R62, R24 ;  /* 0x0000003e3418723c */ /* 0x000fe20000041818 */
[----:B------:R-:W-:Y:S01]  /*7620*/  FADD.FTZ R15, R143, R0 ;  /* 0x000000008f0f7221 */ /* 0x000fe20000010000 */
[----:B------:R-:W-:Y:S01]  /*7630*/  MOV R2, R88 ;  /* 0x0000005800027202 */ /* 0x000fe20000000f00 */
        /* <DEDUP_REMOVED lines=27> */
[----:B------:R-:W-:-:S03]  /*77f0*/  FADD.FTZ R108, R108, R91 ;  /* 0x0000005b6c6c7221 */ /* 0x000fc60000010000 */
[C---:B------:R-:W-:Y:S08]  /*7800*/  HMMA.16816.F32.BF16 R56, R84.reuse, R58, R24 ;  /* 0x0000003a5438723c */ /* 0x040ff00000041818 */
[C---:B------:R-:W-:Y:S08]  /*7810*/  HMMA.16816.F32.BF16 R64, R84.reuse, R66, R32 ;  /* 0x000000425440723c */ /* 0x040ff00000041820 */
[C---:B------:R-:W-:Y:S08]  /*7820*/  HMMA.16816.F32.BF16 R72, R84.reuse, R10, R72 ;  /* 0x0000000a5448723c */ /* 0x040ff00000041848 */
[----:B------:R-:W-:Y:S11]  /*7830*/  HMMA.16816.F32.BF16 R80, R84, R6, R80 ;  /* 0x000000065450723c */ /* 0x000ff60000041850 */
[----:B------:R-:W-:Y:S08]  /*7840*/  @!UPT UIADD3 URZ, URZ, URZ, URZ ;  /* 0x0000003f3f3ff290 */ /* 0x000ff0000fffe03f */
.L_x_4599:
[----:B------:R-:W-:Y:S05]  /*7850*/  @!P5 BRA `(.L_x_4607) ;  /* 0x000025e00000d947 */ /* 0x000fea0003800000 */
[----:B------:R-:W-:Y:S01]  /*7860*/  ULDC UR7, c[0x0][0x1a0] ;  /* 0x0000680000077ab9 */ /* 0x000fe20000000800 */
[----:B------:R-:W-:Y:S01]  /*7870*/  IMAD.MOV.U32 R3, RZ, RZ, R0 ;  /* 0x000000ffff037224 */ /* 0x000fe200078e0000 */
[----:B------:R-:W-:Y:S01]  /*7880*/  ULEA UR7, -UR7, URZ, 0x6 ;  /* 0x0000003f07077291 */ /* 0x000fe2000f8e313f */
[----:B------:R-:W-:Y:S01]  /*7890*/  IMAD.MOV.U32 R85, RZ, RZ, R2 ;  /* 0x000000ffff557224 */ /* 0x000fe200078e0002 */
[----:B------:R-:W-:-:S02]  /*78a0*/  ULDC UR6, c[0x0][0x198] ;  /* 0x0000660000067ab9 */ /* 0x000fc40000000800 */
[----:B------:R-:W-:Y:S02]  /*78b0*/  USHF.R.S32.HI UR5, URZ, 0x1f, UR7 ;  /* 0x0000001f3f057899 */ /* 0x000fe40008011407 */
[----:B------:R-:W-:Y:S01]  /*78c0*/  ULEA UR6, -UR6, URZ, 0x6 ;  /* 0x0000003f06067291 */ /* 0x000fe2000f8e313f */
[----:B------:R-:W-:-:S03]  /*78d0*/  MOV R133, UR7 ;  /* 0x0000000700857c02 */ /* 0x000fc60008000f00 */
[----:B------:R-:W-:Y:S01]  /*78e0*/  MOV R132, UR5 ;  /* 0x0000000500847c02 */ /* 0x000fe20008000f00 */
[----:B------:R-:W-:Y:S02]  /*78f0*/  USHF.R.S32.HI UR4, URZ, 0x1f, UR6 ;  /* 0x0000001f3f047899 */ /* 0x000fe40008011406 */
.L_x_4611:
        /* <DEDUP_REMOVED lines=66> */
.L_x_4608:
[----:B------:R-:W-:Y:S02]  /*7d20*/  ISETP.GE.AND P3, PT, R128, c[0x0][0x220], PT ;  /* 0x0000880080007a0c */ /* 0x000fe40003f66270 */
[----:B------:R-:W-:Y:S02]  /*7d30*/  ISETP.GE.AND P2, PT, R127, c[0x0][0x220], PT ;  /* 0x000088007f007a0c */ /* 0x000fe40003f46270 */
[----:B------:R-:W-:Y:S02]  /*7d40*/  LEA R136, P4, R2, R110, 0x1 ;  /* 0x0000006e02887211 */ /* 0x000fe400078808ff */
        /* <DEDUP_REMOVED lines=20> */
[----:B------:R-:W-:Y:S03]  /*7e90*/  ISETP.GT.AND P0, PT, R124, R119, PT ;  /* 0x000000777c00720c */ /* 0x000fe60003f04270 */
        /* <DEDUP_REMOVED lines=169> */
.L_x_4610:
        /* <DEDUP_REMOVED lines=47> */
.L_x_4609:
        /* <DEDUP_REMOVED lines=55> */
[----:B------:R-:W-:Y:S01]  /*8f90*/  ISETP.GT.AND P0, PT, R124, R119, PT ;  /* 0x000000777c00720c */ /* 0x000fe20003f04270 */
[----:B------:R-:W-:Y:S02]  /*8fa0*/  FFMA.FTZ R111, R8, c[0x0][0x23c], -R100 ;  /* 0x00008f00086f7a23 */ /* 0x000fe40000010864 */
        /* <DEDUP_REMOVED lines=82> */
[----:B------:R-:W-:Y:S01]  /*94d0*/  MUFU.EX2 R33, R155 ;  /* 0x0000009b00217308 */ /* 0x000fe20000000800 */
[----:B------:R-:W-:Y:S01]  /*94e0*/  LDSM.16.MT88.4 R100, [R112+0x6800] ;  /* 0x006800007064783b */ /* 0x000fe20000004200 */
[----:B------:R-:W-:Y:S02]  /*94f0*/  FFMA.FTZ R105, R84, R109, R105 ;  /* 0x0000006d54697223 */ /* 0x000fe40000010069 */
[----:B------:R-:W-:Y:S02]  /*9500*/  FFMA.FTZ R108, R3, R108, R106 ;  /* 0x0000006c036c7223 */ /* 0x000fe4000001006a */
[----:B------:R-:W-:Y:S02]  /*9510*/  FFMA.FTZ R109, R34, c[0x0][0x23c], -R90 ;  /* 0x00008f00226d7a23 */ /* 0x000fe4000001085a */
[----:B------:R-:W-:Y:S02]  /*9520*/  FADD.FTZ R34, R104, R105 ;  /* 0x0000006968227221 */ /* 0x000fe40000010000 */
[----:B------:R3:W-:Y:S01]  /*9530*/  MUFU.EX2 R155, R107 ;  /* 0x0000006b009b7308 */ /* 0x0007e20000000800 */
        /* <DEDUP_REMOVED lines=8> */
[----:B------:R-:W-:Y:S01]  /*95c0*/  MOV R3, R0 ;  /* 0x0000000000037202 */ /* 0x000fe20000000f00 */
[--C-:B------:R-:W-:Y:S02]  /*95d0*/  FFMA.FTZ R140, R14, c[0x0][0x23c], -R90.reuse ;  /* 0x00008f000e8c7a23 */ /* 0x100fe4000001085a */
[--C-:B------:R-:W-:Y:S01]  /*95e0*/  FFMA.FTZ R139, R15, c[0x0][0x23c], -R90.reuse ;  /* 0x00008f000f8b7a23 */ /* 0x100fe2000001085a */
[C---:B--2---:R-:W-:Y:S02]  /*95f0*/  HMMA.16816.F32.BF16 R44, R92.reuse, R96, R44 ;  /* 0x000000605c2c723c */ /* 0x044fe4000004182c */
[----:B------:R-:W-:Y:S01]  /*9600*/  MUFU.EX2 R149, R149 ;  /* 0x0000009500957308 */ /* 0x000fe20000000800 */
[--C-:B------:R-:W-:Y:S02]  /*9610*/  FFMA.FTZ R144, R18, c[0x0][0x23c], -R90.reuse ;  /* 0x00008f0012907a23 */ /* 0x100fe4000001085a */
[--C-:B------:R-:W-:Y:S01]  /*9620*/  FFMA.FTZ R143, R19, c[0x0][0x23c], -R90.reuse ;  /* 0x00008f00138f7a23 */ /* 0x100fe2000001085a */
[----:B---3--:R-:W-:Y:S01]  /*9630*/  LDSM.16.MT88.4 R104, [R114+0x6c00] ;  /* 0x006c00007268783b */ /* 0x008fe20000004200 */
[--C-:B------:R-:W-:Y:S01]  /*9640*/  FFMA.FTZ R150, R22, c[0x0][0x23c], -R90.reuse ;  /* 0x00008f0016967a23 */ /* 0x100fe2000001085a */
[C---:B------:R-:W-:Y:S04]  /*9650*/  HMMA.16816.F32.BF16 R48, R92.reuse, R98, R48 ;  /* 0x000000625c30723c */ /* 0x040fe80000041830 */
[----:B------:R-:W-:Y:S01]  /*9660*/  MUFU.EX2 R140, R140 ;  /* 0x0000008c008c7308 */ /* 0x000fe20000000800 */
[--C-:B------:R-:W-:Y:S01]  /*9670*/  FFMA.FTZ R147, R23, c[0x0][0x23c], -R90.reuse ;  /* 0x00008f0017937a23 */ /* 0x100fe2000001085a */
[----:B------:R-:W2:Y:S01]  /*9680*/  LDSM.16.MT88.4 R96, [R114+0x7000] ;  /* 0x007000007260783b */ /* 0x000ea20000004200 */
        /* <DEDUP_REMOVED lines=8> */
[----:B------:R-:W-:Y:S10]  /*9710*/  MUFU.EX2 R144, R144 ;  /* 0x0000009000907308 */ /* 0x000ff40000000800 */
[----:B------:R-:W5:Y:S01]  /*9720*/  MUFU.EX2 R143, R143 ;  /* 0x0000008f008f7308 */ /* 0x000f620000000800 */
[C---:B--2---:R-:W-:Y:S01]  /*9730*/  HMMA.16816.F32.BF16 R52, R92.reuse, R96, R52 ;  /* 0x000000605c34723c */ /* 0x044fe20000041834 */
[----:B----4-:R-:W-:Y:S07]  /*9740*/  LDSM.16.MT88.4 R108, [R112+0x7c00] ;  /* 0x007c0000706c783b */ /* 0x010fee0000004200 */
[C---:B------:R-:W-:Y:S01]  /*9750*/  HMMA.16816.F32.BF16 R56, R92.reuse, R98, R56 ;  /* 0x000000625c38723c */ /* 0x040fe20000041838 */
[----:B------:R-:W2:Y:S01]  /*9760*/  MUFU.EX2 R146, R146 ;  /* 0x0000009200927308 */ /* 0x000ea20000000800 */
[----:B------:R-:W4:Y:S09]  /*9770*/  LDSM.16.MT88.4 R96, [R112+0x7000] ;  /* 0x007000007060783b */ /* 0x000f320000004200 */
[----:B------:R-:W-:Y:S10]  /*9780*/  MUFU.EX2 R150, R150 ;  /* 0x0000009600967308 */ /* 0x000ff40000000800 */
[----:B------:R-:W1:Y:S10]  /*9790*/  MUFU.EX2 R147, R147 ;  /* 0x0000009300937308 */ /* 0x000e740000000800 */
        /* <DEDUP_REMOVED lines=22> */
[----:B-----5:R-:W-:Y:S01]  /*9900*/  F2FP.BF16.PACK_AB R95, R143, R144 ;  /* 0x000000908f5f723e */ /* 0x020fe200000010ff */
        /* <DEDUP_REMOVED lines=83> */
.L_x_4607:
[----:B------:R-:W1:Y:S01]  /*9e40*/  SHFL.BFLY PT, R5, R108, 0x2, 0x1f ;  /* 0x0c401f006c057f89 */ /* 0x000e6200000e0000 */
[----:B------:R-:W-:Y:S01]  /*9e50*/  MOV R10, 0x3f800000 ;  /* 0x3f800000000a7802 */ /* 0x000fe20000000f00 */
[----:B------:R-:W-:Y:S01]  /*9e60*/  IMAD.MOV.U32 R8, RZ, RZ, 0x3f800000 ;  /* 0x3f800000ff087424 */ /* 0x000fe200078e00ff */
[----:B------:R-:W-:Y:S01]  /*9e70*/  BSSY B0, `(.L_x_4612) ;  /* 0x00000cc000007945 */ /* 0x000fe20003800000 */
[----:B------:R-:W2:Y:S04]  /*9e80*/  SHFL.BFLY PT, R4, R109, 0x2, 0x1f ;  /* 0x0c401f006d047f89 */ /* 0x000ea800000e0000 */
[----:B------:R-:W3:Y:S04]  /*9e90*/  S2R R3, SR_CTAID.Z ;  /* 0x0000000000037919 */ /* 0x000ee80000002700 */
[----:B------:R-:W4:Y:S04]  /*9ea0*/  S2R R12, SR_CTAID.Y ;  /* 0x00000000000c7919 */ /* 0x000f280000002600 */
[----:B------:R-:W-:Y:S01]  /*9eb0*/  BAR.SYNC.DEFER_BLOCKING 0x0 ;  /* 0x0000000000007b1d */ /* 0x000fe20000010000 */
[----:B-1----:R-:W-:-:S02]  /*9ec0*/  FADD.FTZ R5, R5, R108 ;  /* 0x0000006c05057221 */ /* 0x002fc40000010000 */
[----:B--2---:R-:W-:-:S03]  /*9ed0*/  FADD.FTZ R4, R4, R109 ;  /* 0x0000006d04047221 */ /* 0x004fc60000010000 */
[----:B------:R-:W1:Y:S04]  /*9ee0*/  SHFL.BFLY PT, R6, R5, 0x1, 0x1f ;  /* 0x0c201f0005067f89 */ /* 0x000e6800000e0000 */
[----:B------:R-:W2:Y:S01]  /*9ef0*/  SHFL.BFLY PT, R7, R4, 0x1, 0x1f ;  /* 0x0c201f0004077f89 */ /* 0x000ea200000e0000 */
[----:B----4-:R-:W-:Y:S02]  /*9f00*/  IMAD R9, R12, c[0x0][0x210], R129 ;  /* 0x000084000c097a24 */ /* 0x010fe400078e0281 */
[----:B-1----:R-:W-:Y:S02]  /*9f10*/  FADD.FTZ R6, R5, R6 ;  /* 0x0000000605067221 */ /* 0x002fe40000010000 */
[----:B------:R-:W1:Y:S01]  /*9f20*/  S2R R5, SR_TID.X ;  /* 0x0000000000057919 */ /* 0x000e620000002100 */
[----:B--2---:R-:W-:Y:S01]  /*9f30*/  FADD.FTZ R7, R4, R7 ;  /* 0x0000000704077221 */ /* 0x004fe20000010000 */
[----:B------:R-:W-:-:S02]  /*9f40*/  IADD3 R4, -R129, RZ, RZ ;  /* 0x000000ff81047210 */ /* 0x000fc40007ffe1ff */
[----:B------:R-:W-:Y:S02]  /*9f50*/  FSETP.NE.FTZ.AND P2, PT, R6, RZ, PT ;  /* 0x000000ff0600720b */ /* 0x000fe40003f55000 */
[----:B------:R-:W-:Y:S01]  /*9f60*/  FSETP.NE.FTZ.AND P3, PT, R7, RZ, PT ;  /* 0x000000ff0700720b */ /* 0x000fe20003f75000 */
[----:B---3--:R-:W-:Y:S02]  /*9f70*/  IMAD R4, R4, c[0x0][0x1c0], R3 ;  /* 0x0000700004047a24 */ /* 0x008fe400078e0203 */
[----:B------:R-:W2:Y:S02]  /*9f80*/  S2R R3, SR_TID.X ;  /* 0x0000000000037919 */ /* 0x000ea40000002100 */
[----:B------:R-:W-:-:S06]  /*9f90*/  IMAD R9, R9, c[0x0][0x1c0], R4 ;  /* 0x0000700009097a24 */ /* 0x000fcc00078e0204 */
[----:B------:R-:W3:Y:S01]  /*9fa0*/  @P2 MUFU.RCP R8, R6 ;  /* 0x0000000600082308 */ /* 0x000ee20000001000 */
[----:B-1----:R-:W-:-:S07]  /*9fb0*/  SHF.R.S32.HI R12, RZ, 0x1f, R5 ;  /* 0x0000001fff0c7819 */ /* 0x002fce0000011405 */
[----:B------:R-:W1:Y:S01]  /*9fc0*/  @P3 MUFU.RCP R10, R7 ;  /* 0x00000007000a3308 */ /* 0x000e620000001000 */
[CC--:B------:R-:W-:Y:S02]  /*9fd0*/  LEA.HI R11, R12.reuse, R5.reuse, RZ, 0x2 ;  /* 0x000000050c0b7211 */ /* 0x0c0fe400078f10ff */
[----:B------:R-:W-:Y:S02]  /*9fe0*/  LEA.HI R21, R12, R5, RZ, 0x6 ;  /* 0x000000050c157211 */ /* 0x000fe400078f30ff */
[----:B------:R-:W-:Y:S02]  /*9ff0*/  SHF.R.S32.HI R15, RZ, 0x2, R11 ;  /* 0x00000002ff0f7819 */ /* 0x000fe4000001140b */
[----:B--2---:R-:W-:Y:S01]  /*a000*/  SHF.R.S32.HI R14, RZ, 0x1f, R3 ;  /* 0x0000001fff0e7819 */ /* 0x004fe20000011403 */
[----:B------:R-:W-:Y:S01]  /*a010*/  IMAD.SHL.U32 R21, R21, 0x4, RZ ;  /* 0x0000000415157824 */ /* 0x000fe200078e00ff */
[----:B------:R-:W-:Y:S01]  /*a020*/  SHF.R.S32.HI R18, RZ, 0x1f, R15 ;  /* 0x0000001fff127819 */ /* 0x000fe2000001140f */
[----:B---3--:R-:W-:Y:S01]  /*a030*/  FMUL.FTZ R39, R8, R39 ;  /* 0x0000002708277220 */ /* 0x008fe20000410000 */
[----:B------:R-:W-:Y:S01]  /*a040*/  LEA.HI R13, R14, R3, RZ, 0x3 ;  /* 0x000000030e0d7211 */ /* 0x000fe200078f18ff */
[----:B------:R-:W-:Y:S01]  /*a050*/  FMUL.FTZ R38, R8, R38 ;  /* 0x0000002608267220 */ /* 0x000fe20000410000 */
[----:B------:R-:W-:Y:S01]  /*a060*/  LEA.HI R17, R18, R15, RZ, 0x3 ;  /* 0x0000000f12117211 */ /* 0x000fe200078f18ff */
[----:B------:R-:W-:Y:S01]  /*a070*/  FMUL.FTZ R43, R8, R43 ;  /* 0x0000002b082b7220 */ /* 0x000fe20000410000 */
[----:B------:R-:W-:Y:S01]  /*a080*/  LOP3.LUT R16, R13, 0xfffffff8, RZ, 0xc0, !PT ;  /* 0xfffffff80d107812 */ /* 0x000fe200078ec0ff */
[C---:B-1----:R-:W-:Y:S01]  /*a090*/  FMUL.FTZ R36, R10.reuse, R36 ;  /* 0x000000240a247220 */ /* 0x042fe20000410000 */
[----:B------:R-:W-:Y:S01]  /*a0a0*/  LOP3.LUT R18, R17, 0xfffffff8, RZ, 0xc0, !PT ;  /* 0xfffffff811127812 */ /* 0x000fe200078ec0ff */
[C---:B------:R-:W-:Y:S01]  /*a0b0*/  FMUL.FTZ R37, R10.reuse, R37 ;  /* 0x000000250a257220 */ /* 0x040fe20000410000 */
[----:B------:R-:W-:Y:S01]  /*a0c0*/  LOP3.LUT R24, R11, 0xfffffffc, RZ, 0xc0, !PT ;  /* 0xfffffffc0b187812 */ /* 0x000fe200078ec0ff */
[----:B------:R-:W-:Y:S01]  /*a0d0*/  IMAD.IADD R16, R3, 0x1, -R16 ;  /* 0x0000000103107824 */ /* 0x000fe200078e0a10 */
[----:B------:R-:W-:Y:S01]  /*a0e0*/  IADD3 R15, R15, -R18, RZ ;  /* 0x800000120f0f7210 */ /* 0x000fe20007ffe0ff */
[C---:B------:R-:W-:Y:S01]  /*a0f0*/  FMUL.FTZ R40, R10.reuse, R40 ;  /* 0x000000280a287220 */ /* 0x040fe20000410000 */
[----:B------:R-:W-:Y:S01]  /*a100*/  SHF.R.S32.HI R11, RZ, 0x3, R13 ;  /* 0x00000003ff0b7819 */ /* 0x000fe2000001140d */
[C---:B------:R-:W-:Y:S01]  /*a110*/  FMUL.FTZ R41, R10.reuse, R41 ;  /* 0x000000290a297220 */ /* 0x040fe20000410000 */
[----:B------:R-:W-:Y:S01]  /*a120*/  LEA.HI R18, R15, R15, RZ, 0x1 ;  /* 0x0000000f0f127211 */ /* 0x000fe200078f08ff */
[----:B------:R-:W-:Y:S01]  /*a130*/  FMUL.FTZ R44, R10, R44 ;  /* 0x0000002c0a2c7220 */ /* 0x000fe20000410000 */
[----:B------:R-:W-:Y:S01]  /*a140*/  LEA.HI R17, R16, R16, RZ, 0x1 ;  /* 0x0000001010117211 */ /* 0x000fe200078f08ff */
[----:B------:R-:W-:Y:S01]  /*a150*/  FMUL.FTZ R45, R10, R45 ;  /* 0x0000002d0a2d7220 */ /* 0x000fe20000410000 */
[----:B------:R-:W-:Y:S01]  /*a160*/  LOP3.LUT R20, R18, 0x1fffffe, RZ, 0xc0, !PT ;  /* 0x01fffffe12147812 */ /* 0x000fe200078ec0ff */
[C---:B------:R-:W-:Y:S01]  /*a170*/  FMUL.FTZ R48, R10.reuse, R48 ;  /* 0x000000300a307220 */ /* 0x040fe20000410000 */
[----:B------:R-:W-:Y:S01]  /*a180*/  LEA.HI R22, R13, R11, RZ, 0x1 ;  /* 0x0000000b0d167211 */ /* 0x000fe200078f08ff */
[C---:B------:R-:W-:Y:S01]  /*a190*/  FMUL.FTZ R49, R10.reuse, R49 ;  /* 0x000000310a317220 */ /* 0x040fe20000410000 */
[----:B------:R-:W-:Y:S01]  /*a1a0*/  LOP3.LUT R19, R17, 0xfffffffe, RZ, 0xc0, !PT ;  /* 0xfffffffe11137812 */ /* 0x000fe200078ec0ff */
[C---:B------:R-:W-:Y:S01]  /*a1b0*/  FMUL.FTZ R52, R10.reuse, R52 ;  /* 0x000000340a347220 */ /* 0x040fe20000410000 */
[----:B------:R-:W-:Y:S01]  /*a1c0*/  IADD3 R20, R15, -R20, RZ ;  /* 0x800000140f147210 */ /* 0x000fe20007ffe0ff */
[----:B------:R-:W-:Y:S01]  /*a1d0*/  FMUL.FTZ R53, R10, R53 ;  /* 0x000000350a357220 */ /* 0x000fe20000410000 */
[----:B------:R-:W-:Y:S01]  /*a1e0*/  LEA.HI R15, R12, R5, RZ, 0x5 ;  /* 0x000000050c0f7211 */ /* 0x000fe200078f28ff */
[----:B------:R-:W-:Y:S01]  /*a1f0*/  IMAD.IADD R19, R16, 0x1, -R19 ;  /* 0x0000000110137824 */ /* 0x000fe200078e0a13 */
[----:B------:R-:W-:Y:S01]  /*a200*/  LOP3.LUT R22, R22, 0xfffffffe, RZ, 0xc0, !PT ;  /* 0xfffffffe16167812 */ /* 0x000fe200078ec0ff */
[C---:B------:R-:W-:Y:S01]  /*a210*/  FMUL.FTZ R56, R10.reuse, R56 ;  /* 0x000000380a387220 */ /* 0x040fe20000410000 */
[----:B------:R-:W-:Y:S01]  /*a220*/  SHF.R.S32.HI R18, RZ, 0x1, R18 ;  /* 0x00000001ff127819 */ /* 0x000fe20000011412 */
[----:B------:R-:W-:Y:S01]  /*a230*/  FMUL.FTZ R57, R10, R57 ;  /* 0x000000390a397220 */ /* 0x000fe20000410000 */
[-C--:B------:R-:W-:Y:S01]  /*a240*/  LEA.HI R23, R12, R5.reuse, RZ, 0x4 ;  /* 0x000000050c177211 */ /* 0x080fe200078f20ff */
[----:B------:R-:W-:Y:S01]  /*a250*/  IMAD.IADD R22, R11, 0x1, -R22 ;  /* 0x000000010b167824 */ /* 0x000fe200078e0a16 */
[----:B------:R-:W-:Y:S01]  /*a260*/  IADD3 R13, -R24, R5, RZ ;  /* 0x00000005180d7210 */ /* 0x000fe20007ffe1ff */
[C---:B------:R-:W-:Y:S01]  /*a270*/  FMUL.FTZ R60, R10.reuse, R60 ;  /* 0x0000003c0a3c7220 */ /* 0x040fe20000410000 */
[----:B------:R-:W-:Y:S01]  /*a280*/  SHF.R.S32.HI R16, RZ, 0x5, R15 ;  /* 0x00000005ff107819 */ /* 0x000fe2000001140f */
[C---:B------:R-:W-:Y:S01]  /*a290*/  FMUL.FTZ R61, R10.reuse, R61 ;  /* 0x0000003d0a3d7220 */ /* 0x040fe20000410000 */
[----:B------:R-:W-:Y:S01]  /*a2a0*/  LOP3.LUT R21, R21, 0x3fffff00, RZ, 0xc0, !PT ;  /* 0x3fffff0015157812 */ /* 0x000fe200078ec0ff */
[----:B------:R-:W-:Y:S01]  /*a2b0*/  FMUL.FTZ R64, R10, R64 ;  /* 0x000000400a407220 */ /* 0x000fe20000410000 */
[----:B------:R-:W-:Y:S01]  /*a2c0*/  SHF.L.U32 R24, R18, 0x6, RZ ;  /* 0x0000000612187819 */ /* 0x000fe200000006ff */
[----:B------:R-:W-:Y:S01]  /*a2d0*/  FMUL.FTZ R65, R10, R65 ;  /* 0x000000410a417220 */ /* 0x000fe20000410000 */
[----:B------:R-:W-:Y:S01]  /*a2e0*/  SHF.R.S32.HI R23, RZ, 0x4, R23 ;  /* 0x00000004ff177819 */ /* 0x000fe20000011417 */
[----:B------:R-:W-:Y:S01]  /*a2f0*/  IMAD R22, R22, 0x20, R21 ;  /* 0x0000002016167824 */ /* 0x000fe200078e0215 */
[----:B------:R-:W-:Y:S01]  /*a300*/  LEA R13, R16, R13, 0x8 ;  /* 0x0000000d100d7211 */ /* 0x000fe200078e40ff */
[----:B------:R-:W-:Y:S01]  /*a310*/  FMUL.FTZ R68, R10, R68 ;  /* 0x000000440a447220 */ /* 0x000fe20000410000 */
[----:B------:R-:W-:Y:S01]  /*a320*/  LOP3.LUT R24, R24, 0xc0, RZ, 0xc0, !PT ;  /* 0x000000c018187812 */ /* 0x000fe200078ec0ff */
[----:B------:R-:W-:Y:S01]  /*a330*/  IMAD.SHL.U32 R23, R23, 0x40, RZ ;  /* 0x0000004017177824 */ /* 0x000fe200078e00ff */
[----:B------:R-:W-:Y:S01]  /*a340*/  LOP3.LUT R21, R18, 0x1, RZ, 0xc0, !PT ;  /* 0x0000000112157812 */ /* 0x000fe200078ec0ff */
        /* <DEDUP_REMOVED lines=8> */
[C---:B------:R-:W-:Y:S01]  /*a3d0*/  FMUL.FTZ R77, R10.reuse, R77 ;  /* 0x0000004d0a4d7220 */ /* 0x040fe20000410000 */
[----:B------:R-:W-:Y:S01]  /*a3e0*/  LOP3.LUT R23, R23, 0xc0, RZ, 0xc0, !PT ;  /* 0x000000c017177812 */ /* 0x000fe200078ec0ff */
[----:B------:R-:W-:Y:S01]  /*a3f0*/  IMAD.U32 R13, R13, 0x2, R24 ;  /* 0x000000020d0d7824 */ /* 0x000fe200078e0018 */
[----:B------:R-:W-:Y:S01]  /*a400*/  SHF.L.U32 R26, R17, 0x3, RZ ;  /* 0x00000003111a7819 */ /* 0x000fe200000006ff */
[----:B------:R-:W-:Y:S01]  /*a410*/  FMUL.FTZ R80, R10, R80 ;  /* 0x000000500a507220 */ /* 0x000fe20000410000 */
[----:B------:R-:W-:Y:S01]  /*a420*/  LOP3.LUT P0, RZ, R18, 0x2, RZ, 0xc0, !PT ;  /* 0x0000000212ff7812 */ /* 0x000fe2000780c0ff */
[----:B------:R-:W-:Y:S01]  /*a430*/  FMUL.FTZ R81, R10, R81 ;  /* 0x000000510a517220 */ /* 0x000fe20000410000 */
[----:B------:R-:W-:Y:S01]  /*a440*/  LOP3.LUT R17, R23, 0x18, R26, 0xf8, !PT ;  /* 0x0000001817117812 */ /* 0x000fe200078ef81a */
[C---:B------:R-:W-:Y:S01]  /*a450*/  FMUL.FTZ R42, R8.reuse, R42 ;  /* 0x0000002a082a7220 */ /* 0x040fe20000410000 */
[----:B------:R-:W-:Y:S01]  /*a460*/  SHF.R.U32.HI R26, RZ, 0x3, R23 ;  /* 0x00000003ff1a7819 */ /* 0x000fe20000011617 */
[C---:B------:R-:W-:Y:S01]  /*a470*/  FMUL.FTZ R47, R8.reuse, R47 ;  /* 0x0000002f082f7220 */ /* 0x040fe20000410000 */
[----:B------:R-:W-:Y:S01]  /*a480*/  SHF.L.U32 R18, R13, 0x2, RZ ;  /* 0x000000020d127819 */ /* 0x000fe200000006ff */
[C---:B------:R-:W-:Y:S01]  /*a490*/  FMUL.FTZ R46, R8.reuse, R46 ;  /* 0x0000002e082e7220 */ /* 0x040fe20000410000 */
[----:B------:R-:W-:Y:S01]  /*a4a0*/  MOV R10, 0x40 ;  /* 0x00000040000a7802 */ /* 0x000fe20000000f00 */
[C---:B------:R-:W-:Y:S01]  /*a4b0*/  FMUL.FTZ R51, R8.reuse, R51 ;  /* 0x0000003308337220 */ /* 0x040fe20000410000 */
[----:B------:R-:W-:Y:S01]  /*a4c0*/  LEA R20, R19, R22, 0x2 ;  /* 0x0000001613147211 */ /* 0x000fe200078e10ff */
[C---:B------:R-:W-:Y:S01]  /*a4d0*/  FMUL.FTZ R50, R8.reuse, R50 ;  /* 0x0000003208327220 */ /* 0x040fe20000410000 */
[----:B------:R-:W-:Y:S01]  /*a4e0*/  LOP3.LUT R17, R17, R26, RZ, 0x3c, !PT ;  /* 0x0000001a11117212 */ /* 0x000fe200078e3cff */
[----:B------:R-:W-:Y:S01]  /*a4f0*/  FMUL.FTZ R55, R8, R55 ;  /* 0x0000003708377220 */ /* 0x000fe20000410000 */
[----:B------:R-:W-:Y:S01]  /*a500*/  IADD3 R19, R18, -0x20, RZ ;  /* 0xffffffe012137810 */ /* 0x000fe20007ffe0ff */
[----:B------:R-:W-:Y:S01]  /*a510*/  FMUL.FTZ R54, R8, R54 ;  /* 0x0000003608367220 */ /* 0x000fe20000410000 */
[----:B------:R-:W-:Y:S01]  /*a520*/  SEL R10, R10, 0xffffffc0, !P0 ;  /* 0xffffffc00a0a7807 */ /* 0x000fe20004000000 */
[----:B------:R-:W-:Y:S01]  /*a530*/  FMUL.FTZ R59, R8, R59 ;  /* 0x0000003b083b7220 */ /* 0x000fe20000410000 */
[----:B------:R-:W-:Y:S01]  /*a540*/  @P1 IADD3 R19, R18, 0x20, RZ ;  /* 0x0000002012131810 */ /* 0x000fe20007ffe0ff */
[----:B------:R-:W-:Y:S01]  /*a550*/  FMUL.FTZ R58, R8, R58 ;  /* 0x0000003a083a7220 */ /* 0x000fe20000410000 */
[----:B------:R-:W-:Y:S01]  /*a560*/  IADD3 R18, R18, R10, RZ ;  /* 0x0000000a12127210 */ /* 0x000fe20007ffe0ff */
[C---:B------:R-:W-:Y:S01]  /*a570*/  FMUL.FTZ R63, R8.reuse, R63 ;  /* 0x0000003f083f7220 */ /* 0x040fe20000410000 */
[----:B------:R-:W-:Y:S01]  /*a580*/  STS.64 [R13.X4], R36 ;  /* 0x000000240d007388 */ /* 0x000fe20000004a00 */
[----:B------:R-:W-:Y:S01]  /*a590*/  FMUL.FTZ R62, R8, R62 ;  /* 0x0000003e083e7220 */ /* 0x000fe20000410000 */
[----:B------:R-:W-:Y:S01]  /*a5a0*/  LEA.HI R14, R14, R3, RZ, 0x5 ;  /* 0x000000030e0e7211 */ /* 0x000fe200078f28ff */
[C---:B------:R-:W-:Y:S01]  /*a5b0*/  FMUL.FTZ R67, R8.reuse, R67 ;  /* 0x0000004308437220 */ /* 0x040fe20000410000 */
[----:B------:R-:W-:Y:S01]  /*a5c0*/  STS.64 [R13.X4+0x400], R38 ;  /* 0x000400260d007388 */ /* 0x000fe20000004a00 */
[C---:B------:R-:W-:Y:S01]  /*a5d0*/  FMUL.FTZ R66, R8.reuse, R66 ;  /* 0x0000004208427220 */ /* 0x040fe20000410000 */
[----:B------:R-:W-:Y:S01]  /*a5e0*/  LOP3.LUT R4, R15, 0xffffffe0, RZ, 0xc0, !PT ;  /* 0xffffffe00f047812 */ /* 0x000fe200078ec0ff */
[C---:B------:R-:W-:Y:S01]  /*a5f0*/  FMUL.FTZ R71, R8.reuse, R71 ;  /* 0x0000004708477220 */ /* 0x040fe20000410000 */
[----:B------:R-:W-:Y:S01]  /*a600*/  STS.64 [R19], R40 ;  /* 0x0000002813007388 */ /* 0x000fe20000000a00 */
[C---:B------:R-:W-:Y:S01]  /*a610*/  FMUL.FTZ R70, R8.reuse, R70 ;  /* 0x0000004608467220 */ /* 0x040fe20000410000 */
[----:B------:R-:W1:Y:S01]  /*a620*/  @P2 MUFU.LG2 R6, R6 ;  /* 0x0000000600062308 */ /* 0x000e620000000c00 */
[C---:B------:R-:W-:Y:S01]  /*a630*/  FMUL.FTZ R75, R8.reuse, R75 ;  /* 0x0000004b084b7220 */ /* 0x040fe20000410000 */
[----:B------:R-:W-:Y:S01]  /*a640*/  STS.64 [R19+0x400], R42 ;  /* 0x0004002a13007388 */ /* 0x000fe20000000a00 */
[----:B------:R-:W-:Y:S01]  /*a650*/  FMUL.FTZ R74, R8, R74 ;  /* 0x0000004a084a7220 */ /* 0x000fe20000410000 */
[----:B------:R-:W-:Y:S01]  /*a660*/  LOP3.LUT R14, R14, 0xffffffe0, RZ, 0xc0, !PT ;  /* 0xffffffe00e0e7812 */ /* 0x000fe200078ec0ff */
[C---:B------:R-:W-:Y:S01]  /*a670*/  FMUL.FTZ R79, R8.reuse, R79 ;  /* 0x0000004f084f7220 */ /* 0x040fe20000410000 */
[----:B------:R-:W-:Y:S01]  /*a680*/  STS.64 [R18], R44 ;  /* 0x0000002c12007388 */ /* 0x000fe20000000a00 */
[C---:B------:R-:W-:Y:S01]  /*a690*/  FMUL.FTZ R78, R8.reuse, R78 ;  /* 0x0000004e084e7220 */ /* 0x040fe20000410000 */
[----:B------:R-:W2:Y:S01]  /*a6a0*/  @P3 MUFU.LG2 R7, R7 ;  /* 0x0000000700073308 */ /* 0x000ea20000000c00 */
[C---:B------:R-:W-:Y:S01]  /*a6b0*/  FMUL.FTZ R83, R8.reuse, R83 ;  /* 0x0000005308537220 */ /* 0x040fe20000410000 */
[----:B------:R-:W-:Y:S01]  /*a6c0*/  STS.64 [R18+0x400], R46 ;  /* 0x0004002e12007388 */ /* 0x000fe20000000a00 */
[----:B------:R-:W-:Y:S01]  /*a6d0*/  FMUL.FTZ R82, R8, R82 ;  /* 0x0000005208527220 */ /* 0x000fe20000410000 */
[----:B------:R-:W-:Y:S01]  /*a6e0*/  IADD3 R4, R5, -R4, RZ ;  /* 0x8000000405047210 */ /* 0x000fe20007ffe0ff */
[----:B------:R-:W-:Y:S01]  /*a6f0*/  IMAD.IADD R8, R20, 0x1, R17 ;  /* 0x0000000114087824 */ /* 0x000fe200078e0211 */
[----:B------:R-:W-:-:S02]  /*a700*/  IADD3 R17, R10, R19, RZ ;  /* 0x000000130a117210 */ /* 0x000fc40007ffe0ff */
[----:B------:R-:W3:Y:S01]  /*a710*/  S2R R10, SR_CTAID.X ;  /* 0x00000000000a7919 */ /* 0x000ee20000002500 */
[----:B------:R-:W-:Y:S01]  /*a720*/  LEA.HI R12, R12, R5, RZ, 0x3 ;  /* 0x000000050c0c7211 */ /* 0x000fe200078f18ff */
[----:B-1----:R-:W-:Y:S01]  /*a730*/  @P2 FMUL.FTZ R15, R6, 0.69314718246459960938 ;  /* 0x3f317218060f2820 */ /* 0x002fe20000410000 */
[----:B------:R-:W-:Y:S01]  /*a740*/  IADD3 R14, R3, -R14, RZ ;  /* 0x8000000e030e7210 */ /* 0x000fe20007ffe0ff */
[----:B------:R-:W-:Y:S01]  /*a750*/  STS.64 [R17], R48 ;  /* 0x0000003011007388 */ /* 0x000fe20000000a00 */
[----:B------:R-:W-:Y:S02]  /*a760*/  LOP3.LUT P0, RZ, R4, 0x3, RZ, 0xc0, !PT ;  /* 0x0000000304ff7812 */ /* 0x000fe4000780c0ff */
[----:B------:R-:W-:Y:S01]  /*a770*/  LOP3.LUT R12, R12, 0xfffffff8, RZ, 0xc0, !PT ;  /* 0xfffffff80c0c7812 */ /* 0x000fe200078ec0ff */
[----:B------:R-:W-:Y:S01]  /*a780*/  STS.64 [R17+0x400], R50 ;  /* 0x0004003211007388 */ /* 0x000fe20000000a00 */
[----:B------:R-:W-:Y:S01]  /*a790*/  SHF.R.S32.HI R3, RZ, 0x1f, R14 ;  /* 0x0000001fff037819 */ /* 0x000fe2000001140e */
[----:B--2---:R-:W-:Y:S01]  /*a7a0*/  @P3 FMUL.FTZ R7, R7, 0.69314718246459960938 ;  /* 0x3f31721807073820 */ /* 0x004fe20000410000 */
[----:B------:R-:W-:Y:S01]  /*a7b0*/  MOV R4, 0xff800000 ;  /* 0xff80000000047802 */ /* 0x000fe20000000f00 */
[----:B------:R-:W-:Y:S01]  /*a7c0*/  STS.64 [R13.X4+0x2000], R52 ;  /* 0x002000340d007388 */ /* 0x000fe20000004a00 */
[----:B------:R-:W-:Y:S01]  /*a7d0*/  IMAD.IADD R12, R5, 0x1, -R12 ;  /* 0x00000001050c7824 */ /* 0x000fe200078e0a0c */
[----:B------:R-:W-:Y:S01]  /*a7e0*/  LEA.HI R3, R3, R14, RZ, 0x2 ;  /* 0x0000000e03037211 */ /* 0x000fe200078f10ff */
[----:B------:R-:W-:Y:S01]  /*a7f0*/  IMAD.MOV.U32 R5, RZ, RZ, -0x800000 ;  /* 0xff800000ff057424 */ /* 0x000fe200078e00ff */
[----:B------:R-:W-:Y:S01]  /*a800*/  STS.64 [R13.X4+0x2400], R54 ;  /* 0x002400360d007388 */ /* 0x000fe20000004a00 */
[----:B------:R-:W-:Y:S01]  /*a810*/  @P3 FFMA.FTZ R4, R2, c[0x0][0x238], R7 ;  /* 0x00008e0002043a23 */ /* 0x000fe20000010007 */
[----:B------:R-:W-:Y:S01]  /*a820*/  SHF.R.S32.HI R6, RZ, 0x2, R3 ;  /* 0x00000002ff067819 */ /* 0x000fe20000011403 */
[----:B------:R-:W-:Y:S01]  /*a830*/  @P2 FFMA.FTZ R5, R0, c[0x0][0x238], R15 ;  /* 0x00008e0000052a23 */ /* 0x000fe2000001000f */
[----:B------:R-:W-:Y:S04]  /*a840*/  STS.64 [R19+0x2000], R56 ;  /* 0x0020003813007388 */ /* 0x000fe80000000a00 */
[----:B------:R-:W-:Y:S01]  /*a850*/  STS.64 [R19+0x2400], R58 ;  /* 0x0024003a13007388 */ /* 0x000fe20000000a00 */
[----:B---3--:R-:W-:-:S03]  /*a860*/  IMAD.SHL.U32 R10, R10, 0x40, RZ ;  /* 0x000000400a0a7824 */ /* 0x008fc600078e00ff */
        /* <DEDUP_REMOVED lines=10> */
[----:B------:R-:W-:Y:S04]  /*a910*/  STS.64 [R18+0x4400], R78 ;  /* 0x0044004e12007388 */ /* 0x000fe80000000a00 */
[----:B------:R-:W-:Y:S04]  /*a920*/  STS.64 [R17+0x4000], R80 ;  /* 0x0040005011007388 */ /* 0x000fe80000000a00 */
[----:B------:R2:W-:Y:S01]  /*a930*/  STS.64 [R17+0x4400], R82 ;  /* 0x0044005211007388 */ /* 0x0005e20000000a00 */
[----:B-1----:R-:W-:-:S03]  /*a940*/  SHF.R.S32.HI R13, RZ, 0x1f, R16 ;  /* 0x0000001fff0d7819 */ /* 0x002fc60000011410 */
[----:B------:R-:W-:Y:S01]  /*a950*/  BAR.SYNC.DEFER_BLOCKING 0x0 ;  /* 0x0000000000007b1d */ /* 0x000fe20000010000 */
[----:B------:R-:W-:-:S04]  /*a960*/  LEA.HI R13, R13, R16, RZ, 0x2 ;  /* 0x000000100d0d7211 */ /* 0x000fc800078f10ff */
[----:B------:R-:W-:-:S04]  /*a970*/  LOP3.LUT R13, R13, 0xffffffc, RZ, 0xc0, !PT ;  /* 0x0ffffffc0d0d7812 */ /* 0x000fc800078ec0ff */
[----:B------:R-:W-:Y:S02]  /*a980*/  IADD3 R13, R16, -R13, RZ ;  /* 0x8000000d100d7210 */ /* 0x000fe40007ffe0ff */
[----:B------:R-:W-:Y:S02]  /*a990*/  SHF.L.U32 R16, R12, 0x2, RZ ;  /* 0x000000020c107819 */ /* 0x000fe400000006ff */
[----:B------:R-:W-:Y:S02]  /*a9a0*/  LEA R6, R13, R6, 0x4 ;  /* 0x000000060d067211 */ /* 0x000fe400078e20ff */
[----:B--2---:R-:W-:Y:S01]  /*a9b0*/  SHF.R.S32.HI R17, RZ, 0x1f, R16 ;  /* 0x0000001fff117819 */ /* 0x004fe20000011410 */
[----:B------:R1:W2:Y:S04]  /*a9c0*/  LDS.128 R60, [R8.X4] ;  /* 0x00000000083c7984 */ /* 0x0002a80000004c00 */
[----:B------:R1:W3:Y:S04]  /*a9d0*/  LDS.128 R56, [R8.X4+0x800] ;  /* 0x0008000008387984 */ /* 0x0002e80000004c00 */
[----:B------:R1:W4:Y:S04]  /*a9e0*/  LDS.128 R52, [R8.X4+0x1000] ;  /* 0x0010000008347984 */ /* 0x0003280000004c00 */
        /* <DEDUP_REMOVED lines=9> */
[----:B------:R-:W-:Y:S05]  /*aa80*/  @P0 BRA `(.L_x_4613) ;  /* 0x000000a000000947 */ /* 0x000fea0003800000 */
[----:B--23--:R-:W-:Y:S02]  /*aa90*/  IADD3 R3, R6, 0x8, RZ ;  /* 0x0000000806037810 */ /* 0x00cfe40007ffe0ff */
[----:B------:R-:W-:-:S02]  /*aaa0*/  SHF.R.S32.HI R2, RZ, 0x1f, R6 ;  /* 0x0000001fff027819 */ /* 0x000fc40000011406 */
[----:B------:R-:W-:Y:S02]  /*aab0*/  IADD3 R0, P0, R9, R6, RZ ;  /* 0x0000000609007210 */ /* 0x000fe40007f1e0ff */
[-C--:B------:R-:W-:Y:S02]  /*aac0*/  ISETP.GE.AND P2, PT, R6, R118.reuse, PT ;  /* 0x000000760600720c */ /* 0x080fe40003f46270 */
[----:B------:R-:W-:Y:S02]  /*aad0*/  ISETP.GE.AND P1, PT, R3, R118, PT ;  /* 0x000000760300720c */ /* 0x000fe40003f26270 */
[----:B------:R-:W-:Y:S02]  /*aae0*/  LEA.HI.X.SX32 R3, R9, R2, 0x1, P0 ;  /* 0x0000000209037211 */ /* 0x000fe400000f0eff */
[----:B------:R-:W-:-:S04]  /*aaf0*/  LEA R2, P0, R0, c[0x0][0x208], 0x2 ;  /* 0x0000820000027a11 */ /* 0x000fc800078010ff */
[----:B------:R-:W-:-:S05]  /*ab00*/  LEA.HI.X R3, R0, c[0x0][0x20c], R3, 0x2, P0 ;  /* 0x0000830000037a11 */ /* 0x000fca00000f1403 */
[----:B------:R2:W-:Y:S04]  /*ab10*/  @!P2 STG.E [R2.64], R4 ;  /* 0x000000040200a986 */ /* 0x0005e8000c101908 */
[----:B------:R2:W-:Y:S02]  /*ab20*/  @!P1 STG.E [R2.64+0x20], R5 ;  /* 0x0000200502009986 */ /* 0x0005e4000c101908 */
.L_x_4613:
[----:B--23--:R-:W-:Y:S05]  /*ab30*/  BSYNC B0 ;  /* 0x0000000000007941 */ /* 0x00cfea0003800000 */
.L_x_4612:
        /* <DEDUP_REMOVED lines=18> */
.L_x_4615:
[----:B------:R-:W-:Y:S05]  /*ac60*/  BSYNC B0 ;  /* 0x0000000000007941 */ /* 0x000fea0003800000 */
.L_x_4614:
        /* <DEDUP_REMOVED lines=10> */
.L_x_4617:
[----:B------:R-:W-:Y:S05]  /*ad10*/  BSYNC B0 ;  /* 0x0000000000007941 */ /* 0x000fea0003800000 */
.L_x_4616:
[----:B------:R-:W-:Y:S01]  /*ad20*/  IADD3 R3, R11, 0x20, RZ ;  /* 0x000000200b037810 */ /* 0x000fe20007ffe0ff */
[----:B------:R-:W-:Y:S03]  /*ad30*/  BSSY B0, `(.L_x_4618) ;  /* 0x0000009000007945 */ /* 0x000fe60003800000 */
[----:B------:R-:W-:-:S13]  /*ad40*/  ISETP.GE.AND P0, PT, R3, R118, PT ;  /* 0x000000760300720c */ /* 0x000fda0003f06270 */
[----:B------:R-:W-:Y:S05]  /*ad50*/  @P0 BRA `(.L_x_4619) ;  /* 0x0000006000000947 */ /* 0x000fea0003800000 */
[----:B------:R-:W-:Y:S02]  /*ad60*/  ISETP.GE.AND P2, PT, R16, c[0x0][0x220], PT ;  /* 0x0000880010007a0c */ /* 0x000fe40003f46270 */
[----:B------:R-:W-:Y:S02]  /*ad70*/  ISETP.GE.AND P1, PT, R2, c[0x0][0x220], PT ;  /* 0x0000880002007a0c */ /* 0x000fe40003f26270 */
[----:B------:R-:W-:-:S09]  /*ad80*/  ISETP.GE.AND P0, PT, R0, c[0x0][0x220], PT ;  /* 0x0000880000007a0c */ /* 0x000fd20003f06270 */
[----:B----4-:R3:W-:Y:S04]  /*ad90*/  @!P2 STG.E.128 [R4.64+0x3000], R52 ;  /* 0x003000340400a986 */ /* 0x0107e8000c101d08 */
[----:B-1----:R3:W-:Y:S04]  /*ada0*/  @!P1 STG.E.128 [R4.64+0x3080], R36 ;  /* 0x0030802404009986 */ /* 0x0027e8000c101d08 */
[----:B------:R3:W-:Y:S02]  /*adb0*/  @!P0 STG.E.128 [R4.64+0x3100], R20 ;  /* 0x0031001404008986 */ /* 0x0007e4000c101d08 */
.L_x_4619:
[----:B------:R-:W-:Y:S05]  /*adc0*/  BSYNC B0 ;  /* 0x0000000000007941 */ /* 0x000fea0003800000 */
.L_x_4618:
        /* <DEDUP_REMOVED lines=11> */
.L_x_4620:
        /* <DEDUP_REMOVED lines=16> */
.L_x_6364:


//--------------------- .text._ZN5flash24flash_fwd_splitkv_kernelI23Flash_fwd_kernel_traitsILi96ELi64ELi64ELi4ELb0ELb0EN7cutlass10bfloat16_tE19Flash_kernel_traitsILi96ELi64ELi64ELi4ES3_EELb1ELb0ELb0ELb0ELb0ELb1ELb1ELb0EEEvNS_16Flash_fwd_paramsE --------------------------
	.section	.text._ZN5flash24flash_fwd_splitkv_kernelI23Flash_fwd_kernel_traitsILi96ELi64ELi64ELi4ELb0ELb0EN7cutlass10bfloat16_tE19Flash_kernel_traitsILi96ELi64ELi64ELi4ES3_EELb1ELb0ELb0ELb0ELb0ELb1ELb1ELb0EEEvNS_16Flash_fwd_paramsE,"ax",@progbits
	.sectioninfo	@"SHI_REGISTERS=168"
	.align	128
        .global         _ZN5flash24flash_fwd_splitkv_kernelI23Flash_fwd_kernel_traitsILi96ELi64ELi64ELi4ELb0ELb0EN7cutlass10bfloat16_tE19Flash_kernel_traitsILi96ELi64ELi64ELi4ES3_EELb1ELb0ELb0ELb0ELb0ELb1ELb1ELb0EEEvNS_16Flash_fwd_paramsE
        .type           _ZN5flash24flash_fwd_splitkv_kernelI23Flash_fwd_kernel_traitsILi96ELi64ELi64ELi4ELb0ELb0EN7cutlass10bfloat16_tE19Flash_kernel_traitsILi96ELi64ELi64ELi4ES3_EELb1ELb0ELb0ELb0ELb0ELb1ELb1ELb0EEEvNS_16Flash_fwd_paramsE,@function
        .size           _ZN5flash24flash_fwd_splitkv_kernelI23Flash_fwd_kernel_traitsILi96ELi64ELi64ELi4ELb0ELb0EN7cutlass10bfloat16_tE19Flash_kernel_traitsILi96ELi64ELi64ELi4ES3_EELb1ELb0ELb0ELb0ELb0ELb1ELb1ELb0EEEvNS_16Flash_fwd_paramsE,(.L_x_6365 - _ZN5flash24flash_fwd_splitkv_kernelI23Flash_fwd_kernel_traitsILi96ELi64ELi64ELi4ELb0ELb0EN7cutlass10bfloat16_tE19Flash_kernel_traitsILi96ELi64ELi64ELi4ES3_EELb1ELb0ELb0ELb0ELb0ELb1ELb1ELb0EEEvNS_16Flash_fwd_paramsE)
        .other          _ZN5flash24flash_fwd_splitkv_kernelI23Flash_fwd_kernel_traitsILi96ELi64ELi64ELi4ELb0ELb0EN7cutlass10bfloat16_tE19Flash_kernel_traitsILi96ELi64ELi64ELi4ES3_EELb1ELb0ELb0ELb0ELb0ELb1ELb1ELb0EEEvNS_16Flash_fwd_paramsE,@"STO_CUDA_ENTRY STV_DEFAULT"
_ZN5flash24flash_fwd_splitkv_kernelI23Flash_fwd_kernel_traitsILi96ELi64ELi64ELi4ELb0ELb0EN7cutlass10bfloat16_tE19Flash_kernel_traitsILi96ELi64ELi64ELi4ES3_EELb1ELb0ELb0ELb0ELb0ELb1ELb1ELb0EEEvNS_16Flash_fwd_paramsE:
.text._ZN5flash24flash_fwd_splitkv_kernelI23Flash_fwd_kernel_traitsILi96ELi64ELi64ELi4ELb0ELb0EN7cutlass10bfloat16_tE19Flash_kernel_traitsILi96ELi64ELi64ELi4ES3_EELb1ELb0ELb0ELb0ELb0ELb1ELb1ELb0EEEvNS_16Flash_fwd_paramsE:
        /* <DEDUP_REMOVED lines=54> */
.L_x_4621:
[----:B---34-:R-:W-:Y:S02]  /*0360*/  MOV R3, c[0x0][0x218] ;  /* 0x0000860000037a02 */ /* 0x018fe40000000f00 */
.L_x_4622:
        /* <DEDUP_REMOVED lines=60> */
[----:B------:R-:W-:Y:S01]  /*0730*/  BSSY B0, `(.L_x_4624) ;  /* 0x000001a000007945 */ /* 0x000fe20003800000 */
[----:B------:R-:W-:Y:S01]  /*0740*/  IMAD.IADD R99, R99, 0x1, -R98 ;  /* 0x0000000163637824 */ /* 0x000fe200078e0a62 */
[----:B------:R-:W-:-:S04]  /*0750*/  LEA.HI R2, R3, R90, RZ, 0x3 ;  /* 0x0000005a03027211 */ /* 0x000fc800078f18ff */
[----:B------:R-:W-:Y:S02]  /*0760*/  LOP3.LUT R3, R2, 0xfffffff8, RZ, 0xc0, !PT ;  /* 0xfffffff802037812 */ /* 0x000fe400078ec0ff */
[----:B------:R-:W-:-:S03]  /*0770*/  SHF.R.S32.HI R0, RZ, 0x3, R2 ;  /* 0x00000003ff007819 */ /* 0x000fc60000011402 */
[----:B------:R-:W-:Y:S01]  /*0780*/  IMAD.IADD R90, R90, 0x1, -R3 ;  /* 0x000000015a5a7824 */ /* 0x000fe200078e0a03 */
[----:B------:R-:W-:Y:S01]  /*0790*/  ISETP.GE.AND P1, PT, R0, R99, PT ;  /* 0x000000630000720c */ /* 0x000fe20003f26270 */
[----:B------:R-:W-:Y:S02]  /*07a0*/  IMAD R3, R125, c[0x0][0x1c0], R12 ;  /* 0x000070007d037a24 */ /* 0x000fe400078e020c */
[----:B------:R-:W-:Y:S02]  /*07b0*/  IMAD.SHL.U32 R4, R90, 0x4, RZ ;  /* 0x000000045a047824 */ /* 0x000fe400078e00ff */
[----:B------:R-:W-:-:S03]  /*07c0*/  IMAD R3, R3, c[0x0][0x214], R98 ;  /* 0x0000850003037a24 */ /* 0x000fc600078e0262 */
[----:B------:R-:W-:Y:S01]  /*07d0*/  SHF.R.S32.HI R5, RZ, 0x1f, R4 ;  /* 0x0000001fff057819 */ /* 0x000fe20000011404 */
[----:B------:R-:W-:-:S04]  /*07e0*/  IMAD R7, R3, c[0x0][0x22c], RZ ;  /* 0x00008b0003077a24 */ /* 0x000fc800078e02ff */
        /* <DEDUP_REMOVED lines=14> */
.L_x_4625:
[----:B------:R-:W-:Y:S05]  /*08d0*/  BSYNC B0 ;  /* 0x0000000000007941 */ /* 0x000fea0003800000 */
.L_x_4624:
        /* <DEDUP_REMOVED lines=10> */
.L_x_4627:
[----:B------:R-:W-:Y:S05]  /*0980*/  BSYNC B0 ;  /* 0x0000000000007941 */ /* 0x000fea0003800000 */
.L_x_4626:
        /* <DEDUP_REMOVED lines=10> */
.L_x_4629:
[----:B------:R-:W-:Y:S05]  /*0a30*/  BSYNC B0 ;  /* 0x0000000000007941 */ /* 0x000fea0003800000 */
.L_x_4628:
        /* <DEDUP_REMOVED lines=10> */
.L_x_4631:
[----:B------:R-:W-:Y:S05]  /*0ae0*/  BSYNC B0 ;  /* 0x0000000000007941 */ /* 0x000fea0003800000 */
.L_x_4630:
        /* <DEDUP_REMOVED lines=20> */
.L_x_4623:
        /* <DEDUP_REMOVED lines=93> */
.L_x_4632:
        /* <DEDUP_REMOVED lines=15> */
.L_x_4634:
        /* <DEDUP_REMOVED lines=50> */
.L_x_4633:
        /* <DEDUP_REMOVED lines=115> */
.L_x_4636:
[----:B------:R-:W-:Y:S05]  /*1d40*/  BSYNC B0 ;  /* 0x0000000000007941 */ /* 0x000fea0003800000 */
.L_x_4635:
        /* <DEDUP_REMOVED lines=36> */
.L_x_4638:
[----:B------:R-:W-:Y:S05]  /*1f90*/  BSYNC B0 ;  /* 0x0000000000007941 */ /* 0x000fea0003800000 */
.L_x_4637:
        /* <DEDUP_REMOVED lines=33> */
.L_x_4640:
[----:B------:R-:W-:Y:S05]  /*21b0*/  BSYNC B0 ;  /* 0x0000000000007941 */ /* 0x000fea0003800000 */
.L_x_4639:
        /* <DEDUP_REMOVED lines=36> */
.L_x_4642:
[----:B------:R-:W-:Y:S05]  /*2400*/  BSYNC B0 ;  /* 0x0000000000007941 */ /* 0x000fea0003800000 */
.L_x_4641:
        /* <DEDUP_REMOVED lines=39> */
.L_x_4644:
[----:B------:R-:W-:Y:S05]  /*2680*/  BSYNC B0 ;  /* 0x0000000000007941 */ /* 0x000fea0003800000 */
.L_x_4643:
        /* <DEDUP_REMOVED lines=38> */
.L_x_4646:
[----:B------:R-:W-:Y:S05]  /*28f0*/  BSYNC B0 ;  /* 0x0000000000007941 */ /* 0x000fea0003800000 */
.L_x_4645:
[----:B------:R-:W-:Y:S01]  /*2900*/  LEA.HI R9, R112, R112, RZ, 0x1 ;  /* 0x0000007070097211 */ /* 0x000fe200078f08ff */
[----:B------:R-:W-:Y:S01]  /*2910*/  IMAD.SHL.U32 R87, R87, 0x40, RZ ;  /* 0x0000004057577824 */ /* 0x000fe200078e00ff */
[----:B------:R-:W-:Y:S01]  /*2920*/  SHF.R.S32.HI R92, RZ, 0x1f, R5 ;  /* 0x0000001fff5c7819 */ /* 0x000fe20000011405 */
[----:B------:R-:W-:Y:S01]  /*2930*/  IMAD.SHL.U32 R8, R8, 0x8, RZ ;  /* 0x0000000808087824 */ /* 0x000fe200078e00ff */
[----:B------:R-:W-:Y:S01]  /*2940*/  LOP3.LUT R6, R6, 0x7fffffe, RZ, 0xc0, !PT ;  /* 0x07fffffe06067812 */ /* 0x000fe200078ec0ff */
        /* <DEDUP_REMOVED lines=15> */
[--C-:B------:R-:W-:Y:S01]  /*2a40*/  IMAD R6, R95, 0x200, R92.reuse ;  /* 0x000002005f067824 */ /* 0x100fe200078e025c */
[----:B------:R-:W-:Y:S01]  /*2a50*/  SHF.R.U32.HI R5, RZ, 0x3, R5 ;  /* 0x00000003ff057819 */ /* 0x000fe20000011605 */
[C---:B------:R-:W-:Y:S01]  /*2a60*/  IMAD R110, R93.reuse, 0x20, R92 ;  /* 0x000000205d6e7824 */ /* 0x040fe200078e025c */
[----:B------:R-:W-:Y:S01]  /*2a70*/  SHF.R.U32.HI R87, RZ, 0x3, R87 ;  /* 0x00000003ff577819 */ /* 0x000fe20000011657 */
[----:B------:R-:W-:Y:S01]  /*2a80*/  IMAD R6, R93, 0x20, R6 ;  /* 0x000000205d067824 */ /* 0x000fe200078e0206 */
[----:B------:R-:W-:-:S02]  /*2a90*/  LOP3.LUT R5, R8, R5, RZ, 0x3c, !PT ;  /* 0x0000000508057212 */ /* 0x000fc400078e3cff */
[----:B------:R-:W-:-:S03]  /*2aa0*/  LOP3.LUT R87, R10, R87, RZ, 0x3c, !PT ;  /* 0x000000570a577212 */ /* 0x000fc600078e3cff */
[----:B------:R-:W-:Y:S02]  /*2ab0*/  IMAD.U32 R112, R112, 0x20, R5 ;  /* 0x0000002070707824 */ /* 0x000fe400078e0005 */
[----:B------:R-:W-:Y:S02]  /*2ac0*/  IMAD.IADD R113, R87, 0x1, R6 ;  /* 0x0000000157717824 */ /* 0x000fe400078e0206 */
[----:B------:R-:W-:Y:S02]  /*2ad0*/  IMAD.SHL.U32 R112, R112, 0x2, RZ ;  /* 0x0000000270707824 */ /* 0x000fe400078e00ff */
[----:B------:R-:W-:Y:S02]  /*2ae0*/  IMAD.SHL.U32 R113, R113, 0x2, RZ ;  /* 0x0000000271717824 */ /* 0x000fe400078e00ff */
[----:B------:R-:W-:Y:S01]  /*2af0*/  IMAD.MOV.U32 R5, RZ, RZ, 0x20 ;  /* 0x00000020ff057424 */ /* 0x000fe200078e00ff */
[----:B------:R-:W-:Y:S01]  /*2b00*/  LDSM.16.M88.4 R12, [R112+0x3000] ;  /* 0x00300000700c783b */ /* 0x000fe20000000200 */
[----:B------:R-:W-:-:S02]  /*2b10*/  IMAD R111, R3, 0x2, R113 ;  /* 0x00000002036f7824 */ /* 0x000fc400078e0271 */
[----:B------:R-:W-:Y:S01]  /*2b20*/  IMAD.IADD R110, R87, 0x1, R110 ;  /* 0x00000001576e7824 */ /* 0x000fe200078e026e */
[----:B------:R-:W2:Y:S01]  /*2b30*/  LDSM.16.M88.4 R60, [R113] ;  /* 0x00000000713c783b */ /* 0x000ea20000000200 */
[----:B------:R-:W-:-:S03]  /*2b40*/  SEL R5, R5, 0xffffffe0, !P0 ;  /* 0xffffffe005057807 */ /* 0x000fc60004000000 */
[----:B------:R-:W-:Y:S02]  /*2b50*/  LDSM.16.M88.4 R72, [R111] ;  /* 0x000000006f48783b */ /* 0x000fe40000000200 */
[----:B------:R-:W-:Y:S02]  /*2b60*/  IMAD.IADD R109, R112, 0x1, R5 ;  /* 0x00000001706d7824 */ /* 0x000fe400078e0205 */
[----:B------:R-:W5:Y:S04]  /*2b70*/  LDSM.16.M88.4 R48, [R112+0x3400] ;  /* 0x003400007030783b */ /* 0x000f680000000200 */
[----:B------:R-:W1:Y:S04]  /*2b80*/  LDSM.16.M88.4 R4, [R109+0x3000] ;  /* 0x003000006d04783b */ /* 0x000e680000000200 */
[----:B------:R-:W-:Y:S04]  /*2b90*/  LDSM.16.M88.4 R8, [R112+0x4000] ;  /* 0x004000007008783b */ /* 0x000fe80000000200 */
[----:B------:R-:W3:Y:S04]  /*2ba0*/  LDSM.16.M88.4 R56, [R113+0x1000] ;  /* 0x001000007138783b */ /* 0x000ee80000000200 */
[----:B------:R-:W4:Y:S04]  /*2bb0*/  LDSM.16.M88.4 R40, [R112+0x3800] ;  /* 0x003800007028783b */ /* 0x000f280000000200 */
[----:B------:R-:W3:Y:S04]  /*2bc0*/  LDSM.16.M88.4 R24, [R112+0x3c00] ;  /* 0x003c00007018783b */ /* 0x000ee80000000200 */
[----:B-1----:R-:W1:Y:S04]  /*2bd0*/  LDSM.16.M88.4 R20, [R109+0x3400] ;  /* 0x003400006d14783b */ /* 0x002e680000000200 */
[----:B------:R-:W-:Y:S01]  /*2be0*/  LDSM.16.M88.4 R52, [R109+0x4000] ;  /* 0x004000006d34783b */ /* 0x000fe20000000200 */
[C---:B--2---:R-:W-:Y:S03]  /*2bf0*/  HMMA.16816.F32.BF16 R16, R60.reuse, R12, RZ ;  /* 0x0000000c3c10723c */ /* 0x044fe600000418ff */
[----:B------:R-:W2:Y:S04]  /*2c00*/  LDSM.16.M88.4 R36, [R111+0x1000] ;  /* 0x001000006f24783b */ /* 0x000ea80000000200 */
[----:B------:R-:W-:Y:S01]  /*2c10*/  LDSM.16.M88.4 R80, [R112+0x4400] ;  /* 0x004400007050783b */ /* 0x000fe20000000200 */
[C---:B------:R-:W-:Y:S03]  /*2c20*/  HMMA.16816.F32.BF16 R12, R60.reuse, R14, RZ ;  /* 0x0000000e3c0c723c */ /* 0x040fe600000418ff */
[----:B------:R-:W-:Y:S04]  /*2c30*/  LDSM.16.M88.4 R68, [R109+0x3c00] ;  /* 0x003c00006d44783b */ /* 0x000fe80000000200 */
[----:B------:R-:W-:Y:S01]  /*2c40*/  LDSM.16.M88.4 R32, [R109+0x4400] ;  /* 0x004400006d20783b */ /* 0x000fe20000000200 */
[----:B-----5:R-:W-:Y:S08]  /*2c50*/  HMMA.16816.F32.BF16 R28, R60, R48, RZ ;  /* 0x000000303c1c723c */ /* 0x020ff000000418ff */
[C---:B------:R-:W-:Y:S08]  /*2c60*/  HMMA.16816.F32.BF16 R16, R72.reuse, R4, R16 ;  /* 0x000000044810723c */ /* 0x040ff00000041810 */
[----:B------:R-:W-:Y:S01]  /*2c70*/  HMMA.16816.F32.BF16 R12, R72, R6, R12 ;  /* 0x00000006480c723c */ /* 0x000fe2000004180c */
[----:B------:R-:W5:Y:S07]  /*2c80*/  LDSM.16.M88.4 R4, [R109+0x3800] ;  /* 0x003800006d04783b */ /* 0x000f6e0000000200 */
[----:B------:R-:W-:Y:S08]  /*2c90*/  HMMA.16816.F32.BF16 R48, R60, R50, RZ ;  /* 0x000000323c30723c */ /* 0x000ff000000418ff */
[C---:B---3--:R-:W-:Y:S08]  /*2ca0*/  HMMA.16816.F32.BF16 R16, R56.reuse, R8, R16 ;  /* 0x000000083810723c */ /* 0x048ff00000041810 */
[----:B------:R-:W-:Y:S01]  /*2cb0*/  HMMA.16816.F32.BF16 R12, R56, R10, R12 ;  /* 0x0000000a380c723c */ /* 0x000fe2000004180c */
[----:B------:R-:W-:Y:S07]  /*2cc0*/  LDSM.16.M88.4 R8, [R109+0x5000] ;  /* 0x005000006d08783b */ /* 0x000fee0000000200 */
[C---:B----4-:R-:W-:Y:S08]  /*2cd0*/  HMMA.16816.F32.BF16 R44, R60.reuse, R40, RZ ;  /* 0x000000283c2c723c */ /* 0x050ff000000418ff */
[C---:B------:R-:W-:Y:S08]  /*2ce0*/  HMMA.16816.F32.BF16 R40, R60.reuse, R42, RZ ;  /* 0x0000002a3c28723c */ /* 0x040ff000000418ff */
[C---:B------:R-:W-:Y:S08]  /*2cf0*/  HMMA.16816.F32.BF16 R64, R60.reuse, R24, RZ ;  /* 0x000000183c40723c */ /* 0x040ff000000418ff */
[----:B------:R-:W-:Y:S01]  /*2d00*/  HMMA.16816.F32.BF16 R60, R60, R26, RZ ;  /* 0x0000001a3c3c723c */ /* 0x000fe200000418ff */
[----:B------:R-:W-:Y:S07]  /*2d10*/  LDSM.16.M88.4 R24, [R113+0x2000] ;  /* 0x002000007118783b */ /* 0x000fee0000000200 */
[C---:B-1----:R-:W-:Y:S08]  /*2d20*/  HMMA.16816.F32.BF16 R28, R72.reuse, R20, R28 ;  /* 0x00000014481c723c */ /* 0x042ff0000004181c */
[----:B------:R-:W-:Y:S01]  /*2d30*/  HMMA.16816.F32.BF16 R48, R72, R22, R48 ;  /* 0x000000164830723c */ /* 0x000fe20000041830 */
[----:B------:R-:W1:Y:S07]  /*2d40*/  LDSM.16.M88.4 R20, [R112+0x5000] ;  /* 0x005000007014783b */ /* 0x000e6e0000000200 */
[C---:B--2---:R-:W-:Y:S08]  /*2d50*/  HMMA.16816.F32.BF16 R16, R36.reuse, R52, R16 ;  /* 0x000000342410723c */ /* 0x044ff00000041810 */
[----:B------:R-:W-:Y:S01]  /*2d60*/  HMMA.16816.F32.BF16 R12, R36, R54, R12 ;  /* 0x00000036240c723c */ /* 0x000fe2000004180c */
[----:B------:R-:W2:Y:S07]  /*2d70*/  LDSM.16.M88.4 R52, [R112+0x4800] ;  /* 0x004800007034783b */ /* 0x000eae0000000200 */
[C---:B-----5:R-:W-:Y:S08]  /*2d80*/  HMMA.16816.F32.BF16 R44, R72.reuse, R4, R44 ;  /* 0x00000004482c723c */ /* 0x060ff0000004182c */
[----:B------:R-:W-:Y:S01]  /*2d90*/  HMMA.16816.F32.BF16 R40, R72, R6, R40 ;  /* 0x000000064828723c */ /* 0x000fe20000041828 */
[----:B------:R-:W3:Y:S07]  /*2da0*/  LDSM.16.M88.4 R4, [R111+0x2000] ;  /* 0x002000006f04783b */ /* 0x000eee0000000200 */
[C---:B------:R-:W-:Y:S08]  /*2db0*/  HMMA.16816.F32.BF16 R28, R56.reuse, R80, R28 ;  /* 0x00000050381c723c */ /* 0x040ff0000004181c */
[----:B------:R-:W-:Y:S08]  /*2dc0*/  HMMA.16816.F32.BF16 R48, R56, R82, R48 ;  /* 0x000000523830723c */ /* 0x000ff00000041830 */
[C---:B-1----:R-:W-:Y:S08]  /*2dd0*/  HMMA.16816.F32.BF16 R16, R24.reuse, R20, R16 ;  /* 0x000000141810723c */ /* 0x042ff00000041810 */
[----:B------:R-:W-:Y:S01]  /*2de0*/  HMMA.16816.F32.BF16 R12, R24, R22, R12 ;  /* 0x00000016180c723c */ /* 0x000fe2000004180c */
[----:B------:R-:W1:Y:S07]  /*2df0*/  LDSM.16.M88.4 R20, [R109+0x4800] ;  /* 0x004800006d14783b */ /* 0x000e6e0000000200 */
[----:B------:R-:W-:Y:S01]  /*2e00*/  HMMA.16816.F32.BF16 R76, R72, R68, R64 ;  /* 0x00000044484c723c */ /* 0x000fe20000041840 */
[----:B------:R-:W4:Y:S07]  /*2e10*/  LDSM.16.M88.4 R64, [R112+0x5400] ;  /* 0x005400007040783b */ /* 0x000f2e0000000200 */
[----:B------:R-:W-:Y:S08]  /*2e20*/  HMMA.16816.F32.BF16 R28, R36, R32, R28 ;  /* 0x00000020241c723c */ /* 0x000ff0000004181c */
[----:B--2---:R-:W-:Y:S01]  /*2e30*/  HMMA.16816.F32.BF16 R80, R56, R52, R44 ;  /* 0x000000343850723c */ /* 0x004fe2000004182c */
[----:B------:R-:W-:Y:S07]  /*2e40*/  LDSM.16.M88.4 R44, [R109+0x5400] ;  /* 0x005400006d2c783b */ /* 0x000fee0000000200 */
[----:B------:R-:W-:Y:S01]  /*2e50*/  HMMA.16816.F32.BF16 R48, R36, R34, R48 ;  /* 0x000000222430723c */ /* 0x000fe20000041830 */
[----:B------:R-:W2:Y:S07]  /*2e60*/  LDSM.16.M88.4 R32, [R112+0x4c00] ;  /* 0x004c00007020783b */ /* 0x000eae0000000200 */
[----:B------:R-:W-:Y:S08]  /*2e70*/  HMMA.16816.F32.BF16 R40, R56, R54, R40 ;  /* 0x000000363828723c */ /* 0x000ff00000041828 */
[C---:B---3--:R-:W-:Y:S08]  /*2e80*/  HMMA.16816.F32.BF16 R16, R4.reuse, R8, R16 ;  /* 0x000000080410723c */ /* 0x048ff00000041810 */
[----:B------:R-:W-:Y:S01]  /*2e90*/  HMMA.16816.F32.BF16 R12, R4, R10, R12 ;  /* 0x0000000a040c723c */ /* 0x000fe2000004180c */
[----:B------:R-:W3:Y:S07]  /*2ea0*/  LDSM.16.M88.4 R8, [R112+0x5800] ;  /* 0x005800007008783b */ /* 0x000eee0000000200 */
[----:B------:R-:W-:Y:S08]  /*2eb0*/  HMMA.16816.F32.BF16 R60, R72, R70, R60 ;  /* 0x00000046483c723c */ /* 0x000ff0000004183c */
[----:B-1----:R-:W-:Y:S01]  /*2ec0*/  HMMA.16816.F32.BF16 R80, R36, R20, R80 ;  /* 0x000000142450723c */ /* 0x002fe20000041850 */
[----:B------:R-:W-:-:S02]  /*2ed0*/  FMUL.FTZ R16, R16, c[0x0][0x2ec] ;  /* 0x0000bb0010107a20 */ /* 0x000fc40000410000 */
[----:B------:R-:W-:Y:S02]  /*2ee0*/  FMUL.FTZ R17, R17, c[0x0][0x2ec] ;  /* 0x0000bb0011117a20 */ /* 0x000fe40000410000 */
[----:B------:R-:W1:Y:S01]  /*2ef0*/  MUFU.TANH R52, R16 ;  /* 0x0000001000347308 */ /* 0x000e620000002400 */
[----:B------:R-:W-:Y:S02]  /*2f00*/  FMUL.FTZ R54, R18, c[0x0][0x2ec] ;  /* 0x0000bb0012367a20 */ /* 0x000fe40000410000 */
[----:B------:R-:W-:Y:S01]  /*2f10*/  HMMA.16816.F32.BF16 R40, R36, R22, R40 ;  /* 0x000000162428723c */ /* 0x000fe20000041828 */
[----:B------:R-:W5:Y:S01]  /*2f20*/  LDSM.16.M88.4 R20, [R109+0x4c00] ;  /* 0x004c00006d14783b */ /* 0x000f620000000200 */
[----:B------:R-:W-:Y:S02]  /*2f30*/  FMUL.FTZ R12, R12, c[0x0][0x2ec] ;  /* 0x0000bb000c0c7a20 */ /* 0x000fe40000410000 */
[----:B------:R-:W-:Y:S01]  /*2f40*/  FMUL.FTZ R13, R13, c[0x0][0x2ec] ;  /* 0x0000bb000d0d7a20 */ /* 0x000fe20000410000 */
[----:B------:R1:W1:Y:S01]  /*2f50*/  MUFU.TANH R53, R17 ;  /* 0x0000001100357308 */ /* 0x0002620000002400 */
[----:B------:R-:W-:-:S02]  /*2f60*/  FMUL.FTZ R14, R14, c[0x0][0x2ec] ;  /* 0x0000bb000e0e7a20 */ /* 0x000fc40000410000 */
[----:B----4-:R-:W-:Y:S01]  /*2f70*/  HMMA.16816.F32.BF16 R28, R24, R64, R28 ;  /* 0x00000040181c723c */ /* 0x010fe2000004181c */
[----:B------:R-:W-:-:S04]  /*2f80*/  FMUL.FTZ R15, R15, c[0x0][0x2ec] ;  /* 0x0000bb000f0f7a20 */ /* 0x000fc80000410000 */
[----:B------:R-:W-:Y:S03]  /*2f90*/  MUFU.TANH R55, R12 ;  /* 0x0000000c00377308 */ /* 0x000fe60000002400 */
[----:B--2---:R-:W-:Y:S05]  /*2fa0*/  HMMA.16816.F32.BF16 R60, R56, R34, R60 ;  /* 0x00000022383c723c */ /* 0x004fea000004183c */
[----:B------:R-:W-:Y:S03]  /*2fb0*/  MUFU.TANH R54, R54 ;  /* 0x0000003600367308 */ /* 0x000fe60000002400 */
[----:B------:R-:W-:Y:S08]  /*2fc0*/  HMMA.16816.F32.BF16 R48, R24, R66, R48 ;  /* 0x000000421830723c */ /* 0x000ff00000041830 */
[----:B------:R-:W-:Y:S08]  /*2fd0*/  HMMA.16816.F32.BF16 R76, R56, R32, R76 ;  /* 0x00000020384c723c */ /* 0x000ff0000004184c */
[C---:B---3--:R-:W-:Y:S08]  /*2fe0*/  HMMA.16816.F32.BF16 R80, R24.reuse, R8, R80 ;  /* 0x000000081850723c */ /* 0x048ff00000041850 */
[----:B------:R-:W-:Y:S01]  /*2ff0*/  HMMA.16816.F32.BF16 R40, R24, R10, R40 ;  /* 0x0000000a1828723c */ /* 0x000fe20000041828 */
[----:B------:R-:W2:Y:S07]  /*3000*/  LDSM.16.M88.4 R8, [R112+0x5c00] ;  /* 0x005c00007008783b */ /* 0x000eae0000000200 */
[----:B------:R-:W-:Y:S01]  /*3010*/  HMMA.16816.F32.BF16 R28, R4, R44, R28 ;  /* 0x0000002c041c723c */ /* 0x000fe2000004181c */
[----:B------:R-:W-:Y:S06]  /*3020*/  MUFU.TANH R44, R13 ;  /* 0x0000000d002c7308 */ /* 0x000fec0000002400 */
[----:B------:R-:W-:Y:S01]  /*3030*/  FMUL.FTZ R45, R19, c[0x0][0x2ec] ;  /* 0x0000bb00132d7a20 */ /* 0x000fe20000410000 */
[----:B-----5:R-:W-:Y:S01]  /*3040*/  HMMA.16816.F32.BF16 R60, R36, R22, R60 ;  /* 0x00000016243c723c */ /* 0x020fe2000004183c */
[----:B-1----:R-:W1:Y:S04]  /*3050*/  LDSM.16.M88.4 R16, [R109+0x5800] ;  /* 0x005800006d10783b */ /* 0x002e680000000200 */
[----:B------:R-:W-:Y:S03]  /*3060*/  MUFU.TANH R45, R45 ;  /* 0x0000002d002d7308 */ /* 0x000fe60000002400 */
[----:B------:R-:W-:Y:S05]  /*3070*/  HMMA.16816.F32.BF16 R48, R4, R46, R48 ;  /* 0x0000002e0430723c */ /* 0x000fea0000041830 */
[----:B------:R-:W3:Y:S03]  /*3080*/  MUFU.TANH R46, R14 ;  /* 0x0000000e002e7308 */ /* 0x000ee60000002400 */
[----:B------:R-:W-:Y:S01]  /*3090*/  HMMA.16816.F32.BF16 R76, R36, R20, R76 ;  /* 0x00000014244c723c */ /* 0x000fe2000004184c */
[----:B------:R-:W-:-:S02]  /*30a0*/  FMUL.FTZ R28, R28, c[0x0][0x2ec] ;  /* 0x0000bb001c1c7a20 */ /* 0x000fc40000410000 */
[----:B------:R-:W-:Y:S02]  /*30b0*/  FMUL.FTZ R29, R29, c[0x0][0x2ec] ;  /* 0x0000bb001d1d7a20 */ /* 0x000fe40000410000 */
[----:B------:R4:W-:Y:S02]  /*30c0*/  MUFU.TANH R47, R15 ;  /* 0x0000000f002f7308 */ /* 0x0009e40000002400 */
[----:B------:R-:W-:Y:S01]  /*30d0*/  IMAD R21, R95, 0x10, R98 ;  /* 0x000000105f157824 */ /* 0x000fe200078e0262 */
[C---:B--2---:R-:W-:Y:S04]  /*30e0*/  HMMA.16816.F32.BF16 R60, R24.reuse, R10, R60 ;  /* 0x0000000a183c723c */ /* 0x044fe8000004183c */
[----:B------:R-:W-:Y:S01]  /*30f0*/  IADD3 R94, R21, 0x1, R94 ;  /* 0x00000001155e7810 */ /* 0x000fe20007ffe05e */
[----:B------:R-:W-:Y:S01]  /*3100*/  IMAD.SHL.U32 R21, R90, 0x2, RZ ;  /* 0x000000025a157824 */ /* 0x000fe200078e00ff */
[----:B------:R-:W2:Y:S02]  /*3110*/  MUFU.TANH R28, R28 ;  /* 0x0000001c001c7308 */ /* 0x000ea40000002400 */
[----:B------:R-:W-:Y:S01]  /*3120*/  IADD3 R20, R91, R94, -R99 ;  /* 0x0000005e5b147210 */ /* 0x000fe20007ffe863 */
[----:B------:R-:W-:Y:S01]  /*3130*/  FMUL.FTZ R32, R48, c[0x0][0x2ec] ;  /* 0x0000bb0030207a20 */ /* 0x000fe20000410000 */
[----:B------:R-:W-:Y:S01]  /*3140*/  LOP3.LUT R21, R21, 0x6, RZ, 0xc0, !PT ;  /* 0x0000000615157812 */ /* 0x000fe200078ec0ff */
[----:B------:R-:W-:Y:S01]  /*3150*/  FMUL.FTZ R33, R49, c[0x0][0x2ec] ;  /* 0x0000bb0031217a20 */ /* 0x000fe20000410000 */
[----:B------:R-:W-:Y:S01]  /*3160*/  IADD3 R20, R20, c[0x0][0x2e8], RZ ;  /* 0x0000ba0014147a10 */ /* 0x000fe20007ffe0ff */
[----:B----4-:R-:W4:Y:S01]  /*3170*/  LDSM.16.M88.4 R12, [R109+0x5c00] ;  /* 0x005c00006d0c783b */ /* 0x010f220000000200 */
[----:B------:R-:W5:Y:S01]  /*3180*/  MUFU.TANH R29, R29 ;  /* 0x0000001d001d7308 */ /* 0x000f620000002400 */
[----:B------:R-:W-:Y:S01]  /*3190*/  FMUL.FTZ R50, R50, c[0x0][0x2ec] ;  /* 0x0000bb0032327a20 */ /* 0x000fe20000410000 */
[----:B------:R-:W-:Y:S01]  /*31a0*/  HMMA.16816.F32.BF16 R76, R24, R8, R76 ;  /* 0x00000008184c723c */ /* 0x000fe2000004184c */
[----:B------:R-:W-:Y:S01]  /*31b0*/  IADD3 R98, R20, 0x8, RZ ;  /* 0x0000000814627810 */ /* 0x000fe20007ffe0ff */
[----:B------:R-:W-:-:S04]  /*31c0*/  DEPBAR.LE SB0, 0x0 ;  /* 0x000080000000791a */ /* 0x000fc80000000000 */
[-C--:B------:R-:W-:Y:S01]  /*31d0*/  IMNMX R99, R20, R91.reuse, PT ;  /* 0x0000005b14637217 */ /* 0x080fe20003800200 */
[----:B------:R-:W-:Y:S01]  /*31e0*/  IMAD.IADD R8, R0, 0x1, R21 ;  /* 0x0000000100087824 */ /* 0x000fe200078e0215 */
[C---:B-1----:R-:W-:Y:S01]  /*31f0*/  HMMA.16816.F32.BF16 R40, R4.reuse, R18, R40 ;  /* 0x000000120428723c */ /* 0x042fe20000041828 */
[----:B------:R-:W-:Y:S01]  /*3200*/  IMNMX R98, R98, R91, PT ;  /* 0x0000005b62627217 */ /* 0x000fe20003800200 */
[----:B------:R-:W1:Y:S02]  /*3210*/  MUFU.TANH R32, R32 ;  /* 0x0000002000207308 */ /* 0x000e640000002400 */
[C---:B------:R-:W-:Y:S02]  /*3220*/  IADD3 R10, R8.reuse, 0x1, RZ ;  /* 0x00000001080a7810 */ /* 0x040fe40007ffe0ff */
[-C--:B------:R-:W-:Y:S01]  /*3230*/  ISETP.GE.AND P5, PT, R8, R99.reuse, PT ;  /* 0x000000630800720c */ /* 0x080fe20003fa6270 */
[----:B------:R-:W-:Y:S01]  /*3240*/  FMUL.FTZ R19, R51, c[0x0][0x2ec] ;  /* 0x0000bb0033137a20 */ /* 0x000fe20000410000 */
[----:B------:R-:W-:Y:S01]  /*3250*/  HMMA.16816.F32.BF16 R80, R4, R16, R80 ;  /* 0x000000100450723c */ /* 0x000fe20000041850 */
[C---:B------:R-:W-:Y:S01]  /*3260*/  ISETP.GE.AND P1, PT, R10.reuse, R99, PT ;  /* 0x000000630a00720c */ /* 0x040fe20003f26270 */
[----:B------:R-:W1:Y:S01]  /*3270*/  MUFU.TANH R33, R33 ;  /* 0x0000002100217308 */ /* 0x000e620000002400 */
[----:B------:R-:W-:-:S02]  /*3280*/  ISETP.GE.AND P3, PT, R10, R98, PT ;  /* 0x000000620a00720c */ /* 0x000fc40003f66270 */
[----:B------:R-:W-:Y:S02]  /*3290*/  IADD3 R20, R8, 0x8, RZ ;  /* 0x0000000808147810 */ /* 0x000fe40007ffe0ff */
[----:B------:R-:W-:Y:S01]  /*32a0*/  FMUL.FTZ R16, R30, c[0x0][0x2ec] ;  /* 0x0000bb001e107a20 */ /* 0x000fe20000410000 */
[----:B------:R-:W-:Y:S01]  /*32b0*/  IADD3 R10, R8, 0x10, RZ ;  /* 0x00000010080a7810 */ /* 0x000fe20007ffe0ff */
[----:B------:R-:W-:Y:S01]  /*32c0*/  FMUL.FTZ R17, R31, c[0x0][0x2ec] ;  /* 0x0000bb001f117a20 */ /* 0x000fe20000410000 */
[----:B------:R-:W1:Y:S01]  /*32d0*/  MUFU.TANH R18, R50 ;  /* 0x0000003200127308 */ /* 0x000e620000002400 */
[----:B------:R-:W-:Y:S02]  /*32e0*/  FSEL R52, R52, -INF , !P5 ;  /* 0xff80000034347808 */ /* 0x000fe40006800000 */
[----:B------:R-:W-:Y:S02]  /*32f0*/  FSEL R53, R53, -INF , !P1 ;  /* 0xff80000035357808 */ /* 0x000fe40004800000 */
[----:B------:R-:W-:Y:S01]  /*3300*/  ISETP.GE.AND P4, PT, R20, R98, PT ;  /* 0x000000621400720c */ /* 0x000fe20003f86270 */
[----:B------:R-:W-:Y:S01]  /*3310*/  FMUL.FTZ R9, R40, c[0x0][0x2ec] ;  /* 0x0000bb0028097a20 */ /* 0x000fe20000410000 */
[-C--:B------:R-:W-:Y:S01]  /*3320*/  ISETP.GE.AND P1, PT, R10, R99.reuse, PT ;  /* 0x000000630a00720c */ /* 0x080fe20003f26270 */
[----:B------:R-:W1:Y:S01]  /*3330*/  MUFU.TANH R16, R16 ;  /* 0x0000001000107308 */ /* 0x000e620000002400 */
[----:B------:R-:W-:Y:S01]  /*3340*/  FMUL.FTZ R42, R42, c[0x0][0x2ec] ;  /* 0x0000bb002a2a7a20 */ /* 0x000fe20000410000 */
[----:B---3--:R-:W-:Y:S01]  /*3350*/  FSEL R46, R46, -INF , !P4 ;  /* 0xff8000002e2e7808 */ /* 0x008fe20006000000 */
[----:B----4-:R-:W-:Y:S01]  /*3360*/  HMMA.16816.F32.BF16 R60, R4, R14, R60 ;  /* 0x0000000e043c723c */ /* 0x010fe2000004183c */
[----:B------:R-:W-:Y:S01]  /*3370*/  ISETP.GE.AND P2, PT, R20, R99, PT ;  /* 0x000000631400720c */ /* 0x000fe20003f46270 */
[----:B------:R-:W-:-:S02]  /*3380*/  FMUL.FTZ R41, R41, c[0x0][0x2ec] ;  /* 0x0000bb0029297a20 */ /* 0x000fc40000410000 */
[----:B------:R-:W-:Y:S01]  /*3390*/  FMUL.FTZ R80, R80, c[0x0][0x2ec] ;  /* 0x0000bb0050507a20 */ /* 0x000fe20000410000 */
[----:B------:R-:W3:Y:S01]  /*33a0*/  MUFU.TANH R17, R17 ;  /* 0x0000001100117308 */ /* 0x000ee20000002400 */
[----:B------:R-:W-:Y:S01]  /*33b0*/  FMUL.FTZ R81, R81, c[0x0][0x2ec] ;  /* 0x0000bb0051517a20 */ /* 0x000fe20000410000 */
[----:B--2---:R-:W-:Y:S01]  /*33c0*/  FSEL R15, R28, -INF , !P1 ;  /* 0xff8000001c0f7808 */ /* 0x004fe20004800000 */
[----:B------:R-:W-:Y:S01]  /*33d0*/  HMMA.16816.F32.BF16 R76, R4, R12, R76 ;  /* 0x0000000c044c723c */ /* 0x000fe2000004184c */
[----:B------:R-:W-:Y:S01]  /*33e0*/  FSEL R55, R55, -INF , !P2 ;  /* 0xff80000037377808 */ /* 0x000fe20005000000 */
[----:B------:R-:W-:Y:S01]  /*33f0*/  FMUL.FTZ R82, R82, c[0x0][0x2ec] ;  /* 0x0000bb0052527a20 */ /* 0x000fe20000410000 */
[----:B------:R-:W-:Y:S01]  /*3400*/  IADD3 R14, R8, 0x28, RZ ;  /* 0x00000028080e7810 */ /* 0x000fe20007ffe0ff */
[----:B------:R-:W-:Y:S01]  /*3410*/  FMUL.FTZ R83, R83, c[0x0][0x2ec] ;  /* 0x0000bb0053537a20 */ /* 0x000fe20000410000 */
[----:B------:R-:W2:Y:S01]  /*3420*/  MUFU.TANH R19, R19 ;  /* 0x0000001300137308 */ /* 0x000ea20000002400 */
[----:B------:R-:W-:Y:S01]  /*3430*/  ISETP.GE.AND P2, PT, R10, R98, PT ;  /* 0x000000620a00720c */ /* 0x000fe20003f46270 */
[----:B------:R-:W-:Y:S01]  /*3440*/  FMUL.FTZ R43, R43, c[0x0][0x2ec] ;  /* 0x0000bb002b2b7a20 */ /* 0x000fe20000410000 */
[----:B------:R-:W-:-:S02]  /*3450*/  IADD3 R12, R8, 0x9, RZ ;  /* 0x00000009080c7810 */ /* 0x000fc40007ffe0ff */
[----:B------:R-:W-:Y:S02]  /*3460*/  IADD3 R6, R8, 0x11, RZ ;  /* 0x0000001108067810 */ /* 0x000fe40007ffe0ff */
[CC--:B------:R-:W-:Y:S01]  /*3470*/  ISETP.GE.AND P0, PT, R12.reuse, R99.reuse, PT ;  /* 0x000000630c00720c */ /* 0x0c0fe20003f06270 */
[----:B------:R-:W4:Y:S01]  /*3480*/  MUFU.TANH R9, R9 ;  /* 0x0000000900097308 */ /* 0x000f220000002400 */
[-C--:B------:R-:W-:Y:S02]  /*3490*/  ISETP.GE.AND P5, PT, R12, R98.reuse, PT ;  /* 0x000000620c00720c */ /* 0x080fe40003fa6270 */
[----:B------:R-:W-:Y:S01]  /*34a0*/  FSEL R5, R44, -INF , !P0 ;  /* 0xff8000002c057808 */ /* 0x000fe20004000000 */
[----:B------:R-:W-:Y:S01]  /*34b0*/  FMUL.FTZ R60, R60, c[0x0][0x2ec] ;  /* 0x0000bb003c3c7a20 */ /* 0x000fe20000410000 */
[-C--:B------:R-:W-:Y:S01]  /*34c0*/  ISETP.GE.AND P0, PT, R8, R98.reuse, PT ;  /* 0x000000620800720c */ /* 0x080fe20003f06270 */
[----:B------:R-:W-:Y:S01]  /*34d0*/  FMUL.FTZ R31, R62, c[0x0][0x2ec] ;  /* 0x0000bb003e1f7a20 */ /* 0x000fe20000410000 */
[C---:B------:R-:W-:Y:S01]  /*34e0*/  IADD3 R4, R8.reuse, 0x18, RZ ;  /* 0x0000001808047810 */ /* 0x040fe20007ffe0ff */
[----:B------:R-:W1:Y:S01]  /*34f0*/  MUFU.TANH R94, R42 ;  /* 0x0000002a005e7308 */ /* 0x000e620000002400 */
        /* <DEDUP_REMOVED lines=10> */
[----:B------:R-:W-:-:S02]  /*35a0*/  FSEL R6, R47, -INF , !P5 ;  /* 0xff8000002f067808 */ /* 0x000fc40006800000 */
[CC--:B------:R-:W-:Y:S02]  /*35b0*/  ISETP.GE.AND P4, PT, R4.reuse, R99.reuse, PT ;  /* 0x000000630400720c */ /* 0x0c0fe40003f86270 */
[-C--:B------:R-:W-:Y:S01]  /*35c0*/  ISETP.GE.AND P5, PT, R4, R98.reuse, PT ;  /* 0x000000620400720c */ /* 0x080fe20003fa6270 */
[----:B------:R-:W2:Y:S01]  /*35d0*/  MUFU.TANH R101, R80 ;  /* 0x0000005000657308 */ /* 0x000ea20000002400 */
[-C--:B------:R-:W-:Y:S02]  /*35e0*/  ISETP.GE.AND P1, PT, R7, R99.reuse, PT ;  /* 0x000000630700720c */ /* 0x080fe40003f26270 */
[----:B------:R-:W-:Y:S02]  /*35f0*/  IADD3 R4, R8, 0x20, RZ ;  /* 0x0000002008047810 */ /* 0x000fe40007ffe0ff */
[----:B-----5:R-:W-:Y:S02]  /*3600*/  FSEL R29, R29, -INF , !P0 ;  /* 0xff8000001d1d7808 */ /* 0x020fe40004000000 */
[----:B------:R-:W-:Y:S01]  /*3610*/  ISETP.GE.AND P0, PT, R7, R98, PT ;  /* 0x000000620700720c */ /* 0x000fe20003f06270 */
[----:B------:R-:W5:Y:S01]  /*3620*/  MUFU.TANH R95, R81 ;  /* 0x00000051005f7308 */ /* 0x000f620000002400 */
[----:B-1----:R-:W-:Y:S01]  /*3630*/  FSEL R13, R32, -INF , !P4 ;  /* 0xff800000200d7808 */ /* 0x002fe20006000000 */
[----:B------:R-:W-:Y:S01]  /*3640*/  FMUL.FTZ R32, R79, c[0x0][0x2ec] ;  /* 0x0000bb004f207a20 */ /* 0x000fe20000410000 */
[----:B------:R-:W-:Y:S01]  /*3650*/  FSEL R7, R33, -INF , !P1 ;  /* 0xff80000021077808 */ /* 0x000fe20004800000 */
[----:B------:R-:W-:Y:S01]  /*3660*/  FMUL.FTZ R33, R78, c[0x0][0x2ec] ;  /* 0x0000bb004e217a20 */ /* 0x000fe20000410000 */
[----:B------:R-:W-:-:S02]  /*3670*/  ISETP.GE.AND P4, PT, R4, R99, PT ;  /* 0x000000630400720c */ /* 0x000fc40003f86270 */
[----:B------:R-:W-:Y:S01]  /*3680*/  ISETP.GE.AND P1, PT, R4, R98, PT ;  /* 0x000000620400720c */ /* 0x000fe20003f26270 */
[----:B------:R-:W1:Y:S01]  /*3690*/  MUFU.TANH R102, R82 ;  /* 0x0000005200667308 */ /* 0x000e620000002400 */
[----:B------:R-:W-:Y:S02]  /*36a0*/  IADD3 R4, R8, 0x21, RZ ;  /* 0x0000002108047810 */ /* 0x000fe40007ffe0ff */
[----:B------:R-:W-:Y:S02]  /*36b0*/  FSEL R18, R18, -INF , !P5 ;  /* 0xff80000012127808 */ /* 0x000fe40006800000 */
[----:B------:R-:W-:Y:S02]  /*36c0*/  ISETP.GE.AND P5, PT, R14, R99, PT ;  /* 0x000000630e00720c */ /* 0x000fe40003fa6270 */
[----:B------:R-:W-:Y:S01]  /*36d0*/  FSEL R16, R16, -INF , !P2 ;  /* 0xff80000010107808 */ /* 0x000fe20005000000 */
[----:B------:R-:W1:Y:S01]  /*36e0*/  MUFU.TANH R11, R41 ;  /* 0x00000029000b7308 */ /* 0x000e620000002400 */
[----:B---3--:R-:W-:-:S02]  /*36f0*/  FSEL R10, R17, -INF , !P3 ;  /* 0xff800000110a7808 */ /* 0x008fc40005800000 */
[C---:B------:R-:W-:Y:S02]  /*3700*/  ISETP.GE.AND P2, PT, R4.reuse, R99, PT ;  /* 0x000000630400720c */ /* 0x040fe40003f46270 */
[-C--:B------:R-:W-:Y:S02]  /*3710*/  ISETP.GE.AND P3, PT, R4, R98.reuse, PT ;  /* 0x000000620400720c */ /* 0x080fe40003f66270 */
[----:B--2---:R-:W-:Y:S01]  /*3720*/  FSEL R4, R19, -INF , !P0 ;  /* 0xff80000013047808 */ /* 0x004fe20004000000 */
[----:B------:R-:W2:Y:S01]  /*3730*/  MUFU.TANH R132, R83 ;  /* 0x0000005300847308 */ /* 0x000ea20000002400 */
[----:B------:R-:W-:Y:S02]  /*3740*/  ISETP.GE.AND P0, PT, R14, R98, PT ;  /* 0x000000620e00720c */ /* 0x000fe40003f06270 */
[----:B----4-:R-:W-:Y:S02]  /*3750*/  FSEL R93, R9, -INF , !P5 ;  /* 0xff800000095d7808 */ /* 0x010fe40006800000 */
[----:B------:R-:W-:-:S02]  /*3760*/  IADD3 R9, R8, 0x38, RZ ;  /* 0x0000003808097810 */ /* 0x000fc40007ffe0ff */
[----:B------:R-:W-:Y:S01]  /*3770*/  FSEL R94, R94, -INF , !P0 ;  /* 0xff8000005e5e7808 */ /* 0x000fe20004000000 */
[----:B------:R-:W3:Y:S01]  /*3780*/  MUFU.TANH R128, R43 ;  /* 0x0000002b00807308 */ /* 0x000ee20000002400 */
[----:B------:R-:W-:Y:S02]  /*3790*/  ISETP.GE.AND P0, PT, R9, R99, PT ;  /* 0x000000630900720c */ /* 0x000fe40003f06270 */
[----:B------:R-:W-:Y:S02]  /*37a0*/  IADD3 R14, R8, 0x29, RZ ;  /* 0x00000029080e7810 */ /* 0x000fe40007ffe0ff */
[----:B------:R-:W-:Y:S02]  /*37b0*/  FSEL R103, R103, -INF , !P0 ;  /* 0xff80000067677808 */ /* 0x000fe40004000000 */
[----:B------:R-:W-:Y:S01]  /*37c0*/  FSEL R101, R101, -INF , !P4 ;  /* 0xff80000065657808 */ /* 0x000fe20006000000 */
[----:B------:R-:W4:Y:S01]  /*37d0*/  MUFU.TANH R106, R76 ;  /* 0x0000004c006a7308 */ /* 0x000f220000002400 */
[----:B-----5:R-:W-:-:S02]  /*37e0*/  FSEL R95, R95, -INF , !P2 ;  /* 0xff8000005f5f7808 */ /* 0x020fc40005000000 */
[----:B------:R-:W-:Y:S02]  /*37f0*/  ISETP.GT.AND P0, PT, R120, R115, PT ;  /* 0x000000737800720c */ /* 0x000fe40003f04270 */
[C---:B------:R-:W-:Y:S02]  /*3800*/  ISETP.GE.AND P4, PT, R14.reuse, R99, PT ;  /* 0x000000630e00720c */ /* 0x040fe40003f86270 */
[----:B------:R-:W-:Y:S01]  /*3810*/  ISETP.GE.AND P2, PT, R14, R98, PT ;  /* 0x000000620e00720c */ /* 0x000fe20003f46270 */
[----:B------:R-:W5:Y:S01]  /*3820*/  MUFU.TANH R105, R77 ;  /* 0x0000004d00697308 */ /* 0x000f620000002400 */
[C---:B------:R-:W-:Y:S02]  /*3830*/  IADD3 R17, R8.reuse, 0x30, RZ ;  /* 0x0000003008117810 */ /* 0x040fe40007ffe0ff */
[----:B------:R-:W-:Y:S02]  /*3840*/  IADD3 R14, R8, 0x31, RZ ;  /* 0x00000031080e7810 */ /* 0x000fe40007ffe0ff */
[----:B-1----:R-:W-:-:S02]  /*3850*/  FSEL R102, R102, -INF , !P1 ;  /* 0xff80000066667808 */ /* 0x002fc40004800000 */
[-C--:B------:R-:W-:Y:S01]  /*3860*/  ISETP.GE.AND P5, PT, R17, R99.reuse, PT ;  /* 0x000000631100720c */ /* 0x080fe20003fa6270 */
[----:B------:R-:W1:Y:S01]  /*3870*/  MUFU.TANH R107, R61 ;  /* 0x0000003d006b7308 */ /* 0x000e620000002400 */
[----:B------:R-:W-:Y:S02]  /*3880*/  ISETP.GE.AND P1, PT, R14, R99, PT ;  /* 0x000000630e00720c */ /* 0x000fe40003f26270 */
[----:B------:R-:W-:Y:S02]  /*3890*/  IADD3 R8, R8, 0x39, RZ ;  /* 0x0000003908087810 */ /* 0x000fe40007ffe0ff */
[----:B------:R-:W-:Y:S02]  /*38a0*/  FSEL R91, R11, -INF , !P4 ;  /* 0xff8000000b5b7808 */ /* 0x000fe40006000000 */
[----:B--2---:R-:W-:Y:S01]  /*38b0*/  FSEL R132, R132, -INF , !P3 ;  /* 0xff80000084847808 */ /* 0x004fe20005800000 */
[----:B------:R-:W2:Y:S01]  /*38c0*/  MUFU.TANH R33, R33 ;  /* 0x0000002100217308 */ /* 0x000ea20000002400 */
[----:B---3--:R-:W-:-:S02]  /*38d0*/  FSEL R128, R128, -INF , !P2 ;  /* 0xff80000080807808 */ /* 0x008fc40005000000 */
[----:B----4-:R-:W-:Y:S02]  /*38e0*/  FSEL R106, R106, -INF , !P5 ;  /* 0xff8000006a6a7808 */ /* 0x010fe40006800000 */
[----:B-----5:R-:W-:Y:S02]  /*38f0*/  FSEL R105, R105, -INF , !P1 ;  /* 0xff80000069697808 */ /* 0x020fe40004800000 */
[-C--:B------:R-:W-:Y:S01]  /*3900*/  ISETP.GE.AND P4, PT, R17, R98.reuse, PT ;  /* 0x000000621100720c */ /* 0x080fe20003f86270 */
[----:B------:R-:W3:Y:S01]  /*3910*/  MUFU.TANH R32, R32 ;  /* 0x0000002000207308 */ /* 0x000ee20000002400 */
[----:B------:R-:W-:Y:S01]  /*3920*/  BAR.SYNC.DEFER_BLOCKING 0x0 ;  /* 0x0000000000007b1d */ /* 0x000fe20000010000 */
[-C--:B------:R-:W-:Y:S02]  /*3930*/  ISETP.GE.AND P3, PT, R14, R98.reuse, PT ;  /* 0x000000620e00720c */ /* 0x080fe40003f66270 */
[----:B------:R-:W-:Y:S02]  /*3940*/  ISETP.GE.AND P2, PT, R9, R98, PT ;  /* 0x000000620900720c */ /* 0x000fe40003f46270 */
[----:B------:R-:W-:-:S02]  /*3950*/  ISETP.GE.AND P5, PT, R8, R99, PT ;  /* 0x000000630800720c */ /* 0x000fc40003fa6270 */
[----:B------:R-:W4:Y:S01]  /*3960*/  MUFU.TANH R31, R31 ;  /* 0x0000001f001f7308 */ /* 0x000f220000002400 */
[----:B------:R-:W-:Y:S02]  /*3970*/  ISETP.GE.AND P1, PT, R8, R98, PT ;  /* 0x000000620800720c */ /* 0x000fe40003f26270 */
[----:B-1----:R-:W-:Y:S02]  /*3980*/  FSEL R107, R107, -INF , !P5 ;  /* 0xff8000006b6b7808 */ /* 0x002fe40006800000 */
[----:B--2---:R-:W-:-:S03]  /*3990*/  FSEL R33, R33, -INF , !P4 ;  /* 0xff80000021217808 */ /* 0x004fc60006000000 */
[----:B------:R-:W1:Y:S01]  /*39a0*/  MUFU.TANH R30, R30 ;  /* 0x0000001e001e7308 */ /* 0x000e620000002400 */
[----:B---3--:R-:W-:Y:S02]  /*39b0*/  FSEL R32, R32, -INF , !P3 ;  /* 0xff80000020207808 */ /* 0x008fe40005800000 */
[----:B----4-:R-:W-:Y:S02]  /*39c0*/  FSEL R31, R31, -INF , !P2 ;  /* 0xff8000001f1f7808 */ /* 0x010fe40005000000 */
[----:B-1----:R-:W-:Y:S01]  /*39d0*/  FSEL R30, R30, -INF , !P1 ;  /* 0xff8000001e1e7808 */ /* 0x002fe20004800000 */
        /* <DEDUP_REMOVED lines=59> */
.L_x_4648:
[----:B------:R-:W-:-:S04]  /*3d90*/  LEA R0, -R2, RZ, 0x6 ;  /* 0x000000ff02007211 */ /* 0x000fc800078e31ff */
[----:B------:R-:W-:Y:S02]  /*3da0*/  SHF.R.S32.HI R2, RZ, 0x1f, R0 ;  /* 0x0000001fff027819 */ /* 0x000fe40000011400 */
.L_x_4649:
        /* <DEDUP_REMOVED lines=59> */
.L_x_4651:
[----:B------:R-:W-:Y:S05]  /*4160*/  BSYNC B0 ;  /* 0x0000000000007941 */ /* 0x000fea0003800000 */
.L_x_4650:
[----:B------:R-:W0:Y:S01]  /*4170*/  LDGDEPBAR ;  /* 0x00000000000079af */ /* 0x000e220000000000 */
[----:B------:R-:W-:Y:S02]  /*4180*/  MOV R96, R11 ;  /* 0x0000000b00607202 */ /* 0x000fe40000000f00 */
[----:B------:R-:W-:Y:S02]  /*4190*/  MOV R97, R8 ;  /* 0x0000000800617202 */ /* 0x000fe40000000f00 */
.L_x_4647:
        /* <DEDUP_REMOVED lines=36> */
[----:B------:R-:W-:Y:S01]  /*43e0*/  LDSM.16.MT88.4 R40, [R110+0x8000] ;  /* 0x008000006e28783b */ /* 0x000fe20000004200 */
[----:B--2---:R-:W-:-:S03]  /*43f0*/  FMNMX.FTZ R17, R8, R17, !PT ;  /* 0x0000001108117209 */ /* 0x004fc60007810000 */
[----:B------:R-:W2:Y:S04]  /*4400*/  SHFL.BFLY PT, R8, R11, 0x2, 0x1f ;  /* 0x0c401f000b087f89 */ /* 0x000ea800000e0000 */
[----:B------:R-:W3:Y:S01]  /*4410*/  SHFL.BFLY PT, R2, R17, 0x1, 0x1f ;  /* 0x0c201f0011027f89 */ /* 0x000ee200000e0000 */
[----:B--2---:R-:W-:Y:S02]  /*4420*/  FMNMX.FTZ R8, R11, R8, !PT ;  /* 0x000000080b087209 */ /* 0x004fe40007810000 */
[----:B---3--:R-:W-:-:S03]  /*4430*/  FMNMX.FTZ R2, R17, R2, !PT ;  /* 0x0000000211027209 */ /* 0x008fc60007810000 */
[----:B------:R-:W2:Y:S01]  /*4440*/  SHFL.BFLY PT, R9, R8, 0x1, 0x1f ;  /* 0x0c201f0008097f89 */ /* 0x000ea200000e0000 */
[C---:B------:R-:W-:Y:S01]  /*4450*/  FSETP.NEU.FTZ.AND P1, PT, R2.reuse, -INF , PT ;  /* 0xff8000000200780b */ /* 0x040fe20003f3d000 */
[----:B------:R-:W-:-:S05]  /*4460*/  FMUL.FTZ R130, R2, c[0x0][0x23c] ;  /* 0x00008f0002827a20 */ /* 0x000fca0000410000 */
[----:B------:R-:W-:-:S05]  /*4470*/  FSEL R130, R130, RZ, P1 ;  /* 0x000000ff82827208 */ /* 0x000fca0000800000 */
[--C-:B-1----:R-:W-:Y:S02]  /*4480*/  FFMA.FTZ R24, R29, c[0x0][0x23c], -R130.reuse ;  /* 0x00008f001d187a23 */ /* 0x102fe40000010882 */
[--C-:B------:R-:W-:Y:S02]  /*4490*/  FFMA.FTZ R92, R52, c[0x0][0x23c], -R130.reuse ;  /* 0x00008f00345c7a23 */ /* 0x100fe40000010882 */
[--C-:B------:R-:W-:Y:S02]  /*44a0*/  FFMA.FTZ R85, R53, c[0x0][0x23c], -R130.reuse ;  /* 0x00008f0035557a23 */ /* 0x100fe40000010882 */
[--C-:B------:R-:W-:Y:S01]  /*44b0*/  FFMA.FTZ R90, R55, c[0x0][0x23c], -R130.reuse ;  /* 0x00008f00375a7a23 */ /* 0x100fe20000010882 */
[----:B------:R-:W-:Y:S01]  /*44c0*/  MUFU.EX2 R24, R24 ;  /* 0x0000001800187308 */ /* 0x000fe20000000800 */
[--C-:B------:R-:W-:Y:S01]  /*44d0*/  FFMA.FTZ R27, R5, c[0x0][0x23c], -R130.reuse ;  /* 0x00008f00051b7a23 */ /* 0x100fe20000010882 */
[----:B--2---:R-:W-:Y:S01]  /*44e0*/  FMNMX.FTZ R0, R8, R9, !PT ;  /* 0x0000000908007209 */ /* 0x004fe20007810000 */
[----:B------:R-:W-:-:S02]  /*44f0*/  FFMA.FTZ R25, R15, c[0x0][0x23c], -R130 ;  /* 0x00008f000f197a23 */ /* 0x000fc40000010882 */
[--C-:B------:R-:W-:Y:S01]  /*4500*/  FFMA.FTZ R21, R13, c[0x0][0x23c], -R130.reuse ;  /* 0x00008f000d157a23 */ /* 0x100fe20000010882 */
[C---:B------:R-:W-:Y:S01]  /*4510*/  FSETP.NEU.FTZ.AND P1, PT, R0.reuse, -INF , PT ;  /* 0xff8000000000780b */ /* 0x040fe20003f3d000 */
[----:B------:R-:W-:Y:S01]  /*4520*/  FMUL.FTZ R35, R0, c[0x0][0x23c] ;  /* 0x00008f0000237a20 */ /* 0x000fe20000410000 */
[----:B------:R-:W-:Y:S01]  /*4530*/  MUFU.EX2 R92, R92 ;  /* 0x0000005c005c7308 */ /* 0x000fe20000000800 */
[--C-:B------:R-:W-:Y:S02]  /*4540*/  FFMA.FTZ R20, R7, c[0x0][0x23c], -R130.reuse ;  /* 0x00008f0007147a23 */ /* 0x100fe40000010882 */
[--C-:B------:R-:W-:Y:S01]  /*4550*/  FFMA.FTZ R104, R101, c[0x0][0x23c], -R130.reuse ;  /* 0x00008f0065687a23 */ /* 0x100fe20000010882 */
[----:B------:R-:W-:Y:S01]  /*4560*/  FSEL R35, R35, RZ, P1 ;  /* 0x000000ff23237208 */ /* 0x000fe20000800000 */
[--C-:B------:R-:W-:Y:S02]  /*4570*/  FFMA.FTZ R101, R95, c[0x0][0x23c], -R130.reuse ;  /* 0x00008f005f657a23 */ /* 0x100fe40000010882 */
[----:B------:R-:W-:Y:S01]  /*4580*/  FFMA.FTZ R100, R93, c[0x0][0x23c], -R130 ;  /* 0x00008f005d647a23 */ /* 0x000fe20000010882 */
[----:B------:R-:W1:Y:S01]  /*4590*/  MUFU.EX2 R85, R85 ;  /* 0x0000005500557308 */ /* 0x000e620000000800 */
[----:B------:R-:W-:-:S02]  /*45a0*/  FFMA.FTZ R34, R54, c[0x0][0x23c], -R35 ;  /* 0x00008f0036227a23 */ /* 0x000fc40000010823 */
[--C-:B------:R-:W-:Y:S01]  /*45b0*/  FFMA.FTZ R87, R12, c[0x0][0x23c], -R35.reuse ;  /* 0x00008f000c577a23 */ /* 0x100fe20000010823 */
[----:B------:R-:W2:Y:S01]  /*45c0*/  LDSM.16.MT88.4 R52, [R108+0x7000] ;  /* 0x007000006c34783b */ /* 0x000ea20000004200 */
[--C-:B------:R-:W-:Y:S02]  /*45d0*/  FFMA.FTZ R29, R46, c[0x0][0x23c], -R35.reuse ;  /* 0x00008f002e1d7a23 */ /* 0x100fe40000010823 */
[--C-:B------:R-:W-:Y:S01]  /*45e0*/  FFMA.FTZ R28, R6, c[0x0][0x23c], -R35.reuse ;  /* 0x00008f00061c7a23 */ /* 0x100fe20000010823 */
[----:B------:R-:W-:Y:S01]  /*45f0*/  MUFU.EX2 R90, R90 ;  /* 0x0000005a005a7308 */ /* 0x000fe20000000800 */
[--C-:B------:R-:W-:Y:S01]  /*4600*/  FFMA.FTZ R23, R10, c[0x0][0x23c], -R35.reuse ;  /* 0x00008f000a177a23 */ /* 0x100fe20000010823 */
[----:B------:R-:W-:Y:S01]  /*4610*/  LDSM.16.MT88.4 R12, [R110+0x6400] ;  /* 0x006400006e0c783b */ /* 0x000fe20000004200 */
[--C-:B------:R-:W-:Y:S02]  /*4620*/  FFMA.FTZ R26, R16, c[0x0][0x23c], -R35.reuse ;  /* 0x00008f00101a7a23 */ /* 0x100fe40000010823 */
[--C-:B------:R-:W-:Y:S01]  /*4630*/  FFMA.FTZ R22, R18, c[0x0][0x23c], -R35.reuse ;  /* 0x00008f0012167a23 */ /* 0x100fe20000010823 */
[----:B------:R-:W3:Y:S01]  /*4640*/  LDSM.16.MT88.4 R8, [R108+0x6400] ;  /* 0x006400006c08783b */ /* 0x000ee20000004200 */
[----:B------:R-:W-:Y:S01]  /*4650*/  FFMA.FTZ R3, R4, c[0x0][0x23c], -R35 ;  /* 0x00008f0004037a23 */ /* 0x000fe20000010823 */
[----:B------:R-:W4:Y:S01]  /*4660*/  MUFU.EX2 R27, R27 ;  /* 0x0000001b001b7308 */ /* 0x000f220000000800 */
[----:B-1----:R-:W-:Y:S01]  /*4670*/  F2FP.BF16.PACK_AB R48, R85, R92 ;  /* 0x0000005c5530723e */ /* 0x002fe200000010ff */
[----:B------:R-:W1:Y:S01]  /*4680*/  LDSM.16.MT88.4 R16, [R110+0x7400] ;  /* 0x007400006e10783b */ /* 0x000e620000004200 */
[----:B------:R-:W-:-:S02]  /*4690*/  FFMA.FTZ R95, R91, c[0x0][0x23c], -R130 ;  /* 0x00008f005b5f7a23 */ /* 0x000fc40000010882 */
[--C-:B------:R-:W-:Y:S02]  /*46a0*/  FFMA.FTZ R102, R102, c[0x0][0x23c], -R35.reuse ;  /* 0x00008f0066667a23 */ /* 0x100fe40000010823 */
[--C-:B------:R-:W-:Y:S01]  /*46b0*/  FFMA.FTZ R93, R132, c[0x0][0x23c], -R35.reuse ;  /* 0x00008f00845d7a23 */ /* 0x100fe20000010823 */
[----:B------:R-:W-:Y:S01]  /*46c0*/  MUFU.EX2 R34, R34 ;  /* 0x0000002200227308 */ /* 0x000fe20000000800 */
[--C-:B------:R-:W-:Y:S02]  /*46d0*/  FFMA.FTZ R94, R94, c[0x0][0x23c], -R35.reuse ;  /* 0x00008f005e5e7a23 */ /* 0x100fe40000010823 */
[----:B------:R-:W-:Y:S02]  /*46e0*/  FFMA.FTZ R91, R128, c[0x0][0x23c], -R35 ;  /* 0x00008f00805b7a23 */ /* 0x000fe40000010823 */
[--C-:B------:R-:W-:Y:S02]  /*46f0*/  FFMA.FTZ R106, R106, c[0x0][0x23c], -R130.reuse ;  /* 0x00008f006a6a7a23 */ /* 0x100fe40000010882 */
[--C-:B------:R-:W-:Y:S01]  /*4700*/  FFMA.FTZ R105, R105, c[0x0][0x23c], -R130.reuse ;  /* 0x00008f0069697a23 */ /* 0x100fe20000010882 */
[----:B------:R-:W5:Y:S01]  /*4710*/  MUFU.EX2 R87, R87 ;  /* 0x0000005700577308 */ /* 0x000f620000000800 */
[----:B----4-:R-:W-:Y:S01]  /*4720*/  F2FP.BF16.PACK_AB R50, R27, R90 ;  /* 0x0000005a1b32723e */ /* 0x010fe200000010ff */
[----:B------:R-:W-:-:S02]  /*4730*/  FFMA.FTZ R107, R107, c[0x0][0x23c], -R130 ;  /* 0x00008f006b6b7a23 */ /* 0x000fc40000010882 */
[--C-:B------:R-:W-:Y:S02]  /*4740*/  FFMA.FTZ R33, R33, c[0x0][0x23c], -R35.reuse ;  /* 0x00008f0021217a23 */ /* 0x100fe40000010823 */
[--C-:B------:R-:W-:Y:S02]  /*4750*/  FFMA.FTZ R32, R32, c[0x0][0x23c], -R35.reuse ;  /* 0x00008f0020207a23 */ /* 0x100fe40000010823 */
[----:B------:R-:W-:Y:S01]  /*4760*/  MUFU.EX2 R29, R29 ;  /* 0x0000001d001d7308 */ /* 0x000fe20000000800 */
[--C-:B------:R-:W-:Y:S02]  /*4770*/  FFMA.FTZ R31, R31, c[0x0][0x23c], -R35.reuse ;  /* 0x00008f001f1f7a23 */ /* 0x100fe40000010823 */
[----:B------:R-:W-:Y:S02]  /*4780*/  FFMA.FTZ R134, R30, c[0x0][0x23c], -R35 ;  /* 0x00008f001e867a23 */ /* 0x000fe40000010823 */
[----:B------:R-:W-:Y:S01]  /*4790*/  FFMA.FTZ R103, R103, c[0x0][0x23c], -R130 ;  /* 0x00008f0067677a23 */ /* 0x000fe20000010882 */
[----:B------:R-:W-:Y:S01]  /*47a0*/  LEA R130, P1, R96, c[0x0][0x168], 0x1 ;  /* 0x00005a0060827a11 */ /* 0x000fe200078208ff */
[----:B------:R-:W-:Y:S01]  /*47b0*/  FADD.FTZ R85, R92, R85 ;  /* 0x000000555c557221 */ /* 0x000fe20000010000 */
[----:B------:R-:W4:Y:S01]  /*47c0*/  MUFU.EX2 R28, R28 ;  /* 0x0000001c001c7308 */ /* 0x000f220000000800 */
[----:B-----5:R-:W-:Y:S01]  /*47d0*/  F2FP.BF16.PACK_AB R49, R87, R34 ;  /* 0x000000225731723e */ /* 0x020fe200000010ff */
[----:B------:R-:W-:Y:S01]  /*47e0*/  FADD.FTZ R34, R34, R87 ;  /* 0x0000005722227221 */ /* 0x000fe20000010000 */
[----:B------:R-:W-:Y:S01]  /*47f0*/  LEA.HI.X R131, R96, c[0x0][0x16c], R97, 0x1, P1 ;  /* 0x00005b0060837a11 */ /* 0x000fe200008f0c61 */
[----:B------:R-:W-:-:S04]  /*4800*/  FADD.FTZ R90, R90, R85 ;  /* 0x000000555a5a7221 */ /* 0x000fc80000010000 */
[----:B------:R-:W5:Y:S01]  /*4810*/  MUFU.EX2 R25, R25 ;  /* 0x0000001900197308 */ /* 0x000f620000000800 */
[----:B------:R-:W-:Y:S01]  /*4820*/  FADD.FTZ R90, R27, R90 ;  /* 0x0000005a1b5a7221 */ /* 0x000fe20000010000 */
[----:B----4-:R-:W-:-:S06]  /*4830*/  F2FP.BF16.PACK_AB R51, R28, R29 ;  /* 0x0000001d1c33723e */ /* 0x010fcc00000010ff */
[----:B------:R-:W-:Y:S01]  /*4840*/  MUFU.EX2 R21, R21 ;  /* 0x0000001500157308 */ /* 0x000fe20000000800 */
[----:B------:R-:W-:-:S04]  /*4850*/  FADD.FTZ R29, R29, R34 ;  /* 0x000000221d1d7221 */ /* 0x000fc80000010000 */
[----:B------:R-:W-:Y:S01]  /*4860*/  FADD.FTZ R27, R28, R29 ;  /* 0x0000001d1c1b7221 */ /* 0x000fe20000010000 */
[----:B------:R-:W-:Y:S01]  /*4870*/  HMMA.16816.F32.BF16 R72, R48, R68, RZ ;  /* 0x000000443048723c */ /* 0x000fe200000418ff */
[----:B-----5:R-:W-:Y:S01]  /*4880*/  F2FP.BF16.PACK_AB R4, R24, R25 ;  /* 0x000000191804723e */ /* 0x020fe200000010ff */
[----:B------:R-:W4:Y:S01]  /*4890*/  MUFU.EX2 R20, R20 ;  /* 0x0000001400147308 */ /* 0x000f220000000800 */
[----:B------:R-:W-:-:S04]  /*48a0*/  FADD.FTZ R25, R25, R90 ;  /* 0x0000005a19197221 */ /* 0x000fc80000010000 */
[----:B------:R-:W-:Y:S01]  /*48b0*/  FADD.FTZ R24, R24, R25 ;  /* 0x0000001918187221 */ /* 0x000fe20000010000 */
[C---:B------:R-:W-:Y:S02]  /*48c0*/  HMMA.16816.F32.BF16 R68, R48.reuse, R70, RZ ;  /* 0x000000463044723c */ /* 0x040fe400000418ff */
[----:B------:R-:W-:Y:S06]  /*48d0*/  MUFU.EX2 R26, R26 ;  /* 0x0000001a001a7308 */ /* 0x000fec0000000800 */
[----:B--2---:R-:W-:Y:S02]  /*48e0*/  HMMA.16816.F32.BF16 R56, R48, R52, RZ ;  /* 0x000000343038723c */ /* 0x004fe400000418ff */
[----:B------:R-:W2:Y:S01]  /*48f0*/  MUFU.EX2 R23, R23 ;  /* 0x0000001700177308 */ /* 0x000ea20000000800 */
[----:B----4-:R-:W-:-:S05]  /*4900*/  F2FP.BF16.PACK_AB R6, R20, R21 ;  /* 0x000000151406723e */ /* 0x010fca00000010ff */
[C---:B------:R-:W-:Y:S02]  /*4910*/  HMMA.16816.F32.BF16 R52, R48.reuse, R54, RZ ;  /* 0x000000363034723c */ /* 0x040fe400000418ff */
[----:B------:R-:W-:Y:S06]  /*4920*/  MUFU.EX2 R22, R22 ;  /* 0x0000001600167308 */ /* 0x000fec0000000800 */
[----:B------:R-:W-:Y:S02]  /*4930*/  HMMA.16816.F32.BF16 R80, R48, R76, RZ ;  /* 0x0000004c3050723c */ /* 0x000fe400000418ff */
[----:B------:R-:W4:Y:S01]  /*4940*/  MUFU.EX2 R3, R3 ;  /* 0x0000000300037308 */ /* 0x000f220000000800 */
[----:B--2---:R-:W-:Y:S01]  /*4950*/  F2FP.BF16.PACK_AB R5, R23, R26 ;  /* 0x0000001a1705723e */ /* 0x004fe200000010ff */
[----:B------:R-:W-:-:S04]  /*4960*/  FADD.FTZ R26, R26, R27 ;  /* 0x0000001b1a1a7221 */ /* 0x000fc80000010000 */
[C---:B------:R-:W-:Y:S01]  /*4970*/  HMMA.16816.F32.BF16 R64, R48.reuse, R60, RZ ;  /* 0x0000003c3040723c */ /* 0x040fe200000418ff */
[----:B------:R-:W-:Y:S01]  /*4980*/  FADD.FTZ R23, R23, R26 ;  /* 0x0000001a17177221 */ /* 0x000fe20000010000 */
[----:B------:R-:W-:Y:S06]  /*4990*/  MUFU.EX2 R104, R104 ;  /* 0x0000006800687308 */ /* 0x000fec0000000800 */
[----:B------:R-:W-:Y:S01]  /*49a0*/  HMMA.16816.F32.BF16 R36, R48, R40, RZ ;  /* 0x000000283024723c */ /* 0x000fe200000418ff */
[----:B----4-:R-:W-:Y:S01]  /*49b0*/  F2FP.BF16.PACK_AB R7, R3, R22 ;  /* 0x000000160307723e */ /* 0x010fe200000010ff */
[----:B------:R-:W2:Y:S01]  /*49c0*/  MUFU.EX2 R101, R101 ;  /* 0x0000006500657308 */ /* 0x000ea20000000800 */
[----:B------:R-:W-:-:S05]  /*49d0*/  FADD.FTZ R22, R22, R23 ;  /* 0x0000001716167221 */ /* 0x000fca0000010000 */
[----:B------:R-:W-:Y:S01]  /*49e0*/  HMMA.16816.F32.BF16 R76, R48, R78, RZ ;  /* 0x0000004e304c723c */ /* 0x000fe200000418ff */
[----:B------:R-:W-:Y:S01]  /*49f0*/  FADD.FTZ R3, R3, R22 ;  /* 0x0000001603037221 */ /* 0x000fe20000010000 */
[----:B------:R-:W-:Y:S06]  /*4a00*/  MUFU.EX2 R100, R100 ;  /* 0x0000006400647308 */ /* 0x000fec0000000800 */
[C---:B---3--:R-:W-:Y:S02]  /*4a10*/  HMMA.16816.F32.BF16 R72, R4.reuse, R8, R72 ;  /* 0x000000080448723c */ /* 0x048fe40000041848 */
[----:B------:R-:W-:Y:S06]  /*4a20*/  MUFU.EX2 R95, R95 ;  /* 0x0000005f005f7308 */ /* 0x000fec0000000800 */
[----:B------:R-:W-:Y:S01]  /*4a30*/  HMMA.16816.F32.BF16 R68, R4, R10, R68 ;  /* 0x0000000a0444723c */ /* 0x000fe20000041844 */
[----:B------:R-:W3:Y:S01]  /*4a40*/  LDSM.16.MT88.4 R8, [R108+0x7400] ;  /* 0x007400006c08783b */ /* 0x000ee20000004200 */
[----:B------:R-:W-:Y:S06]  /*4a50*/  MUFU.EX2 R102, R102 ;  /* 0x0000006600667308 */ /* 0x000fec0000000800 */
[C---:B------:R-:W-:Y:S02]  /*4a60*/  HMMA.16816.F32.BF16 R60, R48.reuse, R62, RZ ;  /* 0x0000003e303c723c */ /* 0x040fe400000418ff */
[----:B------:R-:W4:Y:S06]  /*4a70*/  MUFU.EX2 R93, R93 ;  /* 0x0000005d005d7308 */ /* 0x000f2c0000000800 */
[----:B------:R-:W-:Y:S02]  /*4a80*/  HMMA.16816.F32.BF16 R40, R48, R42, RZ ;  /* 0x0000002a3028723c */ /* 0x000fe400000418ff */
[----:B------:R-:W-:Y:S06]  /*4a90*/  MUFU.EX2 R94, R94 ;  /* 0x0000005e005e7308 */ /* 0x000fec0000000800 */
[C---:B------:R-:W-:Y:S02]  /*4aa0*/  HMMA.16816.F32.BF16 R80, R4.reuse, R12, R80 ;  /* 0x0000000c0450723c */ /* 0x040fe40000041850 */
[----:B------:R-:W5:Y:S06]  /*4ab0*/  MUFU.EX2 R91, R91 ;  /* 0x0000005b005b7308 */ /* 0x000f6c0000000800 */
[C---:B------:R-:W-:Y:S01]  /*4ac0*/  HMMA.16816.F32.BF16 R76, R4.reuse, R14, R76 ;  /* 0x0000000e044c723c */ /* 0x040fe2000004184c */
[----:B------:R-:W2:Y:S01]  /*4ad0*/  LDSM.16.MT88.4 R12, [R110+0x8400] ;  /* 0x008400006e0c783b */ /* 0x000ea20000004200 */
[----:B------:R-:W-:Y:S06]  /*4ae0*/  MUFU.EX2 R106, R106 ;  /* 0x0000006a006a7308 */ /* 0x000fec0000000800 */
[C---:B-1----:R-:W-:Y:S02]  /*4af0*/  HMMA.16816.F32.BF16 R64, R4.reuse, R16, R64 ;  /* 0x000000100440723c */ /* 0x042fe40000041840 */
[----:B------:R-:W1:Y:S06]  /*4b00*/  MUFU.EX2 R105, R105 ;  /* 0x0000006900697308 */ /* 0x000e6c0000000800 */
        /* <DEDUP_REMOVED lines=8> */
[C---:B--2---:R-:W-:Y:S02]  /*4b90*/  HMMA.16816.F32.BF16 R36, R4.reuse, R12, R36 ;  /* 0x0000000c0424723c */ /* 0x044fe40000041824 */
[----:B------:R-:W2:Y:S06]  /*4ba0*/  MUFU.EX2 R32, R32 ;  /* 0x0000002000207308 */ /* 0x000eac0000000800 */
[----:B------:R-:W-:Y:S01]  /*4bb0*/  HMMA.16816.F32.BF16 R40, R4, R14, R40 ;  /* 0x0000000e0428723c */ /* 0x000fe20000041828 */
[----:B------:R-:W-:Y:S01]  /*4bc0*/  LDSM.16.MT88.4 R12, [R108+0x6c00] ;  /* 0x006c00006c0c783b */ /* 0x000fe20000004200 */
[----:B------:R-:W-:Y:S08]  /*4bd0*/  MUFU.EX2 R31, R31 ;  /* 0x0000001f001f7308 */ /* 0x000ff00000000800 */
[----:B------:R-:W1:Y:S01]  /*4be0*/  MUFU.EX2 R134, R134 ;  /* 0x0000008600867308 */ /* 0x000e620000000800 */
[C---:B---3--:R-:W-:Y:S08]  /*4bf0*/  HMMA.16816.F32.BF16 R44, R48.reuse, R8, RZ ;  /* 0x00000008302c723c */ /* 0x048ff000000418ff */
[----:B------:R-:W-:Y:S01]  /*4c00*/  HMMA.16816.F32.BF16 R48, R48, R10, RZ ;  /* 0x0000000a3030723c */ /* 0x000fe200000418ff */
[----:B------:R-:W3:Y:S11]  /*4c10*/  LDSM.16.MT88.4 R8, [R108+0x8400] ;  /* 0x008400006c08783b */ /* 0x000ef60000004200 */
[----:B------:R-:W-:Y:S04]  /*4c20*/  @!UPT UIADD3 URZ, URZ, URZ, URZ ;  /* 0x0000003f3f3ff290 */ /* 0x000fe8000fffe03f */
[C---:B---3--:R-:W-:Y:S08]  /*4c30*/  HMMA.16816.F32.BF16 R44, R4.reuse, R8, R44 ;  /* 0x00000008042c723c */ /* 0x048ff0000004182c */
[----:B------:R-:W-:Y:S01]  /*4c40*/  HMMA.16816.F32.BF16 R48, R4, R10, R48 ;  /* 0x0000000a0430723c */ /* 0x000fe20000041830 */
[----:B------:R-:W3:Y:S06]  /*4c50*/  LDSM.16.MT88.4 R8, [R110+0x6800] ;  /* 0x006800006e08783b */ /* 0x000eec0000004200 */
[----:B------:R-:W-:-:S02]  /*4c60*/  F2FP.BF16.PACK_AB R4, R101, R104 ;  /* 0x000000686504723e */ /* 0x000fc400000010ff */
[----:B----4-:R-:W-:Y:S01]  /*4c70*/  F2FP.BF16.PACK_AB R5, R93, R102 ;  /* 0x000000665d05723e */ /* 0x010fe200000010ff */
[----:B------:R-:W-:Y:S01]  /*4c80*/  FADD.FTZ R102, R102, R3 ;  /* 0x0000000366667221 */ /* 0x000fe20000010000 */
[----:B------:R-:W-:Y:S02]  /*4c90*/  F2FP.BF16.PACK_AB R6, R95, R100 ;  /* 0x000000645f06723e */ /* 0x000fe400000010ff */
[----:B-----5:R-:W-:Y:S01]  /*4ca0*/  F2FP.BF16.PACK_AB R7, R91, R94 ;  /* 0x0000005e5b07723e */ /* 0x020fe200000010ff */
[----:B------:R-:W-:-:S04]  /*4cb0*/  FADD.FTZ R93, R93, R102 ;  /* 0x000000665d5d7221 */ /* 0x000fc80000010000 */
[----:B------:R-:W-:-:S04]  /*4cc0*/  FADD.FTZ R94, R94, R93 ;  /* 0x0000005d5e5e7221 */ /* 0x000fc80000010000 */
[----:B------:R-:W-:Y:S01]  /*4cd0*/  FADD.FTZ R94, R91, R94 ;  /* 0x0000005e5b5e7221 */ /* 0x000fe20000010000 */
        /* <DEDUP_REMOVED lines=18> */
[----:B-1----:R-:W-:-:S02]  /*4e00*/  F2FP.BF16.PACK_AB R4, R105, R106 ;  /* 0x0000006a6904723e */ /* 0x002fc400000010ff */
[----:B--2---:R-:W-:Y:S01]  /*4e10*/  F2FP.BF16.PACK_AB R5, R32, R33 ;  /* 0x000000212005723e */ /* 0x004fe200000010ff */
        /* <DEDUP_REMOVED lines=8> */
[----:B------:R-:W1:Y:S07]  /*4ea0*/  LDSM.16.MT88.4 R12, [R110+0x8c00] ;  /* 0x008c00006e0c783b */ /* 0x000e6e0000004200 */
[C---:B------:R-:W-:Y:S08]  /*4eb0*/  HMMA.16816.F32.BF16 R80, R4.reuse, R16, R80 ;  /* 0x000000100450723c */ /* 0x040ff00000041850 */
[C---:B------:R-:W-:Y:S01]  /*4ec0*/  HMMA.16816.F32.BF16 R76, R4.reuse, R18, R76 ;  /* 0x00000012044c723c */ /* 0x040fe2000004184c */
[----:B------:R-:W2:Y:S07]  /*4ed0*/  LDSM.16.MT88.4 R16, [R108+0x7c00] ;  /* 0x007c00006c10783b */ /* 0x000eae0000004200 */
[C---:B---3--:R-:W-:Y:S08]  /*4ee0*/  HMMA.16816.F32.BF16 R64, R4.reuse, R8, R64 ;  /* 0x000000080440723c */ /* 0x048ff00000041840 */
[C---:B------:R-:W-:Y:S01]  /*4ef0*/  HMMA.16816.F32.BF16 R60, R4.reuse, R10, R60 ;  /* 0x0000000a043c723c */ /* 0x040fe2000004183c */
[----:B------:R-:W3:Y:S07]  /*4f00*/  LDSM.16.MT88.4 R8, [R108+0x8c00] ;  /* 0x008c00006c08783b */ /* 0x000eee0000004200 */
[C---:B-1----:R-:W-:Y:S07]  /*4f10*/  HMMA.16816.F32.BF16 R36, R4.reuse, R12, R36 ;  /* 0x0000000c0424723c */ /* 0x042fee0000041824 */
        /* <DEDUP_REMOVED lines=14> */
[----:B------:R-:W-:Y:S01]  /*5000*/  FADD.FTZ R135, R107, R128 ;  /* 0x000000806b877221 */ /* 0x000fe20000010000 */
[----:B------:R-:W-:Y:S04]  /*5010*/  @!UPT UIADD3 URZ, URZ, URZ, URZ ;  /* 0x0000003f3f3ff290 */ /* 0x000fe8000fffe03f */
        /* <DEDUP_REMOVED lines=64> */
.L_x_4653:
[----:B------:R-:W-:-:S04]  /*5420*/  LEA R6, -R3, RZ, 0x6 ;  /* 0x000000ff03067211 */ /* 0x000fc800078e31ff */
[----:B------:R-:W-:Y:S02]  /*5430*/  SHF.R.S32.HI R13, RZ, 0x1f, R6 ;  /* 0x0000001fff0d7819 */ /* 0x000fe40000011406 */
.L_x_4654:
[----:B------:R-:W-:Y:S02]  /*5440*/  ISETP.GE.AND P2, PT, R123, c[0x0][0x220], PT ;  /* 0x000088007b007a0c */ /* 0x000fe40003f46270 */
[----:B------:R-:W-:Y:S02]  /*5450*/  LEA R5, P0, R88, c[0x0][0x170], 0x1 ;  /* 0x00005c0058057a11 */ /* 0x000fe400078008ff */
[----:B------:R-:W-:Y:S02]  /*5460*/  ISETP.GE.AND P1, PT, R122, c[0x0][0x220], PT ;  /* 0x000088007a007a0c */ /* 0x000fe40003f26270 */
[----:B------:R-:W-:Y:S02]  /*5470*/  LEA.HI.X R137, R88, c[0x0][0x174], R84, 0x1, P0 ;  /* 0x00005d0058897a11 */ /* 0x000fe400000f0c54 */
[----:B------:R-:W-:Y:S02]  /*5480*/  LEA R136, P4, R6, R5, 0x1 ;  /* 0x0000000506887211 */ /* 0x000fe400078808ff */
[----:B------:R-:W-:-:S02]  /*5490*/  ISETP.GE.AND P3, PT, R124, c[0x0][0x220], PT ;  /* 0x000088007c007a0c */ /* 0x000fc40003f66270 */
[C---:B------:R-:W-:Y:S02]  /*54a0*/  LEA.HI.X R137, R6.reuse, R137, R13, 0x1, P4 ;  /* 0x0000008906897211 */ /* 0x040fe400020f0c0d */
[C---:B------:R-:W-:Y:S02]  /*54b0*/  @!P2 IADD3 R7, P0, R6.reuse, R88, RZ ;  /* 0x000000580607a210 */ /* 0x040fe40007f1e0ff */
[----:B------:R-:W-:Y:S02]  /*54c0*/  IADD3 R9, P4, R119, R6, RZ ;  /* 0x0000000677097210 */ /* 0x000fe40007f9e0ff */
[----:B------:R-:W-:Y:S01]  /*54d0*/  @!P2 LEA R10, P5, R7, c[0x0][0x170], 0x1 ;  /* 0x00005c00070aaa11 */ /* 0x000fe200078a08ff */
[----:B------:R-:W-:Y:S01]  /*54e0*/  @!P2 IMAD.X R4, R13, 0x1, R84, P0 ;  /* 0x000000010d04a824 */ /* 0x000fe200000e0654 */
[----:B------:R-:W-:-:S03]  /*54f0*/  @!P1 IADD3 R5, P0, R6, R88, RZ ;  /* 0x0000005806059210 */ /* 0x000fc60007f1e0ff */
[----:B------:R-:W-:Y:S01]  /*5500*/  @!P3 IMAD.MOV.U32 R8, RZ, RZ, c[0x0][0x1a4] ;  /* 0x00006900ff08b624 */ /* 0x000fe200078e00ff */
[----:B------:R-:W-:Y:S01]  /*5510*/  @!P2 LEA.HI.X R11, R7, c[0x0][0x174], R4, 0x1, P5 ;  /* 0x00005d00070baa11 */ /* 0x000fe200028f0c04 */
[----:B------:R-:W-:Y:S01]  /*5520*/  IMAD.X R7, R118, 0x1, R13, P4 ;  /* 0x0000000176077824 */ /* 0x000fe200020e060d */
[-C--:B------:R-:W-:Y:S01]  /*5530*/  @!P2 IADD3 R6, P5, R9, R88.reuse, RZ ;  /* 0x000000580906a210 */ /* 0x080fe20007fbe0ff */
[--C-:B------:R-:W-:Y:S01]  /*5540*/  @!P1 IMAD.X R4, R13, 0x1, R84.reuse, P0 ;  /* 0x000000010d049824 */ /* 0x100fe200000e0654 */
[----:B------:R-:W-:Y:S01]  /*5550*/  @!P1 IADD3 R88, P0, R9, R88, RZ ;  /* 0x0000005809589210 */ /* 0x000fe20007f1e0ff */
[----:B------:R-:W-:Y:S01]  /*5560*/  @P3 STS [R121+0x6000], RZ ;  /* 0x006000ff79003388 */ /* 0x000fe20000000800 */
[----:B------:R-:W-:Y:S01]  /*5570*/  @!P1 LEA R12, P4, R5, c[0x0][0x170], 0x1 ;  /* 0x00005c00050c9a11 */ /* 0x000fe200078808ff */
[----:B------:R-:W-:Y:S01]  /*5580*/  @!P2 IMAD.X R9, R7, 0x1, R84, P5 ;  /* 0x000000010709a824 */ /* 0x000fe200028e0654 */
[----:B------:R-:W-:Y:S01]  /*5590*/  @!P3 LEA R14, P5, R3, R136, 0x6 ;  /* 0x00000088030eb211 */ /* 0x000fe200078a30ff */
[----:B------:R-:W-:Y:S01]  /*55a0*/  @P3 STS [R121+0x6004], RZ ;  /* 0x006004ff79003388 */ /* 0x000fe20000000800 */
[----:B------:R-:W-:Y:S01]  /*55b0*/  @!P1 LEA.HI.X R13, R5, c[0x0][0x174], R4, 0x1, P4 ;  /* 0x00005d00050d9a11 */ /* 0x000fe200020f0c04 */
[----:B------:R-:W-:Y:S01]  /*55c0*/  @!P1 IMAD.X R7, R7, 0x1, R84, P0 ;  /* 0x0000000107079824 */ /* 0x000fe200000e0654 */
[----:B------:R-:W-:Y:S01]  /*55d0*/  @!P3 LEA.HI.X R15, R3, R137, R8, 0x6, P5 ;  /* 0x00000089030fb211 */ /* 0x000fe200028f3408 */
[----:B------:R-:W-:Y:S01]  /*55e0*/  @P3 STS.64 [R121+0x6008], RZ ;  /* 0x006008ff79003388 */ /* 0x000fe20000000a00 */
[----:B------:R-:W-:-:S02]  /*55f0*/  @!P2 LEA R8, P4, R6, c[0x0][0x170], 0x1 ;  /* 0x00005c000608aa11 */ /* 0x000fc400078808ff */
[----:B------:R-:W-:Y:S01]  /*5600*/  @!P1 LEA R24, P0, R88, c[0x0][0x170], 0x1 ;  /* 0x00005c0058189a11 */ /* 0x000fe200078008ff */
        /* <DEDUP_REMOVED lines=40> */
[----:B------:R-:W0:Y:S01]  /*5890*/  LDGDEPBAR ;  /* 0x00000000000079af */ /* 0x000e220000000000 */
[C---:B-----5:R-:W-:Y:S08]  /*58a0*/  HMMA.16816.F32.BF16 R32, R4.reuse, R28, RZ ;  /* 0x0000001c0420723c */ /* 0x060ff000000418ff */
[C---:B------:R-:W-:Y:S08]  /*58b0*/  HMMA.16816.F32.BF16 R28, R4.reuse, R30, RZ ;  /* 0x0000001e041c723c */ /* 0x040ff000000418ff */
[C---:B----4-:R-:W-:Y:S08]  /*58c0*/  HMMA.16816.F32.BF16 R24, R4.reuse, R20, RZ ;  /* 0x000000140418723c */ /* 0x050ff000000418ff */
[----:B------:R-:W-:Y:S08]  /*58d0*/  HMMA.16816.F32.BF16 R20, R4, R22, RZ ;  /* 0x000000160414723c */ /* 0x000ff000000418ff */
[C---:B-1----:R-:W-:Y:S08]  /*58e0*/  HMMA.16816.F32.BF16 R32, R84.reuse, R16, R32 ;  /* 0x000000105420723c */ /* 0x042ff00000041820 */
[----:B------:R-:W-:Y:S08]  /*58f0*/  HMMA.16816.F32.BF16 R28, R84, R18, R28 ;  /* 0x00000012541c723c */ /* 0x000ff0000004181c */
[----:B---3--:R-:W-:Y:S08]  /*5900*/  HMMA.16816.F32.BF16 R16, R4, R12, RZ ;  /* 0x0000000c0410723c */ /* 0x008ff000000418ff */
        /* <DEDUP_REMOVED lines=61> */
[----:B------:R-:W-:Y:S01]  /*5ce0*/  MUFU.TANH R3, R3 ;  /* 0x0000000300037308 */ /* 0x000fe20000002400 */
[----:B------:R-:W-:Y:S02]  /*5cf0*/  FMUL.FTZ R30, R30, c[0x0][0x2ec] ;  /* 0x0000bb001e1e7a20 */ /* 0x000fe40000410000 */
[----:B------:R-:W-:-:S05]  /*5d00*/  FMUL.FTZ R32, R32, c[0x0][0x2ec] ;  /* 0x0000bb0020207a20 */ /* 0x000fca0000410000 */
[----:B------:R-:W-:Y:S01]  /*5d10*/  FMUL.FTZ R103, R20, c[0x0][0x2ec] ;  /* 0x0000bb0014677a20 */ /* 0x000fe20000410000 */
[----:B------:R-:W-:Y:S01]  /*5d20*/  MUFU.TANH R34, R34 ;  /* 0x0000002200227308 */ /* 0x000fe20000002400 */
[----:B------:R-:W3:Y:S01]  /*5d30*/  S2R R20, SR_TID.X ;  /* 0x0000000000147919 */ /* 0x000ee20000002100 */
[----:B------:R-:W-:Y:S02]  /*5d40*/  FMUL.FTZ R22, R22, c[0x0][0x2ec] ;  /* 0x0000bb0016167a20 */ /* 0x000fe40000410000 */
[----:B------:R-:W-:Y:S02]  /*5d50*/  FMUL.FTZ R21, R21, c[0x0][0x2ec] ;  /* 0x0000bb0015157a20 */ /* 0x000fe40000410000 */
[----:B------:R-:W-:Y:S01]  /*5d60*/  FMUL.FTZ R23, R23, c[0x0][0x2ec] ;  /* 0x0000bb0017177a20 */ /* 0x000fe20000410000 */
[----:B-1----:R-:W-:Y:S01]  /*5d70*/  HMMA.16816.F32.BF16 R16, R92, R88, R16 ;  /* 0x000000585c10723c */ /* 0x002fe20000041810 */
[----:B------:R-:W-:Y:S01]  /*5d80*/  MUFU.TANH R30, R30 ;  /* 0x0000001e001e7308 */ /* 0x000fe20000002400 */
[----:B------:R-:W-:-:S02]  /*5d90*/  FMUL.FTZ R24, R24, c[0x0][0x2ec] ;  /* 0x0000bb0018187a20 */ /* 0x000fc40000410000 */
[----:B------:R-:W-:Y:S02]  /*5da0*/  FMUL.FTZ R26, R26, c[0x0][0x2ec] ;  /* 0x0000bb001a1a7a20 */ /* 0x000fe40000410000 */
[----:B------:R-:W-:Y:S02]  /*5db0*/  FMUL.FTZ R25, R25, c[0x0][0x2ec] ;  /* 0x0000bb0019197a20 */ /* 0x000fe40000410000 */
[----:B------:R-:W-:Y:S01]  /*5dc0*/  HMMA.16816.F32.BF16 R12, R92, R90, R12 ;  /* 0x0000005a5c0c723c */ /* 0x000fe2000004180c */
[----:B------:R-:W-:Y:S01]  /*5dd0*/  MUFU.TANH R129, R24 ;  /* 0x0000001800817308 */ /* 0x000fe20000002400 */
[----:B------:R-:W-:-:S06]  /*5de0*/  FMUL.FTZ R27, R27, c[0x0][0x2ec] ;  /* 0x0000bb001b1b7a20 */ /* 0x000fcc0000410000 */
[C---:B--2---:R-:W-:Y:S01]  /*5df0*/  HMMA.16816.F32.BF16 R8, R92.reuse, R84, R8 ;  /* 0x000000545c08723c */ /* 0x044fe20000041808 */
[----:B------:R-:W-:Y:S06]  /*5e00*/  MUFU.TANH R152, R26 ;  /* 0x0000001a00987308 */ /* 0x000fec0000002400 */
[----:B------:R-:W-:Y:S01]  /*5e10*/  FMUL.FTZ R84, R33, c[0x0][0x2ec] ;  /* 0x0000bb0021547a20 */ /* 0x000fe20000410000 */
[----:B------:R-:W-:Y:S01]  /*5e20*/  HMMA.16816.F32.BF16 R4, R92, R86, R4 ;  /* 0x000000565c04723c */ /* 0x000fe20000041804 */
[----:B------:R-:W-:Y:S01]  /*5e30*/  FMUL.FTZ R139, R17, c[0x0][0x2ec] ;  /* 0x0000bb00118b7a20 */ /* 0x000fe20000410000 */
[----:B------:R-:W-:Y:S01]  /*5e40*/  MUFU.TANH R145, R25 ;  /* 0x0000001900917308 */ /* 0x000fe20000002400 */
[----:B---3--:R-:W-:-:S02]  /*5e50*/  IMAD.SHL.U32 R17, R20, 0x2, RZ ;  /* 0x0000000214117824 */ /* 0x008fc400078e00ff */
[----:B------:R-:W-:Y:S02]  /*5e60*/  FMUL.FTZ R33, R28, c[0x0][0x2ec] ;  /* 0x0000bb001c217a20 */ /* 0x000fe40000410000 */
[----:B------:R-:W-:Y:S01]  /*5e70*/  FMUL.FTZ R28, R29, c[0x0][0x2ec] ;  /* 0x0000bb001d1c7a20 */ /* 0x000fe20000410000 */
[----:B------:R-:W-:Y:S01]  /*5e80*/  LOP3.LUT R17, R17, 0x6, RZ, 0xc0, !PT ;  /* 0x0000000611117812 */ /* 0x000fe200078ec0ff */
[----:B------:R-:W-:Y:S01]  /*5e90*/  FMUL.FTZ R16, R16, c[0x0][0x2ec] ;  /* 0x0000bb0010107a20 */ /* 0x000fe20000410000 */
[----:B------:R-:W1:Y:S01]  /*5ea0*/  MUFU.TANH R84, R84 ;  /* 0x0000005400547308 */ /* 0x000e620000002400 */
[----:B------:R-:W-:Y:S02]  /*5eb0*/  FMUL.FTZ R29, R31, c[0x0][0x2ec] ;  /* 0x0000bb001f1d7a20 */ /* 0x000fe40000410000 */
[----:B------:R-:W-:Y:S02]  /*5ec0*/  IMAD R20, R120, 0x40, R17 ;  /* 0x0000004078147824 */ /* 0x000fe400078e0211 */
[----:B------:R-:W-:-:S02]  /*5ed0*/  FMUL.FTZ R132, R19, c[0x0][0x2ec] ;  /* 0x0000bb0013847a20 */ /* 0x000fc40000410000 */
[----:B------:R-:W-:Y:S01]  /*5ee0*/  FMUL.FTZ R18, R18, c[0x0][0x2ec] ;  /* 0x0000bb0012127a20 */ /* 0x000fe20000410000 */
[----:B------:R-:W2:Y:S01]  /*5ef0*/  MUFU.TANH R33, R33 ;  /* 0x0000002100217308 */ /* 0x000ea20000002400 */
[----:B------:R-:W-:Y:S01]  /*5f00*/  IADD3 R17, R20, 0x1, RZ ;  /* 0x0000000114117810 */ /* 0x000fe20007ffe0ff */
[----:B------:R-:W-:Y:S01]  /*5f10*/  FMUL.FTZ R133, R12, c[0x0][0x2ec] ;  /* 0x0000bb000c857a20 */ /* 0x000fe20000410000 */
[----:B------:R-:W-:Y:S01]  /*5f20*/  IADD3 R12, R20, 0x10, RZ ;  /* 0x00000010140c7810 */ /* 0x000fe20007ffe0ff */
[----:B------:R-:W-:Y:S01]  /*5f30*/  FMUL.FTZ R141, R13, c[0x0][0x2ec] ;  /* 0x0000bb000d8d7a20 */ /* 0x000fe20000410000 */
[C---:B------:R-:W-:Y:S01]  /*5f40*/  ISETP.GE.AND P0, PT, R17.reuse, R99, PT ;  /* 0x000000631100720c */ /* 0x040fe20003f06270 */
[----:B------:R-:W-:Y:S01]  /*5f50*/  FMUL.FTZ R144, R14, c[0x0][0x2ec] ;  /* 0x0000bb000e907a20 */ /* 0x000fe20000410000 */
[----:B------:R-:W-:Y:S01]  /*5f60*/  ISETP.GE.AND P5, PT, R17, R98, PT ;  /* 0x000000621100720c */ /* 0x000fe20003fa6270 */
[----:B------:R-:W3:Y:S01]  /*5f70*/  MUFU.TANH R28, R28 ;  /* 0x0000001c001c7308 */ /* 0x000ee20000002400 */
[----:B-1----:R-:W-:Y:S01]  /*5f80*/  FSEL R19, R84, -INF , !P0 ;  /* 0xff80000054137808 */ /* 0x002fe20004000000 */
[----:B------:R-:W-:Y:S01]  /*5f90*/  FMUL.FTZ R100, R15, c[0x0][0x2ec] ;  /* 0x0000bb000f647a20 */ /* 0x000fe20000410000 */
[----:B------:R-:W-:Y:S01]  /*5fa0*/  IADD3 R14, R20, 0x11, RZ ;  /* 0x00000011140e7810 */ /* 0x000fe20007ffe0ff */
[----:B------:R-:W-:Y:S01]  /*5fb0*/  FMUL.FTZ R101, R8, c[0x0][0x2ec] ;  /* 0x0000bb0008657a20 */ /* 0x000fe20000410000 */
[C---:B------:R-:W-:Y:S01]  /*5fc0*/  IADD3 R15, R20.reuse, 0x18, RZ ;  /* 0x00000018140f7810 */ /* 0x040fe20007ffe0ff */
[----:B------:R-:W-:Y:S01]  /*5fd0*/  FMUL.FTZ R9, R9, c[0x0][0x2ec] ;  /* 0x0000bb0009097a20 */ /* 0x000fe20000410000 */
[----:B------:R-:W-:Y:S01]  /*5fe0*/  IADD3 R8, R20, 0x21, RZ ;  /* 0x0000002114087810 */ /* 0x000fe20007ffe0ff */
[----:B------:R1:W-:Y:S01]  /*5ff0*/  MUFU.TANH R128, R16 ;  /* 0x0000001000807308 */ /* 0x0003e20000002400 */
[----:B------:R-:W-:-:S02]  /*6000*/  FMUL.FTZ R6, R6, c[0x0][0x2ec] ;  /* 0x0000bb0006067a20 */ /* 0x000fc40000410000 */
[----:B------:R-:W-:Y:S02]  /*6010*/  FMUL.FTZ R10, R10, c[0x0][0x2ec] ;  /* 0x0000bb000a0a7a20 */ /* 0x000fe40000410000 */
[----:B------:R-:W-:Y:S01]  /*6020*/  FMUL.FTZ R104, R4, c[0x0][0x2ec] ;  /* 0x0000bb0004687a20 */ /* 0x000fe20000410000 */
[C---:B------:R-:W-:Y:S01]  /*6030*/  IADD3 R4, R20.reuse, 0x38, RZ ;  /* 0x0000003814047810 */ /* 0x040fe20007ffe0ff */
[----:B------:R-:W-:Y:S01]  /*6040*/  FMUL.FTZ R11, R11, c[0x0][0x2ec] ;  /* 0x0000bb000b0b7a20 */ /* 0x000fe20000410000 */
[----:B------:R-:W4:Y:S01]  /*6050*/  MUFU.TANH R29, R29 ;  /* 0x0000001d001d7308 */ /* 0x000f220000002400 */
[----:B------:R-:W-:Y:S02]  /*6060*/  FMUL.FTZ R5, R5, c[0x0][0x2ec] ;  /* 0x0000bb0005057a20 */ /* 0x000fe40000410000 */
[----:B------:R-:W-:Y:S01]  /*6070*/  FMUL.FTZ R7, R7, c[0x0][0x2ec] ;  /* 0x0000bb0007077a20 */ /* 0x000fe20000410000 */
[----:B-1----:R-:W-:-:S04]  /*6080*/  IADD3 R16, R20, 0x8, RZ ;  /* 0x0000000814107810 */ /* 0x002fc80007ffe0ff */
[----:B------:R-:W1:Y:S01]  /*6090*/  MUFU.TANH R150, R27 ;  /* 0x0000001b00967308 */ /* 0x000e620000002400 */
[C---:B------:R-:W-:Y:S02]  /*60a0*/  ISETP.GE.AND P4, PT, R16.reuse, R99, PT ;  /* 0x000000631000720c */ /* 0x040fe40003f86270 */
[----:B------:R-:W-:Y:S02]  /*60b0*/  ISETP.GE.AND P0, PT, R16, R98, PT ;  /* 0x000000621000720c */ /* 0x000fe40003f06270 */
[----:B------:R-:W-:-:S03]  /*60c0*/  IADD3 R16, R20, 0x9, RZ ;  /* 0x0000000914107810 */ /* 0x000fc60007ffe0ff */
[----:B------:R-:W5:Y:S01]  /*60d0*/  MUFU.TANH R103, R103 ;  /* 0x0000006700677308 */ /* 0x000f620000002400 */
[----:B--2---:R-:W-:Y:S02]  /*60e0*/  FSEL R17, R33, -INF , !P4 ;  /* 0xff80000021117808 */ /* 0x004fe40006000000 */
[----:B------:R-:W-:-:S05]  /*60f0*/  ISETP.GE.AND P4, PT, R16, R98, PT ;  /* 0x000000621000720c */ /* 0x000fca0003f86270 */
[----:B------:R2:W-:Y:S08]  /*6100*/  MUFU.TANH R138, R18 ;  /* 0x00000012008a7308 */ /* 0x0005f00000002400 */
[----:B------:R-:W1:Y:S01]  /*6110*/  MUFU.TANH R148, R22 ;  /* 0x0000001600947308 */ /* 0x000e620000002400 */
[----:B--2---:R-:W-:-:S07]  /*6120*/  FSEL R18, R34, -INF , !P5 ;  /* 0xff80000022127808 */ /* 0x004fce0006800000 */
[----:B------:R-:W2:Y:S01]  /*6130*/  MUFU.TANH R107, R21 ;  /* 0x00000015006b7308 */ /* 0x000ea20000002400 */
[-C--:B------:R-:W-:Y:S02]  /*6140*/  ISETP.GE.AND P5, PT, R16, R99.reuse, PT ;  /* 0x000000631000720c */ /* 0x080fe40003fa6270 */
[----:B------:R-:W-:Y:S02]  /*6150*/  FSEL R16, R30, -INF , !P0 ;  /* 0xff8000001e107808 */ /* 0x000fe40004000000 */
[----:B---3--:R-:W-:Y:S02]  /*6160*/  FSEL R13, R28, -INF , !P5 ;  /* 0xff8000001c0d7808 */ /* 0x008fe40006800000 */
[C---:B------:R-:W-:Y:S01]  /*6170*/  ISETP.GE.AND P0, PT, R12.reuse, R99, PT ;  /* 0x000000630c00720c */ /* 0x040fe20003f06270 */
[----:B------:R-:W3:Y:S01]  /*6180*/  MUFU.TANH R146, R23 ;  /* 0x0000001700927308 */ /* 0x000ee20000002400 */
[----:B------:R-:W-:Y:S02]  /*6190*/  ISETP.GE.AND P5, PT, R12, R98, PT ;  /* 0x000000620c00720c */ /* 0x000fe40003fa6270 */
[----:B----4-:R-:W-:-:S02]  /*61a0*/  FSEL R12, R29, -INF , !P4 ;  /* 0xff8000001d0c7808 */ /* 0x010fc40006000000 */
[----:B------:R-:W-:Y:S02]  /*61b0*/  FSEL R129, R129, -INF , !P0 ;  /* 0xff80000081817808 */ /* 0x000fe40004000000 */
[----:B------:R-:W-:Y:S01]  /*61c0*/  FSEL R152, R152, -INF , !P5 ;  /* 0xff80000098987808 */ /* 0x000fe20006800000 */
[----:B------:R-:W4:Y:S01]  /*61d0*/  MUFU.TANH R139, R139 ;  /* 0x0000008b008b7308 */ /* 0x000f220000002400 */
[CC--:B------:R-:W-:Y:S02]  /*61e0*/  ISETP.GE.AND P4, PT, R14.reuse, R99.reuse, PT ;  /* 0x000000630e00720c */ /* 0x0c0fe40003f86270 */
[----:B------:R-:W-:Y:S02]  /*61f0*/  ISETP.GE.AND P0, PT, R14, R98, PT ;  /* 0x000000620e00720c */ /* 0x000fe40003f06270 */
[----:B------:R-:W-:Y:S02]  /*6200*/  ISETP.GE.AND P5, PT, R15, R99, PT ;  /* 0x000000630f00720c */ /* 0x000fe40003fa6270 */
[----:B------:R-:W-:Y:S01]  /*6210*/  IADD3 R14, R20, 0x19, RZ ;  /* 0x00000019140e7810 */ /* 0x000fe20007ffe0ff */
[----:B------:R-:W2:Y:S01]  /*6220*/  MUFU.TANH R132, R132 ;  /* 0x0000008400847308 */ /* 0x000ea20000002400 */
[----:B------:R-:W-:-:S02]  /*6230*/  FSEL R145, R145, -INF , !P4 ;  /* 0xff80000091917808 */ /* 0x000fc40006000000 */
[----:B-1----:R-:W-:Y:S02]  /*6240*/  FSEL R150, R150, -INF , !P0 ;  /* 0xff80000096967808 */ /* 0x002fe40004000000 */
[----:B-----5:R-:W-:Y:S02]  /*6250*/  FSEL R103, R103, -INF , !P5 ;  /* 0xff80000067677808 */ /* 0x020fe40006800000 */
[-C--:B------:R-:W-:Y:S01]  /*6260*/  ISETP.GE.AND P4, PT, R15, R98.reuse, PT ;  /* 0x000000620f00720c */ /* 0x080fe20003f86270 */
[----:B------:R-:W1:Y:S01]  /*6270*/  MUFU.TANH R133, R133 ;  /* 0x0000008500857308 */ /* 0x000e620000002400 */
[C---:B------:R-:W-:Y:S02]  /*6280*/  ISETP.GE.AND P0, PT, R14.reuse, R99, PT ;  /* 0x000000630e00720c */ /* 0x040fe40003f06270 */
[----:B------:R-:W-:Y:S02]  /*6290*/  ISETP.GE.AND P5, PT, R14, R98, PT ;  /* 0x000000620e00720c */ /* 0x000fe40003fa6270 */
[----:B------:R-:W-:-:S02]  /*62a0*/  IADD3 R14, R20, 0x20, RZ ;  /* 0x00000020140e7810 */ /* 0x000fc40007ffe0ff */
[----:B------:R-:W-:Y:S01]  /*62b0*/  FSEL R148, R148, -INF , !P4 ;  /* 0xff80000094947808 */ /* 0x000fe20006000000 */
[----:B------:R-:W-:Y:S01]  /*62c0*/  MUFU.TANH R141, R141 ;  /* 0x0000008d008d7308 */ /* 0x000fe20000002400 */
[----:B------:R-:W-:Y:S02]  /*62d0*/  ISETP.GE.AND P4, PT, R14, R99, PT ;  /* 0x000000630e00720c */ /* 0x000fe40003f86270 */
[----:B--2---:R-:W-:Y:S02]  /*62e0*/  FSEL R107, R107, -INF , !P0 ;  /* 0xff8000006b6b7808 */ /* 0x004fe40004000000 */
[----:B---3--:R-:W-:Y:S02]  /*62f0*/  FSEL R146, R146, -INF , !P5 ;  /* 0xff80000092927808 */ /* 0x008fe40006800000 */
[----:B------:R-:W-:Y:S01]  /*6300*/  FSEL R128, R128, -INF , !P4 ;  /* 0xff80000080807808 */ /* 0x000fe20006000000 */
[----:B------:R-:W2:Y:S01]  /*6310*/  MUFU.TANH R144, R144 ;  /* 0x0000009000907308 */ /* 0x000ea20000002400 */
[----:B------:R-:W-:-:S02]  /*6320*/  ISETP.GE.AND P0, PT, R14, R98, PT ;  /* 0x000000620e00720c */ /* 0x000fc40003f06270 */
[C---:B------:R-:W-:Y:S02]  /*6330*/  ISETP.GE.AND P5, PT, R8.reuse, R99, PT ;  /* 0x000000630800720c */ /* 0x040fe40003fa6270 */
[----:B------:R-:W-:Y:S02]  /*6340*/  ISETP.GE.AND P4, PT, R8, R98, PT ;  /* 0x000000620800720c */ /* 0x000fe40003f86270 */
[----:B------:R-:W-:Y:S01]  /*6350*/  IADD3 R8, R20, 0x28, RZ ;  /* 0x0000002814087810 */ /* 0x000fe20007ffe0ff */
[----:B------:R-:W3:Y:S01]  /*6360*/  MUFU.TANH R100, R100 ;  /* 0x0000006400647308 */ /* 0x000ee20000002400 */
[----:B------:R-:W-:Y:S02]  /*6370*/  FSEL R138, R138, -INF , !P0 ;  /* 0xff8000008a8a7808 */ /* 0x000fe40004000000 */
[----:B----4-:R-:W-:Y:S02]  /*6380*/  FSEL R139, R139, -INF , !P5 ;  /* 0xff8000008b8b7808 */ /* 0x010fe40006800000 */
[----:B------:R-:W-:-:S02]  /*6390*/  FSEL R132, R132, -INF , !P4 ;  /* 0xff80000084847808 */ /* 0x000fc40006000000 */
[CC--:B------:R-:W-:Y:S01]  /*63a0*/  ISETP.GE.AND P0, PT, R8.reuse, R99.reuse, PT ;  /* 0x000000630800720c */ /* 0x0c0fe20003f06270 */
[----:B------:R4:W-:Y:S01]  /*63b0*/  MUFU.TANH R102, R9 ;  /* 0x0000000900667308 */ /* 0x0009e20000002400 */
[----:B------:R-:W-:Y:S02]  /*63c0*/  ISETP.GE.AND P5, PT, R8, R98, PT ;  /* 0x000000620800720c */ /* 0x000fe40003fa6270 */
[----:B------:R-:W-:Y:S02]  /*63d0*/  IADD3 R8, R20, 0x30, RZ ;  /* 0x0000003014087810 */ /* 0x000fe40007ffe0ff */
[----:B-1----:R-:W-:Y:S02]  /*63e0*/  FSEL R133, R133, -INF , !P0 ;  /* 0xff80000085857808 */ /* 0x002fe40004000000 */
[----:B--2---:R-:W-:Y:S01]  /*63f0*/  FSEL R144, R144, -INF , !P5 ;  /* 0xff80000090907808 */ /* 0x004fe20006800000 */
[----:B------:R-:W-:Y:S01]  /*6400*/  MUFU.TANH R90, R6 ;  /* 0x00000006005a7308 */ /* 0x000fe20000002400 */
[----:B------:R-:W-:-:S02]  /*6410*/  ISETP.GE.AND P5, PT, R8, R99, PT ;  /* 0x000000630800720c */ /* 0x000fc40003fa6270 */
[----:B----4-:R-:W-:-:S05]  /*6420*/  IADD3 R9, R20, 0x29, RZ ;  /* 0x0000002914097810 */ /* 0x010fca0007ffe0ff */
[----:B------:R-:W1:Y:S01]  /*6430*/  MUFU.TANH R101, R101 ;  /* 0x0000006500657308 */ /* 0x000e620000002400 */
[C---:B------:R-:W-:Y:S02]  /*6440*/  ISETP.GE.AND P4, PT, R9.reuse, R99, PT ;  /* 0x000000630900720c */ /* 0x040fe40003f86270 */
[----:B------:R-:W-:Y:S02]  /*6450*/  ISETP.GE.AND P0, PT, R9, R98, PT ;  /* 0x000000620900720c */ /* 0x000fe40003f06270 */
[----:B------:R-:W-:-:S03]  /*6460*/  FSEL R141, R141, -INF , !P4 ;  /* 0xff8000008d8d7808 */ /* 0x000fc60006000000 */
[----:B------:R-:W2:Y:S01]  /*6470*/  MUFU.TANH R93, R10 ;  /* 0x0000000a005d7308 */ /* 0x000ea20000002400 */
[-C--:B------:R-:W-:Y:S02]  /*6480*/  ISETP.GE.AND P4, PT, R8, R98.reuse, PT ;  /* 0x000000620800720c */ /* 0x080fe40003f86270 */
[----:B------:R-:W-:Y:S02]  /*6490*/  IADD3 R8, R20, 0x31, RZ ;  /* 0x0000003114087810 */ /* 0x000fe40007ffe0ff */
[----:B---3--:R-:W-:Y:S02]  /*64a0*/  FSEL R100, R100, -INF , !P0 ;  /* 0xff80000064647808 */ /* 0x008fe40004000000 */
[----:B------:R-:W-:Y:S01]  /*64b0*/  ISETP.GE.AND P0, PT, R8, R99, PT ;  /* 0x000000630800720c */ /* 0x000fe20003f06270 */
[----:B------:R-:W3:Y:S01]  /*64c0*/  MUFU.TANH R84, R11 ;  /* 0x0000000b00547308 */ /* 0x000ee20000002400 */
[----:B-1----:R-:W-:Y:S02]  /*64d0*/  FSEL R101, R101, -INF , !P5 ;  /* 0xff80000065657808 */ /* 0x002fe40006800000 */
[----:B------:R-:W-:Y:S01]  /*64e0*/  FSEL R102, R102, -INF , !P0 ;  /* 0xff80000066667808 */ /* 0x000fe20004000000 */
[----:B------:R-:W-:Y:S01]  /*64f0*/  BAR.SYNC.DEFER_BLOCKING 0x0 ;  /* 0x0000000000007b1d */ /* 0x000fe20000010000 */
[----:B------:R-:W-:-:S02]  /*6500*/  ISETP.GE.AND P0, PT, R4, R98, PT ;  /* 0x000000620400720c */ /* 0x000fc40003f06270 */
[----:B------:R-:W-:Y:S02]  /*6510*/  ISETP.GE.AND P5, PT, R8, R98, PT ;  /* 0x000000620800720c */ /* 0x000fe40003fa6270 */
[----:B------:R-:W-:Y:S01]  /*6520*/  FSEL R90, R90, -INF , !P0 ;  /* 0xff8000005a5a7808 */ /* 0x000fe20004000000 */
[----:B------:R-:W1:Y:S01]  /*6530*/  MUFU.TANH R104, R104 ;  /* 0x0000006800687308 */ /* 0x000e620000002400 */
[C---:B------:R-:W-:Y:S02]  /*6540*/  LEA R130, P0, R96.reuse, c[0x0][0x168], 0x1 ;  /* 0x00005a0060827a11 */ /* 0x040fe400078008ff */
[----:B--2---:R-:W-:Y:S02]  /*6550*/  FSEL R93, R93, -INF , !P4 ;  /* 0xff8000005d5d7808 */ /* 0x004fe40006000000 */
[----:B------:R-:W-:Y:S02]  /*6560*/  LEA.HI.X R131, R96, c[0x0][0x16c], R97, 0x1, P0 ;  /* 0x00005b0060837a11 */ /* 0x000fe400000f0c61 */
[----:B------:R-:W-:Y:S01]  /*6570*/  ISETP.GT.AND P0, PT, R120, R115, PT ;  /* 0x000000737800720c */ /* 0x000fe20003f04270 */
[----:B------:R-:W2:Y:S01]  /*6580*/  MUFU.TANH R32, R32 ;  /* 0x0000002000207308 */ /* 0x000ea20000002400 */
[----:B------:R-:W-:-:S02]  /*6590*/  ISETP.GE.AND P4, PT, R4, R99, PT ;  /* 0x000000630400720c */ /* 0x000fc40003f86270 */
[----:B------:R-:W-:Y:S02]  /*65a0*/  IADD3 R4, R20, 0x39, RZ ;  /* 0x0000003914047810 */ /* 0x000fe40007ffe0ff */
[----:B---3--:R-:W-:Y:S02]  /*65b0*/  FSEL R84, R84, -INF , !P5 ;  /* 0xff80000054547808 */ /* 0x008fe40006800000 */
[-C--:B------:R-:W-:Y:S01]  /*65c0*/  ISETP.GE.AND P5, PT, R20, R99.reuse, PT ;  /* 0x000000631400720c */ /* 0x080fe20003fa6270 */
[----:B------:R2:W3:Y:S01]  /*65d0*/  MUFU.TANH R105, R5 ;  /* 0x0000000500697308 */ /* 0x0004e20000002400 */
[----:B-1----:R-:W-:Y:S02]  /*65e0*/  FSEL R104, R104, -INF , !P4 ;  /* 0xff80000068687808 */ /* 0x002fe40006000000 */
[----:B------:R-:W-:-:S05]  /*65f0*/  ISETP.GE.AND P4, PT, R4, R99, PT ;  /* 0x000000630400720c */ /* 0x000fca0003f86270 */
[----:B------:R-:W1:Y:S01]  /*6600*/  MUFU.TANH R92, R7 ;  /* 0x00000007005c7308 */ /* 0x000e620000002400 */
[----:B--2---:R-:W-:Y:S02]  /*6610*/  FSEL R5, R32, -INF , !P5 ;  /* 0xff80000020057808 */ /* 0x004fe40006800000 */
[----:B---3--:R-:W-:Y:S02]  /*6620*/  FSEL R105, R105, -INF , !P4 ;  /* 0xff80000069697808 */ /* 0x008fe40006000000 */
[-C--:B------:R-:W-:Y:S02]  /*6630*/  ISETP.GE.AND P5, PT, R20, R98.reuse, PT ;  /* 0x000000621400720c */ /* 0x080fe40003fa6270 */
[----:B------:R-:W-:Y:S02]  /*6640*/  ISETP.GE.AND P4, PT, R4, R98, PT ;  /* 0x000000620400720c */ /* 0x000fe40003f86270 */
[----:B------:R-:W-:Y:S02]  /*6650*/  FSEL R4, R3, -INF , !P5 ;  /* 0xff80000003047808 */ /* 0x000fe40006800000 */
[----:B-1----:R-:W-:Y:S01]  /*6660*/  FSEL R92, R92, -INF , !P4 ;  /* 0xff8000005c5c7808 */ /* 0x002fe20006000000 */
        /* <DEDUP_REMOVED lines=16> */
[----:B------:R-:W-:Y:S01]  /*6770*/  IMAD.HI.U32 R11, R8, R15, RZ ;  /* 0x0000000f080b7227 */ /* 0x000fe200078e00ff */
[----:B------:R-:W-:Y:S02]  /*6780*/  IABS R6, R10 ;  /* 0x0000000a00067213 */ /* 0x000fe40000000000 */
[----:B------:R-:W-:Y:S01]  /*6790*/  LOP3.LUT R10, R10, c[0x0][0x2d0], RZ, 0x3c, !PT ;  /* 0x0000b4000a0a7a12 */ /* 0x000fe200078e3cff */
[----:B------:R-:W-:Y:S02]  /*67a0*/  IMAD.MOV R14, RZ, RZ, -R11 ;  /* 0x000000ffff0e7224 */ /* 0x000fe400078e0a0b */
[----:B------:R-:W-:-:S04]  /*67b0*/  IMAD.HI.U32 R8, R8, R6, RZ ;  /* 0x0000000608087227 */ /* 0x000fc800078e00ff */
[----:B------:R-:W-:-:S05]  /*67c0*/  IMAD R14, R7, R14, R15 ;  /* 0x0000000e070e7224 */ /* 0x000fca00078e020f */
[----:B------:R-:W-:-:S13]  /*67d0*/  ISETP.GT.U32.AND P5, PT, R7, R14, PT ;  /* 0x0000000e0700720c */ /* 0x000fda0003fa4070 */
        /* <DEDUP_REMOVED lines=12> */
[----:B------:R-:W-:-:S13]  /*68a0*/  ISETP.GE.U32.AND P4, PT, R6, R7, PT ;  /* 0x000000070600720c */ /* 0x000fda0003f86070 */
[----:B------:R-:W-:Y:S02]  /*68b0*/  @P4 IADD3 R8, R8, 0x1, RZ ;  /* 0x0000000108084810 */ /* 0x000fe40007ffe0ff */
[----:B------:R-:W-:Y:S02]  /*68c0*/  ISETP.NE.AND P4, PT, RZ, c[0x0][0x2d0], PT ;  /* 0x0000b400ff007a0c */ /* 0x000fe40003f85270 */
[----:B------:R-:W-:Y:S02]  /*68d0*/  MOV R7, R8 ;  /* 0x0000000800077202 */ /* 0x000fe40000000f00 */
[----:B------:R-:W-:-:S03]  /*68e0*/  LOP3.LUT R8, RZ, c[0x0][0x2d0], RZ, 0x33, !PT ;  /* 0x0000b400ff087a12 */ /* 0x000fc600078e33ff */
[----:B------:R-:W-:Y:S01]  /*68f0*/  @!P5 IMAD.MOV R7, RZ, RZ, -R7 ;  /* 0x000000ffff07d224 */ /* 0x000fe200078e0a07 */
[----:B------:R-:W-:-:S04]  /*6900*/  SEL R9, R8, R11, !P4 ;  /* 0x0000000b08097207 */ /* 0x000fc80006000000 */
[----:B------:R-:W-:Y:S01]  /*6910*/  SEL R8, R8, R7, !P4 ;  /* 0x0000000708087207 */ /* 0x000fe20006000000 */
        /* <DEDUP_REMOVED lines=11> */
[----:B------:R-:W-:Y:S01]  /*69d0*/  IMAD.IADD R9, R11, 0x1, R8 ;  /* 0x000000010b097824 */ /* 0x000fe200078e0208 */
[----:B------:R-:W-:Y:S01]  /*69e0*/  MOV R8, R10 ;  /* 0x0000000a00087202 */ /* 0x000fe20000000f00 */
        /* <DEDUP_REMOVED lines=8> */
.L_x_4656:
[----:B------:R-:W-:-:S04]  /*6a70*/  LEA R7, -R3, RZ, 0x6 ;  /* 0x000000ff03077211 */ /* 0x000fc800078e31ff */
[----:B------:R-:W-:Y:S02]  /*6a80*/  SHF.R.S32.HI R6, RZ, 0x1f, R7 ;  /* 0x0000001fff067819 */ /* 0x000fe40000011407 */
.L_x_4657:
        /* <DEDUP_REMOVED lines=57> */
.L_x_4659:
[----:B------:R-:W-:Y:S05]  /*6e20*/  BSYNC B0 ;  /* 0x0000000000007941 */ /* 0x000fea0003800000 */
.L_x_4658:
[----:B------:R-:W0:Y:S02]  /*6e30*/  LDGDEPBAR ;  /* 0x00000000000079af */ /* 0x000e240000000000 */
.L_x_4655:
        /* <DEDUP_REMOVED lines=28> */
[----:B--2---:R-:W-:Y:S02]  /*7000*/  FMNMX.FTZ R9, R93, R6, !PT ;  /* 0x000000065d097209 */ /* 0x004fe40007810000 */
[----:B------:R-:W-:Y:S02]  /*7010*/  FMNMX.FTZ R8, R104, R7, !PT ;  /* 0x0000000768087209 */ /* 0x000fe40007810000 */
[----:B------:R-:W-:-:S02]  /*7020*/  FMNMX.FTZ R9, R84, R9, !PT ;  /* 0x0000000954097209 */ /* 0x000fc40007810000 */
[----:B------:R-:W-:Y:S02]  /*7030*/  FMNMX.FTZ R8, R105, R8, !PT ;  /* 0x0000000869087209 */ /* 0x000fe40007810000 */
[----:B------:R-:W-:-:S03]  /*7040*/  FMNMX.FTZ R9, R90, R9, !PT ;  /* 0x000000095a097209 */ /* 0x000fc60007810000 */
[----:B------:R-:W2:Y:S01]  /*7050*/  SHFL.BFLY PT, R7, R8, 0x2, 0x1f ;  /* 0x0c401f0008077f89 */ /* 0x000ea200000e0000 */
[----:B------:R-:W-:-:S05]  /*7060*/  FMNMX.FTZ R9, R92, R9, !PT ;  /* 0x000000095c097209 */ /* 0x000fca0007810000 */
[----:B------:R-:W3:Y:S01]  /*7070*/  SHFL.BFLY PT, R6, R9, 0x2, 0x1f ;  /* 0x0c401f0009067f89 */ /* 0x000ee200000e0000 */
[----:B--2---:R-:W-:-:S05]  /*7080*/  FMNMX.FTZ R7, R8, R7, !PT ;  /* 0x0000000708077209 */ /* 0x004fca0007810000 */
[----:B------:R-:W2:Y:S01]  /*7090*/  SHFL.BFLY PT, R88, R7, 0x1, 0x1f ;  /* 0x0c201f0007587f89 */ /* 0x000ea200000e0000 */
[----:B---3--:R-:W-:-:S03]  /*70a0*/  FMNMX.FTZ R6, R9, R6, !PT ;  /* 0x0000000609067209 */ /* 0x008fc60007810000 */
[----:B-1----:R-:W-:Y:S04]  /*70b0*/  LDSM.16.MT88.4 R8, [R110+0x6000] ;  /* 0x006000006e08783b */ /* 0x002fe80000004200 */
[----:B------:R-:W1:Y:S01]  /*70c0*/  SHFL.BFLY PT, R3, R6, 0x1, 0x1f ;  /* 0x0c201f0006037f89 */ /* 0x000e6200000e0000 */
[----:B--2---:R-:W-:-:S04]  /*70d0*/  FMNMX.FTZ R88, R7, R88, !PT ;  /* 0x0000005807587209 */ /* 0x004fc80007810000 */
[C---:B------:R-:W-:Y:S01]  /*70e0*/  FSETP.NEU.FTZ.AND P2, PT, R88.reuse, -INF , PT ;  /* 0xff8000005800780b */ /* 0x040fe20003f5d000 */
[----:B------:R-:W-:Y:S01]  /*70f0*/  FMUL.FTZ R142, R88, c[0x0][0x23c] ;  /* 0x00008f00588e7a20 */ /* 0x000fe20000410000 */
[----:B-1----:R-:W-:Y:S02]  /*7100*/  FMNMX.FTZ R3, R6, R3, !PT ;  /* 0x0000000306037209 */ /* 0x002fe40007810000 */
        /* <DEDUP_REMOVED lines=9> */
[--C-:B------:R-:W-:Y:S02]  /*71a0*/  FFMA.FTZ R140, R5, c[0x0][0x23c], -R142.reuse ;  /* 0x00008f00058c7a23 */ /* 0x100fe4000001088e */
[----:B------:R-:W-:Y:S01]  /*71b0*/  FMUL.FTZ R97, R97, c[0x0][0x23c] ;  /* 0x00008f0061617a20 */ /* 0x000fe20000410000 */
[----:B------:R-:W1:Y:S01]  /*71c0*/  MUFU.EX2 R143, R143 ;  /* 0x0000008f008f7308 */ /* 0x000e620000000800 */
[--C-:B------:R-:W-:Y:S02]  /*71d0*/  FFMA.FTZ R89, R19, c[0x0][0x23c], -R142.reuse ;  /* 0x00008f0013597a23 */ /* 0x100fe4000001088e */
[----:B------:R-:W-:-:S02]  /*71e0*/  FFMA.FTZ R87, R17, c[0x0][0x23c], -R142 ;  /* 0x00008f0011577a23 */ /* 0x000fc4000001088e */
[--C-:B------:R-:W-:Y:S02]  /*71f0*/  FFMA.FTZ R86, R13, c[0x0][0x23c], -R142.reuse ;  /* 0x00008f000d567a23 */ /* 0x100fe4000001088e */
[--C-:B------:R-:W-:Y:S01]  /*7200*/  FFMA.FTZ R94, R4, c[0x0][0x23c], -R95.reuse ;  /* 0x00008f00045e7a23 */ /* 0x100fe2000001085f */
[----:B------:R-:W2:Y:S01]  /*7210*/  MUFU.EX2 R97, R97 ;  /* 0x0000006100617308 */ /* 0x000ea20000000800 */
[--C-:B------:R-:W-:Y:S02]  /*7220*/  FFMA.FTZ R85, R18, c[0x0][0x23c], -R95.reuse ;  /* 0x00008f0012557a23 */ /* 0x100fe4000001085f */
[--C-:B------:R-:W-:Y:S02]  /*7230*/  FFMA.FTZ R91, R16, c[0x0][0x23c], -R95.reuse ;  /* 0x00008f00105b7a23 */ /* 0x100fe4000001085f */
[----:B------:R-:W-:Y:S01]  /*7240*/  FFMA.FTZ R0, R12, c[0x0][0x23c], -R95 ;  /* 0x00008f000c007a23 */ /* 0x000fe2000001085f */
[----:B------:R-:W3:Y:S01]  /*7250*/  LDSM.16.MT88.4 R16, [R108+0x6000] ;  /* 0x006000006c10783b */ /* 0x000ee20000004200 */
        /* <DEDUP_REMOVED lines=9> */
[----:B------:R-:W-:-:S02]  /*72f0*/  FMUL.FTZ R30, R58, R97 ;  /* 0x000000613a1e7220 */ /* 0x000fc40000410000 */
[----:B------:R-:W-:Y:S01]  /*7300*/  FMUL.FTZ R31, R59, R97 ;  /* 0x000000613b1f7220 */ /* 0x000fe20000410000 */
[----:B------:R-:W-:Y:S01]  /*7310*/  MUFU.EX2 R87, R87 ;  /* 0x0000005700577308 */ /* 0x000fe20000000800 */
[-C--:B------:R-:W-:Y:S01]  /*7320*/  FMUL.FTZ R52, R52, R143.reuse ;  /* 0x0000008f34347220 */ /* 0x080fe20000410000 */
[----:B------:R-:W-:Y:S01]  /*7330*/  LDSM.16.MT88.4 R56, [R110+0x6400] ;  /* 0x006400006e38783b */ /* 0x000fe20000004200 */
[----:B------:R-:W-:Y:S02]  /*7340*/  FMUL.FTZ R53, R53, R143 ;  /* 0x0000008f35357220 */ /* 0x000fe40000410000 */
[-C--:B------:R-:W-:Y:S02]  /*7350*/  FMUL.FTZ R54, R54, R97.reuse ;  /* 0x0000006136367220 */ /* 0x080fe40000410000 */
[----:B------:R-:W-:Y:S01]  /*7360*/  FMUL.FTZ R55, R55, R97 ;  /* 0x0000006137377220 */ /* 0x000fe20000410000 */
[----:B------:R-:W2:Y:S01]  /*7370*/  MUFU.EX2 R86, R86 ;  /* 0x0000005600567308 */ /* 0x000ea20000000800 */
[----:B-1----:R-:W-:Y:S01]  /*7380*/  F2FP.BF16.PACK_AB R80, R89, R140 ;  /* 0x0000008c5950723e */ /* 0x002fe200000010ff */
[----:B------:R-:W-:-:S02]  /*7390*/  FMUL.FTZ R36, R36, R143 ;  /* 0x0000008f24247220 */ /* 0x000fc40000410000 */
[----:B------:R-:W-:Y:S02]  /*73a0*/  FMUL.FTZ R37, R37, R143 ;  /* 0x0000008f25257220 */ /* 0x000fe40000410000 */
[-C--:B------:R-:W-:Y:S02]  /*73b0*/  FMUL.FTZ R38, R38, R97.reuse ;  /* 0x0000006126267220 */ /* 0x080fe40000410000 */
[----:B------:R-:W-:Y:S01]  /*73c0*/  MUFU.EX2 R94, R94 ;  /* 0x0000005e005e7308 */ /* 0x000fe20000000800 */
[----:B------:R-:W-:Y:S02]  /*73d0*/  FMUL.FTZ R39, R39, R97 ;  /* 0x0000006127277220 */ /* 0x000fe40000410000 */
[-C--:B------:R-:W-:Y:S02]  /*73e0*/  FMUL.FTZ R40, R40, R143.reuse ;  /* 0x0000008f28287220 */ /* 0x080fe40000410000 */
[----:B------:R-:W-:Y:S02]  /*73f0*/  FMUL.FTZ R41, R41, R143 ;  /* 0x0000008f29297220 */ /* 0x000fe40000410000 */
[----:B------:R-:W-:Y:S01]  /*7400*/  FMUL.FTZ R42, R42, R97 ;  /* 0x000000612a2a7220 */ /* 0x000fe20000410000 */
[----:B------:R-:W1:Y:S01]  /*7410*/  MUFU.EX2 R85, R85 ;  /* 0x0000005500557308 */ /* 0x000e620000000800 */
[----:B--2---:R-:W-:Y:S01]  /*7420*/  F2FP.BF16.PACK_AB R82, R86, R87 ;  /* 0x000000575652723e */ /* 0x004fe200000010ff */
[----:B------:R-:W-:-:S02]  /*7430*/  FMUL.FTZ R43, R43, R97 ;  /* 0x000000612b2b7220 */ /* 0x000fc40000410000 */
[-C--:B------:R-:W-:Y:S02]  /*7440*/  FMUL.FTZ R76, R76, R143.reuse ;  /* 0x0000008f4c4c7220 */ /* 0x080fe40000410000 */
[----:B------:R-:W-:Y:S02]  /*7450*/  FMUL.FTZ R77, R77, R143 ;  /* 0x0000008f4d4d7220 */ /* 0x000fe40000410000 */
[----:B------:R-:W-:Y:S01]  /*7460*/  MUFU.EX2 R91, R91 ;  /* 0x0000005b005b7308 */ /* 0x000fe20000000800 */
[-C--:B------:R-:W-:Y:S02]  /*7470*/  FMUL.FTZ R78, R78, R97.reuse ;  /* 0x000000614e4e7220 */ /* 0x080fe40000410000 */
[----:B------:R-:W-:Y:S02]  /*7480*/  FMUL.FTZ R79, R79, R97 ;  /* 0x000000614f4f7220 */ /* 0x000fe40000410000 */
[--C-:B------:R-:W-:Y:S02]  /*7490*/  FFMA.FTZ R129, R129, c[0x0][0x23c], -R142.reuse ;  /* 0x00008f0081817a23 */ /* 0x100fe4000001088e */
[--C-:B------:R-:W-:Y:S01]  /*74a0*/  FFMA.FTZ R106, R145, c[0x0][0x23c], -R142.reuse ;  /* 0x00008f00916a7a23 */ /* 0x100fe2000001088e */
[----:B------:R-:W2:Y:S01]  /*74b0*/  MUFU.EX2 R0, R0 ;  /* 0x0000000000007308 */ /* 0x000ea20000000800 */
[----:B-1----:R-:W-:Y:S01]  /*74c0*/  F2FP.BF16.PACK_AB R81, R85, R94 ;  /* 0x0000005e5551723e */ /* 0x002fe200000010ff */
[----:B------:R-:W-:-:S02]  /*74d0*/  FFMA.FTZ R103, R103, c[0x0][0x23c], -R142 ;  /* 0x00008f0067677a23 */ /* 0x000fc4000001088e */
[--C-:B------:R-:W-:Y:S02]  /*74e0*/  FFMA.FTZ R107, R152, c[0x0][0x23c], -R95.reuse ;  /* 0x00008f00986b7a23 */ /* 0x100fe4000001085f */
[--C-:B------:R-:W-:Y:S02]  /*74f0*/  FFMA.FTZ R98, R150, c[0x0][0x23c], -R95.reuse ;  /* 0x00008f0096627a23 */ /* 0x100fe4000001085f */
[--C-:B------:R-:W-:Y:S01]  /*7500*/  FFMA.FTZ R99, R148, c[0x0][0x23c], -R95.reuse ;  /* 0x00008f0094637a23 */ /* 0x100fe2000001085f */
[----:B------:R-:W-:Y:S01]  /*7510*/  MUFU.EX2 R129, R129 ;  /* 0x0000008100817308 */ /* 0x000fe20000000800 */
[----:B------:R-:W-:Y:S02]  /*7520*/  FFMA.FTZ R2, R146, c[0x0][0x23c], -R95 ;  /* 0x00008f0092027a23 */ /* 0x000fe4000001085f */
[-C--:B------:R-:W-:Y:S02]  /*7530*/  FMUL.FTZ R44, R44, R143.reuse ;  /* 0x0000008f2c2c7220 */ /* 0x080fe40000410000 */
[----:B------:R-:W-:Y:S01]  /*7540*/  FMUL.FTZ R45, R45, R143 ;  /* 0x0000008f2d2d7220 */ /* 0x000fe20000410000 */
[----:B--2---:R-:W-:-:S02]  /*7550*/  F2FP.BF16.PACK_AB R83, R0, R91 ;  /* 0x0000005b0053723e */ /* 0x004fc400000010ff */
[----:B------:R-:W1:Y:S01]  /*7560*/  MUFU.EX2 R106, R106 ;  /* 0x0000006a006a7308 */ /* 0x000e620000000800 */
[-C--:B------:R-:W-:Y:S02]  /*7570*/  FMUL.FTZ R46, R46, R97.reuse ;  /* 0x000000612e2e7220 */ /* 0x080fe40000410000 */
[----:B------:R-:W-:Y:S02]  /*7580*/  FMUL.FTZ R47, R47, R97 ;  /* 0x000000612f2f7220 */ /* 0x000fe40000410000 */
[-C--:B------:R-:W-:Y:S01]  /*7590*/  FMUL.FTZ R48, R48, R143.reuse ;  /* 0x0000008f30307220 */ /* 0x080fe20000410000 */
[----:B------:R-:W-:Y:S01]  /*75a0*/  HMMA.16816.F32.BF16 R28, R80, R32, R28 ;  /* 0x00000020501c723c */ /* 0x000fe2000004181c */
[----:B------:R-:W-:Y:S01]  /*75b0*/  FMUL.FTZ R49, R49, R143 ;  /* 0x0000008f31317220 */ /* 0x000fe20000410000 */
[----:B------:R-:W-:Y:S01]  /*75c0*/  MUFU.EX2 R103, R103 ;  /* 0x0000006700677308 */ /* 0x000fe20000000800 */
[-C--:B------:R-:W-:Y:S02]  /*75d0*/  FMUL.FTZ R50, R50, R97.reuse ;  /* 0x0000006132327220 */ /* 0x080fe40000410000 */
[----:B------:R-:W-:-:S02]  /*75e0*/  FMUL.FTZ R51, R51, R97 ;  /* 0x0000006133337220 */ /* 0x000fc40000410000 */
[-C--:B------:R-:W-:Y:S01]  /*75f0*/  FMUL.FTZ R12, R72, R143.reuse ;  /* 0x0000008f480c7220 */ /* 0x080fe20000410000 */
[C---:B------:R-:W-:Y:S01]  /*7600*/  HMMA.16816.F32.BF16 R32, R80.reuse, R34, R52 ;  /* 0x000000225020723c */ /* 0x040fe20000041834 */
[----:B------:R-:W2:Y:S01]  /*7610*/  LDSM.16.MT88.4 R52, [R110+0x8000] ;  /* 0x008000006e34783b */ /* 0x000ea20000004200 */
        /* <DEDUP_REMOVED lines=17> */
[----:B---3--:R-:W-:Y:S01]  /*7730*/  HMMA.16816.F32.BF16 R12, R80, R16, R12 ;  /* 0x00000010500c723c */ /* 0x008fe2000004180c */
[-C--:B------:R-:W-:Y:S01]  /*7740*/  FMUL.FTZ R60, R60, R143.reuse ;  /* 0x0000008f3c3c7220 */ /* 0x080fe20000410000 */
[----:B------:R-:W-:Y:S01]  /*7750*/  MUFU.EX2 R99, R99 ;  /* 0x0000006300637308 */ /* 0x000fe20000000800 */
[----:B------:R-:W-:-:S02]  /*7760*/  FMUL.FTZ R61, R61, R143 ;  /* 0x0000008f3d3d7220 */ /* 0x000fc40000410000 */
[-C--:B------:R-:W-:Y:S02]  /*7770*/  FMUL.FTZ R62, R62, R97.reuse ;  /* 0x000000613e3e7220 */ /* 0x080fe40000410000 */
[----:B------:R-:W-:Y:S01]  /*7780*/  FMUL.FTZ R63, R63, R97 ;  /* 0x000000613f3f7220 */ /* 0x000fe20000410000 */
[C---:B------:R-:W-:Y:S01]  /*7790*/  HMMA.16816.F32.BF16 R16, R80.reuse, R18, R68 ;  /* 0x000000125010723c */ /* 0x040fe20000041844 */
[--C-:B------:R-:W-:Y:S01]  /*77a0*/  FFMA.FTZ R145, R128, c[0x0][0x23c], -R142.reuse ;  /* 0x00008f0080917a23 */ /* 0x100fe2000001088e */
[----:B------:R-:W3:Y:S01]  /*77b0*/  MUFU.EX2 R2, R2 ;  /* 0x0000000200027308 */ /* 0x000ee20000000800 */
[--C-:B------:R-:W-:Y:S01]  /*77c0*/  FFMA.FTZ R128, R133, c[0x0][0x23c], -R142.reuse ;  /* 0x00008f0085807a23 */ /* 0x100fe2000001088e */
[----:B------:R-:W-:Y:S01]  /*77d0*/  LDSM.16.MT88.4 R68, [R108+0x6c00] ;  /* 0x006c00006c44783b */ /* 0x000fe20000004200 */
        /* <DEDUP_REMOVED lines=8> */
[C---:B--2---:R-:W-:Y:S01]  /*7860*/  HMMA.16816.F32.BF16 R36, R80.reuse, R52, R36 ;  /* 0x000000345024723c */ /* 0x044fe20000041824 */
[----:B------:R-:W-:Y:S01]  /*7870*/  FFMA.FTZ R100, R104, c[0x0][0x23c], -R142 ;  /* 0x00008f0068647a23 */ /* 0x000fe2000001088e */
[----:B------:R-:W-:Y:S01]  /*7880*/  MUFU.EX2 R146, R146 ;  /* 0x0000009200927308 */ /* 0x000fe20000000800 */
[----:B------:R-:W-:Y:S02]  /*7890*/  FFMA.FTZ R140, R135, R143, R140 ;  /* 0x0000008f878c7223 */ /* 0x000fe4000001008c */
[----:B------:R-:W-:Y:S02]  /*78a0*/  FFMA.FTZ R64, R101, c[0x0][0x23c], -R142 ;  /* 0x00008f0065407a23 */ /* 0x000fe4000001088e */
[--C-:B------:R-:W-:Y:S01]  /*78b0*/  FFMA.FTZ R93, R93, c[0x0][0x23c], -R95.reuse ;  /* 0x00008f005d5d7a23 */ /* 0x100fe2000001085f */
[----:B------:R-:W-:Y:S01]  /*78c0*/  HMMA.16816.F32.BF16 R40, R80, R54, R40 ;  /* 0x000000365028723c */ /* 0x000fe20000041828 */
[----:B------:R-:W2:Y:S01]  /*78d0*/  LDSM.16.MT88.4 R52, [R108+0x8000] ;  /* 0x008000006c34783b */ /* 0x000ea20000004200 */
[----:B------:R-:W-:Y:S01]  /*78e0*/  MUFU.EX2 R128, R128 ;  /* 0x0000008000807308 */ /* 0x000fe20000000800 */
[----:B------:R-:W-:-:S02]  /*78f0*/  FFMA.FTZ R104, R84, c[0x0][0x23c], -R95 ;  /* 0x00008f0054687a23 */ /* 0x000fc4000001085f */
[--C-:B------:R-:W-:Y:S02]  /*7900*/  FFMA.FTZ R90, R90, c[0x0][0x23c], -R95.reuse ;  /* 0x00008f005a5a7a23 */ /* 0x100fe4000001085f */
[--C-:B------:R-:W-:Y:S01]  /*7910*/  FFMA.FTZ R101, R102, c[0x0][0x23c], -R142.reuse ;  /* 0x00008f0066657a23 */ /* 0x100fe2000001088e */
[----:B------:R-:W-:Y:S01]  /*7920*/  HMMA.16816.F32.BF16 R24, R80, R26, R60 ;  /* 0x0000001a5018723c */ /* 0x000fe2000004183c */
[----:B------:R-:W-:Y:S01]  /*7930*/  LDSM.16.MT88.4 R60, [R110+0x6800] ;  /* 0x006800006e3c783b */ /* 0x000fe20000004200 */
[----:B------:R-:W-:Y:S01]  /*7940*/  MUFU.EX2 R133, R133 ;  /* 0x0000008500857308 */ /* 0x000fe20000000800 */
[----:B------:R-:W-:Y:S02]  /*7950*/  FFMA.FTZ R135, R105, c[0x0][0x23c], -R142 ;  /* 0x00008f0069877a23 */ /* 0x000fe4000001088e */
[----:B------:R-:W-:Y:S02]  /*7960*/  FFMA.FTZ R95, R92, c[0x0][0x23c], -R95 ;  /* 0x00008f005c5f7a23 */ /* 0x000fe4000001085f */
[----:B------:R-:W-:-:S02]  /*7970*/  FADD.FTZ R140, R89, R140 ;  /* 0x0000008c598c7221 */ /* 0x000fc40000010000 */
[----:B------:R-:W-:Y:S01]  /*7980*/  FFMA.FTZ R94, R134, R97, R94 ;  /* 0x00000061865e7223 */ /* 0x000fe2000001005e */
[----:B------:R-:W-:Y:S01]  /*7990*/  MUFU.EX2 R138, R138 ;  /* 0x0000008a008a7308 */ /* 0x000fe20000000800 */
[----:B------:R-:W-:Y:S02]  /*79a0*/  FADD.FTZ R87, R87, R140 ;  /* 0x0000008c57577221 */ /* 0x000fe40000010000 */
[----:B------:R-:W-:Y:S02]  /*79b0*/  FADD.FTZ R94, R85, R94 ;  /* 0x0000005e555e7221 */ /* 0x000fe40000010000 */
[----:B------:R-:W-:Y:S02]  /*79c0*/  FADD.FTZ R92, R86, R87 ;  /* 0x00000057565c7221 */ /* 0x000fe40000010000 */
[----:B------:R-:W-:Y:S01]  /*79d0*/  FADD.FTZ R91, R91, R94 ;  /* 0x0000005e5b5b7221 */ /* 0x000fe20000010000 */
[----:B------:R-:W-:Y:S03]  /*79e0*/  MUFU.EX2 R141, R141 ;  /* 0x0000008d008d7308 */ /* 0x000fe60000000800 */
[----:B------:R-:W-:-:S05]  /*79f0*/  FADD.FTZ R0, R0, R91 ;  /* 0x0000005b00007221 */ /* 0x000fca0000010000 */
[----:B------:R-:W-:Y:S01]  /*7a00*/  MUFU.EX2 R132, R132 ;  /* 0x0000008400847308 */ /* 0x000fe20000000800 */
[C---:B--2---:R-:W-:Y:S07]  /*7a10*/  HMMA.16816.F32.BF16 R44, R80.reuse, R52, R44 ;  /* 0x00000034502c723c */ /* 0x044fee000004182c */
[----:B------:R-:W-:Y:S01]  /*7a20*/  MUFU.EX2 R139, R139 ;  /* 0x0000008b008b7308 */ /* 0x000fe20000000800 */
[----:B-1----:R-:W-:Y:S01]  /*7a30*/  F2FP.BF16.PACK_AB R52, R106, R129 ;  /* 0x000000816a34723e */ /* 0x002fe200000010ff */
[----:B------:R-:W-:Y:S01]  /*7a40*/  HMMA.16816.F32.BF16 R48, R80, R54, R48 ;  /* 0x000000365030723c */ /* 0x000fe20000041830 */
[----:B----4-:R-:W-:-:S05]  /*7a50*/  F2FP.BF16.PACK_AB R53, R98, R107 ;  /* 0x0000006b6235723e */ /* 0x010fca00000010ff */
[----:B------:R-:W-:Y:S01]  /*7a60*/  MUFU.EX2 R102, R64 ;  /* 0x0000004000667308 */ /* 0x000fe20000000800 */
[----:B------:R-:W-:Y:S02]  /*7a70*/  FADD.FTZ R129, R129, R92 ;  /* 0x0000005c81817221 */ /* 0x000fe40000010000 */
[----:B------:R-:W-:Y:S01]  /*7a80*/  FADD.FTZ R107, R107, R0 ;  /* 0x000000006b6b7221 */ /* 0x000fe20000010000 */
[----:B------:R-:W-:Y:S01]  /*7a90*/  F2FP.BF16.PACK_AB R54, R96, R103 ;  /* 0x000000676036723e */ /* 0x000fe200000010ff */
[----:B------:R-:W-:Y:S01]  /*7aa0*/  FADD.FTZ R106, R106, R129 ;  /* 0x000000816a6a7221 */ /* 0x000fe20000010000 */
[----:B---3--:R-:W-:Y:S02]  /*7ab0*/  F2FP.BF16.PACK_AB R55, R2, R99 ;  /* 0x000000630237723e */ /* 0x008fe400000010ff */
[----:B------:R-:W1:Y:S01]  /*7ac0*/  MUFU.EX2 R101, R101 ;  /* 0x0000006500657308 */ /* 0x000e620000000800 */
[----:B------:R-:W-:Y:S02]  /*7ad0*/  FADD.FTZ R98, R98, R107 ;  /* 0x0000006b62627221 */ /* 0x000fe40000010000 */
[----:B------:R-:W-:-:S02]  /*7ae0*/  FADD.FTZ R103, R103, R106 ;  /* 0x0000006a67677221 */ /* 0x000fc40000010000 */
[C---:B------:R-:W-:Y:S02]  /*7af0*/  HMMA.16816.F32.BF16 R4, R52.reuse, R56, R4 ;  /* 0x000000383404723c */ /* 0x040fe40000041804 */
[----:B------:R-:W-:Y:S01]  /*7b00*/  FADD.FTZ R96, R96, R103 ;  /* 0x0000006760607221 */ /* 0x000fe20000010000 */
        /* <DEDUP_REMOVED lines=29> */
[----:B------:R-:W-:-:S02]  /*7ce0*/  F2FP.BF16.PACK_AB R53, R141, R138 ;  /* 0x0000008a8d35723e */ /* 0x000fc400000010ff */
        /* <DEDUP_REMOVED lines=15> */
[----:B------:R-:W-:Y:S08]  /*7de0*/  HMMA.16816.F32.BF16 R72, R84, R68, R12 ;  /* 0x000000445448723c */ /* 0x000ff0000004180c */
[C---:B-1----:R-:W-:Y:S08]  /*7df0*/  HMMA.16816.F32.BF16 R28, R52.reuse, R56, R28 ;  /* 0x00000038341c723c */ /* 0x042ff0000004181c */
[----:B------:R-:W-:Y:S01]  /*7e00*/  HMMA.16816.F32.BF16 R32, R52, R58, R32 ;  /* 0x0000003a3420723c */ /* 0x000fe20000041820 */
[----:B------:R-:W1:Y:S07]  /*7e10*/  LDSM.16.MT88.4 R56, [R108+0x8800] ;  /* 0x008800006c38783b */ /* 0x000e6e0000004200 */
[----:B------:R-:W-:Y:S08]  /*7e20*/  HMMA.16816.F32.BF16 R68, R84, R70, R16 ;  /* 0x000000465444723c */ /* 0x000ff00000041810 */
[C---:B--2---:R-:W-:Y:S08]  /*7e30*/  HMMA.16816.F32.BF16 R36, R52.reuse, R60, R36 ;  /* 0x0000003c3424723c */ /* 0x044ff00000041824 */
[C---:B------:R-:W-:Y:S01]  /*7e40*/  HMMA.16816.F32.BF16 R40, R52.reuse, R62, R40 ;  /* 0x0000003e3428723c */ /* 0x040fe20000041828 */
[----:B------:R-:W2:Y:S07]  /*7e50*/  LDSM.16.MT88.4 R60, [R110+0x7c00] ;  /* 0x007c00006e3c783b */ /* 0x000eae0000004200 */
[C---:B-1----:R-:W-:Y:S08]  /*7e60*/  HMMA.16816.F32.BF16 R44, R52.reuse, R56, R44 ;  /* 0x00000038342c723c */ /* 0x042ff0000004182c */
[----:B------:R-:W-:Y:S01]  /*7e70*/  HMMA.16816.F32.BF16 R48, R52, R58, R48 ;  /* 0x0000003a3430723c */ /* 0x000fe20000041830 */
[----:B------:R-:W1:Y:S07]  /*7e80*/  LDSM.16.MT88.4 R52, [R108+0x7c00] ;  /* 0x007c00006c34783b */ /* 0x000e6e0000004200 */
[C---:B------:R-:W-:Y:S07]  /*7e90*/  HMMA.16816.F32.BF16 R36, R84.reuse, R8, R36 ;  /* 0x000000085424723c */ /* 0x040fee0000041824 */
[----:B------:R-:W-:Y:S01]  /*7ea0*/  FADD.FTZ R9, R99, R98 ;  /* 0x0000006263097221 */ /* 0x000fe20000010000 */
[----:B------:R-:W-:Y:S03]  /*7eb0*/  HMMA.16816.F32.BF16 R40, R84, R10, R40 ;  /* 0x0000000a5428723c */ /* 0x000fe60000041828 */
[----:B------:R-:W-:Y:S01]  /*7ec0*/  FADD.FTZ R9, R2, R9 ;  /* 0x0000000902097221 */ /* 0x000fe20000010000 */
[----:B------:R-:W-:-:S03]  /*7ed0*/  MOV R2, R88 ;  /* 0x0000005800027202 */ /* 0x000fc60000000f00 */
        /* <DEDUP_REMOVED lines=17> */
[----:B-1----:R-:W-:Y:S01]  /*7ff0*/  HMMA.16816.F32.BF16 R56, R84, R52, R28 ;  /* 0x000000345438723c */ /* 0x002fe2000004181c */
[----:B------:R-:W-:Y:S02]  /*8000*/  FADD.FTZ R135, R135, R100 ;  /* 0x0000006487877221 */ /* 0x000fe40000010000 */
[----:B------:R-:W-:-:S05]  /*8010*/  FADD.FTZ R134, R95, R90 ;  /* 0x0000005a5f867221 */ /* 0x000fca0000010000 */
[C---:B------:R-:W-:Y:S08]  /*8020*/  HMMA.16816.F32.BF16 R52, R84.reuse, R54, R32 ;  /* 0x000000365434723c */ /* 0x040ff00000041820 */
[----:B------:R-:W-:Y:S11]  /*8030*/  HMMA.16816.F32.BF16 R48, R84, R6, R48 ;  /* 0x000000065430723c */ /* 0x000ff60000041830 */
[----:B------:R-:W-:Y:S08]  /*8040*/  @!UPT UIADD3 URZ, URZ, URZ, URZ ;  /* 0x0000003f3f3ff290 */ /* 0x000ff0000fffe03f */
.L_x_4652:
        /* <DEDUP_REMOVED lines=11> */
.L_x_4664:
        /* <DEDUP_REMOVED lines=65> */
.L_x_4661:
[----:B------:R-:W-:Y:S02]  /*8510*/  ISETP.GE.AND P3, PT, R124, c[0x0][0x220], PT ;  /* 0x000088007c007a0c */ /* 0x000fe40003f66270 */
[C---:B------:R-:W-:Y:S02]  /*8520*/  LEA R132, P4, R2.reuse, R136, 0x1 ;  /* 0x0000008802847211 */ /* 0x040fe400078808ff */
[----:B------:R-:W-:Y:S02]  /*8530*/  ISETP.GE.AND P2, PT, R123, c[0x0][0x220], PT ;  /* 0x000088007b007a0c */ /* 0x000fe40003f46270 */
[-C--:B------:R-:W-:Y:S02]  /*8540*/  LEA.HI.X R133, R2, R137.reuse, R0, 0x1, P4 ;  /* 0x0000008902857211 */ /* 0x080fe400020f0c00 */
[----:B------:R-:W-:Y:S02]  /*8550*/  ISETP.GE.AND P1, PT, R122, c[0x0][0x220], PT ;  /* 0x000088007a007a0c */ /* 0x000fe40003f26270 */
[----:B------:R-:W-:Y:S03]  /*8560*/  IADD3 R139, P0, R119, R2, RZ ;  /* 0x00000002778b7210 */ /* 0x000fe60007f1e0ff */
[----:B------:R-:W-:Y:S01]  /*8570*/  @P3 STS [R121+0x6000], RZ ;  /* 0x006000ff79003388 */ /* 0x000fe20000000800 */
[----:B------:R-:W-:Y:S02]  /*8580*/  @!P3 MOV R3, c[0x0][0x1a0] ;  /* 0x000068000003ba02 */ /* 0x000fe40000000f00 */
[----:B------:R-:W-:Y:S02]  /*8590*/  IADD3.X R0, R118, R0, RZ, P0, !PT ;  /* 0x0000000076007210 */ /* 0x000fe400007fe4ff */
[----:B------:R-:W-:Y:S01]  /*85a0*/  @!P2 LEA R140, P4, R139, R136, 0x1 ;  /* 0x000000888b8ca211 */ /* 0x000fe200078808ff */
[----:B------:R-:W-:Y:S01]  /*85b0*/  @P3 STS [R121+0x6004], RZ ;  /* 0x006004ff79003388 */ /* 0x000fe20000000800 */
[----:B------:R-:W-:Y:S02]  /*85c0*/  @!P3 LEA R138, P5, R3, R132, 0x6 ;  /* 0x00000084038ab211 */ /* 0x000fe400078a30ff */
[C---:B------:R-:W-:Y:S02]  /*85d0*/  @!P1 LEA R136, P0, R139.reuse, R136, 0x1 ;  /* 0x000000888b889211 */ /* 0x040fe400078008ff */
[----:B------:R-:W-:Y:S01]  /*85e0*/  @!P3 MOV R2, c[0x0][0x1a4] ;  /* 0x000069000002ba02 */ /* 0x000fe20000000f00 */
[----:B------:R-:W-:Y:S01]  /*85f0*/  @P3 STS.64 [R121+0x6008], RZ ;  /* 0x006008ff79003388 */ /* 0x000fe20000000a00 */
[CCC-:B------:R-:W-:Y:S02]  /*8600*/  @!P2 LEA.HI.X R141, R139.reuse, R137.reuse, R0.reuse, 0x1, P4 ;  /* 0x000000898b8da211 */ /* 0x1c0fe400020f0c00 */
[----:B------:R-:W-:Y:S02]  /*8610*/  @!P1 LEA.HI.X R137, R139, R137, R0, 0x1, P0 ;  /* 0x000000898b899211 */ /* 0x000fe400000f0c00 */
[----:B------:R-:W-:Y:S01]  /*8620*/  @!P3 LEA.HI.X R139, R3, R133, R2, 0x6, P5 ;  /* 0x00000085038bb211 */ /* 0x000fe200028f3402 */
[----:B------:R-:W-:Y:S01]  /*8630*/  @!PT LDS RZ, [RZ] ;  /* 0x00000000fffff984 */ /* 0x000fe20000000800 */
[----:B------:R-:W-:Y:S01]  /*8640*/  @!PT LDS RZ, [RZ] ;  /* 0x00000000fffff984 */ /* 0x000fe20000000800 */
[----:B------:R-:W-:Y:S01]  /*8650*/  @!PT LDS RZ, [RZ] ;  /* 0x00000000fffff984 */ /* 0x000fe20000000800 */
[----:B------:R1:W-:Y:S01]  /*8660*/  @!P3 LDGSTS.E.BYPASS.LTC128B.128 [R121+0x6000], [R132.64] ;  /* 0x060000008479bfae */ /* 0x0003e2000b901d48 */
[----:B------:R-:W-:Y:S05]  /*8670*/  ISETP.GT.AND P0, PT, R120, R115, PT ;  /* 0x000000737800720c */ /* 0x000fea0003f04270 */
        /* <DEDUP_REMOVED lines=126> */
[----:B------:R-:W-:Y:S01]  /*8e60*/  FMUL.FTZ R147, R19, c[0x0][0x2ec] ;  /* 0x0000bb0013937a20 */ /* 0x000fe20000410000 */
[----:B------:R-:W1:Y:S01]  /*8e70*/  MUFU.TANH R165, R165 ;  /* 0x000000a500a57308 */ /* 0x000e620000002400 */
[----:B------:R-:W-:Y:S02]  /*8e80*/  FMUL.FTZ R138, R20, c[0x0][0x2ec] ;  /* 0x0000bb00148a7a20 */ /* 0x000fe40000410000 */
[----:B---3--:R-:W-:Y:S02]  /*8e90*/  FMUL.FTZ R140, R21, c[0x0][0x2ec] ;  /* 0x0000bb00158c7a20 */ /* 0x008fe40000410000 */
[----:B------:R-:W-:Y:S02]  /*8ea0*/  FMUL.FTZ R141, R22, c[0x0][0x2ec] ;  /* 0x0000bb00168d7a20 */ /* 0x000fe40000410000 */
[----:B------:R-:W-:Y:S02]  /*8eb0*/  FMUL.FTZ R143, R23, c[0x0][0x2ec] ;  /* 0x0000bb00178f7a20 */ /* 0x000fe40000410000 */
[----:B------:R-:W-:Y:S01]  /*8ec0*/  FMUL.FTZ R148, R24, c[0x0][0x2ec] ;  /* 0x0000bb0018947a20 */ /* 0x000fe20000410000 */
[----:B------:R-:W3:Y:S01]  /*8ed0*/  MUFU.TANH R163, R163 ;  /* 0x000000a300a37308 */ /* 0x000ee20000002400 */
[----:B------:R-:W-:Y:S02]  /*8ee0*/  FMUL.FTZ R152, R25, c[0x0][0x2ec] ;  /* 0x0000bb0019987a20 */ /* 0x000fe40000410000 */
[----:B------:R-:W-:Y:S02]  /*8ef0*/  FMUL.FTZ R145, R26, c[0x0][0x2ec] ;  /* 0x0000bb001a917a20 */ /* 0x000fe40000410000 */
[----:B------:R-:W-:Y:S02]  /*8f00*/  FMUL.FTZ R139, R27, c[0x0][0x2ec] ;  /* 0x0000bb001b8b7a20 */ /* 0x000fe40000410000 */
[----:B------:R-:W-:Y:S02]  /*8f10*/  FMUL.FTZ R154, R28, c[0x0][0x2ec] ;  /* 0x0000bb001c9a7a20 */ /* 0x000fe40000410000 */
[----:B------:R-:W-:Y:S01]  /*8f20*/  FMUL.FTZ R155, R29, c[0x0][0x2ec] ;  /* 0x0000bb001d9b7a20 */ /* 0x000fe20000410000 */
[----:B------:R-:W1:Y:S01]  /*8f30*/  MUFU.TANH R161, R161 ;  /* 0x000000a100a17308 */ /* 0x000e620000002400 */
[----:B----4-:R-:W-:Y:S02]  /*8f40*/  FMUL.FTZ R136, R30, c[0x0][0x2ec] ;  /* 0x0000bb001e887a20 */ /* 0x010fe40000410000 */
[----:B------:R-:W-:Y:S02]  /*8f50*/  FMUL.FTZ R137, R31, c[0x0][0x2ec] ;  /* 0x0000bb001f897a20 */ /* 0x000fe40000410000 */
[----:B------:R-:W-:Y:S02]  /*8f60*/  FMUL.FTZ R156, R32, c[0x0][0x2ec] ;  /* 0x0000bb00209c7a20 */ /* 0x000fe40000410000 */
[----:B------:R-:W-:Y:S02]  /*8f70*/  FMUL.FTZ R157, R33, c[0x0][0x2ec] ;  /* 0x0000bb00219d7a20 */ /* 0x000fe40000410000 */
[----:B------:R-:W-:Y:S01]  /*8f80*/  FMUL.FTZ R84, R34, c[0x0][0x2ec] ;  /* 0x0000bb0022547a20 */ /* 0x000fe20000410000 */
[----:B------:R-:W4:Y:S01]  /*8f90*/  MUFU.TANH R146, R146 ;  /* 0x0000009200927308 */ /* 0x000f220000002400 */
        /* <DEDUP_REMOVED lines=31> */
[----:B------:R-:W-:Y:S02]  /*9190*/  IADD3 R8, R4, -0x40, RZ ;  /* 0xffffffc004087810 */ /* 0x000fe40007ffe0ff */
[----:B------:R-:W-:Y:S02]  /*91a0*/  IABS R9, R4 ;  /* 0x0000000400097213 */ /* 0x000fe40000000000 */
[----:B------:R-:W-:Y:S02]  /*91b0*/  IABS R7, R8 ;  /* 0x0000000800077213 */ /* 0x000fe40000000000 */
[----:B------:R-:W-:Y:S02]  /*91c0*/  LOP3.LUT R8, R8, c[0x0][0x2d0], RZ, 0x3c, !PT ;  /* 0x0000b40008087a12 */ /* 0x000fe400078e3cff */
[----:B------:R-:W-:Y:S01]  /*91d0*/  LOP3.LUT R4, R4, c[0x0][0x2d0], RZ, 0x3c, !PT ;  /* 0x0000b40004047a12 */ /* 0x000fe200078e3cff */
[----:B--2---:R-:W2:Y:S02]  /*91e0*/  MUFU.RCP R0, R6 ;  /* 0x0000000600007308 */ /* 0x004ea40000001000 */
[----:B--2---:R-:W-:Y:S08]  /*91f0*/  IADD3 R10, R0, 0xffffffe, RZ ;  /* 0x0ffffffe000a7810 */ /* 0x004ff00007ffe0ff */
[----:B------:R-:W2:Y:S02]  /*9200*/  F2I.FTZ.U32.TRUNC.NTZ R11, R10 ;  /* 0x0000000a000b7305 */ /* 0x000ea4000021f000 */
[--C-:B--2---:R-:W-:Y:S02]  /*9210*/  IMAD.MOV R5, RZ, RZ, -R11.reuse ;  /* 0x000000ffff057224 */ /* 0x104fe400078e0a0b */
        /* <DEDUP_REMOVED lines=47> */
.L_x_4663:
        /* <DEDUP_REMOVED lines=47> */
.L_x_4662:
        /* <DEDUP_REMOVED lines=129> */
[----:B------:R-:W-:Y:S02]  /*a010*/  FFMA.FTZ R139, R139, c[0x0][0x23c], -R92 ;  /* 0x00008f008b8b7a23 */ /* 0x000fe4000001085c */
[--C-:B------:R-:W-:Y:S01]  /*a020*/  FFMA.FTZ R152, R152, c[0x0][0x23c], -R103.reuse ;  /* 0x00008f0098987a23 */ /* 0x100fe20000010867 */
[----:B--2---:R-:W-:Y:S01]  /*a030*/  F2FP.BF16.PACK_AB R83, R88, R89 ;  /* 0x000000595853723e */ /* 0x004fe200000010ff */
[--C-:B------:R-:W-:Y:S02]  /*a040*/  FFMA.FTZ R154, R154, c[0x0][0x23c], -R103.reuse ;  /* 0x00008f009a9a7a23 */ /* 0x100fe40000010867 */
[--C-:B------:R-:W-:Y:S02]  /*a050*/  FFMA.FTZ R155, R155, c[0x0][0x23c], -R103.reuse ;  /* 0x00008f009b9b7a23 */ /* 0x100fe40000010867 */
[--C-:B------:R-:W-:Y:S01]  /*a060*/  FFMA.FTZ R156, R156, c[0x0][0x23c], -R103.reuse ;  /* 0x00008f009c9c7a23 */ /* 0x100fe20000010867 */
[----:B------:R-:W-:Y:S01]  /*a070*/  MUFU.EX2 R105, R105 ;  /* 0x0000006900697308 */ /* 0x000fe20000000800 */
[C---:B------:R-:W-:Y:S05]  /*a080*/  HMMA.16816.F32.BF16 R4, R80.reuse, R12, R4 ;  /* 0x0000000c5004723c */ /* 0x040fea0000041804 */
[----:B------:R-:W-:Y:S02]  /*a090*/  FFMA.FTZ R157, R157, c[0x0][0x23c], -R103 ;  /* 0x00008f009d9d7a23 */ /* 0x000fe40000010867 */
[C---:B------:R-:W-:Y:S01]  /*a0a0*/  FMUL.FTZ R12, R86.reuse, R72 ;  /* 0x00000048560c7220 */ /* 0x040fe20000410000 */
[C---:B------:R-:W-:Y:S01]  /*a0b0*/  HMMA.16816.F32.BF16 R8, R80.reuse, R14, R8 ;  /* 0x0000000e5008723c */ /* 0x040fe20000041808 */
[----:B------:R-:W-:Y:S03]  /*a0c0*/  MUFU.EX2 R95, R95 ;  /* 0x0000005f005f7308 */ /* 0x000fe60000000800 */
[C---:B------:R-:W-:Y:S02]  /*a0d0*/  FMUL.FTZ R13, R86.reuse, R73 ;  /* 0x00000049560d7220 */ /* 0x040fe40000410000 */
[----:B------:R-:W-:Y:S02]  /*a0e0*/  FFMA.FTZ R101, R86, R135, R101 ;  /* 0x0000008756657223 */ /* 0x000fe40000010065 */
[C---:B------:R-:W-:Y:S03]  /*a0f0*/  FMUL.FTZ R14, R85.reuse, R74 ;  /* 0x0000004a550e7220 */ /* 0x040fe60000410000 */
[----:B------:R-:W-:Y:S01]  /*a100*/  MUFU.EX2 R97, R97 ;  /* 0x0000006100617308 */ /* 0x000fe20000000800 */
[C---:B------:R-:W-:Y:S02]  /*a110*/  FMUL.FTZ R15, R85.reuse, R75 ;  /* 0x0000004b550f7220 */ /* 0x040fe40000410000 */
[----:B------:R-:W-:Y:S02]  /*a120*/  FFMA.FTZ R104, R85, R134, R104 ;  /* 0x0000008655687223 */ /* 0x000fe40000010068 */
[----:B------:R-:W-:Y:S02]  /*a130*/  FFMA.FTZ R84, R84, c[0x0][0x23c], -R92 ;  /* 0x00008f0054547a23 */ /* 0x000fe4000001085c */
[----:B------:R-:W-:Y:S01]  /*a140*/  FADD.FTZ R104, R91, R104 ;  /* 0x000000685b687221 */ /* 0x000fe20000010000 */
        /* <DEDUP_REMOVED lines=11> */
[----:B------:R-:W-:Y:S01]  /*a200*/  FADD.FTZ R101, R88, R101 ;  /* 0x0000006558657221 */ /* 0x000fe20000010000 */
[----:B------:R-:W-:Y:S01]  /*a210*/  MUFU.EX2 R106, R106 ;  /* 0x0000006a006a7308 */ /* 0x000fe20000000800 */
[----:B------:R-:W-:Y:S03]  /*a220*/  FADD.FTZ R93, R93, R94 ;  /* 0x0000005e5d5d7221 */ /* 0x000fe60000010000 */
[C---:B------:R-:W-:Y:S03]  /*a230*/  HMMA.16816.F32.BF16 R20, R80.reuse, R28, R20 ;  /* 0x0000001c5014723c */ /* 0x040fe60000041814 */
[----:B------:R-:W-:Y:S03]  /*a240*/  FADD.FTZ R90, R90, R93 ;  /* 0x0000005d5a5a7221 */ /* 0x000fe60000010000 */
        /* <DEDUP_REMOVED lines=14> */
[----:B------:R-:W-:Y:S06]  /*a330*/  MUFU.EX2 R139, R139 ;  /* 0x0000008b008b7308 */ /* 0x000fec0000000800 */
[--C-:B------:R-:W-:Y:S01]  /*a340*/  FFMA.FTZ R60, R138, c[0x0][0x23c], -R103.reuse ;  /* 0x00008f008a3c7a23 */ /* 0x100fe20000010867 */
[C---:B------:R-:W-:Y:S03]  /*a350*/  HMMA.16816.F32.BF16 R32, R80.reuse, R62, R32 ;  /* 0x0000003e5020723c */ /* 0x040fe60000041820 */
[----:B------:R1:W-:Y:S01]  /*a360*/  MUFU.EX2 R140, R60 ;  /* 0x0000003c008c7308 */ /* 0x0003e20000000800 */
[----:B------:R-:W-:Y:S02]  /*a370*/  FFMA.FTZ R138, R148, c[0x0][0x23c], -R103 ;  /* 0x00008f00948a7a23 */ /* 0x000fe40000010867 */
[----:B--2---:R-:W-:Y:S02]  /*a380*/  FADD.FTZ R93, R65, R90 ;  /* 0x0000005a415d7221 */ /* 0x004fe40000010000 */
[C---:B---3--:R-:W-:Y:S05]  /*a390*/  HMMA.16816.F32.BF16 R36, R80.reuse, R52, R36 ;  /* 0x000000345024723c */ /* 0x048fea0000041824 */
[----:B------:R-:W-:Y:S03]  /*a3a0*/  MUFU.EX2 R138, R138 ;  /* 0x0000008a008a7308 */ /* 0x000fe60000000800 */
[C---:B------:R-:W-:Y:S01]  /*a3b0*/  HMMA.16816.F32.BF16 R40, R80.reuse, R54, R40 ;  /* 0x000000365028723c */ /* 0x040fe20000041828 */
[----:B------:R-:W2:Y:S06]  /*a3c0*/  LDSM.16.MT88.4 R52, [R108+0x8000] ;  /* 0x008000006c34783b */ /* 0x000eac0000004200 */
[----:B------:R-:W-:Y:S02]  /*a3d0*/  MUFU.EX2 R102, R102 ;  /* 0x0000006600667308 */ /* 0x000fe40000000800 */
[----:B-1----:R-:W-:Y:S08]  /*a3e0*/  LDSM.16.MT88.4 R60, [R108+0x6800] ;  /* 0x006800006c3c783b */ /* 0x002ff00000004200 */
[----:B------:R-:W1:Y:S10]  /*a3f0*/  MUFU.EX2 R99, R99 ;  /* 0x0000006300637308 */ /* 0x000e740000000800 */
[----:B------:R-:W-:Y:S10]  /*a400*/  MUFU.EX2 R103, R152 ;  /* 0x0000009800677308 */ /* 0x000ff40000000800 */
[----:B------:R-:W-:Y:S01]  /*a410*/  MUFU.EX2 R154, R154 ;  /* 0x0000009a009a7308 */ /* 0x000fe20000000800 */
[C---:B--2---:R-:W-:Y:S09]  /*a420*/  HMMA.16816.F32.BF16 R44, R80.reuse, R52, R44 ;  /* 0x00000034502c723c */ /* 0x044ff2000004182c */
[----:B------:R-:W2:Y:S03]  /*a430*/  MUFU.EX2 R155, R155 ;  /* 0x0000009b009b7308 */ /* 0x000ea60000000800 */
[----:B------:R-:W-:Y:S01]  /*a440*/  F2FP.BF16.PACK_AB R52, R96, R65 ;  /* 0x000000416034723e */ /* 0x000fe200000010ff */
[----:B------:R-:W-:Y:S03]  /*a450*/  HMMA.16816.F32.BF16 R48, R80, R54, R48 ;  /* 0x000000365030723c */ /* 0x000fe60000041830 */
[----:B------:R-:W-:Y:S01]  /*a460*/  F2FP.BF16.PACK_AB R53, R95, R98 ;  /* 0x000000625f35723e */ /* 0x000fe200000010ff */
[----:B------:R-:W-:Y:S03]  /*a470*/  FADD.FTZ R98, R98, R101 ;  /* 0x0000006562627221 */ /* 0x000fe60000010000 */
[----:B------:R-:W-:Y:S01]  /*a480*/  F2FP.BF16.PACK_AB R54, R100, R97 ;  /* 0x000000616436723e */ /* 0x000fe200000010ff */
[----:B------:R-:W-:Y:S01]  /*a490*/  MUFU.EX2 R86, R86 ;  /* 0x0000005600567308 */ /* 0x000fe20000000800 */
[----:B-1----:R-:W-:Y:S03]  /*a4a0*/  F2FP.BF16.PACK_AB R55, R99, R102 ;  /* 0x000000666337723e */ /* 0x002fe600000010ff */
[----:B------:R-:W-:Y:S02]  /*a4b0*/  FADD.FTZ R96, R96, R93 ;  /* 0x0000005d60607221 */ /* 0x000fe40000010000 */
[----:B------:R-:W-:Y:S02]  /*a4c0*/  FADD.FTZ R95, R95, R98 ;  /* 0x000000625f5f7221 */ /* 0x000fe40000010000 */
[C---:B------:R-:W-:Y:S02]  /*a4d0*/  HMMA.16816.F32.BF16 R4, R52.reuse, R56, R4 ;  /* 0x000000383404723c */ /* 0x040fe40000041804 */
[----:B------:R-:W1:Y:S03]  /*a4e0*/  MUFU.EX2 R85, R85 ;  /* 0x0000005500557308 */ /* 0x000e660000000800 */
[----:B------:R-:W-:Y:S01]  /*a4f0*/  FADD.FTZ R97, R97, R96 ;  /* 0x0000006061617221 */ /* 0x000fe20000010000 */
[----:B--2---:R-:W-:Y:S01]  /*a500*/  F2FP.BF16.PACK_AB R88, R155, R154 ;  /* 0x0000009a9b58723e */ /* 0x004fe200000010ff */
[----:B------:R-:W-:Y:S01]  /*a510*/  FADD.FTZ R102, R102, R95 ;  /* 0x0000005f66667221 */ /* 0x000fe20000010000 */
[C---:B------:R-:W-:Y:S01]  /*a520*/  HMMA.16816.F32.BF16 R8, R52.reuse, R58, R8 ;  /* 0x0000003a3408723c */ /* 0x040fe20000041808 */
[----:B------:R-:W2:Y:S03]  /*a530*/  LDSM.16.MT88.4 R56, [R108+0x6400] ;  /* 0x006400006c38783b */ /* 0x000ea60000004200 */
[----:B------:R-:W-:Y:S01]  /*a540*/  MUFU.EX2 R156, R156 ;  /* 0x0000009c009c7308 */ /* 0x000fe20000000800 */
[----:B------:R-:W-:Y:S02]  /*a550*/  FADD.FTZ R97, R100, R97 ;  /* 0x0000006164617221 */ /* 0x000fe40000010000 */
[----:B------:R-:W-:Y:S07]  /*a560*/  FADD.FTZ R102, R99, R102 ;  /* 0x0000006663667221 */ /* 0x000fee0000010000 */
[----:B------:R-:W3:Y:S01]  /*a570*/  MUFU.EX2 R157, R157 ;  /* 0x0000009d009d7308 */ /* 0x000ee20000000800 */
[----:B-1----:R-:W-:Y:S09]  /*a580*/  F2FP.BF16.PACK_AB R89, R85, R86 ;  /* 0x000000565559723e */ /* 0x002ff200000010ff */
[----:B------:R-:W-:Y:S10]  /*a590*/  MUFU.EX2 R3, R84 ;  /* 0x0000005400037308 */ /* 0x000ff40000000800 */
[----:B------:R-:W1:Y:S01]  /*a5a0*/  MUFU.EX2 R92, R92 ;  /* 0x0000005c005c7308 */ /* 0x000e620000000800 */
[----:B---3--:R-:W-:Y:S01]  /*a5b0*/  F2FP.BF16.PACK_AB R90, R157, R156 ;  /* 0x0000009c9d5a723e */ /* 0x008fe200000010ff */
[C---:B--2---:R-:W-:Y:S08]  /*a5c0*/  HMMA.16816.F32.BF16 R12, R52.reuse, R56, R12 ;  /* 0x00000038340c723c */ /* 0x044ff0000004180c */
[C---:B------:R-:W-:Y:S01]  /*a5d0*/  HMMA.16816.F32.BF16 R16, R52.reuse, R58, R16 ;  /* 0x0000003a3410723c */ /* 0x040fe20000041810 */
[----:B------:R-:W2:Y:S03]  /*a5e0*/  LDSM.16.MT88.4 R56, [R110+0x7400] ;  /* 0x007400006e38783b */ /* 0x000ea60000004200 */
[----:B-1----:R-:W-:Y:S04]  /*a5f0*/  F2FP.BF16.PACK_AB R91, R92, R3 ;  /* 0x000000035c5b723e */ /* 0x002fe800000010ff */
        /* <DEDUP_REMOVED lines=14> */
[C---:B------:R-:W-:Y:S03]  /*a6e0*/  F2FP.BF16.PACK_AB R53, R106.reuse, R107 ;  /* 0x0000006b6a35723e */ /* 0x040fe600000010ff */
        /* <DEDUP_REMOVED lines=40> */
[----:B------:R-:W4:Y:S07]  /*a970*/  LDSM.16.MT88.4 R8, [R108+0x8c00] ;  /* 0x008c00006c08783b */ /* 0x000f2e0000004200 */
[C---:B------:R-:W-:Y:S08]  /*a980*/  HMMA.16816.F32.BF16 R68, R88.reuse, R70, R16 ;  /* 0x000000465844723c */ /* 0x040ff00000041810 */
[C---:B-1----:R-:W-:Y:S08]  /*a990*/  HMMA.16816.F32.BF16 R64, R88.reuse, R60, R20 ;  /* 0x0000003c5840723c */ /* 0x042ff00000041814 */
[C---:B------:R-:W-:Y:S08]  /*a9a0*/  HMMA.16816.F32.BF16 R60, R88.reuse, R62, R24 ;  /* 0x0000003e583c723c */ /* 0x040ff00000041818 */
[C---:B--2---:R-:W-:Y:S08]  /*a9b0*/  HMMA.16816.F32.BF16 R56, R88.reuse, R52, R28 ;  /* 0x000000345838723c */ /* 0x044ff0000004181c */
[C---:B------:R-:W-:Y:S08]  /*a9c0*/  HMMA.16816.F32.BF16 R52, R88.reuse, R54, R32 ;  /* 0x000000365834723c */ /* 0x040ff00000041820 */
[C---:B---3--:R-:W-:Y:S08]  /*a9d0*/  HMMA.16816.F32.BF16 R36, R88.reuse, R4, R36 ;  /* 0x000000045824723c */ /* 0x048ff00000041824 */
[C---:B------:R-:W-:Y:S08]  /*a9e0*/  HMMA.16816.F32.BF16 R40, R88.reuse, R6, R40 ;  /* 0x000000065828723c */ /* 0x040ff00000041828 */
[C---:B----4-:R-:W-:Y:S08]  /*a9f0*/  HMMA.16816.F32.BF16 R44, R88.reuse, R8, R44 ;  /* 0x00000008582c723c */ /* 0x050ff0000004182c */
[----:B------:R-:W-:Y:S01]  /*aa00*/  HMMA.16816.F32.BF16 R48, R88, R10, R48 ;  /* 0x0000000a5830723c */ /* 0x000fe20000041830 */
[----:B------:R-:W-:-:S07]  /*aa10*/  @P0 BRA `(.L_x_4664) ;  /* 0xffffd6e000000947 */ /* 0x000fce000383ffff */
.L_x_4660:
        /* <DEDUP_REMOVED lines=207> */
.L_x_4666:
[----:B--23--:R-:W-:Y:S05]  /*b710*/  BSYNC B0 ;  /* 0x0000000000007941 */ /* 0x00cfea0003800000 */
.L_x_4665:
        /* <DEDUP_REMOVED lines=18> */
.L_x_4668:
[----:B------:R-:W-:Y:S05]  /*b840*/  BSYNC B0 ;  /* 0x0000000000007941 */ /* 0x000fea0003800000 */
.L_x_4667:
        /* <DEDUP_REMOVED lines=10> */
.L_x_4670:
[----:B------:R-:W-:Y:S05]  /*b8f0*/  BSYNC B0 ;  /* 0x0000000000007941 */ /* 0x000fea0003800000 */
.L_x_4669:
        /* <DEDUP_REMOVED lines=10> */
.L_x_4672:
[----:B------:R-:W-:Y:S05]  /*b9a0*/  BSYNC B0 ;  /* 0x0000000000007941 */ /* 0x000fea0003800000 */
.L_x_4671:
        /* <DEDUP_REMOVED lines=11> */
.L_x_4673:
        /* <DEDUP_REMOVED lines=10> */
.L_x_6365:


//--------------------- .text._ZN5flash24flash_fwd_splitkv_kernelI23Flash_fwd_kernel_traitsILi96ELi64ELi64ELi4ELb0ELb0EN7cutlass10bfloat16_tE19Flash_kernel_traitsILi96ELi64ELi64ELi4ES3_EELb1ELb0ELb0ELb0ELb0ELb0ELb1ELb1EEEvNS_16Flash_fwd_paramsE --------------------------
	.section	.text._ZN5flash24flash_fwd_splitkv_kernelI23Flash_fwd_kernel_traitsILi96ELi64ELi64ELi4ELb0ELb0EN7cutlass10bfloat16_tE19Flash_kernel_traitsILi96ELi64ELi64ELi4ES3_EELb1ELb0ELb0ELb0ELb0ELb0ELb1ELb1EEEvNS_16Flash_fwd_paramsE,"ax",@progbits
	.sectioninfo	@"SHI_REGISTERS=161"
	.align	128
        .global         _ZN5flash24flash_fwd_splitkv_kernelI23Flash_fwd_kernel_traitsILi96ELi64ELi64ELi4ELb0ELb0EN7cutlass10bfloat16_tE19Flash_kernel_traitsILi96ELi64ELi64ELi4ES3_EELb1ELb0ELb0ELb0ELb0ELb0ELb1ELb1EEEvNS_16Flash_fwd_paramsE
        .type           _ZN5flash24flash_fwd_splitkv_kernelI23Flash_fwd_kernel_traitsILi96ELi64ELi64ELi4ELb0ELb0EN7cutlass10bfloat16_tE19Flash_kernel_traitsILi96ELi64ELi64ELi4ES3_EELb1ELb0ELb0ELb0ELb0ELb0ELb1ELb1EEEvNS_16Flash_fwd_paramsE,@function
        .size           _ZN5flash24flash_fwd_splitkv_kernelI23Flash_fwd_kernel_traitsILi96ELi64ELi64ELi4ELb0ELb0EN7cutlass10bfloat16_tE19Flash_kernel_traitsILi96ELi64ELi64ELi4ES3_EELb1ELb0ELb0ELb0ELb0ELb0ELb1ELb1EEEvNS_16Flash_fwd_paramsE,(.L_x_6366 - _ZN5flash24flash_fwd_splitkv_kernelI23Flash_fwd_kernel_traitsILi96ELi64ELi64ELi4ELb0ELb0EN7cutlass10bfloat16_tE19Flash_kernel_traitsILi96ELi64ELi64ELi4ES3_EELb1ELb0ELb0ELb0ELb0ELb0ELb1ELb1EEEvNS_16Flash_fwd_paramsE)
        .other          _ZN5flash24flash_fwd_splitkv_kernelI23Flash_fwd_kernel_traitsILi96ELi64ELi64ELi4ELb0ELb0EN7cutlass10bfloat16_tE19Flash_kernel_traitsILi96ELi64ELi64ELi4ES3_EELb1ELb0ELb0ELb0ELb0ELb0ELb1ELb1EEEvNS_16Flash_fwd_paramsE,@"STO_CUDA_ENTRY STV_DEFAULT"
_ZN5flash24flash_fwd_splitkv_kernelI23Flash_fwd_kernel_traitsILi96ELi64ELi64ELi4ELb0ELb0EN7cutlass10bfloat16_tE19Flash_kernel_traitsILi96ELi64ELi64ELi4ES3_EELb1ELb0ELb0ELb0ELb0ELb0ELb1ELb1EEEvNS_16Flash_fwd_paramsE:
.text._ZN5flash24flash_fwd_splitkv_kernelI23Flash_fwd_kernel_traitsILi96ELi64ELi64ELi4ELb0ELb0EN7cutlass10bfloat16_tE19Flash_kernel_traitsILi96ELi64ELi64ELi4ES3_EELb1ELb0ELb0ELb0ELb0ELb0ELb1ELb1EEEvNS_16Flash_fwd_paramsE:
        /* <DEDUP_REMOVED lines=10> */
[----:B-1----:R-:W-:-:S06]  /*00a0*/  IADD3 R3, R3, 0xffffffe, RZ ;  /* 0x0ffffffe03037810 */ /* 0x002fcc0007ffe0ff */
[----:B------:R-:W1:Y:S02]  /*00b0*/  F2I.FTZ.U32.TRUNC.NTZ R3, R3 ;  /* 0x0000000300037305 */ /* 0x000e64000021f000 */
[----:B-1----:R-:W-:-:S04]  /*00c0*/  IMAD.MOV R0, RZ, RZ, -R3 ;  /* 0x000000ffff007224 */ /* 0x002fc800078e0a03 */
[----:B------:R-:W-:-:S04]  /*00d0*/  IMAD R7, R0, c[0x0][0x1c0], RZ ;  /* 0x0000700000077a24 */ /* 0x000fc800078e02ff */
[----:B------:R-:W-:-:S06]  /*00e0*/  IMAD.HI.U32 R2, R3, R7, R2 ;  /* 0x0000000703027227 */ /* 0x000fcc00078e0002 */
[----:B--2---:R-:W-:Y:S02]  /*00f0*/  IMAD.HI.U32 R129, R2, R5, RZ ;  /* 0x0000000502817227 */ /* 0x004fe400078e00ff */
[----:B------:R-:W1:Y:S02]  /*0100*/  LDC.U8 R2, c[0x0][0x312] ;  /* 0x0000c480ff027b82 */ /* 0x000e640000000000 */
        /* <DEDUP_REMOVED lines=10> */
[----:B------:R-:W-:Y:S01]  /*01b0*/  @!P0 LOP3.LUT R129, RZ, c[0x0][0x1c0], RZ, 0x33, !PT ;  /* 0x00007000ff818a12 */ /* 0x000fe200078e33ff */
[----:B------:R-:W-:Y:S01]  /*01c0*/  IMAD.MOV.U32 R3, RZ, RZ, RZ ;  /* 0x000000ffff037224 */ /* 0x000fe200078e00ff */
        /* <DEDUP_REMOVED lines=16> */
[----:B------:R-:W4:Y:S01]  /*02d0*/  S2R R2, SR_CTAID.Y ;  /* 0x0000000000027919 */ /* 0x000f220000002600 */
[----:B--2---:R-:W-:Y:S01]  /*02e0*/  @P1 IADD3 R127, R4, -R13, RZ ;  /* 0x8000000d047f1210 */ /* 0x004fe20007ffe0ff */
[----:B------:R-:W-:-:S08]  /*02f0*/  @!P1 IMAD.MOV.U32 R127, RZ, RZ, c[0x0][0x214] ;  /* 0x00008500ff7f9624 */ /* 0x000fd000078e00ff */
[----:B------:R-:W-:Y:S05]  /*0300*/  @!P0 BRA `(.L_x_4674) ;  /* 0x0000004000008947 */ /* 0x000fea0003800000 */
[----:B-1-34-:R-:W2:Y:S02]  /*0310*/  @P2 LDG.E R5, [R6.64+0x4] ;  /* 0x0000040606052981 */ /* 0x01aea4000c1e1900 */
[----:B--2--5:R-:W-:-:S06]  /*0320*/  @P2 IADD3 R4, R5, -R8, RZ ;  /* 0x8000000805042210 */ /* 0x024fcc0007ffe0ff */
[----:B------:R1:W5:Y:S01]  /*0330*/  @!P2 LDG.E R4, [R6.64] ;  /* 0x000000060604a981 */ /* 0x000362000c1e1900 */
[----:B------:R-:W-:Y:S05]  /*0340*/  BRA `(.L_x_4675) ;  /* 0x0000001000007947 */ /* 0x000fea0003800000 */
.L_x_4674:
[----:B-1-34-:R-:W-:Y:S02]  /*0350*/  MOV R4, c[0x0][0x218] ;  /* 0x0000860000047a02 */ /* 0x01afe40000000f00 */
.L_x_4675:
[----:B------:R-:W-:-:S04]  /*0360*/  ISETP.NE.U32.AND P2, PT, RZ, c[0x0][0x258], PT ;  /* 0x00009600ff007a0c */ /* 0x000fc80003f45070 */
[----:B------:R-:W-:-:S13]  /*0370*/  ISETP.NE.AND.EX P2, PT, RZ, c[0x0][0x25c], PT, P2 ;  /* 0x00009700ff007a0c */ /* 0x000fda0003f45320 */
[----:B-1----:R-:W-:-:S06]  /*0380*/  @P2 IMAD.WIDE R6, R129, R0, c[0x0][0x258] ;  /* 0x0000960081062625 */ /* 0x002fcc00078e0200 */
        /* <DEDUP_REMOVED lines=19> */
[----:B------:R-:W-:-:S04]  /*04c0*/  IADD3 R7, R7, -0x1, RZ ;  /* 0xffffffff07077810 */ /* 0x000fc80007ffe0ff */
[----:B------:R-:W-:Y:S02]  /*04d0*/  IABS R4, R7 ;  /* 0x0000000700047213 */ /* 0x000fe40000000000 */
[----:B------:R-:W-:-:S04]  /*04e0*/  LOP3.LUT R7, R7, c[0x0][0x10], RZ, 0x3c, !PT ;  /* 0x0000040007077a12 */ /* 0x000fc800078e3cff */
[----:B------:R-:W-:Y:S02]  /*04f0*/  ISETP.GE.AND P0, PT, R7, RZ, PT ;  /* 0x000000ff0700720c */ /* 0x000fe40003f06270 */
[----:B--2---:R-:W-:-:S04]  /*0500*/  IADD3 R10, R10, 0xffffffe, RZ ;  /* 0x0ffffffe0a0a7810 */ /* 0x004fc80007ffe0ff */
[----:B------:R-:W2:Y:S02]  /*0510*/  F2I.FTZ.U32.TRUNC.NTZ R11, R10 ;  /* 0x0000000a000b7305 */ /* 0x000ea4000021f000 */
[----:B--2---:R-:W-:Y:S02]  /*0520*/  IMAD.MOV R5, RZ, RZ, -R11 ;  /* 0x000000ffff057224 */ /* 0x004fe400078e0a0b */
[----:B------:R-:W-:Y:S02]  /*0530*/  IMAD.MOV.U32 R10, RZ, RZ, RZ ;  /* 0x000000ffff0a7224 */ /* 0x000fe400078e00ff */
[----:B------:R-:W-:-:S04]  /*0540*/  IMAD R5, R5, R6, RZ ;  /* 0x0000000605057224 */ /* 0x000fc800078e02ff */
[----:B------:R-:W-:-:S06]  /*0550*/  IMAD.HI.U32 R5, R11, R5, R10 ;  /* 0x000000050b057227 */ /* 0x000fcc00078e000a */
[----:B------:R-:W-:-:S04]  /*0560*/  IMAD.HI.U32 R9, R5, R4, RZ ;  /* 0x0000000405097227 */ /* 0x000fc800078e00ff */
[----:B------:R-:W-:-:S04]  /*0570*/  IMAD.MOV R5, RZ, RZ, -R9 ;  /* 0x000000ffff057224 */ /* 0x000fc800078e0a09 */
[----:B------:R-:W-:Y:S01]  /*0580*/  IMAD R5, R6, R5, R4 ;  /* 0x0000000506057224 */ /* 0x000fe200078e0204 */
[----:B------:R-:W-:-:S04]  /*0590*/  IADD3 R4, -R127, 0x7f, R62 ;  /* 0x0000007f7f047810 */ /* 0x000fc80007ffe13e */
[----:B------:R-:W-:Y:S02]  /*05a0*/  ISETP.GT.U32.AND P1, PT, R6, R5, PT ;  /* 0x000000050600720c */ /* 0x000fe40003f24070 */
[----:B------:R-:W-:-:S04]  /*05b0*/  IADD3 R4, R4, c[0x0][0x2e8], R61 ;  /* 0x0000ba0004047a10 */ /* 0x000fc80007ffe03d */
[----:B------:R-:W-:-:S04]  /*05c0*/  SHF.R.S32.HI R85, RZ, 0x1f, R4 ;  /* 0x0000001fff557819 */ /* 0x000fc80000011404 */
[----:B------:R-:W-:-:S03]  /*05d0*/  LEA.HI R85, R85, R4, RZ, 0x6 ;  /* 0x0000000455557211 */ /* 0x000fc600078f30ff */
[----:B------:R-:W-:Y:S01]  /*05e0*/  @!P1 IMAD.IADD R5, R5, 0x1, -R6 ;  /* 0x0000000105059824 */ /* 0x000fe200078e0a06 */
[----:B------:R-:W-:Y:S02]  /*05f0*/  @!P1 IADD3 R9, R9, 0x1, RZ ;  /* 0x0000000109099810 */ /* 0x000fe40007ffe0ff */
[----:B------:R-:W-:Y:S02]  /*0600*/  ISETP.NE.AND P1, PT, RZ, c[0x0][0x10], PT ;  /* 0x00000400ff007a0c */ /* 0x000fe40003f25270 */
[----:B------:R-:W-:Y:S02]  /*0610*/  ISETP.GE.U32.AND P2, PT, R5, R6, PT ;  /* 0x000000060500720c */ /* 0x000fe40003f46070 */
[----:B------:R-:W-:Y:S02]  /*0620*/  IADD3 R6, R61, 0x3f, RZ ;  /* 0x0000003f3d067810 */ /* 0x000fe40007ffe0ff */
[----:B------:R-:W-:Y:S02]  /*0630*/  SHF.R.S32.HI R85, RZ, 0x6, R85 ;  /* 0x00000006ff557819 */ /* 0x000fe40000011455 */
[----:B------:R-:W-:-:S04]  /*0640*/  SHF.R.S32.HI R5, RZ, 0x1f, R6 ;  /* 0x0000001fff057819 */ /* 0x000fc80000011406 */
[----:B------:R-:W-:-:S03]  /*0650*/  LEA.HI R5, R5, R6, RZ, 0x6 ;  /* 0x0000000605057211 */ /* 0x000fc600078f30ff */
[----:B------:R-:W-:Y:S02]  /*0660*/  @P2 IADD3 R9, R9, 0x1, RZ ;  /* 0x0000000109092810 */ /* 0x000fe40007ffe0ff */
[----:B------:R-:W-:-:S03]  /*0670*/  SHF.R.S32.HI R5, RZ, 0x6, R5 ;  /* 0x00000006ff057819 */ /* 0x000fc60000011405 */
[----:B------:R-:W-:-:S04]  /*0680*/  IMAD.MOV.U32 R7, RZ, RZ, R9 ;  /* 0x000000ffff077224 */ /* 0x000fc800078e0009 */
        /* <DEDUP_REMOVED lines=36> */
.L_x_4678:
[----:B------:R-:W-:Y:S05]  /*08d0*/  BSYNC B0 ;  /* 0x0000000000007941 */ /* 0x000fea0003800000 */
.L_x_4677:
        /* <DEDUP_REMOVED lines=10> */
.L_x_4680:
[----:B------:R-:W-:Y:S05]  /*0980*/  BSYNC B0 ;  /* 0x0000000000007941 */ /* 0x000fea0003800000 */
.L_x_4679:
        /* <DEDUP_REMOVED lines=10> */
.L_x_4682:
[----:B------:R-:W-:Y:S05]  /*0a30*/  BSYNC B0 ;  /* 0x0000000000007941 */ /* 0x000fea0003800000 */
.L_x_4681:
        /* <DEDUP_REMOVED lines=10> */
.L_x_4684:
[----:B------:R-:W-:Y:S05]  /*0ae0*/  BSYNC B0 ;  /* 0x0000000000007941 */ /* 0x000fea0003800000 */
.L_x_4683:
        /* <DEDUP_REMOVED lines=20> */
.L_x_4676:
[----:B-1----:R-:W-:Y:S01]  /*0c30*/  ISETP.NE.U32.AND P0, PT, RZ, c[0x0][0x2b8], PT ;  /* 0x0000ae00ff007a0c */ /* 0x002fe20003f05070 */
[----:B------:R-:W-:Y:S01]  /*0c40*/  IMAD.MOV.U32 R2, RZ, RZ, R129 ;  /* 0x000000ffff027224 */ /* 0x000fe200078e0081 */
[----:B------:R-:W-:Y:S02]  /*0c50*/  ISETP.NE.U32.AND P1, PT, RZ, c[0x0][0x2c0], PT ;  /* 0x0000b000ff007a0c */ /* 0x000fe40003f25070 */
[----:B------:R-:W-:Y:S02]  /*0c60*/  ISETP.NE.AND.EX P0, PT, RZ, c[0x0][0x2bc], PT, P0 ;  /* 0x0000af00ff007a0c */ /* 0x000fe40003f05300 */
[----:B------:R-:W-:-:S11]  /*0c70*/  ISETP.NE.AND.EX P1, PT, RZ, c[0x0][0x2c4], PT, P1 ;  /* 0x0000b100ff007a0c */ /* 0x000fd60003f25310 */
[----:B------:R-:W-:Y:S01]  /*0c80*/  @P0 IMAD.WIDE R10, R129, R0, c[0x0][0x2b8] ;  /* 0x0000ae00810a0625 */ /* 0x000fe200078e0200 */
[----:B------:R-:W-:-:S03]  /*0c90*/  SHF.R.S32.HI R0, RZ, 0x1f, R129 ;  /* 0x0000001fff007819 */ /* 0x000fc60000011481 */
[----:B------:R-:W-:Y:S01]  /*0ca0*/  @P1 IMAD.WIDE.U32 R6, R129, c[0x0][0x2c8], RZ ;  /* 0x0000b20081061a25 */ /* 0x000fe200078e00ff */
[----:B------:R-:W-:Y:S01]  /*0cb0*/  CS2R R130, SRZ ;  /* 0x0000000000827805 */ /* 0x000fe2000001ff00 */
[----:B------:R1:W5:Y:S01]  /*0cc0*/  @P0 LDG.E R2, [R10.64] ;  /* 0x000000060a020981 */ /* 0x000362000c1e1900 */
[----:B------:R-:W-:Y:S01]  /*0cd0*/  PLOP3.LUT P3, PT, PT, PT, PT, 0x8, 0x0 ;  /* 0x000000000000781c */ /* 0x000fe20003f6e170 */
[----:B------:R-:W-:Y:S01]  /*0ce0*/  @P1 IMAD R4, R0, c[0x0][0x2c8], RZ ;  /* 0x0000b20000041a24 */ /* 0x000fe200078e02ff */
[----:B------:R-:W-:-:S03]  /*0cf0*/  @P1 LEA R130, P0, R6, c[0x0][0x2c0], 0x2 ;  /* 0x0000b00006821a11 */ /* 0x000fc600078010ff */
[----:B------:R-:W-:-:S04]  /*0d00*/  @P1 IMAD R4, R129, c[0x0][0x2cc], R4 ;  /* 0x0000b30081041a24 */ /* 0x000fc800078e0204 */
        /* <DEDUP_REMOVED lines=43> */
[----:B------:R-:W-:Y:S02]  /*0fc0*/  IMAD.MOV.U32 R7, RZ, RZ, R4 ;  /* 0x000000ffff077224 */ /* 0x000fe400078e0004 */
[----:B------:R-:W-:Y:S02]  /*0fd0*/  IMAD R9, R5, c[0x0][0x2d0], R118 ;  /* 0x0000b40005097a24 */ /* 0x000fe400078e0276 */
[----:B------:R-:W-:-:S03]  /*0fe0*/  IMAD.HI.U32 R6, R6, R7, RZ ;  /* 0x0000000706067227 */ /* 0x000fc600078e00ff */
[----:B------:R-:W-:Y:S02]  /*0ff0*/  SHF.R.S32.HI R5, RZ, 0x1f, R9 ;  /* 0x0000001fff057819 */ /* 0x000fe40000011409 */
[----:B------:R-:W-:-:S05]  /*1000*/  IADD3 R4, -R6, RZ, RZ ;  /* 0x000000ff06047210 */ /* 0x000fca0007ffe1ff */
[----:B------:R-:W-:-:S05]  /*1010*/  IMAD R4, R3, R4, R7 ;  /* 0x0000000403047224 */ /* 0x000fca00078e0207 */
[----:B------:R-:W-:-:S13]  /*1020*/  ISETP.GT.U32.AND P0, PT, R3, R4, PT ;  /* 0x000000040300720c */ /* 0x000fda0003f04070 */
[----:B------:R-:W-:Y:S01]  /*1030*/  @!P0 IMAD.IADD R4, R4, 0x1, -R3 ;  /* 0x0000000104048824 */ /* 0x000fe200078e0a03 */
[----:B------:R-:W-:-:S04]  /*1040*/  @!P0 IADD3 R6, R6, 0x1, RZ ;  /* 0x0000000106068810 */ /* 0x000fc80007ffe0ff */
[----:B------:R-:W-:Y:S01]  /*1050*/  ISETP.GE.U32.AND P1, PT, R4, R3, PT ;  /* 0x000000030400720c */ /* 0x000fe20003f26070 */
[----:B------:R-:W-:Y:S01]  /*1060*/  IMAD R4, R5, c[0x0][0x198], RZ ;  /* 0x0000660005047a24 */ /* 0x000fe200078e02ff */
[----:B------:R-:W-:-:S04]  /*1070*/  LOP3.LUT R3, R114, c[0x0][0x1c8], RZ, 0x3c, !PT ;  /* 0x0000720072037a12 */ /* 0x000fc800078e3cff */
        /* <DEDUP_REMOVED lines=10> */
[----:B------:R-:W-:-:S03]  /*1120*/  IMAD.WIDE.U32 R14, R2, c[0x0][0x188], RZ ;  /* 0x00006200020e7a25 */ /* 0x000fc600078e00ff */
[----:B------:R-:W-:Y:S01]  /*1130*/  IADD3 R11, R11, R3, RZ ;  /* 0x000000030b0b7210 */ /* 0x000fe20007ffe0ff */
[C---:B------:R-:W-:Y:S01]  /*1140*/  IMAD R3, R9.reuse, c[0x0][0x19c], R4 ;  /* 0x0000670009037a24 */ /* 0x040fe200078e0204 */
[----:B------:R-:W-:Y:S01]  /*1150*/  SHF.R.S32.HI R4, RZ, 0x1f, R6 ;  /* 0x0000001fff047819 */ /* 0x000fe20000011406 */
[----:B------:R-:W-:Y:S01]  /*1160*/  IMAD R19, R2, c[0x0][0x18c], R19 ;  /* 0x0000630002137a24 */ /* 0x000fe200078e0213 */
[----:B------:R-:W-:Y:S01]  /*1170*/  MOV R18, R14 ;  /* 0x0000000e00127202 */ /* 0x000fe20000000f00 */
[----:B------:R-:W-:-:S04]  /*1180*/  IMAD.WIDE.U32 R10, R9, c[0x0][0x198], R10 ;  /* 0x00006600090a7a25 */ /* 0x000fc800078e000a */
[----:B------:R-:W-:Y:S02]  /*1190*/  IMAD.IADD R11, R11, 0x1, R3 ;  /* 0x000000010b0b7824 */ /* 0x000fe400078e0203 */
[----:B------:R-:W-:Y:S02]  /*11a0*/  IMAD R3, R4, c[0x0][0x1b0], RZ ;  /* 0x00006c0004037a24 */ /* 0x000fe400078e02ff */
[----:B------:R-:W-:-:S04]  /*11b0*/  IMAD.WIDE.U32 R110, R6, c[0x0][0x1b0], R10 ;  /* 0x00006c00066e7a25 */ /* 0x000fc800078e000a */
[----:B------:R-:W-:Y:S02]  /*11c0*/  IMAD R3, R6, c[0x0][0x1b4], R3 ;  /* 0x00006d0006037a24 */ /* 0x000fe400078e0203 */
[----:B------:R-:W-:-:S03]  /*11d0*/  IMAD.IADD R19, R15, 0x1, R19 ;  /* 0x000000010f137824 */ /* 0x000fc600078e0213 */
[----:B------:R-:W-:Y:S01]  /*11e0*/  IADD3 R7, R111, R3, RZ ;  /* 0x000000036f077210 */ /* 0x000fe20007ffe0ff */
[----:B------:R-:W-:Y:S05]  /*11f0*/  BRA `(.L_x_4686) ;  /* 0x0000044000007947 */ /* 0x000fea0003800000 */
.L_x_4685:
        /* <DEDUP_REMOVED lines=16> */
.L_x_4687:
[----:B------:R-:W-:Y:S01]  /*1300*/  IABS R7, c[0x0][0x1c8] ;  /* 0x0000720000077a13 */ /* 0x000fe20000000000 */
[----:B------:R-:W-:Y:S01]  /*1310*/  IMAD.MOV.U32 R10, RZ, RZ, RZ ;  /* 0x000000ffff0a7224 */ /* 0x000fe200078e00ff */
[----:B------:R-:W-:Y:S01]  /*1320*/  LEA R118, R85, 0xffffffc0, 0x6 ;  /* 0xffffffc055767811 */ /* 0x000fe200078e30ff */
[----:B------:R-:W-:Y:S01]  /*1330*/  @P4 IMAD.IADD R19, R3, 0x1, R8 ;  /* 0x0000000103134824 */ /* 0x000fe200078e0208 */
        /* <DEDUP_REMOVED lines=8> */
[----:B------:R-:W-:-:S03]  /*13c0*/  MOV R11, R9 ;  /* 0x00000009000b7202 */ /* 0x000fc60000000f00 */
[----:B------:R-:W-:-:S04]  /*13d0*/  @P4 IMAD.WIDE.U32 R8, R19, c[0x0][0x1a0], RZ ;  /* 0x0000680013084a25 */ /* 0x000fc800078e00ff */
[----:B------:R-:W-:-:S04]  /*13e0*/  IMAD.HI.U32 R6, R6, R5, RZ ;  /* 0x0000000506067227 */ /* 0x000fc800078e00ff */
[----:B------:R-:W-:Y:S01]  /*13f0*/  @P4 IMAD R19, R19, c[0x0][0x1a4], R9 ;  /* 0x0000690013134a24 */ /* 0x000fe200078e0209 */
[----:B------:R-:W-:Y:S01]  /*1400*/  IADD3 R10, -R6, RZ, RZ ;  /* 0x000000ff060a7210 */ /* 0x000fe20007ffe1ff */
[----:B------:R-:W-:Y:S02]  /*1410*/  @P4 IMAD.MOV.U32 R18, RZ, RZ, R8 ;  /* 0x000000ffff124224 */ /* 0x000fe400078e0008 */
[----:B------:R-:W-:Y:S02]  /*1420*/  IMAD.MOV.U32 R9, RZ, RZ, R118 ;  /* 0x000000ffff097224 */ /* 0x000fe400078e0076 */
[----:B------:R-:W-:Y:S01]  /*1430*/  IMAD R10, R7, R10, R5 ;  /* 0x0000000a070a7224 */ /* 0x000fe200078e0205 */
[----:B------:R-:W-:-:S04]  /*1440*/  LOP3.LUT R5, R114, c[0x0][0x1c8], RZ, 0x3c, !PT ;  /* 0x0000720072057a12 */ /* 0x000fc800078e3cff */
[----:B------:R-:W-:Y:S02]  /*1450*/  ISETP.GT.U32.AND P0, PT, R7, R10, PT ;  /* 0x0000000a0700720c */ /* 0x000fe40003f04070 */
[----:B------:R-:W-:Y:S02]  /*1460*/  ISETP.GE.AND P1, PT, R5, RZ, PT ;  /* 0x000000ff0500720c */ /* 0x000fe40003f26270 */
[----:B------:R-:W-:-:S09]  /*1470*/  SHF.R.S32.HI R5, RZ, 0x1f, R118 ;  /* 0x0000001fff057819 */ /* 0x000fd20000011476 */
[----:B------:R-:W-:Y:S01]  /*1480*/  @!P0 IMAD.IADD R10, R10, 0x1, -R7 ;  /* 0x000000010a0a8824 */ /* 0x000fe200078e0a07 */
[----:B------:R-:W-:Y:S02]  /*1490*/  @!P0 IADD3 R6, R6, 0x1, RZ ;  /* 0x0000000106068810 */ /* 0x000fe40007ffe0ff */
[----:B------:R-:W-:Y:S02]  /*14a0*/  ISETP.NE.AND P0, PT, RZ, c[0x0][0x1c8], PT ;  /* 0x00007200ff007a0c */ /* 0x000fe40003f05270 */
[----:B------:R-:W-:Y:S01]  /*14b0*/  ISETP.GE.U32.AND P2, PT, R10, R7, PT ;  /* 0x000000070a00720c */ /* 0x000fe20003f46070 */
[----:B------:R-:W-:Y:S02]  /*14c0*/  IMAD R7, R5, c[0x0][0x198], RZ ;  /* 0x0000660005077a24 */ /* 0x000fe400078e02ff */
[----:B------:R-:W-:Y:S02]  /*14d0*/  IMAD.MOV.U32 R10, RZ, RZ, R4 ;  /* 0x000000ffff0a7224 */ /* 0x000fe400078e0004 */
[----:B------:R-:W-:-:S02]  /*14e0*/  IMAD R7, R118, c[0x0][0x19c], R7 ;  /* 0x0000670076077a24 */ /* 0x000fc400078e0207 */
[----:B------:R-:W-:-:S05]  /*14f0*/  IMAD.WIDE.U32 R10, R118, c[0x0][0x198], R10 ;  /* 0x00006600760a7a25 */ /* 0x000fca00078e000a */
[----:B------:R-:W-:Y:S02]  /*1500*/  IADD3 R11, R11, R7, RZ ;  /* 0x000000070b0b7210 */ /* 0x000fe40007ffe0ff */
[----:B------:R-:W-:-:S04]  /*1510*/  @P2 IADD3 R6, R6, 0x1, RZ ;  /* 0x0000000106062810 */ /* 0x000fc80007ffe0ff */
[----:B------:R-:W-:Y:S02]  /*1520*/  @!P1 IADD3 R6, -R6, RZ, RZ ;  /* 0x000000ff06069210 */ /* 0x000fe40007ffe1ff */
[----:B------:R-:W-:-:S04]  /*1530*/  @!P0 LOP3.LUT R6, RZ, c[0x0][0x1c8], RZ, 0x33, !PT ;  /* 0x00007200ff068a12 */ /* 0x000fc800078e33ff */
        /* <DEDUP_REMOVED lines=16> */
.L_x_4686:
        /* <DEDUP_REMOVED lines=8> */
[CC--:B------:R-:W-:Y:S01]  /*16c0*/  LEA.HI R109, R15.reuse, R72.reuse, RZ, 0x2 ;  /* 0x000000480f6d7211 */ /* 0x0c0fe200078f10ff */
[----:B------:R-:W-:Y:S01]  /*16d0*/  IMAD.MOV.U32 R64, RZ, RZ, c[0x0][0x1a0] ;  /* 0x00006800ff407624 */ /* 0x000fe200078e00ff */
[----:B------:R-:W-:Y:S01]  /*16e0*/  SHF.R.S32.HI R11, RZ, 0x3, R8 ;  /* 0x00000003ff0b7819 */ /* 0x000fe20000011408 */
[----:B------:R-:W-:Y:S01]  /*16f0*/  IMAD.HI.U32 R83, R10, R83, R24 ;  /* 0x000000530a537227 */ /* 0x000fe200078e0018 */
[----:B------:R-:W-:-:S02]  /*1700*/  LEA.HI R68, R15, R72, RZ, 0x4 ;  /* 0x000000480f447211 */ /* 0x000fc400078f20ff */
[----:B------:R-:W-:Y:S01]  /*1710*/  LEA.HI R73, R15, R72, RZ, 0x5 ;  /* 0x000000480f497211 */ /* 0x000fe200078f28ff */
[----:B-----5:R-:W-:Y:S01]  /*1720*/  @!P0 IMAD R2, R0, c[0x0][0x178], RZ ;  /* 0x00005e0000028a24 */ /* 0x020fe200078e02ff */
[----:B------:R-:W-:Y:S01]  /*1730*/  LOP3.LUT R15, R8, 0xfffffff8, RZ, 0xc0, !PT ;  /* 0xfffffff8080f7812 */ /* 0x000fe200078ec0ff */
[----:B------:R-:W-:Y:S01]  /*1740*/  @P0 IMAD.WIDE.U32 R20, R13, c[0x0][0x190], RZ ;  /* 0x000064000d140a25 */ /* 0x000fe200078e00ff */
[----:B------:R-:W-:Y:S02]  /*1750*/  LOP3.LUT R71, R68, 0xfffffff0, RZ, 0xc0, !PT ;  /* 0xfffffff044477812 */ /* 0x000fe400078ec0ff */
[----:B------:R-:W-:Y:S01]  /*1760*/  SHF.R.S32.HI R112, RZ, 0x2, R109 ;  /* 0x00000002ff707819 */ /* 0x000fe2000001146d */
[C---:B------:R-:W-:Y:S01]  /*1770*/  @!P0 IMAD.WIDE.U32 R22, R129.reuse, c[0x0][0x178], RZ ;  /* 0x00005e0081168a25 */ /* 0x040fe200078e00ff */
[----:B------:R-:W-:Y:S02]  /*1780*/  SHF.R.S32.HI R60, RZ, 0x5, R73 ;  /* 0x00000005ff3c7819 */ /* 0x000fe40000011449 */
[----:B------:R-:W-:Y:S01]  /*1790*/  SHF.R.S32.HI R113, RZ, 0x1f, R112 ;  /* 0x0000001fff717819 */ /* 0x000fe20000011470 */
[----:B------:R-:W-:Y:S01]  /*17a0*/  @!P0 IMAD R2, R129, c[0x0][0x17c], R2 ;  /* 0x00005f0081028a24 */ /* 0x000fe200078e0202 */
[----:B------:R-:W-:Y:S01]  /*17b0*/  SHF.R.S32.HI R79, RZ, 0x1, R83 ;  /* 0x00000001ff4f7819 */ /* 0x000fe20000011453 */
[----:B------:R-:W-:Y:S01]  /*17c0*/  @P0 IMAD R13, R13, c[0x0][0x194], R21 ;  /* 0x000065000d0d0a24 */ /* 0x000fe200078e0215 */
[----:B------:R-:W-:Y:S01]  /*17d0*/  LOP3.LUT R21, R109, 0xfffffffc, RZ, 0xc0, !PT ;  /* 0xfffffffc6d157812 */ /* 0x000fe200078ec0ff */
[----:B------:R-:W-:Y:S01]  /*17e0*/  @!P0 IMAD.IADD R13, R23, 0x1, R2 ;  /* 0x00000001170d8824 */ /* 0x000fe200078e0202 */
[----:B------:R-:W-:Y:S01]  /*17f0*/  LEA.HI R2, R8, R11, RZ, 0x1 ;  /* 0x0000000b08027211 */ /* 0x000fe200078f08ff */
[C---:B------:R-:W-:Y:S01]  /*1800*/  IMAD.IADD R66, R72.reuse, 0x1, -R15 ;  /* 0x0000000148427824 */ /* 0x040fe200078e0a0f */
[----:B------:R-:W-:Y:S01]  /*1810*/  LEA.HI R109, R109, R112, RZ, 0x1 ;  /* 0x000000706d6d7211 */ /* 0x000fe200078f08ff */
[----:B------:R-:W-:Y:S01]  /*1820*/  IMAD.IADD R80, R72, 0x1, -R21 ;  /* 0x0000000148507824 */ /* 0x000fe200078e0a15 */
[----:B------:R-:W-:Y:S01]  /*1830*/  LOP3.LUT R2, R2, 0xfffffffe, RZ, 0xc0, !PT ;  /* 0xfffffffe02027812 */ /* 0x000fe200078ec0ff */
[----:B------:R-:W-:Y:S01]  /*1840*/  IMAD.IADD R71, R72, 0x1, -R71 ;  /* 0x0000000148477824 */ /* 0x000fe200078e0a47 */
[----:B------:R-:W-:Y:S01]  /*1850*/  LEA.HI R63, R66, R66, RZ, 0x1 ;  /* 0x00000042423f7211 */ /* 0x000fe200078f08ff */
[----:B------:R-:W-:Y:S01]  /*1860*/  IMAD.SHL.U32 R14, R80, 0x8, RZ ;  /* 0x00000008500e7824 */ /* 0x000fe200078e00ff */
[----:B------:R-:W-:Y:S01]  /*1870*/  LOP3.LUT R109, R109, 0x7fffffe, RZ, 0xc0, !PT ;  /* 0x07fffffe6d6d7812 */ /* 0x000fe200078ec0ff */
[----:B------:R-:W-:Y:S01]  /*1880*/  IMAD.IADD R67, R11, 0x1, -R2 ;  /* 0x000000010b437824 */ /* 0x000fe200078e0a02 */
[----:B------:R-:W-:Y:S01]  /*1890*/  LEA.HI R70, R71, R71, RZ, 0x1 ;  /* 0x0000004747467211 */ /* 0x000fe200078f08ff */
[----:B------:R-:W-:Y:S01]  /*18a0*/  IMAD.SHL.U32 R11, R11, 0x40, RZ ;  /* 0x000000400b0b7824 */ /* 0x000fe200078e00ff */
[----:B------:R-:W-:Y:S01]  /*18b0*/  ISETP.GE.AND P1, PT, R14, c[0x0][0x220], PT ;  /* 0x000088000e007a0c */ /* 0x000fe20003f26270 */
[----:B------:R-:W-:Y:S01]  /*18c0*/  @!P0 IMAD.MOV.U32 R20, RZ, RZ, R22 ;  /* 0x000000ffff148224 */ /* 0x000fe200078e0016 */
[----:B------:R-:W-:Y:S01]  /*18d0*/  SHF.R.S32.HI R10, RZ, 0x1, R70 ;  /* 0x00000001ff0a7819 */ /* 0x000fe20000011446 */
[----:B------:R-:W-:Y:S01]  /*18e0*/  IMAD.IADD R109, R112, 0x1, -R109 ;  /* 0x00000001706d7824 */ /* 0x000fe200078e0a6d */
[----:B------:R-:W-:Y:S01]  /*18f0*/  LOP3.LUT R11, R11, 0xc0, RZ, 0xc0, !PT ;  /* 0x000000c00b0b7812 */ /* 0x000fe200078ec0ff */
[----:B------:R-:W-:Y:S01]  /*1900*/  IMAD.WIDE R16, R17, 0x40, R112 ;  /* 0x0000004011107825 */ /* 0x000fe200078e0270 */
[----:B------:R-:W-:-:S02]  /*1910*/  SHF.R.S32.HI R69, RZ, 0x1f, R70 ;  /* 0x0000001fff457819 */ /* 0x000fc40000011446 */
[--C-:B------:R-:W-:Y:S01]  /*1920*/  LOP3.LUT R15, R11, 0x18, R14.reuse, 0xf8, !PT ;  /* 0x000000180b0f7812 */ /* 0x100fe200078ef80e */
[----:B------:R-:W-:Y:S01]  /*1930*/  IMAD R109, R60, 0x8, R109 ;  /* 0x000000083c6d7824 */ /* 0x000fe200078e026d */
[----:B------:R-:W-:Y:S01]  /*1940*/  SHF.R.U32.HI R2, RZ, 0x3, R11 ;  /* 0x00000003ff027819 */ /* 0x000fe2000001160b */
[----:B------:R-:W-:Y:S01]  /*1950*/  IMAD R51, R113, c[0x0][0x198], RZ ;  /* 0x0000660071337a24 */ /* 0x000fe200078e02ff */
[----:B------:R-:W-:Y:S01]  /*1960*/  LOP3.LUT R11, R63, 0xfffffffe, RZ, 0xc0, !PT ;  /* 0xfffffffe3f0b7812 */ /* 0x000fe200078ec0ff */
[----:B------:R-:W-:Y:S01]  /*1970*/  IMAD.MOV.U32 R91, RZ, RZ, 0x5 ;  /* 0x00000005ff5b7424 */ /* 0x000fe200078e00ff */
[----:B------:R-:W-:Y:S01]  /*1980*/  LOP3.LUT R2, R15, R2, RZ, 0x3c, !PT ;  /* 0x000000020f027212 */ /* 0x000fe200078e3cff */
[----:B------:R-:W-:Y:S01]  /*1990*/  IMAD R51, R112, c[0x0][0x19c], R51 ;  /* 0x0000670070337a24 */ /* 0x000fe200078e0233 */
[----:B------:R-:W-:Y:S01]  /*19a0*/  IADD3 R20, P0, R14, R20, RZ ;  /* 0x000000140e147210 */ /* 0x000fe20007f1e0ff */
[----:B------:R-:W-:Y:S01]  /*19b0*/  IMAD.SHL.U32 R65, R64, 0x20, RZ ;  /* 0x0000002040417824 */ /* 0x000fe200078e00ff */
[----:B------:R-:W-:Y:S01]  /*19c0*/  SHF.R.S32.HI R15, RZ, 0x1f, R14 ;  /* 0x0000001fff0f7819 */ /* 0x000fe2000001140e */
[----:B------:R-:W-:Y:S01]  /*19d0*/  IMAD.U32 R109, R109, 0x20, R2 ;  /* 0x000000206d6d7824 */ /* 0x000fe200078e0002 */
[----:B------:R-:W-:Y:S01]  /*19e0*/  IADD3 R66, R66, -R11, RZ ;  /* 0x8000000b42427210 */ /* 0x000fe20007ffe0ff */
[----:B------:R-:W-:Y:S01]  /*19f0*/  IMAD R2, R17, c[0x0][0x190], RZ ;  /* 0x0000640011027a24 */ /* 0x000fe200078e02ff */
[----:B------:R-:W-:Y:S01]  /*1a00*/  IADD3 R11, R14, 0x20, RZ ;  /* 0x000000200e0b7810 */ /* 0x000fe20007ffe0ff */
[----:B------:R-:W-:Y:S01]  /*1a10*/  IMAD.X R21, R15, 0x1, R13, P0 ;  /* 0x000000010f157824 */ /* 0x000fe200000e060d */
[----:B------:R-:W-:Y:S01]  /*1a20*/  LEA.HI R69, R69, R10, RZ, 0x2 ;  /* 0x0000000a45457211 */ /* 0x000fe200078f10ff */
[C---:B------:R-:W-:Y:S01]  /*1a30*/  IMAD R2, R16.reuse, c[0x0][0x194], R2 ;  /* 0x0000650010027a24 */ /* 0x040fe200078e0202 */
[----:B------:R-:W-:Y:S01]  /*1a40*/  ISETP.GE.AND P0, PT, R11, c[0x0][0x220], PT ;  /* 0x000088000b007a0c */ /* 0x000fe20003f06270 */
[----:B------:R-:W-:Y:S01]  /*1a50*/  IMAD.WIDE.U32 R20, R16, c[0x0][0x190], R20 ;  /* 0x0000640010147a25 */ /* 0x000fe200078e0014 */
[----:B------:R-:W-:-:S02]  /*1a60*/  LOP3.LUT R69, R69, 0xfffffffc, RZ, 0xc0, !PT ;  /* 0xfffffffc45457812 */ /* 0x000fc400078ec0ff */
[----:B------:R-:W-:Y:S01]  /*1a70*/  SEL R8, RZ, 0xffffffff, P0 ;  /* 0xffffffffff087807 */ /* 0x000fe20000000000 */
[----:B------:R-:W-:Y:S01]  /*1a80*/  IMAD R13, R4, c[0x0][0x1b8], RZ ;  /* 0x00006e00040d7a24 */ /* 0x000fe200078e02ff */
[----:B------:R-:W-:Y:S01]  /*1a90*/  IADD3 R18, P0, R14, R18, RZ ;  /* 0x000000120e127210 */ /* 0x000fe20007f1e0ff */
[----:B------:R-:W-:Y:S01]  /*1aa0*/  IMAD.IADD R69, R10, 0x1, -R69 ;  /* 0x000000010a457824 */ /* 0x000fe200078e0a45 */
[----:B------:R-:W-:Y:S01]  /*1ab0*/  IADD3 R10, R14, 0x40, RZ ;  /* 0x000000400e0a7810 */ /* 0x000fe20007ffe0ff */
[----:B------:R-:W-:Y:S01]  /*1ac0*/  IMAD.SHL.U32 R8, R8, 0x2, RZ ;  /* 0x0000000208087824 */ /* 0x000fe200078e00ff */
[----:B------:R-:W-:Y:S01]  /*1ad0*/  SEL R17, RZ, 0x1, P1 ;  /* 0x00000001ff117807 */ /* 0x000fe20000800000 */
[----:B------:R-:W-:Y:S01]  /*1ae0*/  IMAD.X R19, R15, 0x1, R19, P0 ;  /* 0x000000010f137824 */ /* 0x000fe200000e0613 */
[----:B------:R-:W-:Y:S01]  /*1af0*/  ISETP.GE.AND P1, PT, R10, c[0x0][0x220], PT ;  /* 0x000088000a007a0c */ /* 0x000fe20003f26270 */
[----:B------:R-:W-:Y:S01]  /*1b00*/  IMAD.IADD R21, R21, 0x1, R2 ;  /* 0x0000000115157824 */ /* 0x000fe200078e0202 */
[----:B------:R-:W-:Y:S01]  /*1b10*/  IADD3 R86, P0, R112, R9, RZ ;  /* 0x0000000970567210 */ /* 0x000fe20007f1e0ff */
[----:B------:R-:W-:Y:S01]  /*1b20*/  IMAD R13, R6, c[0x0][0x1bc], R13 ;  /* 0x00006f00060d7a24 */ /* 0x000fe200078e020d */
[----:B------:R-:W-:Y:S01]  /*1b30*/  LOP3.LUT R8, R8, 0x2, R17, 0xe2, !PT ;  /* 0x0000000208087812 */ /* 0x000fe200078ee211 */
[----:B------:R-:W-:Y:S01]  /*1b40*/  IMAD.WIDE.U32 R18, R6, c[0x0][0x1b8], R18 ;  /* 0x00006e0006127a25 */ /* 0x000fe200078e0012 */
[----:B------:R-:W-:-:S02]  /*1b50*/  SEL R9, RZ, 0x4, P1 ;  /* 0x00000004ff097807 */ /* 0x000fc40000800000 */
[----:B------:R-:W-:Y:S01]  /*1b60*/  SHF.R.S32.HI R2, RZ, 0x1f, R114 ;  /* 0x0000001fff027819 */ /* 0x000fe20000011472 */
[----:B------:R-:W-:Y:S01]  /*1b70*/  IMAD.X R5, R113, 0x1, R5, P0 ;  /* 0x0000000171057824 */ /* 0x000fe200000e0605 */
[----:B------:R-:W-:Y:S01]  /*1b80*/  LOP3.LUT R74, R8, R9, RZ, 0xfc, !PT ;  /* 0x00000009084a7212 */ /* 0x000fe200078efcff */
[----:B------:R-:W-:Y:S01]  /*1b90*/  IMAD.MOV.U32 R12, RZ, RZ, R18 ;  /* 0x000000ffff0c7224 */ /* 0x000fe200078e0012 */
[----:B------:R-:W-:Y:S01]  /*1ba0*/  SHF.R.S32.HI R8, RZ, 0x1f, R77 ;  /* 0x0000001fff087819 */ /* 0x000fe2000001144d */
[----:B------:R-:W-:Y:S01]  /*1bb0*/  IMAD R75, R2, c[0x0][0x1a8], RZ ;  /* 0x00006a00024b7a24 */ /* 0x000fe200078e02ff */
[----:B------:R-:W-:Y:S01]  /*1bc0*/  IADD3 R110, P0, R14, R110, RZ ;  /* 0x0000006e0e6e7210 */ /* 0x000fe20007f1e0ff */
[----:B------:R-:W-:Y:S01]  /*1bd0*/  IMAD R5, R5, c[0x0][0x1a0], RZ ;  /* 0x0000680005057a24 */ /* 0x000fe200078e02ff */
[----:B------:R-:W-:Y:S01]  /*1be0*/  LEA.HI R9, R8, R77, RZ, 0x6 ;  /* 0x0000004d08097211 */ /* 0x000fe200078f30ff */
[----:B------:R-:W-:Y:S01]  /*1bf0*/  IMAD R75, R114, c[0x0][0x1ac], R75 ;  /* 0x00006b00724b7a24 */ /* 0x000fe200078e024b */
[----:B------:R-:W-:Y:S01]  /*1c00*/  SHF.L.U32 R80, R80, 0x2, RZ ;  /* 0x0000000250507819 */ /* 0x000fe200000006ff */
[----:B------:R-:W-:Y:S01]  /*1c10*/  IMAD.X R111, R15, 0x1, R7, P0 ;  /* 0x000000010f6f7824 */ /* 0x000fe200000e0607 */
[----:B------:R-:W-:Y:S01]  /*1c20*/  SHF.R.S32.HI R9, RZ, 0x6, R9 ;  /* 0x00000006ff097819 */ /* 0x000fe20000011409 */
[----:B------:R-:W-:Y:S01]  /*1c30*/  IMAD R5, R86, c[0x0][0x1a4], R5 ;  /* 0x0000690056057a24 */ /* 0x000fe200078e0205 */
[----:B------:R-:W-:Y:S01]  /*1c40*/  IADD3 R13, R19, R13, RZ ;  /* 0x0000000d130d7210 */ /* 0x000fe20007ffe0ff */
[----:B------:R-:W-:Y:S01]  /*1c50*/  IMAD R81, R112, R79, R80 ;  /* 0x0000004f70517224 */ /* 0x000fe200078e0250 */
[----:B------:R-:W-:Y:S01]  /*1c60*/  IMNMX R88, R126, R9, !PT ;  /* 0x000000097e587217 */ /* 0x000fe20007800200 */
[----:B------:R-:W-:Y:S01]  /*1c70*/  IMAD.MOV.U32 R2, RZ, RZ, c[0x0][0x198] ;  /* 0x00006600ff027624 */ /* 0x000fe200078e00ff */
[----:B------:R-:W-:Y:S01]  /*1c80*/  LOP3.LUT R73, R73, 0xffffffe0, RZ, 0xc0, !PT ;  /* 0xffffffe049497812 */ /* 0x000fe200078ec0ff */
[----:B------:R-:W-:Y:S01]  /*1c90*/  IMAD.IADD R80, R80, 0x1, R81 ;  /* 0x0000000150507824 */ /* 0x000fe200078e0251 */
[----:B------:R-:W-:Y:S01]  /*1ca0*/  ISETP.GT.AND P0, PT, R85, R88, PT ;  /* 0x000000585500720c */ /* 0x000fe20003f04270 */
[----:B------:R-:W-:Y:S01]  /*1cb0*/  IMAD.WIDE.U32 R114, R114, c[0x0][0x1a8], R20 ;  /* 0x00006a0072727a25 */ /* 0x000fe200078e0014 */
[----:B------:R-:W-:-:S02]  /*1cc0*/  SHF.L.U64.HI R64, R64, R91, c[0x0][0x1a4] ;  /* 0x0000690040407619 */ /* 0x000fc4000001025b */
[----:B------:R-:W-:Y:S01]  /*1cd0*/  SHF.L.U64.HI R54, R2, R91, c[0x0][0x19c] ;  /* 0x0000670002367619 */ /* 0x000fe2000001025b */
[----:B------:R-:W-:Y:S01]  /*1ce0*/  IMAD.WIDE.U32 R86, R86, c[0x0][0x1a0], R12 ;  /* 0x0000680056567a25 */ /* 0x000fe200078e000c */
[----:B------:R-:W-:Y:S02]  /*1cf0*/  SHF.R.S32.HI R68, RZ, 0x4, R68 ;  /* 0x00000004ff447819 */ /* 0x000fe40000011444 */
[----:B------:R-:W-:Y:S01]  /*1d00*/  SHF.R.S32.HI R63, RZ, 0x1, R63 ;  /* 0x00000001ff3f7819 */ /* 0x000fe2000001143f */
[----:B------:R-:W-:Y:S01]  /*1d10*/  IMAD.WIDE.U32 R110, R112, c[0x0][0x198], R110 ;  /* 0x00006600706e7a25 */ /* 0x000fe200078e006e */
[----:B------:R-:W-:Y:S02]  /*1d20*/  SHF.R.S32.HI R78, RZ, 0x1f, R81 ;  /* 0x0000001fff4e7819 */ /* 0x000fe40000011451 */
[----:B------:R-:W-:Y:S01]  /*1d30*/  SHF.R.S32.HI R76, RZ, 0x1f, R80 ;  /* 0x0000001fff4c7819 */ /* 0x000fe20000011450 */
[----:B------:R-:W-:Y:S02]  /*1d40*/  IMAD.SHL.U32 R55, R2, 0x20, RZ ;  /* 0x0000002002377824 */ /* 0x000fe400078e00ff */
[----:B------:R-:W-:-:S02]  /*1d50*/  IMAD.IADD R73, R72, 0x1, -R73 ;  /* 0x0000000148497824 */ /* 0x000fc400078e0a49 */
[----:B------:R-:W-:Y:S02]  /*1d60*/  IMAD.SHL.U32 R82, R79, 0x20, RZ ;  /* 0x000000204f527824 */ /* 0x000fe400078e00ff */
[----:B------:R-:W-:Y:S02]  /*1d70*/  IMAD.IADD R51, R111, 0x1, R51 ;  /* 0x000000016f337824 */ /* 0x000fe400078e0233 */
[----:B------:R-:W-:Y:S02]  /*1d80*/  IMAD.IADD R84, R87, 0x1, R5 ;  /* 0x0000000157547824 */ /* 0x000fe400078e0205 */
[----:B------:R-:W-:Y:S02]  /*1d90*/  IMAD.IADD R75, R115, 0x1, R75 ;  /* 0x00000001734b7824 */ /* 0x000fe400078e024b */
[----:B------:R-:W-:Y:S01]  /*1da0*/  @!P5 IMAD.MOV.U32 R3, RZ, RZ, RZ ;  /* 0x000000ffff03d224 */ /* 0x000fe200078e00ff */
[----:B------:R-:W-:Y:S05]  /*1db0*/  @!P0 BRA `(.L_x_4688) ;  /* 0x0000475000008947 */ /* 0x000fea0003800000 */
[C---:B-1----:R-:W-:Y:S01]  /*1dc0*/  IMAD R2, R0.reuse, c[0x0][0x280], RZ ;  /* 0x0000a00000027a24 */ /* 0x042fe200078e02ff */
[----:B------:R-:W-:Y:S01]  /*1dd0*/  SHF.R.S32.HI R5, RZ, 0x1f, R118 ;  /* 0x0000001fff057819 */ /* 0x000fe20000011476 */
[----:B------:R-:W-:Y:S01]  /*1de0*/  IMAD R0, R0, c[0x0][0x278], RZ ;  /* 0x00009e0000007a24 */ /* 0x000fe200078e02ff */
[----:B------:R-:W-:Y:S01]  /*1df0*/  SHF.R.S32.HI R8, RZ, 0x1f, R77 ;  /* 0x0000001fff087819 */ /* 0x000fe2000001144d */
[C---:B------:R-:W-:Y:S01]  /*1e00*/  IMAD.WIDE.U32 R12, R129.reuse, c[0x0][0x278], R14 ;  /* 0x00009e00810c7a25 */ /* 0x040fe200078e000e */
        /* <DEDUP_REMOVED lines=25> */
[C---:B------:R-:W-:Y:S02]  /*1fa0*/  IMAD R97, R4.reuse, c[0x0][0x2a0], RZ ;  /* 0x0000a80004617a24 */ /* 0x040fe400078e02ff */
[----:B------:R-:W-:Y:S02]  /*1fb0*/  IMAD R135, R4, c[0x0][0x298], RZ ;  /* 0x0000a60004877a24 */ /* 0x000fe400078e02ff */
[----:B------:R-:W-:Y:S02]  /*1fc0*/  IMAD.IADD R5, R17, 0x1, R0 ;  /* 0x0000000111057824 */ /* 0x000fe400078e0200 */
[----:B------:R-:W-:Y:S02]  /*1fd0*/  IMAD.MOV.U32 R4, RZ, RZ, R16 ;  /* 0x000000ffff047224 */ /* 0x000fe400078e0010 */
[----:B------:R-:W-:Y:S02]  /*1fe0*/  IMAD.IADD R9, R9, 0x1, R2 ;  /* 0x0000000109097824 */ /* 0x000fe400078e0202 */
[----:B------:R-:W-:-:S02]  /*1ff0*/  IMAD R97, R6, c[0x0][0x2a4], R97 ;  /* 0x0000a90006617a24 */ /* 0x000fc400078e0261 */
[C---:B------:R-:W-:Y:S02]  /*2000*/  IMAD R135, R6.reuse, c[0x0][0x29c], R135 ;  /* 0x0000a70006877a24 */ /* 0x040fe400078e0287 */
[----:B------:R-:W-:-:S04]  /*2010*/  IMAD.WIDE.U32 R4, R6, c[0x0][0x2a0], R4 ;  /* 0x0000a80006047a25 */ /* 0x000fc800078e0004 */
[----:B------:R-:W-:Y:S01]  /*2020*/  IMAD.WIDE.U32 R6, R6, c[0x0][0x298], R8 ;  /* 0x0000a60006067a25 */ /* 0x000fe200078e0008 */
[----:B------:R-:W-:-:S03]  /*2030*/  LEA R98, P1, R4, c[0x0][0x270], 0x1 ;  /* 0x00009c0004627a11 */ /* 0x000fc600078208ff */
[----:B------:R-:W-:Y:S01]  /*2040*/  IMAD.IADD R135, R7, 0x1, R135 ;  /* 0x0000000107877824 */ /* 0x000fe200078e0287 */
[C---:B------:R-:W-:Y:S01]  /*2050*/  LEA R134, P0, R6.reuse, c[0x0][0x268], 0x1 ;  /* 0x00009a0006867a11 */ /* 0x040fe200078008ff */
[----:B------:R-:W-:Y:S02]  /*2060*/  IMAD.IADD R118, R3, 0x1, R118 ;  /* 0x0000000103767824 */ /* 0x000fe400078e0276 */
[----:B------:R-:W-:Y:S01]  /*2070*/  IMAD.IADD R97, R5, 0x1, R97 ;  /* 0x0000000105617824 */ /* 0x000fe200078e0261 */
[----:B------:R-:W-:Y:S01]  /*2080*/  LEA.HI.X R135, R6, c[0x0][0x26c], R135, 0x1, P0 ;  /* 0x00009b0006877a11 */ /* 0x000fe200000f0c87 */
[----:B------:R-:W-:Y:S01]  /*2090*/  IMAD R118, R79, R118, RZ ;  /* 0x000000764f767224 */ /* 0x000fe200078e02ff */
[----:B------:R-:W-:Y:S01]  /*20a0*/  LEA R122, P0, R86, c[0x0][0x170], 0x1 ;  /* 0x00005c00567a7a11 */ /* 0x000fe200078008ff */
[----:B------:R-:W-:Y:S01]  /*20b0*/  IMAD.MOV.U32 R90, RZ, RZ, c[0x0][0x288] ;  /* 0x0000a200ff5a7624 */ /* 0x000fe200078e00ff */
[----:B------:R-:W-:Y:S01]  /*20c0*/  LEA.HI.X R97, R4, c[0x0][0x274], R97, 0x1, P1 ;  /* 0x00009d0004617a11 */ /* 0x000fe200008f0c61 */
[----:B------:R-:W-:Y:S01]  /*20d0*/  IMAD.MOV.U32 R92, RZ, RZ, c[0x0][0x290] ;  /* 0x0000a400ff5c7624 */ /* 0x000fe200078e00ff */
[----:B------:R-:W-:Y:S01]  /*20e0*/  LEA.HI.X R123, R86, c[0x0][0x174], R84, 0x1, P0 ;  /* 0x00005d00567b7a11 */ /* 0x000fe200000f0c54 */
[----:B------:R-:W-:Y:S01]  /*20f0*/  IMAD.MOV.U32 R9, RZ, RZ, R85 ;  /* 0x000000ffff097224 */ /* 0x000fe200078e0055 */
[----:B------:R-:W-:-:S02]  /*2100*/  SHF.R.S32.HI R3, RZ, 0x1f, R118 ;  /* 0x0000001fff037819 */ /* 0x000fc40000011476 */
[-C--:B------:R-:W-:Y:S02]  /*2110*/  IADD3 R52, P0, R81, R118.reuse, RZ ;  /* 0x0000007651347210 */ /* 0x080fe40007f1e0ff */
[----:B------:R-:W-:Y:S02]  /*2120*/  IADD3 R118, P2, R80, R118, RZ ;  /* 0x0000007650767210 */ /* 0x000fe40007f5e0ff */
[-C--:B------:R-:W-:Y:S01]  /*2130*/  SHF.L.U64.HI R89, R90, R91.reuse, c[0x0][0x28c] ;  /* 0x0000a3005a597619 */ /* 0x080fe2000001025b */
[--C-:B------:R-:W-:Y:S01]  /*2140*/  IMAD.X R5, R78, 0x1, R3.reuse, P0 ;  /* 0x000000014e057824 */ /* 0x100fe200000e0603 */
[----:B------:R-:W-:Y:S01]  /*2150*/  LEA R124, P1, R110, c[0x0][0x168], 0x1 ;  /* 0x00005a006e7c7a11 */ /* 0x000fe200078208ff */
[----:B------:R-:W-:Y:S01]  /*2160*/  IMAD.SHL.U32 R90, R90, 0x20, RZ ;  /* 0x000000205a5a7824 */ /* 0x000fe200078e00ff */
[----:B------:R-:W-:Y:S01]  /*2170*/  SHF.L.U64.HI R91, R92, R91, c[0x0][0x294] ;  /* 0x0000a5005c5b7619 */ /* 0x000fe2000001025b */
[----:B------:R-:W-:Y:S01]  /*2180*/  IMAD.X R3, R76, 0x1, R3, P2 ;  /* 0x000000014c037824 */ /* 0x000fe200010e0603 */
[----:B------:R-:W-:Y:S01]  /*2190*/  LEA.HI.X R125, R110, c[0x0][0x16c], R51, 0x1, P1 ;  /* 0x00005b006e7d7a11 */ /* 0x000fe200008f0c33 */
[----:B------:R-:W-:Y:S01]  /*21a0*/  IMAD.SHL.U32 R92, R92, 0x20, RZ ;  /* 0x000000205c5c7824 */ /* 0x000fe200078e00ff */
[----:B------:R-:W-:-:S02]  /*21b0*/  IADD3 R94, P1, R90, 0x20, RZ ;  /* 0x000000205a5e7810 */ /* 0x000fc40007f3e0ff */
[----:B------:R-:W-:Y:S02]  /*21c0*/  IADD3 R96, P0, R90, 0x40, RZ ;  /* 0x000000405a607810 */ /* 0x000fe40007f1e0ff */
[C---:B------:R-:W-:Y:S01]  /*21d0*/  SHF.L.U64.HI R2, R52.reuse, 0x1, R5 ;  /* 0x0000000134027819 */ /* 0x040fe20000010205 */
[----:B------:R-:W-:Y:S01]  /*21e0*/  IMAD.SHL.U32 R52, R52, 0x2, RZ ;  /* 0x0000000234347824 */ /* 0x000fe200078e00ff */
[C---:B------:R-:W-:Y:S01]  /*21f0*/  SHF.L.U64.HI R0, R118.reuse, 0x1, R3 ;  /* 0x0000000176007819 */ /* 0x040fe20000010203 */
[----:B------:R-:W-:Y:S01]  /*2200*/  IMAD.SHL.U32 R118, R118, 0x2, RZ ;  /* 0x0000000276767824 */ /* 0x000fe200078e00ff */
[----:B------:R-:W-:Y:S01]  /*2210*/  SHF.L.U64.HI R91, R92, 0x1, R91 ;  /* 0x000000015c5b7819 */ /* 0x000fe2000001025b */
[--C-:B------:R-:W-:Y:S01]  /*2220*/  IMAD.X R93, RZ, RZ, R89.reuse, P1 ;  /* 0x000000ffff5d7224 */ /* 0x100fe200008e0659 */
[----:B------:R-:W-:Y:S01]  /*2230*/  IADD3 R16, P1, R52, c[0x0][0x2b0], RZ ;  /* 0x0000ac0034107a10 */ /* 0x000fe20007f3e0ff */
[----:B------:R-:W-:Y:S01]  /*2240*/  IMAD.X R95, RZ, RZ, R89, P0 ;  /* 0x000000ffff5f7224 */ /* 0x000fe200000e0659 */
[----:B------:R-:W-:Y:S01]  /*2250*/  IADD3 R120, P4, R118, c[0x0][0x2b0], RZ ;  /* 0x0000ac0076787a10 */ /* 0x000fe20007f9e0ff */
[----:B------:R-:W-:Y:S01]  /*2260*/  IMAD.SHL.U32 R92, R92, 0x2, RZ ;  /* 0x000000025c5c7824 */ /* 0x000fe200078e00ff */
[----:B------:R-:W-:-:S02]  /*2270*/  IADD3 R118, P2, R118, c[0x0][0x2a8], RZ ;  /* 0x0000aa0076767a10 */ /* 0x000fc40007f5e0ff */
[----:B------:R-:W-:Y:S02]  /*2280*/  IADD3 R52, P0, R52, c[0x0][0x2a8], RZ ;  /* 0x0000aa0034347a10 */ /* 0x000fe40007f1e0ff */
[C---:B------:R-:W-:Y:S01]  /*2290*/  SHF.L.U64.HI R93, R94.reuse, 0x1, R93 ;  /* 0x000000015e5d7819 */ /* 0x040fe2000001025d */
[----:B------:R-:W-:Y:S01]  /*22a0*/  IMAD.SHL.U32 R94, R94, 0x2, RZ ;  /* 0x000000025e5e7824 */ /* 0x000fe200078e00ff */
[C---:B------:R-:W-:Y:S01]  /*22b0*/  SHF.L.U64.HI R95, R96.reuse, 0x1, R95 ;  /* 0x00000001605f7819 */ /* 0x040fe2000001025f */
[----:B------:R-:W-:Y:S01]  /*22c0*/  IMAD.SHL.U32 R96, R96, 0x2, RZ ;  /* 0x0000000260607824 */ /* 0x000fe200078e00ff */
[C---:B------:R-:W-:Y:S02]  /*22d0*/  IADD3.X R121, R0.reuse, c[0x0][0x2b4], RZ, P4, !PT ;  /* 0x0000ad0000797a10 */ /* 0x040fe400027fe4ff */
[----:B------:R-:W-:Y:S02]  /*22e0*/  IADD3.X R119, R0, c[0x0][0x2ac], RZ, P2, !PT ;  /* 0x0000ab0000777a10 */ /* 0x000fe400017fe4ff */
[----:B------:R-:W-:-:S02]  /*22f0*/  IADD3.X R17, R2, c[0x0][0x2b4], RZ, P1, !PT ;  /* 0x0000ad0002117a10 */ /* 0x000fc40000ffe4ff */
[----:B------:R-:W-:Y:S02]  /*2300*/  IADD3.X R53, R2, c[0x0][0x2ac], RZ, P0, !PT ;  /* 0x0000ab0002357a10 */ /* 0x000fe400007fe4ff */
.L_x_4737:
[----:B------:R-:W-:Y:S01]  /*2310*/  IMAD.SHL.U32 R13, R9, 0x40, RZ ;  /* 0x00000040090d7824 */ /* 0x000fe200078e00ff */
[----:B------:R-:W-:Y:S01]  /*2320*/  BSSY B0, `(.L_x_4689) ;  /* 0x0000012000007945 */ /* 0x000fe20003800000 */
[----:B------:R-:W-:Y:S03]  /*2330*/  IMAD.MOV.U32 R99, RZ, RZ, R97 ;  /* 0x000000ffff637224 */ /* 0x000fe600078e0061 */
[----:B------:R-:W-:Y:S04]  /*2340*/  IADD3 R12, R13, -0x40, RZ ;  /* 0xffffffc00d0c7810 */ /* 0x000fe80007ffe0ff */
[----:B------:R-:W-:Y:S01]  /*2350*/  IADD3 R0, R77, -R12, RZ ;  /* 0x8000000c4d007210 */ /* 0x000fe20007ffe0ff */
[----:B------:R-:W-:Y:S05]  /*2360*/  IMAD.IADD R2, R61, 0x1, -R12 ;  /* 0x000000013d027824 */ /* 0x000fea00078e0a0c */
[C---:B------:R-:W-:Y:S04]  /*2370*/  ISETP.GE.AND P2, PT, R112.reuse, R2, PT ;  /* 0x000000027000720c */ /* 0x040fe80003f46270 */
[----:B------:R-:W-:Y:S11]  /*2380*/  ISETP.GE.AND P2, PT, R112, R0, !P2 ;  /* 0x000000007000720c */ /* 0x000ff60005746270 */
[----:B------:R-:W-:Y:S02]  /*2390*/  @!UPT UIADD3 URZ, URZ, URZ, URZ ;  /* 0x0000003f3f3ff290 */ /* 0x000fe4000fffe03f */
[----:B----4-:R-:W-:-:S05]  /*23a0*/  @!P2 BRA `(.L_x_4690) ;  /* 0x000000900000a947 */ /* 0x010fca0003800000 */
        /* <DEDUP_REMOVED lines=9> */
.L_x_4690:
[----:B------:R-:W-:Y:S05]  /*2440*/  BSYNC B0 ;  /* 0x0000000000007941 */ /* 0x000fea0003800000 */
.L_x_4689:
        /* <DEDUP_REMOVED lines=18> */
.L_x_4692:
[----:B------:R-:W-:Y:S05]  /*2570*/  BSYNC B0 ;  /* 0x0000000000007941 */ /* 0x000fea0003800000 */
.L_x_4691:
[----:B------:R-:W-:Y:S01]  /*2580*/  ISETP.NE.AND P6, PT, RZ, UR4, PT ;  /* 0x00000004ff007c0c */ /* 0x000fe2000bfc5270 */
[----:B------:R-:W-:Y:S01]  /*2590*/  IMAD.MOV.U32 R97, RZ, RZ, c[0x0][0x290] ;  /* 0x0000a400ff617624 */ /* 0x000fe200078e00ff */
        /* <DEDUP_REMOVED lines=63> */
.L_x_4698:
[----:B------:R-:W-:Y:S05]  /*2990*/  BSYNC B0 ;  /* 0x0000000000007941 */ /* 0x000fea0003800000 */
.L_x_4697:
        /* <DEDUP_REMOVED lines=50> */
.L_x_4700:
[----:B------:R-:W-:Y:S05]  /*2cc0*/  BSYNC B0 ;  /* 0x0000000000007941 */ /* 0x000fea0003800000 */
.L_x_4699:
        /* <DEDUP_REMOVED lines=49> */
.L_x_4696:
[----:B------:R-:W-:Y:S05]  /*2fe0*/  BSYNC B1 ;  /* 0x0000000000017941 */ /* 0x000fea0003800000 */
.L_x_4695:
[----:B------:R-:W-:Y:S01]  /*2ff0*/  BSSY B1, `(.L_x_4701) ;  /* 0x000009e000017945 */ /* 0x000fe20003800000 */
[----:B------:R-:W-:-:S05]  /*3000*/  @!P1 BRA `(.L_x_4702) ;  /* 0x000009c000009947 */ /* 0x000fca0003800000 */
[----:B------:R-:W-:Y:S01]  /*3010*/  ISETP.GE.AND P0, PT, R14, c[0x0][0x220], PT ;  /* 0x000088000e007a0c */ /* 0x000fe20003f06270 */
[C---:B-1----:R-:W-:Y:S01]  /*3020*/  IMAD.SHL.U32 R5, R82.reuse, 0x2, RZ ;  /* 0x0000000252057824 */ /* 0x042fe200078e00ff */
        /* <DEDUP_REMOVED lines=53> */
.L_x_4704:
[----:B------:R-:W-:Y:S05]  /*3380*/  BSYNC B0 ;  /* 0x0000000000007941 */ /* 0x000fea0003800000 */
.L_x_4703:
        /* <DEDUP_REMOVED lines=50> */
.L_x_4706:
[----:B------:R-:W-:Y:S05]  /*36b0*/  BSYNC B0 ;  /* 0x0000000000007941 */ /* 0x000fea0003800000 */
.L_x_4705:
        /* <DEDUP_REMOVED lines=49> */
.L_x_4702:
[----:B------:R-:W-:Y:S05]  /*39d0*/  BSYNC B1 ;  /* 0x0000000000017941 */ /* 0x000fea0003800000 */
.L_x_4701:
        /* <DEDUP_REMOVED lines=8> */
.L_x_4694:
        /* <DEDUP_REMOVED lines=30> */
[----:B------:R-:W3:Y:S01]  /*3c40*/  LDG.E.128 R140, [R140.64] ;  /* 0x000000068c8c7981 */ /* 0x000ee2000c1e1d00 */
[----:B------:R-:W-:Y:S01]  /*3c50*/  MOV R99, RZ ;  /* 0x000000ff00637202 */ /* 0x000fe20000000f00 */
[----:B------:R-:W-:Y:S05]  /*3c60*/  @P2 IMAD R99, RZ, RZ, -UR5 ;  /* 0x80000005ff632e24 */ /* 0x000fea000f8e02ff */
[C---:B------:R-:W-:Y:S01]  /*3c70*/  LEA R38, P0, R99.reuse, R118, 0x1 ;  /* 0x0000007663267211 */ /* 0x040fe200078008ff */
[----:B-1----:R1:W4:Y:S03]  /*3c80*/  LDG.E.128 R20, [R18.64] ;  /* 0x0000000612147981 */ /* 0x002326000c1e1d00 */
[----:B------:R-:W-:Y:S05]  /*3c90*/  LEA.HI.X.SX32 R39, R99, R119, 0x1, P0 ;  /* 0x0000007763277211 */ /* 0x000fea00000f0eff */
[----:B--2---:R-:W2:Y:S01]  /*3ca0*/  LDG.E.128 R56, [R38.64] ;  /* 0x0000000626387981 */ /* 0x004ea2000c1e1d00 */
[----:B---3--:R-:W-:Y:S01]  /*3cb0*/  IMAD.U32 R27, R141, 0x10000, RZ ;  /* 0x000100008d1b7824 */ /* 0x008fe200078e00ff */
[C---:B------:R-:W-:Y:S01]  /*3cc0*/  SHF.L.U32 R33, R140.reuse, 0x10, RZ ;  /* 0x000000108c217819 */ /* 0x040fe200000006ff */
[----:B-1----:R-:W-:Y:S01]  /*3cd0*/  IMAD.U32 R19, R143, 0x10000, RZ ;  /* 0x000100008f137824 */ /* 0x002fe200078e00ff */
        /* <DEDUP_REMOVED lines=14> */
[----:B--2---:R-:W-:Y:S01]  /*3dc0*/  SHF.L.U32 R36, R56, 0x10, RZ ;  /* 0x0000001038247819 */ /* 0x004fe200000006ff */
        /* <DEDUP_REMOVED lines=34> */
.L_x_4713:
[----:B------:R-:W-:Y:S05]  /*3ff0*/  BSYNC B0 ;  /* 0x0000000000007941 */ /* 0x000fea0003800000 */
.L_x_4712:
[----:B-----5:R3:W-:Y:S02]  /*4000*/  STG.E.128 [R124.64], R40 ;  /* 0x000000287c007986 */ /* 0x0207e4000c101d06 */
.L_x_4711:
[----:B------:R-:W-:Y:S05]  /*4010*/  BSYNC B1 ;  /* 0x0000000000017941 */ /* 0x000fea0003800000 */
.L_x_4710:
[----:B------:R-:W-:Y:S01]  /*4020*/  ISETP.GE.AND P0, PT, R11, c[0x0][0x220], PT ;  /* 0x000088000b007a0c */ /* 0x000fe20003f06270 */
[----:B------:R-:W-:Y:S01]  /*4030*/  @!UPT UIADD3 URZ, URZ, URZ, URZ ;  /* 0x0000003f3f3ff290 */ /* 0x000fe2000fffe03f */
[----:B------:R-:W-:Y:S11]  /*4040*/  BSSY B1, `(.L_x_4714) ;  /* 0x0000057000017945 */ /* 0x000ff60003800000 */
[----:B------:R-:W-:-:S05]  /*4050*/  @P0 BRA `(.L_x_4715) ;  /* 0x0000055000000947 */ /* 0x000fca0003800000 */
[----:B---3--:R3:W5:Y:S01]  /*4060*/  LDG.E.128 R40, [R134.64+0x40] ;  /* 0x0000400686287981 */ /* 0x008762000c1e1d00 */
        /* <DEDUP_REMOVED lines=23> */
[----:B------:R-:W4:Y:S01]  /*41e0*/  LDG.E.128 R140, [R140.64+0x40] ;  /* 0x000040068c8c7981 */ /* 0x000f22000c1e1d00 */
[----:B------:R-:W-:Y:S01]  /*41f0*/  MOV R99, RZ ;  /* 0x000000ff00637202 */ /* 0x000fe20000000f00 */
[----:B------:R-:W-:Y:S05]  /*4200*/  @P2 IMAD R99, RZ, RZ, -UR5 ;  /* 0x80000005ff632e24 */ /* 0x000fea000f8e02ff */
[C---:B------:R-:W-:Y:S01]  /*4210*/  LEA R38, P0, R99.reuse, R118, 0x1 ;  /* 0x0000007663267211 */ /* 0x040fe200078008ff */
[----:B-12---:R1:W2:Y:S03]  /*4220*/  LDG.E.128 R20, [R18.64+0x40] ;  /* 0x0000400612147981 */ /* 0x0062a6000c1e1d00 */
[----:B------:R-:W-:Y:S05]  /*4230*/  LEA.HI.X.SX32 R39, R99, R119, 0x1, P0 ;  /* 0x0000007763277211 */ /* 0x000fea00000f0eff */
[----:B---3--:R-:W3:Y:S01]  /*4240*/  LDG.E.128 R56, [R38.64+0x40] ;  /* 0x0000400626387981 */ /* 0x008ee2000c1e1d00 */
[----:B----4-:R-:W-:Y:S01]  /*4250*/  IMAD.U32 R27, R141, 0x10000, RZ ;  /* 0x000100008d1b7824 */ /* 0x010fe200078e00ff */
        /* <DEDUP_REMOVED lines=16> */
[----:B---3--:R-:W-:Y:S01]  /*4360*/  SHF.L.U32 R36, R56, 0x10, RZ ;  /* 0x0000001038247819 */ /* 0x008fe200000006ff */
        /* <DEDUP_REMOVED lines=34> */
.L_x_4717:
[----:B------:R-:W-:Y:S05]  /*4590*/  BSYNC B0 ;  /* 0x0000000000007941 */ /* 0x000fea0003800000 */
.L_x_4716:
[----:B-----5:R4:W-:Y:S02]  /*45a0*/  STG.E.128 [R124.64+0x40], R40 ;  /* 0x000040287c007986 */ /* 0x0209e4000c101d06 */
.L_x_4715:
[----:B------:R-:W-:Y:S05]  /*45b0*/  BSYNC B1 ;  /* 0x0000000000017941 */ /* 0x000fea0003800000 */
.L_x_4714:
[----:B------:R-:W-:Y:S11]  /*45c0*/  ISETP.GE.AND P0, PT, R10, c[0x0][0x220], PT ;  /* 0x000088000a007a0c */ /* 0x000ff60003f06270 */
[----:B------:R-:W-:Y:S02]  /*45d0*/  @!UPT UIADD3 URZ, URZ, URZ, URZ ;  /* 0x0000003f3f3ff290 */ /* 0x000fe4000fffe03f */
[----:B------:R-:W-:-:S05]  /*45e0*/  @P0 BRA `(.L_x_4709) ;  /* 0x0000055000000947 */ /* 0x000fca0003800000 */
[----:B---34-:R3:W5:Y:S01]  /*45f0*/  LDG.E.128 R40, [R134.64+0x80] ;  /* 0x0000800686287981 */ /* 0x018762000c1e1d00 */
        /* <DEDUP_REMOVED lines=82> */
.L_x_4719:
[----:B------:R-:W-:Y:S05]  /*4b20*/  BSYNC B0 ;  /* 0x0000000000007941 */ /* 0x000fea0003800000 */
.L_x_4718:
[----:B-----5:R4:W-:Y:S02]  /*4b30*/  STG.E.128 [R124.64+0x80], R40 ;  /* 0x000080287c007986 */ /* 0x0209e4000c101d06 */
.L_x_4709:
[----:B------:R-:W-:Y:S05]  /*4b40*/  BSYNC B2 ;  /* 0x0000000000027941 */ /* 0x000fea0003800000 */
.L_x_4708:
[----:B------:R-:W-:Y:S01]  /*4b50*/  BSSY B2, `(.L_x_4720) ;  /* 0x000011e000027945 */ /* 0x000fe20003800000 */
[----:B------:R-:W-:-:S05]  /*4b60*/  @!P1 BRA `(.L_x_4721) ;  /* 0x000011c000009947 */ /* 0x000fca0003800000 */
[----:B------:R-:W-:Y:S01]  /*4b70*/  ISETP.GE.AND P0, PT, R14, c[0x0][0x220], PT ;  /* 0x000088000e007a0c */ /* 0x000fe20003f06270 */
[----:B------:R-:W-:Y:S01]  /*4b80*/  @!UPT UIADD3 URZ, URZ, URZ, URZ ;  /* 0x0000003f3f3ff290 */ /* 0x000fe2000fffe03f */
[----:B------:R-:W-:Y:S11]  /*4b90*/  BSSY B1, `(.L_x_4722) ;  /* 0x000005b000017945 */ /* 0x000ff60003800000 */
[----:B------:R-:W-:-:S05]  /*4ba0*/  @P0 BRA `(.L_x_4723) ;  /* 0x0000059000000947 */ /* 0x000fca0003800000 */
[----:B---34-:R3:W5:Y:S01]  /*4bb0*/  LDG.E.128 R40, [R136.64] ;  /* 0x0000000688287981 */ /* 0x018762000c1e1d00 */
[----:B------:R-:W-:Y:S01]  /*4bc0*/  ISETP.GE.AND P0, PT, R14, UR4, PT ;  /* 0x000000040e007c0c */ /* 0x000fe2000bf06270 */
[----:B------:R-:W-:Y:S01]  /*4bd0*/  @!UPT UIADD3 URZ, URZ, URZ, URZ ;  /* 0x0000003f3f3ff290 */ /* 0x000fe2000fffe03f */
[----:B------:R-:W-:Y:S11]  /*4be0*/  BSSY B0, `(.L_x_4724) ;  /* 0x0000054000007945 */ /* 0x000ff60003800000 */
        /* <DEDUP_REMOVED lines=22> */
[----:B------:R-:W-:Y:S01]  /*4d50*/  IMAD.MOV.U32 R99, RZ, RZ, RZ ;  /* 0x000000ffff637224 */ /* 0x000fe200078e00ff */
[----:B------:R-:W-:Y:S01]  /*4d60*/  @P1 IADD3 R99, RZ, -UR5, RZ ;  /* 0x80000005ff631c10 */ /* 0x000fe2000fffe0ff */
[----:B------:R-:W4:Y:S03]  /*4d70*/  LDG.E.128 R140, [R142.64] ;  /* 0x000000068e8c7981 */ /* 0x000f26000c1e1d00 */
[----:B------:R-:W-:Y:S04]  /*4d80*/  IADD3 R139, P0, R82, R99, RZ ;  /* 0x00000063528b7210 */ /* 0x000fe80007f1e0ff */
[----:B------:R-:W-:Y:S01]  /*4d90*/  LEA.HI.X.SX32 R99, R99, R103, 0x1, P0 ;  /* 0x0000006763637211 */ /* 0x000fe200000f0eff */
[----:B-12---:R-:W2:Y:S01]  /*4da0*/  LDG.E.128 R20, [R18.64] ;  /* 0x0000000612147981 */ /* 0x006ea2000c1e1d00 */
[C---:B------:R-:W-:Y:S04]  /*4db0*/  LEA R38, P0, R139.reuse, R118, 0x1 ;  /* 0x000000768b267211 */ /* 0x040fe800078008ff */
[----:B------:R-:W-:Y:S05]  /*4dc0*/  LEA.HI.X R39, R139, R119, R99, 0x1, P0 ;  /* 0x000000778b277211 */ /* 0x000fea00000f0c63 */
[----:B---3--:R-:W3:Y:S01]  /*4dd0*/  LDG.E.128 R56, [R38.64] ;  /* 0x0000000626387981 */ /* 0x008ee2000c1e1d00 */
        /* <DEDUP_REMOVED lines=8> */
[C---:B--2---:R-:W-:Y:S01]  /*4e60*/  IMAD.U32 R34, R20.reuse, 0x10000, RZ ;  /* 0x0001000014227824 */ /* 0x044fe200078e00ff */
        /* <DEDUP_REMOVED lines=9> */
[C---:B---3--:R-:W-:Y:S01]  /*4f00*/  IMAD.U32 R36, R56.reuse, 0x10000, RZ ;  /* 0x0001000038247824 */ /* 0x048fe200078e00ff */
[----:B------:R-:W-:Y:S01]  /*4f10*/  LOP3.LUT R38, R56, 0xffff0000, RZ, 0xc0, !PT ;  /* 0xffff000038267812 */ /* 0x000fe200078ec0ff */
[----:B------:R-:W-:Y:S01]  /*4f20*/  IMAD.U32 R28, R22, 0x10000, RZ ;  /* 0x00010000161c7824 */ /* 0x000fe200078e00ff */
[----:B------:R-:W-:Y:S01]  /*4f30*/  SHF.L.U32 R39, R57, 0x10, RZ ;  /* 0x0000001039277819 */ /* 0x000fe200000006ff */
        /* <DEDUP_REMOVED lines=30> */
.L_x_4725:
[----:B------:R-:W-:Y:S05]  /*5120*/  BSYNC B0 ;  /* 0x0000000000007941 */ /* 0x000fea0003800000 */
.L_x_4724:
[----:B-----5:R4:W-:Y:S02]  /*5130*/  STG.E.128 [R132.64], R40 ;  /* 0x0000002884007986 */ /* 0x0209e4000c101d06 */
.L_x_4723:
[----:B------:R-:W-:Y:S05]  /*5140*/  BSYNC B1 ;  /* 0x0000000000017941 */ /* 0x000fea0003800000 */
.L_x_4722:
[----:B------:R-:W-:Y:S01]  /*5150*/  ISETP.GE.AND P0, PT, R11, c[0x0][0x220], PT ;  /* 0x000088000b007a0c */ /* 0x000fe20003f06270 */
[----:B------:R-:W-:Y:S01]  /*5160*/  @!UPT UIADD3 URZ, URZ, URZ, URZ ;  /* 0x0000003f3f3ff290 */ /* 0x000fe2000fffe03f */
[----:B------:R-:W-:Y:S11]  /*5170*/  BSSY B1, `(.L_x_4726) ;  /* 0x000005d000017945 */ /* 0x000ff60003800000 */
[----:B------:R-:W-:-:S05]  /*5180*/  @P0 BRA `(.L_x_4727) ;  /* 0x000005b000000947 */ /* 0x000fca0003800000 */
[----:B---34-:R3:W5:Y:S01]  /*5190*/  LDG.E.128 R40, [R136.64+0x40] ;  /* 0x0000400688287981 */ /* 0x018762000c1e1d00 */
        /* <DEDUP_REMOVED lines=8> */
[----:B------:R-:W-:Y:S01]  /*5220*/  LOP3.LUT R45, R42, 0xffff0000, RZ, 0xc0, !PT ;  /* 0xffff00002a2d7812 */ /* 0x000fe200078ec0ff */
[----:B------:R-:W-:Y:S01]  /*5230*/  USHF.R.S32.HI UR5, URZ, 0x1, UR5 ;  /* 0x000000013f057899 */ /* 0x000fe20008011405 */
[----:B------:R-:W-:Y:S01]  /*5240*/  LOP3.LUT R49, R43, 0xffff0000, RZ, 0xc0, !PT ;  /* 0xffff00002b317812 */ /* 0x000fe200078ec0ff */
[----:B------:R-:W-:Y:S02]  /*5250*/  IMAD.X R145, R135, 0x1, R93, P2 ;  /* 0x0000000187917824 */ /* 0x000fe400010e065d */
[----:B------:R-:W-:Y:S01]  /*5260*/  IMAD.U32 R35, R40, 0x10000, RZ ;  /* 0x0001000028237824 */ /* 0x000fe200078e00ff */
[----:B------:R-:W-:Y:S01]  /*5270*/  SHF.L.U32 R40, R41, 0x10, RZ ;  /* 0x0000001029287819 */ /* 0x000fe200000006ff */
[----:B------:R-:W-:Y:S01]  /*5280*/  IMAD.U32 R44, R42, 0x10000, RZ ;  /* 0x000100002a2c7824 */ /* 0x000fe200078e00ff */
[----:B------:R-:W-:Y:S01]  /*5290*/  ISETP.GE.AND P0, PT, R11, UR5, PT ;  /* 0x000000050b007c0c */ /* 0x000fe2000bf06270 */
[----:B------:R-:W-:Y:S01]  /*52a0*/  IMAD.U32 R48, R43, 0x10000, RZ ;  /* 0x000100002b307824 */ /* 0x000fe200078e00ff */
        /* <DEDUP_REMOVED lines=10> */
[----:B------:R-:W4:Y:S01]  /*5350*/  LDG.E.128 R140, [R142.64] ;  /* 0x000000068e8c7981 */ /* 0x000f22000c1e1d00 */
[----:B------:R-:W-:Y:S01]  /*5360*/  MOV R99, RZ ;  /* 0x000000ff00637202 */ /* 0x000fe20000000f00 */
[----:B------:R-:W-:Y:S05]  /*5370*/  @P0 IMAD R99, RZ, RZ, -UR5 ;  /* 0x80000005ff630e24 */ /* 0x000fea000f8e02ff */
[----:B------:R-:W-:Y:S01]  /*5380*/  IADD3 R139, P1, R104, R99, RZ ;  /* 0x00000063688b7210 */ /* 0x000fe20007f3e0ff */
[----:B-12---:R-:W2:Y:S03]  /*5390*/  LDG.E.128 R20, [R18.64] ;  /* 0x0000000612147981 */ /* 0x006ea6000c1e1d00 */
[----:B------:R-:W-:Y:S02]  /*53a0*/  LEA.HI.X.SX32 R99, R99, R101, 0x1, P1 ;  /* 0x0000006563637211 */ /* 0x000fe400008f0eff */
[C---:B------:R-:W-:Y:S04]  /*53b0*/  LEA R38, P1, R139.reuse, R118, 0x1 ;  /* 0x000000768b267211 */ /* 0x040fe800078208ff */
[----:B------:R-:W-:Y:S05]  /*53c0*/  LEA.HI.X R39, R139, R119, R99, 0x1, P1 ;  /* 0x000000778b277211 */ /* 0x000fea00008f0c63 */
[----:B---3--:R-:W3:Y:S01]  /*53d0*/  LDG.E.128 R56, [R38.64] ;  /* 0x0000000626387981 */ /* 0x008ee2000c1e1d00 */
        /* <DEDUP_REMOVED lines=22> */
[C---:B---3--:R-:W-:Y:S01]  /*5540*/  IMAD.U32 R36, R56.reuse, 0x10000, RZ ;  /* 0x0001000038247824 */ /* 0x048fe200078e00ff */
        /* <DEDUP_REMOVED lines=29> */
.L_x_4729:
[----:B------:R-:W-:Y:S05]  /*5720*/  BSYNC B0 ;  /* 0x0000000000007941 */ /* 0x000fea0003800000 */
.L_x_4728:
[----:B-----5:R4:W-:Y:S02]  /*5730*/  STG.E.128 [R132.64+0x40], R40 ;  /* 0x0000402884007986 */ /* 0x0209e4000c101d06 */
.L_x_4727:
[----:B------:R-:W-:Y:S05]  /*5740*/  BSYNC B1 ;  /* 0x0000000000017941 */ /* 0x000fea0003800000 */
.L_x_4726:
        /* <DEDUP_REMOVED lines=11> */
[----:B---3--:R-:W-:Y:S01]  /*5800*/  IMAD.MOV.U32 R137, RZ, RZ, RZ ;  /* 0x000000ffff897224 */ /* 0x008fe200078e00ff */
        /* <DEDUP_REMOVED lines=22> */
[----:B-1----:R-:W4:Y:S01]  /*5970*/  LDG.E.128 R20, [R18.64] ;  /* 0x0000000612147981 */ /* 0x002f22000c1e1d00 */
        /* <DEDUP_REMOVED lines=57> */
.L_x_4731:
[----:B------:R-:W-:Y:S05]  /*5d10*/  BSYNC B0 ;  /* 0x0000000000007941 */ /* 0x000fea0003800000 */
.L_x_4730:
[----:B-----5:R4:W-:Y:S02]  /*5d20*/  STG.E.128 [R132.64+0x80], R40 ;  /* 0x0000802884007986 */ /* 0x0209e4000c101d06 */
.L_x_4721:
[----:B------:R-:W-:Y:S05]  /*5d30*/  BSYNC B2 ;  /* 0x0000000000027941 */ /* 0x000fea0003800000 */
.L_x_4720:
        /* <DEDUP_REMOVED lines=8> */
.L_x_4693:
        /* <DEDUP_REMOVED lines=11> */
.L_x_4733:
[----:B------:R-:W-:Y:S05]  /*5e70*/  BSYNC B0 ;  /* 0x0000000000007941 */ /* 0x000fea0003800000 */
.L_x_4732:
        /* <DEDUP_REMOVED lines=12> */
.L_x_4734:
[----:B------:R-:W-:Y:S05]  /*5f40*/  BSYNC B0 ;  /* 0x0000000000007941 */ /* 0x000fea0003800000 */
.L_x_4707:
[----:B-1----:R-:W-:Y:S04]  /*5f50*/  IMAD.MOV.U32 R3, RZ, RZ, c[0x0][0x288] ;  /* 0x0000a200ff037624 */ /* 0x002fe800078e00ff */
[----:B------:R-:W-:Y:S05]  /*5f60*/  IMAD.U32 R3, R3, -0x40, RZ ;  /* 0xffffffc003037824 */ /* 0x000fea00078e00ff */
[C---:B--23--:R-:W-:Y:S04]  /*5f70*/  LEA R134, P0, R3.reuse, R134, 0x1 ;  /* 0x0000008603867211 */ /* 0x04cfe800078008ff */
        /* <DEDUP_REMOVED lines=73> */
[----:B----4-:R-:W-:Y:S02]  /*6410*/  LEA R124, P0, R20, R124, 0x1 ;  /* 0x0000007c147c7211 */ /* 0x010fe400078008ff */
[----:B------:R-:W-:Y:S02]  /*6420*/  LEA.HI.X R123, R22, R123, R19, 0x1, P1 ;  /* 0x0000007b167b7211 */ /* 0x000fe400008f0c13 */
[----:B------:R-:W-:Y:S01]  /*6430*/  LEA.HI.X R125, R20, R125, R7, 0x1, P0 ;  /* 0x0000007d147d7211 */ /* 0x000fe200000f0c07 */
[----:B------:R-:W-:-:S05]  /*6440*/  BRA `(.L_x_4736) ;  /* 0x0000008000007947 */ /* 0x000fca0003800000 */
.L_x_4735:
[----:B------:R-:W-:Y:S02]  /*6450*/  IMAD.MOV.U32 R5, RZ, RZ, c[0x0][0x1a0] ;  /* 0x00006800ff057624 */ /* 0x000fe400078e00ff */
[----:B------:R-:W-:Y:S02]  /*6460*/  IMAD.MOV.U32 R3, RZ, RZ, c[0x0][0x198] ;  /* 0x00006600ff037624 */ /* 0x000fe400078e00ff */
[----:B------:R-:W-:Y:S02]  /*6470*/  IMAD.U32 R5, R5, -0x40, RZ ;  /* 0xffffffc005057824 */ /* 0x000fe400078e00ff */
[----:B------:R-:W-:Y:S03]  /*6480*/  IMAD.U32 R3, R3, -0x40, RZ ;  /* 0xffffffc003037824 */ /* 0x000fe600078e00ff */
[----:B------:R-:W-:Y:S02]  /*6490*/  LEA R122, P1, R5, R122, 0x1 ;  /* 0x0000007a057a7211 */ /* 0x000fe400078208ff */
[----:B----4-:R-:W-:Y:S02]  /*64a0*/  LEA R124, P0, R3, R124, 0x1 ;  /* 0x0000007c037c7211 */ /* 0x010fe400078008ff */
[----:B------:R-:W-:Y:S02]  /*64b0*/  LEA.HI.X.SX32 R123, R5, R123, 0x1, P1 ;  /* 0x0000007b057b7211 */ /* 0x000fe400008f0eff */
[----:B------:R-:W-:Y:S02]  /*64c0*/  LEA.HI.X.SX32 R125, R3, R125, 0x1, P0 ;  /* 0x0000007d037d7211 */ /* 0x000fe400000f0eff */
.L_x_4736:
[----:B------:R-:W-:Y:S04]  /*64d0*/  IADD3 R9, R9, -0x1, RZ ;  /* 0xffffffff09097810 */ /* 0x000fe80007ffe0ff */
[----:B------:R-:W-:Y:S11]  /*64e0*/  ISETP.GT.AND P0, PT, R9, R88, PT ;  /* 0x000000580900720c */ /* 0x000ff60003f04270 */
[----:B------:R-:W-:Y:S02]  /*64f0*/  @!UPT UIADD3 URZ, URZ, URZ, URZ ;  /* 0x0000003f3f3ff290 */ /* 0x000fe4000fffe03f */
[----:B------:R-:W-:-:S05]  /*6500*/  @P0 BRA `(.L_x_4737) ;  /* 0xffffbe0000000947 */ /* 0x000fca000383ffff */
.L_x_4688:
        /* <DEDUP_REMOVED lines=15> */
[----:B------:R-:W-:Y:S01]  /*6600*/  LEA R30, P1, R114, c[0x0][0x160], 0x1 ;  /* 0x00005800721e7a11 */ /* 0x000fe200078208ff */
[----:B------:R-:W-:-:S03]  /*6610*/  IMAD.IADD R3, R127, 0x1, -R62 ;  /* 0x000000017f037824 */ /* 0x000fc600078e0a3e */
[----:B------:R-:W-:Y:S02]  /*6620*/  LEA.HI.X R31, R114, c[0x0][0x164], R75, 0x1, P1 ;  /* 0x00005900721f7a11 */ /* 0x000fe400008f0c4b */
[----:B--2---:R-:W-:-:S05]  /*6630*/  IADD3 R0, R0, R77, R62 ;  /* 0x0000004d00007210 */ /* 0x004fca0007ffe03e */
[----:B------:R-:W-:Y:S01]  /*6640*/  IMAD R2, R79, R0, RZ ;  /* 0x000000004f027224 */ /* 0x000fe200078e02ff */
[----:B------:R-:W-:Y:S01]  /*6650*/  IADD3 R0, P2, R114, UR4, RZ ;  /* 0x0000000472007c10 */ /* 0x000fe2000ff5e0ff */
[----:B------:R-:W-:-:S03]  /*6660*/  ULDC.U8 UR4, c[0x0][0x313] ;  /* 0x0000c4c000047ab9 */ /* 0x000fc60000000000 */
[-C--:B------:R-:W-:Y:S02]  /*6670*/  IADD3 R81, P1, R81, R2.reuse, RZ ;  /* 0x0000000251517210 */ /* 0x080fe40007f3e0ff */
[----:B------:R-:W-:Y:S02]  /*6680*/  SHF.R.S32.HI R13, RZ, 0x1f, R2 ;  /* 0x0000001fff0d7819 */ /* 0x000fe40000011402 */
[----:B------:R-:W-:Y:S02]  /*6690*/  IADD3 R9, P6, R80, R2, RZ ;  /* 0x0000000250097210 */ /* 0x000fe40007fde0ff */
[----:B------:R-:W-:Y:S01]  /*66a0*/  IADD3.X R75, R75, UR5, RZ, P2, !PT ;  /* 0x000000054b4b7c10 */ /* 0x000fe200097fe4ff */
[--C-:B------:R-:W-:Y:S01]  /*66b0*/  IMAD.X R78, R78, 0x1, R13.reuse, P1 ;  /* 0x000000014e4e7824 */ /* 0x100fe200008e060d */
[----:B------:R-:W-:Y:S01]  /*66c0*/  ISETP.NE.AND P1, PT, RZ, UR4, PT ;  /* 0x00000004ff007c0c */ /* 0x000fe2000bf25270 */
[----:B------:R-:W-:Y:S01]  /*66d0*/  IMAD.X R13, R76, 0x1, R13, P6 ;  /* 0x000000014c0d7824 */ /* 0x000fe200030e060d */
[----:B------:R-:W-:-:S02]  /*66e0*/  ISETP.GE.AND P2, PT, R112, R3, PT ;  /* 0x000000037000720c */ /* 0x000fc40003f46270 */
[----:B------:R-:W-:Y:S02]  /*66f0*/  LEA R28, P5, R0, c[0x0][0x160], 0x1 ;  /* 0x00005800001c7a11 */ /* 0x000fe400078a08ff */
[----:B------:R-:W-:Y:S02]  /*6700*/  ISETP.GT.AND P2, PT, R72, -0x4, !P2 ;  /* 0xfffffffc4800780c */ /* 0x000fe40005744270 */
[----:B------:R-:W-:-:S05]  /*6710*/  LEA.HI.X R29, R0, c[0x0][0x164], R75, 0x1, P5 ;  /* 0x00005900001d7a11 */ /* 0x000fca00028f0c4b */
        /* <DEDUP_REMOVED lines=19> */
[----:B------:R-:W3:Y:S04]  /*6850*/  LDG.E.64 R4, [R22.64] ;  /* 0x0000000616047981 */ /* 0x000ee8000c1e1b00 */
[----:B--2---:R-:W2:Y:S01]  /*6860*/  LDG.E.64 R6, [R8.64] ;  /* 0x0000000608067981 */ /* 0x004ea2000c1e1b00 */
[C---:B-----5:R-:W-:Y:S02]  /*6870*/  SHF.L.U32 R2, R17.reuse, 0x10, RZ ;  /* 0x0000001011027819 */ /* 0x060fe400000006ff */
[----:B------:R-:W-:Y:S02]  /*6880*/  LOP3.LUT R0, R17, 0xffff0000, RZ, 0xc0, !PT ;  /* 0xffff000011007812 */ /* 0x000fe400078ec0ff */
[C---:B------:R-:W-:Y:S02]  /*6890*/  SHF.L.U32 R12, R16.reuse, 0x10, RZ ;  /* 0x00000010100c7819 */ /* 0x040fe400000006ff */
[----:B------:R-:W-:-:S02]  /*68a0*/  LOP3.LUT R20, R16, 0xffff0000, RZ, 0xc0, !PT ;  /* 0xffff000010147812 */ /* 0x000fc400078ec0ff */
[C---:B------:R-:W-:Y:S02]  /*68b0*/  SHF.L.U32 R17, R19.reuse, 0x10, RZ ;  /* 0x0000001013117819 */ /* 0x040fe400000006ff */
[----:B------:R-:W-:Y:S01]  /*68c0*/  LOP3.LUT R16, R19, 0xffff0000, RZ, 0xc0, !PT ;  /* 0xffff000013107812 */ /* 0x000fe200078ec0ff */
[C---:B------:R-:W-:Y:S01]  /*68d0*/  IMAD.U32 R19, R18.reuse, 0x10000, RZ ;  /* 0x0001000012137824 */ /* 0x040fe200078e00ff */
[----:B------:R-:W-:Y:S02]  /*68e0*/  LOP3.LUT R26, R18, 0xffff0000, RZ, 0xc0, !PT ;  /* 0xffff0000121a7812 */ /* 0x000fe400078ec0ff */
[----:B---3--:R-:W-:Y:S02]  /*68f0*/  LOP3.LUT R13, R4, 0xffff0000, RZ, 0xc0, !PT ;  /* 0xffff0000040d7812 */ /* 0x008fe400078ec0ff */
[----:B------:R-:W-:Y:S02]  /*6900*/  LOP3.LUT R18, R5, 0xffff0000, RZ, 0xc0, !PT ;  /* 0xffff000005127812 */ /* 0x000fe400078ec0ff */
[----:B--2---:R-:W-:Y:S01]  /*6910*/  LOP3.LUT R24, R7, 0xffff0000, RZ, 0xc0, !PT ;  /* 0xffff000007187812 */ /* 0x004fe200078ec0ff */
        /* <DEDUP_REMOVED lines=9> */
[-C--:B------:R-:W-:Y:S02]  /*69b0*/  FFMA.FTZ R21, R2, R25.reuse, -R21 ;  /* 0x0000001902157223 */ /* 0x080fe40000010815 */
[----:B------:R-:W-:Y:S02]  /*69c0*/  FFMA.FTZ R0, R0, R25, R27 ;  /* 0x0000001900007223 */ /* 0x000fe4000001001b */
[----:B------:R-:W-:Y:S02]  /*69d0*/  FMUL.FTZ R2, R20, R17 ;  /* 0x0000001114027220 */ /* 0x000fe40000410000 */
[----:B------:R-:W-:Y:S01]  /*69e0*/  IMAD.U32 R25, R6, 0x10000, RZ ;  /* 0x0001000006197824 */ /* 0x000fe200078e00ff */
[----:B------:R-:W-:Y:S01]  /*69f0*/  F2FP.BF16.PACK_AB R0, R0, R21 ;  /* 0x000000150000723e */ /* 0x000fe200000010ff */
[----:B------:R-:W-:-:S02]  /*6a00*/  FMUL.FTZ R17, R12, R17 ;  /* 0x000000110c117220 */ /* 0x000fc40000410000 */
[-C--:B------:R-:W-:Y:S02]  /*6a10*/  FMUL.FTZ R4, R26, R5.reuse ;  /* 0x000000051a047220 */ /* 0x080fe40000410000 */
[C---:B------:R-:W-:Y:S02]  /*6a20*/  FMUL.FTZ R5, R19.reuse, R5 ;  /* 0x0000000513057220 */ /* 0x040fe40000410000 */
[----:B------:R-:W-:Y:S02]  /*6a30*/  FFMA.FTZ R16, R16, R24, R33 ;  /* 0x0000001810107223 */ /* 0x000fe40000010021 */
[-C--:B------:R-:W-:Y:S02]  /*6a40*/  FFMA.FTZ R2, R12, R25.reuse, -R2 ;  /* 0x000000190c027223 */ /* 0x080fe40000010802 */
[----:B------:R-:W-:Y:S02]  /*6a50*/  FFMA.FTZ R17, R20, R25, R17 ;  /* 0x0000001914117223 */ /* 0x000fe40000010011 */
[----:B------:R-:W-:Y:S01]  /*6a60*/  FFMA.FTZ R4, R19, R7, -R4 ;  /* 0x0000000713047223 */ /* 0x000fe20000010804 */
[----:B------:R-:W-:Y:S01]  /*6a70*/  F2FP.BF16.PACK_AB R19, R16, R13 ;  /* 0x0000000d1013723e */ /* 0x000fe200000010ff */
[----:B------:R-:W-:Y:S01]  /*6a80*/  FFMA.FTZ R5, R26, R7, R5 ;  /* 0x000000071a057223 */ /* 0x000fe20000010005 */
[----:B------:R-:W-:-:S02]  /*6a90*/  F2FP.BF16.PACK_AB R16, R17, R2 ;  /* 0x000000021110723e */ /* 0x000fc400000010ff */
[----:B------:R-:W-:Y:S02]  /*6aa0*/  MOV R17, R0 ;  /* 0x0000000000117202 */ /* 0x000fe40000000f00 */
[----:B------:R-:W-:Y:S02]  /*6ab0*/  F2FP.BF16.PACK_AB R18, R5, R4 ;  /* 0x000000040512723e */ /* 0x000fe400000010ff */
.L_x_4746:
[----:B------:R-:W-:Y:S05]  /*6ac0*/  BSYNC B0 ;  /* 0x0000000000007941 */ /* 0x000fea0003800000 */
.L_x_4745:
[----:B-----5:R3:W-:Y:S04]  /*6ad0*/  STS.64 [R128], R16 ;  /* 0x0000001080007388 */ /* 0x0207e80000000a00 */
[----:B------:R3:W-:Y:S02]  /*6ae0*/  STS.64 [R128+0x8], R18 ;  /* 0x0000081280007388 */ /* 0x0007e40000000a00 */
.L_x_4744:
[----:B------:R-:W-:Y:S05]  /*6af0*/  BSYNC B1 ;  /* 0x0000000000017941 */ /* 0x000fea0003800000 */
.L_x_4743:
[----:B------:R1:W-:Y:S01]  /*6b00*/  @P4 STS.128 [R128+0x1000], RZ ;  /* 0x001000ff80004388 */ /* 0x0003e20000000c00 */
[----:B------:R-:W-:Y:S01]  /*6b10*/  BSSY B1, `(.L_x_4747) ;  /* 0x000002f000017945 */ /* 0x000fe20003800000 */
[----:B------:R-:W-:Y:S05]  /*6b20*/  @P4 BRA `(.L_x_4748) ;  /* 0x000002d000004947 */ /* 0x000fea0003800000 */
[----:B---3--:R3:W5:Y:S01]  /*6b30*/  LDG.E.128 R16, [R30.64+0x40] ;  /* 0x000040061e107981 */ /* 0x008762000c1e1d00 */
[----:B------:R-:W-:Y:S01]  /*6b40*/  ISETP.GE.AND P1, PT, R11, c[0x0][0x230], PT ;  /* 0x00008c000b007a0c */ /* 0x000fe20003f26270 */
[----:B------:R-:W-:-:S12]  /*6b50*/  BSSY B0, `(.L_x_4749) ;  /* 0x0000029000007945 */ /* 0x000fd80003800000 */
[----:B------:R-:W-:Y:S05]  /*6b60*/  @P1 BRA `(.L_x_4750) ;  /* 0x0000027000001947 */ /* 0x000fea0003800000 */
[----:B--2---:R-:W2:Y:S04]  /*6b70*/  LDG.E.64 R4, [R22.64+0x20] ;  /* 0x0000200616047981 */ /* 0x004ea8000c1e1b00 */
[----:B---3--:R-:W3:Y:S01]  /*6b80*/  LDG.E.64 R6, [R8.64+0x20] ;  /* 0x0000200608067981 */ /* 0x008ee2000c1e1b00 */
        /* <DEDUP_REMOVED lines=8> */
[----:B--2---:R-:W-:Y:S02]  /*6c10*/  LOP3.LUT R13, R4, 0xffff0000, RZ, 0xc0, !PT ;  /* 0xffff0000040d7812 */ /* 0x004fe400078ec0ff */
[----:B------:R-:W-:Y:S02]  /*6c20*/  LOP3.LUT R18, R5, 0xffff0000, RZ, 0xc0, !PT ;  /* 0xffff000005127812 */ /* 0x000fe400078ec0ff */
[----:B---3--:R-:W-:Y:S01]  /*6c30*/  LOP3.LUT R24, R7, 0xffff0000, RZ, 0xc0, !PT ;  /* 0xffff000007187812 */ /* 0x008fe200078ec0ff */
        /* <DEDUP_REMOVED lines=26> */
.L_x_4750:
[----:B------:R-:W-:Y:S05]  /*6de0*/  BSYNC B0 ;  /* 0x0000000000007941 */ /* 0x000fea0003800000 */
.L_x_4749:
[----:B-----5:R1:W-:Y:S02]  /*6df0*/  STS.128 [R128+0x1000], R16 ;  /* 0x0010001080007388 */ /* 0x0203e40000000c00 */
.L_x_4748:
[----:B------:R-:W-:Y:S05]  /*6e00*/  BSYNC B1 ;  /* 0x0000000000017941 */ /* 0x000fea0003800000 */
.L_x_4747:
[----:B------:R1:W-:Y:S01]  /*6e10*/  @P0 STS.128 [R128+0x2000], RZ ;  /* 0x002000ff80000388 */ /* 0x0003e20000000c00 */
[----:B------:R-:W-:Y:S05]  /*6e20*/  @P0 BRA `(.L_x_4742) ;  /* 0x000002d000000947 */ /* 0x000fea0003800000 */
[----:B-1-3--:R1:W5:Y:S01]  /*6e30*/  LDG.E.128 R16, [R30.64+0x80] ;  /* 0x000080061e107981 */ /* 0x00a362000c1e1d00 */
[----:B------:R-:W-:Y:S01]  /*6e40*/  ISETP.GE.AND P1, PT, R10, c[0x0][0x230], PT ;  /* 0x00008c000a007a0c */ /* 0x000fe20003f26270 */
[----:B------:R-:W-:-:S12]  /*6e50*/  BSSY B0, `(.L_x_4751) ;  /* 0x0000029000007945 */ /* 0x000fd80003800000 */
[----:B------:R-:W-:Y:S05]  /*6e60*/  @P1 BRA `(.L_x_4752) ;  /* 0x0000027000001947 */ /* 0x000fea0003800000 */
[----:B------:R-:W3:Y:S04]  /*6e70*/  LDG.E.64 R4, [R22.64+0x40] ;  /* 0x0000400616047981 */ /* 0x000ee8000c1e1b00 */
[----:B--2---:R-:W2:Y:S01]  /*6e80*/  LDG.E.64 R6, [R8.64+0x40] ;  /* 0x0000400608067981 */ /* 0x004ea2000c1e1b00 */
        /* <DEDUP_REMOVED lines=20> */
[-C--:B------:R-:W-:Y:S02]  /*6fd0*/  FFMA.FTZ R22, R0, R21.reuse, R22 ;  /* 0x0000001500167223 */ /* 0x080fe40000010016 */
[----:B------:R-:W-:Y:S02]  /*6fe0*/  FFMA.FTZ R9, R2, R21, -R9 ;  /* 0x0000001502097223 */ /* 0x000fe40000010809 */
[----:B------:R-:W-:Y:S02]  /*6ff0*/  FMUL.FTZ R0, R20, R17 ;  /* 0x0000001114007220 */ /* 0x000fe40000410000 */
[----:B------:R-:W-:Y:S01]  /*7000*/  IMAD.U32 R21, R6, 0x10000, RZ ;  /* 0x0001000006157824 */ /* 0x000fe200078e00ff */
[----:B------:R-:W-:Y:S01]  /*7010*/  F2FP.BF16.PACK_AB R9, R22, R9 ;  /* 0x000000091609723e */ /* 0x000fe200000010ff */
[----:B------:R-:W-:-:S02]  /*7020*/  FMUL.FTZ R17, R12, R17 ;  /* 0x000000110c117220 */ /* 0x000fc40000410000 */
[-C--:B------:R-:W-:Y:S02]  /*7030*/  FMUL.FTZ R2, R24, R5.reuse ;  /* 0x0000000518027220 */ /* 0x080fe40000410000 */
[C---:B------:R-:W-:Y:S02]  /*7040*/  FMUL.FTZ R5, R19.reuse, R5 ;  /* 0x0000000513057220 */ /* 0x040fe40000410000 */
[-C--:B------:R-:W-:Y:S02]  /*7050*/  FFMA.FTZ R0, R12, R21.reuse, -R0 ;  /* 0x000000150c007223 */ /* 0x080fe40000010800 */
[----:B------:R-:W-:Y:S02]  /*7060*/  FFMA.FTZ R17, R20, R21, R17 ;  /* 0x0000001514117223 */ /* 0x000fe40000010011 */
[----:B------:R-:W-:Y:S02]  /*7070*/  FFMA.FTZ R8, R16, R8, R23 ;  /* 0x0000000810087223 */ /* 0x000fe40000010017 */
[-C--:B------:R-:W-:Y:S01]  /*7080*/  FFMA.FTZ R2, R19, R7.reuse, -R2 ;  /* 0x0000000713027223 */ /* 0x080fe20000010802 */
[----:B------:R-:W-:Y:S01]  /*7090*/  F2FP.BF16.PACK_AB R16, R17, R0 ;  /* 0x000000001110723e */ /* 0x000fe200000010ff */
[----:B------:R-:W-:Y:S01]  /*70a0*/  FFMA.FTZ R5, R24, R7, R5 ;  /* 0x0000000718057223 */ /* 0x000fe20000010005 */
[----:B------:R-:W-:-:S02]  /*70b0*/  F2FP.BF16.PACK_AB R19, R8, R13 ;  /* 0x0000000d0813723e */ /* 0x000fc400000010ff */
[----:B------:R-:W-:Y:S02]  /*70c0*/  MOV R17, R9 ;  /* 0x0000000900117202 */ /* 0x000fe40000000f00 */
[----:B------:R-:W-:Y:S02]  /*70d0*/  F2FP.BF16.PACK_AB R18, R5, R2 ;  /* 0x000000020512723e */ /* 0x000fe400000010ff */
.L_x_4752:
[----:B------:R-:W-:Y:S05]  /*70e0*/  BSYNC B0 ;  /* 0x0000000000007941 */ /* 0x000fea0003800000 */
.L_x_4751:
[----:B-----5:R3:W-:Y:S02]  /*70f0*/  STS.128 [R128+0x2000], R16 ;  /* 0x0020001080007388 */ /* 0x0207e40000000c00 */
.L_x_4742:
[----:B------:R-:W-:Y:S05]  /*7100*/  BSYNC B2 ;  /* 0x0000000000027941 */ /* 0x000fea0003800000 */
.L_x_4741:
[----:B------:R-:W-:-:S04]  /*7110*/  IADD3 R2, R112, 0x20, RZ ;  /* 0x0000002070027810 */ /* 0x000fc80007ffe0ff */
        /* <DEDUP_REMOVED lines=15> */
[----:B-1-3--:R1:W5:Y:S01]  /*7210*/  LDG.E.128 R16, [R28.64] ;  /* 0x000000061c107981 */ /* 0x00a362000c1e1d00 */
        /* <DEDUP_REMOVED lines=8> */
[----:B------:R-:W-:Y:S01]  /*72a0*/  LOP3.LUT R17, R16, 0xffff0000, RZ, 0xc0, !PT ;  /* 0xffff000010117812 */ /* 0x000fe200078ec0ff */
[----:B------:R-:W-:Y:S01]  /*72b0*/  IMAD.U32 R16, R18, 0x10000, RZ ;  /* 0x0001000012107824 */ /* 0x000fe200078e00ff */
[----:B------:R-:W-:-:S02]  /*72c0*/  SHF.L.U32 R15, R19, 0x10, RZ ;  /* 0x00000010130f7819 */ /* 0x000fc400000006ff */
[----:B------:R-:W-:Y:S02]  /*72d0*/  LOP3.LUT R14, R19, 0xffff0000, RZ, 0xc0, !PT ;  /* 0xffff0000130e7812 */ /* 0x000fe400078ec0ff */
[----:B------:R-:W-:Y:S02]  /*72e0*/  LOP3.LUT R24, R18, 0xffff0000, RZ, 0xc0, !PT ;  /* 0xffff000012187812 */ /* 0x000fe400078ec0ff */
[----:B---3--:R-:W-:Y:S02]  /*72f0*/  LOP3.LUT R13, R4, 0xffff0000, RZ, 0xc0, !PT ;  /* 0xffff0000040d7812 */ /* 0x008fe400078ec0ff */
[C---:B------:R-:W-:Y:S01]  /*7300*/  LOP3.LUT R19, R5.reuse, 0xffff0000, RZ, 0xc0, !PT ;  /* 0xffff000005137812 */ /* 0x040fe200078ec0ff */
[----:B------:R-:W-:Y:S01]  /*7310*/  IMAD.U32 R5, R5, 0x10000, RZ ;  /* 0x0001000005057824 */ /* 0x000fe200078e00ff */
[----:B--2---:R-:W-:Y:S01]  /*7320*/  LOP3.LUT R23, R6, 0xffff0000, RZ, 0xc0, !PT ;  /* 0xffff000006177812 */ /* 0x004fe200078ec0ff */
[-C--:B------:R-:W-:Y:S01]  /*7330*/  FMUL.FTZ R18, R0, R13.reuse ;  /* 0x0000000d00127220 */ /* 0x080fe20000410000 */
[----:B------:R-:W-:Y:S01]  /*7340*/  SHF.L.U32 R4, R4, 0x10, RZ ;  /* 0x0000001004047819 */ /* 0x000fe200000006ff */
[----:B------:R-:W-:Y:S01]  /*7350*/  FMUL.FTZ R25, R3, R13 ;  /* 0x0000000d03197220 */ /* 0x000fe20000410000 */
[----:B------:R-:W-:Y:S01]  /*7360*/  LOP3.LUT R22, R7, 0xffff0000, RZ, 0xc0, !PT ;  /* 0xffff000007167812 */ /* 0x000fe200078ec0ff */
[-C--:B------:R-:W-:Y:S01]  /*7370*/  FFMA.FTZ R18, R3, R23.reuse, -R18 ;  /* 0x0000001703127223 */ /* 0x080fe20000010812 */
[----:B------:R-:W-:Y:S01]  /*7380*/  SHF.L.U32 R6, R6, 0x10, RZ ;  /* 0x0000001006067819 */ /* 0x000fe200000006ff */
[----:B------:R-:W-:Y:S01]  /*7390*/  FFMA.FTZ R25, R0, R23, R25 ;  /* 0x0000001700197223 */ /* 0x000fe20000010019 */
[----:B------:R-:W-:Y:S01]  /*73a0*/  SHF.L.U32 R7, R7, 0x10, RZ ;  /* 0x0000001007077819 */ /* 0x000fe200000006ff */
[----:B------:R-:W-:-:S02]  /*73b0*/  FMUL.FTZ R13, R14, R19 ;  /* 0x000000130e0d7220 */ /* 0x000fc40000410000 */
[-C--:B------:R-:W-:Y:S02]  /*73c0*/  FMUL.FTZ R3, R17, R4.reuse ;  /* 0x0000000411037220 */ /* 0x080fe40000410000 */
[----:B------:R-:W-:Y:S02]  /*73d0*/  FMUL.FTZ R0, R24, R5 ;  /* 0x0000000518007220 */ /* 0x000fe40000410000 */
        /* <DEDUP_REMOVED lines=13> */
.L_x_4757:
[----:B------:R-:W-:Y:S05]  /*74b0*/  BSYNC B0 ;  /* 0x0000000000007941 */ /* 0x000fea0003800000 */
.L_x_4756:
[----:B-----5:R3:W-:Y:S02]  /*74c0*/  STS.128 [R128+0x800], R16 ;  /* 0x0008001080007388 */ /* 0x0207e40000000c00 */
.L_x_4755:
[----:B------:R-:W-:Y:S05]  /*74d0*/  BSYNC B1 ;  /* 0x0000000000017941 */ /* 0x000fea0003800000 */
.L_x_4754:
[----:B------:R1:W-:Y:S01]  /*74e0*/  @P4 STS.128 [R128+0x1800], RZ ;  /* 0x001800ff80004388 */ /* 0x0003e20000000c00 */
[----:B------:R-:W-:Y:S01]  /*74f0*/  BSSY B1, `(.L_x_4758) ;  /* 0x0000030000017945 */ /* 0x000fe20003800000 */
[----:B------:R-:W-:Y:S05]  /*7500*/  @P4 BRA `(.L_x_4759) ;  /* 0x000002e000004947 */ /* 0x000fea0003800000 */
[----:B------:R1:W5:Y:S01]  /*7510*/  LDG.E.128 R12, [R28.64+0x40] ;  /* 0x000040061c0c7981 */ /* 0x000362000c1e1d00 */
[----:B------:R-:W-:Y:S01]  /*7520*/  ISETP.GE.AND P1, PT, R11, c[0x0][0x230], PT ;  /* 0x00008c000b007a0c */ /* 0x000fe20003f26270 */
[----:B------:R-:W-:-:S12]  /*7530*/  BSSY B0, `(.L_x_4760) ;  /* 0x000002a000007945 */ /* 0x000fd80003800000 */
[----:B------:R-:W-:Y:S05]  /*7540*/  @P1 BRA `(.L_x_4761) ;  /* 0x0000028000001947 */ /* 0x000fea0003800000 */
[----:B--2---:R-:W2:Y:S04]  /*7550*/  LDG.E.64 R4, [R20.64+0x20] ;  /* 0x0000200614047981 */ /* 0x004ea8000c1e1b00 */
[----:B---3--:R-:W3:Y:S01]  /*7560*/  LDG.E.64 R6, [R8.64+0x20] ;  /* 0x0000200608067981 */ /* 0x008ee2000c1e1b00 */
[C---:B-----5:R-:W-:Y:S01]  /*7570*/  SHF.L.U32 R11, R12.reuse, 0x10, RZ ;  /* 0x000000100c0b7819 */ /* 0x060fe200000006ff */
[----:B-1----:R-:W-:Y:S01]  /*7580*/  IMAD.U32 R16, R15, 0x10000, RZ ;  /* 0x000100000f107824 */ /* 0x002fe200078e00ff */
[----:B------:R-:W-:Y:S02]  /*7590*/  LOP3.LUT R17, R12, 0xffff0000, RZ, 0xc0, !PT ;  /* 0xffff00000c117812 */ /* 0x000fe400078ec0ff */
[C---:B------:R-:W-:Y:S02]  /*75a0*/  LOP3.LUT R0, R13.reuse, 0xffff0000, RZ, 0xc0, !PT ;  /* 0xffff00000d007812 */ /* 0x040fe400078ec0ff */
[----:B------:R-:W-:-:S02]  /*75b0*/  SHF.L.U32 R3, R13, 0x10, RZ ;  /* 0x000000100d037819 */ /* 0x000fc400000006ff */
[----:B------:R-:W-:Y:S02]  /*75c0*/  LOP3.LUT R13, R15, 0xffff0000, RZ, 0xc0, !PT ;  /* 0xffff00000f0d7812 */ /* 0x000fe400078ec0ff */
[C---:B------:R-:W-:Y:S02]  /*75d0*/  SHF.L.U32 R15, R14.reuse, 0x10, RZ ;  /* 0x000000100e0f7819 */ /* 0x040fe400000006ff */
[----:B------:R-:W-:Y:S02]  /*75e0*/  LOP3.LUT R22, R14, 0xffff0000, RZ, 0xc0, !PT ;  /* 0xffff00000e167812 */ /* 0x000fe400078ec0ff */
[C---:B--2---:R-:W-:Y:S01]  /*75f0*/  LOP3.LUT R12, R4.reuse, 0xffff0000, RZ, 0xc0, !PT ;  /* 0xffff0000040c7812 */ /* 0x044fe200078ec0ff */
[----:B------:R-:W-:Y:S01]  /*7600*/  IMAD.U32 R4, R4, 0x10000, RZ ;  /* 0x0001000004047824 */ /* 0x000fe200078e00ff */
[C---:B------:R-:W-:Y:S02]  /*7610*/  LOP3.LUT R18, R5.reuse, 0xffff0000, RZ, 0xc0, !PT ;  /* 0xffff000005127812 */ /* 0x040fe400078ec0ff */
[----:B---3--:R-:W-:Y:S01]  /*7620*/  LOP3.LUT R23, R6, 0xffff0000, RZ, 0xc0, !PT ;  /* 0xffff000006177812 */ /* 0x008fe200078ec0ff */
[-C--:B------:R-:W-:Y:S01]  /*7630*/  FMUL.FTZ R14, R0, R12.reuse ;  /* 0x0000000c000e7220 */ /* 0x080fe20000410000 */
[----:B------:R-:W-:Y:S01]  /*7640*/  SHF.L.U32 R5, R5, 0x10, RZ ;  /* 0x0000001005057819 */ /* 0x000fe200000006ff */
[----:B------:R-:W-:Y:S01]  /*7650*/  FMUL.FTZ R24, R3, R12 ;  /* 0x0000000c03187220 */ /* 0x000fe20000410000 */
[----:B------:R-:W-:Y:S01]  /*7660*/  LOP3.LUT R19, R7, 0xffff0000, RZ, 0xc0, !PT ;  /* 0xffff000007137812 */ /* 0x000fe200078ec0ff */
[-C--:B------:R-:W-:Y:S01]  /*7670*/  FFMA.FTZ R14, R3, R23.reuse, -R14 ;  /* 0x00000017030e7223 */ /* 0x080fe2000001080e */
[----:B------:R-:W-:Y:S01]  /*7680*/  SHF.L.U32 R6, R6, 0x10, RZ ;  /* 0x0000001006067819 */ /* 0x000fe200000006ff */
[----:B------:R-:W-:-:S02]  /*7690*/  FFMA.FTZ R23, R0, R23, R24 ;  /* 0x0000001700177223 */ /* 0x000fc40000010018 */
[-C--:B------:R-:W-:Y:S02]  /*76a0*/  FMUL.FTZ R0, R17, R4.reuse ;  /* 0x0000000411007220 */ /* 0x080fe40000410000 */
[----:B------:R-:W-:Y:S01]  /*76b0*/  FMUL.FTZ R3, R11, R4 ;  /* 0x000000040b037220 */ /* 0x000fe20000410000 */
[----:B------:R-:W-:Y:S01]  /*76c0*/  F2FP.BF16.PACK_AB R14, R23, R14 ;  /* 0x0000000e170e723e */ /* 0x000fe200000010ff */
[-C--:B------:R-:W-:Y:S02]  /*76d0*/  FMUL.FTZ R4, R22, R5.reuse ;  /* 0x0000000516047220 */ /* 0x080fe40000410000 */
[----:B------:R-:W-:Y:S02]  /*76e0*/  IMAD.U32 R7, R7, 0x10000, RZ ;  /* 0x0001000007077824 */ /* 0x000fe400078e00ff */
[----:B------:R-:W-:Y:S02]  /*76f0*/  FMUL.FTZ R5, R15, R5 ;  /* 0x000000050f057220 */ /* 0x000fe40000410000 */
[----:B------:R-:W-:-:S02]  /*7700*/  FMUL.FTZ R12, R13, R18 ;  /* 0x000000120d0c7220 */ /* 0x000fc40000410000 */
[----:B------:R-:W-:Y:S02]  /*7710*/  FMUL.FTZ R18, R16, R18 ;  /* 0x0000001210127220 */ /* 0x000fe40000410000 */
[-C--:B------:R-:W-:Y:S02]  /*7720*/  FFMA.FTZ R4, R15, R7.reuse, -R4 ;  /* 0x000000070f047223 */ /* 0x080fe40000010804 */
[----:B------:R-:W-:Y:S02]  /*7730*/  FFMA.FTZ R5, R22, R7, R5 ;  /* 0x0000000716057223 */ /* 0x000fe40000010005 */
[-C--:B------:R-:W-:Y:S02]  /*7740*/  FFMA.FTZ R12, R16, R19.reuse, -R12 ;  /* 0x00000013100c7223 */ /* 0x080fe4000001080c */
[----:B------:R-:W-:Y:S01]  /*7750*/  FFMA.FTZ R13, R13, R19, R18 ;  /* 0x000000130d0d7223 */ /* 0x000fe20000010012 */
[----:B------:R-:W-:Y:S01]  /*7760*/  F2FP.BF16.PACK_AB R4, R5, R4 ;  /* 0x000000040504723e */ /* 0x000fe200000010ff */
[----:B------:R-:W-:-:S02]  /*7770*/  FFMA.FTZ R0, R11, R6, -R0 ;  /* 0x000000060b007223 */ /* 0x000fc40000010800 */
[----:B------:R-:W-:Y:S01]  /*7780*/  FFMA.FTZ R3, R17, R6, R3 ;  /* 0x0000000611037223 */ /* 0x000fe20000010003 */
[----:B------:R-:W-:Y:S02]  /*7790*/  F2FP.BF16.PACK_AB R15, R13, R12 ;  /* 0x0000000c0d0f723e */ /* 0x000fe400000010ff */
[----:B------:R-:W-:Y:S02]  /*77a0*/  MOV R13, R14 ;  /* 0x0000000e000d7202 */ /* 0x000fe40000000f00 */
[----:B------:R-:W-:Y:S02]  /*77b0*/  F2FP.BF16.PACK_AB R12, R3, R0 ;  /* 0x00000000030c723e */ /* 0x000fe400000010ff */
[----:B------:R-:W-:Y:S02]  /*77c0*/  MOV R14, R4 ;  /* 0x00000004000e7202 */ /* 0x000fe40000000f00 */
.L_x_4761:
[----:B------:R-:W-:Y:S05]  /*77d0*/  BSYNC B0 ;  /* 0x0000000000007941 */ /* 0x000fea0003800000 */
.L_x_4760:
[----:B-----5:R1:W-:Y:S02]  /*77e0*/  STS.128 [R128+0x1800], R12 ;  /* 0x0018000c80007388 */ /* 0x0203e40000000c00 */
.L_x_4759:
[----:B------:R-:W-:Y:S05]  /*77f0*/  BSYNC B1 ;  /* 0x0000000000017941 */ /* 0x000fea0003800000 */
.L_x_4758:
[----:B------:R1:W-:Y:S01]  /*7800*/  @P0 STS.128 [R128+0x2800], RZ ;  /* 0x002800ff80000388 */ /* 0x0003e20000000c00 */
[----:B------:R-:W-:Y:S05]  /*7810*/  @P0 BRA `(.L_x_4753) ;  /* 0x00002a2000000947 */ /* 0x000fea0003800000 */
[----:B-123--:R-:W5:Y:S01]  /*7820*/  LDG.E.128 R28, [R28.64+0x80] ;  /* 0x000080061c1c7981 */ /* 0x00ef62000c1e1d00 */
[----:B------:R-:W-:Y:S01]  /*7830*/  ISETP.GE.AND P1, PT, R10, c[0x0][0x230], PT ;  /* 0x00008c000a007a0c */ /* 0x000fe20003f26270 */
[----:B------:R-:W-:-:S12]  /*7840*/  BSSY B0, `(.L_x_4762) ;  /* 0x0000028000007945 */ /* 0x000fd80003800000 */
[----:B------:R-:W-:Y:S05]  /*7850*/  @P1 BRA `(.L_x_4763) ;  /* 0x0000026000001947 */ /* 0x000fea0003800000 */
[----:B------:R-:W2:Y:S04]  /*7860*/  LDG.E.64 R4, [R20.64+0x40] ;  /* 0x0000400614047981 */ /* 0x000ea8000c1e1b00 */
[----:B------:R-:W3:Y:S01]  /*7870*/  LDG.E.64 R6, [R8.64+0x40] ;  /* 0x0000400608067981 */ /* 0x000ee2000c1e1b00 */
[C---:B-----5:R-:W-:Y:S01]  /*7880*/  LOP3.LUT R0, R29.reuse, 0xffff0000, RZ, 0xc0, !PT ;  /* 0xffff00001d007812 */ /* 0x060fe200078ec0ff */
[----:B------:R-:W-:Y:S01]  /*7890*/  IMAD.U32 R14, R30, 0x10000, RZ ;  /* 0x000100001e0e7824 */ /* 0x000fe200078e00ff */
[----:B------:R-:W-:Y:S02]  /*78a0*/  SHF.L.U32 R3, R29, 0x10, RZ ;  /* 0x000000101d037819 */ /* 0x000fe400000006ff */
[C---:B------:R-:W-:Y:S02]  /*78b0*/  LOP3.LUT R12, R31.reuse, 0xffff0000, RZ, 0xc0, !PT ;  /* 0xffff00001f0c7812 */ /* 0x040fe400078ec0ff */
[----:B------:R-:W-:-:S02]  /*78c0*/  SHF.L.U32 R13, R31, 0x10, RZ ;  /* 0x000000101f0d7819 */ /* 0x000fc400000006ff */
        /* <DEDUP_REMOVED lines=15> */
[----:B------:R-:W-:Y:S02]  /*79c0*/  FFMA.FTZ R11, R0, R17, R11 ;  /* 0x00000011000b7223 */ /* 0x000fe4000001000b */
[-C--:B------:R-:W-:Y:S02]  /*79d0*/  FFMA.FTZ R16, R13, R9.reuse, -R16 ;  /* 0x000000090d107223 */ /* 0x080fe40000010810 */
[----:B------:R-:W-:Y:S01]  /*79e0*/  FFMA.FTZ R15, R12, R9, R15 ;  /* 0x000000090c0f7223 */ /* 0x000fe2000001000f */
[----:B------:R-:W-:Y:S01]  /*79f0*/  SHF.L.U32 R9, R6, 0x10, RZ ;  /* 0x0000001006097819 */ /* 0x000fe200000006ff */
[-C--:B------:R-:W-:Y:S01]  /*7a00*/  FMUL.FTZ R0, R28, R3.reuse ;  /* 0x000000031c007220 */ /* 0x080fe20000410000 */
[----:B------:R-:W-:Y:S01]  /*7a10*/  F2FP.BF16.PACK_AB R29, R11, R8 ;  /* 0x000000080b1d723e */ /* 0x000fe200000010ff */
[----:B------:R-:W-:Y:S01]  /*7a20*/  FMUL.FTZ R4, R10, R3 ;  /* 0x000000030a047220 */ /* 0x000fe20000410000 */
[----:B------:R-:W-:Y:S01]  /*7a30*/  F2FP.BF16.PACK_AB R31, R15, R16 ;  /* 0x000000100f1f723e */ /* 0x000fe200000010ff */
[----:B------:R-:W-:-:S02]  /*7a40*/  FMUL.FTZ R3, R30, R5 ;  /* 0x000000051e037220 */ /* 0x000fc40000410000 */
[----:B------:R-:W-:Y:S02]  /*7a50*/  FMUL.FTZ R5, R14, R5 ;  /* 0x000000050e057220 */ /* 0x000fe40000410000 */
[-C--:B------:R-:W-:Y:S02]  /*7a60*/  FFMA.FTZ R0, R10, R9.reuse, -R0 ;  /* 0x000000090a007223 */ /* 0x080fe40000010800 */
[----:B------:R-:W-:Y:S02]  /*7a70*/  FFMA.FTZ R9, R28, R9, R4 ;  /* 0x000000091c097223 */ /* 0x000fe40000010004 */
[-C--:B------:R-:W-:Y:S02]  /*7a80*/  FFMA.FTZ R3, R14, R7.reuse, -R3 ;  /* 0x000000070e037223 */ /* 0x080fe40000010803 */
[----:B------:R-:W-:Y:S01]  /*7a90*/  FFMA.FTZ R30, R30, R7, R5 ;  /* 0x000000071e1e7223 */ /* 0x000fe20000010005 */
[----:B------:R-:W-:-:S04]  /*7aa0*/  F2FP.BF16.PACK_AB R28, R9, R0 ;  /* 0x00000000091c723e */ /* 0x000fc800000010ff */
[----:B------:R-:W-:Y:S02]  /*7ab0*/  F2FP.BF16.PACK_AB R30, R30, R3 ;  /* 0x000000031e1e723e */ /* 0x000fe400000010ff */
.L_x_4763:
[----:B------:R-:W-:Y:S05]  /*7ac0*/  BSYNC B0 ;  /* 0x0000000000007941 */ /* 0x000fea0003800000 */
.L_x_4762:
[----:B-----5:R1:W-:Y:S01]  /*7ad0*/  STS.128 [R128+0x2800], R28 ;  /* 0x0028001c80007388 */ /* 0x0203e20000000c00 */
[----:B------:R-:W-:Y:S05]  /*7ae0*/  BRA `(.L_x_4753) ;  /* 0x0000275000007947 */ /* 0x000fea0003800000 */
.L_x_4740:
        /* <DEDUP_REMOVED lines=66> */
[C---:B----4-:R-:W-:Y:S01]  /*7f10*/  LOP3.LUT R26, R21.reuse, 0xffff0000, RZ, 0xc0, !PT ;  /* 0xffff0000151a7812 */ /* 0x050fe200078ec0ff */
        /* <DEDUP_REMOVED lines=27> */
.L_x_4769:
[----:B------:R-:W-:Y:S05]  /*80d0*/  BSYNC B0 ;  /* 0x0000000000007941 */ /* 0x000fea0003800000 */
.L_x_4768:
[----:B-----5:R3:W-:Y:S04]  /*80e0*/  STS.64 [R128], R24 ;  /* 0x0000001880007388 */ /* 0x0207e80000000a00 */
[----:B------:R3:W-:Y:S02]  /*80f0*/  STS.64 [R128+0x8], R26 ;  /* 0x0000081a80007388 */ /* 0x0007e40000000a00 */
.L_x_4767:
[----:B------:R-:W-:Y:S05]  /*8100*/  BSYNC B1 ;  /* 0x0000000000017941 */ /* 0x000fea0003800000 */
.L_x_4766:
[----:B------:R1:W-:Y:S01]  /*8110*/  @P4 STS.128 [R128+0x1000], RZ ;  /* 0x001000ff80004388 */ /* 0x0003e20000000c00 */
[----:B------:R-:W-:Y:S01]  /*8120*/  BSSY B1, `(.L_x_4770) ;  /* 0x000005a000017945 */ /* 0x000fe20003800000 */
[----:B------:R-:W-:Y:S05]  /*8130*/  @P4 BRA `(.L_x_4771) ;  /* 0x0000058000004947 */ /* 0x000fea0003800000 */
[----:B---3--:R3:W5:Y:S01]  /*8140*/  LDG.E.128 R24, [R30.64+0x40] ;  /* 0x000040061e187981 */ /* 0x008762000c1e1d00 */
        /* <DEDUP_REMOVED lines=85> */
.L_x_4773:
[----:B------:R-:W-:Y:S05]  /*86a0*/  BSYNC B0 ;  /* 0x0000000000007941 */ /* 0x000fea0003800000 */
.L_x_4772:
[----:B-----5:R1:W-:Y:S02]  /*86b0*/  STS.128 [R128+0x1000], R24 ;  /* 0x0010001880007388 */ /* 0x0203e40000000c00 */
.L_x_4771:
[----:B------:R-:W-:Y:S05]  /*86c0*/  BSYNC B1 ;  /* 0x0000000000017941 */ /* 0x000fea0003800000 */
.L_x_4770:
[----:B------:R1:W-:Y:S01]  /*86d0*/  @P0 STS.128 [R128+0x2000], RZ ;  /* 0x002000ff80000388 */ /* 0x0003e20000000c00 */
[----:B------:R-:W-:Y:S05]  /*86e0*/  @P0 BRA `(.L_x_4765) ;  /* 0x0000058000000947 */ /* 0x000fea0003800000 */
[----:B-1-3--:R1:W5:Y:S01]  /*86f0*/  LDG.E.128 R24, [R30.64+0x80] ;  /* 0x000080061e187981 */ /* 0x00a362000c1e1d00 */
        /* <DEDUP_REMOVED lines=12> */
[----:B------:R-:W-:Y:S02]  /*87c0*/  LEA.HI.X.SX32 R17, R2, R13, 0x1, P2 ;  /* 0x0000000d02117211 */ /* 0x000fe400010f0eff */
[----:B------:R-:W-:-:S03]  /*87d0*/  LEA R16, P2, R0, c[0x0][0x2b0], 0x1 ;  /* 0x0000ac0000107a11 */ /* 0x000fc600078408ff */
[----:B------:R-:W3:Y:S01]  /*87e0*/  LDG.E.128 R4, [R4.64+0x80] ;  /* 0x0000800604047981 */ /* 0x000ee2000c1e1d00 */
[----:B------:R-:W-:Y:S01]  /*87f0*/  LEA.HI.X R17, R0, c[0x0][0x2b4], R17, 0x1, P2 ;  /* 0x0000ad0000117a11 */ /* 0x000fe200010f0c11 */
[----:B------:R-:W-:Y:S01]  /*8800*/  IMAD.MOV.U32 R2, RZ, RZ, RZ ;  /* 0x000000ffff027224 */ /* 0x000fe200078e00ff */
[----:B------:R-:W-:-:S04]  /*8810*/  @P1 SHF.R.S32.HI R0, RZ, 0x1, R83 ;  /* 0x00000001ff001819 */ /* 0x000fc80000011453 */
[----:B------:R-:W-:Y:S01]  /*8820*/  @P1 IADD3 R2, -R0, RZ, RZ ;  /* 0x000000ff00021210 */ /* 0x000fe20007ffe1ff */
[----:B--2---:R-:W2:Y:S03]  /*8830*/  LDG.E.128 R16, [R16.64+0x80] ;  /* 0x0000800610107981 */ /* 0x004ea6000c1e1d00 */
[----:B------:R-:W-:-:S04]  /*8840*/  IADD3 R0, P2, R2, R9, RZ ;  /* 0x0000000902007210 */ /* 0x000fc80007f5e0ff */
[----:B------:R-:W-:Y:S02]  /*8850*/  LEA.HI.X.SX32 R21, R2, R13, 0x1, P2 ;  /* 0x0000000d02157211 */ /* 0x000fe400010f0eff */
[----:B------:R-:W-:-:S04]  /*8860*/  LEA R20, P2, R0, c[0x0][0x2a8], 0x1 ;  /* 0x0000aa0000147a11 */ /* 0x000fc800078408ff */
[----:B------:R-:W-:-:S06]  /*8870*/  LEA.HI.X R21, R0, c[0x0][0x2ac], R21, 0x1, P2 ;  /* 0x0000ab0000157a11 */ /* 0x000fcc00010f0c15 */
[----:B----4-:R-:W4:Y:S01]  /*8880*/  LDG.E.128 R20, [R20.64+0x80] ;  /* 0x0000800614147981 */ /* 0x010f22000c1e1d00 */
        /* <DEDUP_REMOVED lines=60> */
.L_x_4775:
[----:B------:R-:W-:Y:S05]  /*8c50*/  BSYNC B0 ;  /* 0x0000000000007941 */ /* 0x000fea0003800000 */
.L_x_4774:
[----:B-----5:R3:W-:Y:S02]  /*8c60*/  STS.128 [R128+0x2000], R24 ;  /* 0x0020001880007388 */ /* 0x0207e40000000c00 */
.L_x_4765:
[----:B------:R-:W-:Y:S05]  /*8c70*/  BSYNC B2 ;  /* 0x0000000000027941 */ /* 0x000fea0003800000 */
.L_x_4764:
[----:B------:R-:W-:-:S04]  /*8c80*/  IADD3 R2, R112, 0x20, RZ ;  /* 0x0000002070027810 */ /* 0x000fc80007ffe0ff */
        /* <DEDUP_REMOVED lines=13> */
[C---:B------:R-:W-:Y:S02]  /*8d60*/  IADD3 R8, P2, R82.reuse, R9, RZ ;  /* 0x0000000952087210 */ /* 0x040fe40007f5e0ff */
[----:B------:R-:W-:Y:S02]  /*8d70*/  MOV R15, R79 ;  /* 0x0000004f000f7202 */ /* 0x000fe40000000f00 */
[----:B------:R-:W-:-:S07]  /*8d80*/  LEA.HI.X.SX32 R3, R82, R13, 0x1, P2 ;  /* 0x0000000d52037211 */ /* 0x000fce00010f0eff */
[----:B------:R-:W-:-:S05]  /*8d90*/  @P1 SHF.R.S32.HI R0, RZ, 0x1, R83 ;  /* 0x00000001ff001819 */ /* 0x000fca0000011453 */
[--C-:B------:R-:W-:Y:S02]  /*8da0*/  @P1 IMAD.MOV R12, RZ, RZ, -R0.reuse ;  /* 0x000000ffff0c1224 */ /* 0x100fe400078e0a00 */
[----:B------:R-:W-:-:S03]  /*8db0*/  @P1 IMAD.MOV R15, RZ, RZ, -R0 ;  /* 0x000000ffff0f1224 */ /* 0x000fc600078e0a00 */
[----:B------:R-:W-:-:S04]  /*8dc0*/  IADD3 R17, P2, R12, R8, RZ ;  /* 0x000000080c117210 */ /* 0x000fc80007f5e0ff */
[----:B------:R-:W-:Y:S02]  /*8dd0*/  LEA.HI.X.SX32 R12, R12, R3, 0x1, P2 ;  /* 0x000000030c0c7211 */ /* 0x000fe400010f0eff */
[----:B------:R-:W-:-:S04]  /*8de0*/  LEA R20, P2, R17, c[0x0][0x2b0], 0x1 ;  /* 0x0000ac0011147a11 */ /* 0x000fc800078408ff */
[----:B------:R-:W-:Y:S01]  /*8df0*/  LEA.HI.X R21, R17, c[0x0][0x2b4], R12, 0x1, P2 ;  /* 0x0000ad0011157a11 */ /* 0x000fe200010f0c0c */
[----:B------:R-:W-:Y:S01]  /*8e00*/  IMAD.MOV.U32 R12, RZ, RZ, RZ ;  /* 0x000000ffff0c7224 */ /* 0x000fe200078e00ff */
[----:B------:R-:W-:Y:S01]  /*8e10*/  @P1 IADD3 R12, -R0, RZ, RZ ;  /* 0x000000ff000c1210 */ /* 0x000fe20007ffe1ff */
[----:B------:R-:W-:-:S03]  /*8e20*/  IMAD.WIDE R16, R15, 0x2, R28 ;  /* 0x000000020f107825 */ /* 0x000fc600078e021c */
[C---:B------:R-:W-:Y:S01]  /*8e30*/  IADD3 R8, P2, R12.reuse, R8, RZ ;  /* 0x000000080c087210 */ /* 0x040fe20007f5e0ff */
[----:B--2---:R-:W2:Y:S03]  /*8e40*/  LDG.E.128 R20, [R20.64] ;  /* 0x0000000614147981 */ /* 0x004ea6000c1e1d00 */
[----:B------:R-:W-:Y:S01]  /*8e50*/  LEA.HI.X.SX32 R3, R12, R3, 0x1, P2 ;  /* 0x000000030c037211 */ /* 0x000fe200010f0eff */
[----:B---3--:R-:W3:Y:S01]  /*8e60*/  LDG.E.128 R16, [R16.64] ;  /* 0x0000000610107981 */ /* 0x008ee2000c1e1d00 */
[----:B-1----:R-:W-:-:S04]  /*8e70*/  LEA R24, P2, R8, c[0x0][0x2a8], 0x1 ;  /* 0x0000aa0008187a11 */ /* 0x002fc800078408ff */
        /* <DEDUP_REMOVED lines=64> */
.L_x_4779:
[----:B------:R-:W-:Y:S05]  /*9280*/  BSYNC B0 ;  /* 0x0000000000007941 */ /* 0x000fea0003800000 */
.L_x_4778:
[----:B-----5:R1:W-:Y:S02]  /*9290*/  STS.128 [R128+0x800], R4 ;  /* 0x0008000480007388 */ /* 0x0203e40000000c00 */
.L_x_4777:
[----:B------:R-:W-:Y:S05]  /*92a0*/  BSYNC B1 ;  /* 0x0000000000017941 */ /* 0x000fea0003800000 */
.L_x_4776:
[----:B------:R1:W-:Y:S01]  /*92b0*/  @P4 STS.128 [R128+0x1800], RZ ;  /* 0x001800ff80004388 */ /* 0x0003e20000000c00 */
[----:B------:R-:W-:Y:S01]  /*92c0*/  BSSY B1, `(.L_x_4780) ;  /* 0x000005d000017945 */ /* 0x000fe20003800000 */
[----:B------:R-:W-:Y:S05]  /*92d0*/  @P4 BRA `(.L_x_4781) ;  /* 0x000005b000004947 */ /* 0x000fea0003800000 */
[----:B-1----:R1:W5:Y:S01]  /*92e0*/  LDG.E.128 R4, [R28.64+0x40] ;  /* 0x000040061c047981 */ /* 0x002362000c1e1d00 */
[----:B------:R-:W-:Y:S01]  /*92f0*/  ISETP.GE.AND P1, PT, R11, c[0x0][0x230], PT ;  /* 0x00008c000b007a0c */ /* 0x000fe20003f26270 */
[----:B------:R-:W-:-:S12]  /*9300*/  BSSY B0, `(.L_x_4782) ;  /* 0x0000057000007945 */ /* 0x000fd80003800000 */
[----:B------:R-:W-:Y:S05]  /*9310*/  @P1 BRA `(.L_x_4783) ;  /* 0x0000055000001947 */ /* 0x000fea0003800000 */
[-C--:B------:R-:W-:Y:S01]  /*9320*/  ISETP.GE.AND P1, PT, R11, R79.reuse, PT ;  /* 0x0000004f0b00720c */ /* 0x080fe20003f26270 */
[----:B------:R-:W-:Y:S01]  /*9330*/  IMAD.MOV.U32 R12, RZ, RZ, RZ ;  /* 0x000000ffff0c7224 */ /* 0x000fe200078e00ff */
[----:B------:R-:W-:Y:S02]  /*9340*/  IADD3 R0, R82, 0x20, RZ ;  /* 0x0000002052007810 */ /* 0x000fe40007ffe0ff */
[----:B------:R-:W-:Y:S02]  /*9350*/  MOV R11, R79 ;  /* 0x0000004f000b7202 */ /* 0x000fe40000000f00 */
[----:B------:R-:W-:-:S07]  /*9360*/  IADD3 R8, P2, R0, R9, RZ ;  /* 0x0000000900087210 */ /* 0x000fce0007f5e0ff */
[----:B------:R-:W-:-:S05]  /*9370*/  @P1 SHF.R.S32.HI R3, RZ, 0x1, R83 ;  /* 0x00000001ff031819 */ /* 0x000fca0000011453 */
[----:B------:R-:W-:Y:S01]  /*9380*/  @P1 IMAD.MOV R12, RZ, RZ, -R3 ;  /* 0x000000ffff0c1224 */ /* 0x000fe200078e0a03 */
[----:B------:R-:W-:Y:S02]  /*9390*/  LEA.HI.X.SX32 R3, R0, R13, 0x1, P2 ;  /* 0x0000000d00037211 */ /* 0x000fe400010f0eff */
[----:B------:R-:W-:Y:S02]  /*93a0*/  @P1 SHF.R.S32.HI R0, RZ, 0x1, R83 ;  /* 0x00000001ff001819 */ /* 0x000fe40000011453 */
[----:B------:R-:W-:-:S03]  /*93b0*/  IADD3 R15, P2, R12, R8, RZ ;  /* 0x000000080c0f7210 */ /* 0x000fc60007f5e0ff */
[----:B------:R-:W-:Y:S01]  /*93c0*/  @P1 IMAD.MOV R11, RZ, RZ, -R0 ;  /* 0x000000ffff0b1224 */ /* 0x000fe200078e0a00 */
[----:B------:R-:W-:Y:S02]  /*93d0*/  LEA.HI.X.SX32 R12, R12, R3, 0x1, P2 ;  /* 0x000000030c0c7211 */ /* 0x000fe400010f0eff */
[----:B------:R-:W-:Y:S01]  /*93e0*/  LEA R20, P2, R15, c[0x0][0x2b0], 0x1 ;  /* 0x0000ac000f147a11 */ /* 0x000fe200078408ff */
[----:B------:R-:W-:-:S03]  /*93f0*/  IMAD.WIDE R16, R11, 0x2, R28 ;  /* 0x000000020b107825 */ /* 0x000fc600078e021c */
[----:B------:R-:W-:Y:S01]  /*9400*/  LEA.HI.X R21, R15, c[0x0][0x2b4], R12, 0x1, P2 ;  /* 0x0000ad000f157a11 */ /* 0x000fe200010f0c0c */
[----:B------:R-:W-:Y:S01]  /*9410*/  IMAD.MOV.U32 R11, RZ, RZ, RZ ;  /* 0x000000ffff0b7224 */ /* 0x000fe200078e00ff */
[----:B------:R-:W-:Y:S01]  /*9420*/  @P1 IADD3 R11, -R0, RZ, RZ ;  /* 0x000000ff000b1210 */ /* 0x000fe20007ffe1ff */
[----:B--2---:R-:W2:Y:S03]  /*9430*/  LDG.E.128 R16, [R16.64+0x40] ;  /* 0x0000400610107981 */ /* 0x004ea6000c1e1d00 */
[C---:B------:R-:W-:Y:S01]  /*9440*/  IADD3 R8, P2, R11.reuse, R8, RZ ;  /* 0x000000080b087210 */ /* 0x040fe20007f5e0ff */
[----:B---3--:R-:W3:Y:S03]  /*9450*/  LDG.E.128 R20, [R20.64] ;  /* 0x0000000614147981 */ /* 0x008ee6000c1e1d00 */
[----:B------:R-:W-:-:S02]  /*9460*/  LEA.HI.X.SX32 R3, R11, R3, 0x1, P2 ;  /* 0x000000030b037211 */ /* 0x000fc400010f0eff */
        /* <DEDUP_REMOVED lines=10> */
[----:B------:R-:W-:-:S02]  /*9510*/  LOP3.LUT R4, R7, 0xffff0000, RZ, 0xc0, !PT ;  /* 0xffff000007047812 */ /* 0x000fc400078ec0ff */
[----:B--2---:R-:W-:Y:S02]  /*9520*/  SHF.L.U32 R33, R16, 0x10, RZ ;  /* 0x0000001010217819 */ /* 0x004fe400000006ff */
[----:B---3--:R-:W-:Y:S01]  /*9530*/  LOP3.LUT R7, R20, 0xffff0000, RZ, 0xc0, !PT ;  /* 0xffff000014077812 */ /* 0x008fe200078ec0ff */
[----:B------:R-:W-:Y:S01]  /*9540*/  IMAD.U32 R30, R22, 0x10000, RZ ;  /* 0x00010000161e7824 */ /* 0x000fe200078e00ff */
[C---:B------:R-:W-:Y:S02]  /*9550*/  SHF.L.U32 R6, R21.reuse, 0x10, RZ ;  /* 0x0000001015067819 */ /* 0x040fe400000006ff */
[----:B------:R-:W-:Y:S01]  /*9560*/  LOP3.LUT R31, R21, 0xffff0000, RZ, 0xc0, !PT ;  /* 0xffff0000151f7812 */ /* 0x000fe200078ec0ff */
[----:B------:R-:W-:Y:S01]  /*9570*/  IMAD.U32 R14, R20, 0x10000, RZ ;  /* 0x00010000140e7824 */ /* 0x000fe200078e00ff */
[----:B------:R-:W-:Y:S01]  /*9580*/  LOP3.LUT R21, R22, 0xffff0000, RZ, 0xc0, !PT ;  /* 0xffff000016157812 */ /* 0x000fe200078ec0ff */
[C---:B------:R-:W-:Y:S01]  /*9590*/  IMAD.U32 R20, R23.reuse, 0x10000, RZ ;  /* 0x0001000017147824 */ /* 0x040fe200078e00ff */
[----:B------:R-:W-:Y:S01]  /*95a0*/  LOP3.LUT R22, R23, 0xffff0000, RZ, 0xc0, !PT ;  /* 0xffff000017167812 */ /* 0x000fe200078ec0ff */
[C---:B------:R-:W-:Y:S01]  /*95b0*/  IMAD.U32 R23, R17.reuse, 0x10000, RZ ;  /* 0x0001000011177824 */ /* 0x040fe200078e00ff */
        /* <DEDUP_REMOVED lines=11> */
[----:B------:R-:W-:Y:S01]  /*9670*/  FMUL.FTZ R16, R16, R7 ;  /* 0x0000000710107220 */ /* 0x000fe20000410000 */
[----:B----4-:R-:W-:Y:S01]  /*9680*/  LOP3.LUT R7, R24, 0xffff0000, RZ, 0xc0, !PT ;  /* 0xffff000018077812 */ /* 0x010fe200078ec0ff */
[----:B------:R-:W-:Y:S02]  /*9690*/  @!P1 FADD.FTZ R20, -R20, -RZ ;  /* 0x800000ff14149221 */ /* 0x000fe40000010100 */
[----:B------:R-:W-:Y:S02]  /*96a0*/  @!P1 FADD.FTZ R31, -R31, -RZ ;  /* 0x800000ff1f1f9221 */ /* 0x000fe40000010100 */
[----:B------:R-:W-:Y:S02]  /*96b0*/  FMUL.FTZ R33, R33, R14 ;  /* 0x0000000e21217220 */ /* 0x000fe40000410000 */
[----:B------:R-:W-:-:S02]  /*96c0*/  @!P1 FADD.FTZ R30, -R30, -RZ ;  /* 0x800000ff1e1e9221 */ /* 0x000fc40000010100 */
[----:B------:R-:W-:Y:S01]  /*96d0*/  FMUL.FTZ R18, R18, R21 ;  /* 0x0000001512127220 */ /* 0x000fe20000410000 */
[C---:B------:R-:W-:Y:S01]  /*96e0*/  LOP3.LUT R21, R26.reuse, 0xffff0000, RZ, 0xc0, !PT ;  /* 0xffff00001a157812 */ /* 0x040fe200078ec0ff */
[----:B------:R-:W-:Y:S01]  /*96f0*/  FMUL.FTZ R19, R19, R22 ;  /* 0x0000001613137220 */ /* 0x000fe20000410000 */
[----:B------:R-:W-:Y:S01]  /*9700*/  SHF.L.U32 R22, R26, 0x10, RZ ;  /* 0x000000101a167819 */ /* 0x000fe200000006ff */
[----:B------:R-:W-:Y:S01]  /*9710*/  IMAD.U32 R14, R24, 0x10000, RZ ;  /* 0x00010000180e7824 */ /* 0x000fe200078e00ff */
[----:B------:R-:W-:Y:S01]  /*9720*/  LOP3.LUT R24, R25, 0xffff0000, RZ, 0xc0, !PT ;  /* 0xffff000019187812 */ /* 0x000fe200078ec0ff */
[----:B------:R-:W-:Y:S01]  /*9730*/  FMUL.FTZ R23, R23, R6 ;  /* 0x0000000617177220 */ /* 0x000fe20000410000 */
[----:B------:R-:W-:Y:S01]  /*9740*/  LOP3.LUT R26, R27, 0xffff0000, RZ, 0xc0, !PT ;  /* 0xffff00001b1a7812 */ /* 0x000fe200078ec0ff */
[----:B------:R-:W-:Y:S02]  /*9750*/  FMUL.FTZ R20, R17, R20 ;  /* 0x0000001411147220 */ /* 0x000fe40000410000 */
[----:B------:R-:W-:-:S02]  /*9760*/  FMUL.FTZ R31, R32, R31 ;  /* 0x0000001f201f7220 */ /* 0x000fc40000410000 */
[----:B------:R-:W-:Y:S02]  /*9770*/  IMAD.U32 R6, R25, 0x10000, RZ ;  /* 0x0001000019067824 */ /* 0x000fe400078e00ff */
[----:B------:R-:W-:Y:S02]  /*9780*/  IMAD.U32 R17, R27, 0x10000, RZ ;  /* 0x000100001b117824 */ /* 0x000fe400078e00ff */
        /* <DEDUP_REMOVED lines=13> */
[----:B------:R-:W-:Y:S02]  /*9860*/  MOV R4, R3 ;  /* 0x0000000300047202 */ /* 0x000fe40000000f00 */
.L_x_4783:
[----:B------:R-:W-:Y:S05]  /*9870*/  BSYNC B0 ;  /* 0x0000000000007941 */ /* 0x000fea0003800000 */
.L_x_4782:
[----:B-----5:R1:W-:Y:S02]  /*9880*/  STS.128 [R128+0x1800], R4 ;  /* 0x0018000480007388 */ /* 0x0203e40000000c00 */
.L_x_4781:
[----:B------:R-:W-:Y:S05]  /*9890*/  BSYNC B1 ;  /* 0x0000000000017941 */ /* 0x000fea0003800000 */
.L_x_4780:
[----:B------:R1:W-:Y:S01]  /*98a0*/  @P0 STS.128 [R128+0x2800], RZ ;  /* 0x002800ff80000388 */ /* 0x0003e20000000c00 */
[----:B------:R-:W-:Y:S05]  /*98b0*/  @P0 BRA `(.L_x_4753) ;  /* 0x0000098000000947 */ /* 0x000fea0003800000 */
[----:B-1----:R1:W5:Y:S01]  /*98c0*/  LDG.E.128 R4, [R28.64+0x80] ;  /* 0x000080061c047981 */ /* 0x002362000c1e1d00 */
[----:B------:R-:W-:Y:S01]  /*98d0*/  ISETP.GE.AND P1, PT, R10, c[0x0][0x230], PT ;  /* 0x00008c000a007a0c */ /* 0x000fe20003f26270 */
[----:B------:R-:W-:-:S12]  /*98e0*/  BSSY B0, `(.L_x_4784) ;  /* 0x0000059000007945 */ /* 0x000fd80003800000 */
[----:B------:R-:W-:Y:S05]  /*98f0*/  @P1 BRA `(.L_x_4785) ;  /* 0x0000057000001947 */ /* 0x000fea0003800000 */
[----:B------:R-:W-:Y:S01]  /*9900*/  ISETP.GE.AND P1, PT, R10, R79, PT ;  /* 0x0000004f0a00720c */ /* 0x000fe20003f26270 */
[----:B------:R-:W-:Y:S01]  /*9910*/  IMAD.MOV.U32 R8, RZ, RZ, RZ ;  /* 0x000000ffff087224 */ /* 0x000fe200078e00ff */
[----:B------:R-:W-:Y:S02]  /*9920*/  IADD3 R82, R82, 0x40, RZ ;  /* 0x0000004052527810 */ /* 0x000fe40007ffe0ff */
[----:B------:R-:W-:Y:S01]  /*9930*/  IADD3 R10, P5, R28, 0x80, RZ ;  /* 0x000000801c0a7810 */ /* 0x000fe20007fbe0ff */
[----:B------:R-:W-:-:S04]  /*9940*/  IMAD.MOV.U32 R16, RZ, RZ, RZ ;  /* 0x000000ffff107224 */ /* 0x000fc800078e00ff */
[----:B------:R-:W-:-:S04]  /*9950*/  IMAD.X R11, RZ, RZ, R29, P5 ;  /* 0x000000ffff0b7224 */ /* 0x000fc800028e061d */
[--C-:B------:R-:W-:Y:S02]  /*9960*/  @P1 SHF.R.S32.HI R0, RZ, 0x1, R83.reuse ;  /* 0x00000001ff001819 */ /* 0x100fe40000011453 */
[----:B------:R-:W-:-:S03]  /*9970*/  @P1 SHF.R.S32.HI R3, RZ, 0x1, R83 ;  /* 0x00000001ff031819 */ /* 0x000fc60000011453 */
[----:B------:R-:W-:Y:S01]  /*9980*/  @P1 IMAD.MOV R8, RZ, RZ, -R0 ;  /* 0x000000ffff081224 */ /* 0x000fe200078e0a00 */
[C---:B------:R-:W-:Y:S02]  /*9990*/  IADD3 R0, P2, R82.reuse, R9, RZ ;  /* 0x0000000952007210 */ /* 0x040fe40007f5e0ff */
[----:B------:R-:W-:Y:S02]  /*99a0*/  @P1 IADD3 R79, -R3, RZ, RZ ;  /* 0x000000ff034f1210 */ /* 0x000fe40007ffe1ff */
[----:B------:R-:W-:Y:S02]  /*99b0*/  LEA.HI.X.SX32 R3, R82, R13, 0x1, P2 ;  /* 0x0000000d52037211 */ /* 0x000fe400010f0eff */
[C---:B------:R-:W-:Y:S01]  /*99c0*/  IADD3 R12, P2, R8.reuse, R0, RZ ;  /* 0x00000000080c7210 */ /* 0x040fe20007f5e0ff */
[----:B------:R-:W-:Y:S01]  /*99d0*/  IMAD.WIDE R10, R79, 0x2, R10 ;  /* 0x000000024f0a7825 */ /* 0x000fe200078e020a */
[----:B------:R-:W-:Y:S02]  /*99e0*/  @P1 SHF.R.S32.HI R83, RZ, 0x1, R83 ;  /* 0x00000001ff531819 */ /* 0x000fe40000011453 */
[----:B------:R-:W-:-:S02]  /*99f0*/  LEA.HI.X.SX32 R13, R8, R3, 0x1, P2 ;  /* 0x00000003080d7211 */ /* 0x000fc400010f0eff */
[C---:B------:R-:W-:Y:S01]  /*9a00*/  LEA R14, P2, R12.reuse, c[0x0][0x2b0], 0x1 ;  /* 0x0000ac000c0e7a11 */ /* 0x040fe200078408ff */
[----:B------:R-:W-:Y:S01]  /*9a10*/  @P1 IMAD.MOV R16, RZ, RZ, -R83 ;  /* 0x000000ffff101224 */ /* 0x000fe200078e0a53 */
[----:B--2---:R-:W2:Y:S02]  /*9a20*/  LDG.E.128 R8, [R10.64] ;  /* 0x000000060a087981 */ /* 0x004ea4000c1e1d00 */
[----:B------:R-:W-:Y:S02]  /*9a30*/  LEA.HI.X R15, R12, c[0x0][0x2b4], R13, 0x1, P2 ;  /* 0x0000ad000c0f7a11 */ /* 0x000fe400010f0c0d */
[----:B------:R-:W-:-:S04]  /*9a40*/  IADD3 R0, P2, R16, R0, RZ ;  /* 0x0000000010007210 */ /* 0x000fc80007f5e0ff */
[----:B------:R-:W-:Y:S01]  /*9a50*/  LEA.HI.X.SX32 R3, R16, R3, 0x1, P2 ;  /* 0x0000000310037211 */ /* 0x000fe200010f0eff */
[----:B---3--:R-:W3:Y:S01]  /*9a60*/  LDG.E.128 R12, [R14.64] ;  /* 0x000000060e0c7981 */ /* 0x008ee2000c1e1d00 */
[----:B------:R-:W-:-:S04]  /*9a70*/  LEA R16, P2, R0, c[0x0][0x2a8], 0x1 ;  /* 0x0000aa0000107a11 */ /* 0x000fc800078408ff */
[----:B------:R-:W-:-:S06]  /*9a80*/  LEA.HI.X R17, R0, c[0x0][0x2ac], R3, 0x1, P2 ;  /* 0x0000ab0000117a11 */ /* 0x000fcc00010f0c03 */
[----:B----4-:R-:W4:Y:S01]  /*9a90*/  LDG.E.128 R16, [R16.64] ;  /* 0x0000000610107981 */ /* 0x010f22000c1e1d00 */
        /* <DEDUP_REMOVED lines=16> */
[C---:B-1-3--:R-:W-:Y:S01]  /*9ba0*/  IMAD.U32 R28, R12.reuse, 0x10000, RZ ;  /* 0x000100000c1c7824 */ /* 0x04afe200078e00ff */
[----:B------:R-:W-:Y:S01]  /*9bb0*/  LOP3.LUT R10, R12, 0xffff0000, RZ, 0xc0, !PT ;  /* 0xffff00000c0a7812 */ /* 0x000fe200078ec0ff */
[----:B------:R-:W-:Y:S01]  /*9bc0*/  IMAD.U32 R30, R14, 0x10000, RZ ;  /* 0x000100000e1e7824 */ /* 0x000fe200078e00ff */
[C---:B------:R-:W-:Y:S01]  /*9bd0*/  SHF.L.U32 R11, R13.reuse, 0x10, RZ ;  /* 0x000000100d0b7819 */ /* 0x040fe200000006ff */
[----:B------:R-:W-:Y:S01]  /*9be0*/  @!P1 FADD.FTZ R28, -R28, -RZ ;  /* 0x800000ff1c1c9221 */ /* 0x000fe20000010100 */
[----:B------:R-:W-:Y:S01]  /*9bf0*/  LOP3.LUT R29, R13, 0xffff0000, RZ, 0xc0, !PT ;  /* 0xffff00000d1d7812 */ /* 0x000fe200078ec0ff */
[C---:B------:R-:W-:Y:S01]  /*9c00*/  IMAD.U32 R13, R15.reuse, 0x10000, RZ ;  /* 0x000100000f0d7824 */ /* 0x040fe200078e00ff */
[----:B------:R-:W-:Y:S01]  /*9c10*/  LOP3.LUT R12, R14, 0xffff0000, RZ, 0xc0, !PT ;  /* 0xffff00000e0c7812 */ /* 0x000fe200078ec0ff */
[----:B------:R-:W-:Y:S01]  /*9c20*/  @!P1 FADD.FTZ R10, -R10, -RZ ;  /* 0x800000ff0a0a9221 */ /* 0x000fe20000010100 */
[----:B------:R-:W-:Y:S01]  /*9c30*/  LOP3.LUT R14, R15, 0xffff0000, RZ, 0xc0, !PT ;  /* 0xffff00000f0e7812 */ /* 0x000fe200078ec0ff */
[----:B------:R-:W-:-:S02]  /*9c40*/  @!P1 FADD.FTZ R13, -R13, -RZ ;  /* 0x800000ff0d0d9221 */ /* 0x000fc40000010100 */
[----:B------:R-:W-:Y:S01]  /*9c50*/  FMUL.FTZ R10, R7, R10 ;  /* 0x0000000a070a7220 */ /* 0x000fe20000410000 */
[----:B----4-:R-:W-:Y:S01]  /*9c60*/  LOP3.LUT R7, R16, 0xffff0000, RZ, 0xc0, !PT ;  /* 0xffff000010077812 */ /* 0x010fe200078ec0ff */
[----:B------:R-:W-:Y:S02]  /*9c70*/  @!P1 FADD.FTZ R14, -R14, -RZ ;  /* 0x800000ff0e0e9221 */ /* 0x000fe40000010100 */
[----:B------:R-:W-:Y:S02]  /*9c80*/  @!P1 FADD.FTZ R12, -R12, -RZ ;  /* 0x800000ff0c0c9221 */ /* 0x000fe40000010100 */
[----:B------:R-:W-:Y:S01]  /*9c90*/  FMUL.FTZ R13, R8, R13 ;  /* 0x0000000d080d7220 */ /* 0x000fe20000410000 */
[----:B------:R-:W-:Y:S01]  /*9ca0*/  SHF.L.U32 R8, R16, 0x10, RZ ;  /* 0x0000001010087819 */ /* 0x000fe200000006ff */
[----:B------:R-:W-:Y:S01]  /*9cb0*/  @!P1 FADD.FTZ R11, -R11, -RZ ;  /* 0x800000ff0b0b9221 */ /* 0x000fe20000010100 */
[----:B------:R-:W-:Y:S01]  /*9cc0*/  LOP3.LUT R16, R17, 0xffff0000, RZ, 0xc0, !PT ;  /* 0xffff000011107812 */ /* 0x000fe200078ec0ff */
[----:B------:R-:W-:-:S02]  /*9cd0*/  @!P1 FADD.FTZ R29, -R29, -RZ ;  /* 0x800000ff1d1d9221 */ /* 0x000fc40000010100 */
[----:B------:R-:W-:Y:S02]  /*9ce0*/  FMUL.FTZ R23, R23, R28 ;  /* 0x0000001c17177220 */ /* 0x000fe40000410000 */
[----:B------:R-:W-:Y:S02]  /*9cf0*/  @!P1 FADD.FTZ R30, -R30, -RZ ;  /* 0x800000ff1e1e9221 */ /* 0x000fe40000010100 */
[----:B------:R-:W-:Y:S01]  /*9d00*/  FMUL.FTZ R27, R27, R14 ;  /* 0x0000000e1b1b7220 */ /* 0x000fe20000410000 */
[C---:B------:R-:W-:Y:S01]  /*9d10*/  LOP3.LUT R14, R18.reuse, 0xffff0000, RZ, 0xc0, !PT ;  /* 0xffff0000120e7812 */ /* 0x040fe200078ec0ff */
[----:B------:R-:W-:Y:S01]  /*9d20*/  FMUL.FTZ R12, R9, R12 ;  /* 0x0000000c090c7220 */ /* 0x000fe20000410000 */
[C---:B------:R-:W-:Y:S01]  /*9d30*/  SHF.L.U32 R9, R19.reuse, 0x10, RZ ;  /* 0x0000001013097819 */ /* 0x040fe200000006ff */
[----:B------:R-:W-:Y:S01]  /*9d40*/  IMAD.U32 R15, R18, 0x10000, RZ ;  /* 0x00010000120f7824 */ /* 0x000fe200078e00ff */
[----:B------:R-:W-:Y:S01]  /*9d50*/  LOP3.LUT R18, R19, 0xffff0000, RZ, 0xc0, !PT ;  /* 0xffff000013127812 */ /* 0x000fe200078ec0ff */
[----:B------:R-:W-:-:S02]  /*9d60*/  FMUL.FTZ R11, R6, R11 ;  /* 0x0000000b060b7220 */ /* 0x000fc40000410000 */
[----:B------:R-:W-:Y:S02]  /*9d70*/  FMUL.FTZ R29, R26, R29 ;  /* 0x0000001d1a1d7220 */ /* 0x000fe40000410000 */
[----:B------:R-:W-:Y:S02]  /*9d80*/  IMAD.U32 R6, R17, 0x10000, RZ ;  /* 0x0001000011067824 */ /* 0x000fe400078e00ff */
[----:B------:R-:W-:Y:S02]  /*9d90*/  FFMA.FTZ R8, R20, R8, R23 ;  /* 0x0000000814087223 */ /* 0x000fe40000010017 */
[----:B------:R-:W-:Y:S02]  /*9da0*/  FFMA.FTZ R3, R3, R7, R10 ;  /* 0x0000000703037223 */ /* 0x000fe4000001000a */
[----:B------:R-:W-:Y:S02]  /*9db0*/  FMUL.FTZ R30, R25, R30 ;  /* 0x0000001e191e7220 */ /* 0x000fe40000410000 */
[----:B------:R-:W-:Y:S01]  /*9dc0*/  FFMA.FTZ R6, R22, R6, R11 ;  /* 0x0000000616067223 */ /* 0x000fe2000001000b */
[----:B------:R-:W-:Y:S01]  /*9dd0*/  F2FP.BF16.PACK_AB R8, R3, R8 ;  /* 0x000000080308723e */ /* 0x000fe200000010ff */
[----:B------:R-:W-:-:S02]  /*9de0*/  FFMA.FTZ R29, R0, R16, R29 ;  /* 0x00000010001d7223 */ /* 0x000fc4000001001d */
[----:B------:R-:W-:Y:S02]  /*9df0*/  FFMA.FTZ R9, R24, R9, R13 ;  /* 0x0000000918097223 */ /* 0x000fe4000001000d */
[----:B------:R-:W-:Y:S02]  /*9e00*/  FFMA.FTZ R4, R4, R18, R27 ;  /* 0x0000001204047223 */ /* 0x000fe4000001001b */
[----:B------:R-:W-:Y:S02]  /*9e10*/  FFMA.FTZ R15, R21, R15, R30 ;  /* 0x0000000f150f7223 */ /* 0x000fe4000001001e */
[----:B------:R-:W-:Y:S01]  /*9e20*/  FFMA.FTZ R12, R5, R14, R12 ;  /* 0x0000000e050c7223 */ /* 0x000fe2000001000c */
[----:B------:R-:W-:Y:S02]  /*9e30*/  F2FP.BF16.PACK_AB R5, R29, R6 ;  /* 0x000000061d05723e */ /* 0x000fe400000010ff */
[----:B------:R-:W-:Y:S01]  /*9e40*/  F2FP.BF16.PACK_AB R7, R4, R9 ;  /* 0x000000090407723e */ /* 0x000fe200000010ff */
[----:B------:R-:W-:Y:S01]  /*9e50*/  IMAD.MOV.U32 R4, RZ, RZ, R8 ;  /* 0x000000ffff047224 */ /* 0x000fe200078e0008 */
[----:B------:R-:W-:-:S02]  /*9e60*/  F2FP.BF16.PACK_AB R6, R12, R15 ;  /* 0x0000000f0c06723e */ /* 0x000fc400000010ff */
.L_x_4785:
[----:B------:R-:W-:Y:S05]  /*9e70*/  BSYNC B0 ;  /* 0x0000000000007941 */ /* 0x000fea0003800000 */
.L_x_4784:
[----:B-----5:R1:W-:Y:S01]  /*9e80*/  STS.128 [R128+0x2800], R4 ;  /* 0x0028000480007388 */ /* 0x0203e20000000c00 */
[----:B------:R-:W-:Y:S05]  /*9e90*/  BRA `(.L_x_4753) ;  /* 0x000003a000007947 */ /* 0x000fea0003800000 */
.L_x_4739:
        /* <DEDUP_REMOVED lines=29> */
.L_x_4787:
[----:B------:R-:W-:Y:S05]  /*a070*/  BSYNC B0 ;  /* 0x0000000000007941 */ /* 0x000fea0003800000 */
.L_x_4786:
        /* <DEDUP_REMOVED lines=28> */
.L_x_4753:
[----:B------:R-:W-:Y:S05]  /*a240*/  BSYNC B3 ;  /* 0x0000000000037941 */ /* 0x000fea0003800000 */
.L_x_4738:
[----:B------:R-:W-:Y:S01]  /*a250*/  IADD3 R139, R85, -0x1, RZ ;  /* 0xffffffff558b7810 */ /* 0x000fe20007ffe0ff */
[----:B------:R-:W-:Y:S01]  /*a260*/  BSSY B0, `(.L_x_4788) ;  /* 0x0000022000007945 */ /* 0x000fe20003800000 */
[----:B------:R-:W-:Y:S02]  /*a270*/  LEA R134, P1, R110, c[0x0][0x168], 0x1 ;  /* 0x00005a006e867a11 */ /* 0x000fe400078208ff */
[----:B----4-:R-:W-:Y:S01]  /*a280*/  LOP3.LUT R132, R74, 0xffff, RZ, 0xc0, !PT ;  /* 0x0000ffff4a847812 */ /* 0x010fe200078ec0ff */
[----:B------:R-:W-:Y:S01]  /*a290*/  IMAD R3, R139, -0x40, R61 ;  /* 0xffffffc08b037824 */ /* 0x000fe200078e023d */
[----:B------:R-:W-:Y:S02]  /*a2a0*/  LEA.HI.X R133, R110, c[0x0][0x16c], R51, 0x1, P1 ;  /* 0x00005b006e857a11 */ /* 0x000fe400008f0c33 */
[----:B------:R-:W-:Y:S02]  /*a2b0*/  LOP3.LUT R92, R132, 0xff, RZ, 0xc0, !PT ;  /* 0x000000ff845c7812 */ /* 0x000fe400078ec0ff */
[----:B------:R-:W-:-:S13]  /*a2c0*/  ISETP.GE.AND P2, PT, R112, R3, PT ;  /* 0x000000037000720c */ /* 0x000fda0003f46270 */
[----:B------:R-:W-:Y:S05]  /*a2d0*/  @P2 BRA `(.L_x_4789) ;  /* 0x000001a000002947 */ /* 0x000fea0003800000 */
[C---:B------:R-:W-:Y:S02]  /*a2e0*/  LOP3.LUT R0, R92.reuse, 0x1, RZ, 0xc0, !PT ;  /* 0x000000015c007812 */ /* 0x040fe400078ec0ff */
[----:B------:R-:W-:Y:S02]  /*a2f0*/  R2P PR, R92, 0x6 ;  /* 0x000000065c007804 */ /* 0x000fe40000000000 */
[----:B------:R-:W-:-:S11]  /*a300*/  ISETP.NE.U32.AND P5, PT, R0, 0x1, PT ;  /* 0x000000010000780c */ /* 0x000fd60003fa5070 */
[--C-:B------:R-:W-:Y:S02]  /*a310*/  @P1 IMAD.MOV.U32 R135, RZ, RZ, R133.reuse ;  /* 0x000000ffff871224 */ /* 0x100fe400078e0085 */
[----:B-1----:R-:W-:Y:S02]  /*a320*/  @!P5 IMAD.MOV.U32 R4, RZ, RZ, R134 ;  /* 0x000000ffff04d224 */ /* 0x002fe400078e0086 */
        /* <DEDUP_REMOVED lines=20> */
.L_x_4790:
[----:B------:R4:W-:Y:S02]  /*a470*/  STS.128 [R128+0x5000], RZ ;  /* 0x005000ff80007388 */ /* 0x0009e40000000c00 */
.L_x_4789:
[----:B------:R-:W-:Y:S05]  /*a480*/  BSYNC B0 ;  /* 0x0000000000007941 */ /* 0x000fea0003800000 */
.L_x_4788:
[----:B------:R-:W-:Y:S01]  /*a490*/  ISETP.GE.AND P1, PT, R2, R3, PT ;  /* 0x000000030200720c */ /* 0x000fe20003f26270 */
[----:B------:R-:W-:-:S12]  /*a4a0*/  BSSY B0, `(.L_x_4791) ;  /* 0x000001f000007945 */ /* 0x000fd80003800000 */
[----:B------:R-:W-:Y:S05]  /*a4b0*/  @P1 BRA `(.L_x_4792) ;  /* 0x000001d000001947 */ /* 0x000fea0003800000 */
[C---:B------:R-:W-:Y:S01]  /*a4c0*/  LOP3.LUT R0, R92.reuse, 0x1, RZ, 0xc0, !PT ;  /* 0x000000015c007812 */ /* 0x040fe200078ec0ff */
[----:B-1----:R-:W-:Y:S01]  /*a4d0*/  IMAD.MOV.U32 R5, RZ, RZ, c[0x0][0x19c] ;  /* 0x00006700ff057624 */ /* 0x002fe200078e00ff */
[----:B------:R-:W-:Y:S02]  /*a4e0*/  LOP3.LUT P5, RZ, R92, 0x2, RZ, 0xc0, !PT ;  /* 0x000000025cff7812 */ /* 0x000fe400078ac0ff */
[----:B------:R-:W-:Y:S01]  /*a4f0*/  ISETP.NE.U32.AND P6, PT, R0, 0x1, PT ;  /* 0x000000010000780c */ /* 0x000fe20003fc5070 */
[----:B------:R-:W-:Y:S01]  /*a500*/  IMAD.MOV.U32 R0, RZ, RZ, c[0x0][0x198] ;  /* 0x00006600ff007624 */ /* 0x000fe200078e00ff */
[----:B------:R-:W-:-:S11]  /*a510*/  LOP3.LUT P2, RZ, R92, 0x4, RZ, 0xc0, !PT ;  /* 0x000000045cff7812 */ /* 0x000fd6000784c0ff */
[----:B------:R-:W-:-:S04]  /*a520*/  @!P6 LEA R6, P1, R55, R134, 0x1 ;  /* 0x000000863706e211 */ /* 0x000fc800078208ff */
[----:B------:R-:W-:Y:S02]  /*a530*/  @!P6 LEA.HI.X R7, R55, R133, R54, 0x1, P1 ;  /* 0x000000853707e211 */ /* 0x000fe400008f0c36 */
[----:B------:R-:W-:-:S03]  /*a540*/  LEA R4, P1, R0, R110, 0x5 ;  /* 0x0000006e00047211 */ /* 0x000fc600078228ff */
[----:B------:R-:W-:Y:S01]  /*a550*/  @!PT LDS RZ, [RZ] ;  /* 0x00000000fffff984 */ /* 0x000fe20000000800 */
[----:B------:R-:W-:Y:S01]  /*a560*/  @!PT LDS RZ, [RZ] ;  /* 0x00000000fffff984 */ /* 0x000fe20000000800 */
[----:B------:R-:W-:Y:S01]  /*a570*/  @!PT LDS RZ, [RZ] ;  /* 0x00000000fffff984 */ /* 0x000fe20000000800 */
[----:B------:R1:W-:Y:S01]  /*a580*/  @!P6 LDGSTS.E.BYPASS.LTC128B.128 [R128+0x3800], [R6.64] ;  /* 0x038000000680efae */ /* 0x0003e2000b901d46 */
[----:B------:R-:W-:Y:S02]  /*a590*/  LEA.HI.X R5, R0, R51, R5, 0x5, P1 ;  /* 0x0000003300057211 */ /* 0x000fe400008f2c05 */
[C---:B------:R-:W-:Y:S01]  /*a5a0*/  @P5 LEA R10, P1, R4.reuse, c[0x0][0x168], 0x1 ;  /* 0x00005a00040a5a11 */ /* 0x040fe200078208ff */
[----:B------:R1:W-:Y:S03]  /*a5b0*/  @P6 STS.128 [R128+0x3800], RZ ;  /* 0x003800ff80006388 */ /* 0x0003e60000000c00 */
[C---:B------:R-:W-:Y:S02]  /*a5c0*/  @P5 LEA.HI.X R11, R4.reuse, c[0x0][0x16c], R5, 0x1, P1 ;  /* 0x00005b00040b5a11 */ /* 0x040fe400008f0c05 */
[----:B------:R-:W-:-:S03]  /*a5d0*/  @P2 LEA R8, P1, R4, c[0x0][0x168], 0x1 ;  /* 0x00005a0004082a11 */ /* 0x000fc600078208ff */
[----:B------:R-:W-:Y:S01]  /*a5e0*/  @!PT LDS RZ, [RZ] ;  /* 0x00000000fffff984 */ /* 0x000fe20000000800 */
[----:B------:R-:W-:Y:S01]  /*a5f0*/  @!PT LDS RZ, [RZ] ;  /* 0x00000000fffff984 */ /* 0x000fe20000000800 */
[----:B------:R-:W-:Y:S01]  /*a600*/  @!PT LDS RZ, [RZ] ;  /* 0x00000000fffff984 */ /* 0x000fe20000000800 */
[----:B------:R1:W-:Y:S01]  /*a610*/  @P5 LDGSTS.E.BYPASS.LTC128B.128 [R128+0x4800], [R10.64+0x40] ;  /* 0x048000400a805fae */ /* 0x0003e2000b901d46 */
[----:B------:R-:W-:-:S03]  /*a620*/  @P2 LEA.HI.X R9, R4, c[0x0][0x16c], R5, 0x1, P1 ;  /* 0x00005b0004092a11 */ /* 0x000fc600008f0c05 */
[----:B------:R1:W-:Y:S04]  /*a630*/  @!P5 STS.128 [R128+0x4800], RZ ;  /* 0x004800ff8000d388 */ /* 0x0003e80000000c00 */
[----:B------:R-:W-:Y:S01]  /*a640*/  @!PT LDS RZ, [RZ] ;  /* 0x00000000fffff984 */ /* 0x000fe20000000800 */
[----:B------:R-:W-:Y:S01]  /*a650*/  @!PT LDS RZ, [RZ] ;  /* 0x00000000fffff984 */ /* 0x000fe20000000800 */
[----:B------:R-:W-:Y:S01]  /*a660*/  @!PT LDS RZ, [RZ] ;  /* 0x00000000fffff984 */ /* 0x000fe20000000800 */
[----:B------:R1:W-:Y:S04]  /*a670*/  @P2 LDGSTS.E.BYPASS.LTC128B.128 [R128+0x5800], [R8.64+0x80] ;  /* 0x0580008008802fae */ /* 0x0003e8000b901d46 */
[----:B------:R1:W-:Y:S02]  /*a680*/  @!P2 STS.128 [R128+0x5800], RZ ;  /* 0x005800ff8000a388 */ /* 0x0003e40000000c00 */
.L_x_4792:
[----:B------:R-:W-:Y:S05]  /*a690*/  BSYNC B0 ;  /* 0x0000000000007941 */ /* 0x000fea0003800000 */
.L_x_4791:
[----:B------:R-:W0:Y:S01]  /*a6a0*/  LDGDEPBAR ;  /* 0x00000000000079af */ /* 0x000e220000000000 */
[----:B------:R-:W-:Y:S01]  /*a6b0*/  ISETP.GE.AND P2, PT, R112, R3, PT ;  /* 0x000000037000720c */ /* 0x000fe20003f46270 */
[----:B------:R-:W-:Y:S01]  /*a6c0*/  IMAD.SHL.U32 R72, R72, 0x2, RZ ;  /* 0x0000000248487824 */ /* 0x000fe200078e00ff */
[----:B------:R-:W-:Y:S01]  /*a6d0*/  SHF.R.S32.HI R0, RZ, 0x1f, R73 ;  /* 0x0000001fff007819 */ /* 0x000fe20000011449 */
[----:B------:R-:W-:Y:S01]  /*a6e0*/  BSSY B0, `(.L_x_4793) ;  /* 0x0000026000007945 */ /* 0x000fe20003800000 */
[----:B------:R-:W-:-:S02]  /*a6f0*/  LEA R144, P1, R86, c[0x0][0x170], 0x1 ;  /* 0x00005c0056907a11 */ /* 0x000fc400078208ff */
[----:B-1----:R-:W-:Y:S02]  /*a700*/  LEA.HI R135, R0, R73, RZ, 0x2 ;  /* 0x0000004900877211 */ /* 0x002fe400078f10ff */
[----:B------:R-:W-:Y:S02]  /*a710*/  LOP3.LUT R0, R72, 0x6, RZ, 0xc0, !PT ;  /* 0x0000000648007812 */ /* 0x000fe400078ec0ff */
        /* <DEDUP_REMOVED lines=33> */
.L_x_4795:
[----:B------:R1:W-:Y:S02]  /*a930*/  STS.128 [R128+0x8000], RZ ;  /* 0x008000ff80007388 */ /* 0x0003e40000000c00 */
.L_x_4794:
[----:B------:R-:W-:Y:S05]  /*a940*/  BSYNC B0 ;  /* 0x0000000000007941 */ /* 0x000fea0003800000 */
.L_x_4793:
        /* <DEDUP_REMOVED lines=9> */
[C---:B------:R-:W-:Y:S02]  /*a9e0*/  LOP3.LUT R2, R92.reuse, 0x1, RZ, 0xc0, !PT ;  /* 0x000000015c027812 */ /* 0x040fe400078ec0ff */
[----:B------:R-:W-:-:S02]  /*a9f0*/  LOP3.LUT P2, RZ, R92, 0x2, RZ, 0xc0, !PT ;  /* 0x000000025cff7812 */ /* 0x000fc4000784c0ff */
[----:B------:R-:W-:-:S11]  /*aa00*/  ISETP.NE.U32.AND P5, PT, R2, 0x1, PT ;  /* 0x000000010200780c */ /* 0x000fd60003fa5070 */
        /* <DEDUP_REMOVED lines=23> */
.L_x_4798:
[----:B------:R1:W-:Y:S02]  /*ab80*/  STS.128 [R128+0x8800], RZ ;  /* 0x008800ff80007388 */ /* 0x0003e40000000c00 */
.L_x_4797:
[----:B------:R-:W-:Y:S05]  /*ab90*/  BSYNC B0 ;  /* 0x0000000000007941 */ /* 0x000fea0003800000 */
.L_x_4796:
[----:B------:R-:W-:Y:S01]  /*aba0*/  LOP3.LUT R2, R70, 0x7fffffe, RZ, 0xc0, !PT ;  /* 0x07fffffe46027812 */ /* 0x000fe200078ec0ff */
[----:B------:R-:W-:Y:S01]  /*abb0*/  IMAD.SHL.U32 R69, R69, 0x40, RZ ;  /* 0x0000004045457824 */ /* 0x000fe200078e00ff */
[----:B-1----:R-:W-:Y:S01]  /*abc0*/  LEA.HI R5, R68, R68, RZ, 0x1 ;  /* 0x0000004444057211 */ /* 0x002fe200078f08ff */
[----:B------:R-:W-:Y:S01]  /*abd0*/  IMAD.SHL.U32 R67, R67, 0x8, RZ ;  /* 0x0000000843437824 */ /* 0x000fe200078e00ff */
[----:B------:R-:W-:Y:S01]  /*abe0*/  SHF.R.S32.HI R4, RZ, 0x1f, R71 ;  /* 0x0000001fff047819 */ /* 0x000fe20000011447 */
[----:B------:R-:W-:Y:S01]  /*abf0*/  IMAD.IADD R2, R71, 0x1, -R2 ;  /* 0x0000000147027824 */ /* 0x000fe200078e0a02 */
[----:B------:R-:W-:Y:S01]  /*ac00*/  LOP3.LUT R5, R5, 0xfffffffe, RZ, 0xc0, !PT ;  /* 0xfffffffe05057812 */ /* 0x000fe200078ec0ff */
[----:B------:R-:W-:Y:S01]  /*ac10*/  IMAD R0, R139, 0x40, R0 ;  /* 0x000000408b007824 */ /* 0x000fe200078e0200 */
        /* <DEDUP_REMOVED lines=8> */
[----:B------:R-:W0:Y:S01]  /*aca0*/  LDGDEPBAR ;  /* 0x00000000000079af */ /* 0x000e220000000000 */
[----:B------:R-:W-:Y:S01]  /*acb0*/  IMAD R5, R5, 0x8, R66 ;  /* 0x0000000805057824 */ /* 0x000fe200078e0242 */
[----:B------:R-:W-:-:S02]  /*acc0*/  LOP3.LUT R49, R49, 0xffffff00, RZ, 0xc0, !PT ;  /* 0xffffff0031317812 */ /* 0x000fc400078ec0ff */
[----:B------:R-:W-:Y:S02]  /*acd0*/  LOP3.LUT R67, R4, 0x8, R67, 0xf8, !PT ;  /* 0x0000000804437812 */ /* 0x000fe400078ef843 */
[----:B------:R-:W-:Y:S01]  /*ace0*/  LOP3.LUT R6, R69, 0x8, R6, 0xf8, !PT ;  /* 0x0000000845067812 */ /* 0x000fe200078ef806 */
[--C-:B------:R-:W-:Y:S01]  /*acf0*/  IMAD R7, R60, 0x200, R49.reuse ;  /* 0x000002003c077824 */ /* 0x100fe200078e0231 */
[----:B------:R-:W-:Y:S01]  /*ad00*/  SHF.R.U32.HI R4, RZ, 0x3, R4 ;  /* 0x00000003ff047819 */ /* 0x000fe20000011604 */
[C---:B------:R-:W-:Y:S01]  /*ad10*/  IMAD R49, R2.reuse, 0x20, R49 ;  /* 0x0000002002317824 */ /* 0x040fe200078e0231 */
[----:B------:R-:W-:Y:S01]  /*ad20*/  SHF.R.U32.HI R69, RZ, 0x3, R69 ;  /* 0x00000003ff457819 */ /* 0x000fe20000011645 */
[----:B------:R-:W-:Y:S01]  /*ad30*/  IMAD R7, R2, 0x20, R7 ;  /* 0x0000002002077824 */ /* 0x000fe200078e0207 */
[----:B------:R-:W-:Y:S02]  /*ad40*/  LOP3.LUT R4, R67, R4, RZ, 0x3c, !PT ;  /* 0x0000000443047212 */ /* 0x000fe400078e3cff */
[----:B------:R-:W-:-:S02]  /*ad50*/  LOP3.LUT R48, R6, R69, RZ, 0x3c, !PT ;  /* 0x0000004506307212 */ /* 0x000fc400078e3cff */
[----:B------:R-:W-:Y:S01]  /*ad60*/  IADD3 R2, R0, 0x1, RZ ;  /* 0x0000000100027810 */ /* 0x000fe20007ffe0ff */
        /* <DEDUP_REMOVED lines=8> */
[----:B------:R-:W1:Y:S01]  /*adf0*/  LDSM.16.M88.4 R68, [R125] ;  /* 0x000000007d44783b */ /* 0x000e620000000200 */
[----:B------:R-:W-:-:S03]  /*ae00*/  SEL R5, R5, 0xffffffe0, !P1 ;  /* 0xffffffe005057807 */ /* 0x000fc60004800000 */
[----:B--23--:R-:W2:Y:S02]  /*ae10*/  LDSM.16.M88.4 R28, [R124+0x3400] ;  /* 0x003400007c1c783b */ /* 0x00cea40000000200 */
[----:B------:R-:W-:Y:S02]  /*ae20*/  IMAD.IADD R121, R124, 0x1, R5 ;  /* 0x000000017c797824 */ /* 0x000fe400078e0205 */
[----:B------:R-:W3:Y:S04]  /*ae30*/  LDSM.16.M88.4 R20, [R124+0x3800] ;  /* 0x003800007c14783b */ /* 0x000ee80000000200 */
[----:B------:R-:W-:Y:S04]  /*ae40*/  LDSM.16.M88.4 R8, [R121+0x3000] ;  /* 0x003000007908783b */ /* 0x000fe80000000200 */
[----:B------:R-:W5:Y:S04]  /*ae50*/  LDSM.16.M88.4 R4, [R123] ;  /* 0x000000007b04783b */ /* 0x000f680000000200 */
[----:B------:R-:W4:Y:S04]  /*ae60*/  LDSM.16.M88.4 R80, [R124+0x3c00] ;  /* 0x003c00007c50783b */ /* 0x000f280000000200 */
[----:B------:R-:W3:Y:S04]  /*ae70*/  LDSM.16.M88.4 R44, [R121+0x3400] ;  /* 0x00340000792c783b */ /* 0x000ee80000000200 */
[----:B------:R-:W3:Y:S04]  /*ae80*/  LDSM.16.M88.4 R12, [R121+0x3800] ;  /* 0x00380000790c783b */ /* 0x000ee80000000200 */
[----:B------:R-:W3:Y:S04]  /*ae90*/  LDSM.16.M88.4 R76, [R121+0x3c00] ;  /* 0x003c0000794c783b */ /* 0x000ee80000000200 */
[----:B------:R-:W-:Y:S01]  /*aea0*/  LDSM.16.M88.4 R64, [R124+0x4000] ;  /* 0x004000007c40783b */ /* 0x000fe20000000200 */
[C---:B-1----:R-:W-:Y:S03]  /*aeb0*/  HMMA.16816.F32.BF16 R40, R68.reuse, R36, RZ ;  /* 0x000000244428723c */ /* 0x042fe600000418ff */
[----:B------:R-:W1:Y:S04]  /*aec0*/  LDSM.16.M88.4 R16, [R125+0x1000] ;  /* 0x001000007d10783b */ /* 0x000e680000000200 */
[----:B------:R-:W-:Y:S01]  /*aed0*/  LDSM.16.M88.4 R56, [R124+0x4400] ;  /* 0x004400007c38783b */ /* 0x000fe20000000200 */
[C---:B------:R-:W-:Y:S03]  /*aee0*/  HMMA.16816.F32.BF16 R36, R68.reuse, R38, RZ ;  /* 0x000000264424723c */ /* 0x040fe600000418ff */
[----:B------:R-:W-:Y:S05]  /*aef0*/  LDSM.16.M88.4 R88, [R121+0x4800] ;  /* 0x004800007958783b */ /* 0x000fea0000000200 */
[C---:B--2---:R-:W-:Y:S08]  /*af00*/  HMMA.16816.F32.BF16 R32, R68.reuse, R28, RZ ;  /* 0x0000001c4420723c */ /* 0x044ff000000418ff */
[C---:B------:R-:W-:Y:S08]  /*af10*/  HMMA.16816.F32.BF16 R28, R68.reuse, R30, RZ ;  /* 0x0000001e441c723c */ /* 0x040ff000000418ff */
[C---:B---3--:R-:W-:Y:S08]  /*af20*/  HMMA.16816.F32.BF16 R24, R68.reuse, R20, RZ ;  /* 0x000000144418723c */ /* 0x048ff000000418ff */
[----:B------:R-:W-:Y:S08]  /*af30*/  HMMA.16816.F32.BF16 R20, R68, R22, RZ ;  /* 0x000000164414723c */ /* 0x000ff000000418ff */
[C---:B-----5:R-:W-:Y:S08]  /*af40*/  HMMA.16816.F32.BF16 R40, R4.reuse, R8, R40 ;  /* 0x000000080428723c */ /* 0x060ff00000041828 */
[----:B------:R-:W-:Y:S01]  /*af50*/  HMMA.16816.F32.BF16 R36, R4, R10, R36 ;  /* 0x0000000a0424723c */ /* 0x000fe20000041824 */
[----:B------:R-:W2:Y:S07]  /*af60*/  LDSM.16.M88.4 R8, [R124+0x4800] ;  /* 0x004800007c08783b */ /* 0x000eae0000000200 */
[C---:B----4-:R-:W-:Y:S08]  /*af70*/  HMMA.16816.F32.BF16 R72, R68.reuse, R80, RZ ;  /* 0x000000504448723c */ /* 0x050ff000000418ff */
[----:B------:R-:W-:Y:S01]  /*af80*/  HMMA.16816.F32.BF16 R68, R68, R82, RZ ;  /* 0x000000524444723c */ /* 0x000fe200000418ff */
        /* <DEDUP_REMOVED lines=9> */
[----:B------:R-:W5:Y:S04]  /*b020*/  LDSM.16.M88.4 R4, [R121+0x4400] ;  /* 0x004400007904783b */ /* 0x000f680000000200 */
[----:B------:R-:W3:Y:S03]  /*b030*/  LDSM.16.M88.4 R76, [R121+0x4c00] ;  /* 0x004c0000794c783b */ /* 0x000ee60000000200 */
        /* <DEDUP_REMOVED lines=8> */
[----:B------:R-:W-:Y:S07]  /*b0c0*/  LDSM.16.M88.4 R56, [R124+0x5400] ;  /* 0x005400007c38783b */ /* 0x000fee0000000200 */
[C---:B---3--:R-:W-:Y:S08]  /*b0d0*/  HMMA.16816.F32.BF16 R72, R16.reuse, R44, R72 ;  /* 0x0000002c1048723c */ /* 0x048ff00000041848 */
[----:B------:R-:W-:Y:S01]  /*b0e0*/  HMMA.16816.F32.BF16 R68, R16, R46, R68 ;  /* 0x0000002e1044723c */ /* 0x000fe20000041844 */
[----:B------:R-:W2:Y:S04]  /*b0f0*/  LDSM.16.M88.4 R44, [R124+0x5800] ;  /* 0x005800007c2c783b */ /* 0x000ea80000000200 */
[----:B------:R-:W-:Y:S03]  /*b100*/  LDSM.16.M88.4 R16, [R121+0x5000] ;  /* 0x005000007910783b */ /* 0x000fe60000000200 */
[C---:B----4-:R-:W-:Y:S08]  /*b110*/  HMMA.16816.F32.BF16 R40, R80.reuse, R12, R40 ;  /* 0x0000000c5028723c */ /* 0x050ff00000041828 */
[C---:B------:R-:W-:Y:S01]  /*b120*/  HMMA.16816.F32.BF16 R36, R80.reuse, R14, R36 ;  /* 0x0000000e5024723c */ /* 0x040fe20000041824 */
[----:B------:R-:W3:Y:S07]  /*b130*/  LDSM.16.M88.4 R12, [R124+0x5c00] ;  /* 0x005c00007c0c783b */ /* 0x000eee0000000200 */
[C---:B-----5:R-:W-:Y:S08]  /*b140*/  HMMA.16816.F32.BF16 R32, R80.reuse, R4, R32 ;  /* 0x000000045020723c */ /* 0x060ff00000041820 */
[C---:B------:R-:W-:Y:S01]  /*b150*/  HMMA.16816.F32.BF16 R28, R80.reuse, R6, R28 ;  /* 0x00000006501c723c */ /* 0x040fe2000004181c */
[----:B------:R-:W4:Y:S07]  /*b160*/  LDSM.16.M88.4 R4, [R123+0x2000] ;  /* 0x002000007b04783b */ /* 0x000f2e0000000200 */
[C---:B------:R-:W-:Y:S08]  /*b170*/  HMMA.16816.F32.BF16 R24, R80.reuse, R88, R24 ;  /* 0x000000585018723c */ /* 0x040ff00000041818 */
[C---:B------:R-:W-:Y:S08]  /*b180*/  HMMA.16816.F32.BF16 R20, R80.reuse, R90, R20 ;  /* 0x0000005a5014723c */ /* 0x040ff00000041814 */
[C---:B------:R-:W-:Y:S08]  /*b190*/  HMMA.16816.F32.BF16 R72, R80.reuse, R76, R72 ;  /* 0x0000004c5048723c */ /* 0x040ff00000041848 */
[----:B------:R-:W-:Y:S08]  /*b1a0*/  HMMA.16816.F32.BF16 R68, R80, R78, R68 ;  /* 0x0000004e5044723c */ /* 0x000ff00000041844 */
[C---:B-1----:R-:W-:Y:S01]  /*b1b0*/  HMMA.16816.F32.BF16 R76, R8.reuse, R64, R40 ;  /* 0x00000040084c723c */ /* 0x042fe20000041828 */
[----:B------:R-:W1:Y:S07]  /*b1c0*/  LDSM.16.M88.4 R40, [R121+0x5400] ;  /* 0x005400007928783b */ /* 0x000e6e0000000200 */
[C---:B------:R-:W-:Y:S08]  /*b1d0*/  HMMA.16816.F32.BF16 R36, R8.reuse, R66, R36 ;  /* 0x000000420824723c */ /* 0x040ff00000041824 */
[C---:B--2---:R-:W-:Y:S08]  /*b1e0*/  HMMA.16816.F32.BF16 R24, R8.reuse, R44, R24 ;  /* 0x0000002c0818723c */ /* 0x044ff00000041818 */
[C---:B------:R-:W-:Y:S01]  /*b1f0*/  HMMA.16816.F32.BF16 R20, R8.reuse, R46, R20 ;  /* 0x0000002e0814723c */ /* 0x040fe20000041814 */
[----:B------:R-:W2:Y:S07]  /*b200*/  LDSM.16.M88.4 R44, [R121+0x5800] ;  /* 0x00580000792c783b */ /* 0x000eae0000000200 */
[C---:B------:R-:W-:Y:S08]  /*b210*/  HMMA.16816.F32.BF16 R32, R8.reuse, R56, R32 ;  /* 0x000000380820723c */ /* 0x040ff00000041820 */
[C---:B------:R-:W-:Y:S08]  /*b220*/  HMMA.16816.F32.BF16 R28, R8.reuse, R58, R28 ;  /* 0x0000003a081c723c */ /* 0x040ff0000004181c */
[----:B---3--:R-:W-:Y:S07]  /*b230*/  HMMA.16816.F32.BF16 R72, R8, R12, R72 ;  /* 0x0000000c0848723c */ /* 0x008fee0000041848 */
[----:B------:R-:W-:Y:S01]  /*b240*/  IMAD R12, R60, 0x10, R62 ;  /* 0x000000103c0c7824 */ /* 0x000fe200078e023e */
[----:B----4-:R-:W-:Y:S01]  /*b250*/  HMMA.16816.F32.BF16 R76, R4, R16, R76 ;  /* 0x00000010044c723c */ /* 0x010fe2000004184c */
[----:B------:R-:W-:-:S03]  /*b260*/  IADD3 R13, R0, 0x18, RZ ;  /* 0x00000018000d7810 */ /* 0x000fc60007ffe0ff */
[----:B------:R-:W-:-:S04]  /*b270*/  IADD3 R12, R12, 0x1, R135 ;  /* 0x000000010c0c7810 */ /* 0x000fc80007ffe087 */
[----:B------:R-:W-:Y:S01]  /*b280*/  HMMA.16816.F32.BF16 R36, R4, R18, R36 ;  /* 0x000000120424723c */ /* 0x000fe20000041824 */
[----:B------:R-:W3:Y:S01]  /*b290*/  LDSM.16.M88.4 R16, [R121+0x5c00] ;  /* 0x005c00007910783b */ /* 0x000ee20000000200 */
[----:B------:R-:W-:Y:S01]  /*b2a0*/  IADD3 R12, R61, R12, -R127 ;  /* 0x0000000c3d0c7210 */ /* 0x000fe20007ffe87f */
[----:B------:R-:W-:-:S04]  /*b2b0*/  DEPBAR.LE SB0, 0x0 ;  /* 0x000080000000791a */ /* 0x000fc80000000000 */
[----:B------:R-:W-:Y:S01]  /*b2c0*/  IADD3 R100, R12, c[0x0][0x2e8], RZ ;  /* 0x0000ba000c647a10 */ /* 0x000fe20007ffe0ff */
[C---:B-1----:R-:W-:Y:S03]  /*b2d0*/  HMMA.16816.F32.BF16 R32, R4.reuse, R40, R32 ;  /* 0x000000280420723c */ /* 0x042fe60000041820 */
[C---:B------:R-:W-:Y:S02]  /*b2e0*/  IADD3 R12, R100.reuse, 0x8, RZ ;  /* 0x00000008640c7810 */ /* 0x040fe40007ffe0ff */
[-C--:B------:R-:W-:Y:S02]  /*b2f0*/  IMNMX R100, R100, R61.reuse, PT ;  /* 0x0000003d64647217 */ /* 0x080fe40003800200 */
[----:B------:R-:W-:Y:S01]  /*b300*/  IMNMX R101, R12, R61, PT ;  /* 0x0000003d0c657217 */ /* 0x000fe20003800200 */
[----:B------:R-:W-:Y:S01]  /*b310*/  HMMA.16816.F32.BF16 R28, R4, R42, R28 ;  /* 0x0000002a041c723c */ /* 0x000fe2000004181c */
[----:B------:R-:W-:-:S02]  /*b320*/  ISETP.GE.AND P5, PT, R0, R100, PT ;  /* 0x000000640000720c */ /* 0x000fc40003fa6270 */
[----:B------:R-:W-:Y:S02]  /*b330*/  IADD3 R12, R0, 0x8, RZ ;  /* 0x00000008000c7810 */ /* 0x000fe40007ffe0ff */
[-C--:B------:R-:W-:Y:S02]  /*b340*/  ISETP.GE.AND P1, PT, R2, R100.reuse, PT ;  /* 0x000000640200720c */ /* 0x080fe40003f26270 */
[----:B------:R-:W-:Y:S01]  /*b350*/  FSEL R76, R76, -INF , !P5 ;  /* 0xff8000004c4c7808 */ /* 0x000fe20006800000 */
[----:B--2---:R-:W-:Y:S01]  /*b360*/  HMMA.16816.F32.BF16 R24, R4, R44, R24 ;  /* 0x0000002c0418723c */ /* 0x004fe20000041818 */
[----:B------:R-:W-:Y:S01]  /*b370*/  BAR.SYNC.DEFER_BLOCKING 0x0 ;  /* 0x0000000000007b1d */ /* 0x000fe20000010000 */
[C---:B------:R-:W-:Y:S02]  /*b380*/  ISETP.GE.AND P6, PT, R12.reuse, R100, PT ;  /* 0x000000640c00720c */ /* 0x040fe40003fc6270 */
[----:B------:R-:W-:Y:S02]  /*b390*/  ISETP.GE.AND P5, PT, R12, R101, PT ;  /* 0x000000650c00720c */ /* 0x000fe40003fa6270 */
[----:B------:R-:W-:-:S02]  /*b3a0*/  IADD3 R12, R0, 0x9, RZ ;  /* 0x00000009000c7810 */ /* 0x000fc40007ffe0ff */
[----:B------:R-:W-:Y:S01]  /*b3b0*/  FSEL R77, R77, -INF , !P1 ;  /* 0xff8000004d4d7808 */ /* 0x000fe20004800000 */
[----:B------:R-:W-:Y:S01]  /*b3c0*/  HMMA.16816.F32.BF16 R68, R8, R14, R68 ;  /* 0x0000000e0844723c */ /* 0x000fe20000041844 */
[-C--:B------:R-:W-:Y:S02]  /*b3d0*/  ISETP.GE.AND P1, PT, R0, R101.reuse, PT ;  /* 0x000000650000720c */ /* 0x080fe40003f26270 */
[----:B------:R-:W-:Y:S02]  /*b3e0*/  FSEL R36, R36, -INF , !P6 ;  /* 0xff80000024247808 */ /* 0x000fe40007000000 */
[----:B------:R-:W-:Y:S02]  /*b3f0*/  ISETP.GE.AND P2, PT, R2, R101, PT ;  /* 0x000000650200720c */ /* 0x000fe40003f46270 */
[----:B------:R-:W-:Y:S01]  /*b400*/  ISETP.GE.AND P6, PT, R12, R100, PT ;  /* 0x000000640c00720c */ /* 0x000fe20003fc6270 */
[----:B------:R-:W-:Y:S01]  /*b410*/  HMMA.16816.F32.BF16 R20, R4, R46, R20 ;  /* 0x0000002e0414723c */ /* 0x000fe20000041814 */
[----:B------:R-:W-:-:S02]  /*b420*/  IADD3 R2, R0, 0x10, RZ ;  /* 0x0000001000027810 */ /* 0x000fc40007ffe0ff */
[----:B------:R-:W-:Y:S02]  /*b430*/  FSEL R78, R78, -INF , !P1 ;  /* 0xff8000004e4e7808 */ /* 0x000fe40004800000 */
[-C--:B------:R-:W-:Y:S02]  /*b440*/  ISETP.GE.AND P1, PT, R12, R101.reuse, PT ;  /* 0x000000650c00720c */ /* 0x080fe40003f26270 */
[----:B------:R-:W-:Y:S01]  /*b450*/  FSEL R12, R79, -INF , !P2 ;  /* 0xff8000004f0c7808 */ /* 0x000fe20005000000 */
[----:B---3--:R-:W-:Y:S01]  /*b460*/  HMMA.16816.F32.BF16 R72, R4, R16, R72 ;  /* 0x000000100448723c */ /* 0x008fe20000041848 */
[----:B------:R-:W-:Y:S02]  /*b470*/  FSEL R52, R37, -INF , !P6 ;  /* 0xff80000025347808 */ /* 0x000fe40007000000 */
[C---:B------:R-:W-:Y:S02]  /*b480*/  ISETP.GE.AND P6, PT, R2.reuse, R100, PT ;  /* 0x000000640200720c */ /* 0x040fe40003fc6270 */
[----:B------:R-:W-:-:S02]  /*b490*/  ISETP.GE.AND P2, PT, R2, R101, PT ;  /* 0x000000650200720c */ /* 0x000fc40003f46270 */
[----:B------:R-:W-:Y:S01]  /*b4a0*/  IADD3 R2, R0, 0x11, RZ ;  /* 0x0000001100027810 */ /* 0x000fe20007ffe0ff */
[----:B------:R-:W-:Y:S01]  /*b4b0*/  HMMA.16816.F32.BF16 R68, R4, R18, R68 ;  /* 0x000000120444723c */ /* 0x000fe20000041844 */
        /* <DEDUP_REMOVED lines=23> */
[----:B------:R-:W-:Y:S02]  /*b630*/  FSEL R106, R24, -INF , !P6 ;  /* 0xff800000186a7808 */ /* 0x000fe40007000000 */
[----:B------:R-:W-:Y:S02]  /*b640*/  ISETP.GE.AND P1, PT, R9, R101, PT ;  /* 0x000000650900720c */ /* 0x000fe40003f26270 */
[-C--:B------:R-:W-:Y:S02]  /*b650*/  ISETP.GE.AND P6, PT, R2, R100.reuse, PT ;  /* 0x000000640200720c */ /* 0x080fe40003fc6270 */
[----:B------:R-:W-:Y:S02]  /*b660*/  IADD3 R9, R0, 0x29, RZ ;  /* 0x0000002900097810 */ /* 0x000fe40007ffe0ff */
[----:B------:R-:W-:Y:S02]  /*b670*/  FSEL R102, R20, -INF , !P6 ;  /* 0xff80000014667808 */ /* 0x000fe40007000000 */
        /* <DEDUP_REMOVED lines=13> */
[C---:B------:R-:W-:Y:S02]  /*b750*/  ISETP.GE.AND P1, PT, R2.reuse, R100, PT ;  /* 0x000000640200720c */ /* 0x040fe40003f26270 */
[----:B------:R-:W-:Y:S02]  /*b760*/  ISETP.GE.AND P5, PT, R2, R101, PT ;  /* 0x000000650200720c */ /* 0x000fe40003fa6270 */
[----:B------:R-:W-:Y:S02]  /*b770*/  ISETP.GT.AND P6, PT, R139, R126, PT ;  /* 0x0000007e8b00720c */ /* 0x000fe40003fc4270 */
[----:B------:R-:W-:Y:S02]  /*b780*/  ISETP.GE.AND P2, PT, R4, R100, PT ;  /* 0x000000640400720c */ /* 0x000fe40003f46270 */
[----:B------:R-:W-:Y:S02]  /*b790*/  IADD3 R2, R0, 0x38, RZ ;  /* 0x0000003800027810 */ /* 0x000fe40007ffe0ff */
[----:B------:R-:W-:-:S02]  /*b7a0*/  SHF.R.S32.HI R5, RZ, 0x1f, R60 ;  /* 0x0000001fff057819 */ /* 0x000fc4000001143c */
[----:B------:R-:W-:Y:S02]  /*b7b0*/  IADD3 R0, R0, 0x39, RZ ;  /* 0x0000003900007810 */ /* 0x000fe40007ffe0ff */
[----:B------:R-:W-:Y:S02]  /*b7c0*/  FSEL R88, R72, -INF , !P2 ;  /* 0xff80000048587808 */ /* 0x000fe40005000000 */
[----:B------:R-:W-:Y:S02]  /*b7d0*/  FSEL R35, R73, -INF , !P1 ;  /* 0xff80000049237808 */ /* 0x000fe40004800000 */
[-C--:B------:R-:W-:Y:S02]  /*b7e0*/  ISETP.GE.AND P2, PT, R2, R100.reuse, PT ;  /* 0x000000640200720c */ /* 0x080fe40003f46270 */
[----:B------:R-:W-:Y:S02]  /*b7f0*/  ISETP.GE.AND P1, PT, R0, R100, PT ;  /* 0x000000640000720c */ /* 0x000fe40003f26270 */
[----:B------:R-:W-:-:S02]  /*b800*/  LEA.HI R5, R5, R60, RZ, 0x2 ;  /* 0x0000003c05057211 */ /* 0x000fc400078f10ff */
[----:B------:R-:W-:Y:S02]  /*b810*/  FSEL R34, R68, -INF , !P2 ;  /* 0xff80000044227808 */ /* 0x000fe40005000000 */
[----:B------:R-:W-:Y:S02]  /*b820*/  FSEL R33, R69, -INF , !P1 ;  /* 0xff80000045217808 */ /* 0x000fe40004800000 */
[----:B------:R-:W-:Y:S02]  /*b830*/  LOP3.LUT R5, R5, 0xfffffffc, RZ, 0xc0, !PT ;  /* 0xfffffffc05057812 */ /* 0x000fe400078ec0ff */
[-C--:B------:R-:W-:Y:S02]  /*b840*/  ISETP.GE.AND P2, PT, R2, R101.reuse, PT ;  /* 0x000000650200720c */ /* 0x080fe40003f46270 */
[----:B------:R-:W-:Y:S01]  /*b850*/  ISETP.GE.AND P1, PT, R0, R101, PT ;  /* 0x000000650000720c */ /* 0x000fe20003f26270 */
[----:B------:R-:W-:Y:S01]  /*b860*/  IMAD.IADD R136, R60, 0x1, -R5 ;  /* 0x000000013c887824 */ /* 0x000fe200078e0a05 */
        /* <DEDUP_REMOVED lines=8> */
[----:B------:R-:W-:Y:S02]  /*b8f0*/  IABS R9, R4 ;  /* 0x0000000400097213 */ /* 0x000fe40000000000 */
[C---:B------:R-:W-:Y:S02]  /*b900*/  IADD3 R6, R4.reuse, -0x40, RZ ;  /* 0xffffffc004067810 */ /* 0x040fe40007ffe0ff */
[----:B------:R-:W-:Y:S02]  /*b910*/  LOP3.LUT R4, R4, c[0x0][0x2d0], RZ, 0x3c, !PT ;  /* 0x0000b40004047a12 */ /* 0x000fe400078e3cff */
[----:B-1----:R-:W1:Y:S02]  /*b920*/  MUFU.RCP R16, R7 ;  /* 0x0000000700107308 */ /* 0x002e640000001000 */
[----:B-1----:R-:W-:-:S06]  /*b930*/  IADD3 R16, R16, 0xffffffe, RZ ;  /* 0x0ffffffe10107810 */ /* 0x002fcc0007ffe0ff */
[----:B------:R-:W1:Y:S02]  /*b940*/  F2I.FTZ.U32.TRUNC.NTZ R17, R16 ;  /* 0x0000001000117305 */ /* 0x000e64000021f000 */
[--C-:B-1----:R-:W-:Y:S02]  /*b950*/  IMAD.MOV R5, RZ, RZ, -R17.reuse ;  /* 0x000000ffff057224 */ /* 0x102fe400078e0a11 */
[----:B------:R-:W-:Y:S02]  /*b960*/  IMAD.MOV.U32 R16, RZ, RZ, RZ ;  /* 0x000000ffff107224 */ /* 0x000fe400078e00ff */
        /* <DEDUP_REMOVED lines=18> */
[----:B------:R-:W-:-:S05]  /*ba90*/  ISETP.GE.AND P2, PT, R6, RZ, PT ;  /* 0x000000ff0600720c */ /* 0x000fca0003f46270 */
[----:B------:R-:W-:Y:S02]  /*baa0*/  @P5 IADD3 R11, R11, 0x1, RZ ;  /* 0x000000010b0b5810 */ /* 0x000fe40007ffe0ff */
[----:B------:R-:W-:-:S04]  /*bab0*/  ISETP.GE.AND P5, PT, R4, RZ, PT ;  /* 0x000000ff0400720c */ /* 0x000fc80003fa6270 */
[----:B------:R-:W-:Y:S02]  /*bac0*/  @P1 IADD3 R0, R0, 0x1, RZ ;  /* 0x0000000100001810 */ /* 0x000fe40007ffe0ff */
[----:B------:R-:W-:-:S03]  /*bad0*/  ISETP.NE.AND P1, PT, RZ, c[0x0][0x2d0], PT ;  /* 0x0000b400ff007a0c */ /* 0x000fc60003f25270 */
[----:B------:R-:W-:Y:S01]  /*bae0*/  IMAD.MOV.U32 R7, RZ, RZ, R0 ;  /* 0x000000ffff077224 */ /* 0x000fe200078e0000 */
[----:B------:R-:W-:-:S03]  /*baf0*/  LOP3.LUT R0, RZ, c[0x0][0x2d0], RZ, 0x33, !PT ;  /* 0x0000b400ff007a12 */ /* 0x000fc600078e33ff */
        /* <DEDUP_REMOVED lines=10> */
[----:B------:R-:W-:-:S05]  /*bba0*/  IMAD R5, R0, R5, -0x40 ;  /* 0xffffffc000057424 */ /* 0x000fca00078e0205 */
[----:B------:R-:W-:-:S05]  /*bbb0*/  SHF.R.S32.HI R0, RZ, 0x1f, R5 ;  /* 0x0000001fff007819 */ /* 0x000fca0000011405 */
[----:B------:R-:W-:-:S04]  /*bbc0*/  IMAD R0, R0, c[0x0][0x198], RZ ;  /* 0x0000660000007a24 */ /* 0x000fc800078e02ff */
[----:B------:R-:W-:Y:S01]  /*bbd0*/  IMAD R0, R5, c[0x0][0x19c], R0 ;  /* 0x0000670005007a24 */ /* 0x000fe200078e0200 */
[----:B--2---:R-:W-:Y:S01]  /*bbe0*/  IADD3 R4, -R7, R4, RZ ;  /* 0x0000000407047210 */ /* 0x004fe20007ffe1ff */
[----:B------:R-:W-:-:S03]  /*bbf0*/  IMAD.WIDE.U32 R6, R5, c[0x0][0x198], RZ ;  /* 0x0000660005067a25 */ /* 0x000fc600078e00ff */
[----:B------:R-:W-:Y:S01]  /*bc00*/  SHF.R.S32.HI R2, RZ, 0x1f, R4 ;  /* 0x0000001fff027819 */ /* 0x000fe20000011404 */
[----:B------:R-:W-:-:S04]  /*bc10*/  IMAD.IADD R7, R7, 0x1, R0 ;  /* 0x0000000107077824 */ /* 0x000fc800078e0200 */
[----:B------:R-:W-:Y:S02]  /*bc20*/  IMAD R5, R2, c[0x0][0x180], RZ ;  /* 0x0000600002057a24 */ /* 0x000fe400078e02ff */
[----:B------:R-:W-:-:S04]  /*bc30*/  IMAD.WIDE.U32 R6, R4, c[0x0][0x180], R6 ;  /* 0x0000600004067a25 */ /* 0x000fc800078e0006 */
[----:B------:R-:W-:-:S04]  /*bc40*/  IMAD R5, R4, c[0x0][0x184], R5 ;  /* 0x0000610004057a24 */ /* 0x000fc800078e0205 */
[----:B------:R-:W-:Y:S01]  /*bc50*/  IMAD.IADD R2, R7, 0x1, R5 ;  /* 0x0000000107027824 */ /* 0x000fe200078e0205 */
[----:B------:R-:W-:Y:S01]  /*bc60*/  MOV R7, R6 ;  /* 0x0000000600077202 */ /* 0x000fe20000000f00 */
[----:B------:R-:W-:Y:S05]  /*bc70*/  BRA `(.L_x_4801) ;  /* 0x0000003000007947 */ /* 0x000fea0003800000 */
.L_x_4800:
[----:B------:R-:W-:-:S05]  /*bc80*/  IMAD.MOV.U32 R7, RZ, RZ, c[0x0][0x198] ;  /* 0x00006600ff077624 */ /* 0x000fca00078e00ff */
[----:B------:R-:W-:-:S04]  /*bc90*/  LEA R7, -R7, RZ, 0x6 ;  /* 0x000000ff07077211 */ /* 0x000fc800078e31ff */
[----:B------:R-:W-:Y:S02]  /*bca0*/  SHF.R.S32.HI R2, RZ, 0x1f, R7 ;  /* 0x0000001fff027819 */ /* 0x000fe40000011407 */
.L_x_4801:
[C---:B------:R-:W-:Y:S02]  /*bcb0*/  LOP3.LUT P5, RZ, R92.reuse, 0x2, RZ, 0xc0, !PT ;  /* 0x000000025cff7812 */ /* 0x040fe400078ac0ff */
[C---:B------:R-:W-:Y:S02]  /*bcc0*/  LEA R134, P1, R7.reuse, R134, 0x1 ;  /* 0x0000008607867211 */ /* 0x040fe400078208ff */
[----:B------:R-:W-:Y:S02]  /*bcd0*/  LOP3.LUT P2, RZ, R92, 0x1, RZ, 0xc0, !PT ;  /* 0x000000015cff7812 */ /* 0x000fe4000784c0ff */
[----:B------:R-:W-:-:S07]  /*bce0*/  LEA.HI.X R133, R7, R133, R2, 0x1, P1 ;  /* 0x0000008507857211 */ /* 0x000fce00008f0c02 */
[----:B------:R-:W-:-:S05]  /*bcf0*/  @P5 IADD3 R9, P1, R7, R110, RZ ;  /* 0x0000006e07095210 */ /* 0x000fca0007f3e0ff */
[----:B------:R-:W-:Y:S01]  /*bd00*/  @P5 IMAD.X R4, R2, 0x1, R51, P1 ;  /* 0x0000000102045824 */ /* 0x000fe200008e0633 */
[----:B------:R-:W-:-:S05]  /*bd10*/  IADD3 R5, P1, R55, R7, RZ ;  /* 0x0000000737057210 */ /* 0x000fca0007f3e0ff */
[----:B------:R-:W-:Y:S01]  /*bd20*/  IMAD.X R0, R54, 0x1, R2, P1 ;  /* 0x0000000136007824 */ /* 0x000fe200008e0602 */
[----:B------:R-:W-:-:S04]  /*bd30*/  @P2 LEA R16, P1, R55, R134, 0x1 ;  /* 0x0000008637102211 */ /* 0x000fc800078208ff */
[----:B------:R-:W-:Y:S02]  /*bd40*/  @P2 LEA.HI.X R17, R55, R133, R54, 0x1, P1 ;  /* 0x0000008537112211 */ /* 0x000fe400008f0c36 */
[----:B------:R-:W-:-:S13]  /*bd50*/  LOP3.LUT P2, RZ, R92, 0x4, RZ, 0xc0, !PT ;  /* 0x000000045cff7812 */ /* 0x000fda000784c0ff */
[----:B------:R-:W-:-:S05]  /*bd60*/  @P2 IADD3 R7, P1, R7, R110, RZ ;  /* 0x0000006e07072210 */ /* 0x000fca0007f3e0ff */
[----:B------:R-:W-:Y:S01]  /*bd70*/  @P2 IMAD.X R2, R2, 0x1, R51, P1 ;  /* 0x0000000102022824 */ /* 0x000fe200008e0633 */
[----:B------:R-:W-:-:S05]  /*bd80*/  @P5 IADD3 R11, P1, R5, R110, RZ ;  /* 0x0000006e050b5210 */ /* 0x000fca0007f3e0ff */
[----:B------:R-:W-:Y:S01]  /*bd90*/  @P5 IMAD.X R6, R0, 0x1, R51, P1 ;  /* 0x0000000100065824 */ /* 0x000fe200008e0633 */
[----:B------:R-:W-:-:S05]  /*bda0*/  @P2 IADD3 R5, P1, R5, R110, RZ ;  /* 0x0000006e05052210 */ /* 0x000fca0007f3e0ff */
[----:B------:R-:W-:Y:S01]  /*bdb0*/  @P2 IMAD.X R0, R0, 0x1, R51, P1 ;  /* 0x0000000100002824 */ /* 0x000fe200008e0633 */
[----:B------:R-:W-:-:S04]  /*bdc0*/  @P5 LEA R18, P1, R9, c[0x0][0x168], 0x1 ;  /* 0x00005a0009125a11 */ /* 0x000fc800078208ff */
[----:B------:R-:W-:Y:S02]  /*bdd0*/  @P5 LEA.HI.X R19, R9, c[0x0][0x16c], R4, 0x1, P1 ;  /* 0x00005b0009135a11 */ /* 0x000fe400008f0c04 */
[----:B------:R-:W-:-:S04]  /*bde0*/  @P2 LEA R20, P1, R7, c[0x0][0x168], 0x1 ;  /* 0x00005a0007142a11 */ /* 0x000fc800078208ff */
[----:B------:R-:W-:Y:S02]  /*bdf0*/  @P2 LEA.HI.X R21, R7, c[0x0][0x16c], R2, 0x1, P1 ;  /* 0x00005b0007152a11 */ /* 0x000fe400008f0c02 */
[----:B------:R-:W-:-:S04]  /*be00*/  @P2 LEA R4, P1, R5, c[0x0][0x168], 0x1 ;  /* 0x00005a0005042a11 */ /* 0x000fc800078208ff */
[----:B------:R-:W-:Y:S02]  /*be10*/  @P2 LEA.HI.X R5, R5, c[0x0][0x16c], R0, 0x1, P1 ;  /* 0x00005b0005052a11 */ /* 0x000fe400008f0c00 */
[----:B------:R-:W-:-:S04]  /*be20*/  @P5 LEA R22, P1, R11, c[0x0][0x168], 0x1 ;  /* 0x00005a000b165a11 */ /* 0x000fc800078208ff */
[----:B------:R-:W-:Y:S02]  /*be30*/  @P5 LEA.HI.X R23, R11, c[0x0][0x16c], R6, 0x1, P1 ;  /* 0x00005b000b175a11 */ /* 0x000fe400008f0c06 */
[----:B------:R-:W-:-:S13]  /*be40*/  LOP3.LUT P1, RZ, R92, 0x1, RZ, 0xc0, !PT ;  /* 0x000000015cff7812 */ /* 0x000fda000782c0ff */
[----:B------:R-:W-:Y:S02]  /*be50*/  @P1 IMAD.MOV.U32 R6, RZ, RZ, R134 ;  /* 0x000000ffff061224 */ /* 0x000fe400078e0086 */
[----:B------:R-:W-:-:S05]  /*be60*/  @P1 IMAD.MOV.U32 R7, RZ, RZ, R133 ;  /* 0x000000ffff071224 */ /* 0x000fca00078e0085 */
[----:B------:R-:W-:Y:S01]  /*be70*/  @!PT LDS RZ, [RZ] ;  /* 0x00000000fffff984 */ /* 0x000fe20000000800 */
[----:B------:R-:W-:Y:S01]  /*be80*/  @!PT LDS RZ, [RZ] ;  /* 0x00000000fffff984 */ /* 0x000fe20000000800 */
[----:B------:R-:W-:Y:S01]  /*be90*/  @!PT LDS RZ, [RZ] ;  /* 0x00000000fffff984 */ /* 0x000fe20000000800 */
[----:B------:R1:W-:Y:S04]  /*bea0*/  @P1 LDGSTS.E.BYPASS.LTC128B.128 [R128+0x3000], [R6.64] ;  /* 0x0300000006801fae */ /* 0x0003e8000b901d46 */
[----:B------:R1:W-:Y:S04]  /*beb0*/  @!P1 STS [R128+0x3000], RZ ;  /* 0x003000ff80009388 */ /* 0x0003e80000000800 */
[----:B------:R1:W-:Y:S04]  /*bec0*/  @!P1 STS [R128+0x3004], RZ ;  /* 0x003004ff80009388 */ /* 0x0003e80000000800 */
[----:B------:R1:W-:Y:S04]  /*bed0*/  @!P1 STS.64 [R128+0x3008], RZ ;  /* 0x003008ff80009388 */ /* 0x0003e80000000a00 */
        /* <DEDUP_REMOVED lines=26> */
.L_x_4799:
        /* <DEDUP_REMOVED lines=30> */
[----:B------:R-:W-:Y:S01]  /*c260*/  SHF.L.U32 R122, R122, 0x1, RZ ;  /* 0x000000017a7a7819 */ /* 0x000fe200000006ff */
[----:B------:R-:W1:Y:S03]  /*c270*/  SHFL.BFLY PT, R7, R0, 0x2, 0x1f ;  /* 0x0c401f0000077f89 */ /* 0x000e6600000e0000 */
[----:B------:R-:W-:Y:S01]  /*c280*/  LEA R120, R3, R122, 0x1 ;  /* 0x0000007a03787211 */ /* 0x000fe200078e08ff */
[----:B------:R-:W2:Y:S04]  /*c290*/  SHFL.BFLY PT, R5, R4, 0x2, 0x1f ;  /* 0x0c401f0004057f89 */ /* 0x000ea800000e0000 */
[----:B------:R-:W-:Y:S04]  /*c2a0*/  LDSM.16.MT88.4 R60, [R120+0x7000] ;  /* 0x00700000783c783b */ /* 0x000fe80000004200 */
[----:B------:R-:W-:Y:S01]  /*c2b0*/  LDSM.16.MT88.4 R16, [R122+0x6400] ;  /* 0x006400007a10783b */ /* 0x000fe20000004200 */
[----:B-1----:R-:W-:-:S02]  /*c2c0*/  FMNMX.FTZ R7, R0, R7, !PT ;  /* 0x0000000700077209 */ /* 0x002fc40007810000 */
[----:B--2---:R-:W-:-:S03]  /*c2d0*/  FMNMX.FTZ R5, R4, R5, !PT ;  /* 0x0000000504057209 */ /* 0x004fc60007810000 */
[----:B------:R-:W1:Y:S04]  /*c2e0*/  SHFL.BFLY PT, R2, R7, 0x1, 0x1f ;  /* 0x0c201f0007027f89 */ /* 0x000e6800000e0000 */
[----:B------:R-:W2:Y:S01]  /*c2f0*/  SHFL.BFLY PT, R0, R5, 0x1, 0x1f ;  /* 0x0c201f0005007f89 */ /* 0x000ea200000e0000 */
        /* <DEDUP_REMOVED lines=9> */
[--C-:B------:R-:W-:Y:S02]  /*c390*/  FFMA.FTZ R90, R77, c[0x0][0x23c], -R97.reuse ;  /* 0x00008f004d5a7a23 */ /* 0x100fe40000010861 */
[----:B------:R-:W-:Y:S02]  /*c3a0*/  FFMA.FTZ R91, R36, c[0x0][0x23c], -R97 ;  /* 0x00008f00245b7a23 */ /* 0x000fe40000010861 */
[----:B------:R-:W-:Y:S01]  /*c3b0*/  FFMA.FTZ R96, R44, c[0x0][0x23c], -R89 ;  /* 0x00008f002c607a23 */ /* 0x000fe20000010859 */
[----:B------:R-:W-:Y:S01]  /*c3c0*/  MUFU.EX2 R93, R93 ;  /* 0x0000005d005d7308 */ /* 0x000fe20000000800 */
[----:B------:R-:W1:Y:S01]  /*c3d0*/  LDSM.16.MT88.4 R44, [R120+0x6000] ;  /* 0x00600000782c783b */ /* 0x000e620000004200 */
[----:B------:R-:W-:Y:S02]  /*c3e0*/  FFMA.FTZ R26, R52, c[0x0][0x23c], -R97 ;  /* 0x00008f00341a7a23 */ /* 0x000fe40000010861 */
[--C-:B------:R-:W-:Y:S01]  /*c3f0*/  FFMA.FTZ R95, R78, c[0x0][0x23c], -R89.reuse ;  /* 0x00008f004e5f7a23 */ /* 0x100fe20000010859 */
[----:B------:R-:W2:Y:S01]  /*c400*/  LDSM.16.MT88.4 R52, [R122+0x7000] ;  /* 0x007000007a34783b */ /* 0x000ea20000004200 */
[----:B------:R-:W-:-:S02]  /*c410*/  FFMA.FTZ R94, R12, c[0x0][0x23c], -R89 ;  /* 0x00008f000c5e7a23 */ /* 0x000fc40000010859 */
[----:B------:R-:W-:Y:S01]  /*c420*/  FFMA.FTZ R27, R42, c[0x0][0x23c], -R89 ;  /* 0x00008f002a1b7a23 */ /* 0x000fe20000010859 */
[----:B------:R-:W3:Y:S01]  /*c430*/  MUFU.EX2 R90, R90 ;  /* 0x0000005a005a7308 */ /* 0x000ee20000000800 */
[----:B------:R-:W-:Y:S01]  /*c440*/  FFMA.FTZ R23, R28, c[0x0][0x23c], -R97 ;  /* 0x00008f001c177a23 */ /* 0x000fe20000010861 */
[----:B------:R-:W-:Y:S01]  /*c450*/  LDSM.16.MT88.4 R76, [R122+0x8000] ;  /* 0x008000007a4c783b */ /* 0x000fe20000004200 */
[--C-:B------:R-:W-:Y:S02]  /*c460*/  FFMA.FTZ R28, R10, c[0x0][0x23c], -R89.reuse ;  /* 0x00008f000a1c7a23 */ /* 0x100fe40000010859 */
[----:B------:R-:W-:Y:S02]  /*c470*/  FFMA.FTZ R21, R8, c[0x0][0x23c], -R89 ;  /* 0x00008f0008157a23 */ /* 0x000fe40000010859 */
[----:B------:R-:W-:Y:S01]  /*c480*/  LDSM.16.MT88.4 R8, [R120+0x6400] ;  /* 0x006400007808783b */ /* 0x000fe20000004200 */
[----:B------:R-:W-:Y:S01]  /*c490*/  MUFU.EX2 R91, R91 ;  /* 0x0000005b005b7308 */ /* 0x000fe20000000800 */
[----:B------:R-:W-:-:S02]  /*c4a0*/  FFMA.FTZ R25, R38, c[0x0][0x23c], -R97 ;  /* 0x00008f0026197a23 */ /* 0x000fc40000010861 */
[--C-:B------:R-:W-:Y:S01]  /*c4b0*/  FFMA.FTZ R24, R40, c[0x0][0x23c], -R97.reuse ;  /* 0x00008f0028187a23 */ /* 0x100fe20000010861 */
[----:B------:R-:W4:Y:S01]  /*c4c0*/  LDSM.16.MT88.4 R36, [R122+0x6000] ;  /* 0x006000007a24783b */ /* 0x000f220000004200 */
[----:B------:R-:W-:Y:S02]  /*c4d0*/  FFMA.FTZ R20, R14, c[0x0][0x23c], -R97 ;  /* 0x00008f000e147a23 */ /* 0x000fe40000010861 */
        /* <DEDUP_REMOVED lines=8> */
[----:B------:R-:W-:Y:S02]  /*c560*/  FFMA.FTZ R107, R98, c[0x0][0x23c], -R89 ;  /* 0x00008f00626b7a23 */ /* 0x000fe40000010859 */
[--C-:B------:R-:W-:Y:S02]  /*c570*/  FFMA.FTZ R106, R106, c[0x0][0x23c], -R97.reuse ;  /* 0x00008f006a6a7a23 */ /* 0x100fe40000010861 */
[----:B------:R-:W-:Y:S02]  /*c580*/  FFMA.FTZ R99, R116, c[0x0][0x23c], -R97 ;  /* 0x00008f0074637a23 */ /* 0x000fe40000010861 */
        /* <DEDUP_REMOVED lines=34> */
[----:B------:R-:W-:Y:S02]  /*c7b0*/  HMMA.16816.F32.BF16 R52, R72, R54, RZ ;  /* 0x000000364834723c */ /* 0x000fe400000418ff */
[----:B------:R-:W1:Y:S01]  /*c7c0*/  MUFU.EX2 R21, R21 ;  /* 0x0000001500157308 */ /* 0x000e620000000800 */
[----:B-----5:R-:W-:Y:S01]  /*c7d0*/  F2FP.BF16.PACK_AB R6, R20, R23 ;  /* 0x000000171406723e */ /* 0x020fe200000010ff */
[----:B------:R-:W-:-:S04]  /*c7e0*/  FADD.FTZ R23, R23, R24 ;  /* 0x0000001817177221 */ /* 0x000fc80000010000 */
[C---:B----4-:R-:W-:Y:S01]  /*c7f0*/  HMMA.16816.F32.BF16 R80, R72.reuse, R36, RZ ;  /* 0x000000244850723c */ /* 0x050fe200000418ff */
        /* <DEDUP_REMOVED lines=22> */
[----:B------:R-:W4:Y:S06]  /*c960*/  MUFU.EX2 R102, R102 ;  /* 0x0000006600667308 */ /* 0x000f2c0000000800 */
[C---:B---3--:R-:W-:Y:S02]  /*c970*/  HMMA.16816.F32.BF16 R48, R4.reuse, R12, R48 ;  /* 0x0000000c0430723c */ /* 0x048fe40000041830 */
[----:B------:R-:W-:Y:S06]  /*c980*/  MUFU.EX2 R103, R103 ;  /* 0x0000006700677308 */ /* 0x000fec0000000800 */
[C---:B------:R-:W-:Y:S01]  /*c990*/  HMMA.16816.F32.BF16 R52, R4.reuse, R14, R52 ;  /* 0x0000000e0434723c */ /* 0x040fe20000041834 */
[----:B------:R-:W3:Y:S01]  /*c9a0*/  LDSM.16.MT88.4 R12, [R122+0x8400] ;  /* 0x008400007a0c783b */ /* 0x000ee20000004200 */
[----:B------:R-:W5:Y:S06]  /*c9b0*/  MUFU.EX2 R98, R98 ;  /* 0x0000006200627308 */ /* 0x000f6c0000000800 */
[C---:B------:R-:W-:Y:S02]  /*c9c0*/  HMMA.16816.F32.BF16 R80, R4.reuse, R16, R80 ;  /* 0x000000100450723c */ /* 0x040fe40000041850 */
[----:B------:R-:W-:Y:S06]  /*c9d0*/  MUFU.EX2 R88, R88 ;  /* 0x0000005800587308 */ /* 0x000fec0000000800 */
[----:B------:R-:W-:Y:S01]  /*c9e0*/  HMMA.16816.F32.BF16 R36, R4, R18, R36 ;  /* 0x000000120424723c */ /* 0x000fe20000041824 */
[----:B------:R-:W1:Y:S01]  /*c9f0*/  LDSM.16.MT88.4 R16, [R120+0x7400] ;  /* 0x007400007810783b */ /* 0x000e620000004200 */
[----:B------:R-:W1:Y:S06]  /*ca00*/  MUFU.EX2 R35, R35 ;  /* 0x0000002300237308 */ /* 0x000e6c0000000800 */
[C---:B--2---:R-:W-:Y:S02]  /*ca10*/  HMMA.16816.F32.BF16 R68, R72.reuse, R8, RZ ;  /* 0x000000084844723c */ /* 0x044fe400000418ff */
[----:B------:R-:W-:Y:S06]  /*ca20*/  MUFU.EX2 R34, R34 ;  /* 0x0000002200227308 */ /* 0x000fec0000000800 */
[----:B------:R-:W-:Y:S01]  /*ca30*/  HMMA.16816.F32.BF16 R72, R72, R10, RZ ;  /* 0x0000000a4848723c */ /* 0x000fe200000418ff */
[----:B------:R-:W2:Y:S01]  /*ca40*/  LDSM.16.MT88.4 R8, [R120+0x8400] ;  /* 0x008400007808783b */ /* 0x000ea20000004200 */
[----:B------:R-:W-:Y:S06]  /*ca50*/  MUFU.EX2 R143, R143 ;  /* 0x0000008f008f7308 */ /* 0x000fec0000000800 */
        /* <DEDUP_REMOVED lines=10> */
[C---:B--2---:R-:W-:Y:S08]  /*cb00*/  HMMA.16816.F32.BF16 R68, R4.reuse, R8, R68 ;  /* 0x000000080444723c */ /* 0x044ff00000041844 */
[----:B------:R-:W-:Y:S01]  /*cb10*/  HMMA.16816.F32.BF16 R72, R4, R10, R72 ;  /* 0x0000000a0448723c */ /* 0x000fe20000041848 */
[----:B------:R-:W2:Y:S06]  /*cb20*/  LDSM.16.MT88.4 R8, [R120+0x6800] ;  /* 0x006800007808783b */ /* 0x000eac0000004200 */
[----:B------:R-:W-:Y:S01]  /*cb30*/  F2FP.BF16.PACK_AB R4, R105, R106 ;  /* 0x0000006a6904723e */ /* 0x000fe200000010ff */
[----:B------:R-:W-:Y:S01]  /*cb40*/  FADD.FTZ R106, R106, R23 ;  /* 0x000000176a6a7221 */ /* 0x000fe20000010000 */
[----:B----4-:R-:W-:Y:S01]  /*cb50*/  F2FP.BF16.PACK_AB R5, R102, R107 ;  /* 0x0000006b6605723e */ /* 0x010fe200000010ff */
        /* <DEDUP_REMOVED lines=37> */
[----:B------:R-:W-:Y:S01]  /*cdb0*/  HMMA.16816.F32.BF16 R80, R4, R16, R80 ;  /* 0x000000100450723c */ /* 0x000fe20000041850 */
[----:B------:R-:W-:Y:S02]  /*cdc0*/  FADD.FTZ R143, R143, R34 ;  /* 0x000000228f8f7221 */ /* 0x000fe40000010000 */
[----:B------:R-:W-:-:S05]  /*cdd0*/  FADD.FTZ R142, R29, R30 ;  /* 0x0000001e1d8e7221 */ /* 0x000fca0000010000 */
        /* <DEDUP_REMOVED lines=20> */
[----:B------:R-:W-:Y:S02]  /*cf20*/  IMAD.SHL.U32 R5, R139, 0x40, RZ ;  /* 0x000000408b057824 */ /* 0x000fe400078e00ff */
[----:B------:R-:W-:Y:S01]  /*cf30*/  IMAD.MOV.U32 R6, RZ, RZ, RZ ;  /* 0x000000ffff067224 */ /* 0x000fe200078e00ff */
[----:B------:R-:W1:Y:S02]  /*cf40*/  I2F.RP R9, R4 ;  /* 0x0000000400097306 */ /* 0x000e640000209400 */
[----:B------:R-:W-:-:S04]  /*cf50*/  IADD3 R10, R5, 0x40, RZ ;  /* 0x00000040050a7810 */ /* 0x000fc80007ffe0ff */
[----:B------:R-:W-:Y:S02]  /*cf60*/  IABS R8, R10 ;  /* 0x0000000a00087213 */ /* 0x000fe40000000000 */
[----:B------:R-:W-:Y:S01]  /*cf70*/  LOP3.LUT R10, R10, c[0x0][0x2d0], RZ, 0x3c, !PT ;  /* 0x0000b4000a0a7a12 */ /* 0x000fe200078e3cff */
[----:B-1----:R-:W1:Y:S02]  /*cf80*/  MUFU.RCP R7, R9 ;  /* 0x0000000900077308 */ /* 0x002e640000001000 */
[----:B-1----:R-:W-:-:S06]  /*cf90*/  IADD3 R7, R7, 0xffffffe, RZ ;  /* 0x0ffffffe07077810 */ /* 0x002fcc0007ffe0ff */
[----:B------:R-:W1:Y:S02]  /*cfa0*/  F2I.FTZ.U32.TRUNC.NTZ R7, R7 ;  /* 0x0000000700077305 */ /* 0x000e64000021f000 */
[----:B-1----:R-:W-:-:S04]  /*cfb0*/  IMAD.MOV R3, RZ, RZ, -R7 ;  /* 0x000000ffff037224 */ /* 0x002fc800078e0a07 */
[----:B------:R-:W-:-:S04]  /*cfc0*/  IMAD R3, R3, R4, RZ ;  /* 0x0000000403037224 */ /* 0x000fc800078e02ff */
[----:B------:R-:W-:Y:S01]  /*cfd0*/  IMAD.HI.U32 R3, R7, R3, R6 ;  /* 0x0000000307037227 */ /* 0x000fe200078e0006 */
[----:B------:R-:W-:Y:S02]  /*cfe0*/  IABS R6, R5 ;  /* 0x0000000500067213 */ /* 0x000fe40000000000 */
[----:B------:R-:W-:-:S03]  /*cff0*/  LOP3.LUT R5, R5, c[0x0][0x2d0], RZ, 0x3c, !PT ;  /* 0x0000b40005057a12 */ /* 0x000fc600078e3cff */
[----:B------:R-:W-:-:S04]  /*d000*/  IMAD.HI.U32 R9, R3, R8, RZ ;  /* 0x0000000803097227 */ /* 0x000fc800078e00ff */
[----:B------:R-:W-:Y:S01]  /*d010*/  IMAD.HI.U32 R3, R3, R6, RZ ;  /* 0x0000000603037227 */ /* 0x000fe200078e00ff */
[----:B------:R-:W-:-:S05]  /*d020*/  IADD3 R7, -R9, RZ, RZ ;  /* 0x000000ff09077210 */ /* 0x000fca0007ffe1ff */
[----:B------:R-:W-:Y:S02]  /*d030*/  IMAD R11, R4, R7, R8 ;  /* 0x00000007040b7224 */ /* 0x000fe400078e0208 */
[----:B------:R-:W-:-:S03]  /*d040*/  IMAD.MOV R7, RZ, RZ, -R3 ;  /* 0x000000ffff077224 */ /* 0x000fc600078e0a03 */
[C---:B------:R-:W-:Y:S01]  /*d050*/  ISETP.GT.U32.AND P5, PT, R4.reuse, R11, PT ;  /* 0x0000000b0400720c */ /* 0x040fe20003fa4070 */
[----:B------:R-:W-:Y:S01]  /*d060*/  IMAD R7, R4, R7, R6 ;  /* 0x0000000704077224 */ /* 0x000fe200078e0206 */
[----:B------:R-:W-:-:S04]  /*d070*/  LOP3.LUT R6, RZ, c[0x0][0x2d0], RZ, 0x33, !PT ;  /* 0x0000b400ff067a12 */ /* 0x000fc800078e33ff */
        /* <DEDUP_REMOVED lines=8> */
[----:B------:R-:W-:-:S05]  /*d100*/  ISETP.NE.AND P2, PT, RZ, c[0x0][0x2d0], PT ;  /* 0x0000b400ff007a0c */ /* 0x000fca0003f45270 */
[----:B------:R-:W-:Y:S02]  /*d110*/  @P1 IADD3 R9, R9, 0x1, RZ ;  /* 0x0000000109091810 */ /* 0x000fe40007ffe0ff */
[----:B------:R-:W-:-:S03]  /*d120*/  ISETP.GE.AND P1, PT, R5, RZ, PT ;  /* 0x000000ff0500720c */ /* 0x000fc60003f26270 */
[----:B------:R-:W-:Y:S01]  /*d130*/  @!P5 IMAD.MOV R9, RZ, RZ, -R9 ;  /* 0x000000ffff09d224 */ /* 0x000fe200078e0a09 */
[----:B------:R-:W-:-:S05]  /*d140*/  @P6 IADD3 R3, R3, 0x1, RZ ;  /* 0x0000000103036810 */ /* 0x000fca0007ffe0ff */
[----:B------:R-:W-:Y:S01]  /*d150*/  IMAD.MOV.U32 R5, RZ, RZ, R3 ;  /* 0x000000ffff057224 */ /* 0x000fe200078e0003 */
[----:B------:R-:W-:-:S04]  /*d160*/  SEL R3, R6, R9, !P2 ;  /* 0x0000000906037207 */ /* 0x000fc80005000000 */
        /* <DEDUP_REMOVED lines=9> */
[----:B------:R-:W-:Y:S01]  /*d200*/  SHF.R.S32.HI R3, RZ, 0x1f, R6 ;  /* 0x0000001fff037819 */ /* 0x000fe20000011406 */
[----:B------:R-:W-:-:S04]  /*d210*/  IMAD.WIDE.U32 R8, R6, c[0x0][0x1a0], RZ ;  /* 0x0000680006087a25 */ /* 0x000fc800078e00ff */
[----:B------:R-:W-:-:S04]  /*d220*/  IMAD R3, R3, c[0x0][0x1a0], RZ ;  /* 0x0000680003037a24 */ /* 0x000fc800078e02ff */
[----:B------:R-:W-:-:S04]  /*d230*/  IMAD R3, R6, c[0x0][0x1a4], R3 ;  /* 0x0000690006037a24 */ /* 0x000fc800078e0203 */
[----:B------:R-:W-:Y:S01]  /*d240*/  IMAD.IADD R9, R9, 0x1, R3 ;  /* 0x0000000109097824 */ /* 0x000fe200078e0203 */
[----:B--2---:R-:W-:-:S04]  /*d250*/  IADD3 R5, -R4, R5, RZ ;  /* 0x0000000504057210 */ /* 0x004fc80007ffe1ff */
[----:B------:R-:W-:Y:S01]  /*d260*/  SHF.R.S32.HI R4, RZ, 0x1f, R5 ;  /* 0x0000001fff047819 */ /* 0x000fe20000011405 */
[----:B------:R-:W-:-:S04]  /*d270*/  IMAD.WIDE.U32 R8, R5, c[0x0][0x188], R8 ;  /* 0x0000620005087a25 */ /* 0x000fc800078e0008 */
[----:B------:R-:W-:-:S04]  /*d280*/  IMAD R4, R4, c[0x0][0x188], RZ ;  /* 0x0000620004047a24 */ /* 0x000fc800078e02ff */
[----:B------:R-:W-:Y:S01]  /*d290*/  IMAD R4, R5, c[0x0][0x18c], R4 ;  /* 0x0000630005047a24 */ /* 0x000fe200078e0204 */
[----:B------:R-:W-:-:S03]  /*d2a0*/  MOV R5, R8 ;  /* 0x0000000800057202 */ /* 0x000fc60000000f00 */
[----:B------:R-:W-:Y:S01]  /*d2b0*/  IMAD.IADD R3, R9, 0x1, R4 ;  /* 0x0000000109037824 */ /* 0x000fe200078e0204 */
[----:B------:R-:W-:Y:S05]  /*d2c0*/  BRA `(.L_x_4804) ;  /* 0x0000003000007947 */ /* 0x000fea0003800000 */
.L_x_4803:
[----:B------:R-:W-:-:S05]  /*d2d0*/  IMAD.MOV.U32 R5, RZ, RZ, c[0x0][0x1a0] ;  /* 0x00006800ff057624 */ /* 0x000fca00078e00ff */
[----:B------:R-:W-:-:S04]  /*d2e0*/  LEA R5, -R5, RZ, 0x6 ;  /* 0x000000ff05057211 */ /* 0x000fc800078e31ff */
[----:B------:R-:W-:Y:S02]  /*d2f0*/  SHF.R.S32.HI R3, RZ, 0x1f, R5 ;  /* 0x0000001fff037819 */ /* 0x000fe40000011405 */
.L_x_4804:
[C---:B------:R-:W-:Y:S01]  /*d300*/  LOP3.LUT P5, RZ, R92.reuse, 0x2, RZ, 0xc0, !PT ;  /* 0x000000025cff7812 */ /* 0x040fe200078ac0ff */
[----:B------:R-:W-:Y:S01]  /*d310*/  IMAD.MOV.U32 R6, RZ, RZ, c[0x0][0x1a0] ;  /* 0x00006800ff067624 */ /* 0x000fe200078e00ff */
[----:B------:R-:W-:Y:S02]  /*d320*/  LOP3.LUT P2, RZ, R92, 0x4, RZ, 0xc0, !PT ;  /* 0x000000045cff7812 */ /* 0x000fe4000784c0ff */
[----:B------:R-:W-:-:S04]  /*d330*/  LEA R144, P6, R5, R144, 0x1 ;  /* 0x0000009005907211 */ /* 0x000fc800078c08ff */
[----:B------:R-:W-:Y:S02]  /*d340*/  LEA.HI.X R145, R5, R145, R3, 0x1, P6 ;  /* 0x0000009105917211 */ /* 0x000fe400030f0c03 */
[----:B------:R-:W-:-:S03]  /*d350*/  LOP3.LUT P6, RZ, R92, 0x1, RZ, 0xc0, !PT ;  /* 0x000000015cff7812 */ /* 0x000fc600078cc0ff */
[----:B------:R-:W-:-:S05]  /*d360*/  @P5 IADD3 R7, P1, R5, R86, RZ ;  /* 0x0000005605075210 */ /* 0x000fca0007f3e0ff */
[----:B------:R-:W-:Y:S01]  /*d370*/  @P5 IMAD.X R4, R3, 0x1, R84, P1 ;  /* 0x0000000103045824 */ /* 0x000fe200008e0654 */
[----:B------:R-:W-:-:S04]  /*d380*/  @P5 LEA R10, P1, R7, c[0x0][0x170], 0x1 ;  /* 0x00005c00070a5a11 */ /* 0x000fc800078208ff */
[----:B------:R-:W-:Y:S01]  /*d390*/  @P5 LEA.HI.X R11, R7, c[0x0][0x174], R4, 0x1, P1 ;  /* 0x00005d00070b5a11 */ /* 0x000fe200008f0c04 */
[----:B------:R-:W-:Y:S01]  /*d3a0*/  @!PT LDS RZ, [RZ] ;  /* 0x00000000fffff984 */ /* 0x000fe20000000800 */
[----:B------:R-:W-:Y:S01]  /*d3b0*/  @!PT LDS RZ, [RZ] ;  /* 0x00000000fffff984 */ /* 0x000fe20000000800 */
[----:B------:R-:W-:Y:S01]  /*d3c0*/  @!PT LDS RZ, [RZ] ;  /* 0x00000000fffff984 */ /* 0x000fe20000000800 */
[----:B------:R1:W-:Y:S01]  /*d3d0*/  @P6 LDGSTS.E.BYPASS.LTC128B.128 [R128+0x6000], [R144.64] ;  /* 0x0600000090806fae */ /* 0x0003e2000b901d46 */
[----:B------:R-:W-:-:S03]  /*d3e0*/  @P2 IADD3 R7, P1, R5, R86, RZ ;  /* 0x0000005605072210 */ /* 0x000fc60007f3e0ff */
[----:B------:R-:W-:Y:S02]  /*d3f0*/  @!P6 STS [R128+0x6000], RZ ;  /* 0x006000ff8000e388 */ /* 0x000fe40000000800 */
[----:B------:R-:W-:Y:S01]  /*d400*/  @P2 IMAD.X R4, R3, 0x1, R84, P1 ;  /* 0x0000000103042824 */ /* 0x000fe200008e0654 */
[C---:B------:R-:W-:Y:S01]  /*d410*/  @P2 LEA R12, P1, R7.reuse, c[0x0][0x170], 0x1 ;  /* 0x00005c00070c2a11 */ /* 0x040fe200078208ff */
[----:B------:R-:W-:Y:S03]  /*d420*/  @!P6 STS [R128+0x6004], RZ ;  /* 0x006004ff8000e388 */ /* 0x000fe60000000800 */
[----:B------:R-:W-:Y:S01]  /*d430*/  @P2 LEA.HI.X R13, R7, c[0x0][0x174], R4, 0x1, P1 ;  /* 0x00005d00070d2a11 */ /* 0x000fe200008f0c04 */
[----:B------:R-:W-:Y:S01]  /*d440*/  IMAD.MOV.U32 R7, RZ, RZ, c[0x0][0x1a4] ;  /* 0x00006900ff077624 */ /* 0x000fe200078e00ff */
[C---:B------:R-:W-:Y:S01]  /*d450*/  LEA R5, P1, R6.reuse, R5, 0x5 ;  /* 0x0000000506057211 */ /* 0x040fe200078228ff */
[C---:B------:R-:W-:Y:S01]  /*d460*/  @P6 IMAD.SHL.U32 R4, R6.reuse, 0x20, RZ ;  /* 0x0000002006046824 */ /* 0x040fe200078e00ff */
[----:B------:R-:W-:Y:S02]  /*d470*/  @!P6 STS.64 [R128+0x6008], RZ ;  /* 0x006008ff8000e388 */ /* 0x000fe40000000a00 */
[----:B------:R-:W-:-:S02]  /*d480*/  LEA.HI.X R3, R6, R3, R7, 0x5, P1 ;  /* 0x0000000306037211 */ /* 0x000fc400008f2c07 */
[----:B------:R-:W-:Y:S01]  /*d490*/  @P6 SHF.L.U64.HI R8, R6, 0x5, R7 ;  /* 0x0000000506086819 */ /* 0x000fe20000010207 */
[----:B------:R-:W-:Y:S01]  /*d4a0*/  @!PT LDS RZ, [RZ] ;  /* 0x00000000fffff984 */ /* 0x000fe20000000800 */
[----:B------:R-:W-:Y:S01]  /*d4b0*/  @!PT LDS RZ, [RZ] ;  /* 0x00000000fffff984 */ /* 0x000fe20000000800 */
[----:B------:R-:W-:Y:S01]  /*d4c0*/  @!PT LDS RZ, [RZ] ;  /* 0x00000000fffff984 */ /* 0x000fe20000000800 */
[----:B------:R2:W-:Y:S01]  /*d4d0*/  @P5 LDGSTS.E.BYPASS.LTC128B.128 [R128+0x7000], [R10.64+0x40] ;  /* 0x070000400a805fae */ /* 0x0005e2000b901d46 */
[----:B------:R-:W-:-:S03]  /*d4e0*/  @P6 LEA R14, P1, R4, R144, 0x1 ;  /* 0x00000090040e6211 */ /* 0x000fc600078208ff */
[----:B------:R-:W-:Y:S01]  /*d4f0*/  @!P5 STS.128 [R128+0x7000], RZ ;  /* 0x007000ff8000d388 */ /* 0x000fe20000000c00 */
[----:B------:R-:W-:Y:S02]  /*d500*/  @P6 LEA.HI.X R15, R4, R145, R8, 0x1, P1 ;  /* 0x00000091040f6211 */ /* 0x000fe400008f0c08 */
[-C--:B------:R-:W-:Y:S01]  /*d510*/  @P5 IADD3 R7, P1, R5, R86.reuse, RZ ;  /* 0x0000005605075210 */ /* 0x080fe20007f3e0ff */
[----:B------:R-:W-:Y:S01]  /*d520*/  @!PT LDS RZ, [RZ] ;  /* 0x00000000fffff984 */ /* 0x000fe20000000800 */
[----:B------:R-:W-:Y:S01]  /*d530*/  @!PT LDS RZ, [RZ] ;  /* 0x00000000fffff984 */ /* 0x000fe20000000800 */
[----:B------:R-:W-:Y:S01]  /*d540*/  @!PT LDS RZ, [RZ] ;  /* 0x00000000fffff984 */ /* 0x000fe20000000800 */
[----:B------:R3:W-:Y:S04]  /*d550*/  @P2 LDGSTS.E.BYPASS.LTC128B.128 [R128+0x8000], [R12.64+0x80] ;  /* 0x080000800c802fae */ /* 0x0007e8000b901d46 */
[--C-:B------:R-:W-:Y:S01]  /*d560*/  @P5 IMAD.X R4, R3, 0x1, R84.reuse, P1 ;  /* 0x0000000103045824 */ /* 0x100fe200008e0654 */
[----:B------:R-:W-:Y:S01]  /*d570*/  @P2 IADD3 R5, P1, R5, R86, RZ ;  /* 0x0000005605052210 */ /* 0x000fe20007f3e0ff */
[----:B------:R-:W-:Y:S04]  /*d580*/  @!P2 STS.128 [R128+0x8000], RZ ;  /* 0x008000ff8000a388 */ /* 0x000fe80000000c00 */
[----:B------:R-:W-:Y:S01]  /*d590*/  @P2 IMAD.X R84, R3, 0x1, R84, P1 ;  /* 0x0000000103542824 */ /* 0x000fe200008e0654 */
[C---:B------:R-:W-:Y:S01]  /*d5a0*/  @P2 LEA R20, P1, R5.reuse, c[0x0][0x170], 0x1 ;  /* 0x00005c0005142a11 */ /* 0x040fe200078208ff */
[----:B------:R-:W-:Y:S01]  /*d5b0*/  @!PT LDS RZ, [RZ] ;  /* 0x00000000fffff984 */ /* 0x000fe20000000800 */
[----:B------:R-:W-:Y:S01]  /*d5c0*/  @!PT LDS RZ, [RZ] ;  /* 0x00000000fffff984 */ /* 0x000fe20000000800 */
[----:B------:R-:W-:Y:S01]  /*d5d0*/  @!PT LDS RZ, [RZ] ;  /* 0x00000000fffff984 */ /* 0x000fe20000000800 */
[----:B------:R3:W-:Y:S03]  /*d5e0*/  @P6 LDGSTS.E.BYPASS.LTC128B.128 [R128+0x6800], [R14.64] ;  /* 0x068000000e806fae */ /* 0x0007e6000b901d46 */
[----:B------:R-:W-:Y:S01]  /*d5f0*/  @P2 LEA.HI.X R21, R5, c[0x0][0x174], R84, 0x1, P1 ;  /* 0x00005d0005152a11 */ /* 0x000fe200008f0c54 */
[----:B------:R-:W-:Y:S01]  /*d600*/  @!P6 STS.128 [R128+0x6800], RZ ;  /* 0x006800ff8000e388 */ /* 0x000fe20000000c00 */
[----:B------:R-:W-:-:S03]  /*d610*/  @P5 LEA R6, P1, R7, c[0x0][0x170], 0x1 ;  /* 0x00005c0007065a11 */ /* 0x000fc600078208ff */
[----:B------:R-:W4:Y:S01]  /*d620*/  S2R R3, SR_TID.X ;  /* 0x0000000000037919 */ /* 0x000f220000002100 */
[----:B------:R-:W-:-:S05]  /*d630*/  @P5 LEA.HI.X R7, R7, c[0x0][0x174], R4, 0x1, P1 ;  /* 0x00005d0007075a11 */ /* 0x000fca00008f0c04 */
        /* <DEDUP_REMOVED lines=10> */
[----:B------:R-:W-:Y:S01]  /*d6e0*/  LDSM.16.M88.4 R16, [R125] ;  /* 0x000000007d10783b */ /* 0x000fe20000000200 */
[----:B----4-:R-:W-:-:S03]  /*d6f0*/  IMAD.SHL.U32 R3, R3, 0x2, RZ ;  /* 0x0000000203037824 */ /* 0x010fc600078e00ff */
[----:B--2---:R-:W3:Y:S04]  /*d700*/  LDSM.16.M88.4 R8, [R124+0x3000] ;  /* 0x003000007c08783b */ /* 0x004ee80000000200 */
[----:B------:R-:W5:Y:S04]  /*d710*/  LDSM.16.M88.4 R32, [R124+0x3400] ;  /* 0x003400007c20783b */ /* 0x000f680000000200 */
[----:B------:R-:W2:Y:S04]  /*d720*/  LDSM.16.M88.4 R24, [R124+0x3800] ;  /* 0x003800007c18783b */ /* 0x000ea80000000200 */
[----:B------:R-:W1:Y:S04]  /*d730*/  LDSM.16.M88.4 R92, [R124+0x3c00] ;  /* 0x003c00007c5c783b */ /* 0x000e680000000200 */
[----:B------:R-:W-:Y:S04]  /*d740*/  LDSM.16.M88.4 R84, [R123] ;  /* 0x000000007b54783b */ /* 0x000fe80000000200 */
[----:B------:R-:W4:Y:S04]  /*d750*/  LDSM.16.M88.4 R88, [R121+0x3000] ;  /* 0x003000007958783b */ /* 0x000f280000000200 */
[----:B------:R-:W1:Y:S04]  /*d760*/  LDSM.16.M88.4 R96, [R121+0x3400] ;  /* 0x003400007960783b */ /* 0x000e680000000200 */
[----:B------:R-:W0:Y:S01]  /*d770*/  LDGDEPBAR ;  /* 0x00000000000079af */ /* 0x000e220000000000 */
[C---:B---3--:R-:W-:Y:S08]  /*d780*/  HMMA.16816.F32.BF16 R12, R16.reuse, R8, RZ ;  /* 0x00000008100c723c */ /* 0x048ff000000418ff */
[C---:B------:R-:W-:Y:S08]  /*d790*/  HMMA.16816.F32.BF16 R8, R16.reuse, R10, RZ ;  /* 0x0000000a1008723c */ /* 0x040ff000000418ff */
[C---:B-----5:R-:W-:Y:S08]  /*d7a0*/  HMMA.16816.F32.BF16 R4, R16.reuse, R32, RZ ;  /* 0x000000201004723c */ /* 0x060ff000000418ff */
[C---:B--2---:R-:W-:Y:S08]  /*d7b0*/  HMMA.16816.F32.BF16 R28, R16.reuse, R24, RZ ;  /* 0x00000018101c723c */ /* 0x044ff000000418ff */
[C---:B------:R-:W-:Y:S08]  /*d7c0*/  HMMA.16816.F32.BF16 R32, R16.reuse, R34, RZ ;  /* 0x000000221020723c */ /* 0x040ff000000418ff */
[C---:B------:R-:W-:Y:S08]  /*d7d0*/  HMMA.16816.F32.BF16 R24, R16.reuse, R26, RZ ;  /* 0x0000001a1018723c */ /* 0x040ff000000418ff */
[C---:B-1----:R-:W-:Y:S08]  /*d7e0*/  HMMA.16816.F32.BF16 R20, R16.reuse, R92, RZ ;  /* 0x0000005c1014723c */ /* 0x042ff000000418ff */
[----:B------:R-:W-:Y:S01]  /*d7f0*/  HMMA.16816.F32.BF16 R16, R16, R94, RZ ;  /* 0x0000005e1010723c */ /* 0x000fe200000418ff */
[----:B------:R-:W1:Y:S07]  /*d800*/  LDSM.16.M88.4 R92, [R121+0x3800] ;  /* 0x00380000795c783b */ /* 0x000e6e0000000200 */
[C---:B----4-:R-:W-:Y:S08]  /*d810*/  HMMA.16816.F32.BF16 R12, R84.reuse, R88, R12 ;  /* 0x00000058540c723c */ /* 0x050ff0000004180c */
        /* <DEDUP_REMOVED lines=13> */
[C---:B--2---:R-:W-:Y:S08]  /*d8f0*/  HMMA.16816.F32.BF16 R12, R84.reuse, R88, R12 ;  /* 0x00000058540c723c */ /* 0x044ff0000004180c */
[C---:B------:R-:W-:Y:S01]  /*d900*/  HMMA.16816.F32.BF16 R8, R84.reuse, R90, R8 ;  /* 0x0000005a5408723c */ /* 0x040fe20000041808 */
[----:B------:R-:W1:Y:S07]  /*d910*/  LDSM.16.M88.4 R88, [R124+0x4c00] ;  /* 0x004c00007c58783b */ /* 0x000e6e0000000200 */
[C---:B------:R-:W-:Y:S01]  /*d920*/  HMMA.16816.F32.BF16 R32, R84.reuse, R98, R32 ;  /* 0x000000625420723c */ /* 0x040fe20000041820 */
[----:B------:R-:W-:Y:S07]  /*d930*/  LDSM.16.M88.4 R96, [R121+0x4400] ;  /* 0x004400007960783b */ /* 0x000fee0000000200 */
        /* <DEDUP_REMOVED lines=28> */
[----:B------:R-:W2:Y:S07]  /*db00*/  LDSM.16.M88.4 R92, [R123+0x2000] ;  /* 0x002000007b5c783b */ /* 0x000eae0000000200 */
[C---:B-1----:R-:W-:Y:S08]  /*db10*/  HMMA.16816.F32.BF16 R20, R84.reuse, R88, R20 ;  /* 0x000000585414723c */ /* 0x042ff00000041814 */
[----:B------:R-:W-:Y:S01]  /*db20*/  HMMA.16816.F32.BF16 R16, R84, R90, R16 ;  /* 0x0000005a5410723c */ /* 0x000fe20000041810 */
[----:B------:R-:W1:Y:S04]  /*db30*/  LDSM.16.M88.4 R84, [R121+0x5000] ;  /* 0x005000007954783b */ /* 0x000e680000000200 */
[----:B------:R-:W3:Y:S03]  /*db40*/  LDSM.16.M88.4 R88, [R121+0x5800] ;  /* 0x005800007958783b */ /* 0x000ee60000000200 */
[C---:B--2---:R-:W-:Y:S08]  /*db50*/  HMMA.16816.F32.BF16 R4, R92.reuse, R96, R4 ;  /* 0x000000605c04723c */ /* 0x044ff00000041804 */
[C---:B------:R-:W-:Y:S08]  /*db60*/  HMMA.16816.F32.BF16 R32, R92.reuse, R98, R32 ;  /* 0x000000625c20723c */ /* 0x040ff00000041820 */
[C---:B-1----:R-:W-:Y:S08]  /*db70*/  HMMA.16816.F32.BF16 R12, R92.reuse, R84, R12 ;  /* 0x000000545c0c723c */ /* 0x042ff0000004180c */
[----:B------:R-:W-:Y:S01]  /*db80*/  HMMA.16816.F32.BF16 R8, R92, R86, R8 ;  /* 0x000000565c08723c */ /* 0x000fe20000041808 */
[----:B------:R-:W1:Y:S01]  /*db90*/  LDSM.16.M88.4 R84, [R121+0x5c00] ;  /* 0x005c00007954783b */ /* 0x000e620000000200 */
[----:B------:R-:W-:-:S06]  /*dba0*/  DEPBAR.LE SB0, 0x0 ;  /* 0x000080000000791a */ /* 0x000fcc0000000000 */
[C---:B---3--:R-:W-:Y:S08]  /*dbb0*/  HMMA.16816.F32.BF16 R28, R92.reuse, R88, R28 ;  /* 0x000000585c1c723c */ /* 0x048ff0000004181c */
[C---:B------:R-:W-:Y:S08]  /*dbc0*/  HMMA.16816.F32.BF16 R24, R92.reuse, R90, R24 ;  /* 0x0000005a5c18723c */ /* 0x040ff00000041818 */
[C---:B-1----:R-:W-:Y:S07]  /*dbd0*/  HMMA.16816.F32.BF16 R20, R92.reuse, R84, R20 ;  /* 0x000000545c14723c */ /* 0x042fee0000041814 */
[----:B------:R-:W-:Y:S01]  /*dbe0*/  LOP3.LUT R84, R3, 0x6, RZ, 0xc0, !PT ;  /* 0x0000000603547812 */ /* 0x000fe200078ec0ff */
[----:B------:R-:W-:Y:S04]  /*dbf0*/  HMMA.16816.F32.BF16 R16, R92, R86, R16 ;  /* 0x000000565c10723c */ /* 0x000fe80000041810 */
[----:B------:R-:W-:-:S05]  /*dc00*/  IMAD R3, R139, 0x40, R84 ;  /* 0x000000408b037824 */ /* 0x000fca00078e0254 */
[C---:B------:R-:W-:Y:S02]  /*dc10*/  IADD3 R84, R3.reuse, 0x1, RZ ;  /* 0x0000000103547810 */ /* 0x040fe40007ffe0ff */
[C---:B------:R-:W-:Y:S01]  /*dc20*/  IADD3 R86, R3.reuse, 0x8, RZ ;  /* 0x0000000803567810 */ /* 0x040fe20007ffe0ff */
[----:B------:R-:W-:Y:S01]  /*dc30*/  BAR.SYNC.DEFER_BLOCKING 0x0 ;  /* 0x0000000000007b1d */ /* 0x000fe20000010000 */
[-C--:B------:R-:W-:Y:S02]  /*dc40*/  ISETP.GE.AND P1, PT, R84, R100.reuse, PT ;  /* 0x000000645400720c */ /* 0x080fe40003f26270 */
[----:B------:R-:W-:Y:S02]  /*dc50*/  IADD3 R85, R3, 0x9, RZ ;  /* 0x0000000903557810 */ /* 0x000fe40007ffe0ff */
[C---:B------:R-:W-:Y:S02]  /*dc60*/  ISETP.GE.AND P6, PT, R86.reuse, R100, PT ;  /* 0x000000645600720c */ /* 0x040fe40003fc6270 */
[----:B------:R-:W-:-:S02]  /*dc70*/  ISETP.GE.AND P2, PT, R86, R101, PT ;  /* 0x000000655600720c */ /* 0x000fc40003f46270 */
[----:B------:R-:W-:Y:S02]  /*dc80*/  FSEL R86, R13, -INF , !P1 ;  /* 0xff8000000d567808 */ /* 0x000fe40004800000 */
[----:B------:R-:W-:Y:S02]  /*dc90*/  ISETP.GE.AND P5, PT, R84, R101, PT ;  /* 0x000000655400720c */ /* 0x000fe40003fa6270 */
        /* <DEDUP_REMOVED lines=28> */
[CC--:B------:R-:W-:Y:S02]  /*de60*/  ISETP.GE.AND P6, PT, R5.reuse, R100.reuse, PT ;  /* 0x000000640500720c */ /* 0x0c0fe40003fc6270 */
        /* <DEDUP_REMOVED lines=23> */
[----:B------:R-:W-:Y:S02]  /*dfe0*/  FSEL R114, R27, -INF , !P2 ;  /* 0xff8000001b727808 */ /* 0x000fe40005000000 */
[----:B------:R-:W-:Y:S02]  /*dff0*/  FSEL R12, R12, -INF , !P1 ;  /* 0xff8000000c0c7808 */ /* 0x000fe40004800000 */
[----:B------:R-:W-:Y:S02]  /*e000*/  ISETP.GT.AND P1, PT, R139, R126, PT ;  /* 0x0000007e8b00720c */ /* 0x000fe40003f24270 */
[----:B------:R-:W-:Y:S02]  /*e010*/  ISETP.GE.AND P6, PT, R5, R101, PT ;  /* 0x000000650500720c */ /* 0x000fe40003fc6270 */
        /* <DEDUP_REMOVED lines=13> */
[----:B------:R-:W-:-:S02]  /*e0f0*/  FSEL R14, R14, -INF , !P5 ;  /* 0xff8000000e0e7808 */ /* 0x000fc40006800000 */
[----:B------:R-:W-:Y:S02]  /*e100*/  FSEL R100, R17, -INF , !P6 ;  /* 0xff80000011647808 */ /* 0x000fe40007000000 */
[----:B------:R-:W-:Y:S01]  /*e110*/  FSEL R87, R19, -INF , !P2 ;  /* 0xff80000013577808 */ /* 0x000fe20005000000 */
[----:B------:R-:W-:Y:S05]  /*e120*/  @!P1 BRA `(.L_x_4805) ;  /* 0x0000078000009947 */ /* 0x000fea0003800000 */
[----:B------:R-:W1:Y:S01]  /*e130*/  S2R R7, SR_TID.X ;  /* 0x0000000000077919 */ /* 0x000e620000002100 */
[----:B------:R-:W-:Y:S05]  /*e140*/  @!P3 BRA `(.L_x_4806) ;  /* 0x000003c00000b947 */ /* 0x000fea0003800000 */
[----:B------:R-:W-:Y:S01]  /*e150*/  IABS R5, c[0x0][0x2d0] ;  /* 0x0000b40000057a13 */ /* 0x000fe20000000000 */
[----:B------:R-:W-:-:S03]  /*e160*/  IMAD.SHL.U32 R6, R139, 0x40, RZ ;  /* 0x000000408b067824 */ /* 0x000fc600078e00ff */
[----:B------:R-:W2:Y:S02]  /*e170*/  I2F.RP R11, R5 ;  /* 0x00000005000b7306 */ /* 0x000ea40000209400 */
[----:B------:R-:W-:Y:S02]  /*e180*/  IABS R20, R6 ;  /* 0x0000000600147213 */ /* 0x000fe40000000000 */
[C---:B------:R-:W-:Y:S02]  /*e190*/  IADD3 R9, R6.reuse, -0x40, RZ ;  /* 0xffffffc006097810 */ /* 0x040fe40007ffe0ff */
[----:B------:R-:W-:Y:S02]  /*e1a0*/  LOP3.LUT R6, R6, c[0x0][0x2d0], RZ, 0x3c, !PT ;  /* 0x0000b40006067a12 */ /* 0x000fe400078e3cff */
[----:B--2---:R-:W2:Y:S02]  /*e1b0*/  MUFU.RCP R17, R11 ;  /* 0x0000000b00117308 */ /* 0x004ea40000001000 */
[----:B--2---:R-:W-:-:S06]  /*e1c0*/  IADD3 R17, R17, 0xffffffe, RZ ;  /* 0x0ffffffe11117810 */ /* 0x004fcc0007ffe0ff */
[----:B------:R-:W2:Y:S02]  /*e1d0*/  F2I.FTZ.U32.TRUNC.NTZ R17, R17 ;  /* 0x0000001100117305 */ /* 0x000ea4000021f000 */
[----:B--2---:R-:W-:-:S04]  /*e1e0*/  IMAD.MOV R16, RZ, RZ, -R17 ;  /* 0x000000ffff107224 */ /* 0x004fc800078e0a11 */
[----:B------:R-:W-:Y:S02]  /*e1f0*/  IMAD R3, R16, R5, RZ ;  /* 0x0000000510037224 */ /* 0x000fe400078e02ff */
[----:B------:R-:W-:-:S04]  /*e200*/  IMAD.MOV.U32 R16, RZ, RZ, RZ ;  /* 0x000000ffff107224 */ /* 0x000fc800078e00ff */
[----:B------:R-:W-:Y:S01]  /*e210*/  IMAD.HI.U32 R3, R17, R3, R16 ;  /* 0x0000000311037227 */ /* 0x000fe200078e0010 */
[----:B------:R-:W-:Y:S02]  /*e220*/  IABS R16, R9 ;  /* 0x0000000900107213 */ /* 0x000fe40000000000 */
[----:B------:R-:W-:-:S03]  /*e230*/  LOP3.LUT R9, R9, c[0x0][0x2d0], RZ, 0x3c, !PT ;  /* 0x0000b40009097a12 */ /* 0x000fc600078e3cff */
        /* <DEDUP_REMOVED lines=18> */
[----:B------:R-:W-:Y:S02]  /*e360*/  ISETP.GE.AND P1, PT, R9, RZ, PT ;  /* 0x000000ff0900720c */ /* 0x000fe40003f26270 */
[----:B------:R-:W-:Y:S01]  /*e370*/  @P6 IADD3 R3, R3, 0x1, RZ ;  /* 0x0000000103036810 */ /* 0x000fe20007ffe0ff */
[----:B------:R-:W-:-:S04]  /*e380*/  @!P5 IMAD.MOV R11, RZ, RZ, -R11 ;  /* 0x000000ffff0bd224 */ /* 0x000fc800078e0a0b */
[----:B------:R-:W-:Y:S01]  /*e390*/  IMAD.MOV.U32 R6, RZ, RZ, R3 ;  /* 0x000000ffff067224 */ /* 0x000fe200078e0003 */
        /* <DEDUP_REMOVED lines=19> */
[----:B------:R-:W-:Y:S01]  /*e4d0*/  IMAD R6, R9, c[0x0][0x184], R6 ;  /* 0x0000610009067a24 */ /* 0x000fe200078e0206 */
[----:B------:R-:W-:-:S03]  /*e4e0*/  MOV R3, R16 ;  /* 0x0000001000037202 */ /* 0x000fc60000000f00 */
[----:B------:R-:W-:Y:S01]  /*e4f0*/  IMAD.IADD R6, R17, 0x1, R6 ;  /* 0x0000000111067824 */ /* 0x000fe200078e0206 */
[----:B------:R-:W-:Y:S05]  /*e500*/  BRA `(.L_x_4807) ;  /* 0x0000003000007947 */ /* 0x000fea0003800000 */
.L_x_4806:
[----:B------:R-:W-:-:S05]  /*e510*/  IMAD.MOV.U32 R3, RZ, RZ, c[0x0][0x198] ;  /* 0x00006600ff037624 */ /* 0x000fca00078e00ff */
[----:B------:R-:W-:-:S04]  /*e520*/  LEA R3, -R3, RZ, 0x6 ;  /* 0x000000ff03037211 */ /* 0x000fc800078e31ff */
[----:B------:R-:W-:Y:S02]  /*e530*/  SHF.R.S32.HI R6, RZ, 0x1f, R3 ;  /* 0x0000001fff067819 */ /* 0x000fe40000011403 */
.L_x_4807:
[----:B-1----:R-:W-:Y:S02]  /*e540*/  SHF.R.S32.HI R16, RZ, 0x1f, R7 ;  /* 0x0000001fff107819 */ /* 0x002fe40000011407 */
[C---:B------:R-:W-:Y:S02]  /*e550*/  LEA R18, P2, R3.reuse, R134, 0x1 ;  /* 0x0000008603127211 */ /* 0x040fe400078408ff */
[----:B------:R-:W-:Y:S02]  /*e560*/  LEA.HI R16, R16, R7, RZ, 0x2 ;  /* 0x0000000710107211 */ /* 0x000fe400078f10ff */
[----:B------:R-:W-:Y:S02]  /*e570*/  LEA.HI.X R19, R3, R133, R6, 0x1, P2 ;  /* 0x0000008503137211 */ /* 0x000fe400010f0c06 */
[----:B------:R-:W-:-:S05]  /*e580*/  LOP3.LUT R16, R16, 0xfffffffc, RZ, 0xc0, !PT ;  /* 0xfffffffc10107812 */ /* 0x000fca00078ec0ff */
[----:B------:R-:W-:Y:S01]  /*e590*/  IMAD.IADD R5, R7, 0x1, -R16 ;  /* 0x0000000107057824 */ /* 0x000fe200078e0a10 */
[----:B------:R-:W-:Y:S01]  /*e5a0*/  SEL R7, RZ, 0x3fffc, P0 ;  /* 0x0003fffcff077807 */ /* 0x000fe20000000000 */
[----:B------:R-:W-:Y:S02]  /*e5b0*/  IMAD.MOV.U32 R16, RZ, RZ, c[0x0][0x198] ;  /* 0x00006600ff107624 */ /* 0x000fe400078e00ff */
[----:B------:R-:W-:Y:S01]  /*e5c0*/  IMAD.SHL.U32 R5, R5, 0x8, RZ ;  /* 0x0000000805057824 */ /* 0x000fe200078e00ff */
[----:B------:R-:W-:Y:S02]  /*e5d0*/  LOP3.LUT P6, RZ, R7, 0x4, RZ, 0xc0, !PT ;  /* 0x0000000407ff7812 */ /* 0x000fe400078cc0ff */
[----:B------:R-:W-:Y:S02]  /*e5e0*/  LEA R7, P0, R16, R3, 0x5 ;  /* 0x0000000310077211 */ /* 0x000fe400078028ff */
[----:B------:R-:W-:Y:S01]  /*e5f0*/  ISETP.GE.AND P1, PT, R5, c[0x0][0x220], PT ;  /* 0x0000880005007a0c */ /* 0x000fe20003f26270 */
[----:B------:R-:W-:Y:S01]  /*e600*/  IMAD.MOV.U32 R5, RZ, RZ, c[0x0][0x19c] ;  /* 0x00006700ff057624 */ /* 0x000fe200078e00ff */
[----:B------:R-:W-:-:S04]  /*e610*/  @!P4 LEA R20, P2, R7, R134, 0x1 ;  /* 0x000000860714c211 */ /* 0x000fc800078408ff */
[----:B------:R-:W-:-:S03]  /*e620*/  LEA.HI.X R6, R16, R6, R5, 0x5, P0 ;  /* 0x0000000610067211 */ /* 0x000fc600000f2c05 */
[C---:B------:R-:W-:Y:S01]  /*e630*/  @P6 LEA R22, P0, R7.reuse, R134, 0x1 ;  /* 0x0000008607166211 */ /* 0x040fe200078008ff */
[----:B------:R-:W-:Y:S01]  /*e640*/  IMAD.MOV.U32 R134, RZ, RZ, R18 ;  /* 0x000000ffff867224 */ /* 0x000fe200078e0012 */
[CCC-:B------:R-:W-:Y:S02]  /*e650*/  @!P4 LEA.HI.X R21, R7.reuse, R133.reuse, R6.reuse, 0x1, P2 ;  /* 0x000000850715c211 */ /* 0x1c0fe400010f0c06 */
[C---:B------:R-:W-:Y:S01]  /*e660*/  @!P1 LEA R24, P5, R16.reuse, R18, 0x6 ;  /* 0x0000001210189211 */ /* 0x040fe200078a30ff */
[----:B------:R-:W-:Y:S01]  /*e670*/  @!PT LDS RZ, [RZ] ;  /* 0x00000000fffff984 */ /* 0x000fe20000000800 */
[----:B------:R-:W-:Y:S01]  /*e680*/  @!PT LDS RZ, [RZ] ;  /* 0x00000000fffff984 */ /* 0x000fe20000000800 */
[----:B------:R-:W-:Y:S01]  /*e690*/  @!PT LDS RZ, [RZ] ;  /* 0x00000000fffff984 */ /* 0x000fe20000000800 */
[----:B------:R1:W-:Y:S01]  /*e6a0*/  @!P1 LDGSTS.E.BYPASS.LTC128B.128 [R128+0x3000], [R18.64] ;  /* 0x0300000012809fae */ /* 0x0003e2000b901d46 */
[----:B------:R-:W-:Y:S01]  /*e6b0*/  @P6 LEA.HI.X R23, R7, R133, R6, 0x1, P0 ;  /* 0x0000008507176211 */ /* 0x000fe200000f0c06 */
[----:B------:R-:W-:Y:S01]  /*e6c0*/  IMAD.MOV.U32 R133, RZ, RZ, R19 ;  /* 0x000000ffff857224 */ /* 0x000fe200078e0013 */
[----:B------:R-:W-:Y:S01]  /*e6d0*/  @!P1 LEA.HI.X R25, R16, R19, R5, 0x6, P5 ;  /* 0x0000001310199211 */ /* 0x000fe200028f3405 */
[----:B------:R1:W-:Y:S04]  /*e6e0*/  @P1 STS [R128+0x3000], RZ ;  /* 0x003000ff80001388 */ /* 0x0003e80000000800 */
[----:B------:R1:W-:Y:S04]  /*e6f0*/  @P1 STS [R128+0x3004], RZ ;  /* 0x003004ff80001388 */ /* 0x0003e80000000800 */
        /* <DEDUP_REMOVED lines=27> */
.L_x_4805:
[----:B------:R-:W-:Y:S01]  /*e8b0*/  FMNMX.FTZ R3, R2, R12, !PT ;  /* 0x0000000c02037209 */ /* 0x000fe20007810000 */
[----:B-1----:R-:W-:Y:S01]  /*e8c0*/  LDSM.16.MT88.4 R24, [R122+0x7000] ;  /* 0x007000007a18783b */ /* 0x002fe20000004200 */
        /* <DEDUP_REMOVED lines=51> */
[----:B------:R-:W-:Y:S02]  /*ec00*/  FFMA.FTZ R3, R8, c[0x0][0x23c], -R101 ;  /* 0x00008f0008037a23 */ /* 0x000fe40000010865 */
[----:B------:R-:W-:Y:S02]  /*ec10*/  FFMA.FTZ R6, R10, c[0x0][0x23c], -R93 ;  /* 0x00008f000a067a23 */ /* 0x000fe4000001085d */
[----:B------:R-:W1:Y:S01]  /*ec20*/  LDSM.16.MT88.4 R8, [R122+0x6000] ;  /* 0x006000007a08783b */ /* 0x000e620000004200 */
[----:B------:R-:W-:Y:S01]  /*ec30*/  FMUL.FTZ R95, R95, c[0x0][0x23c] ;  /* 0x00008f005f5f7a20 */ /* 0x000fe20000410000 */
[----:B------:R-:W-:Y:S01]  /*ec40*/  MUFU.EX2 R3, R3 ;  /* 0x0000000300037308 */ /* 0x000fe20000000800 */
[----:B------:R-:W-:Y:S02]  /*ec50*/  FMUL.FTZ R0, R0, c[0x0][0x23c] ;  /* 0x00008f0000007a20 */ /* 0x000fe40000410000 */
[--C-:B------:R-:W-:Y:S02]  /*ec60*/  FFMA.FTZ R94, R12, c[0x0][0x23c], -R101.reuse ;  /* 0x00008f000c5e7a23 */ /* 0x100fe40000010865 */
[----:B------:R-:W-:-:S02]  /*ec70*/  FFMA.FTZ R86, R86, c[0x0][0x23c], -R101 ;  /* 0x00008f0056567a23 */ /* 0x000fc40000010865 */
[----:B------:R-:W-:Y:S01]  /*ec80*/  FFMA.FTZ R88, R88, c[0x0][0x23c], -R101 ;  /* 0x00008f0058587a23 */ /* 0x000fe20000010865 */
        /* <DEDUP_REMOVED lines=9> */
[----:B------:R-:W-:Y:S01]  /*ed20*/  FFMA.FTZ R108, R108, c[0x0][0x23c], -R93 ;  /* 0x00008f006c6c7a23 */ /* 0x000fe2000001085d */
[----:B------:R-:W-:Y:S01]  /*ed30*/  MUFU.EX2 R94, R94 ;  /* 0x0000005e005e7308 */ /* 0x000fe20000000800 */
[-C--:B--2---:R-:W-:Y:S02]  /*ed40*/  FMUL.FTZ R28, R56, R95.reuse ;  /* 0x0000005f381c7220 */ /* 0x084fe40000410000 */
[-C--:B------:R-:W-:Y:S02]  /*ed50*/  FMUL.FTZ R29, R57, R95.reuse ;  /* 0x0000005f391d7220 */ /* 0x080fe40000410000 */
[----:B------:R-:W-:-:S02]  /*ed60*/  FMUL.FTZ R4, R80, R95 ;  /* 0x0000005f50047220 */ /* 0x000fc40000410000 */
[-C--:B------:R-:W-:Y:S01]  /*ed70*/  FMUL.FTZ R5, R81, R95.reuse ;  /* 0x0000005f51057220 */ /* 0x080fe20000410000 */
[----:B------:R-:W2:Y:S01]  /*ed80*/  MUFU.EX2 R86, R86 ;  /* 0x0000005600567308 */ /* 0x000ea20000000800 */
[-C--:B---3--:R-:W-:Y:S02]  /*ed90*/  FMUL.FTZ R30, R58, R0.reuse ;  /* 0x000000003a1e7220 */ /* 0x088fe40000410000 */
[-C--:B------:R-:W-:Y:S02]  /*eda0*/  FMUL.FTZ R31, R59, R0.reuse ;  /* 0x000000003b1f7220 */ /* 0x080fe40000410000 */
[----:B------:R-:W-:Y:S01]  /*edb0*/  LDSM.16.MT88.4 R56, [R122+0x6400] ;  /* 0x006400007a38783b */ /* 0x000fe20000004200 */
[----:B------:R-:W-:Y:S02]  /*edc0*/  FMUL.FTZ R7, R83, R0 ;  /* 0x0000000053077220 */ /* 0x000fe40000410000 */
[----:B------:R-:W-:Y:S01]  /*edd0*/  MUFU.EX2 R88, R88 ;  /* 0x0000005800587308 */ /* 0x000fe20000000800 */
[----:B------:R-:W-:-:S02]  /*ede0*/  FMUL.FTZ R36, R36, R95 ;  /* 0x0000005f24247220 */ /* 0x000fc40000410000 */
[----:B------:R-:W-:Y:S02]  /*edf0*/  FMUL.FTZ R37, R37, R95 ;  /* 0x0000005f25257220 */ /* 0x000fe40000410000 */
[-C--:B------:R-:W-:Y:S02]  /*ee00*/  FMUL.FTZ R38, R38, R0.reuse ;  /* 0x0000000026267220 */ /* 0x080fe40000410000 */
[----:B------:R-:W-:Y:S01]  /*ee10*/  FMUL.FTZ R39, R39, R0 ;  /* 0x0000000027277220 */ /* 0x000fe20000410000 */
[----:B------:R-:W-:Y:S01]  /*ee20*/  MUFU.EX2 R85, R85 ;  /* 0x0000005500557308 */ /* 0x000fe20000000800 */
[----:B--2---:R-:W-:Y:S01]  /*ee30*/  F2FP.BF16.PACK_AB R80, R86, R94 ;  /* 0x0000005e5650723e */ /* 0x004fe200000010ff */
[--C-:B------:R-:W-:Y:S02]  /*ee40*/  FFMA.FTZ R107, R152, c[0x0][0x23c], -R93.reuse ;  /* 0x00008f00986b7a23 */ /* 0x100fe4000001085d */
[--C-:B------:R-:W-:Y:S02]  /*ee50*/  FFMA.FTZ R104, R104, c[0x0][0x23c], -R93.reuse ;  /* 0x00008f0068687a23 */ /* 0x100fe4000001085d */
[----:B------:R-:W-:-:S02]  /*ee60*/  FFMA.FTZ R103, R150, c[0x0][0x23c], -R93 ;  /* 0x00008f0096677a23 */ /* 0x000fc4000001085d */
[----:B------:R-:W2:Y:S01]  /*ee70*/  MUFU.EX2 R92, R92 ;  /* 0x0000005c005c7308 */ /* 0x000ea20000000800 */
[-C--:B------:R-:W-:Y:S02]  /*ee80*/  FMUL.FTZ R20, R48, R95.reuse ;  /* 0x0000005f30147220 */ /* 0x080fe40000410000 */
[-C--:B------:R-:W-:Y:S02]  /*ee90*/  FMUL.FTZ R21, R49, R95.reuse ;  /* 0x0000005f31157220 */ /* 0x080fe40000410000 */
[-C--:B------:R-:W-:Y:S02]  /*eea0*/  FMUL.FTZ R22, R50, R0.reuse ;  /* 0x0000000032167220 */ /* 0x080fe40000410000 */
[----:B------:R-:W-:Y:S01]  /*eeb0*/  FMUL.FTZ R23, R51, R0 ;  /* 0x0000000033177220 */ /* 0x000fe20000410000 */
[----:B------:R3:W-:Y:S01]  /*eec0*/  MUFU.EX2 R2, R6 ;  /* 0x0000000600027308 */ /* 0x0007e20000000800 */
[-C--:B------:R-:W-:Y:S01]  /*eed0*/  FMUL.FTZ R52, R52, R95.reuse ;  /* 0x0000005f34347220 */ /* 0x080fe20000410000 */
[----:B------:R-:W-:Y:S01]  /*eee0*/  LDSM.16.MT88.4 R48, [R120+0x8000] ;  /* 0x008000007830783b */ /* 0x000fe20000004200 */
[----:B------:R-:W-:-:S02]  /*eef0*/  FMUL.FTZ R53, R53, R95 ;  /* 0x0000005f35357220 */ /* 0x000fc40000410000 */
[-C--:B------:R-:W-:Y:S02]  /*ef00*/  FMUL.FTZ R54, R54, R0.reuse ;  /* 0x0000000036367220 */ /* 0x080fe40000410000 */
[-C--:B------:R-:W-:Y:S01]  /*ef10*/  FMUL.FTZ R55, R55, R0.reuse ;  /* 0x0000000037377220 */ /* 0x080fe20000410000 */
[----:B------:R-:W4:Y:S01]  /*ef20*/  MUFU.EX2 R91, R91 ;  /* 0x0000005b005b7308 */ /* 0x000f220000000800 */
[----:B--2---:R-:W-:Y:S01]  /*ef30*/  F2FP.BF16.PACK_AB R81, R92, R85 ;  /* 0x000000555c51723e */ /* 0x004fe200000010ff */
[-C--:B------:R-:W-:Y:S02]  /*ef40*/  FMUL.FTZ R60, R60, R95.reuse ;  /* 0x0000005f3c3c7220 */ /* 0x080fe40000410000 */
[----:B------:R-:W-:Y:S02]  /*ef50*/  FMUL.FTZ R61, R61, R95 ;  /* 0x0000005f3d3d7220 */ /* 0x000fe40000410000 */
[-C--:B------:R-:W-:Y:S02]  /*ef60*/  FMUL.FTZ R62, R62, R0.reuse ;  /* 0x000000003e3e7220 */ /* 0x080fe40000410000 */
[----:B---3--:R-:W-:Y:S01]  /*ef70*/  FMUL.FTZ R6, R82, R0 ;  /* 0x0000000052067220 */ /* 0x008fe20000410000 */
[----:B------:R-:W-:Y:S01]  /*ef80*/  F2FP.BF16.PACK_AB R82, R3, R88 ;  /* 0x000000580352723e */ /* 0x000fe200000010ff */
[----:B------:R-:W-:Y:S01]  /*ef90*/  MUFU.EX2 R110, R110 ;  /* 0x0000006e006e7308 */ /* 0x000fe20000000800 */
[----:B------:R-:W-:-:S02]  /*efa0*/  FMUL.FTZ R63, R63, R0 ;  /* 0x000000003f3f7220 */ /* 0x000fc40000410000 */
[-C--:B------:R-:W-:Y:S02]  /*efb0*/  FMUL.FTZ R12, R40, R95.reuse ;  /* 0x0000005f280c7220 */ /* 0x080fe40000410000 */
[-C--:B------:R-:W-:Y:S01]  /*efc0*/  FMUL.FTZ R13, R41, R95.reuse ;  /* 0x0000005f290d7220 */ /* 0x080fe20000410000 */
[----:B----4-:R-:W-:Y:S01]  /*efd0*/  F2FP.BF16.PACK_AB R83, R91, R2 ;  /* 0x000000025b53723e */ /* 0x010fe200000010ff */
[-C--:B------:R-:W-:Y:S01]  /*efe0*/  FMUL.FTZ R14, R42, R0.reuse ;  /* 0x000000002a0e7220 */ /* 0x080fe20000410000 */
[----:B------:R-:W2:Y:S01]  /*eff0*/  MUFU.EX2 R109, R109 ;  /* 0x0000006d006d7308 */ /* 0x000ea20000000800 */
[----:B------:R-:W-:Y:S02]  /*f000*/  FMUL.FTZ R15, R43, R0 ;  /* 0x000000002b0f7220 */ /* 0x000fe40000410000 */
[-C--:B------:R-:W-:Y:S01]  /*f010*/  FMUL.FTZ R44, R44, R95.reuse ;  /* 0x0000005f2c2c7220 */ /* 0x080fe20000410000 */
[----:B------:R-:W3:Y:S01]  /*f020*/  LDSM.16.MT88.4 R40, [R122+0x8000] ;  /* 0x008000007a28783b */ /* 0x000ee20000004200 */
[----:B-1----:R-:W-:Y:S01]  /*f030*/  HMMA.16816.F32.BF16 R4, R80, R8, R4 ;  /* 0x000000085004723c */ /* 0x002fe20000041804 */
[----:B------:R-:W-:-:S02]  /*f040*/  FMUL.FTZ R45, R45, R95 ;  /* 0x0000005f2d2d7220 */ /* 0x000fc40000410000 */
[----:B------:R-:W-:Y:S01]  /*f050*/  MUFU.EX2 R106, R106 ;  /* 0x0000006a006a7308 */ /* 0x000fe20000000800 */
[-C--:B------:R-:W-:Y:S02]  /*f060*/  FMUL.FTZ R46, R46, R0.reuse ;  /* 0x000000002e2e7220 */ /* 0x080fe40000410000 */
[-C--:B------:R-:W-:Y:S02]  /*f070*/  FMUL.FTZ R47, R47, R0.reuse ;  /* 0x000000002f2f7220 */ /* 0x080fe40000410000 */
[----:B------:R-:W-:Y:S01]  /*f080*/  HMMA.16816.F32.BF16 R8, R80, R10, R36 ;  /* 0x0000000a5008723c */ /* 0x000fe20000041824 */
[-C--:B------:R-:W-:Y:S02]  /*f090*/  FMUL.FTZ R76, R76, R95.reuse ;  /* 0x0000005f4c4c7220 */ /* 0x080fe40000410000 */
[----:B------:R-:W1:Y:S01]  /*f0a0*/  MUFU.EX2 R105, R105 ;  /* 0x0000006900697308 */ /* 0x000e620000000800 */
[----:B------:R-:W-:Y:S02]  /*f0b0*/  FMUL.FTZ R77, R77, R95 ;  /* 0x0000005f4d4d7220 */ /* 0x000fe40000410000 */
[----:B------:R-:W-:-:S02]  /*f0c0*/  FMUL.FTZ R78, R78, R0 ;  /* 0x000000004e4e7220 */ /* 0x000fc40000410000 */
[C---:B------:R-:W-:Y:S01]  /*f0d0*/  HMMA.16816.F32.BF16 R20, R80.reuse, R24, R20 ;  /* 0x000000185014723c */ /* 0x040fe20000041814 */
[-C--:B------:R-:W-:Y:S02]  /*f0e0*/  FMUL.FTZ R36, R64, R95.reuse ;  /* 0x0000005f40247220 */ /* 0x080fe40000410000 */
[----:B------:R-:W-:Y:S01]  /*f0f0*/  MUFU.EX2 R108, R108 ;  /* 0x0000006c006c7308 */ /* 0x000fe20000000800 */
[----:B------:R-:W-:Y:S02]  /*f100*/  FMUL.FTZ R37, R65, R95 ;  /* 0x0000005f41257220 */ /* 0x000fe40000410000 */
[-C--:B------:R-:W-:Y:S02]  /*f110*/  FMUL.FTZ R38, R66, R0.reuse ;  /* 0x0000000042267220 */ /* 0x080fe40000410000 */
[----:B------:R-:W-:Y:S01]  /*f120*/  HMMA.16816.F32.BF16 R28, R80, R32, R28 ;  /* 0x00000020501c723c */ /* 0x000fe2000004181c */
[-C--:B------:R-:W-:Y:S02]  /*f130*/  FMUL.FTZ R39, R67, R0.reuse ;  /* 0x0000000043277220 */ /* 0x080fe40000410000 */
[----:B------:R-:W4:Y:S01]  /*f140*/  MUFU.EX2 R107, R107 ;  /* 0x0000006b006b7308 */ /* 0x000f220000000800 */
[----:B------:R-:W-:-:S02]  /*f150*/  FMUL.FTZ R79, R79, R0 ;  /* 0x000000004f4f7220 */ /* 0x000fc40000410000 */
[-C--:B------:R-:W-:Y:S02]  /*f160*/  FMUL.FTZ R72, R72, R95.reuse ;  /* 0x0000005f48487220 */ /* 0x080fe40000410000 */
[C---:B------:R-:W-:Y:S01]  /*f170*/  HMMA.16816.F32.BF16 R24, R80.reuse, R26, R52 ;  /* 0x0000001a5018723c */ /* 0x040fe20000041834 */
[----:B------:R-:W-:Y:S02]  /*f180*/  FMUL.FTZ R73, R73, R95 ;  /* 0x0000005f49497220 */ /* 0x000fe40000410000 */
[----:B------:R-:W-:Y:S01]  /*f190*/  MUFU.EX2 R104, R104 ;  /* 0x0000006800687308 */ /* 0x000fe20000000800 */
[-C--:B------:R-:W-:Y:S02]  /*f1a0*/  FMUL.FTZ R74, R74, R0.reuse ;  /* 0x000000004a4a7220 */ /* 0x080fe40000410000 */
[----:B------:R-:W-:Y:S01]  /*f1b0*/  FMUL.FTZ R75, R75, R0 ;  /* 0x000000004b4b7220 */ /* 0x000fe20000410000 */
[----:B--2---:R-:W-:Y:S01]  /*f1c0*/  F2FP.BF16.PACK_AB R52, R109, R110 ;  /* 0x0000006e6d34723e */ /* 0x004fe200000010ff */
[----:B------:R-:W-:Y:S01]  /*f1d0*/  HMMA.16816.F32.BF16 R32, R80, R34, R60 ;  /* 0x000000225020723c */ /* 0x000fe2000004183c */
[----:B-1----:R-:W-:Y:S01]  /*f1e0*/  F2FP.BF16.PACK_AB R54, R105, R106 ;  /* 0x0000006a6936723e */ /* 0x002fe200000010ff */
[----:B------:R-:W1:Y:S01]  /*f1f0*/  LDSM.16.MT88.4 R60, [R120+0x6400] ;  /* 0x00640000783c783b */ /* 0x000e620000004200 */
[----:B------:R-:W2:Y:S01]  /*f200*/  MUFU.EX2 R103, R103 ;  /* 0x0000006700677308 */ /* 0x000ea20000000800 */
[----:B----4-:R-:W-:Y:S01]  /*f210*/  F2FP.BF16.PACK_AB R53, R107, R108 ;  /* 0x0000006c6b35723e */ /* 0x010fe200000010ff */
[----:B------:R-:W-:-:S02]  /*f220*/  FFMA.FTZ R113, R118, c[0x0][0x23c], -R101 ;  /* 0x00008f0076717a23 */ /* 0x000fc40000010865 */
[--C-:B------:R-:W-:Y:S01]  /*f230*/  FFMA.FTZ R140, R140, c[0x0][0x23c], -R101.reuse ;  /* 0x00008f008c8c7a23 */ /* 0x100fe20000010865 */
[C---:B------:R-:W-:Y:S01]  /*f240*/  HMMA.16816.F32.BF16 R12, R80.reuse, R16, R12 ;  /* 0x00000010500c723c */ /* 0x040fe2000004180c */
[--C-:B------:R-:W-:Y:S02]  /*f250*/  FFMA.FTZ R111, R146, c[0x0][0x23c], -R101.reuse ;  /* 0x00008f00926f7a23 */ /* 0x100fe40000010865 */
[----:B------:R-:W-:Y:S01]  /*f260*/  FFMA.FTZ R118, R148, c[0x0][0x23c], -R101 ;  /* 0x00008f0094767a23 */ /* 0x000fe20000010865 */
[----:B------:R-:W-:Y:S01]  /*f270*/  MUFU.EX2 R113, R113 ;  /* 0x0000007100717308 */ /* 0x000fe20000000800 */
[--C-:B------:R-:W-:Y:S02]  /*f280*/  FFMA.FTZ R117, R138, c[0x0][0x23c], -R93.reuse ;  /* 0x00008f008a757a23 */ /* 0x100fe4000001085d */
[--C-:B------:R-:W-:Y:S01]  /*f290*/  FFMA.FTZ R116, R116, c[0x0][0x23c], -R93.reuse ;  /* 0x00008f0074747a23 */ /* 0x100fe2000001085d */
[----:B------:R-:W-:Y:S01]  /*f2a0*/  HMMA.16816.F32.BF16 R16, R80, R18, R44 ;  /* 0x000000125010723c */ /* 0x000fe2000004182c */
[--C-:B------:R-:W-:Y:S01]  /*f2b0*/  FFMA.FTZ R112, R112, c[0x0][0x23c], -R93.reuse ;  /* 0x00008f0070707a23 */ /* 0x100fe2000001085d */
[----:B--2---:R-:W-:Y:S01]  /*f2c0*/  F2FP.BF16.PACK_AB R55, R103, R104 ;  /* 0x000000686737723e */ /* 0x004fe200000010ff */
[----:B------:R-:W-:Y:S01]  /*f2d0*/  FFMA.FTZ R115, R114, c[0x0][0x23c], -R93 ;  /* 0x00008f0072737a23 */ /* 0x000fe2000001085d */
[----:B------:R-:W-:Y:S01]  /*f2e0*/  MUFU.EX2 R140, R140 ;  /* 0x0000008c008c7308 */ /* 0x000fe20000000800 */
[----:B------:R-:W-:-:S03]  /*f2f0*/  FFMA.FTZ R114, R99, c[0x0][0x23c], -R101 ;  /* 0x00008f0063727a23 */ /* 0x000fc60000010865 */
[----:B---3--:R-:W-:Y:S01]  /*f300*/  HMMA.16816.F32.BF16 R36, R80, R40, R36 ;  /* 0x000000285024723c */ /* 0x008fe20000041824 */
[-C--:B------:R-:W-:Y:S02]  /*f310*/  FMUL.FTZ R44, R68, R95.reuse ;  /* 0x0000005f442c7220 */ /* 0x080fe40000410000 */
[----:B------:R-:W-:Y:S02]  /*f320*/  FMUL.FTZ R45, R69, R95 ;  /* 0x0000005f452d7220 */ /* 0x000fe40000410000 */
[-C--:B------:R-:W-:Y:S01]  /*f330*/  FMUL.FTZ R46, R70, R0.reuse ;  /* 0x00000000462e7220 */ /* 0x080fe20000410000 */
[----:B------:R-:W-:Y:S01]  /*f340*/  MUFU.EX2 R111, R111 ;  /* 0x0000006f006f7308 */ /* 0x000fe20000000800 */
[----:B------:R-:W-:Y:S01]  /*f350*/  FMUL.FTZ R47, R71, R0 ;  /* 0x00000000472f7220 */ /* 0x000fe20000410000 */
[----:B------:R-:W-:Y:S01]  /*f360*/  HMMA.16816.F32.BF16 R4, R52, R56, R4 ;  /* 0x000000383404723c */ /* 0x000fe20000041804 */
[--C-:B------:R-:W-:Y:S02]  /*f370*/  FFMA.FTZ R97, R97, c[0x0][0x23c], -R101.reuse ;  /* 0x00008f0061617a23 */ /* 0x100fe40000010865 */
[----:B------:R-:W-:-:S02]  /*f380*/  FFMA.FTZ R99, R102, c[0x0][0x23c], -R101 ;  /* 0x00008f0066637a23 */ /* 0x000fc40000010865 */
[----:B------:R-:W-:Y:S01]  /*f390*/  FFMA.FTZ R100, R100, c[0x0][0x23c], -R101 ;  /* 0x00008f0064647a23 */ /* 0x000fe20000010865 */
[----:B------:R-:W-:Y:S01]  /*f3a0*/  MUFU.EX2 R118, R118 ;  /* 0x0000007600767308 */ /* 0x000fe20000000800 */
[--C-:B------:R-:W-:Y:S01]  /*f3b0*/  FFMA.FTZ R101, R98, c[0x0][0x23c], -R93.reuse ;  /* 0x00008f0062657a23 */ /* 0x100fe2000001085d */
[C---:B------:R-:W-:Y:S01]  /*f3c0*/  HMMA.16816.F32.BF16 R8, R52.reuse, R58, R8 ;  /* 0x0000003a3408723c */ /* 0x040fe20000041808 */
[----:B------:R-:W2:Y:S01]  /*f3d0*/  LDSM.16.MT88.4 R56, [R122+0x7400] ;  /* 0x007400007a38783b */ /* 0x000ea20000004200 */
[--C-:B------:R-:W-:Y:S02]  /*f3e0*/  FFMA.FTZ R96, R96, c[0x0][0x23c], -R93.reuse ;  /* 0x00008f0060607a23 */ /* 0x100fe4000001085d */
[--C-:B------:R-:W-:Y:S02]  /*f3f0*/  FFMA.FTZ R98, R84, c[0x0][0x23c], -R93.reuse ;  /* 0x00008f0054627a23 */ /* 0x100fe4000001085d */
[----:B------:R-:W-:Y:S01]  /*f400*/  MUFU.EX2 R117, R117 ;  /* 0x0000007500757308 */ /* 0x000fe20000000800 */
[----:B------:R-:W-:Y:S01]  /*f410*/  FFMA.FTZ R93, R87, c[0x0][0x23c], -R93 ;  /* 0x00008f00575d7a23 */ /* 0x000fe2000001085d */
[----:B-1----:R-:W-:Y:S01]  /*f420*/  HMMA.16816.F32.BF16 R12, R52, R60, R12 ;  /* 0x0000003c340c723c */ /* 0x002fe2000004180c */
[----:B------:R-:W-:-:S04]  /*f430*/  FFMA.FTZ R95, R143, R95, R94 ;  /* 0x0000005f8f5f7223 */ /* 0x000fc8000001005e */
[----:B------:R-:W-:Y:S01]  /*f440*/  FADD.FTZ R95, R86, R95 ;  /* 0x0000005f565f7221 */ /* 0x000fe20000010000 */
[----:B------:R-:W-:Y:S02]  /*f450*/  MUFU.EX2 R116, R116 ;  /* 0x0000007400747308 */ /* 0x000fe40000000800 */
[----:B------:R-:W-:Y:S01]  /*f460*/  HMMA.16816.F32.BF16 R16, R52, R62, R16 ;  /* 0x0000003e3410723c */ /* 0x000fe20000041810 */
[----:B------:R-:W1:Y:S01]  /*f470*/  LDSM.16.MT88.4 R60, [R120+0x7400] ;  /* 0x00740000783c783b */ /* 0x000e620000004200 */
[----:B------:R-:W-:-:S04]  /*f480*/  FADD.FTZ R88, R88, R95 ;  /* 0x0000005f58587221 */ /* 0x000fc80000010000 */
[----:B------:R-:W-:Y:S01]  /*f490*/  MUFU.EX2 R112, R112 ;  /* 0x0000007000707308 */ /* 0x000fe20000000800 */
[----:B------:R-:W-:Y:S01]  /*f4a0*/  FADD.FTZ R3, R3, R88 ;  /* 0x0000005803037221 */ /* 0x000fe20000010000 */
[----:B------:R-:W-:Y:S01]  /*f4b0*/  HMMA.16816.F32.BF16 R40, R80, R42, R76 ;  /* 0x0000002a5028723c */ /* 0x000fe2000004184c */
[----:B------:R-:W-:Y:S02]  /*f4c0*/  LDSM.16.MT88.4 R76, [R122+0x8800] ;  /* 0x008800007a4c783b */ /* 0x000fe40000004200 */
[----:B------:R-:W-:-:S03]  /*f4d0*/  FADD.FTZ R110, R110, R3 ;  /* 0x000000036e6e7221 */ /* 0x000fc60000010000 */
[----:B------:R-:W-:Y:S01]  /*f4e0*/  MUFU.EX2 R115, R115 ;  /* 0x0000007300737308 */ /* 0x000fe20000000800 */
[----:B------:R-:W-:Y:S01]  /*f4f0*/  FADD.FTZ R109, R109, R110 ;  /* 0x0000006e6d6d7221 */ /* 0x000fe20000010000 */
[C---:B------:R-:W-:Y:S06]  /*f500*/  HMMA.16816.F32.BF16 R44, R80.reuse, R48, R44 ;  /* 0x00000030502c723c */ /* 0x040fec000004182c */
[----:B------:R-:W-:Y:S02]  /*f510*/  MUFU.EX2 R97, R97 ;  /* 0x0000006100617308 */ /* 0x000fe40000000800 */
[----:B------:R-:W-:Y:S01]  /*f520*/  HMMA.16816.F32.BF16 R48, R80, R50, R72 ;  /* 0x000000325030723c */ /* 0x000fe20000041848 */
[----:B------:R-:W-:Y:S05]  /*f530*/  LDSM.16.MT88.4 R72, [R120+0x8800] ;  /* 0x008800007848783b */ /* 0x000fea0000004200 */
[----:B------:R-:W3:Y:S02]  /*f540*/  MUFU.EX2 R114, R114 ;  /* 0x0000007200727308 */ /* 0x000ee40000000800 */
[C---:B--2---:R-:W-:Y:S06]  /*f550*/  HMMA.16816.F32.BF16 R20, R52.reuse, R56, R20 ;  /* 0x000000383414723c */ /* 0x044fec0000041814 */
[----:B------:R-:W-:Y:S02]  /*f560*/  MUFU.EX2 R99, R99 ;  /* 0x0000006300637308 */ /* 0x000fe40000000800 */
[C---:B------:R-:W-:Y:S01]  /*f570*/  HMMA.16816.F32.BF16 R24, R52.reuse, R58, R24 ;  /* 0x0000003a3418723c */ /* 0x040fe20000041818 */
[----:B------:R-:W2:Y:S05]  /*f580*/  LDSM.16.MT88.4 R56, [R122+0x8400] ;  /* 0x008400007a38783b */ /* 0x000eaa0000004200 */
[----:B------:R-:W4:Y:S01]  /*f590*/  MUFU.EX2 R100, R100 ;  /* 0x0000006400647308 */ /* 0x000f220000000800 */
[----:B---3--:R-:W-:Y:S01]  /*f5a0*/  F2FP.BF16.PACK_AB R84, R114, R97 ;  /* 0x000000617254723e */ /* 0x008fe200000010ff */
[C---:B-1----:R-:W-:Y:S06]  /*f5b0*/  HMMA.16816.F32.BF16 R28, R52.reuse, R60, R28 ;  /* 0x0000003c341c723c */ /* 0x042fec000004181c */
[----:B------:R-:W-:Y:S02]  /*f5c0*/  MUFU.EX2 R96, R96 ;  /* 0x0000006000607308 */ /* 0x000fe40000000800 */
[----:B------:R-:W-:Y:S01]  /*f5d0*/  HMMA.16816.F32.BF16 R32, R52, R62, R32 ;  /* 0x0000003e3420723c */ /* 0x000fe20000041820 */
[----:B------:R-:W1:Y:S05]  /*f5e0*/  LDSM.16.MT88.4 R60, [R120+0x8400] ;  /* 0x00840000783c783b */ /* 0x000e6a0000004200 */
[----:B------:R-:W-:Y:S01]  /*f5f0*/  MUFU.EX2 R101, R101 ;  /* 0x0000006500657308 */ /* 0x000fe20000000800 */
[----:B----4-:R-:W-:-:S07]  /*f600*/  F2FP.BF16.PACK_AB R86, R100, R99 ;  /* 0x000000636456723e */ /* 0x010fce00000010ff */
[----:B------:R-:W-:Y:S08]  /*f610*/  MUFU.EX2 R98, R98 ;  /* 0x0000006200627308 */ /* 0x000ff00000000800 */
[----:B------:R-:W3:Y:S01]  /*f620*/  MUFU.EX2 R93, R93 ;  /* 0x0000005d005d7308 */ /* 0x000ee20000000800 */
[C---:B--2---:R-:W-:Y:S08]  /*f630*/  HMMA.16816.F32.BF16 R36, R52.reuse, R56, R36 ;  /* 0x000000383424723c */ /* 0x044ff00000041824 */
[----:B------:R-:W-:Y:S01]  /*f640*/  HMMA.16816.F32.BF16 R40, R52, R58, R40 ;  /* 0x0000003a3428723c */ /* 0x000fe20000041828 */
[----:B------:R-:W2:Y:S01]  /*f650*/  LDSM.16.MT88.4 R56, [R122+0x6800] ;  /* 0x006800007a38783b */ /* 0x000ea20000004200 */
[----:B---3--:R-:W-:-:S06]  /*f660*/  F2FP.BF16.PACK_AB R87, R93, R98 ;  /* 0x000000625d57723e */ /* 0x008fcc00000010ff */
[C---:B-1----:R-:W-:Y:S08]  /*f670*/  HMMA.16816.F32.BF16 R44, R52.reuse, R60, R44 ;  /* 0x0000003c342c723c */ /* 0x042ff0000004182c */
[----:B------:R-:W-:Y:S01]  /*f680*/  HMMA.16816.F32.BF16 R48, R52, R62, R48 ;  /* 0x0000003e3430723c */ /* 0x000fe20000041830 */
[----:B------:R-:W1:Y:S06]  /*f690*/  LDSM.16.MT88.4 R60, [R120+0x6800] ;  /* 0x00680000783c783b */ /* 0x000e6c0000004200 */
[----:B------:R-:W-:-:S02]  /*f6a0*/  F2FP.BF16.PACK_AB R52, R140, R113 ;  /* 0x000000718c34723e */ /* 0x000fc400000010ff */
[----:B------:R-:W-:Y:S02]  /*f6b0*/  F2FP.BF16.PACK_AB R53, R116, R117 ;  /* 0x000000757435723e */ /* 0x000fe400000010ff */
[----:B------:R-:W-:Y:S02]  /*f6c0*/  F2FP.BF16.PACK_AB R54, R118, R111 ;  /* 0x0000006f7636723e */ /* 0x000fe400000010ff */
[----:B------:R-:W-:-:S07]  /*f6d0*/  F2FP.BF16.PACK_AB R55, R115, R112 ;  /* 0x000000707337723e */ /* 0x000fce00000010ff */
[C---:B------:R-:W-:Y:S01]  /*f6e0*/  HMMA.16816.F32.BF16 R64, R52.reuse, R76, R36 ;  /* 0x0000004c3440723c */ /* 0x040fe20000041824 */
[----:B------:R-:W-:Y:S07]  /*f6f0*/  LDSM.16.MT88.4 R36, [R122+0x6c00] ;  /* 0x006c00007a24783b */ /* 0x000fee0000004200 */
[C---:B--2---:R-:W-:Y:S08]  /*f700*/  HMMA.16816.F32.BF16 R4, R52.reuse, R56, R4 ;  /* 0x000000383404723c */ /* 0x044ff00000041804 */
[C---:B------:R-:W-:Y:S01]  /*f710*/  HMMA.16816.F32.BF16 R8, R52.reuse, R58, R8 ;  /* 0x0000003a3408723c */ /* 0x040fe20000041808 */
[----:B------:R-:W2:Y:S07]  /*f720*/  LDSM.16.MT88.4 R56, [R122+0x7800] ;  /* 0x007800007a38783b */ /* 0x000eae0000004200 */
[C---:B------:R-:W-:Y:S01]  /*f730*/  HMMA.16816.F32.BF16 R68, R52.reuse, R72, R44 ;  /* 0x000000483444723c */ /* 0x040fe2000004182c */
[----:B------:R-:W-:Y:S07]  /*f740*/  LDSM.16.MT88.4 R44, [R120+0x6c00] ;  /* 0x006c0000782c783b */ /* 0x000fee0000004200 */
[C---:B-1----:R-:W-:Y:S08]  /*f750*/  HMMA.16816.F32.BF16 R12, R52.reuse, R60, R12 ;  /* 0x0000003c340c723c */ /* 0x042ff0000004180c */
[C---:B------:R-:W-:Y:S01]  /*f760*/  HMMA.16816.F32.BF16 R16, R52.reuse, R62, R16 ;  /* 0x0000003e3410723c */ /* 0x040fe20000041810 */
[----:B------:R-:W-:Y:S07]  /*f770*/  LDSM.16.MT88.4 R60, [R120+0x7c00] ;  /* 0x007c0000783c783b */ /* 0x000fee0000004200 */
[C---:B------:R-:W-:Y:S08]  /*f780*/  HMMA.16816.F32.BF16 R76, R52.reuse, R78, R40 ;  /* 0x0000004e344c723c */ /* 0x040ff00000041828 */
[C---:B------:R-:W-:Y:S08]  /*f790*/  HMMA.16816.F32.BF16 R72, R52.reuse, R74, R48 ;  /* 0x0000004a3448723c */ /* 0x040ff00000041830 */
[C---:B--2---:R-:W-:Y:S08]  /*f7a0*/  HMMA.16816.F32.BF16 R20, R52.reuse, R56, R20 ;  /* 0x000000383414723c */ /* 0x044ff00000041814 */
[C---:B------:R-:W-:Y:S01]  /*f7b0*/  HMMA.16816.F32.BF16 R24, R52.reuse, R58, R24 ;  /* 0x0000003a3418723c */ /* 0x040fe20000041818 */
[----:B------:R-:W1:Y:S07]  /*f7c0*/  LDSM.16.MT88.4 R56, [R120+0x7800] ;  /* 0x007800007838783b */ /* 0x000e6e0000004200 */
[C---:B-1----:R-:W-:Y:S07]  /*f7d0*/  HMMA.16816.F32.BF16 R28, R52.reuse, R56, R28 ;  /* 0x00000038341c723c */ /* 0x042fee000004181c */
[----:B------:R-:W-:Y:S01]  /*f7e0*/  FFMA.FTZ R57, R142, R0, R85 ;  /* 0x000000008e397223 */ /* 0x000fe20000010055 */
[----:B------:R-:W-:Y:S01]  /*f7f0*/  F2FP.BF16.PACK_AB R85, R101, R96 ;  /* 0x000000606555723e */ /* 0x000fe200000010ff */
[----:B------:R-:W-:Y:S01]  /*f800*/  HMMA.16816.F32.BF16 R32, R52, R58, R32 ;  /* 0x0000003a3420723c */ /* 0x000fe20000041820 */
[----:B------:R-:W1:Y:S01]  /*f810*/  LDSM.16.MT88.4 R52, [R122+0x7c00] ;  /* 0x007c00007a34783b */ /* 0x000e620000004200 */
[----:B------:R-:W-:-:S04]  /*f820*/  FADD.FTZ R0, R106, R109 ;  /* 0x0000006d6a007221 */ /* 0x000fc80000010000 */
[----:B------:R-:W-:Y:S02]  /*f830*/  FADD.FTZ R0, R105, R0 ;  /* 0x0000000069007221 */ /* 0x000fe40000010000 */
[----:B------:R-:W-:Y:S01]  /*f840*/  HMMA.16816.F32.BF16 R80, R84, R36, R4 ;  /* 0x000000245450723c */ /* 0x000fe20000041804 */
[----:B------:R-:W-:Y:S01]  /*f850*/  LDSM.16.MT88.4 R4, [R120+0x8c00] ;  /* 0x008c00007804783b */ /* 0x000fe20000004200 */
[----:B------:R-:W-:Y:S01]  /*f860*/  FADD.FTZ R113, R113, R0 ;  /* 0x0000000071717221 */ /* 0x000fe20000010000 */
[----:B------:R-:W-:-:S03]  /*f870*/  MOV R0, R89 ;  /* 0x0000005900007202 */ /* 0x000fc60000000f00 */
[----:B------:R-:W-:Y:S02]  /*f880*/  FADD.FTZ R140, R140, R113 ;  /* 0x000000718c8c7221 */ /* 0x000fe40000010000 */
[----:B------:R-:W-:Y:S01]  /*f890*/  HMMA.16816.F32.BF16 R36, R84, R38, R8 ;  /* 0x000000265424723c */ /* 0x000fe20000041808 */
[----:B------:R-:W2:Y:S01]  /*f8a0*/  LDSM.16.MT88.4 R8, [R122+0x8c00] ;  /* 0x008c00007a08783b */ /* 0x000ea20000004200 */
[----:B------:R-:W-:-:S04]  /*f8b0*/  FADD.FTZ R111, R111, R140 ;  /* 0x0000008c6f6f7221 */ /* 0x000fc80000010000 */
[----:B------:R-:W-:Y:S02]  /*f8c0*/  FADD.FTZ R118, R118, R111 ;  /* 0x0000006f76767221 */ /* 0x000fe40000010000 */
[----:B------:R-:W-:Y:S02]  /*f8d0*/  HMMA.16816.F32.BF16 R40, R84, R44, R12 ;  /* 0x0000002c5428723c */ /* 0x000fe4000004180c */
[----:B------:R-:W-:-:S04]  /*f8e0*/  FADD.FTZ R97, R97, R118 ;  /* 0x0000007661617221 */ /* 0x000fc80000010000 */
[----:B------:R-:W-:Y:S02]  /*f8f0*/  FADD.FTZ R114, R114, R97 ;  /* 0x0000006172727221 */ /* 0x000fe40000010000 */
[----:B------:R-:W-:Y:S01]  /*f900*/  FADD.FTZ R13, R92, R57 ;  /* 0x000000395c0d7221 */ /* 0x000fe20000010000 */
[C---:B------:R-:W-:Y:S01]  /*f910*/  HMMA.16816.F32.BF16 R44, R84.reuse, R46, R16 ;  /* 0x0000002e542c723c */ /* 0x040fe20000041810 */
[----:B------:R-:W-:Y:S02]  /*f920*/  FADD.FTZ R99, R99, R114 ;  /* 0x0000007263637221 */ /* 0x000fe40000010000 */
[----:B------:R-:W-:Y:S02]  /*f930*/  FADD.FTZ R2, R2, R13 ;  /* 0x0000000d02027221 */ /* 0x000fe40000010000 */
[----:B------:R-:W-:Y:S02]  /*f940*/  FADD.FTZ R143, R100, R99 ;  /* 0x00000063648f7221 */ /* 0x000fe40000010000 */
        /* <DEDUP_REMOVED lines=22> */
.L_x_4802:
[----:B------:R-:W-:-:S13]  /*fab0*/  ISETP.GT.AND P0, PT, R139, R126, PT ;  /* 0x0000007e8b00720c */ /* 0x000fda0003f04270 */
        /* <DEDUP_REMOVED lines=11> */
.L_x_4812:
        /* <DEDUP_REMOVED lines=66> */
.L_x_4809:
        /* <DEDUP_REMOVED lines=193> */
.L_x_4811:
        /* <DEDUP_REMOVED lines=47> */
.L_x_4810:
        /* <DEDUP_REMOVED lines=55> */
[--C-:B------:R-:W-:Y:S01]  /*11200*/  FFMA.FTZ R98, R5, c[0x0][0x23c], -R102.reuse ;  /* 0x00008f0005627a23 */ /* 0x100fe20000010866 */
[----:B------:R-:W-:Y:S01]  /*11210*/  ISETP.GT.AND P0, PT, R139, R126, PT ;  /* 0x0000007e8b00720c */ /* 0x000fe20003f04270 */
[--C-:B------:R-:W-:Y:S02]  /*11220*/  FFMA.FTZ R96, R8, c[0x0][0x23c], -R102.reuse ;  /* 0x00008f0008607a23 */ /* 0x100fe40000010866 */
[--C-:B------:R-:W-:Y:S01]  /*11230*/  FFMA.FTZ R99, R6, c[0x0][0x23c], -R97.reuse ;  /* 0x00008f0006637a23 */ /* 0x100fe20000010861 */
[----:B------:R-:W-:Y:S01]  /*11240*/  MUFU.EX2 R87, R87 ;  /* 0x0000005700577308 */ /* 0x000fe20000000800 */
[--C-:B------:R-:W-:Y:S02]  /*11250*/  FFMA.FTZ R5, R9, c[0x0][0x23c], -R102.reuse ;  /* 0x00008f0009057a23 */ /* 0x100fe40000010866 */
[--C-:B------:R-:W-:Y:S02]  /*11260*/  FFMA.FTZ R6, R10, c[0x0][0x23c], -R97.reuse ;  /* 0x00008f000a067a23 */ /* 0x100fe40000010861 */
[----:B------:R-:W-:Y:S01]  /*11270*/  FMUL.FTZ R3, R85, c[0x0][0x23c] ;  /* 0x00008f0055037a20 */ /* 0x000fe20000410000 */
[----:B------:R-:W-:Y:S01]  /*11280*/  MOV R85, R2 ;  /* 0x0000000200557202 */ /* 0x000fe20000000f00 */
        /* <DEDUP_REMOVED lines=20> */
[C---:B------:R-:W-:Y:S01]  /*113d0*/  FMUL.FTZ R53, R84.reuse, R53 ;  /* 0x0000003554357220 */ /* 0x040fe20000410000 */
[----:B------:R-:W3:Y:S01]  /*113e0*/  MUFU.EX2 R86, R86 ;  /* 0x0000005600567308 */ /* 0x000ee20000000800 */
[C---:B------:R-:W-:Y:S02]  /*113f0*/  FMUL.FTZ R56, R84.reuse, R56 ;  /* 0x0000003854387220 */ /* 0x040fe40000410000 */
[----:B------:R-:W-:Y:S02]  /*11400*/  FMUL.FTZ R57, R84, R57 ;  /* 0x0000003954397220 */ /* 0x000fe40000410000 */
[C---:B--2---:R-:W-:Y:S02]  /*11410*/  FMUL.FTZ R10, R3.reuse, R82 ;  /* 0x00000052030a7220 */ /* 0x044fe40000410000 */
        /* <DEDUP_REMOVED lines=34> */
[----:B------:R-:W-:Y:S01]  /*11640*/  MUFU.EX2 R101, R101 ;  /* 0x0000006500657308 */ /* 0x000fe20000000800 */
[C---:B------:R-:W-:Y:S02]  /*11650*/  FMUL.FTZ R72, R84.reuse, R72 ;  /* 0x0000004854487220 */ /* 0x040fe40000410000 */
[----:B------:R-:W-:Y:S01]  /*11660*/  FMUL.FTZ R73, R84, R73 ;  /* 0x0000004954497220 */ /* 0x000fe20000410000 */
[----:B---3--:R-:W-:Y:S01]  /*11670*/  F2FP.BF16.PACK_AB R83, R7, R6 ;  /* 0x000000060753723e */ /* 0x008fe200000010ff */
[--C-:B------:R-:W-:Y:S02]  /*11680*/  FFMA.FTZ R104, R20, c[0x0][0x23c], -R102.reuse ;  /* 0x00008f0014687a23 */ /* 0x100fe40000010866 */
[--C-:B------:R-:W-:Y:S02]  /*11690*/  FFMA.FTZ R106, R22, c[0x0][0x23c], -R97.reuse ;  /* 0x00008f00166a7a23 */ /* 0x100fe40000010861 */
[--C-:B------:R-:W-:Y:S02]  /*116a0*/  FFMA.FTZ R103, R23, c[0x0][0x23c], -R97.reuse ;  /* 0x00008f0017677a23 */ /* 0x100fe40000010861 */
[C---:B------:R-:W-:Y:S01]  /*116b0*/  HMMA.16816.F32.BF16 R8, R80.reuse, R88, R8 ;  /* 0x000000585008723c */ /* 0x040fe20000041808 */
[----:B------:R-:W-:Y:S04]  /*116c0*/  MUFU.EX2 R104, R104 ;  /* 0x0000006800687308 */ /* 0x000fe80000000800 */
[--C-:B------:R-:W-:Y:S02]  /*116d0*/  FFMA.FTZ R105, R24, c[0x0][0x23c], -R102.reuse ;  /* 0x00008f0018697a23 */ /* 0x100fe40000010866 */
[--C-:B------:R-:W-:Y:S01]  /*116e0*/  FFMA.FTZ R108, R26, c[0x0][0x23c], -R97.reuse ;  /* 0x00008f001a6c7a23 */ /* 0x100fe20000010861 */
[C---:B------:R-:W-:Y:S01]  /*116f0*/  HMMA.16816.F32.BF16 R36, R80.reuse, R90, R36 ;  /* 0x0000005a5024723c */ /* 0x040fe20000041824 */
[----:B------:R-:W2:Y:S02]  /*11700*/  LDSM.16.MT88.4 R88, [R122+0x7000] ;  /* 0x007000007a58783b */ /* 0x000ea40000004200 */
        /* <DEDUP_REMOVED lines=22> */
[C---:B--2---:R-:W-:Y:S02]  /*11870*/  HMMA.16816.F32.BF16 R48, R80.reuse, R88, R48 ;  /* 0x000000585030723c */ /* 0x044fe40000041830 */
[----:B------:R-:W-:Y:S01]  /*11880*/  MUFU.EX2 R107, R107 ;  /* 0x0000006b006b7308 */ /* 0x000fe20000000800 */
[----:B------:R-:W-:Y:S02]  /*11890*/  FADD.FTZ R6, R6, R99 ;  /* 0x0000006306067221 */ /* 0x000fe40000010000 */
[----:B------:R-:W-:Y:S02]  /*118a0*/  FADD.FTZ R5, R5, R96 ;  /* 0x0000006005057221 */ /* 0x000fe40000010000 */
[----:B------:R-:W-:Y:S01]  /*118b0*/  FADD.FTZ R6, R7, R6 ;  /* 0x0000000607067221 */ /* 0x000fe20000010000 */
[C---:B------:R-:W-:Y:S01]  /*118c0*/  HMMA.16816.F32.BF16 R52, R80.reuse, R90, R52 ;  /* 0x0000005a5034723c */ /* 0x040fe20000041834 */
[----:B------:R-:W2:Y:S03]  /*118d0*/  LDSM.16.MT88.4 R88, [R122+0x8000] ;  /* 0x008000007a58783b */ /* 0x000ea60000004200 */
[----:B------:R-:W-:Y:S04]  /*118e0*/  MUFU.EX2 R109, R109 ;  /* 0x0000006d006d7308 */ /* 0x000fe80000000800 */
[C---:B-1----:R-:W-:Y:S06]  /*118f0*/  HMMA.16816.F32.BF16 R56, R80.reuse, R92, R56 ;  /* 0x0000005c5038723c */ /* 0x042fec0000041838 */
[----:B------:R-:W-:Y:S02]  /*11900*/  MUFU.EX2 R110, R110 ;  /* 0x0000006e006e7308 */ /* 0x000fe40000000800 */
[C---:B------:R-:W-:Y:S01]  /*11910*/  HMMA.16816.F32.BF16 R60, R80.reuse, R94, R60 ;  /* 0x0000005e503c723c */ /* 0x040fe2000004183c */
[----:B------:R-:W1:Y:S07]  /*11920*/  LDSM.16.MT88.4 R92, [R120+0x8000] ;  /* 0x00800000785c783b */ /* 0x000e6e0000004200 */
[----:B------:R-:W-:Y:S10]  /*11930*/  MUFU.EX2 R112, R112 ;  /* 0x0000007000707308 */ /* 0x000ff40000000800 */
[----:B------:R-:W-:Y:S01]  /*11940*/  MUFU.EX2 R111, R111 ;  /* 0x0000006f006f7308 */ /* 0x000fe20000000800 */
[C---:B--2---:R-:W-:Y:S09]  /*11950*/  HMMA.16816.F32.BF16 R64, R80.reuse, R88, R64 ;  /* 0x000000585040723c */ /* 0x044ff20000041840 */
[----:B------:R-:W-:Y:S03]  /*11960*/  MUFU.EX2 R113, R113 ;  /* 0x0000007100717308 */ /* 0x000fe60000000800 */
[--C-:B------:R-:W-:Y:S02]  /*11970*/  FFMA.FTZ R89, R13, c[0x0][0x23c], -R102.reuse ;  /* 0x00008f000d597a23 */ /* 0x100fe40000010866 */
[----:B------:R-:W-:Y:S02]  /*11980*/  FMUL.FTZ R13, R84, R77 ;  /* 0x0000004d540d7220 */ /* 0x000fe40000410000 */
[--C-:B------:R-:W-:Y:S03]  /*11990*/  FFMA.FTZ R88, R15, c[0x0][0x23c], -R97.reuse ;  /* 0x00008f000f587a23 */ /* 0x100fe60000010861 */
[----:B------:R-:W-:Y:S01]  /*119a0*/  MUFU.EX2 R89, R89 ;  /* 0x0000005900597308 */ /* 0x000fe20000000800 */
[----:B------:R-:W-:Y:S01]  /*119b0*/  FMUL.FTZ R15, R3, R79 ;  /* 0x0000004f030f7220 */ /* 0x000fe20000410000 */
[----:B------:R-:W-:Y:S01]  /*119c0*/  MOV R3, R0 ;  /* 0x0000000000037202 */ /* 0x000fe20000000f00 */
[----:B------:R-:W2:Y:S05]  /*119d0*/  LDSM.16.MT88.4 R76, [R122+0x6400] ;  /* 0x006400007a4c783b */ /* 0x000eaa0000004200 */
[C---:B------:R-:W-:Y:S02]  /*119e0*/  HMMA.16816.F32.BF16 R12, R80.reuse, R90, R12 ;  /* 0x0000005a500c723c */ /* 0x040fe4000004180c */
[----:B------:R-:W3:Y:S05]  /*119f0*/  MUFU.EX2 R88, R88 ;  /* 0x0000005800587308 */ /* 0x000eea0000000800 */
[--C-:B------:R-:W-:Y:S01]  /*11a00*/  FFMA.FTZ R91, R17, c[0x0][0x23c], -R102.reuse ;  /* 0x00008f00115b7a23 */ /* 0x100fe20000010866 */
[C---:B-1----:R-:W-:Y:S04]  /*11a10*/  HMMA.16816.F32.BF16 R68, R80.reuse, R92, R68 ;  /* 0x0000005c5044723c */ /* 0x042fe80000041844 */
        /* <DEDUP_REMOVED lines=14> */
[----:B-1----:R-:W-:Y:S01]  /*11b00*/  F2FP.BF16.PACK_AB R16, R89, R100 ;  /* 0x000000645910723e */ /* 0x002fe200000010ff */
[----:B------:R-:W-:Y:S02]  /*11b10*/  FADD.FTZ R100, R100, R5 ;  /* 0x0000000564647221 */ /* 0x000fe40000010000 */
[----:B------:R-:W-:Y:S03]  /*11b20*/  FADD.FTZ R101, R101, R6 ;  /* 0x0000000665657221 */ /* 0x000fe60000010000 */
[----:B------:R-:W-:Y:S01]  /*11b30*/  LDSM.16.MT88.4 R32, [R122+0x7c00] ;  /* 0x007c00007a20783b */ /* 0x000fe20000004200 */
[----:B------:R-:W1:Y:S01]  /*11b40*/  MUFU.EX2 R93, R93 ;  /* 0x0000005d005d7308 */ /* 0x000e620000000800 */
[----:B------:R-:W-:Y:S02]  /*11b50*/  FADD.FTZ R89, R89, R100 ;  /* 0x0000006459597221 */ /* 0x000fe40000010000 */
[----:B------:R-:W-:Y:S01]  /*11b60*/  FADD.FTZ R101, R88, R101 ;  /* 0x0000006558657221 */ /* 0x000fe20000010000 */
[C---:B-----5:R-:W-:Y:S01]  /*11b70*/  F2FP.BF16.PACK_AB R18, R91.reuse, R90 ;  /* 0x0000005a5b12723e */ /* 0x060fe200000010ff */
[----:B------:R-:W-:Y:S04]  /*11b80*/  FADD.FTZ R90, R90, R89 ;  /* 0x000000595a5a7221 */ /* 0x000fe80000010000 */
[----:B------:R-:W-:Y:S01]  /*11b90*/  FADD.FTZ R91, R91, R90 ;  /* 0x0000005a5b5b7221 */ /* 0x000fe20000010000 */
[----:B------:R-:W3:Y:S10]  /*11ba0*/  MUFU.EX2 R95, R95 ;  /* 0x0000005f005f7308 */ /* 0x000ef40000000800 */
[----:B------:R-:W5:Y:S01]  /*11bb0*/  MUFU.EX2 R94, R94 ;  /* 0x0000005e005e7308 */ /* 0x000f620000000800 */
[C---:B-1----:R-:W-:Y:S01]  /*11bc0*/  F2FP.BF16.PACK_AB R19, R93.reuse, R92 ;  /* 0x0000005c5d13723e */ /* 0x042fe200000010ff */
[----:B------:R-:W-:Y:S04]  /*11bd0*/  FADD.FTZ R92, R92, R101 ;  /* 0x000000655c5c7221 */ /* 0x000fe80000010000 */
[----:B------:R-:W-:Y:S04]  /*11be0*/  FADD.FTZ R93, R93, R92 ;  /* 0x0000005c5d5d7221 */ /* 0x000fe80000010000 */
[----:B------:R-:W1:Y:S01]  /*11bf0*/  MUFU.EX2 R102, R102 ;  /* 0x0000006600667308 */ /* 0x000e620000000800 */
[C---:B--2---:R-:W-:Y:S08]  /*11c00*/  HMMA.16816.F32.BF16 R8, R16.reuse, R76, R8 ;  /* 0x0000004c1008723c */ /* 0x044ff00000041808 */
[C---:B------:R-:W-:Y:S01]  /*11c10*/  HMMA.16816.F32.BF16 R36, R16.reuse, R78, R36 ;  /* 0x0000004e1024723c */ /* 0x040fe20000041824 */
[----:B------:R-:W2:Y:S01]  /*11c20*/  LDSM.16.MT88.4 R76, [R122+0x7400] ;  /* 0x007400007a4c783b */ /* 0x000ea20000004200 */
[----:B------:R-:W-:Y:S06]  /*11c30*/  MUFU.EX2 R114, R114 ;  /* 0x0000007200727308 */ /* 0x000fec0000000800 */
[C---:B----4-:R-:W-:Y:S04]  /*11c40*/  HMMA.16816.F32.BF16 R40, R16.reuse, R80, R40 ;  /* 0x000000501028723c */ /* 0x050fe80000041828 */
[----:B------:R-:W4:Y:S04]  /*11c50*/  MUFU.EX2 R97, R97 ;  /* 0x0000006100617308 */ /* 0x000f280000000800 */
        /* <DEDUP_REMOVED lines=10> */
[----:B------:R-:W-:Y:S07]  /*11d00*/  LDSM.16.MT88.4 R76, [R122+0x8c00] ;  /* 0x008c00007a4c783b */ /* 0x000fee0000004200 */
[C---:B-1----:R-:W-:Y:S08]  /*11d10*/  HMMA.16816.F32.BF16 R68, R16.reuse, R80, R68 ;  /* 0x000000501044723c */ /* 0x042ff00000041844 */
[----:B------:R-:W-:Y:S07]  /*11d20*/  HMMA.16816.F32.BF16 R72, R16, R82, R72 ;  /* 0x000000521048723c */ /* 0x000fee0000041848 */
[----:B---3--:R-:W-:Y:S01]  /*11d30*/  F2FP.BF16.PACK_AB R16, R95, R104 ;  /* 0x000000685f10723e */ /* 0x008fe200000010ff */
[----:B------:R-:W-:Y:S01]  /*11d40*/  FADD.FTZ R104, R104, R91 ;  /* 0x0000005b68687221 */ /* 0x000fe20000010000 */
[----:B------:R-:W-:Y:S03]  /*11d50*/  F2FP.BF16.PACK_AB R17, R103, R106 ;  /* 0x0000006a6711723e */ /* 0x000fe600000010ff */
        /* <DEDUP_REMOVED lines=53> */
.L_x_4808:
[----:B------:R-:W1:Y:S01]  /*120b0*/  SHFL.BFLY PT, R4, R143, 0x2, 0x1f ;  /* 0x0c401f008f047f89 */ /* 0x000e6200000e0000 */
[----:B------:R-:W-:Y:S01]  /*120c0*/  MOV R8, 0x3f800000 ;  /* 0x3f80000000087802 */ /* 0x000fe20000000f00 */
[----:B------:R-:W-:Y:S01]  /*120d0*/  BSSY B0, `(.L_x_4813) ;  /* 0x00000bf000007945 */ /* 0x000fe20003800000 */
[----:B------:R-:W-:Y:S01]  /*120e0*/  MOV R7, 0x3f800000 ;  /* 0x3f80000000077802 */ /* 0x000fe20000000f00 */
[----:B------:R-:W2:Y:S01]  /*120f0*/  SHFL.BFLY PT, R5, R142, 0x2, 0x1f ;  /* 0x0c401f008e057f89 */ /* 0x000ea200000e0000 */
[----:B------:R-:W-:-:S03]  /*12100*/  IMAD R136, R136, 0x10, R135 ;  /* 0x0000001088887824 */ /* 0x000fc600078e0287 */
[----:B------:R-:W-:Y:S01]  /*12110*/  BAR.SYNC.DEFER_BLOCKING 0x0 ;  /* 0x0000000000007b1d */ /* 0x000fe20000010000 */
[----:B-1----:R-:W-:-:S05]  /*12120*/  FADD.FTZ R3, R4, R143 ;  /* 0x0000008f04037221 */ /* 0x002fca0000010000 */
[----:B------:R-:W1:Y:S01]  /*12130*/  S2R R4, SR_TID.X ;  /* 0x0000000000047919 */ /* 0x000e620000002100 */
[----:B--2---:R-:W-:-:S03]  /*12140*/  FADD.FTZ R10, R5, R142 ;  /* 0x0000008e050a7221 */ /* 0x004fc60000010000 */
[----:B------:R-:W2:Y:S04]  /*12150*/  SHFL.BFLY PT, R6, R3, 0x1, 0x1f ;  /* 0x0c201f0003067f89 */ /* 0x000ea800000e0000 */
[----:B------:R-:W3:Y:S01]  /*12160*/  SHFL.BFLY PT, R5, R10, 0x1, 0x1f ;  /* 0x0c201f000a057f89 */ /* 0x000ee200000e0000 */
[----:B-1----:R-:W-:-:S04]  /*12170*/  SHF.R.S32.HI R9, RZ, 0x1f, R4 ;  /* 0x0000001fff097819 */ /* 0x002fc80000011404 */
[-C--:B------:R-:W-:Y:S01]  /*12180*/  LEA.HI R11, R9, R4.reuse, RZ, 0x2 ;  /* 0x00000004090b7211 */ /* 0x080fe200078f10ff */
[----:B--2---:R-:W-:Y:S01]  /*12190*/  FADD.FTZ R6, R3, R6 ;  /* 0x0000000603067221 */ /* 0x004fe20000010000 */
[-C--:B------:R-:W-:Y:S02]  /*121a0*/  LEA.HI R3, R9, R4.reuse, RZ, 0x5 ;  /* 0x0000000409037211 */ /* 0x080fe400078f28ff */
[----:B------:R-:W-:Y:S01]  /*121b0*/  LOP3.LUT R15, R11, 0xfffffffc, RZ, 0xc0, !PT ;  /* 0xfffffffc0b0f7812 */ /* 0x000fe200078ec0ff */
[----:B---3--:R-:W-:Y:S01]  /*121c0*/  FADD.FTZ R5, R10, R5 ;  /* 0x000000050a057221 */ /* 0x008fe20000010000 */
[----:B------:R-:W-:Y:S02]  /*121d0*/  SHF.R.S32.HI R11, RZ, 0x2, R11 ;  /* 0x00000002ff0b7819 */ /* 0x000fe4000001140b */
[----:B------:R-:W-:Y:S02]  /*121e0*/  SHF.R.S32.HI R13, RZ, 0x5, R3 ;  /* 0x00000005ff0d7819 */ /* 0x000fe40000011403 */
[----:B------:R-:W-:-:S02]  /*121f0*/  IADD3 R10, -R15, R4, RZ ;  /* 0x000000040f0a7210 */ /* 0x000fc40007ffe1ff */
[----:B------:R-:W-:Y:S02]  /*12200*/  SHF.R.S32.HI R16, RZ, 0x1f, R11 ;  /* 0x0000001fff107819 */ /* 0x000fe4000001140b */
[----:B------:R-:W-:Y:S02]  /*12210*/  LEA R10, R13, R10, 0x8 ;  /* 0x0000000a0d0a7211 */ /* 0x000fe400078e40ff */
[----:B------:R-:W-:Y:S02]  /*12220*/  LEA.HI R13, R9, R4, RZ, 0x3 ;  /* 0x00000004090d7211 */ /* 0x000fe400078f18ff */
[----:B------:R-:W-:Y:S02]  /*12230*/  LEA.HI R16, R16, R11, RZ, 0x3 ;  /* 0x0000000b10107211 */ /* 0x000fe400078f18ff */
[----:B------:R-:W-:Y:S02]  /*12240*/  SHF.R.S32.HI R12, RZ, 0x3, R13 ;  /* 0x00000003ff0c7819 */ /* 0x000fe4000001140d */
[----:B------:R-:W-:-:S02]  /*12250*/  LOP3.LUT R16, R16, 0xfffffff8, RZ, 0xc0, !PT ;  /* 0xfffffff810107812 */ /* 0x000fc400078ec0ff */
[----:B------:R-:W-:Y:S02]  /*12260*/  LEA.HI R14, R9, R4, RZ, 0x6 ;  /* 0x00000004090e7211 */ /* 0x000fe400078f30ff */
[----:B------:R-:W-:Y:S01]  /*12270*/  LEA.HI R15, R13, R12, RZ, 0x1 ;  /* 0x0000000c0d0f7211 */ /* 0x000fe200078f08ff */
[----:B------:R-:W-:Y:S01]  /*12280*/  IMAD.IADD R17, R11, 0x1, -R16 ;  /* 0x000000010b117824 */ /* 0x000fe200078e0a10 */
[----:B------:R-:W-:Y:S02]  /*12290*/  SHF.L.U32 R14, R14, 0x2, RZ ;  /* 0x000000020e0e7819 */ /* 0x000fe400000006ff */
[----:B------:R-:W-:Y:S02]  /*122a0*/  LEA.HI R11, R9, R4, RZ, 0x4 ;  /* 0x00000004090b7211 */ /* 0x000fe400078f20ff */
[----:B------:R-:W-:Y:S02]  /*122b0*/  LOP3.LUT R9, R15, 0xfffffffe, RZ, 0xc0, !PT ;  /* 0xfffffffe0f097812 */ /* 0x000fe400078ec0ff */
[----:B------:R-:W-:-:S02]  /*122c0*/  LOP3.LUT R19, R13, 0xfffffff8, RZ, 0xc0, !PT ;  /* 0xfffffff80d137812 */ /* 0x000fc400078ec0ff */
[----:B------:R-:W-:Y:S02]  /*122d0*/  FSETP.NE.FTZ.AND P3, PT, R6, RZ, PT ;  /* 0x000000ff0600720b */ /* 0x000fe40003f75000 */
[----:B------:R-:W-:Y:S02]  /*122e0*/  LOP3.LUT R15, R14, 0x3fffff00, RZ, 0xc0, !PT ;  /* 0x3fffff000e0f7812 */ /* 0x000fe400078ec0ff */
[----:B------:R-:W-:Y:S02]  /*122f0*/  LEA.HI R13, R17, R17, RZ, 0x1 ;  /* 0x00000011110d7211 */ /* 0x000fe400078f08ff */
[----:B------:R-:W-:Y:S02]  /*12300*/  IADD3 R14, R12, -R9, RZ ;  /* 0x800000090c0e7210 */ /* 0x000fe40007ffe0ff */
[----:B------:R-:W-:Y:S02]  /*12310*/  IADD3 R9, -R19, R4, RZ ;  /* 0x0000000413097210 */ /* 0x000fe40007ffe1ff */
[----:B------:R-:W-:-:S02]  /*12320*/  LOP3.LUT R18, R13, 0x1fffffe, RZ, 0xc0, !PT ;  /* 0x01fffffe0d127812 */ /* 0x000fc400078ec0ff */
[----:B------:R-:W-:Y:S01]  /*12330*/  FSETP.NE.FTZ.AND P2, PT, R5, RZ, PT ;  /* 0x000000ff0500720b */ /* 0x000fe20003f55000 */
[----:B------:R-:W1:Y:S01]  /*12340*/  @P3 MUFU.RCP R8, R6 ;  /* 0x0000000600083308 */ /* 0x000e620000001000 */
[----:B------:R-:W-:Y:S02]  /*12350*/  LEA.HI R16, R9, R9, RZ, 0x1 ;  /* 0x0000000909107211 */ /* 0x000fe400078f08ff */
[----:B------:R-:W-:Y:S02]  /*12360*/  IADD3 R17, R17, -R18, RZ ;  /* 0x8000001211117210 */ /* 0x000fe40007ffe0ff */
[----:B------:R-:W-:Y:S02]  /*12370*/  SHF.R.S32.HI R13, RZ, 0x1, R13 ;  /* 0x00000001ff0d7819 */ /* 0x000fe4000001140d */
[----:B------:R-:W-:Y:S01]  /*12380*/  SHF.R.S32.HI R18, RZ, 0x1, R16 ;  /* 0x00000001ff127819 */ /* 0x000fe20000011410 */
[----:B------:R-:W-:Y:S01]  /*12390*/  @P3 MUFU.LG2 R6, R6 ;  /* 0x0000000600063308 */ /* 0x000fe20000000c00 */
[----:B------:R-:W-:-:S02]  /*123a0*/  LOP3.LUT R16, R16, 0xfffffffe, RZ, 0xc0, !PT ;  /* 0xfffffffe10107812 */ /* 0x000fc400078ec0ff */
[----:B------:R-:W-:Y:S02]  /*123b0*/  LEA R14, R14, R15, 0x5 ;  /* 0x0000000f0e0e7211 */ /* 0x000fe400078e28ff */
[----:B------:R-:W-:Y:S02]  /*123c0*/  SHF.R.S32.HI R11, RZ, 0x4, R11 ;  /* 0x00000004ff0b7819 */ /* 0x000fe4000001140b */
[----:B------:R-:W-:Y:S01]  /*123d0*/  SHF.L.U32 R15, R13, 0x6, RZ ;  /* 0x000000060d0f7819 */ /* 0x000fe200000006ff */
[----:B------:R-:W2:Y:S01]  /*123e0*/  @P2 MUFU.RCP R7, R5 ;  /* 0x0000000500072308 */ /* 0x000ea20000001000 */
[----:B------:R-:W-:Y:S01]  /*123f0*/  LEA R10, R17, R10, 0x4 ;  /* 0x0000000a110a7211 */ /* 0x000fe200078e20ff */
[----:B------:R-:W-:Y:S01]  /*12400*/  IMAD.IADD R17, R9, 0x1, -R16 ;  /* 0x0000000109117824 */ /* 0x000fe200078e0a10 */
[----:B------:R-:W-:Y:S01]  /*12410*/  LOP3.LUT R15, R15, 0xc0, RZ, 0xc0, !PT ;  /* 0x000000c00f0f7812 */ /* 0x000fe200078ec0ff */
[----:B------:R-:W-:Y:S01]  /*12420*/  IMAD.SHL.U32 R11, R11, 0x40, RZ ;  /* 0x000000400b0b7824 */ /* 0x000fe200078e00ff */
[----:B------:R-:W-:Y:S01]  /*12430*/  LOP3.LUT R16, R13, 0x1, RZ, 0xc0, !PT ;  /* 0x000000010d107812 */ /* 0x000fe200078ec0ff */
[C---:B-1----:R-:W-:Y:S01]  /*12440*/  FMUL.FTZ R80, R8.reuse, R80 ;  /* 0x0000005008507220 */ /* 0x042fe20000410000 */
[----:B------:R-:W-:Y:S01]  /*12450*/  LEA.HI R15, R15, R15, RZ, 0x1d ;  /* 0x0000000f0f0f7211 */ /* 0x000fe200078fe8ff */
[----:B------:R-:W-:Y:S01]  /*12460*/  FMUL.FTZ R81, R8, R81 ;  /* 0x0000005108517220 */ /* 0x000fe20000410000 */
[----:B------:R-:W-:Y:S01]  /*12470*/  ISETP.NE.U32.AND P1, PT, R16, 0x1, PT ;  /* 0x000000011000780c */ /* 0x000fe20003f25070 */
[C---:B------:R-:W-:Y:S01]  /*12480*/  FMUL.FTZ R36, R8.reuse, R36 ;  /* 0x0000002408247220 */ /* 0x040fe20000410000 */
[----:B------:R-:W-:Y:S01]  /*12490*/  LOP3.LUT R11, R11, 0xc0, RZ, 0xc0, !PT ;  /* 0x000000c00b0b7812 */ /* 0x000fe200078ec0ff */
[----:B------:R-:W-:Y:S01]  /*124a0*/  FMUL.FTZ R37, R8, R37 ;  /* 0x0000002508257220 */ /* 0x000fe20000410000 */
[----:B------:R-:W-:Y:S01]  /*124b0*/  SHF.L.U32 R18, R18, 0x3, RZ ;  /* 0x0000000312127819 */ /* 0x000fe200000006ff */
[----:B------:R-:W-:Y:S01]  /*124c0*/  FMUL.FTZ R40, R8, R40 ;  /* 0x0000002808287220 */ /* 0x000fe20000410000 */
[----:B------:R-:W-:Y:S01]  /*124d0*/  LEA R10, R10, R15, 0x1 ;  /* 0x0000000f0a0a7211 */ /* 0x000fe200078e08ff */
[C---:B------:R-:W-:Y:S01]  /*124e0*/  FMUL.FTZ R41, R8.reuse, R41 ;  /* 0x0000002908297220 */ /* 0x040fe20000410000 */
[----:B------:R-:W-:Y:S01]  /*124f0*/  LOP3.LUT R18, R11, 0x18, R18, 0xf8, !PT ;  /* 0x000000180b127812 */ /* 0x000fe200078ef812 */
[C---:B------:R-:W-:Y:S01]  /*12500*/  FMUL.FTZ R44, R8.reuse, R44 ;  /* 0x0000002c082c7220 */ /* 0x040fe20000410000 */
[----:B------:R-:W-:Y:S01]  /*12510*/  SHF.R.U32.HI R11, RZ, 0x3, R11 ;  /* 0x00000003ff0b7819 */ /* 0x000fe2000001160b */
[C---:B------:R-:W-:Y:S01]  /*12520*/  FMUL.FTZ R45, R8.reuse, R45 ;  /* 0x0000002d082d7220 */ /* 0x040fe20000410000 */
[----:B------:R-:W-:Y:S01]  /*12530*/  LOP3.LUT P0, RZ, R13, 0x2, RZ, 0xc0, !PT ;  /* 0x000000020dff7812 */ /* 0x000fe2000780c0ff */
[----:B------:R-:W-:Y:S01]  /*12540*/  FMUL.FTZ R48, R8, R48 ;  /* 0x0000003008307220 */ /* 0x000fe20000410000 */
[----:B------:R-:W-:Y:S01]  /*12550*/  SHF.L.U32 R13, R10, 0x2, RZ ;  /* 0x000000020a0d7819 */ /* 0x000fe200000006ff */
[C---:B------:R-:W-:Y:S01]  /*12560*/  FMUL.FTZ R49, R8.reuse, R49 ;  /* 0x0000003108317220 */ /* 0x040fe20000410000 */
[----:B------:R-:W-:Y:S01]  /*12570*/  LEA R14, R17, R14, 0x2 ;  /* 0x0000000e110e7211 */ /* 0x000fe200078e10ff */
[----:B------:R-:W-:Y:S01]  /*12580*/  FMUL.FTZ R52, R8, R52 ;  /* 0x0000003408347220 */ /* 0x000fe20000410000 */
[----:B------:R-:W-:Y:S01]  /*12590*/  LOP3.LUT R11, R18, R11, RZ, 0x3c, !PT ;  /* 0x0000000b120b7212 */ /* 0x000fe200078e3cff */
[C---:B------:R-:W-:Y:S01]  /*125a0*/  FMUL.FTZ R53, R8.reuse, R53 ;  /* 0x0000003508357220 */ /* 0x040fe20000410000 */
[C---:B------:R-:W-:Y:S01]  /*125b0*/  IADD3 R15, R13.reuse, -0x20, RZ ;  /* 0xffffffe00d0f7810 */ /* 0x040fe20007ffe0ff */
[C---:B------:R-:W-:Y:S01]  /*125c0*/  FMUL.FTZ R56, R8.reuse, R56 ;  /* 0x0000003808387220 */ /* 0x040fe20000410000 */
        /* <DEDUP_REMOVED lines=23> */
[----:B------:R-:W-:Y:S01]  /*12740*/  FMUL.FTZ R38, R7, R38 ;  /* 0x0000002607267220 */ /* 0x000fe20000410000 */
        /* <DEDUP_REMOVED lines=25> */
[----:B------:R-:W-:Y:S02]  /*128e0*/  FMUL.FTZ R74, R7, R74 ;  /* 0x0000004a074a7220 */ /* 0x000fe40000410000 */
[----:B------:R-:W-:Y:S01]  /*128f0*/  IMAD.IADD R7, R14, 0x1, R11 ;  /* 0x000000010e077824 */ /* 0x000fe200078e020b */
[----:B------:R-:W-:Y:S01]  /*12900*/  IADD3 R14, R8, R15, RZ ;  /* 0x0000000f080e7210 */ /* 0x000fe20007ffe0ff */
[----:B------:R-:W2:Y:S01]  /*12910*/  S2R R11, SR_CTAID.Z ;  /* 0x00000000000b7919 */ /* 0x000ea20000002700 */
[----:B-1----:R-:W-:-:S03]  /*12920*/  @P2 FMUL.FTZ R5, R5, 0.69314718246459960938 ;  /* 0x3f31721805052820 */ /* 0x002fc60000410000 */
        /* <DEDUP_REMOVED lines=8> */
[----:B------:R-:W1:Y:S04]  /*129b0*/  S2R R8, SR_CTAID.Y ;  /* 0x0000000000087919 */ /* 0x000e680000002600 */
[----:B------:R-:W-:Y:S04]  /*129c0*/  STS.64 [R14+0x2000], R60 ;  /* 0x0020003c0e007388 */ /* 0x000fe80000000a00 */
[----:B------:R-:W-:Y:S04]  /*129d0*/  STS.64 [R14+0x2400], R62 ;  /* 0x0024003e0e007388 */ /* 0x000fe80000000a00 */
[----:B------:R-:W-:Y:S04]  /*129e0*/  STS.64 [R10.X4+0x4000], R64 ;  /* 0x004000400a007388 */ /* 0x000fe80000004a00 */
[----:B------:R3:W-:Y:S04]  /*129f0*/  STS.64 [R10.X4+0x4400], R66 ;  /* 0x004400420a007388 */ /* 0x0007e80000004a00 */
[----:B------:R-:W-:Y:S04]  /*12a00*/  STS.64 [R15+0x4000], R76 ;  /* 0x0040004c0f007388 */ /* 0x000fe80000000a00 */
[----:B------:R-:W-:Y:S01]  /*12a10*/  STS.64 [R15+0x4400], R78 ;  /* 0x0044004e0f007388 */ /* 0x000fe20000000a00 */
[----:B-1----:R-:W-:-:S03]  /*12a20*/  IMAD R8, R8, c[0x0][0x210], R129 ;  /* 0x0000840008087a24 */ /* 0x002fc600078e0281 */
[----:B------:R-:W-:Y:S04]  /*12a30*/  STS.64 [R13+0x4000], R68 ;  /* 0x004000440d007388 */ /* 0x000fe80000000a00 */
[----:B------:R-:W-:Y:S04]  /*12a40*/  STS.64 [R13+0x4400], R70 ;  /* 0x004400460d007388 */ /* 0x000fe80000000a00 */
[----:B------:R-:W-:Y:S04]  /*12a50*/  STS.64 [R14+0x4000], R72 ;  /* 0x004000480e007388 */ /* 0x000fe80000000a00 */
[----:B------:R1:W-:Y:S04]  /*12a60*/  STS.64 [R14+0x4400], R74 ;  /* 0x0044004a0e007388 */ /* 0x0003e80000000a00 */
[----:B---3--:R-:W3:Y:S04]  /*12a70*/  S2R R10, SR_CTAID.X ;  /* 0x00000000000a7919 */ /* 0x008ee80000002500 */
[----:B------:R-:W-:Y:S01]  /*12a80*/  BAR.SYNC.DEFER_BLOCKING 0x0 ;  /* 0x0000000000007b1d */ /* 0x000fe20000010000 */
[----:B-1----:R-:W-:-:S02]  /*12a90*/  IADD3 R14, -R129, RZ, RZ ;  /* 0x000000ff810e7210 */ /* 0x002fc40007ffe1ff */
[----:B---3--:R-:W-:-:S03]  /*12aa0*/  SHF.L.U32 R3, R10, 0x6, RZ ;  /* 0x000000060a037819 */ /* 0x008fc600000006ff */
[----:B--2---:R-:W-:Y:S01]  /*12ab0*/  IMAD R11, R14, c[0x0][0x1c0], R11 ;  /* 0x000070000e0b7a24 */ /* 0x004fe200078e020b */
[----:B------:R-:W-:Y:S01]  /*12ac0*/  SHF.L.U32 R14, R9, 0x2, RZ ;  /* 0x00000002090e7819 */ /* 0x000fe200000006ff */
[----:B------:R-:W-:Y:S01]  /*12ad0*/  @P3 FMUL.FTZ R9, R6, 0.69314718246459960938 ;  /* 0x3f31721806093820 */ /* 0x000fe20000410000 */
[----:B------:R-:W1:Y:S01]  /*12ae0*/  LDS.128 R56, [R7.X4] ;  /* 0x0000000007387984 */ /* 0x000e620000004c00 */
[----:B------:R-:W-:Y:S01]  /*12af0*/  IMAD R8, R8, c[0x0][0x1c0], R11 ;  /* 0x0000700008087a24 */ /* 0x000fe200078e020b */
[----:B------:R-:W-:Y:S01]  /*12b00*/  SHF.R.S32.HI R15, RZ, 0x1f, R14 ;  /* 0x0000001fff0f7819 */ /* 0x000fe2000001140e */
[----:B------:R-:W-:Y:S01]  /*12b10*/  @P3 FFMA.FTZ R4, R2, c[0x0][0x238], R9 ;  /* 0x00008e0002043a23 */ /* 0x000fe20000010009 */
[----:B------:R-:W2:Y:S01]  /*12b20*/  LDS.128 R52, [R7.X4+0x800] ;  /* 0x0008000007347984 */ /* 0x000ea20000004c00 */
[----:B------:R-:W-:-:S03]  /*12b30*/  IMAD R3, R8, c[0x0][0x214], R3 ;  /* 0x0000850008037a24 */ /* 0x000fc600078e0203 */
        /* <DEDUP_REMOVED lines=13> */
[----:B--234-:R-:W-:Y:S01]  /*12c10*/  IMAD R5, R10, -0x40, R127 ;  /* 0xffffffc00a057824 */ /* 0x01cfe200078e027f */
[----:B------:R-:W-:-:S02]  /*12c20*/  IADD3 R6, R136, 0x8, RZ ;  /* 0x0000000888067810 */ /* 0x000fc40007ffe0ff */
        /* <DEDUP_REMOVED lines=9> */
.L_x_4814:
[----:B--234-:R-:W-:Y:S05]  /*12cc0*/  BSYNC B0 ;  /* 0x0000000000007941 */ /* 0x01cfea0003800000 */
.L_x_4813:
[----:B------:R-:W-:Y:S01]  /*12cd0*/  IMAD R127, R10, -0x40, R127 ;  /* 0xffffffc00a7f7824 */ /* 0x000fe200078e027f */
[----:B------:R-:W-:Y:S01]  /*12ce0*/  BSSY B0, `(.L_x_4815) ;  /* 0x0000012000007945 */ /* 0x000fe20003800000 */
[----:B------:R-:W-:Y:S01]  /*12cf0*/  IMAD.WIDE R4, R12, 0x60, R14 ;  /* 0x000000600c047825 */ /* 0x000fe200078e020e */
[----:B------:R-:W-:Y:S02]  /*12d00*/  IADD3 R2, R14, 0x20, RZ ;  /* 0x000000200e027810 */ /* 0x000fe40007ffe0ff */
[----:B------:R-:W-:Y:S01]  /*12d10*/  ISETP.GE.AND P1, PT, R12, R127, PT ;  /* 0x0000007f0c00720c */ /* 0x000fe20003f26270 */
        /* <DEDUP_REMOVED lines=14> */
.L_x_4816:
[----:B------:R-:W-:Y:S05]  /*12e00*/  BSYNC B0 ;  /* 0x0000000000007941 */ /* 0x000fea0003800000 */
.L_x_4815:
        /* <DEDUP_REMOVED lines=10> */
.L_x_4818:
[----:B------:R-:W-:Y:S05]  /*12eb0*/  BSYNC B0 ;  /* 0x0000000000007941 */ /* 0x000fea0003800000 */
.L_x_4817:
        /* <DEDUP_REMOVED lines=10> */
.L_x_4820:
[----:B------:R-:W-:Y:S05]  /*12f60*/  BSYNC B0 ;  /* 0x0000000000007941 */ /* 0x000fea0003800000 */
.L_x_4819:
        /* <DEDUP_REMOVED lines=11> */
.L_x_4821:
        /* <DEDUP_REMOVED lines=14> */
.L_x_6366:


//--------------------- .text._ZN5flash24flash_fwd_splitkv_kernelI23Flash_fwd_kernel_traitsILi96ELi64ELi64ELi4ELb0ELb0EN7cutlass10bfloat16_tE19Flash_kernel_traitsILi96ELi64ELi64ELi4ES3_EELb1ELb0ELb0ELb0ELb0ELb1ELb1ELb1EEEvNS_16Flash_fwd_paramsE --------------------------
	.section	.text._ZN5flash24flash_fwd_splitkv_kernelI23Flash_fwd_kernel_traitsILi96ELi64ELi64ELi4ELb0ELb0EN7cutlass10bfloat16_tE19Flash_kernel_traitsILi96ELi64ELi64ELi4ES3_EELb1ELb0ELb0ELb0ELb0ELb1ELb1ELb1EEEvNS_16Flash_fwd_paramsE,"ax",@progbits
	.sectioninfo	@"SHI_REGISTERS=168"
	.align	128
        .global         _ZN5flash24flash_fwd_splitkv_kernelI23Flash_fwd_kernel_traitsILi96ELi64ELi64ELi4ELb0ELb0EN7cutlass10bfloat16_tE19Flash_kernel_traitsILi96ELi64ELi64ELi4ES3_EELb1ELb0ELb0ELb0ELb0ELb1ELb1ELb1EEEvNS_16Flash_fwd_paramsE
        .type           _ZN5flash24flash_fwd_splitkv_kernelI23Flash_fwd_kernel_traitsILi96ELi64ELi64ELi4ELb0ELb0EN7cutlass10bfloat16_tE19Flash_kernel_traitsILi96ELi64ELi64ELi4ES3_EELb1ELb0ELb0ELb0ELb0ELb1ELb1ELb1EEEvNS_16Flash_fwd_paramsE,@function
        .size           _ZN5flash24flash_fwd_splitkv_kernelI23Flash_fwd_kernel_traitsILi96ELi64ELi64ELi4ELb0ELb0EN7cutlass10bfloat16_tE19Flash_kernel_traitsILi96ELi64ELi64ELi4ES3_EELb1ELb0ELb0ELb0ELb0ELb1ELb1ELb1EEEvNS_16Flash_fwd_paramsE,(.L_x_6367 - _ZN5flash24flash_fwd_splitkv_kernelI23Flash_fwd_kernel_traitsILi96ELi64ELi64ELi4ELb0ELb0EN7cutlass10bfloat16_tE19Flash_kernel_traitsILi96ELi64ELi64ELi4ES3_EELb1ELb0ELb0ELb0ELb0ELb1ELb1ELb1EEEvNS_16Flash_fwd_paramsE)
        .other          _ZN5flash24flash_fwd_splitkv_kernelI23Flash_fwd_kernel_traitsILi96ELi64ELi64ELi4ELb0ELb0EN7cutlass10bfloat16_tE19Flash_kernel_traitsILi96ELi64ELi64ELi4ES3_EELb1ELb0ELb0ELb0ELb0ELb1ELb1ELb1EEEvNS_16Flash_fwd_paramsE,@"STO_CUDA_ENTRY STV_DEFAULT"
_ZN5flash24flash_fwd_splitkv_kernelI23Flash_fwd_kernel_traitsILi96ELi64ELi64ELi4ELb0ELb0EN7cutlass10bfloat16_tE19Flash_kernel_traitsILi96ELi64ELi64ELi4ES3_EELb1ELb0ELb0ELb0ELb0ELb1ELb1ELb1EEEvNS_16Flash_fwd_paramsE:
.text._ZN5flash24flash_fwd_splitkv_kernelI23Flash_fwd_kernel_traitsILi96ELi64ELi64ELi4ELb0ELb0EN7cutlass10bfloat16_tE19Flash_kernel_traitsILi96ELi64ELi64ELi4ES3_EELb1ELb0ELb0ELb0ELb0ELb1ELb1ELb1EEEvNS_16Flash_fwd_paramsE:
        /* <DEDUP_REMOVED lines=53> */
.L_x_4822:
[----:B-1-34-:R-:W-:Y:S02]  /*0350*/  MOV R4, c[0x0][0x218] ;  /* 0x0000860000047a02 */ /* 0x01afe40000000f00 */
.L_x_4823:
        /* <DEDUP_REMOVED lines=87> */
.L_x_4826:
[----:B------:R-:W-:Y:S05]  /*08d0*/  BSYNC B0 ;  /* 0x0000000000007941 */ /* 0x000fea0003800000 */
.L_x_4825:
        /* <DEDUP_REMOVED lines=10> */
.L_x_4828:
[----:B------:R-:W-:Y:S05]  /*0980*/  BSYNC B0 ;  /* 0x0000000000007941 */ /* 0x000fea0003800000 */
.L_x_4827:
        /* <DEDUP_REMOVED lines=10> */
.L_x_4830:
[----:B------:R-:W-:Y:S05]  /*0a30*/  BSYNC B0 ;  /* 0x0000000000007941 */ /* 0x000fea0003800000 */
.L_x_4829:
        /* <DEDUP_REMOVED lines=10> */
.L_x_4832:
[----:B------:R-:W-:Y:S05]  /*0ae0*/  BSYNC B0 ;  /* 0x0000000000007941 */ /* 0x000fea0003800000 */
.L_x_4831:
        /* <DEDUP_REMOVED lines=20> */
.L_x_4824:
        /* <DEDUP_REMOVED lines=93> */
.L_x_4833:
        /* <DEDUP_REMOVED lines=16> */
.L_x_4835:
        /* <DEDUP_REMOVED lines=52> */
.L_x_4834:
        /* <DEDUP_REMOVED lines=205> */
.L_x_4885:
        /* <DEDUP_REMOVED lines=19> */
.L_x_4838:
[----:B------:R-:W-:Y:S05]  /*2440*/  BSYNC B0 ;  /* 0x0000000000007941 */ /* 0x000fea0003800000 */
.L_x_4837:
        /* <DEDUP_REMOVED lines=18> */
.L_x_4840:
[----:B------:R-:W-:Y:S05]  /*2570*/  BSYNC B0 ;  /* 0x0000000000007941 */ /* 0x000fea0003800000 */
.L_x_4839:
        /* <DEDUP_REMOVED lines=65> */
.L_x_4846:
[----:B------:R-:W-:Y:S05]  /*2990*/  BSYNC B0 ;  /* 0x0000000000007941 */ /* 0x000fea0003800000 */
.L_x_4845:
        /* <DEDUP_REMOVED lines=50> */
.L_x_4848:
[----:B------:R-:W-:Y:S05]  /*2cc0*/  BSYNC B0 ;  /* 0x0000000000007941 */ /* 0x000fea0003800000 */
.L_x_4847:
        /* <DEDUP_REMOVED lines=49> */
.L_x_4844:
[----:B------:R-:W-:Y:S05]  /*2fe0*/  BSYNC B1 ;  /* 0x0000000000017941 */ /* 0x000fea0003800000 */
.L_x_4843:
        /* <DEDUP_REMOVED lines=57> */
.L_x_4852:
[----:B------:R-:W-:Y:S05]  /*3380*/  BSYNC B0 ;  /* 0x0000000000007941 */ /* 0x000fea0003800000 */
.L_x_4851:
        /* <DEDUP_REMOVED lines=50> */
.L_x_4854:
[----:B------:R-:W-:Y:S05]  /*36b0*/  BSYNC B0 ;  /* 0x0000000000007941 */ /* 0x000fea0003800000 */
.L_x_4853:
        /* <DEDUP_REMOVED lines=49> */
.L_x_4850:
[----:B------:R-:W-:Y:S05]  /*39d0*/  BSYNC B1 ;  /* 0x0000000000017941 */ /* 0x000fea0003800000 */
.L_x_4849:
        /* <DEDUP_REMOVED lines=8> */
.L_x_4842:
        /* <DEDUP_REMOVED lines=89> */
.L_x_4861:
[----:B------:R-:W-:Y:S05]  /*3ff0*/  BSYNC B0 ;  /* 0x0000000000007941 */ /* 0x000fea0003800000 */
.L_x_4860:
[----:B-----5:R3:W-:Y:S02]  /*4000*/  STG.E.128 [R124.64], R40 ;  /* 0x000000287c007986 */ /* 0x0207e4000c101d06 */
.L_x_4859:
[----:B------:R-:W-:Y:S05]  /*4010*/  BSYNC B1 ;  /* 0x0000000000017941 */ /* 0x000fea0003800000 */
.L_x_4858:
        /* <DEDUP_REMOVED lines=87> */
.L_x_4865:
[----:B------:R-:W-:Y:S05]  /*4590*/  BSYNC B0 ;  /* 0x0000000000007941 */ /* 0x000fea0003800000 */
.L_x_4864:
[----:B-----5:R4:W-:Y:S02]  /*45a0*/  STG.E.128 [R124.64+0x40], R40 ;  /* 0x000040287c007986 */ /* 0x0209e4000c101d06 */
.L_x_4863:
[----:B------:R-:W-:Y:S05]  /*45b0*/  BSYNC B1 ;  /* 0x0000000000017941 */ /* 0x000fea0003800000 */
.L_x_4862:
        /* <DEDUP_REMOVED lines=86> */
.L_x_4867:
[----:B------:R-:W-:Y:S05]  /*4b20*/  BSYNC B0 ;  /* 0x0000000000007941 */ /* 0x000fea0003800000 */
.L_x_4866:
[----:B-----5:R4:W-:Y:S02]  /*4b30*/  STG.E.128 [R124.64+0x80], R40 ;  /* 0x000080287c007986 */ /* 0x0209e4000c101d06 */
.L_x_4857:
[----:B------:R-:W-:Y:S05]  /*4b40*/  BSYNC B2 ;  /* 0x0000000000027941 */ /* 0x000fea0003800000 */
.L_x_4856:
        /* <DEDUP_REMOVED lines=93> */
.L_x_4873:
[----:B------:R-:W-:Y:S05]  /*5120*/  BSYNC B0 ;  /* 0x0000000000007941 */ /* 0x000fea0003800000 */
.L_x_4872:
[----:B-----5:R4:W-:Y:S02]  /*5130*/  STG.E.128 [R132.64], R40 ;  /* 0x0000002884007986 */ /* 0x0209e4000c101d06 */
.L_x_4871:
[----:B------:R-:W-:Y:S05]  /*5140*/  BSYNC B1 ;  /* 0x0000000000017941 */ /* 0x000fea0003800000 */
.L_x_4870:
        /* <DEDUP_REMOVED lines=93> */
.L_x_4877:
[----:B------:R-:W-:Y:S05]  /*5720*/  BSYNC B0 ;  /* 0x0000000000007941 */ /* 0x000fea0003800000 */
.L_x_4876:
[----:B-----5:R4:W-:Y:S02]  /*5730*/  STG.E.128 [R132.64+0x40], R40 ;  /* 0x0000402884007986 */ /* 0x0209e4000c101d06 */
.L_x_4875:
[----:B------:R-:W-:Y:S05]  /*5740*/  BSYNC B1 ;  /* 0x0000000000017941 */ /* 0x000fea0003800000 */
.L_x_4874:
        /* <DEDUP_REMOVED lines=92> */
.L_x_4879:
[----:B------:R-:W-:Y:S05]  /*5d10*/  BSYNC B0 ;  /* 0x0000000000007941 */ /* 0x000fea0003800000 */
.L_x_4878:
[----:B-----5:R4:W-:Y:S02]  /*5d20*/  STG.E.128 [R132.64+0x80], R40 ;  /* 0x0000802884007986 */ /* 0x0209e4000c101d06 */
.L_x_4869:
[----:B------:R-:W-:Y:S05]  /*5d30*/  BSYNC B2 ;  /* 0x0000000000027941 */ /* 0x000fea0003800000 */
.L_x_4868:
        /* <DEDUP_REMOVED lines=8> */
.L_x_4841:
        /* <DEDUP_REMOVED lines=11> */
.L_x_4881:
[----:B------:R-:W-:Y:S05]  /*5e70*/  BSYNC B0 ;  /* 0x0000000000007941 */ /* 0x000fea0003800000 */
.L_x_4880:
        /* <DEDUP_REMOVED lines=12> */
.L_x_4882:
[----:B------:R-:W-:Y:S05]  /*5f40*/  BSYNC B0 ;  /* 0x0000000000007941 */ /* 0x000fea0003800000 */
.L_x_4855:
        /* <DEDUP_REMOVED lines=80> */
.L_x_4883:
        /* <DEDUP_REMOVED lines=8> */
.L_x_4884:
[----:B------:R-:W-:Y:S04]  /*64d0*/  IADD3 R9, R9, -0x1, RZ ;  /* 0xffffffff09097810 */ /* 0x000fe80007ffe0ff */
[----:B------:R-:W-:Y:S11]  /*64e0*/  ISETP.GT.AND P0, PT, R9, R88, PT ;  /* 0x000000580900720c */ /* 0x000ff60003f04270 */
[----:B------:R-:W-:Y:S02]  /*64f0*/  @!UPT UIADD3 URZ, URZ, URZ, URZ ;  /* 0x0000003f3f3ff290 */ /* 0x000fe4000fffe03f */
[----:B------:R-:W-:-:S05]  /*6500*/  @P0 BRA `(.L_x_4885) ;  /* 0xffffbe0000000947 */ /* 0x000fca000383ffff */
.L_x_4836:
        /* <DEDUP_REMOVED lines=91> */
.L_x_4894:
[----:B------:R-:W-:Y:S05]  /*6ac0*/  BSYNC B0 ;  /* 0x0000000000007941 */ /* 0x000fea0003800000 */
.L_x_4893:
[----:B-----5:R3:W-:Y:S04]  /*6ad0*/  STS.64 [R128], R16 ;  /* 0x0000001080007388 */ /* 0x0207e80000000a00 */
[----:B------:R3:W-:Y:S02]  /*6ae0*/  STS.64 [R128+0x8], R18 ;  /* 0x0000081280007388 */ /* 0x0007e40000000a00 */
.L_x_4892:
[----:B------:R-:W-:Y:S05]  /*6af0*/  BSYNC B1 ;  /* 0x0000000000017941 */ /* 0x000fea0003800000 */
.L_x_4891:
        /* <DEDUP_REMOVED lines=46> */
.L_x_4898:
[----:B------:R-:W-:Y:S05]  /*6de0*/  BSYNC B0 ;  /* 0x0000000000007941 */ /* 0x000fea0003800000 */
.L_x_4897:
[----:B-----5:R1:W-:Y:S02]  /*6df0*/  STS.128 [R128+0x1000], R16 ;  /* 0x0010001080007388 */ /* 0x0203e40000000c00 */
.L_x_4896:
[----:B------:R-:W-:Y:S05]  /*6e00*/  BSYNC B1 ;  /* 0x0000000000017941 */ /* 0x000fea0003800000 */
.L_x_4895:
        /* <DEDUP_REMOVED lines=45> */
.L_x_4900:
[----:B------:R-:W-:Y:S05]  /*70e0*/  BSYNC B0 ;  /* 0x0000000000007941 */ /* 0x000fea0003800000 */
.L_x_4899:
[----:B-----5:R3:W-:Y:S02]  /*70f0*/  STS.128 [R128+0x2000], R16 ;  /* 0x0020001080007388 */ /* 0x0207e40000000c00 */
.L_x_4890:
[----:B------:R-:W-:Y:S05]  /*7100*/  BSYNC B2 ;  /* 0x0000000000027941 */ /* 0x000fea0003800000 */
.L_x_4889:
        /* <DEDUP_REMOVED lines=58> */
.L_x_4905:
[----:B------:R-:W-:Y:S05]  /*74b0*/  BSYNC B0 ;  /* 0x0000000000007941 */ /* 0x000fea0003800000 */
.L_x_4904:
[----:B-----5:R3:W-:Y:S02]  /*74c0*/  STS.128 [R128+0x800], R16 ;  /* 0x0008001080007388 */ /* 0x0207e40000000c00 */
.L_x_4903:
[----:B------:R-:W-:Y:S05]  /*74d0*/  BSYNC B1 ;  /* 0x0000000000017941 */ /* 0x000fea0003800000 */
.L_x_4902:
        /* <DEDUP_REMOVED lines=47> */
.L_x_4909:
[----:B------:R-:W-:Y:S05]  /*77d0*/  BSYNC B0 ;  /* 0x0000000000007941 */ /* 0x000fea0003800000 */
.L_x_4908:
[----:B-----5:R1:W-:Y:S02]  /*77e0*/  STS.128 [R128+0x1800], R12 ;  /* 0x0018000c80007388 */ /* 0x0203e40000000c00 */
.L_x_4907:
[----:B------:R-:W-:Y:S05]  /*77f0*/  BSYNC B1 ;  /* 0x0000000000017941 */ /* 0x000fea0003800000 */
.L_x_4906:
        /* <DEDUP_REMOVED lines=44> */
.L_x_4911:
[----:B------:R-:W-:Y:S05]  /*7ac0*/  BSYNC B0 ;  /* 0x0000000000007941 */ /* 0x000fea0003800000 */
.L_x_4910:
[----:B-----5:R1:W-:Y:S01]  /*7ad0*/  STS.128 [R128+0x2800], R28 ;  /* 0x0028001c80007388 */ /* 0x0203e20000000c00 */
[----:B------:R-:W-:Y:S05]  /*7ae0*/  BRA `(.L_x_4901) ;  /* 0x0000275000007947 */ /* 0x000fea0003800000 */
.L_x_4888:
        /* <DEDUP_REMOVED lines=94> */
.L_x_4917:
[----:B------:R-:W-:Y:S05]  /*80d0*/  BSYNC B0 ;  /* 0x0000000000007941 */ /* 0x000fea0003800000 */
.L_x_4916:
[----:B-----5:R3:W-:Y:S04]  /*80e0*/  STS.64 [R128], R24 ;  /* 0x0000001880007388 */ /* 0x0207e80000000a00 */
[----:B------:R3:W-:Y:S02]  /*80f0*/  STS.64 [R128+0x8], R26 ;  /* 0x0000081a80007388 */ /* 0x0007e40000000a00 */
.L_x_4915:
[----:B------:R-:W-:Y:S05]  /*8100*/  BSYNC B1 ;  /* 0x0000000000017941 */ /* 0x000fea0003800000 */
.L_x_4914:
        /* <DEDUP_REMOVED lines=89> */
.L_x_4921:
[----:B------:R-:W-:Y:S05]  /*86a0*/  BSYNC B0 ;  /* 0x0000000000007941 */ /* 0x000fea0003800000 */
.L_x_4920:
[----:B-----5:R1:W-:Y:S02]  /*86b0*/  STS.128 [R128+0x1000], R24 ;  /* 0x0010001880007388 */ /* 0x0203e40000000c00 */
.L_x_4919:
[----:B------:R-:W-:Y:S05]  /*86c0*/  BSYNC B1 ;  /* 0x0000000000017941 */ /* 0x000fea0003800000 */
.L_x_4918:
        /* <DEDUP_REMOVED lines=88> */
.L_x_4923:
[----:B------:R-:W-:Y:S05]  /*8c50*/  BSYNC B0 ;  /* 0x0000000000007941 */ /* 0x000fea0003800000 */
.L_x_4922:
[----:B-----5:R3:W-:Y:S02]  /*8c60*/  STS.128 [R128+0x2000], R24 ;  /* 0x0020001880007388 */ /* 0x0207e40000000c00 */
.L_x_4913:
[----:B------:R-:W-:Y:S05]  /*8c70*/  BSYNC B2 ;  /* 0x0000000000027941 */ /* 0x000fea0003800000 */
.L_x_4912:
        /* <DEDUP_REMOVED lines=96> */
.L_x_4927:
[----:B------:R-:W-:Y:S05]  /*9280*/  BSYNC B0 ;  /* 0x0000000000007941 */ /* 0x000fea0003800000 */
.L_x_4926:
[----:B-----5:R1:W-:Y:S02]  /*9290*/  STS.128 [R128+0x800], R4 ;  /* 0x0008000480007388 */ /* 0x0203e40000000c00 */
.L_x_4925:
[----:B------:R-:W-:Y:S05]  /*92a0*/  BSYNC B1 ;  /* 0x0000000000017941 */ /* 0x000fea0003800000 */
.L_x_4924:
        /* <DEDUP_REMOVED lines=92> */
.L_x_4931:
[----:B------:R-:W-:Y:S05]  /*9870*/  BSYNC B0 ;  /* 0x0000000000007941 */ /* 0x000fea0003800000 */
.L_x_4930:
[----:B-----5:R1:W-:Y:S02]  /*9880*/  STS.128 [R128+0x1800], R4 ;  /* 0x0018000480007388 */ /* 0x0203e40000000c00 */
.L_x_4929:
[----:B------:R-:W-:Y:S05]  /*9890*/  BSYNC B1 ;  /* 0x0000000000017941 */ /* 0x000fea0003800000 */
.L_x_4928:
        /* <DEDUP_REMOVED lines=93> */
.L_x_4933:
[----:B------:R-:W-:Y:S05]  /*9e70*/  BSYNC B0 ;  /* 0x0000000000007941 */ /* 0x000fea0003800000 */
.L_x_4932:
[----:B-----5:R1:W-:Y:S01]  /*9e80*/  STS.128 [R128+0x2800], R4 ;  /* 0x0028000480007388 */ /* 0x0203e20000000c00 */
[----:B------:R-:W-:Y:S05]  /*9e90*/  BRA `(.L_x_4901) ;  /* 0x000003a000007947 */ /* 0x000fea0003800000 */
.L_x_4887:
        /* <DEDUP_REMOVED lines=29> */
.L_x_4935:
[----:B------:R-:W-:Y:S05]  /*a070*/  BSYNC B0 ;  /* 0x0000000000007941 */ /* 0x000fea0003800000 */
.L_x_4934:
        /* <DEDUP_REMOVED lines=28> */
.L_x_4901:
[----:B------:R-:W-:Y:S05]  /*a240*/  BSYNC B3 ;  /* 0x0000000000037941 */ /* 0x000fea0003800000 */
.L_x_4886:
        /* <DEDUP_REMOVED lines=34> */
.L_x_4938:
[----:B------:R4:W-:Y:S02]  /*a470*/  STS.128 [R128+0x5000], RZ ;  /* 0x005000ff80007388 */ /* 0x0009e40000000c00 */
.L_x_4937:
[----:B------:R-:W-:Y:S05]  /*a480*/  BSYNC B0 ;  /* 0x0000000000007941 */ /* 0x000fea0003800000 */
.L_x_4936:
        /* <DEDUP_REMOVED lines=32> */
.L_x_4940:
[----:B------:R-:W-:Y:S05]  /*a690*/  BSYNC B0 ;  /* 0x0000000000007941 */ /* 0x000fea0003800000 */
.L_x_4939:
        /* <DEDUP_REMOVED lines=41> */
.L_x_4943:
[----:B------:R1:W-:Y:S02]  /*a930*/  STS.128 [R128+0x8000], RZ ;  /* 0x008000ff80007388 */ /* 0x0003e40000000c00 */
.L_x_4942:
[----:B------:R-:W-:Y:S05]  /*a940*/  BSYNC B0 ;  /* 0x0000000000007941 */ /* 0x000fea0003800000 */
.L_x_4941:
        /* <DEDUP_REMOVED lines=35> */
.L_x_4946:
[----:B------:R1:W-:Y:S02]  /*ab80*/  STS.128 [R128+0x8800], RZ ;  /* 0x008800ff80007388 */ /* 0x0003e40000000c00 */
.L_x_4945:
[----:B------:R-:W-:Y:S05]  /*ab90*/  BSYNC B0 ;  /* 0x0000000000007941 */ /* 0x000fea0003800000 */
.L_x_4944:
        /* <DEDUP_REMOVED lines=38> */
[----:B------:R-:W-:Y:S02]  /*ae00*/  LDSM.16.M88.4 R80, [R123] ;  /* 0x000000007b50783b */ /* 0x000fe40000000200 */
[----:B------:R-:W-:Y:S02]  /*ae10*/  IMAD.IADD R121, R124, 0x1, R5 ;  /* 0x000000017c797824 */ /* 0x000fe400078e0205 */
[----:B------:R-:W5:Y:S04]  /*ae20*/  LDSM.16.M88.4 R64, [R124+0x3400] ;  /* 0x003400007c40783b */ /* 0x000f680000000200 */
[----:B------:R-:W2:Y:S04]  /*ae30*/  LDSM.16.M88.4 R32, [R121+0x3000] ;  /* 0x003000007920783b */ /* 0x000ea80000000200 */
[----:B------:R-:W-:Y:S04]  /*ae40*/  LDSM.16.M88.4 R8, [R124+0x4000] ;  /* 0x004000007c08783b */ /* 0x000fe80000000200 */
[----:B------:R-:W3:Y:S04]  /*ae50*/  LDSM.16.M88.4 R72, [R125+0x1000] ;  /* 0x001000007d48783b */ /* 0x000ee80000000200 */
[----:B------:R-:W4:Y:S04]  /*ae60*/  LDSM.16.M88.4 R44, [R124+0x3800] ;  /* 0x003800007c2c783b */ /* 0x000f280000000200 */
[----:B---3--:R-:W3:Y:S04]  /*ae70*/  LDSM.16.M88.4 R24, [R124+0x3c00] ;  /* 0x003c00007c18783b */ /* 0x008ee80000000200 */
[----:B------:R-:W3:Y:S04]  /*ae80*/  LDSM.16.M88.4 R20, [R121+0x3400] ;  /* 0x003400007914783b */ /* 0x000ee80000000200 */
[----:B------:R-:W-:Y:S01]  /*ae90*/  LDSM.16.M88.4 R96, [R121+0x4000] ;  /* 0x004000007960783b */ /* 0x000fe20000000200 */
[C---:B-1----:R-:W-:Y:S03]  /*aea0*/  HMMA.16816.F32.BF16 R16, R76.reuse, R12, RZ ;  /* 0x0000000c4c10723c */ /* 0x042fe600000418ff */
[----:B------:R-:W1:Y:S04]  /*aeb0*/  LDSM.16.M88.4 R36, [R123+0x1000] ;  /* 0x001000007b24783b */ /* 0x000e680000000200 */
[----:B------:R-:W1:Y:S01]  /*aec0*/  LDSM.16.M88.4 R4, [R121+0x3800] ;  /* 0x003800007904783b */ /* 0x000e620000000200 */
[C---:B------:R-:W-:Y:S03]  /*aed0*/  HMMA.16816.F32.BF16 R12, R76.reuse, R14, RZ ;  /* 0x0000000e4c0c723c */ /* 0x040fe600000418ff */
[----:B------:R-:W1:Y:S04]  /*aee0*/  LDSM.16.M88.4 R88, [R124+0x4400] ;  /* 0x004400007c58783b */ /* 0x000e680000000200 */
[----:B------:R-:W-:Y:S01]  /*aef0*/  LDSM.16.M88.4 R92, [R121+0x3c00] ;  /* 0x003c0000795c783b */ /* 0x000fe20000000200 */
[----:B--2--5:R-:W-:Y:S03]  /*af00*/  HMMA.16816.F32.BF16 R28, R76, R64, RZ ;  /* 0x000000404c1c723c */ /* 0x024fe600000418ff */
[----:B------:R-:W-:Y:S05]  /*af10*/  LDSM.16.M88.4 R68, [R124+0x4800] ;  /* 0x004800007c44783b */ /* 0x000fea0000000200 */
[C---:B------:R-:W-:Y:S08]  /*af20*/  HMMA.16816.F32.BF16 R16, R80.reuse, R32, R16 ;  /* 0x000000205010723c */ /* 0x040ff00000041810 */
[----:B------:R-:W-:Y:S01]  /*af30*/  HMMA.16816.F32.BF16 R12, R80, R34, R12 ;  /* 0x00000022500c723c */ /* 0x000fe2000004180c */
[----:B------:R-:W-:Y:S07]  /*af40*/  LDSM.16.M88.4 R32, [R121+0x4400] ;  /* 0x004400007920783b */ /* 0x000fee0000000200 */
[----:B------:R-:W-:Y:S08]  /*af50*/  HMMA.16816.F32.BF16 R64, R76, R66, RZ ;  /* 0x000000424c40723c */ /* 0x000ff000000418ff */
[C---:B------:R-:W-:Y:S08]  /*af60*/  HMMA.16816.F32.BF16 R16, R72.reuse, R8, R16 ;  /* 0x000000084810723c */ /* 0x040ff00000041810 */
[----:B------:R-:W-:Y:S01]  /*af70*/  HMMA.16816.F32.BF16 R12, R72, R10, R12 ;  /* 0x0000000a480c723c */ /* 0x000fe2000004180c */
[----:B------:R-:W-:Y:S07]  /*af80*/  LDSM.16.M88.4 R8, [R123+0x2000] ;  /* 0x002000007b08783b */ /* 0x000fee0000000200 */
[C---:B----4-:R-:W-:Y:S08]  /*af90*/  HMMA.16816.F32.BF16 R56, R76.reuse, R44, RZ ;  /* 0x0000002c4c38723c */ /* 0x050ff000000418ff */
[C---:B------:R-:W-:Y:S08]  /*afa0*/  HMMA.16816.F32.BF16 R44, R76.reuse, R46, RZ ;  /* 0x0000002e4c2c723c */ /* 0x040ff000000418ff */
[C---:B---3--:R-:W-:Y:S08]  /*afb0*/  HMMA.16816.F32.BF16 R40, R76.reuse, R24, RZ ;  /* 0x000000184c28723c */ /* 0x048ff000000418ff */
[----:B------:R-:W-:Y:S01]  /*afc0*/  HMMA.16816.F32.BF16 R76, R76, R26, RZ ;  /* 0x0000001a4c4c723c */ /* 0x000fe200000418ff */
[----:B------:R-:W-:Y:S07]  /*afd0*/  LDSM.16.M88.4 R24, [R125+0x2000] ;  /* 0x002000007d18783b */ /* 0x000fee0000000200 */
[C---:B------:R-:W-:Y:S08]  /*afe0*/  HMMA.16816.F32.BF16 R28, R80.reuse, R20, R28 ;  /* 0x00000014501c723c */ /* 0x040ff0000004181c */
[----:B------:R-:W-:Y:S01]  /*aff0*/  HMMA.16816.F32.BF16 R64, R80, R22, R64 ;  /* 0x000000165040723c */ /* 0x000fe20000041840 */
[----:B------:R-:W2:Y:S07]  /*b000*/  LDSM.16.M88.4 R20, [R124+0x5000] ;  /* 0x005000007c14783b */ /* 0x000eae0000000200 */
[C---:B-1----:R-:W-:Y:S08]  /*b010*/  HMMA.16816.F32.BF16 R16, R36.reuse, R96, R16 ;  /* 0x000000602410723c */ /* 0x042ff00000041810 */
[----:B------:R-:W-:Y:S08]  /*b020*/  HMMA.16816.F32.BF16 R12, R36, R98, R12 ;  /* 0x00000062240c723c */ /* 0x000ff0000004180c */
[C---:B------:R-:W-:Y:S08]  /*b030*/  HMMA.16816.F32.BF16 R56, R80.reuse, R4, R56 ;  /* 0x000000045038723c */ /* 0x040ff00000041838 */
[----:B------:R-:W-:Y:S01]  /*b040*/  HMMA.16816.F32.BF16 R44, R80, R6, R44 ;  /* 0x00000006502c723c */ /* 0x000fe2000004182c */
[----:B------:R-:W1:Y:S07]  /*b050*/  LDSM.16.M88.4 R4, [R121+0x5000] ;  /* 0x005000007904783b */ /* 0x000e6e0000000200 */
[----:B------:R-:W-:Y:S08]  /*b060*/  HMMA.16816.F32.BF16 R28, R72, R88, R28 ;  /* 0x00000058481c723c */ /* 0x000ff0000004181c */
[C---:B--2---:R-:W-:Y:S08]  /*b070*/  HMMA.16816.F32.BF16 R16, R24.reuse, R20, R16 ;  /* 0x000000141810723c */ /* 0x044ff00000041810 */
[----:B------:R-:W-:Y:S01]  /*b080*/  HMMA.16816.F32.BF16 R12, R24, R22, R12 ;  /* 0x00000016180c723c */ /* 0x000fe2000004180c */
[----:B------:R-:W2:Y:S07]  /*b090*/  LDSM.16.M88.4 R20, [R121+0x4800] ;  /* 0x004800007914783b */ /* 0x000eae0000000200 */
[C---:B------:R-:W-:Y:S08]  /*b0a0*/  HMMA.16816.F32.BF16 R40, R80.reuse, R92, R40 ;  /* 0x0000005c5028723c */ /* 0x040ff00000041828 */
[----:B------:R-:W-:Y:S01]  /*b0b0*/  HMMA.16816.F32.BF16 R80, R80, R94, R76 ;  /* 0x0000005e5050723c */ /* 0x000fe2000004184c */
[----:B------:R-:W3:Y:S07]  /*b0c0*/  LDSM.16.M88.4 R76, [R124+0x5400] ;  /* 0x005400007c4c783b */ /* 0x000eee0000000200 */
[----:B------:R-:W-:Y:S08]  /*b0d0*/  HMMA.16816.F32.BF16 R64, R72, R90, R64 ;  /* 0x0000005a4840723c */ /* 0x000ff00000041840 */
[----:B-1----:R-:W-:Y:S08]  /*b0e0*/  HMMA.16816.F32.BF16 R16, R8, R4, R16 ;  /* 0x000000040810723c */ /* 0x002ff00000041810 */
[----:B------:R-:W-:Y:S01]  /*b0f0*/  HMMA.16816.F32.BF16 R88, R72, R68, R56 ;  /* 0x000000444858723c */ /* 0x000fe20000041838 */
[----:B------:R-:W-:Y:S07]  /*b100*/  LDSM.16.M88.4 R56, [R121+0x5400] ;  /* 0x005400007938783b */ /* 0x000fee0000000200 */
[----:B------:R-:W-:Y:S01]  /*b110*/  HMMA.16816.F32.BF16 R12, R8, R6, R12 ;  /* 0x00000006080c723c */ /* 0x000fe2000004180c */
[----:B------:R-:W1:Y:S07]  /*b120*/  LDSM.16.M88.4 R4, [R124+0x4c00] ;  /* 0x004c00007c04783b */ /* 0x000e6e0000000200 */
[----:B------:R-:W-:Y:S01]  /*b130*/  HMMA.16816.F32.BF16 R44, R72, R70, R44 ;  /* 0x00000046482c723c */ /* 0x000fe2000004182c */
[----:B------:R-:W-:-:S02]  /*b140*/  FMUL.FTZ R16, R16, c[0x0][0x2ec] ;  /* 0x0000bb0010107a20 */ /* 0x000fc40000410000 */
[----:B------:R-:W-:Y:S02]  /*b150*/  FMUL.FTZ R17, R17, c[0x0][0x2ec] ;  /* 0x0000bb0011117a20 */ /* 0x000fe40000410000 */
[----:B------:R-:W-:Y:S01]  /*b160*/  MUFU.TANH R50, R16 ;  /* 0x0000001000327308 */ /* 0x000fe20000002400 */
[----:B------:R-:W-:Y:S02]  /*b170*/  FMUL.FTZ R53, R18, c[0x0][0x2ec] ;  /* 0x0000bb0012357a20 */ /* 0x000fe40000410000 */
[C---:B------:R-:W-:Y:S05]  /*b180*/  HMMA.16816.F32.BF16 R28, R36.reuse, R32, R28 ;  /* 0x00000020241c723c */ /* 0x040fea000004181c */
[----:B------:R4:W-:Y:S03]  /*b190*/  MUFU.TANH R52, R17 ;  /* 0x0000001100347308 */ /* 0x0009e60000002400 */
[----:B------:R-:W-:Y:S01]  /*b1a0*/  HMMA.16816.F32.BF16 R64, R36, R34, R64 ;  /* 0x000000222440723c */ /* 0x000fe20000041840 */
[----:B------:R-:W-:Y:S01]  /*b1b0*/  LDSM.16.M88.4 R32, [R124+0x5800] ;  /* 0x005800007c20783b */ /* 0x000fe20000000200 */
[----:B------:R-:W-:-:S02]  /*b1c0*/  FMUL.FTZ R12, R12, c[0x0][0x2ec] ;  /* 0x0000bb000c0c7a20 */ /* 0x000fc40000410000 */
[----:B------:R-:W-:Y:S01]  /*b1d0*/  FMUL.FTZ R13, R13, c[0x0][0x2ec] ;  /* 0x0000bb000d0d7a20 */ /* 0x000fe20000410000 */
[----:B------:R-:W-:Y:S01]  /*b1e0*/  MUFU.TANH R53, R53 ;  /* 0x0000003500357308 */ /* 0x000fe20000002400 */
[----:B------:R-:W-:Y:S02]  /*b1f0*/  FMUL.FTZ R14, R14, c[0x0][0x2ec] ;  /* 0x0000bb000e0e7a20 */ /* 0x000fe40000410000 */
[----:B--2---:R-:W-:Y:S01]  /*b200*/  HMMA.16816.F32.BF16 R88, R36, R20, R88 ;  /* 0x000000142458723c */ /* 0x004fe20000041858 */
[----:B------:R-:W-:-:S04]  /*b210*/  FMUL.FTZ R15, R15, c[0x0][0x2ec] ;  /* 0x0000bb000f0f7a20 */ /* 0x000fc80000410000 */
[----:B------:R-:W2:Y:S03]  /*b220*/  MUFU.TANH R61, R12 ;  /* 0x0000000c003d7308 */ /* 0x000ea60000002400 */
[----:B------:R-:W-:Y:S01]  /*b230*/  HMMA.16816.F32.BF16 R44, R36, R22, R44 ;  /* 0x00000016242c723c */ /* 0x000fe2000004182c */
[----:B------:R-:W5:Y:S07]  /*b240*/  LDSM.16.M88.4 R20, [R121+0x4c00] ;  /* 0x004c00007914783b */ /* 0x000f6e0000000200 */
[----:B---3--:R-:W-:Y:S08]  /*b250*/  HMMA.16816.F32.BF16 R28, R24, R76, R28 ;  /* 0x0000004c181c723c */ /* 0x008ff0000004181c */
[----:B-1----:R-:W-:Y:S08]  /*b260*/  HMMA.16816.F32.BF16 R40, R72, R4, R40 ;  /* 0x000000044828723c */ /* 0x002ff00000041828 */
[----:B------:R-:W-:Y:S08]  /*b270*/  HMMA.16816.F32.BF16 R64, R24, R78, R64 ;  /* 0x0000004e1840723c */ /* 0x000ff00000041840 */
[----:B------:R-:W-:Y:S01]  /*b280*/  HMMA.16816.F32.BF16 R80, R72, R6, R80 ;  /* 0x000000064850723c */ /* 0x000fe20000041850 */
[----:B------:R-:W1:Y:S07]  /*b290*/  LDSM.16.M88.4 R4, [R124+0x5c00] ;  /* 0x005c00007c04783b */ /* 0x000e6e0000000200 */
[----:B------:R-:W-:Y:S01]  /*b2a0*/  HMMA.16816.F32.BF16 R28, R8, R56, R28 ;  /* 0x00000038081c723c */ /* 0x000fe2000004181c */
[----:B------:R-:W-:Y:S06]  /*b2b0*/  MUFU.TANH R56, R13 ;  /* 0x0000000d00387308 */ /* 0x000fec0000002400 */
[----:B------:R-:W-:Y:S01]  /*b2c0*/  FMUL.FTZ R57, R19, c[0x0][0x2ec] ;  /* 0x0000bb0013397a20 */ /* 0x000fe20000410000 */
[----:B-----5:R-:W-:Y:S01]  /*b2d0*/  HMMA.16816.F32.BF16 R40, R36, R20, R40 ;  /* 0x000000142428723c */ /* 0x020fe20000041828 */
[----:B----4-:R-:W3:Y:S04]  /*b2e0*/  LDSM.16.M88.4 R16, [R121+0x5800] ;  /* 0x005800007910783b */ /* 0x010ee80000000200 */
[----:B------:R-:W-:Y:S02]  /*b2f0*/  MUFU.TANH R57, R57 ;  /* 0x0000003900397308 */ /* 0x000fe40000002400 */
[----:B------:R-:W-:Y:S01]  /*b300*/  IMAD R20, R54, 0x10, R60 ;  /* 0x0000001036147824 */ /* 0x000fe200078e023c */
[----:B------:R-:W-:Y:S04]  /*b310*/  HMMA.16816.F32.BF16 R64, R8, R58, R64 ;  /* 0x0000003a0840723c */ /* 0x000fe80000041840 */
[----:B------:R-:W-:Y:S01]  /*b320*/  IADD3 R20, R20, 0x1, R135 ;  /* 0x0000000114147810 */ /* 0x000fe20007ffe087 */
[----:B------:R-:W4:Y:S03]  /*b330*/  MUFU.TANH R58, R14 ;  /* 0x0000000e003a7308 */ /* 0x000f260000002400 */
[----:B------:R-:W-:Y:S01]  /*b340*/  HMMA.16816.F32.BF16 R88, R24, R32, R88 ;  /* 0x000000201858723c */ /* 0x000fe20000041858 */
[----:B------:R-:W-:Y:S01]  /*b350*/  IADD3 R20, R55, R20, -R127 ;  /* 0x0000001437147210 */ /* 0x000fe20007ffe87f */
[----:B------:R-:W-:-:S02]  /*b360*/  FMUL.FTZ R28, R28, c[0x0][0x2ec] ;  /* 0x0000bb001c1c7a20 */ /* 0x000fc40000410000 */
[----:B------:R-:W-:Y:S01]  /*b370*/  FMUL.FTZ R29, R29, c[0x0][0x2ec] ;  /* 0x0000bb001d1d7a20 */ /* 0x000fe20000410000 */
[----:B------:R5:W1:Y:S01]  /*b380*/  MUFU.TANH R59, R15 ;  /* 0x0000000f003b7308 */ /* 0x000a620000002400 */
[----:B------:R-:W-:Y:S02]  /*b390*/  IADD3 R20, R20, c[0x0][0x2e8], RZ ;  /* 0x0000ba0014147a10 */ /* 0x000fe40007ffe0ff */
[----:B------:R-:W-:Y:S02]  /*b3a0*/  HMMA.16816.F32.BF16 R80, R36, R22, R80 ;  /* 0x000000162450723c */ /* 0x000fe40000041850 */
[C---:B------:R-:W-:Y:S02]  /*b3b0*/  IADD3 R2, R20.reuse, 0x8, RZ ;  /* 0x0000000814027810 */ /* 0x040fe40007ffe0ff */
[-C--:B------:R-:W-:Y:S01]  /*b3c0*/  IMNMX R100, R20, R55.reuse, PT ;  /* 0x0000003714647217 */ /* 0x080fe20003800200 */
[----:B------:R-:W3:Y:S01]  /*b3d0*/  MUFU.TANH R28, R28 ;  /* 0x0000001c001c7308 */ /* 0x000ee20000002400 */
[----:B------:R-:W-:-:S02]  /*b3e0*/  IMNMX R101, R2, R55, PT ;  /* 0x0000003702657217 */ /* 0x000fc40003800200 */
[C---:B------:R-:W-:Y:S01]  /*b3f0*/  HMMA.16816.F32.BF16 R44, R24.reuse, R34, R44 ;  /* 0x00000022182c723c */ /* 0x040fe2000004182c */
[----:B------:R-:W-:Y:S01]  /*b400*/  IADD3 R2, R0, 0x8, RZ ;  /* 0x0000000800027810 */ /* 0x000fe20007ffe0ff */
[----:B------:R-:W-:Y:S01]  /*b410*/  FMUL.FTZ R32, R64, c[0x0][0x2ec] ;  /* 0x0000bb0040207a20 */ /* 0x000fe20000410000 */
[-C--:B------:R-:W-:Y:S01]  /*b420*/  ISETP.GE.AND P6, PT, R0, R100.reuse, PT ;  /* 0x000000640000720c */ /* 0x080fe20003fc6270 */
[----:B------:R-:W-:Y:S01]  /*b430*/  FMUL.FTZ R33, R65, c[0x0][0x2ec] ;  /* 0x0000bb0041217a20 */ /* 0x000fe20000410000 */
[----:B-----5:R-:W5:Y:S01]  /*b440*/  LDSM.16.M88.4 R12, [R121+0x5c00] ;  /* 0x005c0000790c783b */ /* 0x020f620000000200 */
[----:B------:R-:W-:Y:S01]  /*b450*/  ISETP.GE.AND P5, PT, R2, R100, PT ;  /* 0x000000640200720c */ /* 0x000fe20003fa6270 */
[----:B------:R-:W4:Y:S01]  /*b460*/  MUFU.TANH R29, R29 ;  /* 0x0000001d001d7308 */ /* 0x000f220000002400 */
[----:B-1----:R-:W-:Y:S01]  /*b470*/  HMMA.16816.F32.BF16 R40, R24, R4, R40 ;  /* 0x000000041828723c */ /* 0x002fe20000041828 */
[----:B------:R-:W-:Y:S01]  /*b480*/  FMUL.FTZ R66, R66, c[0x0][0x2ec] ;  /* 0x0000bb0042427a20 */ /* 0x000fe20000410000 */
[----:B--2---:R-:W-:Y:S01]  /*b490*/  FSEL R61, R61, -INF , !P5 ;  /* 0xff8000003d3d7808 */ /* 0x004fe20006800000 */
[----:B------:R-:W-:-:S04]  /*b4a0*/  DEPBAR.LE SB0, 0x0 ;  /* 0x000080000000791a */ /* 0x000fc80000000000 */
[----:B------:R-:W-:Y:S01]  /*b4b0*/  IADD3 R4, R0, 0x1, RZ ;  /* 0x0000000100047810 */ /* 0x000fe20007ffe0ff */
[----:B---3--:R-:W-:Y:S01]  /*b4c0*/  HMMA.16816.F32.BF16 R88, R8, R16, R88 ;  /* 0x000000100858723c */ /* 0x008fe20000041858 */
[----:B------:R-:W1:Y:S01]  /*b4d0*/  MUFU.TANH R32, R32 ;  /* 0x0000002000207308 */ /* 0x000e620000002400 */
[----:B------:R-:W-:Y:S02]  /*b4e0*/  FSEL R5, R50, -INF , !P6 ;  /* 0xff80000032057808 */ /* 0x000fe40007000000 */
[C---:B------:R-:W-:Y:S02]  /*b4f0*/  ISETP.GE.AND P2, PT, R4.reuse, R100, PT ;  /* 0x000000640400720c */ /* 0x040fe40003f46270 */
[-C--:B------:R-:W-:Y:S01]  /*b500*/  ISETP.GE.AND P1, PT, R4, R101.reuse, PT ;  /* 0x000000650400720c */ /* 0x080fe20003f26270 */
[----:B------:R-:W-:Y:S01]  /*b510*/  FMUL.FTZ R16, R30, c[0x0][0x2ec] ;  /* 0x0000bb001e107a20 */ /* 0x000fe20000410000 */
[----:B------:R-:W-:Y:S01]  /*b520*/  HMMA.16816.F32.BF16 R80, R24, R6, R80 ;  /* 0x000000061850723c */ /* 0x000fe20000041850 */
[----:B------:R-:W-:Y:S01]  /*b530*/  IADD3 R4, R0, 0x9, RZ ;  /* 0x0000000900047810 */ /* 0x000fe20007ffe0ff */
[----:B------:R-:W-:Y:S01]  /*b540*/  FMUL.FTZ R17, R31, c[0x0][0x2ec] ;  /* 0x0000bb001f117a20 */ /* 0x000fe20000410000 */
[----:B------:R-:W-:Y:S01]  /*b550*/  FSEL R52, R52, -INF , !P2 ;  /* 0xff80000034347808 */ /* 0x000fe20005000000 */
[----:B------:R-:W2:Y:S01]  /*b560*/  MUFU.TANH R33, R33 ;  /* 0x0000002100217308 */ /* 0x000ea20000002400 */
[----:B------:R-:W-:-:S02]  /*b570*/  ISETP.GE.AND P6, PT, R2, R101, PT ;  /* 0x000000650200720c */ /* 0x000fc40003fc6270 */
[-C--:B------:R-:W-:Y:S01]  /*b580*/  ISETP.GE.AND P2, PT, R4, R100.reuse, PT ;  /* 0x000000640400720c */ /* 0x080fe20003f46270 */
[C---:B------:R-:W-:Y:S01]  /*b590*/  HMMA.16816.F32.BF16 R44, R8.reuse, R18, R44 ;  /* 0x00000012082c723c */ /* 0x040fe2000004182c */
[C---:B------:R-:W-:Y:S02]  /*b5a0*/  ISETP.GE.AND P5, PT, R0.reuse, R101, PT ;  /* 0x000000650000720c */ /* 0x040fe40003fa6270 */
[----:B------:R-:W-:Y:S01]  /*b5b0*/  IADD3 R2, R0, 0x10, RZ ;  /* 0x0000001000027810 */ /* 0x000fe20007ffe0ff */
[----:B------:R-:W3:Y:S01]  /*b5c0*/  MUFU.TANH R16, R16 ;  /* 0x0000001000107308 */ /* 0x000ee20000002400 */
[----:B------:R-:W-:Y:S02]  /*b5d0*/  FSEL R53, R53, -INF , !P5 ;  /* 0xff80000035357808 */ /* 0x000fe40006800000 */
[----:B------:R-:W-:Y:S01]  /*b5e0*/  FMUL.FTZ R19, R67, c[0x0][0x2ec] ;  /* 0x0000bb0043137a20 */ /* 0x000fe20000410000 */
[----:B------:R-:W-:Y:S01]  /*b5f0*/  ISETP.GE.AND P5, PT, R2, R100, PT ;  /* 0x000000640200720c */ /* 0x000fe20003fa6270 */
[----:B------:R-:W-:Y:S01]  /*b600*/  FMUL.FTZ R88, R88, c[0x0][0x2ec] ;  /* 0x0000bb0058587a20 */ /* 0x000fe20000410000 */
[----:B----4-:R-:W-:Y:S01]  /*b610*/  FSEL R58, R58, -INF , !P6 ;  /* 0xff8000003a3a7808 */ /* 0x010fe20007000000 */
[----:B------:R-:W-:Y:S01]  /*b620*/  FMUL.FTZ R89, R89, c[0x0][0x2ec] ;  /* 0x0000bb0059597a20 */ /* 0x000fe20000410000 */
[----:B------:R-:W4:Y:S01]  /*b630*/  MUFU.TANH R17, R17 ;  /* 0x0000001100117308 */ /* 0x000f220000002400 */
[----:B-----5:R-:W-:Y:S01]  /*b640*/  HMMA.16816.F32.BF16 R40, R8, R12, R40 ;  /* 0x0000000c0828723c */ /* 0x020fe20000041828 */
[----:B------:R-:W-:-:S02]  /*b650*/  FMUL.FTZ R91, R91, c[0x0][0x2ec] ;  /* 0x0000bb005b5b7a20 */ /* 0x000fc40000410000 */
[----:B------:R-:W-:-:S04]  /*b660*/  FMUL.FTZ R90, R90, c[0x0][0x2ec] ;  /* 0x0000bb005a5a7a20 */ /* 0x000fc80000410000 */
[----:B------:R-:W-:Y:S01]  /*b670*/  FSEL R13, R56, -INF , !P2 ;  /* 0xff800000380d7808 */ /* 0x000fe20005000000 */
[----:B------:R-:W-:Y:S01]  /*b680*/  HMMA.16816.F32.BF16 R80, R8, R14, R80 ;  /* 0x0000000e0850723c */ /* 0x000fe20000041850 */
[----:B------:R-:W-:Y:S01]  /*b690*/  FSEL R12, R57, -INF , !P1 ;  /* 0xff800000390c7808 */ /* 0x000fe20004800000 */
[----:B------:R-:W5:Y:S01]  /*b6a0*/  MUFU.TANH R18, R66 ;  /* 0x0000004200127308 */ /* 0x000f620000002400 */
[-C--:B------:R-:W-:Y:S01]  /*b6b0*/  ISETP.GE.AND P2, PT, R4, R101.reuse, PT ;  /* 0x000000650400720c */ /* 0x080fe20003f46270 */
[----:B------:R-:W-:Y:S01]  /*b6c0*/  FMUL.FTZ R44, R44, c[0x0][0x2ec] ;  /* 0x0000bb002c2c7a20 */ /* 0x000fe20000410000 */
[----:B------:R-:W-:Y:S01]  /*b6d0*/  ISETP.GE.AND P1, PT, R2, R101, PT ;  /* 0x000000650200720c */ /* 0x000fe20003f26270 */
[----:B------:R-:W-:Y:S01]  /*b6e0*/  FMUL.FTZ R45, R45, c[0x0][0x2ec] ;  /* 0x0000bb002d2d7a20 */ /* 0x000fe20000410000 */
[----:B------:R-:W-:Y:S01]  /*b6f0*/  IADD3 R2, R0, 0x11, RZ ;  /* 0x0000001100027810 */ /* 0x000fe20007ffe0ff */
[----:B------:R-:W-:Y:S01]  /*b700*/  FMUL.FTZ R46, R46, c[0x0][0x2ec] ;  /* 0x0000bb002e2e7a20 */ /* 0x000fe20000410000 */
[----:B------:R-:W-:Y:S01]  /*b710*/  IADD3 R4, R0, 0x18, RZ ;  /* 0x0000001800047810 */ /* 0x000fe20007ffe0ff */
[----:B------:R-:W2:Y:S01]  /*b720*/  MUFU.TANH R19, R19 ;  /* 0x0000001300137308 */ /* 0x000ea20000002400 */
[----:B------:R-:W-:Y:S01]  /*b730*/  FSEL R10, R59, -INF , !P2 ;  /* 0xff8000003b0a7808 */ /* 0x000fe20005000000 */
[----:B------:R-:W-:Y:S01]  /*b740*/  FMUL.FTZ R47, R47, c[0x0][0x2ec] ;  /* 0x0000bb002f2f7a20 */ /* 0x000fe20000410000 */
[----:B------:R-:W-:-:S02]  /*b750*/  FSEL R15, R28, -INF , !P5 ;  /* 0xff8000001c0f7808 */ /* 0x000fc40006800000 */
[CC--:B------:R-:W-:Y:S01]  /*b760*/  ISETP.GE.AND P6, PT, R2.reuse, R100.reuse, PT ;  /* 0x000000640200720c */ /* 0x0c0fe20003fc6270 */
[----:B------:R-:W-:Y:S01]  /*b770*/  FMUL.FTZ R35, R41, c[0x0][0x2ec] ;  /* 0x0000bb0029237a20 */ /* 0x000fe20000410000 */
[-C--:B------:R-:W-:Y:S01]  /*b780*/  ISETP.GE.AND P2, PT, R2, R101.reuse, PT ;  /* 0x000000650200720c */ /* 0x080fe20003f46270 */
[----:B------:R-:W3:Y:S01]  /*b790*/  MUFU.TANH R105, R88 ;  /* 0x0000005800697308 */ /* 0x000ee20000002400 */
[-C--:B------:R-:W-:Y:S01]  /*b7a0*/  ISETP.GE.AND P5, PT, R4, R100.reuse, PT ;  /* 0x000000640400720c */ /* 0x080fe20003fa6270 */
[----:B------:R-:W-:Y:S01]  /*b7b0*/  FMUL.FTZ R40, R40, c[0x0][0x2ec] ;  /* 0x0000bb0028287a20 */ /* 0x000fe20000410000 */
[----:B------:R-:W-:Y:S01]  /*b7c0*/  IADD3 R2, R0, 0x19, RZ ;  /* 0x0000001900027810 */ /* 0x000fe20007ffe0ff */
[----:B------:R-:W-:Y:S01]  /*b7d0*/  FMUL.FTZ R31, R43, c[0x0][0x2ec] ;  /* 0x0000bb002b1f7a20 */ /* 0x000fe20000410000 */
[----:B------:R-:W-:Y:S01]  /*b7e0*/  FSEL R11, R29, -INF , !P6 ;  /* 0xff8000001d0b7808 */ /* 0x000fe20007000000 */
[----:B------:R-:W-:Y:S01]  /*b7f0*/  FMUL.FTZ R34, R80, c[0x0][0x2ec] ;  /* 0x0000bb0050227a20 */ /* 0x000fe20000410000 */
[----:B-1----:R-:W-:Y:S01]  /*b800*/  FSEL R9, R32, -INF , !P5 ;  /* 0xff80000020097808 */ /* 0x002fe20006800000 */
[----:B------:R-:W1:Y:S01]  /*b810*/  MUFU.TANH R103, R89 ;  /* 0x0000005900677308 */ /* 0x000e620000002400 */
[----:B------:R-:W-:Y:S01]  /*b820*/  ISETP.GE.AND P6, PT, R2, R100, PT ;  /* 0x000000640200720c */ /* 0x000fe20003fc6270 */
[----:B------:R-:W-:Y:S01]  /*b830*/  FMUL.FTZ R32, R42, c[0x0][0x2ec] ;  /* 0x0000bb002a207a20 */ /* 0x000fe20000410000 */
[-C--:B------:R-:W-:Y:S01]  /*b840*/  ISETP.GE.AND P5, PT, R4, R101.reuse, PT ;  /* 0x000000650400720c */ /* 0x080fe20003fa6270 */
[----:B------:R-:W-:Y:S01]  /*b850*/  FMUL.FTZ R30, R82, c[0x0][0x2ec] ;  /* 0x0000bb00521e7a20 */ /* 0x000fe20000410000 */
[----:B------:R-:W-:Y:S01]  /*b860*/  IADD3 R4, R0, 0x20, RZ ;  /* 0x0000002000047810 */ /* 0x000fe20007ffe0ff */
[----:B------:R-:W-:Y:S01]  /*b870*/  FMUL.FTZ R29, R83, c[0x0][0x2ec] ;  /* 0x0000bb00531d7a20 */ /* 0x000fe20000410000 */
[----:B--2---:R-:W-:Y:S01]  /*b880*/  FSEL R7, R33, -INF , !P6 ;  /* 0xff80000021077808 */ /* 0x004fe20007000000 */
[----:B------:R-:W2:Y:S01]  /*b890*/  MUFU.TANH R99, R44 ;  /* 0x0000002c00637308 */ /* 0x000ea20000002400 */
[----:B---3--:R-:W-:Y:S01]  /*b8a0*/  FSEL R16, R16, -INF , !P1 ;  /* 0xff80000010107808 */ /* 0x008fe20004800000 */
[----:B------:R-:W-:Y:S01]  /*b8b0*/  FMUL.FTZ R33, R81, c[0x0][0x2ec] ;  /* 0x0000bb0051217a20 */ /* 0x000fe20000410000 */
[----:B------:R-:W-:-:S02]  /*b8c0*/  ISETP.GE.AND P6, PT, R2, R101, PT ;  /* 0x000000650200720c */ /* 0x000fc40003fc6270 */
[----:B------:R-:W-:Y:S02]  /*b8d0*/  ISETP.GE.AND P1, PT, R4, R100, PT ;  /* 0x000000640400720c */ /* 0x000fe40003f26270 */
[C---:B------:R-:W-:Y:S01]  /*b8e0*/  IADD3 R2, R0.reuse, 0x21, RZ ;  /* 0x0000002100027810 */ /* 0x040fe20007ffe0ff */
[----:B------:R-:W3:Y:S01]  /*b8f0*/  MUFU.TANH R97, R45 ;  /* 0x0000002d00617308 */ /* 0x000ee20000002400 */
[----:B------:R-:W-:Y:S02]  /*b900*/  IADD3 R14, R0, 0x28, RZ ;  /* 0x00000028000e7810 */ /* 0x000fe40007ffe0ff */
[----:B----4-:R-:W-:Y:S02]  /*b910*/  FSEL R8, R17, -INF , !P2 ;  /* 0xff80000011087808 */ /* 0x010fe40005000000 */
[----:B------:R-:W-:Y:S02]  /*b920*/  ISETP.GE.AND P2, PT, R4, R101, PT ;  /* 0x000000650400720c */ /* 0x000fe40003f46270 */
[----:B-----5:R-:W-:Y:S01]  /*b930*/  FSEL R6, R18, -INF , !P5 ;  /* 0xff80000012067808 */ /* 0x020fe20006800000 */
[----:B------:R-:W4:Y:S01]  /*b940*/  MUFU.TANH R114, R91 ;  /* 0x0000005b00727308 */ /* 0x000f220000002400 */
[----:B------:R-:W-:-:S02]  /*b950*/  FSEL R4, R19, -INF , !P6 ;  /* 0xff80000013047808 */ /* 0x000fc40007000000 */
[----:B------:R-:W-:Y:S02]  /*b960*/  FSEL R105, R105, -INF , !P1 ;  /* 0xff80000069697808 */ /* 0x000fe40004800000 */
[CC--:B------:R-:W-:Y:S02]  /*b970*/  ISETP.GE.AND P5, PT, R2.reuse, R100.reuse, PT ;  /* 0x000000640200720c */ /* 0x0c0fe40003fa6270 */
[----:B------:R-:W-:Y:S01]  /*b980*/  ISETP.GE.AND P6, PT, R2, R101, PT ;  /* 0x000000650200720c */ /* 0x000fe20003fc6270 */
[----:B------:R-:W5:Y:S01]  /*b990*/  MUFU.TANH R104, R46 ;  /* 0x0000002e00687308 */ /* 0x000f620000002400 */
[----:B------:R-:W-:Y:S02]  /*b9a0*/  ISETP.GE.AND P1, PT, R14, R100, PT ;  /* 0x000000640e00720c */ /* 0x000fe40003f26270 */
[----:B------:R-:W-:Y:S02]  /*b9b0*/  IADD3 R2, R0, 0x29, RZ ;  /* 0x0000002900027810 */ /* 0x000fe40007ffe0ff */
[----:B-1----:R-:W-:-:S02]  /*b9c0*/  FSEL R103, R103, -INF , !P5 ;  /* 0xff80000067677808 */ /* 0x002fc40006800000 */
[----:B--2---:R-:W-:Y:S01]  /*b9d0*/  FSEL R99, R99, -INF , !P1 ;  /* 0xff80000063637808 */ /* 0x004fe20004800000 */
[----:B------:R-:W1:Y:S01]  /*b9e0*/  MUFU.TANH R112, R47 ;  /* 0x0000002f00707308 */ /* 0x000e620000002400 */
[----:B------:R-:W-:Y:S02]  /*b9f0*/  ISETP.GE.AND P5, PT, R2, R100, PT ;  /* 0x000000640200720c */ /* 0x000fe40003fa6270 */
[----:B------:R-:W-:Y:S02]  /*ba00*/  ISETP.GE.AND P1, PT, R14, R101, PT ;  /* 0x000000650e00720c */ /* 0x000fe40003f26270 */
[----:B------:R-:W-:Y:S02]  /*ba10*/  IADD3 R14, R0, 0x30, RZ ;  /* 0x00000030000e7810 */ /* 0x000fe40007ffe0ff */
[----:B---3--:R-:W-:Y:S01]  /*ba20*/  FSEL R97, R97, -INF , !P5 ;  /* 0xff80000061617808 */ /* 0x008fe20006800000 */
[----:B------:R-:W2:Y:S01]  /*ba30*/  MUFU.TANH R32, R32 ;  /* 0x0000002000207308 */ /* 0x000ea20000002400 */
[----:B----4-:R-:W-:-:S02]  /*ba40*/  FSEL R114, R114, -INF , !P6 ;  /* 0xff80000072727808 */ /* 0x010fc40007000000 */
[-C--:B------:R-:W-:Y:S02]  /*ba50*/  ISETP.GE.AND P5, PT, R2, R101.reuse, PT ;  /* 0x000000650200720c */ /* 0x080fe40003fa6270 */
[----:B------:R-:W-:Y:S02]  /*ba60*/  ISETP.GE.AND P6, PT, R14, R101, PT ;  /* 0x000000650e00720c */ /* 0x000fe40003fc6270 */
[----:B------:R-:W-:Y:S01]  /*ba70*/  IADD3 R2, R0, 0x31, RZ ;  /* 0x0000003100027810 */ /* 0x000fe20007ffe0ff */
[----:B------:R-:W3:Y:S01]  /*ba80*/  MUFU.TANH R106, R90 ;  /* 0x0000005a006a7308 */ /* 0x000ee20000002400 */
[----:B-----5:R-:W-:Y:S02]  /*ba90*/  FSEL R104, R104, -INF , !P1 ;  /* 0xff80000068687808 */ /* 0x020fe40004800000 */
[----:B-1----:R-:W-:Y:S02]  /*baa0*/  FSEL R112, R112, -INF , !P5 ;  /* 0xff80000070707808 */ /* 0x002fe40006800000 */
[----:B------:R-:W-:-:S02]  /*bab0*/  ISETP.GE.AND P1, PT, R2, R100, PT ;  /* 0x000000640200720c */ /* 0x000fc40003f26270 */
[----:B------:R-:W-:Y:S01]  /*bac0*/  ISETP.GE.AND P5, PT, R2, R101, PT ;  /* 0x000000650200720c */ /* 0x000fe20003fa6270 */
[----:B------:R-:W1:Y:S01]  /*bad0*/  MUFU.TANH R88, R40 ;  /* 0x0000002800587308 */ /* 0x000e620000002400 */
[----:B--2---:R-:W-:Y:S02]  /*bae0*/  FSEL R32, R32, -INF , !P6 ;  /* 0xff80000020207808 */ /* 0x004fe40007000000 */
[----:B------:R-:W-:Y:S02]  /*baf0*/  ISETP.GT.AND P6, PT, R139, R126, PT ;  /* 0x0000007e8b00720c */ /* 0x000fe40003fc4270 */
[----:B------:R-:W-:Y:S02]  /*bb00*/  IADD3 R2, R0, 0x38, RZ ;  /* 0x0000003800027810 */ /* 0x000fe40007ffe0ff */
[----:B------:R-:W-:Y:S01]  /*bb10*/  SHF.R.S32.HI R17, RZ, 0x1f, R54 ;  /* 0x0000001fff117819 */ /* 0x000fe20000011436 */
[----:B------:R-:W2:Y:S01]  /*bb20*/  MUFU.TANH R35, R35 ;  /* 0x0000002300237308 */ /* 0x000ea20000002400 */
[----:B---3--:R-:W-:-:S02]  /*bb30*/  FSEL R106, R106, -INF , !P2 ;  /* 0xff8000006a6a7808 */ /* 0x008fc40005000000 */
[----:B------:R-:W-:Y:S02]  /*bb40*/  ISETP.GE.AND P2, PT, R14, R100, PT ;  /* 0x000000640e00720c */ /* 0x000fe40003f46270 */
[----:B------:R-:W-:Y:S02]  /*bb50*/  IADD3 R0, R0, 0x39, RZ ;  /* 0x0000003900007810 */ /* 0x000fe40007ffe0ff */
[----:B------:R-:W-:Y:S01]  /*bb60*/  LEA.HI R17, R17, R54, RZ, 0x2 ;  /* 0x0000003611117211 */ /* 0x000fe200078f10ff */
[----:B------:R-:W3:Y:S01]  /*bb70*/  MUFU.TANH R34, R34 ;  /* 0x0000002200227308 */ /* 0x000ee20000002400 */
[----:B-1----:R-:W-:Y:S01]  /*bb80*/  FSEL R88, R88, -INF , !P2 ;  /* 0xff80000058587808 */ /* 0x002fe20005000000 */
[----:B------:R-:W-:Y:S01]  /*bb90*/  BAR.SYNC.DEFER_BLOCKING 0x0 ;  /* 0x0000000000007b1d */ /* 0x000fe20000010000 */
[----:B------:R-:W-:Y:S02]  /*bba0*/  ISETP.GE.AND P2, PT, R2, R100, PT ;  /* 0x000000640200720c */ /* 0x000fe40003f46270 */
[----:B------:R-:W-:-:S03]  /*bbb0*/  LOP3.LUT R17, R17, 0xfffffffc, RZ, 0xc0, !PT ;  /* 0xfffffffc11117812 */ /* 0x000fc600078ec0ff */
[----:B------:R-:W1:Y:S01]  /*bbc0*/  MUFU.TANH R33, R33 ;  /* 0x0000002100217308 */ /* 0x000e620000002400 */
[----:B--2---:R-:W-:Y:S01]  /*bbd0*/  FSEL R35, R35, -INF , !P1 ;  /* 0xff80000023237808 */ /* 0x004fe20004800000 */
[----:B------:R-:W-:Y:S01]  /*bbe0*/  IMAD.IADD R136, R54, 0x1, -R17 ;  /* 0x0000000136887824 */ /* 0x000fe200078e0a11 */
        /* <DEDUP_REMOVED lines=9> */
[----:B---3--:R-:W-:Y:S02]  /*bc80*/  FSEL R30, R30, -INF , !P2 ;  /* 0xff8000001e1e7808 */ /* 0x008fe40005000000 */
[----:B-1----:R-:W-:Y:S01]  /*bc90*/  FSEL R29, R29, -INF , !P1 ;  /* 0xff8000001d1d7808 */ /* 0x002fe20004800000 */
        /* <DEDUP_REMOVED lines=62> */
.L_x_4948:
[----:B------:R-:W-:-:S05]  /*c080*/  IMAD.MOV.U32 R19, RZ, RZ, c[0x0][0x198] ;  /* 0x00006600ff137624 */ /* 0x000fca00078e00ff */
[----:B------:R-:W-:-:S04]  /*c090*/  LEA R19, -R19, RZ, 0x6 ;  /* 0x000000ff13137211 */ /* 0x000fc800078e31ff */
[----:B------:R-:W-:Y:S02]  /*c0a0*/  SHF.R.S32.HI R14, RZ, 0x1f, R19 ;  /* 0x0000001fff0e7819 */ /* 0x000fe40000011413 */
.L_x_4949:
[C---:B------:R-:W-:Y:S02]  /*c0b0*/  LOP3.LUT P5, RZ, R102.reuse, 0x2, RZ, 0xc0, !PT ;  /* 0x0000000266ff7812 */ /* 0x040fe400078ac0ff */
[C---:B------:R-:W-:Y:S02]  /*c0c0*/  LEA R134, P1, R19.reuse, R134, 0x1 ;  /* 0x0000008613867211 */ /* 0x040fe400078208ff */
[C---:B------:R-:W-:Y:S02]  /*c0d0*/  LOP3.LUT P2, RZ, R102.reuse, 0x4, RZ, 0xc0, !PT ;  /* 0x0000000466ff7812 */ /* 0x040fe4000784c0ff */
[----:B------:R-:W-:Y:S02]  /*c0e0*/  LEA.HI.X R133, R19, R133, R14, 0x1, P1 ;  /* 0x0000008513857211 */ /* 0x000fe400008f0c0e */
[----:B------:R-:W-:Y:S02]  /*c0f0*/  P2R R18, PR, RZ, 0x1 ;  /* 0x00000001ff127803 */ /* 0x000fe40000000000 */
[----:B------:R-:W-:-:S03]  /*c100*/  LOP3.LUT P0, RZ, R102, 0x1, RZ, 0xc0, !PT ;  /* 0x0000000166ff7812 */ /* 0x000fc6000780c0ff */
[----:B------:R-:W-:-:S05]  /*c110*/  @P5 IADD3 R17, P1, R19, R110, RZ ;  /* 0x0000006e13115210 */ /* 0x000fca0007f3e0ff */
[----:B------:R-:W-:Y:S01]  /*c120*/  @P5 IMAD.X R0, R14, 0x1, R51, P1 ;  /* 0x000000010e005824 */ /* 0x000fe200008e0633 */
[----:B------:R-:W-:-:S04]  /*c130*/  @P5 LEA R22, P1, R17, c[0x0][0x168], 0x1 ;  /* 0x00005a0011165a11 */ /* 0x000fc800078208ff */
[----:B------:R-:W-:Y:S01]  /*c140*/  @P5 LEA.HI.X R23, R17, c[0x0][0x16c], R0, 0x1, P1 ;  /* 0x00005b0011175a11 */ /* 0x000fe200008f0c00 */
[----:B------:R-:W-:Y:S01]  /*c150*/  IMAD.MOV.U32 R0, RZ, RZ, c[0x0][0x198] ;  /* 0x00006600ff007624 */ /* 0x000fe200078e00ff */
[----:B------:R-:W-:-:S05]  /*c160*/  @P2 IADD3 R17, P1, R19, R110, RZ ;  /* 0x0000006e13112210 */ /* 0x000fca0007f3e0ff */
[----:B------:R-:W-:Y:S01]  /*c170*/  @P2 IMAD.X R2, R14, 0x1, R51, P1 ;  /* 0x000000010e022824 */ /* 0x000fe200008e0633 */
[----:B------:R-:W-:-:S04]  /*c180*/  @P2 LEA R20, P1, R17, c[0x0][0x168], 0x1 ;  /* 0x00005a0011142a11 */ /* 0x000fc800078208ff */
[----:B------:R-:W-:Y:S01]  /*c190*/  @P2 LEA.HI.X R21, R17, c[0x0][0x16c], R2, 0x1, P1 ;  /* 0x00005b0011152a11 */ /* 0x000fe200008f0c02 */
[----:B------:R-:W-:Y:S01]  /*c1a0*/  IMAD.MOV.U32 R17, RZ, RZ, c[0x0][0x19c] ;  /* 0x00006700ff117624 */ /* 0x000fe200078e00ff */
[C---:B------:R-:W-:Y:S01]  /*c1b0*/  LEA R19, P1, R0.reuse, R19, 0x5 ;  /* 0x0000001300137211 */ /* 0x040fe200078228ff */
[----:B------:R-:W-:-:S03]  /*c1c0*/  @P0 IMAD.SHL.U32 R2, R0, 0x20, RZ ;  /* 0x0000002000020824 */ /* 0x000fc600078e00ff */
[C-C-:B------:R-:W-:Y:S02]  /*c1d0*/  LEA.HI.X R14, R0.reuse, R14, R17.reuse, 0x5, P1 ;  /* 0x0000000e000e7211 */ /* 0x140fe400008f2c11 */
[----:B------:R-:W-:Y:S02]  /*c1e0*/  @P0 SHF.L.U64.HI R0, R0, 0x5, R17 ;  /* 0x0000000500000819 */ /* 0x000fe40000010211 */
[----:B------:R-:W-:-:S04]  /*c1f0*/  @P0 LEA R24, P1, R2, R134, 0x1 ;  /* 0x0000008602180211 */ /* 0x000fc800078208ff */
[----:B------:R-:W-:Y:S02]  /*c200*/  @P0 LEA.HI.X R25, R2, R133, R0, 0x1, P1 ;  /* 0x0000008502190211 */ /* 0x000fe400008f0c00 */
[----:B------:R-:W-:Y:S02]  /*c210*/  @P5 IADD3 R17, P1, R19, R110, RZ ;  /* 0x0000006e13115210 */ /* 0x000fe40007f3e0ff */
[----:B------:R-:W-:-:S03]  /*c220*/  ISETP.NE.AND P0, PT, R18, RZ, PT ;  /* 0x000000ff1200720c */ /* 0x000fc60003f05270 */
[----:B------:R-:W-:Y:S01]  /*c230*/  @P5 IMAD.X R0, R14, 0x1, R51, P1 ;  /* 0x000000010e005824 */ /* 0x000fe200008e0633 */
[----:B------:R-:W-:-:S05]  /*c240*/  @P2 IADD3 R19, P1, R19, R110, RZ ;  /* 0x0000006e13132210 */ /* 0x000fca0007f3e0ff */
[----:B------:R-:W-:Y:S01]  /*c250*/  @P2 IMAD.X R14, R14, 0x1, R51, P1 ;  /* 0x000000010e0e2824 */ /* 0x000fe200008e0633 */
        /* <DEDUP_REMOVED lines=40> */
.L_x_4947:
        /* <DEDUP_REMOVED lines=59> */
[--C-:B------:R-:W-:Y:S01]  /*c890*/  FFMA.FTZ R27, R10, c[0x0][0x23c], -R89.reuse ;  /* 0x00008f000a1b7a23 */ /* 0x100fe20000010859 */
[----:B------:R-:W3:Y:S01]  /*c8a0*/  MUFU.EX2 R90, R90 ;  /* 0x0000005a005a7308 */ /* 0x000ee20000000800 */
[--C-:B------:R-:W-:Y:S02]  /*c8b0*/  FFMA.FTZ R24, R11, c[0x0][0x23c], -R96.reuse ;  /* 0x00008f000b187a23 */ /* 0x100fe40000010860 */
[--C-:B------:R-:W-:Y:S02]  /*c8c0*/  FFMA.FTZ R23, R9, c[0x0][0x23c], -R96.reuse ;  /* 0x00008f0009177a23 */ /* 0x100fe40000010860 */
[----:B------:R-:W-:Y:S02]  /*c8d0*/  FFMA.FTZ R21, R8, c[0x0][0x23c], -R89 ;  /* 0x00008f0008157a23 */ /* 0x000fe40000010859 */
[----:B------:R-:W4:Y:S01]  /*c8e0*/  LDSM.16.MT88.4 R8, [R120+0x6400] ;  /* 0x006400007808783b */ /* 0x000f220000004200 */
[----:B------:R-:W-:Y:S01]  /*c8f0*/  MUFU.EX2 R91, R91 ;  /* 0x0000005b005b7308 */ /* 0x000fe20000000800 */
[----:B------:R-:W-:-:S02]  /*c900*/  FFMA.FTZ R25, R15, c[0x0][0x23c], -R96 ;  /* 0x00008f000f197a23 */ /* 0x000fc40000010860 */
[--C-:B------:R-:W-:Y:S01]  /*c910*/  FFMA.FTZ R20, R7, c[0x0][0x23c], -R96.reuse ;  /* 0x00008f0007147a23 */ /* 0x100fe20000010860 */
[----:B------:R-:W5:Y:S01]  /*c920*/  LDSM.16.MT88.4 R12, [R122+0x7400] ;  /* 0x007400007a0c783b */ /* 0x000f620000004200 */
[--C-:B------:R-:W-:Y:S02]  /*c930*/  FFMA.FTZ R28, R16, c[0x0][0x23c], -R89.reuse ;  /* 0x00008f00101c7a23 */ /* 0x100fe40000010859 */
[--C-:B------:R-:W-:Y:S01]  /*c940*/  FFMA.FTZ R22, R6, c[0x0][0x23c], -R89.reuse ;  /* 0x00008f0006167a23 */ /* 0x100fe20000010859 */
[----:B------:R-:W1:Y:S01]  /*c950*/  MUFU.EX2 R26, R26 ;  /* 0x0000001a001a7308 */ /* 0x000e620000000800 */
        /* <DEDUP_REMOVED lines=11> */
[----:B-1----:R-:W-:Y:S01]  /*ca10*/  F2FP.BF16.PACK_AB R50, R26, R91 ;  /* 0x0000005b1a32723e */ /* 0x002fe200000010ff */
        /* <DEDUP_REMOVED lines=8> */
[----:B------:R-:W1:Y:S01]  /*caa0*/  MUFU.EX2 R27, R27 ;  /* 0x0000001b001b7308 */ /* 0x000e620000000800 */
[----:B--2---:R-:W-:Y:S01]  /*cab0*/  F2FP.BF16.PACK_AB R49, R92, R95 ;  /* 0x0000005f5c31723e */ /* 0x004fe200000010ff */
[----:B------:R-:W-:-:S02]  /*cac0*/  FFMA.FTZ R31, R31, c[0x0][0x23c], -R89 ;  /* 0x00008f001f1f7a23 */ /* 0x000fc40000010859 */
[--C-:B------:R-:W-:Y:S02]  /*cad0*/  FFMA.FTZ R30, R30, c[0x0][0x23c], -R89.reuse ;  /* 0x00008f001e1e7a23 */ /* 0x100fe40000010859 */
[----:B------:R-:W-:Y:S02]  /*cae0*/  FFMA.FTZ R29, R29, c[0x0][0x23c], -R89 ;  /* 0x00008f001d1d7a23 */ /* 0x000fe40000010859 */
[----:B------:R-:W-:Y:S01]  /*caf0*/  MUFU.EX2 R25, R25 ;  /* 0x0000001900197308 */ /* 0x000fe20000000800 */
[----:B------:R-:W-:Y:S02]  /*cb00*/  FADD.FTZ R90, R93, R90 ;  /* 0x0000005a5d5a7221 */ /* 0x000fe40000010000 */
[----:B------:R-:W-:Y:S02]  /*cb10*/  FADD.FTZ R95, R95, R92 ;  /* 0x0000005c5f5f7221 */ /* 0x000fe40000010000 */
[----:B------:R-:W-:Y:S01]  /*cb20*/  FADD.FTZ R91, R91, R90 ;  /* 0x0000005a5b5b7221 */ /* 0x000fe20000010000 */
[----:B-1----:R-:W-:-:S02]  /*cb30*/  F2FP.BF16.PACK_AB R51, R27, R94 ;  /* 0x0000005e1b33723e */ /* 0x002fc400000010ff */
[----:B------:R-:W1:Y:S01]  /*cb40*/  MUFU.EX2 R24, R24 ;  /* 0x0000001800187308 */ /* 0x000e620000000800 */
[----:B------:R-:W-:Y:S02]  /*cb50*/  FADD.FTZ R94, R94, R95 ;  /* 0x0000005f5e5e7221 */ /* 0x000fe40000010000 */
[----:B------:R-:W-:Y:S02]  /*cb60*/  FADD.FTZ R26, R26, R91 ;  /* 0x0000005b1a1a7221 */ /* 0x000fe40000010000 */
[----:B------:R-:W-:Y:S01]  /*cb70*/  FADD.FTZ R27, R27, R94 ;  /* 0x0000005e1b1b7221 */ /* 0x000fe20000010000 */
[C---:B------:R-:W-:Y:S02]  /*cb80*/  HMMA.16816.F32.BF16 R72, R48.reuse, R68, RZ ;  /* 0x000000443048723c */ /* 0x040fe400000418ff */
        /* <DEDUP_REMOVED lines=29> */
[C---:B----4-:R-:W-:Y:S02]  /*cd60*/  HMMA.16816.F32.BF16 R72, R4.reuse, R8, R72 ;  /* 0x000000080448723c */ /* 0x050fe40000041848 */
[----:B------:R-:W-:Y:S06]  /*cd70*/  MUFU.EX2 R98, R98 ;  /* 0x0000006200627308 */ /* 0x000fec0000000800 */
[----:B------:R-:W-:Y:S01]  /*cd80*/  HMMA.16816.F32.BF16 R68, R4, R10, R68 ;  /* 0x0000000a0444723c */ /* 0x000fe20000041844 */
[----:B------:R-:W2:Y:S01]  /*cd90*/  LDSM.16.MT88.4 R8, [R120+0x8000] ;  /* 0x008000007808783b */ /* 0x000ea20000004200 */
[----:B------:R-:W-:Y:S06]  /*cda0*/  MUFU.EX2 R106, R106 ;  /* 0x0000006a006a7308 */ /* 0x000fec0000000800 */
[----:B------:R-:W-:Y:S02]  /*cdb0*/  HMMA.16816.F32.BF16 R40, R48, R42, RZ ;  /* 0x0000002a3028723c */ /* 0x000fe400000418ff */
[----:B------:R-:W4:Y:S06]  /*cdc0*/  MUFU.EX2 R99, R99 ;  /* 0x0000006300637308 */ /* 0x000f2c0000000800 */
[C---:B-----5:R-:W-:Y:S02]  /*cdd0*/  HMMA.16816.F32.BF16 R64, R4.reuse, R12, R64 ;  /* 0x0000000c0440723c */ /* 0x060fe40000041840 */
[----:B------:R-:W-:Y:S06]  /*cde0*/  MUFU.EX2 R104, R104 ;  /* 0x0000006800687308 */ /* 0x000fec0000000800 */
[C---:B------:R-:W-:Y:S01]  /*cdf0*/  HMMA.16816.F32.BF16 R60, R4.reuse, R14, R60 ;  /* 0x0000000e043c723c */ /* 0x040fe2000004183c */
[----:B------:R-:W5:Y:S01]  /*ce00*/  LDSM.16.MT88.4 R12, [R122+0x8400] ;  /* 0x008400007a0c783b */ /* 0x000f620000004200 */
[----:B------:R-:W1:Y:S06]  /*ce10*/  MUFU.EX2 R97, R97 ;  /* 0x0000006100617308 */ /* 0x000e6c0000000800 */
[C---:B---3--:R-:W-:Y:S02]  /*ce20*/  HMMA.16816.F32.BF16 R80, R4.reuse, R16, R80 ;  /* 0x000000100450723c */ /* 0x048fe40000041850 */
[----:B------:R-:W-:Y:S06]  /*ce30*/  MUFU.EX2 R88, R88 ;  /* 0x0000005800587308 */ /* 0x000fec0000000800 */
[----:B------:R-:W-:Y:S01]  /*ce40*/  HMMA.16816.F32.BF16 R76, R4, R18, R76 ;  /* 0x00000012044c723c */ /* 0x000fe2000004184c */
[----:B------:R-:W3:Y:S01]  /*ce50*/  LDSM.16.MT88.4 R16, [R120+0x7400] ;  /* 0x007400007810783b */ /* 0x000ee20000004200 */
[----:B------:R-:W1:Y:S06]  /*ce60*/  MUFU.EX2 R35, R35 ;  /* 0x0000002300237308 */ /* 0x000e6c0000000800 */
[C---:B--2---:R-:W-:Y:S02]  /*ce70*/  HMMA.16816.F32.BF16 R44, R48.reuse, R8, RZ ;  /* 0x00000008302c723c */ /* 0x044fe400000418ff */
[----:B------:R-:W-:Y:S06]  /*ce80*/  MUFU.EX2 R34, R34 ;  /* 0x0000002200227308 */ /* 0x000fec0000000800 */
[----:B------:R-:W-:Y:S01]  /*ce90*/  HMMA.16816.F32.BF16 R48, R48, R10, RZ ;  /* 0x0000000a3030723c */ /* 0x000fe200000418ff */
[----:B------:R-:W2:Y:S01]  /*cea0*/  LDSM.16.MT88.4 R8, [R120+0x8400] ;  /* 0x008400007808783b */ /* 0x000ea20000004200 */
[----:B------:R-:W-:Y:S06]  /*ceb0*/  MUFU.EX2 R143, R143 ;  /* 0x0000008f008f7308 */ /* 0x000fec0000000800 */
[C---:B-----5:R-:W-:Y:S02]  /*cec0*/  HMMA.16816.F32.BF16 R36, R4.reuse, R12, R36 ;  /* 0x0000000c0424723c */ /* 0x060fe40000041824 */
[----:B------:R-:W-:Y:S06]  /*ced0*/  MUFU.EX2 R32, R32 ;  /* 0x0000002000207308 */ /* 0x000fec0000000800 */
[C---:B------:R-:W-:Y:S01]  /*cee0*/  HMMA.16816.F32.BF16 R40, R4.reuse, R14, R40 ;  /* 0x0000000e0428723c */ /* 0x040fe20000041828 */
[----:B------:R-:W5:Y:S01]  /*cef0*/  LDSM.16.MT88.4 R12, [R122+0x6800] ;  /* 0x006800007a0c783b */ /* 0x000f620000004200 */
[----:B------:R-:W1:Y:S06]  /*cf00*/  MUFU.EX2 R31, R31 ;  /* 0x0000001f001f7308 */ /* 0x000e6c0000000800 */
[C---:B---3--:R-:W-:Y:S02]  /*cf10*/  HMMA.16816.F32.BF16 R56, R4.reuse, R16, R56 ;  /* 0x000000100438723c */ /* 0x048fe40000041838 */
[----:B------:R-:W-:Y:S06]  /*cf20*/  MUFU.EX2 R30, R30 ;  /* 0x0000001e001e7308 */ /* 0x000fec0000000800 */
[C---:B------:R-:W-:Y:S01]  /*cf30*/  HMMA.16816.F32.BF16 R52, R4.reuse, R18, R52 ;  /* 0x000000120434723c */ /* 0x040fe20000041834 */
[----:B------:R-:W-:Y:S01]  /*cf40*/  LDSM.16.MT88.4 R16, [R122+0x6c00] ;  /* 0x006c00007a10783b */ /* 0x000fe20000004200 */
[----:B------:R-:W3:Y:S06]  /*cf50*/  MUFU.EX2 R29, R29 ;  /* 0x0000001d001d7308 */ /* 0x000eec0000000800 */
[C---:B--2---:R-:W-:Y:S08]  /*cf60*/  HMMA.16816.F32.BF16 R44, R4.reuse, R8, R44 ;  /* 0x00000008042c723c */ /* 0x044ff0000004182c */
[----:B------:R-:W-:Y:S01]  /*cf70*/  HMMA.16816.F32.BF16 R48, R4, R10, R48 ;  /* 0x0000000a0430723c */ /* 0x000fe20000041830 */
[----:B------:R-:W2:Y:S06]  /*cf80*/  LDSM.16.MT88.4 R8, [R120+0x6800] ;  /* 0x006800007808783b */ /* 0x000eac0000004200 */
[----:B-1----:R-:W-:Y:S01]  /*cf90*/  F2FP.BF16.PACK_AB R4, R105, R108 ;  /* 0x0000006c6904723e */ /* 0x002fe200000010ff */
        /* <DEDUP_REMOVED lines=39> */
[----:B------:R-:W-:Y:S01]  /*d210*/  HMMA.16816.F32.BF16 R80, R4, R16, R80 ;  /* 0x000000100450723c */ /* 0x000fe20000041850 */
        /* <DEDUP_REMOVED lines=81> */
.L_x_4951:
[----:B------:R-:W-:-:S05]  /*d730*/  IMAD.MOV.U32 R5, RZ, RZ, c[0x0][0x1a0] ;  /* 0x00006800ff057624 */ /* 0x000fca00078e00ff */
[----:B------:R-:W-:-:S04]  /*d740*/  LEA R5, -R5, RZ, 0x6 ;  /* 0x000000ff05057211 */ /* 0x000fc800078e31ff */
[----:B------:R-:W-:Y:S02]  /*d750*/  SHF.R.S32.HI R3, RZ, 0x1f, R5 ;  /* 0x0000001fff037819 */ /* 0x000fe40000011405 */
.L_x_4952:
        /* <DEDUP_REMOVED lines=49> */
[----:B------:R-:W-:-:S04]  /*da70*/  @P5 LEA R6, P1, R7, c[0x0][0x170], 0x1 ;  /* 0x00005c0007065a11 */ /* 0x000fc800078208ff */
        /* <DEDUP_REMOVED lines=13> */
[----:B------:R-:W5:Y:S04]  /*db50*/  LDSM.16.M88.4 R16, [R124+0x3400] ;  /* 0x003400007c10783b */ /* 0x000f680000000200 */
[----:B--2---:R-:W3:Y:S04]  /*db60*/  LDSM.16.M88.4 R8, [R124+0x3800] ;  /* 0x003800007c08783b */ /* 0x004ee80000000200 */
[----:B------:R-:W4:Y:S04]  /*db70*/  LDSM.16.M88.4 R92, [R124+0x3c00] ;  /* 0x003c00007c5c783b */ /* 0x000f280000000200 */
[----:B------:R-:W-:Y:S04]  /*db80*/  LDSM.16.M88.4 R32, [R123] ;  /* 0x000000007b20783b */ /* 0x000fe80000000200 */
[----:B------:R-:W2:Y:S04]  /*db90*/  LDSM.16.M88.4 R84, [R121+0x3000] ;  /* 0x003000007954783b */ /* 0x000ea80000000200 */
[----:B------:R-:W2:Y:S04]  /*dba0*/  LDSM.16.M88.4 R96, [R121+0x3400] ;  /* 0x003400007960783b */ /* 0x000ea80000000200 */
[----:B------:R-:W0:Y:S01]  /*dbb0*/  LDGDEPBAR ;  /* 0x00000000000079af */ /* 0x000e220000000000 */
[C---:B-1----:R-:W-:Y:S08]  /*dbc0*/  HMMA.16816.F32.BF16 R28, R88.reuse, R24, RZ ;  /* 0x00000018581c723c */ /* 0x042ff000000418ff */
[C---:B------:R-:W-:Y:S08]  /*dbd0*/  HMMA.16816.F32.BF16 R24, R88.reuse, R26, RZ ;  /* 0x0000001a5818723c */ /* 0x040ff000000418ff */
[C---:B-----5:R-:W-:Y:S08]  /*dbe0*/  HMMA.16816.F32.BF16 R20, R88.reuse, R16, RZ ;  /* 0x000000105814723c */ /* 0x060ff000000418ff */
[C---:B---3--:R-:W-:Y:S08]  /*dbf0*/  HMMA.16816.F32.BF16 R12, R88.reuse, R8, RZ ;  /* 0x00000008580c723c */ /* 0x048ff000000418ff */
[C---:B------:R-:W-:Y:S08]  /*dc00*/  HMMA.16816.F32.BF16 R16, R88.reuse, R18, RZ ;  /* 0x000000125810723c */ /* 0x040ff000000418ff */
[C---:B------:R-:W-:Y:S08]  /*dc10*/  HMMA.16816.F32.BF16 R8, R88.reuse, R10, RZ ;  /* 0x0000000a5808723c */ /* 0x040ff000000418ff */
[C---:B----4-:R-:W-:Y:S08]  /*dc20*/  HMMA.16816.F32.BF16 R4, R88.reuse, R92, RZ ;  /* 0x0000005c5804723c */ /* 0x050ff000000418ff */
[----:B------:R-:W-:Y:S01]  /*dc30*/  HMMA.16816.F32.BF16 R88, R88, R94, RZ ;  /* 0x0000005e5858723c */ /* 0x000fe200000418ff */
[----:B------:R-:W1:Y:S07]  /*dc40*/  LDSM.16.M88.4 R92, [R121+0x3800] ;  /* 0x00380000795c783b */ /* 0x000e6e0000000200 */
[C---:B--2---:R-:W-:Y:S08]  /*dc50*/  HMMA.16816.F32.BF16 R28, R32.reuse, R84, R28 ;  /* 0x00000054201c723c */ /* 0x044ff0000004181c */
        /* <DEDUP_REMOVED lines=37> */
[----:B------:R-:W3:Y:S11]  /*deb0*/  LDSM.16.M88.4 R84, [R124+0x5400] ;  /* 0x005400007c54783b */ /* 0x000ef60000000200 */
[C---:B--2---:R-:W-:Y:S08]  /*dec0*/  HMMA.16816.F32.BF16 R4, R92.reuse, R96, R4 ;  /* 0x000000605c04723c */ /* 0x044ff00000041804 */
[C---:B------:R-:W-:Y:S08]  /*ded0*/  HMMA.16816.F32.BF16 R88, R92.reuse, R98, R88 ;  /* 0x000000625c58723c */ /* 0x040ff00000041858 */
[C---:B-1----:R-:W-:Y:S08]  /*dee0*/  HMMA.16816.F32.BF16 R28, R92.reuse, R32, R28 ;  /* 0x000000205c1c723c */ /* 0x042ff0000004181c */
[C---:B------:R-:W-:Y:S01]  /*def0*/  HMMA.16816.F32.BF16 R24, R92.reuse, R34, R24 ;  /* 0x000000225c18723c */ /* 0x040fe20000041818 */
[----:B------:R-:W1:Y:S07]  /*df00*/  LDSM.16.M88.4 R32, [R124+0x5800] ;  /* 0x005800007c20783b */ /* 0x000e6e0000000200 */
[C---:B---3--:R-:W-:Y:S08]  /*df10*/  HMMA.16816.F32.BF16 R20, R92.reuse, R84, R20 ;  /* 0x000000545c14723c */ /* 0x048ff00000041814 */
        /* <DEDUP_REMOVED lines=10> */
[----:B------:R-:W-:Y:S01]  /*dfc0*/  FMUL.FTZ R3, R28, c[0x0][0x2ec] ;  /* 0x0000bb001c037a20 */ /* 0x000fe20000410000 */
[----:B------:R-:W-:Y:S01]  /*dfd0*/  HMMA.16816.F32.BF16 R16, R84, R94, R16 ;  /* 0x0000005e5410723c */ /* 0x000fe20000041810 */
[----:B------:R-:W-:-:S02]  /*dfe0*/  FMUL.FTZ R28, R30, c[0x0][0x2ec] ;  /* 0x0000bb001e1c7a20 */ /* 0x000fc40000410000 */
[----:B------:R-:W-:Y:S02]  /*dff0*/  FMUL.FTZ R92, R31, c[0x0][0x2ec] ;  /* 0x0000bb001f5c7a20 */ /* 0x000fe40000410000 */
[----:B------:R-:W-:Y:S01]  /*e000*/  FMUL.FTZ R29, R29, c[0x0][0x2ec] ;  /* 0x0000bb001d1d7a20 */ /* 0x000fe20000410000 */
[----:B------:R-:W-:Y:S01]  /*e010*/  MUFU.TANH R3, R3 ;  /* 0x0000000300037308 */ /* 0x000fe20000002400 */
[----:B------:R-:W-:Y:S02]  /*e020*/  FMUL.FTZ R24, R24, c[0x0][0x2ec] ;  /* 0x0000bb0018187a20 */ /* 0x000fe40000410000 */
[----:B------:R-:W-:Y:S02]  /*e030*/  FMUL.FTZ R30, R25, c[0x0][0x2ec] ;  /* 0x0000bb00191e7a20 */ /* 0x000fe40000410000 */
[----:B------:R-:W-:-:S03]  /*e040*/  FMUL.FTZ R93, R26, c[0x0][0x2ec] ;  /* 0x0000bb001a5d7a20 */ /* 0x000fc60000410000 */
[----:B------:R2:W-:Y:S01]  /*e050*/  MUFU.TANH R31, R24 ;  /* 0x00000018001f7308 */ /* 0x0005e20000002400 */
[----:B------:R-:W-:Y:S02]  /*e060*/  FMUL.FTZ R110, R20, c[0x0][0x2ec] ;  /* 0x0000bb00146e7a20 */ /* 0x000fe40000410000 */
[----:B------:R-:W3:Y:S01]  /*e070*/  S2R R20, SR_TID.X ;  /* 0x0000000000147919 */ /* 0x000ee20000002100 */
[----:B------:R-:W-:Y:S02]  /*e080*/  FMUL.FTZ R22, R22, c[0x0][0x2ec] ;  /* 0x0000bb0016167a20 */ /* 0x000fe40000410000 */
[----:B------:R-:W-:Y:S02]  /*e090*/  FMUL.FTZ R21, R21, c[0x0][0x2ec] ;  /* 0x0000bb0015157a20 */ /* 0x000fe40000410000 */
        /* <DEDUP_REMOVED lines=8> */
[----:B------:R-:W-:Y:S01]  /*e120*/  HMMA.16816.F32.BF16 R8, R84, R34, R8 ;  /* 0x000000225408723c */ /* 0x000fe20000041808 */
[----:B--2---:R-:W2:Y:S01]  /*e130*/  LDSM.16.M88.4 R24, [R121+0x5c00] ;  /* 0x005c00007918783b */ /* 0x004ea20000000200 */
[----:B------:R-:W-:Y:S01]  /*e140*/  FMUL.FTZ R19, R19, c[0x0][0x2ec] ;  /* 0x0000bb0013137a20 */ /* 0x000fe20000410000 */
[----:B------:R-:W-:-:S04]  /*e150*/  DEPBAR.LE SB0, 0x0 ;  /* 0x000080000000791a */ /* 0x000fc80000000000 */
[----:B------:R-:W4:Y:S08]  /*e160*/  MUFU.TANH R93, R93 ;  /* 0x0000005d005d7308 */ /* 0x000f300000002400 */
[----:B------:R-:W5:Y:S01]  /*e170*/  MUFU.TANH R30, R30 ;  /* 0x0000001e001e7308 */ /* 0x000f620000002400 */
[----:B------:R-:W-:Y:S02]  /*e180*/  FMUL.FTZ R140, R12, c[0x0][0x2ec] ;  /* 0x0000bb000c8c7a20 */ /* 0x000fe40000410000 */
[----:B---3--:R-:W-:-:S02]  /*e190*/  IMAD.SHL.U32 R12, R20, 0x2, RZ ;  /* 0x00000002140c7824 */ /* 0x008fc400078e00ff */
[----:B------:R-:W-:Y:S02]  /*e1a0*/  FMUL.FTZ R138, R13, c[0x0][0x2ec] ;  /* 0x0000bb000d8a7a20 */ /* 0x000fe40000410000 */
[----:B------:R-:W-:Y:S01]  /*e1b0*/  FMUL.FTZ R118, R14, c[0x0][0x2ec] ;  /* 0x0000bb000e767a20 */ /* 0x000fe20000410000 */
[----:B------:R-:W-:Y:S01]  /*e1c0*/  LOP3.LUT R12, R12, 0x6, RZ, 0xc0, !PT ;  /* 0x000000060c0c7812 */ /* 0x000fe200078ec0ff */
[----:B------:R-:W-:Y:S01]  /*e1d0*/  MUFU.TANH R32, R32 ;  /* 0x0000002000207308 */ /* 0x000fe20000002400 */
[----:B------:R-:W-:Y:S02]  /*e1e0*/  FMUL.FTZ R148, R9, c[0x0][0x2ec] ;  /* 0x0000bb0009947a20 */ /* 0x000fe40000410000 */
[----:B------:R-:W-:Y:S02]  /*e1f0*/  FMUL.FTZ R146, R8, c[0x0][0x2ec] ;  /* 0x0000bb0008927a20 */ /* 0x000fe40000410000 */
[----:B------:R-:W-:Y:S02]  /*e200*/  IMAD R13, R139, 0x40, R12 ;  /* 0x000000408b0d7824 */ /* 0x000fe400078e020c */
[----:B------:R-:W-:Y:S01]  /*e210*/  FMUL.FTZ R15, R15, c[0x0][0x2ec] ;  /* 0x0000bb000f0f7a20 */ /* 0x000fe20000410000 */
[----:B------:R-:W-:Y:S01]  /*e220*/  MUFU.TANH R110, R110 ;  /* 0x0000006e006e7308 */ /* 0x000fe20000002400 */
[----:B------:R-:W-:Y:S01]  /*e230*/  FMUL.FTZ R10, R10, c[0x0][0x2ec] ;  /* 0x0000bb000a0a7a20 */ /* 0x000fe20000410000 */
[----:B------:R-:W-:Y:S01]  /*e240*/  IADD3 R12, R13, 0x1, RZ ;  /* 0x000000010d0c7810 */ /* 0x000fe20007ffe0ff */
[----:B------:R-:W-:Y:S01]  /*e250*/  FMUL.FTZ R11, R11, c[0x0][0x2ec] ;  /* 0x0000bb000b0b7a20 */ /* 0x000fe20000410000 */
[----:B------:R-:W-:-:S02]  /*e260*/  IADD3 R9, R13, 0x11, RZ ;  /* 0x000000110d097810 */ /* 0x000fc40007ffe0ff */
[CC--:B------:R-:W-:Y:S02]  /*e270*/  ISETP.GE.AND P1, PT, R12.reuse, R100.reuse, PT ;  /* 0x000000640c00720c */ /* 0x0c0fe40003f26270 */
[-C--:B------:R-:W-:Y:S01]  /*e280*/  ISETP.GE.AND P5, PT, R12, R101.reuse, PT ;  /* 0x000000650c00720c */ /* 0x080fe20003fa6270 */
[C---:B--2---:R-:W-:Y:S01]  /*e290*/  HMMA.16816.F32.BF16 R4, R84.reuse, R24, R4 ;  /* 0x000000185404723c */ /* 0x044fe20000041804 */
[C---:B------:R-:W-:Y:S01]  /*e2a0*/  IADD3 R12, R13.reuse, 0x8, RZ ;  /* 0x000000080d0c7810 */ /* 0x040fe20007ffe0ff */
[----:B------:R-:W2:Y:S01]  /*e2b0*/  MUFU.TANH R108, R22 ;  /* 0x00000016006c7308 */ /* 0x000ea20000002400 */
[----:B-1----:R-:W-:Y:S02]  /*e2c0*/  FSEL R14, R92, -INF , !P5 ;  /* 0xff8000005c0e7808 */ /* 0x002fe40006800000 */
[C---:B------:R-:W-:Y:S02]  /*e2d0*/  ISETP.GE.AND P6, PT, R12.reuse, R100, PT ;  /* 0x000000640c00720c */ /* 0x040fe40003fc6270 */
[----:B------:R-:W-:Y:S01]  /*e2e0*/  ISETP.GE.AND P2, PT, R12, R101, PT ;  /* 0x000000650c00720c */ /* 0x000fe20003f46270 */
[----:B------:R-:W-:Y:S01]  /*e2f0*/  HMMA.16816.F32.BF16 R88, R84, R26, R88 ;  /* 0x0000001a5458723c */ /* 0x000fe20000041858 */
[----:B------:R-:W-:Y:S01]  /*e300*/  IADD3 R12, R13, 0x9, RZ ;  /* 0x000000090d0c7810 */ /* 0x000fe20007ffe0ff */
[----:B------:R1:W-:Y:S01]  /*e310*/  MUFU.TANH R156, R16 ;  /* 0x00000010009c7308 */ /* 0x0003e20000002400 */
[----:B----4-:R-:W-:-:S02]  /*e320*/  FSEL R8, R93, -INF , !P2 ;  /* 0xff8000005d087808 */ /* 0x010fc40005000000 */
[----:B------:R-:W-:-:S05]  /*e330*/  ISETP.GE.AND P5, PT, R12, R101, PT ;  /* 0x000000650c00720c */ /* 0x000fca0003fa6270 */
[----:B------:R-:W3:Y:S06]  /*e340*/  MUFU.TANH R106, R21 ;  /* 0x00000015006a7308 */ /* 0x000eec0000002400 */
[----:B------:R-:W-:Y:S01]  /*e350*/  FMUL.FTZ R99, R5, c[0x0][0x2ec] ;  /* 0x0000bb0005637a20 */ /* 0x000fe20000410000 */
[----:B------:R-:W-:Y:S01]  /*e360*/  IADD3 R5, R13, 0x21, RZ ;  /* 0x000000210d057810 */ /* 0x000fe20007ffe0ff */
[----:B------:R4:W-:Y:S01]  /*e370*/  MUFU.TANH R152, R18 ;  /* 0x0000001200987308 */ /* 0x0009e20000002400 */
[----:B-1----:R-:W-:Y:S01]  /*e380*/  FSEL R16, R29, -INF , !P1 ;  /* 0xff8000001d107808 */ /* 0x002fe20004800000 */
[----:B------:R-:W-:Y:S01]  /*e390*/  FMUL.FTZ R4, R4, c[0x0][0x2ec] ;  /* 0x0000bb0004047a20 */ /* 0x000fe20000410000 */
[-C--:B------:R-:W-:Y:S01]  /*e3a0*/  ISETP.GE.AND P1, PT, R12, R100.reuse, PT ;  /* 0x000000640c00720c */ /* 0x080fe20003f26270 */
[----:B------:R-:W-:Y:S01]  /*e3b0*/  FMUL.FTZ R6, R6, c[0x0][0x2ec] ;  /* 0x0000bb0006067a20 */ /* 0x000fe20000410000 */
[----:B------:R-:W-:Y:S01]  /*e3c0*/  IADD3 R12, R13, 0x10, RZ ;  /* 0x000000100d0c7810 */ /* 0x000fe20007ffe0ff */
[----:B------:R-:W-:Y:S01]  /*e3d0*/  FMUL.FTZ R86, R90, c[0x0][0x2ec] ;  /* 0x0000bb005a567a20 */ /* 0x000fe20000410000 */
[----:B-----5:R-:W-:Y:S01]  /*e3e0*/  FSEL R30, R30, -INF , !P1 ;  /* 0xff8000001e1e7808 */ /* 0x020fe20004800000 */
[----:B------:R-:W-:Y:S01]  /*e3f0*/  MUFU.TANH R154, R17 ;  /* 0x00000011009a7308 */ /* 0x000fe20000002400 */
[----:B------:R-:W-:Y:S01]  /*e400*/  ISETP.GE.AND P2, PT, R12, R101, PT ;  /* 0x000000650c00720c */ /* 0x000fe20003f46270 */
[----:B------:R-:W-:Y:S01]  /*e410*/  FMUL.FTZ R7, R7, c[0x0][0x2ec] ;  /* 0x0000bb0007077a20 */ /* 0x000fe20000410000 */
[-C--:B------:R-:W-:Y:S01]  /*e420*/  ISETP.GE.AND P1, PT, R9, R100.reuse, PT ;  /* 0x000000640900720c */ /* 0x080fe20003f26270 */
[----:B------:R-:W-:Y:S01]  /*e430*/  FMUL.FTZ R88, R88, c[0x0][0x2ec] ;  /* 0x0000bb0058587a20 */ /* 0x000fe20000410000 */
[----:B--2---:R-:W-:Y:S01]  /*e440*/  FSEL R108, R108, -INF , !P2 ;  /* 0xff8000006c6c7808 */ /* 0x004fe20005000000 */
[----:B------:R-:W-:Y:S01]  /*e450*/  FMUL.FTZ R87, R91, c[0x0][0x2ec] ;  /* 0x0000bb005b577a20 */ /* 0x000fe20000410000 */
[----:B---3--:R-:W-:Y:S01]  /*e460*/  FSEL R106, R106, -INF , !P1 ;  /* 0xff8000006a6a7808 */ /* 0x008fe20004800000 */
[----:B------:R-:W1:Y:S01]  /*e470*/  MUFU.TANH R104, R23 ;  /* 0x0000001700687308 */ /* 0x000e620000002400 */
[----:B----4-:R-:W-:Y:S01]  /*e480*/  FSEL R18, R31, -INF , !P6 ;  /* 0xff8000001f127808 */ /* 0x010fe20007000000 */
[----:B------:R-:W-:Y:S01]  /*e490*/  FMUL.FTZ R89, R89, c[0x0][0x2ec] ;  /* 0x0000bb0059597a20 */ /* 0x000fe20000410000 */
[----:B------:R-:W-:-:S02]  /*e4a0*/  ISETP.GE.AND P6, PT, R12, R100, PT ;  /* 0x000000640c00720c */ /* 0x000fc40003fc6270 */
[----:B------:R-:W-:Y:S02]  /*e4b0*/  FSEL R12, R32, -INF , !P5 ;  /* 0xff800000200c7808 */ /* 0x000fe40006800000 */
[-C--:B------:R-:W-:Y:S01]  /*e4c0*/  ISETP.GE.AND P5, PT, R9, R101.reuse, PT ;  /* 0x000000650900720c */ /* 0x080fe20003fa6270 */
[----:B------:R-:W2:Y:S01]  /*e4d0*/  MUFU.TANH R138, R138 ;  /* 0x0000008a008a7308 */ /* 0x000ea20000002400 */
[----:B------:R-:W-:Y:S02]  /*e4e0*/  IADD3 R9, R13, 0x18, RZ ;  /* 0x000000180d097810 */ /* 0x000fe40007ffe0ff */
[----:B------:R-:W-:Y:S02]  /*e4f0*/  FSEL R110, R110, -INF , !P6 ;  /* 0xff8000006e6e7808 */ /* 0x000fe40007000000 */
[C---:B------:R-:W-:Y:S02]  /*e500*/  ISETP.GE.AND P6, PT, R9.reuse, R100, PT ;  /* 0x000000640900720c */ /* 0x040fe40003fc6270 */
[----:B------:R-:W-:Y:S01]  /*e510*/  ISETP.GE.AND P2, PT, R9, R101, PT ;  /* 0x000000650900720c */ /* 0x000fe20003f46270 */
[----:B------:R-:W3:Y:S01]  /*e520*/  MUFU.TANH R150, R19 ;  /* 0x0000001300967308 */ /* 0x000ee20000002400 */
[----:B------:R-:W-:-:S02]  /*e530*/  IADD3 R9, R13, 0x19, RZ ;  /* 0x000000190d097810 */ /* 0x000fc40007ffe0ff */
[----:B-1----:R-:W-:Y:S02]  /*e540*/  FSEL R104, R104, -INF , !P5 ;  /* 0xff80000068687808 */ /* 0x002fe40006800000 */
[CC--:B------:R-:W-:Y:S02]  /*e550*/  ISETP.GE.AND P1, PT, R9.reuse, R100.reuse, PT ;  /* 0x000000640900720c */ /* 0x0c0fe40003f26270 */
[----:B------:R-:W-:Y:S01]  /*e560*/  ISETP.GE.AND P5, PT, R9, R101, PT ;  /* 0x000000650900720c */ /* 0x000fe20003fa6270 */
[----:B------:R-:W-:Y:S01]  /*e570*/  MUFU.TANH R148, R148 ;  /* 0x0000009400947308 */ /* 0x000fe20000002400 */
[----:B------:R-:W-:Y:S02]  /*e580*/  FSEL R154, R154, -INF , !P1 ;  /* 0xff8000009a9a7808 */ /* 0x000fe40004800000 */
[----:B------:R-:W-:Y:S02]  /*e590*/  ISETP.GE.AND P1, PT, R5, R100, PT ;  /* 0x000000640500720c */ /* 0x000fe40003f26270 */
[----:B------:R-:W-:-:S02]  /*e5a0*/  IADD3 R9, R13, 0x20, RZ ;  /* 0x000000200d097810 */ /* 0x000fc40007ffe0ff */
[----:B--2---:R-:W-:Y:S01]  /*e5b0*/  FSEL R138, R138, -INF , !P1 ;  /* 0xff8000008a8a7808 */ /* 0x004fe20004800000 */
[----:B------:R-:W1:Y:S01]  /*e5c0*/  MUFU.TANH R116, R15 ;  /* 0x0000000f00747308 */ /* 0x000e620000002400 */
[----:B---3--:R-:W-:Y:S02]  /*e5d0*/  FSEL R150, R150, -INF , !P5 ;  /* 0xff80000096967808 */ /* 0x008fe40006800000 */
[----:B------:R-:W-:Y:S02]  /*e5e0*/  FSEL R156, R156, -INF , !P6 ;  /* 0xff8000009c9c7808 */ /* 0x000fe40007000000 */
[----:B------:R-:W-:Y:S02]  /*e5f0*/  FSEL R152, R152, -INF , !P2 ;  /* 0xff80000098987808 */ /* 0x000fe40005000000 */
[----:B------:R-:W-:Y:S01]  /*e600*/  ISETP.GE.AND P5, PT, R5, R101, PT ;  /* 0x000000650500720c */ /* 0x000fe20003fa6270 */
[----:B------:R-:W2:Y:S01]  /*e610*/  MUFU.TANH R140, R140 ;  /* 0x0000008c008c7308 */ /* 0x000ea20000002400 */
[----:B------:R-:W-:-:S02]  /*e620*/  ISETP.GE.AND P6, PT, R9, R100, PT ;  /* 0x000000640900720c */ /* 0x000fc40003fc6270 */
[----:B------:R-:W-:Y:S02]  /*e630*/  ISETP.GE.AND P2, PT, R9, R101, PT ;  /* 0x000000650900720c */ /* 0x000fe40003f46270 */
[----:B------:R-:W-:-:S03]  /*e640*/  IADD3 R5, R13, 0x28, RZ ;  /* 0x000000280d057810 */ /* 0x000fc60007ffe0ff */
[----:B------:R-:W3:Y:S01]  /*e650*/  MUFU.TANH R118, R118 ;  /* 0x0000007600767308 */ /* 0x000ee20000002400 */
[----:B-1----:R-:W-:-:S07]  /*e660*/  FSEL R116, R116, -INF , !P5 ;  /* 0xff80000074747808 */ /* 0x002fce0006800000 */
[----:B------:R-:W-:Y:S01]  /*e670*/  MUFU.TANH R99, R99 ;  /* 0x0000006300637308 */ /* 0x000fe20000002400 */
[----:B--2---:R-:W-:Y:S02]  /*e680*/  FSEL R140, R140, -INF , !P6 ;  /* 0xff8000008c8c7808 */ /* 0x004fe40007000000 */
[----:B------:R-:W-:-:S05]  /*e690*/  ISETP.GE.AND P6, PT, R5, R100, PT ;  /* 0x000000640500720c */ /* 0x000fca0003fc6270 */
[----:B------:R1:W-:Y:S01]  /*e6a0*/  MUFU.TANH R102, R4 ;  /* 0x0000000400667308 */ /* 0x0003e20000002400 */
[----:B---3--:R-:W-:Y:S02]  /*e6b0*/  FSEL R118, R118, -INF , !P2 ;  /* 0xff80000076767808 */ /* 0x008fe40005000000 */
[----:B------:R-:W-:Y:S02]  /*e6c0*/  ISETP.GE.AND P2, PT, R5, R101, PT ;  /* 0x000000650500720c */ /* 0x000fe40003f46270 */
[----:B------:R-:W-:-:S03]  /*e6d0*/  IADD3 R5, R13, 0x38, RZ ;  /* 0x000000380d057810 */ /* 0x000fc60007ffe0ff */
[----:B------:R-:W2:Y:S08]  /*e6e0*/  MUFU.TANH R146, R146 ;  /* 0x0000009200927308 */ /* 0x000eb00000002400 */
[----:B------:R-:W3:Y:S01]  /*e6f0*/  MUFU.TANH R112, R10 ;  /* 0x0000000a00707308 */ /* 0x000ee20000002400 */
[----:B-1----:R-:W-:-:S04]  /*e700*/  IADD3 R4, R13, 0x29, RZ ;  /* 0x000000290d047810 */ /* 0x002fc80007ffe0ff */
[CC--:B------:R-:W-:Y:S02]  /*e710*/  ISETP.GE.AND P1, PT, R4.reuse, R100.reuse, PT ;  /* 0x000000640400720c */ /* 0x0c0fe40003f26270 */
[----:B------:R-:W-:Y:S01]  /*e720*/  ISETP.GE.AND P5, PT, R4, R101, PT ;  /* 0x000000650400720c */ /* 0x000fe20003fa6270 */
[----:B------:R1:W4:Y:S01]  /*e730*/  MUFU.TANH R98, R6 ;  /* 0x0000000600627308 */ /* 0x0003220000002400 */
[----:B------:R-:W-:Y:S02]  /*e740*/  FSEL R148, R148, -INF , !P1 ;  /* 0xff80000094947808 */ /* 0x000fe40004800000 */
[----:B------:R-:W-:Y:S02]  /*e750*/  IADD3 R4, R13, 0x30, RZ ;  /* 0x000000300d047810 */ /* 0x000fe40007ffe0ff */
[----:B--2---:R-:W-:Y:S02]  /*e760*/  FSEL R146, R146, -INF , !P6 ;  /* 0xff80000092927808 */ /* 0x004fe40007000000 */
[----:B------:R-:W-:Y:S01]  /*e770*/  ISETP.GE.AND P6, PT, R4, R100, PT ;  /* 0x000000640400720c */ /* 0x000fe20003fc6270 */
[----:B------:R-:W2:Y:S01]  /*e780*/  MUFU.TANH R114, R11 ;  /* 0x0000000b00727308 */ /* 0x000ea20000002400 */
[----:B---3--:R-:W-:-:S02]  /*e790*/  FSEL R112, R112, -INF , !P2 ;  /* 0xff80000070707808 */ /* 0x008fc40005000000 */
[----:B------:R-:W-:Y:S02]  /*e7a0*/  ISETP.GE.AND P2, PT, R4, R101, PT ;  /* 0x000000650400720c */ /* 0x000fe40003f46270 */
[----:B------:R-:W-:Y:S02]  /*e7b0*/  FSEL R102, R102, -INF , !P6 ;  /* 0xff80000066667808 */ /* 0x000fe40007000000 */
[-C--:B------:R-:W-:Y:S01]  /*e7c0*/  ISETP.GE.AND P6, PT, R5, R100.reuse, PT ;  /* 0x000000640500720c */ /* 0x080fe20003fc6270 */
[----:B------:R-:W3:Y:S01]  /*e7d0*/  MUFU.TANH R96, R7 ;  /* 0x0000000700607308 */ /* 0x000ee20000002400 */
[----:B-1----:R-:W-:Y:S02]  /*e7e0*/  IADD3 R6, R13, 0x31, RZ ;  /* 0x000000310d067810 */ /* 0x002fe40007ffe0ff */
[----:B----4-:R-:W-:Y:S02]  /*e7f0*/  FSEL R98, R98, -INF , !P2 ;  /* 0xff80000062627808 */ /* 0x010fe40005000000 */
[----:B------:R-:W-:-:S02]  /*e800*/  ISETP.GE.AND P1, PT, R6, R100, PT ;  /* 0x000000640600720c */ /* 0x000fc40003f26270 */
[-C--:B------:R-:W-:Y:S01]  /*e810*/  ISETP.GE.AND P2, PT, R5, R101.reuse, PT ;  /* 0x000000650500720c */ /* 0x080fe20003f46270 */
[----:B------:R-:W1:Y:S01]  /*e820*/  MUFU.TANH R97, R88 ;  /* 0x0000005800617308 */ /* 0x000e620000002400 */
[----:B------:R-:W-:Y:S02]  /*e830*/  FSEL R99, R99, -INF , !P1 ;  /* 0xff80000063637808 */ /* 0x000fe40004800000 */
[----:B------:R-:W-:Y:S02]  /*e840*/  ISETP.GE.AND P1, PT, R13, R100, PT ;  /* 0x000000640d00720c */ /* 0x000fe40003f26270 */
[----:B--2---:R-:W-:Y:S02]  /*e850*/  FSEL R114, R114, -INF , !P5 ;  /* 0xff80000072727808 */ /* 0x004fe40006800000 */
[----:B------:R-:W-:Y:S01]  /*e860*/  FSEL R3, R3, -INF , !P1 ;  /* 0xff80000003037808 */ /* 0x000fe20004800000 */
[----:B------:R-:W2:Y:S01]  /*e870*/  MUFU.TANH R86, R86 ;  /* 0x0000005600567308 */ /* 0x000ea20000002400 */
[----:B------:R-:W-:Y:S01]  /*e880*/  ISETP.GT.AND P1, PT, R139, R126, PT ;  /* 0x0000007e8b00720c */ /* 0x000fe20003f24270 */
[----:B------:R-:W-:Y:S01]  /*e890*/  BAR.SYNC.DEFER_BLOCKING 0x0 ;  /* 0x0000000000007b1d */ /* 0x000fe20000010000 */
[----:B------:R-:W-:-:S02]  /*e8a0*/  ISETP.GE.AND P5, PT, R6, R101, PT ;  /* 0x000000650600720c */ /* 0x000fc40003fa6270 */
[----:B------:R-:W-:Y:S02]  /*e8b0*/  IADD3 R5, R13, 0x39, RZ ;  /* 0x000000390d057810 */ /* 0x000fe40007ffe0ff */
[----:B---3--:R-:W-:Y:S01]  /*e8c0*/  FSEL R96, R96, -INF , !P5 ;  /* 0xff80000060607808 */ /* 0x008fe20006800000 */
[----:B------:R-:W3:Y:S01]  /*e8d0*/  MUFU.TANH R28, R28 ;  /* 0x0000001c001c7308 */ /* 0x000ee20000002400 */
[----:B-1----:R-:W-:Y:S02]  /*e8e0*/  FSEL R97, R97, -INF , !P6 ;  /* 0xff80000061617808 */ /* 0x002fe40007000000 */
[----:B------:R-:W-:Y:S02]  /*e8f0*/  ISETP.GE.AND P5, PT, R13, R101, PT ;  /* 0x000000650d00720c */ /* 0x000fe40003fa6270 */
[----:B------:R-:W-:-:S03]  /*e900*/  ISETP.GE.AND P6, PT, R5, R100, PT ;  /* 0x000000640500720c */ /* 0x000fc60003fc6270 */
[----:B------:R-:W1:Y:S01]  /*e910*/  MUFU.TANH R4, R89 ;  /* 0x0000005900047308 */ /* 0x000e620000002400 */
[----:B--2---:R-:W-:Y:S02]  /*e920*/  FSEL R86, R86, -INF , !P2 ;  /* 0xff80000056567808 */ /* 0x004fe40005000000 */
[----:B------:R-:W-:-:S05]  /*e930*/  ISETP.GE.AND P2, PT, R5, R101, PT ;  /* 0x000000650500720c */ /* 0x000fca0003f46270 */
[----:B------:R-:W2:Y:S01]  /*e940*/  MUFU.TANH R87, R87 ;  /* 0x0000005700577308 */ /* 0x000ea20000002400 */
[----:B---3--:R-:W-:Y:S02]  /*e950*/  FSEL R28, R28, -INF , !P5 ;  /* 0xff8000001c1c7808 */ /* 0x008fe40006800000 */
[----:B-1----:R-:W-:Y:S02]  /*e960*/  FSEL R100, R4, -INF , !P6 ;  /* 0xff80000004647808 */ /* 0x002fe40007000000 */
[----:B--2---:R-:W-:Y:S01]  /*e970*/  FSEL R87, R87, -INF , !P2 ;  /* 0xff80000057577808 */ /* 0x004fe20005000000 */
        /* <DEDUP_REMOVED lines=10> */
[----:B--2---:R-:W-:-:S02]  /*ea20*/  IADD3 R20, R20, 0xffffffe, RZ ;  /* 0x0ffffffe14147810 */ /* 0x004fc40007ffe0ff */
[----:B------:R-:W-:-:S04]  /*ea30*/  IABS R9, R13 ;  /* 0x0000000d00097213 */ /* 0x000fc80000000000 */
[----:B------:R-:W2:Y:S01]  /*ea40*/  F2I.FTZ.U32.TRUNC.NTZ R21, R20 ;  /* 0x0000001400157305 */ /* 0x000ea2000021f000 */
[----:B------:R-:W-:Y:S01]  /*ea50*/  LOP3.LUT R13, R13, c[0x0][0x2d0], RZ, 0x3c, !PT ;  /* 0x0000b4000d0d7a12 */ /* 0x000fe200078e3cff */
[----:B--2---:R-:W-:Y:S02]  /*ea60*/  IMAD.MOV R4, RZ, RZ, -R21 ;  /* 0x000000ffff047224 */ /* 0x004fe400078e0a15 */
[----:B------:R-:W-:Y:S02]  /*ea70*/  IMAD.MOV.U32 R20, RZ, RZ, RZ ;  /* 0x000000ffff147224 */ /* 0x000fe400078e00ff */
[----:B------:R-:W-:-:S04]  /*ea80*/  IMAD R4, R4, R5, RZ ;  /* 0x0000000504047224 */ /* 0x000fc800078e02ff */
        /* <DEDUP_REMOVED lines=22> */
[----:B------:R-:W-:-:S04]  /*ebf0*/  LOP3.LUT R4, RZ, c[0x0][0x2d0], RZ, 0x33, !PT ;  /* 0x0000b400ff047a12 */ /* 0x000fc800078e33ff */
[----:B------:R-:W-:Y:S02]  /*ec00*/  @!P1 IADD3 R5, -R5, RZ, RZ ;  /* 0x000000ff05059210 */ /* 0x000fe40007ffe1ff */
        /* <DEDUP_REMOVED lines=18> */
[----:B------:R-:W-:-:S04]  /*ed30*/  IMAD R5, R6, c[0x0][0x184], R5 ;  /* 0x0000610006057a24 */ /* 0x000fc800078e0205 */
[----:B------:R-:W-:Y:S01]  /*ed40*/  IMAD.IADD R4, R11, 0x1, R5 ;  /* 0x000000010b047824 */ /* 0x000fe200078e0205 */
[----:B------:R-:W-:Y:S01]  /*ed50*/  MOV R5, R10 ;  /* 0x0000000a00057202 */ /* 0x000fe20000000f00 */
[----:B------:R-:W-:Y:S05]  /*ed60*/  BRA `(.L_x_4955) ;  /* 0x0000003000007947 */ /* 0x000fea0003800000 */
.L_x_4954:
[----:B------:R-:W-:-:S05]  /*ed70*/  IMAD.MOV.U32 R5, RZ, RZ, c[0x0][0x198] ;  /* 0x00006600ff057624 */ /* 0x000fca00078e00ff */
[----:B------:R-:W-:-:S04]  /*ed80*/  LEA R5, -R5, RZ, 0x6 ;  /* 0x000000ff05057211 */ /* 0x000fc800078e31ff */
[----:B------:R-:W-:Y:S02]  /*ed90*/  SHF.R.S32.HI R4, RZ, 0x1f, R5 ;  /* 0x0000001fff047819 */ /* 0x000fe40000011405 */
.L_x_4955:
[----:B-1----:R-:W-:Y:S02]  /*eda0*/  SHF.R.S32.HI R6, RZ, 0x1f, R7 ;  /* 0x0000001fff067819 */ /* 0x002fe40000011407 */
[C---:B------:R-:W-:Y:S02]  /*edb0*/  LEA R10, P2, R5.reuse, R134, 0x1 ;  /* 0x00000086050a7211 */ /* 0x040fe400078408ff */
[----:B------:R-:W-:Y:S02]  /*edc0*/  LEA.HI R6, R6, R7, RZ, 0x2 ;  /* 0x0000000706067211 */ /* 0x000fe400078f10ff */
[----:B------:R-:W-:Y:S02]  /*edd0*/  LEA.HI.X R11, R5, R133, R4, 0x1, P2 ;  /* 0x00000085050b7211 */ /* 0x000fe400010f0c04 */
[----:B------:R-:W-:-:S05]  /*ede0*/  LOP3.LUT R6, R6, 0xfffffffc, RZ, 0xc0, !PT ;  /* 0xfffffffc06067812 */ /* 0x000fca00078ec0ff */
[----:B------:R-:W-:Y:S01]  /*edf0*/  IMAD.IADD R6, R7, 0x1, -R6 ;  /* 0x0000000107067824 */ /* 0x000fe200078e0a06 */
[----:B------:R-:W-:-:S03]  /*ee00*/  SEL R7, RZ, 0x3fffc, P0 ;  /* 0x0003fffcff077807 */ /* 0x000fc60000000000 */
[----:B------:R-:W-:Y:S01]  /*ee10*/  IMAD.SHL.U32 R6, R6, 0x8, RZ ;  /* 0x0000000806067824 */ /* 0x000fe200078e00ff */
[----:B------:R-:W-:Y:S01]  /*ee20*/  LOP3.LUT P6, RZ, R7, 0x4, RZ, 0xc0, !PT ;  /* 0x0000000407ff7812 */ /* 0x000fe200078cc0ff */
[----:B------:R-:W-:-:S03]  /*ee30*/  IMAD.MOV.U32 R7, RZ, RZ, c[0x0][0x19c] ;  /* 0x00006700ff077624 */ /* 0x000fc600078e00ff */
[----:B------:R-:W-:Y:S01]  /*ee40*/  ISETP.GE.AND P1, PT, R6, c[0x0][0x220], PT ;  /* 0x0000880006007a0c */ /* 0x000fe20003f26270 */
[----:B------:R-:W-:-:S05]  /*ee50*/  IMAD.MOV.U32 R6, RZ, RZ, c[0x0][0x198] ;  /* 0x00006600ff067624 */ /* 0x000fca00078e00ff */
[----:B------:R-:W-:-:S04]  /*ee60*/  LEA R9, P0, R6, R5, 0x5 ;  /* 0x0000000506097211 */ /* 0x000fc800078028ff */
[C-C-:B------:R-:W-:Y:S02]  /*ee70*/  LEA.HI.X R4, R6.reuse, R4, R7.reuse, 0x5, P0 ;  /* 0x0000000406047211 */ /* 0x140fe400000f2c07 */
[C---:B------:R-:W-:Y:S01]  /*ee80*/  @!P4 LEA R20, P2, R9.reuse, R134, 0x1 ;  /* 0x000000860914c211 */ /* 0x040fe200078408ff */
[----:B------:R-:W-:Y:S01]  /*ee90*/  @!PT LDS RZ, [RZ] ;  /* 0x00000000fffff984 */ /* 0x000fe20000000800 */
[----:B------:R-:W-:Y:S01]  /*eea0*/  @!PT LDS RZ, [RZ] ;  /* 0x00000000fffff984 */ /* 0x000fe20000000800 */
[----:B------:R-:W-:Y:S01]  /*eeb0*/  @!PT LDS RZ, [RZ] ;  /* 0x00000000fffff984 */ /* 0x000fe20000000800 */
[----:B------:R1:W-:Y:S01]  /*eec0*/  @!P1 LDGSTS.E.BYPASS.LTC128B.128 [R128+0x3000], [R10.64] ;  /* 0x030000000a809fae */ /* 0x0003e2000b901d46 */
[C---:B------:R-:W-:Y:S02]  /*eed0*/  @!P1 LEA R24, P5, R6.reuse, R10, 0x6 ;  /* 0x0000000a06189211 */ /* 0x040fe400078a30ff */
        /* <DEDUP_REMOVED lines=35> */
.L_x_4953:
        /* <DEDUP_REMOVED lines=56> */
[----:B------:R-:W-:Y:S02]  /*f490*/  FFMA.FTZ R3, R30, c[0x0][0x23c], -R101 ;  /* 0x00008f001e037a23 */ /* 0x000fe40000010865 */
[----:B------:R-:W-:Y:S02]  /*f4a0*/  FFMA.FTZ R85, R28, c[0x0][0x23c], -R93 ;  /* 0x00008f001c557a23 */ /* 0x000fe4000001085d */
[----:B------:R-:W-:-:S02]  /*f4b0*/  FFMA.FTZ R84, R16, c[0x0][0x23c], -R101 ;  /* 0x00008f0010547a23 */ /* 0x000fc40000010865 */
[----:B------:R-:W-:Y:S01]  /*f4c0*/  FFMA.FTZ R88, R18, c[0x0][0x23c], -R101 ;  /* 0x00008f0012587a23 */ /* 0x000fe20000010865 */
[----:B------:R-:W2:Y:S01]  /*f4d0*/  MUFU.EX2 R0, R0 ;  /* 0x0000000000007308 */ /* 0x000ea20000000800 */
[--C-:B------:R-:W-:Y:S01]  /*f4e0*/  FFMA.FTZ R92, R14, c[0x0][0x23c], -R93.reuse ;  /* 0x00008f000e5c7a23 */ /* 0x100fe2000001085d */
[----:B------:R-:W-:Y:S01]  /*f4f0*/  LDSM.16.MT88.4 R16, [R120+0x6000] ;  /* 0x006000007810783b */ /* 0x000fe20000004200 */
[--C-:B------:R-:W-:Y:S02]  /*f500*/  FFMA.FTZ R91, R12, c[0x0][0x23c], -R93.reuse ;  /* 0x00008f000c5b7a23 */ /* 0x100fe4000001085d */
[----:B------:R-:W-:Y:S02]  /*f510*/  FFMA.FTZ R6, R8, c[0x0][0x23c], -R93 ;  /* 0x00008f0008067a23 */ /* 0x000fe4000001085d */
[----:B------:R-:W-:Y:S01]  /*f520*/  LDSM.16.MT88.4 R8, [R122+0x6000] ;  /* 0x006000007a08783b */ /* 0x000fe20000004200 */
[-C--:B-1----:R-:W-:Y:S01]  /*f530*/  FMUL.FTZ R28, R56, R95.reuse ;  /* 0x0000005f381c7220 */ /* 0x082fe20000410000 */
[----:B------:R-:W-:Y:S01]  /*f540*/  MUFU.EX2 R94, R94 ;  /* 0x0000005e005e7308 */ /* 0x000fe20000000800 */
[----:B------:R-:W-:-:S02]  /*f550*/  FMUL.FTZ R29, R57, R95 ;  /* 0x0000005f391d7220 */ /* 0x000fc40000410000 */
[-C--:B------:R-:W-:Y:S02]  /*f560*/  FMUL.FTZ R4, R80, R95.reuse ;  /* 0x0000005f50047220 */ /* 0x080fe40000410000 */
[-C--:B------:R-:W-:Y:S02]  /*f570*/  FMUL.FTZ R5, R81, R95.reuse ;  /* 0x0000005f51057220 */ /* 0x080fe40000410000 */
[-C--:B--2---:R-:W-:Y:S01]  /*f580*/  FMUL.FTZ R30, R58, R0.reuse ;  /* 0x000000003a1e7220 */ /* 0x084fe20000410000 */
[----:B------:R-:W1:Y:S01]  /*f590*/  MUFU.EX2 R84, R84 ;  /* 0x0000005400547308 */ /* 0x000e620000000800 */
[-C--:B------:R-:W-:Y:S02]  /*f5a0*/  FMUL.FTZ R31, R59, R0.reuse ;  /* 0x000000003b1f7220 */ /* 0x080fe40000410000 */
[----:B------:R-:W2:Y:S01]  /*f5b0*/  LDSM.16.MT88.4 R56, [R122+0x8000] ;  /* 0x008000007a38783b */ /* 0x000ea20000004200 */
[----:B------:R-:W-:Y:S02]  /*f5c0*/  FMUL.FTZ R7, R83, R0 ;  /* 0x0000000053077220 */ /* 0x000fe40000410000 */
[----:B------:R-:W-:-:S02]  /*f5d0*/  FMUL.FTZ R52, R52, R95 ;  /* 0x0000005f34347220 */ /* 0x000fc40000410000 */
[----:B------:R-:W-:Y:S01]  /*f5e0*/  MUFU.EX2 R88, R88 ;  /* 0x0000005800587308 */ /* 0x000fe20000000800 */
[-C--:B------:R-:W-:Y:S02]  /*f5f0*/  FMUL.FTZ R53, R53, R95.reuse ;  /* 0x0000005f35357220 */ /* 0x080fe40000410000 */
[-C--:B------:R-:W-:Y:S02]  /*f600*/  FMUL.FTZ R54, R54, R0.reuse ;  /* 0x0000000036367220 */ /* 0x080fe40000410000 */
[----:B------:R-:W-:Y:S02]  /*f610*/  FMUL.FTZ R55, R55, R0 ;  /* 0x0000000037377220 */ /* 0x000fe40000410000 */
[-C--:B------:R-:W-:Y:S01]  /*f620*/  FMUL.FTZ R36, R36, R95.reuse ;  /* 0x0000005f24247220 */ /* 0x080fe20000410000 */
[----:B------:R-:W-:Y:S01]  /*f630*/  MUFU.EX2 R3, R3 ;  /* 0x0000000300037308 */ /* 0x000fe20000000800 */
[----:B-1----:R-:W-:Y:S01]  /*f640*/  F2FP.BF16.PACK_AB R80, R84, R94 ;  /* 0x0000005e5450723e */ /* 0x002fe200000010ff */
        /* <DEDUP_REMOVED lines=8> */
[----:B------:R-:W1:Y:S01]  /*f6d0*/  MUFU.EX2 R92, R92 ;  /* 0x0000005c005c7308 */ /* 0x000e620000000800 */
[----:B------:R-:W-:-:S02]  /*f6e0*/  FMUL.FTZ R20, R64, R95 ;  /* 0x0000005f40147220 */ /* 0x000fc40000410000 */
[-C--:B------:R-:W-:Y:S02]  /*f6f0*/  FMUL.FTZ R21, R65, R95.reuse ;  /* 0x0000005f41157220 */ /* 0x080fe40000410000 */
[-C--:B------:R-:W-:Y:S02]  /*f700*/  FMUL.FTZ R22, R66, R0.reuse ;  /* 0x0000000042167220 */ /* 0x080fe40000410000 */
[-C--:B------:R-:W-:Y:S01]  /*f710*/  FMUL.FTZ R23, R67, R0.reuse ;  /* 0x0000000043177220 */ /* 0x080fe20000410000 */
[----:B------:R3:W-:Y:S01]  /*f720*/  MUFU.EX2 R2, R6 ;  /* 0x0000000600027308 */ /* 0x0007e20000000800 */
[-C--:B------:R-:W-:Y:S02]  /*f730*/  FMUL.FTZ R60, R60, R95.reuse ;  /* 0x0000005f3c3c7220 */ /* 0x080fe40000410000 */
[----:B------:R-:W-:Y:S02]  /*f740*/  FMUL.FTZ R61, R61, R95 ;  /* 0x0000005f3d3d7220 */ /* 0x000fe40000410000 */
[----:B------:R-:W-:-:S02]  /*f750*/  FMUL.FTZ R62, R62, R0 ;  /* 0x000000003e3e7220 */ /* 0x000fc40000410000 */
[-C--:B------:R-:W-:Y:S01]  /*f760*/  FMUL.FTZ R63, R63, R0.reuse ;  /* 0x000000003f3f7220 */ /* 0x080fe20000410000 */
[----:B------:R-:W4:Y:S01]  /*f770*/  MUFU.EX2 R91, R91 ;  /* 0x0000005b005b7308 */ /* 0x000f220000000800 */
[----:B-1----:R-:W-:Y:S01]  /*f780*/  F2FP.BF16.PACK_AB R81, R92, R85 ;  /* 0x000000555c51723e */ /* 0x002fe200000010ff */
[-C--:B------:R-:W-:Y:S02]  /*f790*/  FMUL.FTZ R76, R76, R95.reuse ;  /* 0x0000005f4c4c7220 */ /* 0x080fe40000410000 */
[----:B------:R-:W-:Y:S02]  /*f7a0*/  FMUL.FTZ R77, R77, R95 ;  /* 0x0000005f4d4d7220 */ /* 0x000fe40000410000 */
[-C--:B------:R-:W-:Y:S02]  /*f7b0*/  FMUL.FTZ R78, R78, R0.reuse ;  /* 0x000000004e4e7220 */ /* 0x080fe40000410000 */
[----:B---3--:R-:W-:Y:S01]  /*f7c0*/  FMUL.FTZ R6, R82, R0 ;  /* 0x0000000052067220 */ /* 0x008fe20000410000 */
[----:B------:R-:W-:Y:S01]  /*f7d0*/  F2FP.BF16.PACK_AB R82, R3, R88 ;  /* 0x000000580352723e */ /* 0x000fe200000010ff */
[----:B------:R-:W-:-:S02]  /*f7e0*/  FMUL.FTZ R79, R79, R0 ;  /* 0x000000004f4f7220 */ /* 0x000fc40000410000 */
[----:B------:R-:W-:Y:S02]  /*f7f0*/  FFMA.FTZ R109, R106, c[0x0][0x23c], -R101 ;  /* 0x00008f006a6d7a23 */ /* 0x000fe40000010865 */
[----:B------:R-:W-:Y:S01]  /*f800*/  FFMA.FTZ R107, R104, c[0x0][0x23c], -R93 ;  /* 0x00008f00686b7a23 */ /* 0x000fe2000001085d */
[----:B----4-:R-:W-:Y:S01]  /*f810*/  F2FP.BF16.PACK_AB R83, R91, R2 ;  /* 0x000000025b53723e */ /* 0x010fe200000010ff */
[--C-:B------:R-:W-:Y:S02]  /*f820*/  FFMA.FTZ R110, R110, c[0x0][0x23c], -R101.reuse ;  /* 0x00008f006e6e7a23 */ /* 0x100fe40000010865 */
[----:B------:R-:W-:Y:S01]  /*f830*/  MUFU.EX2 R109, R109 ;  /* 0x0000006d006d7308 */ /* 0x000fe20000000800 */
[--C-:B------:R-:W-:Y:S02]  /*f840*/  FFMA.FTZ R106, R156, c[0x0][0x23c], -R101.reuse ;  /* 0x00008f009c6a7a23 */ /* 0x100fe40000010865 */
[----:B------:R-:W-:Y:S01]  /*f850*/  FFMA.FTZ R105, R154, c[0x0][0x23c], -R101 ;  /* 0x00008f009a697a23 */ /* 0x000fe20000010865 */
[----:B------:R-:W-:Y:S01]  /*f860*/  HMMA.16816.F32.BF16 R28, R80, R32, R28 ;  /* 0x00000020501c723c */ /* 0x000fe2000004181c */
[----:B------:R-:W-:-:S02]  /*f870*/  FFMA.FTZ R108, R108, c[0x0][0x23c], -R93 ;  /* 0x00008f006c6c7a23 */ /* 0x000fc4000001085d */
[--C-:B------:R-:W-:Y:S01]  /*f880*/  FFMA.FTZ R104, R152, c[0x0][0x23c], -R93.reuse ;  /* 0x00008f0098687a23 */ /* 0x100fe2000001085d */
[----:B------:R-:W1:Y:S01]  /*f890*/  MUFU.EX2 R110, R110 ;  /* 0x0000006e006e7308 */ /* 0x000e620000000800 */
[----:B------:R-:W-:Y:S02]  /*f8a0*/  FFMA.FTZ R103, R150, c[0x0][0x23c], -R93 ;  /* 0x00008f0096677a23 */ /* 0x000fe4000001085d */
[-C--:B------:R-:W-:Y:S01]  /*f8b0*/  FMUL.FTZ R12, R72, R95.reuse ;  /* 0x0000005f480c7220 */ /* 0x080fe20000410000 */
[----:B------:R-:W-:Y:S01]  /*f8c0*/  HMMA.16816.F32.BF16 R32, R80, R34, R52 ;  /* 0x000000225020723c */ /* 0x000fe20000041834 */
[----:B------:R-:W3:Y:S01]  /*f8d0*/  LDSM.16.MT88.4 R52, [R120+0x8000] ;  /* 0x008000007834783b */ /* 0x000ee20000004200 */
[----:B------:R-:W-:Y:S02]  /*f8e0*/  FMUL.FTZ R13, R73, R95 ;  /* 0x0000005f490d7220 */ /* 0x000fe40000410000 */
[-C--:B------:R-:W-:Y:S01]  /*f8f0*/  FMUL.FTZ R14, R74, R0.reuse ;  /* 0x000000004a0e7220 */ /* 0x080fe20000410000 */
[----:B------:R-:W-:Y:S01]  /*f900*/  MUFU.EX2 R106, R106 ;  /* 0x0000006a006a7308 */ /* 0x000fe20000000800 */
[----:B------:R-:W-:-:S02]  /*f910*/  FMUL.FTZ R15, R75, R0 ;  /* 0x000000004b0f7220 */ /* 0x000fc40000410000 */
[C---:B--2---:R-:W-:Y:S01]  /*f920*/  HMMA.16816.F32.BF16 R36, R80.reuse, R56, R36 ;  /* 0x000000385024723c */ /* 0x044fe20000041824 */
[-C--:B------:R-:W-:Y:S02]  /*f930*/  FMUL.FTZ R68, R68, R95.reuse ;  /* 0x0000005f44447220 */ /* 0x080fe40000410000 */
[----:B------:R-:W-:Y:S02]  /*f940*/  FMUL.FTZ R69, R69, R95 ;  /* 0x0000005f45457220 */ /* 0x000fe40000410000 */
[----:B------:R-:W-:Y:S01]  /*f950*/  MUFU.EX2 R105, R105 ;  /* 0x0000006900697308 */ /* 0x000fe20000000800 */
[-C--:B------:R-:W-:Y:S02]  /*f960*/  FMUL.FTZ R70, R70, R0.reuse ;  /* 0x0000000046467220 */ /* 0x080fe40000410000 */
[----:B------:R-:W-:Y:S01]  /*f970*/  HMMA.16816.F32.BF16 R40, R80, R58, R40 ;  /* 0x0000003a5028723c */ /* 0x000fe20000041828 */
[----:B------:R-:W2:Y:S01]  /*f980*/  LDSM.16.MT88.4 R56, [R122+0x6400] ;  /* 0x006400007a38783b */ /* 0x000ea20000004200 */
[----:B------:R-:W-:-:S02]  /*f990*/  FMUL.FTZ R71, R71, R0 ;  /* 0x0000000047477220 */ /* 0x000fc40000410000 */
[-C--:B------:R-:W-:Y:S01]  /*f9a0*/  FMUL.FTZ R44, R44, R95.reuse ;  /* 0x0000005f2c2c7220 */ /* 0x080fe20000410000 */
[----:B------:R-:W-:Y:S01]  /*f9b0*/  MUFU.EX2 R108, R108 ;  /* 0x0000006c006c7308 */ /* 0x000fe20000000800 */
[-C--:B------:R-:W-:Y:S02]  /*f9c0*/  FMUL.FTZ R45, R45, R95.reuse ;  /* 0x0000005f2d2d7220 */ /* 0x080fe40000410000 */
[----:B------:R-:W-:Y:S01]  /*f9d0*/  HMMA.16816.F32.BF16 R20, R80, R24, R20 ;  /* 0x000000185014723c */ /* 0x000fe20000041814 */
[-C--:B------:R-:W-:Y:S02]  /*f9e0*/  FMUL.FTZ R46, R46, R0.reuse ;  /* 0x000000002e2e7220 */ /* 0x080fe40000410000 */
[----:B------:R-:W-:Y:S02]  /*f9f0*/  FMUL.FTZ R47, R47, R0 ;  /* 0x000000002f2f7220 */ /* 0x000fe40000410000 */
[----:B------:R-:W4:Y:S01]  /*fa00*/  MUFU.EX2 R107, R107 ;  /* 0x0000006b006b7308 */ /* 0x000f220000000800 */
[----:B------:R-:W-:-:S02]  /*fa10*/  FMUL.FTZ R48, R48, R95 ;  /* 0x0000005f30307220 */ /* 0x000fc40000410000 */
[C---:B------:R-:W-:Y:S01]  /*fa20*/  HMMA.16816.F32.BF16 R24, R80.reuse, R26, R60 ;  /* 0x0000001a5018723c */ /* 0x040fe2000004183c */
[----:B------:R-:W5:Y:S01]  /*fa30*/  LDSM.16.MT88.4 R60, [R120+0x6400] ;  /* 0x00640000783c783b */ /* 0x000f620000004200 */
[----:B------:R-:W-:Y:S02]  /*fa40*/  FMUL.FTZ R49, R49, R95 ;  /* 0x0000005f31317220 */ /* 0x000fe40000410000 */
[-C--:B------:R-:W-:Y:S01]  /*fa50*/  FMUL.FTZ R50, R50, R0.reuse ;  /* 0x0000000032327220 */ /* 0x080fe20000410000 */
[----:B------:R-:W-:Y:S01]  /*fa60*/  MUFU.EX2 R104, R104 ;  /* 0x0000006800687308 */ /* 0x000fe20000000800 */
[----:B------:R-:W-:Y:S02]  /*fa70*/  FMUL.FTZ R51, R51, R0 ;  /* 0x0000000033337220 */ /* 0x000fe40000410000 */
[----:B------:R-:W-:Y:S01]  /*fa80*/  HMMA.16816.F32.BF16 R4, R80, R8, R4 ;  /* 0x000000085004723c */ /* 0x000fe20000041804 */
[--C-:B------:R-:W-:Y:S02]  /*fa90*/  FFMA.FTZ R113, R140, c[0x0][0x23c], -R101.reuse ;  /* 0x00008f008c717a23 */ /* 0x100fe40000010865 */
[----:B------:R-:W-:-:S02]  /*faa0*/  FFMA.FTZ R140, R138, c[0x0][0x23c], -R101 ;  /* 0x00008f008a8c7a23 */ /* 0x000fc40000010865 */
[----:B------:R-:W1:Y:S01]  /*fab0*/  MUFU.EX2 R103, R103 ;  /* 0x0000006700677308 */ /* 0x000e620000000800 */
[--C-:B------:R-:W-:Y:S02]  /*fac0*/  FFMA.FTZ R111, R146, c[0x0][0x23c], -R101.reuse ;  /* 0x00008f00926f7a23 */ /* 0x100fe40000010865 */
[C---:B------:R-:W-:Y:S01]  /*fad0*/  HMMA.16816.F32.BF16 R8, R80.reuse, R10, R76 ;  /* 0x0000000a5008723c */ /* 0x040fe2000004184c */
[----:B------:R-:W-:Y:S01]  /*fae0*/  FFMA.FTZ R138, R148, c[0x0][0x23c], -R101 ;  /* 0x00008f00948a7a23 */ /* 0x000fe20000010865 */
[----:B------:R-:W-:Y:S01]  /*faf0*/  LDSM.16.MT88.4 R76, [R122+0x6c00] ;  /* 0x006c00007a4c783b */ /* 0x000fe20000004200 */
        /* <DEDUP_REMOVED lines=8> */
[----:B------:R-:W-:Y:S01]  /*fb80*/  MUFU.EX2 R140, R140 ;  /* 0x0000008c008c7308 */ /* 0x000fe20000000800 */
[--C-:B------:R-:W-:Y:S01]  /*fb90*/  FFMA.FTZ R97, R97, c[0x0][0x23c], -R101.reuse ;  /* 0x00008f0061617a23 */ /* 0x100fe20000010865 */
[C---:B------:R-:W-:Y:S01]  /*fba0*/  HMMA.16816.F32.BF16 R16, R80.reuse, R18, R68 ;  /* 0x000000125010723c */ /* 0x040fe20000041844 */
[----:B------:R-:W-:Y:S01]  /*fbb0*/  LDSM.16.MT88.4 R68, [R120+0x6c00] ;  /* 0x006c00007844783b */ /* 0x000fe20000004200 */
[----:B------:R-:W-:Y:S02]  /*fbc0*/  FFMA.FTZ R100, R100, c[0x0][0x23c], -R101 ;  /* 0x00008f0064647a23 */ /* 0x000fe40000010865 */
[--C-:B------:R-:W-:Y:S02]  /*fbd0*/  FFMA.FTZ R101, R96, c[0x0][0x23c], -R93.reuse ;  /* 0x00008f0060657a23 */ /* 0x100fe4000001085d */
[----:B------:R-:W-:Y:S01]  /*fbe0*/  MUFU.EX2 R111, R111 ;  /* 0x0000006f006f7308 */ /* 0x000fe20000000800 */
[--C-:B------:R-:W-:Y:S01]  /*fbf0*/  FFMA.FTZ R98, R98, c[0x0][0x23c], -R93.reuse ;  /* 0x00008f0062627a23 */ /* 0x100fe2000001085d */
[----:B---3--:R-:W-:Y:S01]  /*fc00*/  HMMA.16816.F32.BF16 R44, R80, R52, R44 ;  /* 0x00000034502c723c */ /* 0x008fe2000004182c */
[----:B------:R-:W-:-:S02]  /*fc10*/  FFMA.FTZ R96, R86, c[0x0][0x23c], -R93 ;  /* 0x00008f0056607a23 */ /* 0x000fc4000001085d */
[----:B------:R-:W-:Y:S02]  /*fc20*/  FFMA.FTZ R93, R87, c[0x0][0x23c], -R93 ;  /* 0x00008f00575d7a23 */ /* 0x000fe4000001085d */
[----:B------:R-:W-:Y:S01]  /*fc30*/  FFMA.FTZ R95, R143, R95, R94 ;  /* 0x0000005f8f5f7223 */ /* 0x000fe2000001005e */
[----:B------:R-:W-:Y:S01]  /*fc40*/  MUFU.EX2 R138, R138 ;  /* 0x0000008a008a7308 */ /* 0x000fe20000000800 */
[----:B-1----:R-:W-:Y:S01]  /*fc50*/  F2FP.BF16.PACK_AB R52, R109, R110 ;  /* 0x0000006e6d34723e */ /* 0x002fe200000010ff */
[----:B------:R-:W-:Y:S01]  /*fc60*/  HMMA.16816.F32.BF16 R48, R80, R54, R48 ;  /* 0x000000365030723c */ /* 0x000fe20000041830 */
[----:B----4-:R-:W-:Y:S01]  /*fc70*/  F2FP.BF16.PACK_AB R53, R107, R108 ;  /* 0x0000006c6b35723e */ /* 0x010fe200000010ff */
[----:B------:R-:W-:-:S04]  /*fc80*/  FADD.FTZ R95, R84, R95 ;  /* 0x0000005f545f7221 */ /* 0x000fc80000010000 */
[----:B------:R-:W-:Y:S01]  /*fc90*/  MUFU.EX2 R117, R117 ;  /* 0x0000007500757308 */ /* 0x000fe20000000800 */
[----:B------:R-:W-:Y:S01]  /*fca0*/  F2FP.BF16.PACK_AB R54, R105, R106 ;  /* 0x0000006a6936723e */ /* 0x000fe200000010ff */
[----:B------:R-:W-:Y:S01]  /*fcb0*/  FADD.FTZ R88, R88, R95 ;  /* 0x0000005f58587221 */ /* 0x000fe20000010000 */
[----:B------:R-:W-:-:S03]  /*fcc0*/  F2FP.BF16.PACK_AB R55, R103, R104 ;  /* 0x000000686737723e */ /* 0x000fc600000010ff */
[----:B------:R-:W-:Y:S02]  /*fcd0*/  FADD.FTZ R3, R3, R88 ;  /* 0x0000005803037221 */ /* 0x000fe40000010000 */
[----:B------:R-:W-:Y:S02]  /*fce0*/  MUFU.EX2 R116, R116 ;  /* 0x0000007400747308 */ /* 0x000fe40000000800 */
[----:B--2---:R-:W-:Y:S01]  /*fcf0*/  HMMA.16816.F32.BF16 R4, R52, R56, R4 ;  /* 0x000000383404723c */ /* 0x004fe20000041804 */
[----:B------:R-:W-:-:S04]  /*fd00*/  FADD.FTZ R110, R110, R3 ;  /* 0x000000036e6e7221 */ /* 0x000fc80000010000 */
[----:B------:R-:W-:Y:S01]  /*fd10*/  FADD.FTZ R109, R109, R110 ;  /* 0x0000006e6d6d7221 */ /* 0x000fe20000010000 */
[----:B------:R-:W-:Y:S02]  /*fd20*/  MUFU.EX2 R112, R112 ;  /* 0x0000007000707308 */ /* 0x000fe40000000800 */
[C---:B------:R-:W-:Y:S01]  /*fd30*/  HMMA.16816.F32.BF16 R8, R52.reuse, R58, R8 ;  /* 0x0000003a3408723c */ /* 0x040fe20000041808 */
[----:B------:R-:W1:Y:S05]  /*fd40*/  LDSM.16.MT88.4 R56, [R122+0x7400] ;  /* 0x007400007a38783b */ /* 0x000e6a0000004200 */
[----:B------:R-:W-:Y:S02]  /*fd50*/  MUFU.EX2 R115, R115 ;  /* 0x0000007300737308 */ /* 0x000fe40000000800 */
[C---:B-----5:R-:W-:Y:S06]  /*fd60*/  HMMA.16816.F32.BF16 R12, R52.reuse, R60, R12 ;  /* 0x0000003c340c723c */ /* 0x060fec000004180c */
[----:B------:R-:W-:Y:S02]  /*fd70*/  MUFU.EX2 R102, R102 ;  /* 0x0000006600667308 */ /* 0x000fe40000000800 */
[C---:B------:R-:W-:Y:S01]  /*fd80*/  HMMA.16816.F32.BF16 R16, R52.reuse, R62, R16 ;  /* 0x0000003e3410723c */ /* 0x040fe20000041810 */
[----:B------:R-:W2:Y:S05]  /*fd90*/  LDSM.16.MT88.4 R60, [R120+0x7400] ;  /* 0x00740000783c783b */ /* 0x000eaa0000004200 */
        /* <DEDUP_REMOVED lines=51> */
[----:B------:R-:W2:Y:S03]  /*100d0*/  LDSM.16.MT88.4 R52, [R120+0x7c00] ;  /* 0x007c00007834783b */ /* 0x000ea60000004200 */
[C---:B------:R-:W-:Y:S01]  /*100e0*/  HMMA.16816.F32.BF16 R80, R84.reuse, R76, R4 ;  /* 0x0000004c5450723c */ /* 0x040fe20000041804 */
[----:B------:R-:W-:Y:S07]  /*100f0*/  LDSM.16.MT88.4 R4, [R120+0x8c00] ;  /* 0x008c00007804783b */ /* 0x000fee0000004200 */
[C---:B------:R-:W-:Y:S01]  /*10100*/  HMMA.16816.F32.BF16 R76, R84.reuse, R78, R8 ;  /* 0x0000004e544c723c */ /* 0x040fe20000041808 */
[----:B------:R-:W3:Y:S07]  /*10110*/  LDSM.16.MT88.4 R8, [R122+0x8c00] ;  /* 0x008c00007a08783b */ /* 0x000eee0000004200 */
        /* <DEDUP_REMOVED lines=15> */
[C---:B------:R-:W-:Y:S03]  /*10210*/  HMMA.16816.F32.BF16 R52, R84.reuse, R54, R32 ;  /* 0x000000365434723c */ /* 0x040fe60000041820 */
        /* <DEDUP_REMOVED lines=13> */
[C---:B------:R-:W-:Y:S08]  /*102f0*/  HMMA.16816.F32.BF16 R44, R84.reuse, R4, R44 ;  /* 0x00000004542c723c */ /* 0x040ff0000004182c */
[----:B------:R-:W-:Y:S08]  /*10300*/  HMMA.16816.F32.BF16 R48, R84, R6, R48 ;  /* 0x000000065430723c */ /* 0x000ff00000041830 */
.L_x_4950:
        /* <DEDUP_REMOVED lines=12> */
.L_x_4960:
        /* <DEDUP_REMOVED lines=66> */
.L_x_4957:
        /* <DEDUP_REMOVED lines=21> */
[----:B------:R-:W-:Y:S01]  /*10940*/  ISETP.GT.AND P0, PT, R139, R126, PT ;  /* 0x0000007e8b00720c */ /* 0x000fe20003f04270 */
        /* <DEDUP_REMOVED lines=234> */
.L_x_4959:
        /* <DEDUP_REMOVED lines=47> */
.L_x_4958:
        /* <DEDUP_REMOVED lines=180> */
[----:B------:R-:W-:Y:S01]  /*12620*/  FADD.FTZ R94, R94, R3 ;  /* 0x000000035e5e7221 */ /* 0x000fe20000010000 */
[----:B------:R-:W-:Y:S01]  /*12630*/  MOV R3, R0 ;  /* 0x0000000000037202 */ /* 0x000fe20000000f00 */
        /* <DEDUP_REMOVED lines=66> */
[C---:B--2---:R-:W-:Y:S03]  /*12a60*/  HMMA.16816.F32.BF16 R4, R52.reuse, R56, R4 ;  /* 0x000000383404723c */ /* 0x044fe60000041804 */
[----:B------:R-:W-:Y:S02]  /*12a70*/  FADD.FTZ R112, R112, R113 ;  /* 0x0000007170707221 */ /* 0x000fe40000010000 */
[----:B------:R-:W-:Y:S02]  /*12a80*/  FADD.FTZ R114, R114, R109 ;  /* 0x0000006d72727221 */ /* 0x000fe40000010000 */
[----:B------:R-:W-:Y:S01]  /*12a90*/  FADD.FTZ R117, R117, R112 ;  /* 0x0000007075757221 */ /* 0x000fe20000010000 */
[C---:B------:R-:W-:Y:S01]  /*12aa0*/  HMMA.16816.F32.BF16 R8, R52.reuse, R58, R8 ;  /* 0x0000003a3408723c */ /* 0x040fe20000041808 */
[----:B------:R-:W2:Y:S03]  /*12ab0*/  LDSM.16.MT88.4 R56, [R122+0x7800] ;  /* 0x007800007a38783b */ /* 0x000ea60000004200 */
[----:B------:R-:W-:Y:S02]  /*12ac0*/  FADD.FTZ R115, R115, R114 ;  /* 0x0000007273737221 */ /* 0x000fe40000010000 */
[----:B------:R-:W-:Y:S02]  /*12ad0*/  FADD.FTZ R117, R116, R117 ;  /* 0x0000007574757221 */ /* 0x000fe40000010000 */
[C---:B-1----:R-:W-:Y:S04]  /*12ae0*/  HMMA.16816.F32.BF16 R12, R52.reuse, R60, R12 ;  /* 0x0000003c340c723c */ /* 0x042fe8000004180c */
[----:B------:R-:W-:Y:S02]  /*12af0*/  FADD.FTZ R118, R118, R115 ;  /* 0x0000007376767221 */ /* 0x000fe40000010000 */
[----:B------:R-:W-:Y:S02]  /*12b00*/  FADD.FTZ R86, R86, R117 ;  /* 0x0000007556567221 */ /* 0x000fe40000010000 */
[C---:B------:R-:W-:Y:S01]  /*12b10*/  HMMA.16816.F32.BF16 R16, R52.reuse, R62, R16 ;  /* 0x0000003e3410723c */ /* 0x040fe20000041810 */
[----:B------:R-:W1:Y:S03]  /*12b20*/  LDSM.16.MT88.4 R60, [R120+0x7800] ;  /* 0x00780000783c783b */ /* 0x000e660000004200 */
[----:B------:R-:W-:Y:S02]  /*12b30*/  FADD.FTZ R143, R105, R118 ;  /* 0x00000076698f7221 */ /* 0x000fe40000010000 */
[----:B------:R-:W-:Y:S02]  /*12b40*/  FADD.FTZ R142, R85, R86 ;  /* 0x00000056558e7221 */ /* 0x000fe40000010000 */
        /* <DEDUP_REMOVED lines=22> */
[C---:B---3--:R-:W-:Y:S08]  /*12cb0*/  HMMA.16816.F32.BF16 R36, R88.reuse, R4, R36 ;  /* 0x000000045824723c */ /* 0x048ff00000041824 */
[C---:B------:R-:W-:Y:S08]  /*12cc0*/  HMMA.16816.F32.BF16 R40, R88.reuse, R6, R40 ;  /* 0x000000065828723c */ /* 0x040ff00000041828 */
[C---:B----4-:R-:W-:Y:S08]  /*12cd0*/  HMMA.16816.F32.BF16 R44, R88.reuse, R8, R44 ;  /* 0x00000008582c723c */ /* 0x050ff0000004182c */
[----:B------:R-:W-:Y:S01]  /*12ce0*/  HMMA.16816.F32.BF16 R48, R88, R10, R48 ;  /* 0x0000000a5830723c */ /* 0x000fe20000041830 */
[----:B------:R-:W-:-:S07]  /*12cf0*/  @P0 BRA `(.L_x_4960) ;  /* 0xffffd6d000000947 */ /* 0x000fce000383ffff */
.L_x_4956:
        /* <DEDUP_REMOVED lines=193> */
.L_x_4962:
[----:B--234-:R-:W-:Y:S05]  /*13910*/  BSYNC B0 ;  /* 0x0000000000007941 */ /* 0x01cfea0003800000 */
.L_x_4961:
        /* <DEDUP_REMOVED lines=19> */
.L_x_4964:
[----:B------:R-:W-:Y:S05]  /*13a50*/  BSYNC B0 ;  /* 0x0000000000007941 */ /* 0x000fea0003800000 */
.L_x_4963:
        /* <DEDUP_REMOVED lines=10> */
.L_x_4966:
[----:B------:R-:W-:Y:S05]  /*13b00*/  BSYNC B0 ;  /* 0x0000000000007941 */ /* 0x000fea0003800000 */
.L_x_4965:
        /* <DEDUP_REMOVED lines=10> */
.L_x_4968:
[----:B------:R-:W-:Y:S05]  /*13bb0*/  BSYNC B0 ;  /* 0x0000000000007941 */ /* 0x000fea0003800000 */
.L_x_4967:
        /* <DEDUP_REMOVED lines=11> */
.L_x_4969:
        /* <DEDUP_REMOVED lines=9> */
.L_x_6367:


//--------------------- .text._ZN5flash24flash_fwd_splitkv_kernelI23Flash_fwd_kernel_traitsILi96ELi64ELi64ELi4ELb0ELb0EN7cutlass10bfloat16_tE19Flash_kernel_traitsILi96ELi64ELi64ELi4ES3_EELb1ELb0ELb0ELb1ELb1ELb0ELb0ELb0EEEvNS_16Flash_fwd_paramsE --------------------------
	.section	.text._ZN5flash24flash_fwd_splitkv_kernelI23Flash_fwd_kernel_traitsILi96ELi64ELi64ELi4ELb0ELb0EN7cutlass10bfloat16_tE19Flash_kernel_traitsILi96ELi64ELi64ELi4ES3_EELb1ELb0ELb0ELb1ELb1ELb0ELb0ELb0EEEvNS_16Flash_fwd_paramsE,"ax",@progbits
	.sectioninfo	@"SHI_REGISTERS=167"
	.align	128
        .global         _ZN5flash24flash_fwd_splitkv_kernelI23Flash_fwd_kernel_traitsILi96ELi64ELi64ELi4ELb0ELb0EN7cutlass10bfloat16_tE19Flash_kernel_traitsILi96ELi64ELi64ELi4ES3_EELb1ELb0ELb0ELb1ELb1ELb0ELb0ELb0EEEvNS_16Flash_fwd_paramsE
        .type           _ZN5flash24flash_fwd_splitkv_kernelI23Flash_fwd_kernel_traitsILi96ELi64ELi64ELi4ELb0ELb0EN7cutlass10bfloat16_tE19Flash_kernel_traitsILi96ELi64ELi64ELi4ES3_EELb1ELb0ELb0ELb1ELb1ELb0ELb0ELb0EEEvNS_16Flash_fwd_paramsE,@function
        .size           _ZN5flash24flash_fwd_splitkv_kernelI23Flash_fwd_kernel_traitsILi96ELi64ELi64ELi4ELb0ELb0EN7cutlass10bfloat16_tE19Flash_kernel_traitsILi96ELi64ELi64ELi4ES3_EELb1ELb0ELb0ELb1ELb1ELb0ELb0ELb0EEEvNS_16Flash_fwd_paramsE,(.L_x_6368 - _ZN5flash24flash_fwd_splitkv_kernelI23Flash_fwd_kernel_traitsILi96ELi64ELi64ELi4ELb0ELb0EN7cutlass10bfloat16_tE19Flash_kernel_traitsILi96ELi64ELi64ELi4ES3_EELb1ELb0ELb0ELb1ELb1ELb0ELb0ELb0EEEvNS_16Flash_fwd_paramsE)
        .other          _ZN5flash24flash_fwd_splitkv_kernelI23Flash_fwd_kernel_traitsILi96ELi64ELi64ELi4ELb0ELb0EN7cutlass10bfloat16_tE19Flash_kernel_traitsILi96ELi64ELi64ELi4ES3_EELb1ELb0ELb0ELb1ELb1ELb0ELb0ELb0EEEvNS_16Flash_fwd_paramsE,@"STO_CUDA_ENTRY STV_DEFAULT"
_ZN5flash24flash_fwd_splitkv_kernelI23Flash_fwd_kernel_traitsILi96ELi64ELi64ELi4ELb0ELb0EN7cutlass10bfloat16_tE19Flash_kernel_traitsILi96ELi64ELi64ELi4ES3_EELb1ELb0ELb0ELb1ELb1ELb0ELb0ELb0EEEvNS_16Flash_fwd_paramsE:
.text._ZN5flash24flash_fwd_splitkv_kernelI23Flash_fwd_kernel_traitsILi96ELi64ELi64ELi4ELb0ELb0EN7cutlass10bfloat16_tE19Flash_kernel_traitsILi96ELi64ELi64ELi4ES3_EELb1ELb0ELb0ELb1ELb1ELb0ELb0ELb0EEEvNS_16Flash_fwd_paramsE:
        /* <DEDUP_REMOVED lines=12> */
[----:B------:R-:W2:Y:S05]  /*00c0*/  @P0 LDG.E R16, [R6.64] ;  /* 0x0000000a06100981 */ /* 0x000eaa000c1e1900 */
        /* <DEDUP_REMOVED lines=39> */
[----:B------:R-:W-:Y:S01]  /*0340*/  IMAD R7, R91, c[0x0][0x1ec], R0 ;  /* 0x00007b005b077a24 */ /* 0x000fe200078e0200 */
[----:B------:R-:W-:Y:S01]  /*0350*/  SHF.R.S32.HI R0, RZ, 0x1f, R11 ;  /* 0x0000001fff007819 */ /* 0x000fe2000001140b */
[C---:B------:R-:W-:Y:S01]  /*0360*/  IMAD.IADD R4, R87.reuse, 0x1, -R4 ;  /* 0x0000000157047824 */ /* 0x040fe200078e0a04 */
[----:B------:R-:W-:Y:S01]  /*0370*/  LOP3.LUT P3, RZ, R87, 0x3, RZ, 0xc0, !PT ;  /* 0x0000000357ff7812 */ /* 0x000fe2000786c0ff */
[----:B------:R-:W-:-:S02]  /*0380*/  IMAD R3, R3, c[0x0][0x1e0], RZ ;  /* 0x0000780003037a24 */ /* 0x000fc400078e02ff */
[----:B------:R-:W-:Y:S02]  /*0390*/  IMAD.SHL.U32 R4, R4, 0x8, RZ ;  /* 0x0000000804047824 */ /* 0x000fe400078e00ff */
[----:B------:R-:W-:Y:S02]  /*03a0*/  IMAD R3, R30, c[0x0][0x1e4], R3 ;  /* 0x000079001e037a24 */ /* 0x000fe400078e0203 */
[----:B------:R-:W-:Y:S01]  /*03b0*/  IMAD R0, R0, c[0x0][0x1f0], RZ ;  /* 0x00007c0000007a24 */ /* 0x000fe200078e02ff */
[----:B------:R-:W-:-:S05]  /*03c0*/  SHF.R.S32.HI R5, RZ, 0x1f, R4 ;  /* 0x0000001fff057819 */ /* 0x000fca0000011404 */
        /* <DEDUP_REMOVED lines=42> */
.L_x_4970:
        /* <DEDUP_REMOVED lines=19> */
.L_x_4971:
[----:B------:R-:W-:Y:S01]  /*07a0*/  IABS R5, c[0x0][0x2d0] ;  /* 0x0000b40000057a13 */ /* 0x000fe20000000000 */
[----:B------:R-:W-:Y:S05]  /*07b0*/  @P6 BRA `(.L_x_4972) ;  /* 0x0000046000006947 */ /* 0x000fea0003800000 */
[----:B------:R-:W2:Y:S01]  /*07c0*/  I2F.RP R4, R5 ;  /* 0x0000000500047306 */ /* 0x000ea20000209400 */
[----:B------:R-:W-:-:S04]  /*07d0*/  LEA R13, R84, 0xffffffc0, 0x6 ;  /* 0xffffffc0540d7811 */ /* 0x000fc800078e30ff */
[----:B-----5:R-:W-:-:S03]  /*07e0*/  IABS R0, R13 ;  /* 0x0000000d00007213 */ /* 0x020fc60000000000 */
[----:B--2---:R-:W2:Y:S02]  /*07f0*/  MUFU.RCP R6, R4 ;  /* 0x0000000400067308 */ /* 0x004ea40000001000 */
[----:B--2---:R-:W-:-:S06]  /*0800*/  IADD3 R6, R6, 0xffffffe, RZ ;  /* 0x0ffffffe06067810 */ /* 0x004fcc0007ffe0ff */
[----:B------:R-:W2:Y:S02]  /*0810*/  F2I.FTZ.U32.TRUNC.NTZ R7, R6 ;  /* 0x0000000600077305 */ /* 0x000ea4000021f000 */
[----:B-12---:R-:W-:Y:S02]  /*0820*/  IMAD.MOV R2, RZ, RZ, -R7 ;  /* 0x000000ffff027224 */ /* 0x006fe400078e0a07 */
        /* <DEDUP_REMOVED lines=51> */
[C---:B------:R-:W-:Y:S02]  /*0b60*/  IMAD R21, R22.reuse, c[0x0][0x18c], R21 ;  /* 0x0000630016157a24 */ /* 0x040fe400078e0215 */
[----:B------:R-:W-:Y:S01]  /*0b70*/  IMAD.IADD R9, R9, 0x1, R3 ;  /* 0x0000000109097824 */ /* 0x000fe200078e0203 */
[----:B------:R-:W-:Y:S01]  /*0b80*/  SHF.R.S32.HI R3, RZ, 0x1f, R6 ;  /* 0x0000001fff037819 */ /* 0x000fe20000011406 */
[----:B------:R-:W-:-:S04]  /*0b90*/  IMAD.WIDE.U32 R22, R22, c[0x0][0x188], RZ ;  /* 0x0000620016167a25 */ /* 0x000fc800078e00ff */
[----:B------:R-:W-:-:S04]  /*0ba0*/  IMAD.WIDE.U32 R24, R13, c[0x0][0x198], R8 ;  /* 0x000066000d187a25 */ /* 0x000fc800078e0008 */
[----:B------:R-:W-:Y:S01]  /*0bb0*/  IMAD.IADD R21, R23, 0x1, R21 ;  /* 0x0000000117157824 */ /* 0x000fe200078e0215 */
[----:B------:R-:W-:Y:S01]  /*0bc0*/  IADD3 R25, R25, R7, RZ ;  /* 0x0000000719197210 */ /* 0x000fe20007ffe0ff */
[----:B------:R-:W-:-:S04]  /*0bd0*/  IMAD R7, R3, c[0x0][0x1b0], RZ ;  /* 0x00006c0003077a24 */ /* 0x000fc800078e02ff */
[C---:B------:R-:W-:Y:S02]  /*0be0*/  IMAD R7, R6.reuse, c[0x0][0x1b4], R7 ;  /* 0x00006d0006077a24 */ /* 0x040fe400078e0207 */
[----:B------:R-:W-:-:S05]  /*0bf0*/  IMAD.WIDE.U32 R24, R6, c[0x0][0x1b0], R24 ;  /* 0x00006c0006187a25 */ /* 0x000fca00078e0018 */
[----:B------:R-:W-:Y:S01]  /*0c00*/  IADD3 R7, R25, R7, RZ ;  /* 0x0000000719077210 */ /* 0x000fe20007ffe0ff */
[----:B------:R-:W-:Y:S05]  /*0c10*/  BRA `(.L_x_4973) ;  /* 0x0000033000007947 */ /* 0x000fea0003800000 */
.L_x_4972:
[----:B------:R-:W-:Y:S01]  /*0c20*/  IABS R4, c[0x0][0x1c8] ;  /* 0x0000720000047a13 */ /* 0x000fe20000000000 */
[----:B------:R-:W-:Y:S01]  /*0c30*/  IMAD.MOV.U32 R6, RZ, RZ, RZ ;  /* 0x000000ffff067224 */ /* 0x000fe200078e00ff */
[----:B------:R-:W-:Y:S02]  /*0c40*/  LEA R13, R84, 0xffffffc0, 0x6 ;  /* 0xffffffc0540d7811 */ /* 0x000fe400078e30ff */
[----:B------:R-:W2:Y:S01]  /*0c50*/  I2F.RP R8, R4 ;  /* 0x0000000400087306 */ /* 0x000ea20000209400 */
[----:B-----5:R-:W-:Y:S02]  /*0c60*/  SHF.R.S32.HI R21, RZ, 0x1f, R0 ;  /* 0x0000001fff157819 */ /* 0x020fe40000011400 */
[----:B------:R-:W-:-:S05]  /*0c70*/  IADD3 R14, P1, R16, R13, RZ ;  /* 0x0000000d100e7210 */ /* 0x000fca0007f3e0ff */
[----:B--2---:R-:W2:Y:S02]  /*0c80*/  MUFU.RCP R7, R8 ;  /* 0x0000000800077308 */ /* 0x004ea40000001000 */
[----:B--2---:R-:W-:-:S06]  /*0c90*/  IADD3 R7, R7, 0xffffffe, RZ ;  /* 0x0ffffffe07077810 */ /* 0x004fcc0007ffe0ff */
[----:B------:R-:W2:Y:S02]  /*0ca0*/  F2I.FTZ.U32.TRUNC.NTZ R7, R7 ;  /* 0x0000000700077305 */ /* 0x000ea4000021f000 */
[----:B-12---:R-:W-:-:S05]  /*0cb0*/  IADD3 R2, RZ, -R7, RZ ;  /* 0x80000007ff027210 */ /* 0x006fca0007ffe0ff */
[----:B------:R-:W-:Y:S01]  /*0cc0*/  IMAD R3, R2, R4, RZ ;  /* 0x0000000402037224 */ /* 0x000fe200078e02ff */
[----:B------:R-:W-:-:S03]  /*0cd0*/  IABS R2, R11 ;  /* 0x0000000b00027213 */ /* 0x000fc60000000000 */
[----:B------:R-:W-:Y:S01]  /*0ce0*/  IMAD.HI.U32 R3, R7, R3, R6 ;  /* 0x0000000307037227 */ /* 0x000fe200078e0006 */
[----:B------:R-:W-:-:S05]  /*0cf0*/  SHF.R.S32.HI R7, RZ, 0x1f, R16 ;  /* 0x0000001fff077819 */ /* 0x000fca0000011410 */
[----:B------:R-:W-:-:S05]  /*0d00*/  IMAD.HI.U32 R6, R3, R2, RZ ;  /* 0x0000000203067227 */ /* 0x000fca00078e00ff */
[----:B------:R-:W-:-:S05]  /*0d10*/  IADD3 R3, -R6, RZ, RZ ;  /* 0x000000ff06037210 */ /* 0x000fca0007ffe1ff */
[----:B------:R-:W-:Y:S01]  /*0d20*/  IMAD R3, R4, R3, R2 ;  /* 0x0000000304037224 */ /* 0x000fe200078e0202 */
[----:B------:R-:W-:-:S04]  /*0d30*/  SHF.R.S32.HI R2, RZ, 0x1f, R13 ;  /* 0x0000001fff027819 */ /* 0x000fc8000001140d */
[----:B------:R-:W-:Y:S02]  /*0d40*/  ISETP.GT.U32.AND P0, PT, R4, R3, PT ;  /* 0x000000030400720c */ /* 0x000fe40003f04070 */
[C---:B------:R-:W-:Y:S01]  /*0d50*/  IADD3.X R9, R7.reuse, R2, RZ, P1, !PT ;  /* 0x0000000207097210 */ /* 0x040fe20000ffe4ff */
[----:B------:R-:W-:-:S04]  /*0d60*/  IMAD R7, R7, c[0x0][0x1a0], RZ ;  /* 0x0000680007077a24 */ /* 0x000fc800078e02ff */
[----:B------:R-:W-:Y:S02]  /*0d70*/  IMAD R9, R9, c[0x0][0x198], RZ ;  /* 0x0000660009097a24 */ /* 0x000fe400078e02ff */
[C---:B------:R-:W-:Y:S02]  /*0d80*/  IMAD R8, R16.reuse, c[0x0][0x1a4], R7 ;  /* 0x0000690010087a24 */ /* 0x040fe400078e0207 */
[----:B------:R-:W-:Y:S02]  /*0d90*/  IMAD.WIDE.U32 R16, R16, c[0x0][0x1a0], RZ ;  /* 0x0000680010107a25 */ /* 0x000fe400078e00ff */
[----:B------:R-:W-:Y:S02]  /*0da0*/  @!P0 IADD3 R6, R6, 0x1, RZ ;  /* 0x0000000106068810 */ /* 0x000fe40007ffe0ff */
[----:B------:R-:W-:Y:S01]  /*0db0*/  @!P0 IMAD.IADD R3, R3, 0x1, -R4 ;  /* 0x0000000103038824 */ /* 0x000fe200078e0a04 */
[----:B------:R-:W-:-:S04]  /*0dc0*/  ISETP.NE.AND P0, PT, RZ, c[0x0][0x1c8], PT ;  /* 0x00007200ff007a0c */ /* 0x000fc80003f05270 */
[----:B------:R-:W-:Y:S02]  /*0dd0*/  ISETP.GE.U32.AND P2, PT, R3, R4, PT ;  /* 0x000000040300720c */ /* 0x000fe40003f46070 */
[----:B------:R-:W-:-:S04]  /*0de0*/  LOP3.LUT R3, R11, c[0x0][0x1c8], RZ, 0x3c, !PT ;  /* 0x000072000b037a12 */ /* 0x000fc800078e3cff */
[----:B------:R-:W-:Y:S01]  /*0df0*/  ISETP.GE.AND P1, PT, R3, RZ, PT ;  /* 0x000000ff0300720c */ /* 0x000fe20003f26270 */
[C---:B------:R-:W-:Y:S02]  /*0e00*/  IMAD R3, R14.reuse, c[0x0][0x19c], R9 ;  /* 0x000067000e037a24 */ /* 0x040fe400078e0209 */
[----:B------:R-:W-:-:S04]  /*0e10*/  IMAD.WIDE.U32 R14, R14, c[0x0][0x198], RZ ;  /* 0x000066000e0e7a25 */ /* 0x000fc800078e00ff */
[----:B------:R-:W-:Y:S01]  /*0e20*/  @P2 IADD3 R6, R6, 0x1, RZ ;  /* 0x0000000106062810 */ /* 0x000fe20007ffe0ff */
[----:B------:R-:W-:Y:S02]  /*0e30*/  IMAD.IADD R15, R15, 0x1, R3 ;  /* 0x000000010f0f7824 */ /* 0x000fe400078e0203 */
[----:B------:R-:W-:Y:S02]  /*0e40*/  IMAD R3, R21, c[0x0][0x180], RZ ;  /* 0x0000600015037a24 */ /* 0x000fe400078e02ff */
[----:B------:R-:W-:Y:S01]  /*0e50*/  IMAD.WIDE.U32 R14, R0, c[0x0][0x180], R14 ;  /* 0x00006000000e7a25 */ /* 0x000fe200078e000e */
[----:B------:R-:W-:Y:S02]  /*0e60*/  @!P1 IADD3 R6, -R6, RZ, RZ ;  /* 0x000000ff06069210 */ /* 0x000fe40007ffe1ff */
[----:B------:R-:W-:Y:S01]  /*0e70*/  @!P0 LOP3.LUT R6, RZ, c[0x0][0x1c8], RZ, 0x33, !PT ;  /* 0x00007200ff068a12 */ /* 0x000fe200078e33ff */
[----:B------:R-:W-:Y:S02]  /*0e80*/  IMAD R4, R0, c[0x0][0x184], R3 ;  /* 0x0000610000047a24 */ /* 0x000fe400078e0203 */
[----:B------:R-:W-:Y:S01]  /*0e90*/  IMAD.IADD R9, R17, 0x1, R8 ;  /* 0x0000000111097824 */ /* 0x000fe200078e0208 */
[----:B------:R-:W-:Y:S01]  /*0ea0*/  SHF.R.S32.HI R3, RZ, 0x1f, R6 ;  /* 0x0000001fff037819 */ /* 0x000fe20000011406 */
[----:B------:R-:W-:Y:S01]  /*0eb0*/  IMAD R21, R21, c[0x0][0x188], RZ ;  /* 0x0000620015157a24 */ /* 0x000fe200078e02ff */
[----:B------:R-:W-:Y:S01]  /*0ec0*/  IADD3 R15, R15, R4, RZ ;  /* 0x000000040f0f7210 */ /* 0x000fe20007ffe0ff */
[----:B------:R-:W-:-:S02]  /*0ed0*/  IMAD.MOV.U32 R8, RZ, RZ, R16 ;  /* 0x000000ffff087224 */ /* 0x000fc400078e0010 */
[----:B------:R-:W-:Y:S02]  /*0ee0*/  IMAD R7, R3, c[0x0][0x1b0], RZ ;  /* 0x00006c0003077a24 */ /* 0x000fe400078e02ff */
[C---:B------:R-:W-:Y:S02]  /*0ef0*/  IMAD R21, R0.reuse, c[0x0][0x18c], R21 ;  /* 0x0000630000157a24 */ /* 0x040fe400078e0215 */
[----:B------:R-:W-:-:S04]  /*0f00*/  IMAD.WIDE.U32 R22, R0, c[0x0][0x188], R8 ;  /* 0x0000620000167a25 */ /* 0x000fc800078e0008 */
[----:B------:R-:W-:Y:S01]  /*0f10*/  IMAD.WIDE.U32 R24, R6, c[0x0][0x1b0], R14 ;  /* 0x00006c0006187a25 */ /* 0x000fe200078e000e */
[----:B------:R-:W-:-:S03]  /*0f20*/  IADD3 R21, R23, R21, RZ ;  /* 0x0000001517157210 */ /* 0x000fc60007ffe0ff */
[----:B------:R-:W-:-:S05]  /*0f30*/  IMAD R7, R6, c[0x0][0x1b4], R7 ;  /* 0x00006d0006077a24 */ /* 0x000fca00078e0207 */
[----:B------:R-:W-:Y:S02]  /*0f40*/  IADD3 R7, R25, R7, RZ ;  /* 0x0000000719077210 */ /* 0x000fe40007ffe0ff */
.L_x_4973:
[----:B------:R-:W-:Y:S01]  /*0f50*/  SHF.R.S32.HI R8, RZ, 0x1f, R87 ;  /* 0x0000001fff087819 */ /* 0x000fe20000011457 */
[----:B------:R-:W-:Y:S01]  /*0f60*/  IMAD R3, R3, c[0x0][0x1b8], RZ ;  /* 0x00006e0003037a24 */ /* 0x000fe200078e02ff */
[----:B------:R-:W-:Y:S01]  /*0f70*/  SHF.R.S32.HI R17, RZ, 0x1f, R30 ;  /* 0x0000001fff117819 */ /* 0x000fe2000001141e */
[----:B------:R-:W-:Y:S01]  /*0f80*/  IMAD.MOV.U32 R123, RZ, RZ, 0x6 ;  /* 0x00000006ff7b7424 */ /* 0x000fe200078e00ff */
[-C--:B------:R-:W-:Y:S01]  /*0f90*/  LEA.HI R27, R8, R87.reuse, RZ, 0x2 ;  /* 0x00000057081b7211 */ /* 0x080fe200078f10ff */
[----:B------:R-:W-:Y:S01]  /*0fa0*/  IMAD R3, R6, c[0x0][0x1bc], R3 ;  /* 0x00006f0006037a24 */ /* 0x000fe200078e0203 */
[CC--:B------:R-:W-:Y:S01]  /*0fb0*/  LEA.HI R4, R8.reuse, R87.reuse, RZ, 0x4 ;  /* 0x0000005708047211 */ /* 0x0c0fe200078f20ff */
[----:B------:R-:W-:Y:S01]  /*0fc0*/  IMAD R17, R17, c[0x0][0x178], RZ ;  /* 0x00005e0011117a24 */ /* 0x000fe200078e02ff */
[----:B------:R-:W-:Y:S02]  /*0fd0*/  LOP3.LUT R126, R27, 0xfffffffc, RZ, 0xc0, !PT ;  /* 0xfffffffc1b7e7812 */ /* 0x000fe400078ec0ff */
[----:B------:R-:W-:Y:S01]  /*0fe0*/  LEA.HI R9, R8, R87, RZ, 0x3 ;  /* 0x0000005708097211 */ /* 0x000fe200078f18ff */
[----:B------:R-:W-:Y:S01]  /*0ff0*/  IMAD R17, R30, c[0x0][0x17c], R17 ;  /* 0x00005f001e117a24 */ /* 0x000fe200078e0211 */
[----:B------:R-:W-:Y:S01]  /*1000*/  SHF.R.S32.HI R23, RZ, 0x4, R4 ;  /* 0x00000004ff177819 */ /* 0x000fe20000011404 */
[----:B------:R-:W-:Y:S01]  /*1010*/  IMAD.IADD R126, R87, 0x1, -R126 ;  /* 0x00000001577e7824 */ /* 0x000fe200078e0a7e */
[----:B------:R-:W-:-:S02]  /*1020*/  SHF.R.S32.HI R15, RZ, 0x3, R9 ;  /* 0x00000003ff0f7819 */ /* 0x000fc40000011409 */
[----:B------:R-:W-:Y:S01]  /*1030*/  LEA.HI R10, R4, R23, RZ, 0x1 ;  /* 0x00000017040a7211 */ /* 0x000fe200078f08ff */
[----:B------:R-:W-:Y:S01]  /*1040*/  IMAD.SHL.U32 R126, R126, 0x8, RZ ;  /* 0x000000087e7e7824 */ /* 0x000fe200078e00ff */
[----:B------:R-:W-:Y:S01]  /*1050*/  LOP3.LUT R16, R9, 0xfffffff8, RZ, 0xc0, !PT ;  /* 0xfffffff809107812 */ /* 0x000fe200078ec0ff */
[----:B------:R-:W-:Y:S01]  /*1060*/  IMAD.SHL.U32 R15, R15, 0x40, RZ ;  /* 0x000000400f0f7824 */ /* 0x000fe200078e00ff */
[----:B------:R-:W-:Y:S02]  /*1070*/  LOP3.LUT R10, R10, 0xfffffffe, RZ, 0xc0, !PT ;  /* 0xfffffffe0a0a7812 */ /* 0x000fe400078ec0ff */
[----:B------:R-:W-:Y:S01]  /*1080*/  IADD3 R22, P0, R126, R22, RZ ;  /* 0x000000167e167210 */ /* 0x000fe20007f1e0ff */
[----:B------:R-:W-:Y:S01]  /*1090*/  IMAD.IADD R16, R87, 0x1, -R16 ;  /* 0x0000000157107824 */ /* 0x000fe200078e0a10 */
[----:B------:R-:W-:Y:S01]  /*10a0*/  SHF.R.S32.HI R127, RZ, 0x1f, R126 ;  /* 0x0000001fff7f7819 */ /* 0x000fe2000001147e */
[----:B------:R-:W-:Y:S01]  /*10b0*/  IMAD.IADD R10, R23, 0x1, -R10 ;  /* 0x00000001170a7824 */ /* 0x000fe200078e0a0a */
[----:B------:R-:W-:-:S02]  /*10c0*/  LOP3.LUT R4, R4, 0xfffffff0, RZ, 0xc0, !PT ;  /* 0xfffffff004047812 */ /* 0x000fc400078ec0ff */
[----:B------:R-:W-:Y:S01]  /*10d0*/  SHF.R.S32.HI R18, RZ, 0x2, R27 ;  /* 0x00000002ff127819 */ /* 0x000fe2000001141b */
[----:B------:R-:W-:Y:S01]  /*10e0*/  IMAD.X R23, R127, 0x1, R21, P0 ;  /* 0x000000017f177824 */ /* 0x000fe200000e0615 */
[----:B------:R-:W-:Y:S01]  /*10f0*/  LOP3.LUT R15, R15, 0xc0, RZ, 0xc0, !PT ;  /* 0x000000c00f0f7812 */ /* 0x000fe200078ec0ff */
[----:B------:R-:W-:Y:S01]  /*1100*/  IMAD.IADD R21, R87, 0x1, -R4 ;  /* 0x0000000157157824 */ /* 0x000fe200078e0a04 */
[----:B------:R-:W-:Y:S01]  /*1110*/  IADD3 R24, P1, R126, R24, RZ ;  /* 0x000000187e187210 */ /* 0x000fe20007f3e0ff */
[----:B------:R-:W-:Y:S01]  /*1120*/  IMAD.WIDE.U32 R30, R30, c[0x0][0x178], R126 ;  /* 0x00005e001e1e7a25 */ /* 0x000fe200078e007e */
[----:B------:R-:W-:Y:S02]  /*1130*/  LOP3.LUT R0, R15, 0x18, R126, 0xf8, !PT ;  /* 0x000000180f007812 */ /* 0x000fe400078ef87e */
[----:B------:R-:W-:Y:S01]  /*1140*/  LEA.HI R27, R27, R18, RZ, 0x1 ;  /* 0x000000121b1b7211 */ /* 0x000fe200078f08ff */
[----:B------:R-:W-:Y:S01]  /*1150*/  IMAD.X R25, R127, 0x1, R7, P1 ;  /* 0x000000017f197824 */ /* 0x000fe200008e0607 */
[----:B------:R-:W-:Y:S01]  /*1160*/  SHF.R.U32.HI R15, RZ, 0x3, R15 ;  /* 0x00000003ff0f7819 */ /* 0x000fe2000001160f */
[----:B------:R-:W-:Y:S01]  /*1170*/  IMAD.IADD R31, R31, 0x1, R17 ;  /* 0x000000011f1f7824 */ /* 0x000fe200078e0211 */
[----:B------:R-:W-:Y:S01]  /*1180*/  LEA.HI R4, R16, R16, RZ, 0x1 ;  /* 0x0000001010047211 */ /* 0x000fe200078f08ff */
[----:B------:R-:W-:Y:S01]  /*1190*/  IMAD.WIDE.U32 R24, R18, c[0x0][0x198], R24 ;  /* 0x0000660012187a25 */ /* 0x000fe200078e0018 */
[----:B------:R-:W-:-:S02]  /*11a0*/  LEA.HI R89, R8, R87, RZ, 0x5 ;  /* 0x0000005708597211 */ /* 0x000fc400078f28ff */
[----:B------:R-:W-:Y:S01]  /*11b0*/  LOP3.LUT R27, R27, 0x7fffffe, RZ, 0xc0, !PT ;  /* 0x07fffffe1b1b7812 */ /* 0x000fe200078ec0ff */
[----:B------:R-:W-:Y:S01]  /*11c0*/  IMAD.WIDE.U32 R30, R11, c[0x0][0x1a8], R30 ;  /* 0x00006a000b1e7a25 */ /* 0x000fe200078e001e */
[----:B------:R-:W-:Y:S02]  /*11d0*/  LOP3.LUT R15, R0, R15, RZ, 0x3c, !PT ;  /* 0x0000000f000f7212 */ /* 0x000fe400078e3cff */
[----:B------:R-:W-:Y:S01]  /*11e0*/  LOP3.LUT R7, R4, 0x3fffffe, RZ, 0xc0, !PT ;  /* 0x03fffffe04077812 */ /* 0x000fe200078ec0ff */
[----:B------:R-:W-:Y:S01]  /*11f0*/  IMAD.IADD R27, R18, 0x1, -R27 ;  /* 0x00000001121b7824 */ /* 0x000fe200078e0a1b */
[----:B------:R-:W-:Y:S01]  /*1200*/  SHF.R.S32.HI R0, RZ, 0x1f, R11 ;  /* 0x0000001fff007819 */ /* 0x000fe2000001140b */
[----:B------:R-:W-:Y:S01]  /*1210*/  IMAD.WIDE.U32 R22, R6, c[0x0][0x1b8], R22 ;  /* 0x00006e0006167a25 */ /* 0x000fe200078e0016 */
[----:B------:R-:W-:Y:S02]  /*1220*/  SHF.R.S32.HI R88, RZ, 0x5, R89 ;  /* 0x00000005ff587819 */ /* 0x000fe40000011459 */
[----:B------:R-:W-:Y:S01]  /*1230*/  SHF.R.S32.HI R19, RZ, 0x1f, R18 ;  /* 0x0000001fff137819 */ /* 0x000fe20000011412 */
[----:B------:R-:W-:Y:S01]  /*1240*/  IMAD.IADD R7, R16, 0x1, -R7 ;  /* 0x0000000110077824 */ /* 0x000fe200078e0a07 */
[----:B------:R-:W-:Y:S01]  /*1250*/  LEA.HI R12, R21, R21, RZ, 0x1 ;  /* 0x00000015150c7211 */ /* 0x000fe200078f08ff */
[----:B------:R-:W-:Y:S01]  /*1260*/  IMAD R16, R0, c[0x0][0x1a8], RZ ;  /* 0x00006a0000107a24 */ /* 0x000fe200078e02ff */
[----:B------:R-:W-:Y:S01]  /*1270*/  IADD3 R0, P0, R18, R13, RZ ;  /* 0x0000000d12007210 */ /* 0x000fe20007f1e0ff */
[----:B------:R-:W-:Y:S01]  /*1280*/  IMAD R14, R88, 0x8, R27 ;  /* 0x00000008580e7824 */ /* 0x000fe200078e021b */
[----:B------:R-:W-:Y:S01]  /*1290*/  LOP3.LUT R86, R12, 0x7fffffe, RZ, 0xc0, !PT ;  /* 0x07fffffe0c567812 */ /* 0x000fe200078ec0ff */
[----:B------:R-:W-:Y:S01]  /*12a0*/  IMAD R16, R11, c[0x0][0x1ac], R16 ;  /* 0x00006b000b107a24 */ /* 0x000fe200078e0210 */
[----:B------:R-:W-:Y:S01]  /*12b0*/  SHF.R.S32.HI R4, RZ, 0x1, R4 ;  /* 0x00000001ff047819 */ /* 0x000fe20000011404 */
[----:B------:R-:W-:Y:S01]  /*12c0*/  IMAD.U32 R14, R14, 0x20, R15 ;  /* 0x000000200e0e7824 */ /* 0x000fe200078e000f */
[----:B------:R-:W-:Y:S01]  /*12d0*/  SHF.R.S32.HI R15, RZ, 0x1f, R12 ;  /* 0x0000001fff0f7819 */ /* 0x000fe2000001140c */
[----:B------:R-:W-:Y:S01]  /*12e0*/  IMAD.X R11, R19, 0x1, R2, P0 ;  /* 0x00000001130b7824 */ /* 0x000fe200000e0602 */
[----:B------:R-:W-:Y:S01]  /*12f0*/  SHF.R.S32.HI R2, RZ, 0x1, R12 ;  /* 0x00000001ff027819 */ /* 0x000fe2000001140c */
[----:B------:R-:W-:Y:S01]  /*1300*/  IMAD.WIDE R28, R29, 0x40, R18 ;  /* 0x000000401d1c7825 */ /* 0x000fe200078e0212 */
[----:B------:R-:W-:-:S02]  /*1310*/  LEA R134, P0, R24, c[0x0][0x168], 0x1 ;  /* 0x00005a0018867a11 */ /* 0x000fc400078008ff */
[----:B------:R-:W-:Y:S01]  /*1320*/  LEA.HI R15, R15, R2, RZ, 0x2 ;  /* 0x000000020f0f7211 */ /* 0x000fe200078f10ff */
[----:B------:R-:W-:Y:S01]  /*1330*/  IMAD R13, R19, c[0x0][0x198], RZ ;  /* 0x00006600130d7a24 */ /* 0x000fe200078e02ff */
[----:B------:R-:W-:Y:S01]  /*1340*/  SHF.R.S32.HI R8, RZ, 0x1f, R21 ;  /* 0x0000001fff087819 */ /* 0x000fe20000011415 */
[----:B------:R-:W-:Y:S01]  /*1350*/  IMAD R17, R29, c[0x0][0x190], RZ ;  /* 0x000064001d117a24 */ /* 0x000fe200078e02ff */
[----:B------:R-:W-:Y:S01]  /*1360*/  LOP3.LUT R15, R15, 0xfffffffc, RZ, 0xc0, !PT ;  /* 0xfffffffc0f0f7812 */ /* 0x000fe200078ec0ff */
[----:B------:R-:W-:Y:S01]  /*1370*/  IMAD.IADD R31, R31, 0x1, R16 ;  /* 0x000000011f1f7824 */ /* 0x000fe200078e0210 */
[----:B------:R-:W-:Y:S01]  /*1380*/  LEA.HI R8, R8, R21, RZ, 0x3 ;  /* 0x0000001508087211 */ /* 0x000fe200078f18ff */
[----:B------:R-:W-:Y:S02]  /*1390*/  IMAD R13, R18, c[0x0][0x19c], R13 ;  /* 0x00006700120d7a24 */ /* 0x000fe400078e020d */
[C---:B------:R-:W-:Y:S02]  /*13a0*/  IMAD R17, R28.reuse, c[0x0][0x194], R17 ;  /* 0x000065001c117a24 */ /* 0x040fe400078e0211 */
[----:B------:R-:W-:-:S04]  /*13b0*/  IMAD.WIDE.U32 R28, R28, c[0x0][0x190], R30 ;  /* 0x000064001c1c7a25 */ /* 0x000fc800078e001e */
[----:B------:R-:W-:Y:S01]  /*13c0*/  IMAD.IADD R13, R25, 0x1, R13 ;  /* 0x00000001190d7824 */ /* 0x000fe200078e020d */
[----:B------:R-:W-:Y:S01]  /*13d0*/  LEA R16, P1, R28, c[0x0][0x160], 0x1 ;  /* 0x000058001c107a11 */ /* 0x000fe200078208ff */
[----:B------:R-:W-:Y:S02]  /*13e0*/  IMAD.IADD R23, R23, 0x1, R3 ;  /* 0x0000000117177824 */ /* 0x000fe400078e0203 */
[----:B------:R-:W-:Y:S01]  /*13f0*/  IMAD.IADD R3, R2, 0x1, -R15 ;  /* 0x0000000102037824 */ /* 0x000fe200078e0a0f */
[----:B------:R-:W-:Y:S01]  /*1400*/  LEA.HI.X R135, R24, c[0x0][0x16c], R13, 0x1, P0 ;  /* 0x00005b0018877a11 */ /* 0x000fe200000f0c0d */
[----:B------:R-:W-:Y:S02]  /*1410*/  IMAD.IADD R17, R29, 0x1, R17 ;  /* 0x000000011d117824 */ /* 0x000fe400078e0211 */
[----:B------:R-:W-:Y:S02]  /*1420*/  IMAD.MOV.U32 R12, RZ, RZ, c[0x0][0x190] ;  /* 0x00006400ff0c7624 */ /* 0x000fe400078e00ff */
[----:B------:R-:W-:Y:S01]  /*1430*/  IMAD.MOV.U32 R2, RZ, RZ, c[0x0][0x198] ;  /* 0x00006600ff027624 */ /* 0x000fe200078e00ff */
[----:B------:R-:W-:Y:S01]  /*1440*/  LEA.HI.X R17, R28, c[0x0][0x164], R17, 0x1, P1 ;  /* 0x000059001c117a11 */ /* 0x000fe200008f0c11 */
[----:B------:R-:W-:Y:S01]  /*1450*/  IMAD.MOV.U32 R13, RZ, RZ, c[0x0][0x194] ;  /* 0x00006500ff0d7624 */ /* 0x000fe200078e00ff */
[----:B------:R-:W-:Y:S01]  /*1460*/  LEA R18, P0, R12, R16, 0x6 ;  /* 0x000000100c127211 */ /* 0x000fe200078030ff */
[C---:B------:R-:W-:Y:S01]  /*1470*/  IMAD.SHL.U32 R6, R2.reuse, 0x40, RZ ;  /* 0x0000004002067824 */ /* 0x040fe200078e00ff */
[----:B------:R-:W-:Y:S01]  /*1480*/  SHF.L.U64.HI R122, R2, R123, c[0x0][0x19c] ;  /* 0x00006700027a7619 */ /* 0x000fe2000001027b */
[----:B------:R-:W-:Y:S01]  /*1490*/  IMAD.SHL.U32 R124, R14, 0x2, RZ ;  /* 0x000000020e7c7824 */ /* 0x000fe200078e00ff */
[----:B------:R-:W-:Y:S01]  /*14a0*/  LEA.HI.X R19, R12, R17, R13, 0x6, P0 ;  /* 0x000000110c137211 */ /* 0x000fe200000f340d */
[----:B------:R-:W-:Y:S01]  /*14b0*/  IMAD R11, R11, c[0x0][0x1a0], RZ ;  /* 0x000068000b0b7a24 */ /* 0x000fe200078e02ff */
[----:B------:R-:W-:Y:S01]  /*14c0*/  IADD3 R14, P0, R6, R134, RZ ;  /* 0x00000086060e7210 */ /* 0x000fe20007f1e0ff */
[----:B------:R-:W-:Y:S01]  /*14d0*/  IMAD.SHL.U32 R12, R4, 0x40, RZ ;  /* 0x00000040040c7824 */ /* 0x000fe200078e00ff */
[----:B------:R-:W-:Y:S01]  /*14e0*/  @!PT LDS RZ, [RZ] ;  /* 0x00000000fffff984 */ /* 0x000fe20000000800 */
[----:B------:R-:W-:Y:S01]  /*14f0*/  @!PT LDS RZ, [RZ] ;  /* 0x00000000fffff984 */ /* 0x000fe20000000800 */
[----:B------:R-:W-:Y:S01]  /*1500*/  @!PT LDS RZ, [RZ] ;  /* 0x00000000fffff984 */ /* 0x000fe20000000800 */
[----:B------:R1:W-:Y:S01]  /*1510*/  LDGSTS.E.BYPASS.LTC128B.128 [R124], [R16.64] ;  /* 0x00000000107c7fae */ /* 0x0003e2000b901d4a */
[----:B------:R-:W-:Y:S01]  /*1520*/  IMAD R13, R0, c[0x0][0x1a4], R11 ;  /* 0x00006900000d7a24 */ /* 0x000fe200078e020b */
[----:B------:R-:W-:Y:S01]  /*1530*/  LOP3.LUT P1, RZ, R3, 0x2, RZ, 0xc0, !PT ;  /* 0x0000000203ff7812 */ /* 0x000fe2000782c0ff */
[----:B------:R-:W-:Y:S01]  /*1540*/  IMAD.X R15, R122, 0x1, R135, P0 ;  /* 0x000000017a0f7824 */ /* 0x000fe200000e0687 */
[----:B------:R1:W-:Y:S01]  /*1550*/  LDGSTS.E.BYPASS.LTC128B.128 [R124+0x1000], [R16.64+0x40] ;  /* 0x01000040107c7fae */ /* 0x0003e2000b901d4a */
[----:B------:R-:W-:-:S02]  /*1560*/  IMAD R11, R10, 0x8, R7 ;  /* 0x000000080a0b7824 */ /* 0x000fc400078e0207 */
[----:B------:R-:W-:Y:S01]  /*1570*/  IMAD.SHL.U32 R7, R3, 0x40, RZ ;  /* 0x0000004003077824 */ /* 0x000fe200078e00ff */
[----:B------:R1:W-:Y:S01]  /*1580*/  LDGSTS.E.BYPASS.LTC128B.128 [R124+0x2000], [R16.64+0x80] ;  /* 0x02000080107c7fae */ /* 0x0003e2000b901d4a */
[----:B------:R-:W-:Y:S02]  /*1590*/  IMAD.SHL.U32 R8, R8, 0x20, RZ ;  /* 0x0000002008087824 */ /* 0x000fe400078e00ff */
[----:B------:R-:W-:Y:S01]  /*15a0*/  IMAD.SHL.U32 R10, R10, 0x8, RZ ;  /* 0x000000080a0a7824 */ /* 0x000fe200078e00ff */
[----:B------:R2:W-:Y:S01]  /*15b0*/  LDGSTS.E.BYPASS.LTC128B.128 [R124+0x800], [R18.64] ;  /* 0x00800000127c7fae */ /* 0x0005e2000b901d4a */
[----:B------:R-:W-:Y:S01]  /*15c0*/  LOP3.LUT R7, R7, 0xc0, RZ, 0xc0, !PT ;  /* 0x000000c007077812 */ /* 0x000fe200078ec0ff */
[----:B------:R-:W-:Y:S01]  /*15d0*/  IMAD.WIDE.U32 R22, R0, c[0x0][0x1a0], R22 ;  /* 0x0000680000167a25 */ /* 0x000fe200078e0016 */
[----:B------:R-:W-:Y:S01]  /*15e0*/  LOP3.LUT R85, R8, 0xffffff00, RZ, 0xc0, !PT ;  /* 0xffffff0008557812 */ /* 0x000fe200078ec0ff */
[----:B------:R2:W-:Y:S01]  /*15f0*/  LDGSTS.E.BYPASS.LTC128B.128 [R124+0x1800], [R18.64+0x40] ;  /* 0x01800040127c7fae */ /* 0x0005e2000b901d4a */
[----:B------:R-:W-:Y:S01]  /*1600*/  LOP3.LUT R10, R7, 0x8, R10, 0xf8, !PT ;  /* 0x00000008070a7812 */ /* 0x000fe200078ef80a */
[----:B------:R-:W-:Y:S01]  /*1610*/  IMAD.IADD R13, R23, 0x1, R13 ;  /* 0x00000001170d7824 */ /* 0x000fe200078e020d */
[----:B------:R-:W-:Y:S01]  /*1620*/  SHF.R.U32.HI R7, RZ, 0x3, R7 ;  /* 0x00000003ff077819 */ /* 0x000fe20000011607 */
[----:B------:R2:W-:Y:S01]  /*1630*/  LDGSTS.E.BYPASS.LTC128B.128 [R124+0x2800], [R18.64+0x80] ;  /* 0x02800080127c7fae */ /* 0x0005e2000b901d4a */
[----:B------:R-:W-:Y:S01]  /*1640*/  IMAD.MOV.U32 R8, RZ, RZ, c[0x0][0x1a0] ;  /* 0x00006800ff087624 */ /* 0x000fe200078e00ff */
[----:B------:R-:W-:Y:S01]  /*1650*/  LEA R130, P0, R22, c[0x0][0x170], 0x1 ;  /* 0x00005c0016827a11 */ /* 0x000fe200078008ff */
[----:B------:R-:W-:Y:S01]  /*1660*/  IMAD.IADD R86, R21, 0x1, -R86 ;  /* 0x0000000115567824 */ /* 0x000fe200078e0a56 */
[----:B------:R3:W-:Y:S01]  /*1670*/  LDGSTS.E.BYPASS.LTC128B.128 [R124+0x3000], [R134.64] ;  /* 0x03000000867c7fae */ /* 0x0007e2000b901d4a */
[----:B------:R-:W-:-:S02]  /*1680*/  LOP3.LUT R7, R10, R7, RZ, 0x3c, !PT ;  /* 0x000000070a077212 */ /* 0x000fc400078e3cff */
[----:B------:R-:W-:Y:S01]  /*1690*/  LEA.HI.X R131, R22, c[0x0][0x174], R13, 0x1, P0 ;  /* 0x00005d0016837a11 */ /* 0x000fe200000f0c0d */
[----:B------:R3:W-:Y:S01]  /*16a0*/  LDGSTS.E.BYPASS.LTC128B.128 [R124+0x4000], [R134.64+0x40] ;  /* 0x04000040867c7fae */ /* 0x0007e2000b901d4a */
[C---:B------:R-:W-:Y:S02]  /*16b0*/  SHF.L.U64.HI R123, R8.reuse, R123, c[0x0][0x1a4] ;  /* 0x00006900087b7619 */ /* 0x040fe4000001027b */
[----:B------:R-:W-:Y:S01]  /*16c0*/  LEA R8, P0, R8, R130, 0x6 ;  /* 0x0000008208087211 */ /* 0x000fe200078030ff */
[----:B------:R3:W-:Y:S01]  /*16d0*/  LDGSTS.E.BYPASS.LTC128B.128 [R124+0x5000], [R134.64+0x80] ;  /* 0x05000080867c7fae */ /* 0x0007e2000b901d4a */
[----:B------:R-:W-:Y:S01]  /*16e0*/  IMAD.MOV.U32 R125, RZ, RZ, R131 ;  /* 0x000000ffff7d7224 */ /* 0x000fe200078e0083 */
[----:B-1----:R-:W-:Y:S02]  /*16f0*/  LOP3.LUT R16, R12, 0xc0, RZ, 0xc0, !PT ;  /* 0x000000c00c107812 */ /* 0x002fe400078ec0ff */
[----:B------:R1:W-:Y:S02]  /*1700*/  LDGSTS.E.BYPASS.LTC128B.128 [R124+0x3800], [R14.64] ;  /* 0x038000000e7c7fae */ /* 0x0003e4000b901d4a */
[----:B------:R-:W-:-:S02]  /*1710*/  LOP3.LUT R12, R16, 0x8, R9, 0xf8, !PT ;  /* 0x00000008100c7812 */ /* 0x000fc400078ef809 */
[----:B------:R1:W-:Y:S01]  /*1720*/  LDGSTS.E.BYPASS.LTC128B.128 [R124+0x4800], [R14.64+0x40] ;  /* 0x048000400e7c7fae */ /* 0x0003e2000b901d4a */
[----:B------:R-:W-:-:S03]  /*1730*/  SHF.R.U32.HI R9, RZ, 0x3, R16 ;  /* 0x00000003ff097819 */ /* 0x000fc60000011610 */
[----:B------:R1:W-:Y:S01]  /*1740*/  LDGSTS.E.BYPASS.LTC128B.128 [R124+0x5800], [R14.64+0x80] ;  /* 0x058000800e7c7fae */ /* 0x0003e2000b901d4a */
[----:B------:R-:W-:Y:S01]  /*1750*/  LOP3.LUT R0, R12, R9, RZ, 0x3c, !PT ;  /* 0x000000090c007212 */ /* 0x000fe200078e3cff */
[----:B------:R-:W-:Y:S02]  /*1760*/  IMAD R9, R88, 0x200, R85 ;  /* 0x0000020058097824 */ /* 0x000fe400078e0255 */
[----:B------:R-:W0:Y:S02]  /*1770*/  LDGDEPBAR ;  /* 0x00000000000079af */ /* 0x000e240000000000 */
[----:B------:R-:W-:Y:S02]  /*1780*/  IMAD R10, R86, 0x20, R9 ;  /* 0x00000020560a7824 */ /* 0x000fe400078e0209 */
[----:B------:R-:W-:Y:S02]  /*1790*/  IMAD.U32 R0, R11, 0x20, R0 ;  /* 0x000000200b007824 */ /* 0x000fe400078e0000 */
[----:B------:R-:W-:-:S02]  /*17a0*/  IMAD.IADD R121, R7, 0x1, R10 ;  /* 0x0000000107797824 */ /* 0x000fc400078e020a */
[----:B------:R-:W-:Y:S01]  /*17b0*/  IMAD.X R9, R123, 0x1, R131, P0 ;  /* 0x000000017b097824 */ /* 0x000fe200000e0683 */
[----:B------:R-:W-:Y:S01]  /*17c0*/  LOP3.LUT P0, RZ, R4, 0x2, RZ, 0xc0, !PT ;  /* 0x0000000204ff7812 */ /* 0x000fe2000780c0ff */
[C---:B------:R-:W-:Y:S01]  /*17d0*/  IMAD.SHL.U32 R92, R0.reuse, 0x2, RZ ;  /* 0x00000002005c7824 */ /* 0x040fe200078e00ff */
[----:B------:R-:W-:Y:S01]  /*17e0*/  LEA R120, R0, 0x3000, 0x1 ;  /* 0x0000300000787811 */ /* 0x000fe200078e08ff */
[----:B------:R-:W-:Y:S01]  /*17f0*/  IMAD.SHL.U32 R121, R121, 0x2, RZ ;  /* 0x0000000279797824 */ /* 0x000fe200078e00ff */
[----:B------:R-:W-:Y:S01]  /*1800*/  LOP3.LUT R0, R89, 0xffffffe0, RZ, 0xc0, !PT ;  /* 0xffffffe059007812 */ /* 0x000fe200078ec0ff */
[----:B------:R-:W-:Y:S01]  /*1810*/  IMAD.MOV.U32 R4, RZ, RZ, 0x20 ;  /* 0x00000020ff047424 */ /* 0x000fe200078e00ff */
[----:B------:R-:W-:Y:S01]  /*1820*/  SHF.R.S32.HI R89, RZ, 0x1f, R89 ;  /* 0x0000001fff597819 */ /* 0x000fe20000011459 */
[----:B------:R-:W-:Y:S02]  /*1830*/  IMAD R86, R86, 0x20, R85 ;  /* 0x0000002056567824 */ /* 0x000fe400078e0255 */
[C---:B------:R-:W-:Y:S01]  /*1840*/  IMAD.IADD R0, R87.reuse, 0x1, -R0 ;  /* 0x0000000157007824 */ /* 0x040fe200078e0a00 */
[C---:B------:R-:W-:Y:S01]  /*1850*/  SEL R3, R4.reuse, 0xffffffe0, !P0 ;  /* 0xffffffe004037807 */ /* 0x040fe20004000000 */
[----:B------:R-:W-:Y:S01]  /*1860*/  IMAD.SHL.U32 R87, R87, 0x2, RZ ;  /* 0x0000000257577824 */ /* 0x000fe200078e00ff */
[----:B------:R-:W-:Y:S01]  /*1870*/  SEL R4, R4, 0xffffffe0, !P1 ;  /* 0xffffffe004047807 */ /* 0x000fe20004800000 */
[----:B------:R-:W-:-:S04]  /*1880*/  DEPBAR.LE SB0, 0x0 ;  /* 0x000080000000791a */ /* 0x000fc80000000000 */
[----:B------:R-:W-:Y:S01]  /*1890*/  BAR.SYNC.DEFER_BLOCKING 0x0 ;  /* 0x0000000000007b1d */ /* 0x000fe20000010000 */
[----:B------:R-:W-:Y:S02]  /*18a0*/  IMAD.IADD R119, R121, 0x1, R4 ;  /* 0x0000000179777824 */ /* 0x000fe400078e0204 */
[----:B------:R-:W-:Y:S01]  /*18b0*/  IMAD.IADD R118, R120, 0x1, R3 ;  /* 0x0000000178767824 */ /* 0x000fe200078e0203 */
[----:B------:R-:W-:-:S04]  /*18c0*/  SHF.R.S32.HI R3, RZ, 0x1f, R0 ;  /* 0x0000001fff037819 */ /* 0x000fc80000011400 */
[----:B------:R-:W-:Y:S01]  /*18d0*/  LEA.HI R132, R3, R0, RZ, 0x2 ;  /* 0x0000000003847211 */ /* 0x000fe200078f10ff */
[----:B------:R-:W-:Y:S02]  /*18e0*/  IMAD R3, R88, 0x10, R91 ;  /* 0x0000001058037824 */ /* 0x000fe400078e025b */
[----:B------:R-:W-:Y:S01]  /*18f0*/  IMAD.SHL.U32 R0, R84, 0x40, RZ ;  /* 0x0000004054007824 */ /* 0x000fe200078e00ff */
[----:B------:R-:W-:-:S04]  /*1900*/  SHF.R.S32.HI R132, RZ, 0x2, R132 ;  /* 0x00000002ff847819 */ /* 0x000fc80000011484 */
[----:B------:R-:W-:-:S04]  /*1910*/  IADD3 R3, R3, 0x1, R132 ;  /* 0x0000000103037810 */ /* 0x000fc80007ffe084 */
[----:B------:R-:W-:Y:S01]  /*1920*/  IADD3 R3, R90, -c[0x0][0x214], R3 ;  /* 0x800085005a037a10 */ /* 0x000fe20007ffe003 */
        /* <DEDUP_REMOVED lines=11> */
[----:B------:R-:W3:Y:S04]  /*19e0*/  LDSM.16.M88.4 R28, [R92+0x3400] ;  /* 0x003400005c1c783b */ /* 0x000ee80000000200 */
[----:B------:R-:W3:Y:S04]  /*19f0*/  LDSM.16.M88.4 R20, [R92+0x3800] ;  /* 0x003800005c14783b */ /* 0x000ee80000000200 */
[----:B------:R-:W-:Y:S04]  /*1a00*/  LDSM.16.M88.4 R76, [R119] ;  /* 0x00000000774c783b */ /* 0x000fe80000000200 */
[----:B-1----:R-:W1:Y:S04]  /*1a10*/  LDSM.16.M88.4 R12, [R118] ;  /* 0x00000000760c783b */ /* 0x002e680000000200 */
[----:B----4-:R-:W4:Y:S04]  /*1a20*/  LDSM.16.M88.4 R8, [R118+0x400] ;  /* 0x000400007608783b */ /* 0x010f280000000200 */
[----:B--2---:R-:W2:Y:S04]  /*1a30*/  LDSM.16.M88.4 R16, [R92+0x3c00] ;  /* 0x003c00005c10783b */ /* 0x004ea80000000200 */
[----:B------:R-:W1:Y:S04]  /*1a40*/  LDSM.16.M88.4 R80, [R118+0x800] ;  /* 0x000800007650783b */ /* 0x000e680000000200 */
[----:B------:R-:W-:Y:S04]  /*1a50*/  LDSM.16.M88.4 R60, [R121+0x1000] ;  /* 0x00100000793c783b */ /* 0x000fe80000000200 */
[----:B------:R-:W1:Y:S01]  /*1a60*/  LDSM.16.M88.4 R56, [R92+0x4000] ;  /* 0x004000005c38783b */ /* 0x000e620000000200 */
[C---:B-----5:R-:W-:Y:S03]  /*1a70*/  HMMA.16816.F32.BF16 R40, R64.reuse, R36, RZ ;  /* 0x000000244028723c */ /* 0x060fe600000418ff */
[----:B------:R-:W5:Y:S04]  /*1a80*/  LDSM.16.M88.4 R52, [R92+0x4400] ;  /* 0x004400005c34783b */ /* 0x000f680000000200 */
[----:B------:R-:W1:Y:S01]  /*1a90*/  LDSM.16.M88.4 R72, [R118+0xc00] ;  /* 0x000c00007648783b */ /* 0x000e620000000200 */
[C---:B---3--:R-:W-:Y:S03]  /*1aa0*/  HMMA.16816.F32.BF16 R32, R64.reuse, R28, RZ ;  /* 0x0000001c4020723c */ /* 0x048fe600000418ff */
[----:B------:R-:W3:Y:S04]  /*1ab0*/  LDSM.16.M88.4 R48, [R92+0x4800] ;  /* 0x004800005c30783b */ /* 0x000ee80000000200 */
[----:B------:R-:W-:Y:S01]  /*1ac0*/  LDSM.16.M88.4 R44, [R92+0x4c00] ;  /* 0x004c00005c2c783b */ /* 0x000fe20000000200 */
[C---:B------:R-:W-:Y:S03]  /*1ad0*/  HMMA.16816.F32.BF16 R36, R64.reuse, R38, RZ ;  /* 0x000000264024723c */ /* 0x040fe600000418ff */
[----:B------:R-:W0:Y:S05]  /*1ae0*/  LDGDEPBAR ;  /* 0x00000000000079af */ /* 0x000e2a0000000000 */
[C---:B------:R-:W-:Y:S08]  /*1af0*/  HMMA.16816.F32.BF16 R28, R64.reuse, R30, RZ ;  /* 0x0000001e401c723c */ /* 0x040ff000000418ff */
[C---:B------:R-:W-:Y:S08]  /*1b00*/  HMMA.16816.F32.BF16 R24, R64.reuse, R20, RZ ;  /* 0x000000144018723c */ /* 0x040ff000000418ff */
[----:B------:R-:W-:Y:S08]  /*1b10*/  HMMA.16816.F32.BF16 R20, R64, R22, RZ ;  /* 0x000000164014723c */ /* 0x000ff000000418ff */
[C---:B-1----:R-:W-:Y:S08]  /*1b20*/  HMMA.16816.F32.BF16 R40, R76.reuse, R12, R40 ;  /* 0x0000000c4c28723c */ /* 0x042ff00000041828 */
[C---:B------:R-:W-:Y:S01]  /*1b30*/  HMMA.16816.F32.BF16 R36, R76.reuse, R14, R36 ;  /* 0x0000000e4c24723c */ /* 0x040fe20000041824 */
[----:B------:R-:W-:Y:S07]  /*1b40*/  LDSM.16.M88.4 R12, [R118+0x1000] ;  /* 0x00100000760c783b */ /* 0x000fee0000000200 */
[C---:B----4-:R-:W-:Y:S08]  /*1b50*/  HMMA.16816.F32.BF16 R32, R76.reuse, R8, R32 ;  /* 0x000000084c20723c */ /* 0x050ff00000041820 */
[----:B------:R-:W-:Y:S01]  /*1b60*/  HMMA.16816.F32.BF16 R28, R76, R10, R28 ;  /* 0x0000000a4c1c723c */ /* 0x000fe2000004181c */
[----:B------:R-:W-:Y:S07]  /*1b70*/  LDSM.16.M88.4 R8, [R118+0x1400] ;  /* 0x001400007608783b */ /* 0x000fee0000000200 */
[C---:B--2---:R-:W-:Y:S08]  /*1b80*/  HMMA.16816.F32.BF16 R68, R64.reuse, R16, RZ ;  /* 0x000000104044723c */ /* 0x044ff000000418ff */
[----:B------:R-:W-:Y:S01]  /*1b90*/  HMMA.16816.F32.BF16 R64, R64, R18, RZ ;  /* 0x000000124040723c */ /* 0x000fe200000418ff */
[----:B------:R-:W1:Y:S07]  /*1ba0*/  LDSM.16.M88.4 R16, [R119+0x1000] ;  /* 0x001000007710783b */ /* 0x000e6e0000000200 */
[C---:B------:R-:W-:Y:S08]  /*1bb0*/  HMMA.16816.F32.BF16 R24, R76.reuse, R80, R24 ;  /* 0x000000504c18723c */ /* 0x040ff00000041818 */
[----:B------:R-:W-:Y:S08]  /*1bc0*/  HMMA.16816.F32.BF16 R20, R76, R82, R20 ;  /* 0x000000524c14723c */ /* 0x000ff00000041814 */
[C---:B------:R-:W-:Y:S08]  /*1bd0*/  HMMA.16816.F32.BF16 R40, R60.reuse, R56, R40 ;  /* 0x000000383c28723c */ /* 0x040ff00000041828 */
[C---:B------:R-:W-:Y:S01]  /*1be0*/  HMMA.16816.F32.BF16 R36, R60.reuse, R58, R36 ;  /* 0x0000003a3c24723c */ /* 0x040fe20000041824 */
[----:B------:R-:W2:Y:S07]  /*1bf0*/  LDSM.16.M88.4 R56, [R118+0x1800] ;  /* 0x001800007638783b */ /* 0x000eae0000000200 */
[C---:B-----5:R-:W-:Y:S08]  /*1c00*/  HMMA.16816.F32.BF16 R32, R60.reuse, R52, R32 ;  /* 0x000000343c20723c */ /* 0x060ff00000041820 */
[----:B------:R-:W-:Y:S01]  /*1c10*/  HMMA.16816.F32.BF16 R28, R60, R54, R28 ;  /* 0x000000363c1c723c */ /* 0x000fe2000004181c */
[----:B------:R-:W-:Y:S07]  /*1c20*/  LDSM.16.M88.4 R52, [R121+0x2000] ;  /* 0x002000007934783b */ /* 0x000fee0000000200 */
[C---:B------:R-:W-:Y:S08]  /*1c30*/  HMMA.16816.F32.BF16 R68, R76.reuse, R72, R68 ;  /* 0x000000484c44723c */ /* 0x040ff00000041844 */
[----:B------:R-:W-:Y:S08]  /*1c40*/  HMMA.16816.F32.BF16 R64, R76, R74, R64 ;  /* 0x0000004a4c40723c */ /* 0x000ff00000041840 */
[C---:B---3--:R-:W-:Y:S08]  /*1c50*/  HMMA.16816.F32.BF16 R24, R60.reuse, R48, R24 ;  /* 0x000000303c18723c */ /* 0x048ff00000041818 */
[----:B------:R-:W-:Y:S01]  /*1c60*/  HMMA.16816.F32.BF16 R20, R60, R50, R20 ;  /* 0x000000323c14723c */ /* 0x000fe20000041814 */
[----:B------:R-:W3:Y:S07]  /*1c70*/  LDSM.16.M88.4 R48, [R118+0x1c00] ;  /* 0x001c00007630783b */ /* 0x000eee0000000200 */
[C---:B-1----:R-:W-:Y:S08]  /*1c80*/  HMMA.16816.F32.BF16 R32, R16.reuse, R8, R32 ;  /* 0x000000081020723c */ /* 0x042ff00000041820 */
[----:B------:R-:W-:Y:S01]  /*1c90*/  HMMA.16816.F32.BF16 R28, R16, R10, R28 ;  /* 0x0000000a101c723c */ /* 0x000fe2000004181c */
[----:B------:R-:W1:Y:S07]  /*1ca0*/  LDSM.16.M88.4 R8, [R92+0x5800] ;  /* 0x005800005c08783b */ /* 0x000e6e0000000200 */
[C---:B------:R-:W-:Y:S08]  /*1cb0*/  HMMA.16816.F32.BF16 R68, R60.reuse, R44, R68 ;  /* 0x0000002c3c44723c */ /* 0x040ff00000041844 */
[----:B------:R-:W-:Y:S01]  /*1cc0*/  HMMA.16816.F32.BF16 R64, R60, R46, R64 ;  /* 0x0000002e3c40723c */ /* 0x000fe20000041840 */
[----:B------:R-:W4:Y:S04]  /*1cd0*/  LDSM.16.M88.4 R44, [R92+0x5000] ;  /* 0x005000005c2c783b */ /* 0x000f280000000200 */
[----:B------:R-:W-:Y:S03]  /*1ce0*/  LDSM.16.M88.4 R60, [R92+0x5c00] ;  /* 0x005c00005c3c783b */ /* 0x000fe60000000200 */
[C---:B------:R-:W-:Y:S08]  /*1cf0*/  HMMA.16816.F32.BF16 R40, R16.reuse, R12, R40 ;  /* 0x0000000c1028723c */ /* 0x040ff00000041828 */
[C---:B------:R-:W-:Y:S01]  /*1d00*/  HMMA.16816.F32.BF16 R36, R16.reuse, R14, R36 ;  /* 0x0000000e1024723c */ /* 0x040fe20000041824 */
[----:B------:R-:W5:Y:S07]  /*1d10*/  LDSM.16.M88.4 R12, [R92+0x5400] ;  /* 0x005400005c0c783b */ /* 0x000f6e0000000200 */
[C---:B--2---:R-:W-:Y:S08]  /*1d20*/  HMMA.16816.F32.BF16 R24, R16.reuse, R56, R24 ;  /* 0x000000381018723c */ /* 0x044ff00000041818 */
[C---:B------:R-:W-:Y:S01]  /*1d30*/  HMMA.16816.F32.BF16 R20, R16.reuse, R58, R20 ;  /* 0x0000003a1014723c */ /* 0x040fe20000041814 */
[----:B------:R-:W-:Y:S07]  /*1d40*/  LDSM.16.M88.4 R56, [R119+0x2000] ;  /* 0x002000007738783b */ /* 0x000fee0000000200 */
[----:B---3--:R-:W-:Y:S01]  /*1d50*/  HMMA.16816.F32.BF16 R72, R16, R48, R68 ;  /* 0x000000301048723c */ /* 0x008fe20000041844 */
[----:B------:R-:W2:Y:S07]  /*1d60*/  LDSM.16.M88.4 R68, [R118+0x2000] ;  /* 0x002000007644783b */ /* 0x000eae0000000200 */
[C---:B-1----:R-:W-:Y:S08]  /*1d70*/  HMMA.16816.F32.BF16 R24, R52.reuse, R8, R24 ;  /* 0x000000083418723c */ /* 0x042ff00000041818 */
[C---:B------:R-:W-:Y:S01]  /*1d80*/  HMMA.16816.F32.BF16 R20, R52.reuse, R10, R20 ;  /* 0x0000000a3414723c */ /* 0x040fe20000041814 */
[----:B------:R-:W1:Y:S07]  /*1d90*/  LDSM.16.M88.4 R8, [R118+0x2400] ;  /* 0x002400007608783b */ /* 0x000e6e0000000200 */
[----:B----4-:R-:W-:Y:S08]  /*1da0*/  HMMA.16816.F32.BF16 R40, R52, R44, R40 ;  /* 0x0000002c3428723c */ /* 0x010ff00000041828 */
[----:B------:R-:W-:Y:S07]  /*1db0*/  HMMA.16816.F32.BF16 R64, R16, R50, R64 ;  /* 0x000000321040723c */ /* 0x000fee0000041840 */
[----:B------:R-:W-:Y:S01]  /*1dc0*/  IADD3 R17, R3, c[0x0][0x2e8], RZ ;  /* 0x0000ba0003117a10 */ /* 0x000fe20007ffe0ff */
[----:B------:R-:W-:Y:S01]  /*1dd0*/  HMMA.16816.F32.BF16 R36, R52, R46, R36 ;  /* 0x0000002e3424723c */ /* 0x000fe20000041824 */
[----:B------:R-:W-:-:S02]  /*1de0*/  LOP3.LUT R3, R0, 0x6, R87, 0xf8, !PT ;  /* 0x0000000600037812 */ /* 0x000fc400078ef857 */
[----:B------:R-:W-:Y:S02]  /*1df0*/  IADD3 R45, R17, 0x8, RZ ;  /* 0x00000008112d7810 */ /* 0x000fe40007ffe0ff */
[----:B------:R-:W-:Y:S02]  /*1e00*/  LEA.HI R16, R89, R88, RZ, 0x2 ;  /* 0x0000005859107211 */ /* 0x000fe400078f10ff */
[----:B------:R-:W-:Y:S01]  /*1e10*/  IADD3 R19, R3, -0x40, RZ ;  /* 0xffffffc003137810 */ /* 0x000fe20007ffe0ff */
[----:B-----5:R-:W-:Y:S01]  /*1e20*/  HMMA.16816.F32.BF16 R32, R52, R12, R32 ;  /* 0x0000000c3420723c */ /* 0x020fe20000041820 */
[-C--:B------:R-:W-:Y:S02]  /*1e30*/  IMNMX R46, R17, R90.reuse, PT ;  /* 0x0000005a112e7217 */ /* 0x080fe40003800200 */
[----:B------:R-:W-:Y:S02]  /*1e40*/  IMNMX R44, R45, R90, PT ;  /* 0x0000005a2d2c7217 */ /* 0x000fe40003800200 */
[----:B------:R-:W-:-:S02]  /*1e50*/  LOP3.LUT R133, R16, 0xfffffffc, RZ, 0xc0, !PT ;  /* 0xfffffffc10857812 */ /* 0x000fc400078ec0ff */
[C---:B------:R-:W-:Y:S01]  /*1e60*/  ISETP.GE.AND P4, PT, R19.reuse, R46, PT ;  /* 0x0000002e1300720c */ /* 0x040fe20003f86270 */
[----:B------:R-:W-:Y:S01]  /*1e70*/  HMMA.16816.F32.BF16 R28, R52, R14, R28 ;  /* 0x0000000e341c723c */ /* 0x000fe2000004181c */
[----:B------:R-:W3:Y:S01]  /*1e80*/  LDSM.16.M88.4 R12, [R118+0x2800] ;  /* 0x00280000760c783b */ /* 0x000ee20000000200 */
[----:B------:R-:W-:Y:S01]  /*1e90*/  ISETP.GE.AND P1, PT, R19, R44, PT ;  /* 0x0000002c1300720c */ /* 0x000fe20003f26270 */
[----:B------:R-:W-:Y:S01]  /*1ea0*/  IMAD.IADD R133, R88, 0x1, -R133 ;  /* 0x0000000158857824 */ /* 0x000fe200078e0a85 */
[C---:B------:R-:W-:Y:S01]  /*1eb0*/  IADD3 R45, R3.reuse, -0x3f, RZ ;  /* 0xffffffc1032d7810 */ /* 0x040fe20007ffe0ff */
[----:B------:R-:W4:Y:S01]  /*1ec0*/  LDSM.16.M88.4 R16, [R118+0x2c00] ;  /* 0x002c00007610783b */ /* 0x000f220000000200 */
[----:B------:R-:W-:Y:S01]  /*1ed0*/  IADD3 R47, R3, -0x38, RZ ;  /* 0xffffffc8032f7810 */ /* 0x000fe20007ffe0ff */
[----:B------:R-:W-:-:S04]  /*1ee0*/  DEPBAR.LE SB0, 0x0 ;  /* 0x000080000000791a */ /* 0x000fc80000000000 */
[C---:B--2---:R-:W-:Y:S01]  /*1ef0*/  HMMA.16816.F32.BF16 R40, R56.reuse, R68, R40 ;  /* 0x000000443828723c */ /* 0x044fe20000041828 */
[C---:B------:R-:W-:Y:S02]  /*1f00*/  ISETP.GE.AND P3, PT, R45.reuse, R46, PT ;  /* 0x0000002e2d00720c */ /* 0x040fe40003f66270 */
[----:B------:R-:W-:Y:S02]  /*1f10*/  ISETP.GE.AND P0, PT, R45, R44, PT ;  /* 0x0000002c2d00720c */ /* 0x000fe40003f06270 */
[----:B------:R-:W-:Y:S02]  /*1f20*/  IADD3 R45, R3, -0x30, RZ ;  /* 0xffffffd0032d7810 */ /* 0x000fe40007ffe0ff */
[C---:B------:R-:W-:Y:S01]  /*1f30*/  ISETP.GE.AND P5, PT, R47.reuse, R46, PT ;  /* 0x0000002e2f00720c */ /* 0x040fe20003fa6270 */
[----:B------:R-:W-:Y:S01]  /*1f40*/  HMMA.16816.F32.BF16 R36, R56, R70, R36 ;  /* 0x000000463824723c */ /* 0x000fe20000041824 */
[----:B------:R-:W-:-:S07]  /*1f50*/  ISETP.GE.AND P2, PT, R47, R44, PT ;  /* 0x0000002c2f00720c */ /* 0x000fce0003f46270 */
[----:B------:R-:W-:Y:S08]  /*1f60*/  HMMA.16816.F32.BF16 R72, R52, R60, R72 ;  /* 0x0000003c3448723c */ /* 0x000ff00000041848 */
[----:B-1----:R-:W-:Y:S01]  /*1f70*/  HMMA.16816.F32.BF16 R32, R56, R8, R32 ;  /* 0x000000083820723c */ /* 0x002fe20000041820 */
[----:B------:R-:W-:Y:S02]  /*1f80*/  FSEL R40, R40, -INF , !P4 ;  /* 0xff80000028287808 */ /* 0x000fe40006000000 */
[----:B------:R-:W-:-:S02]  /*1f90*/  FSEL R42, R42, -INF , !P1 ;  /* 0xff8000002a2a7808 */ /* 0x000fc40004800000 */
[----:B------:R-:W-:Y:S02]  /*1fa0*/  FSEL R41, R41, -INF , !P3 ;  /* 0xff80000029297808 */ /* 0x000fe40005800000 */
[----:B------:R-:W-:Y:S01]  /*1fb0*/  IADD3 R9, R3, -0x37, RZ ;  /* 0xffffffc903097810 */ /* 0x000fe20007ffe0ff */
[C---:B------:R-:W-:Y:S01]  /*1fc0*/  HMMA.16816.F32.BF16 R28, R56.reuse, R10, R28 ;  /* 0x0000000a381c723c */ /* 0x040fe2000004181c */
[-C--:B------:R-:W-:Y:S02]  /*1fd0*/  ISETP.GE.AND P3, PT, R45, R46.reuse, PT ;  /* 0x0000002e2d00720c */ /* 0x080fe40003f66270 */
[C---:B------:R-:W-:Y:S01]  /*1fe0*/  ISETP.GE.AND P4, PT, R9.reuse, R46, PT ;  /* 0x0000002e0900720c */ /* 0x040fe20003f86270 */
[----:B------:R-:W-:Y:S01]  /*1ff0*/  BAR.SYNC.DEFER_BLOCKING 0x0 ;  /* 0x0000000000007b1d */ /* 0x000fe20000010000 */
[----:B------:R-:W-:Y:S02]  /*2000*/  ISETP.GE.AND P1, PT, R9, R44, PT ;  /* 0x0000002c0900720c */ /* 0x000fe40003f26270 */
[----:B------:R-:W-:Y:S01]  /*2010*/  IADD3 R9, R3, -0x2f, RZ ;  /* 0xffffffd103097810 */ /* 0x000fe20007ffe0ff */
[----:B---3--:R-:W-:Y:S01]  /*2020*/  HMMA.16816.F32.BF16 R20, R56, R14, R20 ;  /* 0x0000000e3814723c */ /* 0x008fe20000041814 */
[----:B------:R-:W-:-:S02]  /*2030*/  FSEL R11, R43, -INF , !P0 ;  /* 0xff8000002b0b7808 */ /* 0x000fc40004000000 */
[----:B------:R-:W-:Y:S02]  /*2040*/  ISETP.GE.AND P0, PT, R45, R44, PT ;  /* 0x0000002c2d00720c */ /* 0x000fe40003f06270 */
[----:B------:R-:W-:Y:S02]  /*2050*/  FSEL R36, R36, -INF , !P5 ;  /* 0xff80000024247808 */ /* 0x000fe40006800000 */
[----:B------:R-:W-:Y:S01]  /*2060*/  FSEL R45, R38, -INF , !P2 ;  /* 0xff800000262d7808 */ /* 0x000fe20005000000 */
[----:B------:R-:W-:Y:S01]  /*2070*/  HMMA.16816.F32.BF16 R24, R56, R12, R24 ;  /* 0x0000000c3818723c */ /* 0x000fe20000041818 */
[C---:B------:R-:W-:Y:S02]  /*2080*/  ISETP.GE.AND P5, PT, R9.reuse, R46, PT ;  /* 0x0000002e0900720c */ /* 0x040fe40003fa6270 */
[----:B------:R-:W-:Y:S02]  /*2090*/  ISETP.GE.AND P2, PT, R9, R44, PT ;  /* 0x0000002c0900720c */ /* 0x000fe40003f46270 */
[----:B------:R-:W-:-:S02]  /*20a0*/  IADD3 R9, R3, -0x28, RZ ;  /* 0xffffffd803097810 */ /* 0x000fc40007ffe0ff */
[----:B------:R-:W-:Y:S01]  /*20b0*/  IADD3 R13, R3, -0x27, RZ ;  /* 0xffffffd9030d7810 */ /* 0x000fe20007ffe0ff */
[----:B------:R-:W-:Y:S01]  /*20c0*/  HMMA.16816.F32.BF16 R64, R52, R62, R64 ;  /* 0x0000003e3440723c */ /* 0x000fe20000041840 */
[----:B------:R-:W-:Y:S02]  /*20d0*/  FSEL R38, R37, -INF , !P4 ;  /* 0xff80000025267808 */ /* 0x000fe40006000000 */
[----:B------:R-:W-:Y:S02]  /*20e0*/  FSEL R39, R39, -INF , !P1 ;  /* 0xff80000027277808 */ /* 0x000fe40004800000 */
[C---:B------:R-:W-:Y:S02]  /*20f0*/  ISETP.GE.AND P4, PT, R9.reuse, R46, PT ;  /* 0x0000002e0900720c */ /* 0x040fe40003f86270 */
[----:B------:R-:W-:Y:S01]  /*2100*/  ISETP.GE.AND P1, PT, R9, R44, PT ;  /* 0x0000002c0900720c */ /* 0x000fe20003f26270 */
[----:B----4-:R-:W-:Y:S01]  /*2110*/  HMMA.16816.F32.BF16 R72, R56, R16, R72 ;  /* 0x000000103848723c */ /* 0x010fe20000041848 */
[----:B------:R-:W-:-:S02]  /*2120*/  FSEL R14, R32, -INF , !P3 ;  /* 0xff800000200e7808 */ /* 0x000fc40005800000 */
[----:B------:R-:W-:Y:S02]  /*2130*/  FSEL R9, R34, -INF , !P0 ;  /* 0xff80000022097808 */ /* 0x000fe40004000000 */
[C---:B------:R-:W-:Y:S02]  /*2140*/  ISETP.GE.AND P3, PT, R13.reuse, R46, PT ;  /* 0x0000002e0d00720c */ /* 0x040fe40003f66270 */
[----:B------:R-:W-:Y:S02]  /*2150*/  ISETP.GE.AND P0, PT, R13, R44, PT ;  /* 0x0000002c0d00720c */ /* 0x000fe40003f06270 */
[----:B------:R-:W-:Y:S02]  /*2160*/  IADD3 R13, R3, -0x1f, RZ ;  /* 0xffffffe1030d7810 */ /* 0x000fe40007ffe0ff */
[----:B------:R-:W-:Y:S02]  /*2170*/  FSEL R12, R33, -INF , !P5 ;  /* 0xff800000210c7808 */ /* 0x000fe40006800000 */
[----:B------:R-:W-:-:S02]  /*2180*/  IADD3 R33, R3, -0x18, RZ ;  /* 0xffffffe803217810 */ /* 0x000fc40007ffe0ff */
[----:B------:R-:W-:Y:S01]  /*2190*/  FSEL R10, R28, -INF , !P4 ;  /* 0xff8000001c0a7808 */ /* 0x000fe20006000000 */
[----:B------:R-:W-:Y:S01]  /*21a0*/  HMMA.16816.F32.BF16 R64, R56, R18, R64 ;  /* 0x000000123840723c */ /* 0x000fe20000041840 */
[----:B------:R-:W-:Y:S02]  /*21b0*/  FSEL R17, R30, -INF , !P1 ;  /* 0xff8000001e117808 */ /* 0x000fe40004800000 */
[C---:B------:R-:W-:Y:S02]  /*21c0*/  ISETP.GE.AND P4, PT, R13.reuse, R46, PT ;  /* 0x0000002e0d00720c */ /* 0x040fe40003f86270 */
[----:B------:R-:W-:Y:S02]  /*21d0*/  ISETP.GE.AND P1, PT, R13, R44, PT ;  /* 0x0000002c0d00720c */ /* 0x000fe40003f26270 */
[----:B------:R-:W-:Y:S02]  /*21e0*/  FSEL R13, R31, -INF , !P0 ;  /* 0xff8000001f0d7808 */ /* 0x000fe40004000000 */
[----:B------:R-:W-:-:S02]  /*21f0*/  FSEL R8, R29, -INF , !P3 ;  /* 0xff8000001d087808 */ /* 0x000fc40005800000 */
[-C--:B------:R-:W-:Y:S02]  /*2200*/  ISETP.GE.AND P0, PT, R33, R44.reuse, PT ;  /* 0x0000002c2100720c */ /* 0x080fe40003f06270 */
[----:B------:R-:W-:Y:S02]  /*2210*/  IADD3 R29, R3, -0x17, RZ ;  /* 0xffffffe9031d7810 */ /* 0x000fe40007ffe0ff */
[----:B------:R-:W-:Y:S02]  /*2220*/  FSEL R103, R22, -INF , !P0 ;  /* 0xff80000016677808 */ /* 0x000fe40004000000 */
[----:B------:R-:W-:Y:S02]  /*2230*/  FSEL R104, R25, -INF , !P4 ;  /* 0xff80000019687808 */ /* 0x000fe40006000000 */
[----:B------:R-:W-:Y:S02]  /*2240*/  ISETP.GE.AND P0, PT, R29, R44, PT ;  /* 0x0000002c1d00720c */ /* 0x000fe40003f06270 */
[----:B------:R-:W-:-:S02]  /*2250*/  IADD3 R25, R3, -0xf, RZ ;  /* 0xfffffff103197810 */ /* 0x000fc40007ffe0ff */
[----:B------:R-:W-:Y:S02]  /*2260*/  FSEL R105, R23, -INF , !P0 ;  /* 0xff80000017697808 */ /* 0x000fe40004000000 */
[----:B------:R-:W-:Y:S02]  /*2270*/  ISETP.GE.AND P0, PT, R25, R44, PT ;  /* 0x0000002c1900720c */ /* 0x000fe40003f06270 */
[----:B------:R-:W-:Y:S02]  /*2280*/  IADD3 R37, R3, -0x20, RZ ;  /* 0xffffffe003257810 */ /* 0x000fe40007ffe0ff */
[----:B------:R-:W-:Y:S02]  /*2290*/  FSEL R93, R75, -INF , !P0 ;  /* 0xff8000004b5d7808 */ /* 0x000fe40004000000 */
[----:B------:R-:W-:Y:S02]  /*22a0*/  FSEL R15, R35, -INF , !P2 ;  /* 0xff800000230f7808 */ /* 0x000fe40005000000 */
[----:B------:R-:W-:-:S02]  /*22b0*/  FSEL R95, R27, -INF , !P1 ;  /* 0xff8000001b5f7808 */ /* 0x000fc40004800000 */
[----:B------:R-:W-:Y:S02]  /*22c0*/  ISETP.GE.AND P0, PT, R84, 0x2, PT ;  /* 0x000000025400780c */ /* 0x000fe40003f06270 */
[----:B------:R-:W-:Y:S02]  /*22d0*/  ISETP.GE.AND P2, PT, R37, R44, PT ;  /* 0x0000002c2500720c */ /* 0x000fe40003f46270 */
[----:B------:R-:W-:Y:S02]  /*22e0*/  ISETP.GE.AND P1, PT, R29, R46, PT ;  /* 0x0000002e1d00720c */ /* 0x000fe40003f26270 */
[----:B------:R-:W-:Y:S02]  /*22f0*/  IADD3 R27, R3, -0x10, RZ ;  /* 0xfffffff0031b7810 */ /* 0x000fe40007ffe0ff */
[----:B------:R-:W-:Y:S02]  /*2300*/  FSEL R97, R26, -INF , !P2 ;  /* 0xff8000001a617808 */ /* 0x000fe40005000000 */
[----:B------:R-:W-:-:S02]  /*2310*/  FSEL R90, R21, -INF , !P1 ;  /* 0xff800000155a7808 */ /* 0x000fc40004800000 */
[-C--:B------:R-:W-:Y:S02]  /*2320*/  ISETP.GE.AND P5, PT, R37, R46.reuse, PT ;  /* 0x0000002e2500720c */ /* 0x080fe40003fa6270 */
[-C--:B------:R-:W-:Y:S02]  /*2330*/  ISETP.GE.AND P3, PT, R33, R46.reuse, PT ;  /* 0x0000002e2100720c */ /* 0x080fe40003f66270 */
[----:B------:R-:W-:Y:S02]  /*2340*/  IADD3 R19, R3, -0x8, RZ ;  /* 0xfffffff803137810 */ /* 0x000fe40007ffe0ff */
[C---:B------:R-:W-:Y:S02]  /*2350*/  ISETP.GE.AND P2, PT, R27.reuse, R46, PT ;  /* 0x0000002e1b00720c */ /* 0x040fe40003f46270 */
[----:B------:R-:W-:Y:S02]  /*2360*/  ISETP.GE.AND P1, PT, R27, R44, PT ;  /* 0x0000002c1b00720c */ /* 0x000fe40003f26270 */
[----:B------:R-:W-:-:S02]  /*2370*/  IADD3 R3, R3, -0x7, RZ ;  /* 0xfffffff903037810 */ /* 0x000fc40007ffe0ff */
[----:B------:R-:W-:Y:S02]  /*2380*/  FSEL R102, R24, -INF , !P5 ;  /* 0xff80000018667808 */ /* 0x000fe40006800000 */
[----:B------:R-:W-:Y:S02]  /*2390*/  FSEL R94, R20, -INF , !P3 ;  /* 0xff800000145e7808 */ /* 0x000fe40005800000 */
[----:B------:R-:W-:Y:S02]  /*23a0*/  FSEL R99, R72, -INF , !P2 ;  /* 0xff80000048637808 */ /* 0x000fe40005000000 */
[----:B------:R-:W-:Y:S02]  /*23b0*/  FSEL R91, R74, -INF , !P1 ;  /* 0xff8000004a5b7808 */ /* 0x000fe40004800000 */
[-C--:B------:R-:W-:Y:S02]  /*23c0*/  ISETP.GE.AND P5, PT, R25, R46.reuse, PT ;  /* 0x0000002e1900720c */ /* 0x080fe40003fa6270 */
[----:B------:R-:W-:-:S02]  /*23d0*/  ISETP.GE.AND P4, PT, R19, R46, PT ;  /* 0x0000002e1300720c */ /* 0x000fc40003f86270 */
[----:B------:R-:W-:Y:S02]  /*23e0*/  ISETP.GE.AND P3, PT, R3, R46, PT ;  /* 0x0000002e0300720c */ /* 0x000fe40003f66270 */
[-C--:B------:R-:W-:Y:S02]  /*23f0*/  ISETP.GE.AND P2, PT, R19, R44.reuse, PT ;  /* 0x0000002c1300720c */ /* 0x080fe40003f46270 */
[----:B------:R-:W-:Y:S01]  /*2400*/  ISETP.GE.AND P1, PT, R3, R44, PT ;  /* 0x0000002c0300720c */ /* 0x000fe20003f26270 */
[----:B------:R-:W-:Y:S01]  /*2410*/  IMAD.IADD R3, R7, 0x1, R86 ;  /* 0x0000000107037824 */ /* 0x000fe200078e0256 */
[----:B------:R-:W-:Y:S02]  /*2420*/  FSEL R100, R73, -INF , !P5 ;  /* 0xff80000049647808 */ /* 0x000fe40006800000 */
[----:B------:R-:W-:Y:S02]  /*2430*/  FSEL R98, R64, -INF , !P4 ;  /* 0xff80000040627808 */ /* 0x000fe40006000000 */
[----:B------:R-:W-:-:S02]  /*2440*/  FSEL R96, R65, -INF , !P3 ;  /* 0xff80000041607808 */ /* 0x000fc40005800000 */
[----:B------:R-:W-:Y:S02]  /*2450*/  FSEL R89, R66, -INF , !P2 ;  /* 0xff80000042597808 */ /* 0x000fe40005000000 */
[----:B------:R-:W-:Y:S01]  /*2460*/  FSEL R87, R67, -INF , !P1 ;  /* 0xff80000043577808 */ /* 0x000fe20004800000 */
[----:B------:R-:W-:Y:S05]  /*2470*/  @!P0 BRA `(.L_x_4974) ;  /* 0x000004e000008947 */ /* 0x000fea0003800000 */
[----:B------:R-:W-:Y:S01]  /*2480*/  IMAD.MOV.U32 R19, RZ, RZ, 0x5 ;  /* 0x00000005ff137424 */ /* 0x000fe200078e00ff */
[----:B------:R-:W-:-:S04]  /*2490*/  SHF.L.U32 R7, R2, 0x5, RZ ;  /* 0x0000000502077819 */ /* 0x000fc800000006ff */
[----:B------:R-:W-:Y:S01]  /*24a0*/  SHF.L.U64.HI R2, R2, R19, c[0x0][0x19c] ;  /* 0x0000670002027619 */ /* 0x000fe20000010213 */
[----:B------:R-:W-:Y:S05]  /*24b0*/  @P6 BRA `(.L_x_4975) ;  /* 0x000003a000006947 */ /* 0x000fea0003800000 */
[----:B------:R-:W1:Y:S01]  /*24c0*/  I2F.RP R18, R5 ;  /* 0x0000000500127306 */ /* 0x000e620000209400 */
[C---:B------:R-:W-:Y:S02]  /*24d0*/  IADD3 R6, R0.reuse, -0x40, RZ ;  /* 0xffffffc000067810 */ /* 0x040fe40007ffe0ff */
[----:B------:R-:W-:Y:S02]  /*24e0*/  IADD3 R21, R0, -0x80, RZ ;  /* 0xffffff8000157810 */ /* 0x000fe40007ffe0ff */
[----:B------:R-:W-:Y:S02]  /*24f0*/  IABS R19, R6 ;  /* 0x0000000600137213 */ /* 0x000fe40000000000 */
[----:B------:R-:W-:Y:S02]  /*2500*/  IABS R16, R21 ;  /* 0x0000001500107213 */ /* 0x000fe40000000000 */
[----:B------:R-:W-:-:S02]  /*2510*/  LOP3.LUT R6, R6, c[0x0][0x2d0], RZ, 0x3c, !PT ;  /* 0x0000b40006067a12 */ /* 0x000fc400078e3cff */
        /* <DEDUP_REMOVED lines=44> */
[----:B--2---:R-:W-:-:S04]  /*27e0*/  IMAD.IADD R6, R6, 0x1, -R5 ;  /* 0x0000000106067824 */ /* 0x004fc800078e0a05 */
[----:B------:R-:W-:Y:S01]  /*27f0*/  IMAD.WIDE.U32 R20, R6, c[0x0][0x180], R20 ;  /* 0x0000600006147a25 */ /* 0x000fe200078e0014 */
[----:B------:R-:W-:-:S05]  /*2800*/  SHF.R.S32.HI R5, RZ, 0x1f, R6 ;  /* 0x0000001fff057819 */ /* 0x000fca0000011406 */
[----:B------:R-:W-:-:S04]  /*2810*/  IMAD R5, R5, c[0x0][0x180], RZ ;  /* 0x0000600005057a24 */ /* 0x000fc800078e02ff */
[----:B------:R-:W-:Y:S02]  /*2820*/  IMAD R5, R6, c[0x0][0x184], R5 ;  /* 0x0000610006057a24 */ /* 0x000fe400078e0205 */
[----:B------:R-:W-:-:S03]  /*2830*/  IMAD.MOV.U32 R6, RZ, RZ, R20 ;  /* 0x000000ffff067224 */ /* 0x000fc600078e0014 */
[----:B------:R-:W-:Y:S01]  /*2840*/  IADD3 R5, R21, R5, RZ ;  /* 0x0000000515057210 */ /* 0x000fe20007ffe0ff */
[----:B------:R-:W-:Y:S05]  /*2850*/  BRA `(.L_x_4976) ;  /* 0x0000002000007947 */ /* 0x000fea0003800000 */
.L_x_4975:
[----:B------:R-:W-:-:S04]  /*2860*/  IADD3 R6, -R6, RZ, RZ ;  /* 0x000000ff06067210 */ /* 0x000fc80007ffe1ff */
[----:B------:R-:W-:Y:S02]  /*2870*/  SHF.R.S32.HI R5, RZ, 0x1f, R6 ;  /* 0x0000001fff057819 */ /* 0x000fe40000011406 */
.L_x_4976:
[----:B------:R-:W-:-:S04]  /*2880*/  LEA R134, P1, R6, R134, 0x1 ;  /* 0x0000008606867211 */ /* 0x000fc800078208ff */
[----:B------:R-:W-:Y:S02]  /*2890*/  LEA.HI.X R135, R6, R135, R5, 0x1, P1 ;  /* 0x0000008706877211 */ /* 0x000fe400008f0c05 */
[----:B------:R-:W-:-:S03]  /*28a0*/  LEA R6, P1, R7, R134, 0x1 ;  /* 0x0000008607067211 */ /* 0x000fc600078208ff */
[----:B------:R-:W-:Y:S01]  /*28b0*/  @!PT LDS RZ, [RZ] ;  /* 0x00000000fffff984 */ /* 0x000fe20000000800 */
[----:B------:R-:W-:Y:S01]  /*28c0*/  @!PT LDS RZ, [RZ] ;  /* 0x00000000fffff984 */ /* 0x000fe20000000800 */
[----:B------:R-:W-:Y:S01]  /*28d0*/  @!PT LDS RZ, [RZ] ;  /* 0x00000000fffff984 */ /* 0x000fe20000000800 */
[----:B------:R1:W-:Y:S01]  /*28e0*/  LDGSTS.E.BYPASS.LTC128B.128 [R124+0x3000], [R134.64] ;  /* 0x03000000867c7fae */ /* 0x0003e2000b901d4a */
[----:B------:R-:W-:-:S03]  /*28f0*/  LEA.HI.X R7, R7, R135, R2, 0x1, P1 ;  /* 0x0000008707077211 */ /* 0x000fc600008f0c02 */
[----:B------:R1:W-:Y:S04]  /*2900*/  LDGSTS.E.BYPASS.LTC128B.128 [R124+0x4000], [R134.64+0x40] ;  /* 0x04000040867c7fae */ /* 0x0003e8000b901d4a */
[----:B------:R1:W-:Y:S04]  /*2910*/  LDGSTS.E.BYPASS.LTC128B.128 [R124+0x5000], [R134.64+0x80] ;  /* 0x05000080867c7fae */ /* 0x0003e8000b901d4a */
[----:B------:R1:W-:Y:S04]  /*2920*/  LDGSTS.E.BYPASS.LTC128B.128 [R124+0x3800], [R6.64] ;  /* 0x03800000067c7fae */ /* 0x0003e8000b901d4a */
[----:B------:R1:W-:Y:S04]  /*2930*/  LDGSTS.E.BYPASS.LTC128B.128 [R124+0x4800], [R6.64+0x40] ;  /* 0x04800040067c7fae */ /* 0x0003e8000b901d4a */
[----:B------:R1:W-:Y:S04]  /*2940*/  LDGSTS.E.BYPASS.LTC128B.128 [R124+0x5800], [R6.64+0x80] ;  /* 0x05800080067c7fae */ /* 0x0003e8000b901d4a */
[----:B------:R-:W0:Y:S02]  /*2950*/  LDGDEPBAR ;  /* 0x00000000000079af */ /* 0x000e240000000000 */
.L_x_4974:
        /* <DEDUP_REMOVED lines=70> */
[--C-:B------:R-:W-:Y:S02]  /*2dc0*/  FFMA.FTZ R25, R15, c[0x0][0x23c], -R92.reuse ;  /* 0x00008f000f197a23 */ /* 0x100fe4000001085c */
[--C-:B------:R-:W-:Y:S01]  /*2dd0*/  FFMA.FTZ R26, R17, c[0x0][0x23c], -R92.reuse ;  /* 0x00008f00111a7a23 */ /* 0x100fe2000001085c */
[----:B------:R-:W4:Y:S01]  /*2de0*/  MUFU.EX2 R29, R29 ;  /* 0x0000001d001d7308 */ /* 0x000f220000000800 */
[----:B--2---:R-:W-:Y:S01]  /*2df0*/  F2FP.BF16.PACK_AB R80, R34, R35 ;  /* 0x000000232250723e */ /* 0x004fe200000010ff */
[--C-:B------:R-:W-:Y:S01]  /*2e00*/  FFMA.FTZ R3, R13, c[0x0][0x23c], -R92.reuse ;  /* 0x00008f000d037a23 */ /* 0x100fe2000001085c */
[----:B------:R-:W-:Y:S01]  /*2e10*/  LDSM.16.MT88.4 R16, [R117+0x7400] ;  /* 0x007400007510783b */ /* 0x000fe20000004200 */
[----:B------:R-:W-:Y:S02]  /*2e20*/  FFMA.FTZ R97, R97, c[0x0][0x23c], -R92 ;  /* 0x00008f0061617a23 */ /* 0x000fe4000001085c */
[--C-:B------:R-:W-:Y:S01]  /*2e30*/  FFMA.FTZ R139, R96, c[0x0][0x23c], -R101.reuse ;  /* 0x00008f00608b7a23 */ /* 0x100fe20000010865 */
[----:B------:R-:W2:Y:S01]  /*2e40*/  LDSM.16.MT88.4 R12, [R116+0x7400] ;  /* 0x00740000740c783b */ /* 0x000ea20000004200 */
[----:B------:R-:W-:Y:S01]  /*2e50*/  MUFU.EX2 R86, R86 ;  /* 0x0000005600567308 */ /* 0x000fe20000000800 */
[----:B------:R-:W-:-:S02]  /*2e60*/  FFMA.FTZ R99, R99, c[0x0][0x23c], -R101 ;  /* 0x00008f0063637a23 */ /* 0x000fc40000010865 */
[--C-:B------:R-:W-:Y:S02]  /*2e70*/  FFMA.FTZ R100, R100, c[0x0][0x23c], -R101.reuse ;  /* 0x00008f0064647a23 */ /* 0x100fe40000010865 */
[----:B------:R-:W-:Y:S02]  /*2e80*/  FFMA.FTZ R98, R98, c[0x0][0x23c], -R101 ;  /* 0x00008f0062627a23 */ /* 0x000fe40000010865 */
[--C-:B------:R-:W-:Y:S01]  /*2e90*/  FFMA.FTZ R91, R91, c[0x0][0x23c], -R92.reuse ;  /* 0x00008f005b5b7a23 */ /* 0x100fe2000001085c */
[----:B------:R-:W5:Y:S01]  /*2ea0*/  MUFU.EX2 R85, R85 ;  /* 0x0000005500557308 */ /* 0x000f620000000800 */
[----:B----4-:R-:W-:Y:S01]  /*2eb0*/  F2FP.BF16.PACK_AB R82, R29, R32 ;  /* 0x000000201d52723e */ /* 0x010fe200000010ff */
[--C-:B------:R-:W-:Y:S02]  /*2ec0*/  FFMA.FTZ R96, R93, c[0x0][0x23c], -R92.reuse ;  /* 0x00008f005d607a23 */ /* 0x100fe4000001085c */
[--C-:B------:R-:W-:Y:S02]  /*2ed0*/  FFMA.FTZ R89, R89, c[0x0][0x23c], -R92.reuse ;  /* 0x00008f0059597a23 */ /* 0x100fe4000001085c */
[----:B------:R-:W-:-:S02]  /*2ee0*/  FFMA.FTZ R140, R87, c[0x0][0x23c], -R92 ;  /* 0x00008f00578c7a23 */ /* 0x000fc4000001085c */
[----:B------:R-:W-:Y:S01]  /*2ef0*/  MUFU.EX2 R88, R88 ;  /* 0x0000005800587308 */ /* 0x000fe20000000800 */
[----:B------:R-:W-:-:S04]  /*2f00*/  FADD.FTZ R35, R35, R34 ;  /* 0x0000002223237221 */ /* 0x000fc80000010000 */
[----:B------:R-:W-:-:S03]  /*2f10*/  FADD.FTZ R32, R32, R35 ;  /* 0x0000002320207221 */ /* 0x000fc60000010000 */
[----:B------:R-:W4:Y:S01]  /*2f20*/  MUFU.EX2 R31, R31 ;  /* 0x0000001f001f7308 */ /* 0x000f220000000800 */
[----:B-----5:R-:W-:Y:S01]  /*2f30*/  F2FP.BF16.PACK_AB R81, R85, R86 ;  /* 0x000000565551723e */ /* 0x020fe200000010ff */
[----:B------:R-:W-:Y:S02]  /*2f40*/  FADD.FTZ R85, R86, R85 ;  /* 0x0000005556557221 */ /* 0x000fe40000010000 */
[----:B------:R-:W-:-:S04]  /*2f50*/  FADD.FTZ R32, R29, R32 ;  /* 0x000000201d207221 */ /* 0x000fc80000010000 */
[----:B------:R-:W-:Y:S01]  /*2f60*/  MUFU.EX2 R33, R33 ;  /* 0x0000002100217308 */ /* 0x000fe20000000800 */
[----:B----4-:R-:W-:-:S07]  /*2f70*/  F2FP.BF16.PACK_AB R83, R31, R88 ;  /* 0x000000581f53723e */ /* 0x010fce00000010ff */
[----:B------:R-:W4:Y:S01]  /*2f80*/  MUFU.EX2 R28, R28 ;  /* 0x0000001c001c7308 */ /* 0x000f220000000800 */
[----:B------:R-:W-:-:S04]  /*2f90*/  FADD.FTZ R88, R88, R85 ;  /* 0x0000005558587221 */ /* 0x000fc80000010000 */
[----:B------:R-:W-:Y:S01]  /*2fa0*/  FADD.FTZ R31, R31, R88 ;  /* 0x000000581f1f7221 */ /* 0x000fe20000010000 */
[C---:B-1----:R-:W-:Y:S02]  /*2fb0*/  HMMA.16816.F32.BF16 R36, R80.reuse, R40, RZ ;  /* 0x000000285024723c */ /* 0x042fe400000418ff */
[----:B------:R-:W-:Y:S06]  /*2fc0*/  MUFU.EX2 R27, R27 ;  /* 0x0000001b001b7308 */ /* 0x000fec0000000800 */
[C---:B------:R-:W-:Y:S02]  /*2fd0*/  HMMA.16816.F32.BF16 R40, R80.reuse, R42, RZ ;  /* 0x0000002a5028723c */ /* 0x040fe400000418ff */
[----:B------:R-:W-:Y:S06]  /*2fe0*/  MUFU.EX2 R24, R24 ;  /* 0x0000001800187308 */ /* 0x000fec0000000800 */
[C---:B------:R-:W-:Y:S02]  /*2ff0*/  HMMA.16816.F32.BF16 R44, R80.reuse, R48, RZ ;  /* 0x00000030502c723c */ /* 0x040fe400000418ff */
[----:B------:R-:W-:Y:S06]  /*3000*/  MUFU.EX2 R30, R30 ;  /* 0x0000001e001e7308 */ /* 0x000fec0000000800 */
[C---:B------:R-:W-:Y:S02]  /*3010*/  HMMA.16816.F32.BF16 R52, R80.reuse, R56, RZ ;  /* 0x000000385034723c */ /* 0x040fe400000418ff */
[----:B------:R-:W1:Y:S06]  /*3020*/  MUFU.EX2 R25, R25 ;  /* 0x0000001900197308 */ /* 0x000e6c0000000800 */
        /* <DEDUP_REMOVED lines=13> */
[----:B------:R-:W-:Y:S05]  /*3100*/  MUFU.EX2 R139, R139 ;  /* 0x0000008b008b7308 */ /* 0x000fea0000000800 */
[----:B----4-:R-:W-:Y:S01]  /*3110*/  F2FP.BF16.PACK_AB R4, R28, R33 ;  /* 0x000000211c04723e */ /* 0x010fe200000010ff */
[----:B------:R-:W-:Y:S01]  /*3120*/  HMMA.16816.F32.BF16 R80, R80, R6, RZ ;  /* 0x000000065050723c */ /* 0x000fe200000418ff */
[----:B-1----:R-:W-:Y:S01]  /*3130*/  F2FP.BF16.PACK_AB R5, R25, R30 ;  /* 0x0000001e1905723e */ /* 0x002fe200000010ff */
[----:B------:R-:W-:Y:S01]  /*3140*/  MUFU.EX2 R91, R91 ;  /* 0x0000005b005b7308 */ /* 0x000fe20000000800 */
[----:B------:R-:W-:-:S02]  /*3150*/  FADD.FTZ R33, R33, R32 ;  /* 0x0000002021217221 */ /* 0x000fc40000010000 */
[----:B------:R-:W-:Y:S02]  /*3160*/  FADD.FTZ R30, R30, R31 ;  /* 0x0000001f1e1e7221 */ /* 0x000fe40000010000 */
[----:B------:R-:W-:Y:S01]  /*3170*/  F2FP.BF16.PACK_AB R6, R24, R27 ;  /* 0x0000001b1806723e */ /* 0x000fe200000010ff */
[----:B------:R-:W-:Y:S01]  /*3180*/  FADD.FTZ R28, R28, R33 ;  /* 0x000000211c1c7221 */ /* 0x000fe20000010000 */
[----:B-----5:R-:W-:Y:S01]  /*3190*/  F2FP.BF16.PACK_AB R7, R3, R26 ;  /* 0x0000001a0307723e */ /* 0x020fe200000010ff */
[----:B------:R-:W-:Y:S01]  /*31a0*/  MUFU.EX2 R96, R96 ;  /* 0x0000006000607308 */ /* 0x000fe20000000800 */
[----:B------:R-:W-:Y:S02]  /*31b0*/  FADD.FTZ R25, R25, R30 ;  /* 0x0000001e19197221 */ /* 0x000fe40000010000 */
[----:B------:R-:W-:Y:S02]  /*31c0*/  FADD.FTZ R27, R27, R28 ;  /* 0x0000001c1b1b7221 */ /* 0x000fe40000010000 */
[----:B------:R-:W-:Y:S01]  /*31d0*/  FADD.FTZ R26, R26, R25 ;  /* 0x000000191a1a7221 */ /* 0x000fe20000010000 */
[----:B---3--:R-:W-:Y:S01]  /*31e0*/  HMMA.16816.F32.BF16 R36, R4, R8, R36 ;  /* 0x000000080424723c */ /* 0x008fe20000041824 */
[----:B------:R-:W-:Y:S01]  /*31f0*/  FADD.FTZ R24, R24, R27 ;  /* 0x0000001b18187221 */ /* 0x000fe20000010000 */
[----:B------:R-:W-:Y:S01]  /*3200*/  MUFU.EX2 R89, R89 ;  /* 0x0000005900597308 */ /* 0x000fe20000000800 */
[----:B------:R-:W-:-:S05]  /*3210*/  FADD.FTZ R26, R3, R26 ;  /* 0x0000001a031a7221 */ /* 0x000fca0000010000 */
[C---:B------:R-:W-:Y:S01]  /*3220*/  HMMA.16816.F32.BF16 R40, R4.reuse, R10, R40 ;  /* 0x0000000a0428723c */ /* 0x040fe20000041828 */
[----:B------:R-:W1:Y:S01]  /*3230*/  LDSM.16.MT88.4 R8, [R117+0x8400] ;  /* 0x008400007508783b */ /* 0x000e620000004200 */
[----:B------:R-:W-:Y:S06]  /*3240*/  MUFU.EX2 R140, R140 ;  /* 0x0000008c008c7308 */ /* 0x000fec0000000800 */
[C---:B--2---:R-:W-:Y:S08]  /*3250*/  HMMA.16816.F32.BF16 R60, R4.reuse, R12, R60 ;  /* 0x0000000c043c723c */ /* 0x044ff0000004183c */
[C---:B------:R-:W-:Y:S01]  /*3260*/  HMMA.16816.F32.BF16 R64, R4.reuse, R14, R64 ;  /* 0x0000000e0440723c */ /* 0x040fe20000041840 */
[----:B------:R-:W2:Y:S07]  /*3270*/  LDSM.16.MT88.4 R12, [R116+0x8400] ;  /* 0x00840000740c783b */ /* 0x000eae0000004200 */
[C---:B------:R-:W-:Y:S07]  /*3280*/  HMMA.16816.F32.BF16 R48, R4.reuse, R22, R48 ;  /* 0x000000160430723c */ /* 0x040fee0000041830 */
[--C-:B------:R-:W-:Y:S01]  /*3290*/  FFMA.FTZ R22, R94, c[0x0][0x23c], -R101.reuse ;  /* 0x00008f005e167a23 */ /* 0x100fe20000010865 */
[----:B------:R-:W-:Y:S01]  /*32a0*/  HMMA.16816.F32.BF16 R44, R4, R20, R44 ;  /* 0x00000014042c723c */ /* 0x000fe2000004182c */
[----:B------:R-:W-:-:S02]  /*32b0*/  FFMA.FTZ R23, R90, c[0x0][0x23c], -R101 ;  /* 0x00008f005a177a23 */ /* 0x000fc40000010865 */
[--C-:B------:R-:W-:Y:S02]  /*32c0*/  FFMA.FTZ R94, R95, c[0x0][0x23c], -R92.reuse ;  /* 0x00008f005f5e7a23 */ /* 0x100fe4000001085c */
[--C-:B------:R-:W-:Y:S01]  /*32d0*/  FFMA.FTZ R95, R103, c[0x0][0x23c], -R92.reuse ;  /* 0x00008f00675f7a23 */ /* 0x100fe2000001085c */
[----:B------:R-:W-:Y:S01]  /*32e0*/  MUFU.EX2 R22, R22 ;  /* 0x0000001600167308 */ /* 0x000fe20000000800 */
[--C-:B------:R-:W-:Y:S01]  /*32f0*/  FFMA.FTZ R21, R102, c[0x0][0x23c], -R101.reuse ;  /* 0x00008f0066157a23 */ /* 0x100fe20000010865 */
[----:B------:R-:W-:Y:S01]  /*3300*/  HMMA.16816.F32.BF16 R52, R4, R16, R52 ;  /* 0x000000100434723c */ /* 0x000fe20000041834 */
[----:B------:R-:W-:Y:S02]  /*3310*/  FFMA.FTZ R20, R104, c[0x0][0x23c], -R101 ;  /* 0x00008f0068147a23 */ /* 0x000fe40000010865 */
[----:B------:R-:W-:-:S03]  /*3320*/  FFMA.FTZ R90, R105, c[0x0][0x23c], -R92 ;  /* 0x00008f00695a7a23 */ /* 0x000fc6000001085c */
[----:B------:R-:W-:Y:S02]  /*3330*/  MUFU.EX2 R21, R21 ;  /* 0x0000001500157308 */ /* 0x000fe40000000800 */
[C---:B-1----:R-:W-:Y:S06]  /*3340*/  HMMA.16816.F32.BF16 R68, R4.reuse, R8, R68 ;  /* 0x000000080444723c */ /* 0x042fec0000041844 */
[----:B------:R-:W1:Y:S02]  /*3350*/  MUFU.EX2 R20, R20 ;  /* 0x0000001400147308 */ /* 0x000e640000000800 */
[C---:B------:R-:W-:Y:S01]  /*3360*/  HMMA.16816.F32.BF16 R72, R4.reuse, R10, R72 ;  /* 0x0000000a0448723c */ /* 0x040fe20000041848 */
[----:B------:R-:W3:Y:S05]  /*3370*/  LDSM.16.MT88.4 R8, [R117+0x6800] ;  /* 0x006800007508783b */ /* 0x000eea0000004200 */
[----:B------:R-:W-:Y:S02]  /*3380*/  MUFU.EX2 R23, R23 ;  /* 0x0000001700177308 */ /* 0x000fe40000000800 */
[C---:B------:R-:W-:Y:S01]  /*3390*/  HMMA.16816.F32.BF16 R56, R4.reuse, R18, R56 ;  /* 0x000000120438723c */ /* 0x040fe20000041838 */
[----:B------:R-:W-:Y:S05]  /*33a0*/  LDSM.16.MT88.4 R16, [R117+0x7800] ;  /* 0x007800007510783b */ /* 0x000fea0000004200 */
[----:B------:R-:W4:Y:S02]  /*33b0*/  MUFU.EX2 R94, R94 ;  /* 0x0000005e005e7308 */ /* 0x000f240000000800 */
[C---:B--2---:R-:W-:Y:S06]  /*33c0*/  HMMA.16816.F32.BF16 R76, R4.reuse, R12, R76 ;  /* 0x0000000c044c723c */ /* 0x044fec000004184c */
[----:B------:R-:W-:Y:S02]  /*33d0*/  MUFU.EX2 R95, R95 ;  /* 0x0000005f005f7308 */ /* 0x000fe40000000800 */
[----:B------:R-:W-:Y:S01]  /*33e0*/  HMMA.16816.F32.BF16 R80, R4, R14, R80 ;  /* 0x0000000e0450723c */ /* 0x000fe20000041850 */
[----:B------:R-:W2:Y:S05]  /*33f0*/  LDSM.16.MT88.4 R12, [R116+0x6800] ;  /* 0x00680000740c783b */ /* 0x000eaa0000004200 */
[----:B------:R-:W5:Y:S01]  /*3400*/  MUFU.EX2 R90, R90 ;  /* 0x0000005a005a7308 */ /* 0x000f620000000800 */
[----:B-1----:R-:W-:Y:S01]  /*3410*/  F2FP.BF16.PACK_AB R4, R20, R21 ;  /* 0x000000151404723e */ /* 0x002fe200000010ff */
[----:B------:R-:W-:Y:S01]  /*3420*/  FADD.FTZ R21, R21, R24 ;  /* 0x0000001815157221 */ /* 0x000fe20000010000 */
[----:B----4-:R-:W-:Y:S01]  /*3430*/  F2FP.BF16.PACK_AB R5, R94, R97 ;  /* 0x000000615e05723e */ /* 0x010fe200000010ff */
[----:B------:R-:W-:Y:S01]  /*3440*/  FADD.FTZ R97, R97, R26 ;  /* 0x0000001a61617221 */ /* 0x000fe20000010000 */
[----:B------:R-:W-:Y:S01]  /*3450*/  F2FP.BF16.PACK_AB R6, R23, R22 ;  /* 0x000000161706723e */ /* 0x000fe200000010ff */
[----:B------:R-:W-:-:S02]  /*3460*/  FADD.FTZ R21, R20, R21 ;  /* 0x0000001514157221 */ /* 0x000fc40000010000 */
[----:B------:R-:W-:Y:S02]  /*3470*/  FADD.FTZ R94, R94, R97 ;  /* 0x000000615e5e7221 */ /* 0x000fe40000010000 */
[----:B------:R-:W-:-:S04]  /*3480*/  FADD.FTZ R22, R22, R21 ;  /* 0x0000001516167221 */ /* 0x000fc80000010000 */
[----:B------:R-:W-:Y:S01]  /*3490*/  FADD.FTZ R22, R23, R22 ;  /* 0x0000001617167221 */ /* 0x000fe20000010000 */
[----:B-----5:R-:W-:Y:S01]  /*34a0*/  F2FP.BF16.PACK_AB R7, R90, R95 ;  /* 0x0000005f5a07723e */ /* 0x020fe200000010ff */
[----:B------:R-:W-:-:S04]  /*34b0*/  FADD.FTZ R95, R95, R94 ;  /* 0x0000005e5f5f7221 */ /* 0x000fc80000010000 */
[----:B------:R-:W-:Y:S02]  /*34c0*/  FADD.FTZ R90, R90, R95 ;  /* 0x0000005f5a5a7221 */ /* 0x000fe40000010000 */
        /* <DEDUP_REMOVED lines=39> */
[C---:B---3--:R-:W-:Y:S08]  /*3740*/  HMMA.16816.F32.BF16 R60, R4.reuse, R16, R60 ;  /* 0x00000010043c723c */ /* 0x048ff0000004183c */
[C---:B------:R-:W-:Y:S08]  /*3750*/  HMMA.16816.F32.BF16 R64, R4.reuse, R18, R64 ;  /* 0x000000120440723c */ /* 0x040ff00000041840 */
[C---:B--2---:R-:W-:Y:S08]  /*3760*/  HMMA.16816.F32.BF16 R68, R4.reuse, R12, R68 ;  /* 0x0000000c0444723c */ /* 0x044ff00000041844 */
[C---:B------:R-:W-:Y:S08]  /*3770*/  HMMA.16816.F32.BF16 R72, R4.reuse, R14, R72 ;  /* 0x0000000e0448723c */ /* 0x040ff00000041848 */
[C---:B-1----:R-:W-:Y:S08]  /*3780*/  HMMA.16816.F32.BF16 R76, R4.reuse, R8, R76 ;  /* 0x00000008044c723c */ /* 0x042ff0000004184c */
[----:B------:R-:W-:Y:S01]  /*3790*/  HMMA.16816.F32.BF16 R80, R4, R10, R80 ;  /* 0x0000000a0450723c */ /* 0x000fe20000041850 */
[----:B------:R-:W-:Y:S07]  /*37a0*/  @!P0 BRA `(.L_x_4977) ;  /* 0x000021d000008947 */ /* 0x000fee0003800000 */
[----:B------:R-:W-:Y:S01]  /*37b0*/  ULDC UR7, c[0x0][0x1a0] ;  /* 0x0000680000077ab9 */ /* 0x000fe20000000800 */
[----:B------:R-:W-:Y:S01]  /*37c0*/  IADD3 R138, R84, -0x2, RZ ;  /* 0xfffffffe548a7810 */ /* 0x000fe20007ffe0ff */
[----:B------:R-:W-:Y:S01]  /*37d0*/  USHF.L.U32 UR7, UR7, 0x6, URZ ;  /* 0x0000000607077899 */ /* 0x000fe2000800063f */
[----:B------:R-:W-:Y:S01]  /*37e0*/  IMAD.MOV.U32 R3, RZ, RZ, R0 ;  /* 0x000000ffff037224 */ /* 0x000fe200078e0000 */
[----:B------:R-:W-:Y:S01]  /*37f0*/  ULDC UR6, c[0x0][0x198] ;  /* 0x0000660000067ab9 */ /* 0x000fe20000000800 */
[----:B------:R-:W-:Y:S01]  /*3800*/  IMAD.MOV.U32 R85, RZ, RZ, R2 ;  /* 0x000000ffff557224 */ /* 0x000fe200078e0002 */
[----:B------:R-:W-:-:S02]  /*3810*/  UIADD3 UR8, -UR7, URZ, URZ ;  /* 0x0000003f07087290 */ /* 0x000fc4000fffe13f */
[----:B------:R-:W-:Y:S02]  /*3820*/  USHF.L.U32 UR6, UR6, 0x6, URZ ;  /* 0x0000000606067899 */ /* 0x000fe4000800063f */
[----:B------:R-:W-:Y:S02]  /*3830*/  USHF.R.S32.HI UR9, URZ, 0x1f, UR8 ;  /* 0x0000001f3f097899 */ /* 0x000fe40008011408 */
[----:B------:R-:W-:Y:S01]  /*3840*/  UIADD3 UR5, -UR6, URZ, URZ ;  /* 0x0000003f06057290 */ /* 0x000fe2000fffe13f */
[----:B------:R-:W-:-:S03]  /*3850*/  MOV R137, UR8 ;  /* 0x0000000800897c02 */ /* 0x000fc60008000f00 */
[----:B------:R-:W-:Y:S01]  /*3860*/  MOV R136, UR9 ;  /* 0x0000000900887c02 */ /* 0x000fe20008000f00 */
[----:B------:R-:W-:Y:S02]  /*3870*/  USHF.R.S32.HI UR4, URZ, 0x1f, UR5 ;  /* 0x0000001f3f047899 */ /* 0x000fe40008011405 */
.L_x_4981:
        /* <DEDUP_REMOVED lines=64> */
.L_x_4978:
[C---:B------:R-:W-:Y:S04]  /*3c80*/  LEA R130, P0, R8.reuse, R130, 0x1 ;  /* 0x0000008208827211 */ /* 0x040fe800078008ff */
[----:B------:R-:W-:Y:S02]  /*3c90*/  LEA.HI.X R125, R8, R125, R0, 0x1, P0 ;  /* 0x0000007d087d7211 */ /* 0x000fe400000f0c00 */
[----:B------:R-:W-:Y:S03]  /*3ca0*/  IADD3 R86, P0, R130, UR7, RZ ;  /* 0x0000000782567c10 */ /* 0x000fe6000ff1e0ff */
[--C-:B------:R-:W-:Y:S02]  /*3cb0*/  IMAD.MOV.U32 R131, RZ, RZ, R125.reuse ;  /* 0x000000ffff837224 */ /* 0x100fe400078e007d */
[----:B------:R-:W-:Y:S01]  /*3cc0*/  IMAD.X R87, R123, 0x1, R125, P0 ;  /* 0x000000017b577824 */ /* 0x000fe200000e067d */
[----:B------:R-:W-:Y:S02]  /*3cd0*/  ISETP.GE.AND P0, PT, R138, 0x1, PT ;  /* 0x000000018a00780c */ /* 0x000fe40003f06270 */
        /* <DEDUP_REMOVED lines=15> */
[----:B------:R-:W-:Y:S04]  /*3dd0*/  LDSM.16.M88.4 R108, [R119] ;  /* 0x00000000776c783b */ /* 0x000fe80000000200 */
[----:B------:R-:W1:Y:S01]  /*3de0*/  LDSM.16.M88.4 R112, [R118] ;  /* 0x000000007670783b */ /* 0x000e620000000200 */
        /* <DEDUP_REMOVED lines=14> */
[C---:B--2---:R-:W-:Y:S08]  /*3ed0*/  HMMA.16816.F32.BF16 R12, R108.reuse, R88, R12 ;  /* 0x000000586c0c723c */ /* 0x044ff0000004180c */
[C---:B------:R-:W-:Y:S01]  /*3ee0*/  HMMA.16816.F32.BF16 R16, R108.reuse, R90, R16 ;  /* 0x0000005a6c10723c */ /* 0x040fe20000041810 */
[----:B------:R-:W-:Y:S07]  /*3ef0*/  LDSM.16.M88.4 R88, [R121+0x1000] ;  /* 0x001000007958783b */ /* 0x000fee0000000200 */
[C---:B------:R-:W-:Y:S08]  /*3f00*/  HMMA.16816.F32.BF16 R20, R108.reuse, R92, R20 ;  /* 0x0000005c6c14723c */ /* 0x040ff00000041814 */
        /* <DEDUP_REMOVED lines=46> */
[----:B------:R-:W2:Y:S01]  /*41f0*/  LDSM.16.M88.4 R100, [R118+0x2c00] ;  /* 0x002c00007664783b */ /* 0x000ea20000000200 */
[----:B------:R-:W-:Y:S04]  /*4200*/  DEPBAR.LE SB0, 0x0 ;  /* 0x000080000000791a */ /* 0x000fe80000000000 */
[----:B------:R-:W-:Y:S02]  /*4210*/  BAR.SYNC.DEFER_BLOCKING 0x0 ;  /* 0x0000000000007b1d */ /* 0x000fe40000010000 */
[C---:B-1----:R-:W-:Y:S08]  /*4220*/  HMMA.16816.F32.BF16 R12, R96.reuse, R88, R12 ;  /* 0x00000058600c723c */ /* 0x042ff0000004180c */
[C---:B------:R-:W-:Y:S08]  /*4230*/  HMMA.16816.F32.BF16 R16, R96.reuse, R90, R16 ;  /* 0x0000005a6010723c */ /* 0x040ff00000041810 */
[C---:B---3--:R-:W-:Y:S08]  /*4240*/  HMMA.16816.F32.BF16 R20, R96.reuse, R92, R20 ;  /* 0x0000005c6014723c */ /* 0x048ff00000041814 */
[C---:B------:R-:W-:Y:S08]  /*4250*/  HMMA.16816.F32.BF16 R24, R96.reuse, R94, R24 ;  /* 0x0000005e6018723c */ /* 0x040ff00000041818 */
[C---:B--2---:R-:W-:Y:S08]  /*4260*/  HMMA.16816.F32.BF16 R28, R96.reuse, R100, R28 ;  /* 0x00000064601c723c */ /* 0x044ff0000004181c */
[----:B------:R-:W-:Y:S01]  /*4270*/  HMMA.16816.F32.BF16 R32, R96, R102, R32 ;  /* 0x000000666020723c */ /* 0x000fe20000041820 */
[----:B------:R-:W-:Y:S03]  /*4280*/  @!UPT UIADD3 URZ, URZ, URZ, URZ ;  /* 0x0000003f3f3ff290 */ /* 0x000fe6000fffe03f */
[----:B------:R-:W-:-:S11]  /*4290*/  @!P0 BRA `(.L_x_4979) ;  /* 0x000004c000008947 */ /* 0x000fd60003800000 */
[----:B------:R-:W-:Y:S02]  /*42a0*/  MOV R90, UR5 ;  /* 0x00000005005a7c02 */ /* 0x000fe40008000f00 */
[----:B------:R-:W-:Y:S01]  /*42b0*/  MOV R87, UR4 ;  /* 0x0000000400577c02 */ /* 0x000fe20008000f00 */
[----:B------:R-:W-:-:S06]  /*42c0*/  @P6 BRA `(.L_x_4980) ;  /* 0x000003b000006947 */ /* 0x000fcc0003800000 */
        /* <DEDUP_REMOVED lines=59> */
.L_x_4980:
[C---:B------:R-:W-:Y:S04]  /*4680*/  LEA R134, P0, R90.reuse, R134, 0x1 ;  /* 0x000000865a867211 */ /* 0x040fe800078008ff */
[----:B------:R-:W-:Y:S02]  /*4690*/  LEA.HI.X R135, R90, R135, R87, 0x1, P0 ;  /* 0x000000875a877211 */ /* 0x000fe400000f0c57 */
[----:B------:R-:W-:Y:S03]  /*46a0*/  IADD3 R86, P0, R134, UR6, RZ ;  /* 0x0000000686567c10 */ /* 0x000fe6000ff1e0ff */
[----:B------:R-:W-:Y:S01]  /*46b0*/  @!PT LDS RZ, [RZ] ;  /* 0x00000000fffff984 */ /* 0x000fe20000000800 */
[----:B------:R-:W-:Y:S01]  /*46c0*/  @!PT LDS RZ, [RZ] ;  /* 0x00000000fffff984 */ /* 0x000fe20000000800 */
[----:B------:R-:W-:Y:S01]  /*46d0*/  @!PT LDS RZ, [RZ] ;  /* 0x00000000fffff984 */ /* 0x000fe20000000800 */
[----:B------:R1:W-:Y:S02]  /*46e0*/  LDGSTS.E.BYPASS.LTC128B.128 [R124+0x3000], [R134.64] ;  /* 0x03000000867c7fae */ /* 0x0003e4000b901d4a */
[----:B------:R-:W-:Y:S02]  /*46f0*/  IMAD.X R87, R122, 0x1, R135, P0 ;  /* 0x000000017a577824 */ /* 0x000fe400000e0687 */
[----:B------:R1:W-:Y:S04]  /*4700*/  LDGSTS.E.BYPASS.LTC128B.128 [R124+0x4000], [R134.64+0x40] ;  /* 0x04000040867c7fae */ /* 0x0003e8000b901d4a */
[----:B------:R1:W-:Y:S04]  /*4710*/  LDGSTS.E.BYPASS.LTC128B.128 [R124+0x5000], [R134.64+0x80] ;  /* 0x05000080867c7fae */ /* 0x0003e8000b901d4a */
[----:B------:R1:W-:Y:S04]  /*4720*/  LDGSTS.E.BYPASS.LTC128B.128 [R124+0x3800], [R86.64] ;  /* 0x03800000567c7fae */ /* 0x0003e8000b901d4a */
[----:B------:R1:W-:Y:S04]  /*4730*/  LDGSTS.E.BYPASS.LTC128B.128 [R124+0x4800], [R86.64+0x40] ;  /* 0x04800040567c7fae */ /* 0x0003e8000b901d4a */
[----:B------:R1:W-:Y:S04]  /*4740*/  LDGSTS.E.BYPASS.LTC128B.128 [R124+0x5800], [R86.64+0x80] ;  /* 0x05800080567c7fae */ /* 0x0003e8000b901d4a */
[----:B------:R-:W0:Y:S02]  /*4750*/  LDGDEPBAR ;  /* 0x00000000000079af */ /* 0x000e240000000000 */
.L_x_4979:
        /* <DEDUP_REMOVED lines=35> */
[----:B------:R-:W2:Y:S02]  /*4990*/  SHFL.BFLY PT, R2, R89, 0x2, 0x1f ;  /* 0x0c401f0059027f89 */ /* 0x000ea400000e0000 */
[----:B-12---:R-:W-:Y:S02]  /*49a0*/  FMNMX.FTZ R87, R89, R2, !PT ;  /* 0x0000000259577209 */ /* 0x006fe40007810000 */
        /* <DEDUP_REMOVED lines=8> */
[----:B------:R-:W-:Y:S02]  /*4a30*/  FADD.FTZ R84, -R2, R85 ;  /* 0x0000005502547221 */ /* 0x000fe40000010100 */
[----:B------:R-:W-:Y:S01]  /*4a40*/  FADD.FTZ R85, -R0, R3 ;  /* 0x0000000300557221 */ /* 0x000fe20000010100 */
[----:B------:R-:W-:Y:S01]  /*4a50*/  FSEL R104, R104, RZ, P0 ;  /* 0x000000ff68687208 */ /* 0x000fe20000000000 */
[----:B------:R-:W-:Y:S01]  /*4a60*/  FMUL.FTZ R88, R84, c[0x0][0x23c] ;  /* 0x00008f0054587a20 */ /* 0x000fe20000410000 */
[----:B------:R-:W-:Y:S01]  /*4a70*/  FSETP.NEU.FTZ.AND P0, PT, R0, -INF , PT ;  /* 0xff8000000000780b */ /* 0x000fe20003f1d000 */
[----:B------:R-:W-:Y:S01]  /*4a80*/  FMUL.FTZ R3, R85, c[0x0][0x23c] ;  /* 0x00008f0055037a20 */ /* 0x000fe20000410000 */
[----:B------:R-:W-:Y:S01]  /*4a90*/  MOV R85, R2 ;  /* 0x0000000200557202 */ /* 0x000fe20000000f00 */
[--C-:B------:R-:W-:Y:S01]  /*4aa0*/  FFMA.FTZ R109, R4, c[0x0][0x23c], -R104.reuse ;  /* 0x00008f00046d7a23 */ /* 0x100fe20000010868 */
[----:B------:R-:W-:Y:S01]  /*4ab0*/  FSEL R105, R105, RZ, P0 ;  /* 0x000000ff69697208 */ /* 0x000fe20000000000 */
[--C-:B------:R-:W-:Y:S01]  /*4ac0*/  FFMA.FTZ R114, R5, c[0x0][0x23c], -R104.reuse ;  /* 0x00008f0005727a23 */ /* 0x100fe20000010868 */
[----:B------:R-:W1:Y:S01]  /*4ad0*/  MUFU.EX2 R84, R88 ;  /* 0x0000005800547308 */ /* 0x000e620000000800 */
[--C-:B------:R-:W-:Y:S01]  /*4ae0*/  FFMA.FTZ R90, R8, c[0x0][0x23c], -R104.reuse ;  /* 0x00008f00085a7a23 */ /* 0x100fe20000010868 */
[----:B------:R-:W-:Y:S01]  /*4af0*/  ISETP.GT.AND P0, PT, R138, RZ, PT ;  /* 0x000000ff8a00720c */ /* 0x000fe20003f04270 */
[--C-:B------:R-:W-:Y:S02]  /*4b00*/  FFMA.FTZ R108, R6, c[0x0][0x23c], -R105.reuse ;  /* 0x00008f00066c7a23 */ /* 0x100fe40000010869 */
        /* <DEDUP_REMOVED lines=27> */
[----:B------:R-:W3:Y:S01]  /*4cc0*/  MUFU.EX2 R131, R131 ;  /* 0x0000008300837308 */ /* 0x000ee20000000800 */
[C---:B------:R-:W-:Y:S02]  /*4cd0*/  FMUL.FTZ R61, R84.reuse, R61 ;  /* 0x0000003d543d7220 */ /* 0x040fe40000410000 */
[----:B------:R-:W-:Y:S02]  /*4ce0*/  FMUL.FTZ R64, R84, R64 ;  /* 0x0000004054407220 */ /* 0x000fe40000410000 */
[C---:B-1----:R-:W-:Y:S02]  /*4cf0*/  FMUL.FTZ R38, R3.reuse, R38 ;  /* 0x0000002603267220 */ /* 0x042fe40000410000 */
[C---:B------:R-:W-:Y:S02]  /*4d00*/  FMUL.FTZ R39, R3.reuse, R39 ;  /* 0x0000002703277220 */ /* 0x040fe40000410000 */
[C---:B------:R-:W-:Y:S01]  /*4d10*/  FMUL.FTZ R42, R3.reuse, R42 ;  /* 0x0000002a032a7220 */ /* 0x040fe20000410000 */
[----:B------:R-:W-:Y:S01]  /*4d20*/  MUFU.EX2 R90, R90 ;  /* 0x0000005a005a7308 */ /* 0x000fe20000000800 */
[C---:B------:R-:W-:Y:S02]  /*4d30*/  FMUL.FTZ R43, R3.reuse, R43 ;  /* 0x0000002b032b7220 */ /* 0x040fe40000410000 */
[C---:B------:R-:W-:Y:S01]  /*4d40*/  FMUL.FTZ R46, R3.reuse, R46 ;  /* 0x0000002e032e7220 */ /* 0x040fe20000410000 */
[----:B--2---:R-:W-:Y:S01]  /*4d50*/  F2FP.BF16.PACK_AB R92, R114, R109 ;  /* 0x0000006d725c723e */ /* 0x004fe200000010ff */
[C---:B------:R-:W-:Y:S02]  /*4d60*/  FMUL.FTZ R47, R3.reuse, R47 ;  /* 0x0000002f032f7220 */ /* 0x040fe40000410000 */
[C---:B------:R-:W-:Y:S02]  /*4d70*/  FMUL.FTZ R50, R3.reuse, R50 ;  /* 0x0000003203327220 */ /* 0x040fe40000410000 */
[C---:B------:R-:W-:Y:S01]  /*4d80*/  FMUL.FTZ R51, R3.reuse, R51 ;  /* 0x0000003303337220 */ /* 0x040fe20000410000 */
[----:B------:R-:W1:Y:S01]  /*4d90*/  MUFU.EX2 R113, R113 ;  /* 0x0000007100717308 */ /* 0x000e620000000800 */
        /* <DEDUP_REMOVED lines=27> */
[----:B------:R-:W-:Y:S01]  /*4f50*/  FFMA.FTZ R145, R16, c[0x0][0x23c], -R104 ;  /* 0x00008f0010917a23 */ /* 0x000fe20000010868 */
        /* <DEDUP_REMOVED lines=10> */
[----:B------:R-:W3:Y:S02]  /*5000*/  MUFU.EX2 R144, R144 ;  /* 0x0000009000907308 */ /* 0x000ee40000000800 */
[--C-:B------:R-:W-:Y:S02]  /*5010*/  FFMA.FTZ R160, R31, c[0x0][0x23c], -R105.reuse ;  /* 0x00008f001fa07a23 */ /* 0x100fe40000010869 */
[--C-:B------:R-:W-:Y:S02]  /*5020*/  FFMA.FTZ R163, R34, c[0x0][0x23c], -R105.reuse ;  /* 0x00008f0022a37a23 */ /* 0x100fe40000010869 */
[C---:B------:R-:W-:Y:S04]  /*5030*/  HMMA.16816.F32.BF16 R44, R92.reuse, R100, R44 ;  /* 0x000000645c2c723c */ /* 0x040fe8000004182c */
[----:B------:R-:W-:Y:S01]  /*5040*/  FFMA.FTZ R164, R35, c[0x0][0x23c], -R105 ;  /* 0x00008f0023a47a23 */ /* 0x000fe20000010869 */
[----:B------:R-:W-:Y:S01]  /*5050*/  MUFU.EX2 R145, R145 ;  /* 0x0000009100917308 */ /* 0x000fe20000000800 */
[C---:B------:R-:W-:Y:S02]  /*5060*/  FFMA.FTZ R139, R84.reuse, R139, R109 ;  /* 0x0000008b548b7223 */ /* 0x040fe4000001006d */
[C---:B------:R-:W-:Y:S01]  /*5070*/  HMMA.16816.F32.BF16 R48, R92.reuse, R102, R48 ;  /* 0x000000665c30723c */ /* 0x040fe20000041830 */
[----:B------:R-:W4:Y:S03]  /*5080*/  LDSM.16.MT88.4 R100, [R116+0x7000] ;  /* 0x007000007464783b */ /* 0x000f260000004200 */
[----:B------:R-:W-:Y:S02]  /*5090*/  FFMA.FTZ R140, R3, R140, R108 ;  /* 0x0000008c038c7223 */ /* 0x000fe4000001006c */
[--C-:B------:R-:W-:Y:S01]  /*50a0*/  FFMA.FTZ R146, R17, c[0x0][0x23c], -R104.reuse ;  /* 0x00008f0011927a23 */ /* 0x100fe20000010868 */
[----:B------:R-:W-:Y:S01]  /*50b0*/  MUFU.EX2 R147, R147 ;  /* 0x0000009300937308 */ /* 0x000fe20000000800 */
[C---:B------:R-:W-:Y:S01]  /*50c0*/  FMUL.FTZ R80, R84.reuse, R80 ;  /* 0x0000005054507220 */ /* 0x040fe20000410000 */
[----:B------:R-:W-:Y:S03]  /*50d0*/  LDSM.16.MT88.4 R108, [R117+0x7c00] ;  /* 0x007c0000756c783b */ /* 0x000fe60000004200 */
[----:B------:R-:W-:Y:S02]  /*50e0*/  FMUL.FTZ R81, R84, R81 ;  /* 0x0000005154517220 */ /* 0x000fe40000410000 */
[C---:B------:R-:W-:Y:S02]  /*50f0*/  FMUL.FTZ R82, R3.reuse, R82 ;  /* 0x0000005203527220 */ /* 0x040fe40000410000 */
[----:B------:R-:W-:Y:S01]  /*5100*/  FMUL.FTZ R83, R3, R83 ;  /* 0x0000005303537220 */ /* 0x000fe20000410000 */
[----:B------:R-:W5:Y:S01]  /*5110*/  MUFU.EX2 R146, R146 ;  /* 0x0000009200927308 */ /* 0x000f620000000800 */
[--C-:B------:R-:W-:Y:S01]  /*5120*/  FFMA.FTZ R149, R20, c[0x0][0x23c], -R104.reuse ;  /* 0x00008f0014957a23 */ /* 0x100fe20000010868 */
[----:B------:R-:W-:Y:S01]  /*5130*/  MOV R3, R0 ;  /* 0x0000000000037202 */ /* 0x000fe20000000f00 */
[--C-:B------:R-:W-:Y:S02]  /*5140*/  FFMA.FTZ R152, R21, c[0x0][0x23c], -R104.reuse ;  /* 0x00008f0015987a23 */ /* 0x100fe40000010868 */
[--C-:B------:R-:W-:Y:S02]  /*5150*/  FFMA.FTZ R153, R24, c[0x0][0x23c], -R104.reuse ;  /* 0x00008f0018997a23 */ /* 0x100fe40000010868 */
[--C-:B------:R-:W-:Y:S01]  /*5160*/  FFMA.FTZ R150, R25, c[0x0][0x23c], -R104.reuse ;  /* 0x00008f0019967a23 */ /* 0x100fe20000010868 */
[C---:B--2---:R-:W-:Y:S02]  /*5170*/  HMMA.16816.F32.BF16 R52, R92.reuse, R96, R52 ;  /* 0x000000605c34723c */ /* 0x044fe40000041834 */
[----:B------:R-:W2:Y:S01]  /*5180*/  MUFU.EX2 R148, R148 ;  /* 0x0000009400947308 */ /* 0x000ea20000000800 */
[--C-:B------:R-:W-:Y:S02]  /*5190*/  FFMA.FTZ R158, R28, c[0x0][0x23c], -R104.reuse ;  /* 0x00008f001c9e7a23 */ /* 0x100fe40000010868 */
[--C-:B------:R-:W-:Y:S02]  /*51a0*/  FFMA.FTZ R157, R29, c[0x0][0x23c], -R104.reuse ;  /* 0x00008f001d9d7a23 */ /* 0x100fe40000010868 */
[--C-:B------:R-:W-:Y:S01]  /*51b0*/  FFMA.FTZ R161, R32, c[0x0][0x23c], -R104.reuse ;  /* 0x00008f0020a17a23 */ /* 0x100fe20000010868 */
[C---:B------:R-:W-:Y:S01]  /*51c0*/  HMMA.16816.F32.BF16 R56, R92.reuse, R98, R56 ;  /* 0x000000625c38723c */ /* 0x040fe20000041838 */
[----:B------:R-:W1:Y:S03]  /*51d0*/  LDSM.16.MT88.4 R96, [R117+0x8000] ;  /* 0x008000007560783b */ /* 0x000e660000004200 */
[----:B------:R-:W-:Y:S01]  /*51e0*/  FFMA.FTZ R104, R33, c[0x0][0x23c], -R104 ;  /* 0x00008f0021687a23 */ /* 0x000fe20000010868 */
[----:B------:R-:W-:Y:S01]  /*51f0*/  MUFU.EX2 R149, R149 ;  /* 0x0000009500957308 */ /* 0x000fe20000000800 */
[----:B------:R-:W-:Y:S02]  /*5200*/  FADD.FTZ R139, R114, R139 ;  /* 0x0000008b728b7221 */ /* 0x000fe40000010000 */
[C---:B----4-:R-:W-:Y:S04]  /*5210*/  HMMA.16816.F32.BF16 R60, R92.reuse, R100, R60 ;  /* 0x000000645c3c723c */ /* 0x050fe8000004183c */
[----:B------:R-:W-:Y:S02]  /*5220*/  FADD.FTZ R131, R131, R140 ;  /* 0x0000008c83837221 */ /* 0x000fe40000010000 */
[----:B------:R-:W-:Y:S01]  /*5230*/  FADD.FTZ R90, R90, R139 ;  /* 0x0000008b5a5a7221 */ /* 0x000fe20000010000 */
[----:B------:R4:W-:Y:S01]  /*5240*/  MUFU.EX2 R162, R104 ;  /* 0x0000006800a27308 */ /* 0x0009e20000000800 */
[C---:B------:R-:W-:Y:S01]  /*5250*/  HMMA.16816.F32.BF16 R64, R92.reuse, R102, R64 ;  /* 0x000000665c40723c */ /* 0x040fe20000041840 */
[----:B------:R-:W2:Y:S03]  /*5260*/  LDSM.16.MT88.4 R100, [R116+0x8000] ;  /* 0x008000007464783b */ /* 0x000ea60000004200 */
[----:B------:R-:W-:Y:S05]  /*5270*/  FADD.FTZ R112, R112, R131 ;  /* 0x0000008370707221 */ /* 0x000fea0000010000 */
[----:B------:R-:W2:Y:S10]  /*5280*/  MUFU.EX2 R152, R152 ;  /* 0x0000009800987308 */ /* 0x000eb40000000800 */
[----:B------:R-:W-:Y:S01]  /*5290*/  MUFU.EX2 R151, R151 ;  /* 0x0000009700977308 */ /* 0x000fe20000000800 */
[----:B----4-:R-:W-:Y:S01]  /*52a0*/  LDSM.16.MT88.4 R104, [R117+0x6c00] ;  /* 0x006c00007568783b */ /* 0x010fe20000004200 */
[C---:B-1----:R-:W-:Y:S08]  /*52b0*/  HMMA.16816.F32.BF16 R68, R92.reuse, R96, R68 ;  /* 0x000000605c44723c */ /* 0x042ff00000041844 */
[----:B------:R-:W1:Y:S01]  /*52c0*/  MUFU.EX2 R154, R154 ;  /* 0x0000009a009a7308 */ /* 0x000e620000000800 */
[C---:B------:R-:W-:Y:S01]  /*52d0*/  HMMA.16816.F32.BF16 R72, R92.reuse, R98, R72 ;  /* 0x000000625c48723c */ /* 0x040fe20000041848 */
[----:B------:R-:W4:Y:S08]  /*52e0*/  LDSM.16.MT88.4 R96, [R117+0x6400] ;  /* 0x006400007560783b */ /* 0x000f300000004200 */
[----:B------:R-:W-:Y:S01]  /*52f0*/  MUFU.EX2 R153, R153 ;  /* 0x0000009900997308 */ /* 0x000fe20000000800 */
[C---:B--2---:R-:W-:Y:S08]  /*5300*/  HMMA.16816.F32.BF16 R76, R92.reuse, R100, R76 ;  /* 0x000000645c4c723c */ /* 0x044ff0000004184c */
[----:B------:R-:W-:Y:S01]  /*5310*/  HMMA.16816.F32.BF16 R80, R92, R102, R80 ;  /* 0x000000665c50723c */ /* 0x000fe20000041850 */
[----:B------:R-:W2:Y:S01]  /*5320*/  LDSM.16.MT88.4 R100, [R116+0x6400] ;  /* 0x006400007464783b */ /* 0x000ea20000004200 */
[----:B------:R-:W1:Y:S05]  /*5330*/  MUFU.EX2 R150, R150 ;  /* 0x0000009600967308 */ /* 0x000e6a0000000800 */
[----:B------:R-:W-:Y:S02]  /*5340*/  F2FP.BF16.PACK_AB R92, R142, R141 ;  /* 0x0000008d8e5c723e */ /* 0x000fe400000010ff */
[----:B---3--:R-:W-:Y:S03]  /*5350*/  F2FP.BF16.PACK_AB R93, R144, R143 ;  /* 0x0000008f905d723e */ /* 0x008fe600000010ff */
[----:B-----5:R-:W-:Y:S01]  /*5360*/  F2FP.BF16.PACK_AB R94, R146, R145 ;  /* 0x00000091925e723e */ /* 0x020fe200000010ff */
[----:B------:R-:W-:Y:S01]  /*5370*/  MUFU.EX2 R155, R155 ;  /* 0x0000009b009b7308 */ /* 0x000fe20000000800 */
[----:B------:R-:W-:Y:S09]  /*5380*/  F2FP.BF16.PACK_AB R95, R148, R147 ;  /* 0x00000093945f723e */ /* 0x000ff200000010ff */
[----:B------:R-:W3:Y:S01]  /*5390*/  MUFU.EX2 R156, R156 ;  /* 0x0000009c009c7308 */ /* 0x000ee20000000800 */
[C---:B----4-:R-:W-:Y:S08]  /*53a0*/  HMMA.16816.F32.BF16 R36, R92.reuse, R96, R36 ;  /* 0x000000605c24723c */ /* 0x050ff00000041824 */
[C---:B------:R-:W-:Y:S01]  /*53b0*/  HMMA.16816.F32.BF16 R40, R92.reuse, R98, R40 ;  /* 0x000000625c28723c */ /* 0x040fe20000041828 */
[----:B------:R-:W4:Y:S01]  /*53c0*/  LDSM.16.MT88.4 R96, [R117+0x7400] ;  /* 0x007400007560783b */ /* 0x000f220000004200 */
[----:B------:R-:W-:Y:S06]  /*53d0*/  MUFU.EX2 R158, R158 ;  /* 0x0000009e009e7308 */ /* 0x000fec0000000800 */
[C---:B--2---:R-:W-:Y:S04]  /*53e0*/  HMMA.16816.F32.BF16 R44, R92.reuse, R100, R44 ;  /* 0x000000645c2c723c */ /* 0x044fe8000004182c */
[----:B------:R-:W2:Y:S04]  /*53f0*/  MUFU.EX2 R157, R157 ;  /* 0x0000009d009d7308 */ /* 0x000ea80000000800 */
[C---:B------:R-:W-:Y:S01]  /*5400*/  HMMA.16816.F32.BF16 R48, R92.reuse, R102, R48 ;  /* 0x000000665c30723c */ /* 0x040fe20000041830 */
[----:B------:R-:W5:Y:S05]  /*5410*/  LDSM.16.MT88.4 R100, [R116+0x7400] ;  /* 0x007400007464783b */ /* 0x000f6a0000004200 */
[----:B------:R-:W-:Y:S10]  /*5420*/  MUFU.EX2 R159, R159 ;  /* 0x0000009f009f7308 */ /* 0x000ff40000000800 */
[----:B------:R-:W1:Y:S01]  /*5430*/  MUFU.EX2 R160, R160 ;  /* 0x000000a000a07308 */ /* 0x000e620000000800 */
[C---:B----4-:R-:W-:Y:S09]  /*5440*/  HMMA.16816.F32.BF16 R52, R92.reuse, R96, R52 ;  /* 0x000000605c34723c */ /* 0x050ff20000041834 */
[----:B------:R-:W4:Y:S01]  /*5450*/  MUFU.EX2 R161, R161 ;  /* 0x000000a100a17308 */ /* 0x000f220000000800 */
[C---:B------:R-:W-:Y:S01]  /*5460*/  HMMA.16816.F32.BF16 R56, R92.reuse, R98, R56 ;  /* 0x000000625c38723c */ /* 0x040fe20000041838 */
[----:B------:R-:W1:Y:S08]  /*5470*/  LDSM.16.MT88.4 R96, [R117+0x8400] ;  /* 0x008400007560783b */ /* 0x000e700000004200 */
[----:B------:R-:W-:Y:S01]  /*5480*/  MUFU.EX2 R163, R163 ;  /* 0x000000a300a37308 */ /* 0x000fe20000000800 */
[C---:B-----5:R-:W-:Y:S09]  /*5490*/  HMMA.16816.F32.BF16 R60, R92.reuse, R100, R60 ;  /* 0x000000645c3c723c */ /* 0x060ff2000004183c */
[----:B------:R-:W5:Y:S01]  /*54a0*/  MUFU.EX2 R164, R164 ;  /* 0x000000a400a47308 */ /* 0x000f620000000800 */
        /* <DEDUP_REMOVED lines=11> */
[----:B---3--:R-:W-:Y:S07]  /*5560*/  F2FP.BF16.PACK_AB R95, R156, R155 ;  /* 0x0000009b9c5f723e */ /* 0x008fee00000010ff */
        /* <DEDUP_REMOVED lines=20> */
[----:B----4-:R-:W-:Y:S02]  /*56b0*/  F2FP.BF16.PACK_AB R94, R162, R161 ;  /* 0x000000a1a25e723e */ /* 0x010fe400000010ff */
[----:B-----5:R-:W-:Y:S07]  /*56c0*/  F2FP.BF16.PACK_AB R95, R164, R163 ;  /* 0x000000a3a45f723e */ /* 0x020fee00000010ff */
[C---:B------:R-:W-:Y:S08]  /*56d0*/  HMMA.16816.F32.BF16 R36, R92.reuse, R104, R36 ;  /* 0x000000685c24723c */ /* 0x040ff00000041824 */
[C---:B------:R-:W-:Y:S01]  /*56e0*/  HMMA.16816.F32.BF16 R40, R92.reuse, R106, R40 ;  /* 0x0000006a5c28723c */ /* 0x040fe20000041828 */
[----:B------:R-:W3:Y:S07]  /*56f0*/  LDSM.16.MT88.4 R104, [R117+0x8c00] ;  /* 0x008c00007568783b */ /* 0x000eee0000004200 */
[C---:B-1----:R-:W-:Y:S08]  /*5700*/  HMMA.16816.F32.BF16 R44, R92.reuse, R96, R44 ;  /* 0x000000605c2c723c */ /* 0x042ff0000004182c */
[C---:B------:R-:W-:Y:S01]  /*5710*/  HMMA.16816.F32.BF16 R48, R92.reuse, R98, R48 ;  /* 0x000000625c30723c */ /* 0x040fe20000041830 */
[----:B------:R-:W1:Y:S07]  /*5720*/  LDSM.16.MT88.4 R96, [R116+0x8c00] ;  /* 0x008c00007460783b */ /* 0x000e6e0000004200 */
[C---:B------:R-:W-:Y:S08]  /*5730*/  HMMA.16816.F32.BF16 R52, R92.reuse, R108, R52 ;  /* 0x0000006c5c34723c */ /* 0x040ff00000041834 */
[C---:B------:R-:W-:Y:S08]  /*5740*/  HMMA.16816.F32.BF16 R56, R92.reuse, R110, R56 ;  /* 0x0000006e5c38723c */ /* 0x040ff00000041838 */
[C---:B--2---:R-:W-:Y:S07]  /*5750*/  HMMA.16816.F32.BF16 R60, R92.reuse, R100, R60 ;  /* 0x000000645c3c723c */ /* 0x044fee000004183c */
[----:B------:R-:W-:Y:S01]  /*5760*/  FADD.FTZ R100, R113, R90 ;  /* 0x0000005a71647221 */ /* 0x000fe20000010000 */
[C---:B------:R-:W-:Y:S04]  /*5770*/  HMMA.16816.F32.BF16 R64, R92.reuse, R102, R64 ;  /* 0x000000665c40723c */ /* 0x040fe80000041840 */
[----:B------:R-:W-:Y:S02]  /*5780*/  FADD.FTZ R90, R115, R112 ;  /* 0x00000070735a7221 */ /* 0x000fe40000010000 */
[----:B------:R-:W-:Y:S02]  /*5790*/  FADD.FTZ R141, R141, R100 ;  /* 0x000000648d8d7221 */ /* 0x000fe40000010000 */
[----:B------:R-:W-:Y:S01]  /*57a0*/  FADD.FTZ R143, R143, R90 ;  /* 0x0000005a8f8f7221 */ /* 0x000fe20000010000 */
[C---:B---3--:R-:W-:Y:S03]  /*57b0*/  HMMA.16816.F32.BF16 R68, R92.reuse, R104, R68 ;  /* 0x000000685c44723c */ /* 0x048fe60000041844 */
[----:B------:R-:W-:Y:S01]  /*57c0*/  FADD.FTZ R142, R142, R141 ;  /* 0x0000008d8e8e7221 */ /* 0x000fe20000010000 */
[----:B------:R-:W-:Y:S01]  /*57d0*/  IADD3 R90, R138, -0x1, RZ ;  /* 0xffffffff8a5a7810 */ /* 0x000fe20007ffe0ff */
[----:B------:R-:W-:Y:S02]  /*57e0*/  FADD.FTZ R144, R144, R143 ;  /* 0x0000008f90907221 */ /* 0x000fe40000010000 */
[----:B------:R-:W-:Y:S01]  /*57f0*/  FADD.FTZ R145, R145, R142 ;  /* 0x0000008e91917221 */ /* 0x000fe20000010000 */
[C---:B------:R-:W-:Y:S04]  /*5800*/  HMMA.16816.F32.BF16 R72, R92.reuse, R106, R72 ;  /* 0x0000006a5c48723c */ /* 0x040fe80000041848 */
[----:B------:R-:W-:Y:S01]  /*5810*/  FADD.FTZ R147, R147, R144 ;  /* 0x0000009093937221 */ /* 0x000fe20000010000 */
[----:B------:R-:W-:Y:S01]  /*5820*/  MOV R138, R90 ;  /* 0x0000005a008a7202 */ /* 0x000fe20000000f00 */
        /* <DEDUP_REMOVED lines=21> */
.L_x_4977:
[----:B------:R-:W1:Y:S01]  /*5980*/  SHFL.BFLY PT, R4, R139, 0x2, 0x1f ;  /* 0x0c401f008b047f89 */ /* 0x000e6200000e0000 */
[----:B------:R-:W-:Y:S01]  /*5990*/  MOV R11, 0x3f800000 ;  /* 0x3f800000000b7802 */ /* 0x000fe20000000f00 */
[----:B------:R-:W-:Y:S01]  /*59a0*/  ULDC.U8 UR4, c[0x0][0x328] ;  /* 0x0000ca0000047ab9 */ /* 0x000fe20000000000 */
[----:B------:R-:W-:Y:S01]  /*59b0*/  BSSY B0, `(.L_x_4982) ;  /* 0x00000b9000007945 */ /* 0x000fe20003800000 */
[----:B------:R-:W2:Y:S01]  /*59c0*/  SHFL.BFLY PT, R5, R140, 0x2, 0x1f ;  /* 0x0c401f008c057f89 */ /* 0x000ea200000e0000 */
[----:B------:R-:W-:-:S03]  /*59d0*/  LEA R133, R133, R132, 0x4 ;  /* 0x0000008485857211 */ /* 0x000fc600078e20ff */
[----:B------:R-:W3:Y:S01]  /*59e0*/  S2R R7, SR_TID.X ;  /* 0x0000000000077919 */ /* 0x000ee20000002100 */
[----:B-1----:R-:W-:-:S03]  /*59f0*/  FADD.FTZ R3, R4, R139 ;  /* 0x0000008b04037221 */ /* 0x002fc60000010000 */
[----:B------:R-:W1:Y:S01]  /*5a00*/  S2R R4, SR_TID.X ;  /* 0x0000000000047919 */ /* 0x000e620000002100 */
[----:B--2---:R-:W-:-:S03]  /*5a10*/  FADD.FTZ R12, R5, R140 ;  /* 0x0000008c050c7221 */ /* 0x004fc60000010000 */
[----:B------:R-:W2:Y:S01]  /*5a20*/  SHFL.BFLY PT, R10, R3, 0x1, 0x1f ;  /* 0x0c201f00030a7f89 */ /* 0x000ea200000e0000 */
[----:B---3--:R-:W-:-:S03]  /*5a30*/  SHF.R.S32.HI R6, RZ, 0x1f, R7 ;  /* 0x0000001fff067819 */ /* 0x008fc60000011407 */
[----:B------:R-:W3:Y:S01]  /*5a40*/  SHFL.BFLY PT, R9, R12, 0x1, 0x1f ;  /* 0x0c201f000c097f89 */ /* 0x000ee200000e0000 */
[CC--:B------:R-:W-:Y:S02]  /*5a50*/  LEA.HI R8, R6.reuse, R7.reuse, RZ, 0x2 ;  /* 0x0000000706087211 */ /* 0x0c0fe400078f10ff */
[-C--:B------:R-:W-:Y:S02]  /*5a60*/  LEA.HI R6, R6, R7.reuse, RZ, 0x5 ;  /* 0x0000000706067211 */ /* 0x080fe400078f28ff */
[----:B------:R-:W-:Y:S02]  /*5a70*/  LOP3.LUT R8, R8, 0xfffffffc, RZ, 0xc0, !PT ;  /* 0xfffffffc08087812 */ /* 0x000fe400078ec0ff */
[----:B------:R-:W-:Y:S02]  /*5a80*/  SHF.R.S32.HI R5, RZ, 0x5, R6 ;  /* 0x00000005ff057819 */ /* 0x000fe40000011406 */
[----:B------:R-:W-:Y:S02]  /*5a90*/  IADD3 R8, -R8, R7, RZ ;  /* 0x0000000708087210 */ /* 0x000fe40007ffe1ff */
[----:B------:R-:W-:-:S03]  /*5aa0*/  LOP3.LUT R6, R6, 0xffffffe0, RZ, 0xc0, !PT ;  /* 0xffffffe006067812 */ /* 0x000fc600078ec0ff */
[----:B------:R-:W-:Y:S02]  /*5ab0*/  IMAD R5, R5, 0x100, R8 ;  /* 0x0000010005057824 */ /* 0x000fe400078e0208 */
[----:B------:R-:W-:Y:S01]  /*5ac0*/  IMAD.IADD R7, R7, 0x1, -R6 ;  /* 0x0000000107077824 */ /* 0x000fe200078e0a06 */
[----:B------:R-:W-:Y:S01]  /*5ad0*/  MOV R6, 0x7f800000 ;  /* 0x7f80000000067802 */ /* 0x000fe20000000f00 */
[----:B--2---:R-:W-:Y:S01]  /*5ae0*/  FADD.FTZ R10, R3, R10 ;  /* 0x0000000a030a7221 */ /* 0x004fe20000010000 */
[----:B-1----:R-:W-:Y:S01]  /*5af0*/  SHF.R.S32.HI R3, RZ, 0x1f, R4 ;  /* 0x0000001fff037819 */ /* 0x002fe20000011404 */
[----:B---3--:R-:W-:-:S03]  /*5b00*/  FADD.FTZ R9, R12, R9 ;  /* 0x000000090c097221 */ /* 0x008fc60000010000 */
[----:B------:R-:W-:Y:S02]  /*5b10*/  LEA.HI R3, R3, R4, RZ, 0x2 ;  /* 0x0000000403037211 */ /* 0x000fe400078f10ff */
[----:B------:R-:W-:Y:S02]  /*5b20*/  FSETP.NE.FTZ.AND P3, PT, R10, RZ, PT ;  /* 0x000000ff0a00720b */ /* 0x000fe40003f75000 */
[----:B------:R-:W-:Y:S02]  /*5b30*/  SHF.R.S32.HI R3, RZ, 0x2, R3 ;  /* 0x00000002ff037819 */ /* 0x000fe40000011403 */
[----:B------:R-:W-:Y:S02]  /*5b40*/  FSETP.NE.FTZ.AND P2, PT, R9, RZ, PT ;  /* 0x000000ff0900720b */ /* 0x000fe40003f55000 */
[----:B------:R-:W-:Y:S02]  /*5b50*/  SHF.R.S32.HI R4, RZ, 0x1f, R3 ;  /* 0x0000001fff047819 */ /* 0x000fe40000011403 */
[----:B------:R-:W-:-:S02]  /*5b60*/  MOV R12, 0x3f800000 ;  /* 0x3f800000000c7802 */ /* 0x000fc40000000f00 */
[----:B------:R-:W-:-:S03]  /*5b70*/  LEA.HI R4, R4, R3, RZ, 0x3 ;  /* 0x0000000304047211 */ /* 0x000fc600078f18ff */
[----:B------:R-:W1:Y:S01]  /*5b80*/  @P3 MUFU.RCP R11, R10 ;  /* 0x0000000a000b3308 */ /* 0x000e620000001000 */
[----:B------:R-:W-:-:S04]  /*5b90*/  LOP3.LUT R4, R4, 0xfffffff8, RZ, 0xc0, !PT ;  /* 0xfffffff804047812 */ /* 0x000fc800078ec0ff */
[----:B------:R-:W-:-:S03]  /*5ba0*/  IADD3 R4, R3, -R4, RZ ;  /* 0x8000000403047210 */ /* 0x000fc60007ffe0ff */
[----:B------:R-:W2:Y:S01]  /*5bb0*/  @P2 MUFU.RCP R12, R9 ;  /* 0x00000009000c2308 */ /* 0x000ea20000001000 */
[----:B------:R-:W-:-:S04]  /*5bc0*/  LEA.HI R8, R4, R4, RZ, 0x1 ;  /* 0x0000000404087211 */ /* 0x000fc800078f08ff */
[----:B------:R-:W-:Y:S02]  /*5bd0*/  LOP3.LUT R15, R8, 0x3fffffe, RZ, 0xc0, !PT ;  /* 0x03fffffe080f7812 */ /* 0x000fe400078ec0ff */
[----:B------:R-:W-:Y:S01]  /*5be0*/  SHF.R.S32.HI R13, RZ, 0x1, R8 ;  /* 0x00000001ff0d7819 */ /* 0x000fe20000011408 */
[----:B-1----:R-:W-:Y:S01]  /*5bf0*/  FMUL.FTZ R36, R11, R36 ;  /* 0x000000240b247220 */ /* 0x002fe20000410000 */
[----:B------:R-:W-:Y:S01]  /*5c00*/  @P2 MUFU.LG2 R9, R9 ;  /* 0x0000000900092308 */ /* 0x000fe20000000c00 */
[----:B------:R-:W-:Y:S01]  /*5c10*/  IMAD.IADD R4, R4, 0x1, -R15 ;  /* 0x0000000104047824 */ /* 0x000fe200078e0a0f */
[----:B------:R-:W-:Y:S01]  /*5c20*/  SHF.L.U32 R8, R13, 0x6, RZ ;  /* 0x000000060d087819 */ /* 0x000fe200000006ff */
[----:B------:R-:W-:Y:S01]  /*5c30*/  FMUL.FTZ R37, R11, R37 ;  /* 0x000000250b257220 */ /* 0x000fe20000410000 */
[----:B------:R-:W-:Y:S01]  /*5c40*/  LOP3.LUT P0, RZ, R13, 0x2, RZ, 0xc0, !PT ;  /* 0x000000020dff7812 */ /* 0x000fe2000780c0ff */
[----:B------:R-:W-:Y:S01]  /*5c50*/  FMUL.FTZ R40, R11, R40 ;  /* 0x000000280b287220 */ /* 0x000fe20000410000 */
[----:B------:R-:W-:Y:S01]  /*5c60*/  LOP3.LUT R8, R8, 0xc0, RZ, 0xc0, !PT ;  /* 0x000000c008087812 */ /* 0x000fe200078ec0ff */
[----:B--2---:R-:W-:Y:S01]  /*5c70*/  FMUL.FTZ R39, R12, R39 ;  /* 0x000000270c277220 */ /* 0x004fe20000410000 */
[----:B------:R-:W-:Y:S01]  /*5c80*/  LEA R4, R4, R5, 0x4 ;  /* 0x0000000504047211 */ /* 0x000fe200078e20ff */
[----:B------:R-:W-:Y:S01]  /*5c90*/  FMUL.FTZ R38, R12, R38 ;  /* 0x000000260c267220 */ /* 0x000fe20000410000 */
[----:B------:R-:W-:Y:S01]  /*5ca0*/  LOP3.LUT R5, R13, 0x1, RZ, 0xc0, !PT ;  /* 0x000000010d057812 */ /* 0x000fe200078ec0ff */
[----:B------:R-:W-:Y:S01]  /*5cb0*/  FMUL.FTZ R41, R11, R41 ;  /* 0x000000290b297220 */ /* 0x000fe20000410000 */
[----:B------:R-:W-:Y:S01]  /*5cc0*/  LEA.HI R15, R8, R8, RZ, 0x1d ;  /* 0x00000008080f7211 */ /* 0x000fe200078fe8ff */
[C---:B------:R-:W-:Y:S01]  /*5cd0*/  FMUL.FTZ R43, R12.reuse, R43 ;  /* 0x0000002b0c2b7220 */ /* 0x040fe20000410000 */
[----:B------:R-:W-:Y:S01]  /*5ce0*/  ISETP.NE.U32.AND P1, PT, R5, 0x1, PT ;  /* 0x000000010500780c */ /* 0x000fe20003f25070 */
[----:B------:R-:W-:Y:S01]  /*5cf0*/  FMUL.FTZ R42, R12, R42 ;  /* 0x0000002a0c2a7220 */ /* 0x000fe20000410000 */
[----:B------:R-:W-:Y:S01]  /*5d00*/  LEA R4, R4, R15, 0x1 ;  /* 0x0000000f04047211 */ /* 0x000fe200078e08ff */
[----:B------:R-:W-:Y:S01]  /*5d10*/  FMUL.FTZ R44, R11, R44 ;  /* 0x0000002c0b2c7220 */ /* 0x000fe20000410000 */
[----:B------:R-:W-:Y:S01]  /*5d20*/  F2FP.BF16.PACK_AB R36, R37, R36 ;  /* 0x000000242524723e */ /* 0x000fe200000010ff */
[----:B------:R-:W-:Y:S01]  /*5d30*/  FMUL.FTZ R45, R11, R45 ;  /* 0x0000002d0b2d7220 */ /* 0x000fe20000410000 */
[----:B------:R-:W-:Y:S01]  /*5d40*/  F2FP.BF16.PACK_AB R38, R39, R38 ;  /* 0x000000262726723e */ /* 0x000fe200000010ff */
[----:B------:R-:W-:Y:S01]  /*5d50*/  IMAD.SHL.U32 R5, R4, 0x2, RZ ;  /* 0x0000000204057824 */ /* 0x000fe200078e00ff */
[----:B------:R-:W-:Y:S01]  /*5d60*/  MOV R4, 0x20 ;  /* 0x0000002000047802 */ /* 0x000fe20000000f00 */
[C---:B------:R-:W-:Y:S01]  /*5d70*/  FMUL.FTZ R47, R12.reuse, R47 ;  /* 0x0000002f0c2f7220 */ /* 0x040fe20000410000 */
[----:B------:R-:W-:Y:S01]  /*5d80*/  F2FP.BF16.PACK_AB R40, R41, R40 ;  /* 0x000000282928723e */ /* 0x000fe200000010ff */
[----:B------:R-:W-:Y:S01]  /*5d90*/  FMUL.FTZ R46, R12, R46 ;  /* 0x0000002e0c2e7220 */ /* 0x000fe20000410000 */
[----:B------:R-:W-:Y:S01]  /*5da0*/  IADD3 R13, R5, -0x10, RZ ;  /* 0xfffffff0050d7810 */ /* 0x000fe20007ffe0ff */
[C---:B------:R-:W-:Y:S01]  /*5db0*/  FMUL.FTZ R48, R11.reuse, R48 ;  /* 0x000000300b307220 */ /* 0x040fe20000410000 */
[----:B------:R-:W-:Y:S01]  /*5dc0*/  SEL R4, R4, 0xffffffe0, !P0 ;  /* 0xffffffe004047807 */ /* 0x000fe20004000000 */
[----:B------:R-:W-:Y:S01]  /*5dd0*/  FMUL.FTZ R49, R11, R49 ;  /* 0x000000310b317220 */ /* 0x000fe20000410000 */
[----:B------:R-:W-:Y:S01]  /*5de0*/  @P1 IADD3 R13, R5, 0x10, RZ ;  /* 0x00000010050d1810 */ /* 0x000fe20007ffe0ff */
[C---:B------:R-:W-:Y:S01]  /*5df0*/  FMUL.FTZ R51, R12.reuse, R51 ;  /* 0x000000330c337220 */ /* 0x040fe20000410000 */
[----:B------:R-:W-:Y:S01]  /*5e00*/  F2FP.BF16.PACK_AB R42, R43, R42 ;  /* 0x0000002a2b2a723e */ /* 0x000fe200000010ff */
[C---:B------:R-:W-:Y:S01]  /*5e10*/  FMUL.FTZ R50, R12.reuse, R50 ;  /* 0x000000320c327220 */ /* 0x040fe20000410000 */
[----:B------:R-:W-:Y:S01]  /*5e20*/  F2FP.BF16.PACK_AB R44, R45, R44 ;  /* 0x0000002c2d2c723e */ /* 0x000fe200000010ff */
[----:B------:R-:W-:Y:S01]  /*5e30*/  FMUL.FTZ R52, R11, R52 ;  /* 0x000000340b347220 */ /* 0x000fe20000410000 */
[----:B------:R-:W-:Y:S01]  /*5e40*/  F2FP.BF16.PACK_AB R46, R47, R46 ;  /* 0x0000002e2f2e723e */ /* 0x000fe200000010ff */
[----:B------:R-:W-:Y:S01]  /*5e50*/  FMUL.FTZ R53, R11, R53 ;  /* 0x000000350b357220 */ /* 0x000fe20000410000 */
[----:B------:R-:W-:Y:S01]  /*5e60*/  IADD3 R15, R5, R4, RZ ;  /* 0x00000004050f7210 */ /* 0x000fe20007ffe0ff */
[C---:B------:R-:W-:Y:S01]  /*5e70*/  FMUL.FTZ R55, R12.reuse, R55 ;  /* 0x000000370c377220 */ /* 0x040fe20000410000 */
[----:B------:R-:W-:Y:S01]  /*5e80*/  F2FP.BF16.PACK_AB R48, R49, R48 ;  /* 0x000000303130723e */ /* 0x000fe200000010ff */
[----:B------:R-:W-:Y:S01]  /*5e90*/  FMUL.FTZ R54, R12, R54 ;  /* 0x000000360c367220 */ /* 0x000fe20000410000 */
[----:B------:R-:W-:Y:S01]  /*5ea0*/  F2FP.BF16.PACK_AB R50, R51, R50 ;  /* 0x000000323332723e */ /* 0x000fe200000010ff */
[C---:B------:R-:W-:Y:S01]  /*5eb0*/  FMUL.FTZ R56, R11.reuse, R56 ;  /* 0x000000380b387220 */ /* 0x040fe20000410000 */
[----:B------:R-:W-:Y:S01]  /*5ec0*/  IADD3 R37, R4, R13, RZ ;  /* 0x0000000d04257210 */ /* 0x000fe20007ffe0ff */
[----:B------:R-:W-:Y:S01]  /*5ed0*/  FMUL.FTZ R57, R11, R57 ;  /* 0x000000390b397220 */ /* 0x000fe20000410000 */
[----:B------:R-:W-:Y:S01]  /*5ee0*/  F2FP.BF16.PACK_AB R52, R53, R52 ;  /* 0x000000343534723e */ /* 0x000fe200000010ff */
[C---:B------:R-:W-:Y:S01]  /*5ef0*/  FMUL.FTZ R59, R12.reuse, R59 ;  /* 0x0000003b0c3b7220 */ /* 0x040fe20000410000 */
[----:B------:R-:W-:Y:S01]  /*5f00*/  F2FP.BF16.PACK_AB R54, R55, R54 ;  /* 0x000000363736723e */ /* 0x000fe200000010ff */
        /* <DEDUP_REMOVED lines=45> */
[----:B------:R-:W1:Y:S01]  /*61e0*/  @P3 MUFU.LG2 R10, R10 ;  /* 0x0000000a000a3308 */ /* 0x000e620000000c00 */
[----:B------:R-:W-:Y:S01]  /*61f0*/  FMUL.FTZ R11, R11, R81 ;  /* 0x000000510b0b7220 */ /* 0x000fe20000410000 */
[----:B------:R-:W-:Y:S01]  /*6200*/  F2FP.BF16.PACK_AB R78, R79, R78 ;  /* 0x0000004e4f4e723e */ /* 0x000fe200000010ff */
[----:B------:R-:W-:Y:S01]  /*6210*/  FMUL.FTZ R12, R12, R82 ;  /* 0x000000520c0c7220 */ /* 0x000fe20000410000 */
[----:B------:R-:W-:Y:S01]  /*6220*/  STS [R13+0x1200], R58 ;  /* 0x0012003a0d007388 */ /* 0x000fe20000000800 */
[----:B------:R-:W-:-:S02]  /*6230*/  ISETP.NE.AND P0, PT, RZ, UR4, PT ;  /* 0x00000004ff007c0c */ /* 0x000fc4000bf05270 */
[----:B------:R-:W-:Y:S01]  /*6240*/  F2FP.BF16.PACK_AB R11, R11, R80 ;  /* 0x000000500b0b723e */ /* 0x000fe200000010ff */
[----:B------:R-:W-:Y:S01]  /*6250*/  STS [R15+0x1000], R60 ;  /* 0x0010003c0f007388 */ /* 0x000fe20000000800 */
[----:B------:R-:W-:Y:S02]  /*6260*/  F2FP.BF16.PACK_AB R83, R83, R12 ;  /* 0x0000000c5353723e */ /* 0x000fe400000010ff */
[----:B------:R-:W-:Y:S01]  /*6270*/  LOP3.LUT P1, RZ, R7, 0x3, RZ, 0xc0, !PT ;  /* 0x0000000307ff7812 */ /* 0x000fe2000782c0ff */
[----:B------:R-:W-:Y:S01]  /*6280*/  STS [R15+0x1200], R62 ;  /* 0x0012003e0f007388 */ /* 0x000fe20000000800 */
[----:B------:R-:W-:-:S03]  /*6290*/  MOV R7, 0x7f800000 ;  /* 0x7f80000000077802 */ /* 0x000fc60000000f00 */
        /* <DEDUP_REMOVED lines=10> */
[----:B------:R-:W-:Y:S06]  /*6340*/  BAR.SYNC.DEFER_BLOCKING 0x0 ;  /* 0x0000000000007b1d */ /* 0x000fec0000010000 */
[----:B------:R-:W3:Y:S04]  /*6350*/  S2R R4, SR_CTAID.Z ;  /* 0x0000000000047919 */ /* 0x000ee80000002700 */
[----:B------:R-:W4:Y:S01]  /*6360*/  S2R R8, SR_CTAID.Y ;  /* 0x0000000000087919 */ /* 0x000f220000002600 */
[----:B-1----:R-:W-:-:S02]  /*6370*/  @P3 FMUL.FTZ R11, R10, 0.69314718246459960938 ;  /* 0x3f3172180a0b3820 */ /* 0x002fc40000410000 */
[----:B--2---:R-:W-:Y:S02]  /*6380*/  @P2 FMUL.FTZ R37, R9, 0.69314718246459960938 ;  /* 0x3f31721809252820 */ /* 0x004fe40000410000 */
[----:B------:R-:W-:Y:S01]  /*6390*/  @P3 FFMA.FTZ R6, R2, c[0x0][0x238], R11 ;  /* 0x00008e0002063a23 */ /* 0x000fe2000001000b */
[----:B------:R1:W2:Y:S01]  /*63a0*/  LDS.128 R28, [R124] ;  /* 0x000000007c1c7984 */ /* 0x0002a20000000c00 */
[----:B------:R-:W-:-:S03]  /*63b0*/  @P2 FFMA.FTZ R7, R0, c[0x0][0x238], R37 ;  /* 0x00008e0000072a23 */ /* 0x000fc60000010025 */
[----:B------:R1:W1:Y:S01]  /*63c0*/  LDS.128 R24, [R124+0x800] ;  /* 0x000800007c187984 */ /* 0x0002620000000c00 */
[----:B---3--:R-:W-:-:S03]  /*63d0*/  @P0 IMAD R5, R4, c[0x0][0x234], RZ ;  /* 0x00008d0004050a24 */ /* 0x008fc600078e02ff */
[----:B------:R3:W1:Y:S01]  /*63e0*/  LDS.128 R20, [R124+0x1000] ;  /* 0x001000007c147984 */ /* 0x0006620000000c00 */
[----:B----4-:R-:W-:-:S03]  /*63f0*/  @!P0 IMAD R9, R8, c[0x0][0x1c0], R4 ;  /* 0x0000700008098a24 */ /* 0x010fc600078e0204 */
[----:B------:R3:W4:Y:S01]  /*6400*/  LDS.128 R16, [R124+0x1800] ;  /* 0x001800007c107984 */ /* 0x0007220000000c00 */
[----:B------:R-:W-:Y:S02]  /*6410*/  @P0 IMAD R5, R8, c[0x0][0x214], R5 ;  /* 0x0000850008050a24 */ /* 0x000fe400078e0205 */
[----:B------:R-:W-:Y:S01]  /*6420*/  @!P0 IMAD R5, R9, c[0x0][0x214], RZ ;  /* 0x0000850009058a24 */ /* 0x000fe200078e02ff */
        /* <DEDUP_REMOVED lines=17> */
.L_x_4983:
[----:B------:R-:W-:Y:S05]  /*6540*/  BSYNC B0 ;  /* 0x0000000000007941 */ /* 0x000fea0003800000 */
.L_x_4982:
[----:B------:R-:W5:Y:S01]  /*6550*/  S2R R5, SR_CTAID.X ;  /* 0x0000000000057919 */ /* 0x000f620000002500 */
[----:B------:R-:W-:Y:S02]  /*6560*/  SHF.R.S32.HI R127, RZ, 0x1f, R126 ;  /* 0x0000001fff7f7819 */ /* 0x000fe4000001147e */
[----:B------:R-:W-:Y:S02]  /*6570*/  SHF.R.S32.HI R0, RZ, 0x1f, R8 ;  /* 0x0000001fff007819 */ /* 0x000fe40000011408 */
[----:B-----5:R-:W-:-:S04]  /*6580*/  SHF.L.U32 R5, R5, 0x6, RZ ;  /* 0x0000000605057819 */ /* 0x020fc800000006ff */
[----:B------:R-:W-:Y:S01]  /*6590*/  SHF.R.S32.HI R2, RZ, 0x1f, R5 ;  /* 0x0000001fff027819 */ /* 0x000fe20000011405 */
[----:B---3--:R-:W-:-:S04]  /*65a0*/  IMAD.WIDE.U32 R6, R5, c[0x0][0x1e8], R126 ;  /* 0x00007a0005067a25 */ /* 0x008fc800078e007e */
[----:B------:R-:W-:-:S04]  /*65b0*/  IMAD R2, R2, c[0x0][0x1e8], RZ ;  /* 0x00007a0002027a24 */ /* 0x000fc800078e02ff */
[----:B------:R-:W-:Y:S02]  /*65c0*/  IMAD R2, R5, c[0x0][0x1ec], R2 ;  /* 0x00007b0005027a24 */ /* 0x000fe400078e0202 */
[----:B------:R-:W-:Y:S01]  /*65d0*/  IMAD R5, R0, c[0x0][0x1e0], RZ ;  /* 0x0000780000057a24 */ /* 0x000fe200078e02ff */
[----:B------:R-:W-:Y:S02]  /*65e0*/  SHF.R.S32.HI R0, RZ, 0x1f, R4 ;  /* 0x0000001fff007819 */ /* 0x000fe40000011404 */
[----:B------:R-:W-:Y:S01]  /*65f0*/  IADD3 R7, R2, R7, RZ ;  /* 0x0000000702077210 */ /* 0x000fe20007ffe0ff */
[----:B------:R-:W-:-:S04]  /*6600*/  IMAD R5, R8, c[0x0][0x1e4], R5 ;  /* 0x0000790008057a24 */ /* 0x000fc800078e0205 */
[----:B------:R-:W-:-:S04]  /*6610*/  IMAD.WIDE.U32 R8, R8, c[0x0][0x1e0], R6 ;  /* 0x0000780008087a25 */ /* 0x000fc800078e0006 */
[----:B------:R-:W-:Y:S01]  /*6620*/  IMAD R7, R0, c[0x0][0x1f0], RZ ;  /* 0x00007c0000077a24 */ /* 0x000fe200078e02ff */
[----:B------:R-:W-:Y:S01]  /*6630*/  SHF.R.S32.HI R0, RZ, 0x1f, R3 ;  /* 0x0000001fff007819 */ /* 0x000fe20000011403 */
[----:B------:R-:W-:Y:S02]  /*6640*/  IMAD.IADD R9, R5, 0x1, R9 ;  /* 0x0000000105097824 */ /* 0x000fe400078e0209 */
[C---:B------:R-:W-:Y:S02]  /*6650*/  IMAD R7, R4.reuse, c[0x0][0x1f4], R7 ;  /* 0x00007d0004077a24 */ /* 0x040fe400078e0207 */
[----:B------:R-:W-:-:S04]  /*6660*/  IMAD.WIDE.U32 R4, R4, c[0x0][0x1f0], R8 ;  /* 0x00007c0004047a25 */ /* 0x000fc800078e0008 */
[----:B------:R-:W-:Y:S01]  /*6670*/  IMAD R0, R0, c[0x0][0x1e8], RZ ;  /* 0x00007a0000007a24 */ /* 0x000fe200078e02ff */
[----:B------:R-:W-:-:S03]  /*6680*/  IADD3 R5, R7, R5, RZ ;  /* 0x0000000507057210 */ /* 0x000fc60007ffe0ff */
[C---:B------:R-:W-:Y:S02]  /*6690*/  IMAD R0, R3.reuse, c[0x0][0x1ec], R0 ;  /* 0x00007b0003007a24 */ /* 0x040fe400078e0200 */
[----:B------:R-:W-:Y:S01]  /*66a0*/  IMAD.WIDE.U32 R4, R3, c[0x0][0x1e8], R4 ;  /* 0x00007a0003047a25 */ /* 0x000fe200078e0004 */
[----:B------:R-:W-:-:S03]  /*66b0*/  MOV R3, c[0x0][0x1e8] ;  /* 0x00007a0000037a02 */ /* 0x000fc60000000f00 */
[----:B------:R-:W-:Y:S01]  /*66c0*/  IMAD.IADD R2, R0, 0x1, R5 ;  /* 0x0000000100027824 */ /* 0x000fe200078e0205 */
[C---:B------:R-:W-:Y:S02]  /*66d0*/  LEA R6, P0, R4.reuse, c[0x0][0x1d0], 0x1 ;  /* 0x0000740004067a11 */ /* 0x040fe400078008ff */
[----:B------:R-:W-:Y:S02]  /*66e0*/  MOV R0, c[0x0][0x1ec] ;  /* 0x00007b0000007a02 */ /* 0x000fe40000000f00 */
[----:B------:R-:W-:Y:S02]  /*66f0*/  LEA.HI.X R7, R4, c[0x0][0x1d4], R2, 0x1, P0 ;  /* 0x0000750004077a11 */ /* 0x000fe400000f0c02 */
[----:B------:R-:W-:-:S03]  /*6700*/  LEA R2, P0, R3, R6, 0x6 ;  /* 0x0000000603027211 */ /* 0x000fc600078030ff */
[----:B--2---:R-:W-:Y:S01]  /*6710*/  STG.E.128 [R6.64], R28 ;  /* 0x0000001c06007986 */ /* 0x004fe2000c101d0a */
[----:B------:R-:W-:-:S03]  /*6720*/  LEA.HI.X R3, R3, R7, R0, 0x6, P0 ;  /* 0x0000000703037211 */ /* 0x000fc600000f3400 */
[----:B-1----:R-:W-:Y:S04]  /*6730*/  STG.E.128 [R6.64+0x40], R20 ;  /* 0x0000401406007986 */ /* 0x002fe8000c101d0a */
[----:B------:R-:W-:Y:S04]  /*6740*/  STG.E.128 [R6.64+0x80], R12 ;  /* 0x0000800c06007986 */ /* 0x000fe8000c101d0a */
[----:B------:R-:W-:Y:S04]  /*6750*/  STG.E.128 [R2.64], R24 ;  /* 0x0000001802007986 */ /* 0x000fe8000c101d0a */
[----:B----4-:R-:W-:Y:S04]  /*6760*/  STG.E.128 [R2.64+0x40], R16 ;  /* 0x0000401002007986 */ /* 0x010fe8000c101d0a */
[----:B------:R-:W-:Y:S01]  /*6770*/  STG.E.128 [R2.64+0x80], R32 ;  /* 0x0000802002007986 */ /* 0x000fe2000c101d0a */
[----:B------:R-:W-:Y:S05]  /*6780*/  EXIT ;  /* 0x000000000000794d */ /* 0x000fea0003800000 */
.L_x_4984:
        /* <DEDUP_REMOVED lines=15> */
.L_x_6368:


//--------------------- .text._ZN5flash24flash_fwd_splitkv_kernelI23Flash_fwd_kernel_traitsILi96ELi64ELi64ELi4ELb0ELb0EN7cutlass10bfloat16_tE19Flash_kernel_traitsILi96ELi64ELi64ELi4ES3_EELb1ELb0ELb0ELb1ELb1ELb1ELb0ELb0EEEvNS_16Flash_fwd_paramsE --------------------------
	.section	.text._ZN5flash24flash_fwd_splitkv_kernelI23Flash_fwd_kernel_traitsILi96ELi64ELi64ELi4ELb0ELb0EN7cutlass10bfloat16_tE19Flash_kernel_traitsILi96ELi64ELi64ELi4ES3_EELb1ELb0ELb0ELb1ELb1ELb1ELb0ELb0EEEvNS_16Flash_fwd_paramsE,"ax",@progbits
	.sectioninfo	@"SHI_REGISTERS=168"
	.align	128
        .global         _ZN5flash24flash_fwd_splitkv_kernelI23Flash_fwd_kernel_traitsILi96ELi64ELi64ELi4ELb0ELb0EN7cutlass10bfloat16_tE19Flash_kernel_traitsILi96ELi64ELi64ELi4ES3_EELb1ELb0ELb0ELb1ELb1ELb1ELb0ELb0EEEvNS_16Flash_fwd_paramsE
        .type           _ZN5flash24flash_fwd_splitkv_kernelI23Flash_fwd_kernel_traitsILi96ELi64ELi64ELi4ELb0ELb0EN7cutlass10bfloat16_tE19Flash_kernel_traitsILi96ELi64ELi64ELi4ES3_EELb1ELb0ELb0ELb1ELb1ELb1ELb0ELb0EEEvNS_16Flash_fwd_paramsE,@function
        .size           _ZN5flash24flash_fwd_splitkv_kernelI23Flash_fwd_kernel_traitsILi96ELi64ELi64ELi4ELb0ELb0EN7cutlass10bfloat16_tE19Flash_kernel_traitsILi96ELi64ELi64ELi4ES3_EELb1ELb0ELb0ELb1ELb1ELb1ELb0ELb0EEEvNS_16Flash_fwd_paramsE,(.L_x_6369 - _ZN5flash24flash_fwd_splitkv_kernelI23Flash_fwd_kernel_traitsILi96ELi64ELi64ELi4ELb0ELb0EN7cutlass10bfloat16_tE19Flash_kernel_traitsILi96ELi64ELi64ELi4ES3_EELb1ELb0ELb0ELb1ELb1ELb1ELb0ELb0EEEvNS_16Flash_fwd_paramsE)
        .other          _ZN5flash24flash_fwd_splitkv_kernelI23Flash_fwd_kernel_traitsILi96ELi64ELi64ELi4ELb0ELb0EN7cutlass10bfloat16_tE19Flash_kernel_traitsILi96ELi64ELi64ELi4ES3_EELb1ELb0ELb0ELb1ELb1ELb1ELb0ELb0EEEvNS_16Flash_fwd_paramsE,@"STO_CUDA_ENTRY STV_DEFAULT"
_ZN5flash24flash_fwd_splitkv_kernelI23Flash_fwd_kernel_traitsILi96ELi64ELi64ELi4ELb0ELb0EN7cutlass10bfloat16_tE19Flash_kernel_traitsILi96ELi64ELi64ELi4ES3_EELb1ELb0ELb0ELb1ELb1ELb1ELb0ELb0EEEvNS_16Flash_fwd_paramsE:
.text._ZN5flash24flash_fwd_splitkv_kernelI23Flash_fwd_kernel_traitsILi96ELi64ELi64ELi4ELb0ELb0EN7cutlass10bfloat16_tE19Flash_kernel_traitsILi96ELi64ELi64ELi4ES3_EELb1ELb0ELb0ELb1ELb1ELb1ELb0ELb0EEEvNS_16Flash_fwd_paramsE:
        /* <DEDUP_REMOVED lines=103> */
.L_x_4985:
        /* <DEDUP_REMOVED lines=19> */
.L_x_4986:
        /* <DEDUP_REMOVED lines=64> */
[----:B------:R-:W-:Y:S01]  /*0ba0*/  IMAD.WIDE.U32 R24, R13, c[0x0][0x198], R14 ;  /* 0x000066000d187a25 */ /* 0x000fe200078e000e */
[----:B------:R-:W-:-:S03]  /*0bb0*/  IADD3 R23, R9, R23, RZ ;  /* 0x0000001709177210 */ /* 0x000fc60007ffe0ff */
[----:B------:R-:W-:Y:S01]  /*0bc0*/  IMAD.MOV.U32 R22, RZ, RZ, R8 ;  /* 0x000000ffff167224 */ /* 0x000fe200078e0008 */
[----:B------:R-:W-:Y:S01]  /*0bd0*/  IADD3 R25, R25, R7, RZ ;  /* 0x0000000719197210 */ /* 0x000fe20007ffe0ff */
[----:B------:R-:W-:-:S04]  /*0be0*/  IMAD R7, R3, c[0x0][0x1b0], RZ ;  /* 0x00006c0003077a24 */ /* 0x000fc800078e02ff */
[C---:B------:R-:W-:Y:S02]  /*0bf0*/  IMAD R7, R6.reuse, c[0x0][0x1b4], R7 ;  /* 0x00006d0006077a24 */ /* 0x040fe400078e0207 */
[----:B------:R-:W-:-:S04]  /*0c00*/  IMAD.WIDE.U32 R24, R6, c[0x0][0x1b0], R24 ;  /* 0x00006c0006187a25 */ /* 0x000fc800078e0018 */
[----:B------:R-:W-:Y:S01]  /*0c10*/  IMAD.IADD R7, R25, 0x1, R7 ;  /* 0x0000000119077824 */ /* 0x000fe200078e0207 */
[----:B------:R-:W-:Y:S05]  /*0c20*/  BRA `(.L_x_4988) ;  /* 0x0000034000007947 */ /* 0x000fea0003800000 */
.L_x_4987:
        /* <DEDUP_REMOVED lines=42> */
[----:B------:R-:W-:-:S02]  /*0ed0*/  IADD3 R15, R15, R4, RZ ;  /* 0x000000040f0f7210 */ /* 0x000fc40007ffe0ff */
[----:B------:R-:W-:Y:S01]  /*0ee0*/  MOV R8, R16 ;  /* 0x0000001000087202 */ /* 0x000fe20000000f00 */
[----:B------:R-:W-:Y:S02]  /*0ef0*/  IMAD R7, R3, c[0x0][0x1b0], RZ ;  /* 0x00006c0003077a24 */ /* 0x000fe400078e02ff */
[----:B------:R-:W-:-:S04]  /*0f00*/  IMAD.WIDE.U32 R24, R6, c[0x0][0x1b0], R14 ;  /* 0x00006c0006187a25 */ /* 0x000fc800078e000e */
[----:B------:R-:W-:-:S04]  /*0f10*/  IMAD.WIDE.U32 R8, R0, c[0x0][0x188], R8 ;  /* 0x0000620000087a25 */ /* 0x000fc800078e0008 */
[----:B------:R-:W-:Y:S01]  /*0f20*/  IMAD R7, R6, c[0x0][0x1b4], R7 ;  /* 0x00006d0006077a24 */ /* 0x000fe200078e0207 */
[----:B------:R-:W-:Y:S01]  /*0f30*/  MOV R22, R8 ;  /* 0x0000000800167202 */ /* 0x000fe20000000f00 */
[----:B------:R-:W-:-:S03]  /*0f40*/  IMAD R23, R0, c[0x0][0x18c], R23 ;  /* 0x0000630000177a24 */ /* 0x000fc600078e0217 */
[----:B------:R-:W-:Y:S01]  /*0f50*/  IADD3 R7, R25, R7, RZ ;  /* 0x0000000719077210 */ /* 0x000fe20007ffe0ff */
[----:B------:R-:W-:Y:S02]  /*0f60*/  IMAD.IADD R23, R9, 0x1, R23 ;  /* 0x0000000109177824 */ /* 0x000fe400078e0217 */
.L_x_4988:
[----:B------:R-:W-:Y:S01]  /*0f70*/  SHF.R.S32.HI R101, RZ, 0x1f, R100 ;  /* 0x0000001fff657819 */ /* 0x000fe20000011464 */
[----:B------:R-:W-:Y:S02]  /*0f80*/  IMAD R3, R3, c[0x0][0x1b8], RZ ;  /* 0x00006e0003037a24 */ /* 0x000fe400078e02ff */
[----:B------:R-:W-:Y:S01]  /*0f90*/  IMAD.MOV.U32 R123, RZ, RZ, 0x6 ;  /* 0x00000006ff7b7424 */ /* 0x000fe200078e00ff */
[CC--:B------:R-:W-:Y:S01]  /*0fa0*/  LEA.HI R27, R101.reuse, R100.reuse, RZ, 0x2 ;  /* 0x00000064651b7211 */ /* 0x0c0fe200078f10ff */
[----:B------:R-:W-:Y:S01]  /*0fb0*/  IMAD R3, R6, c[0x0][0x1bc], R3 ;  /* 0x00006f0006037a24 */ /* 0x000fe200078e0203 */
[-C--:B------:R-:W-:Y:S02]  /*0fc0*/  LEA.HI R9, R101, R100.reuse, RZ, 0x3 ;  /* 0x0000006465097211 */ /* 0x080fe400078f18ff */
[----:B------:R-:W-:Y:S02]  /*0fd0*/  LOP3.LUT R17, R27, 0xfffffffc, RZ, 0xc0, !PT ;  /* 0xfffffffc1b117812 */ /* 0x000fe400078ec0ff */
[----:B------:R-:W-:-:S02]  /*0fe0*/  LEA.HI R21, R101, R100, RZ, 0x4 ;  /* 0x0000006465157211 */ /* 0x000fc400078f20ff */
[----:B------:R-:W-:Y:S01]  /*0ff0*/  SHF.R.S32.HI R15, RZ, 0x3, R9 ;  /* 0x00000003ff0f7819 */ /* 0x000fe20000011409 */
[----:B------:R-:W-:Y:S01]  /*1000*/  IMAD.IADD R126, R100, 0x1, -R17 ;  /* 0x00000001647e7824 */ /* 0x000fe200078e0a11 */
[----:B------:R-:W-:Y:S02]  /*1010*/  SHF.R.S32.HI R0, RZ, 0x4, R21 ;  /* 0x00000004ff007819 */ /* 0x000fe40000011415 */
[----:B------:R-:W-:Y:S01]  /*1020*/  SHF.R.S32.HI R18, RZ, 0x2, R27 ;  /* 0x00000002ff127819 */ /* 0x000fe2000001141b */
[----:B------:R-:W-:Y:S01]  /*1030*/  IMAD.SHL.U32 R126, R126, 0x8, RZ ;  /* 0x000000087e7e7824 */ /* 0x000fe200078e00ff */
[----:B------:R-:W-:Y:S01]  /*1040*/  LEA.HI R10, R21, R0, RZ, 0x1 ;  /* 0x00000000150a7211 */ /* 0x000fe200078f08ff */
[----:B------:R-:W-:Y:S01]  /*1050*/  IMAD.SHL.U32 R15, R15, 0x40, RZ ;  /* 0x000000400f0f7824 */ /* 0x000fe200078e00ff */
[----:B------:R-:W-:Y:S02]  /*1060*/  SHF.R.S32.HI R17, RZ, 0x1f, R30 ;  /* 0x0000001fff117819 */ /* 0x000fe4000001141e */
[----:B------:R-:W-:-:S02]  /*1070*/  SHF.R.S32.HI R127, RZ, 0x1f, R126 ;  /* 0x0000001fff7f7819 */ /* 0x000fc4000001147e */
[----:B------:R-:W-:Y:S01]  /*1080*/  IADD3 R24, P1, R126, R24, RZ ;  /* 0x000000187e187210 */ /* 0x000fe20007f3e0ff */
[----:B------:R-:W-:Y:S01]  /*1090*/  IMAD R17, R17, c[0x0][0x178], RZ ;  /* 0x00005e0011117a24 */ /* 0x000fe200078e02ff */
[----:B------:R-:W-:Y:S02]  /*10a0*/  LOP3.LUT R10, R10, 0xfffffffe, RZ, 0xc0, !PT ;  /* 0xfffffffe0a0a7812 */ /* 0x000fe400078ec0ff */
[----:B------:R-:W-:Y:S01]  /*10b0*/  LOP3.LUT R15, R15, 0xc0, RZ, 0xc0, !PT ;  /* 0x000000c00f0f7812 */ /* 0x000fe200078ec0ff */
[----:B------:R-:W-:Y:S01]  /*10c0*/  IMAD.X R25, R127, 0x1, R7, P1 ;  /* 0x000000017f197824 */ /* 0x000fe200008e0607 */
[----:B------:R-:W-:Y:S01]  /*10d0*/  LOP3.LUT R7, R9, 0xfffffff8, RZ, 0xc0, !PT ;  /* 0xfffffff809077812 */ /* 0x000fe200078ec0ff */
[----:B------:R-:W-:Y:S01]  /*10e0*/  IMAD.IADD R10, R0, 0x1, -R10 ;  /* 0x00000001000a7824 */ /* 0x000fe200078e0a0a */
[--C-:B------:R-:W-:Y:S01]  /*10f0*/  LOP3.LUT R0, R15, 0x18, R126.reuse, 0xf8, !PT ;  /* 0x000000180f007812 */ /* 0x100fe200078ef87e */
[----:B------:R-:W-:Y:S01]  /*1100*/  IMAD R17, R30, c[0x0][0x17c], R17 ;  /* 0x00005f001e117a24 */ /* 0x000fe200078e0211 */
[----:B------:R-:W-:Y:S01]  /*1110*/  LEA.HI R27, R27, R18, RZ, 0x1 ;  /* 0x000000121b1b7211 */ /* 0x000fe200078f08ff */
[----:B------:R-:W-:Y:S01]  /*1120*/  IMAD.IADD R16, R100, 0x1, -R7 ;  /* 0x0000000164107824 */ /* 0x000fe200078e0a07 */
[----:B------:R-:W-:Y:S01]  /*1130*/  SHF.R.U32.HI R15, RZ, 0x3, R15 ;  /* 0x00000003ff0f7819 */ /* 0x000fe2000001160f */
[----:B------:R-:W-:Y:S01]  /*1140*/  IMAD.WIDE.U32 R30, R30, c[0x0][0x178], R126 ;  /* 0x00005e001e1e7a25 */ /* 0x000fe200078e007e */
[----:B------:R-:W-:-:S02]  /*1150*/  LOP3.LUT R21, R21, 0xfffffff0, RZ, 0xc0, !PT ;  /* 0xfffffff015157812 */ /* 0x000fc400078ec0ff */
[----:B------:R-:W-:Y:S01]  /*1160*/  LEA.HI R4, R16, R16, RZ, 0x1 ;  /* 0x0000001010047211 */ /* 0x000fe200078f08ff */
[----:B------:R-:W-:Y:S01]  /*1170*/  IMAD.IADD R31, R31, 0x1, R17 ;  /* 0x000000011f1f7824 */ /* 0x000fe200078e0211 */
[----:B------:R-:W-:Y:S01]  /*1180*/  LEA.HI R101, R101, R100, RZ, 0x5 ;  /* 0x0000006465657211 */ /* 0x000fe200078f28ff */
[----:B------:R-:W-:Y:S01]  /*1190*/  IMAD.IADD R21, R100, 0x1, -R21 ;  /* 0x0000000164157824 */ /* 0x000fe200078e0a15 */
[----:B------:R-:W-:Y:S01]  /*11a0*/  LOP3.LUT R27, R27, 0x7fffffe, RZ, 0xc0, !PT ;  /* 0x07fffffe1b1b7812 */ /* 0x000fe200078ec0ff */
[----:B------:R-:W-:Y:S01]  /*11b0*/  IMAD.WIDE.U32 R30, R11, c[0x0][0x1a8], R30 ;  /* 0x00006a000b1e7a25 */ /* 0x000fe200078e001e */
[----:B------:R-:W-:Y:S02]  /*11c0*/  LOP3.LUT R15, R0, R15, RZ, 0x3c, !PT ;  /* 0x0000000f000f7212 */ /* 0x000fe400078e3cff */
[----:B------:R-:W-:Y:S01]  /*11d0*/  LOP3.LUT R7, R4, 0x3fffffe, RZ, 0xc0, !PT ;  /* 0x03fffffe04077812 */ /* 0x000fe200078ec0ff */
[----:B------:R-:W-:Y:S01]  /*11e0*/  IMAD.IADD R27, R18, 0x1, -R27 ;  /* 0x00000001121b7824 */ /* 0x000fe200078e0a1b */
[----:B------:R-:W-:Y:S01]  /*11f0*/  IADD3 R22, P0, R126, R22, RZ ;  /* 0x000000167e167210 */ /* 0x000fe20007f1e0ff */
[----:B------:R-:W-:Y:S01]  /*1200*/  IMAD.WIDE.U32 R24, R18, c[0x0][0x198], R24 ;  /* 0x0000660012187a25 */ /* 0x000fe200078e0018 */
[----:B------:R-:W-:-:S02]  /*1210*/  SHF.R.S32.HI R0, RZ, 0x1f, R11 ;  /* 0x0000001fff007819 */ /* 0x000fc4000001140b */
[----:B------:R-:W-:Y:S01]  /*1220*/  SHF.R.S32.HI R102, RZ, 0x5, R101 ;  /* 0x00000005ff667819 */ /* 0x000fe20000011465 */
[----:B------:R-:W-:Y:S01]  /*1230*/  IMAD.IADD R7, R16, 0x1, -R7 ;  /* 0x0000000110077824 */ /* 0x000fe200078e0a07 */
[----:B------:R-:W-:Y:S01]  /*1240*/  SHF.R.S32.HI R19, RZ, 0x1f, R18 ;  /* 0x0000001fff137819 */ /* 0x000fe20000011412 */
[----:B------:R-:W-:Y:S01]  /*1250*/  IMAD.X R23, R127, 0x1, R23, P0 ;  /* 0x000000017f177824 */ /* 0x000fe200000e0617 */
        /* <DEDUP_REMOVED lines=20> */
[----:B------:R-:W-:Y:S01]  /*13a0*/  IMAD R13, R18, c[0x0][0x19c], R13 ;  /* 0x00006700120d7a24 */ /* 0x000fe200078e020d */
[----:B------:R-:W-:Y:S01]  /*13b0*/  SHF.R.S32.HI R133, RZ, 0x1f, R101 ;  /* 0x0000001fff857819 */ /* 0x000fe20000011465 */
[----:B------:R-:W-:-:S03]  /*13c0*/  IMAD.WIDE.U32 R22, R6, c[0x0][0x1b8], R22 ;  /* 0x00006e0006167a25 */ /* 0x000fc600078e0016 */
[----:B------:R-:W-:Y:S01]  /*13d0*/  LEA.HI R133, R133, R102, RZ, 0x2 ;  /* 0x0000006685857211 */ /* 0x000fe200078f10ff */
[C---:B------:R-:W-:Y:S02]  /*13e0*/  IMAD R17, R28.reuse, c[0x0][0x194], R17 ;  /* 0x000065001c117a24 */ /* 0x040fe400078e0211 */
[----:B------:R-:W-:Y:S01]  /*13f0*/  IMAD.WIDE.U32 R28, R28, c[0x0][0x190], R30 ;  /* 0x000064001c1c7a25 */ /* 0x000fe200078e001e */
[----:B------:R-:W-:-:S03]  /*1400*/  LOP3.LUT R133, R133, 0xfffffffc, RZ, 0xc0, !PT ;  /* 0xfffffffc85857812 */ /* 0x000fc600078ec0ff */
        /* <DEDUP_REMOVED lines=44> */
[----:B------:R-:W-:Y:S01]  /*16d0*/  LOP3.LUT R7, R10, R7, RZ, 0x3c, !PT ;  /* 0x000000070a077212 */ /* 0x000fe200078e3cff */
[----:B------:R-:W-:Y:S01]  /*16e0*/  IMAD.MOV.U32 R3, RZ, RZ, 0x20 ;  /* 0x00000020ff037424 */ /* 0x000fe200078e00ff */
[----:B------:R-:W-:Y:S01]  /*16f0*/  LEA.HI.X R131, R22, c[0x0][0x174], R13, 0x1, P0 ;  /* 0x00005d0016837a11 */ /* 0x000fe200000f0c0d */
[----:B------:R3:W-:Y:S01]  /*1700*/  LDGSTS.E.BYPASS.LTC128B.128 [R124+0x4000], [R134.64+0x40] ;  /* 0x04000040867c7fae */ /* 0x0007e2000b901d4a */
[----:B------:R-:W-:Y:S01]  /*1710*/  SHF.L.U64.HI R123, R8, R123, c[0x0][0x1a4] ;  /* 0x00006900087b7619 */ /* 0x000fe2000001027b */
[----:B------:R-:W-:Y:S01]  /*1720*/  IMAD R103, R102, 0x10, R103 ;  /* 0x0000001066677824 */ /* 0x000fe200078e0267 */
[----:B------:R-:W-:Y:S01]  /*1730*/  LEA R8, P0, R8, R130, 0x6 ;  /* 0x0000008208087211 */ /* 0x000fe200078030ff */
[----:B------:R3:W-:Y:S01]  /*1740*/  LDGSTS.E.BYPASS.LTC128B.128 [R124+0x5000], [R134.64+0x80] ;  /* 0x05000080867c7fae */ /* 0x0007e2000b901d4a */
[----:B------:R-:W-:Y:S01]  /*1750*/  IMAD.IADD R133, R102, 0x1, -R133 ;  /* 0x0000000166857824 */ /* 0x000fe200078e0a85 */
[----:B-1----:R-:W-:-:S02]  /*1760*/  LOP3.LUT R16, R12, 0xc0, RZ, 0xc0, !PT ;  /* 0x000000c00c107812 */ /* 0x002fc400078ec0ff */
[----:B------:R1:W-:Y:S01]  /*1770*/  LDGSTS.E.BYPASS.LTC128B.128 [R124+0x3800], [R14.64] ;  /* 0x038000000e7c7fae */ /* 0x0003e2000b901d4a */
[----:B------:R-:W-:Y:S01]  /*1780*/  IMAD.MOV.U32 R125, RZ, RZ, R131 ;  /* 0x000000ffff7d7224 */ /* 0x000fe200078e0083 */
[----:B------:R-:W-:Y:S02]  /*1790*/  LOP3.LUT R12, R16, 0x8, R9, 0xf8, !PT ;  /* 0x00000008100c7812 */ /* 0x000fe400078ef809 */
        /* <DEDUP_REMOVED lines=11> */
[----:B------:R-:W-:Y:S01]  /*1850*/  IMAD.SHL.U32 R104, R0, 0x2, RZ ;  /* 0x0000000200687824 */ /* 0x000fe200078e00ff */
[----:B------:R-:W-:Y:S01]  /*1860*/  SEL R4, R3, 0xffffffe0, !P1 ;  /* 0xffffffe003047807 */ /* 0x000fe20004800000 */
[----:B------:R-:W-:Y:S01]  /*1870*/  IMAD.SHL.U32 R121, R121, 0x2, RZ ;  /* 0x0000000279797824 */ /* 0x000fe200078e00ff */
[----:B------:R-:W-:Y:S01]  /*1880*/  SEL R3, R3, 0xffffffe0, !P0 ;  /* 0xffffffe003037807 */ /* 0x000fe20004000000 */
[----:B------:R-:W-:Y:S01]  /*1890*/  IMAD R98, R98, 0x20, R97 ;  /* 0x0000002062627824 */ /* 0x000fe200078e0261 */
[----:B------:R-:W-:Y:S01]  /*18a0*/  LEA R120, R0, 0x3000, 0x1 ;  /* 0x0000300000787811 */ /* 0x000fe200078e08ff */
[----:B------:R-:W-:Y:S02]  /*18b0*/  IMAD.IADD R119, R121, 0x1, R4 ;  /* 0x0000000179777824 */ /* 0x000fe400078e0204 */
[----:B------:R-:W-:-:S02]  /*18c0*/  IMAD.IADD R117, R7, 0x1, R98 ;  /* 0x0000000107757824 */ /* 0x000fc400078e0262 */
        /* <DEDUP_REMOVED lines=12> */
[----:B--2---:R-:W-:Y:S04]  /*1990*/  LDSM.16.M88.4 R16, [R121] ;  /* 0x000000007910783b */ /* 0x004fe80000000200 */
[----:B------:R-:W2:Y:S04]  /*19a0*/  LDSM.16.M88.4 R28, [R104+0x3000] ;  /* 0x00300000681c783b */ /* 0x000ea80000000200 */
[----:B------:R-:W-:Y:S04]  /*19b0*/  LDSM.16.M88.4 R80, [R119] ;  /* 0x000000007750783b */ /* 0x000fe80000000200 */
[----:B------:R-:W-:Y:S04]  /*19c0*/  LDSM.16.M88.4 R24, [R118] ;  /* 0x000000007618783b */ /* 0x000fe80000000200 */
[----:B------:R-:W5:Y:S04]  /*19d0*/  LDSM.16.M88.4 R48, [R104+0x3400] ;  /* 0x003400006830783b */ /* 0x000f680000000200 */
[----:B------:R-:W-:Y:S04]  /*19e0*/  LDSM.16.M88.4 R56, [R121+0x1000] ;  /* 0x001000007938783b */ /* 0x000fe80000000200 */
[----:B----4-:R-:W4:Y:S04]  /*19f0*/  LDSM.16.M88.4 R8, [R104+0x4000] ;  /* 0x004000006808783b */ /* 0x010f280000000200 */
[----:B-1----:R-:W1:Y:S04]  /*1a00*/  LDSM.16.M88.4 R12, [R118+0x400] ;  /* 0x00040000760c783b */ /* 0x002e680000000200 */
[----:B------:R-:W1:Y:S04]  /*1a10*/  LDSM.16.M88.4 R64, [R104+0x3800] ;  /* 0x003800006840783b */ /* 0x000e680000000200 */
[----:B------:R-:W-:Y:S04]  /*1a20*/  LDSM.16.M88.4 R44, [R119+0x1000] ;  /* 0x00100000772c783b */ /* 0x000fe80000000200 */
[----:B------:R-:W1:Y:S01]  /*1a30*/  LDSM.16.M88.4 R32, [R118+0x1000] ;  /* 0x001000007620783b */ /* 0x000e620000000200 */
[C---:B--2---:R-:W-:Y:S03]  /*1a40*/  HMMA.16816.F32.BF16 R20, R16.reuse, R28, RZ ;  /* 0x0000001c1014723c */ /* 0x044fe600000418ff */
[----:B------:R-:W2:Y:S04]  /*1a50*/  LDSM.16.M88.4 R92, [R104+0x4400] ;  /* 0x00440000685c783b */ /* 0x000ea80000000200 */
[----:B------:R-:W1:Y:S01]  /*1a60*/  LDSM.16.M88.4 R76, [R118+0x800] ;  /* 0x00080000764c783b */ /* 0x000e620000000200 */
[C---:B------:R-:W-:Y:S03]  /*1a70*/  HMMA.16816.F32.BF16 R28, R16.reuse, R30, RZ ;  /* 0x0000001e101c723c */ /* 0x040fe600000418ff */
[----:B------:R-:W-:Y:S04]  /*1a80*/  LDSM.16.M88.4 R88, [R104+0x5000] ;  /* 0x005000006858783b */ /* 0x000fe80000000200 */
[----:B------:R-:W-:Y:S01]  /*1a90*/  LDSM.16.M88.4 R84, [R104+0x3c00] ;  /* 0x003c00006854783b */ /* 0x000fe20000000200 */
[----:B-----5:R-:W-:Y:S03]  /*1aa0*/  HMMA.16816.F32.BF16 R36, R16, R48, RZ ;  /* 0x000000301024723c */ /* 0x020fe600000418ff */
[----:B------:R-:W-:Y:S04]  /*1ab0*/  LDSM.16.M88.4 R40, [R118+0x1400] ;  /* 0x001400007628783b */ /* 0x000fe80000000200 */
[----:B------:R-:W-:Y:S01]  /*1ac0*/  LDSM.16.M88.4 R52, [R104+0x4800] ;  /* 0x004800006834783b */ /* 0x000fe20000000200 */
[C---:B------:R-:W-:Y:S03]  /*1ad0*/  HMMA.16816.F32.BF16 R20, R80.reuse, R24, R20 ;  /* 0x000000185014723c */ /* 0x040fe60000041814 */
[----:B------:R-:W-:Y:S04]  /*1ae0*/  LDSM.16.M88.4 R72, [R118+0xc00] ;  /* 0x000c00007648783b */ /* 0x000fe80000000200 */
[----:B------:R-:W0:Y:S01]  /*1af0*/  LDGDEPBAR ;  /* 0x00000000000079af */ /* 0x000e220000000000 */
[----:B------:R-:W-:Y:S03]  /*1b00*/  HMMA.16816.F32.BF16 R28, R80, R26, R28 ;  /* 0x0000001a501c723c */ /* 0x000fe6000004181c */
[----:B------:R-:W-:Y:S05]  /*1b10*/  LDSM.16.M88.4 R24, [R118+0x2000] ;  /* 0x002000007618783b */ /* 0x000fea0000000200 */
[----:B------:R-:W-:Y:S08]  /*1b20*/  HMMA.16816.F32.BF16 R48, R16, R50, RZ ;  /* 0x000000321030723c */ /* 0x000ff000000418ff */
[C---:B----4-:R-:W-:Y:S08]  /*1b30*/  HMMA.16816.F32.BF16 R20, R56.reuse, R8, R20 ;  /* 0x000000083814723c */ /* 0x050ff00000041814 */
[----:B------:R-:W-:Y:S01]  /*1b40*/  HMMA.16816.F32.BF16 R28, R56, R10, R28 ;  /* 0x0000000a381c723c */ /* 0x000fe2000004181c */
[----:B------:R-:W-:Y:S07]  /*1b50*/  LDSM.16.M88.4 R8, [R119+0x2000] ;  /* 0x002000007708783b */ /* 0x000fee0000000200 */
[C---:B-1----:R-:W-:Y:S08]  /*1b60*/  HMMA.16816.F32.BF16 R36, R80.reuse, R12, R36 ;  /* 0x0000000c5024723c */ /* 0x042ff00000041824 */
[----:B------:R-:W-:Y:S01]  /*1b70*/  HMMA.16816.F32.BF16 R48, R80, R14, R48 ;  /* 0x0000000e5030723c */ /* 0x000fe20000041830 */
[----:B------:R-:W1:Y:S07]  /*1b80*/  LDSM.16.M88.4 R12, [R121+0x2000] ;  /* 0x00200000790c783b */ /* 0x000e6e0000000200 */
[----:B------:R-:W-:Y:S08]  /*1b90*/  HMMA.16816.F32.BF16 R68, R16, R64, RZ ;  /* 0x000000401044723c */ /* 0x000ff000000418ff */
[----:B------:R-:W-:Y:S08]  /*1ba0*/  HMMA.16816.F32.BF16 R20, R44, R32, R20 ;  /* 0x000000202c14723c */ /* 0x000ff00000041814 */
[----:B------:R-:W-:Y:S08]  /*1bb0*/  HMMA.16816.F32.BF16 R64, R16, R66, RZ ;  /* 0x000000421040723c */ /* 0x000ff000000418ff */
[----:B------:R-:W-:Y:S01]  /*1bc0*/  HMMA.16816.F32.BF16 R28, R44, R34, R28 ;  /* 0x000000222c1c723c */ /* 0x000fe2000004181c */
[----:B------:R-:W4:Y:S07]  /*1bd0*/  LDSM.16.M88.4 R32, [R104+0x5400] ;  /* 0x005400006820783b */ /* 0x000f2e0000000200 */
[----:B--2---:R-:W-:Y:S08]  /*1be0*/  HMMA.16816.F32.BF16 R36, R56, R92, R36 ;  /* 0x0000005c3824723c */ /* 0x004ff00000041824 */
[----:B------:R-:W-:Y:S08]  /*1bf0*/  HMMA.16816.F32.BF16 R68, R80, R76, R68 ;  /* 0x0000004c5044723c */ /* 0x000ff00000041844 */
[----:B-1----:R-:W-:Y:S08]  /*1c00*/  HMMA.16816.F32.BF16 R20, R12, R88, R20 ;  /* 0x000000580c14723c */ /* 0x002ff00000041814 */
[----:B------:R-:W-:Y:S08]  /*1c10*/  HMMA.16816.F32.BF16 R48, R56, R94, R48 ;  /* 0x0000005e3830723c */ /* 0x000ff00000041830 */
[----:B------:R-:W-:Y:S08]  /*1c20*/  HMMA.16816.F32.BF16 R60, R16, R84, RZ ;  /* 0x00000054103c723c */ /* 0x000ff000000418ff */
[----:B------:R-:W-:Y:S01]  /*1c30*/  HMMA.16816.F32.BF16 R64, R80, R78, R64 ;  /* 0x0000004e5040723c */ /* 0x000fe20000041840 */
[----:B------:R-:W1:Y:S07]  /*1c40*/  LDSM.16.M88.4 R76, [R118+0x1800] ;  /* 0x00180000764c783b */ /* 0x000e6e0000000200 */
[----:B------:R-:W-:Y:S08]  /*1c50*/  HMMA.16816.F32.BF16 R28, R12, R90, R28 ;  /* 0x0000005a0c1c723c */ /* 0x000ff0000004181c */
[----:B------:R-:W-:Y:S08]  /*1c60*/  HMMA.16816.F32.BF16 R36, R44, R40, R36 ;  /* 0x000000282c24723c */ /* 0x000ff00000041824 */
[----:B------:R-:W-:Y:S08]  /*1c70*/  HMMA.16816.F32.BF16 R68, R56, R52, R68 ;  /* 0x000000343844723c */ /* 0x000ff00000041844 */
[----:B------:R-:W-:Y:S08]  /*1c80*/  HMMA.16816.F32.BF16 R16, R16, R86, RZ ;  /* 0x000000561010723c */ /* 0x000ff000000418ff */
[----:B------:R-:W-:Y:S08]  /*1c90*/  HMMA.16816.F32.BF16 R20, R8, R24, R20 ;  /* 0x000000180814723c */ /* 0x000ff00000041814 */
[----:B------:R-:W-:Y:S01]  /*1ca0*/  HMMA.16816.F32.BF16 R48, R44, R42, R48 ;  /* 0x0000002a2c30723c */ /* 0x000fe20000041830 */
[----:B------:R-:W2:Y:S07]  /*1cb0*/  LDSM.16.M88.4 R40, [R104+0x4c00] ;  /* 0x004c00006828783b */ /* 0x000eae0000000200 */
[----:B------:R-:W-:Y:S01]  /*1cc0*/  HMMA.16816.F32.BF16 R84, R80, R72, R60 ;  /* 0x000000485054723c */ /* 0x000fe2000004183c */
[----:B------:R-:W5:Y:S07]  /*1cd0*/  LDSM.16.M88.4 R60, [R118+0x2400] ;  /* 0x00240000763c783b */ /* 0x000f6e0000000200 */
[----:B------:R-:W-:Y:S01]  /*1ce0*/  HMMA.16816.F32.BF16 R28, R8, R26, R28 ;  /* 0x0000001a081c723c */ /* 0x000fe2000004181c */
[----:B------:R-:W3:Y:S01]  /*1cf0*/  LDSM.16.M88.4 R24, [R104+0x5800] ;  /* 0x005800006818783b */ /* 0x000ee20000000200 */
[----:B------:R-:W-:-:S02]  /*1d00*/  FMUL.FTZ R0, R20, c[0x0][0x2ec] ;  /* 0x0000bb0014007a20 */ /* 0x000fc40000410000 */
[----:B------:R-:W-:Y:S02]  /*1d10*/  FMUL.FTZ R3, R21, c[0x0][0x2ec] ;  /* 0x0000bb0015037a20 */ /* 0x000fe40000410000 */
[----:B------:R-:W-:Y:S02]  /*1d20*/  FMUL.FTZ R52, R22, c[0x0][0x2ec] ;  /* 0x0000bb0016347a20 */ /* 0x000fe40000410000 */
[----:B----4-:R-:W-:Y:S01]  /*1d30*/  HMMA.16816.F32.BF16 R36, R12, R32, R36 ;  /* 0x000000200c24723c */ /* 0x010fe20000041824 */
[----:B------:R-:W-:Y:S01]  /*1d40*/  FMUL.FTZ R53, R23, c[0x0][0x2ec] ;  /* 0x0000bb0017357a20 */ /* 0x000fe20000410000 */
[----:B------:R-:W4:Y:S01]  /*1d50*/  MUFU.TANH R0, R0 ;  /* 0x0000000000007308 */ /* 0x000f220000002400 */
[----:B------:R-:W3:Y:S05]  /*1d60*/  LDSM.16.M88.4 R20, [R118+0x1c00] ;  /* 0x001c00007614783b */ /* 0x000eea0000000200 */
[----:B-1----:R-:W-:Y:S02]  /*1d70*/  HMMA.16816.F32.BF16 R68, R44, R76, R68 ;  /* 0x0000004c2c44723c */ /* 0x002fe40000041844 */
[----:B------:R-:W1:Y:S06]  /*1d80*/  MUFU.TANH R52, R52 ;  /* 0x0000003400347308 */ /* 0x000e6c0000002400 */
[----:B------:R-:W-:Y:S01]  /*1d90*/  HMMA.16816.F32.BF16 R16, R80, R74, R16 ;  /* 0x0000004a5010723c */ /* 0x000fe20000041810 */
[----:B------:R-:W-:Y:S01]  /*1da0*/  FMUL.FTZ R28, R28, c[0x0][0x2ec] ;  /* 0x0000bb001c1c7a20 */ /* 0x000fe20000410000 */
[----:B------:R-:W1:Y:S01]  /*1db0*/  MUFU.TANH R3, R3 ;  /* 0x0000000300037308 */ /* 0x000e620000002400 */
[----:B------:R-:W-:-:S05]  /*1dc0*/  FMUL.FTZ R29, R29, c[0x0][0x2ec] ;  /* 0x0000bb001d1d7a20 */ /* 0x000fca0000410000 */
[C---:B------:R-:W-:Y:S02]  /*1dd0*/  HMMA.16816.F32.BF16 R64, R56.reuse, R54, R64 ;  /* 0x000000363840723c */ /* 0x040fe40000041840 */
[----:B------:R-:W-:Y:S06]  /*1de0*/  MUFU.TANH R54, R29 ;  /* 0x0000001d00367308 */ /* 0x000fec0000002400 */
[----:B--2---:R-:W-:Y:S02]  /*1df0*/  HMMA.16816.F32.BF16 R84, R56, R40, R84 ;  /* 0x000000283854723c */ /* 0x004fe40000041854 */
[----:B------:R-:W2:Y:S05]  /*1e00*/  MUFU.TANH R53, R53 ;  /* 0x0000003500357308 */ /* 0x000eaa0000002400 */
[----:B------:R-:W-:Y:S01]  /*1e10*/  FMUL.FTZ R40, R30, c[0x0][0x2ec] ;  /* 0x0000bb001e287a20 */ /* 0x000fe20000410000 */
[----:B-----5:R-:W-:Y:S02]  /*1e20*/  HMMA.16816.F32.BF16 R36, R8, R60, R36 ;  /* 0x0000003c0824723c */ /* 0x020fe40000041824 */
[----:B------:R5:W1:Y:S06]  /*1e30*/  MUFU.TANH R60, R28 ;  /* 0x0000001c003c7308 */ /* 0x000a6c0000002400 */
[----:B---3--:R-:W-:Y:S02]  /*1e40*/  HMMA.16816.F32.BF16 R68, R12, R24, R68 ;  /* 0x000000180c44723c */ /* 0x008fe40000041844 */
[----:B------:R-:W3:Y:S05]  /*1e50*/  MUFU.TANH R40, R40 ;  /* 0x0000002800287308 */ /* 0x000eea0000002400 */
[----:B------:R-:W-:Y:S01]  /*1e60*/  FMUL.FTZ R24, R31, c[0x0][0x2ec] ;  /* 0x0000bb001f187a20 */ /* 0x000fe20000410000 */
[----:B------:R-:W-:Y:S01]  /*1e70*/  HMMA.16816.F32.BF16 R16, R56, R42, R16 ;  /* 0x0000002a3810723c */ /* 0x000fe20000041810 */
[----:B-----5:R-:W5:Y:S04]  /*1e80*/  LDSM.16.M88.4 R28, [R104+0x5c00] ;  /* 0x005c0000681c783b */ /* 0x020f680000000200 */
[----:B------:R-:W1:Y:S03]  /*1e90*/  MUFU.TANH R24, R24 ;  /* 0x0000001800187308 */ /* 0x000e660000002400 */
[----:B------:R-:W-:Y:S01]  /*1ea0*/  HMMA.16816.F32.BF16 R64, R44, R78, R64 ;  /* 0x0000004e2c40723c */ /* 0x000fe20000041840 */
[----:B------:R-:W-:-:S02]  /*1eb0*/  FMUL.FTZ R25, R36, c[0x0][0x2ec] ;  /* 0x0000bb0024197a20 */ /* 0x000fc40000410000 */
[----:B------:R-:W-:Y:S02]  /*1ec0*/  FMUL.FTZ R36, R37, c[0x0][0x2ec] ;  /* 0x0000bb0025247a20 */ /* 0x000fe40000410000 */
[----:B------:R-:W-:Y:S02]  /*1ed0*/  FMUL.FTZ R37, R38, c[0x0][0x2ec] ;  /* 0x0000bb0026257a20 */ /* 0x000fe40000410000 */
[----:B------:R-:W-:Y:S01]  /*1ee0*/  FMUL.FTZ R38, R39, c[0x0][0x2ec] ;  /* 0x0000bb0027267a20 */ /* 0x000fe20000410000 */
[----:B------:R-:W-:Y:S01]  /*1ef0*/  HMMA.16816.F32.BF16 R48, R12, R34, R48 ;  /* 0x000000220c30723c */ /* 0x000fe20000041830 */
[----:B------:R-:W1:Y:S01]  /*1f00*/  LDSM.16.M88.4 R32, [R118+0x2800] ;  /* 0x002800007620783b */ /* 0x000e620000000200 */
[----:B------:R-:W1:Y:S06]  /*1f10*/  MUFU.TANH R36, R36 ;  /* 0x0000002400247308 */ /* 0x000e6c0000002400 */
[C---:B------:R-:W-:Y:S02]  /*1f20*/  HMMA.16816.F32.BF16 R84, R44.reuse, R20, R84 ;  /* 0x000000142c54723c */ /* 0x040fe40000041854 */
[----:B------:R-:W1:Y:S05]  /*1f30*/  MUFU.TANH R38, R38 ;  /* 0x0000002600267308 */ /* 0x000e6a0000002400 */
[----:B------:R-:W-:Y:S01]  /*1f40*/  LOP3.LUT R21, R101, 0xffffffe0, RZ, 0xc0, !PT ;  /* 0xffffffe065157812 */ /* 0x000fe200078ec0ff */
[----:B------:R-:W-:Y:S02]  /*1f50*/  HMMA.16816.F32.BF16 R16, R44, R22, R16 ;  /* 0x000000162c10723c */ /* 0x000fe40000041810 */
[----:B------:R-:W1:Y:S02]  /*1f60*/  MUFU.TANH R25, R25 ;  /* 0x0000001900197308 */ /* 0x000e640000002400 */
[----:B------:R-:W-:-:S02]  /*1f70*/  IMAD.IADD R39, R100, 0x1, -R21 ;  /* 0x0000000164277824 */ /* 0x000fc400078e0a15 */
[----:B------:R-:W2:Y:S01]  /*1f80*/  LDSM.16.M88.4 R20, [R118+0x2c00] ;  /* 0x002c00007614783b */ /* 0x000ea20000000200 */
[----:B------:R-:W-:-:S04]  /*1f90*/  DEPBAR.LE SB0, 0x0 ;  /* 0x000080000000791a */ /* 0x000fc80000000000 */
[C---:B------:R-:W-:Y:S01]  /*1fa0*/  HMMA.16816.F32.BF16 R64, R12.reuse, R26, R64 ;  /* 0x0000001a0c40723c */ /* 0x040fe20000041840 */
[----:B------:R-:W-:Y:S01]  /*1fb0*/  SHF.R.S32.HI R42, RZ, 0x1f, R39 ;  /* 0x0000001fff2a7819 */ /* 0x000fe20000011427 */
[----:B------:R-:W1:Y:S03]  /*1fc0*/  MUFU.TANH R37, R37 ;  /* 0x0000002500257308 */ /* 0x000e660000002400 */
[----:B------:R-:W-:Y:S01]  /*1fd0*/  LEA.HI R42, R42, R39, RZ, 0x2 ;  /* 0x000000272a2a7211 */ /* 0x000fe200078f10ff */
[----:B------:R-:W-:Y:S02]  /*1fe0*/  IMAD.SHL.U32 R39, R100, 0x2, RZ ;  /* 0x0000000264277824 */ /* 0x000fe400078e00ff */
[----:B-----5:R-:W-:Y:S01]  /*1ff0*/  HMMA.16816.F32.BF16 R84, R12, R28, R84 ;  /* 0x0000001c0c54723c */ /* 0x020fe20000041854 */
[----:B------:R-:W-:-:S06]  /*2000*/  SHF.R.S32.HI R132, RZ, 0x2, R42 ;  /* 0x00000002ff847819 */ /* 0x000fcc000001142a */
[----:B------:R-:W-:Y:S01]  /*2010*/  IMAD.SHL.U32 R28, R96, 0x40, RZ ;  /* 0x00000040601c7824 */ /* 0x000fe200078e00ff */
[----:B------:R-:W-:Y:S04]  /*2020*/  HMMA.16816.F32.BF16 R48, R8, R62, R48 ;  /* 0x0000003e0830723c */ /* 0x000fe80000041830 */
[----:B------:R-:W-:-:S04]  /*2030*/  LOP3.LUT R39, R28, 0x6, R39, 0xf8, !PT ;  /* 0x000000061c277812 */ /* 0x000fc800078ef827 */
[----:B-1----:R-:W-:Y:S01]  /*2040*/  HMMA.16816.F32.BF16 R64, R8, R34, R64 ;  /* 0x000000220840723c */ /* 0x002fe20000041840 */
[----:B------:R-:W-:-:S06]  /*2050*/  IADD3 R41, R39, -0x40, RZ ;  /* 0xffffffc027297810 */ /* 0x000fcc0007ffe0ff */
[----:B------:R-:W-:Y:S01]  /*2060*/  IADD3 R34, R103, 0x1, R132 ;  /* 0x0000000167227810 */ /* 0x000fe20007ffe084 */
[----:B------:R-:W-:Y:S03]  /*2070*/  HMMA.16816.F32.BF16 R16, R12, R30, R16 ;  /* 0x0000001e0c10723c */ /* 0x000fe60000041810 */
[----:B------:R-:W-:-:S04]  /*2080*/  IADD3 R34, R99, -c[0x0][0x214], R34 ;  /* 0x8000850063227a10 */ /* 0x000fc80007ffe022 */
[----:B------:R-:W-:Y:S01]  /*2090*/  IADD3 R34, R34, c[0x0][0x2e8], RZ ;  /* 0x0000ba0022227a10 */ /* 0x000fe20007ffe0ff */
[C---:B------:R-:W-:Y:S01]  /*20a0*/  HMMA.16816.F32.BF16 R68, R8.reuse, R32, R68 ;  /* 0x000000200844723c */ /* 0x040fe20000041844 */
[----:B------:R-:W-:Y:S01]  /*20b0*/  IADD3 R12, R39, -0x38, RZ ;  /* 0xffffffc8270c7810 */ /* 0x000fe20007ffe0ff */
[----:B------:R-:W-:Y:S01]  /*20c0*/  FMUL.FTZ R27, R50, c[0x0][0x2ec] ;  /* 0x0000bb00321b7a20 */ /* 0x000fe20000410000 */
[C---:B------:R-:W-:Y:S01]  /*20d0*/  IADD3 R42, R34.reuse, 0x8, RZ ;  /* 0x00000008222a7810 */ /* 0x040fe20007ffe0ff */
[----:B------:R-:W-:Y:S01]  /*20e0*/  FMUL.FTZ R49, R49, c[0x0][0x2ec] ;  /* 0x0000bb0031317a20 */ /* 0x000fe20000410000 */
[-C--:B------:R-:W-:Y:S02]  /*20f0*/  IMNMX R34, R34, R99.reuse, PT ;  /* 0x0000006322227217 */ /* 0x080fe40003800200 */
[----:B------:R-:W-:Y:S01]  /*2100*/  IMNMX R29, R42, R99, PT ;  /* 0x000000632a1d7217 */ /* 0x000fe20003800200 */
[C---:B--2---:R-:W-:Y:S01]  /*2110*/  HMMA.16816.F32.BF16 R84, R8.reuse, R20, R84 ;  /* 0x000000140854723c */ /* 0x044fe20000041854 */
[CC--:B------:R-:W-:Y:S01]  /*2120*/  ISETP.GE.AND P0, PT, R41.reuse, R34.reuse, PT ;  /* 0x000000222900720c */ /* 0x0c0fe20003f06270 */
[----:B------:R-:W-:Y:S01]  /*2130*/  FMUL.FTZ R32, R48, c[0x0][0x2ec] ;  /* 0x0000bb0030207a20 */ /* 0x000fe20000410000 */
[-C--:B------:R-:W-:Y:S01]  /*2140*/  ISETP.GE.AND P5, PT, R41, R29.reuse, PT ;  /* 0x0000001d2900720c */ /* 0x080fe20003fa6270 */
[----:B------:R-:W-:Y:S01]  /*2150*/  FMUL.FTZ R33, R51, c[0x0][0x2ec] ;  /* 0x0000bb0033217a20 */ /* 0x000fe20000410000 */
[----:B------:R-:W-:Y:S01]  /*2160*/  IADD3 R41, R39, -0x3f, RZ ;  /* 0xffffffc127297810 */ /* 0x000fe20007ffe0ff */
[----:B------:R-:W-:Y:S01]  /*2170*/  MUFU.TANH R27, R27 ;  /* 0x0000001b001b7308 */ /* 0x000fe20000002400 */
[CC--:B------:R-:W-:Y:S01]  /*2180*/  ISETP.GE.AND P1, PT, R12.reuse, R34.reuse, PT ;  /* 0x000000220c00720c */ /* 0x0c0fe20003f26270 */
[----:B------:R-:W-:Y:S01]  /*2190*/  HMMA.16816.F32.BF16 R16, R8, R22, R16 ;  /* 0x000000160810723c */ /* 0x000fe20000041810 */
[-C--:B------:R-:W-:Y:S01]  /*21a0*/  ISETP.GE.AND P2, PT, R12, R29.reuse, PT ;  /* 0x0000001d0c00720c */ /* 0x080fe20003f46270 */
[----:B------:R-:W-:Y:S01]  /*21b0*/  FMUL.FTZ R65, R65, c[0x0][0x2ec] ;  /* 0x0000bb0041417a20 */ /* 0x000fe20000410000 */
[----:B------:R-:W-:Y:S01]  /*21c0*/  IADD3 R12, R39, -0x37, RZ ;  /* 0xffffffc9270c7810 */ /* 0x000fe20007ffe0ff */
[----:B------:R-:W-:Y:S01]  /*21d0*/  FMUL.FTZ R66, R66, c[0x0][0x2ec] ;  /* 0x0000bb0042427a20 */ /* 0x000fe20000410000 */
[CC--:B------:R-:W-:Y:S01]  /*21e0*/  ISETP.GE.AND P4, PT, R41.reuse, R34.reuse, PT ;  /* 0x000000222900720c */ /* 0x0c0fe20003f86270 */
[----:B------:R-:W1:Y:S01]  /*21f0*/  MUFU.TANH R32, R32 ;  /* 0x0000002000207308 */ /* 0x000e620000002400 */
[-C--:B------:R-:W-:Y:S01]  /*2200*/  ISETP.GE.AND P3, PT, R41, R29.reuse, PT ;  /* 0x0000001d2900720c */ /* 0x080fe20003f66270 */
[----:B------:R-:W-:Y:S01]  /*2210*/  FMUL.FTZ R35, R69, c[0x0][0x2ec] ;  /* 0x0000bb0045237a20 */ /* 0x000fe20000410000 */
[----:B------:R-:W-:Y:S01]  /*2220*/  IADD3 R13, R39, -0x30, RZ ;  /* 0xffffffd0270d7810 */ /* 0x000fe20007ffe0ff */
[----:B------:R-:W-:Y:S01]  /*2230*/  FMUL.FTZ R68, R68, c[0x0][0x2ec] ;  /* 0x0000bb0044447a20 */ /* 0x000fe20000410000 */
[----:B----4-:R-:W-:Y:S01]  /*2240*/  FSEL R0, R0, -INF , !P0 ;  /* 0xff80000000007808 */ /* 0x010fe20004000000 */
[----:B------:R-:W-:Y:S01]  /*2250*/  FMUL.FTZ R70, R70, c[0x0][0x2ec] ;  /* 0x0000bb0046467a20 */ /* 0x000fe20000410000 */
[----:B------:R-:W-:Y:S01]  /*2260*/  FSEL R52, R52, -INF , !P5 ;  /* 0xff80000034347808 */ /* 0x000fe20006800000 */
[----:B------:R-:W2:Y:S01]  /*2270*/  MUFU.TANH R26, R49 ;  /* 0x00000031001a7308 */ /* 0x000ea20000002400 */
[CC--:B------:R-:W-:Y:S01]  /*2280*/  ISETP.GE.AND P0, PT, R12.reuse, R34.reuse, PT ;  /* 0x000000220c00720c */ /* 0x0c0fe20003f06270 */
[----:B------:R-:W-:Y:S01]  /*2290*/  FMUL.FTZ R85, R85, c[0x0][0x2ec] ;  /* 0x0000bb0055557a20 */ /* 0x000fe20000410000 */
[-C--:B------:R-:W-:Y:S01]  /*22a0*/  ISETP.GE.AND P5, PT, R12, R29.reuse, PT ;  /* 0x0000001d0c00720c */ /* 0x080fe20003fa6270 */
        /* <DEDUP_REMOVED lines=8> */
[----:B------:R-:W-:Y:S01]  /*2330*/  FMUL.FTZ R84, R84, c[0x0][0x2ec] ;  /* 0x0000bb0054547a20 */ /* 0x000fe20000410000 */
[C---:B------:R-:W-:Y:S01]  /*2340*/  IADD3 R13, R39.reuse, -0x2f, RZ ;  /* 0xffffffd1270d7810 */ /* 0x040fe20007ffe0ff */
[----:B------:R-:W-:Y:S01]  /*2350*/  FMUL.FTZ R86, R86, c[0x0][0x2ec] ;  /* 0x0000bb0056567a20 */ /* 0x000fe20000410000 */
[----:B------:R-:W-:Y:S01]  /*2360*/  IADD3 R3, R39, -0x28, RZ ;  /* 0xffffffd827037810 */ /* 0x000fe20007ffe0ff */
[----:B------:R-:W5:Y:S01]  /*2370*/  MUFU.TANH R35, R35 ;  /* 0x0000002300237308 */ /* 0x000f620000002400 */
[----:B------:R-:W-:Y:S01]  /*2380*/  FSEL R60, R60, -INF , !P1 ;  /* 0xff8000003c3c7808 */ /* 0x000fe20004800000 */
[----:B------:R-:W-:Y:S01]  /*2390*/  FMUL.FTZ R87, R87, c[0x0][0x2ec] ;  /* 0x0000bb0057577a20 */ /* 0x000fe20000410000 */
[----:B---3--:R-:W-:Y:S01]  /*23a0*/  FSEL R31, R40, -INF , !P2 ;  /* 0xff800000281f7808 */ /* 0x008fe20005000000 */
[----:B------:R-:W-:Y:S01]  /*23b0*/  FMUL.FTZ R17, R17, c[0x0][0x2ec] ;  /* 0x0000bb0011117a20 */ /* 0x000fe20000410000 */
[----:B------:R-:W-:Y:S01]  /*23c0*/  FSEL R54, R54, -INF , !P0 ;  /* 0xff80000036367808 */ /* 0x000fe20004000000 */
[----:B------:R-:W-:Y:S01]  /*23d0*/  FMUL.FTZ R18, R18, c[0x0][0x2ec] ;  /* 0x0000bb0012127a20 */ /* 0x000fe20000410000 */
[----:B------:R-:W-:Y:S01]  /*23e0*/  FSEL R21, R24, -INF , !P5 ;  /* 0xff80000018157808 */ /* 0x000fe20006800000 */
[----:B------:R-:W3:Y:S01]  /*23f0*/  MUFU.TANH R100, R85 ;  /* 0x0000005500647308 */ /* 0x000ee20000002400 */
[----:B------:R-:W-:Y:S01]  /*2400*/  ISETP.GE.AND P1, PT, R13, R34, PT ;  /* 0x000000220d00720c */ /* 0x000fe20003f26270 */
[----:B------:R-:W-:Y:S01]  /*2410*/  FMUL.FTZ R19, R19, c[0x0][0x2ec] ;  /* 0x0000bb0013137a20 */ /* 0x000fe20000410000 */
[----:B------:R-:W-:-:S02]  /*2420*/  ISETP.GE.AND P2, PT, R13, R29, PT ;  /* 0x0000001d0d00720c */ /* 0x000fc40003f46270 */
[CC--:B------:R-:W-:Y:S02]  /*2430*/  ISETP.GE.AND P0, PT, R3.reuse, R34.reuse, PT ;  /* 0x000000220300720c */ /* 0x0c0fe40003f06270 */
[----:B------:R-:W-:Y:S01]  /*2440*/  ISETP.GE.AND P5, PT, R3, R29, PT ;  /* 0x0000001d0300720c */ /* 0x000fe20003fa6270 */
[----:B------:R-:W1:Y:S01]  /*2450*/  MUFU.TANH R104, R68 ;  /* 0x0000004400687308 */ /* 0x000e620000002400 */
[C---:B------:R-:W-:Y:S02]  /*2460*/  IADD3 R3, R39.reuse, -0x20, RZ ;  /* 0xffffffe027037810 */ /* 0x040fe40007ffe0ff */
[----:B------:R-:W-:Y:S02]  /*2470*/  IADD3 R8, R39, -0x27, RZ ;  /* 0xffffffd927087810 */ /* 0x000fe40007ffe0ff */
[----:B------:R-:W-:Y:S02]  /*2480*/  FSEL R36, R36, -INF , !P1 ;  /* 0xff80000024247808 */ /* 0x000fe40004800000 */
[----:B------:R-:W-:Y:S01]  /*2490*/  FSEL R15, R38, -INF , !P2 ;  /* 0xff800000260f7808 */ /* 0x000fe20005000000 */
[----:B------:R-:W1:Y:S01]  /*24a0*/  MUFU.TANH R95, R70 ;  /* 0x00000046005f7308 */ /* 0x000e620000002400 */
[----:B------:R-:W-:-:S02]  /*24b0*/  ISETP.GE.AND P1, PT, R3, R34, PT ;  /* 0x000000220300720c */ /* 0x000fc40003f26270 */
[-C--:B------:R-:W-:Y:S02]  /*24c0*/  ISETP.GE.AND P2, PT, R3, R29.reuse, PT ;  /* 0x0000001d0300720c */ /* 0x080fe40003f46270 */
[----:B------:R-:W-:Y:S02]  /*24d0*/  FSEL R10, R25, -INF , !P4 ;  /* 0xff800000190a7808 */ /* 0x000fe40006000000 */
[----:B------:R-:W-:Y:S01]  /*24e0*/  FSEL R37, R37, -INF , !P3 ;  /* 0xff80000025257808 */ /* 0x000fe20005800000 */
[----:B------:R-:W-:Y:S01]  /*24f0*/  MUFU.TANH R92, R65 ;  /* 0x00000041005c7308 */ /* 0x000fe20000002400 */
[----:B------:R-:W-:Y:S02]  /*2500*/  IADD3 R3, R39, -0x1f, RZ ;  /* 0xffffffe127037810 */ /* 0x000fe40007ffe0ff */
[C---:B------:R-:W-:Y:S02]  /*2510*/  ISETP.GE.AND P4, PT, R8.reuse, R34, PT ;  /* 0x000000220800720c */ /* 0x040fe40003f86270 */
[----:B------:R-:W-:-:S02]  /*2520*/  ISETP.GE.AND P3, PT, R8, R29, PT ;  /* 0x0000001d0800720c */ /* 0x000fc40003f66270 */
[----:B------:R-:W-:Y:S01]  /*2530*/  IADD3 R9, R39, -0x18, RZ ;  /* 0xffffffe827097810 */ /* 0x000fe20007ffe0ff */
[----:B------:R-:W3:Y:S01]  /*2540*/  MUFU.TANH R103, R66 ;  /* 0x0000004200677308 */ /* 0x000ee20000002400 */
[----:B-1----:R-:W-:Y:S02]  /*2550*/  FSEL R8, R32, -INF , !P0 ;  /* 0xff80000020087808 */ /* 0x002fe40004000000 */
[----:B------:R-:W-:Y:S02]  /*2560*/  FSEL R13, R27, -INF , !P5 ;  /* 0xff8000001b0d7808 */ /* 0x000fe40006800000 */
[C---:B------:R-:W-:Y:S02]  /*2570*/  ISETP.GE.AND P0, PT, R3.reuse, R34, PT ;  /* 0x000000220300720c */ /* 0x040fe40003f06270 */
[----:B------:R-:W-:Y:S01]  /*2580*/  ISETP.GE.AND P5, PT, R3, R29, PT ;  /* 0x0000001d0300720c */ /* 0x000fe20003fa6270 */
[----:B------:R-:W1:Y:S01]  /*2590*/  MUFU.TANH R105, R71 ;  /* 0x0000004700697308 */ /* 0x000e620000002400 */
[----:B--2---:R-:W-:-:S02]  /*25a0*/  FSEL R26, R26, -INF , !P4 ;  /* 0xff8000001a1a7808 */ /* 0x004fc40006000000 */
[----:B----4-:R-:W-:Y:S02]  /*25b0*/  FSEL R3, R33, -INF , !P3 ;  /* 0xff80000021037808 */ /* 0x010fe40005800000 */
[----:B------:R-:W-:Y:S02]  /*25c0*/  IADD3 R14, R39, -0xf, RZ ;  /* 0xfffffff1270e7810 */ /* 0x000fe40007ffe0ff */
[CC--:B------:R-:W-:Y:S01]  /*25d0*/  ISETP.GE.AND P4, PT, R9.reuse, R34.reuse, PT ;  /* 0x000000220900720c */ /* 0x0c0fe20003f86270 */
[----:B------:R-:W2:Y:S01]  /*25e0*/  MUFU.TANH R94, R64 ;  /* 0x00000040005e7308 */ /* 0x000ea20000002400 */
[----:B------:R-:W-:Y:S01]  /*25f0*/  ISETP.GE.AND P3, PT, R9, R29, PT ;  /* 0x0000001d0900720c */ /* 0x000fe20003f66270 */
[----:B------:R-:W-:Y:S01]  /*2600*/  FMUL.FTZ R9, R16, c[0x0][0x2ec] ;  /* 0x0000bb0010097a20 */ /* 0x000fe20000410000 */
[----:B-----5:R-:W-:Y:S02]  /*2610*/  FSEL R102, R35, -INF , !P0 ;  /* 0xff80000023667808 */ /* 0x020fe40004000000 */
[----:B------:R-:W-:-:S02]  /*2620*/  ISETP.GE.AND P0, PT, R14, R34, PT ;  /* 0x000000220e00720c */ /* 0x000fc40003f06270 */
[C---:B------:R-:W-:Y:S01]  /*2630*/  IADD3 R22, R39.reuse, -0x17, RZ ;  /* 0xffffffe927167810 */ /* 0x040fe20007ffe0ff */
[----:B------:R-:W4:Y:S01]  /*2640*/  MUFU.TANH R89, R67 ;  /* 0x0000004300597308 */ /* 0x000f220000002400 */
[----:B---3--:R-:W-:Y:S02]  /*2650*/  FSEL R100, R100, -INF , !P0 ;  /* 0xff80000064647808 */ /* 0x008fe40004000000 */
[----:B------:R-:W-:Y:S02]  /*2660*/  FSEL R104, R104, -INF , !P1 ;  /* 0xff80000068687808 */ /* 0x000fe40004800000 */
[----:B------:R-:W-:Y:S02]  /*2670*/  ISETP.GE.AND P0, PT, R96, 0x2, PT ;  /* 0x000000026000780c */ /* 0x000fe40003f06270 */
[----:B------:R-:W-:Y:S01]  /*2680*/  ISETP.GE.AND P1, PT, R22, R34, PT ;  /* 0x000000221600720c */ /* 0x000fe20003f26270 */
[----:B------:R-:W3:Y:S01]  /*2690*/  MUFU.TANH R99, R84 ;  /* 0x0000005400637308 */ /* 0x000ee20000002400 */
[----:B------:R-:W-:-:S02]  /*26a0*/  IADD3 R20, R39, -0x10, RZ ;  /* 0xfffffff027147810 */ /* 0x000fc40007ffe0ff */
[----:B------:R-:W-:Y:S02]  /*26b0*/  FSEL R95, R95, -INF , !P2 ;  /* 0xff8000005f5f7808 */ /* 0x000fe40005000000 */
[----:B------:R-:W-:Y:S02]  /*26c0*/  FSEL R103, R103, -INF , !P3 ;  /* 0xff80000067677808 */ /* 0x000fe40005800000 */
[----:B------:R-:W-:Y:S01]  /*26d0*/  FSEL R92, R92, -INF , !P1 ;  /* 0xff8000005c5c7808 */ /* 0x000fe20004800000 */
[----:B------:R-:W5:Y:S01]  /*26e0*/  MUFU.TANH R91, R86 ;  /* 0x00000056005b7308 */ /* 0x000f620000002400 */
[----:B------:R-:W-:Y:S02]  /*26f0*/  IADD3 R11, R39, -0x8, RZ ;  /* 0xfffffff8270b7810 */ /* 0x000fe40007ffe0ff */
[----:B------:R-:W-:Y:S02]  /*2700*/  ISETP.GE.AND P2, PT, R20, R34, PT ;  /* 0x000000221400720c */ /* 0x000fe40003f46270 */
[----:B------:R-:W-:-:S02]  /*2710*/  ISETP.GE.AND P3, PT, R22, R29, PT ;  /* 0x0000001d1600720c */ /* 0x000fc40003f66270 */
[----:B------:R-:W-:Y:S01]  /*2720*/  ISETP.GE.AND P1, PT, R20, R29, PT ;  /* 0x0000001d1400720c */ /* 0x000fe20003f26270 */
[----:B------:R-:W5:Y:S01]  /*2730*/  MUFU.TANH R93, R87 ;  /* 0x00000057005d7308 */ /* 0x000f620000002400 */
[----:B------:R-:W-:Y:S02]  /*2740*/  IADD3 R39, R39, -0x7, RZ ;  /* 0xfffffff927277810 */ /* 0x000fe40007ffe0ff */
[----:B-1----:R-:W-:Y:S02]  /*2750*/  FSEL R105, R105, -INF , !P5 ;  /* 0xff80000069697808 */ /* 0x002fe40006800000 */
[----:B--2---:R-:W-:Y:S02]  /*2760*/  FSEL R94, R94, -INF , !P4 ;  /* 0xff8000005e5e7808 */ /* 0x004fe40006000000 */
[----:B----4-:R-:W-:Y:S01]  /*2770*/  FSEL R89, R89, -INF , !P3 ;  /* 0xff80000059597808 */ /* 0x010fe20005800000 */
[----:B------:R-:W1:Y:S01]  /*2780*/  MUFU.TANH R9, R9 ;  /* 0x0000000900097308 */ /* 0x000e620000002400 */
[----:B---3--:R-:W-:-:S02]  /*2790*/  FSEL R99, R99, -INF , !P2 ;  /* 0xff80000063637808 */ /* 0x008fc40005000000 */
[----:B-----5:R-:W-:Y:S02]  /*27a0*/  FSEL R91, R91, -INF , !P1 ;  /* 0xff8000005b5b7808 */ /* 0x020fe40004800000 */
[-C--:B------:R-:W-:Y:S02]  /*27b0*/  ISETP.GE.AND P5, PT, R11, R34.reuse, PT ;  /* 0x000000220b00720c */ /* 0x080fe40003fa6270 */
[----:B------:R-:W-:Y:S01]  /*27c0*/  ISETP.GE.AND P4, PT, R39, R34, PT ;  /* 0x000000222700720c */ /* 0x000fe20003f86270 */
[----:B------:R-:W2:Y:S01]  /*27d0*/  MUFU.TANH R97, R17 ;  /* 0x0000001100617308 */ /* 0x000ea20000002400 */
[----:B------:R-:W-:Y:S01]  /*27e0*/  BAR.SYNC.DEFER_BLOCKING 0x0 ;  /* 0x0000000000007b1d */ /* 0x000fe20000010000 */
[-C--:B------:R-:W-:Y:S02]  /*27f0*/  ISETP.GE.AND P3, PT, R14, R29.reuse, PT ;  /* 0x0000001d0e00720c */ /* 0x080fe40003f66270 */
[-C--:B------:R-:W-:Y:S02]  /*2800*/  ISETP.GE.AND P2, PT, R11, R29.reuse, PT ;  /* 0x0000001d0b00720c */ /* 0x080fe40003f46270 */
[----:B------:R-:W-:-:S02]  /*2810*/  ISETP.GE.AND P1, PT, R39, R29, PT ;  /* 0x0000001d2700720c */ /* 0x000fc40003f26270 */
[----:B------:R-:W3:Y:S01]  /*2820*/  MUFU.TANH R88, R18 ;  /* 0x0000001200587308 */ /* 0x000ee20000002400 */
[----:B------:R-:W-:Y:S02]  /*2830*/  FSEL R93, R93, -INF , !P3 ;  /* 0xff8000005d5d7808 */ /* 0x000fe40005800000 */
[----:B-1----:R-:W-:-:S05]  /*2840*/  FSEL R98, R9, -INF , !P5 ;  /* 0xff80000009627808 */ /* 0x002fca0006800000 */
[----:B------:R-:W1:Y:S01]  /*2850*/  MUFU.TANH R87, R19 ;  /* 0x0000001300577308 */ /* 0x000e620000002400 */
[----:B--2---:R-:W-:Y:S02]  /*2860*/  FSEL R97, R97, -INF , !P4 ;  /* 0xff80000061617808 */ /* 0x004fe40006000000 */
[----:B---3--:R-:W-:Y:S02]  /*2870*/  FSEL R88, R88, -INF , !P2 ;  /* 0xff80000058587808 */ /* 0x008fe40005000000 */
[----:B-1----:R-:W-:Y:S01]  /*2880*/  FSEL R87, R87, -INF , !P1 ;  /* 0xff80000057577808 */ /* 0x002fe20004800000 */
        /* <DEDUP_REMOVED lines=59> */
[----:B------:R-:W-:-:S05]  /*2c40*/  IMAD R6, R9, c[0x0][0x184], R6 ;  /* 0x0000610009067a24 */ /* 0x000fca00078e0206 */
[----:B------:R-:W-:Y:S01]  /*2c50*/  IADD3 R5, R17, R6, RZ ;  /* 0x0000000611057210 */ /* 0x000fe20007ffe0ff */
[----:B------:R-:W-:Y:S01]  /*2c60*/  IMAD.MOV.U32 R6, RZ, RZ, R16 ;  /* 0x000000ffff067224 */ /* 0x000fe200078e0010 */
[----:B------:R-:W-:Y:S05]  /*2c70*/  BRA `(.L_x_4991) ;  /* 0x0000002000007947 */ /* 0x000fea0003800000 */
.L_x_4990:
[----:B------:R-:W-:-:S04]  /*2c80*/  IADD3 R6, -R6, RZ, RZ ;  /* 0x000000ff06067210 */ /* 0x000fc80007ffe1ff */
[----:B------:R-:W-:Y:S02]  /*2c90*/  SHF.R.S32.HI R5, RZ, 0x1f, R6 ;  /* 0x0000001fff057819 */ /* 0x000fe40000011406 */
.L_x_4991:
        /* <DEDUP_REMOVED lines=14> */
.L_x_4989:
        /* <DEDUP_REMOVED lines=25> */
[----:B------:R-:W-:-:S02]  /*2f10*/  SHF.L.U32 R117, R117, 0x1, RZ ;  /* 0x0000000175757819 */ /* 0x000fc400000006ff */
[----:B------:R-:W-:Y:S02]  /*2f20*/  FMNMX.FTZ R14, R98, R5, !PT ;  /* 0x00000005620e7209 */ /* 0x000fe40007810000 */
[----:B------:R-:W-:Y:S01]  /*2f30*/  FMNMX.FTZ R5, R93, R2, !PT ;  /* 0x000000025d057209 */ /* 0x000fe20007810000 */
[----:B------:R-:W-:Y:S01]  /*2f40*/  LDSM.16.MT88.4 R76, [R117+0x6000] ;  /* 0x00600000754c783b */ /* 0x000fe20000004200 */
[----:B------:R-:W-:Y:S02]  /*2f50*/  FMNMX.FTZ R14, R97, R14, !PT ;  /* 0x0000000e610e7209 */ /* 0x000fe40007810000 */
[----:B------:R-:W-:Y:S01]  /*2f60*/  FMNMX.FTZ R2, R88, R5, !PT ;  /* 0x0000000558027209 */ /* 0x000fe20007810000 */
[----:B------:R-:W-:Y:S01]  /*2f70*/  LDSM.16.MT88.4 R40, [R117+0x8000] ;  /* 0x008000007528783b */ /* 0x000fe20000004200 */
[----:B------:R-:W-:Y:S02]  /*2f80*/  IADD3 R116, R4, R117, RZ ;  /* 0x0000007504747210 */ /* 0x000fe40007ffe0ff */
[----:B------:R-:W-:Y:S01]  /*2f90*/  FMNMX.FTZ R9, R87, R2, !PT ;  /* 0x0000000257097209 */ /* 0x000fe20007810000 */
[----:B------:R-:W1:Y:S04]  /*2fa0*/  SHFL.BFLY PT, R7, R14, 0x2, 0x1f ;  /* 0x0c401f000e077f89 */ /* 0x000e6800000e0000 */
[----:B------:R-:W2:Y:S04]  /*2fb0*/  SHFL.BFLY PT, R6, R9, 0x2, 0x1f ;  /* 0x0c401f0009067f89 */ /* 0x000ea800000e0000 */
[----:B------:R-:W-:Y:S04]  /*2fc0*/  LDSM.16.MT88.4 R68, [R116+0x6000] ;  /* 0x006000007444783b */ /* 0x000fe80000004200 */
[----:B------:R-:W-:Y:S01]  /*2fd0*/  LDSM.16.MT88.4 R16, [R117+0x7400] ;  /* 0x007400007510783b */ /* 0x000fe20000004200 */
[----:B-1----:R-:W-:-:S02]  /*2fe0*/  FMNMX.FTZ R7, R14, R7, !PT ;  /* 0x000000070e077209 */ /* 0x002fc40007810000 */
[----:B--2---:R-:W-:-:S03]  /*2ff0*/  FMNMX.FTZ R6, R9, R6, !PT ;  /* 0x0000000609067209 */ /* 0x004fc60007810000 */
        /* <DEDUP_REMOVED lines=19> */
[----:B------:R-:W-:Y:S01]  /*3130*/  LDSM.16.MT88.4 R8, [R117+0x6400] ;  /* 0x006400007508783b */ /* 0x000fe20000004200 */
[--C-:B------:R-:W-:Y:S02]  /*3140*/  FFMA.FTZ R24, R26, c[0x0][0x23c], -R101.reuse ;  /* 0x00008f001a187a23 */ /* 0x100fe40000010865 */
[--C-:B------:R-:W-:Y:S01]  /*3150*/  FFMA.FTZ R86, R31, c[0x0][0x23c], -R90.reuse ;  /* 0x00008f001f567a23 */ /* 0x100fe2000001085a */
[----:B------:R-:W2:Y:S01]  /*3160*/  MUFU.EX2 R34, R34 ;  /* 0x0000002200227308 */ /* 0x000ea20000000800 */
[--C-:B------:R-:W-:Y:S02]  /*3170*/  FFMA.FTZ R85, R52, c[0x0][0x23c], -R90.reuse ;  /* 0x00008f0034557a23 */ /* 0x100fe4000001085a */
[--C-:B------:R-:W-:Y:S02]  /*3180*/  FFMA.FTZ R84, R53, c[0x0][0x23c], -R90.reuse ;  /* 0x00008f0035547a23 */ /* 0x100fe4000001085a */
[--C-:B------:R-:W-:Y:S01]  /*3190*/  FFMA.FTZ R31, R21, c[0x0][0x23c], -R90.reuse ;  /* 0x00008f00151f7a23 */ /* 0x100fe2000001085a */
[----:B------:R-:W3:Y:S01]  /*31a0*/  LDSM.16.MT88.4 R52, [R116+0x7000] ;  /* 0x007000007434783b */ /* 0x000ee20000004200 */
[----:B------:R-:W-:Y:S01]  /*31b0*/  FFMA.FTZ R28, R36, c[0x0][0x23c], -R101 ;  /* 0x00008f00241c7a23 */ /* 0x000fe20000010865 */
[----:B------:R-:W-:Y:S01]  /*31c0*/  MUFU.EX2 R32, R32 ;  /* 0x0000002000207308 */ /* 0x000fe20000000800 */
[--C-:B------:R-:W-:Y:S01]  /*31d0*/  FFMA.FTZ R30, R37, c[0x0][0x23c], -R90.reuse ;  /* 0x00008f00251e7a23 */ /* 0x100fe2000001085a */
[----:B------:R-:W-:Y:S01]  /*31e0*/  LDSM.16.MT88.4 R20, [R116+0x6400] ;  /* 0x006400007414783b */ /* 0x000fe20000004200 */
[----:B------:R-:W-:-:S02]  /*31f0*/  FFMA.FTZ R25, R15, c[0x0][0x23c], -R90 ;  /* 0x00008f000f197a23 */ /* 0x000fc4000001085a */
[--C-:B------:R-:W-:Y:S02]  /*3200*/  FFMA.FTZ R26, R13, c[0x0][0x23c], -R90.reuse ;  /* 0x00008f000d1a7a23 */ /* 0x100fe4000001085a */
[--C-:B------:R-:W-:Y:S01]  /*3210*/  FFMA.FTZ R3, R3, c[0x0][0x23c], -R90.reuse ;  /* 0x00008f0003037a23 */ /* 0x100fe2000001085a */
[----:B------:R-:W4:Y:S01]  /*3220*/  MUFU.EX2 R29, R29 ;  /* 0x0000001d001d7308 */ /* 0x000f220000000800 */
[----:B--2---:R-:W-:Y:S01]  /*3230*/  F2FP.BF16.PACK_AB R48, R34, R35 ;  /* 0x000000232230723e */ /* 0x004fe200000010ff */
[----:B------:R-:W2:Y:S01]  /*3240*/  LDSM.16.MT88.4 R12, [R116+0x7400] ;  /* 0x00740000740c783b */ /* 0x000ea20000004200 */
[--C-:B------:R-:W-:Y:S02]  /*3250*/  FFMA.FTZ R95, R95, c[0x0][0x23c], -R90.reuse ;  /* 0x00008f005f5f7a23 */ /* 0x100fe4000001085a */
[----:B------:R-:W-:Y:S02]  /*3260*/  FFMA.FTZ R89, R89, c[0x0][0x23c], -R90 ;  /* 0x00008f0059597a23 */ /* 0x000fe4000001085a */
[--C-:B------:R-:W-:Y:S01]  /*3270*/  FFMA.FTZ R99, R99, c[0x0][0x23c], -R101.reuse ;  /* 0x00008f0063637a23 */ /* 0x100fe20000010865 */
        /* <DEDUP_REMOVED lines=8> */
[----:B------:R-:W-:Y:S02]  /*3300*/  FFMA.FTZ R87, R87, c[0x0][0x23c], -R90 ;  /* 0x00008f0057577a23 */ /* 0x000fe4000001085a */
[----:B------:R-:W-:-:S02]  /*3310*/  FADD.FTZ R35, R35, R34 ;  /* 0x0000002223237221 */ /* 0x000fc40000010000 */
[----:B------:R-:W-:Y:S02]  /*3320*/  MUFU.EX2 R86, R86 ;  /* 0x0000005600567308 */ /* 0x000fe40000000800 */
[----:B------:R-:W-:-:S04]  /*3330*/  FADD.FTZ R32, R32, R35 ;  /* 0x0000002320207221 */ /* 0x000fc80000010000 */
[----:B------:R-:W-:Y:S02]  /*3340*/  FADD.FTZ R32, R29, R32 ;  /* 0x000000201d207221 */ /* 0x000fe40000010000 */
[----:B------:R-:W4:Y:S01]  /*3350*/  MUFU.EX2 R31, R31 ;  /* 0x0000001f001f7308 */ /* 0x000f220000000800 */
[----:B-----5:R-:W-:Y:S01]  /*3360*/  F2FP.BF16.PACK_AB R49, R84, R85 ;  /* 0x000000555431723e */ /* 0x020fe200000010ff */
[----:B------:R-:W-:-:S06]  /*3370*/  FADD.FTZ R85, R85, R84 ;  /* 0x0000005455557221 */ /* 0x000fcc0000010000 */
[----:B------:R-:W-:Y:S01]  /*3380*/  MUFU.EX2 R33, R33 ;  /* 0x0000002100217308 */ /* 0x000fe20000000800 */
[----:B----4-:R-:W-:-:S07]  /*3390*/  F2FP.BF16.PACK_AB R51, R31, R86 ;  /* 0x000000561f33723e */ /* 0x010fce00000010ff */
[----:B------:R-:W4:Y:S01]  /*33a0*/  MUFU.EX2 R28, R28 ;  /* 0x0000001c001c7308 */ /* 0x000f220000000800 */
[----:B------:R-:W-:-:S04]  /*33b0*/  FADD.FTZ R86, R86, R85 ;  /* 0x0000005556567221 */ /* 0x000fc80000010000 */
[----:B------:R-:W-:Y:S01]  /*33c0*/  FADD.FTZ R31, R31, R86 ;  /* 0x000000561f1f7221 */ /* 0x000fe20000010000 */
[C---:B------:R-:W-:Y:S02]  /*33d0*/  HMMA.16816.F32.BF16 R80, R48.reuse, R76, RZ ;  /* 0x0000004c3050723c */ /* 0x040fe400000418ff */
[----:B------:R-:W-:Y:S06]  /*33e0*/  MUFU.EX2 R27, R27 ;  /* 0x0000001b001b7308 */ /* 0x000fec0000000800 */
[C---:B------:R-:W-:Y:S02]  /*33f0*/  HMMA.16816.F32.BF16 R76, R48.reuse, R78, RZ ;  /* 0x0000004e304c723c */ /* 0x040fe400000418ff */
[----:B------:R-:W-:Y:S06]  /*3400*/  MUFU.EX2 R24, R24 ;  /* 0x0000001800187308 */ /* 0x000fec0000000800 */
[C---:B------:R-:W-:Y:S02]  /*3410*/  HMMA.16816.F32.BF16 R72, R48.reuse, R68, RZ ;  /* 0x000000443048723c */ /* 0x040fe400000418ff */
[----:B------:R-:W-:Y:S06]  /*3420*/  MUFU.EX2 R30, R30 ;  /* 0x0000001e001e7308 */ /* 0x000fec0000000800 */
[C---:B-1----:R-:W-:Y:S02]  /*3430*/  HMMA.16816.F32.BF16 R64, R48.reuse, R60, RZ ;  /* 0x0000003c3040723c */ /* 0x042fe400000418ff */
[----:B------:R-:W1:Y:S06]  /*3440*/  MUFU.EX2 R25, R25 ;  /* 0x0000001900197308 */ /* 0x000e6c0000000800 */
[C---:B---3--:R-:W-:Y:S02]  /*3450*/  HMMA.16816.F32.BF16 R56, R48.reuse, R52, RZ ;  /* 0x000000343038723c */ /* 0x048fe400000418ff */
[----:B------:R-:W-:Y:S06]  /*3460*/  MUFU.EX2 R26, R26 ;  /* 0x0000001a001a7308 */ /* 0x000fec0000000800 */
[C---:B------:R-:W-:Y:S02]  /*3470*/  HMMA.16816.F32.BF16 R36, R48.reuse, R40, RZ ;  /* 0x000000283024723c */ /* 0x040fe400000418ff */
[----:B------:R-:W3:Y:S06]  /*3480*/  MUFU.EX2 R3, R3 ;  /* 0x0000000300037308 */ /* 0x000eec0000000800 */
        /* <DEDUP_REMOVED lines=51> */
[----:B------:R-:W4:Y:S05]  /*37c0*/  LDSM.16.MT88.4 R16, [R117+0x7800] ;  /* 0x007800007510783b */ /* 0x000f2a0000004200 */
[----:B------:R-:W5:Y:S02]  /*37d0*/  MUFU.EX2 R94, R94 ;  /* 0x0000005e005e7308 */ /* 0x000f640000000800 */
[C---:B--2---:R-:W-:Y:S06]  /*37e0*/  HMMA.16816.F32.BF16 R44, R4.reuse, R12, R44 ;  /* 0x0000000c042c723c */ /* 0x044fec000004182c */
[----:B------:R-:W2:Y:S02]  /*37f0*/  MUFU.EX2 R92, R92 ;  /* 0x0000005c005c7308 */ /* 0x000ea40000000800 */
[----:B------:R-:W-:Y:S01]  /*3800*/  HMMA.16816.F32.BF16 R48, R4, R14, R48 ;  /* 0x0000000e0430723c */ /* 0x000fe20000041830 */
[----:B------:R-:W4:Y:S05]  /*3810*/  LDSM.16.MT88.4 R12, [R116+0x6800] ;  /* 0x00680000740c783b */ /* 0x000f2a0000004200 */
[----:B------:R-:W4:Y:S01]  /*3820*/  MUFU.EX2 R102, R102 ;  /* 0x0000006600667308 */ /* 0x000f220000000800 */
[----:B-1----:R-:W-:Y:S01]  /*3830*/  F2FP.BF16.PACK_AB R4, R20, R21 ;  /* 0x000000151404723e */ /* 0x002fe200000010ff */
        /* <DEDUP_REMOVED lines=14> */
[C---:B----4-:R-:W-:Y:S08]  /*3920*/  HMMA.16816.F32.BF16 R64, R4.reuse, R16, R64 ;  /* 0x000000100440723c */ /* 0x050ff00000041840 */
[C---:B------:R-:W-:Y:S08]  /*3930*/  HMMA.16816.F32.BF16 R72, R4.reuse, R12, R72 ;  /* 0x0000000c0448723c */ /* 0x040ff00000041848 */
        /* <DEDUP_REMOVED lines=54> */
.L_x_4996:
        /* <DEDUP_REMOVED lines=64> */
.L_x_4993:
[C---:B------:R-:W-:Y:S04]  /*40a0*/  LEA R130, P0, R8.reuse, R130, 0x1 ;  /* 0x0000008208827211 */ /* 0x040fe800078008ff */
[----:B------:R-:W-:Y:S02]  /*40b0*/  LEA.HI.X R125, R8, R125, R0, 0x1, P0 ;  /* 0x0000007d087d7211 */ /* 0x000fe400000f0c00 */
[----:B------:R-:W-:Y:S02]  /*40c0*/  IADD3 R84, P0, R130, UR7, RZ ;  /* 0x0000000782547c10 */ /* 0x000fe4000ff1e0ff */
[-C--:B------:R-:W-:Y:S02]  /*40d0*/  MOV R131, R125.reuse ;  /* 0x0000007d00837202 */ /* 0x080fe40000000f00 */
[----:B------:R-:W-:Y:S02]  /*40e0*/  IADD3.X R85, R123, R125, RZ, P0, !PT ;  /* 0x0000007d7b557210 */ /* 0x000fe400007fe4ff */
[----:B------:R-:W-:Y:S01]  /*40f0*/  ISETP.GE.AND P0, PT, R138, 0x1, PT ;  /* 0x000000018a00780c */ /* 0x000fe20003f06270 */
[----:B------:R-:W-:Y:S01]  /*4100*/  @!PT LDS RZ, [RZ] ;  /* 0x00000000fffff984 */ /* 0x000fe20000000800 */
[----:B------:R-:W-:Y:S01]  /*4110*/  @!PT LDS RZ, [RZ] ;  /* 0x00000000fffff984 */ /* 0x000fe20000000800 */
[----:B------:R-:W-:Y:S01]  /*4120*/  @!PT LDS RZ, [RZ] ;  /* 0x00000000fffff984 */ /* 0x000fe20000000800 */
[----:B------:R1:W-:Y:S08]  /*4130*/  LDGSTS.E.BYPASS.LTC128B.128 [R124+0x6000], [R130.64] ;  /* 0x06000000827c7fae */ /* 0x0003f0000b901d4a */
[----:B------:R1:W-:Y:S08]  /*4140*/  LDGSTS.E.BYPASS.LTC128B.128 [R124+0x7000], [R130.64+0x40] ;  /* 0x07000040827c7fae */ /* 0x0003f0000b901d4a */
[----:B------:R1:W-:Y:S08]  /*4150*/  LDGSTS.E.BYPASS.LTC128B.128 [R124+0x8000], [R130.64+0x80] ;  /* 0x08000080827c7fae */ /* 0x0003f0000b901d4a */
[----:B------:R2:W-:Y:S08]  /*4160*/  LDGSTS.E.BYPASS.LTC128B.128 [R124+0x6800], [R84.64] ;  /* 0x06800000547c7fae */ /* 0x0005f0000b901d4a */
[----:B------:R2:W-:Y:S08]  /*4170*/  LDGSTS.E.BYPASS.LTC128B.128 [R124+0x7800], [R84.64+0x40] ;  /* 0x07800040547c7fae */ /* 0x0005f0000b901d4a */
[----:B------:R2:W-:Y:S08]  /*4180*/  LDGSTS.E.BYPASS.LTC128B.128 [R124+0x8800], [R84.64+0x80] ;  /* 0x08800080547c7fae */ /* 0x0005f0000b901d4a */
[----:B------:R-:W-:Y:S08]  /*4190*/  LDSM.16.M88.4 R88, [R121] ;  /* 0x000000007958783b */ /* 0x000ff00000000200 */
[----:B------:R-:W3:Y:S08]  /*41a0*/  LDSM.16.M88.4 R92, [R120] ;  /* 0x00000000785c783b */ /* 0x000ef00000000200 */
[----:B------:R-:W4:Y:S08]  /*41b0*/  LDSM.16.M88.4 R96, [R120+0x400] ;  /* 0x000400007860783b */ /* 0x000f300000000200 */
[----:B------:R-:W5:Y:S08]  /*41c0*/  LDSM.16.M88.4 R100, [R120+0x800] ;  /* 0x000800007864783b */ /* 0x000f700000000200 */
[----:B------:R-:W0:Y:S08]  /*41d0*/  LDGDEPBAR ;  /* 0x00000000000079af */ /* 0x000e300000000000 */
[----:B------:R-:W1:Y:S01]  /*41e0*/  LDSM.16.M88.4 R104, [R120+0xc00] ;  /* 0x000c00007868783b */ /* 0x000e620000000200 */
[C---:B---3--:R-:W-:Y:S07]  /*41f0*/  HMMA.16816.F32.BF16 R4, R88.reuse, R92, RZ ;  /* 0x0000005c5804723c */ /* 0x048fee00000418ff */
[----:B------:R-:W-:Y:S01]  /*4200*/  LDSM.16.M88.4 R108, [R119] ;  /* 0x00000000776c783b */ /* 0x000fe20000000200 */
[C---:B------:R-:W-:Y:S07]  /*4210*/  HMMA.16816.F32.BF16 R8, R88.reuse, R94, RZ ;  /* 0x0000005e5808723c */ /* 0x040fee00000418ff */
[----:B------:R-:W3:Y:S01]  /*4220*/  LDSM.16.M88.4 R112, [R118] ;  /* 0x000000007670783b */ /* 0x000ee20000000200 */
[C---:B----4-:R-:W-:Y:S07]  /*4230*/  HMMA.16816.F32.BF16 R12, R88.reuse, R96, RZ ;  /* 0x00000060580c723c */ /* 0x050fee00000418ff */
[----:B------:R-:W-:Y:S01]  /*4240*/  LDSM.16.M88.4 R92, [R118+0x800] ;  /* 0x00080000765c783b */ /* 0x000fe20000000200 */
[C---:B------:R-:W-:Y:S07]  /*4250*/  HMMA.16816.F32.BF16 R16, R88.reuse, R98, RZ ;  /* 0x000000625810723c */ /* 0x040fee00000418ff */
[----:B------:R-:W-:Y:S01]  /*4260*/  LDSM.16.M88.4 R96, [R118+0xc00] ;  /* 0x000c00007660783b */ /* 0x000fe20000000200 */
[C---:B-----5:R-:W-:Y:S08]  /*4270*/  HMMA.16816.F32.BF16 R20, R88.reuse, R100, RZ ;  /* 0x000000645814723c */ /* 0x060ff000000418ff */
[C---:B------:R-:W-:Y:S01]  /*4280*/  HMMA.16816.F32.BF16 R24, R88.reuse, R102, RZ ;  /* 0x000000665818723c */ /* 0x040fe200000418ff */
[----:B------:R-:W-:Y:S07]  /*4290*/  LDSM.16.M88.4 R100, [R120+0x1800] ;  /* 0x001800007864783b */ /* 0x000fee0000000200 */
[C---:B-1----:R-:W-:Y:S08]  /*42a0*/  HMMA.16816.F32.BF16 R28, R88.reuse, R104, RZ ;  /* 0x00000068581c723c */ /* 0x042ff000000418ff */
[----:B------:R-:W-:Y:S01]  /*42b0*/  HMMA.16816.F32.BF16 R32, R88, R106, RZ ;  /* 0x0000006a5820723c */ /* 0x000fe200000418ff */
[----:B------:R-:W1:Y:S07]  /*42c0*/  LDSM.16.M88.4 R88, [R118+0x400] ;  /* 0x000400007658783b */ /* 0x000e6e0000000200 */
[C---:B---3--:R-:W-:Y:S08]  /*42d0*/  HMMA.16816.F32.BF16 R4, R108.reuse, R112, R4 ;  /* 0x000000706c04723c */ /* 0x048ff00000041804 */
[C---:B------:R-:W-:Y:S08]  /*42e0*/  HMMA.16816.F32.BF16 R8, R108.reuse, R114, R8 ;  /* 0x000000726c08723c */ /* 0x040ff00000041808 */
[C---:B-1----:R-:W-:Y:S08]  /*42f0*/  HMMA.16816.F32.BF16 R12, R108.reuse, R88, R12 ;  /* 0x000000586c0c723c */ /* 0x042ff0000004180c */
        /* <DEDUP_REMOVED lines=8> */
[C---:B-1----:R-:W-:Y:S08]  /*4380*/  HMMA.16816.F32.BF16 R4, R88.reuse, R92, R4 ;  /* 0x0000005c5804723c */ /* 0x042ff00000041804 */
[C---:B------:R-:W-:Y:S01]  /*4390*/  HMMA.16816.F32.BF16 R8, R88.reuse, R94, R8 ;  /* 0x0000005e5808723c */ /* 0x040fe20000041808 */
[----:B------:R-:W1:Y:S07]  /*43a0*/  LDSM.16.M88.4 R92, [R120+0x1c00] ;  /* 0x001c0000785c783b */ /* 0x000e6e0000000200 */
[C---:B---3--:R-:W-:Y:S08]  /*43b0*/  HMMA.16816.F32.BF16 R12, R88.reuse, R96, R12 ;  /* 0x00000060580c723c */ /* 0x048ff0000004180c */
[C---:B------:R-:W-:Y:S01]  /*43c0*/  HMMA.16816.F32.BF16 R16, R88.reuse, R98, R16 ;  /* 0x000000625810723c */ /* 0x040fe20000041810 */
[----:B------:R-:W-:Y:S07]  /*43d0*/  LDSM.16.M88.4 R96, [R119+0x1000] ;  /* 0x001000007760783b */ /* 0x000fee0000000200 */
[C---:B------:R-:W-:Y:S08]  /*43e0*/  HMMA.16816.F32.BF16 R20, R88.reuse, R100, R20 ;  /* 0x000000645814723c */ /* 0x040ff00000041814 */
[C---:B------:R-:W-:Y:S01]  /*43f0*/  HMMA.16816.F32.BF16 R24, R88.reuse, R102, R24 ;  /* 0x000000665818723c */ /* 0x040fe20000041818 */
[----:B------:R-:W3:Y:S07]  /*4400*/  LDSM.16.M88.4 R100, [R118+0x1000] ;  /* 0x001000007664783b */ /* 0x000eee0000000200 */
[C---:B-1----:R-:W-:Y:S08]  /*4410*/  HMMA.16816.F32.BF16 R28, R88.reuse, R92, R28 ;  /* 0x0000005c581c723c */ /* 0x042ff0000004181c */
[----:B------:R-:W-:Y:S01]  /*4420*/  HMMA.16816.F32.BF16 R32, R88, R94, R32 ;  /* 0x0000005e5820723c */ /* 0x000fe20000041820 */
[----:B------:R-:W1:Y:S08]  /*4430*/  LDSM.16.M88.4 R88, [R118+0x1400] ;  /* 0x001400007658783b */ /* 0x000e700000000200 */
[----:B------:R-:W4:Y:S01]  /*4440*/  LDSM.16.M88.4 R92, [R118+0x1800] ;  /* 0x00180000765c783b */ /* 0x000f220000000200 */
[C---:B---3--:R-:W-:Y:S08]  /*4450*/  HMMA.16816.F32.BF16 R4, R96.reuse, R100, R4 ;  /* 0x000000646004723c */ /* 0x048ff00000041804 */
[C---:B------:R-:W-:Y:S01]  /*4460*/  HMMA.16816.F32.BF16 R8, R96.reuse, R102, R8 ;  /* 0x000000666008723c */ /* 0x040fe20000041808 */
[----:B------:R-:W3:Y:S07]  /*4470*/  LDSM.16.M88.4 R100, [R118+0x1c00] ;  /* 0x001c00007664783b */ /* 0x000eee0000000200 */
[C---:B-1----:R-:W-:Y:S08]  /*4480*/  HMMA.16816.F32.BF16 R12, R96.reuse, R88, R12 ;  /* 0x00000058600c723c */ /* 0x042ff0000004180c */
[C---:B------:R-:W-:Y:S01]  /*4490*/  HMMA.16816.F32.BF16 R16, R96.reuse, R90, R16 ;  /* 0x0000005a6010723c */ /* 0x040fe20000041810 */
[----:B------:R-:W-:Y:S07]  /*44a0*/  LDSM.16.M88.4 R88, [R121+0x2000] ;  /* 0x002000007958783b */ /* 0x000fee0000000200 */
[C---:B----4-:R-:W-:Y:S08]  /*44b0*/  HMMA.16816.F32.BF16 R20, R96.reuse, R92, R20 ;  /* 0x0000005c6014723c */ /* 0x050ff00000041814 */
[C---:B------:R-:W-:Y:S01]  /*44c0*/  HMMA.16816.F32.BF16 R24, R96.reuse, R94, R24 ;  /* 0x0000005e6018723c */ /* 0x040fe20000041818 */
[----:B------:R-:W1:Y:S07]  /*44d0*/  LDSM.16.M88.4 R92, [R120+0x2000] ;  /* 0x00200000785c783b */ /* 0x000e6e0000000200 */
[C---:B---3--:R-:W-:Y:S08]  /*44e0*/  HMMA.16816.F32.BF16 R28, R96.reuse, R100, R28 ;  /* 0x00000064601c723c */ /* 0x048ff0000004181c */
[----:B------:R-:W-:Y:S01]  /*44f0*/  HMMA.16816.F32.BF16 R32, R96, R102, R32 ;  /* 0x000000666020723c */ /* 0x000fe20000041820 */
[----:B------:R-:W3:Y:S08]  /*4500*/  LDSM.16.M88.4 R96, [R120+0x2400] ;  /* 0x002400007860783b */ /* 0x000ef00000000200 */
[----:B------:R-:W4:Y:S01]  /*4510*/  LDSM.16.M88.4 R100, [R120+0x2800] ;  /* 0x002800007864783b */ /* 0x000f220000000200 */
        /* <DEDUP_REMOVED lines=9> */
[C---:B-1----:R-:W-:Y:S08]  /*45b0*/  HMMA.16816.F32.BF16 R28, R88.reuse, R92, R28 ;  /* 0x0000005c581c723c */ /* 0x042ff0000004181c */
[----:B------:R-:W-:Y:S01]  /*45c0*/  HMMA.16816.F32.BF16 R32, R88, R94, R32 ;  /* 0x0000005e5820723c */ /* 0x000fe20000041820 */
[----:B------:R-:W1:Y:S08]  /*45d0*/  LDSM.16.M88.4 R88, [R118+0x2400] ;  /* 0x002400007658783b */ /* 0x000e700000000200 */
[----:B------:R-:W4:Y:S01]  /*45e0*/  LDSM.16.M88.4 R92, [R118+0x2800] ;  /* 0x00280000765c783b */ /* 0x000f220000000200 */
[C---:B---3--:R-:W-:Y:S08]  /*45f0*/  HMMA.16816.F32.BF16 R4, R96.reuse, R100, R4 ;  /* 0x000000646004723c */ /* 0x048ff00000041804 */
[C---:B------:R-:W-:Y:S08]  /*4600*/  HMMA.16816.F32.BF16 R8, R96.reuse, R102, R8 ;  /* 0x000000666008723c */ /* 0x040ff00000041808 */
[C---:B-1----:R-:W-:Y:S08]  /*4610*/  HMMA.16816.F32.BF16 R12, R96.reuse, R88, R12 ;  /* 0x00000058600c723c */ /* 0x042ff0000004180c */
[----:B------:R-:W-:Y:S01]  /*4620*/  FMUL.FTZ R0, R4, c[0x0][0x2ec] ;  /* 0x0000bb0004007a20 */ /* 0x000fe20000410000 */
[C---:B------:R-:W-:Y:S01]  /*4630*/  HMMA.16816.F32.BF16 R16, R96.reuse, R90, R16 ;  /* 0x0000005a6010723c */ /* 0x040fe20000041810 */
[----:B------:R-:W1:Y:S01]  /*4640*/  LDSM.16.M88.4 R88, [R118+0x2c00] ;  /* 0x002c00007658783b */ /* 0x000e620000000200 */
[----:B------:R-:W-:Y:S04]  /*4650*/  DEPBAR.LE SB0, 0x0 ;  /* 0x000080000000791a */ /* 0x000fe80000000000 */
[----:B------:R3:W1:Y:S01]  /*4660*/  MUFU.TANH R105, R0 ;  /* 0x0000000000697308 */ /* 0x0006620000002400 */
[----:B------:R-:W-:Y:S01]  /*4670*/  FMUL.FTZ R164, R5, c[0x0][0x2ec] ;  /* 0x0000bb0005a47a20 */ /* 0x000fe20000410000 */
[C---:B----4-:R-:W-:Y:S01]  /*4680*/  HMMA.16816.F32.BF16 R20, R96.reuse, R92, R20 ;  /* 0x0000005c6014723c */ /* 0x050fe20000041814 */
[----:B------:R-:W-:Y:S04]  /*4690*/  BAR.SYNC.DEFER_BLOCKING 0x0 ;  /* 0x0000000000007b1d */ /* 0x000fe80000010000 */
[----:B------:R-:W-:Y:S02]  /*46a0*/  FMUL.FTZ R162, R6, c[0x0][0x2ec] ;  /* 0x0000bb0006a27a20 */ /* 0x000fe40000410000 */
[----:B------:R-:W-:Y:S01]  /*46b0*/  FMUL.FTZ R160, R7, c[0x0][0x2ec] ;  /* 0x0000bb0007a07a20 */ /* 0x000fe20000410000 */
[----:B------:R-:W4:Y:S01]  /*46c0*/  MUFU.TANH R164, R164 ;  /* 0x000000a400a47308 */ /* 0x000f220000002400 */
        /* <DEDUP_REMOVED lines=33> */
[----:B--2---:R-:W-:Y:S02]  /*48e0*/  FMUL.FTZ R84, R9, c[0x0][0x2ec] ;  /* 0x0000bb0009547a20 */ /* 0x004fe40000410000 */
[----:B------:R-:W-:Y:S02]  /*48f0*/  FMUL.FTZ R2, R10, c[0x0][0x2ec] ;  /* 0x0000bb000a027a20 */ /* 0x000fe40000410000 */
[----:B---3--:R-:W-:Y:S01]  /*4900*/  FMUL.FTZ R0, R11, c[0x0][0x2ec] ;  /* 0x0000bb000b007a20 */ /* 0x008fe20000410000 */
[----:B------:R2:W3:Y:S01]  /*4910*/  MUFU.TANH R115, R84 ;  /* 0x0000005400737308 */ /* 0x0004e20000002400 */
        /* <DEDUP_REMOVED lines=25> */
[----:B---34-:R-:W-:Y:S02]  /*4ab0*/  MOV R8, UR5 ;  /* 0x0000000500087c02 */ /* 0x018fe40008000f00 */
[----:B------:R-:W-:Y:S01]  /*4ac0*/  MOV R5, UR4 ;  /* 0x0000000400057c02 */ /* 0x000fe20008000f00 */
[----:B------:R-:W-:-:S05]  /*4ad0*/  @P6 BRA `(.L_x_4995) ;  /* 0x000003b000006947 */ /* 0x000fca0003800000 */
[----:B--2---:R-:W-:Y:S04]  /*4ae0*/  IABS R0, c[0x0][0x2d0] ;  /* 0x0000b40000007a13 */ /* 0x004fe80000000000 */
        /* <DEDUP_REMOVED lines=58> */
.L_x_4995:
        /* <DEDUP_REMOVED lines=14> */
.L_x_4994:
[----:B---34-:R-:W-:Y:S01]  /*4f70*/  FMNMX.FTZ R7, R105, R87, !PT ;  /* 0x0000005769077209 */ /* 0x018fe20007810000 */
[----:B------:R-:W-:Y:S01]  /*4f80*/  LDSM.16.MT88.4 R12, [R117+0x6000] ;  /* 0x00600000750c783b */ /* 0x000fe20000004200 */
[----:B------:R-:W-:Y:S02]  /*4f90*/  FMNMX.FTZ R5, R162, R3, !PT ;  /* 0x00000003a2057209 */ /* 0x000fe40007810000 */
[----:B------:R-:W-:Y:S02]  /*4fa0*/  FMNMX.FTZ R7, R164, R7, !PT ;  /* 0x00000007a4077209 */ /* 0x000fe40007810000 */
[----:B--2---:R-:W-:Y:S02]  /*4fb0*/  FMNMX.FTZ R0, R160, R5, !PT ;  /* 0x00000005a0007209 */ /* 0x004fe40007810000 */
[----:B-1----:R-:W-:Y:S01]  /*4fc0*/  FMNMX.FTZ R2, R158, R7, !PT ;  /* 0x000000079e027209 */ /* 0x002fe20007810000 */
        /* <DEDUP_REMOVED lines=50> */
[----:B------:R-:W-:Y:S01]  /*52f0*/  FFMA.FTZ R89, R164, c[0x0][0x23c], -R98 ;  /* 0x00008f00a4597a23 */ /* 0x000fe20000010862 */
[----:B------:R-:W-:Y:S01]  /*5300*/  ISETP.GT.AND P0, PT, R138, RZ, PT ;  /* 0x000000ff8a00720c */ /* 0x000fe20003f04270 */
[--C-:B------:R-:W-:Y:S02]  /*5310*/  FFMA.FTZ R91, R162, c[0x0][0x23c], -R96.reuse ;  /* 0x00008f00a25b7a23 */ /* 0x100fe40000010860 */
[----:B------:R-:W-:Y:S02]  /*5320*/  FFMA.FTZ R88, R160, c[0x0][0x23c], -R96 ;  /* 0x00008f00a0587a23 */ /* 0x000fe40000010860 */
[--C-:B------:R-:W-:Y:S02]  /*5330*/  FFMA.FTZ R95, R158, c[0x0][0x23c], -R98.reuse ;  /* 0x00008f009e5f7a23 */ /* 0x100fe40000010862 */
[----:B------:R-:W-:Y:S01]  /*5340*/  FFMA.FTZ R94, R115, c[0x0][0x23c], -R98 ;  /* 0x00008f00735e7a23 */ /* 0x000fe20000010862 */
[----:B------:R-:W2:Y:S01]  /*5350*/  MUFU.EX2 R3, R3 ;  /* 0x0000000300037308 */ /* 0x000ea20000000800 */
[--C-:B------:R-:W-:Y:S02]  /*5360*/  FFMA.FTZ R93, R113, c[0x0][0x23c], -R96.reuse ;  /* 0x00008f00715d7a23 */ /* 0x100fe40000010860 */
[----:B------:R-:W-:Y:S02]  /*5370*/  FFMA.FTZ R92, R107, c[0x0][0x23c], -R96 ;  /* 0x00008f006b5c7a23 */ /* 0x000fe40000010860 */
[--C-:B------:R-:W-:Y:S02]  /*5380*/  FFMA.FTZ R97, R156, c[0x0][0x23c], -R98.reuse ;  /* 0x00008f009c617a23 */ /* 0x100fe40000010862 */
[----:B------:R-:W-:Y:S02]  /*5390*/  FFMA.FTZ R100, R154, c[0x0][0x23c], -R98 ;  /* 0x00008f009a647a23 */ /* 0x000fe40000010862 */
        /* <DEDUP_REMOVED lines=22> */
[----:B------:R-:W3:Y:S01]  /*5500*/  LDSM.16.MT88.4 R68, [R116+0x7000] ;  /* 0x007000007444783b */ /* 0x000ee20000004200 */
[----:B------:R-:W-:Y:S01]  /*5510*/  FMUL.FTZ R26, R3, R62 ;  /* 0x0000003e031a7220 */ /* 0x000fe20000410000 */
        /* <DEDUP_REMOVED lines=9> */
[----:B------:R-:W-:Y:S01]  /*55b0*/  FMUL.FTZ R37, R84, R37 ;  /* 0x0000002554257220 */ /* 0x000fe20000410000 */
[----:B------:R-:W4:Y:S01]  /*55c0*/  LDSM.16.MT88.4 R52, [R116+0x8000] ;  /* 0x008000007434783b */ /* 0x000f220000004200 */
[----:B------:R-:W5:Y:S01]  /*55d0*/  MUFU.EX2 R94, R94 ;  /* 0x0000005e005e7308 */ /* 0x000f620000000800 */
        /* <DEDUP_REMOVED lines=11> */
[C---:B------:R-:W-:Y:S01]  /*5690*/  FMUL.FTZ R44, R84.reuse, R44 ;  /* 0x0000002c542c7220 */ /* 0x040fe20000410000 */
[----:B------:R-:W2:Y:S01]  /*56a0*/  MUFU.EX2 R92, R92 ;  /* 0x0000005c005c7308 */ /* 0x000ea20000000800 */
[----:B------:R-:W-:Y:S02]  /*56b0*/  FMUL.FTZ R45, R84, R45 ;  /* 0x0000002d542d7220 */ /* 0x000fe40000410000 */
        /* <DEDUP_REMOVED lines=8> */
[--C-:B------:R-:W-:Y:S02]  /*5740*/  FFMA.FTZ R105, R153, c[0x0][0x23c], -R98.reuse ;  /* 0x00008f0099697a23 */ /* 0x100fe40000010862 */
[----:B------:R-:W-:Y:S02]  /*5750*/  FFMA.FTZ R108, R149, c[0x0][0x23c], -R98 ;  /* 0x00008f00956c7a23 */ /* 0x000fe40000010862 */
[--C-:B------:R-:W-:Y:S01]  /*5760*/  FFMA.FTZ R109, R151, c[0x0][0x23c], -R96.reuse ;  /* 0x00008f00976d7a23 */ /* 0x100fe20000010860 */
[----:B------:R-:W5:Y:S01]  /*5770*/  MUFU.EX2 R100, R100 ;  /* 0x0000006400647308 */ /* 0x000f620000000800 */
[----:B------:R-:W-:Y:S02]  /*5780*/  FFMA.FTZ R110, R155, c[0x0][0x23c], -R96 ;  /* 0x00008f009b6e7a23 */ /* 0x000fe40000010860 */
[--C-:B------:R-:W-:Y:S01]  /*5790*/  FFMA.FTZ R112, R159, c[0x0][0x23c], -R98.reuse ;  /* 0x00008f009f707a23 */ /* 0x100fe20000010862 */
[----:B--2---:R-:W-:Y:S01]  /*57a0*/  F2FP.BF16.PACK_AB R83, R92, R93 ;  /* 0x0000005d5c53723e */ /* 0x004fe200000010ff */
[----:B------:R-:W-:Y:S02]  /*57b0*/  FFMA.FTZ R107, R161, c[0x0][0x23c], -R98 ;  /* 0x00008f00a16b7a23 */ /* 0x000fe40000010862 */
[--C-:B------:R-:W-:Y:S02]  /*57c0*/  FFMA.FTZ R111, R157, c[0x0][0x23c], -R96.reuse ;  /* 0x00008f009d6f7a23 */ /* 0x100fe40000010860 */
[----:B------:R-:W-:Y:S01]  /*57d0*/  FFMA.FTZ R114, R147, c[0x0][0x23c], -R96 ;  /* 0x00008f0093727a23 */ /* 0x000fe20000010860 */
[----:B------:R-:W-:Y:S01]  /*57e0*/  MUFU.EX2 R105, R105 ;  /* 0x0000006900697308 */ /* 0x000fe20000000800 */
[C---:B------:R-:W-:Y:S05]  /*57f0*/  HMMA.16816.F32.BF16 R4, R80.reuse, R12, R4 ;  /* 0x0000000c5004723c */ /* 0x040fea0000041804 */
[C---:B------:R-:W-:Y:S02]  /*5800*/  FFMA.FTZ R90, R84.reuse, R139, R90 ;  /* 0x0000008b545a7223 */ /* 0x040fe4000001005a */
[C---:B------:R-:W-:Y:S01]  /*5810*/  FMUL.FTZ R12, R84.reuse, R72 ;  /* 0x00000048540c7220 */ /* 0x040fe20000410000 */
[C---:B------:R-:W-:Y:S01]  /*5820*/  HMMA.16816.F32.BF16 R8, R80.reuse, R14, R8 ;  /* 0x0000000e5008723c */ /* 0x040fe20000041808 */
[----:B------:R-:W-:Y:S03]  /*5830*/  MUFU.EX2 R99, R99 ;  /* 0x0000006300637308 */ /* 0x000fe60000000800 */
[----:B------:R-:W-:Y:S02]  /*5840*/  FMUL.FTZ R13, R84, R73 ;  /* 0x00000049540d7220 */ /* 0x000fe40000410000 */
[C---:B------:R-:W-:Y:S02]  /*5850*/  FFMA.FTZ R91, R3.reuse, R140, R91 ;  /* 0x0000008c035b7223 */ /* 0x040fe4000001005b */
[C---:B------:R-:W-:Y:S03]  /*5860*/  FMUL.FTZ R14, R3.reuse, R74 ;  /* 0x0000004a030e7220 */ /* 0x040fe60000410000 */
[----:B------:R-:W2:Y:S01]  /*5870*/  MUFU.EX2 R102, R102 ;  /* 0x0000006600667308 */ /* 0x000ea20000000800 */
[----:B------:R-:W-:Y:S02]  /*5880*/  FMUL.FTZ R15, R3, R75 ;  /* 0x0000004b030f7220 */ /* 0x000fe40000410000 */
[--C-:B------:R-:W-:Y:S02]  /*5890*/  FFMA.FTZ R146, R131, c[0x0][0x23c], -R98.reuse ;  /* 0x00008f0083927a23 */ /* 0x100fe40000010862 */
[----:B------:R-:W-:Y:S02]  /*58a0*/  FFMA.FTZ R113, R145, c[0x0][0x23c], -R98 ;  /* 0x00008f0091717a23 */ /* 0x000fe40000010862 */
[--C-:B------:R-:W-:Y:S01]  /*58b0*/  FFMA.FTZ R115, R144, c[0x0][0x23c], -R96.reuse ;  /* 0x00008f0090737a23 */ /* 0x100fe20000010860 */
[C---:B------:R-:W-:Y:S02]  /*58c0*/  HMMA.16816.F32.BF16 R12, R80.reuse, R20, R12 ;  /* 0x00000014500c723c */ /* 0x040fe4000004180c */
[----:B------:R-:W-:Y:S01]  /*58d0*/  MUFU.EX2 R108, R108 ;  /* 0x0000006c006c7308 */ /* 0x000fe20000000800 */
[----:B------:R-:W-:Y:S02]  /*58e0*/  FFMA.FTZ R144, R141, c[0x0][0x23c], -R96 ;  /* 0x00008f008d907a23 */ /* 0x000fe40000010860 */
[--C-:B------:R-:W-:Y:S02]  /*58f0*/  FFMA.FTZ R131, R142, c[0x0][0x23c], -R98.reuse ;  /* 0x00008f008e837a23 */ /* 0x100fe40000010862 */
        /* <DEDUP_REMOVED lines=8> */
[----:B------:R-:W-:Y:S01]  /*5980*/  MUFU.EX2 R109, R109 ;  /* 0x0000006d006d7308 */ /* 0x000fe20000000800 */
[----:B------:R-:W-:Y:S03]  /*5990*/  FFMA.FTZ R96, R85, c[0x0][0x23c], -R96 ;  /* 0x00008f0055607a23 */ /* 0x000fe60000010860 */
[C---:B------:R-:W-:Y:S06]  /*59a0*/  HMMA.16816.F32.BF16 R20, R80.reuse, R28, R20 ;  /* 0x0000001c5014723c */ /* 0x040fec0000041814 */
[----:B------:R-:W-:Y:S01]  /*59b0*/  MUFU.EX2 R110, R110 ;  /* 0x0000006e006e7308 */ /* 0x000fe20000000800 */
[C---:B------:R-:W-:Y:S01]  /*59c0*/  FMUL.FTZ R28, R84.reuse, R56 ;  /* 0x00000038541c7220 */ /* 0x040fe20000410000 */
[C---:B------:R-:W-:Y:S04]  /*59d0*/  HMMA.16816.F32.BF16 R24, R80.reuse, R30, R24 ;  /* 0x0000001e5018723c */ /* 0x040fe80000041818 */
[----:B------:R-:W-:Y:S02]  /*59e0*/  FMUL.FTZ R29, R84, R57 ;  /* 0x00000039541d7220 */ /* 0x000fe40000410000 */
[----:B------:R-:W-:Y:S02]  /*59f0*/  FADD.FTZ R84, R88, R91 ;  /* 0x0000005b58547221 */ /* 0x000fe40000010000 */
[C---:B------:R-:W-:Y:S01]  /*5a00*/  FMUL.FTZ R30, R3.reuse, R58 ;  /* 0x0000003a031e7220 */ /* 0x040fe20000410000 */
[----:B------:R-:W1:Y:S03]  /*5a10*/  MUFU.EX2 R101, R101 ;  /* 0x0000006500657308 */ /* 0x000e660000000800 */
[----:B------:R-:W-:Y:S01]  /*5a20*/  FMUL.FTZ R31, R3, R59 ;  /* 0x0000003b031f7220 */ /* 0x000fe20000410000 */
[----:B------:R-:W-:Y:S01]  /*5a30*/  IADD3 R3, R138, -0x1, RZ ;  /* 0xffffffff8a037810 */ /* 0x000fe20007ffe0ff */
[----:B------:R-:W2:Y:S01]  /*5a40*/  LDSM.16.MT88.4 R56, [R117+0x6400] ;  /* 0x006400007538783b */ /* 0x000ea20000004200 */
[----:B------:R-:W-:Y:S02]  /*5a50*/  FADD.FTZ R93, R93, R84 ;  /* 0x000000545d5d7221 */ /* 0x000fe40000010000 */
[----:B------:R-:W-:Y:S02]  /*5a60*/  MOV R138, R3 ;  /* 0x00000003008a7202 */ /* 0x000fe40000000f00 */
[C---:B---3--:R-:W-:Y:S01]  /*5a70*/  HMMA.16816.F32.BF16 R28, R80.reuse, R68, R28 ;  /* 0x00000044501c723c */ /* 0x048fe2000004181c */
[----:B------:R-:W-:Y:S02]  /*5a80*/  MUFU.EX2 R112, R112 ;  /* 0x0000007000707308 */ /* 0x000fe40000000800 */
[----:B------:R-:W-:Y:S01]  /*5a90*/  FADD.FTZ R92, R92, R93 ;  /* 0x0000005d5c5c7221 */ /* 0x000fe20000010000 */
[----:B------:R-:W-:Y:S04]  /*5aa0*/  MOV R3, R0 ;  /* 0x0000000000037202 */ /* 0x000fe80000000f00 */
[C---:B------:R-:W-:Y:S01]  /*5ab0*/  HMMA.16816.F32.BF16 R32, R80.reuse, R70, R32 ;  /* 0x000000465020723c */ /* 0x040fe20000041820 */
[----:B------:R-:W-:Y:S02]  /*5ac0*/  LDSM.16.MT88.4 R68, [R116+0x6c00] ;  /* 0x006c00007444783b */ /* 0x000fe40000004200 */
[----:B------:R-:W-:Y:S05]  /*5ad0*/  MUFU.EX2 R107, R107 ;  /* 0x0000006b006b7308 */ /* 0x000fea0000000800 */
[C---:B-1----:R-:W-:Y:S05]  /*5ae0*/  HMMA.16816.F32.BF16 R36, R80.reuse, R60, R36 ;  /* 0x0000003c5024723c */ /* 0x042fea0000041824 */
[----:B------:R-:W-:Y:S03]  /*5af0*/  MUFU.EX2 R103, R103 ;  /* 0x0000006700677308 */ /* 0x000fe60000000800 */
[C---:B------:R-:W-:Y:S01]  /*5b00*/  HMMA.16816.F32.BF16 R40, R80.reuse, R62, R40 ;  /* 0x0000003e5028723c */ /* 0x040fe20000041828 */
[----:B------:R-:W1:Y:S06]  /*5b10*/  LDSM.16.MT88.4 R60, [R116+0x6400] ;  /* 0x00640000743c783b */ /* 0x000e6c0000004200 */
[----:B------:R-:W3:Y:S01]  /*5b20*/  MUFU.EX2 R106, R106 ;  /* 0x0000006a006a7308 */ /* 0x000ee20000000800 */
[C---:B----4-:R-:W-:Y:S07]  /*5b30*/  HMMA.16816.F32.BF16 R44, R80.reuse, R52, R44 ;  /* 0x00000034502c723c */ /* 0x050fee000004182c */
[----:B-----5:R-:W-:Y:S01]  /*5b40*/  F2FP.BF16.PACK_AB R52, R100, R97 ;  /* 0x000000616434723e */ /* 0x020fe200000010ff */
[----:B------:R-:W-:Y:S01]  /*5b50*/  HMMA.16816.F32.BF16 R48, R80, R54, R48 ;  /* 0x000000365030723c */ /* 0x000fe20000041830 */
[----:B------:R-:W-:Y:S03]  /*5b60*/  MUFU.EX2 R111, R111 ;  /* 0x0000006f006f7308 */ /* 0x000fe60000000800 */
[C---:B--2---:R-:W-:Y:S01]  /*5b70*/  F2FP.BF16.PACK_AB R53, R102.reuse, R99 ;  /* 0x000000636635723e */ /* 0x044fe200000010ff */
[----:B------:R-:W-:Y:S02]  /*5b80*/  FADD.FTZ R99, R99, R92 ;  /* 0x0000005c63637221 */ /* 0x000fe40000010000 */
[----:B------:R-:W-:Y:S02]  /*5b90*/  F2FP.BF16.PACK_AB R54, R101, R104 ;  /* 0x000000686536723e */ /* 0x000fe400000010ff */
[----:B------:R-:W-:Y:S02]  /*5ba0*/  FADD.FTZ R102, R102, R99 ;  /* 0x0000006366667221 */ /* 0x000fe40000010000 */
[----:B------:R-:W-:Y:S01]  /*5bb0*/  MUFU.EX2 R114, R114 ;  /* 0x0000007200727308 */ /* 0x000fe20000000800 */
[C---:B---3--:R-:W-:Y:S01]  /*5bc0*/  F2FP.BF16.PACK_AB R55, R106.reuse, R103 ;  /* 0x000000676a37723e */ /* 0x048fe200000010ff */
[----:B------:R-:W-:Y:S04]  /*5bd0*/  FADD.FTZ R103, R103, R102 ;  /* 0x0000006667677221 */ /* 0x000fe80000010000 */
[----:B------:R-:W-:Y:S04]  /*5be0*/  FADD.FTZ R106, R106, R103 ;  /* 0x000000676a6a7221 */ /* 0x000fe80000010000 */
[----:B------:R-:W-:Y:S01]  /*5bf0*/  MUFU.EX2 R146, R146 ;  /* 0x0000009200927308 */ /* 0x000fe20000000800 */
[C---:B------:R-:W-:Y:S08]  /*5c00*/  HMMA.16816.F32.BF16 R4, R52.reuse, R56, R4 ;  /* 0x000000383404723c */ /* 0x040ff00000041804 */
[C---:B------:R-:W-:Y:S01]  /*5c10*/  HMMA.16816.F32.BF16 R8, R52.reuse, R58, R8 ;  /* 0x0000003a3408723c */ /* 0x040fe20000041808 */
[----:B------:R-:W2:Y:S01]  /*5c20*/  LDSM.16.MT88.4 R56, [R117+0x7400] ;  /* 0x007400007538783b */ /* 0x000ea20000004200 */
[----:B------:R-:W3:Y:S06]  /*5c30*/  MUFU.EX2 R113, R113 ;  /* 0x0000007100717308 */ /* 0x000eec0000000800 */
[C---:B-1----:R-:W-:Y:S04]  /*5c40*/  HMMA.16816.F32.BF16 R12, R52.reuse, R60, R12 ;  /* 0x0000003c340c723c */ /* 0x042fe8000004180c */
[----:B------:R-:W-:Y:S04]  /*5c50*/  MUFU.EX2 R115, R115 ;  /* 0x0000007300737308 */ /* 0x000fe80000000800 */
[C---:B------:R-:W-:Y:S01]  /*5c60*/  HMMA.16816.F32.BF16 R16, R52.reuse, R62, R16 ;  /* 0x0000003e3410723c */ /* 0x040fe20000041810 */
[----:B------:R-:W1:Y:S05]  /*5c70*/  LDSM.16.MT88.4 R60, [R116+0x7400] ;  /* 0x00740000743c783b */ /* 0x000e6a0000004200 */
[----:B------:R-:W4:Y:S01]  /*5c80*/  MUFU.EX2 R144, R144 ;  /* 0x0000009000907308 */ /* 0x000f220000000800 */
[----:B---3--:R-:W-:Y:S09]  /*5c90*/  F2FP.BF16.PACK_AB R88, R113, R146 ;  /* 0x000000927158723e */ /* 0x008ff200000010ff */
[----:B------:R-:W-:Y:S01]  /*5ca0*/  MUFU.EX2 R131, R131 ;  /* 0x0000008300837308 */ /* 0x000fe20000000800 */
[C---:B--2---:R-:W-:Y:S09]  /*5cb0*/  HMMA.16816.F32.BF16 R20, R52.reuse, R56, R20 ;  /* 0x000000383414723c */ /* 0x044ff20000041814 */
[----:B------:R-:W2:Y:S01]  /*5cc0*/  MUFU.EX2 R98, R98 ;  /* 0x0000006200627308 */ /* 0x000ea20000000800 */
[C---:B------:R-:W-:Y:S01]  /*5cd0*/  HMMA.16816.F32.BF16 R24, R52.reuse, R58, R24 ;  /* 0x0000003a3418723c */ /* 0x040fe20000041818 */
[----:B------:R-:W3:Y:S08]  /*5ce0*/  LDSM.16.MT88.4 R56, [R117+0x8400] ;  /* 0x008400007538783b */ /* 0x000ef00000004200 */
[----:B------:R5:W-:Y:S01]  /*5cf0*/  MUFU.EX2 R85, R86 ;  /* 0x0000005600557308 */ /* 0x000be20000000800 */
[C---:B-1----:R-:W-:Y:S09]  /*5d00*/  HMMA.16816.F32.BF16 R28, R52.reuse, R60, R28 ;  /* 0x0000003c341c723c */ /* 0x042ff2000004181c */
[----:B------:R-:W1:Y:S01]  /*5d10*/  MUFU.EX2 R96, R96 ;  /* 0x0000006000607308 */ /* 0x000e620000000800 */
[C---:B------:R-:W-:Y:S01]  /*5d20*/  HMMA.16816.F32.BF16 R32, R52.reuse, R62, R32 ;  /* 0x0000003e3420723c */ /* 0x040fe20000041820 */
[----:B------:R-:W3:Y:S02]  /*5d30*/  LDSM.16.MT88.4 R60, [R116+0x8400] ;  /* 0x00840000743c783b */ /* 0x000ee40000004200 */
[----:B-----5:R-:W-:Y:S01]  /*5d40*/  FADD.FTZ R86, R89, R90 ;  /* 0x0000005a59567221 */ /* 0x020fe20000010000 */
[----:B----4-:R-:W-:Y:S02]  /*5d50*/  F2FP.BF16.PACK_AB R89, R144, R115 ;  /* 0x000000739059723e */ /* 0x010fe400000010ff */
[----:B--2---:R-:W-:Y:S01]  /*5d60*/  F2FP.BF16.PACK_AB R90, R98, R131 ;  /* 0x00000083625a723e */ /* 0x004fe200000010ff */
[----:B------:R-:W-:Y:S05]  /*5d70*/  FADD.FTZ R95, R95, R86 ;  /* 0x000000565f5f7221 */ /* 0x000fea0000010000 */
[----:B------:R-:W-:Y:S01]  /*5d80*/  FADD.FTZ R94, R94, R95 ;  /* 0x0000005f5e5e7221 */ /* 0x000fe20000010000 */
[----:B-1----:R-:W-:Y:S03]  /*5d90*/  F2FP.BF16.PACK_AB R91, R96, R85 ;  /* 0x00000055605b723e */ /* 0x002fe600000010ff */
[----:B------:R-:W-:Y:S01]  /*5da0*/  FADD.FTZ R97, R97, R94 ;  /* 0x0000005e61617221 */ /* 0x000fe20000010000 */
[C---:B---3--:R-:W-:Y:S03]  /*5db0*/  HMMA.16816.F32.BF16 R36, R52.reuse, R56, R36 ;  /* 0x000000383424723c */ /* 0x048fe60000041824 */
[----:B------:R-:W-:Y:S04]  /*5dc0*/  FADD.FTZ R97, R100, R97 ;  /* 0x0000006164617221 */ /* 0x000fe80000010000 */
[----:B------:R-:W-:Y:S01]  /*5dd0*/  FADD.FTZ R104, R104, R97 ;  /* 0x0000006168687221 */ /* 0x000fe20000010000 */
[C---:B------:R-:W-:Y:S01]  /*5de0*/  HMMA.16816.F32.BF16 R40, R52.reuse, R58, R40 ;  /* 0x0000003a3428723c */ /* 0x040fe20000041828 */
[----:B------:R-:W1:Y:S03]  /*5df0*/  LDSM.16.MT88.4 R56, [R117+0x6800] ;  /* 0x006800007538783b */ /* 0x000e660000004200 */
[----:B------:R-:W-:Y:S04]  /*5e00*/  FADD.FTZ R104, R101, R104 ;  /* 0x0000006865687221 */ /* 0x000fe80000010000 */
[C---:B------:R-:W-:Y:S08]  /*5e10*/  HMMA.16816.F32.BF16 R44, R52.reuse, R60, R44 ;  /* 0x0000003c342c723c */ /* 0x040ff0000004182c */
        /* <DEDUP_REMOVED lines=21> */
[C---:B--2---:R-:W-:Y:S04]  /*5f70*/  HMMA.16816.F32.BF16 R12, R52.reuse, R60, R12 ;  /* 0x0000003c340c723c */ /* 0x044fe8000004180c */
[----:B------:R-:W-:Y:S02]  /*5f80*/  FADD.FTZ R131, R131, R146 ;  /* 0x0000009283837221 */ /* 0x000fe40000010000 */
[----:B------:R-:W-:Y:S02]  /*5f90*/  FADD.FTZ R85, R85, R144 ;  /* 0x0000009055557221 */ /* 0x000fe40000010000 */
[C---:B------:R-:W-:Y:S01]  /*5fa0*/  HMMA.16816.F32.BF16 R16, R52.reuse, R62, R16 ;  /* 0x0000003e3410723c */ /* 0x040fe20000041810 */
[----:B------:R-:W2:Y:S03]  /*5fb0*/  LDSM.16.MT88.4 R60, [R116+0x7800] ;  /* 0x00780000743c783b */ /* 0x000ea60000004200 */
[----:B------:R-:W-:Y:S02]  /*5fc0*/  FADD.FTZ R139, R98, R131 ;  /* 0x00000083628b7221 */ /* 0x000fe40000010000 */
[----:B------:R-:W-:Y:S02]  /*5fd0*/  FADD.FTZ R140, R96, R85 ;  /* 0x00000055608c7221 */ /* 0x000fe40000010000 */
        /* <DEDUP_REMOVED lines=11> */
[----:B------:R-:W2:Y:S07]  /*6090*/  LDSM.16.MT88.4 R52, [R116+0x7c00] ;  /* 0x007c00007434783b */ /* 0x000eae0000004200 */
[C---:B------:R-:W-:Y:S01]  /*60a0*/  HMMA.16816.F32.BF16 R80, R88.reuse, R76, R4 ;  /* 0x0000004c5850723c */ /* 0x040fe20000041804 */
[----:B------:R-:W3:Y:S07]  /*60b0*/  LDSM.16.MT88.4 R4, [R117+0x8c00] ;  /* 0x008c00007504783b */ /* 0x000eee0000004200 */
[C---:B------:R-:W-:Y:S01]  /*60c0*/  HMMA.16816.F32.BF16 R76, R88.reuse, R78, R8 ;  /* 0x0000004e584c723c */ /* 0x040fe20000041808 */
[----:B------:R-:W4:Y:S07]  /*60d0*/  LDSM.16.MT88.4 R8, [R116+0x8c00] ;  /* 0x008c00007408783b */ /* 0x000f2e0000004200 */
[C---:B------:R-:W-:Y:S08]  /*60e0*/  HMMA.16816.F32.BF16 R72, R88.reuse, R68, R12 ;  /* 0x000000445848723c */ /* 0x040ff0000004180c */
        /* <DEDUP_REMOVED lines=10> */
.L_x_4992:
        /* <DEDUP_REMOVED lines=63> */
[----:B------:R-:W-:Y:S01]  /*6580*/  FMUL.FTZ R36, R11, R36 ;  /* 0x000000240b247220 */ /* 0x000fe20000410000 */
[----:B------:R-:W-:Y:S01]  /*6590*/  F2FP.BF16.PACK_AB R76, R77, R76 ;  /* 0x0000004c4d4c723e */ /* 0x000fe200000010ff */
        /* <DEDUP_REMOVED lines=123> */
.L_x_4998:
[----:B------:R-:W-:Y:S05]  /*6d50*/  BSYNC B0 ;  /* 0x0000000000007941 */ /* 0x000fea0003800000 */
.L_x_4997:
        /* <DEDUP_REMOVED lines=36> */
.L_x_4999:
        /* <DEDUP_REMOVED lines=14> */
.L_x_6369:


//--------------------- .text._ZN5flash24flash_fwd_splitkv_kernelI23Flash_fwd_kernel_traitsILi96ELi64ELi64ELi4ELb0ELb0EN7cutlass10bfloat16_tE19Flash_kernel_traitsILi96ELi64ELi64ELi4ES3_EELb1ELb0ELb0ELb1ELb1ELb0ELb1ELb0EEEvNS_16Flash_fwd_paramsE --------------------------
	.section	.text._ZN5flash24flash_fwd_splitkv_kernelI23Flash_fwd_kernel_traitsILi96ELi64ELi64ELi4ELb0ELb0EN7cutlass10bfloat16_tE19Flash_kernel_traitsILi96ELi64ELi64ELi4ES3_EELb1ELb0ELb0ELb1ELb1ELb0ELb1ELb0EEEvNS_16Flash_fwd_paramsE,"ax",@progbits
	.sectioninfo	@"SHI_REGISTERS=168"
	.align	128
        .global         _ZN5flash24flash_fwd_splitkv_kernelI23Flash_fwd_kernel_traitsILi96ELi64ELi64ELi4ELb0ELb0EN7cutlass10bfloat16_tE19Flash_kernel_traitsILi96ELi64ELi64ELi4ES3_EELb1ELb0ELb0ELb1ELb1ELb0ELb1ELb0EEEvNS_16Flash_fwd_paramsE
        .type           _ZN5flash24flash_fwd_splitkv_kernelI23Flash_fwd_kernel_traitsILi96ELi64ELi64ELi4ELb0ELb0EN7cutlass10bfloat16_tE19Flash_kernel_traitsILi96ELi64ELi64ELi4ES3_EELb1ELb0ELb0ELb1ELb1ELb0ELb1ELb0EEEvNS_16Flash_fwd_paramsE,@function
        .size           _ZN5flash24flash_fwd_splitkv_kernelI23Flash_fwd_kernel_traitsILi96ELi64ELi64ELi4ELb0ELb0EN7cutlass10bfloat16_tE19Flash_kernel_traitsILi96ELi64ELi64ELi4ES3_EELb1ELb0ELb0ELb1ELb1ELb0ELb1ELb0EEEvNS_16Flash_fwd_paramsE,(.L_x_6370 - _ZN5flash24flash_fwd_splitkv_kernelI23Flash_fwd_kernel_traitsILi96ELi64ELi64ELi4ELb0ELb0EN7cutlass10bfloat16_tE19Flash_kernel_traitsILi96ELi64ELi64ELi4ES3_EELb1ELb0ELb0ELb1ELb1ELb0ELb1ELb0EEEvNS_16Flash_fwd_paramsE)
        .other          _ZN5flash24flash_fwd_splitkv_kernelI23Flash_fwd_kernel_traitsILi96ELi64ELi64ELi4ELb0ELb0EN7cutlass10bfloat16_tE19Flash_kernel_traitsILi96ELi64ELi64ELi4ES3_EELb1ELb0ELb0ELb1ELb1ELb0ELb1ELb0EEEvNS_16Flash_fwd_paramsE,@"STO_CUDA_ENTRY STV_DEFAULT"
_ZN5flash24flash_fwd_splitkv_kernelI23Flash_fwd_kernel_traitsILi96ELi64ELi64ELi4ELb0ELb0EN7cutlass10bfloat16_tE19Flash_kernel_traitsILi96ELi64ELi64ELi4ES3_EELb1ELb0ELb0ELb1ELb1ELb0ELb1ELb0EEEvNS_16Flash_fwd_paramsE:
.text._ZN5flash24flash_fwd_splitkv_kernelI23Flash_fwd_kernel_traitsILi96ELi64ELi64ELi4ELb0ELb0EN7cutlass10bfloat16_tE19Flash_kernel_traitsILi96ELi64ELi64ELi4ES3_EELb1ELb0ELb0ELb1ELb1ELb0ELb1ELb0EEEvNS_16Flash_fwd_paramsE:
        /* <DEDUP_REMOVED lines=72> */
[----:B------:R-:W2:Y:S01]  /*0480*/  S2R R0, SR_CTAID.Y ;  /* 0x0000000000007919 */ /* 0x000ea20000002600 */
[----:B------:R-:W-:-:S04]  /*0490*/  IADD3 R3, R82, 0x7f, RZ ;  /* 0x0000007f52037810 */ /* 0x000fc80007ffe0ff */
[----:B------:R-:W-:Y:S02]  /*04a0*/  IADD3 R2, R78, -c[0x0][0x214], R3 ;  /* 0x800085004e027a10 */ /* 0x000fe40007ffe003 */
[----:B------:R-:W-:Y:S02]  /*04b0*/  SHF.R.S32.HI R3, RZ, 0x1f, R4 ;  /* 0x0000001fff037819 */ /* 0x000fe40000011404 */
[----:B------:R-:W-:Y:S02]  /*04c0*/  IADD3 R2, R2, c[0x0][0x2e8], RZ ;  /* 0x0000ba0002027a10 */ /* 0x000fe40007ffe0ff */
[----:B------:R-:W-:Y:S02]  /*04d0*/  @P2 IADD3 R5, R5, 0x1, RZ ;  /* 0x0000000105052810 */ /* 0x000fe40007ffe0ff */
[----:B------:R-:W-:Y:S02]  /*04e0*/  SHF.R.S32.HI R85, RZ, 0x1f, R2 ;  /* 0x0000001fff557819 */ /* 0x000fe40000011402 */
[----:B------:R-:W-:Y:S01]  /*04f0*/  LEA.HI R3, R3, R4, RZ, 0x6 ;  /* 0x0000000403037211 */ /* 0x000fe200078f30ff */
[----:B------:R-:W-:Y:S01]  /*0500*/  @!P0 IMAD.MOV R5, RZ, RZ, -R5 ;  /* 0x000000ffff058224 */ /* 0x000fe200078e0a05 */
[----:B------:R-:W-:-:S02]  /*0510*/  @!P1 LOP3.LUT R5, RZ, c[0x0][0x10], RZ, 0x33, !PT ;  /* 0x00000400ff059a12 */ /* 0x000fc400078e33ff */
[----:B------:R-:W-:Y:S02]  /*0520*/  LEA.HI R85, R85, R2, RZ, 0x6 ;  /* 0x0000000255557211 */ /* 0x000fe400078f30ff */
[----:B------:R-:W-:Y:S02]  /*0530*/  SHF.R.S32.HI R3, RZ, 0x6, R3 ;  /* 0x00000006ff037819 */ /* 0x000fe40000011403 */
[----:B------:R-:W-:Y:S01]  /*0540*/  SHF.R.S32.HI R85, RZ, 0x6, R85 ;  /* 0x00000006ff557819 */ /* 0x000fe20000011455 */
        /* <DEDUP_REMOVED lines=10> */
[----:B------:R-:W-:Y:S01]  /*05f0*/  IMAD R5, R5, c[0x0][0x1c0], R8 ;  /* 0x0000700005057a24 */ /* 0x000fe200078e0208 */
[----:B------:R-:W-:Y:S02]  /*0600*/  IADD3 R7, -R82, c[0x0][0x214], RZ ;  /* 0x0000850052077a10 */ /* 0x000fe40007ffe1ff */
[----:B------:R-:W-:Y:S01]  /*0610*/  LOP3.LUT R4, R2, 0x3ffffff8, RZ, 0xc0, !PT ;  /* 0x3ffffff802047812 */ /* 0x000fe200078ec0ff */
[----:B------:R-:W-:Y:S01]  /*0620*/  IMAD R5, R5, c[0x0][0x214], R82 ;  /* 0x0000850005057a24 */ /* 0x000fe200078e0252 */
[----:B------:R-:W-:-:S03]  /*0630*/  SHF.R.S32.HI R0, RZ, 0x3, R2 ;  /* 0x00000003ff007819 */ /* 0x000fc60000011402 */
[----:B------:R-:W-:Y:S01]  /*0640*/  IMAD.IADD R4, R79, 0x1, -R4 ;  /* 0x000000014f047824 */ /* 0x000fe200078e0a04 */
[----:B------:R-:W-:Y:S01]  /*0650*/  IADD3 R6, R0, 0x10, RZ ;  /* 0x0000001000067810 */ /* 0x000fe20007ffe0ff */
[C---:B------:R-:W-:Y:S01]  /*0660*/  IMAD R2, R5.reuse, c[0x0][0x22c], RZ ;  /* 0x00008b0005027a24 */ /* 0x040fe200078e02ff */
[----:B------:R-:W-:Y:S01]  /*0670*/  SHF.R.S32.HI R9, RZ, 0x1f, R5 ;  /* 0x0000001fff097819 */ /* 0x000fe20000011405 */
[----:B------:R-:W-:Y:S01]  /*0680*/  IMAD.SHL.U32 R10, R4, 0x4, RZ ;  /* 0x00000004040a7824 */ /* 0x000fe200078e00ff */
[----:B------:R-:W-:Y:S02]  /*0690*/  IADD3 R4, R0, 0x20, RZ ;  /* 0x0000002000047810 */ /* 0x000fe40007ffe0ff */
[----:B------:R-:W-:Y:S02]  /*06a0*/  IADD3 R5, P0, R5, R0, RZ ;  /* 0x0000000005057210 */ /* 0x000fe40007f1e0ff */
[----:B------:R-:W-:Y:S02]  /*06b0*/  SHF.R.S32.HI R11, RZ, 0x1f, R10 ;  /* 0x0000001fff0b7819 */ /* 0x000fe4000001140a */
[----:B------:R-:W-:-:S02]  /*06c0*/  ISETP.GE.OR P3, PT, R6, R7, P5 ;  /* 0x000000070600720c */ /* 0x000fc40002f66670 */
[-C--:B------:R-:W-:Y:S01]  /*06d0*/  ISETP.GE.OR P2, PT, R4, R7.reuse, P5 ;  /* 0x000000070400720c */ /* 0x080fe20002f46670 */
[C---:B------:R-:W-:Y:S01]  /*06e0*/  IMAD.WIDE R10, R0.reuse, 0x60, R10 ;  /* 0x00000060000a7825 */ /* 0x040fe200078e020a */
[C---:B------:R-:W-:Y:S02]  /*06f0*/  ISETP.GE.OR P4, PT, R0.reuse, R7, P5 ;  /* 0x000000070000720c */ /* 0x040fe40002f86670 */
[C---:B------:R-:W-:Y:S02]  /*0700*/  LEA.HI.X.SX32 R4, R0.reuse, R9, 0x1, P0 ;  /* 0x0000000900047211 */ /* 0x040fe400000f0eff */
[----:B------:R-:W-:Y:S02]  /*0710*/  IADD3 R0, R0, 0x30, RZ ;  /* 0x0000003000007810 */ /* 0x000fe40007ffe0ff */
[----:B------:R-:W-:Y:S02]  /*0720*/  IADD3 R3, P1, R2, R10, RZ ;  /* 0x0000000a02037210 */ /* 0x000fe40007f3e0ff */
[----:B------:R-:W-:-:S02]  /*0730*/  ISETP.GE.OR P5, PT, R0, R7, P5 ;  /* 0x000000070000720c */ /* 0x000fc40002fa6670 */
[----:B------:R-:W-:Y:S02]  /*0740*/  LEA.HI.X.SX32 R2, R2, R11, 0x1, P1 ;  /* 0x0000000b02027211 */ /* 0x000fe400008f0eff */
[----:B------:R-:W-:Y:S01]  /*0750*/  LEA R10, P1, R3, c[0x0][0x1d8], 0x2 ;  /* 0x00007600030a7a11 */ /* 0x000fe200078210ff */
[----:B------:R-:W-:Y:S01]  /*0760*/  @!P4 IMAD.MOV.U32 R13, RZ, RZ, -0x800000 ;  /* 0xff800000ff0dc424 */ /* 0x000fe200078e00ff */
[----:B------:R-:W-:Y:S02]  /*0770*/  LEA R8, P0, R5, c[0x0][0x208], 0x2 ;  /* 0x0000820005087a11 */ /* 0x000fe400078010ff */
        /* <DEDUP_REMOVED lines=23> */
.L_x_5000:
        /* <DEDUP_REMOVED lines=19> */
.L_x_5001:
[----:B------:R-:W-:Y:S01]  /*0a20*/  IABS R5, c[0x0][0x2d0] ;  /* 0x0000b40000057a13 */ /* 0x000fe20000000000 */
[----:B------:R-:W-:Y:S05]  /*0a30*/  @P6 BRA `(.L_x_5002) ;  /* 0x0000048000006947 */ /* 0x000fea0003800000 */
[----:B------:R-:W2:Y:S01]  /*0a40*/  I2F.RP R9, R5 ;  /* 0x0000000500097306 */ /* 0x000ea20000209400 */
[----:B------:R-:W-:-:S07]  /*0a50*/  LEA R0, R85, 0xffffffc0, 0x6 ;  /* 0xffffffc055007811 */ /* 0x000fce00078e30ff */
[----:B--2---:R-:W2:Y:S02]  /*0a60*/  MUFU.RCP R6, R9 ;  /* 0x0000000900067308 */ /* 0x004ea40000001000 */
[----:B--2---:R-:W-:-:S06]  /*0a70*/  IADD3 R6, R6, 0xffffffe, RZ ;  /* 0x0ffffffe06067810 */ /* 0x004fcc0007ffe0ff */
[----:B------:R-:W2:Y:S02]  /*0a80*/  F2I.FTZ.U32.TRUNC.NTZ R7, R6 ;  /* 0x0000000600077305 */ /* 0x000ea4000021f000 */
[----:B-12---:R-:W-:Y:S02]  /*0a90*/  IMAD.MOV R2, RZ, RZ, -R7 ;  /* 0x000000ffff027224 */ /* 0x006fe400078e0a07 */
[----:B------:R-:W-:Y:S02]  /*0aa0*/  IMAD.MOV.U32 R6, RZ, RZ, RZ ;  /* 0x000000ffff067224 */ /* 0x000fe400078e00ff */
[----:B------:R-:W-:Y:S01]  /*0ab0*/  IMAD R3, R2, R5, RZ ;  /* 0x0000000502037224 */ /* 0x000fe200078e02ff */
[----:B------:R-:W-:-:S03]  /*0ac0*/  IABS R2, R0 ;  /* 0x0000000000027213 */ /* 0x000fc60000000000 */
[----:B-----5:R-:W-:Y:S01]  /*0ad0*/  IMAD.HI.U32 R4, R7, R3, R6 ;  /* 0x0000000307047227 */ /* 0x020fe200078e0006 */
        /* <DEDUP_REMOVED lines=11> */
[----:B------:R-:W-:-:S05]  /*0b90*/  @P2 IADD3 R4, R4, 0x1, RZ ;  /* 0x0000000104042810 */ /* 0x000fca0007ffe0ff */
[----:B------:R-:W-:-:S05]  /*0ba0*/  IMAD.MOV.U32 R3, RZ, RZ, R4 ;  /* 0x000000ffff037224 */ /* 0x000fca00078e0004 */
[----:B------:R-:W-:Y:S02]  /*0bb0*/  @!P0 IADD3 R3, -R3, RZ, RZ ;  /* 0x000000ff03038210 */ /* 0x000fe40007ffe1ff */
[----:B------:R-:W-:-:S05]  /*0bc0*/  @!P1 LOP3.LUT R3, RZ, c[0x0][0x2d0], RZ, 0x33, !PT ;  /* 0x0000b400ff039a12 */ /* 0x000fca00078e33ff */
[----:B------:R-:W-:-:S06]  /*0bd0*/  IMAD.WIDE R18, R3, 0x4, R126 ;  /* 0x0000000403127825 */ /* 0x000fcc00078e027e */
[----:B------:R-:W2:Y:S01]  /*0be0*/  LDG.E R18, [R18.64] ;  /* 0x0000000a12127981 */ /* 0x000ea2000c1e1900 */
[----:B------:R-:W-:Y:S01]  /*0bf0*/  IABS R2, c[0x0][0x1c8] ;  /* 0x0000720000027a13 */ /* 0x000fe20000000000 */
[----:B------:R-:W-:-:S03]  /*0c00*/  IMAD.MOV R3, RZ, RZ, -R3 ;  /* 0x000000ffff037224 */ /* 0x000fc600078e0a03 */
[----:B------:R-:W1:Y:S01]  /*0c10*/  I2F.RP R7, R2 ;  /* 0x0000000200077306 */ /* 0x000e620000209400 */
[----:B------:R-:W-:-:S07]  /*0c20*/  IMAD R0, R3, c[0x0][0x2d0], R0 ;  /* 0x0000b40003007a24 */ /* 0x000fce00078e0200 */
[----:B-1----:R-:W1:Y:S02]  /*0c30*/  MUFU.RCP R10, R7 ;  /* 0x00000007000a7308 */ /* 0x002e640000001000 */
[----:B-1----:R-:W-:-:S06]  /*0c40*/  IADD3 R10, R10, 0xffffffe, RZ ;  /* 0x0ffffffe0a0a7810 */ /* 0x002fcc0007ffe0ff */
[----:B------:R-:W1:Y:S02]  /*0c50*/  F2I.FTZ.U32.TRUNC.NTZ R11, R10 ;  /* 0x0000000a000b7305 */ /* 0x000e64000021f000 */
[----:B-1----:R-:W-:Y:S01]  /*0c60*/  IMAD.MOV R4, RZ, RZ, -R11 ;  /* 0x000000ffff047224 */ /* 0x002fe200078e0a0b */
[----:B------:R-:W-:-:S03]  /*0c70*/  MOV R10, RZ ;  /* 0x000000ff000a7202 */ /* 0x000fc60000000f00 */
[----:B------:R-:W-:Y:S01]  /*0c80*/  IMAD R6, R4, R2, RZ ;  /* 0x0000000204067224 */ /* 0x000fe200078e02ff */
[----:B------:R-:W-:-:S03]  /*0c90*/  IABS R4, R8 ;  /* 0x0000000800047213 */ /* 0x000fc60000000000 */
[----:B------:R-:W-:-:S06]  /*0ca0*/  IMAD.HI.U32 R11, R11, R6, R10 ;  /* 0x000000060b0b7227 */ /* 0x000fcc00078e000a */
        /* <DEDUP_REMOVED lines=33> */
.L_x_5002:
[----:B------:R-:W-:Y:S01]  /*0ec0*/  IABS R10, c[0x0][0x1c8] ;  /* 0x00007200000a7a13 */ /* 0x000fe20000000000 */
[----:B------:R-:W-:Y:S01]  /*0ed0*/  IMAD.MOV.U32 R6, RZ, RZ, RZ ;  /* 0x000000ffff067224 */ /* 0x000fe200078e00ff */
[----:B-----5:R-:W-:Y:S02]  /*0ee0*/  SHF.R.S32.HI R17, RZ, 0x1f, R4 ;  /* 0x0000001fff117819 */ /* 0x020fe40000011404 */
[----:B-1----:R-:W1:Y:S08]  /*0ef0*/  I2F.RP R3, R10 ;  /* 0x0000000a00037306 */ /* 0x002e700000209400 */
        /* <DEDUP_REMOVED lines=8> */
[----:B------:R-:W-:-:S04]  /*0f80*/  SHF.R.S32.HI R7, RZ, 0x1f, R15 ;  /* 0x0000001fff077819 */ /* 0x000fc8000001140f */
[----:B------:R-:W-:-:S05]  /*0f90*/  IADD3 R3, -R6, RZ, RZ ;  /* 0x000000ff06037210 */ /* 0x000fca0007ffe1ff */
[----:B------:R-:W-:Y:S01]  /*0fa0*/  IMAD R3, R10, R3, R0 ;  /* 0x000000030a037224 */ /* 0x000fe200078e0200 */
[----:B------:R-:W-:-:S04]  /*0fb0*/  LEA R0, R85, 0xffffffc0, 0x6 ;  /* 0xffffffc055007811 */ /* 0x000fc800078e30ff */
[----:B------:R-:W-:Y:S02]  /*0fc0*/  ISETP.GT.U32.AND P0, PT, R10, R3, PT ;  /* 0x000000030a00720c */ /* 0x000fe40003f04070 */
[----:B------:R-:W-:Y:S02]  /*0fd0*/  SHF.R.S32.HI R2, RZ, 0x1f, R0 ;  /* 0x0000001fff027819 */ /* 0x000fe40000011400 */
[----:B------:R-:W-:-:S04]  /*0fe0*/  IADD3 R12, P1, R15, R0, RZ ;  /* 0x000000000f0c7210 */ /* 0x000fc80007f3e0ff */
[----:B------:R-:W-:-:S05]  /*0ff0*/  IADD3.X R9, R7, R2, RZ, P1, !PT ;  /* 0x0000000207097210 */ /* 0x000fca0000ffe4ff */
[----:B------:R-:W-:Y:S01]  /*1000*/  @!P0 IMAD.IADD R3, R3, 0x1, -R10 ;  /* 0x0000000103038824 */ /* 0x000fe200078e0a0a */
[----:B------:R-:W-:Y:S01]  /*1010*/  @!P0 IADD3 R6, R6, 0x1, RZ ;  /* 0x0000000106068810 */ /* 0x000fe20007ffe0ff */
[----:B------:R-:W-:Y:S01]  /*1020*/  IMAD R9, R9, c[0x0][0x198], RZ ;  /* 0x0000660009097a24 */ /* 0x000fe200078e02ff */
[----:B------:R-:W-:Y:S02]  /*1030*/  ISETP.NE.AND P0, PT, RZ, c[0x0][0x1c8], PT ;  /* 0x00007200ff007a0c */ /* 0x000fe40003f05270 */
[----:B------:R-:W-:Y:S01]  /*1040*/  ISETP.GE.U32.AND P2, PT, R3, R10, PT ;  /* 0x0000000a0300720c */ /* 0x000fe20003f46070 */
[----:B------:R-:W-:Y:S01]  /*1050*/  IMAD R10, R7, c[0x0][0x1a0], RZ ;  /* 0x00006800070a7a24 */ /* 0x000fe200078e02ff */
[----:B------:R-:W-:Y:S01]  /*1060*/  LOP3.LUT R3, R8, c[0x0][0x1c8], RZ, 0x3c, !PT ;  /* 0x0000720008037a12 */ /* 0x000fe200078e3cff */
[----:B------:R-:W-:Y:S02]  /*1070*/  IMAD R7, R17, c[0x0][0x180], RZ ;  /* 0x0000600011077a24 */ /* 0x000fe400078e02ff */
[----:B------:R-:W-:Y:S01]  /*1080*/  IMAD R10, R15, c[0x0][0x1a4], R10 ;  /* 0x000069000f0a7a24 */ /* 0x000fe200078e020a */
[----:B------:R-:W-:Y:S01]  /*1090*/  ISETP.GE.AND P1, PT, R3, RZ, PT ;  /* 0x000000ff0300720c */ /* 0x000fe20003f26270 */
[----:B------:R-:W-:-:S02]  /*10a0*/  IMAD R3, R12, c[0x0][0x19c], R9 ;  /* 0x000067000c037a24 */ /* 0x000fc400078e0209 */
[----:B------:R-:W-:-:S04]  /*10b0*/  IMAD.WIDE.U32 R12, R12, c[0x0][0x198], RZ ;  /* 0x000066000c0c7a25 */ /* 0x000fc800078e00ff */
[----:B------:R-:W-:Y:S01]  /*10c0*/  @P2 IADD3 R6, R6, 0x1, RZ ;  /* 0x0000000106062810 */ /* 0x000fe20007ffe0ff */
[----:B------:R-:W-:Y:S02]  /*10d0*/  IMAD.IADD R13, R13, 0x1, R3 ;  /* 0x000000010d0d7824 */ /* 0x000fe400078e0203 */
[C---:B------:R-:W-:Y:S02]  /*10e0*/  IMAD R7, R4.reuse, c[0x0][0x184], R7 ;  /* 0x0000610004077a24 */ /* 0x040fe400078e0207 */
[----:B------:R-:W-:Y:S01]  /*10f0*/  IMAD.WIDE.U32 R12, R4, c[0x0][0x180], R12 ;  /* 0x00006000040c7a25 */ /* 0x000fe200078e000c */
[----:B------:R-:W-:Y:S02]  /*1100*/  @!P1 IADD3 R6, -R6, RZ, RZ ;  /* 0x000000ff06069210 */ /* 0x000fe40007ffe1ff */
[----:B------:R-:W-:Y:S01]  /*1110*/  @!P0 LOP3.LUT R6, RZ, c[0x0][0x1c8], RZ, 0x33, !PT ;  /* 0x00007200ff068a12 */ /* 0x000fe200078e33ff */
[----:B------:R-:W-:Y:S01]  /*1120*/  IMAD.WIDE.U32 R14, R15, c[0x0][0x1a0], RZ ;  /* 0x000068000f0e7a25 */ /* 0x000fe200078e00ff */
[----:B------:R-:W-:-:S02]  /*1130*/  IADD3 R13, R13, R7, RZ ;  /* 0x000000070d0d7210 */ /* 0x000fc40007ffe0ff */
[----:B------:R-:W-:Y:S01]  /*1140*/  SHF.R.S32.HI R3, RZ, 0x1f, R6 ;  /* 0x0000001fff037819 */ /* 0x000fe20000011406 */
[----:B------:R-:W-:Y:S02]  /*1150*/  IMAD.IADD R11, R15, 0x1, R10 ;  /* 0x000000010f0b7824 */ /* 0x000fe400078e020a */
[----:B------:R-:W-:Y:S02]  /*1160*/  IMAD R17, R17, c[0x0][0x188], RZ ;  /* 0x0000620011117a24 */ /* 0x000fe400078e02ff */
[----:B------:R-:W-:Y:S02]  /*1170*/  IMAD.MOV.U32 R10, RZ, RZ, R14 ;  /* 0x000000ffff0a7224 */ /* 0x000fe400078e000e */
[----:B------:R-:W-:Y:S02]  /*1180*/  IMAD R7, R3, c[0x0][0x1b0], RZ ;  /* 0x00006c0003077a24 */ /* 0x000fe400078e02ff */
[C---:B------:R-:W-:Y:S02]  /*1190*/  IMAD R17, R4.reuse, c[0x0][0x18c], R17 ;  /* 0x0000630004117a24 */ /* 0x040fe400078e0211 */
[----:B------:R-:W-:-:S04]  /*11a0*/  IMAD.WIDE.U32 R18, R4, c[0x0][0x188], R10 ;  /* 0x0000620004127a25 */ /* 0x000fc800078e000a */
[----:B------:R-:W-:Y:S01]  /*11b0*/  IMAD.WIDE.U32 R22, R6, c[0x0][0x1b0], R12 ;  /* 0x00006c0006167a25 */ /* 0x000fe200078e000c */
[----:B------:R-:W-:-:S03]  /*11c0*/  IADD3 R17, R19, R17, RZ ;  /* 0x0000001113117210 */ /* 0x000fc60007ffe0ff */
[----:B------:R-:W-:-:S05]  /*11d0*/  IMAD R7, R6, c[0x0][0x1b4], R7 ;  /* 0x00006d0006077a24 */ /* 0x000fca00078e0207 */
[----:B------:R-:W-:Y:S02]  /*11e0*/  IADD3 R4, R23, R7, RZ ;  /* 0x0000000717047210 */ /* 0x000fe40007ffe0ff */
.L_x_5003:
[----:B------:R-:W-:Y:S01]  /*11f0*/  SHF.R.S32.HI R80, RZ, 0x1f, R79 ;  /* 0x0000001fff507819 */ /* 0x000fe2000001144f */
[----:B------:R-:W-:Y:S01]  /*1200*/  IMAD R3, R3, c[0x0][0x1b8], RZ ;  /* 0x00006e0003037a24 */ /* 0x000fe200078e02ff */
[----:B------:R-:W-:Y:S02]  /*1210*/  SHF.R.S32.HI R16, RZ, 0x1f, R125 ;  /* 0x0000001fff107819 */ /* 0x000fe4000001147d */
[-C--:B------:R-:W-:Y:S01]  /*1220*/  LEA.HI R19, R80, R79.reuse, RZ, 0x2 ;  /* 0x0000004f50137211 */ /* 0x080fe200078f10ff */
[----:B------:R-:W-:Y:S01]  /*1230*/  IMAD R3, R6, c[0x0][0x1bc], R3 ;  /* 0x00006f0006037a24 */ /* 0x000fe200078e0203 */
[----:B------:R-:W-:Y:S01]  /*1240*/  LEA.HI R26, R80, R79, RZ, 0x3 ;  /* 0x0000004f501a7211 */ /* 0x000fe200078f18ff */
[----:B------:R-:W-:Y:S01]  /*1250*/  IMAD R16, R16, c[0x0][0x178], RZ ;  /* 0x00005e0010107a24 */ /* 0x000fe200078e02ff */
[----:B------:R-:W-:Y:S02]  /*1260*/  LOP3.LUT R28, R19, 0xfffffffc, RZ, 0xc0, !PT ;  /* 0xfffffffc131c7812 */ /* 0x000fe400078ec0ff */
[----:B------:R-:W-:Y:S01]  /*1270*/  SHF.R.S32.HI R123, RZ, 0x3, R26 ;  /* 0x00000003ff7b7819 */ /* 0x000fe2000001141a */
[----:B------:R-:W-:Y:S01]  /*1280*/  IMAD R16, R125, c[0x0][0x17c], R16 ;  /* 0x00005f007d107a24 */ /* 0x000fe200078e0210 */
[----:B------:R-:W-:Y:S01]  /*1290*/  SHF.R.S32.HI R14, RZ, 0x2, R19 ;  /* 0x00000002ff0e7819 */ /* 0x000fe20000011413 */
[----:B------:R-:W-:Y:S01]  /*12a0*/  IMAD.IADD R28, R79, 0x1, -R28 ;  /* 0x000000014f1c7824 */ /* 0x000fe200078e0a1c */
[C---:B------:R-:W-:Y:S01]  /*12b0*/  LEA.HI R10, R26.reuse, R123, RZ, 0x1 ;  /* 0x0000007b1a0a7211 */ /* 0x040fe200078f08ff */
[----:B------:R-:W-:Y:S01]  /*12c0*/  IMAD.SHL.U32 R13, R123, 0x40, RZ ;  /* 0x000000407b0d7824 */ /* 0x000fe200078e00ff */
[----:B------:R-:W-:Y:S01]  /*12d0*/  LOP3.LUT R26, R26, 0xfffffff8, RZ, 0xc0, !PT ;  /* 0xfffffff81a1a7812 */ /* 0x000fe200078ec0ff */
[----:B------:R-:W-:Y:S01]  /*12e0*/  IMAD.SHL.U32 R28, R28, 0x8, RZ ;  /* 0x000000081c1c7824 */ /* 0x000fe200078e00ff */
[----:B------:R-:W-:-:S02]  /*12f0*/  LEA.HI R20, R80, R79, RZ, 0x4 ;  /* 0x0000004f50147211 */ /* 0x000fc400078f20ff */
[----:B------:R-:W-:Y:S02]  /*1300*/  LOP3.LUT R13, R13, 0xc0, RZ, 0xc0, !PT ;  /* 0x000000c00d0d7812 */ /* 0x000fe400078ec0ff */
[----:B------:R-:W-:Y:S02]  /*1310*/  LEA.HI R19, R19, R14, RZ, 0x1 ;  /* 0x0000000e13137211 */ /* 0x000fe400078f08ff */
[----:B------:R-:W-:Y:S02]  /*1320*/  LOP3.LUT R7, R13, 0x18, R28, 0xf8, !PT ;  /* 0x000000180d077812 */ /* 0x000fe400078ef81c */
[----:B------:R-:W-:Y:S01]  /*1330*/  SHF.R.U32.HI R12, RZ, 0x3, R13 ;  /* 0x00000003ff0c7819 */ /* 0x000fe2000001160d */
[----:B------:R-:W-:Y:S01]  /*1340*/  IMAD.IADD R13, R79, 0x1, -R26 ;  /* 0x000000014f0d7824 */ /* 0x000fe200078e0a1a */
[----:B------:R-:W-:Y:S02]  /*1350*/  SHF.R.S32.HI R11, RZ, 0x4, R20 ;  /* 0x00000004ff0b7819 */ /* 0x000fe40000011414 */
[----:B------:R-:W-:-:S02]  /*1360*/  LOP3.LUT R10, R10, 0xfffffffe, RZ, 0xc0, !PT ;  /* 0xfffffffe0a0a7812 */ /* 0x000fc400078ec0ff */
[----:B------:R-:W-:Y:S02]  /*1370*/  LOP3.LUT R19, R19, 0x7fffffe, RZ, 0xc0, !PT ;  /* 0x07fffffe13137812 */ /* 0x000fe400078ec0ff */
[----:B------:R-:W-:Y:S01]  /*1380*/  IADD3 R18, P0, R28, R18, RZ ;  /* 0x000000121c127210 */ /* 0x000fe20007f1e0ff */
[----:B------:R-:W-:Y:S01]  /*1390*/  IMAD.IADD R123, R123, 0x1, -R10 ;  /* 0x000000017b7b7824 */ /* 0x000fe200078e0a0a */
[----:B------:R-:W-:Y:S01]  /*13a0*/  SHF.R.S32.HI R29, RZ, 0x1f, R28 ;  /* 0x0000001fff1d7819 */ /* 0x000fe2000001141c */
[----:B------:R-:W-:Y:S01]  /*13b0*/  IMAD.IADD R26, R14, 0x1, -R19 ;  /* 0x000000010e1a7824 */ /* 0x000fe200078e0a13 */
[----:B------:R-:W-:Y:S02]  /*13c0*/  IADD3 R22, P1, R28, R22, RZ ;  /* 0x000000161c167210 */ /* 0x000fe40007f3e0ff */
[----:B------:R-:W-:Y:S01]  /*13d0*/  LEA.HI R124, R13, R13, RZ, 0x1 ;  /* 0x0000000d0d7c7211 */ /* 0x000fe200078f08ff */
[C---:B------:R-:W-:Y:S01]  /*13e0*/  IMAD.X R19, R29.reuse, 0x1, R17, P0 ;  /* 0x000000011d137824 */ /* 0x040fe200000e0611 */
[C---:B------:R-:W-:Y:S01]  /*13f0*/  LEA.HI R9, R20.reuse, R11, RZ, 0x1 ;  /* 0x0000000b14097211 */ /* 0x040fe200078f08ff */
[----:B------:R-:W-:Y:S01]  /*1400*/  IMAD.X R23, R29, 0x1, R4, P1 ;  /* 0x000000011d177824 */ /* 0x000fe200008e0604 */
[----:B------:R-:W-:Y:S01]  /*1410*/  LOP3.LUT R20, R20, 0xfffffff0, RZ, 0xc0, !PT ;  /* 0xfffffff014147812 */ /* 0x000fe200078ec0ff */
[----:B------:R-:W-:Y:S01]  /*1420*/  IMAD.WIDE.U32 R28, R125, c[0x0][0x178], R28 ;  /* 0x00005e007d1c7a25 */ /* 0x000fe200078e001c */
[----:B------:R-:W-:-:S02]  /*1430*/  LOP3.LUT R122, R124, 0xfffffffe, RZ, 0xc0, !PT ;  /* 0xfffffffe7c7a7812 */ /* 0x000fc400078ec0ff */
[----:B------:R-:W-:Y:S01]  /*1440*/  SHF.R.S32.HI R10, RZ, 0x1f, R8 ;  /* 0x0000001fff0a7819 */ /* 0x000fe20000011408 */
[----:B------:R-:W-:Y:S01]  /*1450*/  IMAD.IADD R20, R79, 0x1, -R20 ;  /* 0x000000014f147824 */ /* 0x000fe200078e0a14 */
[----:B------:R-:W-:Y:S01]  /*1460*/  SHF.R.S32.HI R15, RZ, 0x1f, R14 ;  /* 0x0000001fff0f7819 */ /* 0x000fe2000001140e */
[----:B------:R-:W-:Y:S01]  /*1470*/  IMAD.IADD R122, R13, 0x1, -R122 ;  /* 0x000000010d7a7824 */ /* 0x000fe200078e0a7a */
[----:B------:R-:W-:Y:S01]  /*1480*/  IADD3 R0, P0, R14, R0, RZ ;  /* 0x000000000e007210 */ /* 0x000fe20007f1e0ff */
[----:B------:R-:W-:Y:S01]  /*1490*/  IMAD.IADD R29, R29, 0x1, R16 ;  /* 0x000000011d1d7824 */ /* 0x000fe200078e0210 */
[----:B------:R-:W-:Y:S01]  /*14a0*/  LOP3.LUT R12, R7, R12, RZ, 0x3c, !PT ;  /* 0x0000000c070c7212 */ /* 0x000fe200078e3cff */
[----:B------:R-:W-:Y:S01]  /*14b0*/  IMAD R13, R10, c[0x0][0x1a8], RZ ;  /* 0x00006a000a0d7a24 */ /* 0x000fe200078e02ff */
[----:B------:R-:W-:Y:S01]  /*14c0*/  LEA.HI R7, R20, R20, RZ, 0x1 ;  /* 0x0000001414077211 */ /* 0x000fe200078f08ff */
[----:B------:R-:W-:Y:S01]  /*14d0*/  IMAD.WIDE.U32 R28, R8, c[0x0][0x1a8], R28 ;  /* 0x00006a00081c7a25 */ /* 0x000fe200078e001c */
[----:B------:R-:W-:-:S02]  /*14e0*/  LOP3.LUT R9, R9, 0xfffffffe, RZ, 0xc0, !PT ;  /* 0xfffffffe09097812 */ /* 0x000fc400078ec0ff */
[----:B------:R-:W-:Y:S01]  /*14f0*/  LOP3.LUT R77, R7, 0x7fffffe, RZ, 0xc0, !PT ;  /* 0x07fffffe074d7812 */ /* 0x000fe200078ec0ff */
[----:B------:R-:W-:Y:S01]  /*1500*/  IMAD R13, R8, c[0x0][0x1ac], R13 ;  /* 0x00006b00080d7a24 */ /* 0x000fe200078e020d */
[----:B------:R-:W-:Y:S01]  /*1510*/  LEA.HI R80, R80, R79, RZ, 0x5 ;  /* 0x0000004f50507211 */ /* 0x000fe200078f28ff */
[----:B------:R-:W-:Y:S01]  /*1520*/  IMAD.X R8, R15, 0x1, R2, P0 ;  /* 0x000000010f087824 */ /* 0x000fe200000e0602 */
[----:B------:R-:W-:Y:S01]  /*1530*/  SHF.R.S32.HI R2, RZ, 0x1, R7 ;  /* 0x00000001ff027819 */ /* 0x000fe20000011407 */
[----:B------:R-:W-:Y:S01]  /*1540*/  IMAD.WIDE R24, R25, 0x40, R14 ;  /* 0x0000004019187825 */ /* 0x000fe200078e020e */
[----:B------:R-:W-:Y:S02]  /*1550*/  SHF.R.S32.HI R7, RZ, 0x1f, R7 ;  /* 0x0000001fff077819 */ /* 0x000fe40000011407 */
[----:B------:R-:W-:Y:S01]  /*1560*/  SHF.R.S32.HI R81, RZ, 0x5, R80 ;  /* 0x00000005ff517819 */ /* 0x000fe20000011450 */
[----:B------:R-:W-:Y:S01]  /*1570*/  IMAD.IADD R29, R29, 0x1, R13 ;  /* 0x000000011d1d7824 */ /* 0x000fe200078e020d */
[----:B------:R-:W-:Y:S01]  /*1580*/  LEA.HI R7, R7, R2, RZ, 0x2 ;  /* 0x0000000207077211 */ /* 0x000fe200078f10ff */
[----:B------:R-:W-:Y:S01]  /*1590*/  IMAD R15, R15, c[0x0][0x198], RZ ;  /* 0x000066000f0f7a24 */ /* 0x000fe200078e02ff */
[----:B------:R-:W-:Y:S01]  /*15a0*/  SHF.R.S32.HI R124, RZ, 0x1, R124 ;  /* 0x00000001ff7c7819 */ /* 0x000fe2000001147c */
[----:B------:R-:W-:Y:S01]  /*15b0*/  IMAD R13, R25, c[0x0][0x190], RZ ;  /* 0x00006400190d7a24 */ /* 0x000fe200078e02ff */
[----:B------:R-:W-:Y:S01]  /*15c0*/  LOP3.LUT R7, R7, 0xfffffffc, RZ, 0xc0, !PT ;  /* 0xfffffffc07077812 */ /* 0x000fe200078ec0ff */
[----:B------:R-:W-:Y:S01]  /*15d0*/  IMAD.IADD R9, R11, 0x1, -R9 ;  /* 0x000000010b097824 */ /* 0x000fe200078e0a09 */
[----:B------:R-:W-:Y:S01]  /*15e0*/  SHF.R.S32.HI R11, RZ, 0x1f, R20 ;  /* 0x0000001fff0b7819 */ /* 0x000fe20000011414 */
[----:B------:R-:W-:-:S03]  /*15f0*/  IMAD.WIDE.U32 R18, R6, c[0x0][0x1b8], R18 ;  /* 0x00006e0006127a25 */ /* 0x000fc600078e0012 */
[----:B------:R-:W-:Y:S01]  /*1600*/  LEA.HI R4, R11, R20, RZ, 0x3 ;  /* 0x000000140b047211 */ /* 0x000fe200078f18ff */
[C---:B------:R-:W-:Y:S02]  /*1610*/  IMAD R15, R14.reuse, c[0x0][0x19c], R15 ;  /* 0x000067000e0f7a24 */ /* 0x040fe400078e020f */
[----:B------:R-:W-:-:S04]  /*1620*/  IMAD.WIDE.U32 R22, R14, c[0x0][0x198], R22 ;  /* 0x000066000e167a25 */ /* 0x000fc800078e0016 */
[----:B------:R-:W-:Y:S01]  /*1630*/  IMAD R13, R24, c[0x0][0x194], R13 ;  /* 0x00006500180d7a24 */ /* 0x000fe200078e020d */
[----:B------:R-:W-:Y:S01]  /*1640*/  LEA R128, P0, R22, c[0x0][0x168], 0x1 ;  /* 0x00005a0016807a11 */ /* 0x000fe200078008ff */
[----:B------:R-:W-:-:S04]  /*1650*/  IMAD.WIDE.U32 R24, R24, c[0x0][0x190], R28 ;  /* 0x0000640018187a25 */ /* 0x000fc800078e001c */
[----:B------:R-:W-:Y:S01]  /*1660*/  IMAD R11, R81, 0x8, R26 ;  /* 0x00000008510b7824 */ /* 0x000fe200078e021a */
[----:B------:R-:W-:Y:S01]  /*1670*/  LEA R14, P1, R24, c[0x0][0x160], 0x1 ;  /* 0x00005800180e7a11 */ /* 0x000fe200078208ff */
[----:B------:R-:W-:Y:S02]  /*1680*/  IMAD.IADD R19, R19, 0x1, R3 ;  /* 0x0000000113137824 */ /* 0x000fe400078e0203 */
[----:B------:R-:W-:Y:S02]  /*1690*/  IMAD.IADD R15, R23, 0x1, R15 ;  /* 0x00000001170f7824 */ /* 0x000fe400078e020f */
[----:B------:R-:W-:Y:S02]  /*16a0*/  IMAD.IADD R3, R2, 0x1, -R7 ;  /* 0x0000000102037824 */ /* 0x000fe400078e0a07 */
[----:B------:R-:W-:Y:S01]  /*16b0*/  IMAD.IADD R13, R25, 0x1, R13 ;  /* 0x00000001190d7824 */ /* 0x000fe200078e020d */
[----:B------:R-:W-:Y:S01]  /*16c0*/  LEA.HI.X R129, R22, c[0x0][0x16c], R15, 0x1, P0 ;  /* 0x00005b0016817a11 */ /* 0x000fe200000f0c0f */
[----:B------:R-:W-:-:S02]  /*16d0*/  IMAD.MOV.U32 R7, RZ, RZ, c[0x0][0x190] ;  /* 0x00006400ff077624 */ /* 0x000fc400078e00ff */
[----:B------:R-:W-:Y:S01]  /*16e0*/  IMAD.MOV.U32 R2, RZ, RZ, c[0x0][0x198] ;  /* 0x00006600ff027624 */ /* 0x000fe200078e00ff */
[----:B------:R-:W-:Y:S01]  /*16f0*/  LEA.HI.X R15, R24, c[0x0][0x164], R13, 0x1, P1 ;  /* 0x00005900180f7a11 */ /* 0x000fe200008f0c0d */
[----:B------:R-:W-:Y:S01]  /*1700*/  IMAD.U32 R11, R11, 0x20, R12 ;  /* 0x000000200b0b7824 */ /* 0x000fe200078e000c */
[----:B------:R-:W-:Y:S01]  /*1710*/  LOP3.LUT P1, RZ, R3, 0x2, RZ, 0xc0, !PT ;  /* 0x0000000203ff7812 */ /* 0x000fe2000782c0ff */
[----:B------:R-:W-:Y:S01]  /*1720*/  IMAD.IADD R77, R20, 0x1, -R77 ;  /* 0x00000001144d7824 */ /* 0x000fe200078e0a4d */
[C---:B------:R-:W-:Y:S01]  /*1730*/  LEA R20, P0, R7.reuse, R14, 0x6 ;  /* 0x0000000e07147211 */ /* 0x040fe200078030ff */
[----:B------:R-:W-:Y:S02]  /*1740*/  IMAD.MOV.U32 R10, RZ, RZ, c[0x0][0x194] ;  /* 0x00006500ff0a7624 */ /* 0x000fe400078e00ff */
[----:B------:R-:W-:Y:S02]  /*1750*/  IMAD.MOV.U32 R13, RZ, RZ, 0x6 ;  /* 0x00000006ff0d7424 */ /* 0x000fe400078e00ff */
[C---:B------:R-:W-:Y:S01]  /*1760*/  IMAD.SHL.U32 R6, R2.reuse, 0x40, RZ ;  /* 0x0000004002067824 */ /* 0x040fe200078e00ff */
[----:B------:R-:W-:Y:S01]  /*1770*/  LEA.HI.X R21, R7, R15, R10, 0x6, P0 ;  /* 0x0000000f07157211 */ /* 0x000fe200000f340a */
[----:B------:R-:W-:Y:S01]  /*1780*/  IMAD.SHL.U32 R121, R11, 0x2, RZ ;  /* 0x000000020b797824 */ /* 0x000fe200078e00ff */
[----:B------:R-:W-:Y:S01]  /*1790*/  SHF.L.U64.HI R119, R2, R13, c[0x0][0x19c] ;  /* 0x0000670002777619 */ /* 0x000fe2000001020d */
[----:B------:R-:W-:Y:S01]  /*17a0*/  IMAD R7, R8, c[0x0][0x1a0], RZ ;  /* 0x0000680008077a24 */ /* 0x000fe200078e02ff */
[----:B------:R-:W-:Y:S01]  /*17b0*/  IADD3 R16, P0, R6, R128, RZ ;  /* 0x0000008006107210 */ /* 0x000fe20007f1e0ff */
[----:B------:R-:W-:Y:S01]  /*17c0*/  IMAD.SHL.U32 R8, R124, 0x40, RZ ;  /* 0x000000407c087824 */ /* 0x000fe200078e00ff */
[----:B------:R-:W-:Y:S01]  /*17d0*/  @!PT LDS RZ, [RZ] ;  /* 0x00000000fffff984 */ /* 0x000fe20000000800 */
[----:B------:R-:W-:Y:S01]  /*17e0*/  @!PT LDS RZ, [RZ] ;  /* 0x00000000fffff984 */ /* 0x000fe20000000800 */
[----:B------:R-:W-:Y:S01]  /*17f0*/  @!PT LDS RZ, [RZ] ;  /* 0x00000000fffff984 */ /* 0x000fe20000000800 */
[----:B------:R1:W-:Y:S01]  /*1800*/  LDGSTS.E.BYPASS.LTC128B.128 [R121], [R14.64] ;  /* 0x000000000e797fae */ /* 0x0003e2000b901d4a */
[----:B------:R-:W-:-:S02]  /*1810*/  IMAD.SHL.U32 R11, R3, 0x40, RZ ;  /* 0x00000040030b7824 */ /* 0x000fc400078e00ff */
[----:B------:R-:W-:Y:S01]  /*1820*/  IMAD.X R17, R119, 0x1, R129, P0 ;  /* 0x0000000177117824 */ /* 0x000fe200000e0681 */
[----:B------:R1:W-:Y:S01]  /*1830*/  LDGSTS.E.BYPASS.LTC128B.128 [R121+0x1000], [R14.64+0x40] ;  /* 0x010000400e797fae */ /* 0x0003e2000b901d4a */
[----:B------:R-:W-:Y:S01]  /*1840*/  LOP3.LUT R8, R8, 0xc0, RZ, 0xc0, !PT ;  /* 0x000000c008087812 */ /* 0x000fe200078ec0ff */
[----:B------:R-:W-:Y:S01]  /*1850*/  IMAD.SHL.U32 R76, R4, 0x20, RZ ;  /* 0x00000020044c7824 */ /* 0x000fe200078e00ff */
[----:B------:R-:W-:Y:S01]  /*1860*/  LOP3.LUT R11, R11, 0xc0, RZ, 0xc0, !PT ;  /* 0x000000c00b0b7812 */ /* 0x000fe200078ec0ff */
[----:B------:R1:W-:Y:S01]  /*1870*/  LDGSTS.E.BYPASS.LTC128B.128 [R121+0x2000], [R14.64+0x80] ;  /* 0x020000800e797fae */ /* 0x0003e2000b901d4a */
[----:B------:R-:W-:Y:S02]  /*1880*/  IMAD.SHL.U32 R4, R9, 0x8, RZ ;  /* 0x0000000809047824 */ /* 0x000fe400078e00ff */
[C---:B------:R-:W-:Y:S01]  /*1890*/  IMAD R7, R0.reuse, c[0x0][0x1a4], R7 ;  /* 0x0000690000077a24 */ /* 0x040fe200078e0207 */
[----:B------:R2:W-:Y:S01]  /*18a0*/  LDGSTS.E.BYPASS.LTC128B.128 [R121+0x800], [R20.64] ;  /* 0x0080000014797fae */ /* 0x0005e2000b901d4a */
[----:B------:R-:W-:Y:S01]  /*18b0*/  IMAD.WIDE.U32 R18, R0, c[0x0][0x1a0], R18 ;  /* 0x0000680000127a25 */ /* 0x000fe200078e0012 */
[----:B------:R-:W-:-:S02]  /*18c0*/  LOP3.LUT R76, R76, 0xffffff00, RZ, 0xc0, !PT ;  /* 0xffffff004c4c7812 */ /* 0x000fc400078ec0ff */
[----:B------:R2:W-:Y:S01]  /*18d0*/  LDGSTS.E.BYPASS.LTC128B.128 [R121+0x1800], [R20.64+0x40] ;  /* 0x0180004014797fae */ /* 0x0005e2000b901d4a */
[----:B------:R-:W-:Y:S01]  /*18e0*/  IMAD R9, R9, 0x8, R122 ;  /* 0x0000000809097824 */ /* 0x000fe200078e027a */
[----:B------:R-:W-:Y:S02]  /*18f0*/  LEA R130, P0, R18, c[0x0][0x170], 0x1 ;  /* 0x00005c0012827a11 */ /* 0x000fe400078008ff */
[----:B------:R2:W-:Y:S04]  /*1900*/  LDGSTS.E.BYPASS.LTC128B.128 [R121+0x2800], [R20.64+0x80] ;  /* 0x0280008014797fae */ /* 0x0005e8000b901d4a */
[----:B------:R3:W-:Y:S04]  /*1910*/  LDGSTS.E.BYPASS.LTC128B.128 [R121+0x3000], [R128.64] ;  /* 0x0300000080797fae */ /* 0x0007e8000b901d4a */
[----:B------:R3:W-:Y:S04]  /*1920*/  LDGSTS.E.BYPASS.LTC128B.128 [R121+0x4000], [R128.64+0x40] ;  /* 0x0400004080797fae */ /* 0x0007e8000b901d4a */
[----:B------:R3:W-:Y:S01]  /*1930*/  LDGSTS.E.BYPASS.LTC128B.128 [R121+0x5000], [R128.64+0x80] ;  /* 0x0500008080797fae */ /* 0x0007e2000b901d4a */
[----:B-1----:R-:W-:-:S03]  /*1940*/  IMAD.SHL.U32 R15, R123, 0x8, RZ ;  /* 0x000000087b0f7824 */ /* 0x002fc600078e00ff */
[----:B------:R1:W-:Y:S04]  /*1950*/  LDGSTS.E.BYPASS.LTC128B.128 [R121+0x3800], [R16.64] ;  /* 0x0380000010797fae */ /* 0x0003e8000b901d4a */
[----:B------:R1:W-:Y:S01]  /*1960*/  LDGSTS.E.BYPASS.LTC128B.128 [R121+0x4800], [R16.64+0x40] ;  /* 0x0480004010797fae */ /* 0x0003e2000b901d4a */
[----:B------:R-:W-:Y:S02]  /*1970*/  LOP3.LUT R15, R8, 0x8, R15, 0xf8, !PT ;  /* 0x00000008080f7812 */ /* 0x000fe400078ef80f */
[----:B------:R-:W-:Y:S01]  /*1980*/  SHF.R.U32.HI R8, RZ, 0x3, R8 ;  /* 0x00000003ff087819 */ /* 0x000fe20000011608 */
[----:B------:R1:W-:Y:S03]  /*1990*/  LDGSTS.E.BYPASS.LTC128B.128 [R121+0x5800], [R16.64+0x80] ;  /* 0x0580008010797fae */ /* 0x0003e6000b901d4a */
[----:B------:R-:W-:Y:S01]  /*19a0*/  LOP3.LUT R0, R15, R8, RZ, 0x3c, !PT ;  /* 0x000000080f007212 */ /* 0x000fe200078e3cff */
[----:B------:R-:W0:Y:S01]  /*19b0*/  LDGDEPBAR ;  /* 0x00000000000079af */ /* 0x000e220000000000 */
[----:B------:R-:W-:Y:S01]  /*19c0*/  LOP3.LUT R8, R11, 0x8, R4, 0xf8, !PT ;  /* 0x000000080b087812 */ /* 0x000fe200078ef804 */
[----:B------:R-:W-:Y:S01]  /*19d0*/  IMAD.MOV.U32 R4, RZ, RZ, c[0x0][0x1a0] ;  /* 0x00006800ff047624 */ /* 0x000fe200078e00ff */
[----:B------:R-:W-:Y:S01]  /*19e0*/  SHF.R.U32.HI R15, RZ, 0x3, R11 ;  /* 0x00000003ff0f7819 */ /* 0x000fe2000001160b */
[----:B------:R-:W-:-:S02]  /*19f0*/  IMAD.IADD R11, R19, 0x1, R7 ;  /* 0x00000001130b7824 */ /* 0x000fc400078e0207 */
[----:B------:R-:W-:Y:S01]  /*1a00*/  IMAD.U32 R0, R9, 0x20, R0 ;  /* 0x0000002009007824 */ /* 0x000fe200078e0000 */
[----:B------:R-:W-:Y:S01]  /*1a10*/  LOP3.LUT R7, R8, R15, RZ, 0x3c, !PT ;  /* 0x0000000f08077212 */ /* 0x000fe200078e3cff */
[----:B------:R-:W-:Y:S01]  /*1a20*/  IMAD R8, R81, 0x200, R76 ;  /* 0x0000020051087824 */ /* 0x000fe200078e024c */
[----:B------:R-:W-:Y:S01]  /*1a30*/  LEA.HI.X R131, R18, c[0x0][0x174], R11, 0x1, P0 ;  /* 0x00005d0012837a11 */ /* 0x000fe200000f0c0b */
[----:B------:R-:W-:Y:S01]  /*1a40*/  IMAD.SHL.U32 R83, R0, 0x2, RZ ;  /* 0x0000000200537824 */ /* 0x000fe200078e00ff */
[C---:B------:R-:W-:Y:S01]  /*1a50*/  SHF.L.U64.HI R120, R4.reuse, R13, c[0x0][0x1a4] ;  /* 0x0000690004787619 */ /* 0x040fe2000001020d */
[----:B------:R-:W-:Y:S01]  /*1a60*/  IMAD R8, R77, 0x20, R8 ;  /* 0x000000204d087824 */ /* 0x000fe200078e0208 */
[----:B------:R-:W-:Y:S01]  /*1a70*/  LEA R10, P0, R4, R130, 0x6 ;  /* 0x00000082040a7211 */ /* 0x000fe200078030ff */
[----:B------:R-:W-:Y:S01]  /*1a80*/  IMAD.MOV.U32 R4, RZ, RZ, 0x20 ;  /* 0x00000020ff047424 */ /* 0x000fe200078e00ff */
[----:B------:R-:W-:Y:S01]  /*1a90*/  LEA R116, R0, 0x3000, 0x1 ;  /* 0x0000300000747811 */ /* 0x000fe200078e08ff */
[----:B------:R-:W-:Y:S01]  /*1aa0*/  IMAD.IADD R117, R7, 0x1, R8 ;  /* 0x0000000107757824 */ /* 0x000fe200078e0208 */
[----:B------:R-:W-:Y:S01]  /*1ab0*/  LOP3.LUT R0, R80, 0xffffffe0, RZ, 0xc0, !PT ;  /* 0xffffffe050007812 */ /* 0x000fe200078ec0ff */
[----:B------:R-:W-:Y:S01]  /*1ac0*/  IMAD.X R11, R120, 0x1, R131, P0 ;  /* 0x00000001780b7824 */ /* 0x000fe200000e0683 */
[----:B------:R-:W-:Y:S01]  /*1ad0*/  LOP3.LUT P0, RZ, R124, 0x2, RZ, 0xc0, !PT ;  /* 0x000000027cff7812 */ /* 0x000fe2000780c0ff */
[----:B------:R-:W-:-:S03]  /*1ae0*/  IMAD.SHL.U32 R117, R117, 0x2, RZ ;  /* 0x0000000275757824 */ /* 0x000fc600078e00ff */
[----:B------:R-:W-:Y:S01]  /*1af0*/  SEL R3, R4, 0xffffffe0, !P0 ;  /* 0xffffffe004037807 */ /* 0x000fe20004000000 */
[----:B------:R-:W-:-:S04]  /*1b00*/  DEPBAR.LE SB0, 0x0 ;  /* 0x000080000000791a */ /* 0x000fc80000000000 */
[----:B------:R-:W-:Y:S01]  /*1b10*/  BAR.SYNC.DEFER_BLOCKING 0x0 ;  /* 0x0000000000007b1d */ /* 0x000fe20000010000 */
[----:B------:R-:W-:Y:S01]  /*1b20*/  SEL R4, R4, 0xffffffe0, !P1 ;  /* 0xffffffe004047807 */ /* 0x000fe20004800000 */
[----:B------:R-:W-:Y:S02]  /*1b30*/  IMAD.IADD R114, R116, 0x1, R3 ;  /* 0x0000000174727824 */ /* 0x000fe400078e0203 */
[----:B------:R-:W-:Y:S02]  /*1b40*/  IMAD.IADD R3, R79, 0x1, -R0 ;  /* 0x000000014f037824 */ /* 0x000fe400078e0a00 */
[----:B------:R-:W-:Y:S02]  /*1b50*/  IMAD.IADD R115, R117, 0x1, R4 ;  /* 0x0000000175737824 */ /* 0x000fe400078e0204 */
[----:B------:R-:W-:Y:S01]  /*1b60*/  IMAD.SHL.U32 R79, R79, 0x2, RZ ;  /* 0x000000024f4f7824 */ /* 0x000fe200078e00ff */
[----:B------:R-:W-:-:S04]  /*1b70*/  SHF.R.S32.HI R0, RZ, 0x1f, R3 ;  /* 0x0000001fff007819 */ /* 0x000fc80000011403 */
[----:B------:R-:W-:Y:S01]  /*1b80*/  LEA.HI R0, R0, R3, RZ, 0x2 ;  /* 0x0000000300007211 */ /* 0x000fe200078f10ff */
[----:B------:R-:W-:-:S03]  /*1b90*/  IMAD R3, R81, 0x10, R82 ;  /* 0x0000001051037824 */ /* 0x000fc600078e0252 */
[----:B------:R-:W-:Y:S01]  /*1ba0*/  SHF.R.S32.HI R132, RZ, 0x2, R0 ;  /* 0x00000002ff847819 */ /* 0x000fe20000011400 */
        /* <DEDUP_REMOVED lines=13> */
[----:B------:R-:W3:Y:S04]  /*1c80*/  LDSM.16.M88.4 R56, [R83+0x3c00] ;  /* 0x003c00005338783b */ /* 0x000ee80000000200 */
[----:B------:R-:W-:Y:S04]  /*1c90*/  LDSM.16.M88.4 R52, [R114] ;  /* 0x000000007234783b */ /* 0x000fe80000000200 */
[----:B----4-:R-:W4:Y:S04]  /*1ca0*/  LDSM.16.M88.4 R8, [R115] ;  /* 0x000000007308783b */ /* 0x010f280000000200 */
[----:B------:R-:W4:Y:S04]  /*1cb0*/  LDSM.16.M88.4 R48, [R114+0x400] ;  /* 0x000400007230783b */ /* 0x000f280000000200 */
[----:B--2---:R-:W2:Y:S04]  /*1cc0*/  LDSM.16.M88.4 R20, [R114+0x800] ;  /* 0x000800007214783b */ /* 0x004ea80000000200 */
[----:B-1----:R-:W1:Y:S04]  /*1cd0*/  LDSM.16.M88.4 R16, [R114+0xc00] ;  /* 0x000c00007210783b */ /* 0x002e680000000200 */
[----:B------:R-:W-:Y:S01]  /*1ce0*/  LDSM.16.M88.4 R12, [R117+0x1000] ;  /* 0x00100000750c783b */ /* 0x000fe20000000200 */
[C---:B-----5:R-:W-:Y:S03]  /*1cf0*/  HMMA.16816.F32.BF16 R44, R60.reuse, R40, RZ ;  /* 0x000000283c2c723c */ /* 0x060fe600000418ff */
[----:B------:R-:W5:Y:S04]  /*1d00*/  LDSM.16.M88.4 R68, [R83+0x4000] ;  /* 0x004000005344783b */ /* 0x000f680000000200 */
[----:B------:R-:W-:Y:S01]  /*1d10*/  LDSM.16.M88.4 R72, [R115+0x1000] ;  /* 0x001000007348783b */ /* 0x000fe20000000200 */
[C---:B---3--:R-:W-:Y:S03]  /*1d20*/  HMMA.16816.F32.BF16 R36, R60.reuse, R32, RZ ;  /* 0x000000203c24723c */ /* 0x048fe600000418ff */
[----:B------:R-:W0:Y:S05]  /*1d30*/  LDGDEPBAR ;  /* 0x00000000000079af */ /* 0x000e2a0000000000 */
[C---:B------:R-:W-:Y:S08]  /*1d40*/  HMMA.16816.F32.BF16 R40, R60.reuse, R42, RZ ;  /* 0x0000002a3c28723c */ /* 0x040ff000000418ff */
[C---:B------:R-:W-:Y:S08]  /*1d50*/  HMMA.16816.F32.BF16 R32, R60.reuse, R34, RZ ;  /* 0x000000223c20723c */ /* 0x040ff000000418ff */
[C---:B------:R-:W-:Y:S08]  /*1d60*/  HMMA.16816.F32.BF16 R28, R60.reuse, R24, RZ ;  /* 0x000000183c1c723c */ /* 0x040ff000000418ff */
[C---:B------:R-:W-:Y:S08]  /*1d70*/  HMMA.16816.F32.BF16 R24, R60.reuse, R26, RZ ;  /* 0x0000001a3c18723c */ /* 0x040ff000000418ff */
[C---:B------:R-:W-:Y:S08]  /*1d80*/  HMMA.16816.F32.BF16 R64, R60.reuse, R56, RZ ;  /* 0x000000383c40723c */ /* 0x040ff000000418ff */
[----:B------:R-:W-:Y:S01]  /*1d90*/  HMMA.16816.F32.BF16 R60, R60, R58, RZ ;  /* 0x0000003a3c3c723c */ /* 0x000fe200000418ff */
[----:B------:R-:W3:Y:S07]  /*1da0*/  LDSM.16.M88.4 R56, [R83+0x4400] ;  /* 0x004400005338783b */ /* 0x000eee0000000200 */
[C---:B----4-:R-:W-:Y:S08]  /*1db0*/  HMMA.16816.F32.BF16 R44, R8.reuse, R52, R44 ;  /* 0x00000034082c723c */ /* 0x050ff0000004182c */
[C---:B------:R-:W-:Y:S01]  /*1dc0*/  HMMA.16816.F32.BF16 R40, R8.reuse, R54, R40 ;  /* 0x000000360828723c */ /* 0x040fe20000041828 */
[----:B------:R-:W4:Y:S07]  /*1dd0*/  LDSM.16.M88.4 R52, [R83+0x4800] ;  /* 0x004800005334783b */ /* 0x000f2e0000000200 */
[C---:B------:R-:W-:Y:S08]  /*1de0*/  HMMA.16816.F32.BF16 R36, R8.reuse, R48, R36 ;  /* 0x000000300824723c */ /* 0x040ff00000041824 */
[C---:B------:R-:W-:Y:S01]  /*1df0*/  HMMA.16816.F32.BF16 R32, R8.reuse, R50, R32 ;  /* 0x000000320820723c */ /* 0x040fe20000041820 */
[----:B------:R-:W3:Y:S07]  /*1e00*/  LDSM.16.M88.4 R48, [R83+0x4c00] ;  /* 0x004c00005330783b */ /* 0x000eee0000000200 */
[C---:B--2---:R-:W-:Y:S08]  /*1e10*/  HMMA.16816.F32.BF16 R28, R8.reuse, R20, R28 ;  /* 0x00000014081c723c */ /* 0x044ff0000004181c */
[C---:B------:R-:W-:Y:S01]  /*1e20*/  HMMA.16816.F32.BF16 R24, R8.reuse, R22, R24 ;  /* 0x000000160818723c */ /* 0x040fe20000041818 */
[----:B------:R-:W2:Y:S07]  /*1e30*/  LDSM.16.M88.4 R20, [R114+0x1000] ;  /* 0x001000007214783b */ /* 0x000eae0000000200 */
[C---:B-1----:R-:W-:Y:S08]  /*1e40*/  HMMA.16816.F32.BF16 R64, R8.reuse, R16, R64 ;  /* 0x000000100840723c */ /* 0x042ff00000041840 */
[----:B------:R-:W-:Y:S01]  /*1e50*/  HMMA.16816.F32.BF16 R60, R8, R18, R60 ;  /* 0x00000012083c723c */ /* 0x000fe2000004183c */
[----:B------:R-:W1:Y:S04]  /*1e60*/  LDSM.16.M88.4 R8, [R114+0x1800] ;  /* 0x001800007208783b */ /* 0x000e680000000200 */
[----:B------:R-:W1:Y:S03]  /*1e70*/  LDSM.16.M88.4 R16, [R114+0x1400] ;  /* 0x001400007210783b */ /* 0x000e660000000200 */
[C---:B-----5:R-:W-:Y:S08]  /*1e80*/  HMMA.16816.F32.BF16 R44, R12.reuse, R68, R44 ;  /* 0x000000440c2c723c */ /* 0x060ff0000004182c */
        /* <DEDUP_REMOVED lines=9> */
[----:B------:R-:W-:Y:S01]  /*1f20*/  HMMA.16816.F32.BF16 R60, R12, R50, R60 ;  /* 0x000000320c3c723c */ /* 0x000fe2000004183c */
[----:B------:R-:W3:Y:S04]  /*1f30*/  LDSM.16.M88.4 R12, [R117+0x2000] ;  /* 0x00200000750c783b */ /* 0x000ee80000000200 */
        /* <DEDUP_REMOVED lines=10> */
[C---:B---3--:R-:W-:Y:S07]  /*1fe0*/  HMMA.16816.F32.BF16 R44, R12.reuse, R56, R44 ;  /* 0x000000380c2c723c */ /* 0x048fee000004182c */
[----:B------:R-:W-:Y:S01]  /*1ff0*/  IMAD R56, R77, 0x20, R76 ;  /* 0x000000204d387824 */ /* 0x000fe200078e024c */
[----:B------:R-:W-:Y:S08]  /*2000*/  HMMA.16816.F32.BF16 R40, R12, R58, R40 ;  /* 0x0000003a0c28723c */ /* 0x000ff00000041828 */
[C---:B------:R-:W-:Y:S08]  /*2010*/  HMMA.16816.F32.BF16 R64, R72.reuse, R68, R64 ;  /* 0x000000444840723c */ /* 0x040ff00000041840 */
[----:B------:R-:W-:Y:S08]  /*2020*/  HMMA.16816.F32.BF16 R60, R72, R70, R60 ;  /* 0x00000046483c723c */ /* 0x000ff0000004183c */
[C---:B------:R-:W-:Y:S08]  /*2030*/  HMMA.16816.F32.BF16 R36, R12.reuse, R52, R36 ;  /* 0x000000340c24723c */ /* 0x040ff00000041824 */
[----:B------:R-:W-:Y:S01]  /*2040*/  HMMA.16816.F32.BF16 R32, R12, R54, R32 ;  /* 0x000000360c20723c */ /* 0x000fe20000041820 */
[----:B------:R-:W3:Y:S07]  /*2050*/  LDSM.16.M88.4 R52, [R114+0x2400] ;  /* 0x002400007234783b */ /* 0x000eee0000000200 */
[C---:B-1----:R-:W-:Y:S08]  /*2060*/  HMMA.16816.F32.BF16 R44, R8.reuse, R20, R44 ;  /* 0x00000014082c723c */ /* 0x042ff0000004182c */
[----:B------:R-:W-:Y:S01]  /*2070*/  HMMA.16816.F32.BF16 R40, R8, R22, R40 ;  /* 0x000000160828723c */ /* 0x000fe20000041828 */
[----:B------:R-:W1:Y:S07]  /*2080*/  LDSM.16.M88.4 R20, [R114+0x2800] ;  /* 0x002800007214783b */ /* 0x000e6e0000000200 */
[C---:B------:R-:W-:Y:S07]  /*2090*/  HMMA.16816.F32.BF16 R28, R12.reuse, R48, R28 ;  /* 0x000000300c1c723c */ /* 0x040fee000004181c */
[----:B------:R-:W-:Y:S01]  /*20a0*/  IADD3 R49, R3, 0x1, R132 ;  /* 0x0000000103317810 */ /* 0x000fe20007ffe084 */
[----:B------:R-:W-:Y:S01]  /*20b0*/  HMMA.16816.F32.BF16 R24, R12, R50, R24 ;  /* 0x000000320c18723c */ /* 0x000fe20000041818 */
[----:B------:R-:W-:-:S02]  /*20c0*/  IADD3 R3, R85, -0x1, RZ ;  /* 0xffffffff55037810 */ /* 0x000fc40007ffe0ff */
[----:B------:R-:W-:Y:S02]  /*20d0*/  IADD3 R49, R78, -c[0x0][0x214], R49 ;  /* 0x800085004e317a10 */ /* 0x000fe40007ffe031 */
[C---:B------:R-:W-:Y:S01]  /*20e0*/  ISETP.GT.AND P0, PT, R3.reuse, R118, PT ;  /* 0x000000760300720c */ /* 0x040fe20003f04270 */
[----:B------:R-:W-:Y:S01]  /*20f0*/  IMAD.SHL.U32 R0, R3, 0x40, RZ ;  /* 0x0000004003007824 */ /* 0x000fe200078e00ff */
[----:B------:R-:W-:Y:S01]  /*2100*/  IADD3 R49, R49, c[0x0][0x2e8], RZ ;  /* 0x0000ba0031317a10 */ /* 0x000fe20007ffe0ff */
[----:B--2---:R-:W-:Y:S03]  /*2110*/  HMMA.16816.F32.BF16 R64, R12, R16, R64 ;  /* 0x000000100c40723c */ /* 0x004fe60000041840 */
[----:B------:R-:W-:-:S04]  /*2120*/  LOP3.LUT R3, R0, 0x6, R79, 0xf8, !PT ;  /* 0x0000000600037812 */ /* 0x000fc800078ef84f */
[----:B------:R-:W-:Y:S01]  /*2130*/  IADD3 R17, R49, 0x8, RZ ;  /* 0x0000000831117810 */ /* 0x000fe20007ffe0ff */
[----:B------:R-:W-:Y:S01]  /*2140*/  HMMA.16816.F32.BF16 R60, R12, R18, R60 ;  /* 0x000000120c3c723c */ /* 0x000fe2000004183c */
[----:B------:R-:W2:Y:S01]  /*2150*/  LDSM.16.M88.4 R12, [R114+0x2c00] ;  /* 0x002c0000720c783b */ /* 0x000ea20000000200 */
[----:B------:R-:W-:Y:S01]  /*2160*/  LOP3.LUT R51, R3, 0x1, RZ, 0xfc, !PT ;  /* 0x0000000103337812 */ /* 0x000fe200078efcff */
[----:B------:R-:W-:-:S04]  /*2170*/  DEPBAR.LE SB0, 0x0 ;  /* 0x000080000000791a */ /* 0x000fc80000000000 */
[----:B------:R-:W-:Y:S01]  /*2180*/  LOP3.LUT R19, R3, 0x11, RZ, 0xfc, !PT ;  /* 0x0000001103137812 */ /* 0x000fe200078efcff */
[----:B---3--:R-:W-:Y:S01]  /*2190*/  HMMA.16816.F32.BF16 R36, R8, R52, R36 ;  /* 0x000000340824723c */ /* 0x008fe20000041824 */
[----:B------:R-:W-:-:S04]  /*21a0*/  SHF.R.S32.HI R16, RZ, 0x1f, R80 ;  /* 0x0000001fff107819 */ /* 0x000fc80000011450 */
[----:B------:R-:W-:Y:S02]  /*21b0*/  LEA.HI R16, R16, R81, RZ, 0x2 ;  /* 0x0000005110107211 */ /* 0x000fe400078f10ff */
[-C--:B------:R-:W-:Y:S01]  /*21c0*/  IMNMX R52, R49, R78.reuse, PT ;  /* 0x0000004e31347217 */ /* 0x080fe20003800200 */
[C---:B------:R-:W-:Y:S01]  /*21d0*/  HMMA.16816.F32.BF16 R32, R8.reuse, R54, R32 ;  /* 0x000000360820723c */ /* 0x040fe20000041820 */
[----:B------:R-:W-:Y:S02]  /*21e0*/  IMNMX R78, R17, R78, PT ;  /* 0x0000004e114e7217 */ /* 0x000fe40003800200 */
[----:B------:R-:W-:Y:S02]  /*21f0*/  ISETP.GE.AND P3, PT, R51, R52, PT ;  /* 0x000000343300720c */ /* 0x000fe40003f66270 */
[C---:B------:R-:W-:Y:S02]  /*2200*/  LOP3.LUT R49, R3.reuse, 0x8, RZ, 0xfc, !PT ;  /* 0x0000000803317812 */ /* 0x040fe400078efcff */
[----:B------:R-:W-:Y:S01]  /*2210*/  LOP3.LUT R17, R3, 0x9, RZ, 0xfc, !PT ;  /* 0x0000000903117812 */ /* 0x000fe200078efcff */
[----:B-1----:R-:W-:Y:S01]  /*2220*/  HMMA.16816.F32.BF16 R28, R8, R20, R28 ;  /* 0x00000014081c723c */ /* 0x002fe2000004181c */
[----:B------:R-:W-:-:S02]  /*2230*/  ISETP.GE.AND P5, PT, R51, R78, PT ;  /* 0x0000004e3300720c */ /* 0x000fc40003fa6270 */
[----:B------:R-:W-:Y:S02]  /*2240*/  FSEL R45, R45, -INF , !P3 ;  /* 0xff8000002d2d7808 */ /* 0x000fe40005800000 */
[C---:B------:R-:W-:Y:S02]  /*2250*/  ISETP.GE.AND P1, PT, R49.reuse, R52, PT ;  /* 0x000000343100720c */ /* 0x040fe40003f26270 */
[----:B------:R-:W-:Y:S01]  /*2260*/  ISETP.GE.AND P4, PT, R49, R78, PT ;  /* 0x0000004e3100720c */ /* 0x000fe20003f86270 */
[----:B------:R-:W-:Y:S01]  /*2270*/  HMMA.16816.F32.BF16 R24, R8, R22, R24 ;  /* 0x000000160818723c */ /* 0x000fe20000041818 */
[----:B------:R-:W-:Y:S01]  /*2280*/  BAR.SYNC.DEFER_BLOCKING 0x0 ;  /* 0x0000000000007b1d */ /* 0x000fe20000010000 */
[C---:B------:R-:W-:Y:S02]  /*2290*/  ISETP.GE.AND P2, PT, R17.reuse, R52, PT ;  /* 0x000000341100720c */ /* 0x040fe40003f46270 */
[----:B------:R-:W-:Y:S02]  /*22a0*/  ISETP.GE.AND P3, PT, R17, R78, PT ;  /* 0x0000004e1100720c */ /* 0x000fe40003f66270 */
[----:B------:R-:W-:-:S02]  /*22b0*/  LOP3.LUT R17, R3, 0x10, RZ, 0xfc, !PT ;  /* 0x0000001003117812 */ /* 0x000fc400078efcff */
[----:B------:R-:W-:Y:S01]  /*22c0*/  FSEL R50, R47, -INF , !P5 ;  /* 0xff8000002f327808 */ /* 0x000fe20006800000 */
[C---:B--2---:R-:W-:Y:S01]  /*22d0*/  HMMA.16816.F32.BF16 R64, R8.reuse, R12, R64 ;  /* 0x0000000c0840723c */ /* 0x044fe20000041840 */
        /* <DEDUP_REMOVED lines=19> */
[C---:B------:R-:W-:Y:S02]  /*2410*/  LOP3.LUT R37, R3.reuse, 0x21, RZ, 0xfc, !PT ;  /* 0x0000002103257812 */ /* 0x040fe400078efcff */
[----:B------:R-:W-:Y:S02]  /*2420*/  LOP3.LUT R19, R3, 0x28, RZ, 0xfc, !PT ;  /* 0x0000002803137812 */ /* 0x000fe400078efcff */
[----:B------:R-:W-:Y:S02]  /*2430*/  LOP3.LUT R16, R16, 0xfffffffc, RZ, 0xc0, !PT ;  /* 0xfffffffc10107812 */ /* 0x000fe400078ec0ff */
[----:B------:R-:W-:Y:S02]  /*2440*/  FSEL R68, R39, -INF , !P2 ;  /* 0xff80000027447808 */ /* 0x000fe40005000000 */
[----:B------:R-:W-:Y:S01]  /*2450*/  FSEL R69, R32, -INF , !P3 ;  /* 0xff80000020457808 */ /* 0x000fe20005800000 */
[----:B------:R-:W-:Y:S01]  /*2460*/  IMAD.IADD R133, R81, 0x1, -R16 ;  /* 0x0000000151857824 */ /* 0x000fe200078e0a10 */
[----:B------:R-:W-:-:S02]  /*2470*/  FSEL R23, R33, -INF , !P1 ;  /* 0xff80000021177808 */ /* 0x000fc40004800000 */
[----:B------:R-:W-:Y:S02]  /*2480*/  FSEL R22, R35, -INF , !P4 ;  /* 0xff80000023167808 */ /* 0x000fe40006000000 */
[C---:B------:R-:W-:Y:S02]  /*2490*/  ISETP.GE.AND P2, PT, R17.reuse, R52, PT ;  /* 0x000000341100720c */ /* 0x040fe40003f46270 */
[-C--:B------:R-:W-:Y:S02]  /*24a0*/  ISETP.GE.AND P3, PT, R17, R78.reuse, PT ;  /* 0x0000004e1100720c */ /* 0x080fe40003f66270 */
[----:B------:R-:W-:Y:S02]  /*24b0*/  ISETP.GE.AND P1, PT, R37, R78, PT ;  /* 0x0000004e2500720c */ /* 0x000fe40003f26270 */
[----:B------:R-:W-:Y:S02]  /*24c0*/  ISETP.GE.AND P4, PT, R19, R52, PT ;  /* 0x000000341300720c */ /* 0x000fe40003f86270 */
[----:B------:R-:W-:-:S02]  /*24d0*/  LOP3.LUT R33, R3, 0x29, RZ, 0xfc, !PT ;  /* 0x0000002903217812 */ /* 0x000fc400078efcff */
[----:B------:R-:W-:Y:S02]  /*24e0*/  LOP3.LUT R13, R3, 0x30, RZ, 0xfc, !PT ;  /* 0x00000030030d7812 */ /* 0x000fe400078efcff */
[----:B------:R-:W-:Y:S02]  /*24f0*/  FSEL R76, R34, -INF , !P5 ;  /* 0xff800000224c7808 */ /* 0x000fe40006800000 */
[----:B------:R-:W-:Y:S02]  /*2500*/  FSEL R17, R28, -INF , !P2 ;  /* 0xff8000001c117808 */ /* 0x000fe40005000000 */
[----:B------:R-:W-:Y:S02]  /*2510*/  FSEL R16, R30, -INF , !P3 ;  /* 0xff8000001e107808 */ /* 0x000fe40005800000 */
[----:B------:R-:W-:Y:S02]  /*2520*/  FSEL R18, R31, -INF , !P1 ;  /* 0xff8000001f127808 */ /* 0x000fe40004800000 */
[----:B------:R-:W-:-:S02]  /*2530*/  FSEL R93, R24, -INF , !P4 ;  /* 0xff800000185d7808 */ /* 0x000fc40006000000 */
[----:B------:R-:W-:Y:S02]  /*2540*/  ISETP.GE.AND P5, PT, R37, R52, PT ;  /* 0x000000342500720c */ /* 0x000fe40003fa6270 */
[----:B------:R-:W-:Y:S02]  /*2550*/  ISETP.GE.AND P2, PT, R19, R78, PT ;  /* 0x0000004e1300720c */ /* 0x000fe40003f46270 */
[-C--:B------:R-:W-:Y:S02]  /*2560*/  ISETP.GE.AND P3, PT, R33, R52.reuse, PT ;  /* 0x000000342100720c */ /* 0x080fe40003f66270 */
[C---:B------:R-:W-:Y:S02]  /*2570*/  ISETP.GE.AND P1, PT, R13.reuse, R52, PT ;  /* 0x000000340d00720c */ /* 0x040fe40003f26270 */
        /* <DEDUP_REMOVED lines=90> */
.L_x_5005:
[----:B------:R-:W-:-:S04]  /*2b20*/  IADD3 R6, -R6, RZ, RZ ;  /* 0x000000ff06067210 */ /* 0x000fc80007ffe1ff */
[----:B------:R-:W-:Y:S02]  /*2b30*/  SHF.R.S32.HI R5, RZ, 0x1f, R6 ;  /* 0x0000001fff057819 */ /* 0x000fe40000011406 */
.L_x_5006:
        /* <DEDUP_REMOVED lines=14> */
.L_x_5004:
        /* <DEDUP_REMOVED lines=73> */
[----:B------:R-:W4:Y:S01]  /*30b0*/  MUFU.EX2 R24, R24 ;  /* 0x0000001800187308 */ /* 0x000f220000000800 */
[----:B---3--:R-:W-:Y:S01]  /*30c0*/  F2FP.BF16.PACK_AB R80, R33, R34 ;  /* 0x000000222150723e */ /* 0x008fe200000010ff */
[--C-:B------:R-:W-:Y:S02]  /*30d0*/  FFMA.FTZ R88, R99, c[0x0][0x23c], -R96.reuse ;  /* 0x00008f0063587a23 */ /* 0x100fe40000010860 */
[--C-:B------:R-:W-:Y:S02]  /*30e0*/  FFMA.FTZ R97, R17, c[0x0][0x23c], -R96.reuse ;  /* 0x00008f0011617a23 */ /* 0x100fe40000010860 */
[----:B------:R-:W-:-:S02]  /*30f0*/  FFMA.FTZ R92, R19, c[0x0][0x23c], -R96 ;  /* 0x00008f00135c7a23 */ /* 0x000fc40000010860 */
[----:B------:R-:W-:Y:S01]  /*3100*/  MUFU.EX2 R30, R30 ;  /* 0x0000001e001e7308 */ /* 0x000fe20000000800 */
[--C-:B------:R-:W-:Y:S02]  /*3110*/  FFMA.FTZ R93, R93, c[0x0][0x23c], -R96.reuse ;  /* 0x00008f005d5d7a23 */ /* 0x100fe40000010860 */
[--C-:B------:R-:W-:Y:S02]  /*3120*/  FFMA.FTZ R98, R16, c[0x0][0x23c], -R87.reuse ;  /* 0x00008f0010627a23 */ /* 0x100fe40000010857 */
[--C-:B------:R-:W-:Y:S02]  /*3130*/  FFMA.FTZ R101, R18, c[0x0][0x23c], -R87.reuse ;  /* 0x00008f0012657a23 */ /* 0x100fe40000010857 */
[--C-:B------:R-:W-:Y:S01]  /*3140*/  FFMA.FTZ R100, R100, c[0x0][0x23c], -R87.reuse ;  /* 0x00008f0064647a23 */ /* 0x100fe20000010857 */
[----:B------:R-:W3:Y:S01]  /*3150*/  MUFU.EX2 R31, R31 ;  /* 0x0000001f001f7308 */ /* 0x000ee20000000800 */
[----:B----4-:R-:W-:Y:S01]  /*3160*/  F2FP.BF16.PACK_AB R82, R24, R29 ;  /* 0x0000001d1852723e */ /* 0x010fe200000010ff */
[----:B------:R-:W-:Y:S01]  /*3170*/  FFMA.FTZ R99, R102, c[0x0][0x23c], -R87 ;  /* 0x00008f0066637a23 */ /* 0x000fe20000010857 */
[----:B------:R-:W-:Y:S01]  /*3180*/  LDSM.16.MT88.4 R16, [R112+0x6800] ;  /* 0x006800007010783b */ /* 0x000fe20000004200 */
[----:B------:R-:W-:-:S02]  /*3190*/  FFMA.FTZ R102, R89, c[0x0][0x23c], -R96 ;  /* 0x00008f0059667a23 */ /* 0x000fc40000010860 */
        /* <DEDUP_REMOVED lines=9> */
[----:B------:R-:W-:Y:S02]  /*3230*/  FFMA.FTZ R35, R35, c[0x0][0x23c], -R87 ;  /* 0x00008f0023237a23 */ /* 0x000fe40000010857 */
[----:B------:R-:W-:Y:S02]  /*3240*/  FADD.FTZ R34, R34, R33 ;  /* 0x0000002122227221 */ /* 0x000fe40000010000 */
[----:B------:R-:W-:Y:S01]  /*3250*/  MUFU.EX2 R28, R28 ;  /* 0x0000001c001c7308 */ /* 0x000fe20000000800 */
[----:B------:R-:W-:Y:S02]  /*3260*/  FADD.FTZ R31, R30, R31 ;  /* 0x0000001f1e1f7221 */ /* 0x000fe40000010000 */
[----:B------:R-:W-:-:S04]  /*3270*/  FADD.FTZ R29, R29, R34 ;  /* 0x000000221d1d7221 */ /* 0x000fc80000010000 */
[----:B------:R-:W-:Y:S01]  /*3280*/  FADD.FTZ R29, R24, R29 ;  /* 0x0000001d181d7221 */ /* 0x000fe20000010000 */
[----:B----4-:R-:W-:Y:S01]  /*3290*/  F2FP.BF16.PACK_AB R83, R27, R32 ;  /* 0x000000201b53723e */ /* 0x010fe200000010ff */
[----:B------:R-:W3:Y:S01]  /*32a0*/  MUFU.EX2 R21, R21 ;  /* 0x0000001500157308 */ /* 0x000ee20000000800 */
[----:B------:R-:W-:-:S04]  /*32b0*/  FADD.FTZ R32, R32, R31 ;  /* 0x0000001f20207221 */ /* 0x000fc80000010000 */
[----:B------:R-:W-:Y:S01]  /*32c0*/  FADD.FTZ R27, R27, R32 ;  /* 0x000000201b1b7221 */ /* 0x000fe20000010000 */
[C---:B-1----:R-:W-:Y:S02]  /*32d0*/  HMMA.16816.F32.BF16 R44, R80.reuse, R48, RZ ;  /* 0x00000030502c723c */ /* 0x042fe400000418ff */
[----:B------:R-:W-:Y:S06]  /*32e0*/  MUFU.EX2 R20, R20 ;  /* 0x0000001400147308 */ /* 0x000fec0000000800 */
[C---:B------:R-:W-:Y:S02]  /*32f0*/  HMMA.16816.F32.BF16 R48, R80.reuse, R50, RZ ;  /* 0x000000325030723c */ /* 0x040fe400000418ff */
[----:B------:R-:W-:Y:S06]  /*3300*/  MUFU.EX2 R3, R3 ;  /* 0x0000000300037308 */ /* 0x000fec0000000800 */
[C---:B--2---:R-:W-:Y:S02]  /*3310*/  HMMA.16816.F32.BF16 R36, R80.reuse, R40, RZ ;  /* 0x000000285024723c */ /* 0x044fe400000418ff */
[----:B------:R-:W-:Y:S06]  /*3320*/  MUFU.EX2 R26, R26 ;  /* 0x0000001a001a7308 */ /* 0x000fec0000000800 */
[C---:B------:R-:W-:Y:S02]  /*3330*/  HMMA.16816.F32.BF16 R52, R80.reuse, R56, RZ ;  /* 0x000000385034723c */ /* 0x040fe400000418ff */
[----:B------:R-:W1:Y:S06]  /*3340*/  MUFU.EX2 R23, R23 ;  /* 0x0000001700177308 */ /* 0x000e6c0000000800 */
[C---:B------:R-:W-:Y:S02]  /*3350*/  HMMA.16816.F32.BF16 R60, R80.reuse, R64, RZ ;  /* 0x00000040503c723c */ /* 0x040fe400000418ff */
[----:B------:R-:W-:Y:S06]  /*3360*/  MUFU.EX2 R25, R25 ;  /* 0x0000001900197308 */ /* 0x000fec0000000800 */
[C---:B------:R-:W-:Y:S02]  /*3370*/  HMMA.16816.F32.BF16 R68, R80.reuse, R72, RZ ;  /* 0x000000485044723c */ /* 0x040fe400000418ff */
[----:B------:R-:W2:Y:S06]  /*3380*/  MUFU.EX2 R22, R22 ;  /* 0x0000001600167308 */ /* 0x000eac0000000800 */
[C---:B------:R-:W-:Y:S02]  /*3390*/  HMMA.16816.F32.BF16 R40, R80.reuse, R42, RZ ;  /* 0x0000002a5028723c */ /* 0x040fe400000418ff */
[----:B------:R-:W-:Y:S06]  /*33a0*/  MUFU.EX2 R97, R97 ;  /* 0x0000006100617308 */ /* 0x000fec0000000800 */
        /* <DEDUP_REMOVED lines=63> */
[C---:B--2---:R-:W-:Y:S08]  /*37a0*/  HMMA.16816.F32.BF16 R36, R4.reuse, R8, R36 ;  /* 0x000000080424723c */ /* 0x044ff00000041824 */
[C---:B------:R-:W-:Y:S01]  /*37b0*/  HMMA.16816.F32.BF16 R40, R4.reuse, R10, R40 ;  /* 0x0000000a0428723c */ /* 0x040fe20000041828 */
[----:B------:R-:W2:Y:S07]  /*37c0*/  LDSM.16.MT88.4 R8, [R112+0x7800] ;  /* 0x007800007008783b */ /* 0x000eae0000004200 */
        /* <DEDUP_REMOVED lines=55> */
.L_x_5011:
        /* <DEDUP_REMOVED lines=64> */
.L_x_5008:
[C---:B------:R-:W-:Y:S04]  /*3f40*/  LEA R130, P0, R8.reuse, R130, 0x1 ;  /* 0x0000008208827211 */ /* 0x040fe800078008ff */
[----:B------:R-:W-:Y:S02]  /*3f50*/  LEA.HI.X R131, R8, R131, R0, 0x1, P0 ;  /* 0x0000008308837211 */ /* 0x000fe400000f0c00 */
[----:B------:R-:W-:Y:S03]  /*3f60*/  IADD3 R86, P0, R130, UR7, RZ ;  /* 0x0000000782567c10 */ /* 0x000fe6000ff1e0ff */
[----:B------:R-:W-:Y:S01]  /*3f70*/  @!PT LDS RZ, [RZ] ;  /* 0x00000000fffff984 */ /* 0x000fe20000000800 */
[----:B------:R-:W-:Y:S01]  /*3f80*/  @!PT LDS RZ, [RZ] ;  /* 0x00000000fffff984 */ /* 0x000fe20000000800 */
[----:B------:R-:W-:Y:S01]  /*3f90*/  @!PT LDS RZ, [RZ] ;  /* 0x00000000fffff984 */ /* 0x000fe20000000800 */
[----:B------:R1:W-:Y:S02]  /*3fa0*/  LDGSTS.E.BYPASS.LTC128B.128 [R121+0x6000], [R130.64] ;  /* 0x0600000082797fae */ /* 0x0003e4000b901d4a */
[----:B------:R-:W-:Y:S01]  /*3fb0*/  IMAD.X R87, R120, 0x1, R131, P0 ;  /* 0x0000000178577824 */ /* 0x000fe200000e0683 */
[----:B------:R-:W-:Y:S01]  /*3fc0*/  ISETP.GT.AND P0, PT, R137, R118, PT ;  /* 0x000000768900720c */ /* 0x000fe20003f04270 */
        /* <DEDUP_REMOVED lines=16> */
[----:B------:R-:W2:Y:S07]  /*40d0*/  LDSM.16.M88.4 R96, [R114] ;  /* 0x000000007260783b */ /* 0x000eae0000000200 */
        /* <DEDUP_REMOVED lines=133> */
.L_x_5010:
        /* <DEDUP_REMOVED lines=14> */
.L_x_5009:
        /* <DEDUP_REMOVED lines=66> */
[----:B------:R-:W-:Y:S02]  /*4e30*/  FFMA.FTZ R144, R18, c[0x0][0x23c], -R106 ;  /* 0x00008f0012907a23 */ /* 0x000fe4000001086a */
[----:B-1----:R-:W-:Y:S02]  /*4e40*/  FFMA.FTZ R88, R8, c[0x0][0x23c], -R104 ;  /* 0x00008f0008587a23 */ /* 0x002fe40000010868 */
        /* <DEDUP_REMOVED lines=12> */
[----:B---3--:R-:W-:Y:S01]  /*4f10*/  F2FP.BF16.PACK_AB R92, R110, R107 ;  /* 0x0000006b6e5c723e */ /* 0x008fe200000010ff */
[C---:B------:R-:W-:Y:S02]  /*4f20*/  FMUL.FTZ R56, R84.reuse, R56 ;  /* 0x0000003854387220 */ /* 0x040fe40000410000 */
        /* <DEDUP_REMOVED lines=15> */
[----:B------:R-:W-:Y:S02]  /*5020*/  FMUL.FTZ R81, R84, R81 ;  /* 0x0000005154517220 */ /* 0x000fe40000410000 */
[--C-:B------:R-:W-:Y:S02]  /*5030*/  FFMA.FTZ R147, R19, c[0x0][0x23c], -R106.reuse ;  /* 0x00008f0013937a23 */ /* 0x100fe4000001086a */
        /* <DEDUP_REMOVED lines=26> */
[----:B-1----:R-:W-:Y:S01]  /*51e0*/  F2FP.BF16.PACK_AB R95, R139, R90 ;  /* 0x0000005a8b5f723e */ /* 0x002fe200000010ff */
        /* <DEDUP_REMOVED lines=8> */
[----:B------:R-:W1:Y:S01]  /*5270*/  LDSM.16.MT88.4 R96, [R112+0x6000] ;  /* 0x006000007060783b */ /* 0x000e620000004200 */
[----:B------:R-:W-:Y:S02]  /*5280*/  MUFU.EX2 R147, R147 ;  /* 0x0000009300937308 */ /* 0x000fe40000000800 */
[--C-:B------:R-:W-:Y:S02]  /*5290*/  FFMA.FTZ R154, R31, c[0x0][0x23c], -R106.reuse ;  /* 0x00008f001f9a7a23 */ /* 0x100fe4000001086a */
[--C-:B------:R-:W-:Y:S02]  /*52a0*/  FFMA.FTZ R163, R34, c[0x0][0x23c], -R106.reuse ;  /* 0x00008f0022a37a23 */ /* 0x100fe4000001086a */
[----:B------:R-:W-:Y:S04]  /*52b0*/  FFMA.FTZ R160, R35, c[0x0][0x23c], -R106 ;  /* 0x00008f0023a07a23 */ /* 0x000fe8000001086a */
[----:B------:R-:W-:Y:S01]  /*52c0*/  FFMA.FTZ R109, R84, R109, R107 ;  /* 0x0000006d546d7223 */ /* 0x000fe2000001006b */
[----:B------:R-:W-:Y:S01]  /*52d0*/  MUFU.EX2 R149, R149 ;  /* 0x0000009500957308 */ /* 0x000fe20000000800 */
[C---:B------:R-:W-:Y:S02]  /*52e0*/  FFMA.FTZ R165, R3.reuse, R108, R105 ;  /* 0x0000006c03a57223 */ /* 0x040fe40000010069 */
[----:B------:R-:W-:Y:S02]  /*52f0*/  FADD.FTZ R109, R110, R109 ;  /* 0x0000006d6e6d7221 */ /* 0x000fe40000010000 */
[C---:B------:R-:W-:Y:S02]  /*5300*/  FMUL.FTZ R78, R3.reuse, R78 ;  /* 0x0000004e034e7220 */ /* 0x040fe40000410000 */
[----:B------:R-:W-:Y:S02]  /*5310*/  FADD.FTZ R88, R88, R109 ;  /* 0x0000006d58587221 */ /* 0x000fe40000010000 */
[----:B------:R-:W-:Y:S01]  /*5320*/  FMUL.FTZ R79, R3, R79 ;  /* 0x0000004f034f7220 */ /* 0x000fe20000410000 */
[----:B------:R-:W-:Y:S01]  /*5330*/  MUFU.EX2 R150, R150 ;  /* 0x0000009600967308 */ /* 0x000fe20000000800 */
[----:B------:R-:W-:Y:S02]  /*5340*/  FADD.FTZ R88, R111, R88 ;  /* 0x000000586f587221 */ /* 0x000fe40000010000 */
[----:B------:R-:W-:Y:S01]  /*5350*/  LDSM.16.MT88.4 R108, [R112+0x7c00] ;  /* 0x007c0000706c783b */ /* 0x000fe20000004200 */
[C---:B------:R-:W-:Y:S02]  /*5360*/  FMUL.FTZ R82, R3.reuse, R82 ;  /* 0x0000005203527220 */ /* 0x040fe40000410000 */
[----:B------:R-:W-:Y:S01]  /*5370*/  FMUL.FTZ R83, R3, R83 ;  /* 0x0000005303537220 */ /* 0x000fe20000410000 */
[----:B------:R-:W-:Y:S01]  /*5380*/  MOV R3, R0 ;  /* 0x0000000000037202 */ /* 0x000fe20000000f00 */
[--C-:B------:R-:W-:Y:S02]  /*5390*/  FFMA.FTZ R143, R12, c[0x0][0x23c], -R104.reuse ;  /* 0x00008f000c8f7a23 */ /* 0x100fe40000010868 */
[--C-:B------:R-:W-:Y:S01]  /*53a0*/  FFMA.FTZ R138, R13, c[0x0][0x23c], -R104.reuse ;  /* 0x00008f000d8a7a23 */ /* 0x100fe20000010868 */
[----:B------:R-:W-:Y:S01]  /*53b0*/  MUFU.EX2 R152, R152 ;  /* 0x0000009800987308 */ /* 0x000fe20000000800 */
[--C-:B------:R-:W-:Y:S02]  /*53c0*/  FFMA.FTZ R142, R16, c[0x0][0x23c], -R104.reuse ;  /* 0x00008f00108e7a23 */ /* 0x100fe40000010868 */
[--C-:B------:R-:W-:Y:S02]  /*53d0*/  FFMA.FTZ R145, R17, c[0x0][0x23c], -R104.reuse ;  /* 0x00008f0011917a23 */ /* 0x100fe40000010868 */
[--C-:B------:R-:W-:Y:S01]  /*53e0*/  FFMA.FTZ R153, R20, c[0x0][0x23c], -R104.reuse ;  /* 0x00008f0014997a23 */ /* 0x100fe20000010868 */
[C---:B-1----:R-:W-:Y:S03]  /*53f0*/  HMMA.16816.F32.BF16 R44, R92.reuse, R96, R44 ;  /* 0x000000605c2c723c */ /* 0x042fe6000004182c */
[--C-:B------:R-:W-:Y:S01]  /*5400*/  FFMA.FTZ R148, R21, c[0x0][0x23c], -R104.reuse ;  /* 0x00008f0015947a23 */ /* 0x100fe20000010868 */
[----:B------:R-:W-:Y:S01]  /*5410*/  MUFU.EX2 R143, R143 ;  /* 0x0000008f008f7308 */ /* 0x000fe20000000800 */
[--C-:B------:R-:W-:Y:S02]  /*5420*/  FFMA.FTZ R151, R24, c[0x0][0x23c], -R104.reuse ;  /* 0x00008f0018977a23 */ /* 0x100fe40000010868 */
[--C-:B------:R-:W-:Y:S01]  /*5430*/  FFMA.FTZ R146, R25, c[0x0][0x23c], -R104.reuse ;  /* 0x00008f0019927a23 */ /* 0x100fe20000010868 */
[C---:B------:R-:W-:Y:S01]  /*5440*/  HMMA.16816.F32.BF16 R48, R92.reuse, R98, R48 ;  /* 0x000000625c30723c */ /* 0x040fe20000041830 */
[----:B------:R-:W1:Y:S03]  /*5450*/  LDSM.16.MT88.4 R96, [R113+0x7000] ;  /* 0x007000007160783b */ /* 0x000e660000004200 */
[--C-:B------:R-:W-:Y:S02]  /*5460*/  FFMA.FTZ R161, R28, c[0x0][0x23c], -R104.reuse ;  /* 0x00008f001ca17a23 */ /* 0x100fe40000010868 */
[--C-:B------:R-:W-:Y:S01]  /*5470*/  FFMA.FTZ R158, R29, c[0x0][0x23c], -R104.reuse ;  /* 0x00008f001d9e7a23 */ /* 0x100fe20000010868 */
[----:B------:R-:W2:Y:S01]  /*5480*/  MUFU.EX2 R138, R138 ;  /* 0x0000008a008a7308 */ /* 0x000ea20000000800 */
[--C-:B------:R-:W-:Y:S04]  /*5490*/  FFMA.FTZ R159, R32, c[0x0][0x23c], -R104.reuse ;  /* 0x00008f00209f7a23 */ /* 0x100fe80000010868 */
[----:B------:R-:W-:Y:S02]  /*54a0*/  FFMA.FTZ R104, R33, c[0x0][0x23c], -R104 ;  /* 0x00008f0021687a23 */ /* 0x000fe40000010868 */
[----:B------:R-:W-:Y:S03]  /*54b0*/  FADD.FTZ R165, R136, R165 ;  /* 0x000000a588a57221 */ /* 0x000fe60000010000 */
[----:B------:R3:W-:Y:S01]  /*54c0*/  MUFU.EX2 R156, R104 ;  /* 0x00000068009c7308 */ /* 0x0007e20000000800 */
[----:B------:R-:W-:Y:S04]  /*54d0*/  FADD.FTZ R90, R90, R165 ;  /* 0x000000a55a5a7221 */ /* 0x000fe80000010000 */
[----:B------:R-:W-:Y:S05]  /*54e0*/  FADD.FTZ R139, R139, R90 ;  /* 0x0000005a8b8b7221 */ /* 0x000fea0000010000 */
[----:B------:R-:W-:Y:S10]  /*54f0*/  MUFU.EX2 R142, R142 ;  /* 0x0000008e008e7308 */ /* 0x000ff40000000800 */
[----:B------:R-:W4:Y:S01]  /*5500*/  MUFU.EX2 R145, R145 ;  /* 0x0000009100917308 */ /* 0x000f220000000800 */
[C---:B-1----:R-:W-:Y:S01]  /*5510*/  HMMA.16816.F32.BF16 R52, R92.reuse, R96, R52 ;  /* 0x000000605c34723c */ /* 0x042fe20000041834 */
[----:B---3--:R-:W-:Y:S08]  /*5520*/  LDSM.16.MT88.4 R104, [R113+0x6c00] ;  /* 0x006c00007168783b */ /* 0x008ff00000004200 */
[----:B------:R-:W-:Y:S01]  /*5530*/  MUFU.EX2 R153, R153 ;  /* 0x0000009900997308 */ /* 0x000fe20000000800 */
[C---:B------:R-:W-:Y:S01]  /*5540*/  HMMA.16816.F32.BF16 R56, R92.reuse, R98, R56 ;  /* 0x000000625c38723c */ /* 0x040fe20000041838 */
[----:B------:R-:W1:Y:S08]  /*5550*/  LDSM.16.MT88.4 R96, [R112+0x7000] ;  /* 0x007000007060783b */ /* 0x000e700000004200 */
[----:B------:R-:W3:Y:S10]  /*5560*/  MUFU.EX2 R148, R148 ;  /* 0x0000009400947308 */ /* 0x000ef40000000800 */
[----:B------:R-:W-:Y:S10]  /*5570*/  MUFU.EX2 R151, R151 ;  /* 0x0000009700977308 */ /* 0x000ff40000000800 */
[----:B------:R-:W5:Y:S10]  /*5580*/  MUFU.EX2 R146, R146 ;  /* 0x0000009200927308 */ /* 0x000f740000000800 */
[----:B------:R-:W2:Y:S01]  /*5590*/  MUFU.EX2 R155, R155 ;  /* 0x0000009b009b7308 */ /* 0x000ea20000000800 */
[C---:B-1----:R-:W-:Y:S09]  /*55a0*/  HMMA.16816.F32.BF16 R60, R92.reuse, R96, R60 ;  /* 0x000000605c3c723c */ /* 0x042ff2000004183c */
[----:B------:R-:W-:Y:S01]  /*55b0*/  MUFU.EX2 R161, R161 ;  /* 0x000000a100a17308 */ /* 0x000fe20000000800 */
[C---:B------:R-:W-:Y:S01]  /*55c0*/  HMMA.16816.F32.BF16 R64, R92.reuse, R98, R64 ;  /* 0x000000625c40723c */ /* 0x040fe20000041840 */
[----:B------:R-:W1:Y:S08]  /*55d0*/  LDSM.16.MT88.4 R96, [R113+0x8000] ;  /* 0x008000007160783b */ /* 0x000e700000004200 */
[----:B------:R-:W1:Y:S10]  /*55e0*/  MUFU.EX2 R158, R158 ;  /* 0x0000009e009e7308 */ /* 0x000e740000000800 */
[----:B------:R-:W-:Y:S10]  /*55f0*/  MUFU.EX2 R157, R157 ;  /* 0x0000009d009d7308 */ /* 0x000ff40000000800 */
[----:B------:R-:W2:Y:S10]  /*5600*/  MUFU.EX2 R154, R154 ;  /* 0x0000009a009a7308 */ /* 0x000eb40000000800 */
[----:B------:R-:W2:Y:S01]  /*5610*/  MUFU.EX2 R159, R159 ;  /* 0x0000009f009f7308 */ /* 0x000ea20000000800 */
[C---:B-1----:R-:W-:Y:S08]  /*5620*/  HMMA.16816.F32.BF16 R68, R92.reuse, R96, R68 ;  /* 0x000000605c44723c */ /* 0x042ff00000041844 */
[C---:B------:R-:W-:Y:S01]  /*5630*/  HMMA.16816.F32.BF16 R72, R92.reuse, R98, R72 ;  /* 0x000000625c48723c */ /* 0x040fe20000041848 */
[----:B------:R-:W1:Y:S01]  /*5640*/  LDSM.16.MT88.4 R96, [R112+0x8000] ;  /* 0x008000007060783b */ /* 0x000e620000004200 */
[----:B------:R-:W-:Y:S10]  /*5650*/  MUFU.EX2 R163, R163 ;  /* 0x000000a300a37308 */ /* 0x000ff40000000800 */
[----:B------:R-:W1:Y:S02]  /*5660*/  MUFU.EX2 R160, R160 ;  /* 0x000000a000a07308 */ /* 0x000e640000000800 */
[C---:B-1----:R-:W-:Y:S08]  /*5670*/  HMMA.16816.F32.BF16 R76, R92.reuse, R96, R76 ;  /* 0x000000605c4c723c */ /* 0x042ff0000004184c */
[----:B------:R-:W-:Y:S01]  /*5680*/  HMMA.16816.F32.BF16 R80, R92, R98, R80 ;  /* 0x000000625c50723c */ /* 0x000fe20000041850 */
[----:B------:R-:W1:Y:S06]  /*5690*/  LDSM.16.MT88.4 R96, [R113+0x6400] ;  /* 0x006400007160783b */ /* 0x000e6c0000004200 */
[----:B--2---:R-:W-:Y:S01]  /*56a0*/  F2FP.BF16.PACK_AB R92, R138, R143 ;  /* 0x0000008f8a5c723e */ /* 0x004fe200000010ff */
        /* <DEDUP_REMOVED lines=29> */
[----:B---3--:R-:W-:Y:S01]  /*5880*/  F2FP.BF16.PACK_AB R92, R148, R153 ;  /* 0x00000099945c723e */ /* 0x008fe200000010ff */
[----:B------:R-:W-:Y:S01]  /*5890*/  FADD.FTZ R153, R153, R142 ;  /* 0x0000008e99997221 */ /* 0x000fe20000010000 */
[----:B------:R-:W-:Y:S03]  /*58a0*/  F2FP.BF16.PACK_AB R93, R150, R149 ;  /* 0x00000095965d723e */ /* 0x000fe600000010ff */
[----:B-----5:R-:W-:Y:S01]  /*58b0*/  F2FP.BF16.PACK_AB R94, R146, R151 ;  /* 0x00000097925e723e */ /* 0x020fe200000010ff */
[----:B------:R-:W-:Y:S01]  /*58c0*/  FADD.FTZ R148, R148, R153 ;  /* 0x0000009994947221 */ /* 0x000fe20000010000 */
[----:B------:R-:W-:Y:S03]  /*58d0*/  F2FP.BF16.PACK_AB R95, R155, R152 ;  /* 0x000000989b5f723e */ /* 0x000fe600000010ff */
[----:B------:R-:W-:Y:S04]  /*58e0*/  FADD.FTZ R151, R151, R148 ;  /* 0x0000009497977221 */ /* 0x000fe80000010000 */
        /* <DEDUP_REMOVED lines=24> */
[----:B------:R-:W-:Y:S07]  /*5a70*/  F2FP.BF16.PACK_AB R95, R160, R163 ;  /* 0x000000a3a05f723e */ /* 0x000fee00000010ff */
        /* <DEDUP_REMOVED lines=8> */
[C---:B------:R-:W-:Y:S04]  /*5b00*/  HMMA.16816.F32.BF16 R56, R92.reuse, R102, R56 ;  /* 0x000000665c38723c */ /* 0x040fe80000041838 */
[----:B------:R-:W-:Y:S04]  /*5b10*/  FADD.FTZ R101, R150, R101 ;  /* 0x0000006596657221 */ /* 0x000fe80000010000 */
[C---:B------:R-:W-:Y:S04]  /*5b20*/  HMMA.16816.F32.BF16 R60, R92.reuse, R108, R60 ;  /* 0x0000006c5c3c723c */ /* 0x040fe8000004183c */
[----:B------:R-:W-:Y:S03]  /*5b30*/  FADD.FTZ R88, R152, R101 ;  /* 0x0000006598587221 */ /* 0x000fe60000010000 */
[----:B------:R-:W-:Y:S01]  /*5b40*/  FADD.FTZ R109, R159, R158 ;  /* 0x0000009e9f6d7221 */ /* 0x000fe20000010000 */
[C---:B------:R-:W-:Y:S04]  /*5b50*/  HMMA.16816.F32.BF16 R64, R92.reuse, R110, R64 ;  /* 0x0000006e5c40723c */ /* 0x040fe80000041840 */
[----:B------:R-:W-:Y:S02]  /*5b60*/  FADD.FTZ R88, R155, R88 ;  /* 0x000000589b587221 */ /* 0x000fe40000010000 */
[----:B------:R-:W-:Y:S02]  /*5b70*/  FADD.FTZ R109, R156, R109 ;  /* 0x0000006d9c6d7221 */ /* 0x000fe40000010000 */
[C---:B---3--:R-:W-:Y:S04]  /*5b80*/  HMMA.16816.F32.BF16 R68, R92.reuse, R104, R68 ;  /* 0x000000685c44723c */ /* 0x048fe80000041844 */
[----:B------:R-:W-:Y:S01]  /*5b90*/  FADD.FTZ R157, R157, R88 ;  /* 0x000000589d9d7221 */ /* 0x000fe20000010000 */
[----:B------:R-:W-:Y:S03]  /*5ba0*/  IADD3 R88, R137, -0x1, RZ ;  /* 0xffffffff89587810 */ /* 0x000fe60007ffe0ff */
[C---:B------:R-:W-:Y:S04]  /*5bb0*/  HMMA.16816.F32.BF16 R72, R92.reuse, R106, R72 ;  /* 0x0000006a5c48723c */ /* 0x040fe80000041848 */
[----:B------:R-:W-:Y:S01]  /*5bc0*/  FADD.FTZ R154, R154, R157 ;  /* 0x0000009d9a9a7221 */ /* 0x000fe20000010000 */
[----:B------:R-:W-:Y:S03]  /*5bd0*/  MOV R137, R88 ;  /* 0x0000005800897202 */ /* 0x000fe60000000f00 */
[C---:B-1----:R-:W-:Y:S04]  /*5be0*/  HMMA.16816.F32.BF16 R76, R92.reuse, R96, R76 ;  /* 0x000000605c4c723c */ /* 0x042fe8000004184c */
[----:B------:R-:W-:Y:S04]  /*5bf0*/  FADD.FTZ R163, R163, R154 ;  /* 0x0000009aa3a37221 */ /* 0x000fe80000010000 */
[----:B------:R-:W-:Y:S04]  /*5c00*/  HMMA.16816.F32.BF16 R80, R92, R98, R80 ;  /* 0x000000625c50723c */ /* 0x000fe80000041850 */
[----:B------:R-:W-:Y:S04]  /*5c10*/  FADD.FTZ R108, R160, R163 ;  /* 0x000000a3a06c7221 */ /* 0x000fe80000010000 */
[----:B------:R-:W-:-:S05]  /*5c20*/  @P0 BRA `(.L_x_5011) ;  /* 0xffffdf1000000947 */ /* 0x000fca000383ffff */
.L_x_5007:
[----:B------:R-:W1:Y:S01]  /*5c30*/  SHFL.BFLY PT, R8, R109, 0x2, 0x1f ;  /* 0x0c401f006d087f89 */ /* 0x000e6200000e0000 */
[----:B------:R-:W-:Y:S01]  /*5c40*/  MOV R9, 0x3f800000 ;  /* 0x3f80000000097802 */ /* 0x000fe20000000f00 */
[----:B------:R-:W-:Y:S01]  /*5c50*/  BSSY B0, `(.L_x_5012) ;  /* 0x00000b3000007945 */ /* 0x000fe20003800000 */
[----:B------:R-:W-:Y:S01]  /*5c60*/  SHF.L.U32 R124, R124, 0x3, RZ ;  /* 0x000000037c7c7819 */ /* 0x000fe200000006ff */
[----:B------:R-:W2:Y:S01]  /*5c70*/  S2R R5, SR_TID.X ;  /* 0x0000000000057919 */ /* 0x000ea20000002100 */
[----:B------:R-:W-:-:S03]  /*5c80*/  LEA R133, R133, R132, 0x4 ;  /* 0x0000008485857211 */ /* 0x000fc600078e20ff */
[----:B------:R-:W3:Y:S04]  /*5c90*/  SHFL.BFLY PT, R3, R108, 0x2, 0x1f ;  /* 0x0c401f006c037f89 */ /* 0x000ee800000e0000 */
[----:B------:R-:W-:Y:S01]  /*5ca0*/  BAR.SYNC.DEFER_BLOCKING 0x0 ;  /* 0x0000000000007b1d */ /* 0x000fe20000010000 */
        /* <DEDUP_REMOVED lines=9> */
[----:B------:R-:W-:-:S02]  /*5d40*/  LOP3.LUT R12, R12, 0x3fffff00, RZ, 0xc0, !PT ;  /* 0x3fffff000c0c7812 */ /* 0x000fc400078ec0ff */
[----:B------:R-:W-:Y:S02]  /*5d50*/  SHF.R.S32.HI R11, RZ, 0x2, R11 ;  /* 0x00000002ff0b7819 */ /* 0x000fe4000001140b */
[----:B------:R-:W-:Y:S02]  /*5d60*/  LEA R123, R123, R12, 0x5 ;  /* 0x0000000c7b7b7211 */ /* 0x000fe400078e28ff */
[----:B------:R-:W-:Y:S02]  /*5d70*/  SHF.R.S32.HI R12, RZ, 0x1f, R11 ;  /* 0x0000001fff0c7819 */ /* 0x000fe4000001140b */
[----:B------:R-:W-:Y:S02]  /*5d80*/  IADD3 R10, -R10, R5, RZ ;  /* 0x000000050a0a7210 */ /* 0x000fe40007ffe1ff */
[----:B------:R-:W-:Y:S01]  /*5d90*/  LEA.HI R12, R12, R11, RZ, 0x3 ;  /* 0x0000000b0c0c7211 */ /* 0x000fe200078f18ff */
[----:B-1----:R-:W-:Y:S01]  /*5da0*/  FADD.FTZ R7, R8, R7 ;  /* 0x0000000708077221 */ /* 0x002fe20000010000 */
[----:B------:R-:W-:-:S02]  /*5db0*/  MOV R8, 0x3f800000 ;  /* 0x3f80000000087802 */ /* 0x000fc40000000f00 */
[----:B------:R-:W-:Y:S02]  /*5dc0*/  LOP3.LUT R12, R12, 0xfffffff8, RZ, 0xc0, !PT ;  /* 0xfffffff80c0c7812 */ /* 0x000fe400078ec0ff */
[----:B------:R-:W-:Y:S02]  /*5dd0*/  FSETP.NE.FTZ.AND P3, PT, R7, RZ, PT ;  /* 0x000000ff0700720b */ /* 0x000fe40003f75000 */
[----:B------:R-:W-:Y:S01]  /*5de0*/  IADD3 R11, R11, -R12, RZ ;  /* 0x8000000c0b0b7210 */ /* 0x000fe20007ffe0ff */
[----:B--2---:R-:W-:Y:S01]  /*5df0*/  FADD.FTZ R6, R3, R6 ;  /* 0x0000000603067221 */ /* 0x004fe20000010000 */
[----:B------:R-:W-:Y:S02]  /*5e00*/  LEA.HI R3, R4, R5, RZ, 0x5 ;  /* 0x0000000504037211 */ /* 0x000fe400078f28ff */
[----:B------:R-:W-:Y:S02]  /*5e10*/  LEA.HI R12, R11, R11, RZ, 0x1 ;  /* 0x0000000b0b0c7211 */ /* 0x000fe400078f08ff */
[----:B------:R-:W-:-:S02]  /*5e20*/  SHF.R.S32.HI R13, RZ, 0x5, R3 ;  /* 0x00000005ff0d7819 */ /* 0x000fc40000011403 */
[----:B------:R-:W-:Y:S02]  /*5e30*/  LOP3.LUT R14, R12, 0x1fffffe, RZ, 0xc0, !PT ;  /* 0x01fffffe0c0e7812 */ /* 0x000fe400078ec0ff */
        /* <DEDUP_REMOVED lines=41> */
[C---:B------:R-:W-:Y:S01]  /*60d0*/  FMUL.FTZ R64, R9.reuse, R64 ;  /* 0x0000004009407220 */ /* 0x040fe20000410000 */
[----:B------:R-:W1:Y:S01]  /*60e0*/  @P2 MUFU.LG2 R6, R6 ;  /* 0x0000000600062308 */ /* 0x000e620000000c00 */
        /* <DEDUP_REMOVED lines=8> */
[----:B------:R-:W-:Y:S01]  /*6170*/  FMUL.FTZ R81, R9, R81 ;  /* 0x0000005109517220 */ /* 0x000fe20000410000 */
[----:B------:R-:W-:Y:S01]  /*6180*/  MOV R9, 0x40 ;  /* 0x0000004000097802 */ /* 0x000fe20000000f00 */
[C---:B--2---:R-:W-:Y:S02]  /*6190*/  FMUL.FTZ R39, R8.reuse, R39 ;  /* 0x0000002708277220 */ /* 0x044fe40000410000 */
[C---:B------:R-:W-:Y:S01]  /*61a0*/  FMUL.FTZ R38, R8.reuse, R38 ;  /* 0x0000002608267220 */ /* 0x040fe20000410000 */
[----:B------:R-:W-:Y:S01]  /*61b0*/  SEL R9, R9, 0xffffffc0, !P0 ;  /* 0xffffffc009097807 */ /* 0x000fe20004000000 */
[C---:B------:R-:W-:Y:S02]  /*61c0*/  FMUL.FTZ R43, R8.reuse, R43 ;  /* 0x0000002b082b7220 */ /* 0x040fe40000410000 */
[C---:B------:R-:W-:Y:S01]  /*61d0*/  FMUL.FTZ R42, R8.reuse, R42 ;  /* 0x0000002a082a7220 */ /* 0x040fe20000410000 */
[----:B------:R-:W-:Y:S01]  /*61e0*/  IADD3 R11, R11, R9, RZ ;  /* 0x000000090b0b7210 */ /* 0x000fe20007ffe0ff */
[C---:B------:R-:W-:Y:S01]  /*61f0*/  FMUL.FTZ R47, R8.reuse, R47 ;  /* 0x0000002f082f7220 */ /* 0x040fe20000410000 */
[----:B------:R-:W-:Y:S01]  /*6200*/  STS.64 [R10.X4+0x400], R38 ;  /* 0x000400260a007388 */ /* 0x000fe20000004a00 */
        /* <DEDUP_REMOVED lines=22> */
[----:B------:R-:W-:Y:S01]  /*6370*/  FMUL.FTZ R82, R8, R82 ;  /* 0x0000005208527220 */ /* 0x000fe20000410000 */
[----:B------:R-:W-:Y:S01]  /*6380*/  IADD3 R8, R122, R13, RZ ;  /* 0x0000000d7a087210 */ /* 0x000fe20007ffe0ff */
[----:B------:R-:W-:Y:S01]  /*6390*/  @P3 FMUL.FTZ R7, R7, 0.69314718246459960938 ;  /* 0x3f31721807073820 */ /* 0x000fe20000410000 */
[----:B------:R-:W-:-:S02]  /*63a0*/  IADD3 R13, R9, R12, RZ ;  /* 0x0000000c090d7210 */ /* 0x000fc40007ffe0ff */
[----:B------:R-:W2:Y:S04]  /*63b0*/  S2R R9, SR_CTAID.Z ;  /* 0x0000000000097919 */ /* 0x000ea80000002700 */
[----:B------:R-:W-:Y:S04]  /*63c0*/  STS.64 [R13], R48 ;  /* 0x000000300d007388 */ /* 0x000fe80000000a00 */
[----:B------:R-:W-:Y:S04]  /*63d0*/  STS.64 [R13+0x400], R50 ;  /* 0x000400320d007388 */ /* 0x000fe80000000a00 */
[----:B------:R-:W-:Y:S04]  /*63e0*/  STS.64 [R10.X4+0x2000], R52 ;  /* 0x002000340a007388 */ /* 0x000fe80000004a00 */
[----:B------:R-:W-:Y:S04]  /*63f0*/  STS.64 [R10.X4+0x2400], R54 ;  /* 0x002400360a007388 */ /* 0x000fe80000004a00 */
[----:B------:R-:W-:Y:S04]  /*6400*/  STS.64 [R12+0x2000], R56 ;  /* 0x002000380c007388 */ /* 0x000fe80000000a00 */
[----:B------:R-:W-:Y:S04]  /*6410*/  STS.64 [R12+0x2400], R58 ;  /* 0x0024003a0c007388 */ /* 0x000fe80000000a00 */
[----:B------:R1:W-:Y:S04]  /*6420*/  STS.64 [R11+0x2000], R60 ;  /* 0x0020003c0b007388 */ /* 0x0003e80000000a00 */
[----:B------:R3:W-:Y:S04]  /*6430*/  STS.64 [R11+0x2400], R62 ;  /* 0x0024003e0b007388 */ /* 0x0007e80000000a00 */
[----:B------:R4:W-:Y:S04]  /*6440*/  STS.64 [R13+0x2000], R64 ;  /* 0x002000400d007388 */ /* 0x0009e80000000a00 */
[----:B------:R-:W-:Y:S04]  /*6450*/  STS.64 [R13+0x2400], R66 ;  /* 0x002400420d007388 */ /* 0x000fe80000000a00 */
[----:B------:R-:W-:Y:S04]  /*6460*/  STS.64 [R10.X4+0x4000], R68 ;  /* 0x004000440a007388 */ /* 0x000fe80000004a00 */
[----:B------:R5:W-:Y:S04]  /*6470*/  STS.64 [R10.X4+0x4400], R70 ;  /* 0x004400460a007388 */ /* 0x000be80000004a00 */
[----:B------:R-:W-:Y:S01]  /*6480*/  STS.64 [R12+0x4000], R72 ;  /* 0x004000480c007388 */ /* 0x000fe20000000a00 */
[----:B-1----:R-:W-:-:S03]  /*6490*/  @P2 FMUL.FTZ R61, R6, 0.69314718246459960938 ;  /* 0x3f317218063d2820 */ /* 0x002fc60000410000 */
[----:B------:R-:W-:Y:S01]  /*64a0*/  STS.64 [R12+0x4400], R74 ;  /* 0x0044004a0c007388 */ /* 0x000fe20000000a00 */
[----:B---3--:R-:W-:-:S03]  /*64b0*/  IADD3 R62, -R125, RZ, RZ ;  /* 0x000000ff7d3e7210 */ /* 0x008fc60007ffe1ff */
[----:B------:R-:W-:Y:S01]  /*64c0*/  STS.64 [R11+0x4000], R76 ;  /* 0x0040004c0b007388 */ /* 0x000fe20000000a00 */
[----:B----4-:R-:W-:-:S03]  /*64d0*/  LOP3.LUT R64, R3, 0xffffffe0, RZ, 0xc0, !PT ;  /* 0xffffffe003407812 */ /* 0x010fc600078ec0ff */
[----:B------:R1:W-:Y:S01]  /*64e0*/  STS.64 [R11+0x4400], R78 ;  /* 0x0044004e0b007388 */ /* 0x0003e20000000a00 */
[----:B--2---:R-:W-:Y:S01]  /*64f0*/  IMAD R9, R62, c[0x0][0x1c0], R9 ;  /* 0x000070003e097a24 */ /* 0x004fe200078e0209 */
[----:B------:R-:W-:Y:S01]  /*6500*/  MOV R3, 0xff800000 ;  /* 0xff80000000037802 */ /* 0x000fe20000000f00 */
[----:B------:R-:W-:Y:S01]  /*6510*/  @P3 FFMA.FTZ R3, R2, c[0x0][0x238], R7 ;  /* 0x00008e0002033a23 */ /* 0x000fe20000010007 */
[----:B------:R-:W2:Y:S01]  /*6520*/  S2R R60, SR_CTAID.Y ;  /* 0x00000000003c7919 */ /* 0x000ea20000002600 */
[----:B------:R-:W-:-:S03]  /*6530*/  IADD3 R64, -R64, R5, RZ ;  /* 0x0000000540407210 */ /* 0x000fc60007ffe1ff */
[----:B------:R-:W-:Y:S01]  /*6540*/  STS.64 [R13+0x4000], R80 ;  /* 0x004000500d007388 */ /* 0x000fe20000000a00 */
[----:B------:R-:W-:-:S03]  /*6550*/  LOP3.LUT P0, RZ, R64, 0x3, RZ, 0xc0, !PT ;  /* 0x0000000340ff7812 */ /* 0x000fc6000780c0ff */
[----:B------:R-:W-:Y:S04]  /*6560*/  STS.64 [R13+0x4400], R82 ;  /* 0x004400520d007388 */ /* 0x000fe80000000a00 */
[----:B------:R-:W-:Y:S06]  /*6570*/  BAR.SYNC.DEFER_BLOCKING 0x0 ;  /* 0x0000000000007b1d */ /* 0x000fec0000010000 */
[----:B-----5:R-:W3:Y:S01]  /*6580*/  S2R R10, SR_CTAID.X ;  /* 0x00000000000a7919 */ /* 0x020ee20000002500 */
[----:B-1----:R-:W-:Y:S01]  /*6590*/  MOV R11, 0xff800000 ;  /* 0xff800000000b7802 */ /* 0x002fe20000000f00 */
[----:B--2---:R-:W-:-:S02]  /*65a0*/  IMAD R60, R60, c[0x0][0x210], R125 ;  /* 0x000084003c3c7a24 */ /* 0x004fc400078e027d */
[----:B------:R-:W-:Y:S02]  /*65b0*/  @P2 FFMA.FTZ R11, R0, c[0x0][0x238], R61 ;  /* 0x00008e00000b2a23 */ /* 0x000fe4000001003d */
[----:B------:R-:W-:Y:S01]  /*65c0*/  IMAD R9, R60, c[0x0][0x1c0], R9 ;  /* 0x000070003c097a24 */ /* 0x000fe200078e0209 */
[----:B------:R-:W1:Y:S04]  /*65d0*/  LDS.128 R52, [R8.X4] ;  /* 0x0000000008347984 */ /* 0x000e680000004c00 */
[----:B------:R-:W2:Y:S04]  /*65e0*/  LDS.128 R48, [R8.X4+0x800] ;  /* 0x0008000008307984 */ /* 0x000ea80000004c00 */
        /* <DEDUP_REMOVED lines=10> */
[----:B---3--:R-:W-:-:S05]  /*6690*/  SHF.L.U32 R8, R10, 0x6, RZ ;  /* 0x000000060a087819 */ /* 0x008fca00000006ff */
[----:B------:R-:W-:Y:S01]  /*66a0*/  IMAD R8, R9, c[0x0][0x214], R8 ;  /* 0x0000850009087a24 */ /* 0x000fe200078e0208 */
[----:B------:R-:W-:Y:S05]  /*66b0*/  @P0 BRA `(.L_x_5013) ;  /* 0x000000c000000947 */ /* 0x000fea0003800000 */
[----:B--2-4-:R-:W-:Y:S01]  /*66c0*/  IMAD.MOV.U32 R7, RZ, RZ, -0x40 ;  /* 0xffffffc0ff077424 */ /* 0x014fe200078e00ff */
        /* <DEDUP_REMOVED lines=11> */
.L_x_5013:
[----:B--2-4-:R-:W-:Y:S05]  /*6780*/  BSYNC B0 ;  /* 0x0000000000007941 */ /* 0x014fea0003800000 */
.L_x_5012:
[----:B------:R-:W-:Y:S01]  /*6790*/  LEA.HI R4, R4, R5, RZ, 0x3 ;  /* 0x0000000504047211 */ /* 0x000fe200078f18ff */
[----:B------:R-:W-:-:S03]  /*67a0*/  IMAD R8, R8, c[0x0][0x22c], RZ ;  /* 0x00008b0008087a24 */ /* 0x000fc600078e02ff */
[----:B------:R-:W-:Y:S02]  /*67b0*/  LOP3.LUT R0, R4, 0xfffffff8, RZ, 0xc0, !PT ;  /* 0xfffffff804007812 */ /* 0x000fe400078ec0ff */
[----:B------:R-:W-:-:S03]  /*67c0*/  SHF.R.S32.HI R4, RZ, 0x3, R4 ;  /* 0x00000003ff047819 */ /* 0x000fc60000011404 */
[----:B------:R-:W-:-:S04]  /*67d0*/  IMAD.IADD R0, R5, 0x1, -R0 ;  /* 0x0000000105007824 */ /* 0x000fc800078e0a00 */
[----:B------:R-:W-:-:S05]  /*67e0*/  IMAD.SHL.U32 R2, R0, 0x4, RZ ;  /* 0x0000000400027824 */ /* 0x000fca00078e00ff */
[----:B------:R-:W-:-:S05]  /*67f0*/  SHF.R.S32.HI R3, RZ, 0x1f, R2 ;  /* 0x0000001fff037819 */ /* 0x000fca0000011402 */
[----:B------:R-:W-:-:S05]  /*6800*/  IMAD.WIDE R4, R4, 0x60, R2 ;  /* 0x0000006004047825 */ /* 0x000fca00078e0202 */
[----:B------:R-:W-:-:S04]  /*6810*/  IADD3 R0, P0, R8, R4, RZ ;  /* 0x0000000408007210 */ /* 0x000fc80007f1e0ff */
[----:B------:R-:W-:Y:S02]  /*6820*/  LEA.HI.X.SX32 R3, R8, R5, 0x1, P0 ;  /* 0x0000000508037211 */ /* 0x000fe400000f0eff */
[----:B------:R-:W-:-:S04]  /*6830*/  LEA R2, P0, R0, c[0x0][0x1d8], 0x2 ;  /* 0x0000760000027a11 */ /* 0x000fc800078010ff */
[----:B------:R-:W-:-:S05]  /*6840*/  LEA.HI.X R3, R0, c[0x0][0x1dc], R3, 0x2, P0 ;  /* 0x0000770000037a11 */ /* 0x000fca00000f1403 */
[----:B-1----:R-:W-:Y:S04]  /*6850*/  STG.E.128 [R2.64], R52 ;  /* 0x0000003402007986 */ /* 0x002fe8000c101d0a */
        /* <DEDUP_REMOVED lines=12> */
.L_x_5014:
        /* <DEDUP_REMOVED lines=14> */
.L_x_6370:


//--------------------- .text._ZN5flash24flash_fwd_splitkv_kernelI23Flash_fwd_kernel_traitsILi96ELi64ELi64ELi4ELb0ELb0EN7cutlass10bfloat16_tE19Flash_kernel_traitsILi96ELi64ELi64ELi4ES3_EELb1ELb0ELb0ELb1ELb1ELb1ELb1ELb0EEEvNS_16Flash_fwd_paramsE --------------------------
	.section	.text._ZN5flash24flash_fwd_splitkv_kernelI23Flash_fwd_kernel_traitsILi96ELi64ELi64ELi4ELb0ELb0EN7cutlass10bfloat16_tE19Flash_kernel_traitsILi96ELi64ELi64ELi4ES3_EELb1ELb0ELb0ELb1ELb1ELb1ELb1ELb0EEEvNS_16Flash_fwd_paramsE,"ax",@progbits
	.sectioninfo	@"SHI_REGISTERS=167"
	.align	128
        .global         _ZN5flash24flash_fwd_splitkv_kernelI23Flash_fwd_kernel_traitsILi96ELi64ELi64ELi4ELb0ELb0EN7cutlass10bfloat16_tE19Flash_kernel_traitsILi96ELi64ELi64ELi4ES3_EELb1ELb0ELb0ELb1ELb1ELb1ELb1ELb0EEEvNS_16Flash_fwd_paramsE
        .type           _ZN5flash24flash_fwd_splitkv_kernelI23Flash_fwd_kernel_traitsILi96ELi64ELi64ELi4ELb0ELb0EN7cutlass10bfloat16_tE19Flash_kernel_traitsILi96ELi64ELi64ELi4ES3_EELb1ELb0ELb0ELb1ELb1ELb1ELb1ELb0EEEvNS_16Flash_fwd_paramsE,@function
        .size           _ZN5flash24flash_fwd_splitkv_kernelI23Flash_fwd_kernel_traitsILi96ELi64ELi64ELi4ELb0ELb0EN7cutlass10bfloat16_tE19Flash_kernel_traitsILi96ELi64ELi64ELi4ES3_EELb1ELb0ELb0ELb1ELb1ELb1ELb1ELb0EEEvNS_16Flash_fwd_paramsE,(.L_x_6371 - _ZN5flash24flash_fwd_splitkv_kernelI23Flash_fwd_kernel_traitsILi96ELi64ELi64ELi4ELb0ELb0EN7cutlass10bfloat16_tE19Flash_kernel_traitsILi96ELi64ELi64ELi4ES3_EELb1ELb0ELb0ELb1ELb1ELb1ELb1ELb0EEEvNS_16Flash_fwd_paramsE)
        .other          _ZN5flash24flash_fwd_splitkv_kernelI23Flash_fwd_kernel_traitsILi96ELi64ELi64ELi4ELb0ELb0EN7cutlass10bfloat16_tE19Flash_kernel_traitsILi96ELi64ELi64ELi4ES3_EELb1ELb0ELb0ELb1ELb1ELb1ELb1ELb0EEEvNS_16Flash_fwd_paramsE,@"STO_CUDA_ENTRY STV_DEFAULT"
_ZN5flash24flash_fwd_splitkv_kernelI23Flash_fwd_kernel_traitsILi96ELi64ELi64ELi4ELb0ELb0EN7cutlass10bfloat16_tE19Flash_kernel_traitsILi96ELi64ELi64ELi4ES3_EELb1ELb0ELb0ELb1ELb1ELb1ELb1ELb0EEEvNS_16Flash_fwd_paramsE:
.text._ZN5flash24flash_fwd_splitkv_kernelI23Flash_fwd_kernel_traitsILi96ELi64ELi64ELi4ELb0ELb0EN7cutlass10bfloat16_tE19Flash_kernel_traitsILi96ELi64ELi64ELi4ES3_EELb1ELb0ELb0ELb1ELb1ELb1ELb1ELb0EEEvNS_16Flash_fwd_paramsE:
        /* <DEDUP_REMOVED lines=14> */
[----:B-1----:R-:W-:-:S04]  /*00e0*/  IMAD.MOV R0, RZ, RZ, -R3 ;  /* 0x000000ffff007224 */ /* 0x002fc800078e0a03 */
[----:B------:R-:W-:-:S04]  /*00f0*/  IMAD R7, R0, c[0x0][0x1c0], RZ ;  /* 0x0000700000077a24 */ /* 0x000fc800078e02ff */
[----:B------:R-:W-:-:S04]  /*0100*/  IMAD.HI.U32 R2, R3, R7, R2 ;  /* 0x0000000703027227 */ /* 0x000fc800078e0002 */
[----:B------:R-:W-:Y:S02]  /*0110*/  @P1 IMAD.MOV.U32 R7, RZ, RZ, 0x4 ;  /* 0x00000004ff071424 */ /* 0x000fe400078e00ff */
[----:B--2---:R-:W-:-:S04]  /*0120*/  IMAD.HI.U32 R120, R2, R5, RZ ;  /* 0x0000000502787227 */ /* 0x004fc800078e00ff */
[----:B------:R-:W-:Y:S02]  /*0130*/  IMAD.MOV R0, RZ, RZ, -R120 ;  /* 0x000000ffff007224 */ /* 0x000fe400078e0a78 */
[----:B------:R-:W-:Y:S02]  /*0140*/  @P0 IMAD.MOV.U32 R3, RZ, RZ, 0x4 ;  /* 0x00000004ff030424 */ /* 0x000fe400078e00ff */
        /* <DEDUP_REMOVED lines=35> */
[----:B------:R-:W-:-:S02]  /*0380*/  LOP3.LUT R4, R4, c[0x0][0x10], RZ, 0x3c, !PT ;  /* 0x0000040004047a12 */ /* 0x000fc400078e3cff */
[----:B------:R-:W-:Y:S02]  /*0390*/  IMAD.MOV.U32 R5, RZ, RZ, R0 ;  /* 0x000000ffff057224 */ /* 0x000fe400078e0000 */
[----:B------:R-:W-:Y:S02]  /*03a0*/  ISETP.GE.AND P0, PT, R4, RZ, PT ;  /* 0x000000ff0400720c */ /* 0x000fe40003f06270 */
[----:B------:R-:W-:Y:S01]  /*03b0*/  IADD3 R4, R99, 0x7f, RZ ;  /* 0x0000007f63047810 */ /* 0x000fe20007ffe0ff */
[----:B--2---:R-:W-:Y:S02]  /*03c0*/  IMAD.MOV R2, RZ, RZ, -R7 ;  /* 0x000000ffff027224 */ /* 0x004fe400078e0a07 */
[----:B------:R-:W-:Y:S02]  /*03d0*/  IMAD.MOV.U32 R6, RZ, RZ, RZ ;  /* 0x000000ffff067224 */ /* 0x000fe400078e00ff */
[----:B------:R-:W-:-:S04]  /*03e0*/  IMAD R2, R2, R3, RZ ;  /* 0x0000000302027224 */ /* 0x000fc800078e02ff */
[----:B------:R-:W-:Y:S01]  /*03f0*/  IMAD.HI.U32 R2, R7, R2, R6 ;  /* 0x0000000207027227 */ /* 0x000fe200078e0006 */
[----:B------:R-:W-:-:S04]  /*0400*/  IADD3 R7, R95, -c[0x0][0x214], R4 ;  /* 0x800085005f077a10 */ /* 0x000fc80007ffe004 */
[----:B------:R-:W-:Y:S01]  /*0410*/  IADD3 R7, R7, c[0x0][0x2e8], RZ ;  /* 0x0000ba0007077a10 */ /* 0x000fe20007ffe0ff */
[----:B------:R-:W-:-:S03]  /*0420*/  IMAD.HI.U32 R0, R2, R5, RZ ;  /* 0x0000000502007227 */ /* 0x000fc600078e00ff */
[----:B------:R-:W-:Y:S01]  /*0430*/  SHF.R.S32.HI R88, RZ, 0x1f, R7 ;  /* 0x0000001fff587819 */ /* 0x000fe20000011407 */
[----:B------:R-:W-:-:S03]  /*0440*/  IMAD.MOV R2, RZ, RZ, -R0 ;  /* 0x000000ffff027224 */ /* 0x000fc600078e0a00 */
[----:B------:R-:W-:Y:S01]  /*0450*/  LEA.HI R88, R88, R7, RZ, 0x6 ;  /* 0x0000000758587211 */ /* 0x000fe200078f30ff */
[----:B------:R-:W-:-:S03]  /*0460*/  IMAD R2, R3, R2, R5 ;  /* 0x0000000203027224 */ /* 0x000fc600078e0205 */
[----:B------:R-:W-:Y:S02]  /*0470*/  SHF.R.S32.HI R88, RZ, 0x6, R88 ;  /* 0x00000006ff587819 */ /* 0x000fe40000011458 */
[----:B------:R-:W-:-:S13]  /*0480*/  ISETP.GT.U32.AND P1, PT, R3, R2, PT ;  /* 0x000000020300720c */ /* 0x000fda0003f24070 */
[----:B------:R-:W-:Y:S01]  /*0490*/  @!P1 IMAD.IADD R2, R2, 0x1, -R3 ;  /* 0x0000000102029824 */ /* 0x000fe200078e0a03 */
[----:B------:R-:W-:Y:S02]  /*04a0*/  @!P1 IADD3 R0, R0, 0x1, RZ ;  /* 0x0000000100009810 */ /* 0x000fe40007ffe0ff */
[----:B------:R-:W-:Y:S02]  /*04b0*/  ISETP.NE.AND P1, PT, RZ, c[0x0][0x10], PT ;  /* 0x00000400ff007a0c */ /* 0x000fe40003f25270 */
[----:B------:R-:W-:Y:S02]  /*04c0*/  ISETP.GE.U32.AND P2, PT, R2, R3, PT ;  /* 0x000000030200720c */ /* 0x000fe40003f46070 */
[----:B------:R-:W2:Y:S01]  /*04d0*/  S2R R3, SR_CTAID.Y ;  /* 0x0000000000037919 */ /* 0x000ea20000002600 */
[----:B------:R-:W-:-:S04]  /*04e0*/  IADD3 R2, R95, 0x3f, RZ ;  /* 0x0000003f5f027810 */ /* 0x000fc80007ffe0ff */
[----:B------:R-:W-:-:S04]  /*04f0*/  SHF.R.S32.HI R5, RZ, 0x1f, R2 ;  /* 0x0000001fff057819 */ /* 0x000fc80000011402 */
[----:B------:R-:W-:Y:S02]  /*0500*/  LEA.HI R5, R5, R2, RZ, 0x6 ;  /* 0x0000000205057211 */ /* 0x000fe400078f30ff */
[----:B------:R-:W-:Y:S02]  /*0510*/  @P2 IADD3 R0, R0, 0x1, RZ ;  /* 0x0000000100002810 */ /* 0x000fe40007ffe0ff */
[----:B------:R-:W-:-:S03]  /*0520*/  SHF.R.S32.HI R5, RZ, 0x6, R5 ;  /* 0x00000006ff057819 */ /* 0x000fc60000011405 */
        /* <DEDUP_REMOVED lines=13> */
[----:B------:R-:W-:Y:S02]  /*0600*/  LOP3.LUT R5, R0, 0x3ffffff8, RZ, 0xc0, !PT ;  /* 0x3ffffff800057812 */ /* 0x000fe400078ec0ff */
[----:B------:R-:W-:-:S03]  /*0610*/  SHF.R.S32.HI R0, RZ, 0x3, R0 ;  /* 0x00000003ff007819 */ /* 0x000fc60000011400 */
[----:B------:R-:W-:Y:S01]  /*0620*/  IMAD.IADD R5, R98, 0x1, -R5 ;  /* 0x0000000162057824 */ /* 0x000fe200078e0a05 */
[C---:B------:R-:W-:Y:S02]  /*0630*/  IADD3 R6, R0.reuse, 0x10, RZ ;  /* 0x0000001000067810 */ /* 0x040fe40007ffe0ff */
[----:B------:R-:W-:Y:S01]  /*0640*/  IADD3 R4, R0, 0x20, RZ ;  /* 0x0000002000047810 */ /* 0x000fe20007ffe0ff */
[----:B------:R-:W-:Y:S02]  /*0650*/  IMAD.SHL.U32 R8, R5, 0x4, RZ ;  /* 0x0000000405087824 */ /* 0x000fe400078e00ff */
[----:B------:R-:W-:Y:S01]  /*0660*/  IMAD R5, R2, c[0x0][0x214], R99 ;  /* 0x0000850002057a24 */ /* 0x000fe200078e0263 */
[----:B------:R-:W-:Y:S02]  /*0670*/  IADD3 R99, -R99, c[0x0][0x214], RZ ;  /* 0x0000850063637a10 */ /* 0x000fe40007ffe1ff */
[----:B------:R-:W-:Y:S01]  /*0680*/  SHF.R.S32.HI R9, RZ, 0x1f, R8 ;  /* 0x0000001fff097819 */ /* 0x000fe20000011408 */
[----:B------:R-:W-:Y:S01]  /*0690*/  IMAD R2, R5, c[0x0][0x22c], RZ ;  /* 0x00008b0005027a24 */ /* 0x000fe200078e02ff */
[----:B------:R-:W-:-:S02]  /*06a0*/  SHF.R.S32.HI R7, RZ, 0x1f, R5 ;  /* 0x0000001fff077819 */ /* 0x000fc40000011405 */
[----:B------:R-:W-:Y:S01]  /*06b0*/  IADD3 R5, P0, R5, R0, RZ ;  /* 0x0000000005057210 */ /* 0x000fe20007f1e0ff */
[----:B------:R-:W-:Y:S01]  /*06c0*/  IMAD.WIDE R8, R0, 0x60, R8 ;  /* 0x0000006000087825 */ /* 0x000fe200078e0208 */
[-C--:B------:R-:W-:Y:S02]  /*06d0*/  ISETP.GE.OR P3, PT, R6, R99.reuse, P5 ;  /* 0x000000630600720c */ /* 0x080fe40002f66670 */
[-C--:B------:R-:W-:Y:S02]  /*06e0*/  ISETP.GE.OR P2, PT, R4, R99.reuse, P5 ;  /* 0x000000630400720c */ /* 0x080fe40002f46670 */
[C---:B------:R-:W-:Y:S02]  /*06f0*/  ISETP.GE.OR P4, PT, R0.reuse, R99, P5 ;  /* 0x000000630000720c */ /* 0x040fe40002f86670 */
[C---:B------:R-:W-:Y:S02]  /*0700*/  LEA.HI.X.SX32 R4, R0.reuse, R7, 0x1, P0 ;  /* 0x0000000700047211 */ /* 0x040fe400000f0eff */
[----:B------:R-:W-:-:S02]  /*0710*/  IADD3 R0, R0, 0x30, RZ ;  /* 0x0000003000007810 */ /* 0x000fc40007ffe0ff */
[----:B------:R-:W-:Y:S02]  /*0720*/  IADD3 R3, P1, R2, R8, RZ ;  /* 0x0000000802037210 */ /* 0x000fe40007f3e0ff */
[----:B------:R-:W-:Y:S02]  /*0730*/  ISETP.GE.OR P5, PT, R0, R99, P5 ;  /* 0x000000630000720c */ /* 0x000fe40002fa6670 */
[----:B------:R-:W-:Y:S02]  /*0740*/  LEA.HI.X.SX32 R2, R2, R9, 0x1, P1 ;  /* 0x0000000902027211 */ /* 0x000fe400008f0eff */
[----:B------:R-:W-:Y:S01]  /*0750*/  LEA R8, P1, R3, c[0x0][0x1d8], 0x2 ;  /* 0x0000760003087a11 */ /* 0x000fe200078210ff */
[----:B------:R-:W-:Y:S01]  /*0760*/  @!P4 IMAD.MOV.U32 R11, RZ, RZ, -0x800000 ;  /* 0xff800000ff0bc424 */ /* 0x000fe200078e00ff */
[----:B------:R-:W-:Y:S02]  /*0770*/  LEA R6, P0, R5, c[0x0][0x208], 0x2 ;  /* 0x0000820005067a11 */ /* 0x000fe400078010ff */
[----:B------:R-:W-:Y:S01]  /*0780*/  LEA.HI.X R9, R3, c[0x0][0x1dc], R2, 0x2, P1 ;  /* 0x0000770003097a11 */ /* 0x000fe200008f1402 */
[----:B------:R-:W-:Y:S01]  /*0790*/  @!P2 IMAD.MOV.U32 R3, RZ, RZ, -0x800000 ;  /* 0xff800000ff03a424 */ /* 0x000fe200078e00ff */
[----:B------:R-:W-:Y:S01]  /*07a0*/  LEA.HI.X R7, R5, c[0x0][0x20c], R4, 0x2, P0 ;  /* 0x0000830005077a11 */ /* 0x000fe200000f1404 */
[----:B------:R-:W-:-:S02]  /*07b0*/  @!P3 IMAD.MOV.U32 R5, RZ, RZ, -0x800000 ;  /* 0xff800000ff05b424 */ /* 0x000fc400078e00ff */
        /* <DEDUP_REMOVED lines=19> */
.L_x_5015:
        /* <DEDUP_REMOVED lines=19> */
.L_x_5016:
[----:B------:R-:W-:Y:S01]  /*0a20*/  IABS R90, c[0x0][0x2d0] ;  /* 0x0000b400005a7a13 */ /* 0x000fe20000000000 */
[----:B------:R-:W-:Y:S05]  /*0a30*/  @P6 BRA `(.L_x_5017) ;  /* 0x0000047000006947 */ /* 0x000fea0003800000 */
[----:B-1----:R-:W1:Y:S01]  /*0a40*/  I2F.RP R4, R90 ;  /* 0x0000005a00047306 */ /* 0x002e620000209400 */
[----:B------:R-:W-:-:S04]  /*0a50*/  LEA R3, R88, 0xffffffc0, 0x6 ;  /* 0xffffffc058037811 */ /* 0x000fc800078e30ff */
[----:B------:R-:W-:-:S03]  /*0a60*/  IABS R0, R3 ;  /* 0x0000000300007213 */ /* 0x000fc60000000000 */
[----:B-1----:R-:W1:Y:S02]  /*0a70*/  MUFU.RCP R6, R4 ;  /* 0x0000000400067308 */ /* 0x002e640000001000 */
[----:B-1----:R-:W-:-:S06]  /*0a80*/  IADD3 R6, R6, 0xffffffe, RZ ;  /* 0x0ffffffe06067810 */ /* 0x002fcc0007ffe0ff */
[----:B------:R-:W1:Y:S02]  /*0a90*/  F2I.FTZ.U32.TRUNC.NTZ R7, R6 ;  /* 0x0000000600077305 */ /* 0x000e64000021f000 */
[----:B-1----:R-:W-:Y:S02]  /*0aa0*/  IMAD.MOV R5, RZ, RZ, -R7 ;  /* 0x000000ffff057224 */ /* 0x002fe400078e0a07 */
[----:B------:R-:W-:Y:S02]  /*0ab0*/  IMAD.MOV.U32 R6, RZ, RZ, RZ ;  /* 0x000000ffff067224 */ /* 0x000fe400078e00ff */
[----:B-----5:R-:W-:-:S04]  /*0ac0*/  IMAD R2, R5, R90, RZ ;  /* 0x0000005a05027224 */ /* 0x020fc800078e02ff */
        /* <DEDUP_REMOVED lines=51> */
[----:B------:R-:W-:Y:S02]  /*0e00*/  IMAD.IADD R11, R11, 0x1, R4 ;  /* 0x000000010b0b7824 */ /* 0x000fe400078e0204 */
        /* <DEDUP_REMOVED lines=10> */
.L_x_5017:
[----:B-1----:R-:W-:Y:S01]  /*0eb0*/  IABS R5, c[0x0][0x1c8] ;  /* 0x0000720000057a13 */ /* 0x002fe20000000000 */
[----:B------:R-:W-:Y:S01]  /*0ec0*/  IMAD.MOV.U32 R6, RZ, RZ, RZ ;  /* 0x000000ffff067224 */ /* 0x000fe200078e00ff */
[----:B-----5:R-:W-:Y:S02]  /*0ed0*/  SHF.R.S32.HI R17, RZ, 0x1f, R2 ;  /* 0x0000001fff117819 */ /* 0x020fe40000011402 */
[----:B------:R-:W1:Y:S08]  /*0ee0*/  I2F.RP R4, R5 ;  /* 0x0000000500047306 */ /* 0x000e700000209400 */
[----:B-1----:R-:W1:Y:S02]  /*0ef0*/  MUFU.RCP R7, R4 ;  /* 0x0000000400077308 */ /* 0x002e640000001000 */
[----:B-1----:R-:W-:-:S06]  /*0f00*/  IADD3 R7, R7, 0xffffffe, RZ ;  /* 0x0ffffffe07077810 */ /* 0x002fcc0007ffe0ff */
[----:B------:R-:W1:Y:S02]  /*0f10*/  F2I.FTZ.U32.TRUNC.NTZ R7, R7 ;  /* 0x0000000700077305 */ /* 0x000e64000021f000 */
[----:B-1----:R-:W-:-:S05]  /*0f20*/  IADD3 R0, RZ, -R7, RZ ;  /* 0x80000007ff007210 */ /* 0x002fca0007ffe0ff */
[----:B------:R-:W-:Y:S01]  /*0f30*/  IMAD R3, R0, R5, RZ ;  /* 0x0000000500037224 */ /* 0x000fe200078e02ff */
[----:B------:R-:W-:-:S03]  /*0f40*/  IABS R0, R8 ;  /* 0x0000000800007213 */ /* 0x000fc60000000000 */
[----:B------:R-:W-:Y:S01]  /*0f50*/  IMAD.HI.U32 R3, R7, R3, R6 ;  /* 0x0000000307037227 */ /* 0x000fe200078e0006 */
[----:B------:R-:W-:-:S05]  /*0f60*/  SHF.R.S32.HI R7, RZ, 0x1f, R14 ;  /* 0x0000001fff077819 */ /* 0x000fca000001140e */
[----:B------:R-:W-:Y:S01]  /*0f70*/  IMAD.HI.U32 R6, R3, R0, RZ ;  /* 0x0000000003067227 */ /* 0x000fe200078e00ff */
[----:B------:R-:W-:-:S04]  /*0f80*/  LEA R3, R88, 0xffffffc0, 0x6 ;  /* 0xffffffc058037811 */ /* 0x000fc800078e30ff */
[----:B------:R-:W-:Y:S02]  /*0f90*/  IADD3 R4, -R6, RZ, RZ ;  /* 0x000000ff06047210 */ /* 0x000fe40007ffe1ff */
[----:B------:R-:W-:-:S03]  /*0fa0*/  IADD3 R12, P1, R14, R3, RZ ;  /* 0x000000030e0c7210 */ /* 0x000fc60007f3e0ff */
[----:B------:R-:W-:Y:S01]  /*0fb0*/  IMAD R4, R5, R4, R0 ;  /* 0x0000000405047224 */ /* 0x000fe200078e0200 */
[----:B------:R-:W-:-:S04]  /*0fc0*/  SHF.R.S32.HI R0, RZ, 0x1f, R3 ;  /* 0x0000001fff007819 */ /* 0x000fc80000011403 */
[----:B------:R-:W-:-:S13]  /*0fd0*/  ISETP.GT.U32.AND P0, PT, R5, R4, PT ;  /* 0x000000040500720c */ /* 0x000fda0003f04070 */
[----:B------:R-:W-:Y:S01]  /*0fe0*/  @!P0 IMAD.IADD R4, R4, 0x1, -R5 ;  /* 0x0000000104048824 */ /* 0x000fe200078e0a05 */
[----:B------:R-:W-:Y:S02]  /*0ff0*/  @!P0 IADD3 R6, R6, 0x1, RZ ;  /* 0x0000000106068810 */ /* 0x000fe40007ffe0ff */
[----:B------:R-:W-:Y:S02]  /*1000*/  ISETP.NE.AND P0, PT, RZ, c[0x0][0x1c8], PT ;  /* 0x00007200ff007a0c */ /* 0x000fe40003f05270 */
[----:B------:R-:W-:Y:S02]  /*1010*/  ISETP.GE.U32.AND P2, PT, R4, R5, PT ;  /* 0x000000050400720c */ /* 0x000fe40003f46070 */
[----:B------:R-:W-:Y:S02]  /*1020*/  LOP3.LUT R4, R8, c[0x0][0x1c8], RZ, 0x3c, !PT ;  /* 0x0000720008047a12 */ /* 0x000fe400078e3cff */
[C---:B------:R-:W-:Y:S01]  /*1030*/  IADD3.X R5, R7.reuse, R0, RZ, P1, !PT ;  /* 0x0000000007057210 */ /* 0x040fe20000ffe4ff */
[----:B------:R-:W-:Y:S01]  /*1040*/  IMAD R7, R7, c[0x0][0x1a0], RZ ;  /* 0x0000680007077a24 */ /* 0x000fe200078e02ff */
[----:B------:R-:W-:-:S03]  /*1050*/  ISETP.GE.AND P1, PT, R4, RZ, PT ;  /* 0x000000ff0400720c */ /* 0x000fc60003f26270 */
[----:B------:R-:W-:Y:S02]  /*1060*/  IMAD R5, R5, c[0x0][0x198], RZ ;  /* 0x0000660005057a24 */ /* 0x000fe400078e02ff */
[----:B------:R-:W-:Y:S02]  /*1070*/  IMAD R10, R14, c[0x0][0x1a4], R7 ;  /* 0x000069000e0a7a24 */ /* 0x000fe400078e0207 */
[----:B------:R-:W-:Y:S01]  /*1080*/  IMAD R5, R12, c[0x0][0x19c], R5 ;  /* 0x000067000c057a24 */ /* 0x000fe200078e0205 */
[----:B------:R-:W-:Y:S01]  /*1090*/  @P2 IADD3 R6, R6, 0x1, RZ ;  /* 0x0000000106062810 */ /* 0x000fe20007ffe0ff */
[----:B------:R-:W-:-:S04]  /*10a0*/  IMAD.WIDE.U32 R12, R12, c[0x0][0x198], RZ ;  /* 0x000066000c0c7a25 */ /* 0x000fc800078e00ff */
[----:B------:R-:W-:Y:S01]  /*10b0*/  IMAD.IADD R13, R13, 0x1, R5 ;  /* 0x000000010d0d7824 */ /* 0x000fe200078e0205 */
[----:B------:R-:W-:Y:S01]  /*10c0*/  @!P1 IADD3 R6, -R6, RZ, RZ ;  /* 0x000000ff06069210 */ /* 0x000fe20007ffe1ff */
[----:B------:R-:W-:Y:S01]  /*10d0*/  IMAD R5, R17, c[0x0][0x180], RZ ;  /* 0x0000600011057a24 */ /* 0x000fe200078e02ff */
[----:B------:R-:W-:Y:S01]  /*10e0*/  @!P0 LOP3.LUT R6, RZ, c[0x0][0x1c8], RZ, 0x33, !PT ;  /* 0x00007200ff068a12 */ /* 0x000fe200078e33ff */
[----:B------:R-:W-:-:S04]  /*10f0*/  IMAD.WIDE.U32 R14, R14, c[0x0][0x1a0], RZ ;  /* 0x000068000e0e7a25 */ /* 0x000fc800078e00ff */
[C---:B------:R-:W-:Y:S01]  /*1100*/  IMAD R4, R2.reuse, c[0x0][0x184], R5 ;  /* 0x0000610002047a24 */ /* 0x040fe200078e0205 */
[----:B------:R-:W-:Y:S01]  /*1110*/  SHF.R.S32.HI R5, RZ, 0x1f, R6 ;  /* 0x0000001fff057819 */ /* 0x000fe20000011406 */
[----:B------:R-:W-:-:S04]  /*1120*/  IMAD.WIDE.U32 R12, R2, c[0x0][0x180], R12 ;  /* 0x00006000020c7a25 */ /* 0x000fc800078e000c */
[----:B------:R-:W-:Y:S01]  /*1130*/  IMAD.IADD R11, R15, 0x1, R10 ;  /* 0x000000010f0b7824 */ /* 0x000fe200078e020a */
[----:B------:R-:W-:Y:S01]  /*1140*/  MOV R10, R14 ;  /* 0x0000000e000a7202 */ /* 0x000fe20000000f00 */
[----:B------:R-:W-:Y:S01]  /*1150*/  IMAD R7, R5, c[0x0][0x1b0], RZ ;  /* 0x00006c0005077a24 */ /* 0x000fe200078e02ff */
[----:B------:R-:W-:Y:S01]  /*1160*/  IADD3 R13, R13, R4, RZ ;  /* 0x000000040d0d7210 */ /* 0x000fe20007ffe0ff */
        /* <DEDUP_REMOVED lines=8> */
.L_x_5018:
[----:B------:R-:W-:Y:S01]  /*11f0*/  SHF.R.S32.HI R97, RZ, 0x1f, R98 ;  /* 0x0000001fff617819 */ /* 0x000fe20000011462 */
[----:B------:R-:W-:Y:S01]  /*1200*/  IMAD.MOV.U32 R89, RZ, RZ, c[0x0][0x198] ;  /* 0x00006600ff597624 */ /* 0x000fe200078e00ff */
[----:B------:R-:W-:Y:S02]  /*1210*/  SHF.R.S32.HI R15, RZ, 0x1f, R120 ;  /* 0x0000001fff0f7819 */ /* 0x000fe40000011478 */
[-C--:B------:R-:W-:Y:S01]  /*1220*/  LEA.HI R25, R97, R98.reuse, RZ, 0x2 ;  /* 0x0000006261197211 */ /* 0x080fe200078f10ff */
[----:B------:R-:W-:Y:S01]  /*1230*/  IMAD.SHL.U32 R91, R89, 0x40, RZ ;  /* 0x00000040595b7824 */ /* 0x000fe200078e00ff */
[-C--:B------:R-:W-:Y:S01]  /*1240*/  LEA.HI R7, R97, R98.reuse, RZ, 0x3 ;  /* 0x0000006261077211 */ /* 0x080fe200078f18ff */
[----:B------:R-:W-:Y:S01]  /*1250*/  IMAD R15, R15, c[0x0][0x178], RZ ;  /* 0x00005e000f0f7a24 */ /* 0x000fe200078e02ff */
[----:B------:R-:W-:Y:S02]  /*1260*/  LOP3.LUT R9, R25, 0xfffffffc, RZ, 0xc0, !PT ;  /* 0xfffffffc19097812 */ /* 0x000fe400078ec0ff */
        /* <DEDUP_REMOVED lines=8> */
[----:B------:R-:W-:-:S02]  /*12f0*/  SHF.R.S32.HI R14, RZ, 0x4, R19 ;  /* 0x00000004ff0e7819 */ /* 0x000fc40000011413 */
[----:B------:R-:W-:Y:S02]  /*1300*/  LEA.HI R9, R7, R118, RZ, 0x1 ;  /* 0x0000007607097211 */ /* 0x000fe400078f08ff */
[----:B------:R-:W-:Y:S02]  /*1310*/  LOP3.LUT R11, R11, 0xc0, RZ, 0xc0, !PT ;  /* 0x000000c00b0b7812 */ /* 0x000fe400078ec0ff */
[----:B------:R-:W-:Y:S02]  /*1320*/  LEA.HI R97, R97, R98, RZ, 0x5 ;  /* 0x0000006261617211 */ /* 0x000fe400078f28ff */
[----:B------:R-:W-:Y:S02]  /*1330*/  LOP3.LUT R25, R25, 0x7fffffe, RZ, 0xc0, !PT ;  /* 0x07fffffe19197812 */ /* 0x000fe400078ec0ff */
[----:B------:R-:W-:Y:S02]  /*1340*/  LEA.HI R2, R19, R14, RZ, 0x1 ;  /* 0x0000000e13027211 */ /* 0x000fe400078f08ff */
[----:B------:R-:W-:Y:S01]  /*1350*/  LOP3.LUT R9, R9, 0xfffffffe, RZ, 0xc0, !PT ;  /* 0xfffffffe09097812 */ /* 0x000fe200078ec0ff */
[----:B------:R-:W-:Y:S01]  /*1360*/  IMAD.IADD R25, R12, 0x1, -R25 ;  /* 0x000000010c197824 */ /* 0x000fe200078e0a19 */
[----:B------:R-:W-:-:S02]  /*1370*/  LOP3.LUT R19, R19, 0xfffffff0, RZ, 0xc0, !PT ;  /* 0xfffffff013137812 */ /* 0x000fc400078ec0ff */
[--C-:B------:R-:W-:Y:S01]  /*1380*/  LOP3.LUT R4, R11, 0x18, R26.reuse, 0xf8, !PT ;  /* 0x000000180b047812 */ /* 0x100fe200078ef81a */
[----:B------:R-:W-:Y:S01]  /*1390*/  IMAD.IADD R118, R118, 0x1, -R9 ;  /* 0x0000000176767824 */ /* 0x000fe200078e0a09 */
[----:B------:R-:W-:Y:S01]  /*13a0*/  IADD3 R16, P0, R26, R16, RZ ;  /* 0x000000101a107210 */ /* 0x000fe20007f1e0ff */
[----:B------:R-:W-:Y:S01]  /*13b0*/  IMAD.IADD R19, R98, 0x1, -R19 ;  /* 0x0000000162137824 */ /* 0x000fe200078e0a13 */
[----:B------:R-:W-:Y:S02]  /*13c0*/  SHF.R.S32.HI R27, RZ, 0x1f, R26 ;  /* 0x0000001fff1b7819 */ /* 0x000fe4000001141a */
[----:B------:R-:W-:Y:S02]  /*13d0*/  IADD3 R20, P1, R26, R20, RZ ;  /* 0x000000141a147210 */ /* 0x000fe40007f3e0ff */
[----:B------:R-:W-:Y:S01]  /*13e0*/  SHF.R.U32.HI R11, RZ, 0x3, R11 ;  /* 0x00000003ff0b7819 */ /* 0x000fe2000001160b */
[C---:B------:R-:W-:Y:S01]  /*13f0*/  IMAD.X R17, R27.reuse, 0x1, R17, P0 ;  /* 0x000000011b117824 */ /* 0x040fe200000e0611 */
[----:B------:R-:W-:Y:S01]  /*1400*/  SHF.R.S32.HI R96, RZ, 0x5, R97 ;  /* 0x00000005ff607819 */ /* 0x000fe20000011461 */
[----:B------:R-:W-:Y:S01]  /*1410*/  IMAD.X R21, R27, 0x1, R10, P1 ;  /* 0x000000011b157824 */ /* 0x000fe200008e060a */
[----:B------:R-:W-:Y:S01]  /*1420*/  LOP3.LUT R2, R2, 0xfffffffe, RZ, 0xc0, !PT ;  /* 0xfffffffe02027812 */ /* 0x000fe200078ec0ff */
[----:B------:R-:W-:Y:S01]  /*1430*/  IMAD.WIDE.U32 R26, R120, c[0x0][0x178], R26 ;  /* 0x00005e00781a7a25 */ /* 0x000fe200078e001a */
[----:B------:R-:W-:-:S02]  /*1440*/  LOP3.LUT R7, R7, 0xfffffff8, RZ, 0xc0, !PT ;  /* 0xfffffff807077812 */ /* 0x000fc400078ec0ff */
[----:B------:R-:W-:Y:S01]  /*1450*/  LOP3.LUT R11, R4, R11, RZ, 0x3c, !PT ;  /* 0x0000000b040b7212 */ /* 0x000fe200078e3cff */
[----:B------:R-:W-:Y:S01]  /*1460*/  IMAD R10, R96, 0x8, R25 ;  /* 0x00000008600a7824 */ /* 0x000fe200078e0219 */
[----:B------:R-:W-:Y:S01]  /*1470*/  SHF.R.S32.HI R9, RZ, 0x1f, R8 ;  /* 0x0000001fff097819 */ /* 0x000fe20000011408 */
[----:B------:R-:W-:Y:S01]  /*1480*/  IMAD.IADD R2, R14, 0x1, -R2 ;  /* 0x000000010e027824 */ /* 0x000fe200078e0a02 */
[----:B------:R-:W-:Y:S01]  /*1490*/  SHF.R.S32.HI R13, RZ, 0x1f, R12 ;  /* 0x0000001fff0d7819 */ /* 0x000fe2000001140c */
[----:B------:R-:W-:Y:S01]  /*14a0*/  IMAD.IADD R14, R98, 0x1, -R7 ;  /* 0x00000001620e7824 */ /* 0x000fe200078e0a07 */
[----:B------:R-:W-:Y:S01]  /*14b0*/  IADD3 R3, P0, R12, R3, RZ ;  /* 0x000000030c037210 */ /* 0x000fe20007f1e0ff */
[----:B------:R-:W-:Y:S01]  /*14c0*/  IMAD.IADD R27, R27, 0x1, R15 ;  /* 0x000000011b1b7824 */ /* 0x000fe200078e020f */
[----:B------:R-:W-:Y:S01]  /*14d0*/  LEA.HI R7, R19, R19, RZ, 0x1 ;  /* 0x0000001313077211 */ /* 0x000fe200078f08ff */
[----:B------:R-:W-:Y:S01]  /*14e0*/  IMAD.U32 R10, R10, 0x20, R11 ;  /* 0x000000200a0a7824 */ /* 0x000fe200078e000b */
[----:B------:R-:W-:Y:S01]  /*14f0*/  LEA.HI R119, R14, R14, RZ, 0x1 ;  /* 0x0000000e0e777211 */ /* 0x000fe200078f08ff */
[----:B------:R-:W-:Y:S01]  /*1500*/  IMAD R9, R9, c[0x0][0x1a8], RZ ;  /* 0x00006a0009097a24 */ /* 0x000fe200078e02ff */
[----:B------:R-:W-:Y:S01]  /*1510*/  LOP3.LUT R94, R7, 0x7fffffe, RZ, 0xc0, !PT ;  /* 0x07fffffe075e7812 */ /* 0x000fe200078ec0ff */
[----:B------:R-:W-:Y:S01]  /*1520*/  IMAD R11, R5, c[0x0][0x1b8], RZ ;  /* 0x00006e00050b7a24 */ /* 0x000fe200078e02ff */
[----:B------:R-:W-:Y:S01]  /*1530*/  LOP3.LUT R117, R119, 0xfffffffe, RZ, 0xc0, !PT ;  /* 0xfffffffe77757812 */ /* 0x000fe200078ec0ff */
[----:B------:R-:W-:Y:S01]  /*1540*/  IMAD.X R5, R13, 0x1, R0, P0 ;  /* 0x000000010d057824 */ /* 0x000fe200000e0600 */
[----:B------:R-:W-:Y:S01]  /*1550*/  SHF.R.S32.HI R0, RZ, 0x1, R7 ;  /* 0x00000001ff007819 */ /* 0x000fe20000011407 */
[C---:B------:R-:W-:Y:S01]  /*1560*/  IMAD R9, R8.reuse, c[0x0][0x1ac], R9 ;  /* 0x00006b0008097a24 */ /* 0x040fe200078e0209 */
[----:B------:R-:W-:Y:S01]  /*1570*/  SHF.R.S32.HI R7, RZ, 0x1f, R7 ;  /* 0x0000001fff077819 */ /* 0x000fe20000011407 */
[----:B------:R-:W-:Y:S01]  /*1580*/  IMAD.WIDE.U32 R26, R8, c[0x0][0x1a8], R26 ;  /* 0x00006a00081a7a25 */ /* 0x000fe200078e001a */
[----:B------:R-:W-:-:S02]  /*1590*/  SHF.R.S32.HI R119, RZ, 0x1, R119 ;  /* 0x00000001ff777819 */ /* 0x000fc40000011477 */
[----:B------:R-:W-:Y:S01]  /*15a0*/  LEA.HI R7, R7, R0, RZ, 0x2 ;  /* 0x0000000007077211 */ /* 0x000fe200078f10ff */
[----:B------:R-:W-:Y:S01]  /*15b0*/  IMAD.WIDE R22, R23, 0x40, R12 ;  /* 0x0000004017167825 */ /* 0x000fe200078e020c */
[----:B------:R-:W-:Y:S02]  /*15c0*/  SHF.R.S32.HI R4, RZ, 0x1f, R19 ;  /* 0x0000001fff047819 */ /* 0x000fe40000011413 */
[----:B------:R-:W-:Y:S01]  /*15d0*/  LOP3.LUT R7, R7, 0xfffffffc, RZ, 0xc0, !PT ;  /* 0xfffffffc07077812 */ /* 0x000fe200078ec0ff */
[----:B------:R-:W-:Y:S01]  /*15e0*/  IMAD.IADD R27, R27, 0x1, R9 ;  /* 0x000000011b1b7824 */ /* 0x000fe200078e0209 */
[----:B------:R-:W-:Y:S01]  /*15f0*/  LEA.HI R4, R4, R19, RZ, 0x3 ;  /* 0x0000001304047211 */ /* 0x000fe200078f18ff */
[----:B------:R-:W-:Y:S01]  /*1600*/  IMAD R13, R13, c[0x0][0x198], RZ ;  /* 0x000066000d0d7a24 */ /* 0x000fe200078e02ff */
[----:B------:R-:W-:Y:S01]  /*1610*/  SHF.R.S32.HI R129, RZ, 0x1f, R97 ;  /* 0x0000001fff817819 */ /* 0x000fe20000011461 */
[----:B------:R-:W-:Y:S02]  /*1620*/  IMAD R9, R23, c[0x0][0x190], RZ ;  /* 0x0000640017097a24 */ /* 0x000fe400078e02ff */
[C---:B------:R-:W-:Y:S01]  /*1630*/  IMAD R13, R12.reuse, c[0x0][0x19c], R13 ;  /* 0x000067000c0d7a24 */ /* 0x040fe200078e020d */
[----:B------:R-:W-:Y:S01]  /*1640*/  LEA.HI R129, R129, R96, RZ, 0x2 ;  /* 0x0000006081817211 */ /* 0x000fe200078f10ff */
[----:B------:R-:W-:-:S03]  /*1650*/  IMAD.WIDE.U32 R20, R12, c[0x0][0x198], R20 ;  /* 0x000066000c147a25 */ /* 0x000fc600078e0014 */
[----:B------:R-:W-:Y:S01]  /*1660*/  LOP3.LUT R129, R129, 0xfffffffc, RZ, 0xc0, !PT ;  /* 0xfffffffc81817812 */ /* 0x000fe200078ec0ff */
[----:B------:R-:W-:Y:S01]  /*1670*/  IMAD R9, R22, c[0x0][0x194], R9 ;  /* 0x0000650016097a24 */ /* 0x000fe200078e0209 */
[----:B------:R-:W-:Y:S01]  /*1680*/  LEA R124, P0, R20, c[0x0][0x168], 0x1 ;  /* 0x00005a00147c7a11 */ /* 0x000fe200078008ff */
[----:B------:R-:W-:-:S04]  /*1690*/  IMAD.WIDE.U32 R22, R22, c[0x0][0x190], R26 ;  /* 0x0000640016167a25 */ /* 0x000fc800078e001a */
[----:B------:R-:W-:Y:S01]  /*16a0*/  IMAD R11, R6, c[0x0][0x1bc], R11 ;  /* 0x00006f00060b7a24 */ /* 0x000fe200078e020b */
[----:B------:R-:W-:Y:S01]  /*16b0*/  LEA R8, P1, R22, c[0x0][0x160], 0x1 ;  /* 0x0000580016087a11 */ /* 0x000fe200078208ff */
[----:B------:R-:W-:-:S04]  /*16c0*/  IMAD.WIDE.U32 R16, R6, c[0x0][0x1b8], R16 ;  /* 0x00006e0006107a25 */ /* 0x000fc800078e0010 */
[----:B------:R-:W-:Y:S02]  /*16d0*/  IMAD.IADD R13, R21, 0x1, R13 ;  /* 0x00000001150d7824 */ /* 0x000fe400078e020d */
[----:B------:R-:W-:Y:S02]  /*16e0*/  IMAD.IADD R0, R0, 0x1, -R7 ;  /* 0x0000000100007824 */ /* 0x000fe400078e0a07 */
[----:B------:R-:W-:Y:S01]  /*16f0*/  IMAD.IADD R9, R23, 0x1, R9 ;  /* 0x0000000117097824 */ /* 0x000fe200078e0209 */
[----:B------:R-:W-:Y:S01]  /*1700*/  LEA.HI.X R125, R20, c[0x0][0x16c], R13, 0x1, P0 ;  /* 0x00005b00147d7a11 */ /* 0x000fe200000f0c0d */
[----:B------:R-:W-:Y:S02]  /*1710*/  IMAD.MOV.U32 R7, RZ, RZ, c[0x0][0x190] ;  /* 0x00006400ff077624 */ /* 0x000fe400078e00ff */
[----:B------:R-:W-:Y:S01]  /*1720*/  IMAD.IADD R17, R17, 0x1, R11 ;  /* 0x0000000111117824 */ /* 0x000fe200078e020b */
[----:B------:R-:W-:Y:S01]  /*1730*/  LEA.HI.X R9, R22, c[0x0][0x164], R9, 0x1, P1 ;  /* 0x0000590016097a11 */ /* 0x000fe200008f0c09 */
[----:B------:R-:W-:Y:S01]  /*1740*/  IMAD.IADD R117, R14, 0x1, -R117 ;  /* 0x000000010e757824 */ /* 0x000fe200078e0a75 */
[----:B------:R-:W-:Y:S01]  /*1750*/  LEA R14, P0, R7, R8, 0x6 ;  /* 0x00000008070e7211 */ /* 0x000fe200078030ff */
[----:B------:R-:W-:Y:S01]  /*1760*/  IMAD.MOV.U32 R11, RZ, RZ, c[0x0][0x194] ;  /* 0x00006500ff0b7624 */ /* 0x000fe200078e00ff */
[----:B------:R-:W-:Y:S01]  /*1770*/  LOP3.LUT P1, RZ, R0, 0x2, RZ, 0xc0, !PT ;  /* 0x0000000200ff7812 */ /* 0x000fe2000782c0ff */
[----:B------:R-:W-:-:S02]  /*1780*/  IMAD.MOV.U32 R6, RZ, RZ, 0x6 ;  /* 0x00000006ff067424 */ /* 0x000fc400078e00ff */
[----:B------:R-:W-:Y:S01]  /*1790*/  IMAD.SHL.U32 R116, R10, 0x2, RZ ;  /* 0x000000020a747824 */ /* 0x000fe200078e00ff */
[----:B------:R-:W-:Y:S01]  /*17a0*/  LEA.HI.X R15, R7, R9, R11, 0x6, P0 ;  /* 0x00000009070f7211 */ /* 0x000fe200000f340b */
[----:B------:R-:W-:Y:S01]  /*17b0*/  IMAD.SHL.U32 R7, R119, 0x40, RZ ;  /* 0x0000004077077824 */ /* 0x000fe200078e00ff */
[----:B------:R-:W-:Y:S01]  /*17c0*/  SHF.L.U64.HI R114, R89, R6, c[0x0][0x19c] ;  /* 0x0000670059727619 */ /* 0x000fe20000010206 */
[----:B------:R-:W-:Y:S01]  /*17d0*/  IMAD.SHL.U32 R93, R4, 0x20, RZ ;  /* 0x00000020045d7824 */ /* 0x000fe200078e00ff */
[----:B------:R-:W-:Y:S01]  /*17e0*/  IADD3 R12, P0, R91, R124, RZ ;  /* 0x0000007c5b0c7210 */ /* 0x000fe20007f1e0ff */
[----:B------:R-:W-:Y:S01]  /*17f0*/  @!PT LDS RZ, [RZ] ;  /* 0x00000000fffff984 */ /* 0x000fe20000000800 */
[----:B------:R-:W-:Y:S01]  /*1800*/  @!PT LDS RZ, [RZ] ;  /* 0x00000000fffff984 */ /* 0x000fe20000000800 */
[----:B------:R-:W-:Y:S01]  /*1810*/  @!PT LDS RZ, [RZ] ;  /* 0x00000000fffff984 */ /* 0x000fe20000000800 */
[----:B------:R1:W-:Y:S01]  /*1820*/  LDGSTS.E.BYPASS.LTC128B.128 [R116], [R8.64] ;  /* 0x0000000008747fae */ /* 0x0003e2000b901d4a */
[----:B------:R-:W-:Y:S02]  /*1830*/  IMAD.SHL.U32 R4, R2, 0x8, RZ ;  /* 0x0000000802047824 */ /* 0x000fe400078e00ff */
[----:B------:R-:W-:Y:S01]  /*1840*/  IMAD R10, R5, c[0x0][0x1a0], RZ ;  /* 0x00006800050a7a24 */ /* 0x000fe200078e02ff */
[----:B------:R1:W-:Y:S01]  /*1850*/  LDGSTS.E.BYPASS.LTC128B.128 [R116+0x1000], [R8.64+0x40] ;  /* 0x0100004008747fae */ /* 0x0003e2000b901d4a */
[----:B------:R-:W-:Y:S01]  /*1860*/  IMAD.X R13, R114, 0x1, R125, P0 ;  /* 0x00000001720d7824 */ /* 0x000fe200000e067d */
[----:B------:R-:W-:Y:S01]  /*1870*/  LOP3.LUT R93, R93, 0xffffff00, RZ, 0xc0, !PT ;  /* 0xffffff005d5d7812 */ /* 0x000fe200078ec0ff */
[C---:B------:R-:W-:Y:S01]  /*1880*/  IMAD R5, R3.reuse, c[0x0][0x1a4], R10 ;  /* 0x0000690003057a24 */ /* 0x040fe200078e020a */
[----:B------:R1:W-:Y:S01]  /*1890*/  LDGSTS.E.BYPASS.LTC128B.128 [R116+0x2000], [R8.64+0x80] ;  /* 0x0200008008747fae */ /* 0x0003e2000b901d4a */
[----:B------:R-:W-:-:S03]  /*18a0*/  IMAD.WIDE.U32 R16, R3, c[0x0][0x1a0], R16 ;  /* 0x0000680003107a25 */ /* 0x000fc600078e0010 */
[----:B------:R2:W-:Y:S01]  /*18b0*/  LDGSTS.E.BYPASS.LTC128B.128 [R116+0x800], [R14.64] ;  /* 0x008000000e747fae */ /* 0x0005e2000b901d4a */
[----:B------:R-:W-:Y:S01]  /*18c0*/  IMAD.IADD R94, R19, 0x1, -R94 ;  /* 0x00000001135e7824 */ /* 0x000fe200078e0a5e */
[----:B------:R-:W-:Y:S01]  /*18d0*/  LEA R126, P0, R16, c[0x0][0x170], 0x1 ;  /* 0x00005c00107e7a11 */ /* 0x000fe200078008ff */
[----:B------:R-:W-:Y:S01]  /*18e0*/  IMAD R2, R2, 0x8, R117 ;  /* 0x0000000802027824 */ /* 0x000fe200078e0275 */
[----:B------:R2:W-:Y:S01]  /*18f0*/  LDGSTS.E.BYPASS.LTC128B.128 [R116+0x1800], [R14.64+0x40] ;  /* 0x018000400e747fae */ /* 0x0005e2000b901d4a */
[C---:B------:R-:W-:Y:S02]  /*1900*/  IMAD R99, R96.reuse, 0x10, R99 ;  /* 0x0000001060637824 */ /* 0x040fe400078e0263 */
[----:B------:R-:W-:Y:S01]  /*1910*/  IMAD.IADD R129, R96, 0x1, -R129 ;  /* 0x0000000160817824 */ /* 0x000fe200078e0a81 */
[----:B------:R2:W-:Y:S04]  /*1920*/  LDGSTS.E.BYPASS.LTC128B.128 [R116+0x2800], [R14.64+0x80] ;  /* 0x028000800e747fae */ /* 0x0005e8000b901d4a */
[----:B------:R3:W-:Y:S04]  /*1930*/  LDGSTS.E.BYPASS.LTC128B.128 [R116+0x3000], [R124.64] ;  /* 0x030000007c747fae */ /* 0x0007e8000b901d4a */
[----:B------:R3:W-:Y:S04]  /*1940*/  LDGSTS.E.BYPASS.LTC128B.128 [R116+0x4000], [R124.64+0x40] ;  /* 0x040000407c747fae */ /* 0x0007e8000b901d4a */
[----:B------:R3:W-:Y:S01]  /*1950*/  LDGSTS.E.BYPASS.LTC128B.128 [R116+0x5000], [R124.64+0x80] ;  /* 0x050000807c747fae */ /* 0x0007e2000b901d4a */
[----:B-1----:R-:W-:-:S03]  /*1960*/  LOP3.LUT R8, R7, 0xc0, RZ, 0xc0, !PT ;  /* 0x000000c007087812 */ /* 0x002fc600078ec0ff */
[----:B------:R2:W-:Y:S01]  /*1970*/  LDGSTS.E.BYPASS.LTC128B.128 [R116+0x3800], [R12.64] ;  /* 0x038000000c747fae */ /* 0x0005e2000b901d4a */
[----:B------:R-:W-:Y:S02]  /*1980*/  IMAD.SHL.U32 R7, R0, 0x40, RZ ;  /* 0x0000004000077824 */ /* 0x000fe400078e00ff */
[----:B------:R-:W-:Y:S01]  /*1990*/  IMAD.SHL.U32 R9, R118, 0x8, RZ ;  /* 0x0000000876097824 */ /* 0x000fe200078e00ff */
[----:B------:R2:W-:Y:S02]  /*19a0*/  LDGSTS.E.BYPASS.LTC128B.128 [R116+0x4800], [R12.64+0x40] ;  /* 0x048000400c747fae */ /* 0x0005e4000b901d4a */
[----:B------:R-:W-:Y:S02]  /*19b0*/  LOP3.LUT R7, R7, 0xc0, RZ, 0xc0, !PT ;  /* 0x000000c007077812 */ /* 0x000fe400078ec0ff */
[----:B------:R2:W-:Y:S01]  /*19c0*/  LDGSTS.E.BYPASS.LTC128B.128 [R116+0x5800], [R12.64+0x80] ;  /* 0x058000800c747fae */ /* 0x0005e2000b901d4a */
[----:B------:R-:W-:Y:S02]  /*19d0*/  LOP3.LUT R9, R8, 0x8, R9, 0xf8, !PT ;  /* 0x0000000808097812 */ /* 0x000fe400078ef809 */
[----:B------:R-:W-:Y:S01]  /*19e0*/  SHF.R.U32.HI R8, RZ, 0x3, R8 ;  /* 0x00000003ff087819 */ /* 0x000fe20000011608 */
[----:B------:R-:W0:Y:S01]  /*19f0*/  LDGDEPBAR ;  /* 0x00000000000079af */ /* 0x000e220000000000 */
[----:B------:R-:W-:-:S02]  /*1a00*/  LOP3.LUT R4, R7, 0x8, R4, 0xf8, !PT ;  /* 0x0000000807047812 */ /* 0x000fc400078ef804 */
[----:B------:R-:W-:Y:S02]  /*1a10*/  SHF.R.U32.HI R7, RZ, 0x3, R7 ;  /* 0x00000003ff077819 */ /* 0x000fe40000011607 */
[----:B------:R-:W-:Y:S01]  /*1a20*/  LOP3.LUT R3, R9, R8, RZ, 0x3c, !PT ;  /* 0x0000000809037212 */ /* 0x000fe200078e3cff */
[----:B------:R-:W-:Y:S01]  /*1a30*/  IMAD.IADD R9, R17, 0x1, R5 ;  /* 0x0000000111097824 */ /* 0x000fe200078e0205 */
[----:B------:R-:W-:Y:S01]  /*1a40*/  LOP3.LUT R92, R4, R7, RZ, 0x3c, !PT ;  /* 0x00000007045c7212 */ /* 0x000fe200078e3cff */
[----:B------:R-:W-:Y:S02]  /*1a50*/  IMAD.MOV.U32 R5, RZ, RZ, c[0x0][0x1a0] ;  /* 0x00006800ff057624 */ /* 0x000fe400078e00ff */
[----:B------:R-:W-:Y:S01]  /*1a60*/  IMAD R7, R96, 0x200, R93 ;  /* 0x0000020060077824 */ /* 0x000fe200078e025d */
[----:B------:R-:W-:Y:S01]  /*1a70*/  LEA.HI.X R127, R16, c[0x0][0x174], R9, 0x1, P0 ;  /* 0x00005d00107f7a11 */ /* 0x000fe200000f0c09 */
[----:B------:R-:W-:Y:S01]  /*1a80*/  IMAD.U32 R2, R2, 0x20, R3 ;  /* 0x0000002002027824 */ /* 0x000fe200078e0003 */
[C---:B------:R-:W-:Y:S01]  /*1a90*/  SHF.L.U64.HI R115, R5.reuse, R6, c[0x0][0x1a4] ;  /* 0x0000690005737619 */ /* 0x040fe20000010206 */
[----:B------:R-:W-:Y:S01]  /*1aa0*/  IMAD R7, R94, 0x20, R7 ;  /* 0x000000205e077824 */ /* 0x000fe200078e0207 */
[----:B------:R-:W-:Y:S01]  /*1ab0*/  LEA R4, P0, R5, R126, 0x6 ;  /* 0x0000007e05047211 */ /* 0x000fe200078030ff */
[C---:B------:R-:W-:Y:S01]  /*1ac0*/  IMAD.SHL.U32 R100, R2.reuse, 0x2, RZ ;  /* 0x0000000202647824 */ /* 0x040fe200078e00ff */
[----:B------:R-:W-:Y:S01]  /*1ad0*/  LEA R111, R2, 0x3000, 0x1 ;  /* 0x00003000026f7811 */ /* 0x000fe200078e08ff */
[----:B------:R-:W-:-:S02]  /*1ae0*/  IMAD.IADD R112, R92, 0x1, R7 ;  /* 0x000000015c707824 */ /* 0x000fc400078e0207 */
[----:B------:R-:W-:Y:S01]  /*1af0*/  IMAD.X R5, R115, 0x1, R127, P0 ;  /* 0x0000000173057824 */ /* 0x000fe200000e067f */
[----:B------:R-:W-:Y:S01]  /*1b00*/  LOP3.LUT P0, RZ, R119, 0x2, RZ, 0xc0, !PT ;  /* 0x0000000277ff7812 */ /* 0x000fe2000780c0ff */
[----:B------:R-:W-:Y:S01]  /*1b10*/  IMAD.SHL.U32 R112, R112, 0x2, RZ ;  /* 0x0000000270707824 */ /* 0x000fe200078e00ff */
[----:B------:R-:W-:-:S04]  /*1b20*/  DEPBAR.LE SB0, 0x0 ;  /* 0x000080000000791a */ /* 0x000fc80000000000 */
[----:B------:R-:W-:Y:S01]  /*1b30*/  BAR.SYNC.DEFER_BLOCKING 0x0 ;  /* 0x0000000000007b1d */ /* 0x000fe20000010000 */
[----:B------:R-:W-:Y:S02]  /*1b40*/  IMAD.MOV.U32 R3, RZ, RZ, 0x20 ;  /* 0x00000020ff037424 */ /* 0x000fe400078e00ff */
[----:B------:R-:W-:-:S03]  /*1b50*/  IMAD.MOV.U32 R121, RZ, RZ, R127 ;  /* 0x000000ffff797224 */ /* 0x000fc600078e007f */
[C---:B------:R-:W-:Y:S02]  /*1b60*/  SEL R0, R3.reuse, 0xffffffe0, !P0 ;  /* 0xffffffe003007807 */ /* 0x040fe40004000000 */
[----:B------:R-:W-:-:S03]  /*1b70*/  SEL R3, R3, 0xffffffe0, !P1 ;  /* 0xffffffe003037807 */ /* 0x000fc60004800000 */
[----:B------:R-:W-:Y:S02]  /*1b80*/  IMAD.IADD R109, R111, 0x1, R0 ;  /* 0x000000016f6d7824 */ /* 0x000fe400078e0200 */
[----:B------:R-:W-:Y:S01]  /*1b90*/  IMAD.IADD R110, R112, 0x1, R3 ;  /* 0x00000001706e7824 */ /* 0x000fe200078e0203 */
        /* <DEDUP_REMOVED lines=11> */
[----:B------:R-:W-:Y:S04]  /*1c50*/  LDSM.16.M88.4 R76, [R110] ;  /* 0x000000006e4c783b */ /* 0x000fe80000000200 */
[----:B------:R-:W4:Y:S04]  /*1c60*/  LDSM.16.M88.4 R40, [R100+0x3400] ;  /* 0x003400006428783b */ /* 0x000f280000000200 */
[----:B------:R-:W-:Y:S04]  /*1c70*/  LDSM.16.M88.4 R48, [R112+0x1000] ;  /* 0x001000007030783b */ /* 0x000fe80000000200 */
[----:B------:R-:W-:Y:S04]  /*1c80*/  LDSM.16.M88.4 R8, [R100+0x4000] ;  /* 0x004000006408783b */ /* 0x000fe80000000200 */
[----:B-1----:R-:W1:Y:S04]  /*1c90*/  LDSM.16.M88.4 R4, [R109] ;  /* 0x000000006d04783b */ /* 0x002e680000000200 */
[----:B------:R-:W5:Y:S04]  /*1ca0*/  LDSM.16.M88.4 R16, [R109+0x400] ;  /* 0x000400006d10783b */ /* 0x000f680000000200 */
[----:B------:R-:W3:Y:S04]  /*1cb0*/  LDSM.16.M88.4 R60, [R100+0x3800] ;  /* 0x00380000643c783b */ /* 0x000ee80000000200 */
[----:B------:R-:W-:Y:S04]  /*1cc0*/  LDSM.16.M88.4 R36, [R110+0x1000] ;  /* 0x001000006e24783b */ /* 0x000fe80000000200 */
[----:B------:R-:W-:Y:S01]  /*1cd0*/  LDSM.16.M88.4 R84, [R100+0x4400] ;  /* 0x004400006454783b */ /* 0x000fe20000000200 */
[C---:B--2---:R-:W-:Y:S03]  /*1ce0*/  HMMA.16816.F32.BF16 R12, R52.reuse, R20, RZ ;  /* 0x00000014340c723c */ /* 0x044fe600000418ff */
[----:B------:R-:W-:Y:S04]  /*1cf0*/  LDSM.16.M88.4 R72, [R109+0x800] ;  /* 0x000800006d48783b */ /* 0x000fe80000000200 */
[----:B------:R-:W-:Y:S01]  /*1d00*/  LDSM.16.M88.4 R80, [R100+0x5000] ;  /* 0x005000006450783b */ /* 0x000fe20000000200 */
[C---:B------:R-:W-:Y:S03]  /*1d10*/  HMMA.16816.F32.BF16 R20, R52.reuse, R22, RZ ;  /* 0x000000163414723c */ /* 0x040fe600000418ff */
[----:B------:R-:W-:Y:S04]  /*1d20*/  LDSM.16.M88.4 R24, [R100+0x3c00] ;  /* 0x003c00006418783b */ /* 0x000fe80000000200 */
[----:B------:R-:W-:Y:S01]  /*1d30*/  LDSM.16.M88.4 R32, [R109+0x1400] ;  /* 0x001400006d20783b */ /* 0x000fe20000000200 */
[----:B----4-:R-:W-:Y:S03]  /*1d40*/  HMMA.16816.F32.BF16 R28, R52, R40, RZ ;  /* 0x00000028341c723c */ /* 0x010fe600000418ff */
[----:B------:R-:W-:Y:S04]  /*1d50*/  LDSM.16.M88.4 R44, [R100+0x4800] ;  /* 0x00480000642c783b */ /* 0x000fe80000000200 */
[----:B------:R-:W-:Y:S01]  /*1d60*/  LDSM.16.M88.4 R68, [R109+0xc00] ;  /* 0x000c00006d44783b */ /* 0x000fe20000000200 */
[C---:B-1----:R-:W-:Y:S03]  /*1d70*/  HMMA.16816.F32.BF16 R12, R76.reuse, R4, R12 ;  /* 0x000000044c0c723c */ /* 0x042fe6000004180c */
[----:B------:R-:W0:Y:S05]  /*1d80*/  LDGDEPBAR ;  /* 0x00000000000079af */ /* 0x000e2a0000000000 */
[----:B------:R-:W-:Y:S01]  /*1d90*/  HMMA.16816.F32.BF16 R20, R76, R6, R20 ;  /* 0x000000064c14723c */ /* 0x000fe20000041814 */
[----:B------:R-:W1:Y:S07]  /*1da0*/  LDSM.16.M88.4 R4, [R109+0x1000] ;  /* 0x001000006d04783b */ /* 0x000e6e0000000200 */
[----:B------:R-:W-:Y:S08]  /*1db0*/  HMMA.16816.F32.BF16 R40, R52, R42, RZ ;  /* 0x0000002a3428723c */ /* 0x000ff000000418ff */
[C---:B------:R-:W-:Y:S08]  /*1dc0*/  HMMA.16816.F32.BF16 R12, R48.reuse, R8, R12 ;  /* 0x00000008300c723c */ /* 0x040ff0000004180c */
[----:B------:R-:W-:Y:S01]  /*1dd0*/  HMMA.16816.F32.BF16 R20, R48, R10, R20 ;  /* 0x0000000a3014723c */ /* 0x000fe20000041814 */
[----:B------:R-:W2:Y:S07]  /*1de0*/  LDSM.16.M88.4 R8, [R112+0x2000] ;  /* 0x002000007008783b */ /* 0x000eae0000000200 */
[----:B-----5:R-:W-:Y:S08]  /*1df0*/  HMMA.16816.F32.BF16 R28, R76, R16, R28 ;  /* 0x000000104c1c723c */ /* 0x020ff0000004181c */
[----:B---3--:R-:W-:Y:S08]  /*1e00*/  HMMA.16816.F32.BF16 R64, R52, R60, RZ ;  /* 0x0000003c3440723c */ /* 0x008ff000000418ff */
[----:B-1----:R-:W-:Y:S08]  /*1e10*/  HMMA.16816.F32.BF16 R12, R36, R4, R12 ;  /* 0x00000004240c723c */ /* 0x002ff0000004180c */
[----:B------:R-:W-:Y:S01]  /*1e20*/  HMMA.16816.F32.BF16 R40, R76, R18, R40 ;  /* 0x000000124c28723c */ /* 0x000fe20000041828 */
[----:B------:R-:W-:Y:S07]  /*1e30*/  LDSM.16.M88.4 R16, [R109+0x2000] ;  /* 0x002000006d10783b */ /* 0x000fee0000000200 */
[----:B------:R-:W-:Y:S01]  /*1e40*/  HMMA.16816.F32.BF16 R20, R36, R6, R20 ;  /* 0x000000062414723c */ /* 0x000fe20000041814 */
[----:B------:R-:W1:Y:S07]  /*1e50*/  LDSM.16.M88.4 R4, [R110+0x2000] ;  /* 0x002000006e04783b */ /* 0x000e6e0000000200 */
[----:B------:R-:W-:Y:S08]  /*1e60*/  HMMA.16816.F32.BF16 R60, R52, R62, RZ ;  /* 0x0000003e343c723c */ /* 0x000ff000000418ff */
[----:B------:R-:W-:Y:S08]  /*1e70*/  HMMA.16816.F32.BF16 R28, R48, R84, R28 ;  /* 0x00000054301c723c */ /* 0x000ff0000004181c */
[----:B------:R-:W-:Y:S08]  /*1e80*/  HMMA.16816.F32.BF16 R64, R76, R72, R64 ;  /* 0x000000484c40723c */ /* 0x000ff00000041840 */
[----:B--2---:R-:W-:Y:S08]  /*1e90*/  HMMA.16816.F32.BF16 R12, R8, R80, R12 ;  /* 0x00000050080c723c */ /* 0x004ff0000004180c */
[----:B------:R-:W-:Y:S08]  /*1ea0*/  HMMA.16816.F32.BF16 R40, R48, R86, R40 ;  /* 0x000000563028723c */ /* 0x000ff00000041828 */
[C---:B------:R-:W-:Y:S08]  /*1eb0*/  HMMA.16816.F32.BF16 R56, R52.reuse, R24, RZ ;  /* 0x000000183438723c */ /* 0x040ff000000418ff */
[----:B------:R-:W-:Y:S01]  /*1ec0*/  HMMA.16816.F32.BF16 R52, R52, R26, RZ ;  /* 0x0000001a3434723c */ /* 0x000fe200000418ff */
[----:B------:R-:W2:Y:S07]  /*1ed0*/  LDSM.16.M88.4 R24, [R100+0x5400] ;  /* 0x005400006418783b */ /* 0x000eae0000000200 */
[----:B------:R-:W-:Y:S01]  /*1ee0*/  HMMA.16816.F32.BF16 R60, R76, R74, R60 ;  /* 0x0000004a4c3c723c */ /* 0x000fe2000004183c */
[----:B------:R-:W3:Y:S07]  /*1ef0*/  LDSM.16.M88.4 R72, [R109+0x1800] ;  /* 0x001800006d48783b */ /* 0x000eee0000000200 */
[----:B------:R-:W-:Y:S08]  /*1f00*/  HMMA.16816.F32.BF16 R20, R8, R82, R20 ;  /* 0x000000520814723c */ /* 0x000ff00000041814 */
[----:B------:R-:W-:Y:S08]  /*1f10*/  HMMA.16816.F32.BF16 R28, R36, R32, R28 ;  /* 0x00000020241c723c */ /* 0x000ff0000004181c */
[----:B------:R-:W-:Y:S08]  /*1f20*/  HMMA.16816.F32.BF16 R64, R48, R44, R64 ;  /* 0x0000002c3040723c */ /* 0x000ff00000041840 */
[----:B-1----:R-:W-:Y:S08]  /*1f30*/  HMMA.16816.F32.BF16 R12, R4, R16, R12 ;  /* 0x00000010040c723c */ /* 0x002ff0000004180c */
[----:B------:R-:W-:Y:S01]  /*1f40*/  HMMA.16816.F32.BF16 R40, R36, R34, R40 ;  /* 0x000000222428723c */ /* 0x000fe20000041828 */
[----:B------:R-:W1:Y:S07]  /*1f50*/  LDSM.16.M88.4 R32, [R100+0x4c00] ;  /* 0x004c00006420783b */ /* 0x000e6e0000000200 */
[----:B------:R-:W-:Y:S01]  /*1f60*/  HMMA.16816.F32.BF16 R80, R76, R68, R56 ;  /* 0x000000444c50723c */ /* 0x000fe20000041838 */
[----:B------:R-:W4:Y:S07]  /*1f70*/  LDSM.16.M88.4 R56, [R109+0x2400] ;  /* 0x002400006d38783b */ /* 0x000f2e0000000200 */
[----:B------:R-:W-:Y:S01]  /*1f80*/  HMMA.16816.F32.BF16 R20, R4, R18, R20 ;  /* 0x000000120414723c */ /* 0x000fe20000041814 */
[----:B------:R-:W5:Y:S01]  /*1f90*/  LDSM.16.M88.4 R16, [R100+0x5800] ;  /* 0x005800006410783b */ /* 0x000f620000000200 */
[----:B------:R-:W-:-:S02]  /*1fa0*/  FMUL.FTZ R0, R12, c[0x0][0x2ec] ;  /* 0x0000bb000c007a20 */ /* 0x000fc40000410000 */
[----:B------:R-:W-:Y:S02]  /*1fb0*/  FMUL.FTZ R44, R13, c[0x0][0x2ec] ;  /* 0x0000bb000d2c7a20 */ /* 0x000fe40000410000 */
[----:B------:R-:W-:Y:S02]  /*1fc0*/  FMUL.FTZ R2, R14, c[0x0][0x2ec] ;  /* 0x0000bb000e027a20 */ /* 0x000fe40000410000 */
[----:B------:R-:W-:Y:S01]  /*1fd0*/  HMMA.16816.F32.BF16 R52, R76, R70, R52 ;  /* 0x000000464c34723c */ /* 0x000fe20000041834 */
[----:B------:R-:W-:Y:S01]  /*1fe0*/  FMUL.FTZ R45, R15, c[0x0][0x2ec] ;  /* 0x0000bb000f2d7a20 */ /* 0x000fe20000410000 */
[----:B------:R-:W1:Y:S01]  /*1ff0*/  MUFU.TANH R44, R44 ;  /* 0x0000002c002c7308 */ /* 0x000e620000002400 */
[----:B------:R-:W4:Y:S05]  /*2000*/  LDSM.16.M88.4 R12, [R109+0x1c00] ;  /* 0x001c00006d0c783b */ /* 0x000f2a0000000200 */
[----:B--2---:R-:W-:Y:S02]  /*2010*/  HMMA.16816.F32.BF16 R28, R8, R24, R28 ;  /* 0x00000018081c723c */ /* 0x004fe4000004181c */
[----:B------:R-:W-:Y:S06]  /*2020*/  MUFU.TANH R45, R45 ;  /* 0x0000002d002d7308 */ /* 0x000fec0000002400 */
[----:B---3--:R-:W-:Y:S01]  /*2030*/  HMMA.16816.F32.BF16 R64, R36, R72, R64 ;  /* 0x000000482440723c */ /* 0x008fe20000041840 */
[----:B------:R-:W-:Y:S01]  /*2040*/  FMUL.FTZ R20, R20, c[0x0][0x2ec] ;  /* 0x0000bb0014147a20 */ /* 0x000fe20000410000 */
[----:B------:R-:W-:Y:S01]  /*2050*/  MUFU.TANH R0, R0 ;  /* 0x0000000000007308 */ /* 0x000fe20000002400 */
[----:B------:R-:W-:-:S05]  /*2060*/  FMUL.FTZ R21, R21, c[0x0][0x2ec] ;  /* 0x0000bb0015157a20 */ /* 0x000fca0000410000 */
[----:B------:R-:W-:Y:S02]  /*2070*/  HMMA.16816.F32.BF16 R60, R48, R46, R60 ;  /* 0x0000002e303c723c */ /* 0x000fe4000004183c */
[----:B------:R-:W2:Y:S06]  /*2080*/  MUFU.TANH R46, R21 ;  /* 0x00000015002e7308 */ /* 0x000eac0000002400 */
[----:B------:R-:W-:Y:S01]  /*2090*/  HMMA.16816.F32.BF16 R40, R8, R26, R40 ;  /* 0x0000001a0828723c */ /* 0x000fe20000041828 */
[----:B------:R-:W3:Y:S01]  /*20a0*/  LDSM.16.M88.4 R24, [R109+0x2800] ;  /* 0x002800006d18783b */ /* 0x000ee20000000200 */
[----:B------:R-:W-:Y:S06]  /*20b0*/  MUFU.TANH R2, R2 ;  /* 0x0000000200027308 */ /* 0x000fec0000002400 */
[C---:B-1----:R-:W-:Y:S07]  /*20c0*/  HMMA.16816.F32.BF16 R80, R48.reuse, R32, R80 ;  /* 0x000000203050723c */ /* 0x042fee0000041850 */
[----:B------:R-:W-:Y:S01]  /*20d0*/  FMUL.FTZ R32, R22, c[0x0][0x2ec] ;  /* 0x0000bb0016207a20 */ /* 0x000fe20000410000 */
[----:B------:R-:W-:Y:S01]  /*20e0*/  HMMA.16816.F32.BF16 R52, R48, R34, R52 ;  /* 0x000000223034723c */ /* 0x000fe20000041834 */
[----:B------:R-:W-:-:S04]  /*20f0*/  IMAD R33, R94, 0x20, R93 ;  /* 0x000000205e217824 */ /* 0x000fc800078e025d */
[----:B------:R-:W-:Y:S01]  /*2100*/  MUFU.TANH R32, R32 ;  /* 0x0000002000207308 */ /* 0x000fe20000002400 */
[----:B------:R-:W-:Y:S02]  /*2110*/  IMAD.IADD R108, R92, 0x1, R33 ;  /* 0x000000015c6c7824 */ /* 0x000fe400078e0221 */
[----:B----4-:R-:W-:Y:S05]  /*2120*/  HMMA.16816.F32.BF16 R28, R4, R56, R28 ;  /* 0x00000038041c723c */ /* 0x010fea000004181c */
[----:B------:R1:W4:Y:S03]  /*2130*/  MUFU.TANH R56, R20 ;  /* 0x0000001400387308 */ /* 0x0003260000002400 */
[----:B-----5:R-:W-:Y:S07]  /*2140*/  HMMA.16816.F32.BF16 R64, R8, R16, R64 ;  /* 0x000000100840723c */ /* 0x020fee0000041840 */
[----:B------:R-:W-:Y:S01]  /*2150*/  FMUL.FTZ R16, R23, c[0x0][0x2ec] ;  /* 0x0000bb0017107a20 */ /* 0x000fe20000410000 */
[C---:B------:R-:W-:Y:S01]  /*2160*/  HMMA.16816.F32.BF16 R60, R36.reuse, R74, R60 ;  /* 0x0000004a243c723c */ /* 0x040fe2000004183c */
[----:B-1----:R-:W1:Y:S04]  /*2170*/  LDSM.16.M88.4 R20, [R100+0x5c00] ;  /* 0x005c00006414783b */ /* 0x002e680000000200 */
[----:B------:R-:W5:Y:S03]  /*2180*/  MUFU.TANH R16, R16 ;  /* 0x0000001000107308 */ /* 0x000f660000002400 */
[----:B------:R-:W-:Y:S01]  /*2190*/  HMMA.16816.F32.BF16 R80, R36, R12, R80 ;  /* 0x0000000c2450723c */ /* 0x000fe20000041850 */
[----:B------:R-:W-:-:S02]  /*21a0*/  FMUL.FTZ R17, R28, c[0x0][0x2ec] ;  /* 0x0000bb001c117a20 */ /* 0x000fc40000410000 */
[----:B------:R-:W-:Y:S02]  /*21b0*/  FMUL.FTZ R28, R29, c[0x0][0x2ec] ;  /* 0x0000bb001d1c7a20 */ /* 0x000fe40000410000 */
[----:B------:R-:W-:Y:S02]  /*21c0*/  FMUL.FTZ R29, R30, c[0x0][0x2ec] ;  /* 0x0000bb001e1d7a20 */ /* 0x000fe40000410000 */
[----:B------:R-:W-:Y:S01]  /*21d0*/  FMUL.FTZ R30, R31, c[0x0][0x2ec] ;  /* 0x0000bb001f1e7a20 */ /* 0x000fe20000410000 */
[----:B------:R-:W-:Y:S01]  /*21e0*/  HMMA.16816.F32.BF16 R52, R36, R14, R52 ;  /* 0x0000000e2434723c */ /* 0x000fe20000041834 */
[----:B------:R-:W2:Y:S01]  /*21f0*/  LDSM.16.M88.4 R12, [R109+0x2c00] ;  /* 0x002c00006d0c783b */ /* 0x000ea20000000200 */
[----:B------:R-:W-:Y:S01]  /*2200*/  MUFU.TANH R17, R17 ;  /* 0x0000001100117308 */ /* 0x000fe20000002400 */
[----:B------:R-:W-:-:S05]  /*2210*/  DEPBAR.LE SB0, 0x0 ;  /* 0x000080000000791a */ /* 0x000fca0000000000 */
[----:B------:R-:W-:Y:S02]  /*2220*/  HMMA.16816.F32.BF16 R60, R8, R18, R60 ;  /* 0x00000012083c723c */ /* 0x000fe4000004183c */
[----:B------:R-:W1:Y:S06]  /*2230*/  MUFU.TANH R30, R30 ;  /* 0x0000001e001e7308 */ /* 0x000e6c0000002400 */
[C---:B---3--:R-:W-:Y:S02]  /*2240*/  HMMA.16816.F32.BF16 R64, R4.reuse, R24, R64 ;  /* 0x000000180440723c */ /* 0x048fe40000041840 */
[----:B------:R-:W3:Y:S05]  /*2250*/  MUFU.TANH R29, R29 ;  /* 0x0000001d001d7308 */ /* 0x000eea0000002400 */
[----:B------:R-:W-:Y:S01]  /*2260*/  LOP3.LUT R25, R97, 0xffffffe0, RZ, 0xc0, !PT ;  /* 0xffffffe061197812 */ /* 0x000fe200078ec0ff */
[----:B------:R-:W-:Y:S02]  /*2270*/  HMMA.16816.F32.BF16 R40, R4, R58, R40 ;  /* 0x0000003a0428723c */ /* 0x000fe40000041828 */
[----:B------:R-:W2:Y:S02]  /*2280*/  MUFU.TANH R28, R28 ;  /* 0x0000001c001c7308 */ /* 0x000ea40000002400 */
[----:B------:R-:W-:-:S02]  /*2290*/  IMAD.IADD R25, R98, 0x1, -R25 ;  /* 0x0000000162197824 */ /* 0x000fc400078e0a19 */
[----:B------:R-:W-:Y:S02]  /*22a0*/  IMAD.SHL.U32 R98, R98, 0x2, RZ ;  /* 0x0000000262627824 */ /* 0x000fe400078e00ff */
[----:B-1----:R-:W-:Y:S01]  /*22b0*/  HMMA.16816.F32.BF16 R80, R8, R20, R80 ;  /* 0x000000140850723c */ /* 0x002fe20000041850 */
[----:B------:R-:W-:-:S04]  /*22c0*/  SHF.R.S32.HI R128, RZ, 0x1f, R25 ;  /* 0x0000001fff807819 */ /* 0x000fc80000011419 */
[----:B------:R-:W-:Y:S02]  /*22d0*/  LEA.HI R128, R128, R25, RZ, 0x2 ;  /* 0x0000001980807211 */ /* 0x000fe400078f10ff */
[----:B------:R-:W-:Y:S01]  /*22e0*/  IADD3 R20, R88, -0x1, RZ ;  /* 0xffffffff58147810 */ /* 0x000fe20007ffe0ff */
[----:B------:R-:W-:Y:S01]  /*22f0*/  HMMA.16816.F32.BF16 R52, R8, R22, R52 ;  /* 0x000000160834723c */ /* 0x000fe20000041834 */
[----:B------:R-:W-:Y:S01]  /*2300*/  SHF.R.S32.HI R128, RZ, 0x2, R128 ;  /* 0x00000002ff807819 */ /* 0x000fe20000011480 */
[----:B------:R-:W-:Y:S01]  /*2310*/  FMUL.FTZ R35, R64, c[0x0][0x2ec] ;  /* 0x0000bb0040237a20 */ /* 0x000fe20000410000 */
[C---:B------:R-:W-:Y:S01]  /*2320*/  ISETP.GT.AND P0, PT, R20.reuse, R113, PT ;  /* 0x000000711400720c */ /* 0x040fe20003f04270 */
[----:B------:R-:W-:Y:S01]  /*2330*/  IMAD.SHL.U32 R21, R20, 0x40, RZ ;  /* 0x0000004014157824 */ /* 0x000fe200078e00ff */
[----:B------:R-:W-:Y:S01]  /*2340*/  IADD3 R34, R99, 0x1, R128 ;  /* 0x0000000163227810 */ /* 0x000fe20007ffe080 */
[----:B------:R-:W-:Y:S02]  /*2350*/  FMUL.FTZ R36, R66, c[0x0][0x2ec] ;  /* 0x0000bb0042247a20 */ /* 0x000fe40000410000 */
[C---:B------:R-:W-:Y:S01]  /*2360*/  HMMA.16816.F32.BF16 R60, R4.reuse, R26, R60 ;  /* 0x0000001a043c723c */ /* 0x040fe2000004183c */
[----:B------:R-:W-:Y:S01]  /*2370*/  IADD3 R34, R95, -c[0x0][0x214], R34 ;  /* 0x800085005f227a10 */ /* 0x000fe20007ffe022 */
[----:B------:R-:W-:Y:S01]  /*2380*/  FMUL.FTZ R24, R40, c[0x0][0x2ec] ;  /* 0x0000bb0028187a20 */ /* 0x000fe20000410000 */
[----:B------:R-:W-:Y:S01]  /*2390*/  LOP3.LUT R25, R21, 0x6, R98, 0xf8, !PT ;  /* 0x0000000615197812 */ /* 0x000fe200078ef862 */
[----:B------:R-:W-:Y:S01]  /*23a0*/  FMUL.FTZ R18, R41, c[0x0][0x2ec] ;  /* 0x0000bb0029127a20 */ /* 0x000fe20000410000 */
[----:B------:R-:W-:Y:S01]  /*23b0*/  IADD3 R34, R34, c[0x0][0x2e8], RZ ;  /* 0x0000ba0022227a10 */ /* 0x000fe20007ffe0ff */
[----:B------:R-:W-:Y:S01]  /*23c0*/  FMUL.FTZ R19, R42, c[0x0][0x2ec] ;  /* 0x0000bb002a137a20 */ /* 0x000fe20000410000 */
[----:B------:R-:W-:Y:S01]  /*23d0*/  LOP3.LUT R27, R25, 0x1, RZ, 0xfc, !PT ;  /* 0x00000001191b7812 */ /* 0x000fe200078efcff */
[C---:B--2---:R-:W-:Y:S01]  /*23e0*/  HMMA.16816.F32.BF16 R80, R4.reuse, R12, R80 ;  /* 0x0000000c0450723c */ /* 0x044fe20000041850 */
[C---:B------:R-:W-:Y:S01]  /*23f0*/  IADD3 R26, R34.reuse, 0x8, RZ ;  /* 0x00000008221a7810 */ /* 0x040fe20007ffe0ff */
[----:B------:R-:W-:Y:S01]  /*2400*/  FMUL.FTZ R31, R43, c[0x0][0x2ec] ;  /* 0x0000bb002b1f7a20 */ /* 0x000fe20000410000 */
[-C--:B------:R-:W-:Y:S01]  /*2410*/  IMNMX R34, R34, R95.reuse, PT ;  /* 0x0000005f22227217 */ /* 0x080fe20003800200 */
[----:B------:R-:W1:Y:S01]  /*2420*/  MUFU.TANH R24, R24 ;  /* 0x0000001800187308 */ /* 0x000e620000002400 */
[----:B------:R-:W-:Y:S01]  /*2430*/  IMNMX R26, R26, R95, PT ;  /* 0x0000005f1a1a7217 */ /* 0x000fe20003800200 */
[----:B------:R-:W-:Y:S01]  /*2440*/  FMUL.FTZ R38, R67, c[0x0][0x2ec] ;  /* 0x0000bb0043267a20 */ /* 0x000fe20000410000 */
[----:B------:R-:W-:Y:S01]  /*2450*/  LOP3.LUT R13, R25, 0x9, RZ, 0xfc, !PT ;  /* 0x00000009190d7812 */ /* 0x000fe200078efcff */
[----:B------:R-:W-:Y:S01]  /*2460*/  HMMA.16816.F32.BF16 R52, R4, R14, R52 ;  /* 0x0000000e0434723c */ /* 0x000fe20000041834 */
[----:B------:R-:W-:Y:S01]  /*2470*/  ISETP.GE.AND P3, PT, R27, R34, PT ;  /* 0x000000221b00720c */ /* 0x000fe20003f66270 */
[----:B------:R-:W-:Y:S01]  /*2480*/  FMUL.FTZ R65, R65, c[0x0][0x2ec] ;  /* 0x0000bb0041417a20 */ /* 0x000fe20000410000 */
[----:B------:R-:W-:Y:S01]  /*2490*/  ISETP.GE.AND P1, PT, R27, R26, PT ;  /* 0x0000001a1b00720c */ /* 0x000fe20003f26270 */
[----:B------:R-:W2:Y:S01]  /*24a0*/  MUFU.TANH R35, R35 ;  /* 0x0000002300237308 */ /* 0x000ea20000002400 */
[----:B------:R-:W-:-:S02]  /*24b0*/  LOP3.LUT R27, R25, 0x8, RZ, 0xfc, !PT ;  /* 0x00000008191b7812 */ /* 0x000fc400078efcff */
[-C--:B------:R-:W-:Y:S01]  /*24c0*/  ISETP.GE.AND P2, PT, R13, R34.reuse, PT ;  /* 0x000000220d00720c */ /* 0x080fe20003f46270 */
[----:B------:R-:W-:Y:S01]  /*24d0*/  FMUL.FTZ R40, R60, c[0x0][0x2ec] ;  /* 0x0000bb003c287a20 */ /* 0x000fe20000410000 */
[----:B------:R-:W-:Y:S01]  /*24e0*/  FSEL R44, R44, -INF , !P3 ;  /* 0xff8000002c2c7808 */ /* 0x000fe20005800000 */
[----:B------:R-:W-:Y:S01]  /*24f0*/  FMUL.FTZ R39, R61, c[0x0][0x2ec] ;  /* 0x0000bb003d277a20 */ /* 0x000fe20000410000 */
[----:B------:R-:W-:Y:S01]  /*2500*/  LOP3.LUT R9, R25, 0x11, RZ, 0xfc, !PT ;  /* 0x0000001119097812 */ /* 0x000fe200078efcff */
[----:B------:R-:W-:Y:S01]  /*2510*/  MUFU.TANH R18, R18 ;  /* 0x0000001200127308 */ /* 0x000fe20000002400 */
[C---:B------:R-:W-:Y:S01]  /*2520*/  ISETP.GE.AND P5, PT, R27.reuse, R34, PT ;  /* 0x000000221b00720c */ /* 0x040fe20003fa6270 */
[----:B------:R-:W-:Y:S01]  /*2530*/  FMUL.FTZ R62, R62, c[0x0][0x2ec] ;  /* 0x0000bb003e3e7a20 */ /* 0x000fe20000410000 */
[-C--:B------:R-:W-:Y:S01]  /*2540*/  ISETP.GE.AND P4, PT, R27, R26.reuse, PT ;  /* 0x0000001a1b00720c */ /* 0x080fe20003f86270 */
[----:B------:R-:W-:Y:S01]  /*2550*/  FMUL.FTZ R63, R63, c[0x0][0x2ec] ;  /* 0x0000bb003f3f7a20 */ /* 0x000fe20000410000 */
[-C--:B------:R-:W-:Y:S01]  /*2560*/  ISETP.GE.AND P3, PT, R13, R26.reuse, PT ;  /* 0x0000001a0d00720c */ /* 0x080fe20003f66270 */
[----:B------:R-:W-:Y:S01]  /*2570*/  FMUL.FTZ R82, R82, c[0x0][0x2ec] ;  /* 0x0000bb0052527a20 */ /* 0x000fe20000410000 */
[C---:B------:R-:W-:Y:S01]  /*2580*/  LOP3.LUT R13, R25.reuse, 0x10, RZ, 0xfc, !PT ;  /* 0x00000010190d7812 */ /* 0x040fe200078efcff */
[----:B------:R-:W1:Y:S01]  /*2590*/  MUFU.TANH R19, R19 ;  /* 0x0000001300137308 */ /* 0x000e620000002400 */
[----:B------:R-:W-:Y:S01]  /*25a0*/  FSEL R46, R46, -INF , !P2 ;  /* 0xff8000002e2e7808 */ /* 0x000fe20005000000 */
[----:B------:R-:W-:Y:S01]  /*25b0*/  FMUL.FTZ R80, R80, c[0x0][0x2ec] ;  /* 0x0000bb0050507a20 */ /* 0x000fe20000410000 */
[----:B------:R-:W-:Y:S01]  /*25c0*/  LOP3.LUT R11, R25, 0x18, RZ, 0xfc, !PT ;  /* 0x00000018190b7812 */ /* 0x000fe200078efcff */
[----:B------:R-:W-:Y:S01]  /*25d0*/  FMUL.FTZ R81, R81, c[0x0][0x2ec] ;  /* 0x0000bb0051517a20 */ /* 0x000fe20000410000 */
[----:B------:R-:W-:Y:S01]  /*25e0*/  ISETP.GE.AND P2, PT, R9, R26, PT ;  /* 0x0000001a0900720c */ /* 0x000fe20003f46270 */
[----:B------:R-:W-:Y:S01]  /*25f0*/  FMUL.FTZ R83, R83, c[0x0][0x2ec] ;  /* 0x0000bb0053537a20 */ /* 0x000fe20000410000 */
[----:B------:R-:W-:Y:S01]  /*2600*/  FSEL R45, R45, -INF , !P1 ;  /* 0xff8000002d2d7808 */ /* 0x000fe20004800000 */
[----:B------:R-:W1:Y:S01]  /*2610*/  MUFU.TANH R31, R31 ;  /* 0x0000001f001f7308 */ /* 0x000e620000002400 */
[----:B----4-:R-:W-:Y:S01]  /*2620*/  FSEL R56, R56, -INF , !P5 ;  /* 0xff80000038387808 */ /* 0x010fe20006800000 */
[----:B------:R-:W-:Y:S01]  /*2630*/  FMUL.FTZ R52, R52, c[0x0][0x2ec] ;  /* 0x0000bb0034347a20 */ /* 0x000fe20000410000 */
[----:B------:R-:W-:Y:S01]  /*2640*/  FSEL R37, R32, -INF , !P4 ;  /* 0xff80000020257808 */ /* 0x000fe20006000000 */
[----:B------:R-:W-:Y:S01]  /*2650*/  FMUL.FTZ R4, R53, c[0x0][0x2ec] ;  /* 0x0000bb0035047a20 */ /* 0x000fe20000410000 */
[----:B------:R-:W-:Y:S01]  /*2660*/  LOP3.LUT R7, R25, 0x20, RZ, 0xfc, !PT ;  /* 0x0000002019077812 */ /* 0x000fe200078efcff */
[----:B------:R-:W-:Y:S01]  /*2670*/  FMUL.FTZ R54, R54, c[0x0][0x2ec] ;  /* 0x0000bb0036367a20 */ /* 0x000fe20000410000 */
[C---:B------:R-:W-:Y:S01]  /*2680*/  ISETP.GE.AND P1, PT, R13.reuse, R34, PT ;  /* 0x000000220d00720c */ /* 0x040fe20003f26270 */
[----:B------:R-:W-:Y:S01]  /*2690*/  MUFU.TANH R100, R65 ;  /* 0x0000004100647308 */ /* 0x000fe20000002400 */
[----:B------:R-:W-:-:S02]  /*26a0*/  ISETP.GE.AND P5, PT, R13, R26, PT ;  /* 0x0000001a0d00720c */ /* 0x000fc40003fa6270 */
[-C--:B------:R-:W-:Y:S02]  /*26b0*/  ISETP.GE.AND P4, PT, R9, R34.reuse, PT ;  /* 0x000000220900720c */ /* 0x080fe40003f86270 */
[----:B-----5:R-:W-:Y:S02]  /*26c0*/  FSEL R27, R16, -INF , !P3 ;  /* 0xff800000101b7808 */ /* 0x020fe40005800000 */
[----:B------:R-:W-:Y:S01]  /*26d0*/  LOP3.LUT R9, R25, 0x19, RZ, 0xfc, !PT ;  /* 0x0000001919097812 */ /* 0x000fe200078efcff */
[----:B------:R-:W4:Y:S01]  /*26e0*/  MUFU.TANH R36, R36 ;  /* 0x0000002400247308 */ /* 0x000f220000002400 */
[-C--:B------:R-:W-:Y:S02]  /*26f0*/  ISETP.GE.AND P3, PT, R11, R34.reuse, PT ;  /* 0x000000220b00720c */ /* 0x080fe40003f66270 */
[----:B------:R-:W-:Y:S02]  /*2700*/  FSEL R23, R30, -INF , !P2 ;  /* 0xff8000001e177808 */ /* 0x000fe40005000000 */
[----:B------:R-:W-:-:S02]  /*2710*/  ISETP.GE.AND P2, PT, R7, R34, PT ;  /* 0x000000220700720c */ /* 0x000fc40003f46270 */
[----:B------:R-:W-:Y:S01]  /*2720*/  FSEL R20, R17, -INF , !P1 ;  /* 0xff80000011147808 */ /* 0x000fe20004800000 */
[----:B------:R-:W5:Y:S01]  /*2730*/  MUFU.TANH R38, R38 ;  /* 0x0000002600267308 */ /* 0x000f620000002400 */
[----:B---3--:R-:W-:Y:S02]  /*2740*/  FSEL R13, R29, -INF , !P5 ;  /* 0xff8000001d0d7808 */ /* 0x008fe40006800000 */
[----:B------:R-:W-:Y:S02]  /*2750*/  ISETP.GE.AND P1, PT, R11, R26, PT ;  /* 0x0000001a0b00720c */ /* 0x000fe40003f26270 */
[----:B------:R-:W-:Y:S02]  /*2760*/  ISETP.GE.AND P5, PT, R9, R34, PT ;  /* 0x000000220900720c */ /* 0x000fe40003fa6270 */
[----:B------:R-:W-:Y:S01]  /*2770*/  FSEL R8, R28, -INF , !P4 ;  /* 0xff8000001c087808 */ /* 0x000fe20006000000 */
[----:B------:R-:W3:Y:S01]  /*2780*/  MUFU.TANH R40, R40 ;  /* 0x0000002800287308 */ /* 0x000ee20000002400 */
[----:B-1----:R-:W-:-:S02]  /*2790*/  FSEL R12, R24, -INF , !P3 ;  /* 0xff800000180c7808 */ /* 0x002fc40005800000 */
[-C--:B------:R-:W-:Y:S02]  /*27a0*/  ISETP.GE.AND P4, PT, R9, R26.reuse, PT ;  /* 0x0000001a0900720c */ /* 0x080fe40003f86270 */
[----:B------:R-:W-:Y:S02]  /*27b0*/  LOP3.LUT R5, R25, 0x21, RZ, 0xfc, !PT ;  /* 0x0000002119057812 */ /* 0x000fe400078efcff */
[----:B------:R-:W-:Y:S01]  /*27c0*/  ISETP.GE.AND P3, PT, R7, R26, PT ;  /* 0x0000001a0700720c */ /* 0x000fe20003f66270 */
[----:B------:R-:W-:Y:S01]  /*27d0*/  MUFU.TANH R39, R39 ;  /* 0x0000002700277308 */ /* 0x000fe20000002400 */
[----:B------:R-:W-:Y:S02]  /*27e0*/  LOP3.LUT R7, R25, 0x28, RZ, 0xfc, !PT ;  /* 0x0000002819077812 */ /* 0x000fe400078efcff */
[----:B--2---:R-:W-:Y:S01]  /*27f0*/  FSEL R98, R35, -INF , !P2 ;  /* 0xff80000023627808 */ /* 0x004fe20005000000 */
[----:B------:R-:W-:Y:S01]  /*2800*/  FMUL.FTZ R35, R55, c[0x0][0x2ec] ;  /* 0x0000bb0037237a20 */ /* 0x000fe20000410000 */
[----:B------:R-:W-:-:S02]  /*2810*/  FSEL R11, R19, -INF , !P1 ;  /* 0xff800000130b7808 */ /* 0x000fc40004800000 */
[----:B------:R-:W-:Y:S01]  /*2820*/  FSEL R10, R18, -INF , !P5 ;  /* 0xff800000120a7808 */ /* 0x000fe20006800000 */
[----:B------:R-:W1:Y:S01]  /*2830*/  MUFU.TANH R101, R62 ;  /* 0x0000003e00657308 */ /* 0x000e620000002400 */
[C---:B------:R-:W-:Y:S02]  /*2840*/  ISETP.GE.AND P1, PT, R5.reuse, R34, PT ;  /* 0x000000220500720c */ /* 0x040fe40003f26270 */
[----:B------:R-:W-:Y:S02]  /*2850*/  ISETP.GE.AND P5, PT, R5, R26, PT ;  /* 0x0000001a0500720c */ /* 0x000fe40003fa6270 */
[----:B------:R-:W-:Y:S02]  /*2860*/  FSEL R9, R31, -INF , !P4 ;  /* 0xff8000001f097808 */ /* 0x000fe40006000000 */
[----:B------:R-:W-:Y:S01]  /*2870*/  LOP3.LUT R5, R25, 0x29, RZ, 0xfc, !PT ;  /* 0x0000002919057812 */ /* 0x000fe200078efcff */
[----:B------:R-:W2:Y:S01]  /*2880*/  MUFU.TANH R103, R63 ;  /* 0x0000003f00677308 */ /* 0x000ea20000002400 */
[----:B------:R-:W-:-:S02]  /*2890*/  ISETP.GE.AND P4, PT, R7, R34, PT ;  /* 0x000000220700720c */ /* 0x000fc40003f86270 */
[----:B------:R-:W-:Y:S02]  /*28a0*/  ISETP.GE.AND P2, PT, R7, R26, PT ;  /* 0x0000001a0700720c */ /* 0x000fe40003f46270 */
[----:B------:R-:W-:Y:S02]  /*28b0*/  LOP3.LUT R7, R25, 0x30, RZ, 0xfc, !PT ;  /* 0x0000003019077812 */ /* 0x000fe400078efcff */
[----:B----4-:R-:W-:Y:S01]  /*28c0*/  FSEL R19, R36, -INF , !P3 ;  /* 0xff80000024137808 */ /* 0x010fe20005800000 */
[----:B------:R-:W4:Y:S01]  /*28d0*/  MUFU.TANH R93, R82 ;  /* 0x00000052005d7308 */ /* 0x000f220000002400 */
[----:B------:R-:W-:Y:S02]  /*28e0*/  FSEL R100, R100, -INF , !P1 ;  /* 0xff80000064647808 */ /* 0x000fe40004800000 */
[C---:B------:R-:W-:Y:S02]  /*28f0*/  ISETP.GE.AND P3, PT, R5.reuse, R34, PT ;  /* 0x000000220500720c */ /* 0x040fe40003f66270 */
[----:B------:R-:W-:-:S02]  /*2900*/  ISETP.GE.AND P1, PT, R5, R26, PT ;  /* 0x0000001a0500720c */ /* 0x000fc40003f26270 */
[----:B-----5:R-:W-:Y:S01]  /*2910*/  FSEL R17, R38, -INF , !P5 ;  /* 0xff80000026117808 */ /* 0x020fe20006800000 */
[----:B------:R-:W5:Y:S01]  /*2920*/  MUFU.TANH R96, R80 ;  /* 0x0000005000607308 */ /* 0x000f620000002400 */
[----:B---3--:R-:W-:Y:S02]  /*2930*/  FSEL R18, R40, -INF , !P4 ;  /* 0xff80000028127808 */ /* 0x008fe40006000000 */
[----:B------:R-:W-:Y:S02]  /*2940*/  LOP3.LUT R5, R25, 0x31, RZ, 0xfc, !PT ;  /* 0x0000003119057812 */ /* 0x000fe400078efcff */
[C---:B------:R-:W-:Y:S02]  /*2950*/  ISETP.GE.AND P5, PT, R7.reuse, R34, PT ;  /* 0x000000220700720c */ /* 0x040fe40003fa6270 */
[----:B------:R-:W-:Y:S01]  /*2960*/  ISETP.GE.AND P4, PT, R7, R26, PT ;  /* 0x0000001a0700720c */ /* 0x000fe20003f86270 */
[----:B------:R-:W3:Y:S01]  /*2970*/  MUFU.TANH R95, R81 ;  /* 0x00000051005f7308 */ /* 0x000ee20000002400 */
[----:B------:R-:W-:-:S02]  /*2980*/  LOP3.LUT R7, R25, 0x38, RZ, 0xfc, !PT ;  /* 0x0000003819077812 */ /* 0x000fc400078efcff */
[----:B-1----:R-:W-:Y:S02]  /*2990*/  FSEL R101, R101, -INF , !P2 ;  /* 0xff80000065657808 */ /* 0x002fe40005000000 */
[----:B------:R-:W-:Y:S02]  /*29a0*/  FSEL R16, R39, -INF , !P3 ;  /* 0xff80000027107808 */ /* 0x000fe40005800000 */
[C---:B------:R-:W-:Y:S01]  /*29b0*/  ISETP.GE.AND P2, PT, R5.reuse, R34, PT ;  /* 0x000000220500720c */ /* 0x040fe20003f46270 */
[----:B------:R-:W1:Y:S01]  /*29c0*/  MUFU.TANH R85, R83 ;  /* 0x0000005300557308 */ /* 0x000e620000002400 */
[----:B------:R-:W-:Y:S02]  /*29d0*/  ISETP.GE.AND P3, PT, R5, R26, PT ;  /* 0x0000001a0500720c */ /* 0x000fe40003f66270 */
[----:B--2---:R-:W-:Y:S02]  /*29e0*/  FSEL R103, R103, -INF , !P1 ;  /* 0xff80000067677808 */ /* 0x004fe40004800000 */
[----:B------:R-:W-:-:S02]  /*29f0*/  LOP3.LUT R5, R25, 0x39, RZ, 0xfc, !PT ;  /* 0x0000003919057812 */ /* 0x000fc400078efcff */
[-C--:B------:R-:W-:Y:S01]  /*2a00*/  ISETP.GE.AND P1, PT, R7, R34.reuse, PT ;  /* 0x000000220700720c */ /* 0x080fe20003f26270 */
[----:B------:R-:W2:Y:S01]  /*2a10*/  MUFU.TANH R94, R52 ;  /* 0x00000034005e7308 */ /* 0x000ea20000002400 */
[----:B----4-:R-:W-:Y:S02]  /*2a20*/  FSEL R93, R93, -INF , !P4 ;  /* 0xff8000005d5d7808 */ /* 0x010fe40006000000 */
[----:B-----5:R-:W-:Y:S02]  /*2a30*/  FSEL R96, R96, -INF , !P5 ;  /* 0xff80000060607808 */ /* 0x020fe40006800000 */
[-C--:B------:R-:W-:Y:S02]  /*2a40*/  ISETP.GE.AND P4, PT, R5, R34.reuse, PT ;  /* 0x000000220500720c */ /* 0x080fe40003f86270 */
[----:B---3--:R-:W-:Y:S01]  /*2a50*/  FSEL R95, R95, -INF , !P2 ;  /* 0xff8000005f5f7808 */ /* 0x008fe20005000000 */
[----:B------:R-:W3:Y:S01]  /*2a60*/  MUFU.TANH R4, R4 ;  /* 0x0000000400047308 */ /* 0x000ee20000002400 */
[----:B-1----:R-:W-:Y:S01]  /*2a70*/  FSEL R85, R85, -INF , !P3 ;  /* 0xff80000055557808 */ /* 0x002fe20005800000 */
[----:B------:R-:W-:Y:S01]  /*2a80*/  BAR.SYNC.DEFER_BLOCKING 0x0 ;  /* 0x0000000000007b1d */ /* 0x000fe20000010000 */
[----:B------:R-:W-:-:S02]  /*2a90*/  ISETP.GE.AND P5, PT, R25, R34, PT ;  /* 0x000000221900720c */ /* 0x000fc40003fa6270 */
[-C--:B------:R-:W-:Y:S02]  /*2aa0*/  ISETP.GE.AND P2, PT, R7, R26.reuse, PT ;  /* 0x0000001a0700720c */ /* 0x080fe40003f46270 */
[-C--:B------:R-:W-:Y:S01]  /*2ab0*/  ISETP.GE.AND P3, PT, R25, R26.reuse, PT ;  /* 0x0000001a1900720c */ /* 0x080fe20003f66270 */
[----:B------:R-:W1:Y:S01]  /*2ac0*/  MUFU.TANH R84, R54 ;  /* 0x0000003600547308 */ /* 0x000e620000002400 */
[----:B--2---:R-:W-:Y:S02]  /*2ad0*/  FSEL R94, R94, -INF , !P1 ;  /* 0xff8000005e5e7808 */ /* 0x004fe40004800000 */
[----:B------:R-:W-:Y:S02]  /*2ae0*/  ISETP.GE.AND P1, PT, R5, R26, PT ;  /* 0x0000001a0500720c */ /* 0x000fe40003f26270 */
[----:B------:R-:W-:-:S03]  /*2af0*/  FSEL R0, R0, -INF , !P5 ;  /* 0xff80000000007808 */ /* 0x000fc60006800000 */
[----:B------:R-:W2:Y:S01]  /*2b00*/  MUFU.TANH R35, R35 ;  /* 0x0000002300237308 */ /* 0x000ea20000002400 */
[----:B---3--:R-:W-:Y:S02]  /*2b10*/  FSEL R92, R4, -INF , !P4 ;  /* 0xff800000045c7808 */ /* 0x008fe40006000000 */
[----:B------:R-:W-:Y:S02]  /*2b20*/  FSEL R4, R2, -INF , !P3 ;  /* 0xff80000002047808 */ /* 0x000fe40005800000 */
[----:B-1----:R-:W-:Y:S02]  /*2b30*/  FSEL R84, R84, -INF , !P2 ;  /* 0xff80000054547808 */ /* 0x002fe40005000000 */
[----:B--2---:R-:W-:Y:S01]  /*2b40*/  FSEL R35, R35, -INF , !P1 ;  /* 0xff80000023237808 */ /* 0x004fe20004800000 */
        /* <DEDUP_REMOVED lines=62> */
.L_x_5020:
[----:B------:R-:W-:-:S04]  /*2f30*/  IADD3 R91, -R91, RZ, RZ ;  /* 0x000000ff5b5b7210 */ /* 0x000fc80007ffe1ff */
[----:B------:R-:W-:Y:S02]  /*2f40*/  SHF.R.S32.HI R5, RZ, 0x1f, R91 ;  /* 0x0000001fff057819 */ /* 0x000fe4000001145b */
.L_x_5021:
        /* <DEDUP_REMOVED lines=14> */
.L_x_5019:
        /* <DEDUP_REMOVED lines=22> */
[----:B-1----:R-:W-:Y:S02]  /*3190*/  FMNMX.FTZ R6, R96, R5, !PT ;  /* 0x0000000560067209 */ /* 0x002fe40007810000 */
[----:B------:R-:W-:Y:S02]  /*31a0*/  FMNMX.FTZ R2, R93, R2, !PT ;  /* 0x000000025d027209 */ /* 0x000fe40007810000 */
[----:B------:R-:W-:Y:S02]  /*31b0*/  FMNMX.FTZ R5, R95, R6, !PT ;  /* 0x000000065f057209 */ /* 0x000fe40007810000 */
[----:B------:R-:W-:-:S02]  /*31c0*/  SHF.L.U32 R108, R108, 0x1, RZ ;  /* 0x000000016c6c7819 */ /* 0x000fc400000006ff */
[----:B------:R-:W-:Y:S02]  /*31d0*/  FMNMX.FTZ R5, R94, R5, !PT ;  /* 0x000000055e057209 */ /* 0x000fe40007810000 */
[----:B------:R-:W-:Y:S01]  /*31e0*/  IADD3 R87, R3, R108, RZ ;  /* 0x0000006c03577210 */ /* 0x000fe20007ffe0ff */
[----:B------:R-:W-:Y:S01]  /*31f0*/  LDSM.16.MT88.4 R76, [R108+0x6000] ;  /* 0x006000006c4c783b */ /* 0x000fe20000004200 */
[----:B------:R-:W-:Y:S02]  /*3200*/  FMNMX.FTZ R14, R92, R5, !PT ;  /* 0x000000055c0e7209 */ /* 0x000fe40007810000 */
[----:B------:R-:W-:Y:S01]  /*3210*/  FMNMX.FTZ R5, R85, R2, !PT ;  /* 0x0000000255057209 */ /* 0x000fe20007810000 */
[----:B------:R-:W-:Y:S03]  /*3220*/  LDSM.16.MT88.4 R68, [R87+0x6000] ;  /* 0x006000005744783b */ /* 0x000fe60000004200 */
[----:B------:R-:W-:Y:S01]  /*3230*/  FMNMX.FTZ R2, R84, R5, !PT ;  /* 0x0000000554027209 */ /* 0x000fe20007810000 */
[----:B------:R-:W1:Y:S03]  /*3240*/  SHFL.BFLY PT, R7, R14, 0x2, 0x1f ;  /* 0x0c401f000e077f89 */ /* 0x000e6600000e0000 */
[----:B------:R-:W-:Y:S01]  /*3250*/  FMNMX.FTZ R15, R35, R2, !PT ;  /* 0x00000002230f7209 */ /* 0x000fe20007810000 */
[----:B------:R-:W-:Y:S04]  /*3260*/  LDSM.16.MT88.4 R60, [R108+0x7000] ;  /* 0x007000006c3c783b */ /* 0x000fe80000004200 */
[----:B------:R-:W2:Y:S04]  /*3270*/  SHFL.BFLY PT, R6, R15, 0x2, 0x1f ;  /* 0x0c401f000f067f89 */ /* 0x000ea800000e0000 */
[----:B------:R-:W-:Y:S04]  /*3280*/  LDSM.16.MT88.4 R52, [R87+0x7000] ;  /* 0x007000005734783b */ /* 0x000fe80000004200 */
[----:B------:R-:W-:Y:S01]  /*3290*/  LDSM.16.MT88.4 R40, [R108+0x8000] ;  /* 0x008000006c28783b */ /* 0x000fe20000004200 */
        /* <DEDUP_REMOVED lines=19> */
[----:B------:R-:W-:Y:S01]  /*33d0*/  FFMA.FTZ R28, R20, c[0x0][0x23c], -R97 ;  /* 0x00008f00141c7a23 */ /* 0x000fe20000010861 */
[----:B------:R-:W1:Y:S01]  /*33e0*/  MUFU.EX2 R33, R33 ;  /* 0x0000002100217308 */ /* 0x000e620000000800 */
[--C-:B------:R-:W-:Y:S02]  /*33f0*/  FFMA.FTZ R30, R4, c[0x0][0x23c], -R86.reuse ;  /* 0x00008f00041e7a23 */ /* 0x100fe40000010856 */
[--C-:B------:R-:W-:Y:S01]  /*3400*/  FFMA.FTZ R31, R45, c[0x0][0x23c], -R86.reuse ;  /* 0x00008f002d1f7a23 */ /* 0x100fe20000010856 */
[----:B------:R-:W2:Y:S01]  /*3410*/  LDSM.16.MT88.4 R4, [R87+0x8000] ;  /* 0x008000005704783b */ /* 0x000ea20000004200 */
[--C-:B------:R-:W-:Y:S02]  /*3420*/  FFMA.FTZ R32, R37, c[0x0][0x23c], -R86.reuse ;  /* 0x00008f0025207a23 */ /* 0x100fe40000010856 */
[--C-:B------:R-:W-:Y:S01]  /*3430*/  FFMA.FTZ R27, R27, c[0x0][0x23c], -R86.reuse ;  /* 0x00008f001b1b7a23 */ /* 0x100fe20000010856 */
[----:B------:R-:W-:Y:S01]  /*3440*/  MUFU.EX2 R29, R29 ;  /* 0x0000001d001d7308 */ /* 0x000fe20000000800 */
[----:B------:R-:W-:-:S02]  /*3450*/  FFMA.FTZ R25, R11, c[0x0][0x23c], -R86 ;  /* 0x00008f000b197a23 */ /* 0x000fc40000010856 */
[--C-:B------:R-:W-:Y:S02]  /*3460*/  FFMA.FTZ R22, R9, c[0x0][0x23c], -R86.reuse ;  /* 0x00008f0009167a23 */ /* 0x100fe40000010856 */
[----:B------:R-:W3:Y:S01]  /*3470*/  LDSM.16.MT88.4 R8, [R87+0x6400] ;  /* 0x006400005708783b */ /* 0x000ee20000004200 */
[--C-:B------:R-:W-:Y:S02]  /*3480*/  FFMA.FTZ R20, R12, c[0x0][0x23c], -R97.reuse ;  /* 0x00008f000c147a23 */ /* 0x100fe40000010861 */
[----:B------:R-:W4:Y:S01]  /*3490*/  MUFU.EX2 R24, R24 ;  /* 0x0000001800187308 */ /* 0x000f220000000800 */
[----:B-1----:R-:W-:Y:S01]  /*34a0*/  F2FP.BF16.PACK_AB R48, R33, R34 ;  /* 0x000000222130723e */ /* 0x002fe200000010ff */
[--C-:B------:R-:W-:Y:S02]  /*34b0*/  FFMA.FTZ R26, R13, c[0x0][0x23c], -R86.reuse ;  /* 0x00008f000d1a7a23 */ /* 0x100fe40000010856 */
[----:B------:R-:W-:Y:S01]  /*34c0*/  FFMA.FTZ R23, R23, c[0x0][0x23c], -R86 ;  /* 0x00008f0017177a23 */ /* 0x000fe20000010856 */
[----:B------:R-:W1:Y:S01]  /*34d0*/  LDSM.16.MT88.4 R12, [R108+0x6400] ;  /* 0x006400006c0c783b */ /* 0x000e620000004200 */
[----:B------:R-:W-:-:S02]  /*34e0*/  FFMA.FTZ R91, R100, c[0x0][0x23c], -R97 ;  /* 0x00008f00645b7a23 */ /* 0x000fc40000010861 */
[----:B------:R-:W-:Y:S01]  /*34f0*/  MUFU.EX2 R30, R30 ;  /* 0x0000001e001e7308 */ /* 0x000fe20000000800 */
[--C-:B------:R-:W-:Y:S02]  /*3500*/  FFMA.FTZ R98, R98, c[0x0][0x23c], -R97.reuse ;  /* 0x00008f0062627a23 */ /* 0x100fe40000010861 */
[--C-:B------:R-:W-:Y:S02]  /*3510*/  FFMA.FTZ R90, R18, c[0x0][0x23c], -R97.reuse ;  /* 0x00008f00125a7a23 */ /* 0x100fe40000010861 */
[----:B------:R-:W-:Y:S02]  /*3520*/  FFMA.FTZ R89, R16, c[0x0][0x23c], -R97 ;  /* 0x00008f0010597a23 */ /* 0x000fe40000010861 */
[--C-:B------:R-:W-:Y:S01]  /*3530*/  FFMA.FTZ R99, R19, c[0x0][0x23c], -R86.reuse ;  /* 0x00008f0013637a23 */ /* 0x100fe20000010856 */
[----:B------:R-:W5:Y:S01]  /*3540*/  MUFU.EX2 R31, R31 ;  /* 0x0000001f001f7308 */ /* 0x000f620000000800 */
[----:B----4-:R-:W-:Y:S01]  /*3550*/  F2FP.BF16.PACK_AB R50, R24, R29 ;  /* 0x0000001d1832723e */ /* 0x010fe200000010ff */
[----:B------:R-:W-:-:S02]  /*3560*/  FFMA.FTZ R102, R17, c[0x0][0x23c], -R86 ;  /* 0x00008f0011667a23 */ /* 0x000fc40000010856 */
[--C-:B------:R-:W-:Y:S01]  /*3570*/  FFMA.FTZ R101, R101, c[0x0][0x23c], -R86.reuse ;  /* 0x00008f0065657a23 */ /* 0x100fe20000010856 */
[----:B------:R-:W-:Y:S01]  /*3580*/  LDSM.16.MT88.4 R16, [R87+0x6800] ;  /* 0x006800005710783b */ /* 0x000fe20000004200 */
[--C-:B------:R-:W-:Y:S02]  /*3590*/  FFMA.FTZ R100, R103, c[0x0][0x23c], -R86.reuse ;  /* 0x00008f0067647a23 */ /* 0x100fe40000010856 */
[----:B------:R-:W-:Y:S01]  /*35a0*/  MUFU.EX2 R32, R32 ;  /* 0x0000002000207308 */ /* 0x000fe20000000800 */
[--C-:B------:R-:W-:Y:S02]  /*35b0*/  FFMA.FTZ R96, R96, c[0x0][0x23c], -R97.reuse ;  /* 0x00008f0060607a23 */ /* 0x100fe40000010861 */
[--C-:B------:R-:W-:Y:S02]  /*35c0*/  FFMA.FTZ R95, R95, c[0x0][0x23c], -R97.reuse ;  /* 0x00008f005f5f7a23 */ /* 0x100fe40000010861 */
[--C-:B------:R-:W-:Y:S02]  /*35d0*/  FFMA.FTZ R94, R94, c[0x0][0x23c], -R97.reuse ;  /* 0x00008f005e5e7a23 */ /* 0x100fe40000010861 */
[----:B------:R-:W-:Y:S01]  /*35e0*/  FFMA.FTZ R97, R92, c[0x0][0x23c], -R97 ;  /* 0x00008f005c617a23 */ /* 0x000fe20000010861 */
[----:B------:R-:W4:Y:S01]  /*35f0*/  MUFU.EX2 R27, R27 ;  /* 0x0000001b001b7308 */ /* 0x000f220000000800 */
[----:B-----5:R-:W-:Y:S01]  /*3600*/  F2FP.BF16.PACK_AB R49, R31, R30 ;  /* 0x0000001e1f31723e */ /* 0x020fe200000010ff */
[----:B------:R-:W-:-:S02]  /*3610*/  FFMA.FTZ R92, R93, c[0x0][0x23c], -R86 ;  /* 0x00008f005d5c7a23 */ /* 0x000fc40000010856 */
[--C-:B------:R-:W-:Y:S02]  /*3620*/  FFMA.FTZ R85, R85, c[0x0][0x23c], -R86.reuse ;  /* 0x00008f0055557a23 */ /* 0x100fe40000010856 */
[--C-:B------:R-:W-:Y:S02]  /*3630*/  FFMA.FTZ R84, R84, c[0x0][0x23c], -R86.reuse ;  /* 0x00008f0054547a23 */ /* 0x100fe40000010856 */
[----:B------:R-:W-:Y:S01]  /*3640*/  MUFU.EX2 R28, R28 ;  /* 0x0000001c001c7308 */ /* 0x000fe20000000800 */
[----:B------:R-:W-:Y:S02]  /*3650*/  FFMA.FTZ R35, R35, c[0x0][0x23c], -R86 ;  /* 0x00008f0023237a23 */ /* 0x000fe40000010856 */
[----:B------:R-:W-:Y:S02]  /*3660*/  FADD.FTZ R34, R34, R33 ;  /* 0x0000002122227221 */ /* 0x000fe40000010000 */
[----:B------:R-:W-:Y:S02]  /*3670*/  FADD.FTZ R31, R30, R31 ;  /* 0x0000001f1e1f7221 */ /* 0x000fe40000010000 */
[----:B------:R-:W-:Y:S01]  /*3680*/  FADD.FTZ R29, R29, R34 ;  /* 0x000000221d1d7221 */ /* 0x000fe20000010000 */
[----:B----4-:R-:W-:Y:S01]  /*3690*/  F2FP.BF16.PACK_AB R51, R27, R32 ;  /* 0x000000201b33723e */ /* 0x010fe200000010ff */
[----:B------:R-:W4:Y:S01]  /*36a0*/  MUFU.EX2 R21, R21 ;  /* 0x0000001500157308 */ /* 0x000f220000000800 */
[----:B------:R-:W-:-:S02]  /*36b0*/  FADD.FTZ R32, R32, R31 ;  /* 0x0000001f20207221 */ /* 0x000fc40000010000 */
[----:B------:R-:W-:Y:S02]  /*36c0*/  FADD.FTZ R29, R24, R29 ;  /* 0x0000001d181d7221 */ /* 0x000fe40000010000 */
[----:B------:R-:W-:Y:S01]  /*36d0*/  FADD.FTZ R27, R27, R32 ;  /* 0x000000201b1b7221 */ /* 0x000fe20000010000 */
[C---:B------:R-:W-:Y:S02]  /*36e0*/  HMMA.16816.F32.BF16 R72, R48.reuse, R68, RZ ;  /* 0x000000443048723c */ /* 0x040fe400000418ff */
[----:B------:R-:W-:Y:S06]  /*36f0*/  MUFU.EX2 R20, R20 ;  /* 0x0000001400147308 */ /* 0x000fec0000000800 */
[C---:B------:R-:W-:Y:S02]  /*3700*/  HMMA.16816.F32.BF16 R68, R48.reuse, R70, RZ ;  /* 0x000000463044723c */ /* 0x040fe400000418ff */
[----:B------:R-:W-:Y:S06]  /*3710*/  MUFU.EX2 R3, R3 ;  /* 0x0000000300037308 */ /* 0x000fec0000000800 */
[C---:B------:R-:W-:Y:S02]  /*3720*/  HMMA.16816.F32.BF16 R80, R48.reuse, R76, RZ ;  /* 0x0000004c3050723c */ /* 0x040fe400000418ff */
[----:B------:R-:W-:Y:S06]  /*3730*/  MUFU.EX2 R26, R26 ;  /* 0x0000001a001a7308 */ /* 0x000fec0000000800 */
[C---:B------:R-:W-:Y:S02]  /*3740*/  HMMA.16816.F32.BF16 R64, R48.reuse, R60, RZ ;  /* 0x0000003c3040723c */ /* 0x040fe400000418ff */
[----:B------:R-:W5:Y:S06]  /*3750*/  MUFU.EX2 R23, R23 ;  /* 0x0000001700177308 */ /* 0x000f6c0000000800 */
        /* <DEDUP_REMOVED lines=8> */
[C---:B------:R-:W-:Y:S02]  /*37e0*/  HMMA.16816.F32.BF16 R52, R48.reuse, R54, RZ ;  /* 0x000000363034723c */ /* 0x040fe400000418ff */
[----:B------:R-:W-:Y:S06]  /*37f0*/  MUFU.EX2 R90, R90 ;  /* 0x0000005a005a7308 */ /* 0x000fec0000000800 */
[C---:B------:R-:W-:Y:S02]  /*3800*/  HMMA.16816.F32.BF16 R40, R48.reuse, R42, RZ ;  /* 0x0000002a3028723c */ /* 0x040fe400000418ff */
[----:B------:R-:W-:Y:S06]  /*3810*/  MUFU.EX2 R89, R89 ;  /* 0x0000005900597308 */ /* 0x000fec0000000800 */
[C---:B--2---:R-:W-:Y:S02]  /*3820*/  HMMA.16816.F32.BF16 R44, R48.reuse, R4, RZ ;  /* 0x00000004302c723c */ /* 0x044fe400000418ff */
[----:B------:R-:W-:Y:S05]  /*3830*/  MUFU.EX2 R99, R99 ;  /* 0x0000006300637308 */ /* 0x000fea0000000800 */
[----:B----4-:R-:W-:Y:S01]  /*3840*/  F2FP.BF16.PACK_AB R4, R21, R28 ;  /* 0x0000001c1504723e */ /* 0x010fe200000010ff */
        /* <DEDUP_REMOVED lines=12> */
[----:B---3--:R-:W-:Y:S01]  /*3910*/  HMMA.16816.F32.BF16 R72, R4, R8, R72 ;  /* 0x000000080448723c */ /* 0x008fe20000041848 */
        /* <DEDUP_REMOVED lines=10> */
[----:B------:R-:W-:Y:S08]  /*39c0*/  MUFU.EX2 R94, R94 ;  /* 0x0000005e005e7308 */ /* 0x000ff00000000800 */
[----:B------:R-:W-:Y:S08]  /*39d0*/  MUFU.EX2 R97, R97 ;  /* 0x0000006100617308 */ /* 0x000ff00000000800 */
[----:B------:R-:W-:Y:S01]  /*39e0*/  MUFU.EX2 R92, R92 ;  /* 0x0000005c005c7308 */ /* 0x000fe20000000800 */
[C---:B---3--:R-:W-:Y:S07]  /*39f0*/  HMMA.16816.F32.BF16 R56, R4.reuse, R8, R56 ;  /* 0x000000080438723c */ /* 0x048fee0000041838 */
[----:B------:R-:W3:Y:S01]  /*3a00*/  MUFU.EX2 R85, R85 ;  /* 0x0000005500557308 */ /* 0x000ee20000000800 */
[C---:B------:R-:W-:Y:S01]  /*3a10*/  HMMA.16816.F32.BF16 R52, R4.reuse, R10, R52 ;  /* 0x0000000a0434723c */ /* 0x040fe20000041834 */
[----:B------:R-:W1:Y:S06]  /*3a20*/  LDSM.16.MT88.4 R8, [R87+0x8400] ;  /* 0x008400005708783b */ /* 0x000e6c0000004200 */
[----:B------:R-:W-:Y:S01]  /*3a30*/  MUFU.EX2 R84, R84 ;  /* 0x0000005400547308 */ /* 0x000fe20000000800 */
[C---:B-----5:R-:W-:Y:S07]  /*3a40*/  HMMA.16816.F32.BF16 R64, R4.reuse, R12, R64 ;  /* 0x0000000c0440723c */ /* 0x060fee0000041840 */
        /* <DEDUP_REMOVED lines=41> */
[----:B---3--:R-:W-:Y:S01]  /*3ce0*/  F2FP.BF16.PACK_AB R5, R85, R92 ;  /* 0x0000005c5505723e */ /* 0x008fe200000010ff */
[----:B------:R-:W-:Y:S01]  /*3cf0*/  FADD.FTZ R92, R92, R101 ;  /* 0x000000655c5c7221 */ /* 0x000fe20000010000 */
[----:B------:R-:W-:Y:S01]  /*3d00*/  F2FP.BF16.PACK_AB R6, R97, R94 ;  /* 0x0000005e6106723e */ /* 0x000fe200000010ff */
[----:B------:R-:W-:Y:S01]  /*3d10*/  FADD.FTZ R95, R95, R96 ;  /* 0x000000605f5f7221 */ /* 0x000fe20000010000 */
[----:B-----5:R-:W-:Y:S01]  /*3d20*/  F2FP.BF16.PACK_AB R7, R35, R84 ;  /* 0x000000542307723e */ /* 0x020fe200000010ff */
        /* <DEDUP_REMOVED lines=34> */
.L_x_5026:
        /* <DEDUP_REMOVED lines=64> */
.L_x_5023:
[C---:B------:R-:W-:Y:S04]  /*4350*/  LEA R126, P0, R8.reuse, R126, 0x1 ;  /* 0x0000007e087e7211 */ /* 0x040fe800078008ff */
[----:B------:R-:W-:Y:S02]  /*4360*/  LEA.HI.X R121, R8, R121, R0, 0x1, P0 ;  /* 0x0000007908797211 */ /* 0x000fe400000f0c00 */
[----:B------:R-:W-:Y:S02]  /*4370*/  IADD3 R138, P0, R126, UR7, RZ ;  /* 0x000000077e8a7c10 */ /* 0x000fe4000ff1e0ff */
[-C--:B------:R-:W-:Y:S02]  /*4380*/  MOV R127, R121.reuse ;  /* 0x00000079007f7202 */ /* 0x080fe40000000f00 */
[----:B------:R-:W-:Y:S02]  /*4390*/  IADD3.X R139, R115, R121, RZ, P0, !PT ;  /* 0x00000079738b7210 */ /* 0x000fe400007fe4ff */
[----:B------:R-:W-:Y:S01]  /*43a0*/  ISETP.GT.AND P0, PT, R132, R113, PT ;  /* 0x000000718400720c */ /* 0x000fe20003f04270 */
        /* <DEDUP_REMOVED lines=15> */
[C---:B---3--:R-:W-:Y:S08]  /*44a0*/  HMMA.16816.F32.BF16 R4, R88.reuse, R92, RZ ;  /* 0x0000005c5804723c */ /* 0x048ff000000418ff */
[C---:B------:R-:W-:Y:S01]  /*44b0*/  HMMA.16816.F32.BF16 R8, R88.reuse, R94, RZ ;  /* 0x0000005e5808723c */ /* 0x040fe200000418ff */
[----:B------:R-:W-:Y:S07]  /*44c0*/  LDSM.16.M88.4 R92, [R110] ;  /* 0x000000006e5c783b */ /* 0x000fee0000000200 */
[C---:B----4-:R-:W-:Y:S08]  /*44d0*/  HMMA.16816.F32.BF16 R12, R88.reuse, R96, RZ ;  /* 0x00000060580c723c */ /* 0x050ff000000418ff */
[C---:B------:R-:W-:Y:S01]  /*44e0*/  HMMA.16816.F32.BF16 R16, R88.reuse, R98, RZ ;  /* 0x000000625810723c */ /* 0x040fe200000418ff */
[----:B------:R-:W3:Y:S07]  /*44f0*/  LDSM.16.M88.4 R96, [R109] ;  /* 0x000000006d60783b */ /* 0x000eee0000000200 */
[C---:B-----5:R-:W-:Y:S08]  /*4500*/  HMMA.16816.F32.BF16 R20, R88.reuse, R100, RZ ;  /* 0x000000645814723c */ /* 0x060ff000000418ff */
[C---:B------:R-:W-:Y:S08]  /*4510*/  HMMA.16816.F32.BF16 R24, R88.reuse, R102, RZ ;  /* 0x000000665818723c */ /* 0x040ff000000418ff */
[C---:B-1----:R-:W-:Y:S08]  /*4520*/  HMMA.16816.F32.BF16 R28, R88.reuse, R104, RZ ;  /* 0x00000068581c723c */ /* 0x042ff000000418ff */
[----:B------:R-:W-:Y:S01]  /*4530*/  HMMA.16816.F32.BF16 R32, R88, R106, RZ ;  /* 0x0000006a5820723c */ /* 0x000fe200000418ff */
[----:B------:R-:W1:Y:S07]  /*4540*/  LDSM.16.M88.4 R88, [R109+0x400] ;  /* 0x000400006d58783b */ /* 0x000e6e0000000200 */
[C---:B---3--:R-:W-:Y:S08]  /*4550*/  HMMA.16816.F32.BF16 R4, R92.reuse, R96, R4 ;  /* 0x000000605c04723c */ /* 0x048ff00000041804 */
[C---:B------:R-:W-:Y:S01]  /*4560*/  HMMA.16816.F32.BF16 R8, R92.reuse, R98, R8 ;  /* 0x000000625c08723c */ /* 0x040fe20000041808 */
[----:B------:R-:W3:Y:S07]  /*4570*/  LDSM.16.M88.4 R96, [R109+0x800] ;  /* 0x000800006d60783b */ /* 0x000eee0000000200 */
        /* <DEDUP_REMOVED lines=8> */
[----:B------:R-:W1:Y:S08]  /*4600*/  LDSM.16.M88.4 R88, [R111+0x1000] ;  /* 0x001000006f58783b */ /* 0x000e700000000200 */
[----:B------:R-:W3:Y:S01]  /*4610*/  LDSM.16.M88.4 R92, [R111+0x1400] ;  /* 0x001400006f5c783b */ /* 0x000ee20000000200 */
[C---:B-1----:R-:W-:Y:S08]  /*4620*/  HMMA.16816.F32.BF16 R4, R96.reuse, R88, R4 ;  /* 0x000000586004723c */ /* 0x042ff00000041804 */
[C---:B------:R-:W-:Y:S01]  /*4630*/  HMMA.16816.F32.BF16 R8, R96.reuse, R90, R8 ;  /* 0x0000005a6008723c */ /* 0x040fe20000041808 */
[----:B------:R-:W1:Y:S07]  /*4640*/  LDSM.16.M88.4 R88, [R111+0x1800] ;  /* 0x001800006f58783b */ /* 0x000e6e0000000200 */
[C---:B---3--:R-:W-:Y:S08]  /*4650*/  HMMA.16816.F32.BF16 R12, R96.reuse, R92, R12 ;  /* 0x0000005c600c723c */ /* 0x048ff0000004180c */
[C---:B------:R-:W-:Y:S01]  /*4660*/  HMMA.16816.F32.BF16 R16, R96.reuse, R94, R16 ;  /* 0x0000005e6010723c */ /* 0x040fe20000041810 */
[----:B------:R-:W3:Y:S07]  /*4670*/  LDSM.16.M88.4 R92, [R111+0x1c00] ;  /* 0x001c00006f5c783b */ /* 0x000eee0000000200 */
[C---:B-1----:R-:W-:Y:S08]  /*4680*/  HMMA.16816.F32.BF16 R20, R96.reuse, R88, R20 ;  /* 0x000000586014723c */ /* 0x042ff00000041814 */
[C---:B------:R-:W-:Y:S01]  /*4690*/  HMMA.16816.F32.BF16 R24, R96.reuse, R90, R24 ;  /* 0x0000005a6018723c */ /* 0x040fe20000041818 */
[----:B------:R-:W-:Y:S07]  /*46a0*/  LDSM.16.M88.4 R88, [R110+0x1000] ;  /* 0x001000006e58783b */ /* 0x000fee0000000200 */
[C---:B---3--:R-:W-:Y:S08]  /*46b0*/  HMMA.16816.F32.BF16 R28, R96.reuse, R92, R28 ;  /* 0x0000005c601c723c */ /* 0x048ff0000004181c */
        /* <DEDUP_REMOVED lines=34> */
[----:B------:R-:W3:Y:S01]  /*48e0*/  LDSM.16.M88.4 R96, [R109+0x2c00] ;  /* 0x002c00006d60783b */ /* 0x000ee20000000200 */
[----:B------:R-:W-:Y:S04]  /*48f0*/  DEPBAR.LE SB0, 0x0 ;  /* 0x000080000000791a */ /* 0x000fe80000000000 */
[----:B------:R-:W-:Y:S02]  /*4900*/  FMUL.FTZ R160, R4, c[0x0][0x2ec] ;  /* 0x0000bb0004a07a20 */ /* 0x000fe40000410000 */
[----:B------:R-:W-:Y:S04]  /*4910*/  FMUL.FTZ R159, R5, c[0x0][0x2ec] ;  /* 0x0000bb00059f7a20 */ /* 0x000fe80000410000 */
[----:B------:R-:W4:Y:S01]  /*4920*/  MUFU.TANH R160, R160 ;  /* 0x000000a000a07308 */ /* 0x000f220000002400 */
[----:B------:R-:W-:Y:S01]  /*4930*/  BAR.SYNC.DEFER_BLOCKING 0x0 ;  /* 0x0000000000007b1d */ /* 0x000fe20000010000 */
[----:B------:R-:W-:Y:S02]  /*4940*/  FMUL.FTZ R158, R6, c[0x0][0x2ec] ;  /* 0x0000bb00069e7a20 */ /* 0x000fe40000410000 */
[----:B------:R-:W-:Y:S02]  /*4950*/  FMUL.FTZ R156, R7, c[0x0][0x2ec] ;  /* 0x0000bb00079c7a20 */ /* 0x000fe40000410000 */
[----:B------:R-:W-:Y:S02]  /*4960*/  FMUL.FTZ R157, R8, c[0x0][0x2ec] ;  /* 0x0000bb00089d7a20 */ /* 0x000fe40000410000 */
[----:B------:R-:W-:Y:S02]  /*4970*/  FMUL.FTZ R161, R9, c[0x0][0x2ec] ;  /* 0x0000bb0009a17a20 */ /* 0x000fe40000410000 */
[----:B------:R-:W2:Y:S01]  /*4980*/  MUFU.TANH R159, R159 ;  /* 0x0000009f009f7308 */ /* 0x000ea20000002400 */
[----:B------:R-:W-:Y:S01]  /*4990*/  FMUL.FTZ R164, R10, c[0x0][0x2ec] ;  /* 0x0000bb000aa47a20 */ /* 0x000fe20000410000 */
[C---:B-1----:R-:W-:Y:S05]  /*49a0*/  HMMA.16816.F32.BF16 R20, R88.reuse, R92, R20 ;  /* 0x0000005c5814723c */ /* 0x042fea0000041814 */
[----:B------:R-:W-:Y:S03]  /*49b0*/  FMUL.FTZ R162, R11, c[0x0][0x2ec] ;  /* 0x0000bb000ba27a20 */ /* 0x000fe60000410000 */
[----:B------:R-:W1:Y:S01]  /*49c0*/  MUFU.TANH R158, R158 ;  /* 0x0000009e009e7308 */ /* 0x000e620000002400 */
[C---:B------:R-:W-:Y:S03]  /*49d0*/  HMMA.16816.F32.BF16 R24, R88.reuse, R94, R24 ;  /* 0x0000005e5818723c */ /* 0x040fe60000041818 */
[----:B------:R-:W-:Y:S02]  /*49e0*/  FMUL.FTZ R153, R12, c[0x0][0x2ec] ;  /* 0x0000bb000c997a20 */ /* 0x000fe40000410000 */
[----:B------:R-:W-:Y:S03]  /*49f0*/  FMUL.FTZ R151, R13, c[0x0][0x2ec] ;  /* 0x0000bb000d977a20 */ /* 0x000fe60000410000 */
[C---:B---3--:R-:W-:Y:S01]  /*4a00*/  HMMA.16816.F32.BF16 R28, R88.reuse, R96, R28 ;  /* 0x00000060581c723c */ /* 0x048fe2000004181c */
[----:B------:R-:W3:Y:S03]  /*4a10*/  MUFU.TANH R156, R156 ;  /* 0x0000009c009c7308 */ /* 0x000ee60000002400 */
        /* <DEDUP_REMOVED lines=10> */
[----:B------:R-:W-:Y:S02]  /*4ac0*/  FMUL.FTZ R137, R21, c[0x0][0x2ec] ;  /* 0x0000bb0015897a20 */ /* 0x000fe40000410000 */
[----:B--2---:R-:W-:Y:S02]  /*4ad0*/  FMUL.FTZ R138, R22, c[0x0][0x2ec] ;  /* 0x0000bb00168a7a20 */ /* 0x004fe40000410000 */
[----:B------:R-:W-:Y:S02]  /*4ae0*/  FMUL.FTZ R139, R23, c[0x0][0x2ec] ;  /* 0x0000bb00178b7a20 */ /* 0x000fe40000410000 */
[----:B------:R-:W-:Y:S01]  /*4af0*/  FMUL.FTZ R143, R24, c[0x0][0x2ec] ;  /* 0x0000bb00188f7a20 */ /* 0x000fe20000410000 */
[----:B------:R-:W2:Y:S01]  /*4b00*/  MUFU.TANH R164, R164 ;  /* 0x000000a400a47308 */ /* 0x000ea20000002400 */
        /* <DEDUP_REMOVED lines=99> */
.L_x_5025:
        /* <DEDUP_REMOVED lines=14> */
.L_x_5024:
        /* <DEDUP_REMOVED lines=34> */
[----:B------:R-:W-:Y:S08]  /*5440*/  SHFL.BFLY PT, R13, R6, 0x2, 0x1f ;  /* 0x0c401f00060d7f89 */ /* 0x000ff000000e0000 */
        /* <DEDUP_REMOVED lines=40> */
[----:B------:R-:W-:Y:S02]  /*56d0*/  FMUL.FTZ R16, R85, R68 ;  /* 0x0000004455107220 */ /* 0x000fe40000410000 */
[C---:B--2---:R-:W-:Y:S02]  /*56e0*/  FMUL.FTZ R6, R3.reuse, R82 ;  /* 0x0000005203067220 */ /* 0x044fe40000410000 */
[C---:B------:R-:W-:Y:S02]  /*56f0*/  FMUL.FTZ R7, R3.reuse, R83 ;  /* 0x0000005303077220 */ /* 0x040fe40000410000 */
[C---:B------:R-:W-:Y:S01]  /*5700*/  FMUL.FTZ R10, R3.reuse, R78 ;  /* 0x0000004e030a7220 */ /* 0x040fe20000410000 */
[----:B------:R-:W-:Y:S01]  /*5710*/  MUFU.EX2 R95, R95 ;  /* 0x0000005f005f7308 */ /* 0x000fe20000000800 */
[----:B------:R-:W-:Y:S02]  /*5720*/  FMUL.FTZ R11, R3, R79 ;  /* 0x0000004f030b7220 */ /* 0x000fe40000410000 */
[----:B------:R-:W-:Y:S01]  /*5730*/  FMUL.FTZ R17, R85, R69 ;  /* 0x0000004555117220 */ /* 0x000fe20000410000 */
[----:B------:R-:W-:Y:S01]  /*5740*/  LDSM.16.MT88.4 R76, [R108+0x6c00] ;  /* 0x006c00006c4c783b */ /* 0x000fe20000004200 */
[C---:B------:R-:W-:Y:S02]  /*5750*/  FMUL.FTZ R18, R3.reuse, R70 ;  /* 0x0000004603127220 */ /* 0x040fe40000410000 */
[----:B------:R-:W-:Y:S02]  /*5760*/  FMUL.FTZ R19, R3, R71 ;  /* 0x0000004703137220 */ /* 0x000fe40000410000 */
[C---:B------:R-:W-:Y:S01]  /*5770*/  FMUL.FTZ R24, R85.reuse, R60 ;  /* 0x0000003c55187220 */ /* 0x040fe20000410000 */
[----:B------:R-:W2:Y:S01]  /*5780*/  MUFU.EX2 R92, R92 ;  /* 0x0000005c005c7308 */ /* 0x000ea20000000800 */
[----:B------:R-:W-:Y:S01]  /*5790*/  FMUL.FTZ R25, R85, R61 ;  /* 0x0000003d55197220 */ /* 0x000fe20000410000 */
[----:B------:R-:W-:Y:S01]  /*57a0*/  LDSM.16.MT88.4 R68, [R87+0x6c00] ;  /* 0x006c00005744783b */ /* 0x000fe20000004200 */
[----:B------:R-:W-:Y:S01]  /*57b0*/  FMUL.FTZ R26, R3, R62 ;  /* 0x0000003e031a7220 */ /* 0x000fe20000410000 */
[----:B-1----:R-:W-:Y:S01]  /*57c0*/  F2FP.BF16.PACK_AB R80, R93, R102 ;  /* 0x000000665d50723e */ /* 0x002fe200000010ff */
[----:B------:R-:W-:Y:S02]  /*57d0*/  FMUL.FTZ R27, R3, R63 ;  /* 0x0000003f031b7220 */ /* 0x000fe40000410000 */
[C---:B------:R-:W-:Y:S02]  /*57e0*/  FMUL.FTZ R32, R85.reuse, R52 ;  /* 0x0000003455207220 */ /* 0x040fe40000410000 */
[----:B------:R-:W-:Y:S01]  /*57f0*/  FMUL.FTZ R33, R85, R53 ;  /* 0x0000003555217220 */ /* 0x000fe20000410000 */
[----:B------:R-:W-:Y:S01]  /*5800*/  MUFU.EX2 R91, R91 ;  /* 0x0000005b005b7308 */ /* 0x000fe20000000800 */
[----:B------:R-:W1:Y:S01]  /*5810*/  LDSM.16.MT88.4 R60, [R87+0x7000] ;  /* 0x00700000573c783b */ /* 0x000e620000004200 */
[C---:B------:R-:W-:Y:S02]  /*5820*/  FMUL.FTZ R34, R3.reuse, R54 ;  /* 0x0000003603227220 */ /* 0x040fe40000410000 */
[----:B------:R-:W-:Y:S02]  /*5830*/  FMUL.FTZ R35, R3, R55 ;  /* 0x0000003703237220 */ /* 0x000fe40000410000 */
[C---:B------:R-:W-:Y:S02]  /*5840*/  FMUL.FTZ R36, R85.reuse, R36 ;  /* 0x0000002455247220 */ /* 0x040fe40000410000 */
[----:B------:R-:W-:Y:S01]  /*5850*/  FMUL.FTZ R37, R85, R37 ;  /* 0x0000002555257220 */ /* 0x000fe20000410000 */
[----:B------:R-:W3:Y:S01]  /*5860*/  LDSM.16.MT88.4 R52, [R108+0x8000] ;  /* 0x008000006c34783b */ /* 0x000ee20000004200 */
[----:B------:R-:W4:Y:S01]  /*5870*/  MUFU.EX2 R90, R90 ;  /* 0x0000005a005a7308 */ /* 0x000f220000000800 */
        /* <DEDUP_REMOVED lines=15> */
[----:B----4-:R-:W-:Y:S01]  /*5970*/  F2FP.BF16.PACK_AB R82, R90, R91 ;  /* 0x0000005b5a52723e */ /* 0x010fe200000010ff */
[----:B------:R-:W-:Y:S02]  /*5980*/  FMUL.FTZ R47, R3, R47 ;  /* 0x0000002f032f7220 */ /* 0x000fe40000410000 */
        /* <DEDUP_REMOVED lines=8> */
[----:B------:R-:W4:Y:S01]  /*5a10*/  MUFU.EX2 R96, R96 ;  /* 0x0000006000607308 */ /* 0x000f220000000800 */
        /* <DEDUP_REMOVED lines=13> */
[----:B------:R-:W-:Y:S02]  /*5af0*/  FFMA.FTZ R144, R144, c[0x0][0x23c], -R105 ;  /* 0x00008f0090907a23 */ /* 0x000fe40000010869 */
[C---:B------:R-:W-:Y:S03]  /*5b00*/  FMUL.FTZ R14, R3.reuse, R74 ;  /* 0x0000004a030e7220 */ /* 0x040fe60000410000 */
[----:B------:R-:W2:Y:S01]  /*5b10*/  MUFU.EX2 R94, R94 ;  /* 0x0000005e005e7308 */ /* 0x000ea20000000800 */
[C---:B------:R-:W-:Y:S02]  /*5b20*/  FMUL.FTZ R15, R3.reuse, R75 ;  /* 0x0000004b030f7220 */ /* 0x040fe40000410000 */
[----:B------:R-:W-:Y:S02]  /*5b30*/  FFMA.FTZ R95, R3, R134, R95 ;  /* 0x00000086035f7223 */ /* 0x000fe4000001005f */
[----:B------:R-:W-:Y:S02]  /*5b40*/  FFMA.FTZ R102, R85, R136, R102 ;  /* 0x0000008855667223 */ /* 0x000fe40000010066 */
        /* <DEDUP_REMOVED lines=9> */
[----:B------:R-:W-:Y:S02]  /*5be0*/  FADD.FTZ R91, R91, R102 ;  /* 0x000000665b5b7221 */ /* 0x000fe40000010000 */
[C---:B------:R-:W-:Y:S04]  /*5bf0*/  FMUL.FTZ R22, R3.reuse, R66 ;  /* 0x0000004203167220 */ /* 0x040fe80000410000 */
[----:B------:R-:W-:Y:S02]  /*5c00*/  FMUL.FTZ R23, R3, R67 ;  /* 0x0000004303177220 */ /* 0x000fe40000410000 */
[----:B------:R-:W-:Y:S01]  /*5c10*/  FADD.FTZ R102, R90, R91 ;  /* 0x0000005b5a667221 */ /* 0x000fe20000010000 */
[----:B------:R-:W-:Y:S01]  /*5c20*/  MUFU.EX2 R127, R127 ;  /* 0x0000007f007f7308 */ /* 0x000fe20000000800 */
[----:B------:R-:W-:Y:S02]  /*5c30*/  FADD.FTZ R92, R88, R89 ;  /* 0x00000059585c7221 */ /* 0x000fe40000010000 */
[--C-:B------:R-:W-:Y:S01]  /*5c40*/  FFMA.FTZ R66, R133, c[0x0][0x23c], -R104.reuse ;  /* 0x00008f0085427a23 */ /* 0x100fe20000010868 */
[C---:B------:R-:W-:Y:S03]  /*5c50*/  HMMA.16816.F32.BF16 R20, R80.reuse, R28, R20 ;  /* 0x0000001c5014723c */ /* 0x040fe60000041814 */
[--C-:B------:R-:W-:Y:S02]  /*5c60*/  FFMA.FTZ R65, R141, c[0x0][0x23c], -R104.reuse ;  /* 0x00008f008d417a23 */ /* 0x100fe40000010868 */
[----:B------:R-:W-:Y:S01]  /*5c70*/  FFMA.FTZ R104, R147, c[0x0][0x23c], -R104 ;  /* 0x00008f0093687a23 */ /* 0x000fe20000010868 */
[----:B------:R-:W-:Y:S01]  /*5c80*/  MUFU.EX2 R138, R138 ;  /* 0x0000008a008a7308 */ /* 0x000fe20000000800 */
[C---:B------:R-:W-:Y:S01]  /*5c90*/  FMUL.FTZ R28, R85.reuse, R56 ;  /* 0x00000038551c7220 */ /* 0x040fe20000410000 */
[C---:B------:R-:W-:Y:S04]  /*5ca0*/  HMMA.16816.F32.BF16 R24, R80.reuse, R30, R24 ;  /* 0x0000001e5018723c */ /* 0x040fe80000041818 */
[----:B------:R-:W-:Y:S01]  /*5cb0*/  FMUL.FTZ R29, R85, R57 ;  /* 0x00000039551d7220 */ /* 0x000fe20000410000 */
[----:B------:R-:W-:Y:S01]  /*5cc0*/  MOV R85, R2 ;  /* 0x0000000200557202 */ /* 0x000fe20000000f00 */
[--C-:B------:R-:W-:Y:S02]  /*5cd0*/  FFMA.FTZ R133, R142, c[0x0][0x23c], -R105.reuse ;  /* 0x00008f008e857a23 */ /* 0x100fe40000010869 */
[C---:B------:R-:W-:Y:S01]  /*5ce0*/  FMUL.FTZ R30, R3.reuse, R58 ;  /* 0x0000003a031e7220 */ /* 0x040fe20000410000 */
[----:B------:R-:W5:Y:S03]  /*5cf0*/  MUFU.EX2 R101, R101 ;  /* 0x0000006500657308 */ /* 0x000f660000000800 */
[----:B------:R-:W-:Y:S01]  /*5d00*/  FMUL.FTZ R31, R3, R59 ;  /* 0x0000003b031f7220 */ /* 0x000fe20000410000 */
[----:B------:R-:W-:Y:S01]  /*5d10*/  IADD3 R3, R132, -0x1, RZ ;  /* 0xffffffff84037810 */ /* 0x000fe20007ffe0ff */
[----:B------:R-:W-:Y:S01]  /*5d20*/  LDSM.16.MT88.4 R56, [R108+0x6400] ;  /* 0x006400006c38783b */ /* 0x000fe20000004200 */
[--C-:B------:R-:W-:Y:S02]  /*5d30*/  FFMA.FTZ R64, R86, c[0x0][0x23c], -R105.reuse ;  /* 0x00008f0056407a23 */ /* 0x100fe40000010869 */
[----:B------:R-:W-:Y:S01]  /*5d40*/  FFMA.FTZ R105, R84, c[0x0][0x23c], -R105 ;  /* 0x00008f0054697a23 */ /* 0x000fe20000010869 */
[----:B------:R-:W-:Y:S01]  /*5d50*/  MOV R132, R3 ;  /* 0x0000000300847202 */ /* 0x000fe20000000f00 */
[C---:B-1----:R-:W-:Y:S01]  /*5d60*/  HMMA.16816.F32.BF16 R28, R80.reuse, R60, R28 ;  /* 0x0000003c501c723c */ /* 0x042fe2000004181c */
[----:B------:R-:W-:Y:S02]  /*5d70*/  MUFU.EX2 R137, R137 ;  /* 0x0000008900897308 */ /* 0x000fe40000000800 */
[----:B------:R-:W-:Y:S05]  /*5d80*/  MOV R3, R0 ;  /* 0x0000000000037202 */ /* 0x000fea0000000f00 */
[C---:B------:R-:W-:Y:S01]  /*5d90*/  HMMA.16816.F32.BF16 R32, R80.reuse, R62, R32 ;  /* 0x0000003e5020723c */ /* 0x040fe20000041820 */
[----:B------:R-:W-:Y:S02]  /*5da0*/  LDSM.16.MT88.4 R60, [R87+0x6800] ;  /* 0x00680000573c783b */ /* 0x000fe40000004200 */
[----:B------:R-:W-:Y:S05]  /*5db0*/  MUFU.EX2 R106, R106 ;  /* 0x0000006a006a7308 */ /* 0x000fea0000000800 */
[C---:B---3--:R-:W-:Y:S05]  /*5dc0*/  HMMA.16816.F32.BF16 R36, R80.reuse, R52, R36 ;  /* 0x000000345024723c */ /* 0x048fea0000041824 */
[----:B------:R-:W-:Y:S03]  /*5dd0*/  MUFU.EX2 R139, R139 ;  /* 0x0000008b008b7308 */ /* 0x000fe60000000800 */
[C---:B------:R-:W-:Y:S01]  /*5de0*/  HMMA.16816.F32.BF16 R40, R80.reuse, R54, R40 ;  /* 0x000000365028723c */ /* 0x040fe20000041828 */
[----:B------:R-:W1:Y:S06]  /*5df0*/  LDSM.16.MT88.4 R52, [R87+0x8000] ;  /* 0x008000005734783b */ /* 0x000e6c0000004200 */
[----:B------:R-:W-:Y:S10]  /*5e00*/  MUFU.EX2 R103, R103 ;  /* 0x0000006700677308 */ /* 0x000ff40000000800 */
[----:B------:R-:W3:Y:S10]  /*5e10*/  MUFU.EX2 R100, R100 ;  /* 0x0000006400647308 */ /* 0x000ef40000000800 */
[----:B------:R-:W-:Y:S10]  /*5e20*/  MUFU.EX2 R140, R140 ;  /* 0x0000008c008c7308 */ /* 0x000ff40000000800 */
[----:B------:R-:W-:Y:S01]  /*5e30*/  MUFU.EX2 R141, R66 ;  /* 0x00000042008d7308 */ /* 0x000fe20000000800 */
[C---:B-1----:R-:W-:Y:S09]  /*5e40*/  HMMA.16816.F32.BF16 R44, R80.reuse, R52, R44 ;  /* 0x00000034502c723c */ /* 0x042ff2000004182c */
[----:B------:R-:W1:Y:S03]  /*5e50*/  MUFU.EX2 R86, R65 ;  /* 0x0000004100567308 */ /* 0x000e660000000800 */
[----:B----4-:R-:W-:Y:S01]  /*5e60*/  F2FP.BF16.PACK_AB R52, R96, R99 ;  /* 0x000000636034723e */ /* 0x010fe200000010ff */
[----:B------:R-:W-:Y:S03]  /*5e70*/  HMMA.16816.F32.BF16 R48, R80, R54, R48 ;  /* 0x000000365030723c */ /* 0x000fe60000041830 */
[----:B--2---:R-:W-:Y:S01]  /*5e80*/  F2FP.BF16.PACK_AB R53, R94, R97 ;  /* 0x000000615e35723e */ /* 0x004fe200000010ff */
[----:B------:R-:W-:Y:S03]  /*5e90*/  FADD.FTZ R99, R99, R102 ;  /* 0x0000006663637221 */ /* 0x000fe60000010000 */
[----:B-----5:R-:W-:Y:S01]  /*5ea0*/  F2FP.BF16.PACK_AB R54, R101, R98 ;  /* 0x000000626536723e */ /* 0x020fe200000010ff */
[----:B------:R-:W-:Y:S01]  /*5eb0*/  MUFU.EX2 R133, R133 ;  /* 0x0000008500857308 */ /* 0x000fe20000000800 */
[----:B---3--:R-:W-:Y:S03]  /*5ec0*/  F2FP.BF16.PACK_AB R55, R100, R103 ;  /* 0x000000676437723e */ /* 0x008fe600000010ff */
[----:B------:R-:W-:Y:S02]  /*5ed0*/  FADD.FTZ R97, R97, R92 ;  /* 0x0000005c61617221 */ /* 0x000fe40000010000 */
[----:B------:R-:W-:Y:S02]  /*5ee0*/  FADD.FTZ R99, R96, R99 ;  /* 0x0000006360637221 */ /* 0x000fe40000010000 */
[C---:B------:R-:W-:Y:S02]  /*5ef0*/  HMMA.16816.F32.BF16 R4, R52.reuse, R56, R4 ;  /* 0x000000383404723c */ /* 0x040fe40000041804 */
[----:B------:R-:W2:Y:S03]  /*5f00*/  MUFU.EX2 R84, R144 ;  /* 0x0000009000547308 */ /* 0x000ea60000000800 */
[----:B------:R-:W-:Y:S01]  /*5f10*/  FADD.FTZ R94, R94, R97 ;  /* 0x000000615e5e7221 */ /* 0x000fe20000010000 */
[----:B-1----:R-:W-:Y:S01]  /*5f20*/  F2FP.BF16.PACK_AB R88, R86, R141 ;  /* 0x0000008d5658723e */ /* 0x002fe200000010ff */
[----:B------:R-:W-:Y:S01]  /*5f30*/  FADD.FTZ R98, R98, R99 ;  /* 0x0000006362627221 */ /* 0x000fe20000010000 */
[C---:B------:R-:W-:Y:S01]  /*5f40*/  HMMA.16816.F32.BF16 R8, R52.reuse, R58, R8 ;  /* 0x0000003a3408723c */ /* 0x040fe20000041808 */
[----:B------:R-:W1:Y:S03]  /*5f50*/  LDSM.16.MT88.4 R56, [R87+0x6400] ;  /* 0x006400005738783b */ /* 0x000e660000004200 */
[----:B------:R-:W-:Y:S01]  /*5f60*/  MUFU.EX2 R135, R135 ;  /* 0x0000008700877308 */ /* 0x000fe20000000800 */
[----:B------:R-:W-:Y:S02]  /*5f70*/  FADD.FTZ R103, R103, R94 ;  /* 0x0000005e67677221 */ /* 0x000fe40000010000 */
[----:B------:R-:W-:Y:S02]  /*5f80*/  FADD.FTZ R101, R101, R98 ;  /* 0x0000006265657221 */ /* 0x000fe40000010000 */
[----:B------:R-:W-:Y:S05]  /*5f90*/  FADD.FTZ R100, R100, R103 ;  /* 0x0000006764647221 */ /* 0x000fea0000010000 */
        /* <DEDUP_REMOVED lines=74> */
.L_x_5022:
[----:B------:R-:W1:Y:S01]  /*6440*/  SHFL.BFLY PT, R5, R136, 0x2, 0x1f ;  /* 0x0c401f0088057f89 */ /* 0x000e6200000e0000 */
[----:B------:R-:W-:Y:S01]  /*6450*/  MOV R9, 0x3f800000 ;  /* 0x3f80000000097802 */ /* 0x000fe20000000f00 */
[----:B------:R-:W-:Y:S01]  /*6460*/  BSSY B0, `(.L_x_5027) ;  /* 0x00000b3000007945 */ /* 0x000fe20003800000 */
[----:B------:R-:W-:Y:S01]  /*6470*/  SHF.L.U32 R119, R119, 0x3, RZ ;  /* 0x0000000377777819 */ /* 0x000fe200000006ff */
[----:B------:R-:W2:Y:S01]  /*6480*/  SHFL.BFLY PT, R3, R134, 0x2, 0x1f ;  /* 0x0c401f0086037f89 */ /* 0x000ea200000e0000 */
[----:B------:R-:W-:-:S03]  /*6490*/  LEA R129, R129, R128, 0x4 ;  /* 0x0000008081817211 */ /* 0x000fc600078e20ff */
        /* <DEDUP_REMOVED lines=9> */
[----:B------:R-:W-:Y:S02]  /*6530*/  MOV R8, 0x3f800000 ;  /* 0x3f80000000087802 */ /* 0x000fe40000000f00 */
[----:B------:R-:W-:Y:S01]  /*6540*/  LOP3.LUT R10, R11, 0xfffffffc, RZ, 0xc0, !PT ;  /* 0xfffffffc0b0a7812 */ /* 0x000fe200078ec0ff */
[----:B---3--:R-:W-:Y:S01]  /*6550*/  FADD.FTZ R6, R3, R6 ;  /* 0x0000000603067221 */ /* 0x008fe20000010000 */
[----:B------:R-:W-:Y:S02]  /*6560*/  SHF.R.S32.HI R11, RZ, 0x2, R11 ;  /* 0x00000002ff0b7819 */ /* 0x000fe4000001140b */
[----:B------:R-:W-:Y:S02]  /*6570*/  LEA.HI R3, R4, R5, RZ, 0x5 ;  /* 0x0000000504037211 */ /* 0x000fe400078f28ff */
[----:B------:R-:W-:-:S02]  /*6580*/  SHF.R.S32.HI R12, RZ, 0x1f, R11 ;  /* 0x0000001fff0c7819 */ /* 0x000fc4000001140b */
[----:B------:R-:W-:Y:S02]  /*6590*/  FSETP.NE.FTZ.AND P3, PT, R7, RZ, PT ;  /* 0x000000ff0700720b */ /* 0x000fe40003f75000 */
[----:B------:R-:W-:Y:S02]  /*65a0*/  LEA.HI R12, R12, R11, RZ, 0x3 ;  /* 0x0000000b0c0c7211 */ /* 0x000fe400078f18ff */
[----:B------:R-:W-:Y:S02]  /*65b0*/  SHF.R.S32.HI R13, RZ, 0x5, R3 ;  /* 0x00000005ff0d7819 */ /* 0x000fe40000011403 */
[----:B------:R-:W-:Y:S02]  /*65c0*/  LOP3.LUT R12, R12, 0xfffffff8, RZ, 0xc0, !PT ;  /* 0xfffffff80c0c7812 */ /* 0x000fe400078ec0ff */
[----:B------:R-:W-:Y:S02]  /*65d0*/  IADD3 R10, -R10, R5, RZ ;  /* 0x000000050a0a7210 */ /* 0x000fe40007ffe1ff */
[----:B------:R-:W-:-:S02]  /*65e0*/  IADD3 R11, R11, -R12, RZ ;  /* 0x8000000c0b0b7210 */ /* 0x000fc40007ffe0ff */
[----:B------:R-:W-:Y:S01]  /*65f0*/  LEA R10, R13, R10, 0x8 ;  /* 0x0000000a0d0a7211 */ /* 0x000fe200078e40ff */
[----:B------:R-:W1:Y:S01]  /*6600*/  @P3 MUFU.RCP R9, R7 ;  /* 0x0000000700093308 */ /* 0x000e620000001000 */
[----:B------:R-:W-:Y:S02]  /*6610*/  LEA.HI R12, R11, R11, RZ, 0x1 ;  /* 0x0000000b0b0c7211 */ /* 0x000fe400078f08ff */
[----:B------:R-:W-:Y:S02]  /*6620*/  LEA.HI R13, R4, R5, RZ, 0x4 ;  /* 0x00000005040d7211 */ /* 0x000fe400078f20ff */
[----:B------:R-:W-:Y:S02]  /*6630*/  LOP3.LUT R14, R12, 0x1fffffe, RZ, 0xc0, !PT ;  /* 0x01fffffe0c0e7812 */ /* 0x000fe400078ec0ff */
[----:B------:R-:W-:Y:S01]  /*6640*/  FSETP.NE.FTZ.AND P2, PT, R6, RZ, PT ;  /* 0x000000ff0600720b */ /* 0x000fe20003f55000 */
[----:B------:R-:W-:Y:S01]  /*6650*/  @P3 MUFU.LG2 R7, R7 ;  /* 0x0000000700073308 */ /* 0x000fe20000000c00 */
[----:B------:R-:W-:-:S02]  /*6660*/  SHF.R.S32.HI R13, RZ, 0x4, R13 ;  /* 0x00000004ff0d7819 */ /* 0x000fc4000001140d */
[----:B------:R-:W-:Y:S02]  /*6670*/  IADD3 R11, R11, -R14, RZ ;  /* 0x8000000e0b0b7210 */ /* 0x000fe40007ffe0ff */
[----:B------:R-:W-:Y:S02]  /*6680*/  SHF.R.S32.HI R12, RZ, 0x1, R12 ;  /* 0x00000001ff0c7819 */ /* 0x000fe4000001140c */
[----:B------:R-:W-:Y:S01]  /*6690*/  SHF.L.U32 R13, R13, 0x6, RZ ;  /* 0x000000060d0d7819 */ /* 0x000fe200000006ff */
[----:B-1----:R-:W-:Y:S01]  /*66a0*/  FMUL.FTZ R80, R9, R80 ;  /* 0x0000005009507220 */ /* 0x002fe20000410000 */
[----:B------:R-:W-:Y:S01]  /*66b0*/  LEA R10, R11, R10, 0x4 ;  /* 0x0000000a0b0a7211 */ /* 0x000fe200078e20ff */
[----:B------:R-:W-:Y:S01]  /*66c0*/  FMUL.FTZ R81, R9, R81 ;  /* 0x0000005109517220 */ /* 0x000fe20000410000 */
[----:B------:R-:W-:Y:S01]  /*66d0*/  SHF.L.U32 R11, R12, 0x6, RZ ;  /* 0x000000060c0b7819 */ /* 0x000fe200000006ff */
[----:B------:R-:W1:Y:S01]  /*66e0*/  @P2 MUFU.RCP R8, R6 ;  /* 0x0000000600082308 */ /* 0x000e620000001000 */
[----:B------:R-:W-:Y:S01]  /*66f0*/  LOP3.LUT R14, R13, 0xc0, RZ, 0xc0, !PT ;  /* 0x000000c00d0e7812 */ /* 0x000fe200078ec0ff */
[C---:B------:R-:W-:Y:S01]  /*6700*/  FMUL.FTZ R76, R9.reuse, R76 ;  /* 0x0000004c094c7220 */ /* 0x040fe20000410000 */
[----:B------:R-:W-:Y:S01]  /*6710*/  LEA.HI R15, R4, R5, RZ, 0x6 ;  /* 0x00000005040f7211 */ /* 0x000fe200078f30ff */
[----:B------:R-:W-:Y:S01]  /*6720*/  FMUL.FTZ R77, R9, R77 ;  /* 0x0000004d094d7220 */ /* 0x000fe20000410000 */
[----:B------:R-:W-:Y:S01]  /*6730*/  LOP3.LUT R11, R11, 0xc0, RZ, 0xc0, !PT ;  /* 0x000000c00b0b7812 */ /* 0x000fe200078ec0ff */
[C---:B------:R-:W-:Y:S01]  /*6740*/  FMUL.FTZ R72, R9.reuse, R72 ;  /* 0x0000004809487220 */ /* 0x040fe20000410000 */
[----:B------:R-:W-:Y:S01]  /*6750*/  LOP3.LUT R13, R12, 0x1, RZ, 0xc0, !PT ;  /* 0x000000010c0d7812 */ /* 0x000fe200078ec0ff */
[----:B------:R-:W-:Y:S01]  /*6760*/  FMUL.FTZ R73, R9, R73 ;  /* 0x0000004909497220 */ /* 0x000fe20000410000 */
[----:B------:R-:W-:Y:S01]  /*6770*/  SHF.L.U32 R15, R15, 0x2, RZ ;  /* 0x000000020f0f7819 */ /* 0x000fe200000006ff */
[----:B------:R-:W-:Y:S01]  /*6780*/  FMUL.FTZ R68, R9, R68 ;  /* 0x0000004409447220 */ /* 0x000fe20000410000 */
[----:B------:R-:W-:Y:S01]  /*6790*/  LEA.HI R11, R11, R11, RZ, 0x1d ;  /* 0x0000000b0b0b7211 */ /* 0x000fe200078fe8ff */
[----:B------:R-:W-:Y:S01]  /*67a0*/  FMUL.FTZ R69, R9, R69 ;  /* 0x0000004509457220 */ /* 0x000fe20000410000 */
[----:B------:R-:W-:Y:S01]  /*67b0*/  ISETP.NE.U32.AND P1, PT, R13, 0x1, PT ;  /* 0x000000010d00780c */ /* 0x000fe20003f25070 */
[----:B------:R-:W-:Y:S01]  /*67c0*/  FMUL.FTZ R64, R9, R64 ;  /* 0x0000004009407220 */ /* 0x000fe20000410000 */
[----:B------:R-:W-:Y:S01]  /*67d0*/  LOP3.LUT R15, R15, 0x3fffff00, RZ, 0xc0, !PT ;  /* 0x3fffff000f0f7812 */ /* 0x000fe200078ec0ff */
[C---:B------:R-:W-:Y:S01]  /*67e0*/  FMUL.FTZ R65, R9.reuse, R65 ;  /* 0x0000004109417220 */ /* 0x040fe20000410000 */
[----:B------:R-:W-:Y:S01]  /*67f0*/  LEA R10, R10, R11, 0x1 ;  /* 0x0000000b0a0a7211 */ /* 0x000fe200078e08ff */
[C---:B------:R-:W-:Y:S01]  /*6800*/  FMUL.FTZ R60, R9.reuse, R60 ;  /* 0x0000003c093c7220 */ /* 0x040fe20000410000 */
        /* <DEDUP_REMOVED lines=9> */
[----:B------:R-:W-:Y:S01]  /*68a0*/  FMUL.FTZ R53, R9, R53 ;  /* 0x0000003509357220 */ /* 0x000fe20000410000 */
[----:B------:R-:W-:Y:S01]  /*68b0*/  LEA R117, R117, R118, 0x2 ;  /* 0x0000007675757211 */ /* 0x000fe200078e10ff */
[----:B------:R-:W-:Y:S01]  /*68c0*/  FMUL.FTZ R36, R9, R36 ;  /* 0x0000002409247220 */ /* 0x000fe20000410000 */
        /* <DEDUP_REMOVED lines=8> */
[----:B------:R-:W2:Y:S01]  /*6950*/  @P2 MUFU.LG2 R6, R6 ;  /* 0x0000000600062308 */ /* 0x000ea20000000c00 */
[----:B------:R-:W-:-:S02]  /*6960*/  FMUL.FTZ R45, R9, R45 ;  /* 0x0000002d092d7220 */ /* 0x000fc40000410000 */
[C---:B------:R-:W-:Y:S02]  /*6970*/  FMUL.FTZ R48, R9.reuse, R48 ;  /* 0x0000003009307220 */ /* 0x040fe40000410000 */
[----:B------:R-:W-:Y:S01]  /*6980*/  FMUL.FTZ R49, R9, R49 ;  /* 0x0000003109317220 */ /* 0x000fe20000410000 */
[----:B------:R-:W-:Y:S01]  /*6990*/  MOV R9, 0x40 ;  /* 0x0000004000097802 */ /* 0x000fe20000000f00 */
[C---:B-1----:R-:W-:Y:S02]  /*69a0*/  FMUL.FTZ R83, R8.reuse, R83 ;  /* 0x0000005308537220 */ /* 0x042fe40000410000 */
        /* <DEDUP_REMOVED lines=21> */
[----:B------:R-:W1:Y:S01]  /*6b00*/  S2R R11, SR_CTAID.Z ;  /* 0x00000000000b7919 */ /* 0x000e620000002700 */
        /* <DEDUP_REMOVED lines=12> */
[----:B------:R-:W3:Y:S04]  /*6bd0*/  S2R R9, SR_CTAID.Y ;  /* 0x0000000000097919 */ /* 0x000ee80000002600 */
        /* <DEDUP_REMOVED lines=16> */
[----:B------:R5:W-:Y:S04]  /*6ce0*/  STS.64 [R14+0x4000], R48 ;  /* 0x004000300e007388 */ /* 0x000be80000000a00 */
[----:B------:R1:W-:Y:S04]  /*6cf0*/  STS.64 [R14+0x4400], R50 ;  /* 0x004400320e007388 */ /* 0x0003e80000000a00 */
[----:B------:R-:W-:Y:S06]  /*6d00*/  BAR.SYNC.DEFER_BLOCKING 0x0 ;  /* 0x0000000000007b1d */ /* 0x000fec0000010000 */
[----:B----4-:R-:W4:Y:S01]  /*6d10*/  S2R R10, SR_CTAID.X ;  /* 0x00000000000a7919 */ /* 0x010f220000002500 */
[----:B-----5:R-:W-:Y:S01]  /*6d20*/  IADD3 R48, -R120, RZ, RZ ;  /* 0x000000ff78307210 */ /* 0x020fe20007ffe1ff */
[----:B---3--:R-:W-:Y:S01]  /*6d30*/  IMAD R120, R9, c[0x0][0x210], R120 ;  /* 0x0000840009787a24 */ /* 0x008fe200078e0278 */
[----:B------:R-:W-:Y:S01]  /*6d40*/  MOV R9, 0xff800000 ;  /* 0xff80000000097802 */ /* 0x000fe20000000f00 */
[----:B--2---:R-:W-:Y:S01]  /*6d50*/  @P2 FMUL.FTZ R49, R6, 0.69314718246459960938 ;  /* 0x3f31721806312820 */ /* 0x004fe20000410000 */
[----:B-1----:R-:W-:Y:S01]  /*6d60*/  LOP3.LUT R50, R3, 0xffffffe0, RZ, 0xc0, !PT ;  /* 0xffffffe003327812 */ /* 0x002fe200078ec0ff */
[----:B------:R-:W-:Y:S01]  /*6d70*/  IMAD R11, R48, c[0x0][0x1c0], R11 ;  /* 0x00007000300b7a24 */ /* 0x000fe200078e020b */
[----:B------:R-:W1:Y:S01]  /*6d80*/  LDS.128 R60, [R8.X4] ;  /* 0x00000000083c7984 */ /* 0x000e620000004c00 */
[----:B------:R-:W-:Y:S01]  /*6d90*/  MOV R3, 0xff800000 ;  /* 0xff80000000037802 */ /* 0x000fe20000000f00 */
[----:B------:R-:W-:Y:S01]  /*6da0*/  @P3 FFMA.FTZ R3, R2, c[0x0][0x238], R7 ;  /* 0x00008e0002033a23 */ /* 0x000fe20000010007 */
[----:B------:R-:W-:Y:S01]  /*6db0*/  IADD3 R50, -R50, R5, RZ ;  /* 0x0000000532327210 */ /* 0x000fe20007ffe1ff */
[----:B------:R-:W2:Y:S01]  /*6dc0*/  LDS.128 R56, [R8.X4+0x800] ;  /* 0x0008000008387984 */ /* 0x000ea20000004c00 */
[----:B------:R-:W-:-:S02]  /*6dd0*/  IMAD R11, R120, c[0x0][0x1c0], R11 ;  /* 0x00007000780b7a24 */ /* 0x000fc400078e020b */
[----:B------:R-:W-:Y:S01]  /*6de0*/  LOP3.LUT P0, RZ, R50, 0x3, RZ, 0xc0, !PT ;  /* 0x0000000332ff7812 */ /* 0x000fe2000780c0ff */
[----:B------:R-:W3:Y:S01]  /*6df0*/  LDS.128 R52, [R8.X4+0x1000] ;  /* 0x0010000008347984 */ /* 0x000ee20000004c00 */
[----:B------:R-:W-:-:S03]  /*6e00*/  @P2 FFMA.FTZ R9, R0, c[0x0][0x238], R49 ;  /* 0x00008e0000092a23 */ /* 0x000fc60000010031 */
        /* <DEDUP_REMOVED lines=12> */
[----:B--23--:R-:W-:Y:S01]  /*6ed0*/  IMAD.MOV.U32 R7, RZ, RZ, -0x40 ;  /* 0xffffffc0ff077424 */ /* 0x00cfe200078e00ff */
        /* <DEDUP_REMOVED lines=11> */
.L_x_5028:
[----:B--23--:R-:W-:Y:S05]  /*6f90*/  BSYNC B0 ;  /* 0x0000000000007941 */ /* 0x00cfea0003800000 */
.L_x_5027:
        /* <DEDUP_REMOVED lines=25> */
.L_x_5029:
        /* <DEDUP_REMOVED lines=13> */
.L_x_6371:


//--------------------- .text._ZN5flash24flash_fwd_splitkv_kernelI23Flash_fwd_kernel_traitsILi96ELi64ELi64ELi4ELb0ELb0EN7cutlass10bfloat16_tE19Flash_kernel_traitsILi96ELi64ELi64ELi4ES3_EELb1ELb0ELb0ELb0ELb1ELb0ELb0ELb0EEEvNS_16Flash_fwd_paramsE --------------------------
	.section	.text._ZN5flash24flash_fwd_splitkv_kernelI23Flash_fwd_kernel_traitsILi96ELi64ELi64ELi4ELb0ELb0EN7cutlass10bfloat16_tE19Flash_kernel_traitsILi96ELi64ELi64ELi4ES3_EELb1ELb0ELb0ELb0ELb1ELb0ELb0ELb0EEEvNS_16Flash_fwd_paramsE,"ax",@progbits
	.sectioninfo	@"SHI_REGISTERS=168"
	.align	128
        .global         _ZN5flash24flash_fwd_splitkv_kernelI23Flash_fwd_kernel_traitsILi96ELi64ELi64ELi4ELb0ELb0EN7cutlass10bfloat16_tE19Flash_kernel_traitsILi96ELi64ELi64ELi4ES3_EELb1ELb0ELb0ELb0ELb1ELb0ELb0ELb0EEEvNS_16Flash_fwd_paramsE
        .type           _ZN5flash24flash_fwd_splitkv_kernelI23Flash_fwd_kernel_traitsILi96ELi64ELi64ELi4ELb0ELb0EN7cutlass10bfloat16_tE19Flash_kernel_traitsILi96ELi64ELi64ELi4ES3_EELb1ELb0ELb0ELb0ELb1ELb0ELb0ELb0EEEvNS_16Flash_fwd_paramsE,@function
        .size           _ZN5flash24flash_fwd_splitkv_kernelI23Flash_fwd_kernel_traitsILi96ELi64ELi64ELi4ELb0ELb0EN7cutlass10bfloat16_tE19Flash_kernel_traitsILi96ELi64ELi64ELi4ES3_EELb1ELb0ELb0ELb0ELb1ELb0ELb0ELb0EEEvNS_16Flash_fwd_paramsE,(.L_x_6372 - _ZN5flash24flash_fwd_splitkv_kernelI23Flash_fwd_kernel_traitsILi96ELi64ELi64ELi4ELb0ELb0EN7cutlass10bfloat16_tE19Flash_kernel_traitsILi96ELi64ELi64ELi4ES3_EELb1ELb0ELb0ELb0ELb1ELb0ELb0ELb0EEEvNS_16Flash_fwd_paramsE)
        .other          _ZN5flash24flash_fwd_splitkv_kernelI23Flash_fwd_kernel_traitsILi96ELi64ELi64ELi4ELb0ELb0EN7cutlass10bfloat16_tE19Flash_kernel_traitsILi96ELi64ELi64ELi4ES3_EELb1ELb0ELb0ELb0ELb1ELb0ELb0ELb0EEEvNS_16Flash_fwd_paramsE,@"STO_CUDA_ENTRY STV_DEFAULT"
_ZN5flash24flash_fwd_splitkv_kernelI23Flash_fwd_kernel_traitsILi96ELi64ELi64ELi4ELb0ELb0EN7cutlass10bfloat16_tE19Flash_kernel_traitsILi96ELi64ELi64ELi4ES3_EELb1ELb0ELb0ELb0ELb1ELb0ELb0ELb0EEEvNS_16Flash_fwd_paramsE:
.text._ZN5flash24flash_fwd_splitkv_kernelI23Flash_fwd_kernel_traitsILi96ELi64ELi64ELi4ELb0ELb0EN7cutlass10bfloat16_tE19Flash_kernel_traitsILi96ELi64ELi64ELi4ES3_EELb1ELb0ELb0ELb0ELb1ELb0ELb0ELb0EEEvNS_16Flash_fwd_paramsE:
        /* <DEDUP_REMOVED lines=24> */
[----:B------:R-:W4:Y:S04]  /*0180*/  S2R R20, SR_CTAID.Z ;  /* 0x0000000000147919 */ /* 0x000f280000002700 */
[----:B------:R-:W1:Y:S01]  /*0190*/  S2R R88, SR_TID.X ;  /* 0x0000000000587919 */ /* 0x000e620000002100 */
[----:B------:R-:W-:Y:S01]  /*01a0*/  ISETP.NE.AND.EX P0, PT, RZ, c[0x0][0x24c], PT, P0 ;  /* 0x00009300ff007a0c */ /* 0x000fe20003f05300 */
[----:B--2---:R-:W-:-:S02]  /*01b0*/  @P2 IMAD.IADD R126, R126, 0x1, -R123 ;  /* 0x000000017e7e2824 */ /* 0x004fc400078e0a7b */
[----:B------:R-:W-:-:S10]  /*01c0*/  @!P2 IMAD.MOV.U32 R126, RZ, RZ, c[0x0][0x214] ;  /* 0x00008500ff7ea624 */ /* 0x000fd400078e00ff */
[----:B------:R-:W-:Y:S05]  /*01d0*/  @!P0 BRA `(.L_x_5030) ;  /* 0x0000004000008947 */ /* 0x000fea0003800000 */
[----:B-1-34-:R-:W2:Y:S02]  /*01e0*/  @P3 LDG.E R7, [R8.64+0x4] ;  /* 0x0000040808073981 */ /* 0x01aea4000c1e1900 */
[----:B--2--5:R-:W-:-:S06]  /*01f0*/  @P3 IADD3 R4, R7, -R10, RZ ;  /* 0x8000000a07043210 */ /* 0x024fcc0007ffe0ff */
[----:B------:R1:W5:Y:S01]  /*0200*/  @!P3 LDG.E R4, [R8.64] ;  /* 0x000000080804b981 */ /* 0x000362000c1e1900 */
[----:B------:R-:W-:Y:S05]  /*0210*/  BRA `(.L_x_5031) ;  /* 0x0000001000007947 */ /* 0x000fea0003800000 */
.L_x_5030:
[----:B-1-34-:R-:W-:Y:S02]  /*0220*/  MOV R4, c[0x0][0x218] ;  /* 0x0000860000047a02 */ /* 0x01afe40000000f00 */
.L_x_5031:
        /* <DEDUP_REMOVED lines=15> */
[----:B-1----:R-:W-:Y:S02]  /*0320*/  IADD3 R9, R81, 0x3f, RZ ;  /* 0x0000003f51097810 */ /* 0x002fe40007ffe0ff */
        /* <DEDUP_REMOVED lines=40> */
[----:B------:R-:W-:Y:S02]  /*05b0*/  IMAD R0, R3, c[0x0][0x1c0], R20 ;  /* 0x0000700003007a24 */ /* 0x000fe400078e0214 */
[C---:B------:R-:W-:Y:S01]  /*05c0*/  IMAD R7, R20.reuse, c[0x0][0x1f4], R7 ;  /* 0x00007d0014077a24 */ /* 0x040fe200078e0207 */
[----:B------:R-:W-:Y:S01]  /*05d0*/  ISETP.GE.AND P0, PT, R5, R126, PT ;  /* 0x0000007e0500720c */ /* 0x000fe20003f06270 */
[----:B------:R-:W-:-:S04]  /*05e0*/  IMAD.WIDE.U32 R8, R20, c[0x0][0x1f0], R8 ;  /* 0x00007c0014087a25 */ /* 0x000fc800078e0008 */
[----:B------:R-:W-:Y:S01]  /*05f0*/  IMAD R91, R0, c[0x0][0x214], R91 ;  /* 0x00008500005b7a24 */ /* 0x000fe200078e025b */
[----:B------:R-:W-:Y:S02]  /*0600*/  SHF.R.S32.HI R0, RZ, 0x1f, R5 ;  /* 0x0000001fff007819 */ /* 0x000fe40000011405 */
        /* <DEDUP_REMOVED lines=12> */
.L_x_5034:
[----:B------:R-:W-:Y:S05]  /*06d0*/  BSYNC B0 ;  /* 0x0000000000007941 */ /* 0x000fea0003800000 */
.L_x_5033:
        /* <DEDUP_REMOVED lines=16> */
.L_x_5036:
[----:B------:R-:W-:Y:S05]  /*07e0*/  BSYNC B0 ;  /* 0x0000000000007941 */ /* 0x000fea0003800000 */
.L_x_5035:
        /* <DEDUP_REMOVED lines=13> */
.L_x_5032:
        /* <DEDUP_REMOVED lines=92> */
.L_x_5037:
        /* <DEDUP_REMOVED lines=17> */
.L_x_5039:
        /* <DEDUP_REMOVED lines=16> */
[----:B------:R-:W-:Y:S01]  /*1090*/  IMAD.HI.U32 R4, R13, R2, RZ ;  /* 0x000000020d047227 */ /* 0x000fe200078e00ff */
[----:B------:R-:W-:-:S03]  /*10a0*/  SHF.R.S32.HI R13, RZ, 0x1f, R15 ;  /* 0x0000001fff0d7819 */ /* 0x000fc6000001140f */
[----:B------:R-:W-:-:S04]  /*10b0*/  IMAD.MOV R9, RZ, RZ, -R4 ;  /* 0x000000ffff097224 */ /* 0x000fc800078e0a04 */
[----:B------:R-:W-:Y:S01]  /*10c0*/  IMAD R9, R8, R9, R2 ;  /* 0x0000000908097224 */ /* 0x000fe200078e0202 */
[----:B------:R-:W-:-:S04]  /*10d0*/  LOP3.LUT R2, R20, c[0x0][0x1c8], RZ, 0x3c, !PT ;  /* 0x0000720014027a12 */ /* 0x000fc800078e3cff */
[----:B------:R-:W-:Y:S02]  /*10e0*/  ISETP.GT.U32.AND P0, PT, R8, R9, PT ;  /* 0x000000090800720c */ /* 0x000fe40003f04070 */
[----:B------:R-:W-:Y:S01]  /*10f0*/  ISETP.GE.AND P1, PT, R2, RZ, PT ;  /* 0x000000ff0200720c */ /* 0x000fe20003f26270 */
[----:B------:R-:W-:-:S10]  /*1100*/  IMAD R2, R13, c[0x0][0x198], RZ ;  /* 0x000066000d027a24 */ /* 0x000fd400078e02ff */
[-C--:B------:R-:W-:Y:S02]  /*1110*/  @!P0 IADD3 R9, R9, -R8.reuse, RZ ;  /* 0x8000000809098210 */ /* 0x080fe40007ffe0ff */
[----:B------:R-:W-:Y:S02]  /*1120*/  @!P0 IADD3 R4, R4, 0x1, RZ ;  /* 0x0000000104048810 */ /* 0x000fe40007ffe0ff */
[----:B------:R-:W-:Y:S01]  /*1130*/  ISETP.GE.U32.AND P2, PT, R9, R8, PT ;  /* 0x000000080900720c */ /* 0x000fe20003f46070 */
[----:B------:R-:W-:Y:S01]  /*1140*/  IMAD R9, R15, c[0x0][0x19c], R2 ;  /* 0x000067000f097a24 */ /* 0x000fe200078e0202 */
[----:B------:R-:W-:-:S03]  /*1150*/  ISETP.NE.AND P0, PT, RZ, c[0x0][0x1c8], PT ;  /* 0x00007200ff007a0c */ /* 0x000fc60003f05270 */
[----:B------:R-:W-:-:S08]  /*1160*/  IMAD.IADD R83, R7, 0x1, R9 ;  /* 0x0000000107537824 */ /* 0x000fd000078e0209 */
[----:B------:R-:W-:-:S05]  /*1170*/  @P2 IADD3 R4, R4, 0x1, RZ ;  /* 0x0000000104042810 */ /* 0x000fca0007ffe0ff */
[----:B------:R-:W-:Y:S01]  /*1180*/  @!P1 IMAD.MOV R4, RZ, RZ, -R4 ;  /* 0x000000ffff049224 */ /* 0x000fe200078e0a04 */
        /* <DEDUP_REMOVED lines=17> */
.L_x_5038:
[----:B------:R-:W-:Y:S01]  /*12a0*/  ISETP.NE.AND P0, PT, R123, -0x1, PT ;  /* 0xffffffff7b00780c */ /* 0x000fe20003f05270 */
[----:B------:R-:W-:Y:S01]  /*12b0*/  IMAD.IADD R122, R126, 0x1, -R91 ;  /* 0x000000017e7a7824 */ /* 0x000fe200078e0a5b */
[----:B------:R-:W-:Y:S01]  /*12c0*/  SHF.R.S32.HI R93, RZ, 0x1f, R88 ;  /* 0x0000001fff5d7819 */ /* 0x000fe20000011458 */
[----:B------:R-:W-:Y:S01]  /*12d0*/  IMAD R25, R25, c[0x0][0x1b8], RZ ;  /* 0x00006e0019197a24 */ /* 0x000fe200078e02ff */
[----:B------:R-:W-:Y:S01]  /*12e0*/  IADD3 R124, R100, -0x1, RZ ;  /* 0xffffffff647c7810 */ /* 0x000fe20007ffe0ff */
[----:B------:R-:W-:Y:S01]  /*12f0*/  ULDC.64 UR4, c[0x0][0x198] ;  /* 0x0000660000047ab9 */ /* 0x000fe20000000a00 */
[CC--:B------:R-:W-:Y:S01]  /*1300*/  LEA.HI R9, R93.reuse, R88.reuse, RZ, 0x3 ;  /* 0x000000585d097211 */ /* 0x0c0fe200078f18ff */
[----:B------:R-:W-:Y:S01]  /*1310*/  USHF.L.U32 UR7, UR4, 0x5, URZ ;  /* 0x0000000504077899 */ /* 0x000fe2000800063f */
[----:B------:R-:W-:Y:S01]  /*1320*/  LEA.HI R8, R93, R88, RZ, 0x4 ;  /* 0x000000585d087211 */ /* 0x000fe200078f20ff */
[----:B------:R-:W-:Y:S01]  /*1330*/  UMOV UR6, 0x5 ;  /* 0x0000000500067882 */ /* 0x000fe20000000000 */
[----:B------:R-:W-:Y:S01]  /*1340*/  SHF.R.S32.HI R17, RZ, 0x3, R9 ;  /* 0x00000003ff117819 */ /* 0x000fe20000011409 */
[----:B------:R-:W-:Y:S01]  /*1350*/  USHF.L.U64.HI UR5, UR4, UR6, UR5 ;  /* 0x0000000604057299 */ /* 0x000fe20008010205 */
[----:B------:R-:W-:Y:S01]  /*1360*/  SHF.R.S32.HI R14, RZ, 0x4, R8 ;  /* 0x00000004ff0e7819 */ /* 0x000fe20000011408 */
[----:B------:R-:W-:Y:S01]  /*1370*/  @!P0 IMAD.WIDE.U32 R6, R3, c[0x0][0x178], RZ ;  /* 0x00005e0003068a25 */ /* 0x000fe200078e00ff */
[----:B-----5:R-:W-:-:S02]  /*1380*/  @!P0 SHF.R.S32.HI R0, RZ, 0x1f, R3 ;  /* 0x0000001fff008819 */ /* 0x020fc40000011403 */
[----:B------:R-:W-:Y:S01]  /*1390*/  LEA.HI R11, R8, R14, RZ, 0x1 ;  /* 0x0000000e080b7211 */ /* 0x000fe200078f08ff */
[----:B------:R-:W-:Y:S01]  /*13a0*/  @P0 IMAD.WIDE.U32 R30, R123, c[0x0][0x190], RZ ;  /* 0x000064007b1e0a25 */ /* 0x000fe200078e00ff */
[----:B------:R-:W-:Y:S02]  /*13b0*/  SHF.R.S32.HI R23, RZ, 0x1f, R20 ;  /* 0x0000001fff177819 */ /* 0x000fe40000011414 */
[----:B------:R-:W-:Y:S01]  /*13c0*/  LOP3.LUT R11, R11, 0xfffffffe, RZ, 0xc0, !PT ;  /* 0xfffffffe0b0b7812 */ /* 0x000fe200078ec0ff */
[----:B------:R-:W-:Y:S02]  /*13d0*/  @!P0 IMAD R0, R0, c[0x0][0x178], RZ ;  /* 0x00005e0000008a24 */ /* 0x000fe400078e02ff */
[----:B------:R-:W-:Y:S02]  /*13e0*/  @!P0 IMAD.MOV.U32 R30, RZ, RZ, R6 ;  /* 0x000000ffff1e8224 */ /* 0x000fe400078e0006 */
[----:B------:R-:W-:Y:S01]  /*13f0*/  @!P0 IMAD R0, R3, c[0x0][0x17c], R0 ;  /* 0x00005f0003008a24 */ /* 0x000fe200078e0200 */
[-C--:B------:R-:W-:Y:S01]  /*1400*/  LEA.HI R3, R93, R88.reuse, RZ, 0x2 ;  /* 0x000000585d037211 */ /* 0x080fe200078f10ff */
[----:B------:R-:W-:Y:S01]  /*1410*/  IMAD.SHL.U32 R27, R17, 0x40, RZ ;  /* 0x00000040111b7824 */ /* 0x000fe200078e00ff */
[----:B------:R-:W-:Y:S01]  /*1420*/  LEA.HI R93, R93, R88, RZ, 0x5 ;  /* 0x000000585d5d7211 */ /* 0x000fe200078f28ff */
[----:B------:R-:W-:Y:S01]  /*1430*/  @P0 IMAD R12, R123, c[0x0][0x194], R31 ;  /* 0x000065007b0c0a24 */ /* 0x000fe200078e021f */
[----:B------:R-:W-:Y:S01]  /*1440*/  LOP3.LUT R19, R3, 0xfffffffc, RZ, 0xc0, !PT ;  /* 0xfffffffc03137812 */ /* 0x000fe200078ec0ff */
[----:B------:R-:W-:Y:S01]  /*1450*/  @!P0 IMAD.IADD R12, R7, 0x1, R0 ;  /* 0x00000001070c8824 */ /* 0x000fe200078e0200 */
[----:B------:R-:W-:Y:S01]  /*1460*/  LOP3.LUT R27, R27, 0xc0, RZ, 0xc0, !PT ;  /* 0x000000c01b1b7812 */ /* 0x000fe200078ec0ff */
[----:B------:R-:W-:Y:S01]  /*1470*/  IMAD.IADD R11, R14, 0x1, -R11 ;  /* 0x000000010e0b7824 */ /* 0x000fe200078e0a0b */
[----:B------:R-:W-:Y:S01]  /*1480*/  SHF.R.S32.HI R6, RZ, 0x2, R3 ;  /* 0x00000002ff067819 */ /* 0x000fe20000011403 */
[----:B------:R-:W-:Y:S01]  /*1490*/  IMAD.IADD R128, R88, 0x1, -R19 ;  /* 0x0000000158807824 */ /* 0x000fe200078e0a13 */
[----:B------:R-:W-:Y:S01]  /*14a0*/  SHF.R.U32.HI R14, RZ, 0x3, R27 ;  /* 0x00000003ff0e7819 */ /* 0x000fe2000001161b */
[----:B------:R-:W-:Y:S01]  /*14b0*/  IMAD.SHL.U32 R0, R124, 0x40, RZ ;  /* 0x000000407c007824 */ /* 0x000fe200078e00ff */
[----:B------:R-:W-:Y:S01]  /*14c0*/  IADD3 R16, R6, 0x20, RZ ;  /* 0x0000002006107810 */ /* 0x000fe20007ffe0ff */
[----:B------:R-:W-:Y:S01]  /*14d0*/  IMAD.SHL.U32 R128, R128, 0x8, RZ ;  /* 0x0000000880807824 */ /* 0x000fe200078e00ff */
[----:B------:R-:W-:Y:S01]  /*14e0*/  LEA.HI R125, R3, R6, RZ, 0x1 ;  /* 0x00000006037d7211 */ /* 0x000fe200078f08ff */
[----:B------:R-:W-:Y:S01]  /*14f0*/  IMAD.IADD R5, R81, 0x1, -R0 ;  /* 0x0000000151057824 */ /* 0x000fe200078e0a00 */
[----:B------:R-:W-:Y:S01]  /*1500*/  ISETP.GE.AND P5, PT, R16, R122, PT ;  /* 0x0000007a1000720c */ /* 0x000fe20003fa6270 */
[----:B------:R-:W-:Y:S01]  /*1510*/  IMAD R23, R23, c[0x0][0x1a8], RZ ;  /* 0x00006a0017177a24 */ /* 0x000fe200078e02ff */
[C---:B------:R-:W-:Y:S01]  /*1520*/  IADD3 R26, P1, R128.reuse, R26, RZ ;  /* 0x0000001a801a7210 */ /* 0x040fe20007f3e0ff */
[----:B------:R-:W-:Y:S01]  /*1530*/  IMAD.SHL.U32 R17, R17, 0x8, RZ ;  /* 0x0000000811117824 */ /* 0x000fe200078e00ff */
[----:B------:R-:W-:Y:S01]  /*1540*/  IADD3 R82, P4, R128, R82, RZ ;  /* 0x0000005280527210 */ /* 0x000fe20007f9e0ff */
[----:B------:R-:W-:Y:S01]  /*1550*/  IMAD R23, R20, c[0x0][0x1ac], R23 ;  /* 0x00006b0014177a24 */ /* 0x000fe200078e0217 */
[----:B------:R-:W-:-:S02]  /*1560*/  SHF.R.S32.HI R19, RZ, 0x1f, R128 ;  /* 0x0000001fff137819 */ /* 0x000fc40000011480 */
[----:B------:R-:W-:Y:S02]  /*1570*/  IADD3 R30, P0, R128, R30, RZ ;  /* 0x0000001e801e7210 */ /* 0x000fe40007f1e0ff */
[----:B------:R-:W-:Y:S01]  /*1580*/  LOP3.LUT R21, R27, 0x18, R128, 0xf8, !PT ;  /* 0x000000181b157812 */ /* 0x000fe200078ef880 */
[C---:B------:R-:W-:Y:S01]  /*1590*/  IMAD.X R27, R19.reuse, 0x1, R10, P1 ;  /* 0x00000001131b7824 */ /* 0x040fe200008e060a */
[----:B------:R-:W-:Y:S01]  /*15a0*/  ISETP.GE.AND P3, PT, R16, R5, PT ;  /* 0x000000051000720c */ /* 0x000fe20003f66270 */
[----:B------:R-:W-:Y:S01]  /*15b0*/  IMAD.X R83, R19, 0x1, R2, P4 ;  /* 0x0000000113537824 */ /* 0x000fe200020e0602 */
[----:B------:R-:W-:Y:S01]  /*15c0*/  LOP3.LUT R2, R21, R14, RZ, 0x3c, !PT ;  /* 0x0000000e15027212 */ /* 0x000fe200078e3cff */
[----:B------:R-:W-:Y:S01]  /*15d0*/  IMAD.X R31, R19, 0x1, R12, P0 ;  /* 0x00000001131f7824 */ /* 0x000fe200000e060c */
[----:B------:R-:W-:Y:S01]  /*15e0*/  LOP3.LUT R19, R9, 0xfffffff8, RZ, 0xc0, !PT ;  /* 0xfffffff809137812 */ /* 0x000fe200078ec0ff */
[----:B------:R-:W-:Y:S01]  /*15f0*/  IMAD.WIDE.U32 R26, R4, c[0x0][0x1b8], R26 ;  /* 0x00006e00041a7a25 */ /* 0x000fe200078e001a */
[----:B------:R-:W-:-:S02]  /*1600*/  LOP3.LUT R21, R8, 0xfffffff0, RZ, 0xc0, !PT ;  /* 0xfffffff008157812 */ /* 0x000fc400078ec0ff */
[----:B------:R-:W-:Y:S01]  /*1610*/  ISETP.GE.AND P2, PT, R16, R5, PT ;  /* 0x000000051000720c */ /* 0x000fe20003f46270 */
[----:B------:R-:W-:Y:S01]  /*1620*/  IMAD.IADD R19, R88, 0x1, -R19 ;  /* 0x0000000158137824 */ /* 0x000fe200078e0a13 */
[----:B------:R-:W-:Y:S01]  /*1630*/  ISETP.GE.AND P0, PT, R6, R122, PT ;  /* 0x0000007a0600720c */ /* 0x000fe20003f06270 */
[----:B------:R-:W-:Y:S01]  /*1640*/  IMAD.IADD R21, R88, 0x1, -R21 ;  /* 0x0000000158157824 */ /* 0x000fe200078e0a15 */
[----:B------:R-:W-:Y:S01]  /*1650*/  SHF.R.S32.HI R7, RZ, 0x1f, R6 ;  /* 0x0000001fff077819 */ /* 0x000fe20000011406 */
[----:B------:R-:W-:Y:S01]  /*1660*/  IMAD.WIDE.U32 R82, R6, c[0x0][0x198], R82 ;  /* 0x0000660006527a25 */ /* 0x000fe200078e0052 */
[----:B------:R-:W-:Y:S02]  /*1670*/  LEA.HI R3, R19, R19, RZ, 0x1 ;  /* 0x0000001313037211 */ /* 0x000fe400078f08ff */
[----:B------:R-:W-:Y:S01]  /*1680*/  LEA.HI R16, R21, R21, RZ, 0x1 ;  /* 0x0000001515107211 */ /* 0x000fe200078f08ff */
[----:B------:R-:W-:Y:S01]  /*1690*/  IMAD.WIDE R28, R29, 0x40, R6 ;  /* 0x000000401d1c7825 */ /* 0x000fe200078e0206 */
[----:B------:R-:W-:-:S02]  /*16a0*/  LOP3.LUT R8, R3, 0x3fffffe, RZ, 0xc0, !PT ;  /* 0x03fffffe03087812 */ /* 0x000fc400078ec0ff */
[----:B------:R-:W-:Y:S02]  /*16b0*/  LOP3.LUT R90, R16, 0x7fffffe, RZ, 0xc0, !PT ;  /* 0x07fffffe105a7812 */ /* 0x000fe400078ec0ff */
[----:B------:R-:W-:Y:S01]  /*16c0*/  SHF.R.S32.HI R10, RZ, 0x1f, R21 ;  /* 0x0000001fff0a7819 */ /* 0x000fe20000011415 */
[----:B------:R-:W-:Y:S01]  /*16d0*/  IMAD.IADD R8, R19, 0x1, -R8 ;  /* 0x0000000113087824 */ /* 0x000fe200078e0a08 */
[----:B------:R-:W-:Y:S01]  /*16e0*/  LOP3.LUT R125, R125, 0x7fffffe, RZ, 0xc0, !PT ;  /* 0x07fffffe7d7d7812 */ /* 0x000fe200078ec0ff */
[----:B------:R-:W-:Y:S01]  /*16f0*/  IMAD.IADD R90, R21, 0x1, -R90 ;  /* 0x00000001155a7824 */ /* 0x000fe200078e0a5a */
[--C-:B------:R-:W-:Y:S02]  /*1700*/  SHF.R.S32.HI R19, RZ, 0x1, R16.reuse ;  /* 0x00000001ff137819 */ /* 0x100fe40000011410 */
[----:B------:R-:W-:Y:S01]  /*1710*/  SHF.R.S32.HI R16, RZ, 0x1f, R16 ;  /* 0x0000001fff107819 */ /* 0x000fe20000011410 */
[----:B------:R-:W-:Y:S01]  /*1720*/  IMAD.IADD R125, R6, 0x1, -R125 ;  /* 0x00000001067d7824 */ /* 0x000fe200078e0a7d */
[----:B------:R-:W-:Y:S01]  /*1730*/  LEA.HI R9, R10, R21, RZ, 0x3 ;  /* 0x000000150a097211 */ /* 0x000fe200078f18ff */
[----:B------:R-:W-:Y:S01]  /*1740*/  IMAD.WIDE.U32 R20, R20, c[0x0][0x1a8], R30 ;  /* 0x00006a0014147a25 */ /* 0x000fe200078e001e */
[----:B------:R-:W-:-:S02]  /*1750*/  SHF.R.S32.HI R92, RZ, 0x5, R93 ;  /* 0x00000005ff5c7819 */ /* 0x000fc4000001145d */
[----:B------:R-:W-:Y:S01]  /*1760*/  SHF.R.S32.HI R3, RZ, 0x1, R3 ;  /* 0x00000001ff037819 */ /* 0x000fe20000011403 */
[----:B------:R-:W-:Y:S01]  /*1770*/  @!P0 IMAD R10, R29, c[0x0][0x190], RZ ;  /* 0x000064001d0a8a24 */ /* 0x000fe200078e02ff */
[----:B------:R-:W-:Y:S01]  /*1780*/  LEA.HI R16, R16, R19, RZ, 0x2 ;  /* 0x0000001310107211 */ /* 0x000fe200078f10ff */
[----:B------:R-:W-:Y:S01]  /*1790*/  IMAD.IADD R21, R21, 0x1, R23 ;  /* 0x0000000115157824 */ /* 0x000fe200078e0217 */
[----:B------:R-:W-:Y:S01]  /*17a0*/  @!P5 IADD3 R14, P1, R28, 0x20, RZ ;  /* 0x000000201c0ed810 */ /* 0x000fe20007f3e0ff */
[----:B------:R-:W-:Y:S01]  /*17b0*/  IMAD R125, R92, 0x8, R125 ;  /* 0x000000085c7d7824 */ /* 0x000fe200078e027d */
[----:B------:R-:W-:Y:S01]  /*17c0*/  LOP3.LUT R16, R16, 0xfffffffc, RZ, 0xc0, !PT ;  /* 0xfffffffc10107812 */ /* 0x000fe200078ec0ff */
[----:B------:R-:W-:Y:S01]  /*17d0*/  IMAD.SHL.U32 R120, R3, 0x40, RZ ;  /* 0x0000004003787824 */ /* 0x000fe200078e00ff */
[----:B------:R-:W-:Y:S01]  /*17e0*/  ISETP.GE.AND P4, PT, R6, R5, PT ;  /* 0x000000050600720c */ /* 0x000fe20003f86270 */
[C---:B------:R-:W-:Y:S01]  /*17f0*/  @!P0 IMAD R10, R28.reuse, c[0x0][0x194], R10 ;  /* 0x000065001c0a8a24 */ /* 0x040fe200078e020a */
[----:B------:R-:W-:Y:S01]  /*1800*/  LOP3.LUT R93, R93, 0xffffffe0, RZ, 0xc0, !PT ;  /* 0xffffffe05d5d7812 */ /* 0x000fe200078ec0ff */
[----:B------:R-:W-:Y:S01]  /*1810*/  @!P0 IMAD.WIDE.U32 R22, R28, c[0x0][0x190], R20 ;  /* 0x000064001c168a25 */ /* 0x000fe200078e0014 */
[----:B------:R-:W-:-:S03]  /*1820*/  LOP3.LUT R120, R120, 0xc0, RZ, 0xc0, !PT ;  /* 0x000000c078787812 */ /* 0x000fc600078ec0ff */
[----:B------:R-:W-:Y:S01]  /*1830*/  IMAD.U32 R125, R125, 0x20, R2 ;  /* 0x000000207d7d7824 */ /* 0x000fe200078e0002 */
[----:B------:R-:W-:Y:S01]  /*1840*/  LOP3.LUT R17, R120, 0x8, R17, 0xf8, !PT ;  /* 0x0000000878117812 */ /* 0x000fe200078ef811 */
[----:B------:R-:W-:Y:S01]  /*1850*/  IMAD R2, R4, c[0x0][0x1bc], R25 ;  /* 0x00006f0004027a24 */ /* 0x000fe200078e0219 */
[----:B------:R-:W-:Y:S01]  /*1860*/  SHF.R.U32.HI R120, RZ, 0x3, R120 ;  /* 0x00000003ff787819 */ /* 0x000fe20000011678 */
[----:B------:R-:W-:Y:S02]  /*1870*/  IMAD.IADD R4, R19, 0x1, -R16 ;  /* 0x0000000113047824 */ /* 0x000fe400078e0a10 */
[----:B------:R-:W-:Y:S01]  /*1880*/  @!P5 IMAD.X R12, RZ, RZ, R29, P1 ;  /* 0x000000ffff0cd224 */ /* 0x000fe200008e061d */
[----:B------:R-:W-:Y:S01]  /*1890*/  @!P0 LEA R18, P1, R22, c[0x0][0x160], 0x1 ;  /* 0x0000580016128a11 */ /* 0x000fe200078208ff */
[----:B------:R-:W-:Y:S01]  /*18a0*/  @!P0 IMAD.IADD R19, R23, 0x1, R10 ;  /* 0x0000000117138824 */ /* 0x000fe200078e020a */
[----:B------:R-:W-:Y:S01]  /*18b0*/  LOP3.LUT R120, R17, R120, RZ, 0x3c, !PT ;  /* 0x0000007811787212 */ /* 0x000fe200078e3cff */
[----:B------:R-:W-:-:S02]  /*18c0*/  @!P5 IMAD R17, R12, c[0x0][0x190], RZ ;  /* 0x000064000c11da24 */ /* 0x000fc400078e02ff */
[----:B------:R-:W-:Y:S01]  /*18d0*/  @!P5 IMAD.WIDE.U32 R20, R14, c[0x0][0x190], R20 ;  /* 0x000064000e14da25 */ /* 0x000fe200078e0014 */
[----:B------:R-:W-:Y:S02]  /*18e0*/  @!P0 LEA.HI.X R19, R22, c[0x0][0x164], R19, 0x1, P1 ;  /* 0x0000590016138a11 */ /* 0x000fe400008f0c13 */
[----:B------:R-:W-:Y:S01]  /*18f0*/  IADD3 R15, P1, R6, R15, RZ ;  /* 0x0000000f060f7210 */ /* 0x000fe20007f3e0ff */
[----:B------:R-:W-:Y:S02]  /*1900*/  @!P5 IMAD R17, R14, c[0x0][0x194], R17 ;  /* 0x000065000e11da24 */ /* 0x000fe400078e0211 */
[----:B------:R-:W-:Y:S02]  /*1910*/  IMAD.SHL.U32 R125, R125, 0x2, RZ ;  /* 0x000000027d7d7824 */ /* 0x000fe400078e00ff */
[C---:B------:R-:W-:Y:S01]  /*1920*/  IMAD.X R13, R7.reuse, 0x1, R13, P1 ;  /* 0x00000001070d7824 */ /* 0x040fe200008e060d */
[----:B------:R-:W-:Y:S01]  /*1930*/  @!P5 LEA R16, P1, R20, c[0x0][0x160], 0x1 ;  /* 0x000058001410da11 */ /* 0x000fe200078208ff */
[----:B------:R-:W-:Y:S01]  /*1940*/  IMAD R7, R7, c[0x0][0x198], RZ ;  /* 0x0000660007077a24 */ /* 0x000fe200078e02ff */
[----:B------:R-:W-:Y:S01]  /*1950*/  @!PT LDS RZ, [RZ] ;  /* 0x00000000fffff984 */ /* 0x000fe20000000800 */
[----:B------:R-:W-:Y:S01]  /*1960*/  @!PT LDS RZ, [RZ] ;  /* 0x00000000fffff984 */ /* 0x000fe20000000800 */
[----:B------:R-:W-:Y:S01]  /*1970*/  @!PT LDS RZ, [RZ] ;  /* 0x00000000fffff984 */ /* 0x000fe20000000800 */
[----:B------:R1:W-:Y:S01]  /*1980*/  @!P0 LDGSTS.E.BYPASS.LTC128B.128 [R125], [R18.64] ;  /* 0x00000000127d8fae */ /* 0x0003e2000b901d48 */
[----:B------:R-:W-:-:S02]  /*1990*/  @!P5 IMAD.IADD R17, R21, 0x1, R17 ;  /* 0x000000011511d824 */ /* 0x000fc400078e0211 */
[----:B------:R-:W-:Y:S01]  /*19a0*/  IMAD R7, R6, c[0x0][0x19c], R7 ;  /* 0x0000670006077a24 */ /* 0x000fe200078e0207 */
[----:B------:R1:W-:Y:S01]  /*19b0*/  @!P0 LDGSTS.E.BYPASS.LTC128B.128 [R125+0x1000], [R18.64+0x40] ;  /* 0x01000040127d8fae */ /* 0x0003e2000b901d48 */
[----:B------:R-:W-:Y:S01]  /*19c0*/  IMAD.IADD R27, R27, 0x1, R2 ;  /* 0x000000011b1b7824 */ /* 0x000fe200078e0202 */
[----:B------:R-:W-:Y:S01]  /*19d0*/  @!P5 LEA.HI.X R17, R20, c[0x0][0x164], R17, 0x1, P1 ;  /* 0x000059001411da11 */ /* 0x000fe200008f0c11 */
[----:B------:R-:W-:Y:S01]  /*19e0*/  IMAD.IADD R2, R83, 0x1, R7 ;  /* 0x0000000153027824 */ /* 0x000fe200078e0207 */
[----:B------:R1:W-:Y:S01]  /*19f0*/  @!P0 LDGSTS.E.BYPASS.LTC128B.128 [R125+0x2000], [R18.64+0x80] ;  /* 0x02000080127d8fae */ /* 0x0003e2000b901d48 */
[----:B------:R-:W-:Y:S01]  /*1a00*/  @!P3 IADD3 R7, P0, R82, UR7, RZ ;  /* 0x000000075207bc10 */ /* 0x000fe2000ff1e0ff */
[----:B------:R-:W-:Y:S02]  /*1a10*/  IMAD R12, R13, c[0x0][0x1a0], RZ ;  /* 0x000068000d0c7a24 */ /* 0x000fe400078e02ff */
[----:B------:R-:W-:Y:S01]  /*1a20*/  IMAD.WIDE.U32 R86, R15, c[0x0][0x1a0], R26 ;  /* 0x000068000f567a25 */ /* 0x000fe200078e001a */
[----:B------:R-:W-:Y:S01]  /*1a30*/  @!P3 IADD3.X R10, R2, UR5, RZ, P0, !PT ;  /* 0x00000005020abc10 */ /* 0x000fe200087fe4ff */
[----:B------:R2:W-:Y:S01]  /*1a40*/  @!P5 LDGSTS.E.BYPASS.LTC128B.128 [R125+0x800], [R16.64] ;  /* 0x00800000107ddfae */ /* 0x0005e2000b901d48 */
[----:B------:R-:W-:Y:S01]  /*1a50*/  @!P3 LEA R14, P0, R7, c[0x0][0x168], 0x1 ;  /* 0x00005a00070eba11 */ /* 0x000fe200078008ff */
[----:B------:R-:W-:-:S02]  /*1a60*/  IMAD R13, R15, c[0x0][0x1a4], R12 ;  /* 0x000069000f0d7a24 */ /* 0x000fc400078e020c */
[----:B------:R2:W-:Y:S01]  /*1a70*/  @!P5 LDGSTS.E.BYPASS.LTC128B.128 [R125+0x1800], [R16.64+0x40] ;  /* 0x01800040107ddfae */ /* 0x0005e2000b901d48 */
[----:B------:R-:W-:Y:S01]  /*1a80*/  @!P3 LEA.HI.X R15, R7, c[0x0][0x16c], R10, 0x1, P0 ;  /* 0x00005b00070fba11 */ /* 0x000fe200000f0c0a */
[----:B------:R-:W-:Y:S01]  /*1a90*/  IMAD.SHL.U32 R80, R4, 0x40, RZ ;  /* 0x0000004004507824 */ /* 0x000fe200078e00ff */
[----:B------:R-:W-:Y:S01]  /*1aa0*/  LEA R132, P0, R86, c[0x0][0x170], 0x1 ;  /* 0x00005c0056847a11 */ /* 0x000fe200078008ff */
[----:B------:R2:W-:Y:S01]  /*1ab0*/  @!P5 LDGSTS.E.BYPASS.LTC128B.128 [R125+0x2800], [R16.64+0x80] ;  /* 0x02800080107ddfae */ /* 0x0005e2000b901d48 */
[----:B------:R-:W-:Y:S02]  /*1ac0*/  IMAD.SHL.U32 R89, R9, 0x20, RZ ;  /* 0x0000002009597824 */ /* 0x000fe400078e00ff */
[C---:B------:R-:W-:Y:S01]  /*1ad0*/  IMAD R9, R11.reuse, 0x8, R8 ;  /* 0x000000080b097824 */ /* 0x040fe200078e0208 */
[----:B------:R-:W-:Y:S01]  /*1ae0*/  LOP3.LUT R80, R80, 0xc0, RZ, 0xc0, !PT ;  /* 0x000000c050507812 */ /* 0x000fe200078ec0ff */
[----:B------:R-:W-:Y:S01]  /*1af0*/  IMAD.SHL.U32 R11, R11, 0x8, RZ ;  /* 0x000000080b0b7824 */ /* 0x000fe200078e00ff */
[----:B------:R-:W-:Y:S01]  /*1b00*/  LOP3.LUT R89, R89, 0xffffff00, RZ, 0xc0, !PT ;  /* 0xffffff0059597812 */ /* 0x000fe200078ec0ff */
[----:B------:R-:W-:-:S02]  /*1b10*/  IMAD.MOV.U32 R7, RZ, RZ, 0x40 ;  /* 0x00000040ff077424 */ /* 0x000fc400078e00ff */
[----:B------:R-:W-:Y:S01]  /*1b20*/  IMAD.IADD R84, R87, 0x1, R13 ;  /* 0x0000000157547824 */ /* 0x000fe200078e020d */
[----:B------:R-:W-:Y:S01]  /*1b30*/  LOP3.LUT R13, R80, 0x8, R11, 0xf8, !PT ;  /* 0x00000008500d7812 */ /* 0x000fe200078ef80b */
[----:B------:R-:W-:Y:S01]  /*1b40*/  IMAD.WIDE.U32 R10, R7, c[0x0][0x1a0], RZ ;  /* 0x00006800070a7a25 */ /* 0x000fe200078e00ff */
[----:B------:R-:W-:Y:S02]  /*1b50*/  SHF.R.U32.HI R80, RZ, 0x3, R80 ;  /* 0x00000003ff507819 */ /* 0x000fe40000011650 */
[----:B-1----:R-:W-:Y:S01]  /*1b60*/  @!P4 LEA R18, P1, R82, c[0x0][0x168], 0x1 ;  /* 0x00005a005212ca11 */ /* 0x002fe200078208ff */
[----:B------:R-:W-:Y:S01]  /*1b70*/  IMAD R121, R92, 0x200, R89 ;  /* 0x000002005c797824 */ /* 0x000fe200078e0259 */
[----:B------:R-:W-:Y:S01]  /*1b80*/  LOP3.LUT R80, R13, R80, RZ, 0x3c, !PT ;  /* 0x000000500d507212 */ /* 0x000fe200078e3cff */
[----:B------:R-:W-:Y:S01]  /*1b90*/  IMAD R7, R7, c[0x0][0x1a4], RZ ;  /* 0x0000690007077a24 */ /* 0x000fe200078e02ff */
[----:B------:R-:W-:Y:S01]  /*1ba0*/  @!P4 LEA.HI.X R19, R82, c[0x0][0x16c], R2, 0x1, P1 ;  /* 0x00005b005213ca11 */ /* 0x000fe200008f0c02 */
[----:B------:R-:W-:Y:S01]  /*1bb0*/  IMAD R121, R90, 0x20, R121 ;  /* 0x000000205a797824 */ /* 0x000fe200078e0279 */
[----:B------:R-:W-:Y:S01]  /*1bc0*/  ISETP.GE.AND P1, PT, R6, R5, PT ;  /* 0x000000050600720c */ /* 0x000fe20003f26270 */
[----:B------:R-:W-:Y:S01]  /*1bd0*/  IMAD.U32 R120, R9, 0x20, R120 ;  /* 0x0000002009787824 */ /* 0x000fe200078e0078 */
[----:B------:R-:W-:Y:S01]  /*1be0*/  LEA.HI.X R133, R86, c[0x0][0x174], R84, 0x1, P0 ;  /* 0x00005d0056857a11 */ /* 0x000fe200000f0c54 */
[----:B------:R2:W-:Y:S01]  /*1bf0*/  @!P4 LDGSTS.E.BYPASS.LTC128B.128 [R125+0x3000], [R18.64] ;  /* 0x03000000127dcfae */ /* 0x0005e2000b901d48 */
[----:B------:R-:W-:Y:S01]  /*1c00*/  @!P2 IADD3 R8, P0, R132, R10, RZ ;  /* 0x0000000a8408a210 */ /* 0x000fe20007f1e0ff */
[----:B------:R-:W-:-:S02]  /*1c10*/  IMAD.IADD R121, R80, 0x1, R121 ;  /* 0x0000000150797824 */ /* 0x000fc400078e0279 */
[----:B------:R2:W-:Y:S01]  /*1c20*/  @!P4 LDGSTS.E.BYPASS.LTC128B.128 [R125+0x4000], [R18.64+0x40] ;  /* 0x04000040127dcfae */ /* 0x0005e2000b901d48 */
[----:B------:R-:W-:Y:S01]  /*1c30*/  @!P2 IADD3.X R9, R133, R11, R7, P0, !PT ;  /* 0x0000000b8509a210 */ /* 0x000fe200007fe407 */
[----:B------:R-:W-:Y:S01]  /*1c40*/  IMAD.SHL.U32 R120, R120, 0x2, RZ ;  /* 0x0000000278787824 */ /* 0x000fe200078e00ff */
[----:B------:R-:W-:Y:S01]  /*1c50*/  LOP3.LUT P0, RZ, R3, 0x2, RZ, 0xc0, !PT ;  /* 0x0000000203ff7812 */ /* 0x000fe2000780c0ff */
[----:B------:R2:W-:Y:S01]  /*1c60*/  @!P4 LDGSTS.E.BYPASS.LTC128B.128 [R125+0x5000], [R18.64+0x80] ;  /* 0x05000080127dcfae */ /* 0x0005e2000b901d48 */
[----:B------:R-:W-:Y:S02]  /*1c70*/  IMAD.SHL.U32 R121, R121, 0x2, RZ ;  /* 0x0000000279797824 */ /* 0x000fe400078e00ff */
[----:B------:R-:W-:Y:S01]  /*1c80*/  IMAD.MOV.U32 R3, RZ, RZ, 0x10 ;  /* 0x00000010ff037424 */ /* 0x000fe200078e00ff */
[----:B------:R1:W-:Y:S01]  /*1c90*/  @!P3 LDGSTS.E.BYPASS.LTC128B.128 [R125+0x3800], [R14.64] ;  /* 0x038000000e7dbfae */ /* 0x0003e2000b901d48 */
[----:B------:R-:W-:Y:S02]  /*1ca0*/  IMAD.MOV.U32 R5, RZ, RZ, 0x20 ;  /* 0x00000020ff057424 */ /* 0x000fe400078e00ff */
[----:B------:R-:W-:Y:S01]  /*1cb0*/  IMAD R89, R90, 0x20, R89 ;  /* 0x000000205a597824 */ /* 0x000fe200078e0259 */
[----:B------:R1:W-:Y:S02]  /*1cc0*/  @!P3 LDGSTS.E.BYPASS.LTC128B.128 [R125+0x4800], [R14.64+0x40] ;  /* 0x048000400e7dbfae */ /* 0x0003e4000b901d48 */
[----:B------:R-:W-:-:S02]  /*1cd0*/  SEL R5, R5, 0xffffffe0, !P0 ;  /* 0xffffffe005057807 */ /* 0x000fc40004000000 */
[----:B------:R1:W-:Y:S03]  /*1ce0*/  @!P3 LDGSTS.E.BYPASS.LTC128B.128 [R125+0x5800], [R14.64+0x80] ;  /* 0x058000800e7dbfae */ /* 0x0003e6000b901d48 */
[----:B------:R-:W-:Y:S01]  /*1cf0*/  IMAD.IADD R117, R120, 0x1, R5 ;  /* 0x0000000178757824 */ /* 0x000fe200078e0205 */
[----:B------:R-:W0:Y:S01]  /*1d00*/  LDGDEPBAR ;  /* 0x00000000000079af */ /* 0x000e220000000000 */
[----:B------:R-:W-:-:S04]  /*1d10*/  DEPBAR.LE SB0, 0x0 ;  /* 0x000080000000791a */ /* 0x000fc80000000000 */
[----:B------:R-:W-:Y:S06]  /*1d20*/  BAR.SYNC.DEFER_BLOCKING 0x0 ;  /* 0x0000000000007b1d */ /* 0x000fec0000010000 */
        /* <DEDUP_REMOVED lines=12> */
[----:B------:R-:W-:Y:S01]  /*1df0*/  @P2 STS.128 [R125+0x6800], RZ ;  /* 0x006800ff7d002388 */ /* 0x000fe20000000c00 */
[----:B------:R-:W-:-:S03]  /*1e00*/  SEL R3, R3, 0xfffffff0, !P1 ;  /* 0xfffffff003037807 */ /* 0x000fc60004800000 */
[----:B------:R-:W-:Y:S02]  /*1e10*/  @P2 STS.128 [R125+0x7800], RZ ;  /* 0x007800ff7d002388 */ /* 0x000fe40000000c00 */
[----:B------:R-:W-:Y:S02]  /*1e20*/  IMAD R119, R3, 0x2, R121 ;  /* 0x0000000203777824 */ /* 0x000fe400078e0279 */
        /* <DEDUP_REMOVED lines=8> */
[----:B-1----:R-:W2:Y:S04]  /*1eb0*/  LDSM.16.M88.4 R12, [R120+0x3000] ;  /* 0x00300000780c783b */ /* 0x002ea80000000200 */
[----:B------:R-:W1:Y:S04]  /*1ec0*/  LDSM.16.M88.4 R56, [R120+0x3400] ;  /* 0x003400007838783b */ /* 0x000e680000000200 */
[----:B------:R-:W1:Y:S04]  /*1ed0*/  LDSM.16.M88.4 R48, [R120+0x3800] ;  /* 0x003800007830783b */ /* 0x000e680000000200 */
[----:B------:R-:W-:Y:S04]  /*1ee0*/  LDSM.16.M88.4 R76, [R119] ;  /* 0x00000000774c783b */ /* 0x000fe80000000200 */
[----:B------:R-:W-:Y:S04]  /*1ef0*/  LDSM.16.M88.4 R4, [R117+0x3000] ;  /* 0x003000007504783b */ /* 0x000fe80000000200 */
[----:B----4-:R-:W4:Y:S04]  /*1f00*/  LDSM.16.M88.4 R8, [R120+0x3c00] ;  /* 0x003c00007808783b */ /* 0x010f280000000200 */
[----:B------:R-:W3:Y:S04]  /*1f10*/  LDSM.16.M88.4 R64, [R117+0x3c00] ;  /* 0x003c00007540783b */ /* 0x000ee80000000200 */
[----:B------:R-:W3:Y:S04]  /*1f20*/  LDSM.16.M88.4 R72, [R117+0x3400] ;  /* 0x003400007548783b */ /* 0x000ee80000000200 */
[----:B------:R-:W3:Y:S04]  /*1f30*/  LDSM.16.M88.4 R68, [R117+0x3800] ;  /* 0x003800007544783b */ /* 0x000ee80000000200 */
[----:B------:R-:W-:Y:S01]  /*1f40*/  LDSM.16.M88.4 R36, [R121+0x1000] ;  /* 0x001000007924783b */ /* 0x000fe20000000200 */
[C---:B--2---:R-:W-:Y:S03]  /*1f50*/  HMMA.16816.F32.BF16 R16, R40.reuse, R12, RZ ;  /* 0x0000000c2810723c */ /* 0x044fe600000418ff */
[----:B------:R-:W2:Y:S04]  /*1f60*/  LDSM.16.M88.4 R32, [R120+0x4000] ;  /* 0x004000007820783b */ /* 0x000ea80000000200 */
[----:B------:R-:W2:Y:S01]  /*1f70*/  LDSM.16.M88.4 R20, [R120+0x4c00] ;  /* 0x004c00007814783b */ /* 0x000ea20000000200 */
[C---:B------:R-:W-:Y:S03]  /*1f80*/  HMMA.16816.F32.BF16 R12, R40.reuse, R14, RZ ;  /* 0x0000000e280c723c */ /* 0x040fe600000418ff */
[----:B------:R-:W2:Y:S04]  /*1f90*/  LDSM.16.M88.4 R28, [R120+0x4400] ;  /* 0x00440000781c783b */ /* 0x000ea80000000200 */
[----:B------:R-:W2:Y:S01]  /*1fa0*/  LDSM.16.M88.4 R24, [R120+0x4800] ;  /* 0x004800007818783b */ /* 0x000ea20000000200 */
[C---:B-1----:R-:W-:Y:S03]  /*1fb0*/  HMMA.16816.F32.BF16 R60, R40.reuse, R56, RZ ;  /* 0x00000038283c723c */ /* 0x042fe600000418ff */
[----:B------:R-:W0:Y:S05]  /*1fc0*/  LDGDEPBAR ;  /* 0x00000000000079af */ /* 0x000e2a0000000000 */
[C---:B------:R-:W-:Y:S08]  /*1fd0*/  HMMA.16816.F32.BF16 R52, R40.reuse, R48, RZ ;  /* 0x000000302834723c */ /* 0x040ff000000418ff */
[C---:B------:R-:W-:Y:S08]  /*1fe0*/  HMMA.16816.F32.BF16 R56, R40.reuse, R58, RZ ;  /* 0x0000003a2838723c */ /* 0x040ff000000418ff */
[C---:B------:R-:W-:Y:S08]  /*1ff0*/  HMMA.16816.F32.BF16 R48, R40.reuse, R50, RZ ;  /* 0x000000322830723c */ /* 0x040ff000000418ff */
[C---:B----4-:R-:W-:Y:S08]  /*2000*/  HMMA.16816.F32.BF16 R44, R40.reuse, R8, RZ ;  /* 0x00000008282c723c */ /* 0x050ff000000418ff */
[----:B------:R-:W-:Y:S01]  /*2010*/  HMMA.16816.F32.BF16 R40, R40, R10, RZ ;  /* 0x0000000a2828723c */ /* 0x000fe200000418ff */
[----:B------:R-:W-:Y:S07]  /*2020*/  LDSM.16.M88.4 R8, [R119+0x1000] ;  /* 0x001000007708783b */ /* 0x000fee0000000200 */
[C---:B------:R-:W-:Y:S08]  /*2030*/  HMMA.16816.F32.BF16 R16, R76.reuse, R4, R16 ;  /* 0x000000044c10723c */ /* 0x040ff00000041810 */
[C---:B------:R-:W-:Y:S01]  /*2040*/  HMMA.16816.F32.BF16 R12, R76.reuse, R6, R12 ;  /* 0x000000064c0c723c */ /* 0x040fe2000004180c */
[----:B------:R-:W1:Y:S07]  /*2050*/  LDSM.16.M88.4 R4, [R117+0x4000] ;  /* 0x004000007504783b */ /* 0x000e6e0000000200 */
[C---:B---3--:R-:W-:Y:S08]  /*2060*/  HMMA.16816.F32.BF16 R44, R76.reuse, R64, R44 ;  /* 0x000000404c2c723c */ /* 0x048ff0000004182c */
[C---:B------:R-:W-:Y:S01]  /*2070*/  HMMA.16816.F32.BF16 R64, R76.reuse, R66, R40 ;  /* 0x000000424c40723c */ /* 0x040fe20000041828 */
[----:B------:R-:W3:Y:S07]  /*2080*/  LDSM.16.M88.4 R40, [R117+0x4400] ;  /* 0x004400007528783b */ /* 0x000eee0000000200 */
[C---:B------:R-:W-:Y:S08]  /*2090*/  HMMA.16816.F32.BF16 R60, R76.reuse, R72, R60 ;  /* 0x000000484c3c723c */ /* 0x040ff0000004183c */
[C---:B------:R-:W-:Y:S08]  /*20a0*/  HMMA.16816.F32.BF16 R56, R76.reuse, R74, R56 ;  /* 0x0000004a4c38723c */ /* 0x040ff00000041838 */
[C---:B------:R-:W-:Y:S08]  /*20b0*/  HMMA.16816.F32.BF16 R52, R76.reuse, R68, R52 ;  /* 0x000000444c34723c */ /* 0x040ff00000041834 */
[----:B------:R-:W-:Y:S08]  /*20c0*/  HMMA.16816.F32.BF16 R48, R76, R70, R48 ;  /* 0x000000464c30723c */ /* 0x000ff00000041830 */
[C---:B--2---:R-:W-:Y:S08]  /*20d0*/  HMMA.16816.F32.BF16 R16, R36.reuse, R32, R16 ;  /* 0x000000202410723c */ /* 0x044ff00000041810 */
[C---:B------:R-:W-:Y:S01]  /*20e0*/  HMMA.16816.F32.BF16 R12, R36.reuse, R34, R12 ;  /* 0x00000022240c723c */ /* 0x040fe2000004180c */
[----:B------:R-:W-:Y:S07]  /*20f0*/  LDSM.16.M88.4 R32, [R117+0x4800] ;  /* 0x004800007520783b */ /* 0x000fee0000000200 */
[C---:B------:R-:W-:Y:S08]  /*2100*/  HMMA.16816.F32.BF16 R44, R36.reuse, R20, R44 ;  /* 0x00000014242c723c */ /* 0x040ff0000004182c */
        /* <DEDUP_REMOVED lines=12> */
[C---:B---3--:R-:W-:Y:S08]  /*21d0*/  HMMA.16816.F32.BF16 R60, R8.reuse, R40, R60 ;  /* 0x00000028083c723c */ /* 0x048ff0000004183c */
[C---:B------:R-:W-:Y:S01]  /*21e0*/  HMMA.16816.F32.BF16 R56, R8.reuse, R42, R56 ;  /* 0x0000002a0838723c */ /* 0x040fe20000041838 */
[----:B------:R-:W3:Y:S07]  /*21f0*/  LDSM.16.M88.4 R40, [R120+0x5c00] ;  /* 0x005c00007828783b */ /* 0x000eee0000000200 */
[C---:B--2---:R-:W-:Y:S07]  /*2200*/  HMMA.16816.F32.BF16 R44, R8.reuse, R20, R44 ;  /* 0x00000014082c723c */ /* 0x044fee000004182c */
[----:B------:R-:W-:Y:S01]  /*2210*/  IMAD.IADD R20, R88, 0x1, -R93 ;  /* 0x0000000158147824 */ /* 0x000fe200078e0a5d */
[----:B------:R-:W-:Y:S04]  /*2220*/  HMMA.16816.F32.BF16 R52, R8, R32, R52 ;  /* 0x000000200834723c */ /* 0x000fe80000041834 */
[----:B------:R-:W-:-:S04]  /*2230*/  SHF.R.S32.HI R127, RZ, 0x1f, R20 ;  /* 0x0000001fff7f7819 */ /* 0x000fc80000011414 */
[----:B------:R-:W-:Y:S01]  /*2240*/  HMMA.16816.F32.BF16 R68, R8, R34, R48 ;  /* 0x000000220844723c */ /* 0x000fe20000041830 */
[----:B------:R-:W-:Y:S01]  /*2250*/  LDSM.16.M88.4 R32, [R119+0x2000] ;  /* 0x002000007720783b */ /* 0x000fe20000000200 */
[----:B------:R-:W-:-:S03]  /*2260*/  LEA.HI R127, R127, R20, RZ, 0x2 ;  /* 0x000000147f7f7211 */ /* 0x000fc600078f10ff */
[----:B------:R-:W2:Y:S01]  /*2270*/  LDSM.16.M88.4 R48, [R117+0x5000] ;  /* 0x005000007530783b */ /* 0x000ea20000000200 */
[----:B------:R-:W-:Y:S02]  /*2280*/  SHF.R.S32.HI R127, RZ, 0x2, R127 ;  /* 0x00000002ff7f7819 */ /* 0x000fe4000001147f */
[----:B------:R-:W-:Y:S01]  /*2290*/  HMMA.16816.F32.BF16 R64, R8, R22, R64 ;  /* 0x000000160840723c */ /* 0x000fe20000041840 */
[----:B------:R-:W4:Y:S04]  /*22a0*/  LDSM.16.M88.4 R8, [R117+0x5400] ;  /* 0x005400007508783b */ /* 0x000f280000000200 */
[----:B------:R-:W2:Y:S03]  /*22b0*/  LDSM.16.M88.4 R20, [R117+0x5800] ;  /* 0x005800007514783b */ /* 0x000ea60000000200 */
[C---:B-1----:R-:W-:Y:S07]  /*22c0*/  HMMA.16816.F32.BF16 R60, R4.reuse, R24, R60 ;  /* 0x00000018043c723c */ /* 0x042fee000004183c */
[----:B------:R-:W-:Y:S01]  /*22d0*/  IMAD R24, R92, 0x10, R91 ;  /* 0x000000105c187824 */ /* 0x000fe200078e025b */
[----:B------:R-:W-:Y:S01]  /*22e0*/  HMMA.16816.F32.BF16 R16, R4, R28, R16 ;  /* 0x0000001c0410723c */ /* 0x000fe20000041810 */
[----:B------:R-:W-:-:S03]  /*22f0*/  IMAD.SHL.U32 R25, R88, 0x2, RZ ;  /* 0x0000000258197824 */ /* 0x000fc600078e00ff */
[----:B------:R-:W-:Y:S02]  /*2300*/  IADD3 R24, R24, 0x1, R127 ;  /* 0x0000000118187810 */ /* 0x000fe40007ffe07f */
[----:B------:R-:W-:Y:S02]  /*2310*/  LOP3.LUT R25, R25, 0x6, RZ, 0xc0, !PT ;  /* 0x0000000619197812 */ /* 0x000fe400078ec0ff */
[----:B------:R-:W-:Y:S01]  /*2320*/  IADD3 R24, R81, R24, -R126 ;  /* 0x0000001851187210 */ /* 0x000fe20007ffe87e */
[----:B------:R-:W-:Y:S03]  /*2330*/  HMMA.16816.F32.BF16 R12, R4, R30, R12 ;  /* 0x0000001e040c723c */ /* 0x000fe6000004180c */
[----:B------:R-:W-:Y:S01]  /*2340*/  IADD3 R102, R24, c[0x0][0x2e8], RZ ;  /* 0x0000ba0018667a10 */ /* 0x000fe20007ffe0ff */
[----:B------:R-:W-:-:S04]  /*2350*/  IMAD.IADD R24, R0, 0x1, R25 ;  /* 0x0000000100187824 */ /* 0x000fc800078e0219 */
[----:B------:R-:W-:Y:S01]  /*2360*/  HMMA.16816.F32.BF16 R56, R4, R26, R56 ;  /* 0x0000001a0438723c */ /* 0x000fe20000041838 */
[----:B------:R-:W-:-:S07]  /*2370*/  IADD3 R25, R24, 0x1, RZ ;  /* 0x0000000118197810 */ /* 0x000fce0007ffe0ff */
[C---:B------:R-:W-:Y:S08]  /*2380*/  HMMA.16816.F32.BF16 R52, R4.reuse, R36, R52 ;  /* 0x000000240434723c */ /* 0x040ff00000041834 */
[C---:B------:R-:W-:Y:S08]  /*2390*/  HMMA.16816.F32.BF16 R68, R4.reuse, R38, R68 ;  /* 0x000000260444723c */ /* 0x040ff00000041844 */
[C---:B---3--:R-:W-:Y:S08]  /*23a0*/  HMMA.16816.F32.BF16 R44, R4.reuse, R40, R44 ;  /* 0x00000028042c723c */ /* 0x048ff0000004182c */
[----:B------:R-:W-:Y:S07]  /*23b0*/  HMMA.16816.F32.BF16 R64, R4, R42, R64 ;  /* 0x0000002a0440723c */ /* 0x000fee0000041840 */
[C---:B------:R-:W-:Y:S01]  /*23c0*/  IADD3 R4, R102.reuse, 0x8, RZ ;  /* 0x0000000866047810 */ /* 0x040fe20007ffe0ff */
[----:B--2---:R-:W-:Y:S01]  /*23d0*/  HMMA.16816.F32.BF16 R16, R32, R48, R16 ;  /* 0x000000302010723c */ /* 0x004fe20000041810 */
[----:B------:R-:W-:-:S02]  /*23e0*/  IMNMX R102, R102, R81, PT ;  /* 0x0000005166667217 */ /* 0x000fc40003800200 */
[----:B------:R-:W-:Y:S02]  /*23f0*/  IMNMX R101, R4, R81, PT ;  /* 0x0000005104657217 */ /* 0x000fe40003800200 */
[----:B------:R-:W1:Y:S01]  /*2400*/  LDSM.16.M88.4 R4, [R117+0x5c00] ;  /* 0x005c00007504783b */ /* 0x000e620000000200 */
[----:B------:R-:W-:Y:S01]  /*2410*/  ISETP.GE.AND P0, PT, R25, R102, PT ;  /* 0x000000661900720c */ /* 0x000fe20003f06270 */
[----:B------:R-:W-:-:S04]  /*2420*/  DEPBAR.LE SB0, 0x0 ;  /* 0x000080000000791a */ /* 0x000fc80000000000 */
[----:B------:R-:W-:Y:S01]  /*2430*/  HMMA.16816.F32.BF16 R12, R32, R50, R12 ;  /* 0x00000032200c723c */ /* 0x000fe2000004180c */
[----:B------:R-:W-:-:S07]  /*2440*/  ISETP.GE.AND P4, PT, R25, R101, PT ;  /* 0x000000651900720c */ /* 0x000fce0003f86270 */
[C---:B----4-:R-:W-:Y:S05]  /*2450*/  HMMA.16816.F32.BF16 R60, R32.reuse, R8, R60 ;  /* 0x00000008203c723c */ /* 0x050fea000004183c */
[----:B------:R-:W-:Y:S02]  /*2460*/  FSEL R17, R17, -INF , !P0 ;  /* 0xff80000011117808 */ /* 0x000fe40004000000 */
[C---:B------:R-:W-:Y:S01]  /*2470*/  IADD3 R9, R24.reuse, 0x8, RZ ;  /* 0x0000000818097810 */ /* 0x040fe20007ffe0ff */
[----:B------:R-:W-:Y:S01]  /*2480*/  HMMA.16816.F32.BF16 R56, R32, R10, R56 ;  /* 0x0000000a2038723c */ /* 0x000fe20000041838 */
[----:B------:R-:W-:Y:S02]  /*2490*/  IADD3 R8, R24, 0x9, RZ ;  /* 0x0000000918087810 */ /* 0x000fe40007ffe0ff */
[----:B------:R-:W-:-:S02]  /*24a0*/  ISETP.GE.AND P1, PT, R9, R102, PT ;  /* 0x000000660900720c */ /* 0x000fc40003f26270 */
[CC--:B------:R-:W-:Y:S02]  /*24b0*/  ISETP.GE.AND P5, PT, R8.reuse, R102.reuse, PT ;  /* 0x000000660800720c */ /* 0x0c0fe40003fa6270 */
[-C--:B------:R-:W-:Y:S01]  /*24c0*/  ISETP.GE.AND P2, PT, R8, R101.reuse, PT ;  /* 0x000000650800720c */ /* 0x080fe20003f46270 */
[C---:B------:R-:W-:Y:S01]  /*24d0*/  HMMA.16816.F32.BF16 R52, R32.reuse, R20, R52 ;  /* 0x000000142034723c */ /* 0x040fe20000041834 */
[----:B------:R-:W-:Y:S02]  /*24e0*/  IADD3 R8, R24, 0x10, RZ ;  /* 0x0000001018087810 */ /* 0x000fe40007ffe0ff */
[-C--:B------:R-:W-:Y:S02]  /*24f0*/  ISETP.GE.AND P3, PT, R9, R101.reuse, PT ;  /* 0x000000650900720c */ /* 0x080fe40003f66270 */
[----:B------:R-:W-:Y:S02]  /*2500*/  FSEL R9, R12, -INF , !P1 ;  /* 0xff8000000c097808 */ /* 0x000fe40004800000 */
[C---:B------:R-:W-:Y:S01]  /*2510*/  ISETP.GE.AND P0, PT, R8.reuse, R102, PT ;  /* 0x000000660800720c */ /* 0x040fe20003f06270 */
[----:B------:R-:W-:Y:S01]  /*2520*/  HMMA.16816.F32.BF16 R68, R32, R22, R68 ;  /* 0x000000162044723c */ /* 0x000fe20000041844 */
[----:B------:R-:W-:-:S02]  /*2530*/  ISETP.GE.AND P1, PT, R8, R101, PT ;  /* 0x000000650800720c */ /* 0x000fc40003f26270 */
[C---:B------:R-:W-:Y:S02]  /*2540*/  IADD3 R8, R24.reuse, 0x18, RZ ;  /* 0x0000001818087810 */ /* 0x040fe40007ffe0ff */
[C---:B------:R-:W-:Y:S02]  /*2550*/  IADD3 R10, R24.reuse, 0x11, RZ ;  /* 0x00000011180a7810 */ /* 0x040fe40007ffe0ff */
[----:B------:R-:W-:Y:S01]  /*2560*/  IADD3 R12, R24, 0x19, RZ ;  /* 0x00000019180c7810 */ /* 0x000fe20007ffe0ff */
[----:B-1----:R-:W-:Y:S01]  /*2570*/  HMMA.16816.F32.BF16 R44, R32, R4, R44 ;  /* 0x00000004202c723c */ /* 0x002fe2000004182c */
[----:B------:R-:W-:Y:S02]  /*2580*/  FSEL R11, R60, -INF , !P0 ;  /* 0xff8000003c0b7808 */ /* 0x000fe40004000000 */
[----:B------:R-:W-:Y:S02]  /*2590*/  ISETP.GE.AND P0, PT, R8, R101, PT ;  /* 0x000000650800720c */ /* 0x000fe40003f06270 */
[----:B------:R-:W-:-:S02]  /*25a0*/  IADD3 R20, R24, 0x21, RZ ;  /* 0x0000002118147810 */ /* 0x000fc40007ffe0ff */
[----:B------:R-:W-:Y:S01]  /*25b0*/  FSEL R14, R14, -INF , !P3 ;  /* 0xff8000000e0e7808 */ /* 0x000fe20005800000 */
[----:B------:R-:W-:Y:S01]  /*25c0*/  HMMA.16816.F32.BF16 R64, R32, R6, R64 ;  /* 0x000000062040723c */ /* 0x000fe20000041840 */
[----:B------:R-:W-:Y:S01]  /*25d0*/  FSEL R62, R62, -INF , !P1 ;  /* 0xff8000003e3e7808 */ /* 0x000fe20004800000 */
[----:B------:R-:W-:Y:S01]  /*25e0*/  BAR.SYNC.DEFER_BLOCKING 0x0 ;  /* 0x0000000000007b1d */ /* 0x000fe20000010000 */
[-C--:B------:R-:W-:Y:S02]  /*25f0*/  ISETP.GE.AND P3, PT, R10, R102.reuse, PT ;  /* 0x000000660a00720c */ /* 0x080fe40003f66270 */
[----:B------:R-:W-:Y:S02]  /*2600*/  FSEL R13, R13, -INF , !P5 ;  /* 0xff8000000d0d7808 */ /* 0x000fe40006800000 */
[----:B------:R-:W-:Y:S02]  /*2610*/  ISETP.GE.AND P1, PT, R12, R102, PT ;  /* 0x000000660c00720c */ /* 0x000fe40003f26270 */
[----:B------:R-:W-:-:S02]  /*2620*/  ISETP.GE.AND P5, PT, R10, R101, PT ;  /* 0x000000650a00720c */ /* 0x000fc40003fa6270 */
[----:B------:R-:W-:Y:S02]  /*2630*/  FSEL R58, R58, -INF , !P0 ;  /* 0xff8000003a3a7808 */ /* 0x000fe40004000000 */
[----:B------:R-:W-:Y:S02]  /*2640*/  FSEL R10, R15, -INF , !P2 ;  /* 0xff8000000f0a7808 */ /* 0x000fe40005000000 */
[-C--:B------:R-:W-:Y:S02]  /*2650*/  ISETP.GE.AND P0, PT, R20, R102.reuse, PT ;  /* 0x000000661400720c */ /* 0x080fe40003f06270 */
[----:B------:R-:W-:Y:S02]  /*2660*/  ISETP.GE.AND P2, PT, R8, R102, PT ;  /* 0x000000660800720c */ /* 0x000fe40003f46270 */
[----:B------:R-:W-:Y:S02]  /*2670*/  IADD3 R5, R24, 0x29, RZ ;  /* 0x0000002918057810 */ /* 0x000fe40007ffe0ff */
[----:B------:R-:W-:-:S02]  /*2680*/  FSEL R61, R61, -INF , !P3 ;  /* 0xff8000003d3d7808 */ /* 0x000fc40005800000 */
[----:B------:R-:W-:Y:S02]  /*2690*/  IADD3 R8, R24, 0x20, RZ ;  /* 0x0000002018087810 */ /* 0x000fe40007ffe0ff */
[----:B------:R-:W-:Y:S02]  /*26a0*/  FSEL R57, R57, -INF , !P1 ;  /* 0xff80000039397808 */ /* 0x000fe40004800000 */
[-C--:B------:R-:W-:Y:S02]  /*26b0*/  ISETP.GE.AND P3, PT, R12, R101.reuse, PT ;  /* 0x000000650c00720c */ /* 0x080fe40003f66270 */
        /* <DEDUP_REMOVED lines=9> */
[----:B------:R-:W-:Y:S02]  /*2750*/  ISETP.GE.AND P3, PT, R20, R102, PT ;  /* 0x000000661400720c */ /* 0x000fe40003f66270 */
[----:B------:R-:W-:Y:S02]  /*2760*/  IADD3 R4, R24, 0x30, RZ ;  /* 0x0000003018047810 */ /* 0x000fe40007ffe0ff */
[----:B------:R-:W-:Y:S02]  /*2770*/  FSEL R108, R71, -INF , !P0 ;  /* 0xff800000476c7808 */ /* 0x000fe40004000000 */
[----:B------:R-:W-:Y:S02]  /*2780*/  ISETP.GT.AND P0, PT, R100, 0x1, PT ;  /* 0x000000016400780c */ /* 0x000fe40003f04270 */
[----:B------:R-:W-:Y:S02]  /*2790*/  FSEL R93, R52, -INF , !P5 ;  /* 0xff800000345d7808 */ /* 0x000fe40006800000 */
[----:B------:R-:W-:-:S02]  /*27a0*/  FSEL R94, R54, -INF , !P2 ;  /* 0xff800000365e7808 */ /* 0x000fc40005000000 */
[----:B------:R-:W-:Y:S02]  /*27b0*/  FSEL R106, R55, -INF , !P1 ;  /* 0xff800000376a7808 */ /* 0x000fe40004800000 */
[----:B------:R-:W-:Y:S02]  /*27c0*/  FSEL R96, R68, -INF , !P3 ;  /* 0xff80000044607808 */ /* 0x000fe40005800000 */
[-C--:B------:R-:W-:Y:S02]  /*27d0*/  ISETP.GE.AND P5, PT, R20, R101.reuse, PT ;  /* 0x000000651400720c */ /* 0x080fe40003fa6270 */
[-C--:B------:R-:W-:Y:S01]  /*27e0*/  ISETP.GE.AND P2, PT, R5, R102.reuse, PT ;  /* 0x000000660500720c */ /* 0x080fe20003f46270 */
[----:B------:R-:W-:Y:S01]  /*27f0*/  @!P0 IMAD.MOV.U32 R104, RZ, RZ, R82 ;  /* 0x000000ffff688224 */ /* 0x000fe200078e0052 */
[C---:B------:R-:W-:Y:S01]  /*2800*/  ISETP.GE.AND P1, PT, R4.reuse, R102, PT ;  /* 0x000000660400720c */ /* 0x040fe20003f26270 */
[----:B------:R-:W-:Y:S01]  /*2810*/  @!P0 IMAD.MOV.U32 R103, RZ, RZ, R2 ;  /* 0x000000ffff678224 */ /* 0x000fe200078e0002 */
        /* <DEDUP_REMOVED lines=8> */
[C---:B------:R-:W-:Y:S02]  /*28a0*/  IADD3 R4, R24.reuse, 0x38, RZ ;  /* 0x0000003818047810 */ /* 0x040fe40007ffe0ff */
[C---:B------:R-:W-:Y:S02]  /*28b0*/  ISETP.GE.AND P1, PT, R24.reuse, R102, PT ;  /* 0x000000661800720c */ /* 0x040fe40003f26270 */
[C---:B------:R-:W-:Y:S02]  /*28c0*/  ISETP.GE.AND P3, PT, R24.reuse, R101, PT ;  /* 0x000000651800720c */ /* 0x040fe40003f66270 */
[----:B------:R-:W-:Y:S02]  /*28d0*/  IADD3 R24, R24, 0x39, RZ ;  /* 0x0000003918187810 */ /* 0x000fe40007ffe0ff */
[----:B------:R-:W-:-:S02]  /*28e0*/  FSEL R6, R19, -INF , !P4 ;  /* 0xff80000013067808 */ /* 0x000fc40006000000 */
[----:B------:R-:W-:Y:S02]  /*28f0*/  FSEL R16, R16, -INF , !P1 ;  /* 0xff80000010107808 */ /* 0x000fe40004800000 */
[----:B------:R-:W-:Y:S02]  /*2900*/  FSEL R18, R18, -INF , !P3 ;  /* 0xff80000012127808 */ /* 0x000fe40005800000 */
[----:B------:R-:W-:Y:S02]  /*2910*/  FSEL R107, R45, -INF , !P5 ;  /* 0xff8000002d6b7808 */ /* 0x000fe40006800000 */
[----:B------:R-:W-:Y:S02]  /*2920*/  FSEL R31, R47, -INF , !P2 ;  /* 0xff8000002f1f7808 */ /* 0x000fe40005000000 */
[C---:B------:R-:W-:Y:S02]  /*2930*/  ISETP.GE.AND P4, PT, R4.reuse, R102, PT ;  /* 0x000000660400720c */ /* 0x040fe40003f86270 */
[----:B------:R-:W-:Y:S01]  /*2940*/  ISETP.GE.AND P1, PT, R4, R101, PT ;  /* 0x000000650400720c */ /* 0x000fe20003f26270 */
[----:B------:R-:W-:Y:S01]  /*2950*/  IMAD.IADD R4, R80, 0x1, R89 ;  /* 0x0000000150047824 */ /* 0x000fe200078e0259 */
[----:B------:R-:W-:-:S02]  /*2960*/  @!P0 LEA R136, P2, R82, c[0x0][0x168], 0x1 ;  /* 0x00005a0052888a11 */ /* 0x000fc400078408ff */
[C---:B------:R-:W-:Y:S02]  /*2970*/  ISETP.GE.AND P5, PT, R24.reuse, R102, PT ;  /* 0x000000661800720c */ /* 0x040fe40003fa6270 */
[----:B------:R-:W-:Y:S02]  /*2980*/  ISETP.GE.AND P3, PT, R24, R101, PT ;  /* 0x000000651800720c */ /* 0x000fe40003f66270 */
[----:B------:R-:W-:Y:S02]  /*2990*/  @!P0 LEA.HI.X R137, R82, c[0x0][0x16c], R2, 0x1, P2 ;  /* 0x00005b0052898a11 */ /* 0x000fe400010f0c02 */
        /* <DEDUP_REMOVED lines=48> */
[----:B------:R-:W-:-:S04]  /*2ca0*/  IMAD.MOV.U32 R7, RZ, RZ, 0x40 ;  /* 0x00000040ff077424 */ /* 0x000fc800078e00ff */
[----:B------:R-:W-:-:S04]  /*2cb0*/  IMAD R7, R0, c[0x0][0x2d0], -R7 ;  /* 0x0000b40000077a24 */ /* 0x000fc800078e0a07 */
        /* <DEDUP_REMOVED lines=13> */
.L_x_5041:
[----:B------:R-:W-:-:S04]  /*2d90*/  ULEA UR4, -UR4, URZ, 0x6 ;  /* 0x0000003f04047291 */ /* 0x000fc8000f8e313f */
[----:B------:R-:W-:Y:S02]  /*2da0*/  USHF.R.S32.HI UR6, URZ, 0x1f, UR4 ;  /* 0x0000001f3f067899 */ /* 0x000fe40008011404 */
[----:B------:R-:W-:-:S04]  /*2db0*/  MOV R7, UR4 ;  /* 0x0000000400077c02 */ /* 0x000fc80008000f00 */
[----:B------:R-:W-:Y:S02]  /*2dc0*/  MOV R5, UR6 ;  /* 0x0000000600057c02 */ /* 0x000fe40008000f00 */
.L_x_5042:
[----:B------:R-:W-:Y:S02]  /*2dd0*/  IADD3 R104, P2, R7, R82, RZ ;  /* 0x0000005207687210 */ /* 0x000fe40007f5e0ff */
[----:B------:R-:W-:-:S03]  /*2de0*/  IADD3 R0, P1, P0, R82, UR7, R7 ;  /* 0x0000000752007c10 */ /* 0x000fc6000f83e007 */
[----:B------:R-:W-:Y:S01]  /*2df0*/  IMAD.X R103, R5, 0x1, R2, P2 ;  /* 0x0000000105677824 */ /* 0x000fe200010e0602 */
[----:B------:R-:W-:Y:S02]  /*2e00*/  IADD3.X R5, R2, UR5, R5, P1, P0 ;  /* 0x0000000502057c10 */ /* 0x000fe40008fe0405 */
[----:B------:R-:W-:Y:S02]  /*2e10*/  LEA R136, P1, R104, c[0x0][0x168], 0x1 ;  /* 0x00005a0068887a11 */ /* 0x000fe400078208ff */
[----:B------:R-:W-:Y:S02]  /*2e20*/  LEA R20, P0, R0, c[0x0][0x168], 0x1 ;  /* 0x00005a0000147a11 */ /* 0x000fe400078008ff */
[----:B------:R-:W-:Y:S02]  /*2e30*/  LEA.HI.X R137, R104, c[0x0][0x16c], R103, 0x1, P1 ;  /* 0x00005b0068897a11 */ /* 0x000fe400008f0c67 */
[----:B------:R-:W-:-:S03]  /*2e40*/  LEA.HI.X R21, R0, c[0x0][0x16c], R5, 0x1, P0 ;  /* 0x00005b0000157a11 */ /* 0x000fc600000f0c05 */
        /* <DEDUP_REMOVED lines=9> */
[----:B------:R-:W0:Y:S02]  /*2ee0*/  LDGDEPBAR ;  /* 0x00000000000079af */ /* 0x000e240000000000 */
.L_x_5040:
        /* <DEDUP_REMOVED lines=25> */
[----:B-1----:R-:W-:Y:S02]  /*3080*/  FMNMX.FTZ R20, R110, R7, !PT ;  /* 0x000000076e147209 */ /* 0x002fe40007810000 */
        /* <DEDUP_REMOVED lines=29> */
[----:B------:R-:W2:Y:S01]  /*3260*/  MUFU.EX2 R89, R89 ;  /* 0x0000005900597308 */ /* 0x000ea20000000800 */
[--C-:B------:R-:W-:Y:S02]  /*3270*/  FFMA.FTZ R98, R93, c[0x0][0x23c], -R112.reuse ;  /* 0x00008f005d627a23 */ /* 0x100fe40000010870 */
[--C-:B------:R-:W-:Y:S02]  /*3280*/  FFMA.FTZ R97, R95, c[0x0][0x23c], -R112.reuse ;  /* 0x00008f005f617a23 */ /* 0x100fe40000010870 */
[----:B------:R-:W-:Y:S01]  /*3290*/  FFMA.FTZ R93, R99, c[0x0][0x23c], -R112 ;  /* 0x00008f00635d7a23 */ /* 0x000fe20000010870 */
[----:B-1----:R-:W-:-:S02]  /*32a0*/  FMNMX.FTZ R0, R5, R0, !PT ;  /* 0x0000000005007209 */ /* 0x002fc40007810000 */
[----:B------:R-:W-:Y:S01]  /*32b0*/  MUFU.EX2 R88, R88 ;  /* 0x0000005800587308 */ /* 0x000fe20000000800 */
[--C-:B------:R-:W-:Y:S01]  /*32c0*/  FFMA.FTZ R96, R96, c[0x0][0x23c], -R112.reuse ;  /* 0x00008f0060607a23 */ /* 0x100fe20000010870 */
[C---:B------:R-:W-:Y:S01]  /*32d0*/  FSETP.NEU.FTZ.AND P0, PT, R0.reuse, -INF , PT ;  /* 0xff8000000000780b */ /* 0x040fe20003f1d000 */
[----:B------:R-:W-:Y:S02]  /*32e0*/  FMUL.FTZ R35, R0, c[0x0][0x23c] ;  /* 0x00008f0000237a20 */ /* 0x000fe40000410000 */
        /* <DEDUP_REMOVED lines=10> */
[--C-:B------:R-:W-:Y:S01]  /*3390*/  FFMA.FTZ R29, R14, c[0x0][0x23c], -R35.reuse ;  /* 0x00008f000e1d7a23 */ /* 0x100fe20000010823 */
[----:B------:R-:W-:Y:S01]  /*33a0*/  LDSM.16.MT88.4 R16, [R118+0x7400] ;  /* 0x007400007610783b */ /* 0x000fe20000004200 */
[----:B------:R-:W-:-:S02]  /*33b0*/  FFMA.FTZ R28, R10, c[0x0][0x23c], -R35 ;  /* 0x00008f000a1c7a23 */ /* 0x000fc40000010823 */
[--C-:B------:R-:W-:Y:S02]  /*33c0*/  FFMA.FTZ R3, R8, c[0x0][0x23c], -R35.reuse ;  /* 0x00008f0008037a23 */ /* 0x100fe40000010823 */
[----:B------:R-:W-:Y:S01]  /*33d0*/  LDSM.16.MT88.4 R8, [R116+0x6400] ;  /* 0x006400007408783b */ /* 0x000fe20000004200 */
[----:B------:R-:W-:Y:S01]  /*33e0*/  MUFU.EX2 R34, R34 ;  /* 0x0000002200227308 */ /* 0x000fe20000000800 */
[----:B-1----:R-:W-:Y:S01]  /*33f0*/  F2FP.BF16.PACK_AB R82, R27, R88 ;  /* 0x000000581b52723e */ /* 0x002fe200000010ff */
[--C-:B------:R-:W-:Y:S02]  /*3400*/  FFMA.FTZ R26, R62, c[0x0][0x23c], -R35.reuse ;  /* 0x00008f003e1a7a23 */ /* 0x100fe40000010823 */
[--C-:B------:R-:W-:Y:S02]  /*3410*/  FFMA.FTZ R23, R12, c[0x0][0x23c], -R35.reuse ;  /* 0x00008f000c177a23 */ /* 0x100fe40000010823 */
[--C-:B------:R-:W-:Y:S01]  /*3420*/  FFMA.FTZ R24, R58, c[0x0][0x23c], -R35.reuse ;  /* 0x00008f003a187a23 */ /* 0x100fe20000010823 */
[----:B------:R-:W-:Y:S01]  /*3430*/  LDSM.16.MT88.4 R12, [R118+0x6400] ;  /* 0x00640000760c783b */ /* 0x000fe20000004200 */
[----:B------:R-:W1:Y:S01]  /*3440*/  MUFU.EX2 R91, R91 ;  /* 0x0000005b005b7308 */ /* 0x000e620000000800 */
[----:B------:R-:W-:-:S02]  /*3450*/  FFMA.FTZ R99, R94, c[0x0][0x23c], -R35 ;  /* 0x00008f005e637a23 */ /* 0x000fc40000010823 */
[----:B------:R-:W2:Y:S01]  /*3460*/  LDSM.16.MT88.4 R56, [R118+0x7000] ;  /* 0x007000007638783b */ /* 0x000ea20000004200 */
[--C-:B------:R-:W-:Y:S02]  /*3470*/  FFMA.FTZ R95, R92, c[0x0][0x23c], -R35.reuse ;  /* 0x00008f005c5f7a23 */ /* 0x100fe40000010823 */
[--C-:B------:R-:W-:Y:S02]  /*3480*/  FFMA.FTZ R94, R106, c[0x0][0x23c], -R35.reuse ;  /* 0x00008f006a5e7a23 */ /* 0x100fe40000010823 */
[----:B------:R-:W-:Y:S01]  /*3490*/  MUFU.EX2 R29, R29 ;  /* 0x0000001d001d7308 */ /* 0x000fe20000000800 */
[--C-:B------:R-:W-:Y:S02]  /*34a0*/  FFMA.FTZ R92, R108, c[0x0][0x23c], -R35.reuse ;  /* 0x00008f006c5c7a23 */ /* 0x100fe40000010823 */
[--C-:B------:R-:W-:Y:S02]  /*34b0*/  FFMA.FTZ R30, R30, c[0x0][0x23c], -R35.reuse ;  /* 0x00008f001e1e7a23 */ /* 0x100fe40000010823 */
[----:B------:R-:W-:-:S02]  /*34c0*/  FFMA.FTZ R31, R31, c[0x0][0x23c], -R35 ;  /* 0x00008f001f1f7a23 */ /* 0x000fc40000010823 */
[--C-:B------:R-:W-:Y:S01]  /*34d0*/  FFMA.FTZ R33, R33, c[0x0][0x23c], -R35.reuse ;  /* 0x00008f0021217a23 */ /* 0x100fe20000010823 */
[----:B------:R-:W3:Y:S01]  /*34e0*/  MUFU.EX2 R28, R28 ;  /* 0x0000001c001c7308 */ /* 0x000ee20000000800 */
[----:B-1----:R-:W-:Y:S01]  /*34f0*/  F2FP.BF16.PACK_AB R81, R91, R34 ;  /* 0x000000225b51723e */ /* 0x002fe200000010ff */
[----:B------:R-:W-:Y:S02]  /*3500*/  FFMA.FTZ R138, R32, c[0x0][0x23c], -R35 ;  /* 0x00008f00208a7a23 */ /* 0x000fe40000010823 */
[----:B------:R-:W-:Y:S02]  /*3510*/  FFMA.FTZ R107, R107, c[0x0][0x23c], -R112 ;  /* 0x00008f006b6b7a23 */ /* 0x000fe40000010870 */
[----:B------:R-:W-:Y:S02]  /*3520*/  FADD.FTZ R89, R90, R89 ;  /* 0x000000595a597221 */ /* 0x000fe40000010000 */
[----:B------:R-:W1:Y:S01]  /*3530*/  MUFU.EX2 R22, R22 ;  /* 0x0000001600167308 */ /* 0x000e620000000800 */
[----:B------:R-:W-:-:S02]  /*3540*/  FADD.FTZ R34, R34, R91 ;  /* 0x0000005b22227221 */ /* 0x000fc40000010000 */
[----:B------:R-:W-:-:S04]  /*3550*/  FADD.FTZ R88, R88, R89 ;  /* 0x0000005958587221 */ /* 0x000fc80000010000 */
[----:B------:R-:W-:Y:S01]  /*3560*/  FADD.FTZ R88, R27, R88 ;  /* 0x000000581b587221 */ /* 0x000fe20000010000 */
[----:B---3--:R-:W-:Y:S01]  /*3570*/  F2FP.BF16.PACK_AB R83, R28, R29 ;  /* 0x0000001d1c53723e */ /* 0x008fe200000010ff */
[----:B------:R-:W-:Y:S01]  /*3580*/  MUFU.EX2 R21, R21 ;  /* 0x0000001500157308 */ /* 0x000fe20000000800 */
[----:B------:R-:W-:-:S04]  /*3590*/  FADD.FTZ R29, R29, R34 ;  /* 0x000000221d1d7221 */ /* 0x000fc80000010000 */
[----:B------:R-:W-:Y:S01]  /*35a0*/  FADD.FTZ R27, R28, R29 ;  /* 0x0000001d1c1b7221 */ /* 0x000fe20000010000 */
[----:B------:R-:W-:Y:S01]  /*35b0*/  HMMA.16816.F32.BF16 R44, R80, R48, RZ ;  /* 0x00000030502c723c */ /* 0x000fe200000418ff */
        /* <DEDUP_REMOVED lines=8> */
[----:B-1----:R-:W-:Y:S01]  /*3640*/  F2FP.BF16.PACK_AB R6, R20, R21 ;  /* 0x000000151406723e */ /* 0x002fe200000010ff */
[----:B------:R-:W-:-:S04]  /*3650*/  FADD.FTZ R21, R21, R22 ;  /* 0x0000001615157221 */ /* 0x000fc80000010000 */
[C---:B------:R-:W-:Y:S01]  /*3660*/  HMMA.16816.F32.BF16 R64, R80.reuse, R66, RZ ;  /* 0x000000425040723c */ /* 0x040fe200000418ff */
[----:B------:R-:W-:Y:S01]  /*3670*/  FADD.FTZ R21, R20, R21 ;  /* 0x0000001514157221 */ /* 0x000fe20000010000 */
[----:B------:R-:W-:Y:S06]  /*3680*/  MUFU.EX2 R24, R24 ;  /* 0x0000001800187308 */ /* 0x000fec0000000800 */
[----:B------:R-:W-:Y:S02]  /*3690*/  HMMA.16816.F32.BF16 R36, R80, R40, RZ ;  /* 0x000000285024723c */ /* 0x000fe400000418ff */
[----:B------:R-:W1:Y:S01]  /*36a0*/  MUFU.EX2 R3, R3 ;  /* 0x0000000300037308 */ /* 0x000e620000000800 */
[----:B---3--:R-:W-:Y:S01]  /*36b0*/  F2FP.BF16.PACK_AB R5, R23, R26 ;  /* 0x0000001a1705723e */ /* 0x008fe200000010ff */
[----:B------:R-:W-:-:S04]  /*36c0*/  FADD.FTZ R26, R26, R27 ;  /* 0x0000001b1a1a7221 */ /* 0x000fc80000010000 */
[C---:B--2---:R-:W-:Y:S01]  /*36d0*/  HMMA.16816.F32.BF16 R52, R80.reuse, R56, RZ ;  /* 0x000000385034723c */ /* 0x044fe200000418ff */
[----:B------:R-:W-:Y:S01]  /*36e0*/  FADD.FTZ R23, R23, R26 ;  /* 0x0000001a17177221 */ /* 0x000fe20000010000 */
[----:B------:R-:W-:Y:S06]  /*36f0*/  MUFU.EX2 R98, R98 ;  /* 0x0000006200627308 */ /* 0x000fec0000000800 */
[----:B------:R-:W-:Y:S01]  /*3700*/  HMMA.16816.F32.BF16 R68, R80, R72, RZ ;  /* 0x000000485044723c */ /* 0x000fe200000418ff */
[----:B-1----:R-:W-:Y:S01]  /*3710*/  F2FP.BF16.PACK_AB R7, R3, R24 ;  /* 0x000000180307723e */ /* 0x002fe200000010ff */
        /* <DEDUP_REMOVED lines=21> */
[C---:B--2---:R-:W-:Y:S02]  /*3870*/  HMMA.16816.F32.BF16 R60, R4.reuse, R8, R60 ;  /* 0x00000008043c723c */ /* 0x044fe4000004183c */
[----:B------:R-:W-:Y:S06]  /*3880*/  MUFU.EX2 R109, R109 ;  /* 0x0000006d006d7308 */ /* 0x000fec0000000800 */
[C---:B------:R-:W-:Y:S01]  /*3890*/  HMMA.16816.F32.BF16 R64, R4.reuse, R10, R64 ;  /* 0x0000000a0440723c */ /* 0x040fe20000041840 */
[----:B------:R-:W2:Y:S01]  /*38a0*/  LDSM.16.MT88.4 R8, [R116+0x8000] ;  /* 0x008000007408783b */ /* 0x000ea20000004200 */
        /* <DEDUP_REMOVED lines=9> */
[----:B------:R-:W1:Y:S01]  /*3940*/  MUFU.EX2 R138, R138 ;  /* 0x0000008a008a7308 */ /* 0x000e620000000800 */
[C---:B--2---:R-:W-:Y:S08]  /*3950*/  HMMA.16816.F32.BF16 R76, R80.reuse, R8, RZ ;  /* 0x00000008504c723c */ /* 0x044ff000000418ff */
[----:B------:R-:W-:Y:S01]  /*3960*/  HMMA.16816.F32.BF16 R80, R80, R10, RZ ;  /* 0x0000000a5050723c */ /* 0x000fe200000418ff */
[----:B------:R-:W2:Y:S11]  /*3970*/  LDSM.16.MT88.4 R8, [R116+0x8400] ;  /* 0x008400007408783b */ /* 0x000eb60000004200 */
[----:B------:R-:W-:Y:S04]  /*3980*/  @!UPT UIADD3 URZ, URZ, URZ, URZ ;  /* 0x0000003f3f3ff290 */ /* 0x000fe8000fffe03f */
[C---:B--2---:R-:W-:Y:S08]  /*3990*/  HMMA.16816.F32.BF16 R76, R4.reuse, R8, R76 ;  /* 0x00000008044c723c */ /* 0x044ff0000004184c */
[----:B------:R-:W-:Y:S01]  /*39a0*/  HMMA.16816.F32.BF16 R80, R4, R10, R80 ;  /* 0x0000000a0450723c */ /* 0x000fe20000041850 */
[----:B------:R-:W2:Y:S06]  /*39b0*/  LDSM.16.MT88.4 R8, [R118+0x6800] ;  /* 0x006800007608783b */ /* 0x000eac0000004200 */
[----:B-1----:R-:W-:Y:S01]  /*39c0*/  F2FP.BF16.PACK_AB R4, R97, R98 ;  /* 0x000000626104723e */ /* 0x002fe200000010ff */
[----:B------:R-:W-:Y:S01]  /*39d0*/  FADD.FTZ R98, R98, R21 ;  /* 0x0000001562627221 */ /* 0x000fe20000010000 */
[----:B---3--:R-:W-:Y:S01]  /*39e0*/  F2FP.BF16.PACK_AB R5, R94, R99 ;  /* 0x000000635e05723e */ /* 0x008fe200000010ff */
[----:B------:R-:W-:Y:S01]  /*39f0*/  FADD.FTZ R99, R99, R24 ;  /* 0x0000001863637221 */ /* 0x000fe20000010000 */
[----:B------:R-:W-:Y:S01]  /*3a00*/  F2FP.BF16.PACK_AB R6, R93, R96 ;  /* 0x000000605d06723e */ /* 0x000fe200000010ff */
[----:B------:R-:W-:Y:S01]  /*3a10*/  FADD.FTZ R97, R97, R98 ;  /* 0x0000006261617221 */ /* 0x000fe20000010000 */
[----:B----4-:R-:W-:Y:S01]  /*3a20*/  F2FP.BF16.PACK_AB R7, R92, R95 ;  /* 0x0000005f5c07723e */ /* 0x010fe200000010ff */
[----:B------:R-:W-:-:S02]  /*3a30*/  FADD.FTZ R94, R94, R99 ;  /* 0x000000635e5e7221 */ /* 0x000fc40000010000 */
[----:B------:R-:W-:Y:S02]  /*3a40*/  FADD.FTZ R96, R96, R97 ;  /* 0x0000006160607221 */ /* 0x000fe40000010000 */
[----:B------:R-:W-:Y:S02]  /*3a50*/  FADD.FTZ R95, R95, R94 ;  /* 0x0000005e5f5f7221 */ /* 0x000fe40000010000 */
[----:B------:R-:W-:Y:S02]  /*3a60*/  FADD.FTZ R96, R93, R96 ;  /* 0x000000605d607221 */ /* 0x000fe40000010000 */
        /* <DEDUP_REMOVED lines=21> */
[C---:B-----5:R-:W-:Y:S01]  /*3bc0*/  F2FP.BF16.PACK_AB R5, R31.reuse, R30 ;  /* 0x0000001e1f05723e */ /* 0x060fe200000010ff */
        /* <DEDUP_REMOVED lines=72> */
[----:B------:R-:W-:-:S04]  /*4050*/  IMAD.MOV.U32 R6, RZ, RZ, 0x40 ;  /* 0x00000040ff067424 */ /* 0x000fc800078e00ff */
[----:B------:R-:W-:-:S04]  /*4060*/  IMAD R6, R3, c[0x0][0x2d0], -R6 ;  /* 0x0000b40003067a24 */ /* 0x000fc800078e0a06 */
        /* <DEDUP_REMOVED lines=12> */
.L_x_5044:
[----:B------:R-:W-:-:S05]  /*4130*/  IMAD.MOV.U32 R6, RZ, RZ, c[0x0][0x1a0] ;  /* 0x00006800ff067624 */ /* 0x000fca00078e00ff */
[----:B------:R-:W-:-:S04]  /*4140*/  LEA R6, -R6, RZ, 0x6 ;  /* 0x000000ff06067211 */ /* 0x000fc800078e31ff */
[----:B------:R-:W-:Y:S02]  /*4150*/  SHF.R.S32.HI R5, RZ, 0x1f, R6 ;  /* 0x0000001fff057819 */ /* 0x000fe40000011406 */
.L_x_5045:
[----:B------:R-:W-:Y:S01]  /*4160*/  IMAD.MOV.U32 R3, RZ, RZ, c[0x0][0x1a0] ;  /* 0x00006800ff037624 */ /* 0x000fe200078e00ff */
[C---:B------:R-:W-:Y:S01]  /*4170*/  LEA R132, P3, R6.reuse, R132, 0x1 ;  /* 0x0000008406847211 */ /* 0x040fe200078608ff */
[----:B------:R-:W-:Y:S01]  /*4180*/  IMAD.MOV.U32 R4, RZ, RZ, c[0x0][0x1a4] ;  /* 0x00006900ff047624 */ /* 0x000fe200078e00ff */
[C---:B------:R-:W-:Y:S02]  /*4190*/  IADD3 R8, P2, R6.reuse, R86, RZ ;  /* 0x0000005606087210 */ /* 0x040fe40007f5e0ff */
[----:B------:R-:W-:Y:S02]  /*41a0*/  LEA R7, P1, R3, R6, 0x5 ;  /* 0x0000000603077211 */ /* 0x000fe400078228ff */
[----:B------:R-:W-:Y:S02]  /*41b0*/  LEA.HI.X R133, R6, R133, R5, 0x1, P3 ;  /* 0x0000008506857211 */ /* 0x000fe400018f0c05 */
[----:B------:R-:W-:Y:S02]  /*41c0*/  IADD3 R86, P0, R7, R86, RZ ;  /* 0x0000005607567210 */ /* 0x000fe40007f1e0ff */
[----:B------:R-:W-:Y:S01]  /*41d0*/  LEA.HI.X R7, R3, R5, R4, 0x5, P1 ;  /* 0x0000000503077211 */ /* 0x000fe200008f2c04 */
[--C-:B------:R-:W-:Y:S01]  /*41e0*/  IMAD.X R5, R5, 0x1, R84.reuse, P2 ;  /* 0x0000000105057824 */ /* 0x100fe200010e0654 */
[----:B------:R-:W-:Y:S01]  /*41f0*/  LEA R10, P1, R8, c[0x0][0x170], 0x1 ;  /* 0x00005c00080a7a11 */ /* 0x000fe200078208ff */
[----:B------:R-:W-:Y:S01]  /*4200*/  @!PT LDS RZ, [RZ] ;  /* 0x00000000fffff984 */ /* 0x000fe20000000800 */
[----:B------:R-:W-:Y:S01]  /*4210*/  @!PT LDS RZ, [RZ] ;  /* 0x00000000fffff984 */ /* 0x000fe20000000800 */
[----:B------:R-:W-:Y:S01]  /*4220*/  @!PT LDS RZ, [RZ] ;  /* 0x00000000fffff984 */ /* 0x000fe20000000800 */
[----:B------:R1:W-:Y:S01]  /*4230*/  LDGSTS.E.BYPASS.LTC128B.128 [R125+0x6000], [R132.64] ;  /* 0x06000000847d7fae */ /* 0x0003e2000b901d48 */
[----:B------:R-:W-:Y:S01]  /*4240*/  LEA R16, P2, R3, R132, 0x6 ;  /* 0x0000008403107211 */ /* 0x000fe200078430ff */
[----:B------:R-:W-:Y:S01]  /*4250*/  IMAD.X R7, R7, 0x1, R84, P0 ;  /* 0x0000000107077824 */ /* 0x000fe200000e0654 */
[----:B------:R-:W-:-:S02]  /*4260*/  LEA R18, P0, R86, c[0x0][0x170], 0x1 ;  /* 0x00005c0056127a11 */ /* 0x000fc400078008ff */
[----:B------:R-:W-:Y:S02]  /*4270*/  LEA.HI.X R11, R8, c[0x0][0x174], R5, 0x1, P1 ;  /* 0x00005d00080b7a11 */ /* 0x000fe400008f0c05 */
[----:B------:R-:W-:Y:S02]  /*4280*/  LEA.HI.X R17, R3, R133, R4, 0x6, P2 ;  /* 0x0000008503117211 */ /* 0x000fe400010f3404 */
[----:B------:R-:W-:Y:S01]  /*4290*/  LEA.HI.X R19, R86, c[0x0][0x174], R7, 0x1, P0 ;  /* 0x00005d0056137a11 */ /* 0x000fe200000f0c07 */
[----:B------:R2:W-:Y:S01]  /*42a0*/  LDGSTS.E.BYPASS.LTC128B.128 [R125+0x7000], [R10.64+0x40] ;  /* 0x070000400a7d7fae */ /* 0x0005e2000b901d48 */
[----:B------:R-:W-:-:S03]  /*42b0*/  ISETP.GE.AND P0, PT, R100, 0x3, PT ;  /* 0x000000036400780c */ /* 0x000fc60003f06270 */
[----:B------:R2:W-:Y:S04]  /*42c0*/  LDGSTS.E.BYPASS.LTC128B.128 [R125+0x8000], [R10.64+0x80] ;  /* 0x080000800a7d7fae */ /* 0x0005e8000b901d48 */
[----:B------:R3:W-:Y:S04]  /*42d0*/  LDGSTS.E.BYPASS.LTC128B.128 [R125+0x6800], [R16.64] ;  /* 0x06800000107d7fae */ /* 0x0007e8000b901d48 */
[----:B------:R3:W-:Y:S04]  /*42e0*/  LDGSTS.E.BYPASS.LTC128B.128 [R125+0x7800], [R18.64+0x40] ;  /* 0x07800040127d7fae */ /* 0x0007e8000b901d48 */
[----:B------:R3:W-:Y:S04]  /*42f0*/  LDGSTS.E.BYPASS.LTC128B.128 [R125+0x8800], [R18.64+0x80] ;  /* 0x08800080127d7fae */ /* 0x0007e8000b901d48 */
[----:B------:R-:W-:Y:S04]  /*4300*/  LDSM.16.M88.4 R4, [R121] ;  /* 0x000000007904783b */ /* 0x000fe80000000200 */
[----:B------:R-:W4:Y:S04]  /*4310*/  LDSM.16.M88.4 R20, [R120+0x3400] ;  /* 0x003400007814783b */ /* 0x000f280000000200 */
[----:B------:R-:W5:Y:S04]  /*4320*/  LDSM.16.M88.4 R28, [R120+0x3000] ;  /* 0x00300000781c783b */ /* 0x000f680000000200 */
[----:B------:R-:W3:Y:S04]  /*4330*/  LDSM.16.M88.4 R12, [R120+0x3800] ;  /* 0x00380000780c783b */ /* 0x000ee80000000200 */
[----:B------:R-:W2:Y:S04]  /*4340*/  LDSM.16.M88.4 R92, [R120+0x3c00] ;  /* 0x003c0000785c783b */ /* 0x000ea80000000200 */
[----:B------:R-:W-:Y:S04]  /*4350*/  LDSM.16.M88.4 R84, [R119] ;  /* 0x000000007754783b */ /* 0x000fe80000000200 */
[----:B------:R-:W1:Y:S04]  /*4360*/  LDSM.16.M88.4 R88, [R117+0x3400] ;  /* 0x003400007558783b */ /* 0x000e680000000200 */
[----:B------:R-:W1:Y:S04]  /*4370*/  LDSM.16.M88.4 R96, [R117+0x3000] ;  /* 0x003000007560783b */ /* 0x000e680000000200 */
[----:B------:R-:W2:Y:S04]  /*4380*/  S2R R3, SR_TID.X ;  /* 0x0000000000037919 */ /* 0x000ea80000002100 */
[----:B------:R-:W0:Y:S01]  /*4390*/  LDGDEPBAR ;  /* 0x00000000000079af */ /* 0x000e220000000000 */
[C---:B----4-:R-:W-:Y:S08]  /*43a0*/  HMMA.16816.F32.BF16 R24, R4.reuse, R20, RZ ;  /* 0x000000140418723c */ /* 0x050ff000000418ff */
[----:B------:R-:W-:Y:S01]  /*43b0*/  HMMA.16816.F32.BF16 R20, R4, R22, RZ ;  /* 0x000000160414723c */ /* 0x000fe200000418ff */
[----:B--2---:R-:W-:-:S07]  /*43c0*/  IMAD.SHL.U32 R3, R3, 0x2, RZ ;  /* 0x0000000203037824 */ /* 0x004fce00078e00ff */
[----:B-----5:R-:W-:Y:S01]  /*43d0*/  HMMA.16816.F32.BF16 R32, R4, R28, RZ ;  /* 0x0000001c0420723c */ /* 0x020fe200000418ff */
[----:B------:R-:W-:-:S05]  /*43e0*/  LOP3.LUT R3, R3, 0x6, RZ, 0xc0, !PT ;  /* 0x0000000603037812 */ /* 0x000fca00078ec0ff */
[----:B------:R-:W-:Y:S02]  /*43f0*/  IMAD R3, R124, 0x40, R3 ;  /* 0x000000407c037824 */ /* 0x000fe400078e0203 */
[C---:B---3--:R-:W-:Y:S08]  /*4400*/  HMMA.16816.F32.BF16 R16, R4.reuse, R12, RZ ;  /* 0x0000000c0410723c */ /* 0x048ff000000418ff */
[C---:B------:R-:W-:Y:S08]  /*4410*/  HMMA.16816.F32.BF16 R28, R4.reuse, R30, RZ ;  /* 0x0000001e041c723c */ /* 0x040ff000000418ff */
        /* <DEDUP_REMOVED lines=8> */
[C---:B------:R-:W-:Y:S08]  /*44a0*/  HMMA.16816.F32.BF16 R28, R84.reuse, R98, R28 ;  /* 0x00000062541c723c */ /* 0x040ff0000004181c */
[C---:B--2---:R-:W-:Y:S08]  /*44b0*/  HMMA.16816.F32.BF16 R16, R84.reuse, R92, R16 ;  /* 0x0000005c5410723c */ /* 0x044ff00000041810 */
        /* <DEDUP_REMOVED lines=59> */
[C---:B------:R-:W-:Y:S01]  /*4870*/  IADD3 R84, R3.reuse, 0x9, RZ ;  /* 0x0000000903547810 */ /* 0x040fe20007ffe0ff */
[C---:B--2---:R-:W-:Y:S01]  /*4880*/  HMMA.16816.F32.BF16 R16, R92.reuse, R88, R16 ;  /* 0x000000585c10723c */ /* 0x044fe20000041810 */
[----:B------:R-:W-:Y:S02]  /*4890*/  IADD3 R87, R3, 0x10, RZ ;  /* 0x0000001003577810 */ /* 0x000fe40007ffe0ff */
[----:B------:R-:W-:Y:S02]  /*48a0*/  FSEL R86, R33, -INF , !P4 ;  /* 0xff80000021567808 */ /* 0x000fe40006000000 */
[-C--:B------:R-:W-:Y:S02]  /*48b0*/  ISETP.GE.AND P3, PT, R85, R102.reuse, PT ;  /* 0x000000665500720c */ /* 0x080fe40003f66270 */
[C---:B------:R-:W-:Y:S01]  /*48c0*/  ISETP.GE.AND P2, PT, R84.reuse, R102, PT ;  /* 0x000000665400720c */ /* 0x040fe20003f46270 */
[----:B------:R-:W-:Y:S01]  /*48d0*/  HMMA.16816.F32.BF16 R12, R92, R90, R12 ;  /* 0x0000005a5c0c723c */ /* 0x000fe2000004180c */
[----:B------:R-:W-:-:S02]  /*48e0*/  ISETP.GE.AND P4, PT, R84, R101, PT ;  /* 0x000000655400720c */ /* 0x000fc40003f86270 */
[-C--:B------:R-:W-:Y:S02]  /*48f0*/  ISETP.GE.AND P5, PT, R85, R101.reuse, PT ;  /* 0x000000655500720c */ /* 0x080fe40003fa6270 */
[----:B------:R-:W-:Y:S02]  /*4900*/  FSEL R84, R35, -INF , !P1 ;  /* 0xff80000023547808 */ /* 0x000fe40004800000 */
[----:B------:R-:W-:Y:S02]  /*4910*/  IADD3 R85, R3, 0x11, RZ ;  /* 0x0000001103557810 */ /* 0x000fe40007ffe0ff */
[C---:B------:R-:W-:Y:S02]  /*4920*/  ISETP.GE.AND P1, PT, R87.reuse, R102, PT ;  /* 0x000000665700720c */ /* 0x040fe40003f26270 */
        /* <DEDUP_REMOVED lines=9> */
[----:B------:R-:W-:Y:S02]  /*49c0*/  IADD3 R24, R3, 0x20, RZ ;  /* 0x0000002003187810 */ /* 0x000fe40007ffe0ff */
[----:B------:R-:W-:Y:S02]  /*49d0*/  FSEL R28, R31, -INF , !P4 ;  /* 0xff8000001f1c7808 */ /* 0x000fe40006000000 */
[----:B------:R-:W-:Y:S02]  /*49e0*/  FSEL R148, R26, -INF , !P3 ;  /* 0xff8000001a947808 */ /* 0x000fe40005800000 */
[C---:B------:R-:W-:Y:S02]  /*49f0*/  ISETP.GE.AND P4, PT, R33.reuse, R102, PT ;  /* 0x000000662100720c */ /* 0x040fe40003f86270 */
[----:B------:R-:W-:-:S02]  /*4a00*/  ISETP.GE.AND P1, PT, R33, R101, PT ;  /* 0x000000652100720c */ /* 0x000fc40003f26270 */
[-C--:B------:R-:W-:Y:S02]  /*4a10*/  ISETP.GE.AND P3, PT, R29, R102.reuse, PT ;  /* 0x000000661d00720c */ /* 0x080fe40003f66270 */
[----:B------:R-:W-:Y:S02]  /*4a20*/  FSEL R158, R25, -INF , !P5 ;  /* 0xff800000199e7808 */ /* 0x000fe40006800000 */
[----:B------:R-:W-:Y:S02]  /*4a30*/  FSEL R140, R27, -INF , !P2 ;  /* 0xff8000001b8c7808 */ /* 0x000fe40005000000 */
[----:B------:R-:W-:Y:S02]  /*4a40*/  IADD3 R25, R3, 0x21, RZ ;  /* 0x0000002103197810 */ /* 0x000fe40007ffe0ff */
[----:B------:R-:W-:Y:S02]  /*4a50*/  ISETP.GE.AND P2, PT, R24, R102, PT ;  /* 0x000000661800720c */ /* 0x000fe40003f46270 */
[----:B------:R-:W-:-:S02]  /*4a60*/  FSEL R160, R20, -INF , !P4 ;  /* 0xff80000014a07808 */ /* 0x000fc40006000000 */
        /* <DEDUP_REMOVED lines=18> */
[----:B------:R-:W-:Y:S02]  /*4b90*/  ISETP.GE.AND P3, PT, R16, R102, PT ;  /* 0x000000661000720c */ /* 0x000fe40003f66270 */
[----:B------:R-:W-:Y:S02]  /*4ba0*/  IADD3 R17, R3, 0x31, RZ ;  /* 0x0000003103117810 */ /* 0x000fe40007ffe0ff */
[----:B------:R-:W-:Y:S02]  /*4bb0*/  FSEL R150, R12, -INF , !P5 ;  /* 0xff8000000c967808 */ /* 0x000fe40006800000 */
[----:B------:R-:W-:Y:S02]  /*4bc0*/  FSEL R112, R14, -INF , !P2 ;  /* 0xff8000000e707808 */ /* 0x000fe40005000000 */
[----:B------:R-:W-:Y:S02]  /*4bd0*/  FSEL R144, R13, -INF , !P4 ;  /* 0xff8000000d907808 */ /* 0x000fe40006000000 */
[----:B------:R-:W-:-:S02]  /*4be0*/  FSEL R114, R15, -INF , !P1 ;  /* 0xff8000000f727808 */ /* 0x000fc40004800000 */
[----:B------:R-:W-:Y:S02]  /*4bf0*/  FSEL R105, R8, -INF , !P3 ;  /* 0xff80000008697808 */ /* 0x000fe40005800000 */
[-C--:B------:R-:W-:Y:S02]  /*4c00*/  ISETP.GE.AND P5, PT, R16, R101.reuse, PT ;  /* 0x000000651000720c */ /* 0x080fe40003fa6270 */
[CC--:B------:R-:W-:Y:S02]  /*4c10*/  ISETP.GE.AND P2, PT, R17.reuse, R102.reuse, PT ;  /* 0x000000661100720c */ /* 0x0c0fe40003f46270 */
[----:B------:R-:W-:Y:S02]  /*4c20*/  ISETP.GE.AND P4, PT, R17, R101, PT ;  /* 0x000000651100720c */ /* 0x000fe40003f86270 */
[C---:B------:R-:W-:Y:S02]  /*4c30*/  ISETP.GE.AND P1, PT, R3.reuse, R102, PT ;  /* 0x000000660300720c */ /* 0x040fe40003f26270 */
[----:B------:R-:W-:-:S02]  /*4c40*/  IADD3 R12, R3, 0x38, RZ ;  /* 0x00000038030c7810 */ /* 0x000fc40007ffe0ff */
[C---:B------:R-:W-:Y:S02]  /*4c50*/  ISETP.GE.AND P3, PT, R3.reuse, R101, PT ;  /* 0x000000650300720c */ /* 0x040fe40003f66270 */
        /* <DEDUP_REMOVED lines=15> */
[----:B------:R-:W-:Y:S01]  /*4d50*/  MOV R4, c[0x0][0x198] ;  /* 0x0000660000047a02 */ /* 0x000fe20000000f00 */
        /* <DEDUP_REMOVED lines=11> */
[----:B-1----:R-:W1:Y:S01]  /*4e10*/  MUFU.RCP R12, R6 ;  /* 0x00000006000c7308 */ /* 0x002e620000001000 */
[----:B------:R-:W-:Y:S02]  /*4e20*/  LOP3.LUT R5, RZ, c[0x0][0x2d0], RZ, 0x33, !PT ;  /* 0x0000b400ff057a12 */ /* 0x000fe400078e33ff */
[----:B-1----:R-:W-:-:S05]  /*4e30*/  IADD3 R12, R12, 0xffffffe, RZ ;  /* 0x0ffffffe0c0c7810 */ /* 0x002fca0007ffe0ff */
        /* <DEDUP_REMOVED lines=31> */
[----:B------:R-:W-:-:S04]  /*5030*/  IMAD.MOV.U32 R6, RZ, RZ, 0x40 ;  /* 0x00000040ff067424 */ /* 0x000fc800078e00ff */
[----:B------:R-:W-:-:S05]  /*5040*/  IMAD R6, R3, c[0x0][0x2d0], -R6 ;  /* 0x0000b40003067a24 */ /* 0x000fca00078e0a06 */
        /* <DEDUP_REMOVED lines=13> */
.L_x_5047:
[----:B------:R-:W-:-:S04]  /*5120*/  LEA R5, -R4, RZ, 0x6 ;  /* 0x000000ff04057211 */ /* 0x000fc800078e31ff */
[----:B------:R-:W-:Y:S02]  /*5130*/  SHF.R.S32.HI R6, RZ, 0x1f, R5 ;  /* 0x0000001fff067819 */ /* 0x000fe40000011405 */
.L_x_5048:
[----:B------:R-:W-:Y:S01]  /*5140*/  IMAD.MOV.U32 R3, RZ, RZ, c[0x0][0x19c] ;  /* 0x00006700ff037624 */ /* 0x000fe200078e00ff */
[-C--:B------:R-:W-:Y:S02]  /*5150*/  LEA R7, P1, R4, R5.reuse, 0x5 ;  /* 0x0000000504077211 */ /* 0x080fe400078228ff */
[C---:B------:R-:W-:Y:S02]  /*5160*/  IADD3 R5, P2, R104.reuse, R5, RZ ;  /* 0x0000000568057210 */ /* 0x040fe40007f5e0ff */
[----:B------:R-:W-:Y:S02]  /*5170*/  IADD3 R7, P0, R104, R7, RZ ;  /* 0x0000000768077210 */ /* 0x000fe40007f1e0ff */
[----:B------:R-:W-:Y:S01]  /*5180*/  LEA.HI.X R4, R4, R6, R3, 0x5, P1 ;  /* 0x0000000604047211 */ /* 0x000fe200008f2c03 */
[----:B------:R-:W-:Y:S01]  /*5190*/  IMAD.X R6, R103, 0x1, R6, P2 ;  /* 0x0000000167067824 */ /* 0x000fe200010e0606 */
[----:B------:R-:W-:-:S03]  /*51a0*/  LEA R136, P1, R5, c[0x0][0x168], 0x1 ;  /* 0x00005a0005887a11 */ /* 0x000fc600078208ff */
[----:B------:R-:W-:Y:S01]  /*51b0*/  IMAD.X R4, R103, 0x1, R4, P0 ;  /* 0x0000000167047824 */ /* 0x000fe200000e0604 */
        /* <DEDUP_REMOVED lines=13> */
.L_x_5046:
[----:B------:R-:W-:Y:S01]  /*5290*/  FMNMX.FTZ R5, R2, R32, !PT ;  /* 0x0000002002057209 */ /* 0x000fe20007810000 */
[----:B------:R-:W-:Y:S01]  /*52a0*/  LDSM.16.MT88.4 R24, [R118+0x7000] ;  /* 0x007000007618783b */ /* 0x000fe20000004200 */
[----:B------:R-:W-:-:S02]  /*52b0*/  FMNMX.FTZ R3, R0, R34, !PT ;  /* 0x0000002200037209 */ /* 0x000fc40007810000 */
[----:B------:R-:W-:Y:S01]  /*52c0*/  FMNMX.FTZ R5, R86, R5, !PT ;  /* 0x0000000556057209 */ /* 0x000fe20007810000 */
[----:B-1----:R-:W-:Y:S01]  /*52d0*/  LDSM.16.MT88.4 R8, [R118+0x6000] ;  /* 0x006000007608783b */ /* 0x002fe20000004200 */
        /* <DEDUP_REMOVED lines=54> */
[--C-:B------:R-:W-:Y:S01]  /*5640*/  FFMA.FTZ R3, R84, c[0x0][0x23c], -R101.reuse ;  /* 0x00008f0054037a23 */ /* 0x100fe20000010865 */
[----:B------:R-:W1:Y:S01]  /*5650*/  LDSM.16.MT88.4 R32, [R116+0x7000] ;  /* 0x007000007420783b */ /* 0x000e620000004200 */
[----:B------:R-:W-:Y:S01]  /*5660*/  FMUL.FTZ R99, R4, c[0x0][0x23c] ;  /* 0x00008f0004637a20 */ /* 0x000fe20000410000 */
[----:B------:R-:W-:Y:S01]  /*5670*/  MUFU.EX2 R97, R97 ;  /* 0x0000006100617308 */ /* 0x000fe20000000800 */
[--C-:B------:R-:W-:Y:S02]  /*5680*/  FFMA.FTZ R93, R28, c[0x0][0x23c], -R101.reuse ;  /* 0x00008f001c5d7a23 */ /* 0x100fe40000010865 */
[----:B------:R-:W-:Y:S02]  /*5690*/  FFMA.FTZ R30, R30, c[0x0][0x23c], -R101 ;  /* 0x00008f001e1e7a23 */ /* 0x000fe40000010865 */
[----:B------:R-:W-:Y:S02]  /*56a0*/  FMUL.FTZ R12, R12, c[0x0][0x23c] ;  /* 0x00008f000c0c7a20 */ /* 0x000fe40000410000 */
[----:B------:R-:W-:Y:S01]  /*56b0*/  FFMA.FTZ R109, R108, c[0x0][0x23c], -R103 ;  /* 0x00008f006c6d7a23 */ /* 0x000fe20000010867 */
[----:B------:R-:W2:Y:S01]  /*56c0*/  MUFU.EX2 R92, R92 ;  /* 0x0000005c005c7308 */ /* 0x000ea20000000800 */
[----:B------:R-:W-:-:S02]  /*56d0*/  FFMA.FTZ R115, R140, c[0x0][0x23c], -R101 ;  /* 0x00008f008c737a23 */ /* 0x000fc40000010865 */
[--C-:B------:R-:W-:Y:S02]  /*56e0*/  FFMA.FTZ R108, R158, c[0x0][0x23c], -R103.reuse ;  /* 0x00008f009e6c7a23 */ /* 0x100fe40000010867 */
[--C-:B------:R-:W-:Y:S02]  /*56f0*/  FFMA.FTZ R104, R160, c[0x0][0x23c], -R103.reuse ;  /* 0x00008f00a0687a23 */ /* 0x100fe40000010867 */
[----:B------:R-:W-:Y:S01]  /*5700*/  FFMA.FTZ R111, R156, c[0x0][0x23c], -R103 ;  /* 0x00008f009c6f7a23 */ /* 0x000fe20000010867 */
[----:B------:R-:W3:Y:S01]  /*5710*/  MUFU.EX2 R88, R88 ;  /* 0x0000005800587308 */ /* 0x000ee20000000800 */
[--C-:B------:R-:W-:Y:S02]  /*5720*/  FFMA.FTZ R148, R148, c[0x0][0x23c], -R101.reuse ;  /* 0x00008f0094947a23 */ /* 0x100fe40000010865 */
[--C-:B------:R-:W-:Y:S02]  /*5730*/  FFMA.FTZ R140, R152, c[0x0][0x23c], -R101.reuse ;  /* 0x00008f00988c7a23 */ /* 0x100fe40000010865 */
[----:B------:R-:W-:-:S02]  /*5740*/  FFMA.FTZ R113, R154, c[0x0][0x23c], -R101 ;  /* 0x00008f009a717a23 */ /* 0x000fc40000010865 */
[----:B------:R-:W-:Y:S01]  /*5750*/  FFMA.FTZ R141, R142, c[0x0][0x23c], -R103 ;  /* 0x00008f008e8d7a23 */ /* 0x000fe20000010867 */
[----:B------:R-:W-:Y:S01]  /*5760*/  MUFU.EX2 R96, R96 ;  /* 0x0000006000607308 */ /* 0x000fe20000000800 */
[----:B--2---:R-:W-:Y:S01]  /*5770*/  F2FP.BF16.PACK_AB R84, R92, R97 ;  /* 0x000000615c54723e */ /* 0x004fe200000010ff */
[----:B------:R-:W-:Y:S02]  /*5780*/  FFMA.FTZ R145, R110, c[0x0][0x23c], -R101 ;  /* 0x00008f006e917a23 */ /* 0x000fe40000010865 */
[--C-:B------:R-:W-:Y:S02]  /*5790*/  FFMA.FTZ R142, R146, c[0x0][0x23c], -R103.reuse ;  /* 0x00008f00928e7a23 */ /* 0x100fe40000010867 */
[--C-:B------:R-:W-:Y:S02]  /*57a0*/  FFMA.FTZ R135, R150, c[0x0][0x23c], -R103.reuse ;  /* 0x00008f0096877a23 */ /* 0x100fe40000010867 */
[----:B------:R-:W2:Y:S01]  /*57b0*/  MUFU.EX2 R3, R3 ;  /* 0x0000000300037308 */ /* 0x000ea20000000800 */
[----:B---3--:R-:W-:Y:S01]  /*57c0*/  F2FP.BF16.PACK_AB R86, R88, R89 ;  /* 0x000000595856723e */ /* 0x008fe200000010ff */
[----:B------:R-:W-:-:S02]  /*57d0*/  FFMA.FTZ R144, R144, c[0x0][0x23c], -R103 ;  /* 0x00008f0090907a23 */ /* 0x000fc40000010867 */
[--C-:B------:R-:W-:Y:S02]  /*57e0*/  FFMA.FTZ R134, R134, c[0x0][0x23c], -R101.reuse ;  /* 0x00008f0086867a23 */ /* 0x100fe40000010865 */
[--C-:B------:R-:W-:Y:S02]  /*57f0*/  FFMA.FTZ R110, R112, c[0x0][0x23c], -R101.reuse ;  /* 0x00008f00706e7a23 */ /* 0x100fe40000010865 */
[----:B------:R-:W-:Y:S01]  /*5800*/  MUFU.EX2 R2, R30 ;  /* 0x0000001e00027308 */ /* 0x000fe20000000800 */
[----:B------:R-:W-:Y:S02]  /*5810*/  FFMA.FTZ R143, R114, c[0x0][0x23c], -R101 ;  /* 0x00008f00728f7a23 */ /* 0x000fe40000010865 */
[--C-:B------:R-:W-:Y:S02]  /*5820*/  FFMA.FTZ R105, R105, c[0x0][0x23c], -R103.reuse ;  /* 0x00008f0069697a23 */ /* 0x100fe40000010867 */
[--C-:B------:R-:W-:Y:S02]  /*5830*/  FFMA.FTZ R106, R106, c[0x0][0x23c], -R103.reuse ;  /* 0x00008f006a6a7a23 */ /* 0x100fe40000010867 */
[--C-:B------:R-:W-:Y:S01]  /*5840*/  FFMA.FTZ R107, R107, c[0x0][0x23c], -R103.reuse ;  /* 0x00008f006b6b7a23 */ /* 0x100fe20000010867 */
[----:B------:R-:W3:Y:S01]  /*5850*/  MUFU.EX2 R0, R12 ;  /* 0x0000000c00007308 */ /* 0x000ee20000000800 */
[----:B--2---:R-:W-:Y:S01]  /*5860*/  F2FP.BF16.PACK_AB R85, R3, R96 ;  /* 0x000000600355723e */ /* 0x004fe200000010ff */
[----:B------:R-:W-:-:S02]  /*5870*/  FFMA.FTZ R102, R102, c[0x0][0x23c], -R103 ;  /* 0x00008f0066667a23 */ /* 0x000fc40000010867 */
[--C-:B------:R-:W-:Y:S02]  /*5880*/  FFMA.FTZ R103, R94, c[0x0][0x23c], -R101.reuse ;  /* 0x00008f005e677a23 */ /* 0x100fe40000010865 */
[--C-:B------:R-:W-:Y:S02]  /*5890*/  FFMA.FTZ R94, R95, c[0x0][0x23c], -R101.reuse ;  /* 0x00008f005f5e7a23 */ /* 0x100fe40000010865 */
[----:B------:R-:W2:Y:S01]  /*58a0*/  MUFU.EX2 R99, R99 ;  /* 0x0000006300637308 */ /* 0x000ea20000000800 */
[--C-:B------:R-:W-:Y:S02]  /*58b0*/  FFMA.FTZ R100, R100, c[0x0][0x23c], -R101.reuse ;  /* 0x00008f0064647a23 */ /* 0x100fe40000010865 */
[----:B------:R-:W-:-:S05]  /*58c0*/  FFMA.FTZ R95, R98, c[0x0][0x23c], -R101 ;  /* 0x00008f00625f7a23 */ /* 0x000fca0000010865 */
[----:B------:R-:W4:Y:S01]  /*58d0*/  MUFU.EX2 R93, R93 ;  /* 0x0000005d005d7308 */ /* 0x000f220000000800 */
[-C--:B---3--:R-:W-:Y:S02]  /*58e0*/  FMUL.FTZ R20, R52, R0.reuse ;  /* 0x0000000034147220 */ /* 0x088fe40000410000 */
[-C--:B------:R-:W-:Y:S02]  /*58f0*/  FMUL.FTZ R21, R53, R0.reuse ;  /* 0x0000000035157220 */ /* 0x080fe40000410000 */
[-C--:B------:R-:W-:Y:S02]  /*5900*/  FMUL.FTZ R56, R56, R0.reuse ;  /* 0x0000000038387220 */ /* 0x080fe40000410000 */
[----:B------:R-:W-:Y:S01]  /*5910*/  FMUL.FTZ R57, R57, R0 ;  /* 0x0000000039397220 */ /* 0x000fe20000410000 */
[----:B------:R-:W-:Y:S01]  /*5920*/  MUFU.EX2 R109, R109 ;  /* 0x0000006d006d7308 */ /* 0x000fe20000000800 */
[-C--:B--2---:R-:W-:Y:S02]  /*5930*/  FMUL.FTZ R22, R54, R99.reuse ;  /* 0x0000006336167220 */ /* 0x084fe40000410000 */
[----:B------:R-:W-:-:S02]  /*5940*/  FMUL.FTZ R23, R55, R99 ;  /* 0x0000006337177220 */ /* 0x000fc40000410000 */
[-C--:B------:R-:W-:Y:S02]  /*5950*/  FMUL.FTZ R58, R58, R99.reuse ;  /* 0x000000633a3a7220 */ /* 0x080fe40000410000 */
[-C--:B------:R-:W-:Y:S01]  /*5960*/  FMUL.FTZ R59, R59, R99.reuse ;  /* 0x000000633b3b7220 */ /* 0x080fe20000410000 */
[----:B----4-:R-:W-:Y:S01]  /*5970*/  F2FP.BF16.PACK_AB R87, R93, R2 ;  /* 0x000000025d57723e */ /* 0x010fe200000010ff */
[-C--:B------:R-:W-:Y:S01]  /*5980*/  FMUL.FTZ R4, R36, R0.reuse ;  /* 0x0000000024047220 */ /* 0x080fe20000410000 */
[----:B------:R-:W2:Y:S01]  /*5990*/  MUFU.EX2 R108, R108 ;  /* 0x0000006c006c7308 */ /* 0x000ea20000000800 */
        /* <DEDUP_REMOVED lines=9> */
[----:B------:R-:W3:Y:S01]  /*5a30*/  LDSM.16.MT88.4 R56, [R118+0x6400] ;  /* 0x006400007638783b */ /* 0x000ee20000004200 */
[----:B------:R-:W-:Y:S01]  /*5a40*/  FMUL.FTZ R43, R43, R99 ;  /* 0x000000632b2b7220 */ /* 0x000fe20000410000 */
[----:B--2---:R-:W-:Y:S01]  /*5a50*/  F2FP.BF16.PACK_AB R52, R108, R109 ;  /* 0x0000006d6c34723e */ /* 0x004fe200000010ff */
[----:B------:R-:W2:Y:S01]  /*5a60*/  MUFU.EX2 R111, R111 ;  /* 0x0000006f006f7308 */ /* 0x000ea20000000800 */
        /* <DEDUP_REMOVED lines=8> */
[C---:B------:R-:W-:Y:S01]  /*5af0*/  HMMA.16816.F32.BF16 R8, R84.reuse, R10, R40 ;  /* 0x0000000a5408723c */ /* 0x040fe20000041828 */
[-C--:B------:R-:W-:Y:S01]  /*5b00*/  FMUL.FTZ R30, R62, R99.reuse ;  /* 0x000000633e1e7220 */ /* 0x080fe20000410000 */
[----:B------:R-:W4:Y:S01]  /*5b10*/  LDSM.16.MT88.4 R40, [R118+0x8000] ;  /* 0x008000007628783b */ /* 0x000f220000004200 */
[-C--:B------:R-:W-:Y:S01]  /*5b20*/  FMUL.FTZ R31, R63, R99.reuse ;  /* 0x000000633f1f7220 */ /* 0x080fe20000410000 */
[----:B------:R-:W5:Y:S01]  /*5b30*/  MUFU.EX2 R115, R115 ;  /* 0x0000007300737308 */ /* 0x000f620000000800 */
[----:B--2---:R-:W-:Y:S01]  /*5b40*/  F2FP.BF16.PACK_AB R54, R111, R104 ;  /* 0x000000686f36723e */ /* 0x004fe200000010ff */
[-C--:B------:R-:W-:Y:S01]  /*5b50*/  FMUL.FTZ R48, R48, R0.reuse ;  /* 0x0000000030307220 */ /* 0x080fe20000410000 */
[----:B------:R-:W-:Y:S01]  /*5b60*/  LDSM.16.MT88.4 R60, [R116+0x7400] ;  /* 0x00740000743c783b */ /* 0x000fe20000004200 */
[----:B------:R-:W-:Y:S01]  /*5b70*/  FMUL.FTZ R49, R49, R0 ;  /* 0x0000000031317220 */ /* 0x000fe20000410000 */
[----:B------:R-:W-:Y:S01]  /*5b80*/  HMMA.16816.F32.BF16 R12, R84, R16, R12 ;  /* 0x00000010540c723c */ /* 0x000fe2000004180c */
[----:B------:R-:W-:-:S02]  /*5b90*/  FMUL.FTZ R50, R50, R99 ;  /* 0x0000006332327220 */ /* 0x000fc40000410000 */
[----:B------:R-:W-:Y:S01]  /*5ba0*/  MUFU.EX2 R140, R140 ;  /* 0x0000008c008c7308 */ /* 0x000fe20000000800 */
[-C--:B------:R-:W-:Y:S02]  /*5bb0*/  FMUL.FTZ R51, R51, R99.reuse ;  /* 0x0000006333337220 */ /* 0x080fe40000410000 */
[-C--:B------:R-:W-:Y:S02]  /*5bc0*/  FMUL.FTZ R64, R64, R0.reuse ;  /* 0x0000000040407220 */ /* 0x080fe40000410000 */
[----:B------:R-:W-:Y:S01]  /*5bd0*/  FMUL.FTZ R65, R65, R0 ;  /* 0x0000000041417220 */ /* 0x000fe20000410000 */
[----:B-1----:R-:W-:Y:S01]  /*5be0*/  HMMA.16816.F32.BF16 R28, R84, R32, R28 ;  /* 0x00000020541c723c */ /* 0x002fe2000004181c */
[-C--:B------:R-:W-:Y:S01]  /*5bf0*/  FMUL.FTZ R66, R66, R99.reuse ;  /* 0x0000006342427220 */ /* 0x080fe20000410000 */
[----:B------:R-:W1:Y:S01]  /*5c00*/  MUFU.EX2 R113, R113 ;  /* 0x0000007100717308 */ /* 0x000e620000000800 */
[----:B-----5:R-:W-:Y:S01]  /*5c10*/  F2FP.BF16.PACK_AB R53, R115, R148 ;  /* 0x000000947335723e */ /* 0x020fe200000010ff */
[----:B------:R-:W-:-:S02]  /*5c20*/  FMUL.FTZ R67, R67, R99 ;  /* 0x0000006343437220 */ /* 0x000fc40000410000 */
[-C--:B------:R-:W-:Y:S02]  /*5c30*/  FMUL.FTZ R44, R76, R0.reuse ;  /* 0x000000004c2c7220 */ /* 0x080fe40000410000 */
[C---:B------:R-:W-:Y:S01]  /*5c40*/  HMMA.16816.F32.BF16 R16, R84.reuse, R18, R48 ;  /* 0x000000125410723c */ /* 0x040fe20000041830 */
[----:B------:R-:W2:Y:S01]  /*5c50*/  LDSM.16.MT88.4 R48, [R116+0x8000] ;  /* 0x008000007430783b */ /* 0x000ea20000004200 */
[----:B------:R-:W-:Y:S01]  /*5c60*/  FMUL.FTZ R45, R77, R0 ;  /* 0x000000004d2d7220 */ /* 0x000fe20000410000 */
[----:B------:R-:W-:Y:S01]  /*5c70*/  MUFU.EX2 R141, R141 ;  /* 0x0000008d008d7308 */ /* 0x000fe20000000800 */
[-C--:B------:R-:W-:Y:S02]  /*5c80*/  FMUL.FTZ R46, R78, R99.reuse ;  /* 0x000000634e2e7220 */ /* 0x080fe40000410000 */
[----:B------:R-:W-:Y:S02]  /*5c90*/  FMUL.FTZ R47, R79, R99 ;  /* 0x000000634f2f7220 */ /* 0x000fe40000410000 */
[----:B------:R-:W-:Y:S01]  /*5ca0*/  HMMA.16816.F32.BF16 R32, R84, R34, R64 ;  /* 0x000000225420723c */ /* 0x000fe20000041840 */
[----:B------:R-:W5:Y:S01]  /*5cb0*/  LDSM.16.MT88.4 R64, [R116+0x6400] ;  /* 0x006400007440783b */ /* 0x000f620000004200 */
[----:B-1----:R-:W-:Y:S01]  /*5cc0*/  F2FP.BF16.PACK_AB R55, R113, R140 ;  /* 0x0000008c7137723e */ /* 0x002fe200000010ff */
[-C--:B------:R-:W-:Y:S01]  /*5cd0*/  FMUL.FTZ R80, R80, R0.reuse ;  /* 0x0000000050507220 */ /* 0x080fe20000410000 */
[----:B------:R-:W-:Y:S01]  /*5ce0*/  MUFU.EX2 R142, R142 ;  /* 0x0000008e008e7308 */ /* 0x000fe20000000800 */
[----:B------:R-:W-:-:S02]  /*5cf0*/  FMUL.FTZ R81, R81, R0 ;  /* 0x0000000051517220 */ /* 0x000fc40000410000 */
[-C--:B------:R-:W-:Y:S02]  /*5d00*/  FMUL.FTZ R82, R82, R99.reuse ;  /* 0x0000006352527220 */ /* 0x080fe40000410000 */
[C---:B---3--:R-:W-:Y:S01]  /*5d10*/  HMMA.16816.F32.BF16 R4, R52.reuse, R56, R4 ;  /* 0x000000383404723c */ /* 0x048fe20000041804 */
[-C--:B------:R-:W-:Y:S02]  /*5d20*/  FMUL.FTZ R83, R83, R99.reuse ;  /* 0x0000006353537220 */ /* 0x080fe40000410000 */
[-C--:B------:R-:W-:Y:S01]  /*5d30*/  FMUL.FTZ R36, R68, R0.reuse ;  /* 0x0000000044247220 */ /* 0x080fe20000410000 */
[----:B------:R-:W-:Y:S01]  /*5d40*/  MUFU.EX2 R135, R135 ;  /* 0x0000008700877308 */ /* 0x000fe20000000800 */
[----:B------:R-:W-:Y:S02]  /*5d50*/  FMUL.FTZ R37, R69, R0 ;  /* 0x0000000045257220 */ /* 0x000fe40000410000 */
[-C--:B------:R-:W-:Y:S01]  /*5d60*/  FMUL.FTZ R38, R70, R99.reuse ;  /* 0x0000006346267220 */ /* 0x080fe20000410000 */
[----:B------:R-:W-:Y:S01]  /*5d70*/  HMMA.16816.F32.BF16 R8, R52, R58, R8 ;  /* 0x0000003a3408723c */ /* 0x000fe20000041808 */
[----:B------:R-:W1:Y:S01]  /*5d80*/  LDSM.16.MT88.4 R56, [R118+0x7400] ;  /* 0x007400007638783b */ /* 0x000e620000004200 */
[----:B------:R-:W-:-:S02]  /*5d90*/  FMUL.FTZ R39, R71, R99 ;  /* 0x0000006347277220 */ /* 0x000fc40000410000 */
[-C--:B------:R-:W-:Y:S01]  /*5da0*/  FMUL.FTZ R72, R72, R0.reuse ;  /* 0x0000000048487220 */ /* 0x080fe20000410000 */
[----:B------:R-:W-:Y:S01]  /*5db0*/  MUFU.EX2 R144, R144 ;  /* 0x0000009000907308 */ /* 0x000fe20000000800 */
[-C--:B------:R-:W-:Y:S02]  /*5dc0*/  FMUL.FTZ R73, R73, R0.reuse ;  /* 0x0000000049497220 */ /* 0x080fe40000410000 */
[-C--:B------:R-:W-:Y:S01]  /*5dd0*/  FMUL.FTZ R74, R74, R99.reuse ;  /* 0x000000634a4a7220 */ /* 0x080fe20000410000 */
[----:B----4-:R-:W-:Y:S01]  /*5de0*/  HMMA.16816.F32.BF16 R36, R84, R40, R36 ;  /* 0x000000285424723c */ /* 0x010fe20000041824 */
[-C--:B------:R-:W-:Y:S02]  /*5df0*/  FMUL.FTZ R75, R75, R99.reuse ;  /* 0x000000634b4b7220 */ /* 0x080fe40000410000 */
[----:B------:R-:W-:Y:S01]  /*5e00*/  FFMA.FTZ R97, R139, R0, R97 ;  /* 0x000000008b617223 */ /* 0x000fe20000010061 */
[----:B------:R-:W-:Y:S01]  /*5e10*/  MUFU.EX2 R134, R134 ;  /* 0x0000008600867308 */ /* 0x000fe20000000800 */
[----:B------:R-:W-:-:S02]  /*5e20*/  FFMA.FTZ R96, R138, R99, R96 ;  /* 0x000000638a607223 */ /* 0x000fc40000010060 */
[----:B------:R-:W-:Y:S01]  /*5e30*/  FADD.FTZ R92, R92, R97 ;  /* 0x000000615c5c7221 */ /* 0x000fe20000010000 */
[----:B--2---:R-:W-:Y:S01]  /*5e40*/  HMMA.16816.F32.BF16 R44, R84, R48, R44 ;  /* 0x00000030542c723c */ /* 0x004fe2000004182c */
[----:B------:R-:W-:Y:S02]  /*5e50*/  FADD.FTZ R3, R3, R96 ;  /* 0x0000006003037221 */ /* 0x000fe40000010000 */
[----:B------:R-:W-:Y:S01]  /*5e60*/  FADD.FTZ R89, R89, R92 ;  /* 0x0000005c59597221 */ /* 0x000fe20000010000 */
[----:B------:R-:W-:Y:S01]  /*5e70*/  MUFU.EX2 R145, R145 ;  /* 0x0000009100917308 */ /* 0x000fe20000000800 */
[----:B------:R-:W-:Y:S02]  /*5e80*/  FADD.FTZ R2, R2, R3 ;  /* 0x0000000302027221 */ /* 0x000fe40000010000 */
[----:B------:R-:W-:Y:S01]  /*5e90*/  FADD.FTZ R88, R88, R89 ;  /* 0x0000005958587221 */ /* 0x000fe20000010000 */
[----:B-----5:R-:W-:Y:S01]  /*5ea0*/  HMMA.16816.F32.BF16 R12, R52, R64, R12 ;  /* 0x00000040340c723c */ /* 0x020fe2000004180c */
[----:B------:R-:W-:Y:S01]  /*5eb0*/  FADD.FTZ R93, R93, R2 ;  /* 0x000000025d5d7221 */ /* 0x000fe20000010000 */
[----:B------:R-:W-:Y:S01]  /*5ec0*/  MOV R2, R91 ;  /* 0x0000005b00027202 */ /* 0x000fe20000000f00 */
[----:B------:R-:W-:Y:S01]  /*5ed0*/  FADD.FTZ R3, R109, R88 ;  /* 0x000000586d037221 */ /* 0x000fe20000010000 */
[----:B------:R-:W-:Y:S01]  /*5ee0*/  MUFU.EX2 R110, R110 ;  /* 0x0000006e006e7308 */ /* 0x000fe20000000800 */
[----:B------:R-:W-:-:S02]  /*5ef0*/  FADD.FTZ R148, R148, R93 ;  /* 0x0000005d94947221 */ /* 0x000fc40000010000 */
[----:B------:R-:W-:Y:S01]  /*5f00*/  FADD.FTZ R3, R108, R3 ;  /* 0x000000036c037221 */ /* 0x000fe20000010000 */
[C---:B------:R-:W-:Y:S01]  /*5f10*/  HMMA.16816.F32.BF16 R16, R52.reuse, R66, R16 ;  /* 0x000000423410723c */ /* 0x040fe20000041810 */
[----:B------:R-:W2:Y:S01]  /*5f20*/  LDSM.16.MT88.4 R64, [R118+0x8400] ;  /* 0x008400007640783b */ /* 0x000ea20000004200 */
[----:B------:R-:W-:Y:S02]  /*5f30*/  FADD.FTZ R115, R115, R148 ;  /* 0x0000009473737221 */ /* 0x000fe40000010000 */
[----:B------:R-:W-:Y:S01]  /*5f40*/  MUFU.EX2 R143, R143 ;  /* 0x0000008f008f7308 */ /* 0x000fe20000000800 */
[----:B------:R-:W-:Y:S02]  /*5f50*/  FADD.FTZ R0, R104, R3 ;  /* 0x0000000368007221 */ /* 0x000fe40000010000 */
[----:B------:R-:W-:Y:S01]  /*5f60*/  FADD.FTZ R140, R140, R115 ;  /* 0x000000738c8c7221 */ /* 0x000fe20000010000 */
[----:B-1----:R-:W-:Y:S01]  /*5f70*/  HMMA.16816.F32.BF16 R20, R52, R56, R20 ;  /* 0x000000383414723c */ /* 0x002fe20000041814 */
[----:B------:R-:W-:-:S02]  /*5f80*/  FADD.FTZ R0, R111, R0 ;  /* 0x000000006f007221 */ /* 0x000fc40000010000 */
[----:B------:R-:W-:Y:S01]  /*5f90*/  FADD.FTZ R113, R113, R140 ;  /* 0x0000008c71717221 */ /* 0x000fe20000010000 */
[----:B------:R-:W-:Y:S04]  /*5fa0*/  MUFU.EX2 R105, R105 ;  /* 0x0000006900697308 */ /* 0x000fe80000000800 */
[----:B------:R-:W-:Y:S01]  /*5fb0*/  HMMA.16816.F32.BF16 R24, R52, R58, R24 ;  /* 0x0000003a3418723c */ /* 0x000fe20000041818 */
[----:B------:R-:W1:Y:S03]  /*5fc0*/  LDSM.16.MT88.4 R56, [R116+0x8400] ;  /* 0x008400007438783b */ /* 0x000e660000004200 */
[----:B------:R-:W3:Y:S04]  /*5fd0*/  MUFU.EX2 R106, R106 ;  /* 0x0000006a006a7308 */ /* 0x000ee80000000800 */
[C---:B------:R-:W-:Y:S01]  /*5fe0*/  HMMA.16816.F32.BF16 R48, R84.reuse, R50, R80 ;  /* 0x000000325430723c */ /* 0x040fe20000041850 */
[----:B------:R-:W-:Y:S03]  /*5ff0*/  LDSM.16.MT88.4 R80, [R116+0x8800] ;  /* 0x008800007450783b */ /* 0x000fe60000004200 */
[----:B------:R-:W-:Y:S04]  /*6000*/  MUFU.EX2 R107, R107 ;  /* 0x0000006b006b7308 */ /* 0x000fe80000000800 */
[----:B------:R-:W-:Y:S01]  /*6010*/  HMMA.16816.F32.BF16 R40, R84, R42, R72 ;  /* 0x0000002a5428723c */ /* 0x000fe20000041848 */
[----:B------:R-:W4:Y:S03]  /*6020*/  LDSM.16.MT88.4 R72, [R118+0x8800] ;  /* 0x008800007648783b */ /* 0x000f260000004200 */
[----:B------:R-:W5:Y:S03]  /*6030*/  MUFU.EX2 R102, R102 ;  /* 0x0000006600667308 */ /* 0x000f660000000800 */
[----:B---3--:R-:W-:Y:S01]  /*6040*/  F2FP.BF16.PACK_AB R84, R106, R105 ;  /* 0x000000696a54723e */ /* 0x008fe200000010ff */
[C---:B------:R-:W-:Y:S04]  /*6050*/  HMMA.16816.F32.BF16 R28, R52.reuse, R60, R28 ;  /* 0x0000003c341c723c */ /* 0x040fe8000004181c */
[----:B------:R-:W-:Y:S04]  /*6060*/  MUFU.EX2 R100, R100 ;  /* 0x0000006400647308 */ /* 0x000fe80000000800 */
[----:B--2---:R-:W-:Y:S04]  /*6070*/  HMMA.16816.F32.BF16 R36, R52, R64, R36 ;  /* 0x000000403424723c */ /* 0x004fe80000041824 */
[----:B------:R-:W2:Y:S01]  /*6080*/  MUFU.EX2 R103, R103 ;  /* 0x0000006700677308 */ /* 0x000ea20000000800 */
[----:B-----5:R-:W-:-:S03]  /*6090*/  F2FP.BF16.PACK_AB R86, R102, R107 ;  /* 0x0000006b6656723e */ /* 0x020fc600000010ff */
[C---:B------:R-:W-:Y:S01]  /*60a0*/  HMMA.16816.F32.BF16 R40, R52.reuse, R66, R40 ;  /* 0x000000423428723c */ /* 0x040fe20000041828 */
[----:B------:R-:W-:Y:S03]  /*60b0*/  LDSM.16.MT88.4 R64, [R116+0x6800] ;  /* 0x006800007440783b */ /* 0x000fe60000004200 */
[----:B------:R-:W-:Y:S04]  /*60c0*/  MUFU.EX2 R94, R94 ;  /* 0x0000005e005e7308 */ /* 0x000fe80000000800 */
[----:B-1----:R-:W-:Y:S04]  /*60d0*/  HMMA.16816.F32.BF16 R44, R52, R56, R44 ;  /* 0x00000038342c723c */ /* 0x002fe8000004182c */
[----:B------:R-:W1:Y:S01]  /*60e0*/  MUFU.EX2 R95, R95 ;  /* 0x0000005f005f7308 */ /* 0x000e620000000800 */
[----:B--2---:R-:W-:-:S03]  /*60f0*/  F2FP.BF16.PACK_AB R85, R103, R100 ;  /* 0x000000646755723e */ /* 0x004fc600000010ff */
[C---:B------:R-:W-:Y:S01]  /*6100*/  HMMA.16816.F32.BF16 R48, R52.reuse, R58, R48 ;  /* 0x0000003a3430723c */ /* 0x040fe20000041830 */
[----:B------:R-:W2:Y:S07]  /*6110*/  LDSM.16.MT88.4 R56, [R118+0x6800] ;  /* 0x006800007638783b */ /* 0x000eae0000004200 */
        /* <DEDUP_REMOVED lines=12> */
[----:B------:R-:W-:Y:S02]  /*61e0*/  FADD.FTZ R135, R135, R142 ;  /* 0x0000008e87877221 */ /* 0x000fe40000010000 */
[----:B------:R-:W-:-:S02]  /*61f0*/  FADD.FTZ R110, R110, R145 ;  /* 0x000000916e6e7221 */ /* 0x000fc40000010000 */
[C---:B----4-:R-:W-:Y:S01]  /*6200*/  HMMA.16816.F32.BF16 R68, R52.reuse, R72, R36 ;  /* 0x000000483444723c */ /* 0x050fe20000041824 */
        /* <DEDUP_REMOVED lines=9> */
[----:B--2---:R-:W-:Y:S01]  /*62a0*/  HMMA.16816.F32.BF16 R4, R52, R56, R4 ;  /* 0x000000383404723c */ /* 0x004fe20000041804 */
[----:B------:R-:W-:Y:S02]  /*62b0*/  FADD.FTZ R94, R94, R103 ;  /* 0x000000675e5e7221 */ /* 0x000fe40000010000 */
[----:B------:R-:W-:Y:S02]  /*62c0*/  FADD.FTZ R139, R102, R107 ;  /* 0x0000006b668b7221 */ /* 0x000fe40000010000 */
[----:B------:R-:W-:-:S03]  /*62d0*/  FADD.FTZ R138, R95, R94 ;  /* 0x0000005e5f8a7221 */ /* 0x000fc60000010000 */
[C---:B------:R-:W-:Y:S01]  /*62e0*/  HMMA.16816.F32.BF16 R8, R52.reuse, R58, R8 ;  /* 0x0000003a3408723c */ /* 0x040fe20000041808 */
[----:B------:R-:W2:Y:S07]  /*62f0*/  LDSM.16.MT88.4 R56, [R116+0x7800] ;  /* 0x007800007438783b */ /* 0x000eae0000004200 */
[C---:B------:R-:W-:Y:S08]  /*6300*/  HMMA.16816.F32.BF16 R76, R52.reuse, R80, R44 ;  /* 0x00000050344c723c */ /* 0x040ff0000004182c */
[C---:B------:R-:W-:Y:S08]  /*6310*/  HMMA.16816.F32.BF16 R12, R52.reuse, R64, R12 ;  /* 0x00000040340c723c */ /* 0x040ff0000004180c */
[C---:B------:R-:W-:Y:S01]  /*6320*/  HMMA.16816.F32.BF16 R16, R52.reuse, R66, R16 ;  /* 0x000000423410723c */ /* 0x040fe20000041810 */
[----:B------:R-:W-:Y:S07]  /*6330*/  LDSM.16.MT88.4 R64, [R116+0x7c00] ;  /* 0x007c00007440783b */ /* 0x000fee0000004200 */
[----:B------:R-:W-:Y:S01]  /*6340*/  HMMA.16816.F32.BF16 R80, R52, R82, R48 ;  /* 0x000000523450723c */ /* 0x000fe20000041830 */
[----:B------:R-:W3:Y:S07]  /*6350*/  LDSM.16.MT88.4 R48, [R116+0x6c00] ;  /* 0x006c00007430783b */ /* 0x000eee0000004200 */
[----:B-1----:R-:W-:Y:S01]  /*6360*/  HMMA.16816.F32.BF16 R36, R84, R40, R4 ;  /* 0x000000285424723c */ /* 0x002fe20000041804 */
[----:B------:R-:W-:Y:S07]  /*6370*/  LDSM.16.MT88.4 R4, [R116+0x8c00] ;  /* 0x008c00007404783b */ /* 0x000fee0000004200 */
[C---:B--2---:R-:W-:Y:S08]  /*6380*/  HMMA.16816.F32.BF16 R28, R52.reuse, R56, R28 ;  /* 0x00000038341c723c */ /* 0x044ff0000004181c */
[----:B------:R-:W-:Y:S01]  /*6390*/  HMMA.16816.F32.BF16 R32, R52, R58, R32 ;  /* 0x0000003a3420723c */ /* 0x000fe20000041820 */
[----:B------:R-:W1:Y:S07]  /*63a0*/  LDSM.16.MT88.4 R56, [R118+0x7c00] ;  /* 0x007c00007638783b */ /* 0x000e6e0000004200 */
[----:B------:R-:W-:Y:S01]  /*63b0*/  HMMA.16816.F32.BF16 R40, R84, R42, R8 ;  /* 0x0000002a5428723c */ /* 0x000fe20000041808 */
[----:B------:R-:W2:Y:S07]  /*63c0*/  LDSM.16.MT88.4 R8, [R118+0x8c00] ;  /* 0x008c00007608783b */ /* 0x000eae0000004200 */
[C---:B------:R-:W-:Y:S08]  /*63d0*/  HMMA.16816.F32.BF16 R20, R52.reuse, R60, R20 ;  /* 0x0000003c3414723c */ /* 0x040ff00000041814 */
[----:B------:R-:W-:Y:S08]  /*63e0*/  HMMA.16816.F32.BF16 R24, R52, R62, R24 ;  /* 0x0000003e3418723c */ /* 0x000ff00000041818 */
[C---:B---3--:R-:W-:Y:S08]  /*63f0*/  HMMA.16816.F32.BF16 R44, R84.reuse, R48, R12 ;  /* 0x00000030542c723c */ /* 0x048ff0000004180c */
[C---:B------:R-:W-:Y:S08]  /*6400*/  HMMA.16816.F32.BF16 R60, R84.reuse, R64, R28 ;  /* 0x00000040543c723c */ /* 0x040ff0000004181c */
[C---:B-1----:R-:W-:Y:S08]  /*6410*/  HMMA.16816.F32.BF16 R52, R84.reuse, R56, R20 ;  /* 0x000000385434723c */ /* 0x042ff00000041814 */
[C---:B------:R-:W-:Y:S08]  /*6420*/  HMMA.16816.F32.BF16 R48, R84.reuse, R50, R16 ;  /* 0x000000325430723c */ /* 0x040ff00000041810 */
[C---:B------:R-:W-:Y:S08]  /*6430*/  HMMA.16816.F32.BF16 R56, R84.reuse, R58, R24 ;  /* 0x0000003a5438723c */ /* 0x040ff00000041818 */
[C---:B------:R-:W-:Y:S08]  /*6440*/  HMMA.16816.F32.BF16 R64, R84.reuse, R66, R32 ;  /* 0x000000425440723c */ /* 0x040ff00000041820 */
[C---:B--2---:R-:W-:Y:S08]  /*6450*/  HMMA.16816.F32.BF16 R68, R84.reuse, R8, R68 ;  /* 0x000000085444723c */ /* 0x044ff00000041844 */
[C---:B------:R-:W-:Y:S08]  /*6460*/  HMMA.16816.F32.BF16 R72, R84.reuse, R10, R72 ;  /* 0x0000000a5448723c */ /* 0x040ff00000041848 */
[C---:B------:R-:W-:Y:S08]  /*6470*/  HMMA.16816.F32.BF16 R76, R84.reuse, R4, R76 ;  /* 0x00000004544c723c */ /* 0x040ff0000004184c */
[----:B------:R-:W-:Y:S08]  /*6480*/  HMMA.16816.F32.BF16 R80, R84, R6, R80 ;  /* 0x000000065450723c */ /* 0x000ff00000041850 */
.L_x_5043:
[----:B------:R-:W-:-:S13]  /*6490*/  ISETP.GE.AND P0, PT, R124, 0x1, PT ;  /* 0x000000017c00780c */ /* 0x000fda0003f06270 */
[----:B------:R-:W-:Y:S05]  /*64a0*/  @!P0 BRA `(.L_x_5049) ;  /* 0x0000222000008947 */ /* 0x000fea0003800000 */
[----:B------:R-:W-:Y:S01]  /*64b0*/  ULDC.64 UR4, c[0x0][0x1a0] ;  /* 0x0000680000047ab9 */ /* 0x000fe20000000a00 */
[----:B------:R-:W-:Y:S01]  /*64c0*/  IMAD.MOV.U32 R3, RZ, RZ, R0 ;  /* 0x000000ffff037224 */ /* 0x000fe200078e0000 */
[----:B------:R-:W-:Y:S01]  /*64d0*/  ULEA UR7, -UR4, URZ, 0x6 ;  /* 0x0000003f04077291 */ /* 0x000fe2000f8e313f */
[----:B------:R-:W-:Y:S01]  /*64e0*/  IMAD.MOV.U32 R85, RZ, RZ, R2 ;  /* 0x000000ffff557224 */ /* 0x000fe200078e0002 */
[----:B------:R-:W-:Y:S02]  /*64f0*/  UMOV UR10, 0x5 ;  /* 0x00000005000a7882 */ /* 0x000fe40000000000 */
[----:B------:R-:W-:Y:S02]  /*6500*/  USHF.L.U64.HI UR5, UR4, UR10, UR5 ;  /* 0x0000000a04057299 */ /* 0x000fe40008010205 */
[----:B------:R-:W-:Y:S01]  /*6510*/  USHF.R.S32.HI UR10, URZ, 0x1f, UR7 ;  /* 0x0000001f3f0a7899 */ /* 0x000fe20008011407 */
[----:B------:R-:W-:Y:S01]  /*6520*/  MOV R135, UR7 ;  /* 0x0000000700877c02 */ /* 0x000fe20008000f00 */
[----:B------:R-:W-:-:S02]  /*6530*/  ULDC UR6, c[0x0][0x198] ;  /* 0x0000660000067ab9 */ /* 0x000fc40000000800 */
[----:B------:R-:W-:Y:S02]  /*6540*/  USHF.L.U32 UR11, UR4, 0x5, URZ ;  /* 0x00000005040b7899 */ /* 0x000fe4000800063f */
[----:B------:R-:W-:Y:S01]  /*6550*/  ULEA UR6, -UR6, URZ, 0x6 ;  /* 0x0000003f06067291 */ /* 0x000fe2000f8e313f */
[----:B------:R-:W-:Y:S01]  /*6560*/  MOV R134, UR10 ;  /* 0x0000000a00867c02 */ /* 0x000fe20008000f00 */
[----:B------:R-:W-:Y:S02]  /*6570*/  USHF.L.U64.HI UR5, UR11, 0x1, UR5 ;  /* 0x000000010b057899 */ /* 0x000fe40008010205 */
[----:B------:R-:W-:Y:S02]  /*6580*/  USHF.R.S32.HI UR4, URZ, 0x1f, UR6 ;  /* 0x0000001f3f047899 */ /* 0x000fe40008011406 */
[----:B------:R-:W-:Y:S02]  /*6590*/  USHF.L.U32 UR11, UR11, 0x1, URZ ;  /* 0x000000010b0b7899 */ /* 0x000fe4000800063f */
.L_x_5053:
        /* <DEDUP_REMOVED lines=64> */
.L_x_5050:
        /* <DEDUP_REMOVED lines=20> */
[----:B------:R-:W-:Y:S04]  /*6ae0*/  LDSM.16.M88.4 R108, [R119] ;  /* 0x00000000776c783b */ /* 0x000fe80000000200 */
        /* <DEDUP_REMOVED lines=137> */
[----:B------:R-:W-:Y:S02]  /*7380*/  IMAD R87, R2, c[0x0][0x184], R87 ;  /* 0x0000610002577a24 */ /* 0x000fe400078e0257 */
[----:B------:R-:W-:Y:S02]  /*7390*/  IMAD.MOV.U32 R2, RZ, RZ, R90 ;  /* 0x000000ffff027224 */ /* 0x000fe400078e005a */
[----:B------:R-:W-:Y:S03]  /*73a0*/  IMAD.IADD R89, R91, 0x1, R87 ;  /* 0x000000015b597824 */ /* 0x000fe600078e0257 */
.L_x_5052:
[C---:B------:R-:W-:Y:S01]  /*73b0*/  LEA R136, P0, R2.reuse, R136, 0x1 ;  /* 0x0000008802887211 */ /* 0x040fe200078008ff */
[----:B------:R-:W-:Y:S02]  /*73c0*/  IMAD.MOV.U32 R87, RZ, RZ, c[0x0][0x198] ;  /* 0x00006600ff577624 */ /* 0x000fe400078e00ff */
[----:B------:R-:W-:Y:S01]  /*73d0*/  IMAD.MOV.U32 R0, RZ, RZ, c[0x0][0x19c] ;  /* 0x00006700ff007624 */ /* 0x000fe200078e00ff */
[----:B------:R-:W-:Y:S02]  /*73e0*/  LEA.HI.X R137, R2, R137, R89, 0x1, P0 ;  /* 0x0000008902897211 */ /* 0x000fe400000f0c59 */
[C---:B------:R-:W-:Y:S03]  /*73f0*/  LEA R88, P0, R87.reuse, R136, 0x6 ;  /* 0x0000008857587211 */ /* 0x040fe600078030ff */
[----:B------:R-:W-:Y:S01]  /*7400*/  @!PT LDS RZ, [RZ] ;  /* 0x00000000fffff984 */ /* 0x000fe20000000800 */
[----:B------:R-:W-:Y:S01]  /*7410*/  @!PT LDS RZ, [RZ] ;  /* 0x00000000fffff984 */ /* 0x000fe20000000800 */
[----:B------:R-:W-:Y:S01]  /*7420*/  @!PT LDS RZ, [RZ] ;  /* 0x00000000fffff984 */ /* 0x000fe20000000800 */
[----:B------:R1:W-:Y:S01]  /*7430*/  LDGSTS.E.BYPASS.LTC128B.128 [R125+0x3000], [R136.64] ;  /* 0x03000000887d7fae */ /* 0x0003e2000b901d48 */
[----:B------:R-:W-:Y:S03]  /*7440*/  LEA.HI.X R89, R87, R137, R0, 0x6, P0 ;  /* 0x0000008957597211 */ /* 0x000fe600000f3400 */
[----:B------:R1:W-:Y:S04]  /*7450*/  LDGSTS.E.BYPASS.LTC128B.128 [R125+0x4000], [R136.64+0x40] ;  /* 0x04000040887d7fae */ /* 0x0003e8000b901d48 */
[----:B------:R1:W-:Y:S04]  /*7460*/  LDGSTS.E.BYPASS.LTC128B.128 [R125+0x5000], [R136.64+0x80] ;  /* 0x05000080887d7fae */ /* 0x0003e8000b901d48 */
[----:B------:R1:W-:Y:S04]  /*7470*/  LDGSTS.E.BYPASS.LTC128B.128 [R125+0x3800], [R88.64] ;  /* 0x03800000587d7fae */ /* 0x0003e8000b901d48 */
[----:B------:R1:W-:Y:S04]  /*7480*/  LDGSTS.E.BYPASS.LTC128B.128 [R125+0x4800], [R88.64+0x40] ;  /* 0x04800040587d7fae */ /* 0x0003e8000b901d48 */
[----:B------:R1:W-:Y:S04]  /*7490*/  LDGSTS.E.BYPASS.LTC128B.128 [R125+0x5800], [R88.64+0x80] ;  /* 0x05800080587d7fae */ /* 0x0003e8000b901d48 */
[----:B------:R-:W0:Y:S02]  /*74a0*/  LDGDEPBAR ;  /* 0x00000000000079af */ /* 0x000e240000000000 */
.L_x_5051:
        /* <DEDUP_REMOVED lines=34> */
[----:B-1----:R-:W-:Y:S07]  /*76d0*/  FMNMX.FTZ R89, R35, R2, !PT ;  /* 0x0000000223597209 */ /* 0x002fee0007810000 */
        /* <DEDUP_REMOVED lines=255> */
.L_x_5049:
        /* <DEDUP_REMOVED lines=198> */
.L_x_5055:
[----:B------:R-:W-:Y:S05]  /*9330*/  BSYNC B0 ;  /* 0x0000000000007941 */ /* 0x000fea0003800000 */
.L_x_5054:
[----:B------:R-:W5:Y:S01]  /*9340*/  S2R R7, SR_CTAID.X ;  /* 0x0000000000077919 */ /* 0x000f620000002500 */
[----:B------:R-:W-:Y:S01]  /*9350*/  SHF.R.S32.HI R129, RZ, 0x1f, R128 ;  /* 0x0000001fff817819 */ /* 0x000fe20000011480 */
[----:B------:R-:W-:Y:S01]  /*9360*/  BSSY B0, `(.L_x_5056) ;  /* 0x000001e000007945 */ /* 0x000fe20003800000 */
[----:B---3--:R-:W-:Y:S01]  /*9370*/  SHF.R.S32.HI R4, RZ, 0x1f, R10 ;  /* 0x0000001fff047819 */ /* 0x008fe2000001140a */
[----:B------:R-:W3:Y:S01]  /*9380*/  S2R R3, SR_TID.X ;  /* 0x0000000000037919 */ /* 0x000ee20000002100 */
[----:B-----5:R-:W-:Y:S01]  /*9390*/  IMAD.SHL.U32 R5, R7, 0x40, RZ ;  /* 0x0000004007057824 */ /* 0x020fe200078e00ff */
[----:B---3--:R-:W-:-:S03]  /*93a0*/  SHF.R.S32.HI R0, RZ, 0x1f, R3 ;  /* 0x0000001fff007819 */ /* 0x008fc60000011403 */
[C---:B------:R-:W-:Y:S01]  /*93b0*/  IMAD.WIDE.U32 R128, R5.reuse, c[0x0][0x1e8], R128 ;  /* 0x00007a0005807a25 */ /* 0x040fe200078e0080 */
[----:B------:R-:W-:Y:S02]  /*93c0*/  SHF.R.S32.HI R2, RZ, 0x1f, R5 ;  /* 0x0000001fff027819 */ /* 0x000fe40000011405 */
[----:B------:R-:W-:Y:S01]  /*93d0*/  LEA.HI R0, R0, R3, RZ, 0x2 ;  /* 0x0000000300007211 */ /* 0x000fe200078f10ff */
[----:B------:R-:W-:Y:S01]  /*93e0*/  IMAD R3, R4, c[0x0][0x1f0], RZ ;  /* 0x00007c0004037a24 */ /* 0x000fe200078e02ff */
[----:B------:R-:W-:Y:S01]  /*93f0*/  IADD3 R38, P0, R38, R128, RZ ;  /* 0x0000008026267210 */ /* 0x000fe20007f1e0ff */
[----:B------:R-:W-:Y:S02]  /*9400*/  IMAD R2, R2, c[0x0][0x1e8], RZ ;  /* 0x00007a0002027a24 */ /* 0x000fe400078e02ff */
[----:B------:R-:W-:Y:S02]  /*9410*/  IMAD R3, R10, c[0x0][0x1f4], R3 ;  /* 0x00007d000a037a24 */ /* 0x000fe400078e0203 */
[----:B------:R-:W-:Y:S01]  /*9420*/  IMAD R2, R5, c[0x0][0x1ec], R2 ;  /* 0x00007b0005027a24 */ /* 0x000fe200078e0202 */
[----:B------:R-:W-:-:S04]  /*9430*/  SHF.R.S32.HI R5, RZ, 0x2, R0 ;  /* 0x00000002ff057819 */ /* 0x000fc80000011400 */
[----:B------:R-:W-:Y:S02]  /*9440*/  IADD3.X R39, R37, R2, R129, P0, !PT ;  /* 0x0000000225277210 */ /* 0x000fe400007fe481 */
[----:B------:R-:W-:Y:S02]  /*9450*/  ISETP.GE.AND P0, PT, R5, R122, PT ;  /* 0x0000007a0500720c */ /* 0x000fe40003f06270 */
[----:B------:R-:W-:Y:S01]  /*9460*/  SHF.R.S32.HI R5, RZ, 0x1f, R5 ;  /* 0x0000001fff057819 */ /* 0x000fe20000011405 */
        /* <DEDUP_REMOVED lines=13> */
.L_x_5057:
[----:B------:R-:W-:Y:S05]  /*9540*/  BSYNC B0 ;  /* 0x0000000000007941 */ /* 0x000fea0003800000 */
.L_x_5056:
        /* <DEDUP_REMOVED lines=17> */
.L_x_5058:
        /* <DEDUP_REMOVED lines=10> */
.L_x_6372:


//--------------------- .text._ZN5flash24flash_fwd_splitkv_kernelI23Flash_fwd_kernel_traitsILi96ELi64ELi64ELi4ELb0ELb0EN7cutlass10bfloat16_tE19Flash_kernel_traitsILi96ELi64ELi64ELi4ES3_EELb1ELb0ELb0ELb0ELb1ELb1ELb0ELb0EEEvNS_16Flash_fwd_paramsE --------------------------
	.section	.text._ZN5flash24flash_fwd_splitkv_kernelI23Flash_fwd_kernel_traitsILi96ELi64ELi64ELi4ELb0ELb0EN7cutlass10bfloat16_tE19Flash_kernel_traitsILi96ELi64ELi64ELi4ES3_EELb1ELb0ELb0ELb0ELb1ELb1ELb0ELb0EEEvNS_16Flash_fwd_paramsE,"ax",@progbits
	.sectioninfo	@"SHI_REGISTERS=168"
	.align	128
        .global         _ZN5flash24flash_fwd_splitkv_kernelI23Flash_fwd_kernel_traitsILi96ELi64ELi64ELi4ELb0ELb0EN7cutlass10bfloat16_tE19Flash_kernel_traitsILi96ELi64ELi64ELi4ES3_EELb1ELb0ELb0ELb0ELb1ELb1ELb0ELb0EEEvNS_16Flash_fwd_paramsE
        .type           _ZN5flash24flash_fwd_splitkv_kernelI23Flash_fwd_kernel_traitsILi96ELi64ELi64ELi4ELb0ELb0EN7cutlass10bfloat16_tE19Flash_kernel_traitsILi96ELi64ELi64ELi4ES3_EELb1ELb0ELb0ELb0ELb1ELb1ELb0ELb0EEEvNS_16Flash_fwd_paramsE,@function
        .size           _ZN5flash24flash_fwd_splitkv_kernelI23Flash_fwd_kernel_traitsILi96ELi64ELi64ELi4ELb0ELb0EN7cutlass10bfloat16_tE19Flash_kernel_traitsILi96ELi64ELi64ELi4ES3_EELb1ELb0ELb0ELb0ELb1ELb1ELb0ELb0EEEvNS_16Flash_fwd_paramsE,(.L_x_6373 - _ZN5flash24flash_fwd_splitkv_kernelI23Flash_fwd_kernel_traitsILi96ELi64ELi64ELi4ELb0ELb0EN7cutlass10bfloat16_tE19Flash_kernel_traitsILi96ELi64ELi64ELi4ES3_EELb1ELb0ELb0ELb0ELb1ELb1ELb0ELb0EEEvNS_16Flash_fwd_paramsE)
        .other          _ZN5flash24flash_fwd_splitkv_kernelI23Flash_fwd_kernel_traitsILi96ELi64ELi64ELi4ELb0ELb0EN7cutlass10bfloat16_tE19Flash_kernel_traitsILi96ELi64ELi64ELi4ES3_EELb1ELb0ELb0ELb0ELb1ELb1ELb0ELb0EEEvNS_16Flash_fwd_paramsE,@"STO_CUDA_ENTRY STV_DEFAULT"
_ZN5flash24flash_fwd_splitkv_kernelI23Flash_fwd_kernel_traitsILi96ELi64ELi64ELi4ELb0ELb0EN7cutlass10bfloat16_tE19Flash_kernel_traitsILi96ELi64ELi64ELi4ES3_EELb1ELb0ELb0ELb0ELb1ELb1ELb0ELb0EEEvNS_16Flash_fwd_paramsE:
.text._ZN5flash24flash_fwd_splitkv_kernelI23Flash_fwd_kernel_traitsILi96ELi64ELi64ELi4ELb0ELb0EN7cutlass10bfloat16_tE19Flash_kernel_traitsILi96ELi64ELi64ELi4ES3_EELb1ELb0ELb0ELb0ELb1ELb1ELb0ELb0EEEvNS_16Flash_fwd_paramsE:
        /* <DEDUP_REMOVED lines=34> */
.L_x_5059:
[----:B-1-34-:R-:W-:Y:S02]  /*0220*/  MOV R4, c[0x0][0x218] ;  /* 0x0000860000047a02 */ /* 0x01afe40000000f00 */
.L_x_5060:
        /* <DEDUP_REMOVED lines=74> */
.L_x_5063:
[----:B------:R-:W-:Y:S05]  /*06d0*/  BSYNC B0 ;  /* 0x0000000000007941 */ /* 0x000fea0003800000 */
.L_x_5062:
        /* <DEDUP_REMOVED lines=16> */
.L_x_5065:
[----:B------:R-:W-:Y:S05]  /*07e0*/  BSYNC B0 ;  /* 0x0000000000007941 */ /* 0x000fea0003800000 */
.L_x_5064:
        /* <DEDUP_REMOVED lines=13> */
.L_x_5061:
        /* <DEDUP_REMOVED lines=92> */
.L_x_5066:
        /* <DEDUP_REMOVED lines=17> */
.L_x_5068:
        /* <DEDUP_REMOVED lines=49> */
.L_x_5067:
        /* <DEDUP_REMOVED lines=161> */
[----:B------:R-:W-:Y:S01]  /*1cb0*/  IMAD.IADD R101, R96, 0x1, -R101 ;  /* 0x0000000160657824 */ /* 0x000fe200078e0a65 */
[----:B------:R1:W-:Y:S01]  /*1cc0*/  @!P3 LDGSTS.E.BYPASS.LTC128B.128 [R125+0x4800], [R14.64+0x40] ;  /* 0x048000400e7dbfae */ /* 0x0003e2000b901d48 */
[----:B------:R-:W-:Y:S01]  /*1cd0*/  IMAD R102, R102, 0x10, R99 ;  /* 0x0000001066667824 */ /* 0x000fe200078e0263 */
        /* <DEDUP_REMOVED lines=30> */
[----:B--2---:R-:W2:Y:S04]  /*1ec0*/  LDSM.16.M88.4 R16, [R120+0x3000] ;  /* 0x003000007810783b */ /* 0x004ea80000000200 */
[----:B------:R-:W-:Y:S04]  /*1ed0*/  LDSM.16.M88.4 R72, [R119] ;  /* 0x000000007748783b */ /* 0x000fe80000000200 */
[----:B------:R-:W3:Y:S04]  /*1ee0*/  LDSM.16.M88.4 R36, [R120+0x3400] ;  /* 0x003400007824783b */ /* 0x000ee80000000200 */
[----:B------:R-:W-:Y:S04]  /*1ef0*/  LDSM.16.M88.4 R44, [R121+0x1000] ;  /* 0x00100000792c783b */ /* 0x000fe80000000200 */
[----:B------:R-:W-:Y:S04]  /*1f00*/  LDSM.16.M88.4 R4, [R120+0x4000] ;  /* 0x004000007804783b */ /* 0x000fe80000000200 */
[----:B----4-:R-:W4:Y:S04]  /*1f10*/  LDSM.16.M88.4 R8, [R117+0x3000] ;  /* 0x003000007508783b */ /* 0x010f280000000200 */
[----:B------:R-:W4:Y:S04]  /*1f20*/  LDSM.16.M88.4 R32, [R117+0x3400] ;  /* 0x003400007520783b */ /* 0x000f280000000200 */
[----:B-1----:R-:W-:Y:S04]  /*1f30*/  LDSM.16.M88.4 R12, [R119+0x1000] ;  /* 0x00100000770c783b */ /* 0x002fe80000000200 */
[----:B------:R-:W1:Y:S04]  /*1f40*/  LDSM.16.M88.4 R52, [R117+0x4000] ;  /* 0x004000007534783b */ /* 0x000e680000000200 */
[----:B------:R-:W1:Y:S01]  /*1f50*/  LDSM.16.M88.4 R84, [R120+0x4400] ;  /* 0x004400007854783b */ /* 0x000e620000000200 */
[C---:B--2---:R-:W-:Y:S03]  /*1f60*/  HMMA.16816.F32.BF16 R20, R48.reuse, R16, RZ ;  /* 0x000000103014723c */ /* 0x044fe600000418ff */
[----:B------:R-:W2:Y:S04]  /*1f70*/  LDSM.16.M88.4 R56, [R120+0x3800] ;  /* 0x003800007838783b */ /* 0x000ea80000000200 */
[----:B------:R-:W-:Y:S01]  /*1f80*/  LDSM.16.M88.4 R80, [R120+0x5000] ;  /* 0x005000007850783b */ /* 0x000fe20000000200 */
[C---:B------:R-:W-:Y:S03]  /*1f90*/  HMMA.16816.F32.BF16 R16, R48.reuse, R18, RZ ;  /* 0x000000123010723c */ /* 0x040fe600000418ff */
[----:B------:R-:W-:Y:S04]  /*1fa0*/  LDSM.16.M88.4 R40, [R120+0x3c00] ;  /* 0x003c00007828783b */ /* 0x000fe80000000200 */
[----:B------:R-:W-:Y:S01]  /*1fb0*/  LDSM.16.M88.4 R76, [R117+0x4400] ;  /* 0x00440000754c783b */ /* 0x000fe20000000200 */
[----:B---3--:R-:W-:Y:S03]  /*1fc0*/  HMMA.16816.F32.BF16 R28, R48, R36, RZ ;  /* 0x00000024301c723c */ /* 0x008fe600000418ff */
[----:B------:R-:W-:Y:S04]  /*1fd0*/  LDSM.16.M88.4 R68, [R117+0x3800] ;  /* 0x003800007544783b */ /* 0x000fe80000000200 */
[----:B------:R-:W-:Y:S01]  /*1fe0*/  LDSM.16.M88.4 R24, [R117+0x5000] ;  /* 0x005000007518783b */ /* 0x000fe20000000200 */
[C---:B----4-:R-:W-:Y:S03]  /*1ff0*/  HMMA.16816.F32.BF16 R20, R72.reuse, R8, R20 ;  /* 0x000000084814723c */ /* 0x050fe60000041814 */
[----:B------:R-:W-:Y:S04]  /*2000*/  LDSM.16.M88.4 R64, [R117+0x3c00] ;  /* 0x003c00007540783b */ /* 0x000fe80000000200 */
[----:B------:R-:W0:Y:S01]  /*2010*/  LDGDEPBAR ;  /* 0x00000000000079af */ /* 0x000e220000000000 */
[----:B------:R-:W-:Y:S03]  /*2020*/  HMMA.16816.F32.BF16 R16, R72, R10, R16 ;  /* 0x0000000a4810723c */ /* 0x000fe60000041810 */
[----:B------:R-:W3:Y:S05]  /*2030*/  LDSM.16.M88.4 R8, [R121+0x2000] ;  /* 0x002000007908783b */ /* 0x000eea0000000200 */
[----:B------:R-:W-:Y:S08]  /*2040*/  HMMA.16816.F32.BF16 R36, R48, R38, RZ ;  /* 0x000000263024723c */ /* 0x000ff000000418ff */
[C---:B------:R-:W-:Y:S08]  /*2050*/  HMMA.16816.F32.BF16 R20, R44.reuse, R4, R20 ;  /* 0x000000042c14723c */ /* 0x040ff00000041814 */
[----:B------:R-:W-:Y:S01]  /*2060*/  HMMA.16816.F32.BF16 R16, R44, R6, R16 ;  /* 0x000000062c10723c */ /* 0x000fe20000041810 */
[----:B------:R-:W4:Y:S07]  /*2070*/  LDSM.16.M88.4 R4, [R119+0x2000] ;  /* 0x002000007704783b */ /* 0x000f2e0000000200 */
[C---:B------:R-:W-:Y:S08]  /*2080*/  HMMA.16816.F32.BF16 R28, R72.reuse, R32, R28 ;  /* 0x00000020481c723c */ /* 0x040ff0000004181c */
[----:B------:R-:W-:Y:S01]  /*2090*/  HMMA.16816.F32.BF16 R36, R72, R34, R36 ;  /* 0x000000224824723c */ /* 0x000fe20000041824 */
[----:B------:R-:W3:Y:S07]  /*20a0*/  LDSM.16.M88.4 R32, [R120+0x5400] ;  /* 0x005400007820783b */ /* 0x000eee0000000200 */
[C---:B-1----:R-:W-:Y:S08]  /*20b0*/  HMMA.16816.F32.BF16 R20, R12.reuse, R52, R20 ;  /* 0x000000340c14723c */ /* 0x042ff00000041814 */
[----:B------:R-:W-:Y:S08]  /*20c0*/  HMMA.16816.F32.BF16 R16, R12, R54, R16 ;  /* 0x000000360c10723c */ /* 0x000ff00000041810 */
[----:B------:R-:W-:Y:S08]  /*20d0*/  HMMA.16816.F32.BF16 R28, R44, R84, R28 ;  /* 0x000000542c1c723c */ /* 0x000ff0000004181c */
[C---:B--2---:R-:W-:Y:S08]  /*20e0*/  HMMA.16816.F32.BF16 R60, R48.reuse, R56, RZ ;  /* 0x00000038303c723c */ /* 0x044ff000000418ff */
[----:B------:R-:W-:Y:S08]  /*20f0*/  HMMA.16816.F32.BF16 R56, R48, R58, RZ ;  /* 0x0000003a3038723c */ /* 0x000ff000000418ff */
[----:B------:R-:W-:Y:S01]  /*2100*/  HMMA.16816.F32.BF16 R84, R44, R86, R36 ;  /* 0x000000562c54723c */ /* 0x000fe20000041824 */
[----:B------:R-:W-:Y:S07]  /*2110*/  LDSM.16.M88.4 R36, [R117+0x5400] ;  /* 0x005400007524783b */ /* 0x000fee0000000200 */
[----:B---3--:R-:W-:Y:S08]  /*2120*/  HMMA.16816.F32.BF16 R20, R8, R80, R20 ;  /* 0x000000500814723c */ /* 0x008ff00000041814 */
[C---:B------:R-:W-:Y:S08]  /*2130*/  HMMA.16816.F32.BF16 R52, R48.reuse, R40, RZ ;  /* 0x000000283034723c */ /* 0x040ff000000418ff */
[----:B------:R-:W-:Y:S01]  /*2140*/  HMMA.16816.F32.BF16 R48, R48, R42, RZ ;  /* 0x0000002a3030723c */ /* 0x000fe200000418ff */
[----:B------:R-:W1:Y:S07]  /*2150*/  LDSM.16.M88.4 R40, [R120+0x4800] ;  /* 0x004800007828783b */ /* 0x000e6e0000000200 */
[----:B------:R-:W-:Y:S08]  /*2160*/  HMMA.16816.F32.BF16 R16, R8, R82, R16 ;  /* 0x000000520810723c */ /* 0x000ff00000041810 */
[----:B------:R-:W-:Y:S08]  /*2170*/  HMMA.16816.F32.BF16 R28, R12, R76, R28 ;  /* 0x0000004c0c1c723c */ /* 0x000ff0000004181c */
[C---:B------:R-:W-:Y:S08]  /*2180*/  HMMA.16816.F32.BF16 R60, R72.reuse, R68, R60 ;  /* 0x00000044483c723c */ /* 0x040ff0000004183c */
[----:B------:R-:W-:Y:S08]  /*2190*/  HMMA.16816.F32.BF16 R56, R72, R70, R56 ;  /* 0x000000464838723c */ /* 0x000ff00000041838 */
[----:B------:R-:W-:Y:S08]  /*21a0*/  HMMA.16816.F32.BF16 R84, R12, R78, R84 ;  /* 0x0000004e0c54723c */ /* 0x000ff00000041854 */
[C---:B----4-:R-:W-:Y:S08]  /*21b0*/  HMMA.16816.F32.BF16 R20, R4.reuse, R24, R20 ;  /* 0x000000180414723c */ /* 0x050ff00000041814 */
[----:B------:R-:W-:Y:S01]  /*21c0*/  HMMA.16816.F32.BF16 R16, R4, R26, R16 ;  /* 0x0000001a0410723c */ /* 0x000fe20000041810 */
[----:B------:R-:W2:Y:S07]  /*21d0*/  LDSM.16.M88.4 R24, [R117+0x4800] ;  /* 0x004800007518783b */ /* 0x000eae0000000200 */
[----:B------:R-:W-:Y:S08]  /*21e0*/  HMMA.16816.F32.BF16 R28, R8, R32, R28 ;  /* 0x00000020081c723c */ /* 0x000ff0000004181c */
[----:B-1----:R-:W-:Y:S01]  /*21f0*/  HMMA.16816.F32.BF16 R60, R44, R40, R60 ;  /* 0x000000282c3c723c */ /* 0x002fe2000004183c */
[----:B------:R-:W-:-:S06]  /*2200*/  FMUL.FTZ R20, R20, c[0x0][0x2ec] ;  /* 0x0000bb0014147a20 */ /* 0x000fcc0000410000 */
[----:B------:R-:W-:Y:S01]  /*2210*/  FMUL.FTZ R40, R22, c[0x0][0x2ec] ;  /* 0x0000bb0016287a20 */ /* 0x000fe20000410000 */
[----:B------:R-:W-:Y:S01]  /*2220*/  HMMA.16816.F32.BF16 R56, R44, R42, R56 ;  /* 0x0000002a2c38723c */ /* 0x000fe20000041838 */
[----:B------:R-:W-:Y:S02]  /*2230*/  FMUL.FTZ R41, R23, c[0x0][0x2ec] ;  /* 0x0000bb0017297a20 */ /* 0x000fe40000410000 */
[----:B------:R-:W-:Y:S02]  /*2240*/  FMUL.FTZ R16, R16, c[0x0][0x2ec] ;  /* 0x0000bb0010107a20 */ /* 0x000fe40000410000 */
[----:B------:R-:W-:Y:S02]  /*2250*/  MUFU.TANH R40, R40 ;  /* 0x0000002800287308 */ /* 0x000fe40000002400 */
[----:B------:R-:W-:Y:S01]  /*2260*/  FMUL.FTZ R42, R18, c[0x0][0x2ec] ;  /* 0x0000bb00122a7a20 */ /* 0x000fe20000410000 */
[----:B------:R-:W-:Y:S01]  /*2270*/  HMMA.16816.F32.BF16 R84, R8, R34, R84 ;  /* 0x000000220854723c */ /* 0x000fe20000041854 */
[----:B------:R-:W1:Y:S01]  /*2280*/  LDSM.16.M88.4 R32, [R120+0x4c00] ;  /* 0x004c00007820783b */ /* 0x000e620000000200 */
[----:B------:R-:W-:-:S03]  /*2290*/  FMUL.FTZ R43, R19, c[0x0][0x2ec] ;  /* 0x0000bb00132b7a20 */ /* 0x000fc60000410000 */
[----:B------:R-:W-:Y:S03]  /*22a0*/  MUFU.TANH R42, R42 ;  /* 0x0000002a002a7308 */ /* 0x000fe60000002400 */
[----:B------:R-:W-:Y:S05]  /*22b0*/  HMMA.16816.F32.BF16 R52, R72, R64, R52 ;  /* 0x000000404834723c */ /* 0x000fea0000041834 */
[----:B------:R3:W-:Y:S02]  /*22c0*/  MUFU.TANH R64, R20 ;  /* 0x0000001400407308 */ /* 0x0007e40000002400 */
[----:B------:R-:W-:Y:S01]  /*22d0*/  FMUL.FTZ R65, R21, c[0x0][0x2ec] ;  /* 0x0000bb0015417a20 */ /* 0x000fe20000410000 */
[C---:B--2---:R-:W-:Y:S05]  /*22e0*/  HMMA.16816.F32.BF16 R60, R12.reuse, R24, R60 ;  /* 0x000000180c3c723c */ /* 0x044fea000004183c */
[----:B------:R-:W-:Y:S03]  /*22f0*/  MUFU.TANH R65, R65 ;  /* 0x0000004100417308 */ /* 0x000fe60000002400 */
[----:B------:R-:W-:Y:S01]  /*2300*/  HMMA.16816.F32.BF16 R56, R12, R26, R56 ;  /* 0x0000001a0c38723c */ /* 0x000fe20000041838 */
[----:B------:R-:W-:Y:S04]  /*2310*/  LDSM.16.M88.4 R24, [R117+0x4c00] ;  /* 0x004c00007518783b */ /* 0x000fe80000000200 */
[----:B---3--:R-:W2:Y:S01]  /*2320*/  LDSM.16.M88.4 R20, [R120+0x5800] ;  /* 0x005800007814783b */ /* 0x008ea20000000200 */
[----:B------:R-:W-:Y:S02]  /*2330*/  MUFU.TANH R41, R41 ;  /* 0x0000002900297308 */ /* 0x000fe40000002400 */
[----:B------:R-:W-:Y:S06]  /*2340*/  HMMA.16816.F32.BF16 R48, R72, R66, R48 ;  /* 0x000000424830723c */ /* 0x000fec0000041830 */
[----:B------:R-:W-:Y:S02]  /*2350*/  MUFU.TANH R43, R43 ;  /* 0x0000002b002b7308 */ /* 0x000fe40000002400 */
[----:B------:R-:W-:Y:S06]  /*2360*/  HMMA.16816.F32.BF16 R28, R4, R36, R28 ;  /* 0x00000024041c723c */ /* 0x000fec000004181c */
[----:B------:R3:W4:Y:S01]  /*2370*/  MUFU.TANH R36, R16 ;  /* 0x0000001000247308 */ /* 0x0007220000002400 */
[----:B------:R-:W-:Y:S01]  /*2380*/  FMUL.FTZ R37, R17, c[0x0][0x2ec] ;  /* 0x0000bb0011257a20 */ /* 0x000fe20000410000 */
[C---:B-1----:R-:W-:Y:S06]  /*2390*/  HMMA.16816.F32.BF16 R52, R44.reuse, R32, R52 ;  /* 0x000000202c34723c */ /* 0x042fec0000041834 */
[----:B------:R-:W1:Y:S02]  /*23a0*/  MUFU.TANH R37, R37 ;  /* 0x0000002500257308 */ /* 0x000e640000002400 */
[----:B------:R-:W-:Y:S01]  /*23b0*/  HMMA.16816.F32.BF16 R48, R44, R34, R48 ;  /* 0x000000222c30723c */ /* 0x000fe20000041830 */
[----:B---3--:R-:W3:Y:S06]  /*23c0*/  LDSM.16.M88.4 R16, [R117+0x5800] ;  /* 0x005800007510783b */ /* 0x008eec0000000200 */
[----:B------:R-:W-:Y:S01]  /*23d0*/  SHF.R.S32.HI R34, RZ, 0x1f, R101 ;  /* 0x0000001fff227819 */ /* 0x000fe20000011465 */
[----:B------:R-:W-:Y:S01]  /*23e0*/  FMUL.FTZ R28, R28, c[0x0][0x2ec] ;  /* 0x0000bb001c1c7a20 */ /* 0x000fe20000410000 */
[----:B------:R-:W-:Y:S01]  /*23f0*/  HMMA.16816.F32.BF16 R84, R4, R38, R84 ;  /* 0x000000260454723c */ /* 0x000fe20000041854 */
[----:B------:R-:W-:Y:S01]  /*2400*/  FMUL.FTZ R29, R29, c[0x0][0x2ec] ;  /* 0x0000bb001d1d7a20 */ /* 0x000fe20000410000 */
[----:B------:R-:W-:Y:S01]  /*2410*/  LEA.HI R34, R34, R101, RZ, 0x2 ;  /* 0x0000006522227211 */ /* 0x000fe200078f10ff */
[----:B------:R-:W-:Y:S01]  /*2420*/  FMUL.FTZ R30, R30, c[0x0][0x2ec] ;  /* 0x0000bb001e1e7a20 */ /* 0x000fe20000410000 */
[----:B------:R-:W1:Y:S01]  /*2430*/  MUFU.TANH R38, R28 ;  /* 0x0000001c00267308 */ /* 0x000e620000002400 */
[----:B------:R-:W-:Y:S01]  /*2440*/  FMUL.FTZ R31, R31, c[0x0][0x2ec] ;  /* 0x0000bb001f1f7a20 */ /* 0x000fe20000410000 */
[----:B------:R-:W-:-:S02]  /*2450*/  SHF.R.S32.HI R127, RZ, 0x2, R34 ;  /* 0x00000002ff7f7819 */ /* 0x000fc40000011422 */
[C---:B--2---:R-:W-:Y:S02]  /*2460*/  HMMA.16816.F32.BF16 R60, R8.reuse, R20, R60 ;  /* 0x00000014083c723c */ /* 0x044fe4000004183c */
[----:B------:R-:W-:Y:S02]  /*2470*/  IADD3 R102, R102, 0x1, R127 ;  /* 0x0000000166667810 */ /* 0x000fe40007ffe07f */
[----:B------:R-:W-:Y:S02]  /*2480*/  MUFU.TANH R39, R29 ;  /* 0x0000001d00277308 */ /* 0x000fe40000002400 */
[----:B------:R-:W-:Y:S02]  /*2490*/  IADD3 R102, R93, R102, -R126 ;  /* 0x000000665d667210 */ /* 0x000fe40007ffe87e */
[----:B------:R-:W-:Y:S01]  /*24a0*/  HMMA.16816.F32.BF16 R56, R8, R22, R56 ;  /* 0x000000160838723c */ /* 0x000fe20000041838 */
[----:B------:R-:W2:Y:S01]  /*24b0*/  LDSM.16.M88.4 R20, [R120+0x5c00] ;  /* 0x005c00007814783b */ /* 0x000ea20000000200 */
[----:B------:R-:W-:-:S02]  /*24c0*/  IADD3 R102, R102, c[0x0][0x2e8], RZ ;  /* 0x0000ba0066667a10 */ /* 0x000fc40007ffe0ff */
[----:B------:R-:W1:Y:S04]  /*24d0*/  MUFU.TANH R66, R30 ;  /* 0x0000001e00427308 */ /* 0x000e680000002400 */
[----:B------:R-:W-:Y:S01]  /*24e0*/  HMMA.16816.F32.BF16 R52, R12, R24, R52 ;  /* 0x000000180c34723c */ /* 0x000fe20000041834 */
[----:B------:R-:W-:-:S03]  /*24f0*/  FMUL.FTZ R33, R84, c[0x0][0x2ec] ;  /* 0x0000bb0054217a20 */ /* 0x000fc60000410000 */
[----:B------:R1:W1:Y:S03]  /*2500*/  MUFU.TANH R32, R31 ;  /* 0x0000001f00207308 */ /* 0x0002660000002400 */
[----:B------:R-:W-:Y:S01]  /*2510*/  FMUL.FTZ R24, R87, c[0x0][0x2ec] ;  /* 0x0000bb0057187a20 */ /* 0x000fe20000410000 */
[----:B------:R-:W-:Y:S04]  /*2520*/  HMMA.16816.F32.BF16 R48, R12, R26, R48 ;  /* 0x0000001a0c30723c */ /* 0x000fe80000041830 */
[----:B------:R-:W2:Y:S03]  /*2530*/  MUFU.TANH R33, R33 ;  /* 0x0000002100217308 */ /* 0x000ea60000002400 */
[C---:B------:R-:W-:Y:S01]  /*2540*/  IADD3 R14, R102.reuse, 0x8, RZ ;  /* 0x00000008660e7810 */ /* 0x040fe20007ffe0ff */
[----:B---3--:R-:W-:Y:S01]  /*2550*/  HMMA.16816.F32.BF16 R60, R4, R16, R60 ;  /* 0x00000010043c723c */ /* 0x008fe2000004183c */
[----:B------:R-:W-:-:S02]  /*2560*/  IMNMX R102, R102, R93, PT ;  /* 0x0000005d66667217 */ /* 0x000fc40003800200 */
[----:B------:R-:W-:Y:S01]  /*2570*/  IMNMX R101, R14, R93, PT ;  /* 0x0000005d0e657217 */ /* 0x000fe20003800200 */
[----:B-1----:R-:W1:Y:S01]  /*2580*/  LDSM.16.M88.4 R28, [R117+0x5c00] ;  /* 0x005c0000751c783b */ /* 0x002e620000000200 */
[----:B------:R-:W-:Y:S01]  /*2590*/  MUFU.TANH R24, R24 ;  /* 0x0000001800187308 */ /* 0x000fe20000002400 */
[----:B------:R-:W-:-:S04]  /*25a0*/  DEPBAR.LE SB0, 0x0 ;  /* 0x000080000000791a */ /* 0x000fc80000000000 */
[----:B------:R-:W-:Y:S01]  /*25b0*/  HMMA.16816.F32.BF16 R56, R4, R18, R56 ;  /* 0x000000120438723c */ /* 0x000fe20000041838 */
[----:B------:R-:W-:Y:S02]  /*25c0*/  FMUL.FTZ R17, R86, c[0x0][0x2ec] ;  /* 0x0000bb0056117a20 */ /* 0x000fe40000410000 */
[----:B------:R-:W-:-:S04]  /*25d0*/  FMUL.FTZ R16, R85, c[0x0][0x2ec] ;  /* 0x0000bb0055107a20 */ /* 0x000fc80000410000 */
[----:B------:R-:W3:Y:S01]  /*25e0*/  MUFU.TANH R17, R17 ;  /* 0x0000001100117308 */ /* 0x000ee20000002400 */
[----:B--2---:R-:W-:Y:S01]  /*25f0*/  HMMA.16816.F32.BF16 R52, R8, R20, R52 ;  /* 0x000000140834723c */ /* 0x004fe20000041834 */
[----:B------:R-:W-:-:S04]  /*2600*/  IMAD R19, R98, 0x20, R97 ;  /* 0x0000002062137824 */ /* 0x000fc800078e0261 */
[----:B------:R-:W-:Y:S02]  /*2610*/  IMAD.IADD R118, R92, 0x1, R19 ;  /* 0x000000015c767824 */ /* 0x000fe400078e0213 */
[----:B------:R-:W-:Y:S01]  /*2620*/  IMAD.SHL.U32 R21, R96, 0x2, RZ ;  /* 0x0000000260157824 */ /* 0x000fe200078e00ff */
[----:B------:R-:W-:Y:S01]  /*2630*/  HMMA.16816.F32.BF16 R48, R8, R22, R48 ;  /* 0x000000160830723c */ /* 0x000fe20000041830 */
[----:B------:R-:W2:Y:S01]  /*2640*/  MUFU.TANH R16, R16 ;  /* 0x0000001000107308 */ /* 0x000ea20000002400 */
[----:B------:R-:W-:Y:S02]  /*2650*/  FMUL.FTZ R61, R61, c[0x0][0x2ec] ;  /* 0x0000bb003d3d7a20 */ /* 0x000fe40000410000 */
[----:B------:R-:W-:Y:S01]  /*2660*/  LOP3.LUT R21, R21, 0x6, RZ, 0xc0, !PT ;  /* 0x0000000615157812 */ /* 0x000fe200078ec0ff */
[----:B------:R-:W-:Y:S02]  /*2670*/  FMUL.FTZ R60, R60, c[0x0][0x2ec] ;  /* 0x0000bb003c3c7a20 */ /* 0x000fe40000410000 */
[----:B------:R-:W-:-:S02]  /*2680*/  FMUL.FTZ R62, R62, c[0x0][0x2ec] ;  /* 0x0000bb003e3e7a20 */ /* 0x000fc40000410000 */
[----:B------:R-:W-:Y:S01]  /*2690*/  IMAD.IADD R18, R0, 0x1, R21 ;  /* 0x0000000100127824 */ /* 0x000fe200078e0215 */
[----:B------:R-:W2:Y:S01]  /*26a0*/  MUFU.TANH R20, R61 ;  /* 0x0000003d00147308 */ /* 0x000ea20000002400 */
[----:B------:R-:W-:Y:S02]  /*26b0*/  FMUL.FTZ R63, R63, c[0x0][0x2ec] ;  /* 0x0000bb003f3f7a20 */ /* 0x000fe40000410000 */
[----:B------:R-:W-:Y:S01]  /*26c0*/  FMUL.FTZ R56, R56, c[0x0][0x2ec] ;  /* 0x0000bb0038387a20 */ /* 0x000fe20000410000 */
[C---:B------:R-:W-:Y:S01]  /*26d0*/  IADD3 R12, R18.reuse, 0x1, RZ ;  /* 0x00000001120c7810 */ /* 0x040fe20007ffe0ff */
[----:B------:R-:W-:Y:S01]  /*26e0*/  FMUL.FTZ R57, R57, c[0x0][0x2ec] ;  /* 0x0000bb0039397a20 */ /* 0x000fe20000410000 */
[----:B------:R-:W-:Y:S01]  /*26f0*/  IADD3 R13, R18, 0x8, RZ ;  /* 0x00000008120d7810 */ /* 0x000fe20007ffe0ff */
[----:B------:R-:W-:Y:S01]  /*2700*/  FMUL.FTZ R58, R58, c[0x0][0x2ec] ;  /* 0x0000bb003a3a7a20 */ /* 0x000fe20000410000 */
[----:B-1----:R-:W-:Y:S01]  /*2710*/  HMMA.16816.F32.BF16 R52, R4, R28, R52 ;  /* 0x0000001c0434723c */ /* 0x002fe20000041834 */
[C---:B------:R-:W-:Y:S01]  /*2720*/  ISETP.GE.AND P3, PT, R12.reuse, R102, PT ;  /* 0x000000660c00720c */ /* 0x040fe20003f66270 */
[----:B------:R-:W1:Y:S01]  /*2730*/  MUFU.TANH R111, R60 ;  /* 0x0000003c006f7308 */ /* 0x000e620000002400 */
[----:B------:R-:W-:Y:S01]  /*2740*/  ISETP.GE.AND P0, PT, R12, R101, PT ;  /* 0x000000650c00720c */ /* 0x000fe20003f06270 */
[----:B------:R-:W-:Y:S01]  /*2750*/  FMUL.FTZ R59, R59, c[0x0][0x2ec] ;  /* 0x0000bb003b3b7a20 */ /* 0x000fe20000410000 */
[----:B------:R-:W-:-:S02]  /*2760*/  IADD3 R12, R18, 0x9, RZ ;  /* 0x00000009120c7810 */ /* 0x000fc40007ffe0ff */
[CC--:B------:R-:W-:Y:S01]  /*2770*/  ISETP.GE.AND P4, PT, R13.reuse, R102.reuse, PT ;  /* 0x000000660d00720c */ /* 0x0c0fe20003f86270 */
[----:B------:R-:W-:Y:S01]  /*2780*/  HMMA.16816.F32.BF16 R48, R4, R30, R48 ;  /* 0x0000001e0430723c */ /* 0x000fe20000041830 */
[-C--:B------:R-:W-:Y:S01]  /*2790*/  ISETP.GE.AND P2, PT, R13, R101.reuse, PT ;  /* 0x000000650d00720c */ /* 0x080fe20003f46270 */
[----:B------:R-:W1:Y:S01]  /*27a0*/  MUFU.TANH R134, R62 ;  /* 0x0000003e00867308 */ /* 0x000e620000002400 */
[----:B------:R-:W-:Y:S02]  /*27b0*/  IADD3 R10, R18, 0x11, RZ ;  /* 0x00000011120a7810 */ /* 0x000fe40007ffe0ff */
[C---:B------:R-:W-:Y:S02]  /*27c0*/  ISETP.GE.AND P1, PT, R12.reuse, R102, PT ;  /* 0x000000660c00720c */ /* 0x040fe40003f26270 */
[----:B------:R-:W-:Y:S02]  /*27d0*/  ISETP.GE.AND P5, PT, R12, R101, PT ;  /* 0x000000650c00720c */ /* 0x000fe40003fa6270 */
[C---:B------:R-:W-:Y:S01]  /*27e0*/  IADD3 R13, R18.reuse, 0x10, RZ ;  /* 0x00000010120d7810 */ /* 0x040fe20007ffe0ff */
[----:B------:R-:W-:Y:S01]  /*27f0*/  MUFU.TANH R114, R63 ;  /* 0x0000003f00727308 */ /* 0x000fe20000002400 */
[----:B------:R-:W-:-:S02]  /*2800*/  IADD3 R8, R18, 0x18, RZ ;  /* 0x0000001812087810 */ /* 0x000fc40007ffe0ff */
[----:B----4-:R-:W-:Y:S02]  /*2810*/  FSEL R9, R36, -INF , !P4 ;  /* 0xff80000024097808 */ /* 0x010fe40006000000 */
[----:B------:R-:W-:Y:S01]  /*2820*/  FSEL R42, R42, -INF , !P2 ;  /* 0xff8000002a2a7808 */ /* 0x000fe20005000000 */
[----:B------:R-:W-:Y:S01]  /*2830*/  FMUL.FTZ R52, R52, c[0x0][0x2ec] ;  /* 0x0000bb0034347a20 */ /* 0x000fe20000410000 */
[CC--:B------:R-:W-:Y:S01]  /*2840*/  ISETP.GE.AND P4, PT, R10.reuse, R102.reuse, PT ;  /* 0x000000660a00720c */ /* 0x0c0fe20003f86270 */
[----:B------:R-:W-:Y:S01]  /*2850*/  MUFU.TANH R99, R56 ;  /* 0x0000003800637308 */ /* 0x000fe20000002400 */
[-C--:B------:R-:W-:Y:S01]  /*2860*/  ISETP.GE.AND P2, PT, R10, R101.reuse, PT ;  /* 0x000000650a00720c */ /* 0x080fe20003f46270 */
[----:B------:R-:W-:Y:S01]  /*2870*/  FMUL.FTZ R53, R53, c[0x0][0x2ec] ;  /* 0x0000bb0035357a20 */ /* 0x000fe20000410000 */
[----:B------:R-:W-:Y:S01]  /*2880*/  FSEL R65, R65, -INF , !P3 ;  /* 0xff80000041417808 */ /* 0x000fe20005800000 */
[----:B------:R-:W-:Y:S01]  /*2890*/  FMUL.FTZ R31, R55, c[0x0][0x2ec] ;  /* 0x0000bb00371f7a20 */ /* 0x000fe20000410000 */
[----:B------:R-:W-:Y:S01]  /*28a0*/  FSEL R12, R41, -INF , !P0 ;  /* 0xff800000290c7808 */ /* 0x000fe20004000000 */
[----:B------:R-:W-:Y:S01]  /*28b0*/  FMUL.FTZ R30, R50, c[0x0][0x2ec] ;  /* 0x0000bb00321e7a20 */ /* 0x000fe20000410000 */
[----:B------:R-:W-:Y:S01]  /*28c0*/  FSEL R37, R37, -INF , !P1 ;  /* 0xff80000025257808 */ /* 0x000fe20004800000 */
[----:B------:R-:W4:Y:S01]  /*28d0*/  MUFU.TANH R107, R52 ;  /* 0x00000034006b7308 */ /* 0x000f220000002400 */
[----:B------:R-:W-:Y:S01]  /*28e0*/  FSEL R10, R43, -INF , !P5 ;  /* 0xff8000002b0a7808 */ /* 0x000fe20006800000 */
[----:B------:R-:W-:Y:S01]  /*28f0*/  FMUL.FTZ R48, R48, c[0x0][0x2ec] ;  /* 0x0000bb0030307a20 */ /* 0x000fe20000410000 */
[----:B------:R-:W-:Y:S01]  /*2900*/  ISETP.GE.AND P3, PT, R13, R102, PT ;  /* 0x000000660d00720c */ /* 0x000fe20003f66270 */
[----:B------:R-:W-:Y:S01]  /*2910*/  FMUL.FTZ R49, R49, c[0x0][0x2ec] ;  /* 0x0000bb0031317a20 */ /* 0x000fe20000410000 */
[----:B------:R-:W-:-:S02]  /*2920*/  ISETP.GE.AND P0, PT, R13, R101, PT ;  /* 0x000000650d00720c */ /* 0x000fc40003f06270 */
[C---:B------:R-:W-:Y:S01]  /*2930*/  ISETP.GE.AND P1, PT, R8.reuse, R102, PT ;  /* 0x000000660800720c */ /* 0x040fe20003f26270 */
[----:B------:R-:W-:Y:S01]  /*2940*/  MUFU.TANH R93, R57 ;  /* 0x00000039005d7308 */ /* 0x000fe20000002400 */
[----:B------:R-:W-:Y:S02]  /*2950*/  ISETP.GE.AND P5, PT, R8, R101, PT ;  /* 0x000000650800720c */ /* 0x000fe40003fa6270 */
[C---:B------:R-:W-:Y:S02]  /*2960*/  IADD3 R8, R18.reuse, 0x19, RZ ;  /* 0x0000001912087810 */ /* 0x040fe40007ffe0ff */
[----:B------:R-:W-:Y:S02]  /*2970*/  IADD3 R13, R18, 0x20, RZ ;  /* 0x00000020120d7810 */ /* 0x000fe40007ffe0ff */
[----:B------:R-:W-:Y:S01]  /*2980*/  FSEL R11, R38, -INF , !P3 ;  /* 0xff800000260b7808 */ /* 0x000fe20005800000 */
[----:B------:R-:W1:Y:S01]  /*2990*/  MUFU.TANH R110, R58 ;  /* 0x0000003a006e7308 */ /* 0x000e620000002400 */
[----:B------:R-:W-:-:S02]  /*29a0*/  FSEL R66, R66, -INF , !P0 ;  /* 0xff80000042427808 */ /* 0x000fc40004000000 */
[CC--:B------:R-:W-:Y:S02]  /*29b0*/  ISETP.GE.AND P3, PT, R8.reuse, R102.reuse, PT ;  /* 0x000000660800720c */ /* 0x0c0fe40003f66270 */
[----:B------:R-:W-:Y:S02]  /*29c0*/  ISETP.GE.AND P0, PT, R8, R101, PT ;  /* 0x000000650800720c */ /* 0x000fe40003f06270 */
[----:B------:R-:W-:Y:S01]  /*29d0*/  FSEL R39, R39, -INF , !P4 ;  /* 0xff80000027277808 */ /* 0x000fe20006000000 */
[----:B------:R-:W1:Y:S01]  /*29e0*/  MUFU.TANH R108, R59 ;  /* 0x0000003b006c7308 */ /* 0x000e620000002400 */
[----:B------:R-:W-:Y:S01]  /*29f0*/  FSEL R8, R32, -INF , !P2 ;  /* 0xff80000020087808 */ /* 0x000fe20005000000 */
[----:B------:R-:W-:Y:S01]  /*2a00*/  FMUL.FTZ R32, R54, c[0x0][0x2ec] ;  /* 0x0000bb0036207a20 */ /* 0x000fe20000410000 */
[----:B------:R-:W-:Y:S02]  /*2a10*/  IADD3 R4, R18, 0x21, RZ ;  /* 0x0000002112047810 */ /* 0x000fe40007ffe0ff */
[----:B------:R-:W-:-:S02]  /*2a20*/  ISETP.GE.AND P4, PT, R13, R102, PT ;  /* 0x000000660d00720c */ /* 0x000fc40003f86270 */
[-C--:B------:R-:W-:Y:S01]  /*2a30*/  ISETP.GE.AND P2, PT, R13, R101.reuse, PT ;  /* 0x000000650d00720c */ /* 0x080fe20003f46270 */
[----:B------:R-:W-:Y:S01]  /*2a40*/  MUFU.TANH R106, R53 ;  /* 0x00000035006a7308 */ /* 0x000fe20000002400 */
[----:B------:R-:W-:Y:S02]  /*2a50*/  IADD3 R13, R18, 0x28, RZ ;  /* 0x00000028120d7810 */ /* 0x000fe40007ffe0ff */
[----:B------:R-:W-:Y:S01]  /*2a60*/  FSEL R5, R33, -INF , !P1 ;  /* 0xff80000021057808 */ /* 0x000fe20004800000 */
[----:B------:R-:W-:Y:S01]  /*2a70*/  FMUL.FTZ R33, R51, c[0x0][0x2ec] ;  /* 0x0000bb0033217a20 */ /* 0x000fe20000410000 */
[----:B---3--:R-:W-:Y:S02]  /*2a80*/  FSEL R6, R17, -INF , !P5 ;  /* 0xff80000011067808 */ /* 0x008fe40006800000 */
[C---:B------:R-:W-:Y:S01]  /*2a90*/  ISETP.GE.AND P1, PT, R4.reuse, R102, PT ;  /* 0x000000660400720c */ /* 0x040fe20003f26270 */
[----:B------:R-:W3:Y:S01]  /*2aa0*/  MUFU.TANH R32, R32 ;  /* 0x0000002000207308 */ /* 0x000ee20000002400 */
[----:B------:R-:W-:-:S02]  /*2ab0*/  ISETP.GE.AND P5, PT, R4, R101, PT ;  /* 0x000000650400720c */ /* 0x000fc40003fa6270 */
[----:B--2---:R-:W-:Y:S02]  /*2ac0*/  FSEL R7, R16, -INF , !P3 ;  /* 0xff80000010077808 */ /* 0x004fe40005800000 */
[----:B------:R-:W-:Y:S02]  /*2ad0*/  FSEL R4, R24, -INF , !P0 ;  /* 0xff80000018047808 */ /* 0x000fe40004000000 */
[C---:B------:R-:W-:Y:S01]  /*2ae0*/  ISETP.GE.AND P3, PT, R13.reuse, R102, PT ;  /* 0x000000660d00720c */ /* 0x040fe20003f66270 */
[----:B------:R-:W2:Y:S01]  /*2af0*/  MUFU.TANH R31, R31 ;  /* 0x0000001f001f7308 */ /* 0x000ea20000002400 */
[----:B------:R-:W-:Y:S02]  /*2b00*/  ISETP.GE.AND P0, PT, R13, R101, PT ;  /* 0x000000650d00720c */ /* 0x000fe40003f06270 */
[C---:B------:R-:W-:Y:S02]  /*2b10*/  IADD3 R13, R18.reuse, 0x30, RZ ;  /* 0x00000030120d7810 */ /* 0x040fe40007ffe0ff */
[----:B------:R-:W-:-:S02]  /*2b20*/  IADD3 R14, R18, 0x29, RZ ;  /* 0x00000029120e7810 */ /* 0x000fc40007ffe0ff */
[----:B------:R-:W-:Y:S01]  /*2b30*/  FSEL R97, R20, -INF , !P1 ;  /* 0xff80000014617808 */ /* 0x000fe20004800000 */
[----:B------:R-:W2:Y:S01]  /*2b40*/  MUFU.TANH R105, R48 ;  /* 0x0000003000697308 */ /* 0x000ea20000002400 */
[-C--:B------:R-:W-:Y:S02]  /*2b50*/  ISETP.GE.AND P1, PT, R13, R102.reuse, PT ;  /* 0x000000660d00720c */ /* 0x080fe40003f26270 */
[----:B-1----:R-:W-:Y:S02]  /*2b60*/  FSEL R111, R111, -INF , !P4 ;  /* 0xff8000006f6f7808 */ /* 0x002fe40006000000 */
[----:B------:R-:W-:Y:S02]  /*2b70*/  FSEL R134, R134, -INF , !P2 ;  /* 0xff80000086867808 */ /* 0x000fe40005000000 */
[C---:B------:R-:W-:Y:S01]  /*2b80*/  ISETP.GE.AND P4, PT, R14.reuse, R102, PT ;  /* 0x000000660e00720c */ /* 0x040fe20003f86270 */
[----:B------:R-:W1:Y:S01]  /*2b90*/  MUFU.TANH R30, R30 ;  /* 0x0000001e001e7308 */ /* 0x000e620000002400 */
[----:B------:R-:W-:-:S02]  /*2ba0*/  ISETP.GE.AND P2, PT, R14, R101, PT ;  /* 0x000000650e00720c */ /* 0x000fc40003f46270 */
[----:B------:R-:W-:Y:S02]  /*2bb0*/  IADD3 R14, R18, 0x31, RZ ;  /* 0x00000031120e7810 */ /* 0x000fe40007ffe0ff */
[----:B----4-:R-:W-:Y:S02]  /*2bc0*/  FSEL R107, R107, -INF , !P1 ;  /* 0xff8000006b6b7808 */ /* 0x010fe40004800000 */
[----:B------:R-:W-:Y:S01]  /*2bd0*/  ISETP.GT.AND P1, PT, R100, 0x1, PT ;  /* 0x000000016400780c */ /* 0x000fe20003f24270 */
[----:B------:R-:W4:Y:S01]  /*2be0*/  MUFU.TANH R109, R49 ;  /* 0x00000031006d7308 */ /* 0x000f220000002400 */
[----:B------:R-:W-:Y:S02]  /*2bf0*/  FSEL R114, R114, -INF , !P5 ;  /* 0xff80000072727808 */ /* 0x000fe40006800000 */
[----:B------:R-:W-:Y:S02]  /*2c00*/  FSEL R99, R99, -INF , !P3 ;  /* 0xff80000063637808 */ /* 0x000fe40005800000 */
[----:B------:R-:W-:-:S02]  /*2c10*/  ISETP.GE.AND P5, PT, R13, R101, PT ;  /* 0x000000650d00720c */ /* 0x000fc40003fa6270 */
[----:B------:R-:W-:Y:S01]  /*2c20*/  ISETP.GE.AND P3, PT, R14, R102, PT ;  /* 0x000000660e00720c */ /* 0x000fe20003f66270 */
[----:B------:R-:W1:Y:S01]  /*2c30*/  MUFU.TANH R33, R33 ;  /* 0x0000002100217308 */ /* 0x000e620000002400 */
[----:B------:R-:W-:Y:S02]  /*2c40*/  IADD3 R13, R18, 0x38, RZ ;  /* 0x00000038120d7810 */ /* 0x000fe40007ffe0ff */
[----:B------:R-:W-:Y:S01]  /*2c50*/  FSEL R110, R110, -INF , !P0 ;  /* 0xff8000006e6e7808 */ /* 0x000fe20004000000 */
[----:B------:R-:W-:Y:S01]  /*2c60*/  @!P1 IMAD.MOV.U32 R104, RZ, RZ, R94 ;  /* 0x000000ffff689224 */ /* 0x000fe200078e005e */
[----:B------:R-:W-:Y:S01]  /*2c70*/  FSEL R93, R93, -INF , !P4 ;  /* 0xff8000005d5d7808 */ /* 0x000fe20006000000 */
[----:B------:R-:W-:Y:S01]  /*2c80*/  @!P1 IMAD.MOV.U32 R103, RZ, RZ, R2 ;  /* 0x000000ffff679224 */ /* 0x000fe200078e0002 */
[----:B------:R-:W-:Y:S02]  /*2c90*/  FSEL R108, R108, -INF , !P2 ;  /* 0xff8000006c6c7808 */ /* 0x000fe40005000000 */
[----:B---3--:R-:W-:-:S02]  /*2ca0*/  FSEL R32, R32, -INF , !P5 ;  /* 0xff80000020207808 */ /* 0x008fc40006800000 */
[----:B------:R-:W-:Y:S01]  /*2cb0*/  FSEL R106, R106, -INF , !P3 ;  /* 0xff8000006a6a7808 */ /* 0x000fe20005800000 */
[----:B------:R-:W-:Y:S01]  /*2cc0*/  BAR.SYNC.DEFER_BLOCKING 0x0 ;  /* 0x0000000000007b1d */ /* 0x000fe20000010000 */
[-C--:B------:R-:W-:Y:S02]  /*2cd0*/  ISETP.GE.AND P0, PT, R14, R101.reuse, PT ;  /* 0x000000650e00720c */ /* 0x080fe40003f06270 */
[CC--:B------:R-:W-:Y:S02]  /*2ce0*/  ISETP.GE.AND P4, PT, R13.reuse, R102.reuse, PT ;  /* 0x000000660d00720c */ /* 0x0c0fe40003f86270 */
[-C--:B------:R-:W-:Y:S02]  /*2cf0*/  ISETP.GE.AND P2, PT, R13, R101.reuse, PT ;  /* 0x000000650d00720c */ /* 0x080fe40003f46270 */
[C---:B------:R-:W-:Y:S02]  /*2d00*/  ISETP.GE.AND P5, PT, R18.reuse, R102, PT ;  /* 0x000000661200720c */ /* 0x040fe40003fa6270 */
[----:B------:R-:W-:-:S02]  /*2d10*/  ISETP.GE.AND P3, PT, R18, R101, PT ;  /* 0x000000651200720c */ /* 0x000fc40003f66270 */
[----:B------:R-:W-:Y:S02]  /*2d20*/  IADD3 R18, R18, 0x39, RZ ;  /* 0x0000003912127810 */ /* 0x000fe40007ffe0ff */
[----:B--2---:R-:W-:Y:S02]  /*2d30*/  FSEL R31, R31, -INF , !P0 ;  /* 0xff8000001f1f7808 */ /* 0x004fe40004000000 */
[----:B------:R-:W-:Y:S02]  /*2d40*/  FSEL R105, R105, -INF , !P4 ;  /* 0xff80000069697808 */ /* 0x000fe40006000000 */
[----:B-1----:R-:W-:Y:S02]  /*2d50*/  FSEL R30, R30, -INF , !P2 ;  /* 0xff8000001e1e7808 */ /* 0x002fe40005000000 */
[----:B------:R-:W-:Y:S02]  /*2d60*/  @!P1 LEA R136, P0, R94, c[0x0][0x168], 0x1 ;  /* 0x00005a005e889a11 */ /* 0x000fe400078008ff */
[----:B------:R-:W-:-:S02]  /*2d70*/  ISETP.GE.AND P4, PT, R18, R102, PT ;  /* 0x000000661200720c */ /* 0x000fc40003f86270 */
[----:B------:R-:W-:Y:S02]  /*2d80*/  ISETP.GE.AND P2, PT, R18, R101, PT ;  /* 0x000000651200720c */ /* 0x000fe40003f46270 */
[----:B------:R-:W-:Y:S02]  /*2d90*/  @!P1 LEA.HI.X R137, R94, c[0x0][0x16c], R2, 0x1, P0 ;  /* 0x00005b005e899a11 */ /* 0x000fe400000f0c02 */
[----:B------:R-:W-:Y:S02]  /*2da0*/  FSEL R64, R64, -INF , !P5 ;  /* 0xff80000040407808 */ /* 0x000fe40006800000 */
[----:B------:R-:W-:Y:S02]  /*2db0*/  FSEL R40, R40, -INF , !P3 ;  /* 0xff80000028287808 */ /* 0x000fe40005800000 */
[----:B----4-:R-:W-:Y:S02]  /*2dc0*/  FSEL R109, R109, -INF , !P4 ;  /* 0xff8000006d6d7808 */ /* 0x010fe40006000000 */
        /* <DEDUP_REMOVED lines=10> */
[----:B------:R-:W-:-:S02]  /*2e70*/  ISETP.GE.AND P0, PT, R18, RZ, PT ;  /* 0x000000ff1200720c */ /* 0x000fc40003f06270 */
        /* <DEDUP_REMOVED lines=49> */
.L_x_5070:
[----:B------:R-:W-:-:S04]  /*3190*/  ULEA UR4, -UR4, URZ, 0x6 ;  /* 0x0000003f04047291 */ /* 0x000fc8000f8e313f */
[----:B------:R-:W-:Y:S02]  /*31a0*/  USHF.R.S32.HI UR6, URZ, 0x1f, UR4 ;  /* 0x0000001f3f067899 */ /* 0x000fe40008011404 */
[----:B------:R-:W-:-:S04]  /*31b0*/  MOV R15, UR4 ;  /* 0x00000004000f7c02 */ /* 0x000fc80008000f00 */
[----:B------:R-:W-:Y:S02]  /*31c0*/  MOV R13, UR6 ;  /* 0x00000006000d7c02 */ /* 0x000fe40008000f00 */
.L_x_5071:
        /* <DEDUP_REMOVED lines=18> */
.L_x_5069:
        /* <DEDUP_REMOVED lines=53> */
[----:B------:R-:W-:Y:S01]  /*3640*/  ISETP.GE.AND P0, PT, R100, 0x2, PT ;  /* 0x000000026400780c */ /* 0x000fe20003f06270 */
[--C-:B------:R-:W-:Y:S02]  /*3650*/  FFMA.FTZ R84, R9, c[0x0][0x23c], -R112.reuse ;  /* 0x00008f0009547a23 */ /* 0x100fe40000010870 */
[----:B------:R-:W-:Y:S01]  /*3660*/  FFMA.FTZ R27, R37, c[0x0][0x23c], -R112 ;  /* 0x00008f00251b7a23 */ /* 0x000fe20000010870 */
[----:B------:R-:W-:Y:S01]  /*3670*/  MUFU.EX2 R86, R86 ;  /* 0x0000005600567308 */ /* 0x000fe20000000800 */
[--C-:B------:R-:W-:Y:S02]  /*3680*/  FFMA.FTZ R34, R40, c[0x0][0x23c], -R35.reuse ;  /* 0x00008f0028227a23 */ /* 0x100fe40000010823 */
[----:B------:R-:W-:-:S02]  /*3690*/  FFMA.FTZ R87, R12, c[0x0][0x23c], -R35 ;  /* 0x00008f000c577a23 */ /* 0x000fc40000010823 */
[--C-:B------:R-:W-:Y:S01]  /*36a0*/  FFMA.FTZ R29, R42, c[0x0][0x23c], -R35.reuse ;  /* 0x00008f002a1d7a23 */ /* 0x100fe20000010823 */
[----:B------:R-:W-:Y:S01]  /*36b0*/  LDSM.16.MT88.4 R12, [R118+0x6400] ;  /* 0x00640000760c783b */ /* 0x000fe20000004200 */
[--C-:B------:R-:W-:Y:S01]  /*36c0*/  FFMA.FTZ R28, R10, c[0x0][0x23c], -R35.reuse ;  /* 0x00008f000a1c7a23 */ /* 0x100fe20000010823 */
[----:B------:R-:W1:Y:S01]  /*36d0*/  MUFU.EX2 R85, R85 ;  /* 0x0000005500557308 */ /* 0x000e620000000800 */
[--C-:B------:R-:W-:Y:S01]  /*36e0*/  FFMA.FTZ R25, R11, c[0x0][0x23c], -R112.reuse ;  /* 0x00008f000b197a23 */ /* 0x100fe20000010870 */
[----:B------:R-:W2:Y:S01]  /*36f0*/  LDSM.16.MT88.4 R40, [R118+0x8000] ;  /* 0x008000007628783b */ /* 0x000ea20000004200 */
[----:B------:R-:W-:Y:S02]  /*3700*/  FFMA.FTZ R23, R8, c[0x0][0x23c], -R35 ;  /* 0x00008f0008177a23 */ /* 0x000fe40000010823 */
[--C-:B------:R-:W-:Y:S01]  /*3710*/  FFMA.FTZ R22, R39, c[0x0][0x23c], -R112.reuse ;  /* 0x00008f0027167a23 */ /* 0x100fe20000010870 */
[----:B------:R-:W3:Y:S01]  /*3720*/  LDSM.16.MT88.4 R8, [R116+0x6400] ;  /* 0x006400007408783b */ /* 0x000ee20000004200 */
[--C-:B------:R-:W-:Y:S01]  /*3730*/  FFMA.FTZ R21, R5, c[0x0][0x23c], -R112.reuse ;  /* 0x00008f0005157a23 */ /* 0x100fe20000010870 */
[----:B------:R-:W-:Y:S01]  /*3740*/  MUFU.EX2 R84, R84 ;  /* 0x0000005400547308 */ /* 0x000fe20000000800 */
[----:B------:R-:W-:-:S02]  /*3750*/  FFMA.FTZ R20, R7, c[0x0][0x23c], -R112 ;  /* 0x00008f0007147a23 */ /* 0x000fc40000010870 */
[--C-:B------:R-:W-:Y:S02]  /*3760*/  FFMA.FTZ R26, R66, c[0x0][0x23c], -R35.reuse ;  /* 0x00008f00421a7a23 */ /* 0x100fe40000010823 */
[--C-:B------:R-:W-:Y:S02]  /*3770*/  FFMA.FTZ R24, R6, c[0x0][0x23c], -R35.reuse ;  /* 0x00008f0006187a23 */ /* 0x100fe40000010823 */
[----:B------:R-:W-:Y:S01]  /*3780*/  FFMA.FTZ R3, R4, c[0x0][0x23c], -R35 ;  /* 0x00008f0004037a23 */ /* 0x000fe20000010823 */
[----:B------:R-:W4:Y:S01]  /*3790*/  MUFU.EX2 R27, R27 ;  /* 0x0000001b001b7308 */ /* 0x000f220000000800 */
[----:B-1----:R-:W-:Y:S01]  /*37a0*/  F2FP.BF16.PACK_AB R48, R85, R86 ;  /* 0x000000565530723e */ /* 0x002fe200000010ff */
        /* <DEDUP_REMOVED lines=9> */
[----:B----4-:R-:W-:Y:S01]  /*3840*/  F2FP.BF16.PACK_AB R50, R27, R84 ;  /* 0x000000541b32723e */ /* 0x010fe200000010ff */
        /* <DEDUP_REMOVED lines=18> */
[----:B------:R-:W1:Y:S01]  /*3970*/  MUFU.EX2 R22, R22 ;  /* 0x0000001600167308 */ /* 0x000e620000000800 */
[----:B------:R-:W-:-:S04]  /*3980*/  FADD.FTZ R29, R29, R34 ;  /* 0x000000221d1d7221 */ /* 0x000fc80000010000 */
[----:B------:R-:W-:Y:S01]  /*3990*/  FADD.FTZ R27, R28, R29 ;  /* 0x0000001d1c1b7221 */ /* 0x000fe20000010000 */
[C---:B------:R-:W-:Y:S02]  /*39a0*/  HMMA.16816.F32.BF16 R72, R48.reuse, R68, RZ ;  /* 0x000000443048723c */ /* 0x040fe400000418ff */
[----:B------:R-:W-:Y:S06]  /*39b0*/  MUFU.EX2 R21, R21 ;  /* 0x0000001500157308 */ /* 0x000fec0000000800 */
[----:B------:R-:W-:Y:S02]  /*39c0*/  HMMA.16816.F32.BF16 R68, R48, R70, RZ ;  /* 0x000000463044723c */ /* 0x000fe400000418ff */
[----:B------:R-:W4:Y:S01]  /*39d0*/  MUFU.EX2 R20, R20 ;  /* 0x0000001400147308 */ /* 0x000f220000000800 */
[----:B-1----:R-:W-:Y:S01]  /*39e0*/  F2FP.BF16.PACK_AB R4, R22, R25 ;  /* 0x000000191604723e */ /* 0x002fe200000010ff */
[----:B------:R-:W-:-:S04]  /*39f0*/  FADD.FTZ R25, R25, R84 ;  /* 0x0000005419197221 */ /* 0x000fc80000010000 */
[C---:B------:R-:W-:Y:S01]  /*3a00*/  HMMA.16816.F32.BF16 R56, R48.reuse, R52, RZ ;  /* 0x000000343038723c */ /* 0x040fe200000418ff */
[----:B------:R-:W-:Y:S01]  /*3a10*/  FADD.FTZ R22, R22, R25 ;  /* 0x0000001916167221 */ /* 0x000fe20000010000 */
[----:B------:R-:W-:Y:S06]  /*3a20*/  MUFU.EX2 R26, R26 ;  /* 0x0000001a001a7308 */ /* 0x000fec0000000800 */
[----:B------:R-:W-:Y:S02]  /*3a30*/  HMMA.16816.F32.BF16 R52, R48, R54, RZ ;  /* 0x000000363034723c */ /* 0x000fe400000418ff */
[----:B------:R-:W1:Y:S01]  /*3a40*/  MUFU.EX2 R23, R23 ;  /* 0x0000001700177308 */ /* 0x000e620000000800 */
[----:B----4-:R-:W-:Y:S01]  /*3a50*/  F2FP.BF16.PACK_AB R6, R20, R21 ;  /* 0x000000151406723e */ /* 0x010fe200000010ff */
[----:B------:R-:W-:-:S04]  /*3a60*/  FADD.FTZ R21, R21, R22 ;  /* 0x0000001615157221 */ /* 0x000fc80000010000 */
[C---:B------:R-:W-:Y:S01]  /*3a70*/  HMMA.16816.F32.BF16 R80, R48.reuse, R76, RZ ;  /* 0x0000004c3050723c */ /* 0x040fe200000418ff */
[----:B------:R-:W-:Y:S01]  /*3a80*/  FADD.FTZ R21, R20, R21 ;  /* 0x0000001514157221 */ /* 0x000fe20000010000 */
[----:B------:R-:W-:Y:S06]  /*3a90*/  MUFU.EX2 R24, R24 ;  /* 0x0000001800187308 */ /* 0x000fec0000000800 */
[----:B------:R-:W-:Y:S02]  /*3aa0*/  HMMA.16816.F32.BF16 R64, R48, R60, RZ ;  /* 0x0000003c3040723c */ /* 0x000fe400000418ff */
[----:B------:R-:W4:Y:S01]  /*3ab0*/  MUFU.EX2 R3, R3 ;  /* 0x0000000300037308 */ /* 0x000f220000000800 */
[----:B-1----:R-:W-:Y:S01]  /*3ac0*/  F2FP.BF16.PACK_AB R5, R23, R26 ;  /* 0x0000001a1705723e */ /* 0x002fe200000010ff */
[----:B------:R-:W-:-:S04]  /*3ad0*/  FADD.FTZ R26, R26, R27 ;  /* 0x0000001b1a1a7221 */ /* 0x000fc80000010000 */
[C---:B--2---:R-:W-:Y:S01]  /*3ae0*/  HMMA.16816.F32.BF16 R36, R48.reuse, R40, RZ ;  /* 0x000000283024723c */ /* 0x044fe200000418ff */
[----:B------:R-:W-:Y:S01]  /*3af0*/  FADD.FTZ R23, R23, R26 ;  /* 0x0000001a17177221 */ /* 0x000fe20000010000 */
[----:B------:R-:W-:Y:S06]  /*3b00*/  MUFU.EX2 R98, R98 ;  /* 0x0000006200627308 */ /* 0x000fec0000000800 */
[----:B------:R-:W-:Y:S01]  /*3b10*/  HMMA.16816.F32.BF16 R76, R48, R78, RZ ;  /* 0x0000004e304c723c */ /* 0x000fe200000418ff */
[----:B----4-:R-:W-:Y:S01]  /*3b20*/  F2FP.BF16.PACK_AB R7, R3, R24 ;  /* 0x000000180307723e */ /* 0x010fe200000010ff */
[----:B------:R-:W1:Y:S01]  /*3b30*/  MUFU.EX2 R97, R97 ;  /* 0x0000006100617308 */ /* 0x000e620000000800 */
[----:B------:R-:W-:-:S05]  /*3b40*/  FADD.FTZ R24, R24, R23 ;  /* 0x0000001718187221 */ /* 0x000fca0000010000 */
[----:B------:R-:W-:Y:S01]  /*3b50*/  HMMA.16816.F32.BF16 R60, R48, R62, RZ ;  /* 0x0000003e303c723c */ /* 0x000fe200000418ff */
[----:B------:R-:W-:Y:S01]  /*3b60*/  FADD.FTZ R24, R3, R24 ;  /* 0x0000001803187221 */ /* 0x000fe20000010000 */
[----:B------:R-:W-:Y:S06]  /*3b70*/  MUFU.EX2 R96, R96 ;  /* 0x0000006000607308 */ /* 0x000fec0000000800 */
[C---:B---3--:R-:W-:Y:S02]  /*3b80*/  HMMA.16816.F32.BF16 R72, R4.reuse, R8, R72 ;  /* 0x000000080448723c */ /* 0x048fe40000041848 */
        /* <DEDUP_REMOVED lines=9> */
[----:B------:R-:W4:Y:S01]  /*3c20*/  LDSM.16.MT88.4 R12, [R118+0x8400] ;  /* 0x00840000760c783b */ /* 0x000f220000004200 */
[----:B------:R-:W5:Y:S06]  /*3c30*/  MUFU.EX2 R92, R92 ;  /* 0x0000005c005c7308 */ /* 0x000f6c0000000800 */
[C---:B------:R-:W-:Y:S02]  /*3c40*/  HMMA.16816.F32.BF16 R64, R4.reuse, R16, R64 ;  /* 0x000000100440723c */ /* 0x040fe40000041840 */
[----:B------:R-:W-:Y:S06]  /*3c50*/  MUFU.EX2 R107, R107 ;  /* 0x0000006b006b7308 */ /* 0x000fec0000000800 */
[C---:B------:R-:W-:Y:S01]  /*3c60*/  HMMA.16816.F32.BF16 R60, R4.reuse, R18, R60 ;  /* 0x00000012043c723c */ /* 0x040fe2000004183c */
[----:B------:R-:W-:Y:S01]  /*3c70*/  LDSM.16.MT88.4 R16, [R118+0x6c00] ;  /* 0x006c00007610783b */ /* 0x000fe20000004200 */
[----:B------:R-:W1:Y:S06]  /*3c80*/  MUFU.EX2 R106, R106 ;  /* 0x0000006a006a7308 */ /* 0x000e6c0000000800 */
[C---:B--2---:R-:W-:Y:S02]  /*3c90*/  HMMA.16816.F32.BF16 R56, R4.reuse, R8, R56 ;  /* 0x000000080438723c */ /* 0x044fe40000041838 */
[----:B------:R-:W-:Y:S06]  /*3ca0*/  MUFU.EX2 R105, R105 ;  /* 0x0000006900697308 */ /* 0x000fec0000000800 */
[C---:B------:R-:W-:Y:S01]  /*3cb0*/  HMMA.16816.F32.BF16 R52, R4.reuse, R10, R52 ;  /* 0x0000000a0434723c */ /* 0x040fe20000041834 */
[----:B------:R-:W2:Y:S01]  /*3cc0*/  LDSM.16.MT88.4 R8, [R116+0x8000] ;  /* 0x008000007408783b */ /* 0x000ea20000004200 */
[----:B------:R-:W-:Y:S06]  /*3cd0*/  MUFU.EX2 R108, R109 ;  /* 0x0000006d006c7308 */ /* 0x000fec0000000800 */
[C---:B----4-:R-:W-:Y:S02]  /*3ce0*/  HMMA.16816.F32.BF16 R36, R4.reuse, R12, R36 ;  /* 0x0000000c0424723c */ /* 0x050fe40000041824 */
[----:B------:R-:W-:Y:S06]  /*3cf0*/  MUFU.EX2 R32, R32 ;  /* 0x0000002000207308 */ /* 0x000fec0000000800 */
[----:B------:R-:W-:Y:S01]  /*3d00*/  HMMA.16816.F32.BF16 R40, R4, R14, R40 ;  /* 0x0000000e0428723c */ /* 0x000fe20000041828 */
[----:B------:R-:W-:Y:S01]  /*3d10*/  LDSM.16.MT88.4 R12, [R116+0x6c00] ;  /* 0x006c0000740c783b */ /* 0x000fe20000004200 */
[----:B------:R-:W4:Y:S08]  /*3d20*/  MUFU.EX2 R31, R31 ;  /* 0x0000001f001f7308 */ /* 0x000f300000000800 */
        /* <DEDUP_REMOVED lines=128> */
.L_x_5073:
[----:B------:R-:W-:-:S05]  /*4530*/  IMAD.MOV.U32 R6, RZ, RZ, c[0x0][0x1a0] ;  /* 0x00006800ff067624 */ /* 0x000fca00078e00ff */
[----:B------:R-:W-:-:S04]  /*4540*/  LEA R6, -R6, RZ, 0x6 ;  /* 0x000000ff06067211 */ /* 0x000fc800078e31ff */
[----:B------:R-:W-:Y:S02]  /*4550*/  SHF.R.S32.HI R5, RZ, 0x1f, R6 ;  /* 0x0000001fff057819 */ /* 0x000fe40000011406 */
.L_x_5074:
        /* <DEDUP_REMOVED lines=34> */
[----:B------:R-:W0:Y:S01]  /*4780*/  LDGDEPBAR ;  /* 0x00000000000079af */ /* 0x000e220000000000 */
[C---:B----4-:R-:W-:Y:S08]  /*4790*/  HMMA.16816.F32.BF16 R24, R4.reuse, R20, RZ ;  /* 0x000000140418723c */ /* 0x050ff000000418ff */
[C---:B------:R-:W-:Y:S08]  /*47a0*/  HMMA.16816.F32.BF16 R20, R4.reuse, R22, RZ ;  /* 0x000000160414723c */ /* 0x040ff000000418ff */
[C---:B-----5:R-:W-:Y:S08]  /*47b0*/  HMMA.16816.F32.BF16 R32, R4.reuse, R28, RZ ;  /* 0x0000001c0420723c */ /* 0x060ff000000418ff */
[C---:B---3--:R-:W-:Y:S08]  /*47c0*/  HMMA.16816.F32.BF16 R16, R4.reuse, R12, RZ ;  /* 0x0000000c0410723c */ /* 0x048ff000000418ff */
        /* <DEDUP_REMOVED lines=76> */
[----:B-1----:R-:W-:Y:S01]  /*4c90*/  HMMA.16816.F32.BF16 R16, R92, R88, R16 ;  /* 0x000000585c10723c */ /* 0x002fe20000041810 */
[----:B------:R-:W-:Y:S02]  /*4ca0*/  FMUL.FTZ R20, R20, c[0x0][0x2ec] ;  /* 0x0000bb0014147a20 */ /* 0x000fe40000410000 */
[----:B------:R-:W-:Y:S02]  /*4cb0*/  FMUL.FTZ R27, R27, c[0x0][0x2ec] ;  /* 0x0000bb001b1b7a20 */ /* 0x000fe40000410000 */
[----:B------:R-:W-:-:S02]  /*4cc0*/  FMUL.FTZ R25, R25, c[0x0][0x2ec] ;  /* 0x0000bb0019197a20 */ /* 0x000fc40000410000 */
[----:B------:R-:W1:Y:S01]  /*4cd0*/  MUFU.TANH R35, R35 ;  /* 0x0000002300237308 */ /* 0x000e620000002400 */
[C---:B------:R-:W-:Y:S01]  /*4ce0*/  HMMA.16816.F32.BF16 R12, R92.reuse, R90, R12 ;  /* 0x0000005a5c0c723c */ /* 0x040fe2000004180c */
[----:B------:R-:W-:Y:S02]  /*4cf0*/  FMUL.FTZ R21, R21, c[0x0][0x2ec] ;  /* 0x0000bb0015157a20 */ /* 0x000fe40000410000 */
[----:B------:R-:W-:Y:S02]  /*4d00*/  FMUL.FTZ R22, R22, c[0x0][0x2ec] ;  /* 0x0000bb0016167a20 */ /* 0x000fe40000410000 */
[----:B------:R-:W-:Y:S01]  /*4d10*/  FMUL.FTZ R23, R23, c[0x0][0x2ec] ;  /* 0x0000bb0017177a20 */ /* 0x000fe20000410000 */
[----:B----4-:R-:W4:Y:S02]  /*4d20*/  S2R R24, SR_TID.X ;  /* 0x0000000000187919 */ /* 0x010f240000002100 */
[C---:B--2---:R-:W-:Y:S01]  /*4d30*/  HMMA.16816.F32.BF16 R8, R92.reuse, R84, R8 ;  /* 0x000000545c08723c */ /* 0x044fe20000041808 */
[----:B------:R-:W-:Y:S07]  /*4d40*/  MUFU.TANH R34, R34 ;  /* 0x0000002200227308 */ /* 0x000fee0000002400 */
[----:B------:R-:W-:Y:S01]  /*4d50*/  FMUL.FTZ R150, R17, c[0x0][0x2ec] ;  /* 0x0000bb0011967a20 */ /* 0x000fe20000410000 */
[----:B------:R-:W-:Y:S01]  /*4d60*/  MUFU.TANH R28, R28 ;  /* 0x0000001c001c7308 */ /* 0x000fe20000002400 */
[----:B------:R-:W-:Y:S01]  /*4d70*/  FMUL.FTZ R16, R16, c[0x0][0x2ec] ;  /* 0x0000bb0010107a20 */ /* 0x000fe20000410000 */
[----:B------:R-:W-:Y:S01]  /*4d80*/  HMMA.16816.F32.BF16 R4, R92, R86, R4 ;  /* 0x000000565c04723c */ /* 0x000fe20000041804 */
[----:B------:R-:W-:-:S02]  /*4d90*/  FMUL.FTZ R18, R18, c[0x0][0x2ec] ;  /* 0x0000bb0012127a20 */ /* 0x000fc40000410000 */
[----:B------:R-:W-:Y:S02]  /*4da0*/  FMUL.FTZ R19, R19, c[0x0][0x2ec] ;  /* 0x0000bb0013137a20 */ /* 0x000fe40000410000 */
[----:B------:R-:W-:Y:S01]  /*4db0*/  FMUL.FTZ R152, R12, c[0x0][0x2ec] ;  /* 0x0000bb000c987a20 */ /* 0x000fe20000410000 */
[----:B------:R-:W2:Y:S01]  /*4dc0*/  MUFU.TANH R30, R30 ;  /* 0x0000001e001e7308 */ /* 0x000ea20000002400 */
[----:B------:R-:W-:Y:S02]  /*4dd0*/  FMUL.FTZ R13, R13, c[0x0][0x2ec] ;  /* 0x0000bb000d0d7a20 */ /* 0x000fe40000410000 */
[----:B------:R-:W-:Y:S02]  /*4de0*/  FMUL.FTZ R114, R14, c[0x0][0x2ec] ;  /* 0x0000bb000e727a20 */ /* 0x000fe40000410000 */
[----:B------:R-:W-:Y:S02]  /*4df0*/  FMUL.FTZ R15, R15, c[0x0][0x2ec] ;  /* 0x0000bb000f0f7a20 */ /* 0x000fe40000410000 */
[----:B----4-:R-:W-:Y:S01]  /*4e00*/  IMAD.SHL.U32 R17, R24, 0x2, RZ ;  /* 0x0000000218117824 */ /* 0x010fe200078e00ff */
[----:B------:R-:W-:Y:S01]  /*4e10*/  MUFU.TANH R29, R29 ;  /* 0x0000001d001d7308 */ /* 0x000fe20000002400 */
[----:B------:R-:W-:-:S02]  /*4e20*/  FMUL.FTZ R106, R8, c[0x0][0x2ec] ;  /* 0x0000bb00086a7a20 */ /* 0x000fc40000410000 */
[----:B------:R-:W-:Y:S01]  /*4e30*/  FMUL.FTZ R105, R9, c[0x0][0x2ec] ;  /* 0x0000bb0009697a20 */ /* 0x000fe20000410000 */
[----:B------:R-:W-:Y:S01]  /*4e40*/  LOP3.LUT R17, R17, 0x6, RZ, 0xc0, !PT ;  /* 0x0000000611117812 */ /* 0x000fe200078ec0ff */
[----:B------:R-:W-:Y:S02]  /*4e50*/  FMUL.FTZ R100, R10, c[0x0][0x2ec] ;  /* 0x0000bb000a647a20 */ /* 0x000fe40000410000 */
[----:B------:R-:W-:Y:S01]  /*4e60*/  FMUL.FTZ R11, R11, c[0x0][0x2ec] ;  /* 0x0000bb000b0b7a20 */ /* 0x000fe20000410000 */
[----:B------:R4:W-:Y:S01]  /*4e70*/  MUFU.TANH R148, R16 ;  /* 0x0000001000947308 */ /* 0x0009e20000002400 */
[----:B------:R-:W-:Y:S02]  /*4e80*/  IMAD R17, R124, 0x40, R17 ;  /* 0x000000407c117824 */ /* 0x000fe400078e0211 */
[----:B------:R-:W-:Y:S02]  /*4e90*/  FMUL.FTZ R108, R4, c[0x0][0x2ec] ;  /* 0x0000bb00046c7a20 */ /* 0x000fe40000410000 */
[----:B------:R-:W-:Y:S01]  /*4ea0*/  FMUL.FTZ R4, R5, c[0x0][0x2ec] ;  /* 0x0000bb0005047a20 */ /* 0x000fe20000410000 */
[C---:B------:R-:W-:Y:S01]  /*4eb0*/  IADD3 R12, R17.reuse, 0x1, RZ ;  /* 0x00000001110c7810 */ /* 0x040fe20007ffe0ff */
[----:B------:R-:W-:Y:S01]  /*4ec0*/  FMUL.FTZ R6, R6, c[0x0][0x2ec] ;  /* 0x0000bb0006067a20 */ /* 0x000fe20000410000 */
[----:B------:R3:W-:Y:S01]  /*4ed0*/  MUFU.TANH R160, R20 ;  /* 0x0000001400a07308 */ /* 0x0007e20000002400 */
[----:B------:R-:W-:Y:S01]  /*4ee0*/  IADD3 R9, R17, 0x20, RZ ;  /* 0x0000002011097810 */ /* 0x000fe20007ffe0ff */
[----:B------:R-:W-:Y:S01]  /*4ef0*/  FMUL.FTZ R7, R7, c[0x0][0x2ec] ;  /* 0x0000bb0007077a20 */ /* 0x000fe20000410000 */
[----:B------:R-:W-:-:S02]  /*4f00*/  ISETP.GE.AND P4, PT, R12, R102, PT ;  /* 0x000000660c00720c */ /* 0x000fc40003f86270 */
[-C--:B------:R-:W-:Y:S02]  /*4f10*/  ISETP.GE.AND P5, PT, R12, R101.reuse, PT ;  /* 0x000000650c00720c */ /* 0x080fe40003fa6270 */
[C---:B------:R-:W-:Y:S01]  /*4f20*/  IADD3 R12, R17.reuse, 0x9, RZ ;  /* 0x00000009110c7810 */ /* 0x040fe20007ffe0ff */
[----:B------:R-:W5:Y:S01]  /*4f30*/  MUFU.TANH R140, R26 ;  /* 0x0000001a008c7308 */ /* 0x000f620000002400 */
[----:B----4-:R-:W-:Y:S02]  /*4f40*/  IADD3 R16, R17, 0x8, RZ ;  /* 0x0000000811107810 */ /* 0x010fe40007ffe0ff */
[-C--:B------:R-:W-:Y:S02]  /*4f50*/  ISETP.GE.AND P2, PT, R12, R102.reuse, PT ;  /* 0x000000660c00720c */ /* 0x080fe40003f46270 */
[C---:B------:R-:W-:Y:S02]  /*4f60*/  ISETP.GE.AND P3, PT, R16.reuse, R102, PT ;  /* 0x000000661000720c */ /* 0x040fe40003f66270 */
[----:B------:R-:W-:Y:S01]  /*4f70*/  ISETP.GE.AND P1, PT, R16, R101, PT ;  /* 0x000000651000720c */ /* 0x000fe20003f26270 */
[----:B------:R-:W4:Y:S01]  /*4f80*/  MUFU.TANH R112, R27 ;  /* 0x0000001b00707308 */ /* 0x000f220000002400 */
[----:B---3--:R-:W-:-:S02]  /*4f90*/  FSEL R20, R33, -INF , !P4 ;  /* 0xff80000021147808 */ /* 0x008fc40006000000 */
[----:B------:R-:W-:Y:S02]  /*4fa0*/  ISETP.GE.AND P4, PT, R12, R101, PT ;  /* 0x000000650c00720c */ /* 0x000fe40003f86270 */
[----:B------:R-:W-:Y:S02]  /*4fb0*/  IADD3 R12, R17, 0x10, RZ ;  /* 0x00000010110c7810 */ /* 0x000fe40007ffe0ff */
[----:B-1----:R-:W-:Y:S01]  /*4fc0*/  FSEL R16, R35, -INF , !P5 ;  /* 0xff80000023107808 */ /* 0x002fe20006800000 */
[----:B------:R1:W-:Y:S01]  /*4fd0*/  MUFU.TANH R144, R18 ;  /* 0x0000001200907308 */ /* 0x0003e20000002400 */
[----:B------:R-:W-:Y:S02]  /*4fe0*/  ISETP.GE.AND P5, PT, R12, R102, PT ;  /* 0x000000660c00720c */ /* 0x000fe40003fa6270 */
[----:B--2---:R-:W-:Y:S02]  /*4ff0*/  FSEL R14, R30, -INF , !P1 ;  /* 0xff8000001e0e7808 */ /* 0x004fe40004800000 */
[----:B------:R-:W-:-:S02]  /*5000*/  FSEL R8, R28, -INF , !P2 ;  /* 0xff8000001c087808 */ /* 0x000fc40005000000 */
[----:B------:R-:W-:Y:S01]  /*5010*/  FSEL R110, R110, -INF , !P5 ;  /* 0xff8000006e6e7808 */ /* 0x000fe20006800000 */
[----:B------:R-:W2:Y:S01]  /*5020*/  MUFU.TANH R162, R25 ;  /* 0x0000001900a27308 */ /* 0x000ea20000002400 */
[C---:B------:R-:W-:Y:S02]  /*5030*/  IADD3 R10, R17.reuse, 0x28, RZ ;  /* 0x00000028110a7810 */ /* 0x040fe40007ffe0ff */
[----:B------:R-:W-:Y:S02]  /*5040*/  IADD3 R5, R17, 0x31, RZ ;  /* 0x0000003111057810 */ /* 0x000fe40007ffe0ff */
[----:B-1----:R-:W-:-:S03]  /*5050*/  FSEL R18, R34, -INF , !P3 ;  /* 0xff80000022127808 */ /* 0x002fc60005800000 */
[----:B------:R-:W-:Y:S01]  /*5060*/  MUFU.TANH R158, R21 ;  /* 0x00000015009e7308 */ /* 0x000fe20000002400 */
[-C--:B------:R-:W-:Y:S02]  /*5070*/  ISETP.GE.AND P3, PT, R12, R101.reuse, PT ;  /* 0x000000650c00720c */ /* 0x080fe40003f66270 */
[----:B------:R-:W-:Y:S02]  /*5080*/  IADD3 R12, R17, 0x11, RZ ;  /* 0x00000011110c7810 */ /* 0x000fe40007ffe0ff */
[----:B-----5:R-:W-:Y:S02]  /*5090*/  FSEL R140, R140, -INF , !P3 ;  /* 0xff8000008c8c7808 */ /* 0x020fe40005800000 */
[C---:B------:R-:W-:Y:S01]  /*50a0*/  ISETP.GE.AND P1, PT, R12.reuse, R102, PT ;  /* 0x000000660c00720c */ /* 0x040fe20003f26270 */
[----:B------:R-:W1:Y:S01]  /*50b0*/  MUFU.TANH R156, R22 ;  /* 0x00000016009c7308 */ /* 0x000e620000002400 */
[----:B------:R-:W-:Y:S02]  /*50c0*/  ISETP.GE.AND P2, PT, R12, R101, PT ;  /* 0x000000650c00720c */ /* 0x000fe40003f46270 */
[----:B------:R-:W-:-:S02]  /*50d0*/  FSEL R12, R29, -INF , !P4 ;  /* 0xff8000001d0c7808 */ /* 0x000fc40006000000 */
[----:B----4-:R-:W-:Y:S02]  /*50e0*/  FSEL R112, R112, -INF , !P2 ;  /* 0xff80000070707808 */ /* 0x010fe40005000000 */
[----:B------:R-:W-:Y:S01]  /*50f0*/  ISETP.GE.AND P2, PT, R9, R102, PT ;  /* 0x000000660900720c */ /* 0x000fe20003f46270 */
[----:B------:R3:W-:Y:S01]  /*5100*/  MUFU.TANH R146, R13 ;  /* 0x0000000d00927308 */ /* 0x0007e20000002400 */
[----:B--2---:R-:W-:Y:S02]  /*5110*/  FSEL R162, R162, -INF , !P1 ;  /* 0xff800000a2a27808 */ /* 0x004fe40004800000 */
[----:B------:R-:W-:Y:S02]  /*5120*/  FSEL R148, R148, -INF , !P2 ;  /* 0xff80000094947808 */ /* 0x000fe40005000000 */
[----:B------:R-:W-:-:S03]  /*5130*/  ISETP.GE.AND P2, PT, R10, R101, PT ;  /* 0x000000650a00720c */ /* 0x000fc60003f46270 */
[----:B------:R-:W2:Y:S01]  /*5140*/  MUFU.TANH R154, R23 ;  /* 0x00000017009a7308 */ /* 0x000ea20000002400 */
[----:B---3--:R-:W-:-:S07]  /*5150*/  IADD3 R13, R17, 0x18, RZ ;  /* 0x00000018110d7810 */ /* 0x008fce0007ffe0ff */
[----:B------:R-:W3:Y:S01]  /*5160*/  MUFU.TANH R150, R150 ;  /* 0x0000009600967308 */ /* 0x000ee20000002400 */
[C---:B------:R-:W-:Y:S02]  /*5170*/  ISETP.GE.AND P4, PT, R13.reuse, R102, PT ;  /* 0x000000660d00720c */ /* 0x040fe40003f86270 */
[----:B------:R-:W-:Y:S02]  /*5180*/  ISETP.GE.AND P5, PT, R13, R101, PT ;  /* 0x000000650d00720c */ /* 0x000fe40003fa6270 */
[----:B------:R-:W-:-:S03]  /*5190*/  IADD3 R13, R17, 0x19, RZ ;  /* 0x00000019110d7810 */ /* 0x000fc60007ffe0ff */
[----:B------:R-:W4:Y:S01]  /*51a0*/  MUFU.TANH R134, R19 ;  /* 0x0000001300867308 */ /* 0x000f220000002400 */
[----:B------:R-:W-:Y:S02]  /*51b0*/  FSEL R160, R160, -INF , !P4 ;  /* 0xff800000a0a07808 */ /* 0x000fe40006000000 */
[----:B------:R-:W-:Y:S02]  /*51c0*/  ISETP.GE.AND P3, PT, R13, R102, PT ;  /* 0x000000660d00720c */ /* 0x000fe40003f66270 */
[----:B------:R-:W-:Y:S02]  /*51d0*/  ISETP.GE.AND P4, PT, R9, R101, PT ;  /* 0x000000650900720c */ /* 0x000fe40003f86270 */
[----:B------:R-:W-:Y:S01]  /*51e0*/  IADD3 R9, R17, 0x21, RZ ;  /* 0x0000002111097810 */ /* 0x000fe20007ffe0ff */
[----:B------:R-:W5:Y:S01]  /*51f0*/  MUFU.TANH R152, R152 ;  /* 0x0000009800987308 */ /* 0x000f620000002400 */
[----:B-1----:R-:W-:Y:S02]  /*5200*/  FSEL R156, R156, -INF , !P5 ;  /* 0xff8000009c9c7808 */ /* 0x002fe40006800000 */
[----:B------:R-:W-:-:S02]  /*5210*/  FSEL R158, R158, -INF , !P3 ;  /* 0xff8000009e9e7808 */ /* 0x000fc40005800000 */
[-C--:B------:R-:W-:Y:S02]  /*5220*/  ISETP.GE.AND P1, PT, R13, R101.reuse, PT ;  /* 0x000000650d00720c */ /* 0x080fe40003f26270 */
[C---:B------:R-:W-:Y:S01]  /*5230*/  ISETP.GE.AND P5, PT, R9.reuse, R102, PT ;  /* 0x000000660900720c */ /* 0x040fe20003fa6270 */
[----:B------:R-:W1:Y:S01]  /*5240*/  MUFU.TANH R114, R114 ;  /* 0x0000007200727308 */ /* 0x000e620000002400 */
[----:B------:R-:W-:Y:S02]  /*5250*/  ISETP.GE.AND P3, PT, R9, R101, PT ;  /* 0x000000650900720c */ /* 0x000fe40003f66270 */
[----:B------:R-:W-:Y:S02]  /*5260*/  IADD3 R9, R17, 0x29, RZ ;  /* 0x0000002911097810 */ /* 0x000fe40007ffe0ff */
[----:B--2---:R-:W-:Y:S02]  /*5270*/  FSEL R154, R154, -INF , !P1 ;  /* 0xff8000009a9a7808 */ /* 0x004fe40004800000 */
[----:B------:R-:W-:Y:S01]  /*5280*/  FSEL R144, R144, -INF , !P4 ;  /* 0xff80000090907808 */ /* 0x000fe20006000000 */
[----:B------:R-:W2:Y:S01]  /*5290*/  MUFU.TANH R142, R15 ;  /* 0x0000000f008e7308 */ /* 0x000ea20000002400 */
[----:B---3--:R-:W-:-:S02]  /*52a0*/  FSEL R150, R150, -INF , !P5 ;  /* 0xff80000096967808 */ /* 0x008fc40006800000 */
[-C--:B------:R-:W-:Y:S02]  /*52b0*/  ISETP.GE.AND P1, PT, R10, R102.reuse, PT ;  /* 0x000000660a00720c */ /* 0x080fe40003f26270 */
[C---:B------:R-:W-:Y:S02]  /*52c0*/  ISETP.GE.AND P4, PT, R9.reuse, R102, PT ;  /* 0x000000660900720c */ /* 0x040fe40003f86270 */
[----:B------:R-:W-:Y:S01]  /*52d0*/  ISETP.GE.AND P5, PT, R9, R101, PT ;  /* 0x000000650900720c */ /* 0x000fe20003fa6270 */
[----:B------:R-:W3:Y:S01]  /*52e0*/  MUFU.TANH R106, R106 ;  /* 0x0000006a006a7308 */ /* 0x000ee20000002400 */
[----:B------:R-:W-:Y:S02]  /*52f0*/  IADD3 R9, R17, 0x30, RZ ;  /* 0x0000003011097810 */ /* 0x000fe40007ffe0ff */
[----:B----4-:R-:W-:Y:S02]  /*5300*/  FSEL R134, R134, -INF , !P3 ;  /* 0xff80000086867808 */ /* 0x010fe40005800000 */
[----:B-----5:R-:W-:-:S02]  /*5310*/  FSEL R152, R152, -INF , !P1 ;  /* 0xff80000098987808 */ /* 0x020fc40004800000 */
[----:B-1----:R-:W-:Y:S01]  /*5320*/  FSEL R114, R114, -INF , !P2 ;  /* 0xff80000072727808 */ /* 0x002fe20005000000 */
[----:B------:R-:W1:Y:S01]  /*5330*/  MUFU.TANH R100, R100 ;  /* 0x0000006400647308 */ /* 0x000e620000002400 */
[----:B------:R-:W-:Y:S02]  /*5340*/  FSEL R146, R146, -INF , !P4 ;  /* 0xff80000092927808 */ /* 0x000fe40006000000 */
[CC--:B------:R-:W-:Y:S02]  /*5350*/  ISETP.GE.AND P3, PT, R9.reuse, R102.reuse, PT ;  /* 0x000000660900720c */ /* 0x0c0fe40003f66270 */
[-C--:B------:R-:W-:Y:S02]  /*5360*/  ISETP.GE.AND P1, PT, R9, R101.reuse, PT ;  /* 0x000000650900720c */ /* 0x080fe40003f26270 */
[C---:B------:R-:W-:Y:S01]  /*5370*/  ISETP.GE.AND P2, PT, R5.reuse, R102, PT ;  /* 0x000000660500720c */ /* 0x040fe20003f46270 */
[----:B------:R-:W4:Y:S01]  /*5380*/  MUFU.TANH R105, R105 ;  /* 0x0000006900697308 */ /* 0x000f220000002400 */
[----:B------:R-:W-:-:S02]  /*5390*/  ISETP.GE.AND P4, PT, R5, R101, PT ;  /* 0x000000650500720c */ /* 0x000fc40003f86270 */
[C---:B------:R-:W-:Y:S02]  /*53a0*/  IADD3 R5, R17.reuse, 0x38, RZ ;  /* 0x0000003811057810 */ /* 0x040fe40007ffe0ff */
[----:B--2---:R-:W-:Y:S02]  /*53b0*/  FSEL R142, R142, -INF , !P5 ;  /* 0xff8000008e8e7808 */ /* 0x004fe40006800000 */
[----:B---3--:R-:W-:Y:S01]  /*53c0*/  FSEL R106, R106, -INF , !P3 ;  /* 0xff8000006a6a7808 */ /* 0x008fe20005800000 */
[----:B------:R-:W2:Y:S01]  /*53d0*/  MUFU.TANH R94, R11 ;  /* 0x0000000b005e7308 */ /* 0x000ea20000002400 */
[----:B-1----:R-:W-:Y:S02]  /*53e0*/  FSEL R100, R100, -INF , !P1 ;  /* 0xff80000064647808 */ /* 0x002fe40004800000 */
[C---:B------:R-:W-:Y:S02]  /*53f0*/  ISETP.GE.AND P5, PT, R17.reuse, R102, PT ;  /* 0x000000661100720c */ /* 0x040fe40003fa6270 */
[----:B------:R-:W-:-:S02]  /*5400*/  ISETP.GE.AND P3, PT, R17, R101, PT ;  /* 0x000000651100720c */ /* 0x000fc40003f66270 */
[-C--:B------:R-:W-:Y:S01]  /*5410*/  ISETP.GE.AND P1, PT, R5, R102.reuse, PT ;  /* 0x000000660500720c */ /* 0x080fe20003f26270 */
[----:B------:R-:W1:Y:S01]  /*5420*/  MUFU.TANH R108, R108 ;  /* 0x0000006c006c7308 */ /* 0x000e620000002400 */
[----:B------:R-:W-:Y:S02]  /*5430*/  IADD3 R17, R17, 0x39, RZ ;  /* 0x0000003911117810 */ /* 0x000fe40007ffe0ff */
[----:B----4-:R-:W-:Y:S02]  /*5440*/  FSEL R105, R105, -INF , !P2 ;  /* 0xff80000069697808 */ /* 0x010fe40005000000 */
[----:B------:R-:W-:Y:S02]  /*5450*/  ISETP.GE.AND P2, PT, R5, R101, PT ;  /* 0x000000650500720c */ /* 0x000fe40003f46270 */
[----:B------:R-:W-:Y:S01]  /*5460*/  FSEL R3, R3, -INF , !P5 ;  /* 0xff80000003037808 */ /* 0x000fe20006800000 */
[----:B------:R-:W3:Y:S01]  /*5470*/  MUFU.TANH R32, R32 ;  /* 0x0000002000207308 */ /* 0x000ee20000002400 */
[----:B--2---:R-:W-:Y:S01]  /*5480*/  FSEL R94, R94, -INF , !P4 ;  /* 0xff8000005e5e7808 */ /* 0x004fe20006000000 */
[----:B------:R-:W-:Y:S01]  /*5490*/  BAR.SYNC.DEFER_BLOCKING 0x0 ;  /* 0x0000000000007b1d */ /* 0x000fe20000010000 */
[----:B------:R-:W-:-:S05]  /*54a0*/  ISETP.GE.AND P4, PT, R17, R102, PT ;  /* 0x000000661100720c */ /* 0x000fca0003f86270 */
[----:B------:R-:W2:Y:S01]  /*54b0*/  MUFU.TANH R4, R4 ;  /* 0x0000000400047308 */ /* 0x000ea20000002400 */
[----:B-1----:R-:W-:Y:S02]  /*54c0*/  FSEL R108, R108, -INF , !P1 ;  /* 0xff8000006c6c7808 */ /* 0x002fe40004800000 */
[----:B------:R-:W-:-:S05]  /*54d0*/  ISETP.GE.AND P1, PT, R17, R101, PT ;  /* 0x000000651100720c */ /* 0x000fca0003f26270 */
[----:B------:R-:W1:Y:S01]  /*54e0*/  MUFU.TANH R98, R6 ;  /* 0x0000000600627308 */ /* 0x000e620000002400 */
[----:B---3--:R-:W-:-:S07]  /*54f0*/  FSEL R32, R32, -INF , !P3 ;  /* 0xff80000020207808 */ /* 0x008fce0005800000 */
[----:B------:R-:W3:Y:S01]  /*5500*/  MUFU.TANH R97, R7 ;  /* 0x0000000700617308 */ /* 0x000ee20000002400 */
[----:B--2---:R-:W-:Y:S02]  /*5510*/  FSEL R102, R4, -INF , !P4 ;  /* 0xff80000004667808 */ /* 0x004fe40006000000 */
[----:B-1----:R-:W-:Y:S02]  /*5520*/  FSEL R98, R98, -INF , !P2 ;  /* 0xff80000062627808 */ /* 0x002fe40005000000 */
[----:B---3--:R-:W-:Y:S01]  /*5530*/  FSEL R97, R97, -INF , !P1 ;  /* 0xff80000061617808 */ /* 0x008fe20004800000 */
        /* <DEDUP_REMOVED lines=61> */
.L_x_5076:
[----:B------:R-:W-:-:S04]  /*5910*/  LEA R10, -R5, RZ, 0x6 ;  /* 0x000000ff050a7211 */ /* 0x000fc800078e31ff */
[----:B------:R-:W-:Y:S02]  /*5920*/  SHF.R.S32.HI R6, RZ, 0x1f, R10 ;  /* 0x0000001fff067819 */ /* 0x000fe4000001140a */
.L_x_5077:
[----:B------:R-:W-:Y:S01]  /*5930*/  IMAD.MOV.U32 R4, RZ, RZ, c[0x0][0x19c] ;  /* 0x00006700ff047624 */ /* 0x000fe200078e00ff */
[CC--:B------:R-:W-:Y:S02]  /*5940*/  LEA R7, P1, R5.reuse, R10.reuse, 0x5 ;  /* 0x0000000a05077211 */ /* 0x0c0fe400078228ff */
[C---:B------:R-:W-:Y:S02]  /*5950*/  IADD3 R10, P2, R104.reuse, R10, RZ ;  /* 0x0000000a680a7210 */ /* 0x040fe40007f5e0ff */
[----:B------:R-:W-:Y:S02]  /*5960*/  IADD3 R7, P0, R104, R7, RZ ;  /* 0x0000000768077210 */ /* 0x000fe40007f1e0ff */
[----:B------:R-:W-:Y:S01]  /*5970*/  LEA.HI.X R4, R5, R6, R4, 0x5, P1 ;  /* 0x0000000605047211 */ /* 0x000fe200008f2c04 */
[----:B------:R-:W-:Y:S01]  /*5980*/  IMAD.X R5, R103, 0x1, R6, P2 ;  /* 0x0000000167057824 */ /* 0x000fe200010e0606 */
[----:B------:R-:W-:-:S03]  /*5990*/  LEA R136, P1, R10, c[0x0][0x168], 0x1 ;  /* 0x00005a000a887a11 */ /* 0x000fc600078208ff */
[----:B------:R-:W-:Y:S01]  /*59a0*/  IMAD.X R4, R103, 0x1, R4, P0 ;  /* 0x0000000167047824 */ /* 0x000fe200000e0604 */
[C---:B------:R-:W-:Y:S02]  /*59b0*/  LEA R6, P0, R7.reuse, c[0x0][0x168], 0x1 ;  /* 0x00005a0007067a11 */ /* 0x040fe400078008ff */
        /* <DEDUP_REMOVED lines=12> */
.L_x_5075:
[----:B------:R-:W-:Y:S01]  /*5a80*/  FMNMX.FTZ R5, R0, R32, !PT ;  /* 0x0000002000057209 */ /* 0x000fe20007810000 */
[----:B------:R-:W-:Y:S01]  /*5a90*/  LDSM.16.MT88.4 R24, [R118+0x7000] ;  /* 0x007000007618783b */ /* 0x000fe20000004200 */
        /* <DEDUP_REMOVED lines=44> */
[C---:B------:R-:W-:Y:S01]  /*5d60*/  FSETP.NEU.FTZ.AND P1, PT, R91.reuse, -INF , PT ;  /* 0xff8000005b00780b */ /* 0x040fe20003f3d000 */
[----:B------:R-:W-:Y:S02]  /*5d70*/  FADD.FTZ R0, R0, -R5 ;  /* 0x8000000500007221 */ /* 0x000fe40000010000 */
[----:B------:R-:W-:Y:S01]  /*5d80*/  FFMA.FTZ R95, R32, c[0x0][0x23c], -R101 ;  /* 0x00008f00205f7a23 */ /* 0x000fe20000010865 */
[----:B------:R-:W-:Y:S01]  /*5d90*/  FSEL R99, R91, RZ, P1 ;  /* 0x000000ff5b637208 */ /* 0x000fe20000800000 */
[----:B------:R-:W1:Y:S01]  /*5da0*/  LDSM.16.MT88.4 R32, [R116+0x7000] ;  /* 0x007000007420783b */ /* 0x000e620000004200 */
[----:B------:R-:W-:Y:S01]  /*5db0*/  FSEL R103, R103, RZ, P1 ;  /* 0x000000ff67677208 */ /* 0x000fe20000800000 */
[----:B------:R-:W-:-:S02]  /*5dc0*/  FMUL.FTZ R0, R0, c[0x0][0x23c] ;  /* 0x00008f0000007a20 */ /* 0x000fc40000410000 */
[----:B------:R-:W-:Y:S01]  /*5dd0*/  FADD.FTZ R99, R2, -R99 ;  /* 0x8000006302637221 */ /* 0x000fe20000010000 */
[----:B------:R-:W-:Y:S01]  /*5de0*/  MUFU.EX2 R95, R95 ;  /* 0x0000005f005f7308 */ /* 0x000fe20000000800 */
[--C-:B------:R-:W-:Y:S02]  /*5df0*/  FFMA.FTZ R96, R3, c[0x0][0x23c], -R103.reuse ;  /* 0x00008f0003607a23 */ /* 0x100fe40000010867 */
[--C-:B------:R-:W-:Y:S02]  /*5e00*/  FFMA.FTZ R92, R20, c[0x0][0x23c], -R103.reuse ;  /* 0x00008f00145c7a23 */ /* 0x100fe40000010867 */
[--C-:B------:R-:W-:Y:S02]  /*5e10*/  FFMA.FTZ R89, R18, c[0x0][0x23c], -R103.reuse ;  /* 0x00008f0012597a23 */ /* 0x100fe40000010867 */
[----:B------:R-:W-:Y:S01]  /*5e20*/  FFMA.FTZ R88, R8, c[0x0][0x23c], -R103 ;  /* 0x00008f0008587a23 */ /* 0x000fe20000010867 */
[----:B------:R-:W-:Y:S01]  /*5e30*/  MUFU.EX2 R96, R96 ;  /* 0x0000006000607308 */ /* 0x000fe20000000800 */
[----:B------:R-:W-:Y:S01]  /*5e40*/  FFMA.FTZ R3, R16, c[0x0][0x23c], -R101 ;  /* 0x00008f0010037a23 */ /* 0x000fe20000010865 */
[----:B------:R-:W2:Y:S01]  /*5e50*/  LDSM.16.MT88.4 R8, [R118+0x6000] ;  /* 0x006000007608783b */ /* 0x000ea20000004200 */
[----:B------:R-:W-:-:S02]  /*5e60*/  FMUL.FTZ R99, R99, c[0x0][0x23c] ;  /* 0x00008f0063637a20 */ /* 0x000fc40000410000 */
[--C-:B------:R-:W-:Y:S01]  /*5e70*/  FFMA.FTZ R93, R12, c[0x0][0x23c], -R101.reuse ;  /* 0x00008f000c5d7a23 */ /* 0x100fe20000010865 */
[----:B------:R-:W-:Y:S01]  /*5e80*/  LDSM.16.MT88.4 R16, [R116+0x6000] ;  /* 0x006000007410783b */ /* 0x000fe20000004200 */
[--C-:B------:R-:W-:Y:S01]  /*5e90*/  FFMA.FTZ R14, R14, c[0x0][0x23c], -R101.reuse ;  /* 0x00008f000e0e7a23 */ /* 0x100fe20000010865 */
[----:B------:R-:W3:Y:S01]  /*5ea0*/  MUFU.EX2 R92, R92 ;  /* 0x0000005c005c7308 */ /* 0x000ee20000000800 */
[----:B------:R-:W-:Y:S02]  /*5eb0*/  FFMA.FTZ R113, R112, c[0x0][0x23c], -R101 ;  /* 0x00008f0070717a23 */ /* 0x000fe40000010865 */
        /* <DEDUP_REMOVED lines=13> */
[----:B------:R-:W3:Y:S01]  /*5f90*/  MUFU.EX2 R3, R3 ;  /* 0x0000000300037308 */ /* 0x000ee20000000800 */
[----:B------:R-:W-:Y:S02]  /*5fa0*/  FFMA.FTZ R146, R146, c[0x0][0x23c], -R103 ;  /* 0x00008f0092927a23 */ /* 0x000fe40000010867 */
[--C-:B------:R-:W-:Y:S02]  /*5fb0*/  FFMA.FTZ R143, R144, c[0x0][0x23c], -R101.reuse ;  /* 0x00008f00908f7a23 */ /* 0x100fe40000010865 */
[--C-:B------:R-:W-:Y:S02]  /*5fc0*/  FFMA.FTZ R134, R134, c[0x0][0x23c], -R101.reuse ;  /* 0x00008f0086867a23 */ /* 0x100fe40000010865 */
[--C-:B------:R-:W-:Y:S01]  /*5fd0*/  FFMA.FTZ R114, R114, c[0x0][0x23c], -R101.reuse ;  /* 0x00008f0072727a23 */ /* 0x100fe20000010865 */
[----:B------:R-:W-:Y:S01]  /*5fe0*/  MUFU.EX2 R2, R14 ;  /* 0x0000000e00027308 */ /* 0x000fe20000000800 */
[----:B----4-:R-:W-:Y:S01]  /*5ff0*/  F2FP.BF16.PACK_AB R86, R88, R89 ;  /* 0x000000595856723e */ /* 0x010fe200000010ff */
[----:B------:R-:W-:-:S02]  /*6000*/  FFMA.FTZ R141, R142, c[0x0][0x23c], -R101 ;  /* 0x00008f008e8d7a23 */ /* 0x000fc40000010865 */
[--C-:B------:R-:W-:Y:S02]  /*6010*/  FFMA.FTZ R106, R106, c[0x0][0x23c], -R103.reuse ;  /* 0x00008f006a6a7a23 */ /* 0x100fe40000010867 */
[--C-:B------:R-:W-:Y:S02]  /*6020*/  FFMA.FTZ R105, R105, c[0x0][0x23c], -R103.reuse ;  /* 0x00008f0069697a23 */ /* 0x100fe40000010867 */
[----:B------:R-:W4:Y:S01]  /*6030*/  MUFU.EX2 R99, R99 ;  /* 0x0000006300637308 */ /* 0x000f220000000800 */
[----:B---3--:R-:W-:Y:S01]  /*6040*/  F2FP.BF16.PACK_AB R85, R3, R95 ;  /* 0x0000005f0355723e */ /* 0x008fe200000010ff */
[----:B------:R-:W-:Y:S02]  /*6050*/  FFMA.FTZ R108, R108, c[0x0][0x23c], -R103 ;  /* 0x00008f006c6c7a23 */ /* 0x000fe40000010867 */
[----:B------:R-:W-:Y:S02]  /*6060*/  FFMA.FTZ R145, R94, c[0x0][0x23c], -R101 ;  /* 0x00008f005e917a23 */ /* 0x000fe40000010865 */
[----:B------:R-:W-:-:S02]  /*6070*/  FFMA.FTZ R103, R102, c[0x0][0x23c], -R103 ;  /* 0x00008f0066677a23 */ /* 0x000fc40000010867 */
[----:B------:R-:W3:Y:S01]  /*6080*/  MUFU.EX2 R0, R0 ;  /* 0x0000000000007308 */ /* 0x000ee20000000800 */
[--C-:B------:R-:W-:Y:S02]  /*6090*/  FFMA.FTZ R100, R100, c[0x0][0x23c], -R101.reuse ;  /* 0x00008f0064647a23 */ /* 0x100fe40000010865 */
[--C-:B------:R-:W-:Y:S02]  /*60a0*/  FFMA.FTZ R94, R98, c[0x0][0x23c], -R101.reuse ;  /* 0x00008f00625e7a23 */ /* 0x100fe40000010865 */
[----:B------:R-:W-:-:S03]  /*60b0*/  FFMA.FTZ R97, R97, c[0x0][0x23c], -R101 ;  /* 0x00008f0061617a23 */ /* 0x000fc60000010865 */
[----:B------:R-:W5:Y:S01]  /*60c0*/  MUFU.EX2 R93, R93 ;  /* 0x0000005d005d7308 */ /* 0x000f620000000800 */
[-C--:B----4-:R-:W-:Y:S02]  /*60d0*/  FMUL.FTZ R28, R56, R99.reuse ;  /* 0x00000063381c7220 */ /* 0x090fe40000410000 */
[-C--:B------:R-:W-:Y:S02]  /*60e0*/  FMUL.FTZ R29, R57, R99.reuse ;  /* 0x00000063391d7220 */ /* 0x080fe40000410000 */
[-C--:B------:R-:W-:Y:S02]  /*60f0*/  FMUL.FTZ R52, R52, R99.reuse ;  /* 0x0000006334347220 */ /* 0x080fe40000410000 */
[----:B------:R-:W-:Y:S01]  /*6100*/  FMUL.FTZ R53, R53, R99 ;  /* 0x0000006335357220 */ /* 0x000fe20000410000 */
[----:B------:R-:W-:Y:S01]  /*6110*/  MUFU.EX2 R110, R110 ;  /* 0x0000006e006e7308 */ /* 0x000fe20000000800 */
[-C--:B---3--:R-:W-:Y:S02]  /*6120*/  FMUL.FTZ R30, R58, R0.reuse ;  /* 0x000000003a1e7220 */ /* 0x088fe40000410000 */
[----:B------:R-:W-:-:S02]  /*6130*/  FMUL.FTZ R31, R59, R0 ;  /* 0x000000003b1f7220 */ /* 0x000fc40000410000 */
[-C--:B------:R-:W-:Y:S01]  /*6140*/  FMUL.FTZ R54, R54, R0.reuse ;  /* 0x0000000036367220 */ /* 0x080fe20000410000 */
[----:B------:R-:W-:Y:S01]  /*6150*/  LDSM.16.MT88.4 R56, [R118+0x6400] ;  /* 0x006400007638783b */ /* 0x000fe20000004200 */
[----:B------:R-:W-:Y:S01]  /*6160*/  FMUL.FTZ R55, R55, R0 ;  /* 0x0000000037377220 */ /* 0x000fe20000410000 */
[----:B-----5:R-:W-:Y:S01]  /*6170*/  F2FP.BF16.PACK_AB R87, R93, R2 ;  /* 0x000000025d57723e */ /* 0x020fe200000010ff */
[-C--:B------:R-:W-:Y:S01]  /*6180*/  FMUL.FTZ R4, R80, R99.reuse ;  /* 0x0000006350047220 */ /* 0x080fe20000410000 */
[----:B------:R-:W3:Y:S01]  /*6190*/  MUFU.EX2 R107, R107 ;  /* 0x0000006b006b7308 */ /* 0x000ee20000000800 */
[----:B------:R-:W-:Y:S02]  /*61a0*/  FMUL.FTZ R5, R81, R99 ;  /* 0x0000006351057220 */ /* 0x000fe40000410000 */
[-C--:B------:R-:W-:Y:S02]  /*61b0*/  FMUL.FTZ R6, R82, R0.reuse ;  /* 0x0000000052067220 */ /* 0x080fe40000410000 */
[----:B-1----:R-:W-:Y:S01]  /*61c0*/  HMMA.16816.F32.BF16 R28, R84, R32, R28 ;  /* 0x00000020541c723c */ /* 0x002fe2000004181c */
[----:B------:R-:W-:-:S02]  /*61d0*/  FMUL.FTZ R7, R83, R0 ;  /* 0x0000000053077220 */ /* 0x000fc40000410000 */
[-C--:B------:R-:W-:Y:S01]  /*61e0*/  FMUL.FTZ R76, R76, R99.reuse ;  /* 0x000000634c4c7220 */ /* 0x080fe20000410000 */
[----:B------:R-:W-:Y:S01]  /*61f0*/  MUFU.EX2 R104, R104 ;  /* 0x0000006800687308 */ /* 0x000fe20000000800 */
[-C--:B------:R-:W-:Y:S02]  /*6200*/  FMUL.FTZ R77, R77, R99.reuse ;  /* 0x000000634d4d7220 */ /* 0x080fe40000410000 */
[-C--:B------:R-:W-:Y:S01]  /*6210*/  FMUL.FTZ R78, R78, R0.reuse ;  /* 0x000000004e4e7220 */ /* 0x080fe20000410000 */
[----:B------:R-:W-:Y:S01]  /*6220*/  HMMA.16816.F32.BF16 R32, R84, R34, R52 ;  /* 0x000000225420723c */ /* 0x000fe20000041834 */
[----:B------:R-:W1:Y:S01]  /*6230*/  LDSM.16.MT88.4 R52, [R116+0x8000] ;  /* 0x008000007434783b */ /* 0x000e620000004200 */
[----:B------:R-:W-:Y:S02]  /*6240*/  FMUL.FTZ R79, R79, R0 ;  /* 0x000000004f4f7220 */ /* 0x000fe40000410000 */
[----:B------:R-:W-:Y:S01]  /*6250*/  MUFU.EX2 R109, R109 ;  /* 0x0000006d006d7308 */ /* 0x000fe20000000800 */
[----:B------:R-:W-:-:S02]  /*6260*/  FMUL.FTZ R44, R44, R99 ;  /* 0x000000632c2c7220 */ /* 0x000fc40000410000 */
[-C--:B------:R-:W-:Y:S01]  /*6270*/  FMUL.FTZ R45, R45, R99.reuse ;  /* 0x000000632d2d7220 */ /* 0x080fe20000410000 */
[C---:B--2---:R-:W-:Y:S01]  /*6280*/  HMMA.16816.F32.BF16 R4, R84.reuse, R8, R4 ;  /* 0x000000085404723c */ /* 0x044fe20000041804 */
[-C--:B------:R-:W-:Y:S02]  /*6290*/  FMUL.FTZ R46, R46, R0.reuse ;  /* 0x000000002e2e7220 */ /* 0x080fe40000410000 */
        /* <DEDUP_REMOVED lines=8> */
[----:B------:R-:W2:Y:S01]  /*6320*/  MUFU.EX2 R113, R113 ;  /* 0x0000007100717308 */ /* 0x000ea20000000800 */
[----:B------:R-:W-:-:S02]  /*6330*/  FMUL.FTZ R20, R64, R99 ;  /* 0x0000006340147220 */ /* 0x000fc40000410000 */
[-C--:B------:R-:W-:Y:S02]  /*6340*/  FMUL.FTZ R21, R65, R99.reuse ;  /* 0x0000006341157220 */ /* 0x080fe40000410000 */
[-C--:B------:R-:W-:Y:S02]  /*6350*/  FMUL.FTZ R22, R66, R0.reuse ;  /* 0x0000000042167220 */ /* 0x080fe40000410000 */
[-C--:B------:R-:W-:Y:S01]  /*6360*/  FMUL.FTZ R23, R67, R0.reuse ;  /* 0x0000000043177220 */ /* 0x080fe20000410000 */
[----:B------:R-:W-:Y:S01]  /*6370*/  MUFU.EX2 R112, R112 ;  /* 0x0000007000707308 */ /* 0x000fe20000000800 */
[-C--:B------:R-:W-:Y:S01]  /*6380*/  FMUL.FTZ R60, R60, R99.reuse ;  /* 0x000000633c3c7220 */ /* 0x080fe20000410000 */
[----:B------:R-:W-:Y:S01]  /*6390*/  LDSM.16.MT88.4 R64, [R116+0x6400] ;  /* 0x006400007440783b */ /* 0x000fe20000004200 */
[-C--:B------:R-:W-:Y:S02]  /*63a0*/  FMUL.FTZ R61, R61, R99.reuse ;  /* 0x000000633d3d7220 */ /* 0x080fe40000410000 */
[-C--:B------:R-:W-:Y:S01]  /*63b0*/  FMUL.FTZ R62, R62, R0.reuse ;  /* 0x000000003e3e7220 */ /* 0x080fe20000410000 */
[----:B------:R-:W-:Y:S01]  /*63c0*/  HMMA.16816.F32.BF16 R20, R84, R24, R20 ;  /* 0x000000185414723c */ /* 0x000fe20000041814 */
[----:B------:R-:W-:Y:S01]  /*63d0*/  FMUL.FTZ R63, R63, R0 ;  /* 0x000000003f3f7220 */ /* 0x000fe20000410000 */
[----:B------:R-:W4:Y:S01]  /*63e0*/  MUFU.EX2 R111, R111 ;  /* 0x0000006f006f7308 */ /* 0x000f220000000800 */
[----:B------:R-:W-:-:S02]  /*63f0*/  FMUL.FTZ R12, R72, R99 ;  /* 0x00000063480c7220 */ /* 0x000fc40000410000 */
[-C--:B------:R-:W-:Y:S02]  /*6400*/  FMUL.FTZ R13, R73, R99.reuse ;  /* 0x00000063490d7220 */ /* 0x080fe40000410000 */
[-C--:B------:R-:W-:Y:S01]  /*6410*/  FMUL.FTZ R14, R74, R0.reuse ;  /* 0x000000004a0e7220 */ /* 0x080fe20000410000 */
[C---:B-1----:R-:W-:Y:S01]  /*6420*/  HMMA.16816.F32.BF16 R44, R84.reuse, R52, R44 ;  /* 0x00000034542c723c */ /* 0x042fe2000004182c */
[----:B------:R-:W-:Y:S01]  /*6430*/  FMUL.FTZ R15, R75, R0 ;  /* 0x000000004b0f7220 */ /* 0x000fe20000410000 */
[----:B------:R-:W-:Y:S01]  /*6440*/  MUFU.EX2 R135, R135 ;  /* 0x0000008700877308 */ /* 0x000fe20000000800 */
[-C--:B------:R-:W-:Y:S02]  /*6450*/  FMUL.FTZ R68, R68, R99.reuse ;  /* 0x0000006344447220 */ /* 0x080fe40000410000 */
[----:B------:R-:W-:Y:S02]  /*6460*/  FMUL.FTZ R69, R69, R99 ;  /* 0x0000006345457220 */ /* 0x000fe40000410000 */
[----:B---3--:R-:W-:Y:S01]  /*6470*/  F2FP.BF16.PACK_AB R52, R107, R110 ;  /* 0x0000006e6b34723e */ /* 0x008fe200000010ff */
[----:B------:R-:W-:Y:S01]  /*6480*/  HMMA.16816.F32.BF16 R48, R84, R54, R48 ;  /* 0x000000365430723c */ /* 0x000fe20000041830 */
[----:B--2---:R-:W-:Y:S01]  /*6490*/  F2FP.BF16.PACK_AB R53, R113, R140 ;  /* 0x0000008c7135723e */ /* 0x004fe200000010ff */
[-C--:B------:R-:W-:Y:S01]  /*64a0*/  FMUL.FTZ R70, R70, R0.reuse ;  /* 0x0000000046467220 */ /* 0x080fe20000410000 */
[----:B------:R-:W-:Y:S01]  /*64b0*/  MUFU.EX2 R148, R148 ;  /* 0x0000009400947308 */ /* 0x000fe20000000800 */
[----:B------:R-:W-:-:S02]  /*64c0*/  FMUL.FTZ R71, R71, R0 ;  /* 0x0000000047477220 */ /* 0x000fc40000410000 */
[-C--:B------:R-:W-:Y:S01]  /*64d0*/  FMUL.FTZ R36, R36, R99.reuse ;  /* 0x0000006324247220 */ /* 0x080fe20000410000 */
[----:B------:R-:W-:Y:S01]  /*64e0*/  F2FP.BF16.PACK_AB R54, R109, R104 ;  /* 0x000000686d36723e */ /* 0x000fe200000010ff */
[----:B------:R-:W-:Y:S01]  /*64f0*/  HMMA.16816.F32.BF16 R24, R84, R26, R60 ;  /* 0x0000001a5418723c */ /* 0x000fe2000004183c */
[----:B----4-:R-:W-:Y:S01]  /*6500*/  F2FP.BF16.PACK_AB R55, R111, R112 ;  /* 0x000000706f37723e */ /* 0x010fe200000010ff */
[----:B------:R-:W1:Y:S01]  /*6510*/  LDSM.16.MT88.4 R60, [R118+0x8000] ;  /* 0x00800000763c783b */ /* 0x000e620000004200 */
[-C--:B------:R-:W-:Y:S01]  /*6520*/  FMUL.FTZ R37, R37, R99.reuse ;  /* 0x0000006325257220 */ /* 0x080fe20000410000 */
[----:B------:R-:W-:Y:S01]  /*6530*/  MUFU.EX2 R115, R115 ;  /* 0x0000007300737308 */ /* 0x000fe20000000800 */
        /* <DEDUP_REMOVED lines=9> */
[----:B------:R-:W2:Y:S01]  /*65d0*/  LDSM.16.MT88.4 R56, [R118+0x7400] ;  /* 0x007400007638783b */ /* 0x000ea20000004200 */
[----:B------:R-:W-:Y:S02]  /*65e0*/  FFMA.FTZ R99, R139, R99, R96 ;  /* 0x000000638b637223 */ /* 0x000fe40000010060 */
[----:B------:R-:W3:Y:S01]  /*65f0*/  MUFU.EX2 R143, R143 ;  /* 0x0000008f008f7308 */ /* 0x000ee20000000800 */
[----:B------:R-:W-:-:S02]  /*6600*/  FFMA.FTZ R0, R138, R0, R95 ;  /* 0x000000008a007223 */ /* 0x000fc4000001005f */
[----:B------:R-:W-:Y:S01]  /*6610*/  FADD.FTZ R92, R92, R99 ;  /* 0x000000635c5c7221 */ /* 0x000fe20000010000 */
[C---:B------:R-:W-:Y:S01]  /*6620*/  HMMA.16816.F32.BF16 R12, R84.reuse, R16, R12 ;  /* 0x00000010540c723c */ /* 0x040fe2000004180c */
[----:B------:R-:W-:Y:S02]  /*6630*/  FADD.FTZ R3, R3, R0 ;  /* 0x0000000003037221 */ /* 0x000fe40000010000 */
[----:B------:R-:W-:Y:S01]  /*6640*/  FADD.FTZ R89, R89, R92 ;  /* 0x0000005c59597221 */ /* 0x000fe20000010000 */
[----:B------:R-:W4:Y:S01]  /*6650*/  MUFU.EX2 R134, R134 ;  /* 0x0000008600867308 */ /* 0x000f220000000800 */
[----:B------:R-:W-:Y:S02]  /*6660*/  FADD.FTZ R2, R2, R3 ;  /* 0x0000000302027221 */ /* 0x000fe40000010000 */
[----:B------:R-:W-:Y:S01]  /*6670*/  FADD.FTZ R3, R88, R89 ;  /* 0x0000005958037221 */ /* 0x000fe20000010000 */
[----:B------:R-:W-:Y:S01]  /*6680*/  HMMA.16816.F32.BF16 R16, R84, R18, R68 ;  /* 0x000000125410723c */ /* 0x000fe20000041844 */
[----:B------:R-:W-:Y:S01]  /*6690*/  LDSM.16.MT88.4 R68, [R116+0x6c00] ;  /* 0x006c00007444783b */ /* 0x000fe20000004200 */
[----:B------:R-:W-:-:S02]  /*66a0*/  FADD.FTZ R93, R93, R2 ;  /* 0x000000025d5d7221 */ /* 0x000fc40000010000 */
[----:B------:R-:W-:Y:S01]  /*66b0*/  MUFU.EX2 R114, R114 ;  /* 0x0000007200727308 */ /* 0x000fe20000000800 */
[----:B------:R-:W-:Y:S02]  /*66c0*/  FADD.FTZ R110, R110, R3 ;  /* 0x000000036e6e7221 */ /* 0x000fe40000010000 */
[----:B------:R-:W-:Y:S02]  /*66d0*/  FADD.FTZ R140, R140, R93 ;  /* 0x0000005d8c8c7221 */ /* 0x000fe40000010000 */
[----:B------:R-:W-:Y:S01]  /*66e0*/  FADD.FTZ R107, R107, R110 ;  /* 0x0000006e6b6b7221 */ /* 0x000fe20000010000 */
[----:B-1----:R-:W-:Y:S01]  /*66f0*/  HMMA.16816.F32.BF16 R36, R84, R60, R36 ;  /* 0x0000003c5424723c */ /* 0x002fe20000041824 */
[----:B------:R-:W-:Y:S01]  /*6700*/  FADD.FTZ R113, R113, R140 ;  /* 0x0000008c71717221 */ /* 0x000fe20000010000 */
[----:B------:R-:W-:Y:S01]  /*6710*/  MUFU.EX2 R141, R141 ;  /* 0x0000008d008d7308 */ /* 0x000fe20000000800 */
[----:B------:R-:W-:Y:S02]  /*6720*/  FADD.FTZ R0, R104, R107 ;  /* 0x0000006b68007221 */ /* 0x000fe40000010000 */
[----:B------:R-:W-:-:S02]  /*6730*/  FADD.FTZ R2, R112, R113 ;  /* 0x0000007170027221 */ /* 0x000fc40000010000 */
[----:B------:R-:W-:Y:S01]  /*6740*/  FADD.FTZ R0, R109, R0 ;  /* 0x000000006d007221 */ /* 0x000fe20000010000 */
[----:B------:R-:W-:Y:S01]  /*6750*/  HMMA.16816.F32.BF16 R40, R84, R62, R40 ;  /* 0x0000003e5428723c */ /* 0x000fe20000041828 */
[----:B------:R-:W1:Y:S01]  /*6760*/  LDSM.16.MT88.4 R60, [R116+0x7400] ;  /* 0x00740000743c783b */ /* 0x000e620000004200 */
[----:B------:R-:W-:Y:S01]  /*6770*/  MUFU.EX2 R106, R106 ;  /* 0x0000006a006a7308 */ /* 0x000fe20000000800 */
[----:B------:R-:W-:-:S04]  /*6780*/  FADD.FTZ R2, R111, R2 ;  /* 0x000000026f027221 */ /* 0x000fc80000010000 */
[----:B---3--:R-:W-:Y:S01]  /*6790*/  FADD.FTZ R3, R143, R2 ;  /* 0x000000028f037221 */ /* 0x008fe20000010000 */
[----:B--2---:R-:W-:Y:S01]  /*67a0*/  HMMA.16816.F32.BF16 R20, R52, R56, R20 ;  /* 0x000000383414723c */ /* 0x004fe20000041814 */
[----:B------:R-:W-:Y:S01]  /*67b0*/  MOV R2, R91 ;  /* 0x0000005b00027202 */ /* 0x000fe20000000f00 */
[----:B------:R-:W2:Y:S01]  /*67c0*/  MUFU.EX2 R105, R105 ;  /* 0x0000006900697308 */ /* 0x000ea20000000800 */
[----:B----4-:R-:W-:-:S05]  /*67d0*/  FADD.FTZ R3, R134, R3 ;  /* 0x0000000386037221 */ /* 0x010fca0000010000 */
[C---:B------:R-:W-:Y:S01]  /*67e0*/  HMMA.16816.F32.BF16 R24, R52.reuse, R58, R24 ;  /* 0x0000003a3418723c */ /* 0x040fe20000041818 */
[----:B------:R-:W3:Y:S01]  /*67f0*/  LDSM.16.MT88.4 R56, [R116+0x8400] ;  /* 0x008400007438783b */ /* 0x000ee20000004200 */
[----:B------:R-:W-:Y:S06]  /*6800*/  MUFU.EX2 R108, R108 ;  /* 0x0000006c006c7308 */ /* 0x000fec0000000800 */
[----:B------:R-:W-:Y:S02]  /*6810*/  HMMA.16816.F32.BF16 R12, R52, R64, R12 ;  /* 0x00000040340c723c */ /* 0x000fe4000004180c */
[----:B------:R-:W4:Y:S01]  /*6820*/  MUFU.EX2 R103, R103 ;  /* 0x0000006700677308 */ /* 0x000f220000000800 */
[----:B--2---:R-:W-:-:S05]  /*6830*/  F2FP.BF16.PACK_AB R84, R105, R106 ;  /* 0x0000006a6954723e */ /* 0x004fca00000010ff */
[C---:B------:R-:W-:Y:S01]  /*6840*/  HMMA.16816.F32.BF16 R16, R52.reuse, R66, R16 ;  /* 0x000000423410723c */ /* 0x040fe20000041810 */
[----:B------:R-:W2:Y:S01]  /*6850*/  LDSM.16.MT88.4 R64, [R118+0x8400] ;  /* 0x008400007640783b */ /* 0x000ea20000004200 */
[----:B------:R-:W-:Y:S06]  /*6860*/  MUFU.EX2 R100, R100 ;  /* 0x0000006400647308 */ /* 0x000fec0000000800 */
[----:B-1----:R-:W-:Y:S02]  /*6870*/  HMMA.16816.F32.BF16 R28, R52, R60, R28 ;  /* 0x0000003c341c723c */ /* 0x002fe4000004181c */
[----:B------:R-:W1:Y:S01]  /*6880*/  MUFU.EX2 R145, R145 ;  /* 0x0000009100917308 */ /* 0x000e620000000800 */
[----:B----4-:R-:W-:-:S05]  /*6890*/  F2FP.BF16.PACK_AB R86, R103, R108 ;  /* 0x0000006c6756723e */ /* 0x010fca00000010ff */
[C---:B------:R-:W-:Y:S01]  /*68a0*/  HMMA.16816.F32.BF16 R32, R52.reuse, R62, R32 ;  /* 0x0000003e3420723c */ /* 0x040fe20000041820 */
[----:B------:R-:W4:Y:S01]  /*68b0*/  LDSM.16.MT88.4 R60, [R116+0x7800] ;  /* 0x00780000743c783b */ /* 0x000f220000004200 */
[----:B------:R-:W-:Y:S06]  /*68c0*/  MUFU.EX2 R94, R94 ;  /* 0x0000005e005e7308 */ /* 0x000fec0000000800 */
[C---:B---3--:R-:W-:Y:S01]  /*68d0*/  HMMA.16816.F32.BF16 R44, R52.reuse, R56, R44 ;  /* 0x00000038342c723c */ /* 0x048fe2000004182c */
[----:B-1----:R-:W-:Y:S01]  /*68e0*/  F2FP.BF16.PACK_AB R85, R145, R100 ;  /* 0x000000649155723e */ /* 0x002fe200000010ff */
[----:B------:R-:W1:Y:S06]  /*68f0*/  MUFU.EX2 R97, R97 ;  /* 0x0000006100617308 */ /* 0x000e6c0000000800 */
[C---:B------:R-:W-:Y:S01]  /*6900*/  HMMA.16816.F32.BF16 R48, R52.reuse, R58, R48 ;  /* 0x0000003a3430723c */ /* 0x040fe20000041830 */
[----:B------:R-:W3:Y:S07]  /*6910*/  LDSM.16.MT88.4 R56, [R118+0x6800] ;  /* 0x006800007638783b */ /* 0x000eee0000004200 */
[----:B--2---:R-:W-:Y:S01]  /*6920*/  HMMA.16816.F32.BF16 R36, R52, R64, R36 ;  /* 0x000000403424723c */ /* 0x004fe20000041824 */
[----:B-1----:R-:W-:-:S07]  /*6930*/  F2FP.BF16.PACK_AB R87, R97, R94 ;  /* 0x0000005e6157723e */ /* 0x002fce00000010ff */
[----:B------:R-:W-:Y:S01]  /*6940*/  HMMA.16816.F32.BF16 R40, R52, R66, R40 ;  /* 0x000000423428723c */ /* 0x000fe20000041828 */
[----:B------:R-:W1:Y:S06]  /*6950*/  LDSM.16.MT88.4 R64, [R116+0x6800] ;  /* 0x006800007440783b */ /* 0x000e6c0000004200 */
[----:B------:R-:W-:Y:S01]  /*6960*/  F2FP.BF16.PACK_AB R52, R148, R135 ;  /* 0x000000879434723e */ /* 0x000fe200000010ff */
[----:B------:R-:W-:Y:S01]  /*6970*/  FADD.FTZ R135, R135, R0 ;  /* 0x0000000087877221 */ /* 0x000fe20000010000 */
[----:B------:R-:W-:Y:S02]  /*6980*/  F2FP.BF16.PACK_AB R53, R134, R143 ;  /* 0x0000008f8635723e */ /* 0x000fe400000010ff */
[----:B------:R-:W-:Y:S01]  /*6990*/  F2FP.BF16.PACK_AB R54, R146, R115 ;  /* 0x000000739236723e */ /* 0x000fe200000010ff */
[----:B------:R-:W-:Y:S01]  /*69a0*/  FADD.FTZ R148, R148, R135 ;  /* 0x0000008794947221 */ /* 0x000fe20000010000 */
[----:B------:R-:W-:Y:S01]  /*69b0*/  F2FP.BF16.PACK_AB R55, R141, R114 ;  /* 0x000000728d37723e */ /* 0x000fe200000010ff */
[----:B------:R-:W-:Y:S01]  /*69c0*/  FADD.FTZ R114, R114, R3 ;  /* 0x0000000372727221 */ /* 0x000fe20000010000 */
[----:B------:R-:W-:Y:S01]  /*69d0*/  MOV R0, R90 ;  /* 0x0000005a00007202 */ /* 0x000fe20000000f00 */
[----:B------:R-:W-:-:S02]  /*69e0*/  FADD.FTZ R115, R115, R148 ;  /* 0x0000009473737221 */ /* 0x000fc40000010000 */
[----:B------:R-:W-:Y:S02]  /*69f0*/  FADD.FTZ R141, R141, R114 ;  /* 0x000000728d8d7221 */ /* 0x000fe40000010000 */
[C---:B----4-:R-:W-:Y:S01]  /*6a00*/  HMMA.16816.F32.BF16 R28, R52.reuse, R60, R28 ;  /* 0x0000003c341c723c */ /* 0x050fe2000004181c */
        /* <DEDUP_REMOVED lines=10> */
[----:B------:R-:W2:Y:S01]  /*6ab0*/  LDSM.16.MT88.4 R56, [R118+0x7800] ;  /* 0x007800007638783b */ /* 0x000ea20000004200 */
[----:B------:R-:W-:-:S06]  /*6ac0*/  FADD.FTZ R139, R103, R108 ;  /* 0x0000006c678b7221 */ /* 0x000fcc0000010000 */
[C---:B-1----:R-:W-:Y:S08]  /*6ad0*/  HMMA.16816.F32.BF16 R12, R52.reuse, R64, R12 ;  /* 0x00000040340c723c */ /* 0x042ff0000004180c */
[C---:B------:R-:W-:Y:S01]  /*6ae0*/  HMMA.16816.F32.BF16 R16, R52.reuse, R66, R16 ;  /* 0x000000423410723c */ /* 0x040fe20000041810 */
[----:B------:R-:W1:Y:S07]  /*6af0*/  LDSM.16.MT88.4 R64, [R118+0x8800] ;  /* 0x008800007640783b */ /* 0x000e6e0000004200 */
[----:B------:R-:W-:Y:S01]  /*6b00*/  HMMA.16816.F32.BF16 R32, R52, R62, R32 ;  /* 0x0000003e3420723c */ /* 0x000fe20000041820 */
[----:B------:R-:W3:Y:S07]  /*6b10*/  LDSM.16.MT88.4 R60, [R118+0x7c00] ;  /* 0x007c0000763c783b */ /* 0x000eee0000004200 */
[C---:B------:R-:W-:Y:S01]  /*6b20*/  HMMA.16816.F32.BF16 R80, R84.reuse, R76, R4 ;  /* 0x0000004c5450723c */ /* 0x040fe20000041804 */
[----:B------:R-:W-:Y:S07]  /*6b30*/  LDSM.16.MT88.4 R4, [R116+0x8c00] ;  /* 0x008c00007404783b */ /* 0x000fee0000004200 */
[----:B------:R-:W-:Y:S01]  /*6b40*/  HMMA.16816.F32.BF16 R76, R84, R78, R8 ;  /* 0x0000004e544c723c */ /* 0x000fe20000041808 */
[----:B------:R-:W-:Y:S07]  /*6b50*/  LDSM.16.MT88.4 R8, [R118+0x8c00] ;  /* 0x008c00007608783b */ /* 0x000fee0000004200 */
[C---:B--2---:R-:W-:Y:S08]  /*6b60*/  HMMA.16816.F32.BF16 R20, R52.reuse, R56, R20 ;  /* 0x000000383414723c */ /* 0x044ff00000041814 */
[C---:B------:R-:W-:Y:S01]  /*6b70*/  HMMA.16816.F32.BF16 R24, R52.reuse, R58, R24 ;  /* 0x0000003a3418723c */ /* 0x040fe20000041818 */
[----:B------:R-:W2:Y:S07]  /*6b80*/  LDSM.16.MT88.4 R56, [R116+0x8800] ;  /* 0x008800007438783b */ /* 0x000eae0000004200 */
[C---:B-1----:R-:W-:Y:S08]  /*6b90*/  HMMA.16816.F32.BF16 R36, R52.reuse, R64, R36 ;  /* 0x000000403424723c */ /* 0x042ff00000041824 */
[----:B------:R-:W-:Y:S08]  /*6ba0*/  HMMA.16816.F32.BF16 R40, R52, R66, R40 ;  /* 0x000000423428723c */ /* 0x000ff00000041828 */
[C---:B------:R-:W-:Y:S08]  /*6bb0*/  HMMA.16816.F32.BF16 R72, R84.reuse, R68, R12 ;  /* 0x000000445448723c */ /* 0x040ff0000004180c */
[C---:B---3--:R-:W-:Y:S08]  /*6bc0*/  HMMA.16816.F32.BF16 R64, R84.reuse, R60, R20 ;  /* 0x0000003c5440723c */ /* 0x048ff00000041814 */
[----:B------:R-:W-:Y:S08]  /*6bd0*/  HMMA.16816.F32.BF16 R68, R84, R70, R16 ;  /* 0x000000465444723c */ /* 0x000ff00000041810 */
[C---:B--2---:R-:W-:Y:S08]  /*6be0*/  HMMA.16816.F32.BF16 R44, R52.reuse, R56, R44 ;  /* 0x00000038342c723c */ /* 0x044ff0000004182c */
[----:B------:R-:W-:Y:S01]  /*6bf0*/  HMMA.16816.F32.BF16 R48, R52, R58, R48 ;  /* 0x0000003a3430723c */ /* 0x000fe20000041830 */
[----:B------:R-:W1:Y:S07]  /*6c00*/  LDSM.16.MT88.4 R52, [R116+0x7c00] ;  /* 0x007c00007434783b */ /* 0x000e6e0000004200 */
[C---:B------:R-:W-:Y:S08]  /*6c10*/  HMMA.16816.F32.BF16 R60, R84.reuse, R62, R24 ;  /* 0x0000003e543c723c */ /* 0x040ff00000041818 */
[C---:B------:R-:W-:Y:S08]  /*6c20*/  HMMA.16816.F32.BF16 R36, R84.reuse, R8, R36 ;  /* 0x000000085424723c */ /* 0x040ff00000041824 */
[C---:B------:R-:W-:Y:S08]  /*6c30*/  HMMA.16816.F32.BF16 R40, R84.reuse, R10, R40 ;  /* 0x0000000a5428723c */ /* 0x040ff00000041828 */
[C---:B------:R-:W-:Y:S08]  /*6c40*/  HMMA.16816.F32.BF16 R44, R84.reuse, R4, R44 ;  /* 0x00000004542c723c */ /* 0x040ff0000004182c */
[C---:B------:R-:W-:Y:S08]  /*6c50*/  HMMA.16816.F32.BF16 R48, R84.reuse, R6, R48 ;  /* 0x000000065430723c */ /* 0x040ff00000041830 */
[C---:B-1----:R-:W-:Y:S08]  /*6c60*/  HMMA.16816.F32.BF16 R56, R84.reuse, R52, R28 ;  /* 0x000000345438723c */ /* 0x042ff0000004181c */
[----:B------:R-:W-:Y:S08]  /*6c70*/  HMMA.16816.F32.BF16 R52, R84, R54, R32 ;  /* 0x000000365434723c */ /* 0x000ff00000041820 */
.L_x_5072:
        /* <DEDUP_REMOVED lines=17> */
.L_x_5082:
        /* <DEDUP_REMOVED lines=64> */
.L_x_5079:
        /* <DEDUP_REMOVED lines=8> */
[----:B------:R-:W-:Y:S05]  /*7210*/  ISETP.GE.AND P0, PT, R124, 0x2, PT ;  /* 0x000000027c00780c */ /* 0x000fea0003f06270 */
[----:B------:R1:W-:Y:S08]  /*7220*/  LDGSTS.E.BYPASS.LTC128B.128 [R125+0x7000], [R132.64+0x40] ;  /* 0x07000040847d7fae */ /* 0x0003f0000b901d48 */
[----:B------:R1:W-:Y:S08]  /*7230*/  LDGSTS.E.BYPASS.LTC128B.128 [R125+0x8000], [R132.64+0x80] ;  /* 0x08000080847d7fae */ /* 0x0003f0000b901d48 */
[----:B------:R2:W-:Y:S08]  /*7240*/  LDGSTS.E.BYPASS.LTC128B.128 [R125+0x6800], [R84.64] ;  /* 0x06800000547d7fae */ /* 0x0005f0000b901d48 */
[----:B------:R2:W-:Y:S08]  /*7250*/  LDGSTS.E.BYPASS.LTC128B.128 [R125+0x7800], [R84.64+0x40] ;  /* 0x07800040547d7fae */ /* 0x0005f0000b901d48 */
[----:B------:R2:W-:Y:S08]  /*7260*/  LDGSTS.E.BYPASS.LTC128B.128 [R125+0x8800], [R84.64+0x80] ;  /* 0x08800080547d7fae */ /* 0x0005f0000b901d48 */
[----:B------:R-:W-:Y:S08]  /*7270*/  LDSM.16.M88.4 R88, [R121] ;  /* 0x000000007958783b */ /* 0x000ff00000000200 */
[----:B------:R-:W3:Y:S08]  /*7280*/  LDSM.16.M88.4 R92, [R120+0x3000] ;  /* 0x00300000785c783b */ /* 0x000ef00000000200 */
[----:B------:R-:W4:Y:S08]  /*7290*/  LDSM.16.M88.4 R96, [R120+0x3400] ;  /* 0x003400007860783b */ /* 0x000f300000000200 */
[----:B------:R-:W5:Y:S08]  /*72a0*/  LDSM.16.M88.4 R100, [R120+0x3800] ;  /* 0x003800007864783b */ /* 0x000f700000000200 */
[----:B------:R-:W0:Y:S08]  /*72b0*/  LDGDEPBAR ;  /* 0x00000000000079af */ /* 0x000e300000000000 */
[----:B------:R-:W1:Y:S01]  /*72c0*/  LDSM.16.M88.4 R104, [R120+0x3c00] ;  /* 0x003c00007868783b */ /* 0x000e620000000200 */
[C---:B---3--:R-:W-:Y:S07]  /*72d0*/  HMMA.16816.F32.BF16 R4, R88.reuse, R92, RZ ;  /* 0x0000005c5804723c */ /* 0x048fee00000418ff */
[----:B------:R-:W-:Y:S01]  /*72e0*/  LDSM.16.M88.4 R108, [R119] ;  /* 0x00000000776c783b */ /* 0x000fe20000000200 */
[C---:B------:R-:W-:Y:S07]  /*72f0*/  HMMA.16816.F32.BF16 R8, R88.reuse, R94, RZ ;  /* 0x0000005e5808723c */ /* 0x040fee00000418ff */
[----:B------:R-:W3:Y:S01]  /*7300*/  LDSM.16.M88.4 R112, [R117+0x3000] ;  /* 0x003000007570783b */ /* 0x000ee20000000200 */
        /* <DEDUP_REMOVED lines=200> */
.L_x_5081:
        /* <DEDUP_REMOVED lines=16> */
.L_x_5080:
[----:B--234-:R-:W-:Y:S01]  /*8090*/  FMNMX.FTZ R0, R106, R87, !PT ;  /* 0x000000576a007209 */ /* 0x01cfe20007810000 */
[----:B------:R-:W-:Y:S01]  /*80a0*/  LDSM.16.MT88.4 R12, [R118+0x6000] ;  /* 0x00600000760c783b */ /* 0x000fe20000004200 */
[----:B------:R-:W-:Y:S02]  /*80b0*/  FMNMX.FTZ R2, R164, R3, !PT ;  /* 0x00000003a4027209 */ /* 0x000fe40007810000 */
[----:B------:R-:W-:Y:S02]  /*80c0*/  FMNMX.FTZ R5, R165, R0, !PT ;  /* 0x00000000a5057209 */ /* 0x000fe40007810000 */
[----:B------:R-:W-:Y:S02]  /*80d0*/  FMNMX.FTZ R2, R163, R2, !PT ;  /* 0x00000002a3027209 */ /* 0x000fe40007810000 */
        /* <DEDUP_REMOVED lines=123> */
[----:B------:R-:W5:Y:S01]  /*8890*/  MUFU.EX2 R99, R99 ;  /* 0x0000006300637308 */ /* 0x000f620000000800 */
[--C-:B------:R-:W-:Y:S02]  /*88a0*/  FFMA.FTZ R111, R151, c[0x0][0x23c], -R96.reuse ;  /* 0x00008f00976f7a23 */ /* 0x100fe40000010860 */
        /* <DEDUP_REMOVED lines=41> */
[----:B------:R-:W-:Y:S02]  /*8b40*/  FMUL.FTZ R31, R3, R59 ;  /* 0x0000003b031f7220 */ /* 0x000fe40000410000 */
[----:B------:R-:W2:Y:S01]  /*8b50*/  LDSM.16.MT88.4 R56, [R118+0x6400] ;  /* 0x006400007638783b */ /* 0x000ea20000004200 */
[----:B------:R-:W-:Y:S04]  /*8b60*/  FADD.FTZ R3, R93, R84 ;  /* 0x000000545d037221 */ /* 0x000fe80000010000 */
[C---:B---3--:R-:W-:Y:S01]  /*8b70*/  HMMA.16816.F32.BF16 R28, R80.reuse, R68, R28 ;  /* 0x00000044501c723c */ /* 0x048fe2000004181c */
[----:B------:R-:W-:Y:S02]  /*8b80*/  MUFU.EX2 R110, R110 ;  /* 0x0000006e006e7308 */ /* 0x000fe40000000800 */
[----:B------:R-:W-:Y:S05]  /*8b90*/  FADD.FTZ R3, R92, R3 ;  /* 0x000000035c037221 */ /* 0x000fea0000010000 */
        /* <DEDUP_REMOVED lines=13> */
[----:B------:R-:W-:Y:S01]  /*8c70*/  FADD.FTZ R100, R100, R3 ;  /* 0x0000000364647221 */ /* 0x000fe20000010000 */
[----:B------:R-:W-:Y:S02]  /*8c80*/  IADD3 R3, R124, -0x1, RZ ;  /* 0xffffffff7c037810 */ /* 0x000fe40007ffe0ff */
[----:B------:R-:W-:Y:S01]  /*8c90*/  F2FP.BF16.PACK_AB R54, R102, R103 ;  /* 0x000000676636723e */ /* 0x000fe200000010ff */
[----:B------:R-:W-:Y:S02]  /*8ca0*/  FADD.FTZ R101, R101, R100 ;  /* 0x0000006465657221 */ /* 0x000fe40000010000 */
[----:B------:R-:W-:Y:S01]  /*8cb0*/  MUFU.EX2 R113, R113 ;  /* 0x0000007100717308 */ /* 0x000fe20000000800 */
[----:B------:R-:W-:Y:S02]  /*8cc0*/  MOV R124, R3 ;  /* 0x00000003007c7202 */ /* 0x000fe40000000f00 */
[----:B------:R-:W-:Y:S02]  /*8cd0*/  MOV R3, R0 ;  /* 0x0000000000037202 */ /* 0x000fe40000000f00 */
[C---:B---3--:R-:W-:Y:S01]  /*8ce0*/  F2FP.BF16.PACK_AB R55, R105.reuse, R104 ;  /* 0x000000686937723e */ /* 0x048fe200000010ff */
[----:B------:R-:W-:Y:S04]  /*8cf0*/  FADD.FTZ R104, R104, R101 ;  /* 0x0000006568687221 */ /* 0x000fe80000010000 */
[----:B------:R-:W-:Y:S01]  /*8d00*/  MUFU.EX2 R115, R115 ;  /* 0x0000007300737308 */ /* 0x000fe20000000800 */
[----:B------:R-:W-:Y:S01]  /*8d10*/  FADD.FTZ R105, R105, R104 ;  /* 0x0000006869697221 */ /* 0x000fe20000010000 */
        /* <DEDUP_REMOVED lines=89> */
.L_x_5078:
        /* <DEDUP_REMOVED lines=198> */
.L_x_5084:
[----:B------:R-:W-:Y:S05]  /*9f10*/  BSYNC B0 ;  /* 0x0000000000007941 */ /* 0x000fea0003800000 */
.L_x_5083:
        /* <DEDUP_REMOVED lines=32> */
.L_x_5086:
[----:B------:R-:W-:Y:S05]  /*a120*/  BSYNC B0 ;  /* 0x0000000000007941 */ /* 0x000fea0003800000 */
.L_x_5085:
        /* <DEDUP_REMOVED lines=13> */
[----:B--2---:R-:W-:Y:S04]  /*a200*/  STG.E.128 [R4.64], R24 ;  /* 0x0000001804007986 */ /* 0x004fe8000c101d08 */
[----:B-1----:R-:W-:Y:S04]  /*a210*/  STG.E.128 [R4.64+0x40], R16 ;  /* 0x0000401004007986 */ /* 0x002fe8000c101d08 */
[----:B------:R-:W-:Y:S01]  /*a220*/  STG.E.128 [R4.64+0x80], R32 ;  /* 0x0000802004007986 */ /* 0x000fe2000c101d08 */
[----:B------:R-:W-:Y:S05]  /*a230*/  EXIT ;  /* 0x000000000000794d */ /* 0x000fea0003800000 */
.L_x_5087:
        /* <DEDUP_REMOVED lines=12> */
.L_x_6373:


//--------------------- .text._ZN5flash24flash_fwd_splitkv_kernelI23Flash_fwd_kernel_traitsILi96ELi64ELi64ELi4ELb0ELb0EN7cutlass10bfloat16_tE19Flash_kernel_traitsILi96ELi64ELi64ELi4ES3_EELb1ELb0ELb1ELb0ELb0ELb0ELb0ELb0EEEvNS_16Flash_fwd_paramsE --------------------------
	.section	.text._ZN5flash24flash_fwd_splitkv_kernelI23Flash_fwd_kernel_traitsILi96ELi64ELi64ELi4ELb0ELb0EN7cutlass10bfloat16_tE19Flash_kernel_traitsILi96ELi64ELi64ELi4ES3_EELb1ELb0ELb1ELb0ELb0ELb0ELb0ELb0EEEvNS_16Flash_fwd_paramsE,"ax",@progbits
	.sectioninfo	@"SHI_REGISTERS=161"
	.align	128
        .global         _ZN5flash24flash_fwd_splitkv_kernelI23Flash_fwd_kernel_traitsILi96ELi64ELi64ELi4ELb0ELb0EN7cutlass10bfloat16_tE19Flash_kernel_traitsILi96ELi64ELi64ELi4ES3_EELb1ELb0ELb1ELb0ELb0ELb0ELb0ELb0EEEvNS_16Flash_fwd_paramsE
        .type           _ZN5flash24flash_fwd_splitkv_kernelI23Flash_fwd_kernel_traitsILi96ELi64ELi64ELi4ELb0ELb0EN7cutlass10bfloat16_tE19Flash_kernel_traitsILi96ELi64ELi64ELi4ES3_EELb1ELb0ELb1ELb0ELb0ELb0ELb0ELb0EEEvNS_16Flash_fwd_paramsE,@function
        .size           _ZN5flash24flash_fwd_splitkv_kernelI23Flash_fwd_kernel_traitsILi96ELi64ELi64ELi4ELb0ELb0EN7cutlass10bfloat16_tE19Flash_kernel_traitsILi96ELi64ELi64ELi4ES3_EELb1ELb0ELb1ELb0ELb0ELb0ELb0ELb0EEEvNS_16Flash_fwd_paramsE,(.L_x_6374 - _ZN5flash24flash_fwd_splitkv_kernelI23Flash_fwd_kernel_traitsILi96ELi64ELi64ELi4ELb0ELb0EN7cutlass10bfloat16_tE19Flash_kernel_traitsILi96ELi64ELi64ELi4ES3_EELb1ELb0ELb1ELb0ELb0ELb0ELb0ELb0EEEvNS_16Flash_fwd_paramsE)
        .other          _ZN5flash24flash_fwd_splitkv_kernelI23Flash_fwd_kernel_traitsILi96ELi64ELi64ELi4ELb0ELb0EN7cutlass10bfloat16_tE19Flash_kernel_traitsILi96ELi64ELi64ELi4ES3_EELb1ELb0ELb1ELb0ELb0ELb0ELb0ELb0EEEvNS_16Flash_fwd_paramsE,@"STO_CUDA_ENTRY STV_DEFAULT"
_ZN5flash24flash_fwd_splitkv_kernelI23Flash_fwd_kernel_traitsILi96ELi64ELi64ELi4ELb0ELb0EN7cutlass10bfloat16_tE19Flash_kernel_traitsILi96ELi64ELi64ELi4ES3_EELb1ELb0ELb1ELb0ELb0ELb0ELb0ELb0EEEvNS_16Flash_fwd_paramsE:
.text._ZN5flash24flash_fwd_splitkv_kernelI23Flash_fwd_kernel_traitsILi96ELi64ELi64ELi4ELb0ELb0EN7cutlass10bfloat16_tE19Flash_kernel_traitsILi96ELi64ELi64ELi4ES3_EELb1ELb0ELb1ELb0ELb0ELb0ELb0ELb0EEEvNS_16Flash_fwd_paramsE:
        /* <DEDUP_REMOVED lines=33> */
.L_x_5088:
[----:B-1-34-:R-:W-:Y:S02]  /*0210*/  MOV R2, c[0x0][0x218] ;  /* 0x0000860000027a02 */ /* 0x01afe40000000f00 */
.L_x_5089:
        /* <DEDUP_REMOVED lines=54> */
[----:B------:R-:W-:Y:S01]  /*0580*/  IADD3 R10, R8, 0x20, RZ ;  /* 0x00000020080a7810 */ /* 0x000fe20007ffe0ff */
[----:B------:R-:W-:-:S03]  /*0590*/  IMAD R5, R5, c[0x0][0x1f0], RZ ;  /* 0x00007c0005057a24 */ /* 0x000fc600078e02ff */
[----:B------:R-:W-:Y:S01]  /*05a0*/  IADD3.X R7, R4, R13, R3, P0, !PT ;  /* 0x0000000d04077210 */ /* 0x000fe200007fe403 */
[----:B------:R-:W-:Y:S01]  /*05b0*/  IMAD R5, R24, c[0x0][0x1f4], R5 ;  /* 0x00007d0018057a24 */ /* 0x000fe200078e0205 */
[----:B------:R-:W-:Y:S01]  /*05c0*/  SHF.R.S32.HI R3, RZ, 0x2, R2 ;  /* 0x00000002ff037819 */ /* 0x000fe20000011402 */
[----:B------:R-:W-:Y:S01]  /*05d0*/  IMAD R2, R15, c[0x0][0x1c0], R24 ;  /* 0x000070000f027a24 */ /* 0x000fe200078e0218 */
[----:B------:R-:W-:Y:S01]  /*05e0*/  IADD3 R4, R8, 0x40, RZ ;  /* 0x0000004008047810 */ /* 0x000fe20007ffe0ff */
[----:B------:R-:W-:Y:S01]  /*05f0*/  IMAD.WIDE.U32 R6, R24, c[0x0][0x1f0], R6 ;  /* 0x00007c0018067a25 */ /* 0x000fe200078e0006 */
[----:B------:R-:W-:-:S03]  /*0600*/  ISETP.GE.AND P0, PT, R3, R122, PT ;  /* 0x0000007a0300720c */ /* 0x000fc60003f06270 */
[----:B------:R-:W-:Y:S01]  /*0610*/  IMAD R19, R2, c[0x0][0x214], R19 ;  /* 0x0000850002137a24 */ /* 0x000fe200078e0213 */
[----:B------:R-:W-:Y:S01]  /*0620*/  SHF.R.S32.HI R2, RZ, 0x1f, R3 ;  /* 0x0000001fff027819 */ /* 0x000fe20000011403 */
[----:B------:R-:W-:-:S08]  /*0630*/  IMAD.IADD R13, R7, 0x1, R5 ;  /* 0x00000001070d7824 */ /* 0x000fd000078e0205 */
        /* <DEDUP_REMOVED lines=14> */
.L_x_5092:
[----:B------:R-:W-:Y:S05]  /*0720*/  BSYNC B0 ;  /* 0x0000000000007941 */ /* 0x000fea0003800000 */
.L_x_5091:
        /* <DEDUP_REMOVED lines=19> */
.L_x_5094:
[----:B------:R-:W-:Y:S05]  /*0860*/  BSYNC B0 ;  /* 0x0000000000007941 */ /* 0x000fea0003800000 */
.L_x_5093:
        /* <DEDUP_REMOVED lines=13> */
.L_x_5090:
        /* <DEDUP_REMOVED lines=72> */
[----:B------:R-:W-:-:S06]  /*0dc0*/  IMAD R6, R3, c[0x0][0x198], RZ ;  /* 0x0000660003067a24 */ /* 0x000fcc00078e02ff */
        /* <DEDUP_REMOVED lines=19> */
.L_x_5095:
        /* <DEDUP_REMOVED lines=16> */
.L_x_5097:
        /* <DEDUP_REMOVED lines=16> */
[----:B------:R-:W-:Y:S01]  /*1100*/  IMAD R3, R6, R3, R9 ;  /* 0x0000000306037224 */ /* 0x000fe200078e0209 */
[----:B------:R-:W-:-:S04]  /*1110*/  LEA R9, R92, 0xffffffc0, 0x6 ;  /* 0xffffffc05c097811 */ /* 0x000fc800078e30ff */
[----:B------:R-:W-:Y:S01]  /*1120*/  ISETP.GT.U32.AND P0, PT, R6, R3, PT ;  /* 0x000000030600720c */ /* 0x000fe20003f04070 */
[----:B------:R-:W-:-:S12]  /*1130*/  IMAD.WIDE.U32 R10, R9, c[0x0][0x198], R10 ;  /* 0x00006600090a7a25 */ /* 0x000fd800078e000a */
        /* <DEDUP_REMOVED lines=29> */
.L_x_5096:
[----:B------:R-:W-:Y:S01]  /*1310*/  ISETP.NE.AND P0, PT, R123, -0x1, PT ;  /* 0xffffffff7b00780c */ /* 0x000fe20003f05270 */
[----:B------:R-:W-:Y:S01]  /*1320*/  IMAD R13, R13, c[0x0][0x1b8], RZ ;  /* 0x00006e000d0d7a24 */ /* 0x000fe200078e02ff */
[----:B------:R-:W-:Y:S01]  /*1330*/  SHF.R.S32.HI R21, RZ, 0x1f, R0 ;  /* 0x0000001fff157819 */ /* 0x000fe20000011400 */
[----:B------:R-:W-:Y:S03]  /*1340*/  BSSY B0, `(.L_x_5098) ;  /* 0x000006c000007945 */ /* 0x000fe60003800000 */
[CC--:B------:R-:W-:Y:S02]  /*1350*/  LEA.HI R5, R21.reuse, R0.reuse, RZ, 0x2 ;  /* 0x0000000015057211 */ /* 0x0c0fe400078f10ff */
[----:B------:R-:W-:Y:S02]  /*1360*/  LEA.HI R14, R21, R0, RZ, 0x4 ;  /* 0x00000000150e7211 */ /* 0x000fe400078f20ff */
[----:B------:R-:W-:-:S03]  /*1370*/  SHF.R.S32.HI R22, RZ, 0x2, R5 ;  /* 0x00000002ff167819 */ /* 0x000fc60000011405 */
[C---:B------:R-:W-:Y:S01]  /*1380*/  @P0 IMAD.WIDE.U32 R10, R123.reuse, c[0x0][0x190], RZ ;  /* 0x000064007b0a0a25 */ /* 0x040fe200078e00ff */
[----:B-----5:R-:W-:Y:S02]  /*1390*/  @!P0 SHF.R.S32.HI R2, RZ, 0x1f, R15 ;  /* 0x0000001fff028819 */ /* 0x020fe4000001140f */
[----:B------:R-:W-:Y:S01]  /*13a0*/  SHF.R.S32.HI R23, RZ, 0x1f, R22 ;  /* 0x0000001fff177819 */ /* 0x000fe20000011416 */
[----:B------:R-:W-:Y:S01]  /*13b0*/  @P0 IMAD R25, R123, c[0x0][0x194], R11 ;  /* 0x000065007b190a24 */ /* 0x000fe200078e020b */
[----:B------:R-:W-:Y:S01]  /*13c0*/  LOP3.LUT R11, R5, 0xfffffffc, RZ, 0xc0, !PT ;  /* 0xfffffffc050b7812 */ /* 0x000fe200078ec0ff */
[----:B------:R-:W-:Y:S02]  /*13d0*/  @!P0 IMAD R2, R2, c[0x0][0x178], RZ ;  /* 0x00005e0002028a24 */ /* 0x000fe400078e02ff */
[----:B------:R-:W-:-:S04]  /*13e0*/  @!P0 IMAD.WIDE.U32 R34, R15, c[0x0][0x178], RZ ;  /* 0x00005e000f228a25 */ /* 0x000fc800078e00ff */
[----:B------:R-:W-:Y:S01]  /*13f0*/  IMAD.IADD R124, R0, 0x1, -R11 ;  /* 0x00000001007c7824 */ /* 0x000fe200078e0a0b */
[CC--:B------:R-:W-:Y:S01]  /*1400*/  LEA.HI R11, R21.reuse, R0.reuse, RZ, 0x3 ;  /* 0x00000000150b7211 */ /* 0x0c0fe200078f18ff */
[----:B------:R-:W-:Y:S01]  /*1410*/  @P0 IMAD.MOV.U32 R26, RZ, RZ, R10 ;  /* 0x000000ffff1a0224 */ /* 0x000fe200078e000a */
[----:B------:R-:W-:Y:S01]  /*1420*/  LEA.HI R21, R21, R0, RZ, 0x5 ;  /* 0x0000000015157211 */ /* 0x000fe200078f28ff */
[----:B------:R-:W-:Y:S01]  /*1430*/  IMAD.SHL.U32 R124, R124, 0x8, RZ ;  /* 0x000000087c7c7824 */ /* 0x000fe200078e00ff */
[----:B------:R-:W-:Y:S01]  /*1440*/  SHF.R.S32.HI R18, RZ, 0x3, R11 ;  /* 0x00000003ff127819 */ /* 0x000fe2000001140b */
[----:B------:R-:W-:Y:S02]  /*1450*/  @!P0 IMAD R2, R15, c[0x0][0x17c], R2 ;  /* 0x00005f000f028a24 */ /* 0x000fe400078e0202 */
[----:B------:R-:W-:Y:S01]  /*1460*/  @!P0 IMAD.MOV.U32 R26, RZ, RZ, R34 ;  /* 0x000000ffff1a8224 */ /* 0x000fe200078e0022 */
[----:B------:R-:W-:Y:S01]  /*1470*/  SHF.R.S32.HI R6, RZ, 0x1f, R124 ;  /* 0x0000001fff067819 */ /* 0x000fe2000001147c */
[----:B------:R-:W-:Y:S01]  /*1480*/  @!P0 IMAD.IADD R25, R35, 0x1, R2 ;  /* 0x0000000123198824 */ /* 0x000fe200078e0202 */
[C---:B------:R-:W-:Y:S01]  /*1490*/  IADD3 R32, P2, R124.reuse, R32, RZ ;  /* 0x000000207c207210 */ /* 0x040fe20007f5e0ff */
[----:B------:R-:W-:Y:S01]  /*14a0*/  IMAD.WIDE R30, R31, 0x40, R22 ;  /* 0x000000401f1e7825 */ /* 0x000fe200078e0216 */
[----:B------:R-:W-:-:S02]  /*14b0*/  IADD3 R28, P1, R124, R28, RZ ;  /* 0x0000001c7c1c7210 */ /* 0x000fc40007f3e0ff */
[----:B------:R-:W-:Y:S01]  /*14c0*/  SHF.L.U32 R2, R18, 0x6, RZ ;  /* 0x0000000612027819 */ /* 0x000fe200000006ff */
[----:B------:R-:W-:Y:S01]  /*14d0*/  IMAD.X R33, R6, 0x1, R17, P2 ;  /* 0x0000000106217824 */ /* 0x000fe200010e0611 */
[----:B------:R-:W-:Y:S01]  /*14e0*/  IADD3 R26, P0, R124, R26, RZ ;  /* 0x0000001a7c1a7210 */ /* 0x000fe20007f1e0ff */
[----:B------:R-:W-:Y:S01]  /*14f0*/  IMAD.X R29, R6, 0x1, R27, P1 ;  /* 0x00000001061d7824 */ /* 0x000fe200008e061b */
[----:B------:R-:W-:Y:S01]  /*1500*/  LOP3.LUT R17, R14, 0xfffffff0, RZ, 0xc0, !PT ;  /* 0xfffffff00e117812 */ /* 0x000fe200078ec0ff */
[----:B------:R-:W-:Y:S01]  /*1510*/  IMAD.WIDE.U32 R94, R22, c[0x0][0x198], R32 ;  /* 0x00006600165e7a25 */ /* 0x000fe200078e0020 */
[----:B------:R-:W-:Y:S02]  /*1520*/  LOP3.LUT R35, R2, 0xc0, RZ, 0xc0, !PT ;  /* 0x000000c002237812 */ /* 0x000fe400078ec0ff */
[----:B------:R-:W-:Y:S01]  /*1530*/  IADD3 R115, R124, 0x20, RZ ;  /* 0x000000207c737810 */ /* 0x000fe20007ffe0ff */
[----:B------:R-:W-:Y:S01]  /*1540*/  IMAD.X R27, R6, 0x1, R25, P0 ;  /* 0x00000001061b7824 */ /* 0x000fe200000e0619 */
[----:B------:R-:W-:Y:S01]  /*1550*/  LEA.HI R25, R5, R22, RZ, 0x1 ;  /* 0x0000001605197211 */ /* 0x000fe200078f08ff */
[----:B------:R-:W-:Y:S01]  /*1560*/  IMAD.IADD R12, R0, 0x1, -R17 ;  /* 0x00000001000c7824 */ /* 0x000fe200078e0a11 */
[----:B------:R-:W-:Y:S01]  /*1570*/  LOP3.LUT R5, R35, 0x18, R124, 0xf8, !PT ;  /* 0x0000001823057812 */ /* 0x000fe200078ef87c */
[----:B------:R-:W-:Y:S01]  /*1580*/  IMAD.WIDE.U32 R28, R4, c[0x0][0x1b8], R28 ;  /* 0x00006e00041c7a25 */ /* 0x000fe200078e001c */
[----:B------:R-:W-:-:S02]  /*1590*/  SHF.R.U32.HI R2, RZ, 0x3, R35 ;  /* 0x00000003ff027819 */ /* 0x000fc40000011623 */
[----:B------:R-:W-:Y:S01]  /*15a0*/  LOP3.LUT R25, R25, 0x7fffffe, RZ, 0xc0, !PT ;  /* 0x07fffffe19197812 */ /* 0x000fe200078ec0ff */
[----:B------:R-:W-:Y:S01]  /*15b0*/  IMAD.WIDE.U32 R26, R24, c[0x0][0x1a8], R26 ;  /* 0x00006a00181a7a25 */ /* 0x000fe200078e001a */
[----:B------:R-:W-:Y:S02]  /*15c0*/  LOP3.LUT R2, R5, R2, RZ, 0x3c, !PT ;  /* 0x0000000205027212 */ /* 0x000fe400078e3cff */
[----:B------:R-:W-:Y:S02]  /*15d0*/  LEA.HI R5, R12, R12, RZ, 0x1 ;  /* 0x0000000c0c057211 */ /* 0x000fe400078f08ff */
[----:B------:R-:W-:Y:S02]  /*15e0*/  SHF.R.S32.HI R17, RZ, 0x5, R21 ;  /* 0x00000005ff117819 */ /* 0x000fe40000011415 */
[C---:B------:R-:W-:Y:S02]  /*15f0*/  IADD3 R6, R22.reuse, -R25, RZ ;  /* 0x8000001916067210 */ /* 0x040fe40007ffe0ff */
[----:B------:R-:W-:-:S02]  /*1600*/  IADD3 R86, P0, R22, R9, RZ ;  /* 0x0000000916567210 */ /* 0x000fc40007f1e0ff */
[--C-:B------:R-:W-:Y:S01]  /*1610*/  SHF.R.S32.HI R16, RZ, 0x1, R5.reuse ;  /* 0x00000001ff107819 */ /* 0x100fe20000011405 */
[----:B------:R-:W-:Y:S01]  /*1620*/  IMAD R121, R17, 0x8, R6 ;  /* 0x0000000811797824 */ /* 0x000fe200078e0206 */
[----:B------:R-:W-:Y:S01]  /*1630*/  SHF.R.S32.HI R9, RZ, 0x1f, R5 ;  /* 0x0000001fff097819 */ /* 0x000fe20000011405 */
[----:B------:R-:W-:Y:S01]  /*1640*/  IMAD.X R3, R23, 0x1, R3, P0 ;  /* 0x0000000117037824 */ /* 0x000fe200000e0603 */
[----:B------:R-:W-:Y:S01]  /*1650*/  SHF.R.S32.HI R25, RZ, 0x1f, R24 ;  /* 0x0000001fff197819 */ /* 0x000fe20000011418 */
[----:B------:R-:W-:Y:S01]  /*1660*/  IMAD.U32 R121, R121, 0x20, R2 ;  /* 0x0000002079797824 */ /* 0x000fe200078e0002 */
[----:B------:R-:W-:Y:S01]  /*1670*/  LEA.HI R6, R9, R16, RZ, 0x2 ;  /* 0x0000001009067211 */ /* 0x000fe200078f10ff */
[----:B------:R-:W-:Y:S01]  /*1680*/  IMAD R9, R23, c[0x0][0x198], RZ ;  /* 0x0000660017097a24 */ /* 0x000fe200078e02ff */
[----:B------:R-:W-:Y:S01]  /*1690*/  LOP3.LUT R21, R21, 0xffffffe0, RZ, 0xc0, !PT ;  /* 0xffffffe015157812 */ /* 0x000fe200078ec0ff */
[----:B------:R-:W-:Y:S01]  /*16a0*/  IMAD R2, R4, c[0x0][0x1bc], R13 ;  /* 0x00006f0004027a24 */ /* 0x000fe200078e020d */
[----:B------:R-:W-:Y:S01]  /*16b0*/  LOP3.LUT R13, R6, 0xfffffffc, RZ, 0xc0, !PT ;  /* 0xfffffffc060d7812 */ /* 0x000fe200078ec0ff */
[----:B------:R-:W-:Y:S01]  /*16c0*/  IMAD R9, R22, c[0x0][0x19c], R9 ;  /* 0x0000670016097a24 */ /* 0x000fe200078e0209 */
[----:B------:R-:W-:Y:S01]  /*16d0*/  IADD3 R114, R124, 0x40, RZ ;  /* 0x000000407c727810 */ /* 0x000fe20007ffe0ff */
[----:B------:R-:W-:Y:S01]  /*16e0*/  IMAD R3, R3, c[0x0][0x1a0], RZ ;  /* 0x0000680003037a24 */ /* 0x000fe200078e02ff */
[----:B------:R-:W-:Y:S01]  /*16f0*/  IADD3 R29, R29, R2, RZ ;  /* 0x000000021d1d7210 */ /* 0x000fe20007ffe0ff */
[----:B------:R-:W-:Y:S01]  /*1700*/  IMAD.IADD R95, R95, 0x1, R9 ;  /* 0x000000015f5f7824 */ /* 0x000fe200078e0209 */
[----:B------:R-:W-:Y:S01]  /*1710*/  SHF.L.U32 R121, R121, 0x1, RZ ;  /* 0x0000000179797819 */ /* 0x000fe200000006ff */
[----:B------:R-:W-:-:S02]  /*1720*/  IMAD.IADD R9, R122, 0x1, -R19 ;  /* 0x000000017a097824 */ /* 0x000fc400078e0a13 */
[----:B------:R-:W-:Y:S02]  /*1730*/  IMAD.IADD R16, R16, 0x1, -R13 ;  /* 0x0000000110107824 */ /* 0x000fe400078e0a0d */
[----:B------:R-:W-:Y:S01]  /*1740*/  IMAD R13, R86, c[0x0][0x1a4], R3 ;  /* 0x00006900560d7a24 */ /* 0x000fe200078e0203 */
[----:B------:R-:W-:Y:S01]  /*1750*/  ISETP.GE.AND P0, PT, R22, R9, PT ;  /* 0x000000091600720c */ /* 0x000fe20003f06270 */
[----:B------:R-:W-:Y:S01]  /*1760*/  IMAD.WIDE.U32 R86, R86, c[0x0][0x1a0], R28 ;  /* 0x0000680056567a25 */ /* 0x000fe200078e001c */
[----:B------:R-:W-:-:S03]  /*1770*/  LOP3.LUT P1, RZ, R16, 0x2, RZ, 0xc0, !PT ;  /* 0x0000000210ff7812 */ /* 0x000fc6000782c0ff */
[----:B------:R-:W-:Y:S02]  /*1780*/  IMAD R29, R25, c[0x0][0x1a8], RZ ;  /* 0x00006a00191d7a24 */ /* 0x000fe400078e02ff */
[----:B------:R-:W-:Y:S02]  /*1790*/  IMAD.MOV.U32 R3, RZ, RZ, 0x10 ;  /* 0x00000010ff037424 */ /* 0x000fe400078e00ff */
[----:B------:R-:W-:Y:S02]  /*17a0*/  IMAD R29, R24, c[0x0][0x1ac], R29 ;  /* 0x00006b00181d7a24 */ /* 0x000fe400078e021d */
        /* <DEDUP_REMOVED lines=37> */
.L_x_5099:
[----:B------:R-:W-:Y:S05]  /*1a00*/  BSYNC B0 ;  /* 0x0000000000007941 */ /* 0x000fea0003800000 */
.L_x_5098:
        /* <DEDUP_REMOVED lines=36> */
.L_x_5101:
[----:B------:R-:W-:Y:S05]  /*1c50*/  BSYNC B0 ;  /* 0x0000000000007941 */ /* 0x000fea0003800000 */
.L_x_5100:
        /* <DEDUP_REMOVED lines=33> */
.L_x_5103:
[----:B------:R-:W-:Y:S05]  /*1e70*/  BSYNC B0 ;  /* 0x0000000000007941 */ /* 0x000fea0003800000 */
.L_x_5102:
        /* <DEDUP_REMOVED lines=34> */
.L_x_5105:
[----:B------:R-:W-:Y:S05]  /*20a0*/  BSYNC B0 ;  /* 0x0000000000007941 */ /* 0x000fea0003800000 */
.L_x_5104:
        /* <DEDUP_REMOVED lines=9> */
[----:B------:R-:W-:Y:S01]  /*2140*/  LOP3.LUT R11, R11, 0xfffffff8, RZ, 0xc0, !PT ;  /* 0xfffffff80b0b7812 */ /* 0x000fe200078ec0ff */
[----:B------:R-:W-:Y:S01]  /*2150*/  IMAD.SHL.U32 R16, R16, 0x40, RZ ;  /* 0x0000004010107824 */ /* 0x000fe200078e00ff */
[----:B------:R-:W-:-:S04]  /*2160*/  DEPBAR.LE SB0, 0x0 ;  /* 0x000080000000791a */ /* 0x000fc80000000000 */
[----:B------:R-:W-:Y:S01]  /*2170*/  LOP3.LUT R13, R5, 0x7fffffe, RZ, 0xc0, !PT ;  /* 0x07fffffe050d7812 */ /* 0x000fe200078ec0ff */
[----:B------:R-:W-:Y:S01]  /*2180*/  IMAD.IADD R11, R0, 0x1, -R11 ;  /* 0x00000001000b7824 */ /* 0x000fe200078e0a0b */
[----:B------:R-:W-:Y:S01]  /*2190*/  SHF.R.S32.HI R15, RZ, 0x4, R14 ;  /* 0x00000004ff0f7819 */ /* 0x000fe2000001140e */
[----:B------:R-:W-:Y:S01]  /*21a0*/  IMAD.SHL.U32 R18, R18, 0x8, RZ ;  /* 0x0000000812127824 */ /* 0x000fe200078e00ff */
[----:B------:R-:W-:Y:S01]  /*21b0*/  SHF.R.S32.HI R5, RZ, 0x1f, R12 ;  /* 0x0000001fff057819 */ /* 0x000fe2000001140c */
[----:B------:R-:W-:Y:S01]  /*21c0*/  IMAD.IADD R13, R12, 0x1, -R13 ;  /* 0x000000010c0d7824 */ /* 0x000fe200078e0a0d */
[----:B------:R-:W-:Y:S01]  /*21d0*/  ISETP.GE.AND P1, PT, R22, R9, PT ;  /* 0x000000091600720c */ /* 0x000fe20003f26270 */
[----:B------:R-:W-:Y:S01]  /*21e0*/  BAR.SYNC.DEFER_BLOCKING 0x0 ;  /* 0x0000000000007b1d */ /* 0x000fe20000010000 */
[----:B------:R-:W-:Y:S01]  /*21f0*/  LEA.HI R14, R14, R15, RZ, 0x1 ;  /* 0x0000000f0e0e7211 */ /* 0x000fe200078f08ff */
[----:B------:R-:W-:Y:S01]  /*2200*/  IMAD R19, R17, 0x10, R19 ;  /* 0x0000001011137824 */ /* 0x000fe200078e0213 */
[----:B------:R-:W-:Y:S01]  /*2210*/  LEA.HI R12, R5, R12, RZ, 0x3 ;  /* 0x0000000c050c7211 */ /* 0x000fe200078f18ff */
[----:B------:R-:W-:Y:S01]  /*2220*/  IMAD.SHL.U32 R119, R0, 0x2, RZ ;  /* 0x0000000200777824 */ /* 0x000fe200078e00ff */
[----:B------:R-:W-:Y:S01]  /*2230*/  LEA.HI R5, R11, R11, RZ, 0x1 ;  /* 0x0000000b0b057211 */ /* 0x000fe200078f08ff */
[----:B------:R-:W-:Y:S01]  /*2240*/  BSSY B0, `(.L_x_5106) ;  /* 0x0000048000007945 */ /* 0x000fe20003800000 */
[----:B------:R-:W-:Y:S01]  /*2250*/  LOP3.LUT R14, R14, 0xfffffffe, RZ, 0xc0, !PT ;  /* 0xfffffffe0e0e7812 */ /* 0x000fe200078ec0ff */
[----:B------:R-:W-:Y:S01]  /*2260*/  IMAD.SHL.U32 R12, R12, 0x20, RZ ;  /* 0x000000200c0c7824 */ /* 0x000fe200078e00ff */
[----:B------:R-:W-:-:S02]  /*2270*/  LOP3.LUT R20, R5, 0x7fffffe, RZ, 0xc0, !PT ;  /* 0x07fffffe05147812 */ /* 0x000fc400078ec0ff */
[----:B------:R-:W-:Y:S01]  /*2280*/  SHF.R.S32.HI R5, RZ, 0x1, R5 ;  /* 0x00000001ff057819 */ /* 0x000fe20000011405 */
[----:B------:R-:W-:Y:S01]  /*2290*/  IMAD.IADD R14, R15, 0x1, -R14 ;  /* 0x000000010f0e7824 */ /* 0x000fe200078e0a0e */
[----:B------:R-:W-:Y:S01]  /*22a0*/  SHF.R.S32.HI R118, RZ, 0x1f, R21 ;  /* 0x0000001fff767819 */ /* 0x000fe20000011415 */
[----:B------:R-:W-:Y:S01]  /*22b0*/  IMAD.IADD R11, R11, 0x1, -R20 ;  /* 0x000000010b0b7824 */ /* 0x000fe200078e0a14 */
[----:B------:R-:W-:Y:S01]  /*22c0*/  LOP3.LUT R12, R12, 0xffffff00, RZ, 0xc0, !PT ;  /* 0xffffff000c0c7812 */ /* 0x000fe200078ec0ff */
[----:B------:R-:W-:Y:S01]  /*22d0*/  IMAD.SHL.U32 R15, R14, 0x8, RZ ;  /* 0x000000080e0f7824 */ /* 0x000fe200078e00ff */
[C---:B------:R-:W-:Y:S01]  /*22e0*/  LOP3.LUT P2, RZ, R5.reuse, 0x2, RZ, 0xc0, !PT ;  /* 0x0000000205ff7812 */ /* 0x040fe2000784c0ff */
[----:B------:R-:W-:Y:S01]  /*22f0*/  IMAD.SHL.U32 R5, R5, 0x40, RZ ;  /* 0x0000004005057824 */ /* 0x000fe200078e00ff */
[----:B------:R-:W-:Y:S01]  /*2300*/  LOP3.LUT R16, R16, 0xc0, RZ, 0xc0, !PT ;  /* 0x000000c010107812 */ /* 0x000fe200078ec0ff */
[----:B------:R-:W-:Y:S01]  /*2310*/  IMAD R112, R14, 0x8, R11 ;  /* 0x000000080e707824 */ /* 0x000fe200078e020b */
[----:B------:R-:W-:Y:S01]  /*2320*/  LEA.HI R118, R118, R21, RZ, 0x2 ;  /* 0x0000001576767211 */ /* 0x000fe200078f10ff */
[----:B------:R-:W2:Y:S01]  /*2330*/  MUFU.RCP R11, c[0x0][0x238] ;  /* 0x00008e00000b7b08 */ /* 0x000ea20000001000 */
[--C-:B------:R-:W-:Y:S01]  /*2340*/  IMAD R20, R17, 0x200, R12.reuse ;  /* 0x0000020011147824 */ /* 0x100fe200078e020c */
[----:B------:R3:W-:Y:S01]  /*2350*/  @P1 STS [R121+0x6000], RZ ;  /* 0x006000ff79001388 */ /* 0x0007e20000000800 */
[----:B------:R-:W-:Y:S01]  /*2360*/  LOP3.LUT R15, R16, 0x8, R15, 0xf8, !PT ;  /* 0x00000008100f7812 */ /* 0x000fe200078ef80f */
[----:B------:R-:W-:Y:S01]  /*2370*/  IMAD R12, R13, 0x20, R12 ;  /* 0x000000200d0c7824 */ /* 0x000fe200078e020c */
[----:B------:R-:W-:Y:S01]  /*2380*/  SHF.R.U32.HI R16, RZ, 0x3, R16 ;  /* 0x00000003ff107819 */ /* 0x000fe20000011610 */
[----:B------:R3:W-:Y:S01]  /*2390*/  @P1 STS [R121+0x6004], RZ ;  /* 0x006004ff79001388 */ /* 0x0007e20000000800 */
[----:B------:R-:W-:Y:S01]  /*23a0*/  LOP3.LUT R5, R5, 0xc0, RZ, 0xc0, !PT ;  /* 0x000000c005057812 */ /* 0x000fe200078ec0ff */
[----:B------:R-:W-:Y:S01]  /*23b0*/  IMAD R20, R13, 0x20, R20 ;  /* 0x000000200d147824 */ /* 0x000fe200078e0214 */
[----:B------:R-:W-:Y:S01]  /*23c0*/  SHF.R.S32.HI R118, RZ, 0x2, R118 ;  /* 0x00000002ff767819 */ /* 0x000fe20000011476 */
[----:B------:R3:W-:Y:S01]  /*23d0*/  @P1 STS.64 [R121+0x6008], RZ ;  /* 0x006008ff79001388 */ /* 0x0007e20000000a00 */
[----:B------:R-:W-:-:S02]  /*23e0*/  LOP3.LUT R15, R15, R16, RZ, 0x3c, !PT ;  /* 0x000000100f0f7212 */ /* 0x000fc400078e3cff */
[----:B------:R-:W-:Y:S01]  /*23f0*/  LOP3.LUT R13, R5, 0x8, R18, 0xf8, !PT ;  /* 0x00000008050d7812 */ /* 0x000fe200078ef812 */
[----:B------:R3:W-:Y:S01]  /*2400*/  @P1 STS.128 [R121+0x7000], RZ ;  /* 0x007000ff79001388 */ /* 0x0007e20000000c00 */
[----:B------:R-:W-:Y:S01]  /*2410*/  SHF.R.U32.HI R14, RZ, 0x3, R5 ;  /* 0x00000003ff0e7819 */ /* 0x000fe20000011605 */
[----:B------:R-:W-:Y:S01]  /*2420*/  IMAD.IADD R113, R15, 0x1, R20 ;  /* 0x000000010f717824 */ /* 0x000fe200078e0214 */
[----:B------:R-:W-:Y:S01]  /*2430*/  IADD3 R19, R19, 0x1, R118 ;  /* 0x0000000113137810 */ /* 0x000fe20007ffe076 */
[----:B------:R3:W-:Y:S01]  /*2440*/  @P1 STS.128 [R121+0x8000], RZ ;  /* 0x008000ff79001388 */ /* 0x0007e20000000c00 */
[----:B------:R-:W-:Y:S01]  /*2450*/  LOP3.LUT R13, R13, R14, RZ, 0x3c, !PT ;  /* 0x0000000e0d0d7212 */ /* 0x000fe200078e3cff */
[----:B------:R-:W-:Y:S01]  /*2460*/  IMAD.IADD R5, R15, 0x1, R12 ;  /* 0x000000010f057824 */ /* 0x000fe200078e020c */
[----:B------:R-:W-:Y:S01]  /*2470*/  LEA R138, P0, R86, c[0x0][0x170], 0x1 ;  /* 0x00005c00568a7a11 */ /* 0x000fe200078008ff */
[----:B------:R-:W-:Y:S01]  /*2480*/  IMAD.SHL.U32 R113, R113, 0x2, RZ ;  /* 0x0000000271717824 */ /* 0x000fe200078e00ff */
[----:B------:R-:W-:Y:S01]  /*2490*/  IADD3 R88, R7, R19, -R122 ;  /* 0x0000001307587210 */ /* 0x000fe20007ffe87a */
[----:B------:R-:W-:Y:S01]  /*24a0*/  IMAD.U32 R112, R112, 0x20, R13 ;  /* 0x0000002070707824 */ /* 0x000fe200078e000d */
[----:B------:R-:W-:-:S02]  /*24b0*/  LEA.HI.X R139, R86, c[0x0][0x174], R84, 0x1, P0 ;  /* 0x00005d00568b7a11 */ /* 0x000fc400000f0c54 */
[----:B------:R-:W-:Y:S02]  /*24c0*/  LOP3.LUT R119, R119, 0x6, RZ, 0xc0, !PT ;  /* 0x0000000677777812 */ /* 0x000fe400078ec0ff */
[----:B------:R-:W-:Y:S02]  /*24d0*/  SEL R3, R3, 0xfffffff0, !P2 ;  /* 0xfffffff003037807 */ /* 0x000fe40005000000 */
[----:B------:R-:W-:Y:S01]  /*24e0*/  IADD3 R88, R88, c[0x0][0x2e8], RZ ;  /* 0x0000ba0058587a10 */ /* 0x000fe20007ffe0ff */
[----:B--2---:R-:W-:Y:S01]  /*24f0*/  FMUL.FTZ R0, R10, R11 ;  /* 0x0000000b0a007220 */ /* 0x004fe20000410000 */
[----:B------:R-:W-:Y:S05]  /*2500*/  @P1 BRA `(.L_x_5107) ;  /* 0x000001b000001947 */ /* 0x000fea0003800000 */
[----:B---3--:R-:W-:Y:S02]  /*2510*/  ISETP.GE.AND P2, PT, R124, c[0x0][0x220], PT ;  /* 0x000088007c007a0c */ /* 0x008fe40003f46270 */
        /* <DEDUP_REMOVED lines=20> */
[----:B--2---:R-:W-:Y:S02]  /*2660*/  MOV R10, R138 ;  /* 0x0000008a000a7202 */ /* 0x004fe40000000f00 */
[----:B------:R-:W-:-:S05]  /*2670*/  MOV R11, R139 ;  /* 0x0000008b000b7202 */ /* 0x000fca0000000f00 */
[----:B------:R-:W-:Y:S01]  /*2680*/  @!PT LDS RZ, [RZ] ;  /* 0x00000000fffff984 */ /* 0x000fe20000000800 */
[----:B------:R-:W-:Y:S01]  /*2690*/  @!PT LDS RZ, [RZ] ;  /* 0x00000000fffff984 */ /* 0x000fe20000000800 */
[----:B------:R-:W-:Y:S01]  /*26a0*/  @!PT LDS RZ, [RZ] ;  /* 0x00000000fffff984 */ /* 0x000fe20000000800 */
[----:B------:R2:W-:Y:S02]  /*26b0*/  LDGSTS.E.BYPASS.LTC128B.128 [R121+0x8000], [R10.64+0x80] ;  /* 0x080000800a797fae */ /* 0x0005e4000b901d48 */
.L_x_5107:
[----:B---3--:R-:W-:Y:S05]  /*26c0*/  BSYNC B0 ;  /* 0x0000000000007941 */ /* 0x008fea0003800000 */
.L_x_5106:
        /* <DEDUP_REMOVED lines=34> */
.L_x_5109:
[----:B------:R-:W-:Y:S05]  /*28f0*/  BSYNC B0 ;  /* 0x0000000000007941 */ /* 0x000fea0003800000 */
.L_x_5108:
[----:B------:R-:W-:Y:S01]  /*2900*/  IMAD.SHL.U32 R112, R112, 0x2, RZ ;  /* 0x0000000270707824 */ /* 0x000fe200078e00ff */
[----:B------:R-:W-:Y:S01]  /*2910*/  LDSM.16.M88.4 R68, [R113] ;  /* 0x000000007144783b */ /* 0x000fe20000000200 */
[----:B------:R-:W-:Y:S01]  /*2920*/  IMAD R111, R4, 0x2, R113 ;  /* 0x00000002046f7824 */ /* 0x000fe200078e0271 */
[----:B------:R-:W-:Y:S01]  /*2930*/  IADD3 R96, R88, 0x8, RZ ;  /* 0x0000000858607810 */ /* 0x000fe20007ffe0ff */
[----:B------:R-:W-:Y:S01]  /*2940*/  IMAD R109, R3, 0x2, R112 ;  /* 0x00000002036d7824 */ /* 0x000fe200078e0270 */
[----:B------:R-:W4:Y:S01]  /*2950*/  LDSM.16.M88.4 R16, [R112+0x3000] ;  /* 0x003000007010783b */ /* 0x000f220000000200 */
[----:B------:R-:W-:Y:S01]  /*2960*/  IMAD.IADD R3, R2, 0x1, R119 ;  /* 0x0000000102037824 */ /* 0x000fe200078e0277 */
[-C--:B------:R-:W-:Y:S02]  /*2970*/  IMNMX R97, R88, R7.reuse, PT ;  /* 0x0000000758617217 */ /* 0x080fe40003800200 */
[----:B------:R-:W-:Y:S01]  /*2980*/  LDSM.16.M88.4 R28, [R111] ;  /* 0x000000006f1c783b */ /* 0x000fe20000000200 */
[----:B------:R-:W-:-:S03]  /*2990*/  IMNMX R96, R96, R7, PT ;  /* 0x0000000760607217 */ /* 0x000fc60003800200 */
[----:B--2---:R-:W-:Y:S04]  /*29a0*/  LDSM.16.M88.4 R12, [R109+0x3000] ;  /* 0x003000006d0c783b */ /* 0x004fe80000000200 */
[----:B------:R-:W2:Y:S04]  /*29b0*/  LDSM.16.M88.4 R44, [R112+0x3400] ;  /* 0x00340000702c783b */ /* 0x000ea80000000200 */
[----:B-1----:R-:W1:Y:S04]  /*29c0*/  LDSM.16.M88.4 R36, [R112+0x3800] ;  /* 0x003800007024783b */ /* 0x002e680000000200 */
[----:B------:R-:W5:Y:S04]  /*29d0*/  LDSM.16.M88.4 R8, [R112+0x3c00] ;  /* 0x003c00007008783b */ /* 0x000f680000000200 */
[----:B------:R-:W-:Y:S04]  /*29e0*/  LDSM.16.M88.4 R80, [R113+0x1000] ;  /* 0x001000007150783b */ /* 0x000fe80000000200 */
[----:B------:R-:W3:Y:S04]  /*29f0*/  LDSM.16.M88.4 R52, [R112+0x4000] ;  /* 0x004000007034783b */ /* 0x000ee80000000200 */
        /* <DEDUP_REMOVED lines=8> */
[----:B--2---:R-:W-:Y:S03]  /*2a80*/  HMMA.16816.F32.BF16 R48, R68, R44, RZ ;  /* 0x0000002c4430723c */ /* 0x004fe600000418ff */
[----:B------:R-:W0:Y:S05]  /*2a90*/  LDGDEPBAR ;  /* 0x00000000000079af */ /* 0x000e2a0000000000 */
[C---:B------:R-:W-:Y:S08]  /*2aa0*/  HMMA.16816.F32.BF16 R20, R28.reuse, R12, R20 ;  /* 0x0000000c1c14723c */ /* 0x040ff00000041814 */
[----:B------:R-:W-:Y:S01]  /*2ab0*/  HMMA.16816.F32.BF16 R16, R28, R14, R16 ;  /* 0x0000000e1c10723c */ /* 0x000fe20000041810 */
[----:B------:R-:W-:Y:S07]  /*2ac0*/  LDSM.16.M88.4 R12, [R112+0x4800] ;  /* 0x00480000700c783b */ /* 0x000fee0000000200 */
[C---:B-1----:R-:W-:Y:S08]  /*2ad0*/  HMMA.16816.F32.BF16 R40, R68.reuse, R36, RZ ;  /* 0x000000244428723c */ /* 0x042ff000000418ff */
[C---:B------:R-:W-:Y:S08]  /*2ae0*/  HMMA.16816.F32.BF16 R44, R68.reuse, R46, RZ ;  /* 0x0000002e442c723c */ /* 0x040ff000000418ff */
[C---:B------:R-:W-:Y:S08]  /*2af0*/  HMMA.16816.F32.BF16 R36, R68.reuse, R38, RZ ;  /* 0x000000264424723c */ /* 0x040ff000000418ff */
[C---:B-----5:R-:W-:Y:S08]  /*2b00*/  HMMA.16816.F32.BF16 R72, R68.reuse, R8, RZ ;  /* 0x000000084448723c */ /* 0x060ff000000418ff */
        /* <DEDUP_REMOVED lines=12> */
[----:B------:R-:W-:Y:S01]  /*2bd0*/  HMMA.16816.F32.BF16 R68, R28, R34, R68 ;  /* 0x000000221c44723c */ /* 0x000fe20000041844 */
[----:B------:R-:W-:Y:S04]  /*2be0*/  LDSM.16.M88.4 R32, [R113+0x2000] ;  /* 0x002000007120783b */ /* 0x000fe80000000200 */
[----:B------:R-:W2:Y:S03]  /*2bf0*/  LDSM.16.M88.4 R28, [R112+0x5000] ;  /* 0x00500000701c783b */ /* 0x000ea60000000200 */
[C---:B-1----:R-:W-:Y:S08]  /*2c00*/  HMMA.16816.F32.BF16 R20, R64.reuse, R8, R20 ;  /* 0x000000084014723c */ /* 0x042ff00000041814 */
[----:B------:R-:W-:Y:S01]  /*2c10*/  HMMA.16816.F32.BF16 R16, R64, R10, R16 ;  /* 0x0000000a4010723c */ /* 0x000fe20000041810 */
[----:B------:R-:W-:Y:S07]  /*2c20*/  LDSM.16.M88.4 R8, [R109+0x5000] ;  /* 0x005000006d08783b */ /* 0x000fee0000000200 */
[C---:B------:R-:W-:Y:S08]  /*2c30*/  HMMA.16816.F32.BF16 R48, R80.reuse, R24, R48 ;  /* 0x000000185030723c */ /* 0x040ff00000041830 */
[C---:B------:R-:W-:Y:S01]  /*2c40*/  HMMA.16816.F32.BF16 R44, R80.reuse, R26, R44 ;  /* 0x0000001a502c723c */ /* 0x040fe2000004182c */
[----:B------:R-:W-:Y:S07]  /*2c50*/  LDSM.16.M88.4 R24, [R112+0x5400] ;  /* 0x005400007018783b */ /* 0x000fee0000000200 */
[C---:B------:R-:W-:Y:S08]  /*2c60*/  HMMA.16816.F32.BF16 R40, R80.reuse, R12, R40 ;  /* 0x0000000c5028723c */ /* 0x040ff00000041828 */
[----:B------:R-:W-:Y:S01]  /*2c70*/  HMMA.16816.F32.BF16 R36, R80, R14, R36 ;  /* 0x0000000e5024723c */ /* 0x000fe20000041824 */
[----:B------:R-:W1:Y:S07]  /*2c80*/  LDSM.16.M88.4 R12, [R111+0x2000] ;  /* 0x002000006f0c783b */ /* 0x000e6e0000000200 */
[C---:B--2---:R-:W-:Y:S08]  /*2c90*/  HMMA.16816.F32.BF16 R20, R32.reuse, R28, R20 ;  /* 0x0000001c2014723c */ /* 0x044ff00000041814 */
[----:B------:R-:W-:Y:S01]  /*2ca0*/  HMMA.16816.F32.BF16 R28, R32, R30, R16 ;  /* 0x0000001e201c723c */ /* 0x000fe20000041810 */
[----:B------:R-:W2:Y:S07]  /*2cb0*/  LDSM.16.M88.4 R16, [R112+0x5800] ;  /* 0x005800007010783b */ /* 0x000eae0000000200 */
[C---:B------:R-:W-:Y:S08]  /*2cc0*/  HMMA.16816.F32.BF16 R48, R64.reuse, R60, R48 ;  /* 0x0000003c4030723c */ /* 0x040ff00000041830 */
[----:B------:R-:W-:Y:S08]  /*2cd0*/  HMMA.16816.F32.BF16 R44, R64, R62, R44 ;  /* 0x0000003e402c723c */ /* 0x000ff0000004182c */
[C---:B------:R-:W-:Y:S08]  /*2ce0*/  HMMA.16816.F32.BF16 R72, R80.reuse, R76, R72 ;  /* 0x0000004c5048723c */ /* 0x040ff00000041848 */
[----:B------:R-:W-:Y:S08]  /*2cf0*/  HMMA.16816.F32.BF16 R68, R80, R78, R68 ;  /* 0x0000004e5044723c */ /* 0x000ff00000041844 */
[C---:B------:R-:W-:Y:S08]  /*2d00*/  HMMA.16816.F32.BF16 R40, R64.reuse, R56, R40 ;  /* 0x000000384028723c */ /* 0x040ff00000041828 */
[----:B------:R-:W-:Y:S01]  /*2d10*/  HMMA.16816.F32.BF16 R56, R64, R58, R36 ;  /* 0x0000003a4038723c */ /* 0x000fe20000041824 */
[----:B------:R-:W3:Y:S07]  /*2d20*/  LDSM.16.M88.4 R36, [R109+0x5400] ;  /* 0x005400006d24783b */ /* 0x000eee0000000200 */
[----:B-1----:R-:W-:Y:S08]  /*2d30*/  HMMA.16816.F32.BF16 R20, R12, R8, R20 ;  /* 0x000000080c14723c */ /* 0x002ff00000041814 */
[C---:B------:R-:W-:Y:S07]  /*2d40*/  HMMA.16816.F32.BF16 R48, R32.reuse, R24, R48 ;  /* 0x000000182030723c */ /* 0x040fee0000041830 */
[----:B------:R-:W-:Y:S01]  /*2d50*/  IADD3 R24, R3, 0x1, RZ ;  /* 0x0000000103187810 */ /* 0x000fe20007ffe0ff */
[----:B------:R-:W-:Y:S03]  /*2d60*/  HMMA.16816.F32.BF16 R44, R32, R26, R44 ;  /* 0x0000001a202c723c */ /* 0x000fe6000004182c */
[----:B------:R-:W-:-:S02]  /*2d70*/  ISETP.GE.AND P3, PT, R24, R97, PT ;  /* 0x000000611800720c */ /* 0x000fc40003f66270 */
[----:B------:R-:W-:-:S03]  /*2d80*/  ISETP.GE.AND P0, PT, R24, R96, PT ;  /* 0x000000601800720c */ /* 0x000fc60003f06270 */
[----:B------:R-:W-:Y:S01]  /*2d90*/  HMMA.16816.F32.BF16 R28, R12, R10, R28 ;  /* 0x0000000a0c1c723c */ /* 0x000fe2000004181c */
[----:B------:R-:W1:Y:S07]  /*2da0*/  LDSM.16.M88.4 R8, [R112+0x5c00] ;  /* 0x005c00007008783b */ /* 0x000e6e0000000200 */
[C---:B------:R-:W-:Y:S01]  /*2db0*/  HMMA.16816.F32.BF16 R72, R64.reuse, R52, R72 ;  /* 0x000000344048723c */ /* 0x040fe20000041848 */
[----:B------:R4:W5:Y:S07]  /*2dc0*/  I2F R52, R24 ;  /* 0x0000001800347306 */ /* 0x00096e0000201400 */
[----:B------:R-:W-:Y:S07]  /*2dd0*/  HMMA.16816.F32.BF16 R68, R64, R54, R68 ;  /* 0x000000364044723c */ /* 0x000fee0000041844 */
[C---:B------:R-:W-:Y:S01]  /*2de0*/  IADD3 R55, R3.reuse, 0x9, RZ ;  /* 0x0000000903377810 */ /* 0x040fe20007ffe0ff */
[----:B--2---:R-:W-:Y:S01]  /*2df0*/  HMMA.16816.F32.BF16 R40, R32, R16, R40 ;  /* 0x000000102028723c */ /* 0x004fe20000041828 */
[----:B----4-:R-:W2:Y:S01]  /*2e00*/  LDSM.16.M88.4 R24, [R109+0x5800] ;  /* 0x005800006d18783b */ /* 0x010ea20000000200 */
[CC--:B-----5:R-:W-:Y:S01]  /*2e10*/  FFMA.FTZ R7, R0.reuse, R52.reuse, R21 ;  /* 0x0000003400077223 */ /* 0x0e0fe20000010015 */
[----:B------:R-:W4:Y:S01]  /*2e20*/  I2F R16, R55 ;  /* 0x0000003700107306 */ /* 0x000f220000201400 */
[----:B------:R-:W-:Y:S01]  /*2e30*/  FFMA.FTZ R23, R0, R52, R23 ;  /* 0x0000003400177223 */ /* 0x000fe20000010017 */
[----:B------:R-:W-:-:S02]  /*2e40*/  IADD3 R54, R3, 0x8, RZ ;  /* 0x0000000803367810 */ /* 0x000fc40007ffe0ff */
[----:B------:R-:W-:Y:S01]  /*2e50*/  IADD3 R17, R3, 0x10, RZ ;  /* 0x0000001003117810 */ /* 0x000fe20007ffe0ff */
[C---:B---3--:R-:W-:Y:S01]  /*2e60*/  HMMA.16816.F32.BF16 R48, R12.reuse, R36, R48 ;  /* 0x000000240c30723c */ /* 0x048fe20000041830 */
[----:B------:R-:W-:Y:S02]  /*2e70*/  FSEL R7, R7, -INF , !P3 ;  /* 0xff80000007077808 */ /* 0x000fe40005800000 */
[-C--:B------:R-:W-:Y:S01]  /*2e80*/  ISETP.GE.AND P3, PT, R17, R97.reuse, PT ;  /* 0x000000611100720c */ /* 0x080fe20003f66270 */
[----:B------:R3:W-:Y:S01]  /*2e90*/  I2F R37, R17 ;  /* 0x0000001100257306 */ /* 0x0007e20000201400 */
[----:B------:R-:W-:Y:S02]  /*2ea0*/  ISETP.GE.AND P5, PT, R54, R97, PT ;  /* 0x000000613600720c */ /* 0x000fe40003fa6270 */
[----:B------:R-:W-:Y:S01]  /*2eb0*/  FSEL R36, R23, -INF , !P0 ;  /* 0xff80000017247808 */ /* 0x000fe20004000000 */
[----:B------:R-:W-:Y:S01]  /*2ec0*/  HMMA.16816.F32.BF16 R44, R12, R38, R44 ;  /* 0x000000260c2c723c */ /* 0x000fe2000004182c */
[----:B------:R-:W-:Y:S01]  /*2ed0*/  ISETP.GE.AND P0, PT, R17, R96, PT ;  /* 0x000000601100720c */ /* 0x000fe20003f06270 */
[----:B----4-:R-:W-:-:S02]  /*2ee0*/  FFMA.FTZ R23, R0, R16, R29 ;  /* 0x0000001000177223 */ /* 0x010fc4000001001d */
[----:B------:R4:W5:Y:S01]  /*2ef0*/  I2F R53, R54 ;  /* 0x0000003600357306 */ /* 0x0009620000201400 */
[----:B------:R-:W-:Y:S02]  /*2f00*/  ISETP.GE.AND P1, PT, R54, R96, PT ;  /* 0x000000603600720c */ /* 0x000fe40003f26270 */
[----:B------:R-:W-:Y:S01]  /*2f10*/  FFMA.FTZ R38, R0, R16, R31 ;  /* 0x0000001000267223 */ /* 0x000fe2000001001f */
[----:B------:R-:W-:Y:S01]  /*2f20*/  HMMA.16816.F32.BF16 R56, R32, R18, R56 ;  /* 0x000000122038723c */ /* 0x000fe20000041838 */
[C---:B------:R-:W-:Y:S02]  /*2f30*/  IADD3 R29, R3.reuse, 0x18, RZ ;  /* 0x00000018031d7810 */ /* 0x040fe40007ffe0ff */
[----:B------:R-:W-:Y:S01]  /*2f40*/  IADD3 R39, R3, 0x19, RZ ;  /* 0x0000001903277810 */ /* 0x000fe20007ffe0ff */
[----:B---3--:R-:W3:Y:S01]  /*2f50*/  LDSM.16.M88.4 R16, [R109+0x5c00] ;  /* 0x005c00006d10783b */ /* 0x008ee20000000200 */
[----:B------:R-:W2:Y:S01]  /*2f60*/  I2F R31, R29 ;  /* 0x0000001d001f7306 */ /* 0x000ea20000201400 */
[----:B------:R-:W-:Y:S01]  /*2f70*/  ISETP.GE.AND P4, PT, R55, R97, PT ;  /* 0x000000613700720c */ /* 0x000fe20003f86270 */
[----:B------:R-:W-:-:S04]  /*2f80*/  DEPBAR.LE SB0, 0x0 ;  /* 0x000080000000791a */ /* 0x000fc80000000000 */
[----:B-1----:R-:W-:Y:S01]  /*2f90*/  HMMA.16816.F32.BF16 R72, R32, R8, R72 ;  /* 0x000000082048723c */ /* 0x002fe20000041848 */
[----:B----4-:R-:W-:Y:S01]  /*2fa0*/  IADD3 R54, R3, 0x11, RZ ;  /* 0x0000001103367810 */ /* 0x010fe20007ffe0ff */
[CC--:B-----5:R-:W-:Y:S01]  /*2fb0*/  FFMA.FTZ R21, R0.reuse, R53.reuse, R28 ;  /* 0x0000003500157223 */ /* 0x0e0fe2000001001c */
[----:B------:R-:W-:Y:S01]  /*2fc0*/  ISETP.GE.AND P2, PT, R55, R96, PT ;  /* 0x000000603700720c */ /* 0x000fe20003f46270 */
[C---:B------:R-:W-:Y:S01]  /*2fd0*/  FFMA.FTZ R30, R0.reuse, R53, R30 ;  /* 0x00000035001e7223 */ /* 0x040fe2000001001e */
[----:B------:R-:W1:Y:S01]  /*2fe0*/  I2F R28, R54 ;  /* 0x00000036001c7306 */ /* 0x000e620000201400 */
[-C--:B------:R-:W-:Y:S01]  /*2ff0*/  FFMA.FTZ R48, R0, R37.reuse, R48 ;  /* 0x0000002500307223 */ /* 0x080fe20000010030 */
[----:B------:R-:W-:Y:S01]  /*3000*/  FSEL R23, R23, -INF , !P4 ;  /* 0xff80000017177808 */ /* 0x000fe20006000000 */
[----:B--2---:R-:W-:Y:S01]  /*3010*/  HMMA.16816.F32.BF16 R40, R12, R24, R40 ;  /* 0x000000180c28723c */ /* 0x004fe20000041828 */
[----:B------:R-:W-:Y:S01]  /*3020*/  FSEL R52, R30, -INF , !P1 ;  /* 0xff8000001e347808 */ /* 0x000fe20004800000 */
[----:B------:R-:W-:Y:S01]  /*3030*/  FFMA.FTZ R8, R0, R37, R50 ;  /* 0x0000002500087223 */ /* 0x000fe20000010032 */
[----:B------:R-:W-:Y:S01]  /*3040*/  FSEL R9, R48, -INF , !P3 ;  /* 0xff80000030097808 */ /* 0x000fe20005800000 */
[CC--:B------:R-:W-:Y:S01]  /*3050*/  FFMA.FTZ R37, R0.reuse, R31.reuse, R44 ;  /* 0x0000001f00257223 */ /* 0x0c0fe2000001002c */
[----:B------:R-:W2:Y:S01]  /*3060*/  I2F R30, R39 ;  /* 0x00000027001e7306 */ /* 0x000ea20000201400 */
[----:B------:R-:W-:Y:S01]  /*3070*/  IADD3 R48, R3, 0x20, RZ ;  /* 0x0000002003307810 */ /* 0x000fe20007ffe0ff */
[----:B------:R-:W-:Y:S01]  /*3080*/  FFMA.FTZ R44, R0, R31, R46 ;  /* 0x0000001f002c7223 */ /* 0x000fe2000001002e */
[----:B------:R-:W-:Y:S01]  /*3090*/  HMMA.16816.F32.BF16 R68, R32, R10, R68 ;  /* 0x0000000a2044723c */ /* 0x000fe20000041844 */
[----:B------:R-:W-:-:S02]  /*30a0*/  FSEL R38, R38, -INF , !P2 ;  /* 0xff80000026267808 */ /* 0x000fc40005000000 */
[C---:B------:R-:W-:Y:S02]  /*30b0*/  ISETP.GE.AND P4, PT, R29.reuse, R97, PT ;  /* 0x000000611d00720c */ /* 0x040fe40003f86270 */
[----:B------:R-:W4:Y:S01]  /*30c0*/  I2F R25, R48 ;  /* 0x0000003000197306 */ /* 0x000f220000201400 */
[----:B------:R-:W-:Y:S01]  /*30d0*/  ISETP.GE.AND P2, PT, R29, R96, PT ;  /* 0x000000601d00720c */ /* 0x000fe20003f46270 */
[CC--:B-1----:R-:W-:Y:S01]  /*30e0*/  FFMA.FTZ R29, R0.reuse, R28.reuse, R49 ;  /* 0x0000001c001d7223 */ /* 0x0c2fe20000010031 */
[C---:B------:R-:W-:Y:S01]  /*30f0*/  HMMA.16816.F32.BF16 R56, R12.reuse, R26, R56 ;  /* 0x0000001a0c38723c */ /* 0x040fe20000041838 */
[C---:B------:R-:W-:Y:S01]  /*3100*/  FFMA.FTZ R51, R0.reuse, R28, R51 ;  /* 0x0000001c00337223 */ /* 0x040fe20000010033 */
[----:B------:R-:W-:Y:S02]  /*3110*/  IADD3 R28, R3, 0x21, RZ ;  /* 0x00000021031c7810 */ /* 0x000fe40007ffe0ff */
[----:B------:R-:W-:Y:S01]  /*3120*/  FSEL R37, R37, -INF , !P4 ;  /* 0xff80000025257808 */ /* 0x000fe20006000000 */
[CC--:B--2---:R-:W-:Y:S01]  /*3130*/  FFMA.FTZ R45, R0.reuse, R30.reuse, R45 ;  /* 0x0000001e002d7223 */ /* 0x0c4fe2000001002d */
[----:B------:R1:W2:Y:S01]  /*3140*/  I2F R26, R28 ;  /* 0x0000001c001a7306 */ /* 0x0002a20000201400 */
[----:B------:R-:W-:Y:S01]  /*3150*/  IADD3 R27, R3, 0x28, RZ ;  /* 0x00000028031b7810 */ /* 0x000fe20007ffe0ff */
[----:B------:R-:W-:Y:S01]  /*3160*/  FFMA.FTZ R47, R0, R30, R47 ;  /* 0x0000001e002f7223 */ /* 0x000fe2000001002f */
[----:B---3--:R-:W-:Y:S01]  /*3170*/  HMMA.16816.F32.BF16 R72, R12, R16, R72 ;  /* 0x000000100c48723c */ /* 0x008fe20000041848 */
[----:B------:R-:W-:-:S02]  /*3180*/  FSEL R44, R44, -INF , !P2 ;  /* 0xff8000002c2c7808 */ /* 0x000fc40005000000 */
[----:B------:R-:W-:Y:S01]  /*3190*/  IADD3 R30, R3, 0x30, RZ ;  /* 0x00000030031e7810 */ /* 0x000fe20007ffe0ff */
[----:B----4-:R-:W-:Y:S01]  /*31a0*/  FFMA.FTZ R35, R0, R25, R40 ;  /* 0x0000001900237223 */ /* 0x010fe20000010028 */
[----:B------:R-:W3:Y:S01]  /*31b0*/  I2F R31, R27 ;  /* 0x0000001b001f7306 */ /* 0x000ee20000201400 */
[----:B------:R-:W-:Y:S01]  /*31c0*/  ISETP.GE.AND P4, PT, R28, R97, PT ;  /* 0x000000611c00720c */ /* 0x000fe20003f86270 */
[----:B------:R-:W-:Y:S01]  /*31d0*/  FFMA.FTZ R34, R0, R25, R42 ;  /* 0x0000001900227223 */ /* 0x000fe2000001002a */
[----:B------:R-:W-:Y:S01]  /*31e0*/  ISETP.GE.AND P2, PT, R28, R96, PT ;  /* 0x000000601c00720c */ /* 0x000fe20003f46270 */
[----:B------:R-:W-:Y:S01]  /*31f0*/  HMMA.16816.F32.BF16 R68, R12, R18, R68 ;  /* 0x000000120c44723c */ /* 0x000fe20000041844 */
[----:B------:R-:W-:Y:S02]  /*3200*/  FSEL R8, R8, -INF , !P0 ;  /* 0xff80000008087808 */ /* 0x000fe40004000000 */
[----:B------:R-:W-:Y:S01]  /*3210*/  ISETP.GE.AND P3, PT, R39, R97, PT ;  /* 0x000000612700720c */ /* 0x000fe20003f66270 */
[----:B------:R-:W4:Y:S01]  /*3220*/  I2F R25, R30 ;  /* 0x0000001e00197306 */ /* 0x000f220000201400 */
[C---:B-1----:R-:W-:Y:S01]  /*3230*/  IADD3 R28, R3.reuse, 0x29, RZ ;  /* 0x00000029031c7810 */ /* 0x042fe20007ffe0ff */
[CC--:B--2---:R-:W-:Y:S01]  /*3240*/  FFMA.FTZ R41, R0.reuse, R26.reuse, R41 ;  /* 0x0000001a00297223 */ /* 0x0c4fe20000010029 */
[----:B------:R-:W-:Y:S01]  /*3250*/  IADD3 R12, R3, 0x38, RZ ;  /* 0x00000038030c7810 */ /* 0x000fe20007ffe0ff */
[----:B------:R-:W-:Y:S01]  /*3260*/  FFMA.FTZ R43, R0, R26, R43 ;  /* 0x0000001a002b7223 */ /* 0x000fe2000001002b */
[----:B------:R-:W-:-:S02]  /*3270*/  ISETP.GE.AND P0, PT, R39, R96, PT ;  /* 0x000000602700720c */ /* 0x000fc40003f06270 */
[----:B------:R-:W-:Y:S01]  /*3280*/  FSEL R21, R21, -INF , !P5 ;  /* 0xff80000015157808 */ /* 0x000fe20006800000 */
[----:B------:R-:W1:Y:S01]  /*3290*/  I2F R16, R28 ;  /* 0x0000001c00107306 */ /* 0x000e620000201400 */
[----:B------:R-:W-:Y:S01]  /*32a0*/  ISETP.GE.AND P5, PT, R54, R97, PT ;  /* 0x000000613600720c */ /* 0x000fe20003fa6270 */
[CC--:B---3--:R-:W-:Y:S01]  /*32b0*/  FFMA.FTZ R56, R0.reuse, R31.reuse, R56 ;  /* 0x0000001f00387223 */ /* 0x0c8fe20000010038 */
[----:B------:R-:W-:Y:S01]  /*32c0*/  FSEL R11, R45, -INF , !P3 ;  /* 0xff8000002d0b7808 */ /* 0x000fe20005800000 */
[C---:B------:R-:W-:Y:S01]  /*32d0*/  FFMA.FTZ R32, R0.reuse, R31, R58 ;  /* 0x0000001f00207223 */ /* 0x040fe2000001003a */
[----:B------:R-:W-:Y:S02]  /*32e0*/  FSEL R10, R47, -INF , !P0 ;  /* 0xff8000002f0a7808 */ /* 0x000fe40004000000 */
[C---:B------:R-:W-:Y:S01]  /*32f0*/  ISETP.GE.AND P3, PT, R27.reuse, R97, PT ;  /* 0x000000611b00720c */ /* 0x040fe20003f66270 */
[----:B------:R-:W2:Y:S01]  /*3300*/  I2F R15, R12 ;  /* 0x0000000c000f7306 */ /* 0x000ea20000201400 */
[----:B------:R-:W-:Y:S01]  /*3310*/  ISETP.GE.AND P0, PT, R27, R96, PT ;  /* 0x000000601b00720c */ /* 0x000fe20003f06270 */
[----:B----4-:R-:W-:Y:S01]  /*3320*/  FFMA.FTZ R72, R0, R25, R72 ;  /* 0x0000001900487223 */ /* 0x010fe20000010048 */
[----:B------:R-:W-:-:S02]  /*3330*/  IADD3 R26, R3, 0x31, RZ ;  /* 0x00000031031a7810 */ /* 0x000fc40007ffe0ff */
[----:B------:R-:W-:Y:S02]  /*3340*/  FSEL R29, R29, -INF , !P5 ;  /* 0xff8000001d1d7808 */ /* 0x000fe40006800000 */
[-C--:B------:R-:W-:Y:S01]  /*3350*/  ISETP.GE.AND P5, PT, R48, R97.reuse, PT ;  /* 0x000000613000720c */ /* 0x080fe20003fa6270 */
[----:B------:R3:W4:Y:S01]  /*3360*/  I2F R17, R26 ;  /* 0x0000001a00117306 */ /* 0x0007220000201400 */
[----:B------:R-:W-:Y:S01]  /*3370*/  FSEL R88, R56, -INF , !P3 ;  /* 0xff80000038587808 */ /* 0x000fe20005800000 */
[-C--:B-1----:R-:W-:Y:S01]  /*3380*/  FFMA.FTZ R57, R0, R16.reuse, R57 ;  /* 0x0000001000397223 */ /* 0x082fe20000010039 */
[----:B------:R-:W-:Y:S01]  /*3390*/  FSEL R32, R32, -INF , !P0 ;  /* 0xff80000020207808 */ /* 0x000fe20004000000 */
[----:B------:R-:W-:Y:S01]  /*33a0*/  FFMA.FTZ R59, R0, R16, R59 ;  /* 0x00000010003b7223 */ /* 0x000fe2000001003b */
[C---:B------:R-:W-:Y:S02]  /*33b0*/  ISETP.GE.AND P3, PT, R26.reuse, R97, PT ;  /* 0x000000611a00720c */ /* 0x040fe40003f66270 */
[----:B------:R-:W-:Y:S01]  /*33c0*/  ISETP.GE.AND P0, PT, R26, R96, PT ;  /* 0x000000601a00720c */ /* 0x000fe20003f06270 */
[----:B------:R-:W1:Y:S01]  /*33d0*/  I2F R13, R3 ;  /* 0x00000003000d7306 */ /* 0x000e620000201400 */
[----:B------:R-:W-:Y:S01]  /*33e0*/  FSEL R89, R41, -INF , !P4 ;  /* 0xff80000029597808 */ /* 0x000fe20006000000 */
[----:B--2---:R-:W-:Y:S01]  /*33f0*/  FFMA.FTZ R68, R0, R15, R68 ;  /* 0x0000000f00447223 */ /* 0x004fe20000010044 */
[----:B------:R-:W-:-:S02]  /*3400*/  FSEL R98, R43, -INF , !P2 ;  /* 0xff8000002b627808 */ /* 0x000fc40005000000 */
[C---:B------:R-:W-:Y:S02]  /*3410*/  ISETP.GE.AND P4, PT, R30.reuse, R97, PT ;  /* 0x000000611e00720c */ /* 0x040fe40003f86270 */
[----:B------:R-:W-:Y:S01]  /*3420*/  ISETP.GE.AND P2, PT, R30, R96, PT ;  /* 0x000000601e00720c */ /* 0x000fe20003f46270 */
[C---:B---3--:R-:W-:Y:S01]  /*3430*/  FFMA.FTZ R26, R0.reuse, R25, R74 ;  /* 0x00000019001a7223 */ /* 0x048fe2000001004a */
[----:B------:R-:W-:Y:S01]  /*3440*/  FSEL R35, R35, -INF , !P5 ;  /* 0xff80000023237808 */ /* 0x000fe20006800000 */
[----:B----4-:R-:W-:Y:S01]  /*3450*/  FFMA.FTZ R73, R0, R17, R73 ;  /* 0x0000001100497223 */ /* 0x010fe20000010049 */
[----:B------:R-:W-:Y:S01]  /*3460*/  ISETP.GE.AND P5, PT, R28, R97, PT ;  /* 0x000000611c00720c */ /* 0x000fe20003fa6270 */
[----:B------:R-:W-:Y:S01]  /*3470*/  FFMA.FTZ R25, R0, R17, R75 ;  /* 0x0000001100197223 */ /* 0x000fe2000001004b */
[C---:B------:R-:W-:Y:S02]  /*3480*/  IADD3 R14, R3.reuse, 0x39, RZ ;  /* 0x00000039030e7810 */ /* 0x040fe40007ffe0ff */
[----:B------:R-:W-:Y:S01]  /*3490*/  FSEL R100, R72, -INF , !P4 ;  /* 0xff80000048647808 */ /* 0x000fe20006000000 */
[----:B-1----:R-:W-:Y:S01]  /*34a0*/  FFMA.FTZ R20, R0, R13, R20 ;  /* 0x0000000d00147223 */ /* 0x002fe20000010014 */
[----:B------:R-:W-:Y:S01]  /*34b0*/  FSEL R26, R26, -INF , !P2 ;  /* 0xff8000001a1a7808 */ /* 0x000fe20005000000 */
[----:B------:R-:W-:Y:S01]  /*34c0*/  BAR.SYNC.DEFER_BLOCKING 0x0 ;  /* 0x0000000000007b1d */ /* 0x000fe20000010000 */
[----:B------:R-:W-:-:S02]  /*34d0*/  ISETP.GE.AND P4, PT, R3, R97, PT ;  /* 0x000000610300720c */ /* 0x000fc40003f86270 */
[-C--:B------:R-:W-:Y:S02]  /*34e0*/  ISETP.GE.AND P2, PT, R3, R96.reuse, PT ;  /* 0x000000600300720c */ /* 0x080fe40003f46270 */
[-C--:B------:R-:W-:Y:S01]  /*34f0*/  ISETP.GE.AND P1, PT, R54, R96.reuse, PT ;  /* 0x000000603600720c */ /* 0x080fe20003f26270 */
[----:B------:R-:W1:Y:S01]  /*3500*/  I2F R3, R14 ;  /* 0x0000000e00037306 */ /* 0x000e620000201400 */
[----:B------:R-:W-:Y:S02]  /*3510*/  FSEL R91, R57, -INF , !P5 ;  /* 0xff800000395b7808 */ /* 0x000fe40006800000 */
[----:B------:R-:W-:Y:S02]  /*3520*/  ISETP.GE.AND P5, PT, R12, R97, PT ;  /* 0x000000610c00720c */ /* 0x000fe40003fa6270 */
[----:B------:R-:W-:Y:S02]  /*3530*/  FSEL R24, R51, -INF , !P1 ;  /* 0xff80000033187808 */ /* 0x000fe40004800000 */
[----:B------:R-:W-:-:S02]  /*3540*/  ISETP.GE.AND P1, PT, R48, R96, PT ;  /* 0x000000603000720c */ /* 0x000fc40003f26270 */
[----:B------:R-:W-:Y:S02]  /*3550*/  FSEL R103, R68, -INF , !P5 ;  /* 0xff80000044677808 */ /* 0x000fe40006800000 */
[----:B------:R-:W-:Y:S02]  /*3560*/  ISETP.GE.AND P5, PT, R92, 0x2, PT ;  /* 0x000000025c00780c */ /* 0x000fe40003fa6270 */
[----:B------:R-:W-:Y:S02]  /*3570*/  FSEL R34, R34, -INF , !P1 ;  /* 0xff80000022227808 */ /* 0x000fe40004800000 */
[-C--:B------:R-:W-:Y:S01]  /*3580*/  ISETP.GE.AND P1, PT, R28, R96.reuse, PT ;  /* 0x000000601c00720c */ /* 0x080fe20003f26270 */
[C---:B------:R-:W-:Y:S01]  /*3590*/  FFMA.FTZ R28, R0.reuse, R15, R70 ;  /* 0x0000000f001c7223 */ /* 0x040fe20000010046 */
[----:B------:R-:W-:Y:S01]  /*35a0*/  FSEL R101, R73, -INF , !P3 ;  /* 0xff80000049657808 */ /* 0x000fe20005800000 */
[CC--:B-1----:R-:W-:Y:S01]  /*35b0*/  FFMA.FTZ R69, R0.reuse, R3.reuse, R69 ;  /* 0x0000000300457223 */ /* 0x0c2fe20000010045 */
[----:B------:R-:W-:Y:S01]  /*35c0*/  FSEL R102, R59, -INF , !P1 ;  /* 0xff8000003b667808 */ /* 0x000fe20004800000 */
[----:B------:R-:W-:Y:S01]  /*35d0*/  FFMA.FTZ R27, R0, R3, R71 ;  /* 0x00000003001b7223 */ /* 0x000fe20000010047 */
[----:B------:R-:W-:Y:S01]  /*35e0*/  ISETP.GE.AND P1, PT, R12, R96, PT ;  /* 0x000000600c00720c */ /* 0x000fe20003f26270 */
[----:B------:R-:W-:Y:S01]  /*35f0*/  FFMA.FTZ R12, R0, R13, R22 ;  /* 0x0000000d000c7223 */ /* 0x000fe20000010016 */
[----:B------:R-:W-:-:S02]  /*3600*/  FSEL R25, R25, -INF , !P0 ;  /* 0xff80000019197808 */ /* 0x000fc40004000000 */
        /* <DEDUP_REMOVED lines=66> */
.L_x_5111:
[----:B------:R-:W-:-:S04]  /*3a30*/  LEA R2, -R6, RZ, 0x6 ;  /* 0x000000ff06027211 */ /* 0x000fc800078e31ff */
[----:B------:R-:W-:Y:S02]  /*3a40*/  SHF.R.S32.HI R6, RZ, 0x1f, R2 ;  /* 0x0000001fff067819 */ /* 0x000fe40000011402 */
.L_x_5112:
[----:B------:R-:W-:Y:S01]  /*3a50*/  ISETP.GE.AND P4, PT, R124, c[0x0][0x220], PT ;  /* 0x000088007c007a0c */ /* 0x000fe20003f86270 */
[----:B------:R-:W-:Y:S01]  /*3a60*/  BSSY B0, `(.L_x_5113) ;  /* 0x000003a000007945 */ /* 0x000fe20003800000 */
[----:B------:R-:W-:Y:S02]  /*3a70*/  ISETP.GE.AND P3, PT, R115, c[0x0][0x220], PT ;  /* 0x0000880073007a0c */ /* 0x000fe40003f66270 */
[----:B------:R-:W-:Y:S02]  /*3a80*/  IADD3 R16, P1, R2, R94, RZ ;  /* 0x0000005e02107210 */ /* 0x000fe40007f3e0ff */
[----:B------:R-:W-:-:S03]  /*3a90*/  IADD3 R3, P0, R117, R2, RZ ;  /* 0x0000000275037210 */ /* 0x000fc60007f1e0ff */
[----:B------:R-:W-:Y:S02]  /*3aa0*/  IMAD.X R13, R6, 0x1, R95, P1 ;  /* 0x00000001060d7824 */ /* 0x000fe400008e065f */
[----:B------:R-:W-:Y:S02]  /*3ab0*/  IMAD.X R6, R116, 0x1, R6, P0 ;  /* 0x0000000174067824 */ /* 0x000fe400000e0606 */
[C---:B------:R-:W-:Y:S01]  /*3ac0*/  @!P4 LEA R40, P1, R16.reuse, c[0x0][0x168], 0x1 ;  /* 0x00005a001028ca11 */ /* 0x040fe200078208ff */
[----:B------:R1:W-:Y:S01]  /*3ad0*/  @P4 STS [R121+0x3000], RZ ;  /* 0x003000ff79004388 */ /* 0x0003e20000000800 */
[CC--:B------:R-:W-:Y:S02]  /*3ae0*/  @!P4 IADD3 R18, P0, R3.reuse, R94.reuse, RZ ;  /* 0x0000005e0312c210 */ /* 0x0c0fe40007f1e0ff */
        /* <DEDUP_REMOVED lines=12> */
[----:B------:R-:W-:Y:S01]  /*3bb0*/  @!P3 LEA R42, P2, R16, c[0x0][0x168], 0x1 ;  /* 0x00005a00102aba11 */ /* 0x000fe200078408ff */
[----:B------:R-:W-:Y:S01]  /*3bc0*/  @!P3 IMAD.X R15, R6, 0x1, R95, P0 ;  /* 0x00000001060fb824 */ /* 0x000fe200000e065f */
[----:B------:R-:W-:Y:S01]  /*3bd0*/  @!P3 LEA R18, P0, R2, c[0x0][0x168], 0x1 ;  /* 0x00005a000212ba11 */ /* 0x000fe200078008ff */
[----:B------:R1:W-:Y:S01]  /*3be0*/  @P3 STS.128 [R121+0x4000], RZ ;  /* 0x004000ff79003388 */ /* 0x0003e20000000c00 */
[----:B------:R-:W-:Y:S02]  /*3bf0*/  @!P3 LEA.HI.X R43, R16, c[0x0][0x16c], R13, 0x1, P2 ;  /* 0x00005b00102bba11 */ /* 0x000fe400010f0c0d */
        /* <DEDUP_REMOVED lines=32> */
.L_x_5114:
[----:B------:R-:W-:Y:S05]  /*3e00*/  BSYNC B0 ;  /* 0x0000000000007941 */ /* 0x000fea0003800000 */
.L_x_5113:
[----:B------:R-:W0:Y:S01]  /*3e10*/  LDGDEPBAR ;  /* 0x00000000000079af */ /* 0x000e220000000000 */
[----:B------:R-:W-:Y:S02]  /*3e20*/  MOV R94, R16 ;  /* 0x00000010005e7202 */ /* 0x000fe40000000f00 */
[----:B------:R-:W-:Y:S02]  /*3e30*/  MOV R95, R13 ;  /* 0x0000000d005f7202 */ /* 0x000fe40000000f00 */
.L_x_5110:
[----:B--2---:R-:W-:Y:S02]  /*3e40*/  FMNMX.FTZ R2, R14, R7, !PT ;  /* 0x000000070e027209 */ /* 0x004fe40007810000 */
        /* <DEDUP_REMOVED lines=10> */
[----:B------:R-:W-:-:S03]  /*3ef0*/  FMNMX.FTZ R2, R37, R2, !PT ;  /* 0x0000000225027209 */ /* 0x000fc60007810000 */
[----:B------:R-:W-:Y:S01]  /*3f00*/  LDSM.16.MT88.4 R56, [R110+0x7000] ;  /* 0x007000006e38783b */ /* 0x000fe20000004200 */
        /* <DEDUP_REMOVED lines=28> */
[----:B-1----:R-:W-:-:S03]  /*40d0*/  FMNMX.FTZ R3, R16, R3, !PT ;  /* 0x0000000310037209 */ /* 0x002fc60007810000 */
[----:B------:R-:W-:Y:S01]  /*40e0*/  LDSM.16.MT88.4 R16, [R110+0x6400] ;  /* 0x006400006e10783b */ /* 0x000fe20000004200 */
        /* <DEDUP_REMOVED lines=17> */
[----:B------:R-:W-:Y:S01]  /*4200*/  FFMA.FTZ R99, R35, c[0x0][0x23c], -R106 ;  /* 0x00008f0023637a23 */ /* 0x000fe2000001086a */
[----:B-1----:R-:W-:-:S02]  /*4210*/  FMNMX.FTZ R2, R13, R2, !PT ;  /* 0x000000020d027209 */ /* 0x002fc40007810000 */
[----:B------:R-:W1:Y:S01]  /*4220*/  MUFU.EX2 R133, R133 ;  /* 0x0000008500857308 */ /* 0x000e620000000800 */
[--C-:B------:R-:W-:Y:S01]  /*4230*/  FFMA.FTZ R88, R91, c[0x0][0x23c], -R106.reuse ;  /* 0x00008f005b587a23 */ /* 0x100fe2000001086a */
[C---:B------:R-:W-:Y:S01]  /*4240*/  FSETP.NEU.FTZ.AND P0, PT, R2.reuse, -INF , PT ;  /* 0xff8000000200780b */ /* 0x040fe20003f1d000 */
[----:B------:R-:W-:Y:S02]  /*4250*/  FMUL.FTZ R29, R2, c[0x0][0x23c] ;  /* 0x00008f00021d7a20 */ /* 0x000fe40000410000 */
[----:B------:R-:W-:-:S03]  /*4260*/  FFMA.FTZ R100, R100, c[0x0][0x23c], -R106 ;  /* 0x00008f0064647a23 */ /* 0x000fc6000001086a */
[----:B------:R-:W-:Y:S01]  /*4270*/  MUFU.EX2 R132, R132 ;  /* 0x0000008400847308 */ /* 0x000fe20000000800 */
[----:B------:R-:W-:Y:S01]  /*4280*/  FSEL R29, R29, RZ, P0 ;  /* 0x000000ff1d1d7208 */ /* 0x000fe20000000000 */
[--C-:B------:R-:W-:Y:S02]  /*4290*/  FFMA.FTZ R101, R101, c[0x0][0x23c], -R106.reuse ;  /* 0x00008f0065657a23 */ /* 0x100fe4000001086a */
[----:B------:R-:W-:Y:S02]  /*42a0*/  FFMA.FTZ R103, R103, c[0x0][0x23c], -R106 ;  /* 0x00008f0067677a23 */ /* 0x000fe4000001086a */
[--C-:B------:R-:W-:Y:S02]  /*42b0*/  FFMA.FTZ R131, R12, c[0x0][0x23c], -R29.reuse ;  /* 0x00008f000c837a23 */ /* 0x100fe4000001081d */
[--C-:B------:R-:W-:Y:S01]  /*42c0*/  FFMA.FTZ R134, R36, c[0x0][0x23c], -R29.reuse ;  /* 0x00008f0024867a23 */ /* 0x100fe2000001081d */
[----:B------:R-:W2:Y:S01]  /*42d0*/  MUFU.EX2 R105, R105 ;  /* 0x0000006900697308 */ /* 0x000ea20000000800 */
[--C-:B------:R-:W-:Y:S01]  /*42e0*/  FFMA.FTZ R130, R52, c[0x0][0x23c], -R29.reuse ;  /* 0x00008f0034827a23 */ /* 0x100fe2000001081d */
[----:B-1----:R-:W-:Y:S01]  /*42f0*/  F2FP.BF16.PACK_AB R80, R133, R136 ;  /* 0x000000888550723e */ /* 0x002fe200000010ff */
[--C-:B------:R-:W-:Y:S01]  /*4300*/  FFMA.FTZ R107, R38, c[0x0][0x23c], -R29.reuse ;  /* 0x00008f00266b7a23 */ /* 0x100fe2000001081d */
[----:B------:R-:W-:Y:S01]  /*4310*/  LDSM.16.MT88.4 R12, [R110+0x7400] ;  /* 0x007400006e0c783b */ /* 0x000fe20000004200 */
[----:B------:R-:W-:-:S02]  /*4320*/  FFMA.FTZ R33, R8, c[0x0][0x23c], -R29 ;  /* 0x00008f0008217a23 */ /* 0x000fc4000001081d */
[--C-:B------:R-:W-:Y:S01]  /*4330*/  FFMA.FTZ R20, R10, c[0x0][0x23c], -R29.reuse ;  /* 0x00008f000a147a23 */ /* 0x100fe2000001081d */
[----:B------:R-:W-:Y:S01]  /*4340*/  MUFU.EX2 R131, R131 ;  /* 0x0000008300837308 */ /* 0x000fe20000000800 */
[----:B------:R-:W1:Y:S01]  /*4350*/  LDSM.16.MT88.4 R8, [R108+0x6400] ;  /* 0x006400006c08783b */ /* 0x000e620000004200 */
[--C-:B------:R-:W-:Y:S02]  /*4360*/  FFMA.FTZ R24, R24, c[0x0][0x23c], -R29.reuse ;  /* 0x00008f0018187a23 */ /* 0x100fe4000001081d */
[--C-:B------:R-:W-:Y:S02]  /*4370*/  FFMA.FTZ R23, R44, c[0x0][0x23c], -R29.reuse ;  /* 0x00008f002c177a23 */ /* 0x100fe4000001081d */
[--C-:B------:R-:W-:Y:S02]  /*4380*/  FFMA.FTZ R91, R34, c[0x0][0x23c], -R29.reuse ;  /* 0x00008f00225b7a23 */ /* 0x100fe4000001081d */
[----:B------:R-:W3:Y:S01]  /*4390*/  MUFU.EX2 R134, R134 ;  /* 0x0000008600867308 */ /* 0x000ee20000000800 */
[----:B--2---:R-:W-:Y:S01]  /*43a0*/  F2FP.BF16.PACK_AB R82, R105, R132 ;  /* 0x000000846952723e */ /* 0x004fe200000010ff */
[----:B------:R-:W-:-:S02]  /*43b0*/  FFMA.FTZ R35, R32, c[0x0][0x23c], -R29 ;  /* 0x00008f0020237a23 */ /* 0x000fc4000001081d */
[--C-:B------:R-:W-:Y:S02]  /*43c0*/  FFMA.FTZ R34, R98, c[0x0][0x23c], -R29.reuse ;  /* 0x00008f0062227a23 */ /* 0x100fe4000001081d */
[----:B------:R-:W-:Y:S02]  /*43d0*/  FFMA.FTZ R32, R102, c[0x0][0x23c], -R29 ;  /* 0x00008f0066207a23 */ /* 0x000fe4000001081d */
[----:B------:R-:W-:Y:S01]  /*43e0*/  MUFU.EX2 R130, R130 ;  /* 0x0000008200827308 */ /* 0x000fe20000000800 */
[----:B------:R-:W-:Y:S02]  /*43f0*/  FADD.FTZ R133, R136, R133 ;  /* 0x0000008588857221 */ /* 0x000fe40000010000 */
[----:B------:R-:W-:Y:S02]  /*4400*/  FFMA.FTZ R104, R104, c[0x0][0x23c], -R106 ;  /* 0x00008f0068687a23 */ /* 0x000fe4000001086a */
[--C-:B------:R-:W-:Y:S02]  /*4410*/  FFMA.FTZ R26, R26, c[0x0][0x23c], -R29.reuse ;  /* 0x00008f001a1a7a23 */ /* 0x100fe4000001081d */
[----:B------:R-:W-:Y:S01]  /*4420*/  FFMA.FTZ R25, R25, c[0x0][0x23c], -R29 ;  /* 0x00008f0019197a23 */ /* 0x000fe2000001081d */
[----:B------:R-:W2:Y:S01]  /*4430*/  MUFU.EX2 R107, R107 ;  /* 0x0000006b006b7308 */ /* 0x000ea20000000800 */
[----:B---3--:R-:W-:Y:S01]  /*4440*/  F2FP.BF16.PACK_AB R81, R134, R131 ;  /* 0x000000838651723e */ /* 0x008fe200000010ff */
[----:B------:R-:W-:-:S02]  /*4450*/  FADD.FTZ R131, R131, R134 ;  /* 0x0000008683837221 */ /* 0x000fc40000010000 */
[--C-:B------:R-:W-:Y:S02]  /*4460*/  FFMA.FTZ R136, R27, c[0x0][0x23c], -R29.reuse ;  /* 0x00008f001b887a23 */ /* 0x100fe4000001081d */
[----:B------:R-:W-:Y:S02]  /*4470*/  FFMA.FTZ R28, R28, c[0x0][0x23c], -R29 ;  /* 0x00008f001c1c7a23 */ /* 0x000fe4000001081d */
[----:B------:R-:W3:Y:S01]  /*4480*/  MUFU.EX2 R31, R31 ;  /* 0x0000001f001f7308 */ /* 0x000ee20000000800 */
[----:B--2---:R-:W-:-:S07]  /*4490*/  F2FP.BF16.PACK_AB R83, R107, R130 ;  /* 0x000000826b53723e */ /* 0x004fce00000010ff */
[----:B------:R-:W-:Y:S01]  /*44a0*/  MUFU.EX2 R22, R22 ;  /* 0x0000001600167308 */ /* 0x000fe20000000800 */
[----:B------:R-:W-:Y:S01]  /*44b0*/  HMMA.16816.F32.BF16 R44, R80, R48, RZ ;  /* 0x00000030502c723c */ /* 0x000fe200000418ff */
[----:B---3--:R-:W-:-:S06]  /*44c0*/  F2FP.BF16.PACK_AB R4, R30, R31 ;  /* 0x0000001f1e04723e */ /* 0x008fcc00000010ff */
[----:B------:R-:W2:Y:S01]  /*44d0*/  MUFU.EX2 R21, R21 ;  /* 0x0000001500157308 */ /* 0x000ea20000000800 */
[C---:B------:R-:W-:Y:S07]  /*44e0*/  HMMA.16816.F32.BF16 R48, R80.reuse, R50, RZ ;  /* 0x000000325030723c */ /* 0x040fee00000418ff */
[----:B------:R-:W-:Y:S01]  /*44f0*/  MUFU.EX2 R33, R33 ;  /* 0x0000002100217308 */ /* 0x000fe20000000800 */
[C---:B------:R-:W-:Y:S07]  /*4500*/  HMMA.16816.F32.BF16 R60, R80.reuse, R64, RZ ;  /* 0x00000040503c723c */ /* 0x040fee00000418ff */
[----:B------:R-:W3:Y:S01]  /*4510*/  MUFU.EX2 R24, R24 ;  /* 0x0000001800187308 */ /* 0x000ee20000000800 */
[----:B--2---:R-:W-:Y:S01]  /*4520*/  F2FP.BF16.PACK_AB R6, R21, R22 ;  /* 0x000000161506723e */ /* 0x004fe200000010ff */
[C---:B------:R-:W-:Y:S06]  /*4530*/  HMMA.16816.F32.BF16 R64, R80.reuse, R66, RZ ;  /* 0x000000425040723c */ /* 0x040fec00000418ff */
[----:B------:R-:W-:Y:S02]  /*4540*/  MUFU.EX2 R23, R23 ;  /* 0x0000001700177308 */ /* 0x000fe40000000800 */
[C---:B------:R-:W-:Y:S06]  /*4550*/  HMMA.16816.F32.BF16 R68, R80.reuse, R72, RZ ;  /* 0x000000485044723c */ /* 0x040fec00000418ff */
[----:B------:R-:W2:Y:S01]  /*4560*/  MUFU.EX2 R20, R20 ;  /* 0x0000001400147308 */ /* 0x000ea20000000800 */
[----:B---3--:R-:W-:Y:S01]  /*4570*/  F2FP.BF16.PACK_AB R5, R24, R33 ;  /* 0x000000211805723e */ /* 0x008fe200000010ff */
[C---:B------:R-:W-:Y:S06]  /*4580*/  HMMA.16816.F32.BF16 R72, R80.reuse, R74, RZ ;  /* 0x0000004a5048723c */ /* 0x040fec00000418ff */
[----:B------:R-:W-:Y:S02]  /*4590*/  MUFU.EX2 R99, R99 ;  /* 0x0000006300637308 */ /* 0x000fe40000000800 */
[----:B------:R-:W-:Y:S01]  /*45a0*/  HMMA.16816.F32.BF16 R36, R80, R40, RZ ;  /* 0x000000285024723c */ /* 0x000fe200000418ff */
[----:B--2---:R-:W-:-:S05]  /*45b0*/  F2FP.BF16.PACK_AB R7, R20, R23 ;  /* 0x000000171407723e */ /* 0x004fca00000010ff */
[----:B------:R-:W2:Y:S02]  /*45c0*/  MUFU.EX2 R90, R90 ;  /* 0x0000005a005a7308 */ /* 0x000ea40000000800 */
[----:B------:R-:W-:Y:S06]  /*45d0*/  HMMA.16816.F32.BF16 R52, R80, R56, RZ ;  /* 0x000000385034723c */ /* 0x000fec00000418ff */
[----:B------:R-:W-:Y:S02]  /*45e0*/  MUFU.EX2 R89, R89 ;  /* 0x0000005900597308 */ /* 0x000fe40000000800 */
[C---:B-1----:R-:W-:Y:S06]  /*45f0*/  HMMA.16816.F32.BF16 R44, R4.reuse, R8, R44 ;  /* 0x00000008042c723c */ /* 0x042fec000004182c */
[----:B------:R-:W-:Y:S02]  /*4600*/  MUFU.EX2 R88, R88 ;  /* 0x0000005800587308 */ /* 0x000fe40000000800 */
[----:B------:R-:W-:Y:S01]  /*4610*/  HMMA.16816.F32.BF16 R48, R4, R10, R48 ;  /* 0x0000000a0430723c */ /* 0x000fe20000041830 */
[----:B------:R-:W1:Y:S05]  /*4620*/  LDSM.16.MT88.4 R8, [R108+0x7400] ;  /* 0x007400006c08783b */ /* 0x000e6a0000004200 */
[----:B------:R-:W-:Y:S02]  /*4630*/  MUFU.EX2 R91, R91 ;  /* 0x0000005b005b7308 */ /* 0x000fe40000000800 */
[C---:B------:R-:W-:Y:S06]  /*4640*/  HMMA.16816.F32.BF16 R40, R80.reuse, R42, RZ ;  /* 0x0000002a5028723c */ /* 0x040fec00000418ff */
[----:B------:R-:W3:Y:S02]  /*4650*/  MUFU.EX2 R34, R34 ;  /* 0x0000002200227308 */ /* 0x000ee40000000800 */
[----:B------:R-:W-:Y:S06]  /*4660*/  HMMA.16816.F32.BF16 R56, R80, R58, RZ ;  /* 0x0000003a5038723c */ /* 0x000fec00000418ff */
[----:B------:R-:W-:Y:S02]  /*4670*/  MUFU.EX2 R35, R35 ;  /* 0x0000002300237308 */ /* 0x000fe40000000800 */
[C---:B------:R-:W-:Y:S06]  /*4680*/  HMMA.16816.F32.BF16 R36, R4.reuse, R16, R36 ;  /* 0x000000100424723c */ /* 0x040fec0000041824 */
[----:B------:R-:W4:Y:S02]  /*4690*/  MUFU.EX2 R32, R32 ;  /* 0x0000002000207308 */ /* 0x000f240000000800 */
[C---:B------:R-:W-:Y:S01]  /*46a0*/  HMMA.16816.F32.BF16 R40, R4.reuse, R18, R40 ;  /* 0x000000120428723c */ /* 0x040fe20000041828 */
[----:B------:R-:W-:Y:S05]  /*46b0*/  LDSM.16.MT88.4 R16, [R110+0x6c00] ;  /* 0x006c00006e10783b */ /* 0x000fea0000004200 */
[----:B------:R-:W-:Y:S02]  /*46c0*/  MUFU.EX2 R100, R100 ;  /* 0x0000006400647308 */ /* 0x000fe40000000800 */
[C---:B------:R-:W-:Y:S06]  /*46d0*/  HMMA.16816.F32.BF16 R52, R4.reuse, R12, R52 ;  /* 0x0000000c0434723c */ /* 0x040fec0000041834 */
[----:B------:R-:W5:Y:S01]  /*46e0*/  MUFU.EX2 R101, R101 ;  /* 0x0000006500657308 */ /* 0x000f620000000800 */
[----:B------:R-:W-:Y:S01]  /*46f0*/  FADD.FTZ R12, R132, R133 ;  /* 0x00000085840c7221 */ /* 0x000fe20000010000 */
[----:B-1----:R-:W-:Y:S01]  /*4700*/  HMMA.16816.F32.BF16 R60, R4, R8, R60 ;  /* 0x00000008043c723c */ /* 0x002fe2000004183c */
[----:B------:R-:W-:-:S02]  /*4710*/  LEA R132, P0, R94, c[0x0][0x168], 0x1 ;  /* 0x00005a005e847a11 */ /* 0x000fc400078008ff */
[----:B------:R-:W-:-:S03]  /*4720*/  FADD.FTZ R12, R105, R12 ;  /* 0x0000000c690c7221 */ /* 0x000fc60000010000 */
[----:B------:R-:W-:Y:S01]  /*4730*/  MUFU.EX2 R103, R103 ;  /* 0x0000006700677308 */ /* 0x000fe20000000800 */
[----:B------:R-:W-:Y:S01]  /*4740*/  LEA.HI.X R133, R94, c[0x0][0x16c], R95, 0x1, P0 ;  /* 0x00005b005e857a11 */ /* 0x000fe200000f0c5f */
[C---:B------:R-:W-:Y:S01]  /*4750*/  HMMA.16816.F32.BF16 R64, R4.reuse, R10, R64 ;  /* 0x0000000a0440723c */ /* 0x040fe20000041840 */
[----:B------:R-:W1:Y:S05]  /*4760*/  LDSM.16.MT88.4 R8, [R110+0x8400] ;  /* 0x008400006e08783b */ /* 0x000e6a0000004200 */
[----:B------:R-:W1:Y:S02]  /*4770*/  MUFU.EX2 R104, R104 ;  /* 0x0000006800687308 */ /* 0x000e640000000800 */
[----:B------:R-:W-:Y:S06]  /*4780*/  HMMA.16816.F32.BF16 R56, R4, R14, R56 ;  /* 0x0000000e0438723c */ /* 0x000fec0000041838 */
[----:B------:R-:W-:Y:S01]  /*4790*/  MUFU.EX2 R26, R26 ;  /* 0x0000001a001a7308 */ /* 0x000fe20000000800 */
[----:B------:R-:W-:-:S04]  /*47a0*/  FADD.FTZ R14, R130, R131 ;  /* 0x00000083820e7221 */ /* 0x000fc80000010000 */
[----:B------:R-:W-:-:S03]  /*47b0*/  FADD.FTZ R14, R107, R14 ;  /* 0x0000000e6b0e7221 */ /* 0x000fc60000010000 */
[----:B------:R-:W-:Y:S01]  /*47c0*/  MUFU.EX2 R25, R25 ;  /* 0x0000001900197308 */ /* 0x000fe20000000800 */
[----:B------:R-:W-:-:S04]  /*47d0*/  FADD.FTZ R33, R33, R14 ;  /* 0x0000000e21217221 */ /* 0x000fc80000010000 */
[----:B------:R-:W-:-:S03]  /*47e0*/  FADD.FTZ R24, R24, R33 ;  /* 0x0000002118187221 */ /* 0x000fc60000010000 */
[----:B------:R-:W-:Y:S01]  /*47f0*/  MUFU.EX2 R27, R28 ;  /* 0x0000001c001b7308 */ /* 0x000fe20000000800 */
[----:B------:R-:W-:-:S04]  /*4800*/  FADD.FTZ R23, R23, R24 ;  /* 0x0000001817177221 */ /* 0x000fc80000010000 */
[----:B------:R-:W-:-:S03]  /*4810*/  FADD.FTZ R20, R20, R23 ;  /* 0x0000001714147221 */ /* 0x000fc60000010000 */
        /* <DEDUP_REMOVED lines=38> */
[----:B-----5:R-:W-:Y:S01]  /*4a80*/  F2FP.BF16.PACK_AB R4, R101, R100 ;  /* 0x000000646504723e */ /* 0x020fe200000010ff */
[----:B------:R-:W2:Y:S01]  /*4a90*/  LDSM.16.MT88.4 R12, [R108+0x6c00] ;  /* 0x006c00006c0c783b */ /* 0x000ea20000004200 */
[----:B------:R-:W-:Y:S01]  /*4aa0*/  F2FP.BF16.PACK_AB R6, R104, R103 ;  /* 0x000000676806723e */ /* 0x000fe200000010ff */
[----:B------:R-:W-:Y:S01]  /*4ab0*/  FADD.FTZ R5, R30, R5 ;  /* 0x000000051e057221 */ /* 0x000fe20000010000 */
[----:B------:R-:W-:-:S03]  /*4ac0*/  F2FP.BF16.PACK_AB R7, R136, R27 ;  /* 0x0000001b8807723e */ /* 0x000fc600000010ff */
[----:B------:R-:W-:Y:S01]  /*4ad0*/  FADD.FTZ R22, R22, R5 ;  /* 0x0000000516167221 */ /* 0x000fe20000010000 */
[----:B------:R-:W-:Y:S01]  /*4ae0*/  F2FP.BF16.PACK_AB R5, R25, R26 ;  /* 0x0000001a1905723e */ /* 0x000fe200000010ff */
[----:B------:R-:W-:Y:S02]  /*4af0*/  FADD.FTZ R26, R26, R35 ;  /* 0x000000231a1a7221 */ /* 0x000fe40000010000 */
[----:B------:R-:W-:Y:S02]  /*4b00*/  FADD.FTZ R22, R21, R22 ;  /* 0x0000001615167221 */ /* 0x000fe40000010000 */
[----:B------:R-:W-:Y:S02]  /*4b10*/  FADD.FTZ R26, R25, R26 ;  /* 0x0000001a191a7221 */ /* 0x000fe40000010000 */
[----:B------:R-:W-:Y:S01]  /*4b20*/  HMMA.16816.F32.BF16 R36, R4, R16, R36 ;  /* 0x000000100424723c */ /* 0x000fe20000041824 */
[----:B------:R-:W-:Y:S02]  /*4b30*/  FADD.FTZ R99, R99, R22 ;  /* 0x0000001663637221 */ /* 0x000fe40000010000 */
[----:B------:R-:W-:-:S02]  /*4b40*/  FADD.FTZ R27, R27, R26 ;  /* 0x0000001a1b1b7221 */ /* 0x000fc40000010000 */
[----:B------:R-:W-:Y:S02]  /*4b50*/  FADD.FTZ R90, R90, R99 ;  /* 0x000000635a5a7221 */ /* 0x000fe40000010000 */
[----:B------:R-:W-:Y:S01]  /*4b60*/  FADD.FTZ R136, R136, R27 ;  /* 0x0000001b88887221 */ /* 0x000fe20000010000 */
        /* <DEDUP_REMOVED lines=82> */
.L_x_5116:
[----:B------:R-:W-:-:S04]  /*5090*/  LEA R6, -R85, RZ, 0x6 ;  /* 0x000000ff55067211 */ /* 0x000fc800078e31ff */
[----:B------:R-:W-:Y:S02]  /*50a0*/  SHF.R.S32.HI R5, RZ, 0x1f, R6 ;  /* 0x0000001fff057819 */ /* 0x000fe40000011406 */
.L_x_5117:
        /* <DEDUP_REMOVED lines=8> */
[----:B------:R-:W-:Y:S01]  /*5130*/  IMAD.X R9, R126, 0x1, R5, P1 ;  /* 0x000000017e097824 */ /* 0x000fe200008e0605 */
[CC--:B------:R-:W-:Y:S01]  /*5140*/  @!P3 IADD3 R4, P5, R6.reuse, R86.reuse, RZ ;  /* 0x000000560604b210 */ /* 0x0c0fe20007fbe0ff */
[----:B------:R-:W-:Y:S01]  /*5150*/  @P4 STS [R121+0x6000], RZ ;  /* 0x006000ff79004388 */ /* 0x000fe20000000800 */
[----:B------:R-:W-:Y:S02]  /*5160*/  @!P4 LEA.HI.X R13, R85, R139, R8, 0x6, P0 ;  /* 0x0000008b550dc211 */ /* 0x000fe400000f3408 */
[-C--:B------:R-:W-:Y:S01]  /*5170*/  @!P2 IADD3 R6, P0, R6, R86.reuse, RZ ;  /* 0x000000560606a210 */ /* 0x080fe20007f1e0ff */
[--C-:B------:R-:W-:Y:S01]  /*5180*/  @!P3 IMAD.X R11, R5, 0x1, R84.reuse, P5 ;  /* 0x00000001050bb824 */ /* 0x100fe200028e0654 */
[-C--:B------:R-:W-:Y:S01]  /*5190*/  @!P3 IADD3 R8, P1, R7, R86.reuse, RZ ;  /* 0x000000560708b210 */ /* 0x080fe20007f3e0ff */
[----:B------:R-:W-:Y:S01]  /*51a0*/  @P4 STS [R121+0x6004], RZ ;  /* 0x006004ff79004388 */ /* 0x000fe20000000800 */
        /* <DEDUP_REMOVED lines=44> */
[----:B------:R-:W1:Y:S04]  /*5470*/  LDSM.16.M88.4 R28, [R112+0x3000] ;  /* 0x00300000701c783b */ /* 0x000e680000000200 */
[----:B------:R-:W-:Y:S04]  /*5480*/  LDSM.16.M88.4 R84, [R111] ;  /* 0x000000006f54783b */ /* 0x000fe80000000200 */
[----:B------:R-:W1:Y:S04]  /*5490*/  LDSM.16.M88.4 R88, [R109+0x3400] ;  /* 0x003400006d58783b */ /* 0x000e680000000200 */
[----:B--2---:R-:W2:Y:S04]  /*54a0*/  LDSM.16.M88.4 R16, [R109+0x3000] ;  /* 0x003000006d10783b */ /* 0x004ea80000000200 */
[----:B---3--:R-:W3:Y:S04]  /*54b0*/  LDSM.16.M88.4 R8, [R112+0x3800] ;  /* 0x003800007008783b */ /* 0x008ee80000000200 */
[----:B----4-:R-:W4:Y:S04]  /*54c0*/  LDSM.16.M88.4 R12, [R109+0x3800] ;  /* 0x003800006d0c783b */ /* 0x010f280000000200 */
[----:B------:R-:W0:Y:S01]  /*54d0*/  LDGDEPBAR ;  /* 0x00000000000079af */ /* 0x000e220000000000 */
[C---:B-----5:R-:W-:Y:S08]  /*54e0*/  HMMA.16816.F32.BF16 R24, R4.reuse, R20, RZ ;  /* 0x000000140418723c */ /* 0x060ff000000418ff */
[C---:B------:R-:W-:Y:S08]  /*54f0*/  HMMA.16816.F32.BF16 R20, R4.reuse, R22, RZ ;  /* 0x000000160414723c */ /* 0x040ff000000418ff */
[C---:B-1----:R-:W-:Y:S08]  /*5500*/  HMMA.16816.F32.BF16 R32, R4.reuse, R28, RZ ;  /* 0x0000001c0420723c */ /* 0x042ff000000418ff */
[----:B------:R-:W-:Y:S08]  /*5510*/  HMMA.16816.F32.BF16 R28, R4, R30, RZ ;  /* 0x0000001e041c723c */ /* 0x000ff000000418ff */
[C---:B------:R-:W-:Y:S08]  /*5520*/  HMMA.16816.F32.BF16 R24, R84.reuse, R88, R24 ;  /* 0x000000585418723c */ /* 0x040ff00000041818 */
[C---:B------:R-:W-:Y:S01]  /*5530*/  HMMA.16816.F32.BF16 R20, R84.reuse, R90, R20 ;  /* 0x0000005a5414723c */ /* 0x040fe20000041814 */
[----:B------:R-:W1:Y:S07]  /*5540*/  LDSM.16.M88.4 R88, [R112+0x3c00] ;  /* 0x003c00007058783b */ /* 0x000e6e0000000200 */
[C---:B--2---:R-:W-:Y:S08]  /*5550*/  HMMA.16816.F32.BF16 R32, R84.reuse, R16, R32 ;  /* 0x000000105420723c */ /* 0x044ff00000041820 */
[----:B------:R-:W-:Y:S08]  /*5560*/  HMMA.16816.F32.BF16 R28, R84, R18, R28 ;  /* 0x00000012541c723c */ /* 0x000ff0000004181c */
[C---:B---3--:R-:W-:Y:S08]  /*5570*/  HMMA.16816.F32.BF16 R16, R4.reuse, R8, RZ ;  /* 0x000000080410723c */ /* 0x048ff000000418ff */
[----:B------:R-:W-:Y:S11]  /*5580*/  HMMA.16816.F32.BF16 R8, R4, R10, RZ ;  /* 0x0000000a0408723c */ /* 0x000ff600000418ff */
[----:B------:R-:W-:Y:S05]  /*5590*/  @!UPT UIADD3 URZ, URZ, URZ, URZ ;  /* 0x0000003f3f3ff290 */ /* 0x000fea000fffe03f */
[C---:B----4-:R-:W-:Y:S08]  /*55a0*/  HMMA.16816.F32.BF16 R16, R84.reuse, R12, R16 ;  /* 0x0000000c5410723c */ /* 0x050ff00000041810 */
[----:B------:R-:W-:Y:S08]  /*55b0*/  HMMA.16816.F32.BF16 R12, R84, R14, R8 ;  /* 0x0000000e540c723c */ /* 0x000ff00000041808 */
[C---:B-1----:R-:W-:Y:S08]  /*55c0*/  HMMA.16816.F32.BF16 R8, R4.reuse, R88, RZ ;  /* 0x000000580408723c */ /* 0x042ff000000418ff */
[----:B------:R-:W-:Y:S01]  /*55d0*/  HMMA.16816.F32.BF16 R4, R4, R90, RZ ;  /* 0x0000005a0404723c */ /* 0x000fe200000418ff */
[----:B------:R-:W1:Y:S11]  /*55e0*/  LDSM.16.M88.4 R88, [R109+0x3c00] ;  /* 0x003c00006d58783b */ /* 0x000e760000000200 */
[----:B------:R-:W-:Y:S04]  /*55f0*/  @!UPT UIADD3 URZ, URZ, URZ, URZ ;  /* 0x0000003f3f3ff290 */ /* 0x000fe8000fffe03f */
        /* <DEDUP_REMOVED lines=54> */
[----:B------:R-:W-:Y:S01]  /*5960*/  IMAD R84, R120, 0x40, R119 ;  /* 0x0000004078547824 */ /* 0x000fe200078e0277 */
[----:B------:R-:W-:Y:S07]  /*5970*/  HMMA.16816.F32.BF16 R4, R88, R86, R4 ;  /* 0x000000565804723c */ /* 0x000fee0000041804 */
[----:B------:R-:W-:-:S02]  /*5980*/  IADD3 R90, R84, 0x1, RZ ;  /* 0x00000001545a7810 */ /* 0x000fc40007ffe0ff */
[----:B------:R-:W-:Y:S02]  /*5990*/  IADD3 R89, R84, 0x8, RZ ;  /* 0x0000000854597810 */ /* 0x000fe40007ffe0ff */
[----:B------:R-:W1:Y:S01]  /*59a0*/  I2F R86, R90 ;  /* 0x0000005a00567306 */ /* 0x000e620000201400 */
[----:B------:R-:W-:Y:S01]  /*59b0*/  BAR.SYNC.DEFER_BLOCKING 0x0 ;  /* 0x0000000000007b1d */ /* 0x000fe20000010000 */
[-C--:B------:R-:W-:Y:S02]  /*59c0*/  ISETP.GE.AND P0, PT, R90, R97.reuse, PT ;  /* 0x000000615a00720c */ /* 0x080fe40003f06270 */
[----:B------:R-:W-:Y:S02]  /*59d0*/  IADD3 R88, R84, 0x9, RZ ;  /* 0x0000000954587810 */ /* 0x000fe40007ffe0ff */
[----:B------:R-:W-:Y:S02]  /*59e0*/  ISETP.GE.AND P5, PT, R90, R96, PT ;  /* 0x000000605a00720c */ /* 0x000fe40003fa6270 */
[----:B------:R-:W2:Y:S01]  /*59f0*/  I2F R87, R89 ;  /* 0x0000005900577306 */ /* 0x000ea20000201400 */
[----:B------:R-:W-:Y:S01]  /*5a00*/  ISETP.GE.AND P1, PT, R89, R97, PT ;  /* 0x000000615900720c */ /* 0x000fe20003f26270 */
[----:B-1----:R-:W-:-:S05]  /*5a10*/  FFMA.FTZ R33, R0, R86, R33 ;  /* 0x0000005600217223 */ /* 0x002fca0000010021 */
[----:B------:R-:W-:Y:S01]  /*5a20*/  FSEL R85, R33, -INF , !P0 ;  /* 0xff80000021557808 */ /* 0x000fe20004000000 */
[C---:B------:R-:W-:Y:S01]  /*5a30*/  FFMA.FTZ R33, R0.reuse, R86, R35 ;  /* 0x0000005600217223 */ /* 0x040fe20000010023 */
[----:B------:R-:W-:Y:S01]  /*5a40*/  ISETP.GE.AND P0, PT, R89, R96, PT ;  /* 0x000000605900720c */ /* 0x000fe20003f06270 */
[CC--:B--2---:R-:W-:Y:S01]  /*5a50*/  FFMA.FTZ R86, R0.reuse, R87.reuse, R28 ;  /* 0x0000005700567223 */ /* 0x0c4fe2000001001c */
[----:B------:R-:W1:Y:S01]  /*5a60*/  I2F R35, R88 ;  /* 0x0000005800237306 */ /* 0x000e620000201400 */
[----:B------:R-:W-:Y:S01]  /*5a70*/  FFMA.FTZ R30, R0, R87, R30 ;  /* 0x00000057001e7223 */ /* 0x000fe2000001001e */
[----:B------:R-:W-:Y:S02]  /*5a80*/  FSEL R28, R33, -INF , !P5 ;  /* 0xff800000211c7808 */ /* 0x000fe40006800000 */
[----:B------:R-:W-:Y:S02]  /*5a90*/  FSEL R33, R86, -INF , !P1 ;  /* 0xff80000056217808 */ /* 0x000fe40004800000 */
[----:B------:R-:W-:-:S02]  /*5aa0*/  IADD3 R86, R84, 0x10, RZ ;  /* 0x0000001054567810 */ /* 0x000fc40007ffe0ff */
[CC--:B------:R-:W-:Y:S02]  /*5ab0*/  ISETP.GE.AND P5, PT, R88.reuse, R97.reuse, PT ;  /* 0x000000615800720c */ /* 0x0c0fe40003fa6270 */
[----:B------:R2:W3:Y:S01]  /*5ac0*/  I2F R87, R86 ;  /* 0x0000005600577306 */ /* 0x0004e20000201400 */
[----:B------:R-:W-:Y:S02]  /*5ad0*/  ISETP.GE.AND P1, PT, R88, R96, PT ;  /* 0x000000605800720c */ /* 0x000fe40003f26270 */
[----:B------:R-:W-:Y:S02]  /*5ae0*/  FSEL R30, R30, -INF , !P0 ;  /* 0xff8000001e1e7808 */ /* 0x000fe40004000000 */
[----:B------:R-:W-:Y:S01]  /*5af0*/  ISETP.GE.AND P0, PT, R86, R97, PT ;  /* 0x000000615600720c */ /* 0x000fe20003f06270 */
[-C--:B-1----:R-:W-:Y:S01]  /*5b00*/  FFMA.FTZ R29, R0, R35.reuse, R29 ;  /* 0x00000023001d7223 */ /* 0x082fe2000001001d */
[----:B------:R-:W-:Y:S01]  /*5b10*/  IADD3 R88, R84, 0x11, RZ ;  /* 0x0000001154587810 */ /* 0x000fe20007ffe0ff */
[----:B------:R-:W-:-:S03]  /*5b20*/  FFMA.FTZ R31, R0, R35, R31 ;  /* 0x00000023001f7223 */ /* 0x000fc6000001001f */
[----:B------:R-:W-:Y:S01]  /*5b30*/  FSEL R29, R29, -INF , !P5 ;  /* 0xff8000001d1d7808 */ /* 0x000fe20006800000 */
[----:B------:R-:W1:Y:S01]  /*5b40*/  I2F R35, R88 ;  /* 0x0000005800237306 */ /* 0x000e620000201400 */
[----:B------:R-:W-:Y:S02]  /*5b50*/  ISETP.GE.AND P5, PT, R86, R96, PT ;  /* 0x000000605600720c */ /* 0x000fe40003fa6270 */
[----:B--2---:R-:W-:Y:S01]  /*5b60*/  IADD3 R86, R84, 0x18, RZ ;  /* 0x0000001854567810 */ /* 0x004fe20007ffe0ff */
[CC--:B---3--:R-:W-:Y:S01]  /*5b70*/  FFMA.FTZ R135, R0.reuse, R87.reuse, R24 ;  /* 0x0000005700877223 */ /* 0x0c8fe20000010018 */
[----:B------:R-:W-:Y:S01]  /*5b80*/  FSEL R24, R31, -INF , !P1 ;  /* 0xff8000001f187808 */ /* 0x000fe20004800000 */
[----:B------:R-:W-:Y:S02]  /*5b90*/  FFMA.FTZ R26, R0, R87, R26 ;  /* 0x00000057001a7223 */ /* 0x000fe4000001001a */
[----:B------:R-:W2:Y:S01]  /*5ba0*/  I2F R31, R86 ;  /* 0x00000056001f7306 */ /* 0x000ea20000201400 */
[----:B------:R-:W-:-:S02]  /*5bb0*/  ISETP.GE.AND P1, PT, R88, R97, PT ;  /* 0x000000615800720c */ /* 0x000fc40003f26270 */
[----:B------:R-:W-:Y:S02]  /*5bc0*/  FSEL R135, R135, -INF , !P0 ;  /* 0xff80000087877808 */ /* 0x000fe40004000000 */
[----:B------:R-:W-:Y:S02]  /*5bd0*/  ISETP.GE.AND P0, PT, R88, R96, PT ;  /* 0x000000605800720c */ /* 0x000fe40003f06270 */
[----:B------:R-:W-:Y:S01]  /*5be0*/  FSEL R140, R26, -INF , !P5 ;  /* 0xff8000001a8c7808 */ /* 0x000fe20006800000 */
[----:B-1----:R-:W-:Y:S01]  /*5bf0*/  FFMA.FTZ R25, R0, R35, R25 ;  /* 0x0000002300197223 */ /* 0x002fe20000010019 */
[----:B------:R-:W-:Y:S01]  /*5c00*/  ISETP.GE.AND P5, PT, R86, R97, PT ;  /* 0x000000615600720c */ /* 0x000fe20003fa6270 */
[----:B------:R-:W-:Y:S01]  /*5c10*/  FFMA.FTZ R27, R0, R35, R27 ;  /* 0x00000023001b7223 */ /* 0x000fe2000001001b */
[----:B------:R-:W-:Y:S02]  /*5c20*/  IADD3 R35, R84, 0x19, RZ ;  /* 0x0000001954237810 */ /* 0x000fe40007ffe0ff */
[----:B------:R-:W-:-:S02]  /*5c30*/  FSEL R141, R25, -INF , !P1 ;  /* 0xff800000198d7808 */ /* 0x000fc40004800000 */
[----:B------:R-:W-:Y:S01]  /*5c40*/  ISETP.GE.AND P1, PT, R86, R96, PT ;  /* 0x000000605600720c */ /* 0x000fe20003f26270 */
[CC--:B--2---:R-:W-:Y:S01]  /*5c50*/  FFMA.FTZ R22, R0.reuse, R31.reuse, R22 ;  /* 0x0000001f00167223 */ /* 0x0c4fe20000010016 */
[----:B------:R-:W1:Y:S01]  /*5c60*/  I2F R26, R35 ;  /* 0x00000023001a7306 */ /* 0x000e620000201400 */
[----:B------:R-:W-:Y:S01]  /*5c70*/  FFMA.FTZ R20, R0, R31, R20 ;  /* 0x0000001f00147223 */ /* 0x000fe20000010014 */
[----:B------:R-:W-:Y:S02]  /*5c80*/  FSEL R150, R27, -INF , !P0 ;  /* 0xff8000001b967808 */ /* 0x000fe40004000000 */
[----:B------:R-:W-:Y:S02]  /*5c90*/  FSEL R146, R22, -INF , !P1 ;  /* 0xff80000016927808 */ /* 0x000fe40004800000 */
[C---:B------:R-:W-:Y:S02]  /*5ca0*/  IADD3 R27, R84.reuse, 0x20, RZ ;  /* 0x00000020541b7810 */ /* 0x040fe40007ffe0ff */
[----:B------:R-:W-:-:S02]  /*5cb0*/  IADD3 R22, R84, 0x21, RZ ;  /* 0x0000002154167810 */ /* 0x000fc40007ffe0ff */
[----:B------:R-:W-:Y:S01]  /*5cc0*/  FSEL R145, R20, -INF , !P5 ;  /* 0xff80000014917808 */ /* 0x000fe20006800000 */
[----:B------:R-:W2:Y:S01]  /*5cd0*/  I2F R25, R27 ;  /* 0x0000001b00197306 */ /* 0x000ea20000201400 */
[CC--:B------:R-:W-:Y:S02]  /*5ce0*/  ISETP.GE.AND P0, PT, R35.reuse, R97.reuse, PT ;  /* 0x000000612300720c */ /* 0x0c0fe40003f06270 */
[----:B------:R-:W-:Y:S01]  /*5cf0*/  ISETP.GE.AND P5, PT, R35, R96, PT ;  /* 0x000000602300720c */ /* 0x000fe20003fa6270 */
[CC--:B-1----:R-:W-:Y:S01]  /*5d00*/  FFMA.FTZ R21, R0.reuse, R26.reuse, R21 ;  /* 0x0000001a00157223 */ /* 0x0c2fe20000010015 */
[----:B------:R-:W-:Y:S01]  /*5d10*/  ISETP.GE.AND P1, PT, R27, R97, PT ;  /* 0x000000611b00720c */ /* 0x000fe20003f26270 */
[----:B------:R-:W-:Y:S02]  /*5d20*/  FFMA.FTZ R23, R0, R26, R23 ;  /* 0x0000001a00177223 */ /* 0x000fe40000010017 */
[----:B------:R-:W1:Y:S01]  /*5d30*/  I2F R20, R22 ;  /* 0x0000001600147306 */ /* 0x000e620000201400 */
[----:B------:R-:W-:-:S02]  /*5d40*/  FSEL R147, R21, -INF , !P0 ;  /* 0xff80000015937808 */ /* 0x000fc40004000000 */
[----:B------:R-:W-:Y:S02]  /*5d50*/  FSEL R148, R23, -INF , !P5 ;  /* 0xff80000017947808 */ /* 0x000fe40006800000 */
[----:B------:R-:W-:Y:S01]  /*5d60*/  ISETP.GE.AND P0, PT, R27, R96, PT ;  /* 0x000000601b00720c */ /* 0x000fe20003f06270 */
[----:B--2---:R-:W-:Y:S01]  /*5d70*/  FFMA.FTZ R102, R0, R25, R18 ;  /* 0x0000001900667223 */ /* 0x004fe20000010012 */
[----:B------:R-:W-:Y:S01]  /*5d80*/  ISETP.GE.AND P5, PT, R22, R97, PT ;  /* 0x000000611600720c */ /* 0x000fe20003fa6270 */
[----:B------:R-:W-:Y:S01]  /*5d90*/  FFMA.FTZ R16, R0, R25, R16 ;  /* 0x0000001900107223 */ /* 0x000fe20000010010 */
[----:B------:R-:W-:Y:S02]  /*5da0*/  IADD3 R18, R84, 0x28, RZ ;  /* 0x0000002854127810 */ /* 0x000fe40007ffe0ff */
[----:B------:R-:W-:Y:S02]  /*5db0*/  FSEL R102, R102, -INF , !P0 ;  /* 0xff80000066667808 */ /* 0x000fe40004000000 */
[----:B------:R2:W3:Y:S01]  /*5dc0*/  I2F R21, R18 ;  /* 0x0000001200157306 */ /* 0x0004e20000201400 */
[-C--:B-1----:R-:W-:Y:S01]  /*5dd0*/  FFMA.FTZ R17, R0, R20.reuse, R17 ;  /* 0x0000001400117223 */ /* 0x082fe20000010011 */
[----:B------:R-:W-:Y:S01]  /*5de0*/  ISETP.GE.AND P0, PT, R18, R97, PT ;  /* 0x000000611200720c */ /* 0x000fe20003f06270 */
[----:B------:R-:W-:Y:S01]  /*5df0*/  FFMA.FTZ R106, R0, R20, R19 ;  /* 0x00000014006a7223 */ /* 0x000fe20000010013 */
[----:B------:R-:W-:-:S02]  /*5e00*/  IADD3 R19, R84, 0x29, RZ ;  /* 0x0000002954137810 */ /* 0x000fc40007ffe0ff */
[----:B------:R-:W-:Y:S02]  /*5e10*/  FSEL R104, R17, -INF , !P5 ;  /* 0xff80000011687808 */ /* 0x000fe40006800000 */
[-C--:B------:R-:W-:Y:S02]  /*5e20*/  ISETP.GE.AND P5, PT, R18, R96.reuse, PT ;  /* 0x000000601200720c */ /* 0x080fe40003fa6270 */
[----:B------:R-:W-:Y:S02]  /*5e30*/  FSEL R101, R16, -INF , !P1 ;  /* 0xff80000010657808 */ /* 0x000fe40004800000 */
[----:B------:R-:W1:Y:S01]  /*5e40*/  I2F R16, R19 ;  /* 0x0000001300107306 */ /* 0x000e620000201400 */
[----:B------:R-:W-:Y:S02]  /*5e50*/  ISETP.GE.AND P1, PT, R22, R96, PT ;  /* 0x000000601600720c */ /* 0x000fe40003f26270 */
[----:B--2---:R-:W-:Y:S01]  /*5e60*/  IADD3 R18, R84, 0x30, RZ ;  /* 0x0000003054127810 */ /* 0x004fe20007ffe0ff */
[-C--:B---3--:R-:W-:Y:S01]  /*5e70*/  FFMA.FTZ R14, R0, R21.reuse, R14 ;  /* 0x00000015000e7223 */ /* 0x088fe2000001000e */
[----:B------:R-:W-:Y:S01]  /*5e80*/  FSEL R106, R106, -INF , !P1 ;  /* 0xff8000006a6a7808 */ /* 0x000fe20004800000 */
[----:B------:R-:W-:-:S02]  /*5e90*/  FFMA.FTZ R12, R0, R21, R12 ;  /* 0x00000015000c7223 */ /* 0x000fc4000001000c */
[----:B------:R-:W2:Y:S01]  /*5ea0*/  I2F R17, R18 ;  /* 0x0000001200117306 */ /* 0x000ea20000201400 */
[CC--:B------:R-:W-:Y:S02]  /*5eb0*/  ISETP.GE.AND P1, PT, R19.reuse, R97.reuse, PT ;  /* 0x000000611300720c */ /* 0x0c0fe40003f26270 */
[----:B------:R-:W-:Y:S02]  /*5ec0*/  FSEL R130, R14, -INF , !P5 ;  /* 0xff8000000e827808 */ /* 0x000fe40006800000 */
[----:B------:R-:W-:Y:S02]  /*5ed0*/  ISETP.GE.AND P5, PT, R18, R97, PT ;  /* 0x000000611200720c */ /* 0x000fe40003fa6270 */
[----:B------:R-:W-:Y:S01]  /*5ee0*/  IADD3 R14, R84, 0x31, RZ ;  /* 0x00000031540e7810 */ /* 0x000fe20007ffe0ff */
[-C--:B-1----:R-:W-:Y:S01]  /*5ef0*/  FFMA.FTZ R13, R0, R16.reuse, R13 ;  /* 0x00000010000d7223 */ /* 0x082fe2000001000d */
[----:B------:R-:W-:Y:S01]  /*5f00*/  FSEL R105, R12, -INF , !P0 ;  /* 0xff8000000c697808 */ /* 0x000fe20004000000 */
[----:B------:R-:W-:Y:S01]  /*5f10*/  FFMA.FTZ R15, R0, R16, R15 ;  /* 0x00000010000f7223 */ /* 0x000fe2000001000f */
[----:B------:R-:W1:Y:S01]  /*5f20*/  I2F R12, R14 ;  /* 0x0000000e000c7306 */ /* 0x000e620000201400 */
[----:B------:R-:W-:-:S02]  /*5f30*/  ISETP.GE.AND P0, PT, R19, R96, PT ;  /* 0x000000601300720c */ /* 0x000fc40003f06270 */
[----:B------:R-:W-:Y:S01]  /*5f40*/  FSEL R131, R13, -INF , !P1 ;  /* 0xff8000000d837808 */ /* 0x000fe20004800000 */
[CC--:B--2---:R-:W-:Y:S01]  /*5f50*/  FFMA.FTZ R8, R0.reuse, R17.reuse, R8 ;  /* 0x0000001100087223 */ /* 0x0c4fe20000010008 */
[----:B------:R-:W-:Y:S01]  /*5f60*/  FSEL R100, R15, -INF , !P0 ;  /* 0xff8000000f647808 */ /* 0x000fe20004000000 */
[----:B------:R-:W-:Y:S01]  /*5f70*/  FFMA.FTZ R10, R0, R17, R10 ;  /* 0x00000011000a7223 */ /* 0x000fe2000001000a */
[----:B------:R-:W-:Y:S02]  /*5f80*/  ISETP.GE.AND P1, PT, R18, R96, PT ;  /* 0x000000601200720c */ /* 0x000fe40003f26270 */
[----:B------:R-:W-:Y:S02]  /*5f90*/  FSEL R99, R8, -INF , !P5 ;  /* 0xff80000008637808 */ /* 0x000fe40006800000 */
[----:B------:R-:W-:Y:S02]  /*5fa0*/  IADD3 R8, R84, 0x38, RZ ;  /* 0x0000003854087810 */ /* 0x000fe40007ffe0ff */
[----:B------:R-:W-:-:S02]  /*5fb0*/  ISETP.GE.AND P0, PT, R14, R97, PT ;  /* 0x000000610e00720c */ /* 0x000fc40003f06270 */
[----:B------:R-:W2:Y:S01]  /*5fc0*/  I2F R13, R8 ;  /* 0x00000008000d7306 */ /* 0x000ea20000201400 */
[-C--:B-1----:R-:W-:Y:S01]  /*5fd0*/  FFMA.FTZ R9, R0, R12.reuse, R9 ;  /* 0x0000000c00097223 */ /* 0x082fe20000010009 */
[----:B------:R-:W-:Y:S01]  /*5fe0*/  FSEL R91, R10, -INF , !P1 ;  /* 0xff8000000a5b7808 */ /* 0x000fe20004800000 */
[----:B------:R-:W-:Y:S01]  /*5ff0*/  FFMA.FTZ R11, R0, R12, R11 ;  /* 0x0000000c000b7223 */ /* 0x000fe2000001000b */
[C---:B------:R-:W-:Y:S02]  /*6000*/  ISETP.GE.AND P1, PT, R8.reuse, R97, PT ;  /* 0x000000610800720c */ /* 0x040fe40003f26270 */
[----:B------:R-:W-:Y:S02]  /*6010*/  FSEL R103, R9, -INF , !P0 ;  /* 0xff80000009677808 */ /* 0x000fe40004000000 */
[-C--:B------:R-:W-:Y:S01]  /*6020*/  ISETP.GE.AND P0, PT, R8, R96.reuse, PT ;  /* 0x000000600800720c */ /* 0x080fe20003f06270 */
[----:B------:R-:W1:Y:S01]  /*6030*/  I2F R9, R84 ;  /* 0x0000005400097306 */ /* 0x000e620000201400 */
[----:B------:R-:W-:-:S04]  /*6040*/  ISETP.GE.AND P5, PT, R14, R96, PT ;  /* 0x000000600e00720c */ /* 0x000fc80003fa6270 */
[----:B------:R-:W-:Y:S01]  /*6050*/  FSEL R98, R11, -INF , !P5 ;  /* 0xff8000000b627808 */ /* 0x000fe20006800000 */
[-C--:B--2---:R-:W-:Y:S01]  /*6060*/  FFMA.FTZ R4, R0, R13.reuse, R4 ;  /* 0x0000000d00047223 */ /* 0x084fe20000010004 */
[----:B------:R-:W-:Y:S01]  /*6070*/  IADD3 R8, R84, 0x39, RZ ;  /* 0x0000003954087810 */ /* 0x000fe20007ffe0ff */
[----:B------:R-:W-:Y:S01]  /*6080*/  FFMA.FTZ R6, R0, R13, R6 ;  /* 0x0000000d00067223 */ /* 0x000fe20000010006 */
[-C--:B------:R-:W-:Y:S02]  /*6090*/  ISETP.GE.AND P5, PT, R84, R97.reuse, PT ;  /* 0x000000615400720c */ /* 0x080fe40003fa6270 */
[----:B------:R-:W-:Y:S02]  /*60a0*/  FSEL R107, R4, -INF , !P1 ;  /* 0xff800000046b7808 */ /* 0x000fe40004800000 */
[----:B------:R-:W2:Y:S01]  /*60b0*/  I2F R4, R8 ;  /* 0x0000000800047306 */ /* 0x000ea20000201400 */
[----:B------:R-:W-:Y:S01]  /*60c0*/  ISETP.GE.AND P1, PT, R8, R97, PT ;  /* 0x000000610800720c */ /* 0x000fe20003f26270 */
[-C--:B-1----:R-:W-:Y:S01]  /*60d0*/  FFMA.FTZ R34, R0, R9.reuse, R34 ;  /* 0x0000000900227223 */ /* 0x082fe20000010022 */
[----:B------:R-:W-:Y:S01]  /*60e0*/  FSEL R90, R6, -INF , !P0 ;  /* 0xff800000065a7808 */ /* 0x000fe20004000000 */
[----:B------:R-:W-:Y:S01]  /*60f0*/  FFMA.FTZ R6, R0, R9, R32 ;  /* 0x0000000900067223 */ /* 0x000fe20000010020 */
[----:B------:R-:W-:-:S04]  /*6100*/  ISETP.GE.AND P0, PT, R84, R96, PT ;  /* 0x000000605400720c */ /* 0x000fc80003f06270 */
[----:B------:R-:W-:Y:S02]  /*6110*/  FSEL R6, R6, -INF , !P5 ;  /* 0xff80000006067808 */ /* 0x000fe40006800000 */
[----:B------:R-:W-:Y:S01]  /*6120*/  ISETP.GE.AND P5, PT, R8, R96, PT ;  /* 0x000000600800720c */ /* 0x000fe20003fa6270 */
[CC--:B--2---:R-:W-:Y:S02]  /*6130*/  FFMA.FTZ R5, R0.reuse, R4.reuse, R5 ;  /* 0x0000000400057223 */ /* 0x0c4fe40000010005 */
[----:B------:R-:W-:Y:S01]  /*6140*/  FFMA.FTZ R7, R0, R4, R7 ;  /* 0x0000000400077223 */ /* 0x000fe20000010007 */
[----:B------:R-:W-:Y:S02]  /*6150*/  FSEL R4, R34, -INF , !P0 ;  /* 0xff80000022047808 */ /* 0x000fe40004000000 */
[----:B------:R-:W-:Y:S02]  /*6160*/  FSEL R134, R5, -INF , !P1 ;  /* 0xff80000005867808 */ /* 0x000fe40004800000 */
[----:B------:R-:W-:-:S02]  /*6170*/  ISETP.GE.AND P1, PT, R92, 0x3, PT ;  /* 0x000000035c00780c */ /* 0x000fc40003f26270 */
[C---:B------:R-:W-:Y:S02]  /*6180*/  LEA R132, P0, R94.reuse, c[0x0][0x168], 0x1 ;  /* 0x00005a005e847a11 */ /* 0x040fe400078008ff */
[----:B------:R-:W-:Y:S02]  /*6190*/  FSEL R92, R7, -INF , !P5 ;  /* 0xff800000075c7808 */ /* 0x000fe40006800000 */
[----:B------:R-:W-:-:S07]  /*61a0*/  LEA.HI.X R133, R94, c[0x0][0x16c], R95, 0x1, P0 ;  /* 0x00005b005e857a11 */ /* 0x000fce00000f0c5f */
[----:B------:R-:W-:Y:S05]  /*61b0*/  @!P1 BRA `(.L_x_5118) ;  /* 0x000007a000009947 */ /* 0x000fea0003800000 */
[----:B------:R-:W-:Y:S05]  /*61c0*/  @!P6 BRA `(.L_x_5119) ;  /* 0x000003a00000e947 */ /* 0x000fea0003800000 */
[----:B------:R-:W1:Y:S01]  /*61d0*/  I2F.RP R11, R93 ;  /* 0x0000005d000b7306 */ /* 0x000e620000209400 */
[----:B------:R-:W-:Y:S02]  /*61e0*/  IMAD.MOV.U32 R8, RZ, RZ, RZ ;  /* 0x000000ffff087224 */ /* 0x000fe400078e00ff */
[----:B------:R-:W-:-:S05]  /*61f0*/  IMAD.SHL.U32 R7, R120, 0x40, RZ ;  /* 0x0000004078077824 */ /* 0x000fca00078e00ff */
[----:B------:R-:W-:Y:S01]  /*6200*/  IABS R12, R7 ;  /* 0x00000007000c7213 */ /* 0x000fe20000000000 */
        /* <DEDUP_REMOVED lines=54> */
.L_x_5119:
[----:B------:R-:W-:-:S05]  /*6570*/  IMAD.MOV.U32 R7, RZ, RZ, c[0x0][0x198] ;  /* 0x00006600ff077624 */ /* 0x000fca00078e00ff */
[----:B------:R-:W-:-:S04]  /*6580*/  LEA R7, -R7, RZ, 0x6 ;  /* 0x000000ff07077211 */ /* 0x000fc800078e31ff */
[----:B------:R-:W-:Y:S02]  /*6590*/  SHF.R.S32.HI R8, RZ, 0x1f, R7 ;  /* 0x0000001fff087819 */ /* 0x000fe40000011407 */
.L_x_5120:
[C---:B------:R-:W-:Y:S01]  /*65a0*/  LEA R132, P0, R7.reuse, R132, 0x1 ;  /* 0x0000008407847211 */ /* 0x040fe200078008ff */
[----:B------:R1:W-:Y:S01]  /*65b0*/  @P4 STS [R121+0x3000], RZ ;  /* 0x003000ff79004388 */ /* 0x0003e20000000800 */
[----:B------:R-:W-:Y:S02]  /*65c0*/  BSSY B0, `(.L_x_5121) ;  /* 0x0000038000007945 */ /* 0x000fe40003800000 */
[----:B------:R-:W-:Y:S01]  /*65d0*/  LEA.HI.X R133, R7, R133, R8, 0x1, P0 ;  /* 0x0000008507857211 */ /* 0x000fe200000f0c08 */
[----:B------:R1:W-:Y:S01]  /*65e0*/  @P4 STS [R121+0x3004], RZ ;  /* 0x003004ff79004388 */ /* 0x0003e20000000800 */
[----:B------:R-:W-:-:S03]  /*65f0*/  @!P3 IADD3 R10, P0, R94, R7, RZ ;  /* 0x000000075e0ab210 */ /* 0x000fc60007f1e0ff */
[----:B------:R1:W-:Y:S02]  /*6600*/  @P4 STS.64 [R121+0x3008], RZ ;  /* 0x003008ff79004388 */ /* 0x0003e40000000a00 */
[--C-:B------:R-:W-:Y:S01]  /*6610*/  @!P3 IMAD.X R5, R95, 0x1, R8.reuse, P0 ;  /* 0x000000015f05b824 */ /* 0x100fe200000e0608 */
        /* <DEDUP_REMOVED lines=14> */
[----:B------:R-:W-:Y:S01]  /*6700*/  @!P2 LEA R16, P0, R10, c[0x0][0x168], 0x1 ;  /* 0x00005a000a10aa11 */ /* 0x000fe200078008ff */
[----:B------:R-:W-:Y:S01]  /*6710*/  IMAD.X R8, R116, 0x1, R8, P1 ;  /* 0x0000000174087824 */ /* 0x000fe200008e0608 */
[----:B------:R1:W-:Y:S02]  /*6720*/  @P2 STS.128 [R121+0x5000], RZ ;  /* 0x005000ff79002388 */ /* 0x0003e40000000c00 */
[----:B------:R-:W-:Y:S01]  /*6730*/  @!P2 LEA.HI.X R17, R10, c[0x0][0x16c], R5, 0x1, P0 ;  /* 0x00005b000a11aa11 */ /* 0x000fe200000f0c05 */
[----:B------:R-:W-:-:S02]  /*6740*/  IMAD.MOV.U32 R5, RZ, RZ, c[0x0][0x198] ;  /* 0x00006600ff057624 */ /* 0x000fc400078e00ff */
[----:B------:R-:W-:Y:S02]  /*6750*/  @!P4 IMAD.MOV.U32 R10, RZ, RZ, c[0x0][0x19c] ;  /* 0x00006700ff0ac624 */ /* 0x000fe400078e00ff */
[----:B------:R-:W-:Y:S01]  /*6760*/  @!PT LDS RZ, [RZ] ;  /* 0x00000000fffff984 */ /* 0x000fe20000000800 */
[----:B------:R-:W-:Y:S01]  /*6770*/  @!PT LDS RZ, [RZ] ;  /* 0x00000000fffff984 */ /* 0x000fe20000000800 */
[----:B------:R-:W-:Y:S01]  /*6780*/  @!PT LDS RZ, [RZ] ;  /* 0x00000000fffff984 */ /* 0x000fe20000000800 */
[----:B------:R1:W-:Y:S01]  /*6790*/  @!P2 LDGSTS.E.BYPASS.LTC128B.128 [R121+0x5000], [R16.64+0x80] ;  /* 0x050000801079afae */ /* 0x0003e2000b901d48 */
[----:B------:R-:W-:-:S03]  /*67a0*/  @!P4 LEA R12, P0, R5, R132, 0x6 ;  /* 0x00000084050cc211 */ /* 0x000fc600078030ff */
[----:B------:R1:W-:Y:S01]  /*67b0*/  @P4 STS.128 [R121+0x3800], RZ ;  /* 0x003800ff79004388 */ /* 0x0003e20000000c00 */
        /* <DEDUP_REMOVED lines=24> */
.L_x_5122:
[----:B------:R-:W-:Y:S05]  /*6940*/  BSYNC B0 ;  /* 0x0000000000007941 */ /* 0x000fea0003800000 */
.L_x_5121:
[----:B------:R-:W0:Y:S02]  /*6950*/  LDGDEPBAR ;  /* 0x00000000000079af */ /* 0x000e240000000000 */
.L_x_5118:
        /* <DEDUP_REMOVED lines=52> */
[--C-:B------:R-:W-:Y:S02]  /*6ca0*/  FFMA.FTZ R149, R6, c[0x0][0x23c], -R144.reuse ;  /* 0x00008f0006957a23 */ /* 0x100fe40000010890 */
[--C-:B------:R-:W-:Y:S02]  /*6cb0*/  FFMA.FTZ R96, R85, c[0x0][0x23c], -R144.reuse ;  /* 0x00008f0055607a23 */ /* 0x100fe40000010890 */
[--C-:B------:R-:W-:Y:S02]  /*6cc0*/  FFMA.FTZ R97, R33, c[0x0][0x23c], -R144.reuse ;  /* 0x00008f0021617a23 */ /* 0x100fe40000010890 */
[----:B------:R-:W-:Y:S01]  /*6cd0*/  FFMA.FTZ R94, R29, c[0x0][0x23c], -R144 ;  /* 0x00008f001d5e7a23 */ /* 0x000fe20000010890 */
[----:B------:R-:W-:Y:S01]  /*6ce0*/  MUFU.EX2 R149, R149 ;  /* 0x0000009500957308 */ /* 0x000fe20000000800 */
[--C-:B------:R-:W-:Y:S01]  /*6cf0*/  FFMA.FTZ R142, R4, c[0x0][0x23c], -R95.reuse ;  /* 0x00008f00048e7a23 */ /* 0x100fe2000001085f */
[----:B------:R-:W-:Y:S01]  /*6d00*/  LDSM.16.MT88.4 R32, [R108+0x7000] ;  /* 0x007000006c20783b */ /* 0x000fe20000004200 */
[----:B------:R-:W-:-:S02]  /*6d10*/  FFMA.FTZ R93, R28, c[0x0][0x23c], -R95 ;  /* 0x00008f001c5d7a23 */ /* 0x000fc4000001085f */
[----:B------:R-:W-:Y:S02]  /*6d20*/  FMUL.FTZ R152, R152, c[0x0][0x23c] ;  /* 0x00008f0098987a20 */ /* 0x000fe40000410000 */
[----:B------:R-:W-:Y:S01]  /*6d30*/  FMUL.FTZ R143, R143, c[0x0][0x23c] ;  /* 0x00008f008f8f7a20 */ /* 0x000fe20000410000 */
[----:B------:R-:W2:Y:S01]  /*6d40*/  MUFU.EX2 R96, R96 ;  /* 0x0000006000607308 */ /* 0x000ea20000000800 */
[--C-:B------:R-:W-:Y:S02]  /*6d50*/  FFMA.FTZ R2, R24, c[0x0][0x23c], -R95.reuse ;  /* 0x00008f0018027a23 */ /* 0x100fe4000001085f */
[--C-:B------:R-:W-:Y:S01]  /*6d60*/  FFMA.FTZ R30, R30, c[0x0][0x23c], -R95.reuse ;  /* 0x00008f001e1e7a23 */ /* 0x100fe2000001085f */
[----:B------:R-:W3:Y:S01]  /*6d70*/  LDSM.16.MT88.4 R24, [R110+0x7000] ;  /* 0x007000006e18783b */ /* 0x000ee20000004200 */
[----:B------:R-:W-:Y:S02]  /*6d80*/  FFMA.FTZ R141, R141, c[0x0][0x23c], -R144 ;  /* 0x00008f008d8d7a23 */ /* 0x000fe40000010890 */
        /* <DEDUP_REMOVED lines=8> */
[----:B------:R-:W-:-:S06]  /*6e10*/  FFMA.FTZ R92, R92, c[0x0][0x23c], -R95 ;  /* 0x00008f005c5c7a23 */ /* 0x000fcc000001085f */
[----:B------:R-:W-:Y:S08]  /*6e20*/  MUFU.EX2 R142, R142 ;  /* 0x0000008e008e7308 */ /* 0x000ff00000000800 */
[----:B------:R-:W2:Y:S01]  /*6e30*/  MUFU.EX2 R93, R93 ;  /* 0x0000005d005d7308 */ /* 0x000ea20000000800 */
[----:B----4-:R-:W-:-:S07]  /*6e40*/  F2FP.BF16.PACK_AB R86, R94, R97 ;  /* 0x000000615e56723e */ /* 0x010fce00000010ff */
[----:B------:R-:W-:Y:S08]  /*6e50*/  MUFU.EX2 R3, R30 ;  /* 0x0000001e00037308 */ /* 0x000ff00000000800 */
[----:B------:R-:W4:Y:S01]  /*6e60*/  MUFU.EX2 R152, R152 ;  /* 0x0000009800987308 */ /* 0x000f220000000800 */
[----:B--2---:R-:W-:-:S07]  /*6e70*/  F2FP.BF16.PACK_AB R85, R93, R142 ;  /* 0x0000008e5d55723e */ /* 0x004fce00000010ff */
[----:B------:R-:W2:Y:S08]  /*6e80*/  MUFU.EX2 R143, R143 ;  /* 0x0000008f008f7308 */ /* 0x000eb00000000800 */
[----:B------:R-:W5:Y:S01]  /*6e90*/  MUFU.EX2 R2, R2 ;  /* 0x0000000200027308 */ /* 0x000f620000000800 */
[-C--:B----4-:R-:W-:Y:S02]  /*6ea0*/  FMUL.FTZ R4, R36, R152.reuse ;  /* 0x0000009824047220 */ /* 0x090fe40000410000 */
[----:B------:R-:W-:-:S02]  /*6eb0*/  FMUL.FTZ R5, R37, R152 ;  /* 0x0000009825057220 */ /* 0x000fc40000410000 */
[-C--:B------:R-:W-:Y:S02]  /*6ec0*/  FMUL.FTZ R12, R44, R152.reuse ;  /* 0x000000982c0c7220 */ /* 0x080fe40000410000 */
[-C--:B------:R-:W-:Y:S01]  /*6ed0*/  FMUL.FTZ R13, R45, R152.reuse ;  /* 0x000000982d0d7220 */ /* 0x080fe20000410000 */
[----:B------:R-:W-:Y:S01]  /*6ee0*/  MUFU.EX2 R141, R141 ;  /* 0x0000008d008d7308 */ /* 0x000fe20000000800 */
[-C--:B--2---:R-:W-:Y:S02]  /*6ef0*/  FMUL.FTZ R6, R38, R143.reuse ;  /* 0x0000008f26067220 */ /* 0x084fe40000410000 */
[-C--:B------:R-:W-:Y:S02]  /*6f00*/  FMUL.FTZ R7, R39, R143.reuse ;  /* 0x0000008f27077220 */ /* 0x080fe40000410000 */
[-C--:B------:R-:W-:Y:S02]  /*6f10*/  FMUL.FTZ R14, R46, R143.reuse ;  /* 0x0000008f2e0e7220 */ /* 0x080fe40000410000 */
[----:B------:R-:W-:Y:S01]  /*6f20*/  FMUL.FTZ R15, R47, R143 ;  /* 0x0000008f2f0f7220 */ /* 0x000fe20000410000 */
[----:B-----5:R-:W-:Y:S01]  /*6f30*/  F2FP.BF16.PACK_AB R87, R2, R3 ;  /* 0x000000030257723e */ /* 0x020fe200000010ff */
[-C--:B------:R-:W-:Y:S01]  /*6f40*/  FMUL.FTZ R40, R40, R152.reuse ;  /* 0x0000009828287220 */ /* 0x080fe20000410000 */
        /* <DEDUP_REMOVED lines=11> */
[-C--:B------:R-:W-:Y:S01]  /*7000*/  FMUL.FTZ R20, R52, R152.reuse ;  /* 0x0000009834147220 */ /* 0x080fe20000410000 */
[----:B------:R-:W-:Y:S01]  /*7010*/  MUFU.EX2 R91, R91 ;  /* 0x0000005b005b7308 */ /* 0x000fe20000000800 */
[----:B------:R-:W-:-:S02]  /*7020*/  FMUL.FTZ R21, R53, R152 ;  /* 0x0000009835157220 */ /* 0x000fc40000410000 */
[-C--:B------:R-:W-:Y:S02]  /*7030*/  FMUL.FTZ R22, R54, R143.reuse ;  /* 0x0000008f36167220 */ /* 0x080fe40000410000 */
[-C--:B------:R-:W-:Y:S01]  /*7040*/  FMUL.FTZ R23, R55, R143.reuse ;  /* 0x0000008f37177220 */ /* 0x080fe20000410000 */
[C---:B------:R-:W-:Y:S01]  /*7050*/  HMMA.16816.F32.BF16 R8, R84.reuse, R10, R40 ;  /* 0x0000000a5408723c */ /* 0x040fe20000041828 */
[----:B------:R-:W1:Y:S01]  /*7060*/  LDSM.16.MT88.4 R40, [R110+0x8000] ;  /* 0x008000006e28783b */ /* 0x000e620000004200 */
[-C--:B------:R-:W-:Y:S01]  /*7070*/  FMUL.FTZ R56, R56, R152.reuse ;  /* 0x0000009838387220 */ /* 0x080fe20000410000 */
[----:B------:R-:W-:Y:S01]  /*7080*/  MUFU.EX2 R98, R98 ;  /* 0x0000006200627308 */ /* 0x000fe20000000800 */
[-C--:B------:R-:W-:Y:S02]  /*7090*/  FMUL.FTZ R57, R57, R152.reuse ;  /* 0x0000009839397220 */ /* 0x080fe40000410000 */
[-C--:B------:R-:W-:Y:S02]  /*70a0*/  FMUL.FTZ R58, R58, R143.reuse ;  /* 0x0000008f3a3a7220 */ /* 0x080fe40000410000 */
[----:B------:R-:W-:Y:S01]  /*70b0*/  HMMA.16816.F32.BF16 R16, R84, R18, R48 ;  /* 0x000000125410723c */ /* 0x000fe20000041830 */
[----:B------:R-:W2:Y:S01]  /*70c0*/  LDSM.16.MT88.4 R48, [R108+0x8000] ;  /* 0x008000006c30783b */ /* 0x000ea20000004200 */
[----:B------:R-:W-:Y:S01]  /*70d0*/  FMUL.FTZ R59, R59, R143 ;  /* 0x0000008f3b3b7220 */ /* 0x000fe20000410000 */
[----:B------:R-:W-:Y:S01]  /*70e0*/  MUFU.EX2 R90, R90 ;  /* 0x0000005a005a7308 */ /* 0x000fe20000000800 */
[----:B------:R-:W-:-:S02]  /*70f0*/  FMUL.FTZ R28, R60, R152 ;  /* 0x000000983c1c7220 */ /* 0x000fc40000410000 */
[-C--:B------:R-:W-:Y:S02]  /*7100*/  FMUL.FTZ R29, R61, R152.reuse ;  /* 0x000000983d1d7220 */ /* 0x080fe40000410000 */
[C---:B---3--:R-:W-:Y:S01]  /*7110*/  HMMA.16816.F32.BF16 R20, R84.reuse, R24, R20 ;  /* 0x000000185414723c */ /* 0x048fe20000041814 */
[-C--:B------:R-:W-:Y:S02]  /*7120*/  FMUL.FTZ R30, R62, R143.reuse ;  /* 0x0000008f3e1e7220 */ /* 0x080fe40000410000 */
[-C--:B------:R-:W-:Y:S02]  /*7130*/  FMUL.FTZ R31, R63, R143.reuse ;  /* 0x0000008f3f1f7220 */ /* 0x080fe40000410000 */
[-C--:B------:R-:W-:Y:S01]  /*7140*/  FMUL.FTZ R64, R64, R152.reuse ;  /* 0x0000009840407220 */ /* 0x080fe20000410000 */
[----:B------:R-:W-:Y:S01]  /*7150*/  LDSM.16.MT88.4 R60, [R110+0x6800] ;  /* 0x006800006e3c783b */ /* 0x000fe20000004200 */
[----:B------:R-:W-:Y:S01]  /*7160*/  FMUL.FTZ R65, R65, R152 ;  /* 0x0000009841417220 */ /* 0x000fe20000410000 */
[----:B------:R-:W-:Y:S01]  /*7170*/  HMMA.16816.F32.BF16 R24, R84, R26, R56 ;  /* 0x0000001a5418723c */ /* 0x000fe20000041838 */
[-C--:B------:R-:W-:Y:S01]  /*7180*/  FMUL.FTZ R66, R66, R143.reuse ;  /* 0x0000008f42427220 */ /* 0x080fe20000410000 */
[----:B------:R-:W3:Y:S01]  /*7190*/  LDSM.16.MT88.4 R56, [R110+0x6400] ;  /* 0x006400006e38783b */ /* 0x000ee20000004200 */
[----:B------:R-:W-:-:S02]  /*71a0*/  FMUL.FTZ R67, R67, R143 ;  /* 0x0000008f43437220 */ /* 0x000fc40000410000 */
[-C--:B------:R-:W-:Y:S02]  /*71b0*/  FMUL.FTZ R36, R68, R152.reuse ;  /* 0x0000009844247220 */ /* 0x080fe40000410000 */
[-C--:B------:R-:W-:Y:S01]  /*71c0*/  FMUL.FTZ R37, R69, R152.reuse ;  /* 0x0000009845257220 */ /* 0x080fe20000410000 */
[C---:B------:R-:W-:Y:S01]  /*71d0*/  HMMA.16816.F32.BF16 R28, R84.reuse, R32, R28 ;  /* 0x00000020541c723c */ /* 0x040fe2000004181c */
[-C--:B------:R-:W-:Y:S02]  /*71e0*/  FMUL.FTZ R38, R70, R143.reuse ;  /* 0x0000008f46267220 */ /* 0x080fe40000410000 */
[-C--:B------:R-:W-:Y:S02]  /*71f0*/  FMUL.FTZ R39, R71, R143.reuse ;  /* 0x0000008f47277220 */ /* 0x080fe40000410000 */
[-C--:B------:R-:W-:Y:S02]  /*7200*/  FMUL.FTZ R44, R76, R152.reuse ;  /* 0x000000984c2c7220 */ /* 0x080fe40000410000 */
[----:B------:R-:W-:Y:S01]  /*7210*/  FMUL.FTZ R45, R77, R152 ;  /* 0x000000984d2d7220 */ /* 0x000fe20000410000 */
[----:B------:R-:W-:Y:S01]  /*7220*/  HMMA.16816.F32.BF16 R32, R84, R34, R64 ;  /* 0x000000225420723c */ /* 0x000fe20000041840 */
[----:B------:R-:W-:-:S02]  /*7230*/  FMUL.FTZ R46, R78, R143 ;  /* 0x0000008f4e2e7220 */ /* 0x000fc40000410000 */
[-C--:B------:R-:W-:Y:S02]  /*7240*/  FMUL.FTZ R47, R79, R143.reuse ;  /* 0x0000008f4f2f7220 */ /* 0x080fe40000410000 */
[-C--:B------:R-:W-:Y:S02]  /*7250*/  FMUL.FTZ R72, R72, R152.reuse ;  /* 0x0000009848487220 */ /* 0x080fe40000410000 */
[-C--:B------:R-:W-:Y:S01]  /*7260*/  FMUL.FTZ R73, R73, R152.reuse ;  /* 0x0000009849497220 */ /* 0x080fe20000410000 */
[----:B-1----:R-:W-:Y:S01]  /*7270*/  HMMA.16816.F32.BF16 R36, R84, R40, R36 ;  /* 0x000000285424723c */ /* 0x002fe20000041824 */
[-C--:B------:R-:W-:Y:S02]  /*7280*/  FMUL.FTZ R74, R74, R143.reuse ;  /* 0x0000008f4a4a7220 */ /* 0x080fe40000410000 */
[----:B------:R-:W-:Y:S02]  /*7290*/  FMUL.FTZ R75, R75, R143 ;  /* 0x0000008f4b4b7220 */ /* 0x000fe40000410000 */
[----:B------:R-:W-:-:S02]  /*72a0*/  FMUL.FTZ R80, R80, R152 ;  /* 0x0000009850507220 */ /* 0x000fc40000410000 */
[----:B------:R-:W-:Y:S01]  /*72b0*/  FMUL.FTZ R81, R81, R152 ;  /* 0x0000009851517220 */ /* 0x000fe20000410000 */
[C---:B--2---:R-:W-:Y:S01]  /*72c0*/  HMMA.16816.F32.BF16 R44, R84.reuse, R48, R44 ;  /* 0x00000030542c723c */ /* 0x044fe2000004182c */
[-C--:B------:R-:W-:Y:S02]  /*72d0*/  FMUL.FTZ R82, R82, R143.reuse ;  /* 0x0000008f52527220 */ /* 0x080fe40000410000 */
[----:B------:R-:W-:Y:S02]  /*72e0*/  FMUL.FTZ R83, R83, R143 ;  /* 0x0000008f53537220 */ /* 0x000fe40000410000 */
[--C-:B------:R-:W-:Y:S02]  /*72f0*/  FFMA.FTZ R64, R135, c[0x0][0x23c], -R144.reuse ;  /* 0x00008f0087407a23 */ /* 0x100fe40000010890 */
[----:B------:R-:W-:Y:S01]  /*7300*/  FFMA.FTZ R135, R150, c[0x0][0x23c], -R95 ;  /* 0x00008f0096877a23 */ /* 0x000fe2000001085f */
[----:B------:R-:W-:Y:S01]  /*7310*/  HMMA.16816.F32.BF16 R40, R84, R42, R72 ;  /* 0x0000002a5428723c */ /* 0x000fe20000041848 */
[----:B------:R-:W-:Y:S01]  /*7320*/  LDSM.16.MT88.4 R72, [R110+0x8800] ;  /* 0x008800006e48783b */ /* 0x000fe20000004200 */
[--C-:B------:R-:W-:Y:S01]  /*7330*/  FFMA.FTZ R65, R99, c[0x0][0x23c], -R144.reuse ;  /* 0x00008f0063417a23 */ /* 0x100fe20000010890 */
[----:B------:R-:W1:Y:S01]  /*7340*/  MUFU.EX2 R64, R64 ;  /* 0x0000004000407308 */ /* 0x000e620000000800 */
[----:B------:R-:W-:-:S02]  /*7350*/  FFMA.FTZ R99, R107, c[0x0][0x23c], -R144 ;  /* 0x00008f006b637a23 */ /* 0x000fc40000010890 */
[----:B------:R-:W-:Y:S02]  /*7360*/  FFMA.FTZ R136, R136, R143, R142 ;  /* 0x0000008f88887223 */ /* 0x000fe4000001008e */
[----:B------:R-:W-:Y:S01]  /*7370*/  HMMA.16816.F32.BF16 R48, R84, R50, R80 ;  /* 0x000000325430723c */ /* 0x000fe20000041850 */
[----:B------:R-:W2:Y:S01]  /*7380*/  LDSM.16.MT88.4 R80, [R108+0x8400] ;  /* 0x008400006c50783b */ /* 0x000ea20000004200 */
[----:B------:R-:W-:Y:S01]  /*7390*/  FFMA.FTZ R137, R137, R152, R149 ;  /* 0x0000009889897223 */ /* 0x000fe20000010095 */
[----:B------:R-:W4:Y:S01]  /*73a0*/  MUFU.EX2 R135, R135 ;  /* 0x0000008700877308 */ /* 0x000f220000000800 */
[----:B------:R-:W-:Y:S02]  /*73b0*/  FADD.FTZ R136, R93, R136 ;  /* 0x000000885d887221 */ /* 0x000fe40000010000 */
[----:B------:R-:W-:Y:S02]  /*73c0*/  FADD.FTZ R96, R96, R137 ;  /* 0x0000008960607221 */ /* 0x000fe40000010000 */
[----:B------:R-:W-:-:S02]  /*73d0*/  FFMA.FTZ R87, R145, c[0x0][0x23c], -R144 ;  /* 0x00008f0091577a23 */ /* 0x000fc40000010890 */
[--C-:B------:R-:W-:Y:S01]  /*73e0*/  FFMA.FTZ R86, R147, c[0x0][0x23c], -R144.reuse ;  /* 0x00008f0093567a23 */ /* 0x100fe20000010890 */
[----:B-1----:R-:W-:Y:S01]  /*73f0*/  F2FP.BF16.PACK_AB R52, R141, R64 ;  /* 0x000000408d34723e */ /* 0x002fe200000010ff */
[--C-:B------:R-:W-:Y:S01]  /*7400*/  FFMA.FTZ R85, R146, c[0x0][0x23c], -R95.reuse ;  /* 0x00008f0092557a23 */ /* 0x100fe2000001085f */
[----:B------:R-:W-:Y:S01]  /*7410*/  MUFU.EX2 R99, R99 ;  /* 0x0000006300637308 */ /* 0x000fe20000000800 */
[----:B------:R-:W-:Y:S02]  /*7420*/  FFMA.FTZ R84, R148, c[0x0][0x23c], -R95 ;  /* 0x00008f0094547a23 */ /* 0x000fe4000001085f */
[--C-:B------:R-:W-:Y:S02]  /*7430*/  FFMA.FTZ R146, R104, c[0x0][0x23c], -R144.reuse ;  /* 0x00008f0068927a23 */ /* 0x100fe40000010890 */
[--C-:B------:R-:W-:Y:S01]  /*7440*/  FFMA.FTZ R145, R101, c[0x0][0x23c], -R144.reuse ;  /* 0x00008f0065917a23 */ /* 0x100fe20000010890 */
[----:B----4-:R-:W-:Y:S01]  /*7450*/  F2FP.BF16.PACK_AB R53, R135, R140 ;  /* 0x0000008c8735723e */ /* 0x010fe200000010ff */
[--C-:B------:R-:W-:Y:S01]  /*7460*/  FFMA.FTZ R104, R131, c[0x0][0x23c], -R144.reuse ;  /* 0x00008f0083687a23 */ /* 0x100fe20000010890 */
[----:B------:R-:W-:Y:S01]  /*7470*/  MUFU.EX2 R87, R87 ;  /* 0x0000005700577308 */ /* 0x000fe20000000800 */
[----:B------:R-:W-:-:S02]  /*7480*/  FFMA.FTZ R101, R105, c[0x0][0x23c], -R144 ;  /* 0x00008f0069657a23 */ /* 0x000fc40000010890 */
[--C-:B------:R-:W-:Y:S02]  /*7490*/  FFMA.FTZ R131, R102, c[0x0][0x23c], -R95.reuse ;  /* 0x00008f0066837a23 */ /* 0x100fe4000001085f */
[--C-:B------:R-:W-:Y:S02]  /*74a0*/  FFMA.FTZ R102, R130, c[0x0][0x23c], -R95.reuse ;  /* 0x00008f0082667a23 */ /* 0x100fe4000001085f */
[----:B------:R-:W-:Y:S01]  /*74b0*/  FFMA.FTZ R105, R100, c[0x0][0x23c], -R95 ;  /* 0x00008f0064697a23 */ /* 0x000fe2000001085f */
[----:B------:R-:W1:Y:S01]  /*74c0*/  MUFU.EX2 R86, R86 ;  /* 0x0000005600567308 */ /* 0x000e620000000800 */
[--C-:B------:R-:W-:Y:S02]  /*74d0*/  FFMA.FTZ R100, R103, c[0x0][0x23c], -R144.reuse ;  /* 0x00008f0067647a23 */ /* 0x100fe40000010890 */
[----:B------:R-:W-:Y:S02]  /*74e0*/  FFMA.FTZ R130, R134, c[0x0][0x23c], -R144 ;  /* 0x00008f0086827a23 */ /* 0x000fe40000010890 */
[----:B------:R-:W-:-:S03]  /*74f0*/  FADD.FTZ R3, R3, R136 ;  /* 0x0000008803037221 */ /* 0x000fc60000010000 */
[----:B------:R-:W-:Y:S01]  /*7500*/  MUFU.EX2 R85, R85 ;  /* 0x0000005500557308 */ /* 0x000fe20000000800 */
[----:B------:R-:W-:-:S07]  /*7510*/  FADD.FTZ R3, R2, R3 ;  /* 0x0000000302037221 */ /* 0x000fce0000010000 */
[----:B------:R-:W4:Y:S01]  /*7520*/  MUFU.EX2 R84, R84 ;  /* 0x0000005400547308 */ /* 0x000f220000000800 */
[----:B-1----:R-:W-:-:S07]  /*7530*/  F2FP.BF16.PACK_AB R54, R86, R87 ;  /* 0x000000575636723e */ /* 0x002fce00000010ff */
[----:B------:R-:W-:Y:S01]  /*7540*/  MUFU.EX2 R145, R145 ;  /* 0x0000009100917308 */ /* 0x000fe20000000800 */
[----:B----4-:R-:W-:-:S07]  /*7550*/  F2FP.BF16.PACK_AB R55, R84, R85 ;  /* 0x000000555437723e */ /* 0x010fce00000010ff */
[----:B------:R-:W1:Y:S01]  /*7560*/  MUFU.EX2 R146, R146 ;  /* 0x0000009200927308 */ /* 0x000e620000000800 */
[C---:B---3--:R-:W-:Y:S07]  /*7570*/  HMMA.16816.F32.BF16 R4, R52.reuse, R56, R4 ;  /* 0x000000383404723c */ /* 0x048fee0000041804 */
[----:B------:R-:W-:Y:S01]  /*7580*/  MUFU.EX2 R101, R101 ;  /* 0x0000006500657308 */ /* 0x000fe20000000800 */
[C---:B------:R-:W-:Y:S01]  /*7590*/  HMMA.16816.F32.BF16 R8, R52.reuse, R58, R8 ;  /* 0x0000003a3408723c */ /* 0x040fe20000041808 */
[----:B------:R-:W3:Y:S06]  /*75a0*/  LDSM.16.MT88.4 R56, [R108+0x6400] ;  /* 0x006400006c38783b */ /* 0x000eec0000004200 */
[----:B------:R-:W-:Y:S01]  /*75b0*/  MUFU.EX2 R104, R104 ;  /* 0x0000006800687308 */ /* 0x000fe20000000800 */
[C---:B--2---:R-:W-:Y:S07]  /*75c0*/  HMMA.16816.F32.BF16 R44, R52.reuse, R80, R44 ;  /* 0x00000050342c723c */ /* 0x044fee000004182c */
[----:B------:R-:W2:Y:S01]  /*75d0*/  MUFU.EX2 R131, R131 ;  /* 0x0000008300837308 */ /* 0x000ea20000000800 */
[C---:B------:R-:W-:Y:S07]  /*75e0*/  HMMA.16816.F32.BF16 R80, R52.reuse, R82, R48 ;  /* 0x000000523450723c */ /* 0x040fee0000041830 */
[----:B------:R-:W-:Y:S08]  /*75f0*/  MUFU.EX2 R102, R102 ;  /* 0x0000006600667308 */ /* 0x000ff00000000800 */
[----:B------:R-:W4:Y:S08]  /*7600*/  MUFU.EX2 R105, R105 ;  /* 0x0000006900697308 */ /* 0x000f300000000800 */
[----:B------:R-:W-:Y:S01]  /*7610*/  MUFU.EX2 R103, R65 ;  /* 0x0000004100677308 */ /* 0x000fe20000000800 */
[C---:B---3--:R-:W-:Y:S07]  /*7620*/  HMMA.16816.F32.BF16 R12, R52.reuse, R56, R12 ;  /* 0x00000038340c723c */ /* 0x048fee000004180c */
[----:B------:R-:W3:Y:S01]  /*7630*/  MUFU.EX2 R100, R100 ;  /* 0x0000006400647308 */ /* 0x000ee20000000800 */
[C---:B------:R-:W-:Y:S01]  /*7640*/  HMMA.16816.F32.BF16 R16, R52.reuse, R58, R16 ;  /* 0x0000003a3410723c */ /* 0x040fe20000041810 */
[----:B------:R-:W5:Y:S06]  /*7650*/  LDSM.16.MT88.4 R56, [R110+0x7400] ;  /* 0x007400006e38783b */ /* 0x000f6c0000004200 */
[----:B------:R-:W1:Y:S08]  /*7660*/  MUFU.EX2 R130, R130 ;  /* 0x0000008200827308 */ /* 0x000e700000000800 */
[----:B------:R-:W1:Y:S01]  /*7670*/  MUFU.EX2 R93, R92 ;  /* 0x0000005c005d7308 */ /* 0x000e620000000800 */
        /* <DEDUP_REMOVED lines=9> */
[----:B-1----:R-:W-:-:S02]  /*7710*/  F2FP.BF16.PACK_AB R52, R146, R145 ;  /* 0x000000919234723e */ /* 0x002fc400000010ff */
[----:B--2---:R-:W-:Y:S02]  /*7720*/  F2FP.BF16.PACK_AB R53, R106, R131 ;  /* 0x000000836a35723e */ /* 0x004fe400000010ff */
[----:B------:R-:W-:Y:S02]  /*7730*/  F2FP.BF16.PACK_AB R54, R104, R101 ;  /* 0x000000656836723e */ /* 0x000fe400000010ff */
[----:B----4-:R-:W-:-:S07]  /*7740*/  F2FP.BF16.PACK_AB R55, R105, R102 ;  /* 0x000000666937723e */ /* 0x010fce00000010ff */
[C---:B------:R-:W-:Y:S01]  /*7750*/  HMMA.16816.F32.BF16 R48, R52.reuse, R60, R4 ;  /* 0x0000003c3430723c */ /* 0x040fe20000041804 */
[----:B------:R-:W1:Y:S07]  /*7760*/  LDSM.16.MT88.4 R4, [R108+0x7800] ;  /* 0x007800006c04783b */ /* 0x000e6e0000004200 */
[C---:B------:R-:W-:Y:S08]  /*7770*/  HMMA.16816.F32.BF16 R68, R52.reuse, R72, R36 ;  /* 0x000000483444723c */ /* 0x040ff00000041824 */
[C---:B------:R-:W-:Y:S01]  /*7780*/  HMMA.16816.F32.BF16 R72, R52.reuse, R74, R40 ;  /* 0x0000004a3448723c */ /* 0x040fe20000041828 */
[----:B------:R-:W-:Y:S07]  /*7790*/  LDSM.16.MT88.4 R40, [R110+0x6c00] ;  /* 0x006c00006e28783b */ /* 0x000fee0000004200 */
[C---:B-----5:R-:W-:Y:S08]  /*77a0*/  HMMA.16816.F32.BF16 R12, R52.reuse, R56, R12 ;  /* 0x00000038340c723c */ /* 0x060ff0000004180c */
[C---:B------:R-:W-:Y:S01]  /*77b0*/  HMMA.16816.F32.BF16 R16, R52.reuse, R58, R16 ;  /* 0x0000003a3410723c */ /* 0x040fe20000041810 */
[----:B------:R-:W2:Y:S07]  /*77c0*/  LDSM.16.MT88.4 R56, [R110+0x7800] ;  /* 0x007800006e38783b */ /* 0x000eae0000004200 */
[C---:B------:R-:W-:Y:S08]  /*77d0*/  HMMA.16816.F32.BF16 R8, R52.reuse, R62, R8 ;  /* 0x0000003e3408723c */ /* 0x040ff00000041808 */
[C---:B-1----:R-:W-:Y:S08]  /*77e0*/  HMMA.16816.F32.BF16 R28, R52.reuse, R4, R28 ;  /* 0x00000004341c723c */ /* 0x042ff0000004181c */
[C---:B------:R-:W-:Y:S01]  /*77f0*/  HMMA.16816.F32.BF16 R32, R52.reuse, R6, R32 ;  /* 0x000000063420723c */ /* 0x040fe20000041820 */
[----:B------:R-:W1:Y:S07]  /*7800*/  LDSM.16.MT88.4 R4, [R108+0x8800] ;  /* 0x008800006c04783b */ /* 0x000e6e0000004200 */
[C---:B--2---:R-:W-:Y:S08]  /*7810*/  HMMA.16816.F32.BF16 R20, R52.reuse, R56, R20 ;  /* 0x000000383414723c */ /* 0x044ff00000041814 */
[C---:B------:R-:W-:Y:S01]  /*7820*/  HMMA.16816.F32.BF16 R24, R52.reuse, R58, R24 ;  /* 0x0000003a3418723c */ /* 0x040fe20000041818 */
[----:B------:R-:W-:Y:S07]  /*7830*/  LDSM.16.MT88.4 R56, [R110+0x7c00] ;  /* 0x007c00006e38783b */ /* 0x000fee0000004200 */
[C---:B-1----:R-:W-:Y:S07]  /*7840*/  HMMA.16816.F32.BF16 R76, R52.reuse, R4, R44 ;  /* 0x00000004344c723c */ /* 0x042fee000004182c */
[----:B------:R-:W-:Y:S01]  /*7850*/  FADD.FTZ R5, R97, R96 ;  /* 0x0000006061057221 */ /* 0x000fe20000010000 */
[----:B------:R-:W-:Y:S01]  /*7860*/  HMMA.16816.F32.BF16 R80, R52, R6, R80 ;  /* 0x000000063450723c */ /* 0x000fe20000041850 */
[----:B------:R-:W1:Y:S01]  /*7870*/  LDSM.16.MT88.4 R52, [R108+0x6c00] ;  /* 0x006c00006c34783b */ /* 0x000e620000004200 */
[----:B---3--:R-:W-:Y:S01]  /*7880*/  F2FP.BF16.PACK_AB R4, R100, R103 ;  /* 0x000000676404723e */ /* 0x008fe200000010ff */
[----:B------:R-:W-:-:S04]  /*7890*/  FADD.FTZ R5, R94, R5 ;  /* 0x000000055e057221 */ /* 0x000fc80000010000 */
[----:B------:R-:W-:Y:S01]  /*78a0*/  FADD.FTZ R2, R64, R5 ;  /* 0x0000000540027221 */ /* 0x000fe20000010000 */
[----:B------:R-:W-:Y:S01]  /*78b0*/  F2FP.BF16.PACK_AB R5, R98, R91 ;  /* 0x0000005b6205723e */ /* 0x000fe200000010ff */
[----:B------:R-:W2:Y:S01]  /*78c0*/  LDSM.16.MT88.4 R64, [R108+0x7c00] ;  /* 0x007c00006c40783b */ /* 0x000ea20000004200 */
[----:B------:R-:W-:Y:S01]  /*78d0*/  F2FP.BF16.PACK_AB R6, R130, R99 ;  /* 0x000000638206723e */ /* 0x000fe200000010ff */
[----:B------:R-:W-:Y:S01]  /*78e0*/  FADD.FTZ R2, R141, R2 ;  /* 0x000000028d027221 */ /* 0x000fe20000010000 */
[----:B------:R-:W-:-:S03]  /*78f0*/  F2FP.BF16.PACK_AB R7, R93, R90 ;  /* 0x0000005a5d07723e */ /* 0x000fc600000010ff */
[----:B------:R-:W-:-:S04]  /*7900*/  FADD.FTZ R87, R87, R2 ;  /* 0x0000000257577221 */ /* 0x000fc80000010000 */
[----:B------:R-:W-:Y:S01]  /*7910*/  HMMA.16816.F32.BF16 R36, R4, R40, R48 ;  /* 0x000000280424723c */ /* 0x000fe20000041830 */
[----:B------:R-:W-:-:S04]  /*7920*/  FADD.FTZ R86, R86, R87 ;  /* 0x0000005756567221 */ /* 0x000fc80000010000 */
[----:B------:R-:W-:-:S03]  /*7930*/  FADD.FTZ R145, R145, R86 ;  /* 0x0000005691917221 */ /* 0x000fc60000010000 */
[----:B------:R-:W-:Y:S01]  /*7940*/  HMMA.16816.F32.BF16 R40, R4, R42, R8 ;  /* 0x0000002a0428723c */ /* 0x000fe20000041808 */
[----:B------:R-:W-:Y:S01]  /*7950*/  LDSM.16.MT88.4 R8, [R108+0x8c00] ;  /* 0x008c00006c08783b */ /* 0x000fe20000004200 */
[----:B------:R-:W-:-:S04]  /*7960*/  FADD.FTZ R146, R146, R145 ;  /* 0x0000009192927221 */ /* 0x000fc80000010000 */
[----:B------:R-:W-:-:S04]  /*7970*/  FADD.FTZ R101, R101, R146 ;  /* 0x0000009265657221 */ /* 0x000fc80000010000 */
[----:B------:R-:W-:Y:S01]  /*7980*/  FADD.FTZ R104, R104, R101 ;  /* 0x0000006568687221 */ /* 0x000fe20000010000 */
[----:B-1----:R-:W-:Y:S01]  /*7990*/  HMMA.16816.F32.BF16 R44, R4, R52, R12 ;  /* 0x00000034042c723c */ /* 0x002fe2000004180c */
[----:B------:R-:W1:Y:S02]  /*79a0*/  LDSM.16.MT88.4 R12, [R110+0x8c00] ;  /* 0x008c00006e0c783b */ /* 0x000e640000004200 */
[----:B------:R-:W-:-:S04]  /*79b0*/  FADD.FTZ R103, R103, R104 ;  /* 0x0000006867677221 */ /* 0x000fc80000010000 */
[----:B------:R-:W-:Y:S01]  /*79c0*/  FADD.FTZ R100, R100, R103 ;  /* 0x0000006764647221 */ /* 0x000fe20000010000 */
[----:B------:R-:W-:Y:S03]  /*79d0*/  HMMA.16816.F32.BF16 R48, R4, R54, R16 ;  /* 0x000000360430723c */ /* 0x000fe60000041810 */
[----:B------:R-:W-:-:S04]  /*79e0*/  FADD.FTZ R99, R99, R100 ;  /* 0x0000006463637221 */ /* 0x000fc80000010000 */
[----:B------:R-:W-:Y:S02]  /*79f0*/  FADD.FTZ R137, R130, R99 ;  /* 0x0000006382897221 */ /* 0x000fe40000010000 */
        /* <DEDUP_REMOVED lines=14> */
[----:B-1----:R-:W-:Y:S01]  /*7ae0*/  HMMA.16816.F32.BF16 R68, R4, R12, R68 ;  /* 0x0000000c0444723c */ /* 0x002fe20000041844 */
[----:B------:R-:W-:Y:S02]  /*7af0*/  MOV R2, R88 ;  /* 0x0000005800027202 */ /* 0x000fe40000000f00 */
[----:B------:R-:W-:-:S04]  /*7b00*/  FADD.FTZ R91, R98, R91 ;  /* 0x0000005b625b7221 */ /* 0x000fc80000010000 */
[----:B------:R-:W-:Y:S01]  /*7b10*/  FADD.FTZ R90, R90, R91 ;  /* 0x0000005b5a5a7221 */ /* 0x000fe20000010000 */
[----:B------:R-:W-:Y:S03]  /*7b20*/  HMMA.16816.F32.BF16 R72, R4, R14, R72 ;  /* 0x0000000e0448723c */ /* 0x000fe60000041848 */
[----:B------:R-:W-:-:S05]  /*7b30*/  FADD.FTZ R136, R93, R90 ;  /* 0x0000005a5d887221 */ /* 0x000fca0000010000 */
[C---:B------:R-:W-:Y:S08]  /*7b40*/  HMMA.16816.F32.BF16 R76, R4.reuse, R8, R76 ;  /* 0x00000008044c723c */ /* 0x040ff0000004184c */
[----:B------:R-:W-:Y:S08]  /*7b50*/  HMMA.16816.F32.BF16 R80, R4, R10, R80 ;  /* 0x0000000a0450723c */ /* 0x000ff00000041850 */
.L_x_5115:
        /* <DEDUP_REMOVED lines=12> */
.L_x_5127:
        /* <DEDUP_REMOVED lines=64> */
.L_x_5124:
        /* <DEDUP_REMOVED lines=58> */
[C---:B------:R-:W-:Y:S08]  /*83c0*/  HMMA.16816.F32.BF16 R16, R88.reuse, R98, RZ ;  /* 0x000000625810723c */ /* 0x040ff000000418ff */
[C---:B----4-:R-:W-:Y:S08]  /*83d0*/  HMMA.16816.F32.BF16 R20, R88.reuse, R100, RZ ;  /* 0x000000645814723c */ /* 0x050ff000000418ff */
[C---:B------:R-:W-:Y:S08]  /*83e0*/  HMMA.16816.F32.BF16 R24, R88.reuse, R102, RZ ;  /* 0x000000665818723c */ /* 0x040ff000000418ff */
[C---:B-----5:R-:W-:Y:S08]  /*83f0*/  HMMA.16816.F32.BF16 R28, R88.reuse, R104, RZ ;  /* 0x00000068581c723c */ /* 0x060ff000000418ff */
[----:B------:R-:W-:Y:S01]  /*8400*/  HMMA.16816.F32.BF16 R32, R88, R106, RZ ;  /* 0x0000006a5820723c */ /* 0x000fe200000418ff */
[----:B------:R-:W2:Y:S07]  /*8410*/  LDSM.16.M88.4 R88, [R109+0x3000] ;  /* 0x003000006d58783b */ /* 0x000eae0000000200 */
[C---:B--2---:R-:W-:Y:S08]  /*8420*/  HMMA.16816.F32.BF16 R4, R92.reuse, R88, R4 ;  /* 0x000000585c04723c */ /* 0x044ff00000041804 */
[C---:B------:R-:W-:Y:S01]  /*8430*/  HMMA.16816.F32.BF16 R8, R92.reuse, R90, R8 ;  /* 0x0000005a5c08723c */ /* 0x040fe20000041808 */
        /* <DEDUP_REMOVED lines=8> */
[----:B------:R-:W-:Y:S01]  /*84c0*/  HMMA.16816.F32.BF16 R32, R92, R90, R32 ;  /* 0x0000005a5c20723c */ /* 0x000fe20000041820 */
[----:B------:R-:W-:Y:S04]  /*84d0*/  LDSM.16.M88.4 R88, [R113+0x1000] ;  /* 0x001000007158783b */ /* 0x000fe80000000200 */
[----:B------:R-:W2:Y:S03]  /*84e0*/  LDSM.16.M88.4 R92, [R112+0x4000] ;  /* 0x00400000705c783b */ /* 0x000ea60000000200 */
        /* <DEDUP_REMOVED lines=47> */
[----:B------:R-:W2:Y:S01]  /*87e0*/  LDSM.16.M88.4 R92, [R109+0x5c00] ;  /* 0x005c00006d5c783b */ /* 0x000ea20000000200 */
[----:B------:R-:W-:Y:S04]  /*87f0*/  DEPBAR.LE SB0, 0x0 ;  /* 0x000080000000791a */ /* 0x000fe80000000000 */
[----:B------:R-:W-:Y:S02]  /*8800*/  BAR.SYNC.DEFER_BLOCKING 0x0 ;  /* 0x0000000000007b1d */ /* 0x000fe40000010000 */
[C---:B--2---:R-:W-:Y:S08]  /*8810*/  HMMA.16816.F32.BF16 R28, R88.reuse, R92, R28 ;  /* 0x0000005c581c723c */ /* 0x044ff0000004181c */
        /* <DEDUP_REMOVED lines=66> */
.L_x_5126:
[----:B------:R1:W-:Y:S01]  /*8c40*/  @P3 STS [R121+0x3000], RZ ;  /* 0x003000ff79003388 */ /* 0x0003e20000000800 */
[C---:B------:R-:W-:Y:S01]  /*8c50*/  LEA R88, P0, R86.reuse, R132, 0x1 ;  /* 0x0000008456587211 */ /* 0x040fe200078008ff */
[----:B------:R-:W-:Y:S02]  /*8c60*/  @!P3 IMAD.MOV.U32 R3, RZ, RZ, c[0x0][0x198] ;  /* 0x00006600ff03b624 */ /* 0x000fe400078e00ff */
[----:B------:R1:W-:Y:S01]  /*8c70*/  @P3 STS [R121+0x3004], RZ ;  /* 0x003004ff79003388 */ /* 0x0003e20000000800 */
[--C-:B------:R-:W-:Y:S01]  /*8c80*/  LEA.HI.X R89, R86, R133, R87.reuse, 0x1, P0 ;  /* 0x0000008556597211 */ /* 0x100fe200000f0c57 */
[----:B------:R-:W-:Y:S01]  /*8c90*/  @!P3 IMAD.MOV.U32 R2, RZ, RZ, c[0x0][0x19c] ;  /* 0x00006700ff02b624 */ /* 0x000fe200078e00ff */
[----:B------:R-:W-:Y:S01]  /*8ca0*/  @!P3 LEA R90, P0, R3, R88, 0x6 ;  /* 0x00000058035ab211 */ /* 0x000fe200078030ff */
[----:B------:R1:W-:Y:S01]  /*8cb0*/  @P3 STS.64 [R121+0x3008], RZ ;  /* 0x003008ff79003388 */ /* 0x0003e20000000a00 */
[----:B------:R-:W-:Y:S02]  /*8cc0*/  IADD3 R86, P4, R117, R86, RZ ;  /* 0x0000005675567210 */ /* 0x000fe40007f9e0ff */
[----:B------:R-:W-:Y:S01]  /*8cd0*/  @!P3 LEA.HI.X R91, R3, R89, R2, 0x6, P0 ;  /* 0x00000059035bb211 */ /* 0x000fe200000f3402 */
[----:B------:R-:W-:Y:S01]  /*8ce0*/  @!PT LDS RZ, [RZ] ;  /* 0x00000000fffff984 */ /* 0x000fe20000000800 */
[----:B------:R-:W-:Y:S01]  /*8cf0*/  @!PT LDS RZ, [RZ] ;  /* 0x00000000fffff984 */ /* 0x000fe20000000800 */
[----:B------:R-:W-:Y:S01]  /*8d00*/  @!PT LDS RZ, [RZ] ;  /* 0x00000000fffff984 */ /* 0x000fe20000000800 */
[----:B------:R1:W-:Y:S01]  /*8d10*/  @!P3 LDGSTS.E.BYPASS.LTC128B.128 [R121+0x3000], [R88.64] ;  /* 0x030000005879bfae */ /* 0x0003e2000b901d48 */
[-C--:B------:R-:W-:Y:S01]  /*8d20*/  @!P1 LEA R92, P0, R86, R132.reuse, 0x1 ;  /* 0x00000084565c9211 */ /* 0x080fe200078008ff */
[----:B------:R-:W-:Y:S01]  /*8d30*/  IMAD.X R87, R116, 0x1, R87, P4 ;  /* 0x0000000174577824 */ /* 0x000fe200020e0657 */
[C---:B------:R-:W-:Y:S01]  /*8d40*/  @!P2 LEA R2, P4, R86.reuse, R132, 0x1 ;  /* 0x000000845602a211 */ /* 0x040fe200078808ff */
[----:B------:R1:W-:Y:S01]  /*8d50*/  @P2 STS.128 [R121+0x4000], RZ ;  /* 0x004000ff79002388 */ /* 0x0003e20000000c00 */
[----:B------:R-:W-:Y:S02]  /*8d60*/  IMAD.MOV.U32 R132, RZ, RZ, R88 ;  /* 0x000000ffff847224 */ /* 0x000fe400078e0058 */
[CCC-:B------:R-:W-:Y:S01]  /*8d70*/  @!P2 LEA.HI.X R3, R86.reuse, R133.reuse, R87.reuse, 0x1, P4 ;  /* 0x000000855603a211 */ /* 0x1c0fe200020f0c57 */
[----:B------:R-:W-:Y:S01]  /*8d80*/  @!PT LDS RZ, [RZ] ;  /* 0x00000000fffff984 */ /* 0x000fe20000000800 */
[----:B------:R-:W-:Y:S01]  /*8d90*/  @!PT LDS RZ, [RZ] ;  /* 0x00000000fffff984 */ /* 0x000fe20000000800 */
[----:B------:R-:W-:Y:S01]  /*8da0*/  @!PT LDS RZ, [RZ] ;  /* 0x00000000fffff984 */ /* 0x000fe20000000800 */
[----:B------:R1:W-:Y:S01]  /*8db0*/  @!P2 LDGSTS.E.BYPASS.LTC128B.128 [R121+0x4000], [R88.64+0x40] ;  /* 0x040000405879afae */ /* 0x0003e2000b901d48 */
[----:B------:R-:W-:Y:S01]  /*8dc0*/  @!P1 LEA.HI.X R93, R86, R133, R87, 0x1, P0 ;  /* 0x00000085565d9211 */ /* 0x000fe200000f0c57 */
[----:B------:R-:W-:Y:S02]  /*8dd0*/  IMAD.MOV.U32 R133, RZ, RZ, R89 ;  /* 0x000000ffff857224 */ /* 0x000fe400078e0059 */
        /* <DEDUP_REMOVED lines=21> */
.L_x_5125:
        /* <DEDUP_REMOVED lines=10> */
[----:B------:R-:W-:Y:S07]  /*8fd0*/  IADD3 R90, R2, 0x19, RZ ;  /* 0x00000019025a7810 */ /* 0x000fee0007ffe0ff */
        /* <DEDUP_REMOVED lines=15> */
[----:B------:R-:W1:Y:S01]  /*90d0*/  I2F R91, R91 ;  /* 0x0000005b005b7306 */ /* 0x000e620000201400 */
[C---:B------:R-:W-:Y:S02]  /*90e0*/  FFMA.FTZ R13, R0.reuse, R87, R13 ;  /* 0x00000057000d7223 */ /* 0x040fe4000001000d */
[CC--:B------:R-:W-:Y:S02]  /*90f0*/  FFMA.FTZ R18, R0.reuse, R93.reuse, R18 ;  /* 0x0000005d00127223 */ /* 0x0c0fe40000010012 */
[C---:B------:R-:W-:Y:S01]  /*9100*/  FFMA.FTZ R16, R0.reuse, R93, R16 ;  /* 0x0000005d00107223 */ /* 0x040fe20000010010 */
[----:B------:R-:W-:Y:S01]  /*9110*/  FMNMX.FTZ R93, R7, R92, !PT ;  /* 0x0000005c075d7209 */ /* 0x000fe20007810000 */
[-C--:B------:R-:W-:Y:S01]  /*9120*/  FFMA.FTZ R8, R0, R89.reuse, R8 ;  /* 0x0000005900087223 */ /* 0x080fe20000010008 */
[----:B------:R-:W-:Y:S01]  /*9130*/  FMNMX.FTZ R92, R4, R84, !PT ;  /* 0x00000054045c7209 */ /* 0x000fe20007810000 */
[C---:B------:R-:W-:Y:S01]  /*9140*/  FFMA.FTZ R10, R0.reuse, R89, R10 ;  /* 0x00000059000a7223 */ /* 0x040fe2000001000a */
[----:B------:R-:W2:Y:S01]  /*9150*/  I2F R88, R88 ;  /* 0x0000005800587306 */ /* 0x000ea20000201400 */
[----:B------:R-:W-:Y:S01]  /*9160*/  FFMA.FTZ R14, R0, R95, R14 ;  /* 0x0000005f000e7223 */ /* 0x000fe2000001000e */
[----:B------:R-:W-:Y:S01]  /*9170*/  IADD3 R95, R2, 0x38, RZ ;  /* 0x00000038025f7810 */ /* 0x000fe20007ffe0ff */
[-C--:B------:R-:W-:Y:S01]  /*9180*/  FFMA.FTZ R11, R0, R86.reuse, R11 ;  /* 0x00000056000b7223 */ /* 0x080fe2000001000b */
[----:B------:R-:W-:Y:S01]  /*9190*/  IADD3 R89, R2, 0x28, RZ ;  /* 0x0000002802597810 */ /* 0x000fe20007ffe0ff */
[----:B------:R-:W-:Y:S01]  /*91a0*/  FFMA.FTZ R9, R0, R86, R9 ;  /* 0x0000005600097223 */ /* 0x000fe20000010009 */
[----:B------:R-:W-:Y:S01]  /*91b0*/  FMNMX.FTZ R94, R10, R93, !PT ;  /* 0x0000005d0a5e7209 */ /* 0x000fe20007810000 */
[----:B------:R-:W-:Y:S01]  /*91c0*/  FFMA.FTZ R15, R0, R87, R15 ;  /* 0x00000057000f7223 */ /* 0x000fe2000001000f */
[----:B------:R-:W-:Y:S01]  /*91d0*/  IADD3 R86, R2, 0x29, RZ ;  /* 0x0000002902567810 */ /* 0x000fe20007ffe0ff */
[----:B------:R-:W-:Y:S01]  /*91e0*/  FFMA.FTZ R17, R0, R90, R17 ;  /* 0x0000005a00117223 */ /* 0x000fe20000010011 */
[----:B------:R-:W3:Y:S01]  /*91f0*/  I2F R89, R89 ;  /* 0x0000005900597306 */ /* 0x000ee20000201400 */
[----:B------:R-:W-:Y:S02]  /*9200*/  FMNMX.FTZ R93, R11, R94, !PT ;  /* 0x0000005e0b5d7209 */ /* 0x000fe40007810000 */
[----:B------:R-:W-:Y:S01]  /*9210*/  IADD3 R87, R2, 0x30, RZ ;  /* 0x0000003002577810 */ /* 0x000fe20007ffe0ff */
[-C--:B-1----:R-:W-:Y:S01]  /*9220*/  FFMA.FTZ R22, R0, R91.reuse, R22 ;  /* 0x0000005b00167223 */ /* 0x082fe20000010016 */
[----:B------:R-:W-:Y:S01]  /*9230*/  IADD3 R94, R2, 0x39, RZ ;  /* 0x00000039025e7810 */ /* 0x000fe20007ffe0ff */
[----:B------:R-:W-:Y:S01]  /*9240*/  FFMA.FTZ R20, R0, R91, R20 ;  /* 0x0000005b00147223 */ /* 0x000fe20000010014 */
[----:B------:R-:W-:Y:S02]  /*9250*/  FMNMX.FTZ R91, R5, R92, !PT ;  /* 0x0000005c055b7209 */ /* 0x000fe40007810000 */
[----:B------:R-:W-:Y:S01]  /*9260*/  FMNMX.FTZ R92, R14, R93, !PT ;  /* 0x0000005d0e5c7209 */ /* 0x000fe20007810000 */
[----:B------:R-:W1:Y:S01]  /*9270*/  I2F R86, R86 ;  /* 0x0000005600567306 */ /* 0x000e620000201400 */
[----:B------:R-:W-:Y:S02]  /*9280*/  IADD3 R90, R2, 0x31, RZ ;  /* 0x00000031025a7810 */ /* 0x000fe40007ffe0ff */
[----:B------:R-:W-:Y:S01]  /*9290*/  FMNMX.FTZ R93, R15, R92, !PT ;  /* 0x0000005c0f5d7209 */ /* 0x000fe20007810000 */
[CC--:B--2---:R-:W-:Y:S02]  /*92a0*/  FFMA.FTZ R23, R0.reuse, R88.reuse, R23 ;  /* 0x0000005800177223 */ /* 0x0c4fe40000010017 */
[----:B------:R-:W-:Y:S01]  /*92b0*/  FFMA.FTZ R21, R0, R88, R21 ;  /* 0x0000005800157223 */ /* 0x000fe20000010015 */
[----:B------:R-:W-:Y:S03]  /*92c0*/  FMNMX.FTZ R88, R8, R91, !PT ;  /* 0x0000005b08587209 */ /* 0x000fe60007810000 */
[----:B------:R-:W2:Y:S01]  /*92d0*/  I2F R91, R95 ;  /* 0x0000005f005b7306 */ /* 0x000ea20000201400 */
[----:B------:R-:W-:Y:S02]  /*92e0*/  FMNMX.FTZ R97, R9, R88, !PT ;  /* 0x0000005809617209 */ /* 0x000fe40007810000 */
[----:B------:R-:W-:Y:S01]  /*92f0*/  FMNMX.FTZ R88, R18, R93, !PT ;  /* 0x0000005d12587209 */ /* 0x000fe20007810000 */
[----:B---3--:R-:W-:Y:S01]  /*9300*/  FFMA.FTZ R26, R0, R89, R26 ;  /* 0x00000059001a7223 */ /* 0x008fe2000001001a */
[----:B------:R-:W-:Y:S01]  /*9310*/  FMNMX.FTZ R92, R12, R97, !PT ;  /* 0x000000610c5c7209 */ /* 0x000fe20007810000 */
[----:B------:R-:W-:Y:S01]  /*9320*/  FFMA.FTZ R24, R0, R89, R24 ;  /* 0x0000005900187223 */ /* 0x000fe20000010018 */
[----:B------:R-:W-:Y:S02]  /*9330*/  FMNMX.FTZ R93, R19, R88, !PT ;  /* 0x00000058135d7209 */ /* 0x000fe40007810000 */
[----:B------:R-:W-:Y:S01]  /*9340*/  FMNMX.FTZ R97, R13, R92, !PT ;  /* 0x0000005c0d617209 */ /* 0x000fe20007810000 */
[----:B------:R-:W3:Y:S01]  /*9350*/  I2F R87, R87 ;  /* 0x0000005700577306 */ /* 0x000ee20000201400 */
[----:B------:R-:W-:Y:S02]  /*9360*/  FMNMX.FTZ R2, R22, R93, !PT ;  /* 0x0000005d16027209 */ /* 0x000fe40007810000 */
[----:B------:R-:W-:Y:S01]  /*9370*/  FMNMX.FTZ R88, R16, R97, !PT ;  /* 0x0000006110587209 */ /* 0x000fe20007810000 */
[C---:B-1----:R-:W-:Y:S01]  /*9380*/  FFMA.FTZ R27, R0.reuse, R86, R27 ;  /* 0x00000056001b7223 */ /* 0x042fe2000001001b */
[----:B------:R-:W-:Y:S01]  /*9390*/  FMNMX.FTZ R93, R23, R2, !PT ;  /* 0x00000002175d7209 */ /* 0x000fe20007810000 */
[----:B------:R-:W-:Y:S03]  /*93a0*/  FFMA.FTZ R25, R0, R86, R25 ;  /* 0x0000005600197223 */ /* 0x000fe60000010019 */
[----:B------:R-:W-:Y:S01]  /*93b0*/  FMNMX.FTZ R2, R26, R93, !PT ;  /* 0x0000005d1a027209 */ /* 0x000fe20007810000 */
[----:B------:R-:W1:Y:S03]  /*93c0*/  I2F R90, R90 ;  /* 0x0000005a005a7306 */ /* 0x000e660000201400 */
[----:B------:R-:W-:Y:S01]  /*93d0*/  FMNMX.FTZ R93, R27, R2, !PT ;  /* 0x000000021b5d7209 */ /* 0x000fe20007810000 */
[CC--:B--2---:R-:W-:Y:S01]  /*93e0*/  FFMA.FTZ R34, R0.reuse, R91.reuse, R34 ;  /* 0x0000005b00227223 */ /* 0x0c4fe20000010022 */
[----:B------:R-:W-:Y:S01]  /*93f0*/  FMNMX.FTZ R95, R17, R88, !PT ;  /* 0x00000058115f7209 */ /* 0x000fe20007810000 */
[----:B------:R-:W-:Y:S03]  /*9400*/  FFMA.FTZ R32, R0, R91, R32 ;  /* 0x0000005b00207223 */ /* 0x000fe60000010020 */
[----:B------:R-:W-:Y:S01]  /*9410*/  FMNMX.FTZ R88, R20, R95, !PT ;  /* 0x0000005f14587209 */ /* 0x000fe20007810000 */
[----:B------:R-:W2:Y:S03]  /*9420*/  I2F R3, R94 ;  /* 0x0000005e00037306 */ /* 0x000ea60000201400 */
[----:B------:R-:W-:Y:S01]  /*9430*/  FMNMX.FTZ R89, R21, R88, !PT ;  /* 0x0000005815597209 */ /* 0x000fe20007810000 */
[CC--:B---3--:R-:W-:Y:S02]  /*9440*/  FFMA.FTZ R30, R0.reuse, R87.reuse, R30 ;  /* 0x00000057001e7223 */ /* 0x0c8fe4000001001e */
[----:B------:R-:W-:Y:S01]  /*9450*/  FFMA.FTZ R28, R0, R87, R28 ;  /* 0x00000057001c7223 */ /* 0x000fe2000001001c */
[----:B------:R-:W-:Y:S02]  /*9460*/  FMNMX.FTZ R2, R24, R89, !PT ;  /* 0x0000005918027209 */ /* 0x000fe40007810000 */
[----:B------:R-:W-:Y:S02]  /*9470*/  FMNMX.FTZ R86, R30, R93, !PT ;  /* 0x0000005d1e567209 */ /* 0x000fe40007810000 */
[----:B------:R-:W-:Y:S01]  /*9480*/  FMNMX.FTZ R89, R25, R2, !PT ;  /* 0x0000000219597209 */ /* 0x000fe20007810000 */
[CC--:B-1----:R-:W-:Y:S02]  /*9490*/  FFMA.FTZ R31, R0.reuse, R90.reuse, R31 ;  /* 0x0000005a001f7223 */ /* 0x0c2fe4000001001f */
[----:B------:R-:W-:Y:S03]  /*94a0*/  FFMA.FTZ R29, R0, R90, R29 ;  /* 0x0000005a001d7223 */ /* 0x000fe6000001001d */
[----:B------:R-:W-:Y:S02]  /*94b0*/  FMNMX.FTZ R87, R31, R86, !PT ;  /* 0x000000561f577209 */ /* 0x000fe40007810000 */
[----:B------:R-:W-:Y:S02]  /*94c0*/  FMNMX.FTZ R86, R28, R89, !PT ;  /* 0x000000591c567209 */ /* 0x000fe40007810000 */
[----:B------:R-:W-:Y:S01]  /*94d0*/  FMNMX.FTZ R2, R34, R87, !PT ;  /* 0x0000005722027209 */ /* 0x000fe20007810000 */
[CC--:B--2---:R-:W-:Y:S01]  /*94e0*/  FFMA.FTZ R35, R0.reuse, R3.reuse, R35 ;  /* 0x0000000300237223 */ /* 0x0c4fe20000010023 */
[----:B------:R-:W-:Y:S01]  /*94f0*/  FMNMX.FTZ R95, R29, R86, !PT ;  /* 0x000000561d5f7209 */ /* 0x000fe20007810000 */
[----:B------:R-:W-:Y:S03]  /*9500*/  FFMA.FTZ R33, R0, R3, R33 ;  /* 0x0000000300217223 */ /* 0x000fe60000010021 */
        /* <DEDUP_REMOVED lines=8> */
[----:B------:R-:W2:Y:S08]  /*9590*/  SHFL.BFLY PT, R88, R91, 0x1, 0x1f ;  /* 0x0c201f005b587f89 */ /* 0x000eb000000e0000 */
[----:B------:R-:W3:Y:S01]  /*95a0*/  LDSM.16.MT88.4 R92, [R110+0x6000] ;  /* 0x006000006e5c783b */ /* 0x000ee20000004200 */
        /* <DEDUP_REMOVED lines=12> */
[--C-:B------:R-:W-:Y:S01]  /*9670*/  FFMA.FTZ R98, R7, c[0x0][0x23c], -R102.reuse ;  /* 0x00008f0007627a23 */ /* 0x100fe20000010866 */
[----:B------:R-:W1:Y:S01]  /*9680*/  MUFU.EX2 R85, R85 ;  /* 0x0000005500557308 */ /* 0x000e620000000800 */
[----:B------:R-:W-:Y:S01]  /*9690*/  FFMA.FTZ R87, R10, c[0x0][0x23c], -R102 ;  /* 0x00008f000a577a23 */ /* 0x000fe20000010866 */
[----:B------:R-:W-:Y:S01]  /*96a0*/  ISETP.GT.AND P0, PT, R120, 0x1, PT ;  /* 0x000000017800780c */ /* 0x000fe20003f04270 */
[--C-:B------:R-:W-:Y:S01]  /*96b0*/  FFMA.FTZ R140, R4, c[0x0][0x23c], -R100.reuse ;  /* 0x00008f00048c7a23 */ /* 0x100fe20000010864 */
[----:B------:R-:W-:Y:S01]  /*96c0*/  MOV R120, R104 ;  /* 0x0000006800787202 */ /* 0x000fe20000000f00 */
[--C-:B------:R-:W-:Y:S02]  /*96d0*/  FFMA.FTZ R99, R5, c[0x0][0x23c], -R100.reuse ;  /* 0x00008f0005637a23 */ /* 0x100fe40000010864 */
[--C-:B------:R-:W-:Y:S02]  /*96e0*/  FFMA.FTZ R97, R8, c[0x0][0x23c], -R100.reuse ;  /* 0x00008f0008617a23 */ /* 0x100fe40000010864 */
[----:B------:R-:W-:Y:S01]  /*96f0*/  FFMA.FTZ R96, R9, c[0x0][0x23c], -R100 ;  /* 0x00008f0009607a23 */ /* 0x000fe20000010864 */
[----:B------:R-:W-:Y:S01]  /*9700*/  MUFU.EX2 R101, R101 ;  /* 0x0000006500657308 */ /* 0x000fe20000000800 */
[----:B------:R-:W-:Y:S02]  /*9710*/  FMUL.FTZ R84, R86, c[0x0][0x23c] ;  /* 0x00008f0056547a20 */ /* 0x000fe40000410000 */
        /* <DEDUP_REMOVED lines=37> */
[--C-:B------:R-:W-:Y:S02]  /*9970*/  FFMA.FTZ R144, R13, c[0x0][0x23c], -R100.reuse ;  /* 0x00008f000d907a23 */ /* 0x100fe40000010864 */
[--C-:B------:R-:W-:Y:S02]  /*9980*/  FFMA.FTZ R138, R16, c[0x0][0x23c], -R100.reuse ;  /* 0x00008f00108a7a23 */ /* 0x100fe40000010864 */
[----:B------:R-:W-:Y:S02]  /*9990*/  FFMA.FTZ R107, R17, c[0x0][0x23c], -R100 ;  /* 0x00008f00116b7a23 */ /* 0x000fe40000010864 */
[----:B------:R-:W-:Y:S01]  /*99a0*/  FFMA.FTZ R101, R85, R136, R101 ;  /* 0x0000008855657223 */ /* 0x000fe20000010065 */
[----:B------:R-:W4:Y:S01]  /*99b0*/  MUFU.EX2 R97, R97 ;  /* 0x0000006100617308 */ /* 0x000f220000000800 */
[--C-:B------:R-:W-:Y:S01]  /*99c0*/  FFMA.FTZ R148, R22, c[0x0][0x23c], -R102.reuse ;  /* 0x00008f0016947a23 */ /* 0x100fe20000010866 */
[----:B------:R-:W-:Y:S01]  /*99d0*/  MOV R85, R2 ;  /* 0x0000000200557202 */ /* 0x000fe20000000f00 */
[----:B------:R-:W-:Y:S01]  /*99e0*/  FADD.FTZ R98, R98, R101 ;  /* 0x0000006562627221 */ /* 0x000fe20000010000 */
[----:B--2---:R-:W-:Y:S01]  /*99f0*/  F2FP.BF16.PACK_AB R91, R86, R87 ;  /* 0x00000057565b723e */ /* 0x004fe200000010ff */
[----:B------:R-:W-:Y:S02]  /*9a00*/  FFMA.FTZ R143, R23, c[0x0][0x23c], -R102 ;  /* 0x00008f00178f7a23 */ /* 0x000fe40000010866 */
[----:B------:R-:W-:Y:S02]  /*9a10*/  FADD.FTZ R87, R87, R98 ;  /* 0x0000006257577221 */ /* 0x000fe40000010000 */
[--C-:B------:R-:W-:Y:S01]  /*9a20*/  FFMA.FTZ R146, R26, c[0x0][0x23c], -R102.reuse ;  /* 0x00008f001a927a23 */ /* 0x100fe20000010866 */
[----:B------:R-:W2:Y:S01]  /*9a30*/  MUFU.EX2 R84, R84 ;  /* 0x0000005400547308 */ /* 0x000ea20000000800 */
[----:B------:R-:W-:Y:S02]  /*9a40*/  FFMA.FTZ R141, R27, c[0x0][0x23c], -R102 ;  /* 0x00008f001b8d7a23 */ /* 0x000fe40000010866 */
[--C-:B------:R-:W-:Y:S01]  /*9a50*/  FFMA.FTZ R150, R20, c[0x0][0x23c], -R100.reuse ;  /* 0x00008f0014967a23 */ /* 0x100fe20000010864 */
[----:B-1----:R-:W-:Y:S01]  /*9a60*/  F2FP.BF16.PACK_AB R88, R99, R140 ;  /* 0x0000008c6358723e */ /* 0x002fe200000010ff */
[--C-:B------:R-:W-:Y:S02]  /*9a70*/  FFMA.FTZ R145, R21, c[0x0][0x23c], -R100.reuse ;  /* 0x00008f0015917a23 */ /* 0x100fe40000010864 */
[--C-:B------:R-:W-:Y:S02]  /*9a80*/  FFMA.FTZ R152, R24, c[0x0][0x23c], -R100.reuse ;  /* 0x00008f0018987a23 */ /* 0x100fe40000010864 */
[----:B------:R-:W-:Y:S01]  /*9a90*/  FFMA.FTZ R147, R25, c[0x0][0x23c], -R100 ;  /* 0x00008f0019937a23 */ /* 0x000fe20000010864 */
[----:B------:R-:W-:Y:S01]  /*9aa0*/  MUFU.EX2 R103, R103 ;  /* 0x0000006700677308 */ /* 0x000fe20000000800 */
[--C-:B------:R-:W-:Y:S02]  /*9ab0*/  FFMA.FTZ R153, R30, c[0x0][0x23c], -R102.reuse ;  /* 0x00008f001e997a23 */ /* 0x100fe40000010866 */
[--C-:B------:R-:W-:Y:S01]  /*9ac0*/  FFMA.FTZ R31, R31, c[0x0][0x23c], -R102.reuse ;  /* 0x00008f001f1f7a23 */ /* 0x100fe20000010866 */
[----:B----4-:R-:W-:Y:S01]  /*9ad0*/  F2FP.BF16.PACK_AB R90, R96, R97 ;  /* 0x00000061605a723e */ /* 0x010fe200000010ff */
[--C-:B------:R-:W-:Y:S02]  /*9ae0*/  FFMA.FTZ R151, R34, c[0x0][0x23c], -R102.reuse ;  /* 0x00008f0022977a23 */ /* 0x100fe40000010866 */
[----:B------:R-:W-:Y:S02]  /*9af0*/  FFMA.FTZ R102, R35, c[0x0][0x23c], -R102 ;  /* 0x00008f0023667a23 */ /* 0x000fe40000010866 */
[--C-:B------:R-:W-:Y:S01]  /*9b00*/  FFMA.FTZ R154, R28, c[0x0][0x23c], -R100.reuse ;  /* 0x00008f001c9a7a23 */ /* 0x100fe20000010864 */
[----:B------:R-:W-:Y:S01]  /*9b10*/  MUFU.EX2 R142, R142 ;  /* 0x0000008e008e7308 */ /* 0x000fe20000000800 */
[----:B------:R-:W-:Y:S02]  /*9b20*/  FFMA.FTZ R156, R32, c[0x0][0x23c], -R100 ;  /* 0x00008f00209c7a23 */ /* 0x000fe40000010864 */
[----:B------:R-:W-:Y:S02]  /*9b30*/  FADD.FTZ R87, R86, R87 ;  /* 0x0000005756577221 */ /* 0x000fe40000010000 */
[C---:B--2---:R-:W-:Y:S02]  /*9b40*/  FMUL.FTZ R36, R84.reuse, R36 ;  /* 0x0000002454247220 */ /* 0x044fe40000410000 */
[C---:B------:R-:W-:Y:S02]  /*9b50*/  FMUL.FTZ R37, R84.reuse, R37 ;  /* 0x0000002554257220 */ /* 0x040fe40000410000 */
[C---:B------:R-:W-:Y:S01]  /*9b60*/  FMUL.FTZ R40, R84.reuse, R40 ;  /* 0x0000002854287220 */ /* 0x040fe20000410000 */
[----:B------:R-:W-:Y:S01]  /*9b70*/  MUFU.EX2 R136, R102 ;  /* 0x0000006600887308 */ /* 0x000fe20000000800 */
[C---:B------:R-:W-:Y:S02]  /*9b80*/  FMUL.FTZ R41, R84.reuse, R41 ;  /* 0x0000002954297220 */ /* 0x040fe40000410000 */
[C---:B------:R-:W-:Y:S01]  /*9b90*/  FMUL.FTZ R44, R84.reuse, R44 ;  /* 0x0000002c542c7220 */ /* 0x040fe20000410000 */
[C---:B---3--:R-:W-:Y:S05]  /*9ba0*/  HMMA.16816.F32.BF16 R36, R88.reuse, R92, R36 ;  /* 0x0000005c5824723c */ /* 0x048fea0000041824 */
[C---:B------:R-:W-:Y:S01]  /*9bb0*/  FMUL.FTZ R45, R84.reuse, R45 ;  /* 0x0000002d542d7220 */ /* 0x040fe20000410000 */
[----:B------:R-:W-:Y:S01]  /*9bc0*/  MUFU.EX2 R106, R106 ;  /* 0x0000006a006a7308 */ /* 0x000fe20000000800 */
[C---:B------:R-:W-:Y:S01]  /*9bd0*/  FMUL.FTZ R48, R84.reuse, R48 ;  /* 0x0000003054307220 */ /* 0x040fe20000410000 */
[C---:B------:R-:W-:Y:S01]  /*9be0*/  HMMA.16816.F32.BF16 R40, R88.reuse, R94, R40 ;  /* 0x0000005e5828723c */ /* 0x040fe20000041828 */
[----:B------:R-:W1:Y:S03]  /*9bf0*/  LDSM.16.MT88.4 R92, [R108+0x6000] ;  /* 0x006000006c5c783b */ /* 0x000e660000004200 */
[C---:B------:R-:W-:Y:S02]  /*9c00*/  FMUL.FTZ R49, R84.reuse, R49 ;  /* 0x0000003154317220 */ /* 0x040fe40000410000 */
[C---:B------:R-:W-:Y:S02]  /*9c10*/  FMUL.FTZ R52, R84.reuse, R52 ;  /* 0x0000003454347220 */ /* 0x040fe40000410000 */
[C---:B------:R-:W-:Y:S01]  /*9c20*/  FMUL.FTZ R53, R84.reuse, R53 ;  /* 0x0000003554357220 */ /* 0x040fe20000410000 */
[----:B------:R-:W-:Y:S03]  /*9c30*/  MUFU.EX2 R105, R105 ;  /* 0x0000006900697308 */ /* 0x000fe60000000800 */
        /* <DEDUP_REMOVED lines=17> */
[----:B------:R-:W-:Y:S01]  /*9d50*/  FFMA.FTZ R140, R84, R137, R140 ;  /* 0x00000089548c7223 */ /* 0x000fe2000001008c */
[C---:B-1----:R-:W-:Y:S03]  /*9d60*/  HMMA.16816.F32.BF16 R44, R88.reuse, R92, R44 ;  /* 0x0000005c582c723c */ /* 0x042fe6000004182c */
[----:B------:R-:W-:Y:S01]  /*9d70*/  FADD.FTZ R158, R99, R140 ;  /* 0x0000008c639e7221 */ /* 0x000fe20000010000 */
[----:B------:R-:W-:Y:S01]  /*9d80*/  MOV R84, R3 ;  /* 0x0000000300547202 */ /* 0x000fe20000000f00 */
[--C-:B------:R-:W-:Y:S02]  /*9d90*/  FFMA.FTZ R137, R29, c[0x0][0x23c], -R100.reuse ;  /* 0x00008f001d897a23 */ /* 0x100fe40000010864 */
[----:B------:R-:W-:Y:S01]  /*9da0*/  FFMA.FTZ R100, R33, c[0x0][0x23c], -R100 ;  /* 0x00008f0021647a23 */ /* 0x000fe20000010864 */
[C---:B------:R-:W-:Y:S01]  /*9db0*/  HMMA.16816.F32.BF16 R48, R88.reuse, R94, R48 ;  /* 0x0000005e5830723c */ /* 0x040fe20000041830 */
[----:B------:R-:W1:Y:S01]  /*9dc0*/  LDSM.16.MT88.4 R92, [R110+0x7000] ;  /* 0x007000006e5c783b */ /* 0x000e620000004200 */
[----:B------:R-:W-:Y:S02]  /*9dd0*/  MUFU.EX2 R107, R107 ;  /* 0x0000006b006b7308 */ /* 0x000fe40000000800 */
[----:B------:R-:W-:Y:S04]  /*9de0*/  FADD.FTZ R97, R97, R158 ;  /* 0x0000009e61617221 */ /* 0x000fe80000010000 */
[----:B------:R-:W-:Y:S02]  /*9df0*/  FADD.FTZ R86, R96, R97 ;  /* 0x0000006160567221 */ /* 0x000fe40000010000 */
[----:B------:R-:W-:Y:S02]  /*9e00*/  LDSM.16.MT88.4 R96, [R108+0x6c00] ;  /* 0x006c00006c60783b */ /* 0x000fe40000004200 */
[----:B------:R-:W-:Y:S10]  /*9e10*/  MUFU.EX2 R149, R100 ;  /* 0x0000006400957308 */ /* 0x000ff40000000800 */
[----:B------:R-:W-:Y:S10]  /*9e20*/  MUFU.EX2 R148, R148 ;  /* 0x0000009400947308 */ /* 0x000ff40000000800 */
[----:B------:R-:W2:Y:S01]  /*9e30*/  MUFU.EX2 R143, R143 ;  /* 0x0000008f008f7308 */ /* 0x000ea20000000800 */
[C---:B-1----:R-:W-:Y:S09]  /*9e40*/  HMMA.16816.F32.BF16 R52, R88.reuse, R92, R52 ;  /* 0x0000005c5834723c */ /* 0x042ff20000041834 */
[----:B------:R-:W-:Y:S01]  /*9e50*/  MUFU.EX2 R146, R146 ;  /* 0x0000009200927308 */ /* 0x000fe20000000800 */
[C---:B------:R-:W-:Y:S01]  /*9e60*/  HMMA.16816.F32.BF16 R56, R88.reuse, R94, R56 ;  /* 0x0000005e5838723c */ /* 0x040fe20000041838 */
[----:B------:R-:W1:Y:S08]  /*9e70*/  LDSM.16.MT88.4 R92, [R108+0x7000] ;  /* 0x007000006c5c783b */ /* 0x000e700000004200 */
[----:B------:R-:W3:Y:S03]  /*9e80*/  MUFU.EX2 R141, R141 ;  /* 0x0000008d008d7308 */ /* 0x000ee60000000800 */
[----:B--2---:R-:W-:Y:S07]  /*9e90*/  F2FP.BF16.PACK_AB R33, R143, R148 ;  /* 0x000000948f21723e */ /* 0x004fee00000010ff */
[----:B------:R-:W-:Y:S10]  /*9ea0*/  MUFU.EX2 R150, R150 ;  /* 0x0000009600967308 */ /* 0x000ff40000000800 */
[----:B------:R-:W2:Y:S01]  /*9eb0*/  MUFU.EX2 R145, R145 ;  /* 0x0000009100917308 */ /* 0x000ea20000000800 */
[----:B---3--:R-:W-:Y:S09]  /*9ec0*/  F2FP.BF16.PACK_AB R35, R141, R146 ;  /* 0x000000928d23723e */ /* 0x008ff200000010ff */
[----:B------:R-:W-:Y:S01]  /*9ed0*/  MUFU.EX2 R152, R152 ;  /* 0x0000009800987308 */ /* 0x000fe20000000800 */
[C---:B-1----:R-:W-:Y:S09]  /*9ee0*/  HMMA.16816.F32.BF16 R60, R88.reuse, R92, R60 ;  /* 0x0000005c583c723c */ /* 0x042ff2000004183c */
[----:B------:R-:W1:Y:S03]  /*9ef0*/  MUFU.EX2 R147, R147 ;  /* 0x0000009300937308 */ /* 0x000e660000000800 */
[----:B--2---:R-:W-:Y:S01]  /*9f00*/  F2FP.BF16.PACK_AB R32, R145, R150 ;  /* 0x000000969120723e */ /* 0x004fe200000010ff */
[C---:B------:R-:W-:Y:S01]  /*9f10*/  HMMA.16816.F32.BF16 R64, R88.reuse, R94, R64 ;  /* 0x0000005e5840723c */ /* 0x040fe20000041840 */
[----:B------:R-:W2:Y:S05]  /*9f20*/  LDSM.16.MT88.4 R92, [R110+0x8000] ;  /* 0x008000006e5c783b */ /* 0x000eaa0000004200 */
[----:B------:R-:W-:Y:S10]  /*9f30*/  MUFU.EX2 R140, R153 ;  /* 0x00000099008c7308 */ /* 0x000ff40000000800 */
[----:B------:R-:W3:Y:S01]  /*9f40*/  MUFU.EX2 R31, R31 ;  /* 0x0000001f001f7308 */ /* 0x000ee20000000800 */
[----:B-1----:R-:W-:Y:S09]  /*9f50*/  F2FP.BF16.PACK_AB R34, R147, R152 ;  /* 0x000000989322723e */ /* 0x002ff200000010ff */
[----:B------:R-:W1:Y:S10]  /*9f60*/  MUFU.EX2 R29, R151 ;  /* 0x00000097001d7308 */ /* 0x000e740000000800 */
[----:B------:R-:W-:Y:S01]  /*9f70*/  MUFU.EX2 R154, R154 ;  /* 0x0000009a009a7308 */ /* 0x000fe20000000800 */
[C---:B--2---:R-:W-:Y:S09]  /*9f80*/  HMMA.16816.F32.BF16 R68, R88.reuse, R92, R68 ;  /* 0x0000005c5844723c */ /* 0x044ff20000041844 */
[----:B------:R-:W2:Y:S01]  /*9f90*/  MUFU.EX2 R137, R137 ;  /* 0x0000008900897308 */ /* 0x000ea20000000800 */
[C---:B------:R-:W-:Y:S01]  /*9fa0*/  HMMA.16816.F32.BF16 R72, R88.reuse, R94, R72 ;  /* 0x0000005e5848723c */ /* 0x040fe20000041848 */
[----:B------:R-:W4:Y:S08]  /*9fb0*/  LDSM.16.MT88.4 R92, [R108+0x8000] ;  /* 0x008000006c5c783b */ /* 0x000f300000004200 */
[----:B------:R-:W5:Y:S01]  /*9fc0*/  MUFU.EX2 R156, R156 ;  /* 0x0000009c009c7308 */ /* 0x000f620000000800 */
        /* <DEDUP_REMOVED lines=9> */
[----:B------:R-:W-:Y:S01]  /*a060*/  LDSM.16.MT88.4 R100, [R108+0x7c00] ;  /* 0x007c00006c64783b */ /* 0x000fe20000004200 */
[----:B------:R-:W-:Y:S02]  /*a070*/  FADD.FTZ R139, R139, R86 ;  /* 0x000000568b8b7221 */ /* 0x000fe40000010000 */
[----:B------:R-:W-:Y:S02]  /*a080*/  FADD.FTZ R106, R106, R87 ;  /* 0x000000576a6a7221 */ /* 0x000fe40000010000 */
[----:B------:R-:W-:Y:S02]  /*a090*/  FADD.FTZ R139, R144, R139 ;  /* 0x0000008b908b7221 */ /* 0x000fe40000010000 */
[----:B------:R-:W-:Y:S02]  /*a0a0*/  FADD.FTZ R105, R105, R106 ;  /* 0x0000006a69697221 */ /* 0x000fe40000010000 */
[----:B------:R-:W-:Y:S01]  /*a0b0*/  FADD.FTZ R138, R138, R139 ;  /* 0x0000008b8a8a7221 */ /* 0x000fe20000010000 */
[----:B------:R-:W-:Y:S01]  /*a0c0*/  MOV R139, R135 ;  /* 0x00000087008b7202 */ /* 0x000fe20000000f00 */
        /* <DEDUP_REMOVED lines=9> */
[C---:B----4-:R-:W-:Y:S03]  /*a160*/  HMMA.16816.F32.BF16 R36, R88.reuse, R92, R36 ;  /* 0x0000005c5824723c */ /* 0x050fe60000041824 */
[----:B------:R-:W-:Y:S05]  /*a170*/  FADD.FTZ R147, R147, R152 ;  /* 0x0000009893937221 */ /* 0x000fea0000010000 */
        /* <DEDUP_REMOVED lines=16> */
[----:B------:R-:W4:Y:S08]  /*a280*/  LDSM.16.MT88.4 R88, [R110+0x6800] ;  /* 0x006800006e58783b */ /* 0x000f300000004200 */
[----:B------:R-:W1:Y:S01]  /*a290*/  LDSM.16.MT88.4 R92, [R108+0x6800] ;  /* 0x006800006c5c783b */ /* 0x000e620000004200 */
[C---:B----4-:R-:W-:Y:S08]  /*a2a0*/  HMMA.16816.F32.BF16 R36, R32.reuse, R88, R36 ;  /* 0x000000582024723c */ /* 0x050ff00000041824 */
[C---:B------:R-:W-:Y:S01]  /*a2b0*/  HMMA.16816.F32.BF16 R40, R32.reuse, R90, R40 ;  /* 0x0000005a2028723c */ /* 0x040fe20000041828 */
[----:B------:R-:W4:Y:S07]  /*a2c0*/  LDSM.16.MT88.4 R88, [R110+0x7800] ;  /* 0x007800006e58783b */ /* 0x000f2e0000004200 */
[C---:B-1----:R-:W-:Y:S08]  /*a2d0*/  HMMA.16816.F32.BF16 R44, R32.reuse, R92, R44 ;  /* 0x0000005c202c723c */ /* 0x042ff0000004182c */
[C---:B------:R-:W-:Y:S01]  /*a2e0*/  HMMA.16816.F32.BF16 R48, R32.reuse, R94, R48 ;  /* 0x0000005e2030723c */ /* 0x040fe20000041830 */
[----:B------:R-:W1:Y:S07]  /*a2f0*/  LDSM.16.MT88.4 R92, [R108+0x7800] ;  /* 0x007800006c5c783b */ /* 0x000e6e0000004200 */
        /* <DEDUP_REMOVED lines=10> */
[----:B------:R-:W-:Y:S01]  /*a3a0*/  HMMA.16816.F32.BF16 R80, R32, R94, R80 ;  /* 0x0000005e2050723c */ /* 0x000fe20000041850 */
[----:B------:R-:W1:Y:S06]  /*a3b0*/  LDSM.16.MT88.4 R92, [R110+0x7c00] ;  /* 0x007c00006e5c783b */ /* 0x000e6c0000004200 */
[----:B---3--:R-:W-:Y:S01]  /*a3c0*/  F2FP.BF16.PACK_AB R33, R31, R140 ;  /* 0x0000008c1f21723e */ /* 0x008fe200000010ff */
[----:B------:R-:W-:Y:S01]  /*a3d0*/  FADD.FTZ R140, R140, R141 ;  /* 0x0000008d8c8c7221 */ /* 0x000fe20000010000 */
[----:B------:R-:W-:Y:S03]  /*a3e0*/  F2FP.BF16.PACK_AB R35, R136, R29 ;  /* 0x0000001d8823723e */ /* 0x000fe600000010ff */
[----:B--2---:R-:W-:Y:S01]  /*a3f0*/  F2FP.BF16.PACK_AB R32, R137, R154 ;  /* 0x0000009a8920723e */ /* 0x004fe200000010ff */
[----:B------:R-:W-:Y:S01]  /*a400*/  FADD.FTZ R154, R154, R147 ;  /* 0x000000939a9a7221 */ /* 0x000fe20000010000 */
[----:B-----5:R-:W-:Y:S01]  /*a410*/  F2FP.BF16.PACK_AB R34, R149, R156 ;  /* 0x0000009c9522723e */ /* 0x020fe200000010ff */
        /* <DEDUP_REMOVED lines=8> */
[----:B------:R-:W2:Y:S07]  /*a4a0*/  LDSM.16.MT88.4 R88, [R110+0x8c00] ;  /* 0x008c00006e58783b */ /* 0x000eae0000004200 */
[C---:B------:R-:W-:Y:S08]  /*a4b0*/  HMMA.16816.F32.BF16 R44, R32.reuse, R96, R44 ;  /* 0x00000060202c723c */ /* 0x040ff0000004182c */
[C---:B------:R-:W-:Y:S01]  /*a4c0*/  HMMA.16816.F32.BF16 R48, R32.reuse, R98, R48 ;  /* 0x000000622030723c */ /* 0x040fe20000041830 */
[----:B------:R-:W3:Y:S07]  /*a4d0*/  LDSM.16.MT88.4 R96, [R108+0x8c00] ;  /* 0x008c00006c60783b */ /* 0x000eee0000004200 */
        /* <DEDUP_REMOVED lines=9> */
.L_x_5123:
        /* <DEDUP_REMOVED lines=160> */
.L_x_5128:
[----:B------:R-:W1:Y:S04]  /*af70*/  S2R R3, SR_CTAID.Z ;  /* 0x0000000000037919 */ /* 0x000e680000002700 */
[----:B------:R-:W1:Y:S02]  /*af80*/  S2R R2, SR_CTAID.Y ;  /* 0x0000000000027919 */ /* 0x000e640000002600 */
[----:B-1----:R-:W-:-:S04]  /*af90*/  IMAD R4, R2, c[0x0][0x1c0], R3 ;  /* 0x0000700002047a24 */ /* 0x002fc800078e0203 */
[----:B------:R-:W-:Y:S02]  /*afa0*/  IMAD R4, R4, c[0x0][0x214], RZ ;  /* 0x0000850004047a24 */ /* 0x000fe400078e02ff */
.L_x_5129:
        /* <DEDUP_REMOVED lines=39> */
.L_x_5131:
[----:B------:R-:W-:Y:S05]  /*b220*/  BSYNC B0 ;  /* 0x0000000000007941 */ /* 0x000fea0003800000 */
.L_x_5130:
[----:B------:R-:W5:Y:S01]  /*b230*/  S2R R7, SR_CTAID.X ;  /* 0x0000000000077919 */ /* 0x000f620000002500 */
[----:B------:R-:W-:Y:S01]  /*b240*/  SHF.R.S32.HI R125, RZ, 0x1f, R124 ;  /* 0x0000001fff7d7819 */ /* 0x000fe2000001147c */
[----:B------:R-:W-:Y:S02]  /*b250*/  BSSY B0, `(.L_x_5132) ;  /* 0x0000022000007945 */ /* 0x000fe40003800000 */
[----:B------:R-:W4:Y:S02]  /*b260*/  S2R R2, SR_TID.X ;  /* 0x0000000000027919 */ /* 0x000f240000002100 */
[----:B----45:R-:W-:-:S04]  /*b270*/  IMAD.SHL.U32 R5, R7, 0x40, RZ ;  /* 0x0000004007057824 */ /* 0x030fc800078e00ff */
[----:B------:R-:W-:Y:S01]  /*b280*/  IMAD.WIDE.U32 R10, R5, c[0x0][0x1e8], R124 ;  /* 0x00007a00050a7a25 */ /* 0x000fe200078e007c */
[----:B------:R-:W-:Y:S02]  /*b290*/  SHF.R.S32.HI R4, RZ, 0x1f, R5 ;  /* 0x0000001fff047819 */ /* 0x000fe40000011405 */
[----:B------:R-:W-:Y:S02]  /*b2a0*/  SHF.R.S32.HI R9, RZ, 0x1f, R2 ;  /* 0x0000001fff097819 */ /* 0x000fe40000011402 */
[----:B------:R-:W-:Y:S01]  /*b2b0*/  IADD3 R10, P0, R0, R10, RZ ;  /* 0x0000000a000a7210 */ /* 0x000fe20007f1e0ff */
[----:B------:R-:W-:Y:S01]  /*b2c0*/  IMAD R4, R4, c[0x0][0x1e8], RZ ;  /* 0x00007a0004047a24 */ /* 0x000fe200078e02ff */
[----:B------:R-:W-:Y:S02]  /*b2d0*/  SHF.R.S32.HI R0, RZ, 0x1f, R3 ;  /* 0x0000001fff007819 */ /* 0x000fe40000011403 */
[----:B------:R-:W-:Y:S01]  /*b2e0*/  LEA.HI R9, R9, R2, RZ, 0x2 ;  /* 0x0000000209097211 */ /* 0x000fe200078f10ff */
[----:B------:R-:W-:-:S02]  /*b2f0*/  IMAD R4, R5, c[0x0][0x1ec], R4 ;  /* 0x00007b0005047a24 */ /* 0x000fc400078e0204 */
[----:B------:R-:W-:Y:S01]  /*b300*/  IMAD.IADD R5, R122, 0x1, -R5 ;  /* 0x000000017a057824 */ /* 0x000fe200078e0a05 */
[----:B------:R-:W-:Y:S01]  /*b310*/  SHF.R.S32.HI R2, RZ, 0x2, R9 ;  /* 0x00000002ff027819 */ /* 0x000fe20000011409 */
[----:B------:R-:W-:Y:S01]  /*b320*/  IMAD R0, R0, c[0x0][0x1f0], RZ ;  /* 0x00007c0000007a24 */ /* 0x000fe200078e02ff */
[----:B------:R-:W-:Y:S02]  /*b330*/  IADD3.X R11, R123, R11, R4, P0, !PT ;  /* 0x0000000b7b0b7210 */ /* 0x000fe400007fe404 */
[----:B------:R-:W-:Y:S01]  /*b340*/  ISETP.GE.AND P0, PT, R8, R5, PT ;  /* 0x000000050800720c */ /* 0x000fe20003f06270 */
[C---:B------:R-:W-:Y:S01]  /*b350*/  IMAD R0, R3.reuse, c[0x0][0x1f4], R0 ;  /* 0x00007d0003007a24 */ /* 0x040fe200078e0200 */
[----:B------:R-:W-:Y:S01]  /*b360*/  SHF.R.S32.HI R2, RZ, 0x1f, R2 ;  /* 0x0000001fff027819 */ /* 0x000fe20000011402 */
[----:B------:R-:W-:-:S04]  /*b370*/  IMAD.WIDE.U32 R10, R3, c[0x0][0x1f0], R10 ;  /* 0x00007c00030a7a25 */ /* 0x000fc800078e000a */
[----:B------:R-:W-:-:S06]  /*b380*/  IMAD.IADD R5, R0, 0x1, R11 ;  /* 0x0000000100057824 */ /* 0x000fcc00078e020b */
        /* <DEDUP_REMOVED lines=14> */
.L_x_5133:
[----:B------:R-:W-:Y:S05]  /*b470*/  BSYNC B0 ;  /* 0x0000000000007941 */ /* 0x000fea0003800000 */
.L_x_5132:
        /* <DEDUP_REMOVED lines=21> */
.L_x_5134:
        /* <DEDUP_REMOVED lines=11> */
.L_x_6374:


//--------------------- .text._ZN5flash24flash_fwd_splitkv_kernelI23Flash_fwd_kernel_traitsILi96ELi64ELi64ELi4ELb0ELb0EN7cutlass10bfloat16_tE19Flash_kernel_traitsILi96ELi64ELi64ELi4ES3_EELb1ELb0ELb1ELb0ELb0ELb1ELb0ELb0EEEvNS_16Flash_fwd_paramsE --------------------------
	.section	.text._ZN5flash24flash_fwd_splitkv_kernelI23Flash_fwd_kernel_traitsILi96ELi64ELi64ELi4ELb0ELb0EN7cutlass10bfloat16_tE19Flash_kernel_traitsILi96ELi64ELi64ELi4ES3_EELb1ELb0ELb1ELb0ELb0ELb1ELb0ELb0EEEvNS_16Flash_fwd_paramsE,"ax",@progbits
	.sectioninfo	@"SHI_REGISTERS=162"
	.align	128
        .global         _ZN5flash24flash_fwd_splitkv_kernelI23Flash_fwd_kernel_traitsILi96ELi64ELi64ELi4ELb0ELb0EN7cutlass10bfloat16_tE19Flash_kernel_traitsILi96ELi64ELi64ELi4ES3_EELb1ELb0ELb1ELb0ELb0ELb1ELb0ELb0EEEvNS_16Flash_fwd_paramsE
        .type           _ZN5flash24flash_fwd_splitkv_kernelI23Flash_fwd_kernel_traitsILi96ELi64ELi64ELi4ELb0ELb0EN7cutlass10bfloat16_tE19Flash_kernel_traitsILi96ELi64ELi64ELi4ES3_EELb1ELb0ELb1ELb0ELb0ELb1ELb0ELb0EEEvNS_16Flash_fwd_paramsE,@function
        .size           _ZN5flash24flash_fwd_splitkv_kernelI23Flash_fwd_kernel_traitsILi96ELi64ELi64ELi4ELb0ELb0EN7cutlass10bfloat16_tE19Flash_kernel_traitsILi96ELi64ELi64ELi4ES3_EELb1ELb0ELb1ELb0ELb0ELb1ELb0ELb0EEEvNS_16Flash_fwd_paramsE,(.L_x_6375 - _ZN5flash24flash_fwd_splitkv_kernelI23Flash_fwd_kernel_traitsILi96ELi64ELi64ELi4ELb0ELb0EN7cutlass10bfloat16_tE19Flash_kernel_traitsILi96ELi64ELi64ELi4ES3_EELb1ELb0ELb1ELb0ELb0ELb1ELb0ELb0EEEvNS_16Flash_fwd_paramsE)
        .other          _ZN5flash24flash_fwd_splitkv_kernelI23Flash_fwd_kernel_traitsILi96ELi64ELi64ELi4ELb0ELb0EN7cutlass10bfloat16_tE19Flash_kernel_traitsILi96ELi64ELi64ELi4ES3_EELb1ELb0ELb1ELb0ELb0ELb1ELb0ELb0EEEvNS_16Flash_fwd_paramsE,@"STO_CUDA_ENTRY STV_DEFAULT"
_ZN5flash24flash_fwd_splitkv_kernelI23Flash_fwd_kernel_traitsILi96ELi64ELi64ELi4ELb0ELb0EN7cutlass10bfloat16_tE19Flash_kernel_traitsILi96ELi64ELi64ELi4ES3_EELb1ELb0ELb1ELb0ELb0ELb1ELb0ELb0EEEvNS_16Flash_fwd_paramsE:
.text._ZN5flash24flash_fwd_splitkv_kernelI23Flash_fwd_kernel_traitsILi96ELi64ELi64ELi4ELb0ELb0EN7cutlass10bfloat16_tE19Flash_kernel_traitsILi96ELi64ELi64ELi4ES3_EELb1ELb0ELb1ELb0ELb0ELb1ELb0ELb0EEEvNS_16Flash_fwd_paramsE:
        /* <DEDUP_REMOVED lines=33> */
.L_x_5135:
[----:B-1-34-:R-:W-:Y:S02]  /*0210*/  MOV R2, c[0x0][0x218] ;  /* 0x0000860000027a02 */ /* 0x01afe40000000f00 */
.L_x_5136:
        /* <DEDUP_REMOVED lines=80> */
.L_x_5139:
[----:B------:R-:W-:Y:S05]  /*0720*/  BSYNC B0 ;  /* 0x0000000000007941 */ /* 0x000fea0003800000 */
.L_x_5138:
        /* <DEDUP_REMOVED lines=19> */
.L_x_5141:
[----:B------:R-:W-:Y:S05]  /*0860*/  BSYNC B0 ;  /* 0x0000000000007941 */ /* 0x000fea0003800000 */
.L_x_5140:
        /* <DEDUP_REMOVED lines=13> */
.L_x_5137:
        /* <DEDUP_REMOVED lines=92> */
.L_x_5142:
        /* <DEDUP_REMOVED lines=16> */
.L_x_5144:
        /* <DEDUP_REMOVED lines=49> */
.L_x_5143:
        /* <DEDUP_REMOVED lines=111> */
.L_x_5146:
[----:B------:R-:W-:Y:S05]  /*1a00*/  BSYNC B0 ;  /* 0x0000000000007941 */ /* 0x000fea0003800000 */
.L_x_5145:
        /* <DEDUP_REMOVED lines=36> */
.L_x_5148:
[----:B------:R-:W-:Y:S05]  /*1c50*/  BSYNC B0 ;  /* 0x0000000000007941 */ /* 0x000fea0003800000 */
.L_x_5147:
        /* <DEDUP_REMOVED lines=33> */
.L_x_5150:
[----:B------:R-:W-:Y:S05]  /*1e70*/  BSYNC B0 ;  /* 0x0000000000007941 */ /* 0x000fea0003800000 */
.L_x_5149:
        /* <DEDUP_REMOVED lines=34> */
.L_x_5152:
[----:B------:R-:W-:Y:S05]  /*20a0*/  BSYNC B0 ;  /* 0x0000000000007941 */ /* 0x000fea0003800000 */
.L_x_5151:
        /* <DEDUP_REMOVED lines=97> */
.L_x_5154:
[----:B---3--:R-:W-:Y:S05]  /*26c0*/  BSYNC B0 ;  /* 0x0000000000007941 */ /* 0x008fea0003800000 */
.L_x_5153:
        /* <DEDUP_REMOVED lines=34> */
.L_x_5156:
[----:B------:R-:W-:Y:S05]  /*28f0*/  BSYNC B0 ;  /* 0x0000000000007941 */ /* 0x000fea0003800000 */
.L_x_5155:
[----:B------:R-:W-:Y:S01]  /*2900*/  IMAD.SHL.U32 R112, R112, 0x2, RZ ;  /* 0x0000000270707824 */ /* 0x000fe200078e00ff */
[----:B------:R-:W-:Y:S01]  /*2910*/  LDSM.16.M88.4 R52, [R113] ;  /* 0x000000007134783b */ /* 0x000fe20000000200 */
[----:B------:R-:W-:Y:S01]  /*2920*/  IMAD R111, R4, 0x2, R113 ;  /* 0x00000002046f7824 */ /* 0x000fe200078e0271 */
[----:B------:R-:W-:Y:S01]  /*2930*/  IMNMX R97, R96, R7, PT ;  /* 0x0000000760617217 */ /* 0x000fe20003800200 */
[----:B------:R-:W-:Y:S01]  /*2940*/  IMAD R109, R3, 0x2, R112 ;  /* 0x00000002036d7824 */ /* 0x000fe200078e0270 */
[----:B------:R-:W4:Y:S04]  /*2950*/  LDSM.16.M88.4 R20, [R112+0x3000] ;  /* 0x003000007014783b */ /* 0x000f280000000200 */
[----:B------:R-:W-:Y:S04]  /*2960*/  LDSM.16.M88.4 R76, [R111] ;  /* 0x000000006f4c783b */ /* 0x000fe80000000200 */
[----:B------:R-:W-:Y:S04]  /*2970*/  LDSM.16.M88.4 R24, [R109+0x3000] ;  /* 0x003000006d18783b */ /* 0x000fe80000000200 */
[----:B------:R-:W-:Y:S04]  /*2980*/  LDSM.16.M88.4 R48, [R113+0x1000] ;  /* 0x001000007130783b */ /* 0x000fe80000000200 */
[----:B------:R-:W-:Y:S04]  /*2990*/  LDSM.16.M88.4 R16, [R112+0x4000] ;  /* 0x004000007010783b */ /* 0x000fe80000000200 */
[----:B-1----:R-:W1:Y:S04]  /*29a0*/  LDSM.16.M88.4 R36, [R112+0x3400] ;  /* 0x003400007024783b */ /* 0x002e680000000200 */
[----:B------:R-:W-:Y:S04]  /*29b0*/  LDSM.16.M88.4 R32, [R111+0x1000] ;  /* 0x001000006f20783b */ /* 0x000fe80000000200 */
[----:B------:R-:W-:Y:S04]  /*29c0*/  LDSM.16.M88.4 R84, [R109+0x4000] ;  /* 0x004000006d54783b */ /* 0x000fe80000000200 */
[----:B------:R-:W5:Y:S04]  /*29d0*/  LDSM.16.M88.4 R28, [R109+0x3400] ;  /* 0x003400006d1c783b */ /* 0x000f680000000200 */
[----:B------:R-:W2:Y:S02]  /*29e0*/  LDSM.16.M88.4 R60, [R112+0x3800] ;  /* 0x00380000703c783b */ /* 0x000ea40000000200 */
[C---:B--2-4-:R-:W-:Y:S02]  /*29f0*/  HMMA.16816.F32.BF16 R8, R52.reuse, R20, RZ ;  /* 0x000000143408723c */ /* 0x054fe400000418ff */
[----:B------:R-:W2:Y:S04]  /*2a00*/  LDSM.16.M88.4 R12, [R112+0x3c00] ;  /* 0x003c0000700c783b */ /* 0x000ea80000000200 */
[----:B------:R-:W-:Y:S02]  /*2a10*/  LDSM.16.M88.4 R80, [R112+0x5000] ;  /* 0x005000007050783b */ /* 0x000fe40000000200 */
[C---:B------:R-:W-:Y:S02]  /*2a20*/  HMMA.16816.F32.BF16 R20, R52.reuse, R22, RZ ;  /* 0x000000163414723c */ /* 0x040fe400000418ff */
[----:B------:R-:W-:Y:S04]  /*2a30*/  LDSM.16.M88.4 R44, [R112+0x4400] ;  /* 0x00440000702c783b */ /* 0x000fe80000000200 */
[----:B------:R-:W-:Y:S04]  /*2a40*/  LDSM.16.M88.4 R72, [R109+0x3800] ;  /* 0x003800006d48783b */ /* 0x000fe80000000200 */
[----:B------:R-:W-:Y:S01]  /*2a50*/  LDSM.16.M88.4 R68, [R109+0x3c00] ;  /* 0x003c00006d44783b */ /* 0x000fe20000000200 */
[----:B-1----:R-:W-:Y:S03]  /*2a60*/  HMMA.16816.F32.BF16 R40, R52, R36, RZ ;  /* 0x000000243428723c */ /* 0x002fe600000418ff */
[----:B------:R-:W0:Y:S05]  /*2a70*/  LDGDEPBAR ;  /* 0x00000000000079af */ /* 0x000e2a0000000000 */
[C---:B------:R-:W-:Y:S08]  /*2a80*/  HMMA.16816.F32.BF16 R8, R76.reuse, R24, R8 ;  /* 0x000000184c08723c */ /* 0x040ff00000041808 */
[----:B------:R-:W-:Y:S01]  /*2a90*/  HMMA.16816.F32.BF16 R20, R76, R26, R20 ;  /* 0x0000001a4c14723c */ /* 0x000fe20000041814 */
[----:B------:R-:W1:Y:S07]  /*2aa0*/  LDSM.16.M88.4 R24, [R113+0x2000] ;  /* 0x002000007118783b */ /* 0x000e6e0000000200 */
[----:B------:R-:W-:Y:S08]  /*2ab0*/  HMMA.16816.F32.BF16 R36, R52, R38, RZ ;  /* 0x000000263424723c */ /* 0x000ff000000418ff */
[C---:B------:R-:W-:Y:S08]  /*2ac0*/  HMMA.16816.F32.BF16 R8, R48.reuse, R16, R8 ;  /* 0x000000103008723c */ /* 0x040ff00000041808 */
[----:B------:R-:W-:Y:S01]  /*2ad0*/  HMMA.16816.F32.BF16 R20, R48, R18, R20 ;  /* 0x000000123014723c */ /* 0x000fe20000041814 */
[----:B------:R-:W-:Y:S07]  /*2ae0*/  LDSM.16.M88.4 R16, [R111+0x2000] ;  /* 0x002000006f10783b */ /* 0x000fee0000000200 */
[----:B-----5:R-:W-:Y:S08]  /*2af0*/  HMMA.16816.F32.BF16 R40, R76, R28, R40 ;  /* 0x0000001c4c28723c */ /* 0x020ff00000041828 */
[----:B------:R-:W-:Y:S08]  /*2b00*/  HMMA.16816.F32.BF16 R8, R32, R84, R8 ;  /* 0x000000542008723c */ /* 0x000ff00000041808 */
[C---:B------:R-:W-:Y:S08]  /*2b10*/  HMMA.16816.F32.BF16 R64, R52.reuse, R60, RZ ;  /* 0x0000003c3440723c */ /* 0x040ff000000418ff */
[C---:B------:R-:W-:Y:S08]  /*2b20*/  HMMA.16816.F32.BF16 R60, R52.reuse, R62, RZ ;  /* 0x0000003e343c723c */ /* 0x040ff000000418ff */
[----:B--2---:R-:W-:Y:S08]  /*2b30*/  HMMA.16816.F32.BF16 R56, R52, R12, RZ ;  /* 0x0000000c3438723c */ /* 0x004ff000000418ff */
[----:B------:R-:W-:Y:S08]  /*2b40*/  HMMA.16816.F32.BF16 R20, R32, R86, R20 ;  /* 0x000000562014723c */ /* 0x000ff00000041814 */
[----:B------:R-:W-:Y:S01]  /*2b50*/  HMMA.16816.F32.BF16 R52, R52, R14, RZ ;  /* 0x0000000e3434723c */ /* 0x000fe200000418ff */
[----:B------:R-:W2:Y:S07]  /*2b60*/  LDSM.16.M88.4 R12, [R109+0x5000] ;  /* 0x005000006d0c783b */ /* 0x000eae0000000200 */
[----:B------:R-:W-:Y:S01]  /*2b70*/  HMMA.16816.F32.BF16 R36, R76, R30, R36 ;  /* 0x0000001e4c24723c */ /* 0x000fe20000041824 */
[----:B------:R-:W4:Y:S07]  /*2b80*/  LDSM.16.M88.4 R28, [R109+0x4400] ;  /* 0x004400006d1c783b */ /* 0x000f2e0000000200 */
[----:B-1----:R-:W-:Y:S08]  /*2b90*/  HMMA.16816.F32.BF16 R8, R24, R80, R8 ;  /* 0x000000501808723c */ /* 0x002ff00000041808 */
[----:B------:R-:W-:Y:S08]  /*2ba0*/  HMMA.16816.F32.BF16 R40, R48, R44, R40 ;  /* 0x0000002c3028723c */ /* 0x000ff00000041828 */
[----:B------:R-:W-:Y:S01]  /*2bb0*/  HMMA.16816.F32.BF16 R20, R24, R82, R20 ;  /* 0x000000521814723c */ /* 0x000fe20000041814 */
[----:B------:R-:W-:Y:S07]  /*2bc0*/  LDSM.16.M88.4 R80, [R112+0x4800] ;  /* 0x004800007050783b */ /* 0x000fee0000000200 */
[C---:B------:R-:W-:Y:S08]  /*2bd0*/  HMMA.16816.F32.BF16 R64, R76.reuse, R72, R64 ;  /* 0x000000484c40723c */ /* 0x040ff00000041840 */
[----:B------:R-:W-:Y:S01]  /*2be0*/  HMMA.16816.F32.BF16 R60, R76, R74, R60 ;  /* 0x0000004a4c3c723c */ /* 0x000fe2000004183c */
[----:B------:R-:W1:Y:S07]  /*2bf0*/  LDSM.16.M88.4 R72, [R112+0x5400] ;  /* 0x005400007048783b */ /* 0x000e6e0000000200 */
[----:B--2---:R-:W-:Y:S08]  /*2c00*/  HMMA.16816.F32.BF16 R8, R16, R12, R8 ;  /* 0x0000000c1008723c */ /* 0x004ff00000041808 */
[----:B----4-:R-:W-:Y:S08]  /*2c10*/  HMMA.16816.F32.BF16 R40, R32, R28, R40 ;  /* 0x0000001c2028723c */ /* 0x010ff00000041828 */
[----:B------:R-:W-:Y:S01]  /*2c20*/  HMMA.16816.F32.BF16 R20, R16, R14, R20 ;  /* 0x0000000e1014723c */ /* 0x000fe20000041814 */
[----:B------:R-:W2:Y:S07]  /*2c30*/  LDSM.16.M88.4 R12, [R112+0x4c00] ;  /* 0x004c0000700c783b */ /* 0x000eae0000000200 */
[----:B------:R-:W-:Y:S01]  /*2c40*/  HMMA.16816.F32.BF16 R56, R76, R68, R56 ;  /* 0x000000444c38723c */ /* 0x000fe20000041838 */
[----:B------:R-:W-:-:S02]  /*2c50*/  FMUL.FTZ R8, R8, c[0x0][0x2ec] ;  /* 0x0000bb0008087a20 */ /* 0x000fc40000410000 */
[----:B------:R-:W-:Y:S02]  /*2c60*/  FMUL.FTZ R9, R9, c[0x0][0x2ec] ;  /* 0x0000bb0009097a20 */ /* 0x000fe40000410000 */
[----:B------:R-:W-:Y:S02]  /*2c70*/  FMUL.FTZ R98, R11, c[0x0][0x2ec] ;  /* 0x0000bb000b627a20 */ /* 0x000fe40000410000 */
[----:B------:R-:W-:Y:S01]  /*2c80*/  IMAD.IADD R68, R2, 0x1, R119 ;  /* 0x0000000102447824 */ /* 0x000fe200078e0277 */
[----:B------:R-:W-:Y:S01]  /*2c90*/  HMMA.16816.F32.BF16 R52, R76, R70, R52 ;  /* 0x000000464c34723c */ /* 0x000fe20000041834 */
[----:B------:R-:W-:Y:S03]  /*2ca0*/  MUFU.TANH R70, R8 ;  /* 0x0000000800467308 */ /* 0x000fe60000002400 */
[C---:B------:R-:W-:Y:S02]  /*2cb0*/  IADD3 R87, R68.reuse, 0x8, RZ ;  /* 0x0000000844577810 */ /* 0x040fe40007ffe0ff */
[----:B------:R-:W-:-:S02]  /*2cc0*/  IADD3 R86, R68, 0x9, RZ ;  /* 0x0000000944567810 */ /* 0x000fc40007ffe0ff */
[----:B------:R-:W-:Y:S01]  /*2cd0*/  HMMA.16816.F32.BF16 R44, R48, R46, R36 ;  /* 0x0000002e302c723c */ /* 0x000fe20000041824 */
[----:B------:R4:W-:Y:S01]  /*2ce0*/  MUFU.TANH R76, R9 ;  /* 0x00000009004c7308 */ /* 0x0009e20000002400 */
[----:B------:R-:W5:Y:S01]  /*2cf0*/  LDSM.16.M88.4 R36, [R109+0x5400] ;  /* 0x005400006d24783b */ /* 0x000f620000000200 */
[----:B------:R-:W-:Y:S01]  /*2d00*/  FMUL.FTZ R20, R20, c[0x0][0x2ec] ;  /* 0x0000bb0014147a20 */ /* 0x000fe20000410000 */
[C---:B------:R-:W-:Y:S01]  /*2d10*/  IADD3 R79, R68.reuse, 0x11, RZ ;  /* 0x00000011444f7810 */ /* 0x040fe20007ffe0ff */
[----:B------:R-:W-:Y:S01]  /*2d20*/  FMUL.FTZ R21, R21, c[0x0][0x2ec] ;  /* 0x0000bb0015157a20 */ /* 0x000fe20000410000 */
[----:B------:R-:W-:Y:S01]  /*2d30*/  IADD3 R84, R68, 0x1, RZ ;  /* 0x0000000144547810 */ /* 0x000fe20007ffe0ff */
[----:B------:R-:W-:Y:S01]  /*2d40*/  FMUL.FTZ R22, R22, c[0x0][0x2ec] ;  /* 0x0000bb0016167a20 */ /* 0x000fe20000410000 */
[----:B-1----:R-:W-:Y:S01]  /*2d50*/  HMMA.16816.F32.BF16 R40, R24, R72, R40 ;  /* 0x000000481828723c */ /* 0x002fe20000041828 */
[----:B------:R-:W-:Y:S01]  /*2d60*/  I2F R85, R87 ;  /* 0x0000005700557306 */ /* 0x000fe20000201400 */
[----:B------:R-:W-:-:S02]  /*2d70*/  IADD3 R78, R68, 0x10, RZ ;  /* 0x00000010444e7810 */ /* 0x000fc40007ffe0ff */
[-C--:B------:R-:W-:Y:S02]  /*2d80*/  ISETP.GE.AND P5, PT, R87, R97.reuse, PT ;  /* 0x000000615700720c */ /* 0x080fe40003fa6270 */
[-C--:B------:R-:W-:Y:S01]  /*2d90*/  ISETP.GE.AND P4, PT, R86, R97.reuse, PT ;  /* 0x000000615600720c */ /* 0x080fe20003f86270 */
[----:B------:R-:W-:Y:S01]  /*2da0*/  FMUL.FTZ R72, R10, c[0x0][0x2ec] ;  /* 0x0000bb000a487a20 */ /* 0x000fe20000410000 */
[----:B------:R-:W-:Y:S01]  /*2db0*/  HMMA.16816.F32.BF16 R64, R48, R80, R64 ;  /* 0x000000503040723c */ /* 0x000fe20000041840 */
[----:B----4-:R-:W1:Y:S01]  /*2dc0*/  LDSM.16.M88.4 R8, [R109+0x4800] ;  /* 0x004800006d08783b */ /* 0x010e620000000200 */
[----:B------:R-:W-:Y:S01]  /*2dd0*/  I2F R73, R79 ;  /* 0x0000004f00497306 */ /* 0x000fe20000201400 */
[----:B------:R-:W-:-:S04]  /*2de0*/  ISETP.GE.AND P3, PT, R84, R97, PT ;  /* 0x000000615400720c */ /* 0x000fc80003f66270 */
[C---:B------:R-:W-:Y:S01]  /*2df0*/  IADD3 R80, R68.reuse, 0x18, RZ ;  /* 0x0000001844507810 */ /* 0x040fe20007ffe0ff */
[C---:B------:R-:W-:Y:S02]  /*2e00*/  HMMA.16816.F32.BF16 R60, R48.reuse, R82, R60 ;  /* 0x00000052303c723c */ /* 0x040fe4000004183c */
[----:B------:R-:W-:Y:S06]  /*2e10*/  MUFU.TANH R82, R20 ;  /* 0x0000001400527308 */ /* 0x000fec0000002400 */
[C---:B--2---:R-:W-:Y:S02]  /*2e20*/  HMMA.16816.F32.BF16 R56, R48.reuse, R12, R56 ;  /* 0x0000000c3038723c */ /* 0x044fe40000041838 */
[----:B------:R-:W-:Y:S06]  /*2e30*/  MUFU.TANH R83, R22 ;  /* 0x0000001600537308 */ /* 0x000fec0000002400 */
[----:B------:R-:W-:Y:S01]  /*2e40*/  HMMA.16816.F32.BF16 R52, R48, R14, R52 ;  /* 0x0000000e3034723c */ /* 0x000fe20000041834 */
[----:B------:R-:W2:Y:S01]  /*2e50*/  LDSM.16.M88.4 R12, [R109+0x4c00] ;  /* 0x004c00006d0c783b */ /* 0x000ea20000000200 */
[----:B------:R-:W-:Y:S05]  /*2e60*/  I2F R71, R86 ;  /* 0x0000005600477306 */ /* 0x000fea0000201400 */
[----:B------:R-:W-:Y:S01]  /*2e70*/  IADD3 R50, R68, 0x29, RZ ;  /* 0x0000002944327810 */ /* 0x000fe20007ffe0ff */
[----:B------:R-:W-:Y:S01]  /*2e80*/  HMMA.16816.F32.BF16 R44, R32, R30, R44 ;  /* 0x0000001e202c723c */ /* 0x000fe2000004182c */
[----:B------:R-:W4:Y:S01]  /*2e90*/  LDSM.16.M88.4 R28, [R112+0x5800] ;  /* 0x00580000701c783b */ /* 0x000f220000000200 */
[----:B------:R-:W-:Y:S06]  /*2ea0*/  I2F R69, R84 ;  /* 0x0000005400457306 */ /* 0x000fec0000201400 */
[----:B-----5:R-:W-:Y:S02]  /*2eb0*/  HMMA.16816.F32.BF16 R40, R16, R36, R40 ;  /* 0x000000241028723c */ /* 0x020fe40000041828 */
[----:B------:R-:W5:Y:S06]  /*2ec0*/  MUFU.TANH R36, R21 ;  /* 0x0000001500247308 */ /* 0x000f6c0000002400 */
[C---:B-1----:R-:W-:Y:S02]  /*2ed0*/  HMMA.16816.F32.BF16 R64, R32.reuse, R8, R64 ;  /* 0x000000082040723c */ /* 0x042fe40000041840 */
[----:B------:R-:W-:Y:S06]  /*2ee0*/  MUFU.TANH R98, R98 ;  /* 0x0000006200627308 */ /* 0x000fec0000002400 */
[----:B------:R-:W-:Y:S01]  /*2ef0*/  HMMA.16816.F32.BF16 R60, R32, R10, R60 ;  /* 0x0000000a203c723c */ /* 0x000fe2000004183c */
[----:B------:R-:W1:Y:S01]  /*2f00*/  LDSM.16.M88.4 R8, [R112+0x5c00] ;  /* 0x005c00007008783b */ /* 0x000e620000000200 */
[----:B------:R-:W-:Y:S01]  /*2f10*/  I2F R51, R50 ;  /* 0x0000003200337306 */ /* 0x000fe20000201400 */
[----:B-----5:R-:W-:-:S05]  /*2f20*/  FFMA.FTZ R36, R0, R71, R36 ;  /* 0x0000004700247223 */ /* 0x020fca0000010024 */
[----:B------:R-:W-:Y:S01]  /*2f30*/  HMMA.16816.F32.BF16 R44, R24, R74, R44 ;  /* 0x0000004a182c723c */ /* 0x000fe2000004182c */
[----:B------:R-:W-:Y:S01]  /*2f40*/  FMUL.FTZ R41, R41, c[0x0][0x2ec] ;  /* 0x0000bb0029297a20 */ /* 0x000fe20000410000 */
[----:B------:R-:W-:Y:S01]  /*2f50*/  I2F R77, R78 ;  /* 0x0000004e004d7306 */ /* 0x000fe20000201400 */
[----:B------:R-:W-:Y:S02]  /*2f60*/  FMUL.FTZ R40, R40, c[0x0][0x2ec] ;  /* 0x0000bb0028287a20 */ /* 0x000fe40000410000 */
[----:B------:R-:W-:Y:S02]  /*2f70*/  FMUL.FTZ R43, R43, c[0x0][0x2ec] ;  /* 0x0000bb002b2b7a20 */ /* 0x000fe40000410000 */
[----:B------:R-:W-:Y:S01]  /*2f80*/  FMUL.FTZ R75, R23, c[0x0][0x2ec] ;  /* 0x0000bb00174b7a20 */ /* 0x000fe20000410000 */
[----:B--2---:R-:W-:Y:S01]  /*2f90*/  HMMA.16816.F32.BF16 R52, R32, R14, R52 ;  /* 0x0000000e2034723c */ /* 0x004fe20000041834 */
[----:B------:R-:W2:Y:S01]  /*2fa0*/  LDSM.16.M88.4 R20, [R109+0x5800] ;  /* 0x005800006d14783b */ /* 0x000ea20000000200 */
[----:B------:R-:W5:Y:S01]  /*2fb0*/  MUFU.TANH R41, R41 ;  /* 0x0000002900297308 */ /* 0x000f620000002400 */
[----:B------:R-:W-:-:S05]  /*2fc0*/  IADD3 R74, R68, 0x19, RZ ;  /* 0x00000019444a7810 */ /* 0x000fca0007ffe0ff */
[----:B----4-:R-:W-:Y:S02]  /*2fd0*/  HMMA.16816.F32.BF16 R64, R24, R28, R64 ;  /* 0x0000001c1840723c */ /* 0x010fe40000041840 */
[----:B------:R-:W-:Y:S05]  /*2fe0*/  MUFU.TANH R48, R75 ;  /* 0x0000004b00307308 */ /* 0x000fea0000002400 */
[----:B------:R-:W-:Y:S01]  /*2ff0*/  IADD3 R28, R68, 0x21, RZ ;  /* 0x00000021441c7810 */ /* 0x000fe20007ffe0ff */
[----:B------:R-:W-:Y:S01]  /*3000*/  HMMA.16816.F32.BF16 R56, R32, R12, R56 ;  /* 0x0000000c2038723c */ /* 0x000fe20000041838 */
[----:B------:R-:W4:Y:S01]  /*3010*/  LDSM.16.M88.4 R12, [R109+0x5c00] ;  /* 0x005c00006d0c783b */ /* 0x000f220000000200 */
[----:B------:R-:W3:Y:S01]  /*3020*/  MUFU.TANH R40, R40 ;  /* 0x0000002800287308 */ /* 0x000ee20000002400 */
[----:B-----5:R-:W-:Y:S01]  /*3030*/  FFMA.FTZ R41, R0, R73, R41 ;  /* 0x0000004900297223 */ /* 0x020fe20000010029 */
[----:B------:R-:W-:-:S04]  /*3040*/  DEPBAR.LE SB0, 0x0 ;  /* 0x000080000000791a */ /* 0x000fc80000000000 */
[C---:B------:R-:W-:Y:S01]  /*3050*/  HMMA.16816.F32.BF16 R60, R24.reuse, R30, R60 ;  /* 0x0000001e183c723c */ /* 0x040fe2000004183c */
[----:B------:R-:W-:Y:S01]  /*3060*/  IADD3 R35, R68, 0x39, RZ ;  /* 0x0000003944237810 */ /* 0x000fe20007ffe0ff */
[----:B------:R-:W-:Y:S06]  /*3070*/  MUFU.TANH R43, R43 ;  /* 0x0000002b002b7308 */ /* 0x000fec0000002400 */
[----:B-1----:R-:W-:Y:S02]  /*3080*/  HMMA.16816.F32.BF16 R52, R24, R10, R52 ;  /* 0x0000000a1834723c */ /* 0x002fe40000041834 */
[----:B------:R-:W-:Y:S01]  /*3090*/  I2F R81, R80 ;  /* 0x0000005000517306 */ /* 0x000fe20000201400 */
[----:B---3--:R-:W-:-:S04]  /*30a0*/  FFMA.FTZ R40, R0, R77, R40 ;  /* 0x0000004d00287223 */ /* 0x008fc80000010028 */
[----:B------:R-:W-:Y:S01]  /*30b0*/  FFMA.FTZ R10, R0, R71, R48 ;  /* 0x00000047000a7223 */ /* 0x000fe20000010030 */
[----:B------:R-:W-:Y:S01]  /*30c0*/  HMMA.16816.F32.BF16 R44, R16, R38, R44 ;  /* 0x00000026102c723c */ /* 0x000fe2000004182c */
[----:B------:R-:W-:Y:S01]  /*30d0*/  FSEL R48, R36, -INF , !P4 ;  /* 0xff80000024307808 */ /* 0x000fe20006000000 */
[----:B------:R-:W-:Y:S01]  /*30e0*/  I2F R37, R74 ;  /* 0x0000004a00257306 */ /* 0x000fe20000201400 */
[----:B------:R-:W-:-:S04]  /*30f0*/  ISETP.GE.AND P4, PT, R80, R97, PT ;  /* 0x000000615000720c */ /* 0x000fc80003f86270 */
[----:B------:R-:W-:Y:S01]  /*3100*/  FMUL.FTZ R38, R42, c[0x0][0x2ec] ;  /* 0x0000bb002a267a20 */ /* 0x000fe20000410000 */
[C---:B--2---:R-:W-:Y:S01]  /*3110*/  HMMA.16816.F32.BF16 R64, R16.reuse, R20, R64 ;  /* 0x000000141040723c */ /* 0x044fe20000041840 */
[C---:B------:R-:W-:Y:S01]  /*3120*/  IADD3 R42, R68.reuse, 0x20, RZ ;  /* 0x00000020442a7810 */ /* 0x040fe20007ffe0ff */
[----:B------:R-:W-:Y:S05]  /*3130*/  I2F R29, R28 ;  /* 0x0000001c001d7306 */ /* 0x000fea0000201400 */
[C---:B------:R-:W-:Y:S01]  /*3140*/  IADD3 R20, R68.reuse, 0x30, RZ ;  /* 0x0000003044147810 */ /* 0x040fe20007ffe0ff */
[----:B------:R-:W-:Y:S02]  /*3150*/  HMMA.16816.F32.BF16 R60, R16, R22, R60 ;  /* 0x00000016103c723c */ /* 0x000fe4000004183c */
[----:B------:R-:W-:Y:S05]  /*3160*/  I2F R39, R42 ;  /* 0x0000002a00277306 */ /* 0x000fea0000201400 */
[----:B------:R-:W-:Y:S01]  /*3170*/  IADD3 R22, R68, 0x31, RZ ;  /* 0x0000003144167810 */ /* 0x000fe20007ffe0ff */
[----:B------:R-:W-:Y:S01]  /*3180*/  HMMA.16816.F32.BF16 R56, R24, R8, R56 ;  /* 0x000000081838723c */ /* 0x000fe20000041838 */
[----:B------:R-:W-:Y:S01]  /*3190*/  FMUL.FTZ R75, R44, c[0x0][0x2ec] ;  /* 0x0000bb002c4b7a20 */ /* 0x000fe20000410000 */
[----:B------:R-:W-:Y:S01]  /*31a0*/  IADD3 R44, R68, 0x28, RZ ;  /* 0x00000028442c7810 */ /* 0x000fe20007ffe0ff */
[----:B------:R-:W-:Y:S01]  /*31b0*/  FMUL.FTZ R32, R45, c[0x0][0x2ec] ;  /* 0x0000bb002d207a20 */ /* 0x000fe20000410000 */
[----:B------:R-:W-:Y:S01]  /*31c0*/  MUFU.TANH R38, R38 ;  /* 0x0000002600267308 */ /* 0x000fe20000002400 */
[----:B------:R-:W-:Y:S01]  /*31d0*/  FMUL.FTZ R33, R46, c[0x0][0x2ec] ;  /* 0x0000bb002e217a20 */ /* 0x000fe20000410000 */
[----:B------:R-:W-:Y:S01]  /*31e0*/  IADD3 R45, R68, 0x38, RZ ;  /* 0x00000038442d7810 */ /* 0x000fe20007ffe0ff */
[----:B------:R-:W-:Y:S01]  /*31f0*/  FMUL.FTZ R30, R47, c[0x0][0x2ec] ;  /* 0x0000bb002f1e7a20 */ /* 0x000fe20000410000 */
[----:B----4-:R-:W-:Y:S01]  /*3200*/  HMMA.16816.F32.BF16 R52, R16, R14, R52 ;  /* 0x0000000e1034723c */ /* 0x010fe20000041834 */
[----:B------:R-:W-:Y:S01]  /*3210*/  FMUL.FTZ R31, R65, c[0x0][0x2ec] ;  /* 0x0000bb00411f7a20 */ /* 0x000fe20000410000 */
[----:B------:R-:W-:Y:S01]  /*3220*/  IADD3 R8, R96, 0x8, RZ ;  /* 0x0000000860087810 */ /* 0x000fe20007ffe0ff */
[----:B------:R-:W-:Y:S01]  /*3230*/  FMUL.FTZ R34, R64, c[0x0][0x2ec] ;  /* 0x0000bb0040227a20 */ /* 0x000fe20000410000 */
[----:B------:R-:W-:Y:S01]  /*3240*/  I2F R49, R44 ;  /* 0x0000002c00317306 */ /* 0x000fe20000201400 */
[----:B------:R-:W-:Y:S01]  /*3250*/  FMUL.FTZ R47, R66, c[0x0][0x2ec] ;  /* 0x0000bb00422f7a20 */ /* 0x000fe20000410000 */
[----:B------:R-:W-:Y:S01]  /*3260*/  IMNMX R96, R8, R7, PT ;  /* 0x0000000708607217 */ /* 0x000fe20003800200 */
[----:B------:R-:W-:-:S02]  /*3270*/  FMUL.FTZ R64, R67, c[0x0][0x2ec] ;  /* 0x0000bb0043407a20 */ /* 0x000fc40000410000 */
[----:B------:R-:W-:Y:S01]  /*3280*/  FMUL.FTZ R65, R60, c[0x0][0x2ec] ;  /* 0x0000bb003c417a20 */ /* 0x000fe20000410000 */
[-C--:B------:R-:W-:Y:S01]  /*3290*/  ISETP.GE.AND P0, PT, R84, R96.reuse, PT ;  /* 0x000000605400720c */ /* 0x080fe20003f06270 */
[----:B------:R-:W-:Y:S01]  /*32a0*/  FMUL.FTZ R61, R61, c[0x0][0x2ec] ;  /* 0x0000bb003d3d7a20 */ /* 0x000fe20000410000 */
[----:B------:R-:W1:Y:S01]  /*32b0*/  MUFU.TANH R34, R34 ;  /* 0x0000002200227308 */ /* 0x000e620000002400 */
[----:B------:R-:W-:Y:S01]  /*32c0*/  FFMA.FTZ R60, R0, R85, R82 ;  /* 0x00000055003c7223 */ /* 0x000fe20000010052 */
[-C--:B------:R-:W-:Y:S01]  /*32d0*/  ISETP.GE.AND P1, PT, R87, R96.reuse, PT ;  /* 0x000000605700720c */ /* 0x080fe20003f26270 */
[----:B------:R-:W-:Y:S01]  /*32e0*/  FMUL.FTZ R25, R62, c[0x0][0x2ec] ;  /* 0x0000bb003e197a20 */ /* 0x000fe20000410000 */
[----:B------:R-:W-:Y:S01]  /*32f0*/  HMMA.16816.F32.BF16 R56, R16, R12, R56 ;  /* 0x0000000c1038723c */ /* 0x000fe20000041838 */
[----:B------:R-:W-:Y:S01]  /*3300*/  FMUL.FTZ R26, R63, c[0x0][0x2ec] ;  /* 0x0000bb003f1a7a20 */ /* 0x000fe20000410000 */
[----:B------:R-:W-:Y:S01]  /*3310*/  FSEL R60, R60, -INF , !P5 ;  /* 0xff8000003c3c7808 */ /* 0x000fe20006800000 */
[C---:B------:R-:W-:Y:S01]  /*3320*/  FFMA.FTZ R46, R0.reuse, R69, R76 ;  /* 0x00000045002e7223 */ /* 0x040fe2000001004c */
[----:B------:R-:W2:Y:S01]  /*3330*/  MUFU.TANH R13, R65 ;  /* 0x00000041000d7308 */ /* 0x000ea20000002400 */
[----:B------:R-:W-:Y:S01]  /*3340*/  ISETP.GE.AND P5, PT, R79, R97, PT ;  /* 0x000000614f00720c */ /* 0x000fe20003fa6270 */
[----:B------:R-:W-:Y:S01]  /*3350*/  FFMA.FTZ R8, R0, R69, R98 ;  /* 0x0000004500087223 */ /* 0x000fe20000010062 */
[-C--:B------:R-:W-:Y:S01]  /*3360*/  ISETP.GE.AND P2, PT, R86, R96.reuse, PT ;  /* 0x000000605600720c */ /* 0x080fe20003f46270 */
[----:B------:R-:W-:Y:S01]  /*3370*/  FMUL.FTZ R52, R52, c[0x0][0x2ec] ;  /* 0x0000bb0034347a20 */ /* 0x000fe20000410000 */
[----:B------:R-:W-:Y:S01]  /*3380*/  FSEL R62, R41, -INF , !P5 ;  /* 0xff800000293e7808 */ /* 0x000fe20006800000 */
[----:B------:R-:W-:Y:S01]  /*3390*/  FMUL.FTZ R54, R54, c[0x0][0x2ec] ;  /* 0x0000bb0036367a20 */ /* 0x000fe20000410000 */
[----:B------:R-:W-:Y:S01]  /*33a0*/  ISETP.GE.AND P5, PT, R42, R97, PT ;  /* 0x000000612a00720c */ /* 0x000fe20003fa6270 */
[----:B------:R-:W3:Y:S01]  /*33b0*/  MUFU.TANH R11, R61 ;  /* 0x0000003d000b7308 */ /* 0x000ee20000002400 */
[----:B-1----:R-:W-:Y:S01]  /*33c0*/  FFMA.FTZ R34, R0, R39, R34 ;  /* 0x0000002700227223 */ /* 0x002fe20000010022 */
[----:B------:R-:W-:Y:S01]  /*33d0*/  FSEL R46, R46, -INF , !P3 ;  /* 0xff8000002e2e7808 */ /* 0x000fe20005800000 */
[----:B------:R-:W-:Y:S01]  /*33e0*/  FFMA.FTZ R12, R0, R85, R83 ;  /* 0x00000055000c7223 */ /* 0x000fe20000010053 */
[----:B------:R-:W-:Y:S01]  /*33f0*/  FSEL R8, R8, -INF , !P0 ;  /* 0xff80000008087808 */ /* 0x000fe20004000000 */
[----:B------:R-:W-:Y:S01]  /*3400*/  FMUL.FTZ R55, R55, c[0x0][0x2ec] ;  /* 0x0000bb0037377a20 */ /* 0x000fe20000410000 */
[----:B------:R-:W-:Y:S01]  /*3410*/  FSEL R134, R34, -INF , !P5 ;  /* 0xff80000022867808 */ /* 0x000fe20006800000 */
[C---:B------:R-:W-:Y:S01]  /*3420*/  FFMA.FTZ R36, R0.reuse, R77, R38 ;  /* 0x0000004d00247223 */ /* 0x040fe20000010026 */
[----:B------:R-:W-:Y:S01]  /*3430*/  I2F R7, R45 ;  /* 0x0000002d00077306 */ /* 0x000fe20000201400 */
[----:B--2---:R-:W-:Y:S01]  /*3440*/  FFMA.FTZ R132, R0, R49, R13 ;  /* 0x0000003100847223 */ /* 0x004fe2000001000d */
[-C--:B------:R-:W-:Y:S01]  /*3450*/  ISETP.GE.AND P5, PT, R50, R97.reuse, PT ;  /* 0x000000613200720c */ /* 0x080fe20003fa6270 */
[----:B------:R-:W-:Y:S01]  /*3460*/  FMUL.FTZ R53, R53, c[0x0][0x2ec] ;  /* 0x0000bb0035357a20 */ /* 0x000fe20000410000 */
[----:B------:R-:W-:Y:S01]  /*3470*/  ISETP.GE.AND P3, PT, R78, R97, PT ;  /* 0x000000614e00720c */ /* 0x000fe20003f66270 */
[----:B------:R-:W-:Y:S01]  /*3480*/  FMUL.FTZ R56, R56, c[0x0][0x2ec] ;  /* 0x0000bb0038387a20 */ /* 0x000fe20000410000 */
[-C--:B------:R-:W-:Y:S01]  /*3490*/  ISETP.GE.AND P0, PT, R78, R96.reuse, PT ;  /* 0x000000604e00720c */ /* 0x080fe20003f06270 */
[----:B------:R-:W-:Y:S01]  /*34a0*/  FMUL.FTZ R15, R57, c[0x0][0x2ec] ;  /* 0x0000bb00390f7a20 */ /* 0x000fe20000410000 */
[----:B------:R-:W1:Y:S01]  /*34b0*/  MUFU.TANH R13, R52 ;  /* 0x00000034000d7308 */ /* 0x000e620000002400 */
[----:B------:R-:W-:Y:S01]  /*34c0*/  FMUL.FTZ R17, R58, c[0x0][0x2ec] ;  /* 0x0000bb003a117a20 */ /* 0x000fe20000410000 */
[----:B------:R-:W-:Y:S01]  /*34d0*/  FSEL R12, R12, -INF , !P1 ;  /* 0xff8000000c0c7808 */ /* 0x000fe20004800000 */
[----:B------:R-:W-:Y:S01]  /*34e0*/  FMUL.FTZ R19, R59, c[0x0][0x2ec] ;  /* 0x0000bb003b137a20 */ /* 0x000fe20000410000 */
[----:B------:R-:W-:Y:S01]  /*34f0*/  ISETP.GE.AND P1, PT, R79, R96, PT ;  /* 0x000000604f00720c */ /* 0x000fe20003f26270 */
[----:B---3--:R-:W-:Y:S01]  /*3500*/  FFMA.FTZ R84, R0, R51, R11 ;  /* 0x0000003300547223 */ /* 0x008fe2000001000b */
[----:B------:R-:W-:Y:S01]  /*3510*/  FSEL R10, R10, -INF , !P2 ;  /* 0xff8000000a0a7808 */ /* 0x000fe20005000000 */
[----:B------:R-:W-:Y:S01]  /*3520*/  FFMA.FTZ R24, R0, R73, R43 ;  /* 0x0000004900187223 */ /* 0x000fe2000001002b */
[----:B------:R-:W2:Y:S01]  /*3530*/  MUFU.TANH R75, R75 ;  /* 0x0000004b004b7308 */ /* 0x000ea20000002400 */
[----:B------:R-:W-:-:S02]  /*3540*/  FSEL R40, R40, -INF , !P3 ;  /* 0xff80000028287808 */ /* 0x000fc40005800000 */
[----:B------:R-:W-:Y:S02]  /*3550*/  FSEL R84, R84, -INF , !P5 ;  /* 0xff80000054547808 */ /* 0x000fe40006800000 */
[----:B------:R-:W-:Y:S02]  /*3560*/  FSEL R36, R36, -INF , !P0 ;  /* 0xff80000024247808 */ /* 0x000fe40004000000 */
[----:B------:R-:W-:Y:S01]  /*3570*/  ISETP.GE.AND P5, PT, R45, R97, PT ;  /* 0x000000612d00720c */ /* 0x000fe20003fa6270 */
[----:B------:R-:W3:Y:S01]  /*3580*/  MUFU.TANH R32, R32 ;  /* 0x0000002000207308 */ /* 0x000ee20000002400 */
[----:B-1----:R-:W-:Y:S01]  /*3590*/  FFMA.FTZ R13, R0, R7, R13 ;  /* 0x00000007000d7223 */ /* 0x002fe2000001000d */
[-C--:B------:R-:W-:Y:S02]  /*35a0*/  ISETP.GE.AND P2, PT, R80, R96.reuse, PT ;  /* 0x000000605000720c */ /* 0x080fe40003f46270 */
[C---:B------:R-:W-:Y:S02]  /*35b0*/  ISETP.GE.AND P3, PT, R74.reuse, R97, PT ;  /* 0x000000614a00720c */ /* 0x040fe40003f66270 */
[----:B------:R-:W-:-:S02]  /*35c0*/  ISETP.GE.AND P0, PT, R74, R96, PT ;  /* 0x000000604a00720c */ /* 0x000fc40003f06270 */
[----:B------:R-:W1:Y:S01]  /*35d0*/  MUFU.TANH R33, R33 ;  /* 0x0000002100217308 */ /* 0x000e620000002400 */
[----:B--2---:R-:W-:Y:S01]  /*35e0*/  FFMA.FTZ R75, R0, R81, R75 ;  /* 0x00000051004b7223 */ /* 0x004fe2000001004b */
[----:B------:R-:W-:Y:S02]  /*35f0*/  FSEL R24, R24, -INF , !P1 ;  /* 0xff80000018187808 */ /* 0x000fe40004800000 */
[----:B------:R-:W-:Y:S02]  /*3600*/  ISETP.GE.AND P1, PT, R42, R96, PT ;  /* 0x000000602a00720c */ /* 0x000fe40003f26270 */
[----:B------:R-:W-:Y:S02]  /*3610*/  FSEL R103, R13, -INF , !P5 ;  /* 0xff8000000d677808 */ /* 0x000fe40006800000 */
[----:B------:R-:W2:Y:S01]  /*3620*/  MUFU.TANH R30, R30 ;  /* 0x0000001e001e7308 */ /* 0x000ea20000002400 */
[----:B---3--:R-:W-:Y:S01]  /*3630*/  FFMA.FTZ R18, R0, R37, R32 ;  /* 0x0000002500127223 */ /* 0x008fe20000010020 */
[----:B------:R-:W-:-:S02]  /*3640*/  FSEL R16, R75, -INF , !P4 ;  /* 0xff8000004b107808 */ /* 0x000fc40006000000 */
[----:B------:R-:W-:Y:S02]  /*3650*/  ISETP.GE.AND P5, PT, R92, 0x2, PT ;  /* 0x000000025c00780c */ /* 0x000fe40003fa6270 */
[----:B------:R-:W-:Y:S02]  /*3660*/  FSEL R18, R18, -INF , !P3 ;  /* 0xff80000012127808 */ /* 0x000fe40005800000 */
[----:B------:R-:W3:Y:S01]  /*3670*/  MUFU.TANH R47, R47 ;  /* 0x0000002f002f7308 */ /* 0x000ee20000002400 */
[----:B-1----:R-:W-:Y:S01]  /*3680*/  FFMA.FTZ R33, R0, R81, R33 ;  /* 0x0000005100217223 */ /* 0x002fe20000010021 */
[-C--:B------:R-:W-:Y:S02]  /*3690*/  ISETP.GE.AND P4, PT, R28, R97.reuse, PT ;  /* 0x000000611c00720c */ /* 0x080fe40003f86270 */
[----:B------:R-:W-:Y:S02]  /*36a0*/  ISETP.GE.AND P3, PT, R44, R97, PT ;  /* 0x000000612c00720c */ /* 0x000fe40003f66270 */
[----:B------:R-:W-:-:S02]  /*36b0*/  FSEL R38, R33, -INF , !P2 ;  /* 0xff80000021267808 */ /* 0x000fc40005000000 */
[----:B------:R-:W1:Y:S01]  /*36c0*/  MUFU.TANH R31, R31 ;  /* 0x0000001f001f7308 */ /* 0x000e620000002400 */
[----:B--2---:R-:W-:Y:S01]  /*36d0*/  FFMA.FTZ R14, R0, R37, R30 ;  /* 0x00000025000e7223 */ /* 0x004fe2000001001e */
[-C--:B------:R-:W-:Y:S02]  /*36e0*/  ISETP.GE.AND P2, PT, R28, R96.reuse, PT ;  /* 0x000000601c00720c */ /* 0x080fe40003f46270 */
[----:B------:R-:W-:Y:S02]  /*36f0*/  FSEL R132, R132, -INF , !P3 ;  /* 0xff80000084847808 */ /* 0x000fe40005800000 */
[----:B------:R-:W-:Y:S02]  /*3700*/  FSEL R14, R14, -INF , !P0 ;  /* 0xff8000000e0e7808 */ /* 0x000fe40004000000 */
[----:B------:R-:W2:Y:S01]  /*3710*/  MUFU.TANH R64, R64 ;  /* 0x0000004000407308 */ /* 0x000ea20000002400 */
[----:B---3--:R-:W-:Y:S01]  /*3720*/  FFMA.FTZ R47, R0, R39, R47 ;  /* 0x00000027002f7223 */ /* 0x008fe2000001002f */
[----:B------:R-:W-:-:S02]  /*3730*/  ISETP.GE.AND P0, PT, R44, R96, PT ;  /* 0x000000602c00720c */ /* 0x000fc40003f06270 */
[----:B------:R-:W-:Y:S02]  /*3740*/  ISETP.GE.AND P3, PT, R22, R97, PT ;  /* 0x000000611600720c */ /* 0x000fe40003f66270 */
[----:B------:R-:W-:Y:S02]  /*3750*/  FSEL R130, R47, -INF , !P1 ;  /* 0xff8000002f827808 */ /* 0x000fe40004800000 */
[----:B------:R-:W3:Y:S01]  /*3760*/  MUFU.TANH R25, R25 ;  /* 0x0000001900197308 */ /* 0x000ee20000002400 */
[----:B-1----:R-:W-:Y:S01]  /*3770*/  FFMA.FTZ R31, R0, R29, R31 ;  /* 0x0000001d001f7223 */ /* 0x002fe2000001001f */
[----:B------:R-:W-:-:S04]  /*3780*/  ISETP.GE.AND P1, PT, R50, R96, PT ;  /* 0x000000603200720c */ /* 0x000fc80003f26270 */
[----:B------:R-:W-:Y:S02]  /*3790*/  FSEL R86, R31, -INF , !P4 ;  /* 0xff8000001f567808 */ /* 0x000fe40006000000 */
[----:B------:R-:W1:Y:S01]  /*37a0*/  MUFU.TANH R26, R26 ;  /* 0x0000001a001a7308 */ /* 0x000e620000002400 */
[----:B--2---:R-:W-:Y:S01]  /*37b0*/  FFMA.FTZ R34, R0, R29, R64 ;  /* 0x0000001d00227223 */ /* 0x004fe20000010040 */
[----:B------:R-:W-:-:S04]  /*37c0*/  ISETP.GE.AND P4, PT, R20, R97, PT ;  /* 0x000000611400720c */ /* 0x000fc80003f86270 */
[----:B------:R-:W-:Y:S02]  /*37d0*/  FSEL R34, R34, -INF , !P2 ;  /* 0xff80000022227808 */ /* 0x000fe40005000000 */
[----:B------:R-:W-:Y:S01]  /*37e0*/  I2F R21, R20 ;  /* 0x0000001400157306 */ /* 0x000fe20000201400 */
[----:B---3--:R-:W-:Y:S01]  /*37f0*/  FFMA.FTZ R25, R0, R49, R25 ;  /* 0x0000003100197223 */ /* 0x008fe20000010019 */
[----:B------:R-:W-:-:S04]  /*3800*/  ISETP.GE.AND P2, PT, R20, R96, PT ;  /* 0x000000601400720c */ /* 0x000fc80003f46270 */
[----:B------:R-:W-:Y:S02]  /*3810*/  FSEL R102, R25, -INF , !P0 ;  /* 0xff80000019667808 */ /* 0x000fe40004000000 */
[----:B------:R-:W-:Y:S01]  /*3820*/  I2F R23, R22 ;  /* 0x0000001600177306 */ /* 0x000fe20000201400 */
[----:B-1----:R-:W-:Y:S01]  /*3830*/  FFMA.FTZ R26, R0, R51, R26 ;  /* 0x00000033001a7223 */ /* 0x002fe2000001001a */
        /* <DEDUP_REMOVED lines=20> */
[----:B------:R-:W1:Y:S01]  /*3980*/  MUFU.TANH R72, R72 ;  /* 0x0000004800487308 */ /* 0x000e620000002400 */
[----:B--2---:R-:W-:Y:S01]  /*3990*/  FFMA.FTZ R26, R0, R7, R54 ;  /* 0x00000007001a7223 */ /* 0x004fe20000010036 */
[----:B------:R-:W-:Y:S01]  /*39a0*/  BAR.SYNC.DEFER_BLOCKING 0x0 ;  /* 0x0000000000007b1d */ /* 0x000fe20000010000 */
[----:B------:R-:W-:-:S03]  /*39b0*/  ISETP.GE.AND P0, PT, R35, R96, PT ;  /* 0x000000602300720c */ /* 0x000fc60003f06270 */
[----:B------:R-:W-:Y:S02]  /*39c0*/  FSEL R26, R26, -INF , !P1 ;  /* 0xff8000001a1a7808 */ /* 0x000fe40004800000 */
[----:B------:R-:W-:Y:S01]  /*39d0*/  I2F R9, R35 ;  /* 0x0000002300097306 */ /* 0x000fe20000201400 */
[----:B---3--:R-:W-:-:S07]  /*39e0*/  FFMA.FTZ R70, R0, R3, R70 ;  /* 0x0000000300467223 */ /* 0x008fce0000010046 */
[----:B------:R-:W2:Y:S01]  /*39f0*/  MUFU.TANH R11, R53 ;  /* 0x00000035000b7308 */ /* 0x000ea20000002400 */
[----:B-1----:R-:W-:-:S05]  /*3a00*/  FFMA.FTZ R7, R0, R3, R72 ;  /* 0x0000000300077223 */ /* 0x002fca0000010048 */
[----:B------:R-:W-:Y:S02]  /*3a10*/  FSEL R7, R7, -INF , !P2 ;  /* 0xff80000007077808 */ /* 0x000fe40005000000 */
[----:B------:R-:W1:Y:S01]  /*3a20*/  MUFU.TANH R55, R55 ;  /* 0x0000003700377308 */ /* 0x000e620000002400 */
[----:B--2---:R-:W-:Y:S01]  /*3a30*/  FFMA.FTZ R101, R0, R9, R11 ;  /* 0x0000000900657223 */ /* 0x004fe2000001000b */
[----:B------:R-:W-:-:S04]  /*3a40*/  FSEL R11, R70, -INF , !P4 ;  /* 0xff800000460b7808 */ /* 0x000fc80006000000 */
[----:B------:R-:W-:Y:S01]  /*3a50*/  FSEL R101, R101, -INF , !P3 ;  /* 0xff80000065657808 */ /* 0x000fe20005800000 */
[----:B-1----:R-:W-:-:S05]  /*3a60*/  FFMA.FTZ R25, R0, R9, R55 ;  /* 0x0000000900197223 */ /* 0x002fca0000010037 */
        /* <DEDUP_REMOVED lines=60> */
.L_x_5158:
[----:B------:R-:W-:-:S04]  /*3e30*/  LEA R2, -R6, RZ, 0x6 ;  /* 0x000000ff06027211 */ /* 0x000fc800078e31ff */
[----:B------:R-:W-:Y:S02]  /*3e40*/  SHF.R.S32.HI R6, RZ, 0x1f, R2 ;  /* 0x0000001fff067819 */ /* 0x000fe40000011402 */
.L_x_5159:
        /* <DEDUP_REMOVED lines=59> */
.L_x_5161:
[----:B------:R-:W-:Y:S05]  /*4200*/  BSYNC B0 ;  /* 0x0000000000007941 */ /* 0x000fea0003800000 */
.L_x_5160:
[----:B------:R-:W0:Y:S01]  /*4210*/  LDGDEPBAR ;  /* 0x00000000000079af */ /* 0x000e220000000000 */
[----:B------:R-:W-:Y:S02]  /*4220*/  MOV R94, R20 ;  /* 0x00000014005e7202 */ /* 0x000fe40000000f00 */
[----:B------:R-:W-:Y:S02]  /*4230*/  MOV R95, R9 ;  /* 0x00000009005f7202 */ /* 0x000fe40000000f00 */
.L_x_5157:
        /* <DEDUP_REMOVED lines=31> */
[----:B------:R-:W-:Y:S03]  /*4430*/  LDSM.16.MT88.4 R52, [R108+0x7000] ;  /* 0x007000006c34783b */ /* 0x000fe60000004200 */
[----:B------:R-:W-:Y:S01]  /*4440*/  FMNMX.FTZ R9, R27, R2, !PT ;  /* 0x000000021b097209 */ /* 0x000fe20007810000 */
[----:B------:R-:W2:Y:S03]  /*4450*/  SHFL.BFLY PT, R20, R13, 0x2, 0x1f ;  /* 0x0c401f000d147f89 */ /* 0x000ea600000e0000 */
[----:B------:R-:W-:-:S04]  /*4460*/  FMNMX.FTZ R6, R26, R9, !PT ;  /* 0x000000091a067209 */ /* 0x000fc80007810000 */
[----:B------:R-:W-:-:S05]  /*4470*/  FMNMX.FTZ R6, R25, R6, !PT ;  /* 0x0000000619067209 */ /* 0x000fca0007810000 */
[----:B------:R-:W3:Y:S01]  /*4480*/  SHFL.BFLY PT, R9, R6, 0x2, 0x1f ;  /* 0x0c401f0006097f89 */ /* 0x000ee200000e0000 */
[----:B--2---:R-:W-:-:S05]  /*4490*/  FMNMX.FTZ R20, R13, R20, !PT ;  /* 0x000000140d147209 */ /* 0x004fca0007810000 */
[----:B------:R-:W2:Y:S01]  /*44a0*/  SHFL.BFLY PT, R3, R20, 0x1, 0x1f ;  /* 0x0c201f0014037f89 */ /* 0x000ea200000e0000 */
[----:B---3--:R-:W-:-:S05]  /*44b0*/  FMNMX.FTZ R9, R6, R9, !PT ;  /* 0x0000000906097209 */ /* 0x008fca0007810000 */
[----:B------:R-:W3:Y:S01]  /*44c0*/  SHFL.BFLY PT, R2, R9, 0x1, 0x1f ;  /* 0x0c201f0009027f89 */ /* 0x000ee200000e0000 */
[----:B--2---:R-:W-:-:S04]  /*44d0*/  FMNMX.FTZ R3, R20, R3, !PT ;  /* 0x0000000314037209 */ /* 0x004fc80007810000 */
[C---:B------:R-:W-:Y:S01]  /*44e0*/  FSETP.NEU.FTZ.AND P0, PT, R3.reuse, -INF , PT ;  /* 0xff8000000300780b */ /* 0x040fe20003f1d000 */
[----:B------:R-:W-:-:S05]  /*44f0*/  FMUL.FTZ R105, R3, c[0x0][0x23c] ;  /* 0x00008f0003697a20 */ /* 0x000fca0000410000 */
[----:B------:R-:W-:Y:S02]  /*4500*/  FSEL R105, R105, RZ, P0 ;  /* 0x000000ff69697208 */ /* 0x000fe40000000000 */
[----:B---3--:R-:W-:-:S03]  /*4510*/  FMNMX.FTZ R2, R9, R2, !PT ;  /* 0x0000000209027209 */ /* 0x008fc60007810000 */
        /* <DEDUP_REMOVED lines=8> */
[----:B-1----:R-:W-:-:S02]  /*45a0*/  FFMA.FTZ R31, R40, c[0x0][0x23c], -R105 ;  /* 0x00008f00281f7a23 */ /* 0x002fc40000010869 */
[--C-:B------:R-:W-:Y:S01]  /*45b0*/  FFMA.FTZ R35, R7, c[0x0][0x23c], -R29.reuse ;  /* 0x00008f0007237a23 */ /* 0x100fe2000001081d */
[----:B------:R-:W1:Y:S01]  /*45c0*/  LDSM.16.MT88.4 R40, [R110+0x8000] ;  /* 0x008000006e28783b */ /* 0x000e620000004200 */
[--C-:B------:R-:W-:Y:S02]  /*45d0*/  FFMA.FTZ R136, R8, c[0x0][0x23c], -R29.reuse ;  /* 0x00008f0008887a23 */ /* 0x100fe4000001081d */
[--C-:B------:R-:W-:Y:S01]  /*45e0*/  FFMA.FTZ R107, R12, c[0x0][0x23c], -R29.reuse ;  /* 0x00008f000c6b7a23 */ /* 0x100fe2000001081d */
[----:B------:R-:W2:Y:S01]  /*45f0*/  MUFU.EX2 R87, R87 ;  /* 0x0000005700577308 */ /* 0x000ea20000000800 */
[----:B------:R-:W-:Y:S02]  /*4600*/  FFMA.FTZ R106, R10, c[0x0][0x23c], -R29 ;  /* 0x00008f000a6a7a23 */ /* 0x000fe4000001081d */
[----:B------:R-:W-:Y:S01]  /*4610*/  LDSM.16.MT88.4 R8, [R108+0x6400] ;  /* 0x006400006c08783b */ /* 0x000fe20000004200 */
[--C-:B------:R-:W-:Y:S02]  /*4620*/  FFMA.FTZ R30, R62, c[0x0][0x23c], -R105.reuse ;  /* 0x00008f003e1e7a23 */ /* 0x100fe40000010869 */
[--C-:B------:R-:W-:Y:S01]  /*4630*/  FFMA.FTZ R22, R16, c[0x0][0x23c], -R105.reuse ;  /* 0x00008f0010167a23 */ /* 0x100fe20000010869 */
[----:B------:R-:W3:Y:S01]  /*4640*/  LDSM.16.MT88.4 R60, [R110+0x7000] ;  /* 0x007000006e3c783b */ /* 0x000ee20000004200 */
[----:B------:R-:W-:Y:S01]  /*4650*/  MUFU.EX2 R131, R131 ;  /* 0x0000008300837308 */ /* 0x000fe20000000800 */
[----:B------:R-:W-:-:S02]  /*4660*/  FFMA.FTZ R21, R18, c[0x0][0x23c], -R105 ;  /* 0x00008f0012157a23 */ /* 0x000fc40000010869 */
[--C-:B------:R-:W-:Y:S01]  /*4670*/  FFMA.FTZ R33, R36, c[0x0][0x23c], -R29.reuse ;  /* 0x00008f0024217a23 */ /* 0x100fe2000001081d */
[----:B------:R-:W4:Y:S01]  /*4680*/  LDSM.16.MT88.4 R16, [R110+0x6400] ;  /* 0x006400006e10783b */ /* 0x000f220000004200 */
[--C-:B------:R-:W-:Y:S02]  /*4690*/  FFMA.FTZ R24, R24, c[0x0][0x23c], -R29.reuse ;  /* 0x00008f0018187a23 */ /* 0x100fe4000001081d */
[--C-:B------:R-:W-:Y:S01]  /*46a0*/  FFMA.FTZ R23, R38, c[0x0][0x23c], -R29.reuse ;  /* 0x00008f0026177a23 */ /* 0x100fe2000001081d */
[----:B------:R-:W5:Y:S01]  /*46b0*/  MUFU.EX2 R104, R104 ;  /* 0x0000006800687308 */ /* 0x000f620000000800 */
[----:B--2---:R-:W-:Y:S01]  /*46c0*/  F2FP.BF16.PACK_AB R48, R87, R140 ;  /* 0x0000008c5730723e */ /* 0x004fe200000010ff */
[----:B------:R-:W-:Y:S02]  /*46d0*/  FFMA.FTZ R20, R14, c[0x0][0x23c], -R29 ;  /* 0x00008f000e147a23 */ /* 0x000fe4000001081d */
[----:B------:R-:W2:Y:S01]  /*46e0*/  LDSM.16.MT88.4 R12, [R110+0x7400] ;  /* 0x007400006e0c783b */ /* 0x000ea20000004200 */
[----:B------:R-:W-:-:S02]  /*46f0*/  FFMA.FTZ R99, R134, c[0x0][0x23c], -R105 ;  /* 0x00008f0086637a23 */ /* 0x000fc40000010869 */
[--C-:B------:R-:W-:Y:S01]  /*4700*/  FFMA.FTZ R86, R86, c[0x0][0x23c], -R105.reuse ;  /* 0x00008f0056567a23 */ /* 0x100fe20000010869 */
[----:B------:R-:W-:Y:S01]  /*4710*/  MUFU.EX2 R35, R35 ;  /* 0x0000002300237308 */ /* 0x000fe20000000800 */
[--C-:B------:R-:W-:Y:S01]  /*4720*/  FFMA.FTZ R85, R132, c[0x0][0x23c], -R105.reuse ;  /* 0x00008f0084557a23 */ /* 0x100fe20000010869 */
[----:B------:R-:W-:Y:S01]  /*4730*/  LEA R132, P0, R94, c[0x0][0x168], 0x1 ;  /* 0x00005a005e847a11 */ /* 0x000fe200078008ff */
[----:B------:R-:W-:Y:S02]  /*4740*/  FFMA.FTZ R84, R84, c[0x0][0x23c], -R105 ;  /* 0x00008f0054547a23 */ /* 0x000fe40000010869 */
[----:B------:R-:W-:Y:S01]  /*4750*/  FFMA.FTZ R34, R34, c[0x0][0x23c], -R29 ;  /* 0x00008f0022227a23 */ /* 0x000fe2000001081d */
[----:B------:R-:W-:Y:S01]  /*4760*/  LEA.HI.X R133, R94, c[0x0][0x16c], R95, 0x1, P0 ;  /* 0x00005b005e857a11 */ /* 0x000fe200000f0c5f */
[--C-:B------:R-:W-:Y:S01]  /*4770*/  FFMA.FTZ R32, R32, c[0x0][0x23c], -R29.reuse ;  /* 0x00008f0020207a23 */ /* 0x100fe2000001081d */
[----:B------:R-:W1:Y:S01]  /*4780*/  MUFU.EX2 R136, R136 ;  /* 0x0000008800887308 */ /* 0x000e620000000800 */
[----:B-----5:R-:W-:Y:S01]  /*4790*/  F2FP.BF16.PACK_AB R50, R104, R131 ;  /* 0x000000836832723e */ /* 0x020fe200000010ff */
[----:B------:R-:W-:-:S02]  /*47a0*/  FFMA.FTZ R130, R130, c[0x0][0x23c], -R29 ;  /* 0x00008f0082827a23 */ /* 0x000fc4000001081d */
[----:B------:R-:W-:Y:S02]  /*47b0*/  FADD.FTZ R140, R140, R87 ;  /* 0x000000578c8c7221 */ /* 0x000fe40000010000 */
[--C-:B------:R-:W-:Y:S02]  /*47c0*/  FFMA.FTZ R98, R98, c[0x0][0x23c], -R105.reuse ;  /* 0x00008f0062627a23 */ /* 0x100fe40000010869 */
[----:B------:R-:W-:Y:S01]  /*47d0*/  MUFU.EX2 R107, R107 ;  /* 0x0000006b006b7308 */ /* 0x000fe20000000800 */
[----:B------:R-:W-:Y:S02]  /*47e0*/  FFMA.FTZ R101, R101, c[0x0][0x23c], -R105 ;  /* 0x00008f0065657a23 */ /* 0x000fe40000010869 */
[--C-:B------:R-:W-:Y:S02]  /*47f0*/  FFMA.FTZ R28, R28, c[0x0][0x23c], -R29.reuse ;  /* 0x00008f001c1c7a23 */ /* 0x100fe4000001081d */
[----:B------:R-:W-:Y:S02]  /*4800*/  FFMA.FTZ R27, R27, c[0x0][0x23c], -R29 ;  /* 0x00008f001b1b7a23 */ /* 0x000fe4000001081d */
[----:B------:R-:W-:Y:S01]  /*4810*/  FFMA.FTZ R100, R100, c[0x0][0x23c], -R105 ;  /* 0x00008f0064647a23 */ /* 0x000fe20000010869 */
[----:B------:R-:W5:Y:S01]  /*4820*/  MUFU.EX2 R106, R106 ;  /* 0x0000006a006a7308 */ /* 0x000f620000000800 */
[----:B-1----:R-:W-:Y:S01]  /*4830*/  F2FP.BF16.PACK_AB R49, R136, R35 ;  /* 0x000000238831723e */ /* 0x002fe200000010ff */
[----:B------:R-:W-:-:S02]  /*4840*/  FADD.FTZ R136, R35, R136 ;  /* 0x0000008823887221 */ /* 0x000fc40000010000 */
[----:B------:R-:W-:Y:S02]  /*4850*/  FFMA.FTZ R35, R102, c[0x0][0x23c], -R29 ;  /* 0x00008f0066237a23 */ /* 0x000fe4000001081d */
[----:B------:R-:W-:Y:S02]  /*4860*/  FFMA.FTZ R103, R103, c[0x0][0x23c], -R105 ;  /* 0x00008f0067677a23 */ /* 0x000fe40000010869 */
[----:B------:R-:W-:Y:S01]  /*4870*/  MUFU.EX2 R31, R31 ;  /* 0x0000001f001f7308 */ /* 0x000fe20000000800 */
[----:B------:R-:W-:Y:S02]  /*4880*/  FFMA.FTZ R26, R26, c[0x0][0x23c], -R29 ;  /* 0x00008f001a1a7a23 */ /* 0x000fe4000001081d */
[----:B------:R-:W-:-:S04]  /*4890*/  FADD.FTZ R131, R131, R140 ;  /* 0x0000008c83837221 */ /* 0x000fc80000010000 */
[----:B------:R-:W-:Y:S01]  /*48a0*/  FADD.FTZ R104, R104, R131 ;  /* 0x0000008368687221 */ /* 0x000fe20000010000 */
[C---:B-----5:R-:W-:Y:S01]  /*48b0*/  F2FP.BF16.PACK_AB R51, R106.reuse, R107 ;  /* 0x0000006b6a33723e */ /* 0x060fe200000010ff */
[----:B------:R-:W1:Y:S01]  /*48c0*/  MUFU.EX2 R30, R30 ;  /* 0x0000001e001e7308 */ /* 0x000e620000000800 */
[----:B------:R-:W-:Y:S02]  /*48d0*/  FADD.FTZ R107, R107, R136 ;  /* 0x000000886b6b7221 */ /* 0x000fe40000010000 */
[----:B------:R-:W-:Y:S02]  /*48e0*/  FFMA.FTZ R136, R25, c[0x0][0x23c], -R29 ;  /* 0x00008f0019887a23 */ /* 0x000fe4000001081d */
[----:B------:R-:W-:Y:S01]  /*48f0*/  FADD.FTZ R106, R106, R107 ;  /* 0x0000006b6a6a7221 */ /* 0x000fe20000010000 */
[C---:B------:R-:W-:Y:S02]  /*4900*/  HMMA.16816.F32.BF16 R72, R48.reuse, R68, RZ ;  /* 0x000000443048723c */ /* 0x040fe400000418ff */
[----:B------:R-:W-:Y:S06]  /*4910*/  MUFU.EX2 R22, R22 ;  /* 0x0000001600167308 */ /* 0x000fec0000000800 */
[----:B------:R-:W-:Y:S02]  /*4920*/  HMMA.16816.F32.BF16 R68, R48, R70, RZ ;  /* 0x000000463044723c */ /* 0x000fe400000418ff */
[----:B------:R-:W5:Y:S01]  /*4930*/  MUFU.EX2 R21, R21 ;  /* 0x0000001500157308 */ /* 0x000f620000000800 */
[----:B-1----:R-:W-:-:S05]  /*4940*/  F2FP.BF16.PACK_AB R4, R30, R31 ;  /* 0x0000001f1e04723e */ /* 0x002fca00000010ff */
[C---:B------:R-:W-:Y:S02]  /*4950*/  HMMA.16816.F32.BF16 R56, R48.reuse, R52, RZ ;  /* 0x000000343038723c */ /* 0x040fe400000418ff */
[----:B------:R-:W-:Y:S06]  /*4960*/  MUFU.EX2 R33, R33 ;  /* 0x0000002100217308 */ /* 0x000fec0000000800 */
[----:B------:R-:W-:Y:S02]  /*4970*/  HMMA.16816.F32.BF16 R52, R48, R54, RZ ;  /* 0x000000363034723c */ /* 0x000fe400000418ff */
[----:B------:R-:W1:Y:S01]  /*4980*/  MUFU.EX2 R24, R24 ;  /* 0x0000001800187308 */ /* 0x000e620000000800 */
[----:B-----5:R-:W-:-:S05]  /*4990*/  F2FP.BF16.PACK_AB R6, R21, R22 ;  /* 0x000000161506723e */ /* 0x020fca00000010ff */
        /* <DEDUP_REMOVED lines=9> */
[----:B---3--:R-:W-:Y:S01]  /*4a30*/  HMMA.16816.F32.BF16 R64, R48, R60, RZ ;  /* 0x0000003c3040723c */ /* 0x008fe200000418ff */
[----:B-----5:R-:W-:Y:S01]  /*4a40*/  F2FP.BF16.PACK_AB R7, R20, R23 ;  /* 0x000000171407723e */ /* 0x020fe200000010ff */
        /* <DEDUP_REMOVED lines=8> */
[----:B------:R-:W3:Y:S01]  /*4ad0*/  LDSM.16.MT88.4 R8, [R108+0x7400] ;  /* 0x007400006c08783b */ /* 0x000ee20000004200 */
[----:B------:R-:W-:Y:S06]  /*4ae0*/  MUFU.EX2 R87, R130 ;  /* 0x0000008200577308 */ /* 0x000fec0000000800 */
[----:B------:R-:W-:Y:S02]  /*4af0*/  HMMA.16816.F32.BF16 R60, R48, R62, RZ ;  /* 0x0000003e303c723c */ /* 0x000fe400000418ff */
        /* <DEDUP_REMOVED lines=9> */
[----:B------:R-:W-:Y:S01]  /*4b90*/  LDSM.16.MT88.4 R12, [R108+0x6c00] ;  /* 0x006c00006c0c783b */ /* 0x000fe20000004200 */
[----:B------:R-:W2:Y:S06]  /*4ba0*/  MUFU.EX2 R105, R100 ;  /* 0x0000006400697308 */ /* 0x000eac0000000800 */
[C---:B---3--:R-:W-:Y:S02]  /*4bb0*/  HMMA.16816.F32.BF16 R56, R4.reuse, R8, R56 ;  /* 0x000000080438723c */ /* 0x048fe40000041838 */
[----:B------:R-:W-:Y:S06]  /*4bc0*/  MUFU.EX2 R102, R103 ;  /* 0x0000006700667308 */ /* 0x000fec0000000800 */
[C---:B------:R-:W-:Y:S01]  /*4bd0*/  HMMA.16816.F32.BF16 R52, R4.reuse, R10, R52 ;  /* 0x0000000a0434723c */ /* 0x040fe20000041834 */
[----:B------:R-:W3:Y:S01]  /*4be0*/  LDSM.16.MT88.4 R8, [R110+0x8400] ;  /* 0x008400006e08783b */ /* 0x000ee20000004200 */
[----:B------:R-:W1:Y:S08]  /*4bf0*/  MUFU.EX2 R101, R101 ;  /* 0x0000006500657308 */ /* 0x000e700000000800 */
[----:B------:R-:W-:Y:S08]  /*4c00*/  MUFU.EX2 R28, R28 ;  /* 0x0000001c001c7308 */ /* 0x000ff00000000800 */
[----:B------:R-:W-:Y:S08]  /*4c10*/  MUFU.EX2 R27, R27 ;  /* 0x0000001b001b7308 */ /* 0x000ff00000000800 */
[----:B------:R-:W-:Y:S08]  /*4c20*/  MUFU.EX2 R25, R26 ;  /* 0x0000001a00197308 */ /* 0x000ff00000000800 */
[----:B------:R-:W1:Y:S01]  /*4c30*/  MUFU.EX2 R136, R136 ;  /* 0x0000008800887308 */ /* 0x000e620000000800 */
[C---:B---3--:R-:W-:Y:S08]  /*4c40*/  HMMA.16816.F32.BF16 R36, R4.reuse, R8, R36 ;  /* 0x000000080424723c */ /* 0x048ff00000041824 */
[----:B------:R-:W-:Y:S01]  /*4c50*/  HMMA.16816.F32.BF16 R40, R4, R10, R40 ;  /* 0x0000000a0428723c */ /* 0x000fe20000041828 */
[----:B------:R-:W3:Y:S07]  /*4c60*/  LDSM.16.MT88.4 R8, [R108+0x8000] ;  /* 0x008000006c08783b */ /* 0x000eee0000004200 */
[C---:B---3--:R-:W-:Y:S08]  /*4c70*/  HMMA.16816.F32.BF16 R44, R48.reuse, R8, RZ ;  /* 0x00000008302c723c */ /* 0x048ff000000418ff */
[----:B------:R-:W-:Y:S01]  /*4c80*/  HMMA.16816.F32.BF16 R48, R48, R10, RZ ;  /* 0x0000000a3030723c */ /* 0x000fe200000418ff */
[----:B------:R-:W3:Y:S11]  /*4c90*/  LDSM.16.MT88.4 R8, [R108+0x8400] ;  /* 0x008400006c08783b */ /* 0x000ef60000004200 */
[----:B------:R-:W-:Y:S04]  /*4ca0*/  @!UPT UIADD3 URZ, URZ, URZ, URZ ;  /* 0x0000003f3f3ff290 */ /* 0x000fe8000fffe03f */
[C---:B---3--:R-:W-:Y:S08]  /*4cb0*/  HMMA.16816.F32.BF16 R44, R4.reuse, R8, R44 ;  /* 0x00000008042c723c */ /* 0x048ff0000004182c */
[----:B------:R-:W-:Y:S01]  /*4cc0*/  HMMA.16816.F32.BF16 R48, R4, R10, R48 ;  /* 0x0000000a0430723c */ /* 0x000fe20000041830 */
[----:B------:R-:W3:Y:S06]  /*4cd0*/  LDSM.16.MT88.4 R8, [R110+0x6800] ;  /* 0x006800006e08783b */ /* 0x000eec0000004200 */
[----:B-1----:R-:W-:-:S02]  /*4ce0*/  F2FP.BF16.PACK_AB R4, R86, R99 ;  /* 0x000000635604723e */ /* 0x002fc400000010ff */
[----:B-----5:R-:W-:Y:S01]  /*4cf0*/  F2FP.BF16.PACK_AB R5, R34, R87 ;  /* 0x000000572205723e */ /* 0x020fe200000010ff */
[----:B------:R-:W-:Y:S01]  /*4d00*/  FADD.FTZ R87, R87, R20 ;  /* 0x0000001457577221 */ /* 0x000fe20000010000 */
[----:B------:R-:W-:Y:S02]  /*4d10*/  F2FP.BF16.PACK_AB R6, R84, R85 ;  /* 0x000000555406723e */ /* 0x000fe400000010ff */
[----:B----4-:R-:W-:Y:S01]  /*4d20*/  F2FP.BF16.PACK_AB R7, R32, R35 ;  /* 0x000000232007723e */ /* 0x010fe200000010ff */
[----:B------:R-:W-:-:S04]  /*4d30*/  FADD.FTZ R34, R34, R87 ;  /* 0x0000005722227221 */ /* 0x000fc80000010000 */
[----:B------:R-:W-:-:S04]  /*4d40*/  FADD.FTZ R35, R35, R34 ;  /* 0x0000002223237221 */ /* 0x000fc80000010000 */
[----:B------:R-:W-:Y:S01]  /*4d50*/  FADD.FTZ R35, R32, R35 ;  /* 0x0000002320237221 */ /* 0x000fe20000010000 */
        /* <DEDUP_REMOVED lines=19> */
[----:B--2---:R-:W-:-:S02]  /*4e90*/  F2FP.BF16.PACK_AB R4, R105, R98 ;  /* 0x000000626904723e */ /* 0x004fc400000010ff */
        /* <DEDUP_REMOVED lines=95> */
.L_x_5163:
[----:B------:R-:W-:-:S04]  /*5490*/  LEA R6, -R89, RZ, 0x6 ;  /* 0x000000ff59067211 */ /* 0x000fc800078e31ff */
[----:B------:R-:W-:Y:S02]  /*54a0*/  SHF.R.S32.HI R5, RZ, 0x1f, R6 ;  /* 0x0000001fff057819 */ /* 0x000fe40000011406 */
.L_x_5164:
        /* <DEDUP_REMOVED lines=132> */
[----:B------:R-:W-:Y:S02]  /*5cf0*/  FMUL.FTZ R33, R33, c[0x0][0x2ec] ;  /* 0x0000bb0021217a20 */ /* 0x000fe40000410000 */
[----:B------:R-:W-:Y:S02]  /*5d00*/  FMUL.FTZ R133, R35, c[0x0][0x2ec] ;  /* 0x0000bb0023857a20 */ /* 0x000fe40000410000 */
[----:B------:R-:W-:Y:S02]  /*5d10*/  FMUL.FTZ R32, R32, c[0x0][0x2ec] ;  /* 0x0000bb0020207a20 */ /* 0x000fe40000410000 */
[----:B------:R-:W-:Y:S02]  /*5d20*/  FMUL.FTZ R34, R34, c[0x0][0x2ec] ;  /* 0x0000bb0022227a20 */ /* 0x000fe40000410000 */
[----:B------:R-:W-:Y:S01]  /*5d30*/  FMUL.FTZ R29, R29, c[0x0][0x2ec] ;  /* 0x0000bb001d1d7a20 */ /* 0x000fe20000410000 */
[----:B------:R-:W-:Y:S01]  /*5d40*/  MUFU.TANH R133, R133 ;  /* 0x0000008500857308 */ /* 0x000fe20000002400 */
[----:B------:R-:W-:-:S02]  /*5d50*/  FMUL.FTZ R35, R31, c[0x0][0x2ec] ;  /* 0x0000bb001f237a20 */ /* 0x000fc40000410000 */
[----:B------:R-:W-:Y:S02]  /*5d60*/  FMUL.FTZ R28, R28, c[0x0][0x2ec] ;  /* 0x0000bb001c1c7a20 */ /* 0x000fe40000410000 */
[----:B------:R-:W-:-:S03]  /*5d70*/  FMUL.FTZ R30, R30, c[0x0][0x2ec] ;  /* 0x0000bb001e1e7a20 */ /* 0x000fc60000410000 */
[----:B------:R-:W-:Y:S01]  /*5d80*/  MUFU.TANH R131, R28 ;  /* 0x0000001c00837308 */ /* 0x000fe20000002400 */
[C---:B-1----:R-:W-:Y:S07]  /*5d90*/  HMMA.16816.F32.BF16 R24, R88.reuse, R84, R24 ;  /* 0x000000545818723c */ /* 0x042fee0000041818 */
[----:B------:R1:W-:Y:S01]  /*5da0*/  MUFU.TANH R107, R30 ;  /* 0x0000001e006b7308 */ /* 0x0003e20000002400 */
[----:B------:R-:W-:Y:S01]  /*5db0*/  HMMA.16816.F32.BF16 R20, R88, R86, R20 ;  /* 0x000000565814723c */ /* 0x000fe20000041814 */
[----:B------:R-:W2:Y:S06]  /*5dc0*/  LDSM.16.M88.4 R84, [R109+0x5800] ;  /* 0x005800006d54783b */ /* 0x000eac0000000200 */
[----:B------:R-:W-:Y:S09]  /*5dd0*/  MUFU.TANH R35, R35 ;  /* 0x0000002300237308 */ /* 0x000ff20000002400 */
[----:B------:R-:W-:-:S02]  /*5de0*/  FMUL.FTZ R24, R24, c[0x0][0x2ec] ;  /* 0x0000bb0018187a20 */ /* 0x000fc40000410000 */
[----:B------:R-:W-:Y:S02]  /*5df0*/  FMUL.FTZ R31, R27, c[0x0][0x2ec] ;  /* 0x0000bb001b1f7a20 */ /* 0x000fe40000410000 */
[----:B------:R3:W-:Y:S01]  /*5e00*/  MUFU.TANH R105, R24 ;  /* 0x0000001800697308 */ /* 0x0007e20000002400 */
[----:B------:R-:W-:Y:S02]  /*5e10*/  FMUL.FTZ R25, R25, c[0x0][0x2ec] ;  /* 0x0000bb0019197a20 */ /* 0x000fe40000410000 */
[----:B------:R-:W-:Y:S02]  /*5e20*/  FMUL.FTZ R26, R26, c[0x0][0x2ec] ;  /* 0x0000bb001a1a7a20 */ /* 0x000fe40000410000 */
[----:B------:R-:W-:Y:S02]  /*5e30*/  FMUL.FTZ R101, R20, c[0x0][0x2ec] ;  /* 0x0000bb0014657a20 */ /* 0x000fe40000410000 */
[----:B------:R-:W-:Y:S01]  /*5e40*/  IMAD R20, R120, 0x40, R119 ;  /* 0x0000004078147824 */ /* 0x000fe200078e0277 */
[----:B------:R4:W-:Y:S01]  /*5e50*/  MUFU.TANH R103, R26 ;  /* 0x0000001a00677308 */ /* 0x0009e20000002400 */
[----:B------:R-:W-:-:S02]  /*5e60*/  FMUL.FTZ R99, R22, c[0x0][0x2ec] ;  /* 0x0000bb0016637a20 */ /* 0x000fc40000410000 */
[----:B------:R-:W-:Y:S01]  /*5e70*/  FMUL.FTZ R21, R21, c[0x0][0x2ec] ;  /* 0x0000bb0015157a20 */ /* 0x000fe20000410000 */
[C---:B-1----:R-:W-:Y:S01]  /*5e80*/  IADD3 R30, R20.reuse, 0x10, RZ ;  /* 0x00000010141e7810 */ /* 0x042fe20007ffe0ff */
[----:B------:R-:W-:Y:S01]  /*5e90*/  FMUL.FTZ R27, R23, c[0x0][0x2ec] ;  /* 0x0000bb00171b7a20 */ /* 0x000fe20000410000 */
[C---:B------:R-:W-:Y:S02]  /*5ea0*/  IADD3 R23, R20.reuse, 0x8, RZ ;  /* 0x0000000814177810 */ /* 0x040fe40007ffe0ff */
[----:B---3--:R-:W-:Y:S01]  /*5eb0*/  IADD3 R24, R20, 0x1, RZ ;  /* 0x0000000114187810 */ /* 0x008fe20007ffe0ff */
[----:B------:R-:W-:Y:S01]  /*5ec0*/  MUFU.TANH R31, R31 ;  /* 0x0000001f001f7308 */ /* 0x000fe20000002400 */
[-C--:B------:R-:W-:Y:S02]  /*5ed0*/  ISETP.GE.AND P0, PT, R23, R97.reuse, PT ;  /* 0x000000611700720c */ /* 0x080fe40003f06270 */
[C---:B------:R-:W-:Y:S01]  /*5ee0*/  ISETP.GE.AND P1, PT, R24.reuse, R97, PT ;  /* 0x000000611800720c */ /* 0x040fe20003f26270 */
[----:B--2---:R-:W-:Y:S01]  /*5ef0*/  HMMA.16816.F32.BF16 R16, R88, R84, R16 ;  /* 0x000000545810723c */ /* 0x004fe20000041810 */
[----:B------:R-:W-:-:S03]  /*5f00*/  ISETP.GE.AND P5, PT, R24, R96, PT ;  /* 0x000000601800720c */ /* 0x000fc60003fa6270 */
[----:B------:R-:W1:Y:S04]  /*5f10*/  I2F R22, R24 ;  /* 0x0000001800167306 */ /* 0x000e680000201400 */
[----:B------:R-:W-:Y:S01]  /*5f20*/  HMMA.16816.F32.BF16 R12, R88, R86, R12 ;  /* 0x00000056580c723c */ /* 0x000fe2000004180c */
[----:B------:R-:W2:Y:S01]  /*5f30*/  LDSM.16.M88.4 R84, [R109+0x5c00] ;  /* 0x005c00006d54783b */ /* 0x000ea20000000200 */
[----:B------:R-:W-:-:S04]  /*5f40*/  DEPBAR.LE SB0, 0x0 ;  /* 0x000080000000791a */ /* 0x000fc80000000000 */
[----:B------:R-:W-:Y:S08]  /*5f50*/  MUFU.TANH R101, R101 ;  /* 0x0000006500657308 */ /* 0x000ff00000002400 */
[----:B------:R-:W-:Y:S02]  /*5f60*/  MUFU.TANH R99, R99 ;  /* 0x0000006300637308 */ /* 0x000fe40000002400 */
[----:B------:R-:W-:-:S02]  /*5f70*/  FMUL.FTZ R17, R17, c[0x0][0x2ec] ;  /* 0x0000bb0011117a20 */ /* 0x000fc40000410000 */
[----:B----4-:R-:W-:Y:S02]  /*5f80*/  FMUL.FTZ R26, R19, c[0x0][0x2ec] ;  /* 0x0000bb00131a7a20 */ /* 0x010fe40000410000 */
[----:B------:R-:W-:Y:S02]  /*5f90*/  FMUL.FTZ R28, R18, c[0x0][0x2ec] ;  /* 0x0000bb00121c7a20 */ /* 0x000fe40000410000 */
[----:B-1----:R-:W-:Y:S01]  /*5fa0*/  FFMA.FTZ R18, R0, R22, R133 ;  /* 0x0000001600127223 */ /* 0x002fe20000010085 */
[----:B------:R-:W-:Y:S01]  /*5fb0*/  MUFU.TANH R27, R27 ;  /* 0x0000001b001b7308 */ /* 0x000fe20000002400 */
[----:B------:R-:W-:Y:S02]  /*5fc0*/  FMUL.FTZ R12, R12, c[0x0][0x2ec] ;  /* 0x0000bb000c0c7a20 */ /* 0x000fe40000410000 */
[----:B------:R-:W-:Y:S01]  /*5fd0*/  FMUL.FTZ R13, R13, c[0x0][0x2ec] ;  /* 0x0000bb000d0d7a20 */ /* 0x000fe20000410000 */
[----:B------:R-:W-:Y:S01]  /*5fe0*/  FSEL R18, R18, -INF , !P5 ;  /* 0xff80000012127808 */ /* 0x000fe20006800000 */
[----:B------:R-:W-:-:S03]  /*5ff0*/  FMUL.FTZ R15, R15, c[0x0][0x2ec] ;  /* 0x0000bb000f0f7a20 */ /* 0x000fc60000410000 */
[----:B------:R-:W-:Y:S08]  /*6000*/  MUFU.TANH R133, R12 ;  /* 0x0000000c00857308 */ /* 0x000ff00000002400 */
[----:B------:R-:W-:Y:S01]  /*6010*/  MUFU.TANH R13, R13 ;  /* 0x0000000d000d7308 */ /* 0x000fe20000002400 */
[C---:B--2---:R-:W-:Y:S07]  /*6020*/  HMMA.16816.F32.BF16 R8, R88.reuse, R84, R8 ;  /* 0x000000545808723c */ /* 0x044fee0000041808 */
[----:B------:R-:W-:Y:S01]  /*6030*/  MUFU.TANH R15, R15 ;  /* 0x0000000f000f7308 */ /* 0x000fe20000002400 */
[----:B------:R-:W-:Y:S07]  /*6040*/  HMMA.16816.F32.BF16 R4, R88, R86, R4 ;  /* 0x000000565804723c */ /* 0x000fee0000041804 */
[----:B------:R-:W1:Y:S01]  /*6050*/  MUFU.TANH R89, R33 ;  /* 0x0000002100597308 */ /* 0x000e620000002400 */
[----:B------:R-:W-:-:S07]  /*6060*/  FMUL.FTZ R91, R16, c[0x0][0x2ec] ;  /* 0x0000bb00105b7a20 */ /* 0x000fce0000410000 */
[----:B------:R-:W-:Y:S01]  /*6070*/  MUFU.TANH R87, R29 ;  /* 0x0000001d00577308 */ /* 0x000fe20000002400 */
[----:B------:R-:W-:-:S07]  /*6080*/  FMUL.FTZ R9, R9, c[0x0][0x2ec] ;  /* 0x0000bb0009097a20 */ /* 0x000fce0000410000 */
[----:B------:R1:W-:Y:S01]  /*6090*/  MUFU.TANH R29, R21 ;  /* 0x00000015001d7308 */ /* 0x0003e20000002400 */
[----:B------:R-:W-:-:S07]  /*60a0*/  FMUL.FTZ R4, R4, c[0x0][0x2ec] ;  /* 0x0000bb0004047a20 */ /* 0x000fce0000410000 */
[----:B------:R-:W-:Y:S01]  /*60b0*/  MUFU.TANH R33, R25 ;  /* 0x0000001900217308 */ /* 0x000fe20000002400 */
[----:B-1----:R-:W-:-:S07]  /*60c0*/  FFMA.FTZ R21, R0, R22, R89 ;  /* 0x0000001600157223 */ /* 0x002fce0000010059 */
[----:B------:R-:W1:Y:S01]  /*60d0*/  I2F R16, R23 ;  /* 0x0000001700107306 */ /* 0x000e620000201400 */
[----:B------:R-:W-:Y:S01]  /*60e0*/  FSEL R21, R21, -INF , !P1 ;  /* 0xff80000015157808 */ /* 0x000fe20004800000 */
[----:B------:R-:W-:Y:S01]  /*60f0*/  BAR.SYNC.DEFER_BLOCKING 0x0 ;  /* 0x0000000000007b1d */ /* 0x000fe20000010000 */
[----:B------:R-:W-:-:S05]  /*6100*/  ISETP.GE.AND P1, PT, R23, R96, PT ;  /* 0x000000601700720c */ /* 0x000fca0003f26270 */
[----:B------:R2:W-:Y:S01]  /*6110*/  MUFU.TANH R25, R17 ;  /* 0x0000001100197308 */ /* 0x0005e20000002400 */
[CC--:B-1----:R-:W-:Y:S02]  /*6120*/  FFMA.FTZ R19, R0.reuse, R16.reuse, R131 ;  /* 0x0000001000137223 */ /* 0x0c2fe40000010083 */
[----:B------:R-:W-:-:S05]  /*6130*/  FFMA.FTZ R16, R0, R16, R107 ;  /* 0x0000001000107223 */ /* 0x000fca000001006b */
[----:B------:R-:W-:Y:S01]  /*6140*/  MUFU.TANH R23, R26 ;  /* 0x0000001a00177308 */ /* 0x000fe20000002400 */
[----:B------:R-:W-:Y:S02]  /*6150*/  FSEL R19, R19, -INF , !P0 ;  /* 0xff80000013137808 */ /* 0x000fe40004000000 */
[----:B------:R-:W-:Y:S02]  /*6160*/  FSEL R16, R16, -INF , !P1 ;  /* 0xff80000010107808 */ /* 0x000fe40004800000 */
[----:B------:R-:W-:Y:S02]  /*6170*/  ISETP.GE.AND P1, PT, R30, R97, PT ;  /* 0x000000611e00720c */ /* 0x000fe40003f26270 */
[----:B--2---:R-:W-:Y:S01]  /*6180*/  IADD3 R17, R20, 0x9, RZ ;  /* 0x0000000914117810 */ /* 0x004fe20007ffe0ff */
[----:B------:R-:W1:Y:S03]  /*6190*/  I2F R26, R30 ;  /* 0x0000001e001a7306 */ /* 0x000e660000201400 */
[----:B------:R-:W-:-:S02]  /*61a0*/  ISETP.GE.AND P0, PT, R17, R96, PT ;  /* 0x000000601100720c */ /* 0x000fc40003f06270 */
[----:B------:R-:W-:-:S03]  /*61b0*/  ISETP.GE.AND P5, PT, R17, R97, PT ;  /* 0x000000611100720c */ /* 0x000fc60003fa6270 */
[----:B------:R-:W2:Y:S01]  /*61c0*/  I2F R24, R17 ;  /* 0x0000001100187306 */ /* 0x000ea20000201400 */
[----:B-1----:R-:W-:-:S07]  /*61d0*/  FFMA.FTZ R105, R0, R26, R105 ;  /* 0x0000001a00697223 */ /* 0x002fce0000010069 */
[----:B------:R1:W-:Y:S01]  /*61e0*/  MUFU.TANH R89, R28 ;  /* 0x0000001c00597308 */ /* 0x0003e20000002400 */
[----:B------:R-:W-:Y:S01]  /*61f0*/  FFMA.FTZ R103, R0, R26, R103 ;  /* 0x0000001a00677223 */ /* 0x000fe20000010067 */
[----:B------:R-:W-:Y:S02]  /*6200*/  IADD3 R26, R20, 0x19, RZ ;  /* 0x00000019141a7810 */ /* 0x000fe40007ffe0ff */
[----:B------:R-:W-:Y:S01]  /*6210*/  FSEL R147, R105, -INF , !P1 ;  /* 0xff80000069937808 */ /* 0x000fe20004800000 */
[----:B--2---:R-:W-:-:S03]  /*6220*/  FFMA.FTZ R12, R0, R24, R35 ;  /* 0x00000018000c7223 */ /* 0x004fc60000010023 */
[----:B------:R-:W-:Y:S01]  /*6230*/  MUFU.TANH R91, R91 ;  /* 0x0000005b005b7308 */ /* 0x000fe20000002400 */
[----:B------:R-:W-:Y:S02]  /*6240*/  FFMA.FTZ R17, R0, R24, R87 ;  /* 0x0000001800117223 */ /* 0x000fe40000010057 */
[----:B------:R-:W-:Y:S01]  /*6250*/  FMUL.FTZ R35, R14, c[0x0][0x2ec] ;  /* 0x0000bb000e237a20 */ /* 0x000fe20000410000 */
[----:B------:R-:W-:Y:S02]  /*6260*/  FSEL R12, R12, -INF , !P0 ;  /* 0xff8000000c0c7808 */ /* 0x000fe40004000000 */
[----:B------:R-:W-:Y:S02]  /*6270*/  FSEL R17, R17, -INF , !P5 ;  /* 0xff80000011117808 */ /* 0x000fe40006800000 */
[----:B-1----:R-:W-:Y:S01]  /*6280*/  IADD3 R28, R20, 0x11, RZ ;  /* 0x00000011141c7810 */ /* 0x002fe20007ffe0ff */
[----:B------:R-:W1:Y:S01]  /*6290*/  I2F R14, R26 ;  /* 0x0000001a000e7306 */ /* 0x000e620000201400 */
[----:B------:R-:W-:-:S02]  /*62a0*/  ISETP.GE.AND P5, PT, R30, R96, PT ;  /* 0x000000601e00720c */ /* 0x000fc40003fa6270 */
[C---:B------:R-:W-:Y:S02]  /*62b0*/  ISETP.GE.AND P0, PT, R28.reuse, R97, PT ;  /* 0x000000611c00720c */ /* 0x040fe40003f06270 */
[----:B------:R-:W-:Y:S02]  /*62c0*/  ISETP.GE.AND P1, PT, R28, R96, PT ;  /* 0x000000601c00720c */ /* 0x000fe40003f26270 */
[----:B------:R-:W-:Y:S01]  /*62d0*/  FSEL R134, R103, -INF , !P5 ;  /* 0xff80000067867808 */ /* 0x000fe20006800000 */
[----:B------:R2:W3:Y:S01]  /*62e0*/  I2F R22, R28 ;  /* 0x0000001c00167306 */ /* 0x0004e20000201400 */
[----:B-1----:R-:W-:-:S07]  /*62f0*/  FFMA.FTZ R29, R0, R14, R29 ;  /* 0x0000000e001d7223 */ /* 0x002fce000001001d */
[----:B------:R-:W-:Y:S01]  /*6300*/  MUFU.TANH R35, R35 ;  /* 0x0000002300237308 */ /* 0x000fe20000002400 */
[----:B------:R-:W-:Y:S01]  /*6310*/  FFMA.FTZ R27, R0, R14, R27 ;  /* 0x0000000e001b7223 */ /* 0x000fe2000001001b */
[----:B--2---:R-:W-:Y:S01]  /*6320*/  IADD3 R28, R20, 0x18, RZ ;  /* 0x00000018141c7810 */ /* 0x004fe20007ffe0ff */
[----:B---3--:R-:W-:-:S05]  /*6330*/  FFMA.FTZ R31, R0, R22, R31 ;  /* 0x00000016001f7223 */ /* 0x008fca000001001f */
[----:B------:R-:W-:Y:S01]  /*6340*/  MUFU.TANH R9, R9 ;  /* 0x0000000900097308 */ /* 0x000fe20000002400 */
[----:B------:R-:W-:Y:S01]  /*6350*/  FFMA.FTZ R33, R0, R22, R33 ;  /* 0x0000001600217223 */ /* 0x000fe20000010021 */
[-C--:B------:R-:W-:Y:S02]  /*6360*/  ISETP.GE.AND P5, PT, R28, R97.reuse, PT ;  /* 0x000000611c00720c */ /* 0x080fe40003fa6270 */
[----:B------:R-:W-:Y:S02]  /*6370*/  FSEL R150, R31, -INF , !P1 ;  /* 0xff8000001f967808 */ /* 0x000fe40004800000 */
[----:B------:R-:W-:Y:S02]  /*6380*/  ISETP.GE.AND P1, PT, R26, R97, PT ;  /* 0x000000611a00720c */ /* 0x000fe40003f26270 */
[----:B------:R-:W1:Y:S01]  /*6390*/  I2F R24, R28 ;  /* 0x0000001c00187306 */ /* 0x000e620000201400 */
[----:B------:R-:W-:Y:S02]  /*63a0*/  FSEL R135, R33, -INF , !P0 ;  /* 0xff80000021877808 */ /* 0x000fe40004000000 */
[----:B------:R-:W-:-:S02]  /*63b0*/  ISETP.GE.AND P0, PT, R28, R96, PT ;  /* 0x000000601c00720c */ /* 0x000fc40003f06270 */
[----:B------:R-:W-:-:S03]  /*63c0*/  FSEL R131, R29, -INF , !P1 ;  /* 0xff8000001d837808 */ /* 0x000fc60004800000 */
[----:B------:R-:W-:Y:S01]  /*63d0*/  MUFU.TANH R85, R32 ;  /* 0x0000002000557308 */ /* 0x000fe20000002400 */
[-C--:B-1----:R-:W-:Y:S02]  /*63e0*/  FFMA.FTZ R101, R0, R24.reuse, R101 ;  /* 0x0000001800657223 */ /* 0x082fe40000010065 */
[----:B------:R-:W-:Y:S02]  /*63f0*/  FMUL.FTZ R28, R8, c[0x0][0x2ec] ;  /* 0x0000bb00081c7a20 */ /* 0x000fe40000410000 */
[----:B------:R-:W-:Y:S01]  /*6400*/  FFMA.FTZ R99, R0, R24, R99 ;  /* 0x0000001800637223 */ /* 0x000fe20000010063 */
[----:B------:R-:W-:Y:S02]  /*6410*/  FSEL R145, R101, -INF , !P5 ;  /* 0xff80000065917808 */ /* 0x000fe40006800000 */
[----:B------:R1:W-:Y:S01]  /*6420*/  MUFU.TANH R31, R28 ;  /* 0x0000001c001f7308 */ /* 0x0003e20000002400 */
[----:B------:R-:W-:Y:S02]  /*6430*/  ISETP.GE.AND P5, PT, R26, R96, PT ;  /* 0x000000601a00720c */ /* 0x000fe40003fa6270 */
[----:B------:R-:W-:-:S02]  /*6440*/  IADD3 R26, R20, 0x20, RZ ;  /* 0x00000020141a7810 */ /* 0x000fc40007ffe0ff */
[----:B------:R-:W-:Y:S02]  /*6450*/  IADD3 R24, R20, 0x21, RZ ;  /* 0x0000002114187810 */ /* 0x000fe40007ffe0ff */
[----:B------:R-:W-:Y:S01]  /*6460*/  FSEL R146, R99, -INF , !P0 ;  /* 0xff80000063927808 */ /* 0x000fe20004000000 */
[----:B------:R-:W2:Y:S01]  /*6470*/  I2F R22, R26 ;  /* 0x0000001a00167306 */ /* 0x000ea20000201400 */
[CC--:B------:R-:W-:Y:S02]  /*6480*/  ISETP.GE.AND P0, PT, R26.reuse, R97.reuse, PT ;  /* 0x000000611a00720c */ /* 0x0c0fe40003f06270 */
[----:B------:R-:W-:Y:S02]  /*6490*/  ISETP.GE.AND P1, PT, R26, R96, PT ;  /* 0x000000601a00720c */ /* 0x000fe40003f26270 */
[----:B------:R-:W-:Y:S02]  /*64a0*/  FSEL R148, R27, -INF , !P5 ;  /* 0xff8000001b947808 */ /* 0x000fe40006800000 */
[----:B------:R-:W-:Y:S01]  /*64b0*/  ISETP.GE.AND P5, PT, R24, R97, PT ;  /* 0x000000611800720c */ /* 0x000fe20003fa6270 */
[----:B------:R-:W3:Y:S01]  /*64c0*/  I2F R8, R24 ;  /* 0x0000001800087306 */ /* 0x000ee20000201400 */
[----:B-1----:R-:W-:-:S07]  /*64d0*/  IADD3 R28, R20, 0x28, RZ ;  /* 0x00000028141c7810 */ /* 0x002fce0007ffe0ff */
[----:B------:R-:W1:Y:S01]  /*64e0*/  I2F R14, R28 ;  /* 0x0000001c000e7306 */ /* 0x000e620000201400 */
[CC--:B--2---:R-:W-:Y:S02]  /*64f0*/  FFMA.FTZ R91, R0.reuse, R22.reuse, R91 ;  /* 0x00000016005b7223 */ /* 0x0c4fe4000001005b */
[----:B------:R-:W-:Y:S01]  /*6500*/  FFMA.FTZ R89, R0, R22, R89 ;  /* 0x0000001600597223 */ /* 0x000fe20000010059 */
[----:B------:R-:W-:Y:S01]  /*6510*/  IADD3 R22, R20, 0x29, RZ ;  /* 0x0000002914167810 */ /* 0x000fe20007ffe0ff */
[----:B------:R-:W-:Y:S01]  /*6520*/  FMUL.FTZ R26, R10, c[0x0][0x2ec] ;  /* 0x0000bb000a1a7a20 */ /* 0x000fe20000410000 */
[----:B------:R-:W-:Y:S02]  /*6530*/  FSEL R106, R91, -INF , !P0 ;  /* 0xff8000005b6a7808 */ /* 0x000fe40004000000 */
[----:B------:R-:W2:Y:S01]  /*6540*/  I2F R10, R22 ;  /* 0x00000016000a7306 */ /* 0x000ea20000201400 */
[----:B------:R-:W-:Y:S01]  /*6550*/  FSEL R104, R89, -INF , !P1 ;  /* 0xff80000059687808 */ /* 0x000fe20004800000 */
[----:B---3--:R-:W-:Y:S01]  /*6560*/  FFMA.FTZ R130, R0, R8, R23 ;  /* 0x0000000800827223 */ /* 0x008fe20000010017 */
[----:B------:R-:W-:Y:S01]  /*6570*/  ISETP.GE.AND P0, PT, R24, R96, PT ;  /* 0x000000601800720c */ /* 0x000fe20003f06270 */
[----:B------:R-:W-:Y:S01]  /*6580*/  FFMA.FTZ R25, R0, R8, R25 ;  /* 0x0000000800197223 */ /* 0x000fe20000010019 */
[-C--:B------:R-:W-:Y:S01]  /*6590*/  ISETP.GE.AND P1, PT, R28, R97.reuse, PT ;  /* 0x000000611c00720c */ /* 0x080fe20003f26270 */
[----:B------:R-:W-:Y:S01]  /*65a0*/  FMUL.FTZ R24, R11, c[0x0][0x2ec] ;  /* 0x0000bb000b187a20 */ /* 0x000fe20000410000 */
[----:B------:R-:W-:Y:S01]  /*65b0*/  FSEL R130, R130, -INF , !P0 ;  /* 0xff80000082827808 */ /* 0x000fe20004000000 */
[-C--:B-1----:R-:W-:Y:S01]  /*65c0*/  FFMA.FTZ R107, R0, R14.reuse, R133 ;  /* 0x0000000e006b7223 */ /* 0x082fe20000010085 */
[----:B------:R-:W-:Y:S01]  /*65d0*/  ISETP.GE.AND P0, PT, R22, R97, PT ;  /* 0x000000611600720c */ /* 0x000fe20003f06270 */
[----:B------:R-:W-:Y:S01]  /*65e0*/  FFMA.FTZ R35, R0, R14, R35 ;  /* 0x0000000e00237223 */ /* 0x000fe20000010023 */
[----:B------:R-:W-:Y:S01]  /*65f0*/  IADD3 R14, R20, 0x31, RZ ;  /* 0x00000031140e7810 */ /* 0x000fe20007ffe0ff */
[----:B------:R-:W-:Y:S01]  /*6600*/  MUFU.TANH R27, R26 ;  /* 0x0000001a001b7308 */ /* 0x000fe20000002400 */
[----:B------:R-:W-:-:S02]  /*6610*/  FSEL R107, R107, -INF , !P1 ;  /* 0xff8000006b6b7808 */ /* 0x000fc40004800000 */
[----:B------:R-:W-:Y:S01]  /*6620*/  ISETP.GE.AND P1, PT, R22, R96, PT ;  /* 0x000000601600720c */ /* 0x000fe20003f26270 */
[-C--:B--2---:R-:W-:Y:S01]  /*6630*/  FFMA.FTZ R13, R0, R10.reuse, R13 ;  /* 0x0000000a000d7223 */ /* 0x084fe2000001000d */
[----:B------:R-:W-:Y:S01]  /*6640*/  IADD3 R22, R20, 0x30, RZ ;  /* 0x0000003014167810 */ /* 0x000fe20007ffe0ff */
[----:B------:R-:W-:Y:S01]  /*6650*/  FFMA.FTZ R15, R0, R10, R15 ;  /* 0x0000000a000f7223 */ /* 0x000fe2000001000f */
[----:B------:R-:W-:Y:S01]  /*6660*/  FSEL R105, R25, -INF , !P5 ;  /* 0xff80000019697808 */ /* 0x000fe20006800000 */
[----:B------:R-:W1:Y:S01]  /*6670*/  I2F R10, R14 ;  /* 0x0000000e000a7306 */ /* 0x000e620000201400 */
[----:B------:R-:W-:Y:S01]  /*6680*/  FMUL.FTZ R25, R6, c[0x0][0x2ec] ;  /* 0x0000bb0006197a20 */ /* 0x000fe20000410000 */
[----:B------:R-:W-:Y:S02]  /*6690*/  FSEL R141, R13, -INF , !P0 ;  /* 0xff8000000d8d7808 */ /* 0x000fe40004000000 */
[----:B------:R-:W-:Y:S02]  /*66a0*/  FSEL R98, R15, -INF , !P1 ;  /* 0xff8000000f627808 */ /* 0x000fe40004800000 */
[----:B------:R-:W-:-:S02]  /*66b0*/  ISETP.GE.AND P0, PT, R22, R96, PT ;  /* 0x000000601600720c */ /* 0x000fc40003f06270 */
[----:B------:R-:W2:Y:S01]  /*66c0*/  I2F R8, R22 ;  /* 0x0000001600087306 */ /* 0x000ea20000201400 */
[----:B------:R-:W-:Y:S02]  /*66d0*/  ISETP.GE.AND P1, PT, R14, R97, PT ;  /* 0x000000610e00720c */ /* 0x000fe40003f26270 */
[----:B------:R-:W-:-:S04]  /*66e0*/  ISETP.GE.AND P5, PT, R28, R96, PT ;  /* 0x000000601c00720c */ /* 0x000fc80003fa6270 */
[----:B------:R-:W-:Y:S01]  /*66f0*/  FSEL R140, R35, -INF , !P5 ;  /* 0xff800000238c7808 */ /* 0x000fe20006800000 */
[----:B-1----:R-:W-:Y:S01]  /*6700*/  FFMA.FTZ R9, R0, R10, R9 ;  /* 0x0000000a00097223 */ /* 0x002fe20000010009 */
[----:B------:R1:W-:Y:S01]  /*6710*/  MUFU.TANH R11, R4 ;  /* 0x00000004000b7308 */ /* 0x0003e20000002400 */
[----:B------:R-:W-:-:S03]  /*6720*/  ISETP.GE.AND P5, PT, R22, R97, PT ;  /* 0x000000611600720c */ /* 0x000fc60003fa6270 */
[----:B------:R-:W-:Y:S01]  /*6730*/  FSEL R100, R9, -INF , !P1 ;  /* 0xff80000009647808 */ /* 0x000fe20004800000 */
[----:B------:R-:W-:Y:S02]  /*6740*/  FMUL.FTZ R9, R5, c[0x0][0x2ec] ;  /* 0x0000bb0005097a20 */ /* 0x000fe40000410000 */
[CC--:B--2---:R-:W-:Y:S01]  /*6750*/  FFMA.FTZ R27, R0.reuse, R8.reuse, R27 ;  /* 0x00000008001b7223 */ /* 0x0c4fe2000001001b */
[----:B------:R-:W-:Y:S01]  /*6760*/  MUFU.TANH R25, R25 ;  /* 0x0000001900197308 */ /* 0x000fe20000002400 */
[----:B------:R-:W-:Y:S02]  /*6770*/  FFMA.FTZ R31, R0, R8, R31 ;  /* 0x00000008001f7223 */ /* 0x000fe4000001001f */
[----:B------:R-:W-:Y:S01]  /*6780*/  FMUL.FTZ R5, R7, c[0x0][0x2ec] ;  /* 0x0000bb0007057a20 */ /* 0x000fe20000410000 */
[----:B------:R-:W-:Y:S02]  /*6790*/  FSEL R89, R27, -INF , !P0 ;  /* 0xff8000001b597808 */ /* 0x000fe40004000000 */
[----:B------:R-:W-:-:S02]  /*67a0*/  FSEL R101, R31, -INF , !P5 ;  /* 0xff8000001f657808 */ /* 0x000fc40006800000 */
[----:B-1----:R-:W-:Y:S01]  /*67b0*/  IADD3 R4, R20, 0x38, RZ ;  /* 0x0000003814047810 */ /* 0x002fe20007ffe0ff */
[----:B------:R-:W-:Y:S01]  /*67c0*/  MUFU.TANH R103, R9 ;  /* 0x0000000900677308 */ /* 0x000fe20000002400 */
[-C--:B------:R-:W-:Y:S02]  /*67d0*/  ISETP.GE.AND P5, PT, R14, R96.reuse, PT ;  /* 0x000000600e00720c */ /* 0x080fe40003fa6270 */
[C---:B------:R-:W-:Y:S02]  /*67e0*/  ISETP.GE.AND P0, PT, R4.reuse, R97, PT ;  /* 0x000000610400720c */ /* 0x040fe40003f06270 */
[----:B------:R-:W-:-:S03]  /*67f0*/  ISETP.GE.AND P1, PT, R4, R96, PT ;  /* 0x000000600400720c */ /* 0x000fc60003f26270 */
[----:B------:R1:W2:Y:S08]  /*6800*/  I2F R6, R4 ;  /* 0x0000000400067306 */ /* 0x0002b00000201400 */
[----:B------:R-:W3:Y:S01]  /*6810*/  MUFU.TANH R23, R24 ;  /* 0x0000001800177308 */ /* 0x000ee20000002400 */
[----:B-1----:R-:W-:-:S07]  /*6820*/  IADD3 R4, R20, 0x39, RZ ;  /* 0x0000003914047810 */ /* 0x002fce0007ffe0ff */
[----:B------:R-:W1:Y:S01]  /*6830*/  I2F R13, R20 ;  /* 0x00000014000d7306 */ /* 0x000e620000201400 */
[CC--:B--2---:R-:W-:Y:S02]  /*6840*/  FFMA.FTZ R25, R0.reuse, R6.reuse, R25 ;  /* 0x0000000600197223 */ /* 0x0c4fe40000010019 */
[----:B------:R-:W-:-:S03]  /*6850*/  FFMA.FTZ R11, R0, R6, R11 ;  /* 0x00000006000b7223 */ /* 0x000fc6000001000b */
[----:B------:R-:W-:Y:S01]  /*6860*/  FSEL R86, R25, -INF , !P1 ;  /* 0xff80000019567808 */ /* 0x000fe20004800000 */
[----:B---3--:R-:W-:Y:S01]  /*6870*/  FFMA.FTZ R23, R0, R10, R23 ;  /* 0x0000000a00177223 */ /* 0x008fe20000010017 */
[----:B------:R-:W2:Y:S01]  /*6880*/  I2F R87, R4 ;  /* 0x0000000400577306 */ /* 0x000ea20000201400 */
[-C--:B------:R-:W-:Y:S02]  /*6890*/  ISETP.GE.AND P1, PT, R4, R97.reuse, PT ;  /* 0x000000610400720c */ /* 0x080fe40003f26270 */
[----:B------:R-:W-:Y:S02]  /*68a0*/  FSEL R99, R11, -INF , !P0 ;  /* 0xff8000000b637808 */ /* 0x000fe40004000000 */
[----:B------:R-:W-:Y:S02]  /*68b0*/  FSEL R88, R23, -INF , !P5 ;  /* 0xff80000017587808 */ /* 0x000fe40006800000 */
[----:B------:R-:W-:Y:S01]  /*68c0*/  ISETP.GE.AND P5, PT, R20, R97, PT ;  /* 0x000000611400720c */ /* 0x000fe20003fa6270 */
        /* <DEDUP_REMOVED lines=8> */
[----:B------:R-:W-:Y:S01]  /*6950*/  ISETP.GE.AND P1, PT, R92, 0x3, PT ;  /* 0x000000035c00780c */ /* 0x000fe20003f26270 */
[----:B---3--:R-:W-:-:S05]  /*6960*/  FFMA.FTZ R8, R0, R13, R8 ;  /* 0x0000000d00087223 */ /* 0x008fca0000010008 */
[----:B------:R-:W-:Y:S01]  /*6970*/  FSEL R4, R8, -INF , !P0 ;  /* 0xff80000008047808 */ /* 0x000fe20004000000 */
[----:B-1----:R-:W-:Y:S01]  /*6980*/  FFMA.FTZ R87, R0, R87, R5 ;  /* 0x0000005700577223 */ /* 0x002fe20000010005 */
[----:B------:R-:W-:-:S04]  /*6990*/  LEA R132, P0, R94, c[0x0][0x168], 0x1 ;  /* 0x00005a005e847a11 */ /* 0x000fc800078008ff */
[----:B------:R-:W-:Y:S02]  /*69a0*/  LEA.HI.X R133, R94, c[0x0][0x16c], R95, 0x1, P0 ;  /* 0x00005b005e857a11 */ /* 0x000fe400000f0c5f */
[----:B------:R-:W-:Y:S01]  /*69b0*/  FSEL R87, R87, -INF , !P5 ;  /* 0xff80000057577808 */ /* 0x000fe20006800000 */
        /* <DEDUP_REMOVED lines=30> */
[----:B------:R-:W-:-:S02]  /*6ba0*/  ISETP.GE.AND P1, PT, R9, RZ, PT ;  /* 0x000000ff0900720c */ /* 0x000fc40003f26270 */
[----:B------:R-:W-:-:S05]  /*6bb0*/  LOP3.LUT R8, RZ, c[0x0][0x2d0], RZ, 0x33, !PT ;  /* 0x0000b400ff087a12 */ /* 0x000fca00078e33ff */
[----:B------:R-:W-:Y:S02]  /*6bc0*/  @P5 IADD3 R11, R11, 0x1, RZ ;  /* 0x000000010b0b5810 */ /* 0x000fe40007ffe0ff */
[----:B------:R-:W-:Y:S02]  /*6bd0*/  ISETP.GE.AND P5, PT, R7, RZ, PT ;  /* 0x000000ff0700720c */ /* 0x000fe40003fa6270 */
[----:B------:R-:W-:Y:S02]  /*6be0*/  @P0 IADD3 R13, R13, 0x1, RZ ;  /* 0x000000010d0d0810 */ /* 0x000fe40007ffe0ff */
[----:B------:R-:W-:-:S03]  /*6bf0*/  ISETP.NE.AND P0, PT, RZ, c[0x0][0x2d0], PT ;  /* 0x0000b400ff007a0c */ /* 0x000fc60003f05270 */
[----:B------:R-:W-:-:S06]  /*6c00*/  @!P1 IMAD.MOV R13, RZ, RZ, -R13 ;  /* 0x000000ffff0d9224 */ /* 0x000fcc00078e0a0d */
        /* <DEDUP_REMOVED lines=23> */
.L_x_5166:
[----:B------:R-:W-:-:S05]  /*6d80*/  IMAD.MOV.U32 R7, RZ, RZ, c[0x0][0x198] ;  /* 0x00006600ff077624 */ /* 0x000fca00078e00ff */
[----:B------:R-:W-:-:S04]  /*6d90*/  LEA R7, -R7, RZ, 0x6 ;  /* 0x000000ff07077211 */ /* 0x000fc800078e31ff */
[----:B------:R-:W-:Y:S02]  /*6da0*/  SHF.R.S32.HI R8, RZ, 0x1f, R7 ;  /* 0x0000001fff087819 */ /* 0x000fe40000011407 */
.L_x_5167:
        /* <DEDUP_REMOVED lines=58> */
.L_x_5169:
[----:B------:R-:W-:Y:S05]  /*7150*/  BSYNC B0 ;  /* 0x0000000000007941 */ /* 0x000fea0003800000 */
.L_x_5168:
[----:B------:R-:W0:Y:S02]  /*7160*/  LDGDEPBAR ;  /* 0x00000000000079af */ /* 0x000e240000000000 */
.L_x_5165:
[----:B------:R-:W-:Y:S01]  /*7170*/  FMNMX.FTZ R8, R3, R6, !PT ;  /* 0x0000000603087209 */ /* 0x000fe20007810000 */
[----:B------:R-:W-:Y:S01]  /*7180*/  LDSM.16.MT88.4 R32, [R108+0x7000] ;  /* 0x007000006c20783b */ /* 0x000fe20000004200 */
[----:B------:R-:W-:Y:S02]  /*7190*/  FMNMX.FTZ R5, R2, R4, !PT ;  /* 0x0000000402057209 */ /* 0x000fe40007810000 */
[----:B------:R-:W-:Y:S01]  /*71a0*/  FMNMX.FTZ R8, R21, R8, !PT ;  /* 0x0000000815087209 */ /* 0x000fe20007810000 */
[----:B-1----:R-:W-:Y:S01]  /*71b0*/  LDSM.16.MT88.4 R24, [R110+0x7000] ;  /* 0x007000006e18783b */ /* 0x002fe20000004200 */
        /* <DEDUP_REMOVED lines=51> */
[--C-:B------:R-:W-:Y:S01]  /*74f0*/  FFMA.FTZ R94, R21, c[0x0][0x23c], -R142.reuse ;  /* 0x00008f00155e7a23 */ /* 0x100fe2000001088e */
[----:B------:R-:W2:Y:S01]  /*7500*/  MUFU.EX2 R152, R152 ;  /* 0x0000009800987308 */ /* 0x000ea20000000800 */
[--C-:B------:R-:W-:Y:S02]  /*7510*/  FFMA.FTZ R93, R19, c[0x0][0x23c], -R142.reuse ;  /* 0x00008f00135d7a23 */ /* 0x100fe4000001088e */
[----:B------:R-:W-:-:S02]  /*7520*/  FFMA.FTZ R92, R17, c[0x0][0x23c], -R142 ;  /* 0x00008f00115c7a23 */ /* 0x000fc4000001088e */
[--C-:B------:R-:W-:Y:S02]  /*7530*/  FFMA.FTZ R143, R4, c[0x0][0x23c], -R91.reuse ;  /* 0x00008f00048f7a23 */ /* 0x100fe4000001085b */
[--C-:B------:R-:W-:Y:S01]  /*7540*/  FFMA.FTZ R90, R18, c[0x0][0x23c], -R91.reuse ;  /* 0x00008f00125a7a23 */ /* 0x100fe2000001085b */
[----:B------:R-:W3:Y:S01]  /*7550*/  MUFU.EX2 R144, R144 ;  /* 0x0000009000907308 */ /* 0x000ee20000000800 */
[--C-:B------:R-:W-:Y:S02]  /*7560*/  FFMA.FTZ R2, R12, c[0x0][0x23c], -R91.reuse ;  /* 0x00008f000c027a23 */ /* 0x100fe4000001085b */
[----:B------:R-:W-:Y:S02]  /*7570*/  FFMA.FTZ R16, R16, c[0x0][0x23c], -R91 ;  /* 0x00008f0010107a23 */ /* 0x000fe4000001085b */
[--C-:B------:R-:W-:Y:S02]  /*7580*/  FFMA.FTZ R97, R131, c[0x0][0x23c], -R142.reuse ;  /* 0x00008f0083617a23 */ /* 0x100fe4000001088e */
[----:B------:R-:W-:Y:S01]  /*7590*/  FFMA.FTZ R135, R135, c[0x0][0x23c], -R142 ;  /* 0x00008f0087877a23 */ /* 0x000fe2000001088e */
[----:B------:R-:W-:Y:S01]  /*75a0*/  MUFU.EX2 R149, R149 ;  /* 0x0000009500957308 */ /* 0x000fe20000000800 */
[----:B--2---:R-:W-:-:S02]  /*75b0*/  FMUL.FTZ R4, R80, R152 ;  /* 0x0000009850047220 */ /* 0x004fc40000410000 */
[-C--:B------:R-:W-:Y:S02]  /*75c0*/  FMUL.FTZ R5, R81, R152.reuse ;  /* 0x0000009851057220 */ /* 0x080fe40000410000 */
[-C--:B------:R-:W-:Y:S02]  /*75d0*/  FMUL.FTZ R28, R56, R152.reuse ;  /* 0x00000098381c7220 */ /* 0x080fe40000410000 */
[----:B------:R-:W-:Y:S01]  /*75e0*/  FMUL.FTZ R29, R57, R152 ;  /* 0x00000098391d7220 */ /* 0x000fe20000410000 */
[----:B------:R-:W2:Y:S01]  /*75f0*/  MUFU.EX2 R94, R94 ;  /* 0x0000005e005e7308 */ /* 0x000ea20000000800 */
[-C--:B---3--:R-:W-:Y:S02]  /*7600*/  FMUL.FTZ R6, R82, R144.reuse ;  /* 0x0000009052067220 */ /* 0x088fe40000410000 */
        /* <DEDUP_REMOVED lines=9> */
[----:B------:R-:W3:Y:S01]  /*76a0*/  MUFU.EX2 R92, R92 ;  /* 0x0000005c005c7308 */ /* 0x000ee20000000800 */
[----:B--2---:R-:W-:Y:S01]  /*76b0*/  F2FP.BF16.PACK_AB R80, R94, R149 ;  /* 0x000000955e50723e */ /* 0x004fe200000010ff */
[----:B------:R-:W-:-:S02]  /*76c0*/  FMUL.FTZ R36, R36, R152 ;  /* 0x0000009824247220 */ /* 0x000fc40000410000 */
[----:B------:R-:W-:Y:S02]  /*76d0*/  FMUL.FTZ R37, R37, R152 ;  /* 0x0000009825257220 */ /* 0x000fe40000410000 */
[-C--:B------:R-:W-:Y:S02]  /*76e0*/  FMUL.FTZ R38, R38, R144.reuse ;  /* 0x0000009026267220 */ /* 0x080fe40000410000 */
[----:B------:R-:W-:Y:S01]  /*76f0*/  MUFU.EX2 R143, R143 ;  /* 0x0000008f008f7308 */ /* 0x000fe20000000800 */
[----:B------:R-:W-:Y:S02]  /*7700*/  FMUL.FTZ R39, R39, R144 ;  /* 0x0000009027277220 */ /* 0x000fe40000410000 */
[-C--:B------:R-:W-:Y:S02]  /*7710*/  FMUL.FTZ R40, R40, R152.reuse ;  /* 0x0000009828287220 */ /* 0x080fe40000410000 */
[----:B------:R-:W-:Y:S02]  /*7720*/  FMUL.FTZ R41, R41, R152 ;  /* 0x0000009829297220 */ /* 0x000fe40000410000 */
[-C--:B------:R-:W-:Y:S01]  /*7730*/  FMUL.FTZ R42, R42, R144.reuse ;  /* 0x000000902a2a7220 */ /* 0x080fe20000410000 */
[----:B------:R-:W2:Y:S01]  /*7740*/  MUFU.EX2 R90, R90 ;  /* 0x0000005a005a7308 */ /* 0x000ea20000000800 */
[----:B---3--:R-:W-:Y:S01]  /*7750*/  F2FP.BF16.PACK_AB R82, R92, R93 ;  /* 0x0000005d5c52723e */ /* 0x008fe200000010ff */
[----:B------:R-:W-:-:S02]  /*7760*/  FMUL.FTZ R43, R43, R144 ;  /* 0x000000902b2b7220 */ /* 0x000fc40000410000 */
[-C--:B------:R-:W-:Y:S02]  /*7770*/  FMUL.FTZ R76, R76, R152.reuse ;  /* 0x000000984c4c7220 */ /* 0x080fe40000410000 */
[----:B------:R-:W-:Y:S02]  /*7780*/  FMUL.FTZ R77, R77, R152 ;  /* 0x000000984d4d7220 */ /* 0x000fe40000410000 */
[----:B------:R3:W-:Y:S01]  /*7790*/  MUFU.EX2 R3, R16 ;  /* 0x0000001000037308 */ /* 0x0007e20000000800 */
[-C--:B------:R-:W-:Y:S02]  /*77a0*/  FMUL.FTZ R78, R78, R144.reuse ;  /* 0x000000904e4e7220 */ /* 0x080fe40000410000 */
[----:B------:R-:W-:Y:S02]  /*77b0*/  FMUL.FTZ R79, R79, R144 ;  /* 0x000000904f4f7220 */ /* 0x000fe40000410000 */
[----:B------:R-:W-:Y:S02]  /*77c0*/  FMUL.FTZ R20, R64, R152 ;  /* 0x0000009840147220 */ /* 0x000fe40000410000 */
[--C-:B------:R-:W-:Y:S01]  /*77d0*/  FFMA.FTZ R64, R147, c[0x0][0x23c], -R142.reuse ;  /* 0x00008f0093407a23 */ /* 0x100fe2000001088e */
[----:B------:R-:W4:Y:S01]  /*77e0*/  MUFU.EX2 R2, R2 ;  /* 0x0000000200027308 */ /* 0x000f220000000800 */
[----:B--2---:R-:W-:Y:S01]  /*77f0*/  F2FP.BF16.PACK_AB R81, R90, R143 ;  /* 0x0000008f5a51723e */ /* 0x004fe200000010ff */
[----:B------:R-:W-:-:S02]  /*7800*/  FFMA.FTZ R102, R145, c[0x0][0x23c], -R142 ;  /* 0x00008f0091667a23 */ /* 0x000fc4000001088e */
[--C-:B------:R-:W-:Y:S02]  /*7810*/  FFMA.FTZ R134, R134, c[0x0][0x23c], -R91.reuse ;  /* 0x00008f0086867a23 */ /* 0x100fe4000001085b */
[--C-:B------:R-:W-:Y:S02]  /*7820*/  FFMA.FTZ R131, R150, c[0x0][0x23c], -R91.reuse ;  /* 0x00008f0096837a23 */ /* 0x100fe4000001085b */
[--C-:B------:R-:W-:Y:S01]  /*7830*/  FFMA.FTZ R96, R146, c[0x0][0x23c], -R91.reuse ;  /* 0x00008f0092607a23 */ /* 0x100fe2000001085b */
[----:B---3--:R-:W2:Y:S01]  /*7840*/  LDSM.16.MT88.4 R16, [R108+0x6000] ;  /* 0x006000006c10783b */ /* 0x008ea20000004200 */
[----:B------:R-:W-:Y:S01]  /*7850*/  FFMA.FTZ R95, R148, c[0x0][0x23c], -R91 ;  /* 0x00008f00945f7a23 */ /* 0x000fe2000001085b */
[----:B------:R-:W-:Y:S01]  /*7860*/  MUFU.EX2 R64, R64 ;  /* 0x0000004000407308 */ /* 0x000fe20000000800 */
[-C--:B------:R-:W-:Y:S02]  /*7870*/  FMUL.FTZ R44, R44, R152.reuse ;  /* 0x000000982c2c7220 */ /* 0x080fe40000410000 */
[----:B------:R-:W-:Y:S01]  /*7880*/  FMUL.FTZ R45, R45, R152 ;  /* 0x000000982d2d7220 */ /* 0x000fe20000410000 */
[----:B----4-:R-:W-:Y:S01]  /*7890*/  F2FP.BF16.PACK_AB R83, R2, R3 ;  /* 0x000000030253723e */ /* 0x010fe200000010ff */
[----:B------:R-:W-:-:S03]  /*78a0*/  FMUL.FTZ R46, R46, R144 ;  /* 0x000000902e2e7220 */ /* 0x000fc60000410000 */
[----:B------:R-:W3:Y:S01]  /*78b0*/  MUFU.EX2 R135, R135 ;  /* 0x0000008700877308 */ /* 0x000ee20000000800 */
[----:B------:R-:W-:Y:S02]  /*78c0*/  FMUL.FTZ R47, R47, R144 ;  /* 0x000000902f2f7220 */ /* 0x000fe40000410000 */
[-C--:B------:R-:W-:Y:S01]  /*78d0*/  FMUL.FTZ R48, R48, R152.reuse ;  /* 0x0000009830307220 */ /* 0x080fe20000410000 */
[C---:B------:R-:W-:Y:S01]  /*78e0*/  HMMA.16816.F32.BF16 R28, R80.reuse, R32, R28 ;  /* 0x00000020501c723c */ /* 0x040fe2000004181c */
[----:B------:R-:W-:Y:S02]  /*78f0*/  FMUL.FTZ R49, R49, R152 ;  /* 0x0000009831317220 */ /* 0x000fe40000410000 */
[-C--:B------:R-:W-:Y:S01]  /*7900*/  FMUL.FTZ R50, R50, R144.reuse ;  /* 0x0000009032327220 */ /* 0x080fe20000410000 */
[----:B------:R-:W-:Y:S01]  /*7910*/  MUFU.EX2 R102, R102 ;  /* 0x0000006600667308 */ /* 0x000fe20000000800 */
[----:B------:R-:W-:Y:S02]  /*7920*/  FMUL.FTZ R51, R51, R144 ;  /* 0x0000009033337220 */ /* 0x000fe40000410000 */
[-C--:B------:R-:W-:Y:S01]  /*7930*/  FMUL.FTZ R12, R72, R152.reuse ;  /* 0x00000098480c7220 */ /* 0x080fe20000410000 */
[----:B------:R-:W-:Y:S01]  /*7940*/  HMMA.16816.F32.BF16 R32, R80, R34, R52 ;  /* 0x000000225020723c */ /* 0x000fe20000041834 */
[----:B------:R-:W4:Y:S01]  /*7950*/  LDSM.16.MT88.4 R52, [R110+0x8000] ;  /* 0x008000006e34783b */ /* 0x000f220000004200 */
[----:B------:R-:W-:-:S02]  /*7960*/  FMUL.FTZ R13, R73, R152 ;  /* 0x00000098490d7220 */ /* 0x000fc40000410000 */
[----:B------:R-:W-:Y:S01]  /*7970*/  MUFU.EX2 R97, R97 ;  /* 0x0000006100617308 */ /* 0x000fe20000000800 */
[-C--:B------:R-:W-:Y:S02]  /*7980*/  FMUL.FTZ R14, R74, R144.reuse ;  /* 0x000000904a0e7220 */ /* 0x080fe40000410000 */
        /* <DEDUP_REMOVED lines=8> */
[----:B------:R-:W-:Y:S01]  /*7a10*/  FMUL.FTZ R21, R65, R152 ;  /* 0x0000009841157220 */ /* 0x000fe20000410000 */
[----:B------:R-:W-:Y:S01]  /*7a20*/  LDSM.16.MT88.4 R76, [R110+0x6c00] ;  /* 0x006c00006e4c783b */ /* 0x000fe20000004200 */
[-C--:B------:R-:W-:Y:S01]  /*7a30*/  FMUL.FTZ R22, R66, R144.reuse ;  /* 0x0000009042167220 */ /* 0x080fe20000410000 */
[----:B------:R-:W1:Y:S01]  /*7a40*/  MUFU.EX2 R131, R131 ;  /* 0x0000008300837308 */ /* 0x000e620000000800 */
[----:B------:R-:W-:-:S02]  /*7a50*/  FMUL.FTZ R23, R67, R144 ;  /* 0x0000009043177220 */ /* 0x000fc40000410000 */
[-C--:B------:R-:W-:Y:S01]  /*7a60*/  FMUL.FTZ R60, R60, R152.reuse ;  /* 0x000000983c3c7220 */ /* 0x080fe20000410000 */
[C---:B--2---:R-:W-:Y:S01]  /*7a70*/  HMMA.16816.F32.BF16 R12, R80.reuse, R16, R12 ;  /* 0x00000010500c723c */ /* 0x044fe2000004180c */
[----:B------:R-:W-:Y:S02]  /*7a80*/  FMUL.FTZ R61, R61, R152 ;  /* 0x000000983d3d7220 */ /* 0x000fe40000410000 */
[-C--:B------:R-:W-:Y:S01]  /*7a90*/  FMUL.FTZ R62, R62, R144.reuse ;  /* 0x000000903e3e7220 */ /* 0x080fe20000410000 */
[----:B------:R-:W-:Y:S01]  /*7aa0*/  MUFU.EX2 R96, R96 ;  /* 0x0000006000607308 */ /* 0x000fe20000000800 */
[----:B------:R-:W-:Y:S02]  /*7ab0*/  FMUL.FTZ R63, R63, R144 ;  /* 0x000000903f3f7220 */ /* 0x000fe40000410000 */
[--C-:B------:R-:W-:Y:S01]  /*7ac0*/  FFMA.FTZ R145, R106, c[0x0][0x23c], -R142.reuse ;  /* 0x00008f006a917a23 */ /* 0x100fe2000001088e */
[----:B------:R-:W-:Y:S01]  /*7ad0*/  HMMA.16816.F32.BF16 R16, R80, R18, R68 ;  /* 0x000000125010723c */ /* 0x000fe20000041844 */
[--C-:B------:R-:W-:Y:S01]  /*7ae0*/  FFMA.FTZ R146, R105, c[0x0][0x23c], -R142.reuse ;  /* 0x00008f0069927a23 */ /* 0x100fe2000001088e */
[----:B------:R-:W-:Y:S01]  /*7af0*/  LDSM.16.MT88.4 R68, [R108+0x6c00] ;  /* 0x006c00006c44783b */ /* 0x000fe20000004200 */
[--C-:B------:R-:W-:Y:S01]  /*7b00*/  FFMA.FTZ R106, R141, c[0x0][0x23c], -R142.reuse ;  /* 0x00008f008d6a7a23 */ /* 0x100fe2000001088e */
[----:B------:R-:W2:Y:S01]  /*7b10*/  MUFU.EX2 R95, R95 ;  /* 0x0000005f005f7308 */ /* 0x000ea20000000800 */
[----:B------:R-:W-:-:S02]  /*7b20*/  FFMA.FTZ R105, R107, c[0x0][0x23c], -R142 ;  /* 0x00008f006b697a23 */ /* 0x000fc4000001088e */
[--C-:B------:R-:W-:Y:S01]  /*7b30*/  FFMA.FTZ R141, R104, c[0x0][0x23c], -R91.reuse ;  /* 0x00008f00688d7a23 */ /* 0x100fe2000001085b */
[C---:B------:R-:W-:Y:S01]  /*7b40*/  HMMA.16816.F32.BF16 R20, R80.reuse, R24, R20 ;  /* 0x000000185014723c */ /* 0x040fe20000041814 */
[--C-:B------:R-:W-:Y:S02]  /*7b50*/  FFMA.FTZ R130, R130, c[0x0][0x23c], -R91.reuse ;  /* 0x00008f0082827a23 */ /* 0x100fe4000001085b */
[--C-:B------:R-:W-:Y:S01]  /*7b60*/  FFMA.FTZ R104, R140, c[0x0][0x23c], -R91.reuse ;  /* 0x00008f008c687a23 */ /* 0x100fe2000001085b */
[----:B------:R-:W-:Y:S01]  /*7b70*/  MUFU.EX2 R145, R145 ;  /* 0x0000009100917308 */ /* 0x000fe20000000800 */
[----:B------:R-:W-:Y:S02]  /*7b80*/  FFMA.FTZ R107, R98, c[0x0][0x23c], -R91 ;  /* 0x00008f00626b7a23 */ /* 0x000fe4000001085b */
[--C-:B------:R-:W-:Y:S01]  /*7b90*/  FFMA.FTZ R66, R101, c[0x0][0x23c], -R142.reuse ;  /* 0x00008f0065427a23 */ /* 0x100fe2000001088e */
[----:B----4-:R-:W-:Y:S01]  /*7ba0*/  HMMA.16816.F32.BF16 R36, R80, R52, R36 ;  /* 0x000000345024723c */ /* 0x010fe20000041824 */
[----:B------:R-:W-:-:S02]  /*7bb0*/  FFMA.FTZ R98, R99, c[0x0][0x23c], -R142 ;  /* 0x00008f0063627a23 */ /* 0x000fc4000001088e */
[----:B------:R-:W-:Y:S01]  /*7bc0*/  FFMA.FTZ R101, R103, c[0x0][0x23c], -R142 ;  /* 0x00008f0067657a23 */ /* 0x000fe2000001088e */
[----:B------:R-:W4:Y:S01]  /*7bd0*/  MUFU.EX2 R146, R146 ;  /* 0x0000009200927308 */ /* 0x000f220000000800 */
[--C-:B------:R-:W-:Y:S02]  /*7be0*/  FFMA.FTZ R89, R89, c[0x0][0x23c], -R91.reuse ;  /* 0x00008f0059597a23 */ /* 0x100fe4000001085b */
[--C-:B------:R-:W-:Y:S01]  /*7bf0*/  FFMA.FTZ R88, R88, c[0x0][0x23c], -R91.reuse ;  /* 0x00008f0058587a23 */ /* 0x100fe2000001085b */
[----:B------:R-:W-:Y:S01]  /*7c00*/  HMMA.16816.F32.BF16 R40, R80, R54, R40 ;  /* 0x000000365028723c */ /* 0x000fe20000041828 */
[----:B------:R-:W5:Y:S01]  /*7c10*/  LDSM.16.MT88.4 R52, [R108+0x8000] ;  /* 0x008000006c34783b */ /* 0x000f620000004200 */
[--C-:B------:R-:W-:Y:S02]  /*7c20*/  FFMA.FTZ R86, R86, c[0x0][0x23c], -R91.reuse ;  /* 0x00008f0056567a23 */ /* 0x100fe4000001085b */
[----:B------:R-:W-:Y:S01]  /*7c30*/  MUFU.EX2 R105, R105 ;  /* 0x0000006900697308 */ /* 0x000fe20000000800 */
[----:B------:R-:W-:-:S02]  /*7c40*/  FFMA.FTZ R87, R87, c[0x0][0x23c], -R91 ;  /* 0x00008f0057577a23 */ /* 0x000fc4000001085b */
[----:B------:R-:W-:Y:S01]  /*7c50*/  FFMA.FTZ R65, R100, c[0x0][0x23c], -R142 ;  /* 0x00008f0064417a23 */ /* 0x000fe2000001088e */
[----:B------:R-:W-:Y:S01]  /*7c60*/  HMMA.16816.F32.BF16 R24, R80, R26, R60 ;  /* 0x0000001a5018723c */ /* 0x000fe2000004183c */
[----:B------:R-:W-:Y:S01]  /*7c70*/  LDSM.16.MT88.4 R60, [R110+0x6800] ;  /* 0x006800006e3c783b */ /* 0x000fe20000004200 */
[----:B------:R-:W-:Y:S02]  /*7c80*/  FFMA.FTZ R137, R137, R152, R149 ;  /* 0x0000009889897223 */ /* 0x000fe40000010095 */
[----:B------:R-:W-:Y:S01]  /*7c90*/  MUFU.EX2 R106, R106 ;  /* 0x0000006a006a7308 */ /* 0x000fe20000000800 */
[----:B------:R-:W-:Y:S02]  /*7ca0*/  FFMA.FTZ R143, R136, R144, R143 ;  /* 0x00000090888f7223 */ /* 0x000fe4000001008f */
[----:B------:R-:W-:Y:S02]  /*7cb0*/  FADD.FTZ R94, R94, R137 ;  /* 0x000000895e5e7221 */ /* 0x000fe40000010000 */
[----:B------:R-:W-:-:S03]  /*7cc0*/  FADD.FTZ R90, R90, R143 ;  /* 0x0000008f5a5a7221 */ /* 0x000fc60000010000 */
[----:B------:R-:W-:Y:S01]  /*7cd0*/  MUFU.EX2 R141, R141 ;  /* 0x0000008d008d7308 */ /* 0x000fe20000000800 */
[----:B------:R-:W-:-:S04]  /*7ce0*/  FADD.FTZ R3, R3, R90 ;  /* 0x0000005a03037221 */ /* 0x000fc80000010000 */
[----:B------:R-:W-:-:S03]  /*7cf0*/  FADD.FTZ R3, R2, R3 ;  /* 0x0000000302037221 */ /* 0x000fc60000010000 */
[----:B------:R-:W1:Y:S08]  /*7d00*/  MUFU.EX2 R130, R130 ;  /* 0x0000008200827308 */ /* 0x000e700000000800 */
[----:B------:R-:W-:Y:S01]  /*7d10*/  MUFU.EX2 R104, R104 ;  /* 0x0000006800687308 */ /* 0x000fe20000000800 */
[C---:B-----5:R-:W-:Y:S07]  /*7d20*/  HMMA.16816.F32.BF16 R44, R80.reuse, R52, R44 ;  /* 0x00000034502c723c */ /* 0x060fee000004182c */
[----:B------:R-:W5:Y:S01]  /*7d30*/  MUFU.EX2 R107, R107 ;  /* 0x0000006b006b7308 */ /* 0x000f620000000800 */
[----:B---3--:R-:W-:Y:S01]  /*7d40*/  F2FP.BF16.PACK_AB R52, R135, R64 ;  /* 0x000000408734723e */ /* 0x008fe200000010ff */
[----:B------:R-:W-:Y:S01]  /*7d50*/  HMMA.16816.F32.BF16 R48, R80, R54, R48 ;  /* 0x000000365030723c */ /* 0x000fe20000041830 */
[----:B-1----:R-:W-:Y:S01]  /*7d60*/  F2FP.BF16.PACK_AB R53, R131, R134 ;  /* 0x000000868335723e */ /* 0x002fe200000010ff */
[----:B------:R-:W-:-:S04]  /*7d70*/  FADD.FTZ R134, R134, R3 ;  /* 0x0000000386867221 */ /* 0x000fc80000010000 */
[----:B------:R-:W-:Y:S01]  /*7d80*/  MUFU.EX2 R100, R66 ;  /* 0x0000004200647308 */ /* 0x000fe20000000800 */
[----:B------:R-:W-:Y:S01]  /*7d90*/  FADD.FTZ R131, R131, R134 ;  /* 0x0000008683837221 */ /* 0x000fe20000010000 */
[----:B------:R-:W-:Y:S02]  /*7da0*/  F2FP.BF16.PACK_AB R54, R97, R102 ;  /* 0x000000666136723e */ /* 0x000fe400000010ff */
[----:B--2---:R-:W-:-:S04]  /*7db0*/  F2FP.BF16.PACK_AB R55, R95, R96 ;  /* 0x000000605f37723e */ /* 0x004fc800000010ff */
[----:B------:R-:W1:Y:S03]  /*7dc0*/  MUFU.EX2 R99, R65 ;  /* 0x0000004100637308 */ /* 0x000e660000000800 */
[C---:B------:R-:W-:Y:S05]  /*7dd0*/  HMMA.16816.F32.BF16 R4, R52.reuse, R56, R4 ;  /* 0x000000383404723c */ /* 0x040fea0000041804 */
[----:B------:R-:W-:Y:S03]  /*7de0*/  MUFU.EX2 R98, R98 ;  /* 0x0000006200627308 */ /* 0x000fe60000000800 */
[C---:B------:R-:W-:Y:S01]  /*7df0*/  HMMA.16816.F32.BF16 R8, R52.reuse, R58, R8 ;  /* 0x0000003a3408723c */ /* 0x040fe20000041808 */
[----:B------:R-:W2:Y:S04]  /*7e00*/  LDSM.16.MT88.4 R56, [R108+0x6400] ;  /* 0x006400006c38783b */ /* 0x000ea80000004200 */
[----:B------:R-:W-:Y:S08]  /*7e10*/  MUFU.EX2 R101, R101 ;  /* 0x0000006500657308 */ /* 0x000ff00000000800 */
[----:B------:R-:W-:Y:S08]  /*7e20*/  MUFU.EX2 R89, R89 ;  /* 0x0000005900597308 */ /* 0x000ff00000000800 */
[----:B------:R-:W3:Y:S08]  /*7e30*/  MUFU.EX2 R88, R88 ;  /* 0x0000005800587308 */ /* 0x000ef00000000800 */
[----:B------:R-:W-:Y:S08]  /*7e40*/  MUFU.EX2 R86, R86 ;  /* 0x0000005600567308 */ /* 0x000ff00000000800 */
[----:B------:R-:W1:Y:S01]  /*7e50*/  MUFU.EX2 R87, R87 ;  /* 0x0000005700577308 */ /* 0x000e620000000800 */
        /* <DEDUP_REMOVED lines=18> */
[----:B-----5:R-:W-:-:S07]  /*7f80*/  F2FP.BF16.PACK_AB R55, R107, R104 ;  /* 0x000000686b37723e */ /* 0x020fce00000010ff */
[C---:B------:R-:W-:Y:S01]  /*7f90*/  HMMA.16816.F32.BF16 R80, R52.reuse, R60, R4 ;  /* 0x0000003c3450723c */ /* 0x040fe20000041804 */
[----:B------:R-:W4:Y:S07]  /*7fa0*/  LDSM.16.MT88.4 R4, [R108+0x7800] ;  /* 0x007800006c04783b */ /* 0x000f2e0000004200 */
        /* <DEDUP_REMOVED lines=8> */
[C---:B--2---:R-:W-:Y:S08]  /*8030*/  HMMA.16816.F32.BF16 R20, R52.reuse, R56, R20 ;  /* 0x000000383414723c */ /* 0x044ff00000041814 */
[C---:B------:R-:W-:Y:S01]  /*8040*/  HMMA.16816.F32.BF16 R24, R52.reuse, R58, R24 ;  /* 0x0000003a3418723c */ /* 0x040fe20000041818 */
[----:B------:R-:W2:Y:S07]  /*8050*/  LDSM.16.MT88.4 R56, [R110+0x8800] ;  /* 0x008800006e38783b */ /* 0x000eae0000004200 */
[C---:B----4-:R-:W-:Y:S07]  /*8060*/  HMMA.16816.F32.BF16 R44, R52.reuse, R4, R44 ;  /* 0x00000004342c723c */ /* 0x050fee000004182c */
[----:B------:R-:W-:Y:S01]  /*8070*/  FADD.FTZ R5, R93, R94 ;  /* 0x0000005e5d057221 */ /* 0x000fe20000010000 */
[----:B------:R-:W-:Y:S01]  /*8080*/  HMMA.16816.F32.BF16 R48, R52, R6, R48 ;  /* 0x000000063430723c */ /* 0x000fe20000041830 */
[----:B-1----:R-:W-:-:S02]  /*8090*/  F2FP.BF16.PACK_AB R4, R99, R100 ;  /* 0x000000646304723e */ /* 0x002fc400000010ff */
[----:B------:R-:W-:-:S04]  /*80a0*/  FADD.FTZ R5, R92, R5 ;  /* 0x000000055c057221 */ /* 0x000fc80000010000 */
[----:B------:R-:W-:Y:S01]  /*80b0*/  FADD.FTZ R2, R64, R5 ;  /* 0x0000000540027221 */ /* 0x000fe20000010000 */
[----:B---3--:R-:W-:Y:S02]  /*80c0*/  F2FP.BF16.PACK_AB R5, R88, R89 ;  /* 0x000000595805723e */ /* 0x008fe400000010ff */
[----:B------:R-:W-:Y:S01]  /*80d0*/  F2FP.BF16.PACK_AB R6, R101, R98 ;  /* 0x000000626506723e */ /* 0x000fe200000010ff */
[----:B------:R-:W-:Y:S01]  /*80e0*/  FADD.FTZ R135, R135, R2 ;  /* 0x0000000287877221 */ /* 0x000fe20000010000 */
[----:B------:R-:W-:-:S03]  /*80f0*/  F2FP.BF16.PACK_AB R7, R87, R86 ;  /* 0x000000565707723e */ /* 0x000fc600000010ff */
[----:B------:R-:W-:-:S04]  /*8100*/  FADD.FTZ R2, R102, R135 ;  /* 0x0000008766027221 */ /* 0x000fc80000010000 */
        /* <DEDUP_REMOVED lines=8> */
[----:B------:R-:W2:Y:S07]  /*8190*/  LDSM.16.MT88.4 R52, [R108+0x7c00] ;  /* 0x007c00006c34783b */ /* 0x000eae0000004200 */
[C---:B------:R-:W-:Y:S08]  /*81a0*/  HMMA.16816.F32.BF16 R80, R4.reuse, R76, R80 ;  /* 0x0000004c0450723c */ /* 0x040ff00000041850 */
[C---:B------:R-:W-:Y:S01]  /*81b0*/  HMMA.16816.F32.BF16 R76, R4.reuse, R78, R8 ;  /* 0x0000004e044c723c */ /* 0x040fe20000041808 */
[----:B------:R-:W3:Y:S07]  /*81c0*/  LDSM.16.MT88.4 R8, [R108+0x8c00] ;  /* 0x008c00006c08783b */ /* 0x000eee0000004200 */
        /* <DEDUP_REMOVED lines=15> */
[----:B------:R-:W-:Y:S01]  /*82c0*/  HMMA.16816.F32.BF16 R52, R4, R54, R32 ;  /* 0x000000360434723c */ /* 0x000fe20000041820 */
[----:B------:R-:W-:Y:S01]  /*82d0*/  FADD.FTZ R99, R99, R100 ;  /* 0x0000006463637221 */ /* 0x000fe20000010000 */
[----:B------:R-:W-:Y:S01]  /*82e0*/  MOV R2, R84 ;  /* 0x0000005400027202 */ /* 0x000fe20000000f00 */
[----:B------:R-:W-:-:S02]  /*82f0*/  FADD.FTZ R89, R88, R89 ;  /* 0x0000005958597221 */ /* 0x000fc40000010000 */
[----:B------:R-:W-:Y:S02]  /*8300*/  FADD.FTZ R98, R98, R99 ;  /* 0x0000006362627221 */ /* 0x000fe40000010000 */
[----:B------:R-:W-:Y:S01]  /*8310*/  FADD.FTZ R86, R86, R89 ;  /* 0x0000005956567221 */ /* 0x000fe20000010000 */
[----:B------:R-:W-:Y:S01]  /*8320*/  HMMA.16816.F32.BF16 R40, R4, R14, R40 ;  /* 0x0000000e0428723c */ /* 0x000fe20000041828 */
[----:B------:R-:W-:Y:S02]  /*8330*/  FADD.FTZ R137, R101, R98 ;  /* 0x0000006265897221 */ /* 0x000fe40000010000 */
[----:B------:R-:W-:-:S05]  /*8340*/  FADD.FTZ R136, R87, R86 ;  /* 0x0000005657887221 */ /* 0x000fca0000010000 */
[C---:B---3--:R-:W-:Y:S08]  /*8350*/  HMMA.16816.F32.BF16 R44, R4.reuse, R8, R44 ;  /* 0x00000008042c723c */ /* 0x048ff0000004182c */
[----:B------:R-:W-:Y:S08]  /*8360*/  HMMA.16816.F32.BF16 R48, R4, R10, R48 ;  /* 0x0000000a0430723c */ /* 0x000ff00000041830 */
.L_x_5162:
        /* <DEDUP_REMOVED lines=12> */
.L_x_5174:
        /* <DEDUP_REMOVED lines=64> */
.L_x_5171:
[----:B------:R-:W-:Y:S02]  /*8830*/  ISETP.GE.AND P3, PT, R124, c[0x0][0x220], PT ;  /* 0x000088007c007a0c */ /* 0x000fe40003f66270 */
[C---:B------:R-:W-:Y:S02]  /*8840*/  LEA R134, P4, R86.reuse, R138, 0x1 ;  /* 0x0000008a56867211 */ /* 0x040fe400078808ff */
        /* <DEDUP_REMOVED lines=56> */
[C---:B------:R-:W-:Y:S08]  /*8bd0*/  HMMA.16816.F32.BF16 R16, R88.reuse, R98, RZ ;  /* 0x000000625810723c */ /* 0x040ff000000418ff */
[C---:B------:R-:W-:Y:S08]  /*8be0*/  HMMA.16816.F32.BF16 R20, R88.reuse, R100, RZ ;  /* 0x000000645814723c */ /* 0x040ff000000418ff */
[C---:B------:R-:W-:Y:S08]  /*8bf0*/  HMMA.16816.F32.BF16 R24, R88.reuse, R102, RZ ;  /* 0x000000665818723c */ /* 0x040ff000000418ff */
[C---:B--2---:R-:W-:Y:S08]  /*8c00*/  HMMA.16816.F32.BF16 R28, R88.reuse, R104, RZ ;  /* 0x00000068581c723c */ /* 0x044ff000000418ff */
[----:B------:R-:W-:Y:S01]  /*8c10*/  HMMA.16816.F32.BF16 R32, R88, R106, RZ ;  /* 0x0000006a5820723c */ /* 0x000fe200000418ff */
        /* <DEDUP_REMOVED lines=12> */
[----:B------:R-:W-:Y:S06]  /*8ce0*/  LDSM.16.M88.4 R88, [R113+0x1000] ;  /* 0x001000007158783b */ /* 0x000fec0000000200 */
[----:B------:R-:W1:Y:S02]  /*8cf0*/  LDSM.16.M88.4 R92, [R112+0x4000] ;  /* 0x00400000705c783b */ /* 0x000e640000000200 */
        /* <DEDUP_REMOVED lines=41> */
[----:B------:R-:W1:Y:S11]  /*8f90*/  LDSM.16.M88.4 R92, [R109+0x5400] ;  /* 0x005400006d5c783b */ /* 0x000e760000000200 */
[----:B------:R-:W-:Y:S04]  /*8fa0*/  @!UPT UIADD3 URZ, URZ, URZ, URZ ;  /* 0x0000003f3f3ff290 */ /* 0x000fe8000fffe03f */
[----:B------:R-:W-:Y:S02]  /*8fb0*/  FMUL.FTZ R3, R4, c[0x0][0x2ec] ;  /* 0x0000bb0004037a20 */ /* 0x000fe40000410000 */
[----:B---3--:R-:W-:Y:S02]  /*8fc0*/  FMUL.FTZ R141, R5, c[0x0][0x2ec] ;  /* 0x0000bb00058d7a20 */ /* 0x008fe40000410000 */
[----:B------:R-:W-:Y:S02]  /*8fd0*/  FMUL.FTZ R143, R6, c[0x0][0x2ec] ;  /* 0x0000bb00068f7a20 */ /* 0x000fe40000410000 */
[----:B------:R-:W2:Y:S01]  /*8fe0*/  MUFU.TANH R3, R3 ;  /* 0x0000000300037308 */ /* 0x000ea20000002400 */
[----:B------:R-:W-:Y:S02]  /*8ff0*/  FMUL.FTZ R145, R7, c[0x0][0x2ec] ;  /* 0x0000bb0007917a20 */ /* 0x000fe40000410000 */
[----:B------:R-:W-:Y:S02]  /*9000*/  FMUL.FTZ R151, R8, c[0x0][0x2ec] ;  /* 0x0000bb0008977a20 */ /* 0x000fe40000410000 */
[----:B------:R-:W-:Y:S02]  /*9010*/  FMUL.FTZ R153, R9, c[0x0][0x2ec] ;  /* 0x0000bb0009997a20 */ /* 0x000fe40000410000 */
[----:B------:R-:W-:Y:S02]  /*9020*/  FMUL.FTZ R155, R10, c[0x0][0x2ec] ;  /* 0x0000bb000a9b7a20 */ /* 0x000fe40000410000 */
[----:B------:R-:W-:Y:S01]  /*9030*/  FMUL.FTZ R157, R11, c[0x0][0x2ec] ;  /* 0x0000bb000b9d7a20 */ /* 0x000fe20000410000 */
[----:B------:R-:W3:Y:S01]  /*9040*/  MUFU.TANH R141, R141 ;  /* 0x0000008d008d7308 */ /* 0x000ee20000002400 */
[C---:B-1----:R-:W-:Y:S09]  /*9050*/  HMMA.16816.F32.BF16 R12, R88.reuse, R92, R12 ;  /* 0x0000005c580c723c */ /* 0x042ff2000004180c */
[----:B------:R-:W1:Y:S01]  /*9060*/  MUFU.TANH R143, R143 ;  /* 0x0000008f008f7308 */ /* 0x000e620000002400 */
[C---:B------:R-:W-:Y:S01]  /*9070*/  HMMA.16816.F32.BF16 R16, R88.reuse, R94, R16 ;  /* 0x0000005e5810723c */ /* 0x040fe20000041810 */
[----:B------:R-:W5:Y:S08]  /*9080*/  LDSM.16.M88.4 R92, [R109+0x5800] ;  /* 0x005800006d5c783b */ /* 0x000f700000000200 */
[----:B------:R-:W1:Y:S10]  /*9090*/  MUFU.TANH R145, R145 ;  /* 0x0000009100917308 */ /* 0x000e740000002400 */
[----:B------:R-:W1:Y:S01]  /*90a0*/  MUFU.TANH R151, R151 ;  /* 0x0000009700977308 */ /* 0x000e620000002400 */
[----:B------:R-:W-:Y:S02]  /*90b0*/  FMUL.FTZ R152, R12, c[0x0][0x2ec] ;  /* 0x0000bb000c987a20 */ /* 0x000fe40000410000 */
[----:B------:R-:W-:Y:S02]  /*90c0*/  FMUL.FTZ R150, R13, c[0x0][0x2ec] ;  /* 0x0000bb000d967a20 */ /* 0x000fe40000410000 */
[----:B------:R-:W-:Y:S02]  /*90d0*/  FMUL.FTZ R149, R14, c[0x0][0x2ec] ;  /* 0x0000bb000e957a20 */ /* 0x000fe40000410000 */
[----:B------:R-:W-:Y:S03]  /*90e0*/  FMUL.FTZ R147, R15, c[0x0][0x2ec] ;  /* 0x0000bb000f937a20 */ /* 0x000fe60000410000 */
[----:B------:R-:W1:Y:S01]  /*90f0*/  MUFU.TANH R153, R153 ;  /* 0x0000009900997308 */ /* 0x000e620000002400 */
[----:B------:R-:W-:Y:S02]  /*9100*/  FMUL.FTZ R86, R18, c[0x0][0x2ec] ;  /* 0x0000bb0012567a20 */ /* 0x000fe40000410000 */
[----:B------:R-:W-:Y:S02]  /*9110*/  FMUL.FTZ R2, R17, c[0x0][0x2ec] ;  /* 0x0000bb0011027a20 */ /* 0x000fe40000410000 */
[----:B------:R-:W-:Y:S02]  /*9120*/  FMUL.FTZ R148, R16, c[0x0][0x2ec] ;  /* 0x0000bb0010947a20 */ /* 0x000fe40000410000 */
[----:B------:R-:W-:Y:S03]  /*9130*/  FMUL.FTZ R159, R19, c[0x0][0x2ec] ;  /* 0x0000bb00139f7a20 */ /* 0x000fe60000410000 */
[----:B------:R-:W1:Y:S01]  /*9140*/  MUFU.TANH R103, R86 ;  /* 0x0000005600677308 */ /* 0x000e620000002400 */
[C---:B-----5:R-:W-:Y:S09]  /*9150*/  HMMA.16816.F32.BF16 R20, R88.reuse, R92, R20 ;  /* 0x0000005c5814723c */ /* 0x060ff20000041814 */
[----:B------:R5:W1:Y:S01]  /*9160*/  MUFU.TANH R102, R2 ;  /* 0x0000000200667308 */ /* 0x000a620000002400 */
[C---:B------:R-:W-:Y:S01]  /*9170*/  HMMA.16816.F32.BF16 R24, R88.reuse, R94, R24 ;  /* 0x0000005e5818723c */ /* 0x040fe20000041818 */
[----:B------:R-:W1:Y:S01]  /*9180*/  LDSM.16.M88.4 R92, [R109+0x5c00] ;  /* 0x005c00006d5c783b */ /* 0x000e620000000200 */
[----:B------:R-:W-:Y:S07]  /*9190*/  DEPBAR.LE SB0, 0x0 ;  /* 0x000080000000791a */ /* 0x000fee0000000000 */
[----:B------:R-:W1:Y:S01]  /*91a0*/  MUFU.TANH R155, R155 ;  /* 0x0000009b009b7308 */ /* 0x000e620000002400 */
[----:B------:R-:W-:Y:S09]  /*91b0*/  BAR.SYNC.DEFER_BLOCKING 0x0 ;  /* 0x0000000000007b1d */ /* 0x000ff20000010000 */
[----:B------:R-:W1:Y:S01]  /*91c0*/  MUFU.TANH R157, R157 ;  /* 0x0000009d009d7308 */ /* 0x000e620000002400 */
[----:B------:R-:W-:Y:S02]  /*91d0*/  FMUL.FTZ R140, R20, c[0x0][0x2ec] ;  /* 0x0000bb00148c7a20 */ /* 0x000fe40000410000 */
[----:B-----5:R-:W-:Y:S02]  /*91e0*/  FMUL.FTZ R2, R23, c[0x0][0x2ec] ;  /* 0x0000bb0017027a20 */ /* 0x020fe40000410000 */
[----:B----4-:R-:W-:Y:S02]  /*91f0*/  FMUL.FTZ R138, R21, c[0x0][0x2ec] ;  /* 0x0000bb00158a7a20 */ /* 0x010fe40000410000 */
[----:B------:R-:W-:Y:S02]  /*9200*/  FMUL.FTZ R139, R22, c[0x0][0x2ec] ;  /* 0x0000bb00168b7a20 */ /* 0x000fe40000410000 */
[----:B------:R-:W-:Y:S01]  /*9210*/  FMUL.FTZ R87, R27, c[0x0][0x2ec] ;  /* 0x0000bb001b577a20 */ /* 0x000fe20000410000 */
[----:B------:R-:W4:Y:S01]  /*9220*/  MUFU.TANH R107, R2 ;  /* 0x00000002006b7308 */ /* 0x000f220000002400 */
[----:B------:R-:W-:Y:S02]  /*9230*/  FMUL.FTZ R146, R24, c[0x0][0x2ec] ;  /* 0x0000bb0018927a20 */ /* 0x000fe40000410000 */
[----:B------:R-:W-:Y:S02]  /*9240*/  FMUL.FTZ R144, R25, c[0x0][0x2ec] ;  /* 0x0000bb0019907a20 */ /* 0x000fe40000410000 */
[----:B------:R-:W-:Y:S05]  /*9250*/  FMUL.FTZ R142, R26, c[0x0][0x2ec] ;  /* 0x0000bb001a8e7a20 */ /* 0x000fea0000410000 */
[----:B------:R-:W2:Y:S01]  /*9260*/  MUFU.TANH R104, R87 ;  /* 0x0000005700687308 */ /* 0x000ea20000002400 */
[C---:B-1----:R-:W-:Y:S09]  /*9270*/  HMMA.16816.F32.BF16 R28, R88.reuse, R92, R28 ;  /* 0x0000005c581c723c */ /* 0x042ff2000004181c */
[----:B------:R1:W1:Y:S01]  /*9280*/  MUFU.TANH R106, R146 ;  /* 0x00000092006a7308 */ /* 0x0002620000002400 */
[----:B------:R-:W-:Y:S09]  /*9290*/  HMMA.16816.F32.BF16 R32, R88, R94, R32 ;  /* 0x0000005e5820723c */ /* 0x000ff20000041820 */
[----:B------:R5:W2:Y:S05]  /*92a0*/  MUFU.TANH R101, R144 ;  /* 0x0000009000657308 */ /* 0x000aaa0000002400 */
[----:B------:R-:W-:Y:S05]  /*92b0*/  FMUL.FTZ R86, R28, c[0x0][0x2ec] ;  /* 0x0000bb001c567a20 */ /* 0x000fea0000410000 */
[----:B------:R2:W2:Y:S01]  /*92c0*/  MUFU.TANH R105, R142 ;  /* 0x0000008e00697308 */ /* 0x0004a20000002400 */
[----:B------:R-:W-:Y:S02]  /*92d0*/  FMUL.FTZ R154, R29, c[0x0][0x2ec] ;  /* 0x0000bb001d9a7a20 */ /* 0x000fe40000410000 */
[----:B-1----:R-:W-:Y:S02]  /*92e0*/  FMUL.FTZ R146, R30, c[0x0][0x2ec] ;  /* 0x0000bb001e927a20 */ /* 0x002fe40000410000 */
[----:B------:R-:W-:Y:S02]  /*92f0*/  FMUL.FTZ R87, R34, c[0x0][0x2ec] ;  /* 0x0000bb0022577a20 */ /* 0x000fe40000410000 */
[----:B------:R-:W-:Y:S03]  /*9300*/  FMUL.FTZ R2, R33, c[0x0][0x2ec] ;  /* 0x0000bb0021027a20 */ /* 0x000fe60000410000 */
[----:B------:R1:W1:Y:S01]  /*9310*/  MUFU.TANH R96, R86 ;  /* 0x0000005600607308 */ /* 0x0002620000002400 */
[----:B-----5:R-:W-:Y:S09]  /*9320*/  FMUL.FTZ R144, R31, c[0x0][0x2ec] ;  /* 0x0000bb001f907a20 */ /* 0x020ff20000410000 */
[----:B------:R-:W3:Y:S01]  /*9330*/  MUFU.TANH R152, R152 ;  /* 0x0000009800987308 */ /* 0x000ee20000002400 */
[----:B--2---:R-:W-:Y:S09]  /*9340*/  FMUL.FTZ R142, R32, c[0x0][0x2ec] ;  /* 0x0000bb00208e7a20 */ /* 0x004ff20000410000 */
[----:B------:R-:W2:Y:S01]  /*9350*/  MUFU.TANH R150, R150 ;  /* 0x0000009600967308 */ /* 0x000ea20000002400 */
[----:B-1----:R-:W-:Y:S09]  /*9360*/  FMUL.FTZ R86, R35, c[0x0][0x2ec] ;  /* 0x0000bb0023567a20 */ /* 0x002ff20000410000 */
        /* <DEDUP_REMOVED lines=78> */
.L_x_5173:
[----:B------:R2:W-:Y:S01]  /*9850*/  @P3 STS [R121+0x3000], RZ ;  /* 0x003000ff79003388 */ /* 0x0005e20000000800 */
[C---:B------:R-:W-:Y:S01]  /*9860*/  LEA R8, P0, R4.reuse, R132, 0x1 ;  /* 0x0000008404087211 */ /* 0x040fe200078008ff */
[----:B------:R-:W-:Y:S02]  /*9870*/  @!P3 IMAD.MOV.U32 R5, RZ, RZ, c[0x0][0x198] ;  /* 0x00006600ff05b624 */ /* 0x000fe400078e00ff */
[----:B------:R2:W-:Y:S01]  /*9880*/  @P3 STS [R121+0x3004], RZ ;  /* 0x003004ff79003388 */ /* 0x0005e20000000800 */
[----:B------:R-:W-:Y:S01]  /*9890*/  LEA.HI.X R9, R4, R133, R6, 0x1, P0 ;  /* 0x0000008504097211 */ /* 0x000fe200000f0c06 */
[----:B-1----:R-:W-:Y:S01]  /*98a0*/  @!P3 IMAD.MOV.U32 R2, RZ, RZ, c[0x0][0x19c] ;  /* 0x00006700ff02b624 */ /* 0x002fe200078e00ff */
        /* <DEDUP_REMOVED lines=41> */
.L_x_5172:
[----:B--234-:R-:W-:Y:S01]  /*9b40*/  IADD3 R88, R120, -0x1, RZ ;  /* 0xffffffff78587810 */ /* 0x01cfe20007ffe0ff */
[----:B------:R-:W-:Y:S03]  /*9b50*/  LDSM.16.MT88.4 R16, [R110+0x6000] ;  /* 0x006000006e10783b */ /* 0x000fe60000004200 */
[----:B-1----:R-:W-:Y:S04]  /*9b60*/  LEA R2, R88, R119, 0x6 ;  /* 0x0000007758027211 */ /* 0x002fe800078e30ff */
[----:B------:R-:W-:Y:S01]  /*9b70*/  I2F R6, R2 ;  /* 0x0000000200067306 */ /* 0x000fe20000201400 */
[C---:B------:R-:W-:Y:S01]  /*9b80*/  IADD3 R8, R2.reuse, 0x1, RZ ;  /* 0x0000000102087810 */ /* 0x040fe20007ffe0ff */
[----:B------:R-:W-:Y:S01]  /*9b90*/  LDSM.16.MT88.4 R24, [R108+0x6000] ;  /* 0x006000006c18783b */ /* 0x000fe20000004200 */
[C---:B------:R-:W-:Y:S02]  /*9ba0*/  IADD3 R4, R2.reuse, 0x9, RZ ;  /* 0x0000000902047810 */ /* 0x040fe40007ffe0ff */
[C---:B------:R-:W-:Y:S02]  /*9bb0*/  IADD3 R9, R2.reuse, 0x8, RZ ;  /* 0x0000000802097810 */ /* 0x040fe40007ffe0ff */
[C---:B------:R-:W-:Y:S02]  /*9bc0*/  IADD3 R7, R2.reuse, 0x10, RZ ;  /* 0x0000001002077810 */ /* 0x040fe40007ffe0ff */
[C---:B------:R-:W-:Y:S01]  /*9bd0*/  IADD3 R13, R2.reuse, 0x19, RZ ;  /* 0x00000019020d7810 */ /* 0x040fe20007ffe0ff */
[----:B------:R-:W-:Y:S01]  /*9be0*/  I2F R8, R8 ;  /* 0x0000000800087306 */ /* 0x000fe20000201400 */
[----:B------:R-:W-:Y:S01]  /*9bf0*/  LDSM.16.MT88.4 R32, [R110+0x7000] ;  /* 0x007000006e20783b */ /* 0x000fe20000004200 */
[C---:B------:R-:W-:Y:S02]  /*9c00*/  IADD3 R11, R2.reuse, 0x20, RZ ;  /* 0x00000020020b7810 */ /* 0x040fe40007ffe0ff */
[C---:B------:R-:W-:Y:S02]  /*9c10*/  IADD3 R5, R2.reuse, 0x11, RZ ;  /* 0x0000001102057810 */ /* 0x040fe40007ffe0ff */
[C---:B------:R-:W-:Y:S02]  /*9c20*/  IADD3 R15, R2.reuse, 0x18, RZ ;  /* 0x00000018020f7810 */ /* 0x040fe40007ffe0ff */
[----:B------:R-:W-:Y:S02]  /*9c30*/  IADD3 R10, R2, 0x31, RZ ;  /* 0x00000031020a7810 */ /* 0x000fe40007ffe0ff */
        /* <DEDUP_REMOVED lines=9> */
[C---:B------:R-:W-:Y:S02]  /*9cd0*/  FFMA.FTZ R143, R0.reuse, R6, R143 ;  /* 0x00000006008f7223 */ /* 0x040fe4000001008f */
[C---:B------:R-:W-:Y:S02]  /*9ce0*/  FFMA.FTZ R145, R0.reuse, R8, R145 ;  /* 0x0000000800917223 */ /* 0x040fe40000010091 */
[CC--:B------:R-:W-:Y:S02]  /*9cf0*/  FFMA.FTZ R153, R0.reuse, R4.reuse, R153 ;  /* 0x0000000400997223 */ /* 0x0c0fe40000010099 */
        /* <DEDUP_REMOVED lines=8> */
[----:B------:R-:W1:Y:S01]  /*9d80*/  I2F R3, R3 ;  /* 0x0000000300037306 */ /* 0x000e620000201400 */
[----:B------:R-:W-:Y:S01]  /*9d90*/  FMNMX.FTZ R4, R155, R4, !PT ;  /* 0x000000049b047209 */ /* 0x000fe20007810000 */
[C---:B------:R-:W-:Y:S02]  /*9da0*/  FFMA.FTZ R149, R0.reuse, R7, R149 ;  /* 0x0000000700957223 */ /* 0x040fe40000010095 */
[----:B------:R-:W-:Y:S01]  /*9db0*/  FFMA.FTZ R151, R0, R9, R151 ;  /* 0x0000000900977223 */ /* 0x000fe20000010097 */
[----:B------:R-:W-:Y:S01]  /*9dc0*/  IADD3 R9, R2, 0x28, RZ ;  /* 0x0000002802097810 */ /* 0x000fe20007ffe0ff */
[CC--:B------:R-:W-:Y:S01]  /*9dd0*/  FFMA.FTZ R93, R0.reuse, R13.reuse, R159 ;  /* 0x0000000d005d7223 */ /* 0x0c0fe2000001009f */
[----:B------:R-:W-:Y:S01]  /*9de0*/  FMNMX.FTZ R4, R157, R4, !PT ;  /* 0x000000049d047209 */ /* 0x000fe20007810000 */
[----:B------:R-:W-:Y:S01]  /*9df0*/  FFMA.FTZ R102, R0, R13, R102 ;  /* 0x0000000d00667223 */ /* 0x000fe20000010066 */
[----:B------:R-:W-:Y:S01]  /*9e00*/  IADD3 R13, R2, 0x38, RZ ;  /* 0x00000038020d7810 */ /* 0x000fe20007ffe0ff */
[CC--:B------:R-:W-:Y:S01]  /*9e10*/  FFMA.FTZ R139, R0.reuse, R11.reuse, R139 ;  /* 0x0000000b008b7223 */ /* 0x0c0fe2000001008b */
[----:B------:R-:W2:Y:S01]  /*9e20*/  I2F R9, R9 ;  /* 0x0000000900097306 */ /* 0x000ea20000201400 */
        /* <DEDUP_REMOVED lines=9> */
[----:B------:R-:W3:Y:S01]  /*9ec0*/  I2F R4, R13 ;  /* 0x0000000d00047306 */ /* 0x000ee20000201400 */
[----:B------:R-:W-:Y:S01]  /*9ed0*/  IADD3 R5, R2, 0x30, RZ ;  /* 0x0000003002057810 */ /* 0x000fe20007ffe0ff */
[C---:B------:R-:W-:Y:S01]  /*9ee0*/  FFMA.FTZ R148, R0.reuse, R15, R148 ;  /* 0x0000000f00947223 */ /* 0x040fe20000010094 */
[----:B------:R-:W-:Y:S01]  /*9ef0*/  FMNMX.FTZ R12, R151, R12, !PT ;  /* 0x0000000c970c7209 */ /* 0x000fe20007810000 */
[CC--:B-1----:R-:W-:Y:S02]  /*9f00*/  FFMA.FTZ R107, R0.reuse, R3.reuse, R107 ;  /* 0x00000003006b7223 */ /* 0x0c2fe4000001006b */
[----:B------:R-:W-:Y:S01]  /*9f10*/  FFMA.FTZ R138, R0, R3, R138 ;  /* 0x00000003008a7223 */ /* 0x000fe2000001008a */
[----:B------:R-:W-:Y:S02]  /*9f20*/  FMNMX.FTZ R11, R153, R12, !PT ;  /* 0x0000000c990b7209 */ /* 0x000fe40007810000 */
[----:B------:R-:W-:Y:S01]  /*9f30*/  FMNMX.FTZ R12, R147, R14, !PT ;  /* 0x0000000e930c7209 */ /* 0x000fe20007810000 */
[----:B------:R-:W1:Y:S01]  /*9f40*/  I2F R7, R7 ;  /* 0x0000000700077306 */ /* 0x000e620000201400 */
[----:B------:R-:W-:Y:S02]  /*9f50*/  FMNMX.FTZ R11, R152, R11, !PT ;  /* 0x0000000b980b7209 */ /* 0x000fe40007810000 */
[----:B------:R-:W-:Y:S01]  /*9f60*/  FMNMX.FTZ R12, R103, R12, !PT ;  /* 0x0000000c670c7209 */ /* 0x000fe20007810000 */
[-C--:B--2---:R-:W-:Y:S01]  /*9f70*/  FFMA.FTZ R105, R0, R9.reuse, R105 ;  /* 0x0000000900697223 */ /* 0x084fe20000010069 */
[----:B------:R-:W-:Y:S01]  /*9f80*/  IADD3 R3, R2, 0x39, RZ ;  /* 0x0000003902037810 */ /* 0x000fe20007ffe0ff */
[----:B------:R-:W-:Y:S01]  /*9f90*/  FFMA.FTZ R106, R0, R9, R106 ;  /* 0x00000009006a7223 */ /* 0x000fe2000001006a */
        /* <DEDUP_REMOVED lines=9> */
[----:B------:R-:W-:Y:S01]  /*a030*/  FMNMX.FTZ R13, R140, R13, !PT ;  /* 0x0000000d8c0d7209 */ /* 0x000fe20007810000 */
[----:B------:R-:W3:Y:S01]  /*a040*/  I2F R3, R3 ;  /* 0x0000000300037306 */ /* 0x000ee20000201400 */
[----:B------:R-:W-:Y:S02]  /*a050*/  FMNMX.FTZ R11, R105, R2, !PT ;  /* 0x00000002690b7209 */ /* 0x000fe40007810000 */
[----:B------:R-:W-:Y:S01]  /*a060*/  FMNMX.FTZ R13, R138, R13, !PT ;  /* 0x0000000d8a0d7209 */ /* 0x000fe20007810000 */
[CC--:B-1----:R-:W-:Y:S02]  /*a070*/  FFMA.FTZ R104, R0.reuse, R7.reuse, R104 ;  /* 0x0000000700687223 */ /* 0x0c2fe40000010068 */
[----:B------:R-:W-:Y:S01]  /*a080*/  FFMA.FTZ R101, R0, R7, R101 ;  /* 0x0000000700657223 */ /* 0x000fe20000010065 */
[----:B------:R-:W-:Y:S02]  /*a090*/  FMNMX.FTZ R2, R106, R13, !PT ;  /* 0x0000000d6a027209 */ /* 0x000fe40007810000 */
[----:B------:R-:W-:Y:S01]  /*a0a0*/  FMNMX.FTZ R11, R104, R11, !PT ;  /* 0x0000000b680b7209 */ /* 0x000fe20007810000 */
[CC--:B--2---:R-:W-:Y:S02]  /*a0b0*/  FFMA.FTZ R100, R0.reuse, R5.reuse, R100 ;  /* 0x0000000500647223 */ /* 0x0c4fe40000010064 */
[----:B------:R-:W-:Y:S01]  /*a0c0*/  FFMA.FTZ R96, R0, R5, R96 ;  /* 0x0000000500607223 */ /* 0x000fe20000010060 */
[----:B------:R-:W-:Y:S02]  /*a0d0*/  FMNMX.FTZ R5, R101, R2, !PT ;  /* 0x0000000265057209 */ /* 0x000fe40007810000 */
[----:B------:R-:W-:Y:S02]  /*a0e0*/  FMNMX.FTZ R12, R100, R11, !PT ;  /* 0x0000000b640c7209 */ /* 0x000fe40007810000 */
[----:B------:R-:W-:Y:S02]  /*a0f0*/  FMNMX.FTZ R10, R96, R5, !PT ;  /* 0x00000005600a7209 */ /* 0x000fe40007810000 */
[----:B------:R-:W-:Y:S01]  /*a100*/  FMNMX.FTZ R2, R99, R12, !PT ;  /* 0x0000000c63027209 */ /* 0x000fe20007810000 */
[CC--:B---3--:R-:W-:Y:S02]  /*a110*/  FFMA.FTZ R86, R0.reuse, R3.reuse, R86 ;  /* 0x0000000300567223 */ /* 0x0c8fe40000010056 */
[----:B------:R-:W-:Y:S01]  /*a120*/  FFMA.FTZ R98, R0, R3, R98 ;  /* 0x0000000300627223 */ /* 0x000fe20000010062 */
[----:B------:R-:W-:Y:S02]  /*a130*/  FMNMX.FTZ R9, R87, R2, !PT ;  /* 0x0000000257097209 */ /* 0x000fe40007810000 */
        /* <DEDUP_REMOVED lines=65> */
[----:B------:R-:W1:Y:S01]  /*a550*/  LDSM.16.MT88.4 R56, [R108+0x7000] ;  /* 0x007000006c38783b */ /* 0x000e620000004200 */
[C---:B------:R-:W-:Y:S02]  /*a560*/  FMUL.FTZ R38, R85.reuse, R38 ;  /* 0x0000002655267220 */ /* 0x040fe40000410000 */
[----:B------:R-:W-:Y:S02]  /*a570*/  FMUL.FTZ R39, R85, R39 ;  /* 0x0000002755277220 */ /* 0x000fe40000410000 */
[----:B------:R-:W3:Y:S01]  /*a580*/  MUFU.EX2 R142, R142 ;  /* 0x0000008e008e7308 */ /* 0x000ee20000000800 */
        /* <DEDUP_REMOVED lines=20> */
[----:B------:R-:W-:Y:S02]  /*a6d0*/  FMUL.FTZ R51, R85, R51 ;  /* 0x0000003355337220 */ /* 0x000fe40000410000 */
[C---:B------:R-:W-:Y:S02]  /*a6e0*/  FMUL.FTZ R48, R84.reuse, R48 ;  /* 0x0000003054307220 */ /* 0x040fe40000410000 */
[----:B------:R-:W-:Y:S02]  /*a6f0*/  FMUL.FTZ R49, R84, R49 ;  /* 0x0000003154317220 */ /* 0x000fe40000410000 */
        /* <DEDUP_REMOVED lines=15> */
[--C-:B------:R-:W-:Y:S02]  /*a7f0*/  FFMA.FTZ R68, R99, c[0x0][0x23c], -R146.reuse ;  /* 0x00008f0063447a23 */ /* 0x100fe40000010892 */
[C---:B------:R-:W-:Y:S02]  /*a800*/  FMUL.FTZ R17, R84.reuse, R69 ;  /* 0x0000004554117220 */ /* 0x040fe40000410000 */
[C---:B------:R-:W-:Y:S03]  /*a810*/  HMMA.16816.F32.BF16 R12, R80.reuse, R24, R12 ;  /* 0x00000018500c723c */ /* 0x040fe6000004180c */
[----:B------:R-:W-:Y:S01]  /*a820*/  MUFU.EX2 R94, R94 ;  /* 0x0000005e005e7308 */ /* 0x000fe20000000800 */
[C---:B------:R-:W-:Y:S02]  /*a830*/  FMUL.FTZ R18, R85.reuse, R70 ;  /* 0x0000004655127220 */ /* 0x040fe40000410000 */
[C---:B------:R-:W-:Y:S02]  /*a840*/  FMUL.FTZ R19, R85.reuse, R71 ;  /* 0x0000004755137220 */ /* 0x040fe40000410000 */
[C---:B------:R-:W-:Y:S04]  /*a850*/  FMUL.FTZ R24, R84.reuse, R60 ;  /* 0x0000003c54187220 */ /* 0x040fe80000410000 */
[----:B------:R-:W-:Y:S01]  /*a860*/  FMUL.FTZ R25, R84, R61 ;  /* 0x0000003d54197220 */ /* 0x000fe20000410000 */
        /* <DEDUP_REMOVED lines=8> */
[----:B------:R-:W-:Y:S01]  /*a8f0*/  LDSM.16.MT88.4 R60, [R108+0x6800] ;  /* 0x006800006c3c783b */ /* 0x000fe20000004200 */
[C---:B------:R-:W-:Y:S02]  /*a900*/  FMUL.FTZ R32, R84.reuse, R52 ;  /* 0x0000003454207220 */ /* 0x040fe40000410000 */
[----:B------:R-:W-:Y:S02]  /*a910*/  FMUL.FTZ R33, R84, R53 ;  /* 0x0000003554217220 */ /* 0x000fe40000410000 */
[C---:B------:R-:W-:Y:S02]  /*a920*/  HMMA.16816.F32.BF16 R24, R80.reuse, R34, R24 ;  /* 0x000000225018723c */ /* 0x040fe40000041818 */
[----:B------:R-:W-:Y:S01]  /*a930*/  MUFU.EX2 R99, R69 ;  /* 0x0000004500637308 */ /* 0x000fe20000000800 */
[--C-:B------:R-:W-:Y:S02]  /*a940*/  FFMA.FTZ R70, R95, c[0x0][0x23c], -R143.reuse ;  /* 0x00008f005f467a23 */ /* 0x100fe4000001088f */
[--C-:B------:R-:W-:Y:S02]  /*a950*/  FFMA.FTZ R100, R97, c[0x0][0x23c], -R143.reuse ;  /* 0x00008f0061647a23 */ /* 0x100fe4000001088f */
[C---:B------:R-:W-:Y:S01]  /*a960*/  FMUL.FTZ R34, R85.reuse, R54 ;  /* 0x0000003655227220 */ /* 0x040fe20000410000 */
[C---:B-1----:R-:W-:Y:S04]  /*a970*/  HMMA.16816.F32.BF16 R28, R80.reuse, R56, R28 ;  /* 0x00000038501c723c */ /* 0x042fe8000004181c */
[----:B------:R-:W-:Y:S01]  /*a980*/  FMUL.FTZ R35, R85, R55 ;  /* 0x0000003755237220 */ /* 0x000fe20000410000 */
[----:B------:R-:W1:Y:S01]  /*a990*/  MUFU.EX2 R96, R68 ;  /* 0x0000004400607308 */ /* 0x000e620000000800 */
[----:B------:R-:W2:Y:S01]  /*a9a0*/  LDSM.16.MT88.4 R52, [R110+0x8000] ;  /* 0x008000006e34783b */ /* 0x000ea20000004200 */
[----:B------:R-:W-:Y:S02]  /*a9b0*/  FFMA.FTZ R143, R98, c[0x0][0x23c], -R143 ;  /* 0x00008f00628f7a23 */ /* 0x000fe4000001088f */
[--C-:B------:R-:W-:Y:S02]  /*a9c0*/  FFMA.FTZ R87, R87, c[0x0][0x23c], -R146.reuse ;  /* 0x00008f0057577a23 */ /* 0x100fe40000010892 */
[C---:B------:R-:W-:Y:S03]  /*a9d0*/  HMMA.16816.F32.BF16 R32, R80.reuse, R58, R32 ;  /* 0x0000003a5020723c */ /* 0x040fe60000041820 */
[----:B------:R-:W-:Y:S01]  /*a9e0*/  LDSM.16.MT88.4 R56, [R110+0x6400] ;  /* 0x006400006e38783b */ /* 0x000fe20000004200 */
[----:B------:R-:W-:Y:S01]  /*a9f0*/  MUFU.EX2 R98, R71 ;  /* 0x0000004700627308 */ /* 0x000fe20000000800 */
[----:B------:R-:W-:Y:S02]  /*aa00*/  FFMA.FTZ R146, R86, c[0x0][0x23c], -R146 ;  /* 0x00008f0056927a23 */ /* 0x000fe40000010892 */
[----:B------:R-:W-:Y:S02]  /*aa10*/  FFMA.FTZ R144, R85, R136, R144 ;  /* 0x0000008855907223 */ /* 0x000fe40000010090 */
[----:B------:R-:W-:Y:S03]  /*aa20*/  FFMA.FTZ R145, R84, R137, R145 ;  /* 0x0000008954917223 */ /* 0x000fe60000010091 */
[----:B------:R-:W-:Y:S02]  /*aa30*/  FADD.FTZ R141, R141, R144 ;  /* 0x000000908d8d7221 */ /* 0x000fe40000010000 */
[----:B------:R3:W4:Y:S01]  /*aa40*/  MUFU.EX2 R97, R70 ;  /* 0x0000004600617308 */ /* 0x0007220000000800 */
[----:B------:R-:W-:Y:S01]  /*aa50*/  FADD.FTZ R145, R142, R145 ;  /* 0x000000918e917221 */ /* 0x000fe20000010000 */
[----:B-1----:R-:W-:Y:S03]  /*aa60*/  F2FP.BF16.PACK_AB R85, R96, R99 ;  /* 0x000000636055723e */ /* 0x002fe600000010ff */
[----:B------:R-:W-:Y:S04]  /*aa70*/  FADD.FTZ R92, R92, R145 ;  /* 0x000000915c5c7221 */ /* 0x000fe80000010000 */
[----:B------:R-:W-:Y:S01]  /*aa80*/  FADD.FTZ R91, R91, R92 ;  /* 0x0000005c5b5b7221 */ /* 0x000fe20000010000 */
[----:B------:R-:W-:Y:S10]  /*aa90*/  MUFU.EX2 R104, R104 ;  /* 0x0000006800687308 */ /* 0x000ff40000000800 */
[----:B------:R-:W-:Y:S01]  /*aaa0*/  MUFU.EX2 R139, R139 ;  /* 0x0000008b008b7308 */ /* 0x000fe20000000800 */
[C---:B--2---:R-:W-:Y:S01]  /*aab0*/  HMMA.16816.F32.BF16 R36, R80.reuse, R52, R36 ;  /* 0x000000345024723c */ /* 0x044fe20000041824 */
[----:B---3--:R-:W-:Y:S02]  /*aac0*/  LDSM.16.MT88.4 R68, [R108+0x6c00] ;  /* 0x006c00006c44783b */ /* 0x008fe40000004200 */
[----:B----4-:R-:W-:Y:S05]  /*aad0*/  F2FP.BF16.PACK_AB R84, R97, R98 ;  /* 0x000000626154723e */ /* 0x010fea00000010ff */
[C---:B------:R-:W-:Y:S01]  /*aae0*/  HMMA.16816.F32.BF16 R40, R80.reuse, R54, R40 ;  /* 0x000000365028723c */ /* 0x040fe20000041828 */
[----:B------:R-:W-:Y:S01]  /*aaf0*/  MUFU.EX2 R66, R66 ;  /* 0x0000004200427308 */ /* 0x000fe20000000800 */
[----:B------:R-:W1:Y:S09]  /*ab00*/  LDSM.16.MT88.4 R52, [R108+0x8000] ;  /* 0x008000006c34783b */ /* 0x000e720000004200 */
[----:B------:R-:W2:Y:S10]  /*ab10*/  MUFU.EX2 R67, R67 ;  /* 0x0000004300437308 */ /* 0x000eb40000000800 */
[----:B------:R-:W-:Y:S10]  /*ab20*/  MUFU.EX2 R103, R103 ;  /* 0x0000006700677308 */ /* 0x000ff40000000800 */
[----:B------:R-:W3:Y:S10]  /*ab30*/  MUFU.EX2 R102, R102 ;  /* 0x0000006600667308 */ /* 0x000ef40000000800 */
[----:B------:R-:W-:Y:S01]  /*ab40*/  MUFU.EX2 R138, R138 ;  /* 0x0000008a008a7308 */ /* 0x000fe20000000800 */
[C---:B-1----:R-:W-:Y:S07]  /*ab50*/  HMMA.16816.F32.BF16 R44, R80.reuse, R52, R44 ;  /* 0x00000034502c723c */ /* 0x042fee000004182c */
[----:B------:R-:W-:Y:S01]  /*ab60*/  F2FP.BF16.PACK_AB R53, R64, R65 ;  /* 0x000000414035723e */ /* 0x000fe200000010ff */
[----:B------:R-:W-:Y:S01]  /*ab70*/  HMMA.16816.F32.BF16 R48, R80, R54, R48 ;  /* 0x000000365030723c */ /* 0x000fe20000041830 */
[----:B------:R-:W-:Y:S03]  /*ab80*/  MUFU.EX2 R106, R106 ;  /* 0x0000006a006a7308 */ /* 0x000fe60000000800 */
[----:B--2---:R-:W-:Y:S03]  /*ab90*/  F2FP.BF16.PACK_AB R52, R67, R66 ;  /* 0x000000424334723e */ /* 0x004fe600000010ff */
[----:B------:R-:W-:Y:S02]  /*aba0*/  F2FP.BF16.PACK_AB R55, R93, R94 ;  /* 0x0000005e5d37723e */ /* 0x000fe400000010ff */
[----:B---3--:R-:W-:Y:S02]  /*abb0*/  F2FP.BF16.PACK_AB R54, R102, R103 ;  /* 0x000000676636723e */ /* 0x008fe400000010ff */
[----:B------:R-:W-:Y:S05]  /*abc0*/  MUFU.EX2 R101, R101 ;  /* 0x0000006500657308 */ /* 0x000fea0000000800 */
[C---:B------:R-:W-:Y:S05]  /*abd0*/  HMMA.16816.F32.BF16 R4, R52.reuse, R56, R4 ;  /* 0x000000383404723c */ /* 0x040fea0000041804 */
[----:B------:R-:W-:Y:S03]  /*abe0*/  MUFU.EX2 R95, R87 ;  /* 0x00000057005f7308 */ /* 0x000fe60000000800 */
[C---:B------:R-:W-:Y:S01]  /*abf0*/  HMMA.16816.F32.BF16 R8, R52.reuse, R58, R8 ;  /* 0x0000003a3408723c */ /* 0x040fe20000041808 */
[----:B------:R-:W1:Y:S06]  /*ac00*/  LDSM.16.MT88.4 R56, [R108+0x6400] ;  /* 0x006400006c38783b */ /* 0x000e6c0000004200 */
[----:B------:R-:W2:Y:S10]  /*ac10*/  MUFU.EX2 R146, R146 ;  /* 0x0000009200927308 */ /* 0x000eb40000000800 */
[----:B------:R-:W-:Y:S10]  /*ac20*/  MUFU.EX2 R100, R100 ;  /* 0x0000006400647308 */ /* 0x000ff40000000800 */
[----:B------:R-:W3:Y:S01]  /*ac30*/  MUFU.EX2 R143, R143 ;  /* 0x0000008f008f7308 */ /* 0x000ee20000000800 */
[----:B--2---:R-:W-:Y:S01]  /*ac40*/  F2FP.BF16.PACK_AB R87, R146, R95 ;  /* 0x0000005f9257723e */ /* 0x004fe200000010ff */
[C---:B-1----:R-:W-:Y:S08]  /*ac50*/  HMMA.16816.F32.BF16 R12, R52.reuse, R56, R12 ;  /* 0x00000038340c723c */ /* 0x042ff0000004180c */
[C---:B------:R-:W-:Y:S01]  /*ac60*/  HMMA.16816.F32.BF16 R16, R52.reuse, R58, R16 ;  /* 0x0000003a3410723c */ /* 0x040fe20000041810 */
[----:B------:R-:W1:Y:S03]  /*ac70*/  LDSM.16.MT88.4 R56, [R110+0x7400] ;  /* 0x007400006e38783b */ /* 0x000e660000004200 */
[----:B---3--:R-:W-:Y:S04]  /*ac80*/  F2FP.BF16.PACK_AB R86, R143, R100 ;  /* 0x000000648f56723e */ /* 0x008fe800000010ff */
        /* <DEDUP_REMOVED lines=30> */
[C---:B------:R-:W-:Y:S04]  /*ae70*/  HMMA.16816.F32.BF16 R40, R52.reuse, R58, R40 ;  /* 0x0000003a3428723c */ /* 0x040fe80000041828 */
[----:B------:R-:W-:Y:S02]  /*ae80*/  FADD.FTZ R56, R89, R56 ;  /* 0x0000003859387221 */ /* 0x000fe40000010000 */
[----:B------:R-:W-:Y:S02]  /*ae90*/  FADD.FTZ R90, R66, R91 ;  /* 0x0000005b425a7221 */ /* 0x000fe40000010000 */
[C---:B--2---:R-:W-:Y:S04]  /*aea0*/  HMMA.16816.F32.BF16 R44, R52.reuse, R60, R44 ;  /* 0x0000003c342c723c */ /* 0x044fe8000004182c */
[----:B------:R-:W-:Y:S02]  /*aeb0*/  FADD.FTZ R89, R65, R56 ;  /* 0x0000003841597221 */ /* 0x000fe40000010000 */
[----:B------:R-:W-:Y:S02]  /*aec0*/  FADD.FTZ R90, R67, R90 ;  /* 0x0000005a435a7221 */ /* 0x000fe40000010000 */
        /* <DEDUP_REMOVED lines=12> */
[C---:B------:R-:W-:Y:S01]  /*af90*/  HMMA.16816.F32.BF16 R72, R84.reuse, R68, R12 ;  /* 0x000000445448723c */ /* 0x040fe2000004180c */
[----:B------:R-:W4:Y:S03]  /*afa0*/  LDSM.16.MT88.4 R8, [R108+0x8c00] ;  /* 0x008c00006c08783b */ /* 0x000f260000004200 */
[----:B------:R-:W-:Y:S02]  /*afb0*/  FADD.FTZ R148, R148, R93 ;  /* 0x0000005d94947221 */ /* 0x000fe40000010000 */
[----:B------:R-:W-:Y:S01]  /*afc0*/  FADD.FTZ R139, R138, R139 ;  /* 0x0000008b8a8b7221 */ /* 0x000fe20000010000 */
[----:B------:R-:W-:Y:S01]  /*afd0*/  MOV R138, R134 ;  /* 0x00000086008a7202 */ /* 0x000fe20000000f00 */
[C---:B------:R-:W-:Y:S04]  /*afe0*/  HMMA.16816.F32.BF16 R68, R84.reuse, R70, R16 ;  /* 0x000000465444723c */ /* 0x040fe80000041810 */
[----:B------:R-:W-:Y:S02]  /*aff0*/  FADD.FTZ R148, R107, R148 ;  /* 0x000000946b947221 */ /* 0x000fe40000010000 */
[----:B------:R-:W-:Y:S01]  /*b000*/  FADD.FTZ R106, R106, R139 ;  /* 0x0000008b6a6a7221 */ /* 0x000fe20000010000 */
[----:B------:R-:W-:Y:S01]  /*b010*/  MOV R139, R135 ;  /* 0x00000087008b7202 */ /* 0x000fe20000000f00 */
        /* <DEDUP_REMOVED lines=8> */
[C---:B--2---:R-:W-:Y:S04]  /*b0a0*/  HMMA.16816.F32.BF16 R56, R84.reuse, R52, R28 ;  /* 0x000000345438723c */ /* 0x044fe8000004181c */
[----:B------:R-:W-:Y:S02]  /*b0b0*/  FADD.FTZ R97, R97, R98 ;  /* 0x0000006261617221 */ /* 0x000fe40000010000 */
[----:B------:R-:W-:Y:S02]  /*b0c0*/  FADD.FTZ R95, R95, R96 ;  /* 0x000000605f5f7221 */ /* 0x000fe40000010000 */
[C---:B------:R-:W-:Y:S04]  /*b0d0*/  HMMA.16816.F32.BF16 R52, R84.reuse, R54, R32 ;  /* 0x000000365434723c */ /* 0x040fe80000041820 */
[----:B------:R-:W-:Y:S02]  /*b0e0*/  FADD.FTZ R100, R100, R97 ;  /* 0x0000006164647221 */ /* 0x000fe40000010000 */
[----:B------:R-:W-:Y:S02]  /*b0f0*/  FADD.FTZ R136, R146, R95 ;  /* 0x0000005f92887221 */ /* 0x000fe40000010000 */
[C---:B---3--:R-:W-:Y:S04]  /*b100*/  HMMA.16816.F32.BF16 R36, R84.reuse, R4, R36 ;  /* 0x000000045424723c */ /* 0x048fe80000041824 */
[----:B------:R-:W-:Y:S04]  /*b110*/  FADD.FTZ R137, R143, R100 ;  /* 0x000000648f897221 */ /* 0x000fe80000010000 */
[C---:B------:R-:W-:Y:S08]  /*b120*/  HMMA.16816.F32.BF16 R40, R84.reuse, R6, R40 ;  /* 0x000000065428723c */ /* 0x040ff00000041828 */
[C---:B----4-:R-:W-:Y:S08]  /*b130*/  HMMA.16816.F32.BF16 R44, R84.reuse, R8, R44 ;  /* 0x00000008542c723c */ /* 0x050ff0000004182c */
[----:B------:R-:W-:Y:S07]  /*b140*/  HMMA.16816.F32.BF16 R48, R84, R10, R48 ;  /* 0x0000000a5430723c */ /* 0x000fee0000041830 */
[----:B------:R-:W-:Y:S02]  /*b150*/  MOV R85, R2 ;  /* 0x0000000200557202 */ /* 0x000fe40000000f00 */
[----:B------:R-:W-:Y:S01]  /*b160*/  MOV R84, R3 ;  /* 0x0000000300547202 */ /* 0x000fe20000000f00 */
[----:B------:R-:W-:-:S05]  /*b170*/  @P0 BRA `(.L_x_5174) ;  /* 0xffffd2b000000947 */ /* 0x000fca000383ffff */
.L_x_5170:
        /* <DEDUP_REMOVED lines=160> */
.L_x_5175:
[----:B------:R-:W1:Y:S04]  /*bb80*/  S2R R3, SR_CTAID.Z ;  /* 0x0000000000037919 */ /* 0x000e680000002700 */
[----:B------:R-:W1:Y:S02]  /*bb90*/  S2R R2, SR_CTAID.Y ;  /* 0x0000000000027919 */ /* 0x000e640000002600 */
[----:B-1----:R-:W-:-:S04]  /*bba0*/  IMAD R4, R2, c[0x0][0x1c0], R3 ;  /* 0x0000700002047a24 */ /* 0x002fc800078e0203 */
[----:B------:R-:W-:Y:S02]  /*bbb0*/  IMAD R4, R4, c[0x0][0x214], RZ ;  /* 0x0000850004047a24 */ /* 0x000fe400078e02ff */
.L_x_5176:
[----:B------:R-:W-:Y:S01]  /*bbc0*/  BAR.SYNC.DEFER_BLOCKING 0x0 ;  /* 0x0000000000007b1d */ /* 0x000fe20000010000 */
[----:B------:R-:W-:Y:S01]  /*bbd0*/  LOP3.LUT R9, R9, 0xffffffe0, RZ, 0xc0, !PT ;  /* 0xffffffe009097812 */ /* 0x000fe200078ec0ff */
[C---:B------:R-:W-:Y:S01]  /*bbe0*/  IMAD.WIDE.U32 R38, R123.reuse, c[0x0][0x1e8], RZ ;  /* 0x00007a007b267a25 */ /* 0x040fe200078e00ff */
[----:B------:R-:W-:Y:S02]  /*bbf0*/  SHF.R.S32.HI R36, RZ, 0x1f, R11 ;  /* 0x0000001fff247819 */ /* 0x000fe4000001140b */
[----:B------:R-:W-:Y:S01]  /*bc00*/  SHF.R.S32.HI R7, RZ, 0x1f, R2 ;  /* 0x0000001fff077819 */ /* 0x000fe20000011402 */
[----:B------:R-:W-:Y:S01]  /*bc10*/  IMAD.IADD R9, R0, 0x1, -R9 ;  /* 0x0000000100097824 */ /* 0x000fe200078e0a09 */
[----:B------:R-:W-:Y:S01]  /*bc20*/  ISETP.NE.AND P0, PT, R123, -0x1, PT ;  /* 0xffffffff7b00780c */ /* 0x000fe20003f05270 */
[----:B--2---:R-:W-:Y:S01]  /*bc30*/  IMAD.WIDE.U32 R40, R2, c[0x0][0x1e0], RZ ;  /* 0x0000780002287a25 */ /* 0x004fe200078e00ff */
        /* <DEDUP_REMOVED lines=31> */
.L_x_5178:
[----:B------:R-:W-:Y:S05]  /*be30*/  BSYNC B0 ;  /* 0x0000000000007941 */ /* 0x000fea0003800000 */
.L_x_5177:
        /* <DEDUP_REMOVED lines=36> */
.L_x_5180:
[----:B------:R-:W-:Y:S05]  /*c080*/  BSYNC B0 ;  /* 0x0000000000007941 */ /* 0x000fea0003800000 */
.L_x_5179:
        /* <DEDUP_REMOVED lines=21> */
.L_x_5181:
        /* <DEDUP_REMOVED lines=10> */
.L_x_6375:


//--------------------- .text._ZN5flash24flash_fwd_splitkv_kernelI23Flash_fwd_kernel_traitsILi96ELi64ELi64ELi4ELb0ELb0EN7cutlass10bfloat16_tE19Flash_kernel_traitsILi96ELi64ELi64ELi4ES3_EELb1ELb0ELb0ELb0ELb1ELb0ELb0ELb1EEEvNS_16Flash_fwd_paramsE --------------------------
	.section	.text._ZN5flash24flash_fwd_splitkv_kernelI23Flash_fwd_kernel_traitsILi96ELi64ELi64ELi4ELb0ELb0EN7cutlass10bfloat16_tE19Flash_kernel_traitsILi96ELi64ELi64ELi4ES3_EELb1ELb0ELb0ELb0ELb1ELb0ELb0ELb1EEEvNS_16Flash_fwd_paramsE,"ax",@progbits
	.sectioninfo	@"SHI_REGISTERS=143"
	.align	128
        .global         _ZN5flash24flash_fwd_splitkv_kernelI23Flash_fwd_kernel_traitsILi96ELi64ELi64ELi4ELb0ELb0EN7cutlass10bfloat16_tE19Flash_kernel_traitsILi96ELi64ELi64ELi4ES3_EELb1ELb0ELb0ELb0ELb1ELb0ELb0ELb1EEEvNS_16Flash_fwd_paramsE
        .type           _ZN5flash24flash_fwd_splitkv_kernelI23Flash_fwd_kernel_traitsILi96ELi64ELi64ELi4ELb0ELb0EN7cutlass10bfloat16_tE19Flash_kernel_traitsILi96ELi64ELi64ELi4ES3_EELb1ELb0ELb0ELb0ELb1ELb0ELb0ELb1EEEvNS_16Flash_fwd_paramsE,@function
        .size           _ZN5flash24flash_fwd_splitkv_kernelI23Flash_fwd_kernel_traitsILi96ELi64ELi64ELi4ELb0ELb0EN7cutlass10bfloat16_tE19Flash_kernel_traitsILi96ELi64ELi64ELi4ES3_EELb1ELb0ELb0ELb0ELb1ELb0ELb0ELb1EEEvNS_16Flash_fwd_paramsE,(.L_x_6376 - _ZN5flash24flash_fwd_splitkv_kernelI23Flash_fwd_kernel_traitsILi96ELi64ELi64ELi4ELb0ELb0EN7cutlass10bfloat16_tE19Flash_kernel_traitsILi96ELi64ELi64ELi4ES3_EELb1ELb0ELb0ELb0ELb1ELb0ELb0ELb1EEEvNS_16Flash_fwd_paramsE)
        .other          _ZN5flash24flash_fwd_splitkv_kernelI23Flash_fwd_kernel_traitsILi96ELi64ELi64ELi4ELb0ELb0EN7cutlass10bfloat16_tE19Flash_kernel_traitsILi96ELi64ELi64ELi4ES3_EELb1ELb0ELb0ELb0ELb1ELb0ELb0ELb1EEEvNS_16Flash_fwd_paramsE,@"STO_CUDA_ENTRY STV_DEFAULT"
_ZN5flash24flash_fwd_splitkv_kernelI23Flash_fwd_kernel_traitsILi96ELi64ELi64ELi4ELb0ELb0EN7cutlass10bfloat16_tE19Flash_kernel_traitsILi96ELi64ELi64ELi4ES3_EELb1ELb0ELb0ELb0ELb1ELb0ELb0ELb1EEEvNS_16Flash_fwd_paramsE:
.text._ZN5flash24flash_fwd_splitkv_kernelI23Flash_fwd_kernel_traitsILi96ELi64ELi64ELi4ELb0ELb0EN7cutlass10bfloat16_tE19Flash_kernel_traitsILi96ELi64ELi64ELi4ES3_EELb1ELb0ELb0ELb0ELb1ELb0ELb0ELb1EEEvNS_16Flash_fwd_paramsE:
[----:B------:R-:W-:Y:S02]  /*0000*/  MOV R1, c[0x0][0x28] ;  /* 0x00000a0000017a02 */ /* 0x000fe40000000f00 */
[----:B------:R-:W1:Y:S01]  /*0010*/  S2R R11, SR_CTAID.Y ;  /* 0x00000000000b7919 */ /* 0x000e620000002600 */
[----:B------:R-:W-:Y:S01]  /*0020*/  ISETP.NE.U32.AND P1, PT, RZ, c[0x0][0x240], PT ;  /* 0x00009000ff007a0c */ /* 0x000fe20003f25070 */
[----:B------:R-:W-:Y:S01]  /*0030*/  IMAD.MOV.U32 R0, RZ, RZ, 0x4 ;  /* 0x00000004ff007424 */ /* 0x000fe200078e00ff */
[----:B------:R-:W-:Y:S01]  /*0040*/  ISETP.NE.U32.AND P5, PT, RZ, c[0x0][0x250], PT ;  /* 0x00009400ff007a0c */ /* 0x000fe20003fa5070 */
[----:B------:R-:W-:Y:S01]  /*0050*/  IMAD.MOV.U32 R119, RZ, RZ, -0x1 ;  /* 0xffffffffff777424 */ /* 0x000fe200078e00ff */
[----:B------:R-:W-:Y:S01]  /*0060*/  ISETP.NE.AND.EX P1, PT, RZ, c[0x0][0x244], PT, P1 ;  /* 0x00009100ff007a0c */ /* 0x000fe20003f25310 */
[----:B------:R-:W-:Y:S01]  /*0070*/  ULDC.64 UR6, c[0x0][0x118] ;  /* 0x0000460000067ab9 */ /* 0x000fe20000000a00 */
[----:B------:R-:W-:Y:S01]  /*0080*/  ISETP.NE.AND.EX P5, PT, RZ, c[0x0][0x254], PT, P5 ;  /* 0x00009500ff007a0c */ /* 0x000fe20003fa5350 */
[----:B------:R-:W-:Y:S01]  /*0090*/  IMAD.MOV.U32 R3, RZ, RZ, RZ ;  /* 0x000000ffff037224 */ /* 0x000fe200078e00ff */
[----:B------:R-:W2:Y:S01]  /*00a0*/  LDC.U8 R2, c[0x0][0x312] ;  /* 0x0000c480ff027b82 */ /* 0x000ea20000000000 */
[----:B------:R-:W-:Y:S01]  /*00b0*/  ISETP.EQ.U32.AND P0, PT, RZ, c[0x0][0x248], PT ;  /* 0x00009200ff007a0c */ /* 0x000fe20003f02070 */
[----:B-1----:R-:W-:-:S04]  /*00c0*/  IMAD.WIDE R4, R11, R0, c[0x0][0x240] ;  /* 0x000090000b047625 */ /* 0x002fc800078e0200 */
[----:B------:R-:W-:-:S03]  /*00d0*/  IMAD.WIDE R106, R11, R0, c[0x0][0x250] ;  /* 0x000094000b6a7625 */ /* 0x000fc600078e0200 */
[----:B------:R-:W3:Y:S04]  /*00e0*/  @P1 LDG.E R119, [R4.64] ;  /* 0x0000000604771981 */ /* 0x000ee8000c1e1900 */
[----:B------:R-:W3:Y:S01]  /*00f0*/  @P1 LDG.E R118, [R4.64+0x4] ;  /* 0x0000040604761981 */ /* 0x000ee2000c1e1900 */
[----:B--2---:R-:W-:-:S03]  /*0100*/  ISETP.NE.AND P2, PT, R2, RZ, PT ;  /* 0x000000ff0200720c */ /* 0x004fc60003f45270 */
[----:B------:R1:W5:Y:S01]  /*0110*/  @P5 LDG.E R3, [R106.64] ;  /* 0x000000066a035981 */ /* 0x000362000c1e1900 */
[----:B------:R-:W-:Y:S01]  /*0120*/  ISETP.EQ.OR.EX P0, PT, RZ, c[0x0][0x24c], !P2, P0 ;  /* 0x00009300ff007a0c */ /* 0x000fe20005702700 */
[----:B------:R-:W-:Y:S02]  /*0130*/  IMAD.MOV.U32 R10, RZ, RZ, -0x1 ;  /* 0xffffffffff0a7424 */ /* 0x000fe400078e00ff */
[----:B------:R-:W-:Y:S01]  /*0140*/  IMAD.WIDE R8, R11, R0, c[0x0][0x248] ;  /* 0x000092000b087625 */ /* 0x000fe200078e0200 */
[----:B------:R-:W2:Y:S04]  /*0150*/  S2R R23, SR_CTAID.X ;  /* 0x0000000000177919 */ /* 0x000ea80000002500 */
[----:B------:R-:W4:Y:S04]  /*0160*/  S2R R104, SR_CTAID.Z ;  /* 0x0000000000687919 */ /* 0x000f280000002700 */
[----:B------:R-:W1:Y:S04]  /*0170*/  S2R R61, SR_TID.X ;  /* 0x00000000003d7919 */ /* 0x000e680000002100 */
[----:B------:R1:W5:Y:S01]  /*0180*/  @!P0 LDG.E R10, [R8.64] ;  /* 0x00000006080a8981 */ /* 0x000362000c1e1900 */
[----:B------:R-:W-:-:S04]  /*0190*/  ISETP.NE.U32.AND P0, PT, RZ, c[0x0][0x248], PT ;  /* 0x00009200ff007a0c */ /* 0x000fc80003f05070 */
[----:B------:R-:W-:Y:S01]  /*01a0*/  ISETP.NE.AND.EX P0, PT, RZ, c[0x0][0x24c], PT, P0 ;  /* 0x00009300ff007a0c */ /* 0x000fe20003f05300 */
[--C-:B------:R-:W-:Y:S01]  /*01b0*/  IMAD.MOV.U32 R7, RZ, RZ, R11.reuse ;  /* 0x000000ffff077224 */ /* 0x100fe200078e000b */
[----:B------:R-:W-:Y:S01]  /*01c0*/  SHF.R.S32.HI R2, RZ, 0x1f, R11 ;  /* 0x0000001fff027819 */ /* 0x000fe2000001140b */
[----:B---3--:R-:W-:Y:S02]  /*01d0*/  @P1 IMAD.IADD R118, R118, 0x1, -R119 ;  /* 0x0000000176761824 */ /* 0x008fe400078e0a77 */
[----:B------:R-:W-:-:S08]  /*01e0*/  @!P1 IMAD.MOV.U32 R118, RZ, RZ, c[0x0][0x214] ;  /* 0x00008500ff769624 */ /* 0x000fd000078e00ff */
[----:B------:R-:W-:Y:S05]  /*01f0*/  @!P0 BRA `(.L_x_5182) ;  /* 0x0000004000008947 */ /* 0x000fea0003800000 */
[----:B-12-4-:R-:W2:Y:S02]  /*0200*/  @P2 LDG.E R5, [R8.64+0x4] ;  /* 0x0000040608052981 */ /* 0x016ea4000c1e1900 */
[----:B--2--5:R-:W-:-:S06]  /*0210*/  @P2 IADD3 R4, R5, -R10, RZ ;  /* 0x8000000a05042210 */ /* 0x024fcc0007ffe0ff */
[----:B------:R1:W5:Y:S01]  /*0220*/  @!P2 LDG.E R4, [R8.64] ;  /* 0x000000060804a981 */ /* 0x000362000c1e1900 */
[----:B------:R-:W-:Y:S05]  /*0230*/  BRA `(.L_x_5183) ;  /* 0x0000001000007947 */ /* 0x000fea0003800000 */
.L_x_5182:
[----:B-12-4-:R-:W-:Y:S02]  /*0240*/  MOV R4, c[0x0][0x218] ;  /* 0x0000860000047a02 */ /* 0x016fe40000000f00 */
.L_x_5183:
        /* <DEDUP_REMOVED lines=34> */
[-C--:B------:R-:W-:Y:S02]  /*0470*/  LEA.HI R3, R0, R61.reuse, RZ, 0x2 ;  /* 0x0000003d00037211 */ /* 0x080fe400078f10ff */
        /* <DEDUP_REMOVED lines=25> */
[----:B------:R-:W-:-:S04]  /*0610*/  IMAD.WIDE.U32 R4, R104, c[0x0][0x1f0], R4 ;  /* 0x00007c0068047a25 */ /* 0x000fc800078e0004 */
[----:B------:R-:W-:Y:S02]  /*0620*/  IMAD R0, R0, c[0x0][0x214], R65 ;  /* 0x0000850000007a24 */ /* 0x000fe400078e0241 */
[----:B------:R-:W-:Y:S02]  /*0630*/  IMAD.IADD R11, R5, 0x1, R7 ;  /* 0x00000001050b7824 */ /* 0x000fe400078e0207 */
        /* <DEDUP_REMOVED lines=11> */
.L_x_5186:
[----:B------:R-:W-:Y:S05]  /*06f0*/  BSYNC B0 ;  /* 0x0000000000007941 */ /* 0x000fea0003800000 */
.L_x_5185:
        /* <DEDUP_REMOVED lines=16> */
.L_x_5188:
[----:B------:R-:W-:Y:S05]  /*0800*/  BSYNC B0 ;  /* 0x0000000000007941 */ /* 0x000fea0003800000 */
.L_x_5187:
[----:B------:R-:W-:-:S04]  /*0810*/  LOP3.LUT P2, RZ, R61, 0x3, RZ, 0xc0, !PT ;  /* 0x000000033dff7812 */ /* 0x000fc8000784c0ff */
[-C--:B------:R-:W-:Y:S02]  /*0820*/  ISETP.GE.OR P1, PT, R3, R118.reuse, P2 ;  /* 0x000000760300720c */ /* 0x080fe40001726670 */
[C---:B------:R-:W-:Y:S02]  /*0830*/  IADD3 R3, P0, R0.reuse, R3, RZ ;  /* 0x0000000300037210 */ /* 0x040fe40007f1e0ff */
        /* <DEDUP_REMOVED lines=10> */
.L_x_5184:
        /* <DEDUP_REMOVED lines=50> */
[----:B-----5:R-:W1:Y:S02]  /*0c00*/  F2I.FTZ.U32.TRUNC.NTZ R11, R10 ;  /* 0x0000000a000b7305 */ /* 0x020e64000021f000 */
[----:B-1----:R-:W-:Y:S01]  /*0c10*/  IADD3 R6, RZ, -R11, RZ ;  /* 0x8000000bff067210 */ /* 0x002fe20007ffe0ff */
[----:B------:R-:W-:-:S04]  /*0c20*/  IMAD.MOV.U32 R10, RZ, RZ, RZ ;  /* 0x000000ffff0a7224 */ /* 0x000fc800078e00ff */
        /* <DEDUP_REMOVED lines=17> */
[----:B------:R-:W-:Y:S02]  /*0d40*/  IMAD R10, R9, c[0x0][0x19c], R10 ;  /* 0x00006700090a7a24 */ /* 0x000fe400078e020a */
[----:B------:R-:W-:-:S08]  /*0d50*/  @!P0 IMAD.MOV R8, RZ, RZ, -R8 ;  /* 0x000000ffff088224 */ /* 0x000fd000078e0a08 */
        /* <DEDUP_REMOVED lines=8> */
[----:B------:R-:W-:Y:S01]  /*0de0*/  IMAD R15, R3, c[0x0][0x18c], R4 ;  /* 0x00006300030f7a24 */ /* 0x000fe200078e0204 */
[----:B------:R-:W-:-:S03]  /*0df0*/  SHF.R.S32.HI R6, RZ, 0x1f, R8 ;  /* 0x0000001fff067819 */ /* 0x000fc60000011408 */
[----:B------:R-:W-:-:S04]  /*0e00*/  IMAD.WIDE.U32 R12, R9, c[0x0][0x198], R12 ;  /* 0x00006600090c7a25 */ /* 0x000fc800078e000c */
[----:B------:R-:W-:Y:S01]  /*0e10*/  IMAD.IADD R13, R13, 0x1, R10 ;  /* 0x000000010d0d7824 */ /* 0x000fe200078e020a */
[----:B------:R-:W-:Y:S01]  /*0e20*/  MOV R10, R16 ;  /* 0x00000010000a7202 */ /* 0x000fe20000000f00 */
[----:B------:R-:W-:Y:S02]  /*0e30*/  IMAD R11, R6, c[0x0][0x1b0], RZ ;  /* 0x00006c00060b7a24 */ /* 0x000fe400078e02ff */
[----:B------:R-:W-:-:S04]  /*0e40*/  IMAD.WIDE.U32 R100, R8, c[0x0][0x1b0], R12 ;  /* 0x00006c0008647a25 */ /* 0x000fc800078e000c */
[----:B------:R-:W-:Y:S02]  /*0e50*/  IMAD R11, R8, c[0x0][0x1b4], R11 ;  /* 0x00006d00080b7a24 */ /* 0x000fe400078e020b */
[----:B------:R-:W-:-:S03]  /*0e60*/  IMAD.IADD R15, R17, 0x1, R15 ;  /* 0x00000001110f7824 */ /* 0x000fc600078e020f */
[----:B------:R-:W-:Y:S01]  /*0e70*/  IADD3 R13, R101, R11, RZ ;  /* 0x0000000b650d7210 */ /* 0x000fe20007ffe0ff */
[----:B------:R-:W-:Y:S05]  /*0e80*/  BRA `(.L_x_5190) ;  /* 0x0000044000007947 */ /* 0x000fea0003800000 */
.L_x_5189:
        /* <DEDUP_REMOVED lines=16> */
.L_x_5191:
[----:B------:R-:W-:Y:S01]  /*0f90*/  IABS R5, c[0x0][0x1c8] ;  /* 0x0000720000057a13 */ /* 0x000fe20000000000 */
[----:B------:R-:W-:Y:S01]  /*0fa0*/  IMAD.MOV.U32 R8, RZ, RZ, RZ ;  /* 0x000000ffff087224 */ /* 0x000fe200078e00ff */
        /* <DEDUP_REMOVED lines=23> */
[----:B------:R-:W-:-:S04]  /*1120*/  LEA R0, R86, 0xffffffc0, 0x6 ;  /* 0xffffffc056007811 */ /* 0x000fc800078e30ff */
[----:B------:R-:W-:Y:S01]  /*1130*/  SHF.R.S32.HI R5, RZ, 0x1f, R0 ;  /* 0x0000001fff057819 */ /* 0x000fe20000011400 */
[----:B------:R-:W-:Y:S01]  /*1140*/  IMAD.WIDE.U32 R12, R0, c[0x0][0x198], R12 ;  /* 0x00006600000c7a25 */ /* 0x000fe200078e000c */
[----:B------:R-:W-:-:S03]  /*1150*/  @P3 IADD3 R8, R8, 0x1, RZ ;  /* 0x0000000108083810 */ /* 0x000fc60007ffe0ff */
[----:B------:R-:W-:Y:S01]  /*1160*/  IMAD R9, R5, c[0x0][0x198], RZ ;  /* 0x0000660005097a24 */ /* 0x000fe200078e02ff */
[----:B------:R-:W-:Y:S01]  /*1170*/  MOV R100, R12 ;  /* 0x0000000c00647202 */ /* 0x000fe20000000f00 */
[----:B------:R-:W-:Y:S01]  /*1180*/  @!P1 IMAD.MOV R8, RZ, RZ, -R8 ;  /* 0x000000ffff089224 */ /* 0x000fe200078e0a08 */
[----:B------:R-:W-:Y:S01]  /*1190*/  @!P0 LOP3.LUT R8, RZ, c[0x0][0x1c8], RZ, 0x33, !PT ;  /* 0x00007200ff088a12 */ /* 0x000fe200078e33ff */
[----:B------:R-:W-:Y:S02]  /*11a0*/  IMAD R4, R0, c[0x0][0x19c], R9 ;  /* 0x0000670000047a24 */ /* 0x000fe400078e0209 */
[----:B------:R-:W-:Y:S01]  /*11b0*/  IMAD.MOV.U32 R9, RZ, RZ, R0 ;  /* 0x000000ffff097224 */ /* 0x000fe200078e0000 */
[----:B------:R-:W-:Y:S01]  /*11c0*/  SHF.R.S32.HI R6, RZ, 0x1f, R8 ;  /* 0x0000001fff067819 */ /* 0x000fe20000011408 */
[----:B------:R-:W-:-:S04]  /*11d0*/  IMAD.IADD R101, R13, 0x1, R4 ;  /* 0x000000010d657824 */ /* 0x000fc800078e0204 */
        /* <DEDUP_REMOVED lines=15> */
.L_x_5190:
[----:B------:R1:W5:Y:S01]  /*12d0*/  @P5 LDG.E R3, [R106.64] ;  /* 0x000000066a035981 */ /* 0x000362000c1e1900 */
[----:B------:R-:W-:Y:S01]  /*12e0*/  ISETP.NE.AND P0, PT, R119, -0x1, PT ;  /* 0xffffffff7700780c */ /* 0x000fe20003f05270 */
[----:B-----5:R-:W-:Y:S01]  /*12f0*/  IMAD.MOV.U32 R11, RZ, RZ, 0x2 ;  /* 0x00000002ff0b7424 */ /* 0x020fe200078e00ff */
[----:B------:R-:W-:Y:S01]  /*1300*/  MOV R19, c[0x0][0x230] ;  /* 0x00008c0000137a02 */ /* 0x000fe20000000f00 */
[----:B------:R-:W-:Y:S01]  /*1310*/  IMAD.MOV.U32 R80, RZ, RZ, c[0x0][0x230] ;  /* 0x00008c00ff507624 */ /* 0x000fe200078e00ff */
[----:B------:R-:W-:Y:S01]  /*1320*/  SHF.R.S32.HI R68, RZ, 0x1f, R61 ;  /* 0x0000001fff447819 */ /* 0x000fe2000001143d */
[----:B------:R-:W-:Y:S01]  /*1330*/  IMAD.MOV.U32 R18, RZ, RZ, RZ ;  /* 0x000000ffff127224 */ /* 0x000fe200078e00ff */
[----:B------:R-:W-:Y:S01]  /*1340*/  SHF.R.S32.HI R82, RZ, 0x1f, R73 ;  /* 0x0000001fff527819 */ /* 0x000fe20000011449 */
[----:B------:R-:W-:Y:S01]  /*1350*/  IMAD.MOV.U32 R92, RZ, RZ, 0x5 ;  /* 0x00000005ff5c7424 */ /* 0x000fe200078e00ff */
[CC--:B------:R-:W-:Y:S01]  /*1360*/  LEA.HI R71, R68.reuse, R61.reuse, RZ, 0x3 ;  /* 0x0000003d44477211 */ /* 0x0c0fe200078f18ff */
[----:B------:R-:W-:Y:S01]  /*1370*/  IMAD.HI.U32 R80, R11, R80, R18 ;  /* 0x000000500b507227 */ /* 0x000fe200078e0012 */
[----:B------:R-:W-:-:S02]  /*1380*/  LEA.HI R19, R68, R61, RZ, 0x2 ;  /* 0x0000003d44137211 */ /* 0x000fc400078f10ff */
[----:B------:R-:W-:Y:S01]  /*1390*/  SHF.R.S32.HI R66, RZ, 0x3, R71 ;  /* 0x00000003ff427819 */ /* 0x000fe20000011447 */
[----:B------:R-:W-:Y:S01]  /*13a0*/  @!P0 IMAD R4, R2, c[0x0][0x178], RZ ;  /* 0x00005e0002048a24 */ /* 0x000fe200078e02ff */
[----:B------:R-:W-:Y:S01]  /*13b0*/  SHF.R.S32.HI R102, RZ, 0x2, R19 ;  /* 0x00000002ff667819 */ /* 0x000fe20000011413 */
[----:B------:R-:W-:Y:S01]  /*13c0*/  @P0 IMAD.WIDE.U32 R16, R119, c[0x0][0x190], RZ ;  /* 0x0000640077100a25 */ /* 0x000fe200078e00ff */
[CC--:B------:R-:W-:Y:S02]  /*13d0*/  LEA.HI R99, R68.reuse, R61.reuse, RZ, 0x5 ;  /* 0x0000003d44637211 */ /* 0x0c0fe400078f28ff */
[----:B------:R-:W-:Y:S01]  /*13e0*/  LEA.HI R68, R68, R61, RZ, 0x4 ;  /* 0x0000003d44447211 */ /* 0x000fe200078f20ff */
[C---:B------:R-:W-:Y:S01]  /*13f0*/  @!P0 IMAD.WIDE.U32 R20, R7.reuse, c[0x0][0x178], RZ ;  /* 0x00005e0007148a25 */ /* 0x040fe200078e00ff */
[----:B------:R-:W-:Y:S02]  /*1400*/  SHF.R.S32.HI R99, RZ, 0x5, R99 ;  /* 0x00000005ff637819 */ /* 0x000fe40000011463 */
[----:B------:R-:W-:Y:S01]  /*1410*/  SHF.R.S32.HI R103, RZ, 0x1f, R102 ;  /* 0x0000001fff677819 */ /* 0x000fe20000011466 */
[----:B------:R-:W-:Y:S01]  /*1420*/  @!P0 IMAD R4, R7, c[0x0][0x17c], R4 ;  /* 0x00005f0007048a24 */ /* 0x000fe200078e0204 */
[----:B------:R-:W-:Y:S01]  /*1430*/  LOP3.LUT R70, R68, 0xfffffff0, RZ, 0xc0, !PT ;  /* 0xfffffff044467812 */ /* 0x000fe200078ec0ff */
[----:B------:R-:W-:Y:S01]  /*1440*/  @P0 IMAD R17, R119, c[0x0][0x194], R17 ;  /* 0x0000650077110a24 */ /* 0x000fe200078e0211 */
[----:B------:R-:W-:Y:S01]  /*1450*/  LEA.HI R82, R82, R73, RZ, 0x6 ;  /* 0x0000004952527211 */ /* 0x000fe200078f30ff */
[----:B------:R-:W-:Y:S01]  /*1460*/  @!P0 IMAD.IADD R17, R21, 0x1, R4 ;  /* 0x0000000115118824 */ /* 0x000fe200078e0204 */
[C---:B------:R-:W-:Y:S01]  /*1470*/  LOP3.LUT R4, R19.reuse, 0xfffffffc, RZ, 0xc0, !PT ;  /* 0xfffffffc13047812 */ /* 0x040fe200078ec0ff */
[----:B------:R-:W-:Y:S01]  /*1480*/  IMAD.SHL.U32 R21, R66, 0x40, RZ ;  /* 0x0000004042157824 */ /* 0x000fe200078e00ff */
[----:B------:R-:W-:Y:S01]  /*1490*/  LEA.HI R19, R19, R102, RZ, 0x1 ;  /* 0x0000006613137211 */ /* 0x000fe200078f08ff */
[----:B------:R-:W-:Y:S01]  /*14a0*/  @!P0 IMAD.MOV.U32 R16, RZ, RZ, R20 ;  /* 0x000000ffff108224 */ /* 0x000fe200078e0014 */
[----:B------:R-:W-:Y:S01]  /*14b0*/  IADD3 R11, -R4, R61, RZ ;  /* 0x0000003d040b7210 */ /* 0x000fe20007ffe1ff */
[----:B------:R-:W-:Y:S01]  /*14c0*/  IMAD.WIDE R22, R23, 0x40, R102 ;  /* 0x0000004017167825 */ /* 0x000fe200078e0266 */
[----:B------:R-:W-:-:S02]  /*14d0*/  LOP3.LUT R19, R19, 0x7fffffe, RZ, 0xc0, !PT ;  /* 0x07fffffe13137812 */ /* 0x000fc400078ec0ff */
[----:B------:R-:W-:Y:S01]  /*14e0*/  LOP3.LUT R21, R21, 0xc0, RZ, 0xc0, !PT ;  /* 0x000000c015157812 */ /* 0x000fe200078ec0ff */
[----:B------:R-:W-:Y:S01]  /*14f0*/  IMAD.SHL.U32 R18, R11, 0x8, RZ ;  /* 0x000000080b127824 */ /* 0x000fe200078e00ff */
[----:B------:R-:W-:Y:S01]  /*1500*/  IADD3 R70, -R70, R61, RZ ;  /* 0x0000003d46467210 */ /* 0x000fe20007ffe1ff */
[----:B------:R-:W-:Y:S01]  /*1510*/  IMAD.IADD R12, R102, 0x1, -R19 ;  /* 0x00000001660c7824 */ /* 0x000fe200078e0a13 */
[----:B------:R-:W-:Y:S02]  /*1520*/  SHF.R.U32.HI R4, RZ, 0x3, R21 ;  /* 0x00000003ff047819 */ /* 0x000fe40000011615 */
[----:B------:R-:W-:Y:S01]  /*1530*/  LOP3.LUT R19, R21, 0x18, R18, 0xf8, !PT ;  /* 0x0000001815137812 */ /* 0x000fe200078ef812 */
[----:B------:R-:W-:Y:S01]  /*1540*/  IMAD R99, R99, 0x8, R12 ;  /* 0x0000000863637824 */ /* 0x000fe200078e020c */
[----:B------:R-:W-:Y:S02]  /*1550*/  IADD3 R14, P0, R18, R10, RZ ;  /* 0x0000000a120e7210 */ /* 0x000fe40007f1e0ff */
[----:B------:R-:W-:Y:S01]  /*1560*/  LOP3.LUT R4, R19, R4, RZ, 0x3c, !PT ;  /* 0x0000000413047212 */ /* 0x000fe200078e3cff */
[----:B------:R-:W-:Y:S01]  /*1570*/  IMAD R19, R6, c[0x0][0x1b8], RZ ;  /* 0x00006e0006137a24 */ /* 0x000fe200078e02ff */
[----:B------:R-:W-:-:S02]  /*1580*/  IADD3 R16, P1, R18, R16, RZ ;  /* 0x0000001012107210 */ /* 0x000fc40007f3e0ff */
[----:B------:R-:W-:Y:S01]  /*1590*/  LEA.HI R69, R70, R70, RZ, 0x1 ;  /* 0x0000004646457211 */ /* 0x000fe200078f08ff */
[----:B------:R-:W-:Y:S01]  /*15a0*/  IMAD.U32 R99, R99, 0x20, R4 ;  /* 0x0000002063637824 */ /* 0x000fe200078e0004 */
[----:B------:R-:W-:Y:S01]  /*15b0*/  SHF.R.S32.HI R82, RZ, 0x6, R82 ;  /* 0x00000006ff527819 */ /* 0x000fe20000011452 */
[----:B------:R-:W-:Y:S01]  /*15c0*/  IMAD R4, R8, c[0x0][0x1bc], R19 ;  /* 0x00006f0008047a24 */ /* 0x000fe200078e0213 */
[----:B------:R-:W-:Y:S02]  /*15d0*/  SHF.R.S32.HI R19, RZ, 0x1f, R18 ;  /* 0x0000001fff137819 */ /* 0x000fe40000011412 */
[--C-:B------:R-:W-:Y:S02]  /*15e0*/  SHF.R.S32.HI R21, RZ, 0x1, R69.reuse ;  /* 0x00000001ff157819 */ /* 0x100fe40000011445 */
[----:B------:R-:W-:Y:S01]  /*15f0*/  SHF.R.S32.HI R10, RZ, 0x1f, R69 ;  /* 0x0000001fff0a7819 */ /* 0x000fe20000011445 */
[C---:B------:R-:W-:Y:S01]  /*1600*/  IMAD.X R15, R19.reuse, 0x1, R15, P0 ;  /* 0x00000001130f7824 */ /* 0x040fe200000e060f */
[----:B------:R-:W-:Y:S01]  /*1610*/  IADD3 R88, P0, R102, R9, RZ ;  /* 0x0000000966587210 */ /* 0x000fe20007f1e0ff */
[----:B------:R-:W-:Y:S01]  /*1620*/  IMAD.X R17, R19, 0x1, R17, P1 ;  /* 0x0000000113117824 */ /* 0x000fe200008e0611 */
[----:B------:R-:W-:Y:S01]  /*1630*/  IMNMX R82, RZ, R82, !PT ;  /* 0x00000052ff527217 */ /* 0x000fe20007800200 */
[----:B------:R-:W-:Y:S01]  /*1640*/  IMAD.WIDE.U32 R14, R8, c[0x0][0x1b8], R14 ;  /* 0x00006e00080e7a25 */ /* 0x000fe200078e000e */
[----:B------:R-:W-:-:S02]  /*1650*/  IADD3.X R5, R103, R5, RZ, P0, !PT ;  /* 0x0000000567057210 */ /* 0x000fc400007fe4ff */
[----:B------:R-:W-:Y:S01]  /*1660*/  IADD3 R100, P0, R18, R100, RZ ;  /* 0x0000006412647210 */ /* 0x000fe20007f1e0ff */
[----:B------:R-:W-:Y:S01]  /*1670*/  IMAD R9, R23, c[0x0][0x190], RZ ;  /* 0x0000640017097a24 */ /* 0x000fe200078e02ff */
[----:B------:R-:W-:Y:S01]  /*1680*/  LEA.HI R10, R10, R21, RZ, 0x2 ;  /* 0x000000150a0a7211 */ /* 0x000fe200078f10ff */
[----:B------:R-:W-:Y:S01]  /*1690*/  IMAD.IADD R15, R15, 0x1, R4 ;  /* 0x000000010f0f7824 */ /* 0x000fe200078e0204 */
[----:B------:R-:W-:Y:S01]  /*16a0*/  SHF.R.S32.HI R4, RZ, 0x1f, R104 ;  /* 0x0000001fff047819 */ /* 0x000fe20000011468 */
[----:B------:R-:W-:Y:S01]  /*16b0*/  IMAD R9, R22, c[0x0][0x194], R9 ;  /* 0x0000650016097a24 */ /* 0x000fe200078e0209 */
[----:B------:R-:W-:Y:S01]  /*16c0*/  LOP3.LUT R10, R10, 0xfffffffc, RZ, 0xc0, !PT ;  /* 0xfffffffc0a0a7812 */ /* 0x000fe200078ec0ff */
[----:B------:R-:W-:Y:S01]  /*16d0*/  IMAD.WIDE.U32 R16, R22, c[0x0][0x190], R16 ;  /* 0x0000640016107a25 */ /* 0x000fe200078e0010 */
[----:B------:R-:W-:Y:S02]  /*16e0*/  SHF.R.S32.HI R77, RZ, 0x1, R80 ;  /* 0x00000001ff4d7819 */ /* 0x000fe40000011450 */
[----:B------:R-:W-:Y:S01]  /*16f0*/  SHF.L.U32 R11, R11, 0x2, RZ ;  /* 0x000000020b0b7819 */ /* 0x000fe200000006ff */
[----:B------:R-:W-:Y:S01]  /*1700*/  IMAD.IADD R17, R17, 0x1, R9 ;  /* 0x0000000111117824 */ /* 0x000fe200078e0209 */
[----:B------:R-:W-:Y:S01]  /*1710*/  MOV R51, 0x10 ;  /* 0x0000001000337802 */ /* 0x000fe20000000f00 */
[----:B------:R-:W-:Y:S01]  /*1720*/  IMAD R5, R5, c[0x0][0x1a0], RZ ;  /* 0x0000680005057a24 */ /* 0x000fe200078e02ff */
[----:B------:R-:W-:Y:S01]  /*1730*/  SHF.L.U32 R79, R77, 0x5, RZ ;  /* 0x000000054d4f7819 */ /* 0x000fe200000006ff */
[----:B------:R-:W-:-:S02]  /*1740*/  IMAD R9, R4, c[0x0][0x1a8], RZ ;  /* 0x00006a0004097a24 */ /* 0x000fc400078e02ff */
[----:B------:R-:W-:Y:S02]  /*1750*/  IMAD R85, R88, c[0x0][0x1a4], R5 ;  /* 0x0000690058557a24 */ /* 0x000fe400078e0205 */
[----:B------:R-:W-:Y:S01]  /*1760*/  IMAD.X R101, R19, 0x1, R13, P0 ;  /* 0x0000000113657824 */ /* 0x000fe200000e060d */
[----:B------:R-:W-:Y:S01]  /*1770*/  ISETP.GT.AND P0, PT, R86, R82, PT ;  /* 0x000000525600720c */ /* 0x000fe20003f04270 */
[----:B------:R-:W-:Y:S02]  /*1780*/  IMAD R5, R104, c[0x0][0x1ac], R9 ;  /* 0x00006b0068057a24 */ /* 0x000fe400078e0209 */
[----:B------:R-:W-:Y:S02]  /*1790*/  IMAD.MOV.U32 R9, RZ, RZ, c[0x0][0x1a0] ;  /* 0x00006800ff097624 */ /* 0x000fe400078e00ff */
[----:B------:R-:W-:Y:S02]  /*17a0*/  IMAD.IADD R64, R21, 0x1, -R10 ;  /* 0x0000000115407824 */ /* 0x000fe400078e0a0a */
[C---:B------:R-:W-:Y:S01]  /*17b0*/  IMAD.SHL.U32 R62, R9.reuse, 0x20, RZ ;  /* 0x00000020093e7824 */ /* 0x040fe200078e00ff */
[----:B------:R-:W-:Y:S01]  /*17c0*/  SHF.L.U64.HI R67, R9, R92, c[0x0][0x1a4] ;  /* 0x0000690009437619 */ /* 0x000fe2000001025c */
[----:B------:R-:W-:Y:S01]  /*17d0*/  IMAD R78, R102, R77, R11 ;  /* 0x0000004d664e7224 */ /* 0x000fe200078e020b */
[----:B------:R-:W-:Y:S01]  /*17e0*/  LOP3.LUT P1, RZ, R64, 0x2, RZ, 0xc0, !PT ;  /* 0x0000000240ff7812 */ /* 0x000fe2000782c0ff */
[----:B------:R-:W-:-:S02]  /*17f0*/  IMAD R9, R103, c[0x0][0x198], RZ ;  /* 0x0000660067097a24 */ /* 0x000fc400078e02ff */
[----:B------:R-:W-:Y:S01]  /*1800*/  IMAD.WIDE.U32 R88, R88, c[0x0][0x1a0], R14 ;  /* 0x0000680058587a25 */ /* 0x000fe200078e000e */
[----:B------:R-:W-:Y:S02]  /*1810*/  MOV R15, c[0x0][0x198] ;  /* 0x00006600000f7a02 */ /* 0x000fe40000000f00 */
[--C-:B------:R-:W-:Y:S01]  /*1820*/  SHF.R.S32.HI R75, RZ, 0x1f, R78.reuse ;  /* 0x0000001fff4b7819 */ /* 0x100fe2000001144e */
[----:B------:R-:W-:Y:S01]  /*1830*/  IMAD.IADD R76, R11, 0x1, R78 ;  /* 0x000000010b4c7824 */ /* 0x000fe200078e024e */
[----:B------:R-:W-:Y:S01]  /*1840*/  SHF.L.U64.HI R60, R15, R92, c[0x0][0x19c] ;  /* 0x000067000f3c7619 */ /* 0x000fe2000001025c */
[----:B------:R-:W-:Y:S01]  /*1850*/  IMAD.WIDE.U32 R104, R104, c[0x0][0x1a8], R16 ;  /* 0x00006a0068687a25 */ /* 0x000fe200078e0010 */
[----:B------:R-:W-:Y:S02]  /*1860*/  SEL R51, R51, 0xfffffff0, !P1 ;  /* 0xfffffff033337807 */ /* 0x000fe40004800000 */
[----:B------:R-:W-:Y:S01]  /*1870*/  SHF.R.S32.HI R74, RZ, 0x1f, R76 ;  /* 0x0000001fff4a7819 */ /* 0x000fe2000001144c */
[C---:B------:R-:W-:Y:S01]  /*1880*/  IMAD R9, R102.reuse, c[0x0][0x19c], R9 ;  /* 0x0000670066097a24 */ /* 0x040fe200078e0209 */
[----:B------:R-:W-:Y:S01]  /*1890*/  IADD3 R85, R89, R85, RZ ;  /* 0x0000005559557210 */ /* 0x000fe20007ffe0ff */
[----:B------:R-:W-:-:S04]  /*18a0*/  IMAD.WIDE.U32 R100, R102, c[0x0][0x198], R100 ;  /* 0x0000660066647a25 */ /* 0x000fc800078e0064 */
[----:B------:R-:W-:Y:S02]  /*18b0*/  IMAD.SHL.U32 R55, R15, 0x20, RZ ;  /* 0x000000200f377824 */ /* 0x000fe400078e00ff */
        /* <DEDUP_REMOVED lines=11> */
[----:B------:R-:W-:Y:S01]  /*1970*/  IADD3 R98, R79, 0x20, RZ ;  /* 0x000000204f627810 */ /* 0x000fe20007ffe0ff */
[----:B------:R-:W-:Y:S01]  /*1980*/  IMAD R4, R7, c[0x0][0x284], R4 ;  /* 0x0000a10007047a24 */ /* 0x000fe200078e0204 */
[----:B------:R-:W-:Y:S01]  /*1990*/  IADD3.X R5, R5, R103, ~R10, P1, P0 ;  /* 0x0000006705057210 */ /* 0x000fe20000fe0c0a */
[----:B------:R-:W-:Y:S01]  /*19a0*/  IMAD.WIDE.U32 R12, R7, c[0x0][0x278], R18 ;  /* 0x00009e00070c7a25 */ /* 0x000fe200078e0012 */
[----:B------:R-:W-:Y:S01]  /*19b0*/  IADD3 R97, R79, 0x40, RZ ;  /* 0x000000404f617810 */ /* 0x000fe20007ffe0ff */
[----:B------:R-:W-:Y:S01]  /*19c0*/  ULDC.U8 UR8, c[0x0][0x313] ;  /* 0x0000c4c000087ab9 */ /* 0x000fe20000000000 */
[----:B------:R-:W-:Y:S01]  /*19d0*/  IADD3 R81, R102, 0x20, RZ ;  /* 0x0000002066517810 */ /* 0x000fe20007ffe0ff */
[----:B------:R-:W-:Y:S01]  /*19e0*/  IMAD R2, R7, c[0x0][0x27c], R2 ;  /* 0x00009f0007027a24 */ /* 0x000fe200078e0202 */
[----:B------:R-:W-:Y:S01]  /*19f0*/  SHF.R.S32.HI R96, RZ, 0x1f, R79 ;  /* 0x0000001fff607819 */ /* 0x000fe2000001144f */
[----:B------:R-:W-:Y:S01]  /*1a00*/  IMAD.IADD R15, R15, 0x1, R4 ;  /* 0x000000010f0f7824 */ /* 0x000fe200078e0204 */
[----:B------:R-:W-:Y:S01]  /*1a10*/  SHF.R.S32.HI R95, RZ, 0x1f, R98 ;  /* 0x0000001fff5f7819 */ /* 0x000fe20000011462 */
[----:B------:R-:W-:Y:S01]  /*1a20*/  IMAD.IADD R13, R13, 0x1, R2 ;  /* 0x000000010d0d7824 */ /* 0x000fe200078e0202 */
[----:B------:R-:W-:Y:S01]  /*1a30*/  SHF.R.S32.HI R94, RZ, 0x1f, R97 ;  /* 0x0000001fff5e7819 */ /* 0x000fe20000011461 */
[----:B------:R-:W-:-:S02]  /*1a40*/  IMAD R4, R5, c[0x0][0x288], RZ ;  /* 0x0000a20005047a24 */ /* 0x000fc400078e02ff */
[----:B------:R-:W-:Y:S02]  /*1a50*/  IMAD R2, R5, c[0x0][0x290], RZ ;  /* 0x0000a40005027a24 */ /* 0x000fe400078e02ff */
[C---:B------:R-:W-:Y:S02]  /*1a60*/  IMAD R4, R9.reuse, c[0x0][0x28c], R4 ;  /* 0x0000a30009047a24 */ /* 0x040fe400078e0204 */
[----:B------:R-:W-:-:S04]  /*1a70*/  IMAD.WIDE.U32 R12, R9, c[0x0][0x288], R12 ;  /* 0x0000a200090c7a25 */ /* 0x000fc800078e000c */
[C---:B------:R-:W-:Y:S02]  /*1a80*/  IMAD R2, R9.reuse, c[0x0][0x294], R2 ;  /* 0x0000a50009027a24 */ /* 0x040fe400078e0202 */
[----:B------:R-:W-:-:S04]  /*1a90*/  IMAD.WIDE.U32 R14, R9, c[0x0][0x290], R14 ;  /* 0x0000a400090e7a25 */ /* 0x000fc800078e000e */
[----:B------:R-:W-:Y:S02]  /*1aa0*/  IMAD.IADD R7, R13, 0x1, R4 ;  /* 0x000000010d077824 */ /* 0x000fe400078e0204 */
[----:B------:R-:W-:Y:S01]  /*1ab0*/  IMAD.IADD R5, R15, 0x1, R2 ;  /* 0x000000010f057824 */ /* 0x000fe200078e0202 */
[----:B------:R-:W-:Y:S01]  /*1ac0*/  IADD3 R15, R18, 0x20, RZ ;  /* 0x00000020120f7810 */ /* 0x000fe20007ffe0ff */
[C---:B------:R-:W-:Y:S02]  /*1ad0*/  IMAD R91, R6.reuse, c[0x0][0x2a0], RZ ;  /* 0x0000a800065b7a24 */ /* 0x040fe400078e02ff */
[----:B------:R-:W-:Y:S02]  /*1ae0*/  IMAD R123, R6, c[0x0][0x298], RZ ;  /* 0x0000a600067b7a24 */ /* 0x000fe400078e02ff */
[----:B------:R-:W-:Y:S01]  /*1af0*/  IMAD.MOV.U32 R4, RZ, RZ, R14 ;  /* 0x000000ffff047224 */ /* 0x000fe200078e000e */
[----:B------:R-:W-:Y:S01]  /*1b00*/  IADD3 R14, R18, 0x40, RZ ;  /* 0x00000040120e7810 */ /* 0x000fe20007ffe0ff */
[----:B------:R-:W-:-:S02]  /*1b10*/  IMAD.MOV.U32 R6, RZ, RZ, R12 ;  /* 0x000000ffff067224 */ /* 0x000fc400078e000c */
[C---:B------:R-:W-:Y:S02]  /*1b20*/  IMAD R91, R8.reuse, c[0x0][0x2a4], R91 ;  /* 0x0000a900085b7a24 */ /* 0x040fe400078e025b */
[C---:B------:R-:W-:Y:S02]  /*1b30*/  IMAD R123, R8.reuse, c[0x0][0x29c], R123 ;  /* 0x0000a700087b7a24 */ /* 0x040fe400078e027b */
[----:B------:R-:W-:-:S04]  /*1b40*/  IMAD.WIDE.U32 R4, R8, c[0x0][0x2a0], R4 ;  /* 0x0000a80008047a25 */ /* 0x000fc800078e0004 */
[----:B------:R-:W-:Y:S01]  /*1b50*/  IMAD.WIDE.U32 R8, R8, c[0x0][0x298], R6 ;  /* 0x0000a60008087a25 */ /* 0x000fe200078e0006 */
[----:B------:R-:W-:-:S03]  /*1b60*/  LEA R90, P1, R4, c[0x0][0x270], 0x1 ;  /* 0x00009c00045a7a11 */ /* 0x000fc600078208ff */
[----:B------:R-:W-:Y:S01]  /*1b70*/  IMAD.IADD R91, R5, 0x1, R91 ;  /* 0x00000001055b7824 */ /* 0x000fe200078e025b */
[----:B------:R-:W-:Y:S01]  /*1b80*/  IADD3 R123, R9, R123, RZ ;  /* 0x0000007b097b7210 */ /* 0x000fe20007ffe0ff */
[----:B------:R-:W-:Y:S01]  /*1b90*/  IMAD.IADD R0, R3, 0x1, R0 ;  /* 0x0000000103007824 */ /* 0x000fe200078e0200 */
[----:B------:R-:W-:Y:S01]  /*1ba0*/  LEA R122, P0, R8, c[0x0][0x268], 0x1 ;  /* 0x00009a00087a7a11 */ /* 0x000fe200078008ff */
[----:B------:R-:W-:Y:S01]  /*1bb0*/  IMAD.MOV.U32 R87, RZ, RZ, c[0x0][0x290] ;  /* 0x0000a400ff577624 */ /* 0x000fe200078e00ff */
[----:B------:R-:W-:Y:S01]  /*1bc0*/  LEA.HI.X R91, R4, c[0x0][0x274], R91, 0x1, P1 ;  /* 0x00009d00045b7a11 */ /* 0x000fe200008f0c5b */
[----:B------:R-:W-:Y:S01]  /*1bd0*/  IMAD R5, R77, R0, RZ ;  /* 0x000000004d057224 */ /* 0x000fe200078e02ff */
[----:B------:R-:W-:Y:S01]  /*1be0*/  LEA.HI.X R123, R8, c[0x0][0x26c], R123, 0x1, P0 ;  /* 0x00009b00087b7a11 */ /* 0x000fe200000f0c7b */
[----:B------:R-:W-:Y:S01]  /*1bf0*/  IMAD.MOV.U32 R93, RZ, RZ, c[0x0][0x288] ;  /* 0x0000a200ff5d7624 */ /* 0x000fe200078e00ff */
[----:B------:R-:W-:Y:S01]  /*1c00*/  LEA R114, P1, R100, c[0x0][0x168], 0x1 ;  /* 0x00005a0064727a11 */ /* 0x000fe200078208ff */
[----:B------:R-:W-:Y:S01]  /*1c10*/  IMAD.MOV.U32 R83, RZ, RZ, c[0x0][0x290] ;  /* 0x0000a400ff537624 */ /* 0x000fe200078e00ff */
[----:B------:R-:W-:Y:S01]  /*1c20*/  LEA R112, P0, R88, c[0x0][0x170], 0x1 ;  /* 0x00005c0058707a11 */ /* 0x000fe200078008ff */
[----:B------:R-:W-:Y:S01]  /*1c30*/  IMAD.MOV.U32 R13, RZ, RZ, R86 ;  /* 0x000000ffff0d7224 */ /* 0x000fe200078e0056 */
[----:B------:R-:W-:Y:S01]  /*1c40*/  LEA.HI.X R115, R100, c[0x0][0x16c], R54, 0x1, P1 ;  /* 0x00005b0064737a11 */ /* 0x000fe200008f0c36 */
[----:B------:R-:W-:Y:S01]  /*1c50*/  IMAD.U32 R83, R83, -0x40, RZ ;  /* 0xffffffc053537824 */ /* 0x000fe200078e00ff */
[----:B------:R-:W-:-:S02]  /*1c60*/  SHF.R.S32.HI R3, RZ, 0x1f, R5 ;  /* 0x0000001fff037819 */ /* 0x000fc40000011405 */
[-C--:B------:R-:W-:Y:S02]  /*1c70*/  IADD3 R108, P1, R76, R5.reuse, RZ ;  /* 0x000000054c6c7210 */ /* 0x080fe40007f3e0ff */
[----:B------:R-:W-:Y:S02]  /*1c80*/  LEA.HI.X R113, R88, c[0x0][0x174], R85, 0x1, P0 ;  /* 0x00005d0058717a11 */ /* 0x000fe400000f0c55 */
[----:B------:R-:W-:Y:S01]  /*1c90*/  IADD3 R52, P0, R78, R5, RZ ;  /* 0x000000054e347210 */ /* 0x000fe20007f1e0ff */
[--C-:B------:R-:W-:Y:S01]  /*1ca0*/  IMAD.X R5, R74, 0x1, R3.reuse, P1 ;  /* 0x000000014a057824 */ /* 0x100fe200008e0603 */
[CC--:B------:R-:W-:Y:S01]  /*1cb0*/  SHF.L.U64.HI R84, R87.reuse, R92.reuse, c[0x0][0x294] ;  /* 0x0000a50057547619 */ /* 0x0c0fe2000001025c */
[----:B------:R-:W-:Y:S01]  /*1cc0*/  IMAD.SHL.U32 R87, R87, 0x20, RZ ;  /* 0x0000002057577824 */ /* 0x000fe200078e00ff */
[----:B------:R-:W-:Y:S01]  /*1cd0*/  SHF.L.U64.HI R92, R93, R92, c[0x0][0x28c] ;  /* 0x0000a3005d5c7619 */ /* 0x000fe2000001025c */
[----:B------:R-:W-:Y:S01]  /*1ce0*/  IMAD.X R3, R75, 0x1, R3, P0 ;  /* 0x000000014b037824 */ /* 0x000fe200000e0603 */
[C---:B------:R-:W-:Y:S01]  /*1cf0*/  SHF.L.U64.HI R0, R108.reuse, 0x1, R5 ;  /* 0x000000016c007819 */ /* 0x040fe20000010205 */
[----:B------:R-:W-:Y:S01]  /*1d00*/  IMAD.SHL.U32 R108, R108, 0x2, RZ ;  /* 0x000000026c6c7824 */ /* 0x000fe200078e00ff */
[----:B------:R-:W-:-:S02]  /*1d10*/  SHF.L.U32 R93, R93, 0x5, RZ ;  /* 0x000000055d5d7819 */ /* 0x000fc400000006ff */
[C---:B------:R-:W-:Y:S01]  /*1d20*/  SHF.L.U64.HI R2, R52.reuse, 0x1, R3 ;  /* 0x0000000134027819 */ /* 0x040fe20000010203 */
[----:B------:R-:W-:Y:S01]  /*1d30*/  IMAD.SHL.U32 R52, R52, 0x2, RZ ;  /* 0x0000000234347824 */ /* 0x000fe200078e00ff */
[C---:B------:R-:W-:Y:S02]  /*1d40*/  IADD3 R110, P4, R108.reuse, c[0x0][0x2b0], RZ ;  /* 0x0000ac006c6e7a10 */ /* 0x040fe40007f9e0ff */
[----:B------:R-:W-:Y:S02]  /*1d50*/  IADD3 R108, P3, R108, c[0x0][0x2a8], RZ ;  /* 0x0000aa006c6c7a10 */ /* 0x000fe40007f7e0ff */
[C---:B------:R-:W-:Y:S02]  /*1d60*/  IADD3 R20, P1, R52.reuse, c[0x0][0x2b0], RZ ;  /* 0x0000ac0034147a10 */ /* 0x040fe40007f3e0ff */
[----:B------:R-:W-:Y:S02]  /*1d70*/  IADD3 R52, P0, R52, c[0x0][0x2a8], RZ ;  /* 0x0000aa0034347a10 */ /* 0x000fe40007f1e0ff */
[----:B------:R-:W-:-:S02]  /*1d80*/  SHF.L.U64.HI R84, R87, 0x1, R84 ;  /* 0x0000000157547819 */ /* 0x000fc40000010254 */
[C---:B------:R-:W-:Y:S01]  /*1d90*/  SHF.L.U64.HI R92, R93.reuse, 0x1, R92 ;  /* 0x000000015d5c7819 */ /* 0x040fe2000001025c */
[----:B------:R-:W-:Y:S01]  /*1da0*/  IMAD.SHL.U32 R93, R93, 0x2, RZ ;  /* 0x000000025d5d7824 */ /* 0x000fe200078e00ff */
[----:B------:R-:W-:Y:S02]  /*1db0*/  SHF.L.U32 R87, R87, 0x1, RZ ;  /* 0x0000000157577819 */ /* 0x000fe400000006ff */
[C---:B------:R-:W-:Y:S02]  /*1dc0*/  IADD3.X R111, R0.reuse, c[0x0][0x2b4], RZ, P4, !PT ;  /* 0x0000ad00006f7a10 */ /* 0x040fe400027fe4ff */
[----:B------:R-:W-:Y:S02]  /*1dd0*/  IADD3.X R109, R0, c[0x0][0x2ac], RZ, P3, !PT ;  /* 0x0000ab00006d7a10 */ /* 0x000fe40001ffe4ff */
[C---:B------:R-:W-:Y:S02]  /*1de0*/  IADD3.X R21, R2.reuse, c[0x0][0x2b4], RZ, P1, !PT ;  /* 0x0000ad0002157a10 */ /* 0x040fe40000ffe4ff */
[----:B------:R-:W-:-:S02]  /*1df0*/  IADD3.X R53, R2, c[0x0][0x2ac], RZ, P0, !PT ;  /* 0x0000ab0002357a10 */ /* 0x000fc400007fe4ff */
.L_x_5218:
[----:B------:R-:W-:Y:S01]  /*1e00*/  IMAD.SHL.U32 R17, R13, 0x40, RZ ;  /* 0x000000400d117824 */ /* 0x000fe200078e00ff */
[----:B------:R-:W-:Y:S02]  /*1e10*/  ISETP.NE.AND P6, PT, RZ, UR4, PT ;  /* 0x00000004ff007c0c */ /* 0x000fe4000bfc5270 */
[----:B--2---:R-:W-:Y:S02]  /*1e20*/  IADD3 R124, P5, R122, R93, RZ ;  /* 0x0000005d7a7c7210 */ /* 0x004fe40007fbe0ff */
[----:B------:R-:W-:Y:S02]  /*1e30*/  IADD3 R16, R17, -0x40, RZ ;  /* 0xffffffc011107810 */ /* 0x000fe40007ffe0ff */
[----:B------:R-:W-:Y:S01]  /*1e40*/  LEA R116, P4, R55, R114, 0x1 ;  /* 0x0000007237747211 */ /* 0x000fe200078808ff */
[----:B------:R-:W-:Y:S02]  /*1e50*/  IMAD.X R125, R123, 0x1, R92, P5 ;  /* 0x000000017b7d7824 */ /* 0x000fe400028e065c */
[----:B------:R-:W-:Y:S01]  /*1e60*/  IMAD.IADD R2, R63, 0x1, -R16 ;  /* 0x000000013f027824 */ /* 0x000fe200078e0a10 */
[----:B------:R-:W-:Y:S01]  /*1e70*/  LEA.HI.X R117, R55, R115, R60, 0x1, P4 ;  /* 0x0000007337757211 */ /* 0x000fe200020f0c3c */
[----:B------:R-:W-:Y:S03]  /*1e80*/  IMAD.IADD R0, R73, 0x1, -R16 ;  /* 0x0000000149007824 */ /* 0x000fe600078e0a10 */
[CC--:B------:R-:W-:Y:S02]  /*1e90*/  ISETP.GE.AND P1, PT, R102.reuse, R2.reuse, PT ;  /* 0x000000026600720c */ /* 0x0c0fe40003f26270 */
[C---:B------:R-:W-:Y:S02]  /*1ea0*/  ISETP.GE.AND P3, PT, R81.reuse, R2, PT ;  /* 0x000000025100720c */ /* 0x040fe40003f66270 */
[-C--:B------:R-:W-:Y:S02]  /*1eb0*/  ISETP.GE.AND P1, PT, R102, R0.reuse, !P1 ;  /* 0x000000006600720c */ /* 0x080fe40004f26270 */
[----:B------:R-:W-:Y:S11]  /*1ec0*/  ISETP.GE.AND P3, PT, R81, R0, !P3 ;  /* 0x000000005100720c */ /* 0x000ff60005f66270 */
[----:B------:R-:W2:Y:S02]  /*1ed0*/  @P1 LDG.E.128 R8, [R90.64] ;  /* 0x000000065a081981 */ /* 0x000ea4000c1e1d00 */
[----:B------:R-:W-:Y:S05]  /*1ee0*/  @P3 IADD3 R22, P0, R90, R87, RZ ;  /* 0x000000575a163210 */ /* 0x000fea0007f1e0ff */
[----:B------:R-:W-:Y:S01]  /*1ef0*/  @P3 IMAD.X R23, R91, 0x1, R84, P0 ;  /* 0x000000015b173824 */ /* 0x000fe200000e0654 */
[C---:B------:R-:W-:Y:S04]  /*1f00*/  @P3 LEA R2, P0, R62.reuse, R112, 0x1 ;  /* 0x000000703e023211 */ /* 0x040fe800078008ff */
[----:B------:R-:W-:Y:S01]  /*1f10*/  @P3 LEA.HI.X R3, R62, R113, R67, 0x1, P0 ;  /* 0x000000713e033211 */ /* 0x000fe200000f0c43 */
[----:B--2---:R1:W-:Y:S04]  /*1f20*/  @P1 STG.E.128 [R112.64], R8 ;  /* 0x0000000870001986 */ /* 0x0043e8000c101d06 */
[----:B------:R-:W2:Y:S04]  /*1f30*/  @P1 LDG.E.128 R4, [R90.64+0x40] ;  /* 0x000040065a041981 */ /* 0x000ea8000c1e1d00 */
[----:B--2---:R2:W-:Y:S04]  /*1f40*/  @P1 STG.E.128 [R112.64+0x40], R4 ;  /* 0x0000400470001986 */ /* 0x0045e8000c101d06 */
[----:B------:R3:W4:Y:S02]  /*1f50*/  @P1 LDG.E.128 R28, [R90.64+0x80] ;  /* 0x000080065a1c1981 */ /* 0x000724000c1e1d00 */
[C---:B---3--:R-:W-:Y:S04]  /*1f60*/  LEA R90, P0, R83.reuse, R90, 0x1 ;  /* 0x0000005a535a7211 */ /* 0x048fe800078008ff */
[----:B------:R-:W-:Y:S01]  /*1f70*/  LEA.HI.X.SX32 R91, R83, R91, 0x1, P0 ;  /* 0x0000005b535b7211 */ /* 0x000fe200000f0eff */
[----:B----4-:R3:W-:Y:S04]  /*1f80*/  @P1 STG.E.128 [R112.64+0x80], R28 ;  /* 0x0000801c70001986 */ /* 0x0107e8000c101d06 */
[----:B------:R-:W4:Y:S04]  /*1f90*/  @P3 LDG.E.128 R24, [R22.64] ;  /* 0x0000000616183981 */ /* 0x000f28000c1e1d00 */
[----:B----4-:R3:W-:Y:S04]  /*1fa0*/  @P3 STG.E.128 [R2.64], R24 ;  /* 0x0000001802003986 */ /* 0x0107e8000c101d06 */
[----:B-1----:R-:W4:Y:S04]  /*1fb0*/  @P3 LDG.E.128 R8, [R22.64+0x40] ;  /* 0x0000400616083981 */ /* 0x002f28000c1e1d00 */
[----:B----4-:R3:W-:Y:S04]  /*1fc0*/  @P3 STG.E.128 [R2.64+0x40], R8 ;  /* 0x0000400802003986 */ /* 0x0107e8000c101d06 */
[----:B--2---:R-:W2:Y:S04]  /*1fd0*/  @P3 LDG.E.128 R4, [R22.64+0x80] ;  /* 0x0000800616043981 */ /* 0x004ea8000c1e1d00 */
        /* <DEDUP_REMOVED lines=8> */
[----:B---3--:R-:W2:Y:S01]  /*2060*/  LDG.E.128 R24, [R122.64] ;  /* 0x000000067a187981 */ /* 0x008ea2000c1e1d00 */
[----:B------:R-:W-:Y:S11]  /*2070*/  ISETP.GE.AND P1, PT, R15, UR4, PT ;  /* 0x000000040f007c0c */ /* 0x000ff6000bf26270 */
[----:B------:R-:W3:Y:S06]  /*2080*/  @!P0 LDG.E.64 R22, [R20.64] ;  /* 0x0000000614168981 */ /* 0x000eec000c1e1b00 */
[----:B------:R-:W4:Y:S01]  /*2090*/  @!P0 LDG.E.64 R38, [R52.64] ;  /* 0x0000000634268981 */ /* 0x000f22000c1e1b00 */
[----:B--2---:R-:W-:Y:S01]  /*20a0*/  @!P0 IMAD.U32 R30, R25, 0x10000, RZ ;  /* 0x00010000191e8824 */ /* 0x004fe200078e00ff */
[C---:B------:R-:W-:Y:S02]  /*20b0*/  @!P0 SHF.L.U32 R28, R24.reuse, 0x10, RZ ;  /* 0x00000010181c8819 */ /* 0x040fe400000006ff */
[----:B------:R-:W-:Y:S02]  /*20c0*/  @!P0 LOP3.LUT R34, R24, 0xffff0000, RZ, 0xc0, !PT ;  /* 0xffff000018228812 */ /* 0x000fe400078ec0ff */
[C---:B---3--:R-:W-:Y:S02]  /*20d0*/  @!P0 SHF.L.U32 R31, R22.reuse, 0x10, RZ ;  /* 0x00000010161f8819 */ /* 0x048fe400000006ff */
[----:B------:R-:W-:Y:S02]  /*20e0*/  @!P0 LOP3.LUT R29, R22, 0xffff0000, RZ, 0xc0, !PT ;  /* 0xffff0000161d8812 */ /* 0x000fe400078ec0ff */
[C---:B------:R-:W-:Y:S01]  /*20f0*/  @!P0 SHF.L.U32 R22, R23.reuse, 0x10, RZ ;  /* 0x0000001017168819 */ /* 0x040fe200000006ff */
[-C--:B------:R-:W-:Y:S01]  /*2100*/  @!P0 FMUL.FTZ R0, R28, R31.reuse ;  /* 0x0000001f1c008220 */ /* 0x080fe20000410000 */
[----:B------:R-:W-:Y:S01]  /*2110*/  @!P0 LOP3.LUT R23, R23, 0xffff0000, RZ, 0xc0, !PT ;  /* 0xffff000017178812 */ /* 0x000fe200078ec0ff */
[C---:B----4-:R-:W-:Y:S01]  /*2120*/  @!P0 IMAD.U32 R35, R38.reuse, 0x10000, RZ ;  /* 0x0001000026238824 */ /* 0x050fe200078e00ff */
[----:B------:R-:W-:Y:S01]  /*2130*/  @!P0 LOP3.LUT R37, R38, 0xffff0000, RZ, 0xc0, !PT ;  /* 0xffff000026258812 */ /* 0x000fe200078ec0ff */
[----:B------:R-:W-:Y:S01]  /*2140*/  @!P0 FMUL.FTZ R41, R34, R31 ;  /* 0x0000001f22298220 */ /* 0x000fe20000410000 */
[----:B------:R-:W-:Y:S01]  /*2150*/  @!P0 SHF.L.U32 R31, R26, 0x10, RZ ;  /* 0x000000101a1f8819 */ /* 0x000fe200000006ff */
[-C--:B------:R-:W-:Y:S01]  /*2160*/  @!P0 FFMA.FTZ R0, R34, R35.reuse, R0 ;  /* 0x0000002322008223 */ /* 0x080fe20000010000 */
[----:B------:R-:W-:Y:S01]  /*2170*/  @!P0 LOP3.LUT R34, R25, 0xffff0000, RZ, 0xc0, !PT ;  /* 0xffff000019228812 */ /* 0x000fe200078ec0ff */
[----:B------:R-:W-:Y:S01]  /*2180*/  @!P0 FFMA.FTZ R41, R28, R35, -R41 ;  /* 0x000000231c298223 */ /* 0x000fe20000010829 */
[C---:B------:R-:W-:Y:S01]  /*2190*/  @!P0 LOP3.LUT R38, R27.reuse, 0xffff0000, RZ, 0xc0, !PT ;  /* 0xffff00001b268812 */ /* 0x040fe200078ec0ff */
[----:B------:R-:W-:Y:S01]  /*21a0*/  @!P0 IMAD.U32 R28, R27, 0x10000, RZ ;  /* 0x000100001b1c8824 */ /* 0x000fe200078e00ff */
[----:B------:R-:W-:Y:S01]  /*21b0*/  @!P0 LOP3.LUT R35, R26, 0xffff0000, RZ, 0xc0, !PT ;  /* 0xffff00001a238812 */ /* 0x000fe200078ec0ff */
[----:B------:R-:W-:Y:S01]  /*21c0*/  @!P0 FMUL.FTZ R2, R30, R29 ;  /* 0x0000001d1e028220 */ /* 0x000fe20000410000 */
[----:B------:R-:W-:Y:S01]  /*21d0*/  @!P0 F2FP.BF16.PACK_AB R41, R0, R41 ;  /* 0x000000290029823e */ /* 0x000fe200000010ff */
[C---:B------:R-:W-:Y:S01]  /*21e0*/  @!P0 IMAD.U32 R36, R39.reuse, 0x10000, RZ ;  /* 0x0001000027248824 */ /* 0x040fe200078e00ff */
[----:B------:R-:W-:Y:S01]  /*21f0*/  @!P0 LOP3.LUT R39, R39, 0xffff0000, RZ, 0xc0, !PT ;  /* 0xffff000027278812 */ /* 0x000fe200078ec0ff */
[-C--:B------:R-:W-:Y:S01]  /*2200*/  @!P0 FMUL.FTZ R3, R31, R22.reuse ;  /* 0x000000161f038220 */ /* 0x080fe20000410000 */
[----:B------:R-:W-:Y:S01]  /*2210*/  @!P0 MOV R24, R41 ;  /* 0x0000002900188202 */ /* 0x000fe20000000f00 */
[----:B------:R-:W-:Y:S02]  /*2220*/  @!P0 FMUL.FTZ R43, R34, R29 ;  /* 0x0000001d222b8220 */ /* 0x000fe40000410000 */
[C---:B------:R-:W-:Y:S02]  /*2230*/  @!P0 FMUL.FTZ R40, R35.reuse, R22 ;  /* 0x0000001623288220 */ /* 0x040fe40000410000 */
        /* <DEDUP_REMOVED lines=104> */
.L_x_5196:
[----:B------:R-:W-:Y:S05]  /*28c0*/  BSYNC B0 ;  /* 0x0000000000007941 */ /* 0x000fea0003800000 */
.L_x_5195:
[----:B------:R-:W-:Y:S01]  /*28d0*/  BSSY B0, `(.L_x_5197) ;  /* 0x000008f000007945 */ /* 0x000fe20003800000 */
[----:B------:R-:W-:-:S05]  /*28e0*/  @!P3 BRA `(.L_x_5198) ;  /* 0x000008d00000b947 */ /* 0x000fca0003800000 */
[C---:B------:R-:W-:Y:S01]  /*28f0*/  SHF.L.U32 R47, R79.reuse, 0x1, RZ ;  /* 0x000000014f2f7819 */ /* 0x040fe200000006ff */
[----:B-1-3--:R-:W2:Y:S01]  /*2900*/  LDG.E.128 R24, [R124.64] ;  /* 0x000000067c187981 */ /* 0x00aea2000c1e1d00 */
[----:B------:R-:W-:Y:S02]  /*2910*/  ISETP.GE.AND P0, PT, R18, UR4, PT ;  /* 0x0000000412007c0c */ /* 0x000fe4000bf06270 */
[-C--:B------:R-:W-:Y:S02]  /*2920*/  IADD3 R32, P1, R20, R47.reuse, RZ ;  /* 0x0000002f14207210 */ /* 0x080fe40007f3e0ff */
[----:B------:R-:W-:Y:S02]  /*2930*/  SHF.L.U64.HI R45, R79, 0x1, R96 ;  /* 0x000000014f2d7819 */ /* 0x000fe40000010260 */
[----:B------:R-:W-:Y:S02]  /*2940*/  IADD3 R42, P3, R52, R47, RZ ;  /* 0x0000002f342a7210 */ /* 0x000fe40007f7e0ff */
[----:B------:R-:W-:Y:S02]  /*2950*/  IADD3.X R33, R21, R45, RZ, P1, !PT ;  /* 0x0000002d15217210 */ /* 0x000fe40000ffe4ff */
[----:B------:R-:W-:Y:S01]  /*2960*/  ISETP.GE.AND P1, PT, R15, UR4, PT ;  /* 0x000000040f007c0c */ /* 0x000fe2000bf26270 */
[----:B------:R-:W-:Y:S02]  /*2970*/  IMAD.X R43, R53, 0x1, R45, P3 ;  /* 0x00000001352b7824 */ /* 0x000fe400018e062d */
        /* <DEDUP_REMOVED lines=62> */
[-C--:B------:R-:W-:Y:S01]  /*2d60*/  @!P1 FFMA.FTZ R5, R36, R37.reuse, R5 ;  /* 0x0000002524059223 */ /* 0x080fe20000010005 */
[----:B------:R-:W-:Y:S01]  /*2d70*/  @!P1 LOP3.LUT R36, R29, 0xffff0000, RZ, 0xc0, !PT ;  /* 0xffff00001d249812 */ /* 0x000fe200078ec0ff */
[----:B------:R-:W-:Y:S01]  /*2d80*/  @!P1 FFMA.FTZ R44, R34, R37, -R44 ;  /* 0x00000025222c9223 */ /* 0x000fe2000001082c */
[----:B------:R-:W-:Y:S01]  /*2d90*/  @!P1 LOP3.LUT R37, R30, 0xffff0000, RZ, 0xc0, !PT ;  /* 0xffff00001e259812 */ /* 0x000fe200078ec0ff */
[-C--:B------:R-:W-:Y:S01]  /*2da0*/  @!P1 FMUL.FTZ R7, R27, R22.reuse ;  /* 0x000000161b079220 */ /* 0x080fe20000410000 */
[C---:B------:R-:W-:Y:S01]  /*2db0*/  @!P1 SHF.L.U32 R38, R41.reuse, 0x10, RZ ;  /* 0x0000001029269819 */ /* 0x040fe200000006ff */
[----:B------:R-:W-:Y:S01]  /*2dc0*/  @!P1 FMUL.FTZ R45, R36, R25 ;  /* 0x00000019242d9220 */ /* 0x000fe20000410000 */
[----:B------:R-:W-:Y:S01]  /*2dd0*/  @!P1 LOP3.LUT R41, R41, 0xffff0000, RZ, 0xc0, !PT ;  /* 0xffff000029299812 */ /* 0x000fe200078ec0ff */
[----:B------:R-:W-:Y:S01]  /*2de0*/  @!P1 FMUL.FTZ R46, R37, R22 ;  /* 0x00000016252e9220 */ /* 0x000fe20000410000 */
[----:B------:R-:W-:Y:S01]  /*2df0*/  @!P1 F2FP.BF16.PACK_AB R44, R5, R44 ;  /* 0x0000002c052c923e */ /* 0x000fe200000010ff */
[-C--:B------:R-:W-:Y:S02]  /*2e00*/  @!P1 FMUL.FTZ R47, R40, R23.reuse ;  /* 0x00000017282f9220 */ /* 0x080fe40000410000 */
[----:B------:R-:W-:Y:S01]  /*2e10*/  @!P1 FMUL.FTZ R8, R24, R23 ;  /* 0x0000001718089220 */ /* 0x000fe20000410000 */
[----:B------:R-:W-:Y:S01]  /*2e20*/  @!P1 MOV R28, R44 ;  /* 0x0000002c001c9202 */ /* 0x000fe20000000f00 */
[-C--:B------:R-:W-:Y:S02]  /*2e30*/  @!P1 FFMA.FTZ R45, R26, R39.reuse, -R45 ;  /* 0x000000271a2d9223 */ /* 0x080fe4000001082d */
[-C--:B------:R-:W-:Y:S02]  /*2e40*/  @!P1 FFMA.FTZ R46, R27, R38.reuse, -R46 ;  /* 0x000000261b2e9223 */ /* 0x080fe4000001082e */
[----:B------:R-:W-:Y:S02]  /*2e50*/  @!P1 FFMA.FTZ R6, R36, R39, R6 ;  /* 0x0000002724069223 */ /* 0x000fe40000010006 */
[----:B------:R-:W-:Y:S02]  /*2e60*/  @!P1 FFMA.FTZ R7, R37, R38, R7 ;  /* 0x0000002625079223 */ /* 0x000fe40000010007 */
        /* <DEDUP_REMOVED lines=21> */
[C---:B------:R-:W-:Y:S01]  /*2fc0*/  @!P0 LOP3.LUT R40, R27.reuse, 0xffff0000, RZ, 0xc0, !PT ;  /* 0xffff00001b288812 */ /* 0x040fe200078ec0ff */
        /* <DEDUP_REMOVED lines=31> */
.L_x_5198:
[----:B------:R-:W-:Y:S05]  /*31c0*/  BSYNC B0 ;  /* 0x0000000000007941 */ /* 0x000fea0003800000 */
.L_x_5197:
[----:B---3--:R-:W-:Y:S01]  /*31d0*/  IMAD.MOV.U32 R3, RZ, RZ, c[0x0][0x230] ;  /* 0x00008c00ff037624 */ /* 0x008fe200078e00ff */
[----:B------:R-:W-:Y:S03]  /*31e0*/  ULDC UR4, c[0x0][0x230] ;  /* 0x00008c0000047ab9 */ /* 0x000fe60000000800 */
[----:B------:R-:W-:Y:S05]  /*31f0*/  IMAD.U32 R3, R3, -0x20, RZ ;  /* 0xffffffe003037824 */ /* 0x000fea00078e00ff */
[C---:B------:R-:W-:Y:S02]  /*3200*/  LEA R52, P1, R3.reuse, R52, 0x1 ;  /* 0x0000003403347211 */ /* 0x040fe400078208ff */
[C---:B------:R-:W-:Y:S02]  /*3210*/  LEA R20, P0, R3.reuse, R20, 0x1 ;  /* 0x0000001403147211 */ /* 0x040fe400078008ff */
[C---:B------:R-:W-:Y:S02]  /*3220*/  LEA.HI.X.SX32 R53, R3.reuse, R53, 0x1, P1 ;  /* 0x0000003503357211 */ /* 0x040fe400008f0eff */
[----:B------:R-:W-:Y:S01]  /*3230*/  LEA.HI.X.SX32 R21, R3, R21, 0x1, P0 ;  /* 0x0000001503157211 */ /* 0x000fe200000f0eff */
[----:B------:R-:W-:-:S05]  /*3240*/  BRA `(.L_x_5199) ;  /* 0x0000221000007947 */ /* 0x000fca0003800000 */
.L_x_5194:
        /* <DEDUP_REMOVED lines=24> */
[C---:B---3--:R-:W-:Y:S04]  /*33d0*/  LEA R10, P0, R127.reuse, R122, 0x1 ;  /* 0x0000007a7f0a7211 */ /* 0x048fe800078008ff */
        /* <DEDUP_REMOVED lines=60> */
.L_x_5203:
[----:B------:R-:W-:Y:S05]  /*37a0*/  BSYNC B0 ;  /* 0x0000000000007941 */ /* 0x000fea0003800000 */
.L_x_5202:
[----:B-----5:R2:W-:Y:S01]  /*37b0*/  STG.E.128 [R114.64], R40 ;  /* 0x0000002872007986 */ /* 0x0205e2000c101d06 */
[----:B------:R-:W-:Y:S01]  /*37c0*/  ISETP.GE.AND P0, PT, R15, UR4, PT ;  /* 0x000000040f007c0c */ /* 0x000fe2000bf06270 */
[----:B------:R-:W-:Y:S02]  /*37d0*/  BSSY B0, `(.L_x_5204) ;  /* 0x0000051000007945 */ /* 0x000fe40003800000 */
[----:B------:R2:W5:Y:S10]  /*37e0*/  LDG.E.128 R44, [R122.64+0x40] ;  /* 0x000040067a2c7981 */ /* 0x000574000c1e1d00 */
[----:B------:R-:W-:-:S05]  /*37f0*/  @P0 BRA `(.L_x_5205) ;  /* 0x000004e000000947 */ /* 0x000fca0003800000 */
[C---:B-----5:R-:W-:Y:S01]  /*3800*/  SHF.L.U32 R37, R44.reuse, 0x10, RZ ;  /* 0x000000102c257819 */ /* 0x060fe200000006ff */
        /* <DEDUP_REMOVED lines=18> */
[----:B------:R-:W2:Y:S01]  /*3930*/  LDG.E.128 R128, [R130.64+0x40] ;  /* 0x0000400682807981 */ /* 0x000ea2000c1e1d00 */
[----:B------:R-:W-:Y:S01]  /*3940*/  MOV R127, RZ ;  /* 0x000000ff007f7202 */ /* 0x000fe20000000f00 */
[----:B------:R-:W-:Y:S05]  /*3950*/  @P1 IMAD R127, RZ, RZ, -UR5 ;  /* 0x80000005ff7f1e24 */ /* 0x000fea000f8e02ff */
[C---:B------:R-:W-:Y:S01]  /*3960*/  LEA R42, P0, R127.reuse, R108, 0x1 ;  /* 0x0000006c7f2a7211 */ /* 0x040fe200078008ff */
[----:B------:R3:W4:Y:S03]  /*3970*/  LDG.E.128 R24, [R10.64+0x40] ;  /* 0x000040060a187981 */ /* 0x000726000c1e1d00 */
        /* <DEDUP_REMOVED lines=54> */
.L_x_5205:
[----:B------:R-:W-:Y:S05]  /*3ce0*/  BSYNC B0 ;  /* 0x0000000000007941 */ /* 0x000fea0003800000 */
.L_x_5204:
[----:B-----5:R4:W-:Y:S01]  /*3cf0*/  STG.E.128 [R114.64+0x40], R44 ;  /* 0x0000402c72007986 */ /* 0x0209e2000c101d06 */
[----:B------:R-:W-:Y:S01]  /*3d00*/  ISETP.GE.AND P0, PT, R14, UR4, PT ;  /* 0x000000040e007c0c */ /* 0x000fe2000bf06270 */
[----:B------:R-:W-:Y:S02]  /*3d10*/  BSSY B0, `(.L_x_5206) ;  /* 0x0000051000007945 */ /* 0x000fe40003800000 */
[----:B--2---:R4:W5:Y:S10]  /*3d20*/  LDG.E.128 R40, [R122.64+0x80] ;  /* 0x000080067a287981 */ /* 0x004974000c1e1d00 */
[----:B------:R-:W-:-:S05]  /*3d30*/  @P0 BRA `(.L_x_5207) ;  /* 0x000004e000000947 */ /* 0x000fca0003800000 */
[C---:B-----5:R-:W-:Y:S01]  /*3d40*/  SHF.L.U32 R37, R40.reuse, 0x10, RZ ;  /* 0x0000001028257819 */ /* 0x060fe200000006ff */
[----:B------:R-:W-:Y:S01]  /*3d50*/  ULEA.HI UR5, UR4, UR4, URZ, 0x1 ;  /* 0x0000000404057291 */ /* 0x000fe2000f8f083f */
[----:B------:R-:W-:Y:S01]  /*3d60*/  LOP3.LUT R39, R40, 0xffff0000, RZ, 0xc0, !PT ;  /* 0xffff000028277812 */ /* 0x000fe200078ec0ff */
[----:B------:R-:W-:Y:S01]  /*3d70*/  IMAD.MOV.U32 R129, RZ, RZ, RZ ;  /* 0x000000ffff817224 */ /* 0x000fe200078e00ff */
[C---:B----4-:R-:W-:Y:S01]  /*3d80*/  SHF.L.U32 R44, R42.reuse, 0x10, RZ ;  /* 0x000000102a2c7819 */ /* 0x050fe200000006ff */
        /* <DEDUP_REMOVED lines=73> */
.L_x_5207:
[----:B------:R-:W-:Y:S05]  /*4220*/  BSYNC B0 ;  /* 0x0000000000007941 */ /* 0x000fea0003800000 */
.L_x_5206:
[----:B-----5:R2:W-:Y:S02]  /*4230*/  STG.E.128 [R114.64+0x80], R40 ;  /* 0x0000802872007986 */ /* 0x0205e4000c101d06 */
.L_x_5201:
[----:B------:R-:W-:Y:S05]  /*4240*/  BSYNC B1 ;  /* 0x0000000000017941 */ /* 0x000fea0003800000 */
.L_x_5200:
[----:B------:R-:W-:Y:S01]  /*4250*/  BSSY B1, `(.L_x_5208) ;  /* 0x000010b000017945 */ /* 0x000fe20003800000 */
[----:B------:R-:W-:-:S05]  /*4260*/  @!P3 BRA `(.L_x_5209) ;  /* 0x000010900000b947 */ /* 0x000fca0003800000 */
[----:B--2---:R2:W5:Y:S01]  /*4270*/  LDG.E.128 R40, [R124.64] ;  /* 0x000000067c287981 */ /* 0x004562000c1e1d00 */
[----:B------:R-:W-:Y:S01]  /*4280*/  ISETP.GE.AND P0, PT, R18, UR4, PT ;  /* 0x0000000412007c0c */ /* 0x000fe2000bf06270 */
[----:B------:R-:W-:Y:S01]  /*4290*/  @!UPT UIADD3 URZ, URZ, URZ, URZ ;  /* 0x0000003f3f3ff290 */ /* 0x000fe2000fffe03f */
[----:B------:R-:W-:Y:S11]  /*42a0*/  BSSY B0, `(.L_x_5210) ;  /* 0x0000054000007945 */ /* 0x000ff60003800000 */
[----:B------:R-:W-:-:S05]  /*42b0*/  @P0 BRA `(.L_x_5211) ;  /* 0x0000052000000947 */ /* 0x000fca0003800000 */
[----:B-----5:R-:W-:Y:S01]  /*42c0*/  LOP3.LUT R39, R40, 0xffff0000, RZ, 0xc0, !PT ;  /* 0xffff000028277812 */ /* 0x020fe200078ec0ff */
[----:B------:R-:W-:Y:S01]  /*42d0*/  ULEA.HI UR5, UR4, UR4, URZ, 0x1 ;  /* 0x0000000404057291 */ /* 0x000fe2000f8f083f */
[C---:B----4-:R-:W-:Y:S01]  /*42e0*/  SHF.L.U32 R44, R42.reuse, 0x10, RZ ;  /* 0x000000102a2c7819 */ /* 0x050fe200000006ff */
        /* <DEDUP_REMOVED lines=16> */
[C---:B---3--:R-:W-:Y:S03]  /*43f0*/  LEA R10, P0, R127.reuse, R124, 0x1 ;  /* 0x0000007c7f0a7211 */ /* 0x048fe600078008ff */
[----:B------:R-:W3:Y:S01]  /*4400*/  LDG.E.128 R128, [R134.64] ;  /* 0x0000000686807981 */ /* 0x000ee2000c1e1d00 */
[----:B------:R-:W-:Y:S01]  /*4410*/  LEA.HI.X.SX32 R11, R127, R125, 0x1, P0 ;  /* 0x0000007d7f0b7211 */ /* 0x000fe200000f0eff */
[----:B------:R-:W-:Y:S01]  /*4420*/  IMAD.MOV.U32 R127, RZ, RZ, RZ ;  /* 0x000000ffff7f7224 */ /* 0x000fe200078e00ff */
[----:B------:R-:W-:Y:S04]  /*4430*/  @P1 IADD3 R127, RZ, -UR5, RZ ;  /* 0x80000005ff7f1c10 */ /* 0x000fe8000fffe0ff */
[----:B------:R-:W-:Y:S01]  /*4440*/  IADD3 R133, P0, R79, R127, RZ ;  /* 0x0000007f4f857210 */ /* 0x000fe20007f1e0ff */
[----:B--2---:R4:W2:Y:S03]  /*4450*/  LDG.E.128 R24, [R10.64] ;  /* 0x000000060a187981 */ /* 0x0048a6000c1e1d00 */
[----:B------:R-:W-:Y:S02]  /*4460*/  LEA.HI.X.SX32 R127, R127, R96, 0x1, P0 ;  /* 0x000000607f7f7211 */ /* 0x000fe400000f0eff */
[C---:B------:R-:W-:Y:S04]  /*4470*/  LEA R46, P0, R133.reuse, R108, 0x1 ;  /* 0x0000006c852e7211 */ /* 0x040fe800078008ff */
        /* <DEDUP_REMOVED lines=18> */
[----:B------:R-:W-:Y:S01]  /*45a0*/  FMUL.FTZ R2, R33, R30 ;  /* 0x0000001e21027220 */ /* 0x000fe20000410000 */
[----:B------:R-:W-:Y:S01]  /*45b0*/  LOP3.LUT R9, R131, 0xffff0000, RZ, 0xc0, !PT ;  /* 0xffff000083097812 */ /* 0x000fe200078ec0ff */
[C---:B------:R-:W-:Y:S01]  /*45c0*/  IMAD.U32 R25, R26.reuse, 0x10000, RZ ;  /* 0x000100001a197824 */ /* 0x040fe200078e00ff */
[----:B------:R-:W-:Y:S01]  /*45d0*/  LOP3.LUT R24, R26, 0xffff0000, RZ, 0xc0, !PT ;  /* 0xffff00001a187812 */ /* 0x000fe200078ec0ff */
[----:B------:R-:W-:Y:S01]  /*45e0*/  FMUL.FTZ R3, R29, R28 ;  /* 0x0000001c1d037220 */ /* 0x000fe20000410000 */
[----:B------:R-:W-:Y:S01]  /*45f0*/  SHF.L.U32 R23, R27, 0x10, RZ ;  /* 0x000000101b177819 */ /* 0x000fe200000006ff */
[C---:B------:R-:W-:Y:S01]  /*4600*/  IMAD.U32 R34, R56.reuse, 0x10000, RZ ;  /* 0x0001000038227824 */ /* 0x040fe200078e00ff */
        /* <DEDUP_REMOVED lines=29> */
.L_x_5211:
[----:B------:R-:W-:Y:S05]  /*47e0*/  BSYNC B0 ;  /* 0x0000000000007941 */ /* 0x000fea0003800000 */
.L_x_5210:
[----:B-----5:R1:W-:Y:S01]  /*47f0*/  STG.E.128 [R116.64], R40 ;  /* 0x0000002874007986 */ /* 0x0203e2000c101d06 */
[----:B------:R-:W-:Y:S01]  /*4800*/  ISETP.GE.AND P0, PT, R15, UR4, PT ;  /* 0x000000040f007c0c */ /* 0x000fe2000bf06270 */
[----:B------:R-:W-:Y:S02]  /*4810*/  BSSY B0, `(.L_x_5212) ;  /* 0x0000055000007945 */ /* 0x000fe40003800000 */
[----:B----4-:R1:W5:Y:S10]  /*4820*/  LDG.E.128 R44, [R124.64+0x40] ;  /* 0x000040067c2c7981 */ /* 0x010374000c1e1d00 */
[----:B------:R-:W-:-:S05]  /*4830*/  @P0 BRA `(.L_x_5213) ;  /* 0x0000052000000947 */ /* 0x000fca0003800000 */
[C---:B-----5:R-:W-:Y:S01]  /*4840*/  LOP3.LUT R39, R44.reuse, 0xffff0000, RZ, 0xc0, !PT ;  /* 0xffff00002c277812 */ /* 0x060fe200078ec0ff */
        /* <DEDUP_REMOVED lines=24> */
[----:B------:R1:W4:Y:S03]  /*49d0*/  LDG.E.128 R24, [R10.64+0x40] ;  /* 0x000040060a187981 */ /* 0x000326000c1e1d00 */
[----:B------:R-:W-:Y:S02]  /*49e0*/  LEA.HI.X.SX32 R127, R127, R95, 0x1, P0 ;  /* 0x0000005f7f7f7211 */ /* 0x000fe400000f0eff */
[C---:B------:R-:W-:Y:S04]  /*49f0*/  LEA R42, P0, R133.reuse, R108, 0x1 ;  /* 0x0000006c852a7211 */ /* 0x040fe800078008ff */
        /* <DEDUP_REMOVED lines=54> */
.L_x_5213:
[----:B------:R-:W-:Y:S05]  /*4d60*/  BSYNC B0 ;  /* 0x0000000000007941 */ /* 0x000fea0003800000 */
.L_x_5212:
[----:B-----5:R4:W-:Y:S01]  /*4d70*/  STG.E.128 [R116.64+0x40], R44 ;  /* 0x0000402c74007986 */ /* 0x0209e2000c101d06 */
[----:B------:R-:W-:Y:S01]  /*4d80*/  ISETP.GE.AND P0, PT, R14, UR4, PT ;  /* 0x000000040e007c0c */ /* 0x000fe2000bf06270 */
[----:B------:R-:W-:Y:S02]  /*4d90*/  BSSY B0, `(.L_x_5214) ;  /* 0x0000055000007945 */ /* 0x000fe40003800000 */
[----:B-1----:R4:W5:Y:S10]  /*4da0*/  LDG.E.128 R40, [R124.64+0x80] ;  /* 0x000080067c287981 */ /* 0x002974000c1e1d00 */
        /* <DEDUP_REMOVED lines=23> */
[----:B--2---:R-:W-:Y:S01]  /*4f20*/  IMAD.MOV.U32 R125, RZ, RZ, RZ ;  /* 0x000000ffff7d7224 */ /* 0x004fe200078e00ff */
[----:B------:R-:W-:Y:S04]  /*4f30*/  @P1 IADD3 R125, RZ, -UR5, RZ ;  /* 0x80000005ff7d1c10 */ /* 0x000fe8000fffe0ff */
[----:B------:R-:W-:Y:S01]  /*4f40*/  IADD3 R127, P0, R97, R125, RZ ;  /* 0x0000007d617f7210 */ /* 0x000fe20007f1e0ff */
[----:B------:R1:W2:Y:S03]  /*4f50*/  LDG.E.128 R24, [R10.64+0x80] ;  /* 0x000080060a187981 */ /* 0x0002a6000c1e1d00 */
[----:B------:R-:W-:Y:S02]  /*4f60*/  LEA.HI.X.SX32 R125, R125, R94, 0x1, P0 ;  /* 0x0000005e7d7d7211 */ /* 0x000fe400000f0eff */
[C---:B------:R-:W-:Y:S04]  /*4f70*/  LEA R46, P0, R127.reuse, R108, 0x1 ;  /* 0x0000006c7f2e7211 */ /* 0x040fe800078008ff */
[----:B------:R-:W-:Y:S05]  /*4f80*/  LEA.HI.X R47, R127, R109, R125, 0x1, P0 ;  /* 0x0000006d7f2f7211 */ /* 0x000fea00000f0c7d */
[----:B------:R-:W4:Y:S01]  /*4f90*/  LDG.E.128 R56, [R46.64] ;  /* 0x000000062e387981 */ /* 0x000f22000c1e1d00 */
        /* <DEDUP_REMOVED lines=52> */
.L_x_5215:
[----:B------:R-:W-:Y:S05]  /*52e0*/  BSYNC B0 ;  /* 0x0000000000007941 */ /* 0x000fea0003800000 */
.L_x_5214:
[----:B-----5:R1:W-:Y:S02]  /*52f0*/  STG.E.128 [R116.64+0x80], R40 ;  /* 0x0000802874007986 */ /* 0x0203e4000c101d06 */
.L_x_5209:
[----:B------:R-:W-:Y:S05]  /*5300*/  BSYNC B1 ;  /* 0x0000000000017941 */ /* 0x000fea0003800000 */
.L_x_5208:
        /* <DEDUP_REMOVED lines=8> */
.L_x_5193:
[----:B------:R-:W2:Y:S01]  /*5390*/  @P1 LDG.E.128 R32, [R122.64] ;  /* 0x000000067a201981 */ /* 0x000ea2000c1e1d00 */
[----:B------:R-:W-:Y:S03]  /*53a0*/  UMOV UR4, URZ ;  /* 0x0000003f00047c82 */ /* 0x000fe60008000000 */
[----:B--2---:R1:W-:Y:S04]  /*53b0*/  @P1 STG.E.128 [R114.64], R32 ;  /* 0x0000002072001986 */ /* 0x0043e8000c101d06 */
[----:B---3--:R-:W2:Y:S04]  /*53c0*/  @P1 LDG.E.128 R28, [R122.64+0x40] ;  /* 0x000040067a1c1981 */ /* 0x008ea8000c1e1d00 */
[----:B--2---:R1:W-:Y:S04]  /*53d0*/  @P1 STG.E.128 [R114.64+0x40], R28 ;  /* 0x0000401c72001986 */ /* 0x0043e8000c101d06 */
[----:B------:R-:W2:Y:S04]  /*53e0*/  @P1 LDG.E.128 R24, [R122.64+0x80] ;  /* 0x000080067a181981 */ /* 0x000ea8000c1e1d00 */
[----:B--2---:R1:W-:Y:S04]  /*53f0*/  @P1 STG.E.128 [R114.64+0x80], R24 ;  /* 0x0000801872001986 */ /* 0x0043e8000c101d06 */
[----:B------:R-:W2:Y:S04]  /*5400*/  @P3 LDG.E.128 R8, [R124.64] ;  /* 0x000000067c083981 */ /* 0x000ea8000c1e1d00 */
[----:B--2---:R1:W-:Y:S04]  /*5410*/  @P3 STG.E.128 [R116.64], R8 ;  /* 0x0000000874003986 */ /* 0x0043e8000c101d06 */
[----:B------:R-:W2:Y:S04]  /*5420*/  @P3 LDG.E.128 R4, [R124.64+0x40] ;  /* 0x000040067c043981 */ /* 0x000ea8000c1e1d00 */
[----:B--2---:R1:W-:Y:S04]  /*5430*/  @P3 STG.E.128 [R116.64+0x40], R4 ;  /* 0x0000400474003986 */ /* 0x0043e8000c101d06 */
[----:B------:R-:W2:Y:S04]  /*5440*/  @P3 LDG.E.128 R36, [R124.64+0x80] ;  /* 0x000080067c243981 */ /* 0x000ea8000c1e1d00 */
[----:B--2---:R1:W-:Y:S02]  /*5450*/  @P3 STG.E.128 [R116.64+0x80], R36 ;  /* 0x0000802474003986 */ /* 0x0043e4000c101d06 */
.L_x_5199:
[----:B------:R-:W-:Y:S04]  /*5460*/  IMAD.MOV.U32 R3, RZ, RZ, c[0x0][0x288] ;  /* 0x0000a200ff037624 */ /* 0x000fe800078e00ff */
[----:B------:R-:W-:Y:S05]  /*5470*/  IMAD.U32 R3, R3, -0x40, RZ ;  /* 0xffffffc003037824 */ /* 0x000fea00078e00ff */
[C---:B-1--4-:R-:W-:Y:S04]  /*5480*/  LEA R122, P0, R3.reuse, R122, 0x1 ;  /* 0x0000007a037a7211 */ /* 0x052fe800078008ff */
        /* <DEDUP_REMOVED lines=53> */
[----:B------:R-:W-:Y:S01]  /*57e0*/  IMAD.WIDE.U32 R24, R0, c[0x0][0x1a0], RZ ;  /* 0x0000680000187a25 */ /* 0x000fe200078e00ff */
[----:B------:R-:W-:Y:S03]  /*57f0*/  SHF.R.S32.HI R7, RZ, 0x1f, R0 ;  /* 0x0000001fff077819 */ /* 0x000fe60000011400 */
[----:B---3--:R-:W-:Y:S02]  /*5800*/  IMAD.IADD R10, R5, 0x1, -R6 ;  /* 0x00000001050a7824 */ /* 0x008fe400078e0a06 */
        /* <DEDUP_REMOVED lines=17> */
[----:B--2---:R-:W-:Y:S02]  /*5920*/  LEA R114, P0, R22, R114, 0x1 ;  /* 0x0000007216727211 */ /* 0x004fe400078008ff */
[----:B------:R-:W-:Y:S02]  /*5930*/  LEA.HI.X R113, R24, R113, R9, 0x1, P1 ;  /* 0x0000007118717211 */ /* 0x000fe400008f0c09 */
[----:B------:R-:W-:Y:S01]  /*5940*/  LEA.HI.X R115, R22, R115, R7, 0x1, P0 ;  /* 0x0000007316737211 */ /* 0x000fe200000f0c07 */
[----:B------:R-:W-:-:S05]  /*5950*/  BRA `(.L_x_5217) ;  /* 0x0000008000007947 */ /* 0x000fca0003800000 */
.L_x_5216:
[----:B------:R-:W-:Y:S02]  /*5960*/  IMAD.MOV.U32 R5, RZ, RZ, c[0x0][0x1a0] ;  /* 0x00006800ff057624 */ /* 0x000fe400078e00ff */
[----:B------:R-:W-:Y:S02]  /*5970*/  IMAD.MOV.U32 R3, RZ, RZ, c[0x0][0x198] ;  /* 0x00006600ff037624 */ /* 0x000fe400078e00ff */
[----:B------:R-:W-:Y:S02]  /*5980*/  IMAD.U32 R5, R5, -0x40, RZ ;  /* 0xffffffc005057824 */ /* 0x000fe400078e00ff */
[----:B------:R-:W-:Y:S03]  /*5990*/  IMAD.U32 R3, R3, -0x40, RZ ;  /* 0xffffffc003037824 */ /* 0x000fe600078e00ff */
[----:B------:R-:W-:Y:S02]  /*59a0*/  LEA R112, P1, R5, R112, 0x1 ;  /* 0x0000007005707211 */ /* 0x000fe400078208ff */
[----:B--2---:R-:W-:Y:S02]  /*59b0*/  LEA R114, P0, R3, R114, 0x1 ;  /* 0x0000007203727211 */ /* 0x004fe400078008ff */
[----:B------:R-:W-:Y:S02]  /*59c0*/  LEA.HI.X.SX32 R113, R5, R113, 0x1, P1 ;  /* 0x0000007105717211 */ /* 0x000fe400008f0eff */
[----:B------:R-:W-:Y:S02]  /*59d0*/  LEA.HI.X.SX32 R115, R3, R115, 0x1, P0 ;  /* 0x0000007303737211 */ /* 0x000fe400000f0eff */
.L_x_5217:
[----:B------:R-:W-:Y:S04]  /*59e0*/  IADD3 R13, R13, -0x1, RZ ;  /* 0xffffffff0d0d7810 */ /* 0x000fe80007ffe0ff */
[----:B------:R-:W-:Y:S11]  /*59f0*/  ISETP.GT.AND P0, PT, R13, R82, PT ;  /* 0x000000520d00720c */ /* 0x000ff60003f04270 */
[----:B------:R-:W-:Y:S02]  /*5a00*/  @!UPT UIADD3 URZ, URZ, URZ, URZ ;  /* 0x0000003f3f3ff290 */ /* 0x000fe4000fffe03f */
[----:B------:R-:W-:-:S05]  /*5a10*/  @P0 BRA `(.L_x_5218) ;  /* 0xffffc3e000000947 */ /* 0x000fca000383ffff */
.L_x_5192:
        /* <DEDUP_REMOVED lines=17> */
[----:B------:R-:W-:Y:S02]  /*5b30*/  IADD3.X R7, R72, UR5, RZ, P0, !PT ;  /* 0x0000000548077c10 */ /* 0x000fe400087fe4ff */
        /* <DEDUP_REMOVED lines=64> */
.L_x_5225:
[----:B------:R-:W-:Y:S05]  /*5f40*/  BSYNC B0 ;  /* 0x0000000000007941 */ /* 0x000fea0003800000 */
.L_x_5224:
        /* <DEDUP_REMOVED lines=29> */
[----:B------:R-:W-:Y:S02]  /*6120*/  FFMA.FTZ R15, R2, R29, -R15 ;  /* 0x0000001d020f7223 */ /* 0x000fe4000001080f */
[-C--:B------:R-:W-:Y:S02]  /*6130*/  FMUL.FTZ R7, R13, R4.reuse ;  /* 0x000000040d077220 */ /* 0x080fe40000410000 */
[-C--:B------:R-:W-:Y:S02]  /*6140*/  FMUL.FTZ R2, R30, R5.reuse ;  /* 0x000000051e027220 */ /* 0x080fe40000410000 */
[----:B------:R-:W-:Y:S02]  /*6150*/  FMUL.FTZ R4, R8, R4 ;  /* 0x0000000408047220 */ /* 0x000fe40000410000 */
[----:B------:R-:W-:-:S02]  /*6160*/  FMUL.FTZ R5, R12, R5 ;  /* 0x000000050c057220 */ /* 0x000fc40000410000 */
        /* <DEDUP_REMOVED lines=10> */
.L_x_5227:
[----:B------:R-:W-:Y:S05]  /*6210*/  BSYNC B0 ;  /* 0x0000000000007941 */ /* 0x000fea0003800000 */
.L_x_5226:
        /* <DEDUP_REMOVED lines=44> */
.L_x_5229:
[----:B------:R-:W-:Y:S05]  /*64e0*/  BSYNC B0 ;  /* 0x0000000000007941 */ /* 0x000fea0003800000 */
.L_x_5228:
[----:B-----5:R4:W-:Y:S02]  /*64f0*/  STS.128 [R122+0x2000], R8 ;  /* 0x002000087a007388 */ /* 0x0209e40000000c00 */
.L_x_5223:
[----:B------:R-:W-:Y:S05]  /*6500*/  BSYNC B1 ;  /* 0x0000000000017941 */ /* 0x000fea0003800000 */
.L_x_5222:
        /* <DEDUP_REMOVED lines=54> */
.L_x_5232:
[----:B------:R-:W-:Y:S05]  /*6870*/  BSYNC B0 ;  /* 0x0000000000007941 */ /* 0x000fea0003800000 */
.L_x_5231:
        /* <DEDUP_REMOVED lines=44> */
.L_x_5234:
[----:B------:R-:W-:Y:S05]  /*6b40*/  BSYNC B0 ;  /* 0x0000000000007941 */ /* 0x000fea0003800000 */
.L_x_5233:
        /* <DEDUP_REMOVED lines=44> */
.L_x_5236:
[----:B------:R-:W-:Y:S05]  /*6e10*/  BSYNC B0 ;  /* 0x0000000000007941 */ /* 0x000fea0003800000 */
.L_x_5235:
[----:B-----5:R3:W-:Y:S01]  /*6e20*/  STS.128 [R122+0x2800], R24 ;  /* 0x002800187a007388 */ /* 0x0207e20000000c00 */
[----:B------:R-:W-:Y:S05]  /*6e30*/  BRA `(.L_x_5230) ;  /* 0x000023a000007947 */ /* 0x000fea0003800000 */
.L_x_5221:
        /* <DEDUP_REMOVED lines=89> */
.L_x_5240:
[----:B------:R-:W-:Y:S05]  /*73d0*/  BSYNC B0 ;  /* 0x0000000000007941 */ /* 0x000fea0003800000 */
.L_x_5239:
[----:B------:R3:W5:Y:S01]  /*73e0*/  LDG.E.128 R4, [R16.64+0x40] ;  /* 0x0000400610047981 */ /* 0x000762000c1e1d00 */
[----:B------:R-:W-:Y:S01]  /*73f0*/  IADD3 R12, R18, 0x20, RZ ;  /* 0x00000020120c7810 */ /* 0x000fe20007ffe0ff */
[----:B------:R-:W-:Y:S02]  /*7400*/  BSSY B0, `(.L_x_5241) ;  /* 0x0000058000007945 */ /* 0x000fe40003800000 */
[----:B-----5:R3:W-:Y:S01]  /*7410*/  STS.128 [R122], R8 ;  /* 0x000000087a007388 */ /* 0x0207e20000000c00 */
[----:B------:R-:W-:-:S13]  /*7420*/  ISETP.GE.AND P0, PT, R12, c[0x0][0x230], PT ;  /* 0x00008c000c007a0c */ /* 0x000fda0003f06270 */
[----:B------:R-:W-:Y:S05]  /*7430*/  @P0 BRA `(.L_x_5242) ;  /* 0x0000054000000947 */ /* 0x000fea0003800000 */
[----:B------:R-:W-:Y:S01]  /*7440*/  ISETP.GE.AND P0, PT, R12, R77, PT ;  /* 0x0000004d0c00720c */ /* 0x000fe20003f06270 */
[----:B---3--:R-:W-:Y:S02]  /*7450*/  IMAD.MOV.U32 R9, RZ, RZ, RZ ;  /* 0x000000ffff097224 */ /* 0x008fe400078e00ff */
        /* <DEDUP_REMOVED lines=82> */
.L_x_5242:
[----:B------:R-:W-:Y:S05]  /*7980*/  BSYNC B0 ;  /* 0x0000000000007941 */ /* 0x000fea0003800000 */
.L_x_5241:
        /* <DEDUP_REMOVED lines=88> */
.L_x_5244:
[----:B------:R-:W-:Y:S05]  /*7f10*/  BSYNC B0 ;  /* 0x0000000000007941 */ /* 0x000fea0003800000 */
.L_x_5243:
[----:B-----5:R3:W-:Y:S02]  /*7f20*/  STS.128 [R122+0x2000], R20 ;  /* 0x002000147a007388 */ /* 0x0207e40000000c00 */
.L_x_5238:
[----:B------:R-:W-:Y:S05]  /*7f30*/  BSYNC B1 ;  /* 0x0000000000017941 */ /* 0x000fea0003800000 */
.L_x_5237:
        /* <DEDUP_REMOVED lines=94> */
.L_x_5246:
[----:B------:R-:W-:Y:S05]  /*8520*/  BSYNC B0 ;  /* 0x0000000000007941 */ /* 0x000fea0003800000 */
.L_x_5245:
        /* <DEDUP_REMOVED lines=90> */
.L_x_5248:
[----:B------:R-:W-:Y:S05]  /*8ad0*/  BSYNC B0 ;  /* 0x0000000000007941 */ /* 0x000fea0003800000 */
.L_x_5247:
        /* <DEDUP_REMOVED lines=90> */
.L_x_5250:
[----:B------:R-:W-:Y:S05]  /*9080*/  BSYNC B0 ;  /* 0x0000000000007941 */ /* 0x000fea0003800000 */
.L_x_5249:
[----:B-----5:R4:W-:Y:S01]  /*9090*/  STS.128 [R122+0x2800], R4 ;  /* 0x002800047a007388 */ /* 0x0209e20000000c00 */
[----:B------:R-:W-:Y:S05]  /*90a0*/  BRA `(.L_x_5230) ;  /* 0x0000013000007947 */ /* 0x000fea0003800000 */
.L_x_5220:
[----:B------:R-:W-:Y:S01]  /*90b0*/  IMAD.IADD R3, R118, 0x1, -R65 ;  /* 0x0000000176037824 */ /* 0x000fe200078e0a41 */
[----:B------:R-:W-:-:S04]  /*90c0*/  IADD3 R16, R102, 0x20, RZ ;  /* 0x0000002066107810 */ /* 0x000fc80007ffe0ff */
[-C--:B------:R-:W-:Y:S02]  /*90d0*/  ISETP.GE.AND P3, PT, R16, R3.reuse, PT ;  /* 0x000000031000720c */ /* 0x080fe40003f66270 */
[----:B------:R-:W-:-:S11]  /*90e0*/  ISETP.GE.AND P4, PT, R102, R3, PT ;  /* 0x000000036600720c */ /* 0x000fd60003f86270 */
[C---:B------:R-:W-:Y:S02]  /*90f0*/  @!P3 IADD3 R3, P0, R104.reuse, UR4, RZ ;  /* 0x000000046803bc10 */ /* 0x040fe4000ff1e0ff */
[----:B------:R-:W-:Y:S02]  /*9100*/  @!P4 LEA R4, P1, R104, c[0x0][0x160], 0x1 ;  /* 0x000058006804ca11 */ /* 0x000fe400078208ff */
        /* <DEDUP_REMOVED lines=13> */
.L_x_5230:
[----:B------:R-:W-:Y:S05]  /*91e0*/  BSYNC B2 ;  /* 0x0000000000027941 */ /* 0x000fea0003800000 */
.L_x_5219:
[----:B------:R-:W-:Y:S01]  /*91f0*/  IADD3 R126, R86, -0x1, RZ ;  /* 0xffffffff567e7810 */ /* 0x000fe20007ffe0ff */
[----:B----4-:R-:W-:Y:S01]  /*9200*/  IMAD.SHL.U32 R6, R64, 0x40, RZ ;  /* 0x0000004040067824 */ /* 0x010fe200078e00ff */
[----:B------:R-:W-:Y:S01]  /*9210*/  LOP3.LUT R116, R71, 0xfffffff8, RZ, 0xc0, !PT ;  /* 0xfffffff847747812 */ /* 0x000fe200078ec0ff */
[----:B-1----:R-:W-:Y:S01]  /*9220*/  IMAD.SHL.U32 R4, R66, 0x8, RZ ;  /* 0x0000000842047824 */ /* 0x002fe200078e00ff */
[----:B------:R-:W-:Y:S01]  /*9230*/  LOP3.LUT R69, R69, 0x7fffffe, RZ, 0xc0, !PT ;  /* 0x07fffffe45457812 */ /* 0x000fe200078ec0ff */
[----:B------:R-:W-:Y:S01]  /*9240*/  IMAD.SHL.U32 R48, R126, 0x40, RZ ;  /* 0x000000407e307824 */ /* 0x000fe200078e00ff */
[----:B------:R-:W-:Y:S01]  /*9250*/  SHF.R.S32.HI R3, RZ, 0x1f, R70 ;  /* 0x0000001fff037819 */ /* 0x000fe20000011446 */
[----:B------:R-:W-:Y:S01]  /*9260*/  IMAD.IADD R116, R61, 0x1, -R116 ;  /* 0x000000013d747824 */ /* 0x000fe200078e0a74 */
[----:B--2---:R-:W-:Y:S01]  /*9270*/  LEA R124, P0, R100, c[0x0][0x168], 0x1 ;  /* 0x00005a00647c7a11 */ /* 0x004fe200078008ff */
[----:B------:R-:W-:Y:S01]  /*9280*/  IMAD.IADD R5, R63, 0x1, -R48 ;  /* 0x000000013f057824 */ /* 0x000fe200078e0a30 */
[----:B------:R-:W-:Y:S01]  /*9290*/  SHF.R.S32.HI R7, RZ, 0x4, R68 ;  /* 0x00000004ff077819 */ /* 0x000fe20000011444 */
[----:B------:R-:W-:Y:S01]  /*92a0*/  IMAD.IADD R0, R70, 0x1, -R69 ;  /* 0x0000000146007824 */ /* 0x000fe200078e0a45 */
[----:B------:R-:W-:-:S02]  /*92b0*/  LEA.HI R70, R3, R70, RZ, 0x3 ;  /* 0x0000004603467211 */ /* 0x000fc400078f18ff */
[-C--:B------:R-:W-:Y:S02]  /*92c0*/  ISETP.GE.AND P4, PT, R16, R5.reuse, PT ;  /* 0x000000051000720c */ /* 0x080fe40003f86270 */
[----:B------:R-:W-:Y:S01]  /*92d0*/  ISETP.GE.AND P5, PT, R102, R5, PT ;  /* 0x000000056600720c */ /* 0x000fe20003fa6270 */
[----:B------:R-:W-:Y:S01]  /*92e0*/  IMAD.SHL.U32 R53, R70, 0x20, RZ ;  /* 0x0000002046357824 */ /* 0x000fe200078e00ff */
[----:B------:R-:W-:Y:S02]  /*92f0*/  LEA.HI R3, R116, R116, RZ, 0x1 ;  /* 0x0000007474037211 */ /* 0x000fe400078f08ff */
[----:B------:R-:W-:Y:S02]  /*9300*/  LEA.HI.X R123, R100, c[0x0][0x16c], R54, 0x1, P0 ;  /* 0x00005b00647b7a11 */ /* 0x000fe400000f0c36 */
[----:B------:R-:W-:Y:S02]  /*9310*/  LOP3.LUT R9, R3, 0x3fffffe, RZ, 0xc0, !PT ;  /* 0x03fffffe03097812 */ /* 0x000fe400078ec0ff */
[----:B------:R-:W-:-:S02]  /*9320*/  LEA.HI R68, R68, R7, RZ, 0x1 ;  /* 0x0000000744447211 */ /* 0x000fc400078f08ff */
[----:B------:R-:W-:Y:S01]  /*9330*/  ISETP.GE.AND P3, PT, R102, R5, PT ;  /* 0x000000056600720c */ /* 0x000fe20003f66270 */
[----:B------:R-:W-:Y:S01]  /*9340*/  IMAD.IADD R116, R116, 0x1, -R9 ;  /* 0x0000000174747824 */ /* 0x000fe200078e0a09 */
[C---:B------:R-:W-:Y:S01]  /*9350*/  @!P4 LEA R8, P0, R55.reuse, R124, 0x1 ;  /* 0x0000007c3708c211 */ /* 0x040fe200078008ff */
[----:B------:R-:W-:Y:S01]  /*9360*/  @!P5 IMAD.MOV.U32 R125, RZ, RZ, R123 ;  /* 0x000000ffff7dd224 */ /* 0x000fe200078e007b */
[----:B------:R-:W-:Y:S02]  /*9370*/  LOP3.LUT R68, R68, 0xfffffffe, RZ, 0xc0, !PT ;  /* 0xfffffffe44447812 */ /* 0x000fe400078ec0ff */
[----:B------:R-:W-:Y:S02]  /*9380*/  @!P4 LEA.HI.X R9, R55, R123, R60, 0x1, P0 ;  /* 0x0000007b3709c211 */ /* 0x000fe400000f0c3c */
[----:B------:R-:W-:Y:S01]  /*9390*/  @!PT LDS RZ, [RZ] ;  /* 0x00000000fffff984 */ /* 0x000fe20000000800 */
[----:B------:R-:W-:Y:S01]  /*93a0*/  @!PT LDS RZ, [RZ] ;  /* 0x00000000fffff984 */ /* 0x000fe20000000800 */
[----:B------:R-:W-:Y:S01]  /*93b0*/  @!PT LDS RZ, [RZ] ;  /* 0x00000000fffff984 */ /* 0x000fe20000000800 */
[----:B------:R1:W-:Y:S01]  /*93c0*/  @!P5 LDGSTS.E.BYPASS.LTC128B.128 [R122+0x3000], [R124.64] ;  /* 0x030000007c7adfae */ /* 0x0003e2000b901d46 */
[----:B------:R-:W-:Y:S01]  /*93d0*/  ISETP.GE.AND P1, PT, R16, R5, PT ;  /* 0x000000051000720c */ /* 0x000fe20003f26270 */
[----:B------:R-:W-:Y:S01]  /*93e0*/  IMAD.IADD R5, R7, 0x1, -R68 ;  /* 0x0000000107057824 */ /* 0x000fe200078e0a44 */
[----:B------:R-:W-:Y:S01]  /*93f0*/  SHF.R.S32.HI R3, RZ, 0x1, R3 ;  /* 0x00000001ff037819 */ /* 0x000fe20000011403 */
[----:B------:R1:W-:Y:S01]  /*9400*/  @!P5 LDGSTS.E.BYPASS.LTC128B.128 [R122+0x4000], [R124.64+0x40] ;  /* 0x040000407c7adfae */ /* 0x0003e2000b901d46 */
[----:B------:R-:W-:Y:S01]  /*9410*/  SHF.R.S32.HI R50, RZ, 0x1f, R61 ;  /* 0x0000001fff327819 */ /* 0x000fe2000001143d */
[C---:B------:R-:W-:Y:S01]  /*9420*/  IMAD R116, R5.reuse, 0x8, R116 ;  /* 0x0000000805747824 */ /* 0x040fe200078e0274 */
[----:B------:R-:W-:Y:S01]  /*9430*/  LOP3.LUT R6, R6, 0xc0, RZ, 0xc0, !PT ;  /* 0x000000c006067812 */ /* 0x000fe200078ec0ff */
[----:B------:R1:W-:Y:S01]  /*9440*/  @!P5 LDGSTS.E.BYPASS.LTC128B.128 [R122+0x5000], [R124.64+0x80] ;  /* 0x050000807c7adfae */ /* 0x0003e2000b901d46 */
[----:B------:R-:W-:Y:S01]  /*9450*/  IMAD.SHL.U32 R49, R5, 0x8, RZ ;  /* 0x0000000805317824 */ /* 0x000fe200078e00ff */
[----:B------:R-:W-:Y:S01]  /*9460*/  LEA.HI R50, R50, R61, RZ, 0x5 ;  /* 0x0000003d32327211 */ /* 0x000fe200078f28ff */
[----:B------:R-:W-:Y:S01]  /*9470*/  IMAD.SHL.U32 R5, R3, 0x40, RZ ;  /* 0x0000004003057824 */ /* 0x000fe200078e00ff */
[----:B------:R2:W-:Y:S01]  /*9480*/  @!P4 LDGSTS.E.BYPASS.LTC128B.128 [R122+0x3800], [R8.64] ;  /* 0x03800000087acfae */ /* 0x0005e2000b901d46 */
[----:B------:R-:W-:-:S02]  /*9490*/  LOP3.LUT R53, R53, 0xffffff00, RZ, 0xc0, !PT ;  /* 0xffffff0035357812 */ /* 0x000fc400078ec0ff */
[----:B------:R-:W-:Y:S01]  /*94a0*/  SHF.R.S32.HI R2, RZ, 0x5, R50 ;  /* 0x00000005ff027819 */ /* 0x000fe20000011432 */
[----:B------:R2:W-:Y:S01]  /*94b0*/  @!P4 LDGSTS.E.BYPASS.LTC128B.128 [R122+0x4800], [R8.64+0x40] ;  /* 0x04800040087acfae */ /* 0x0005e2000b901d46 */
[----:B------:R-:W-:Y:S02]  /*94c0*/  LOP3.LUT R5, R5, 0xc0, RZ, 0xc0, !PT ;  /* 0x000000c005057812 */ /* 0x000fe400078ec0ff */
[----:B------:R-:W-:Y:S01]  /*94d0*/  LOP3.LUT R49, R6, 0x8, R49, 0xf8, !PT ;  /* 0x0000000806317812 */ /* 0x000fe200078ef831 */
[----:B------:R2:W-:Y:S01]  /*94e0*/  @!P4 LDGSTS.E.BYPASS.LTC128B.128 [R122+0x5800], [R8.64+0x80] ;  /* 0x05800080087acfae */ /* 0x0005e2000b901d46 */
[----:B------:R-:W-:Y:S01]  /*94f0*/  LOP3.LUT R4, R5, 0x8, R4, 0xf8, !PT ;  /* 0x0000000805047812 */ /* 0x000fe200078ef804 */
[C---:B------:R-:W-:Y:S01]  /*9500*/  IMAD R7, R2.reuse, 0x200, R53 ;  /* 0x0000020002077824 */ /* 0x040fe200078e0235 */
[----:B------:R-:W-:Y:S01]  /*9510*/  SHF.R.U32.HI R6, RZ, 0x3, R6 ;  /* 0x00000003ff067819 */ /* 0x000fe20000011606 */
[----:B------:R-:W0:Y:S01]  /*9520*/  LDGDEPBAR ;  /* 0x00000000000079af */ /* 0x000e220000000000 */
[----:B------:R-:W-:Y:S01]  /*9530*/  SHF.R.U32.HI R5, RZ, 0x3, R5 ;  /* 0x00000003ff057819 */ /* 0x000fe20000011605 */
[----:B------:R-:W-:Y:S01]  /*9540*/  IMAD R2, R2, 0x10, R65 ;  /* 0x0000001002027824 */ /* 0x000fe200078e0241 */
[----:B------:R-:W-:-:S02]  /*9550*/  LEA R128, P0, R88, c[0x0][0x170], 0x1 ;  /* 0x00005c0058807a11 */ /* 0x000fc400078008ff */
[----:B------:R-:W-:Y:S01]  /*9560*/  LOP3.LUT R49, R49, R6, RZ, 0x3c, !PT ;  /* 0x0000000631317212 */ /* 0x000fe200078e3cff */
[----:B------:R-:W-:Y:S01]  /*9570*/  IMAD R6, R0, 0x20, R7 ;  /* 0x0000002000067824 */ /* 0x000fe200078e0207 */
[----:B------:R-:W-:Y:S01]  /*9580*/  LOP3.LUT R5, R4, R5, RZ, 0x3c, !PT ;  /* 0x0000000504057212 */ /* 0x000fe200078e3cff */
[----:B------:R-:W-:Y:S01]  /*9590*/  IMAD R0, R0, 0x20, R53 ;  /* 0x0000002000007824 */ /* 0x000fe200078e0235 */
[----:B------:R-:W-:Y:S01]  /*95a0*/  LEA.HI.X R129, R88, c[0x0][0x174], R85, 0x1, P0 ;  /* 0x00005d0058817a11 */ /* 0x000fe200000f0c55 */
[----:B------:R-:W-:Y:S01]  /*95b0*/  IMAD.IADD R117, R49, 0x1, R6 ;  /* 0x0000000131757824 */ /* 0x000fe200078e0206 */
[----:B------:R-:W-:Y:S01]  /*95c0*/  @!P1 LEA R16, P0, R62, R128, 0x1 ;  /* 0x000000803e109211 */ /* 0x000fe200078008ff */
[----:B------:R-:W-:Y:S01]  /*95d0*/  IMAD.U32 R116, R116, 0x20, R5 ;  /* 0x0000002074747824 */ /* 0x000fe200078e0005 */
[----:B------:R-:W-:Y:S01]  /*95e0*/  LOP3.LUT R50, R50, 0xffffffe0, RZ, 0xc0, !PT ;  /* 0xffffffe032327812 */ /* 0x000fe200078ec0ff */
[----:B------:R-:W-:Y:S01]  /*95f0*/  IMAD.SHL.U32 R117, R117, 0x2, RZ ;  /* 0x0000000275757824 */ /* 0x000fe200078e00ff */
[----:B------:R-:W-:Y:S01]  /*9600*/  @!P1 LEA.HI.X R17, R62, R129, R67, 0x1, P0 ;  /* 0x000000813e119211 */ /* 0x000fe200000f0c43 */
[----:B------:R-:W-:Y:S01]  /*9610*/  IMAD.SHL.U32 R116, R116, 0x2, RZ ;  /* 0x0000000274747824 */ /* 0x000fe200078e00ff */
[----:B------:R-:W-:Y:S01]  /*9620*/  LOP3.LUT P0, RZ, R3, 0x2, RZ, 0xc0, !PT ;  /* 0x0000000203ff7812 */ /* 0x000fe2000780c0ff */
[----:B------:R-:W-:-:S02]  /*9630*/  IMAD.MOV.U32 R3, RZ, RZ, 0x20 ;  /* 0x00000020ff037424 */ /* 0x000fc400078e00ff */
[----:B------:R-:W-:Y:S02]  /*9640*/  IMAD R115, R51, 0x2, R117 ;  /* 0x0000000233737824 */ /* 0x000fe400078e0275 */
[----:B------:R-:W-:Y:S01]  /*9650*/  IMAD.IADD R0, R49, 0x1, R0 ;  /* 0x0000000131007824 */ /* 0x000fe200078e0200 */
[----:B------:R-:W-:Y:S01]  /*9660*/  SEL R3, R3, 0xffffffe0, !P0 ;  /* 0xffffffe003037807 */ /* 0x000fe20004000000 */
[----:B------:R-:W-:-:S04]  /*9670*/  DEPBAR.LE SB0, 0x0 ;  /* 0x000080000000791a */ /* 0x000fc80000000000 */
[----:B------:R-:W-:Y:S01]  /*9680*/  BAR.SYNC.DEFER_BLOCKING 0x0 ;  /* 0x0000000000007b1d */ /* 0x000fe20000010000 */
[----:B------:R-:W-:Y:S02]  /*9690*/  IMAD.IADD R113, R116, 0x1, R3 ;  /* 0x0000000174717824 */ /* 0x000fe400078e0203 */
[C---:B------:R-:W-:Y:S02]  /*96a0*/  IMAD.IADD R3, R61.reuse, 0x1, -R50 ;  /* 0x000000013d037824 */ /* 0x040fe400078e0a32 */
[----:B------:R-:W-:Y:S01]  /*96b0*/  IMAD.SHL.U32 R61, R61, 0x2, RZ ;  /* 0x000000023d3d7824 */ /* 0x000fe200078e00ff */
        /* <DEDUP_REMOVED lines=22> */
[----:B------:R-:W4:Y:S04]  /*9820*/  LDSM.16.M88.4 R12, [R116+0x3400] ;  /* 0x00340000740c783b */ /* 0x000f280000000200 */
[----:B------:R-:W5:Y:S04]  /*9830*/  LDSM.16.M88.4 R72, [R116+0x3800] ;  /* 0x003800007448783b */ /* 0x000f680000000200 */
[----:B--2---:R-:W2:Y:S04]  /*9840*/  LDSM.16.M88.4 R8, [R116+0x3c00] ;  /* 0x003c00007408783b */ /* 0x004ea80000000200 */
[----:B------:R-:W-:Y:S04]  /*9850*/  LDSM.16.M88.4 R96, [R115] ;  /* 0x000000007360783b */ /* 0x000fe80000000200 */
[----:B------:R-:W1:Y:S04]  /*9860*/  LDSM.16.M88.4 R4, [R113+0x3000] ;  /* 0x003000007104783b */ /* 0x000e680000000200 */
[----:B------:R-:W1:Y:S04]  /*9870*/  LDSM.16.M88.4 R104, [R113+0x3400] ;  /* 0x003400007168783b */ /* 0x000e680000000200 */
[----:B------:R-:W1:Y:S04]  /*9880*/  LDSM.16.M88.4 R92, [R113+0x3800] ;  /* 0x00380000715c783b */ /* 0x000e680000000200 */
[----:B------:R-:W1:Y:S04]  /*9890*/  LDSM.16.M88.4 R80, [R113+0x3c00] ;  /* 0x003c00007150783b */ /* 0x000e680000000200 */
[----:B------:R-:W-:Y:S01]  /*98a0*/  LDSM.16.M88.4 R44, [R117+0x1000] ;  /* 0x00100000752c783b */ /* 0x000fe20000000200 */
[C---:B---3--:R-:W-:Y:S03]  /*98b0*/  HMMA.16816.F32.BF16 R24, R56.reuse, R20, RZ ;  /* 0x000000143818723c */ /* 0x048fe600000418ff */
[----:B------:R-:W3:Y:S04]  /*98c0*/  LDSM.16.M88.4 R40, [R116+0x4000] ;  /* 0x004000007428783b */ /* 0x000ee80000000200 */
[----:B------:R-:W1:Y:S01]  /*98d0*/  LDSM.16.M88.4 R36, [R116+0x4400] ;  /* 0x004400007424783b */ /* 0x000e620000000200 */
[C---:B----4-:R-:W-:Y:S03]  /*98e0*/  HMMA.16816.F32.BF16 R16, R56.reuse, R12, RZ ;  /* 0x0000000c3810723c */ /* 0x050fe600000418ff */
[----:B------:R-:W4:Y:S04]  /*98f0*/  LDSM.16.M88.4 R32, [R116+0x4800] ;  /* 0x004800007420783b */ /* 0x000f280000000200 */
[----:B------:R-:W1:Y:S01]  /*9900*/  LDSM.16.M88.4 R28, [R116+0x4c00] ;  /* 0x004c0000741c783b */ /* 0x000e620000000200 */
[C---:B------:R-:W-:Y:S03]  /*9910*/  HMMA.16816.F32.BF16 R12, R56.reuse, R14, RZ ;  /* 0x0000000e380c723c */ /* 0x040fe600000418ff */
[----:B------:R-:W0:Y:S05]  /*9920*/  LDGDEPBAR ;  /* 0x00000000000079af */ /* 0x000e2a0000000000 */
[C---:B-----5:R-:W-:Y:S08]  /*9930*/  HMMA.16816.F32.BF16 R76, R56.reuse, R72, RZ ;  /* 0x00000048384c723c */ /* 0x060ff000000418ff */
[C---:B------:R-:W-:Y:S08]  /*9940*/  HMMA.16816.F32.BF16 R20, R56.reuse, R22, RZ ;  /* 0x000000163814723c */ /* 0x040ff000000418ff */
[C---:B------:R-:W-:Y:S08]  /*9950*/  HMMA.16816.F32.BF16 R72, R56.reuse, R74, RZ ;  /* 0x0000004a3848723c */ /* 0x040ff000000418ff */
[C---:B--2---:R-:W-:Y:S08]  /*9960*/  HMMA.16816.F32.BF16 R68, R56.reuse, R8, RZ ;  /* 0x000000083844723c */ /* 0x044ff000000418ff */
[----:B------:R-:W-:Y:S01]  /*9970*/  HMMA.16816.F32.BF16 R56, R56, R10, RZ ;  /* 0x0000000a3838723c */ /* 0x000fe200000418ff */
[----:B------:R-:W-:Y:S07]  /*9980*/  LDSM.16.M88.4 R8, [R115+0x1000] ;  /* 0x001000007308783b */ /* 0x000fee0000000200 */
[C---:B-1----:R-:W-:Y:S08]  /*9990*/  HMMA.16816.F32.BF16 R24, R96.reuse, R4, R24 ;  /* 0x000000046018723c */ /* 0x042ff00000041818 */
[C---:B------:R-:W-:Y:S08]  /*99a0*/  HMMA.16816.F32.BF16 R16, R96.reuse, R104, R16 ;  /* 0x000000686010723c */ /* 0x040ff00000041810 */
[C---:B------:R-:W-:Y:S08]  /*99b0*/  HMMA.16816.F32.BF16 R12, R96.reuse, R106, R12 ;  /* 0x0000006a600c723c */ /* 0x040ff0000004180c */
[C---:B------:R-:W-:Y:S01]  /*99c0*/  HMMA.16816.F32.BF16 R20, R96.reuse, R6, R20 ;  /* 0x000000066014723c */ /* 0x040fe20000041814 */
[----:B------:R-:W1:Y:S07]  /*99d0*/  LDSM.16.M88.4 R4, [R113+0x4000] ;  /* 0x004000007104783b */ /* 0x000e6e0000000200 */
[C---:B------:R-:W-:Y:S08]  /*99e0*/  HMMA.16816.F32.BF16 R76, R96.reuse, R92, R76 ;  /* 0x0000005c604c723c */ /* 0x040ff0000004184c */
[C---:B------:R-:W-:Y:S01]  /*99f0*/  HMMA.16816.F32.BF16 R72, R96.reuse, R94, R72 ;  /* 0x0000005e6048723c */ /* 0x040fe20000041848 */
[----:B------:R-:W2:Y:S07]  /*9a00*/  LDSM.16.M88.4 R92, [R113+0x4400] ;  /* 0x00440000715c783b */ /* 0x000eae0000000200 */
[C---:B------:R-:W-:Y:S08]  /*9a10*/  HMMA.16816.F32.BF16 R68, R96.reuse, R80, R68 ;  /* 0x000000506044723c */ /* 0x040ff00000041844 */
[----:B------:R-:W-:Y:S01]  /*9a20*/  HMMA.16816.F32.BF16 R56, R96, R82, R56 ;  /* 0x000000526038723c */ /* 0x000fe20000041838 */
[----:B------:R-:W5:Y:S07]  /*9a30*/  LDSM.16.M88.4 R80, [R113+0x4800] ;  /* 0x004800007150783b */ /* 0x000f6e0000000200 */
[C---:B---3--:R-:W-:Y:S08]  /*9a40*/  HMMA.16816.F32.BF16 R24, R44.reuse, R40, R24 ;  /* 0x000000282c18723c */ /* 0x048ff00000041818 */
[C---:B------:R-:W-:Y:S08]  /*9a50*/  HMMA.16816.F32.BF16 R16, R44.reuse, R36, R16 ;  /* 0x000000242c10723c */ /* 0x040ff00000041810 */
[C---:B------:R-:W-:Y:S01]  /*9a60*/  HMMA.16816.F32.BF16 R12, R44.reuse, R38, R12 ;  /* 0x000000262c0c723c */ /* 0x040fe2000004180c */
[----:B------:R-:W3:Y:S07]  /*9a70*/  LDSM.16.M88.4 R36, [R113+0x4c00] ;  /* 0x004c00007124783b */ /* 0x000eee0000000200 */
[C---:B----4-:R-:W-:Y:S08]  /*9a80*/  HMMA.16816.F32.BF16 R76, R44.reuse, R32, R76 ;  /* 0x000000202c4c723c */ /* 0x050ff0000004184c */
[C---:B------:R-:W-:Y:S01]  /*9a90*/  HMMA.16816.F32.BF16 R72, R44.reuse, R34, R72 ;  /* 0x000000222c48723c */ /* 0x040fe20000041848 */
[----:B------:R-:W-:Y:S07]  /*9aa0*/  LDSM.16.M88.4 R32, [R116+0x5000] ;  /* 0x005000007420783b */ /* 0x000fee0000000200 */
[C---:B------:R-:W-:Y:S08]  /*9ab0*/  HMMA.16816.F32.BF16 R68, R44.reuse, R28, R68 ;  /* 0x0000001c2c44723c */ /* 0x040ff00000041844 */
[C---:B------:R-:W-:Y:S01]  /*9ac0*/  HMMA.16816.F32.BF16 R56, R44.reuse, R30, R56 ;  /* 0x0000001e2c38723c */ /* 0x040fe20000041838 */
[----:B------:R-:W4:Y:S07]  /*9ad0*/  LDSM.16.M88.4 R28, [R117+0x2000] ;  /* 0x00200000751c783b */ /* 0x000f2e0000000200 */
[----:B------:R-:W-:Y:S01]  /*9ae0*/  HMMA.16816.F32.BF16 R20, R44, R42, R20 ;  /* 0x0000002a2c14723c */ /* 0x000fe20000041814 */
[----:B------:R-:W3:Y:S04]  /*9af0*/  LDSM.16.M88.4 R40, [R116+0x5400] ;  /* 0x005400007428783b */ /* 0x000ee80000000200 */
[----:B------:R-:W-:Y:S03]  /*9b00*/  LDSM.16.M88.4 R44, [R116+0x5c00] ;  /* 0x005c0000742c783b */ /* 0x000fe60000000200 */
[C---:B-1----:R-:W-:Y:S08]  /*9b10*/  HMMA.16816.F32.BF16 R24, R8.reuse, R4, R24 ;  /* 0x000000040818723c */ /* 0x042ff00000041818 */
[C---:B--2---:R-:W-:Y:S08]  /*9b20*/  HMMA.16816.F32.BF16 R16, R8.reuse, R92, R16 ;  /* 0x0000005c0810723c */ /* 0x044ff00000041810 */
[C---:B------:R-:W-:Y:S08]  /*9b30*/  HMMA.16816.F32.BF16 R12, R8.reuse, R94, R12 ;  /* 0x0000005e080c723c */ /* 0x040ff0000004180c */
[C---:B-----5:R-:W-:Y:S08]  /*9b40*/  HMMA.16816.F32.BF16 R76, R8.reuse, R80, R76 ;  /* 0x00000050084c723c */ /* 0x060ff0000004184c */
[C---:B------:R-:W-:Y:S01]  /*9b50*/  HMMA.16816.F32.BF16 R92, R8.reuse, R82, R72 ;  /* 0x00000052085c723c */ /* 0x040fe20000041848 */
[----:B------:R-:W-:Y:S04]  /*9b60*/  LDSM.16.M88.4 R72, [R115+0x2000] ;  /* 0x002000007348783b */ /* 0x000fe80000000200 */
[----:B------:R-:W1:Y:S03]  /*9b70*/  LDSM.16.M88.4 R80, [R113+0x5000] ;  /* 0x005000007150783b */ /* 0x000e660000000200 */
[C---:B------:R-:W-:Y:S01]  /*9b80*/  HMMA.16816.F32.BF16 R20, R8.reuse, R6, R20 ;  /* 0x000000060814723c */ /* 0x040fe20000041814 */
[----:B------:R-:W-:Y:S07]  /*9b90*/  LDSM.16.M88.4 R4, [R116+0x5800] ;  /* 0x005800007404783b */ /* 0x000fee0000000200 */
[C---:B---3--:R-:W-:Y:S08]  /*9ba0*/  HMMA.16816.F32.BF16 R68, R8.reuse, R36, R68 ;  /* 0x000000240844723c */ /* 0x048ff00000041844 */
[----:B------:R-:W-:Y:S01]  /*9bb0*/  HMMA.16816.F32.BF16 R56, R8, R38, R56 ;  /* 0x000000260838723c */ /* 0x000fe20000041838 */
[----:B------:R-:W2:Y:S07]  /*9bc0*/  LDSM.16.M88.4 R8, [R113+0x5400] ;  /* 0x005400007108783b */ /* 0x000eae0000000200 */
[C---:B----4-:R-:W-:Y:S07]  /*9bd0*/  HMMA.16816.F32.BF16 R24, R28.reuse, R32, R24 ;  /* 0x000000201c18723c */ /* 0x050fee0000041818 */
[----:B------:R-:W-:Y:S01]  /*9be0*/  SHF.R.S32.HI R32, RZ, 0x1f, R3 ;  /* 0x0000001fff207819 */ /* 0x000fe20000011403 */
[----:B------:R-:W-:Y:S03]  /*9bf0*/  HMMA.16816.F32.BF16 R16, R28, R40, R16 ;  /* 0x000000281c10723c */ /* 0x000fe60000041810 */
[----:B------:R-:W-:-:S02]  /*9c00*/  LEA.HI R32, R32, R3, RZ, 0x2 ;  /* 0x0000000320207211 */ /* 0x000fc400078f10ff */
[----:B------:R-:W-:Y:S02]  /*9c10*/  LOP3.LUT R3, R61, 0x6, RZ, 0xc0, !PT ;  /* 0x000000063d037812 */ /* 0x000fe400078ec0ff */
[----:B------:R-:W-:Y:S01]  /*9c20*/  SHF.R.S32.HI R127, RZ, 0x2, R32 ;  /* 0x00000002ff7f7819 */ /* 0x000fe20000011420 */
[----:B------:R-:W-:Y:S02]  /*9c30*/  HMMA.16816.F32.BF16 R12, R28, R42, R12 ;  /* 0x0000002a1c0c723c */ /* 0x000fe4000004180c */
[----:B------:R-:W-:Y:S01]  /*9c40*/  IMAD.IADD R3, R48, 0x1, R3 ;  /* 0x0000000130037824 */ /* 0x000fe200078e0203 */
[----:B------:R-:W-:-:S04]  /*9c50*/  IADD3 R2, R2, 0x1, R127 ;  /* 0x0000000102027810 */ /* 0x000fc80007ffe07f */
[----:B------:R-:W-:Y:S01]  /*9c60*/  IADD3 R2, R63, R2, -R118 ;  /* 0x000000023f027210 */ /* 0x000fe20007ffe876 */
[----:B-1----:R-:W-:Y:S03]  /*9c70*/  HMMA.16816.F32.BF16 R24, R72, R80, R24 ;  /* 0x000000504818723c */ /* 0x002fe60000041818 */
[----:B------:R-:W-:-:S04]  /*9c80*/  IADD3 R2, R2, c[0x0][0x2e8], RZ ;  /* 0x0000ba0002027a10 */ /* 0x000fc80007ffe0ff */
[C---:B------:R-:W-:Y:S01]  /*9c90*/  IADD3 R32, R2.reuse, 0x8, RZ ;  /* 0x0000000802207810 */ /* 0x040fe20007ffe0ff */
[----:B------:R-:W-:Y:S01]  /*9ca0*/  HMMA.16816.F32.BF16 R20, R28, R34, R20 ;  /* 0x000000221c14723c */ /* 0x000fe20000041814 */
[-C--:B------:R-:W-:Y:S02]  /*9cb0*/  IMNMX R2, R2, R63.reuse, PT ;  /* 0x0000003f02027217 */ /* 0x080fe40003800200 */
[----:B------:R-:W-:Y:S02]  /*9cc0*/  IMNMX R87, R32, R63, PT ;  /* 0x0000003f20577217 */ /* 0x000fe40003800200 */
[----:B------:R-:W-:-:S03]  /*9cd0*/  ISETP.GE.AND P4, PT, R3, R2, PT ;  /* 0x000000020300720c */ /* 0x000fc60003f86270 */
[----:B--2---:R-:W-:Y:S07]  /*9ce0*/  HMMA.16816.F32.BF16 R16, R72, R8, R16 ;  /* 0x000000084810723c */ /* 0x004fee0000041810 */
[C---:B------:R-:W-:Y:S01]  /*9cf0*/  IADD3 R8, R3.reuse, 0x1, RZ ;  /* 0x0000000103087810 */ /* 0x040fe20007ffe0ff */
[----:B------:R-:W-:Y:S01]  /*9d00*/  HMMA.16816.F32.BF16 R76, R28, R4, R76 ;  /* 0x000000041c4c723c */ /* 0x000fe2000004184c */
[----:B------:R-:W-:Y:S02]  /*9d10*/  IADD3 R9, R3, 0x9, RZ ;  /* 0x0000000903097810 */ /* 0x000fe40007ffe0ff */
[----:B------:R-:W-:-:S02]  /*9d20*/  ISETP.GE.AND P0, PT, R8, R2, PT ;  /* 0x000000020800720c */ /* 0x000fc40003f06270 */
[-C--:B------:R-:W-:Y:S02]  /*9d30*/  ISETP.GE.AND P5, PT, R8, R87.reuse, PT ;  /* 0x000000570800720c */ /* 0x080fe40003fa6270 */
[----:B------:R-:W-:Y:S01]  /*9d40*/  IADD3 R8, R3, 0x8, RZ ;  /* 0x0000000803087810 */ /* 0x000fe20007ffe0ff */
[----:B------:R-:W-:Y:S01]  /*9d50*/  HMMA.16816.F32.BF16 R92, R28, R6, R92 ;  /* 0x000000061c5c723c */ /* 0x000fe2000004185c */
[----:B------:R-:W1:Y:S01]  /*9d60*/  LDSM.16.M88.4 R4, [R113+0x5800] ;  /* 0x005800007104783b */ /* 0x000e620000000200 */
[----:B------:R-:W-:Y:S02]  /*9d70*/  FSEL R33, R24, -INF , !P4 ;  /* 0xff80000018217808 */ /* 0x000fe40006000000 */
[CC--:B------:R-:W-:Y:S02]  /*9d80*/  ISETP.GE.AND P3, PT, R8.reuse, R2.reuse, PT ;  /* 0x000000020800720c */ /* 0x0c0fe40003f66270 */
[----:B------:R-:W-:Y:S02]  /*9d90*/  ISETP.GE.AND P1, PT, R8, R87, PT ;  /* 0x000000570800720c */ /* 0x000fe40003f26270 */
[----:B------:R-:W-:Y:S01]  /*9da0*/  HMMA.16816.F32.BF16 R12, R72, R10, R12 ;  /* 0x0000000a480c723c */ /* 0x000fe2000004180c */
[----:B------:R-:W-:-:S02]  /*9db0*/  ISETP.GE.AND P6, PT, R9, R2, PT ;  /* 0x000000020900720c */ /* 0x000fc40003fc6270 */
[----:B------:R-:W-:Y:S02]  /*9dc0*/  ISETP.GE.AND P4, PT, R9, R87, PT ;  /* 0x000000570900720c */ /* 0x000fe40003f86270 */
[----:B------:R-:W2:Y:S01]  /*9dd0*/  LDSM.16.M88.4 R8, [R113+0x5c00] ;  /* 0x005c00007108783b */ /* 0x000ea20000000200 */
[----:B------:R-:W-:Y:S01]  /*9de0*/  FSEL R32, R25, -INF , !P0 ;  /* 0xff80000019207808 */ /* 0x000fe20004000000 */
[----:B------:R-:W-:-:S04]  /*9df0*/  DEPBAR.LE SB0, 0x0 ;  /* 0x000080000000791a */ /* 0x000fc80000000000 */
[----:B------:R-:W-:Y:S01]  /*9e00*/  HMMA.16816.F32.BF16 R68, R28, R44, R68 ;  /* 0x0000002c1c44723c */ /* 0x000fe20000041844 */
[C---:B------:R-:W-:Y:S01]  /*9e10*/  IADD3 R24, R3.reuse, 0x10, RZ ;  /* 0x0000001003187810 */ /* 0x040fe20007ffe0ff */
[----:B------:R-:W-:Y:S01]  /*9e20*/  BAR.SYNC.DEFER_BLOCKING 0x0 ;  /* 0x0000000000007b1d */ /* 0x000fe20000010000 */
[----:B------:R-:W-:-:S05]  /*9e30*/  ISETP.GE.AND P0, PT, R3, R87, PT ;  /* 0x000000570300720c */ /* 0x000fca0003f06270 */
[----:B------:R-:W-:Y:S08]  /*9e40*/  HMMA.16816.F32.BF16 R20, R72, R82, R20 ;  /* 0x000000524814723c */ /* 0x000ff00000041814 */
[----:B------:R-:W-:Y:S08]  /*9e50*/  HMMA.16816.F32.BF16 R56, R28, R46, R56 ;  /* 0x0000002e1c38723c */ /* 0x000ff00000041838 */
[C---:B-1----:R-:W-:Y:S07]  /*9e60*/  HMMA.16816.F32.BF16 R76, R72.reuse, R4, R76 ;  /* 0x00000004484c723c */ /* 0x042fee000004184c */
[----:B------:R-:W-:Y:S01]  /*9e70*/  IADD3 R4, R3, 0x11, RZ ;  /* 0x0000001103047810 */ /* 0x000fe20007ffe0ff */
[----:B------:R-:W-:Y:S01]  /*9e80*/  HMMA.16816.F32.BF16 R92, R72, R6, R92 ;  /* 0x00000006485c723c */ /* 0x000fe2000004185c */
[----:B------:R-:W-:-:S02]  /*9e90*/  FSEL R25, R20, -INF , !P3 ;  /* 0xff80000014197808 */ /* 0x000fc40005800000 */
[----:B------:R-:W-:Y:S02]  /*9ea0*/  FSEL R20, R27, -INF , !P5 ;  /* 0xff8000001b147808 */ /* 0x000fe40006800000 */
[----:B------:R-:W-:Y:S02]  /*9eb0*/  FSEL R22, R22, -INF , !P1 ;  /* 0xff80000016167808 */ /* 0x000fe40004800000 */
[----:B------:R-:W-:Y:S01]  /*9ec0*/  IADD3 R6, R3, 0x18, RZ ;  /* 0x0000001803067810 */ /* 0x000fe20007ffe0ff */
[----:B--2---:R-:W-:Y:S01]  /*9ed0*/  HMMA.16816.F32.BF16 R68, R72, R8, R68 ;  /* 0x000000084844723c */ /* 0x004fe20000041844 */
[-C--:B------:R-:W-:Y:S02]  /*9ee0*/  ISETP.GE.AND P3, PT, R24, R2.reuse, PT ;  /* 0x000000021800720c */ /* 0x080fe40003f66270 */
[----:B------:R-:W-:Y:S02]  /*9ef0*/  FSEL R5, R26, -INF , !P0 ;  /* 0xff8000001a057808 */ /* 0x000fe40004000000 */
[----:B------:R-:W-:-:S02]  /*9f00*/  ISETP.GE.AND P5, PT, R4, R2, PT ;  /* 0x000000020400720c */ /* 0x000fc40003fa6270 */
[-C--:B------:R-:W-:Y:S01]  /*9f10*/  ISETP.GE.AND P1, PT, R4, R87.reuse, PT ;  /* 0x000000570400720c */ /* 0x080fe20003f26270 */
[----:B------:R-:W-:Y:S01]  /*9f20*/  HMMA.16816.F32.BF16 R56, R72, R10, R56 ;  /* 0x0000000a4838723c */ /* 0x000fe20000041838 */
[----:B------:R-:W-:Y:S02]  /*9f30*/  ISETP.GE.AND P0, PT, R24, R87, PT ;  /* 0x000000571800720c */ /* 0x000fe40003f06270 */
        /* <DEDUP_REMOVED lines=10> */
[C---:B------:R-:W-:Y:S02]  /*9fe0*/  IADD3 R6, R3.reuse, 0x21, RZ ;  /* 0x0000002103067810 */ /* 0x040fe40007ffe0ff */
[----:B------:R-:W-:Y:S02]  /*9ff0*/  FSEL R23, R12, -INF , !P4 ;  /* 0xff8000000c177808 */ /* 0x000fe40006000000 */
[----:B------:R-:W-:Y:S02]  /*a000*/  IADD3 R12, R3, 0x28, RZ ;  /* 0x00000028030c7810 */ /* 0x000fe40007ffe0ff */
        /* <DEDUP_REMOVED lines=9> */
[C---:B------:R-:W-:Y:S02]  /*a0a0*/  ISETP.GE.AND P5, PT, R12.reuse, R2, PT ;  /* 0x000000020c00720c */ /* 0x040fe40003fa6270 */
[-C--:B------:R-:W-:Y:S02]  /*a0b0*/  ISETP.GE.AND P6, PT, R12, R87.reuse, PT ;  /* 0x000000570c00720c */ /* 0x080fe40003fc6270 */
[C---:B------:R-:W-:Y:S02]  /*a0c0*/  IADD3 R12, R3.reuse, 0x29, RZ ;  /* 0x00000029030c7810 */ /* 0x040fe40007ffe0ff */
[----:B------:R-:W-:Y:S02]  /*a0d0*/  IADD3 R8, R3, 0x30, RZ ;  /* 0x0000003003087810 */ /* 0x000fe40007ffe0ff */
[----:B------:R-:W-:Y:S02]  /*a0e0*/  FSEL R107, R77, -INF , !P3 ;  /* 0xff8000004d6b7808 */ /* 0x000fe40005800000 */
[----:B------:R-:W-:-:S02]  /*a0f0*/  ISETP.GE.AND P3, PT, R12, R87, PT ;  /* 0x000000570c00720c */ /* 0x000fc40003f66270 */
[----:B------:R-:W-:Y:S02]  /*a100*/  FSEL R108, R78, -INF , !P0 ;  /* 0xff8000004e6c7808 */ /* 0x000fe40004000000 */
[----:B------:R-:W-:Y:S02]  /*a110*/  ISETP.GE.AND P0, PT, R8, R87, PT ;  /* 0x000000570800720c */ /* 0x000fe40003f06270 */
[----:B------:R-:W-:Y:S02]  /*a120*/  FSEL R110, R95, -INF , !P3 ;  /* 0xff8000005f6e7808 */ /* 0x000fe40005800000 */
[----:B------:R-:W-:Y:S02]  /*a130*/  FSEL R109, R76, -INF , !P4 ;  /* 0xff8000004c6d7808 */ /* 0x000fe40006000000 */
[----:B------:R-:W-:Y:S02]  /*a140*/  FSEL R105, R92, -INF , !P5 ;  /* 0xff8000005c697808 */ /* 0x000fe40006800000 */
[----:B------:R-:W-:-:S02]  /*a150*/  FSEL R95, R70, -INF , !P0 ;  /* 0xff800000465f7808 */ /* 0x000fc40004000000 */
[-C--:B------:R-:W-:Y:S02]  /*a160*/  ISETP.GE.AND P4, PT, R12, R2.reuse, PT ;  /* 0x000000020c00720c */ /* 0x080fe40003f86270 */
[----:B------:R-:W-:Y:S02]  /*a170*/  ISETP.GE.AND P5, PT, R8, R2, PT ;  /* 0x000000020800720c */ /* 0x000fe40003fa6270 */
[----:B------:R-:W-:Y:S02]  /*a180*/  ISETP.GE.AND P0, PT, R86, 0x2, PT ;  /* 0x000000025600780c */ /* 0x000fe40003f06270 */
[----:B------:R-:W-:Y:S02]  /*a190*/  IADD3 R8, R3, 0x31, RZ ;  /* 0x0000003103087810 */ /* 0x000fe40007ffe0ff */
[----:B------:R-:W-:Y:S02]  /*a1a0*/  FSEL R132, R79, -INF , !P1 ;  /* 0xff8000004f847808 */ /* 0x000fe40004800000 */
[----:B------:R-:W-:-:S02]  /*a1b0*/  FSEL R111, R93, -INF , !P4 ;  /* 0xff8000005d6f7808 */ /* 0x000fc40006000000 */
        /* <DEDUP_REMOVED lines=76> */
.L_x_5252:
[----:B------:R-:W-:-:S05]  /*a680*/  IMAD.MOV.U32 R8, RZ, RZ, c[0x0][0x198] ;  /* 0x00006600ff087624 */ /* 0x000fca00078e00ff */
[----:B------:R-:W-:-:S04]  /*a690*/  LEA R8, -R8, RZ, 0x6 ;  /* 0x000000ff08087211 */ /* 0x000fc800078e31ff */
[----:B------:R-:W-:Y:S02]  /*a6a0*/  SHF.R.S32.HI R3, RZ, 0x1f, R8 ;  /* 0x0000001fff037819 */ /* 0x000fe40000011408 */
.L_x_5253:
[C---:B------:R-:W-:Y:S02]  /*a6b0*/  LEA R124, P5, R8.reuse, R124, 0x1 ;  /* 0x0000007c087c7211 */ /* 0x040fe400078a08ff */
[----:B------:R-:W-:Y:S02]  /*a6c0*/  IADD3 R9, P4, R8, R100, RZ ;  /* 0x0000006408097210 */ /* 0x000fe40007f9e0ff */
[----:B------:R-:W-:Y:S02]  /*a6d0*/  IADD3 R100, P3, P1, R100, R8, R55 ;  /* 0x0000000864647210 */ /* 0x000fe4000797e037 */
[----:B------:R-:W-:Y:S01]  /*a6e0*/  LEA.HI.X R123, R8, R123, R3, 0x1, P5 ;  /* 0x0000007b087b7211 */ /* 0x000fe200028f0c03 */
[----:B------:R-:W-:Y:S01]  /*a6f0*/  IMAD.X R8, R3, 0x1, R54, P4 ;  /* 0x0000000103087824 */ /* 0x000fe200020e0636 */
[----:B------:R-:W-:Y:S02]  /*a700*/  LEA R26, P4, R9, c[0x0][0x168], 0x1 ;  /* 0x00005a00091a7a11 */ /* 0x000fe400078808ff */
[----:B------:R-:W-:Y:S01]  /*a710*/  IADD3.X R3, R54, R3, R60, P3, P1 ;  /* 0x0000000336037210 */ /* 0x000fe20001fe243c */
[----:B------:R-:W-:Y:S01]  /*a720*/  IMAD.MOV.U32 R125, RZ, RZ, R123 ;  /* 0x000000ffff7d7224 */ /* 0x000fe200078e007b */
[----:B------:R-:W-:-:S02]  /*a730*/  LEA R10, P3, R55, R124, 0x1 ;  /* 0x0000007c370a7211 */ /* 0x000fc400078608ff */
[C---:B------:R-:W-:Y:S02]  /*a740*/  LEA R14, P1, R100.reuse, c[0x0][0x168], 0x1 ;  /* 0x00005a00640e7a11 */ /* 0x040fe400078208ff */
[----:B------:R-:W-:Y:S01]  /*a750*/  LEA.HI.X R27, R9, c[0x0][0x16c], R8, 0x1, P4 ;  /* 0x00005b00091b7a11 */ /* 0x000fe200020f0c08 */
[----:B------:R-:W-:Y:S01]  /*a760*/  @!PT LDS RZ, [RZ] ;  /* 0x00000000fffff984 */ /* 0x000fe20000000800 */
[----:B------:R-:W-:Y:S01]  /*a770*/  @!PT LDS RZ, [RZ] ;  /* 0x00000000fffff984 */ /* 0x000fe20000000800 */
[----:B------:R-:W-:Y:S01]  /*a780*/  @!PT LDS RZ, [RZ] ;  /* 0x00000000fffff984 */ /* 0x000fe20000000800 */
[----:B------:R1:W-:Y:S01]  /*a790*/  LDGSTS.E.BYPASS.LTC128B.128 [R122+0x3000], [R124.64] ;  /* 0x030000007c7a7fae */ /* 0x0003e2000b901d46 */
[----:B------:R-:W-:Y:S02]  /*a7a0*/  LEA.HI.X R11, R55, R123, R60, 0x1, P3 ;  /* 0x0000007b370b7211 */ /* 0x000fe400018f0c3c */
[----:B------:R-:W-:Y:S01]  /*a7b0*/  LEA.HI.X R15, R100, c[0x0][0x16c], R3, 0x1, P1 ;  /* 0x00005b00640f7a11 */ /* 0x000fe200008f0c03 */
[----:B------:R1:W-:Y:S04]  /*a7c0*/  LDGSTS.E.BYPASS.LTC128B.128 [R122+0x4000], [R26.64+0x40] ;  /* 0x040000401a7a7fae */ /* 0x0003e8000b901d46 */
[----:B------:R1:W-:Y:S04]  /*a7d0*/  LDGSTS.E.BYPASS.LTC128B.128 [R122+0x5000], [R26.64+0x80] ;  /* 0x050000801a7a7fae */ /* 0x0003e8000b901d46 */
[----:B------:R1:W-:Y:S04]  /*a7e0*/  LDGSTS.E.BYPASS.LTC128B.128 [R122+0x3800], [R10.64] ;  /* 0x038000000a7a7fae */ /* 0x0003e8000b901d46 */
[----:B------:R1:W-:Y:S04]  /*a7f0*/  LDGSTS.E.BYPASS.LTC128B.128 [R122+0x4800], [R14.64+0x40] ;  /* 0x048000400e7a7fae */ /* 0x0003e8000b901d46 */
[----:B------:R1:W-:Y:S04]  /*a800*/  LDGSTS.E.BYPASS.LTC128B.128 [R122+0x5800], [R14.64+0x80] ;  /* 0x058000800e7a7fae */ /* 0x0003e8000b901d46 */
[----:B------:R-:W0:Y:S02]  /*a810*/  LDGDEPBAR ;  /* 0x00000000000079af */ /* 0x000e240000000000 */
.L_x_5251:
        /* <DEDUP_REMOVED lines=37> */
[----:B------:R-:W-:Y:S01]  /*aa70*/  LDSM.16.MT88.4 R52, [R114+0x7000] ;  /* 0x007000007234783b */ /* 0x000fe20000004200 */
        /* <DEDUP_REMOVED lines=30> */
[----:B------:R-:W-:-:S02]  /*ac60*/  FFMA.FTZ R35, R22, c[0x0][0x23c], -R97 ;  /* 0x00008f0016237a23 */ /* 0x000fc40000010861 */
[--C-:B------:R-:W-:Y:S01]  /*ac70*/  FFMA.FTZ R32, R24, c[0x0][0x23c], -R97.reuse ;  /* 0x00008f0018207a23 */ /* 0x100fe20000010861 */
[----:B------:R-:W2:Y:S01]  /*ac80*/  MUFU.EX2 R30, R30 ;  /* 0x0000001e001e7308 */ /* 0x000ea20000000800 */
[----:B------:R-:W-:Y:S01]  /*ac90*/  FFMA.FTZ R24, R13, c[0x0][0x23c], -R100 ;  /* 0x00008f000d187a23 */ /* 0x000fe20000010864 */
[----:B-1----:R-:W-:Y:S01]  /*aca0*/  F2FP.BF16.PACK_AB R72, R34, R91 ;  /* 0x0000005b2248723e */ /* 0x002fe200000010ff */
[----:B------:R-:W1:Y:S01]  /*acb0*/  LDSM.16.MT88.4 R12, [R114+0x6400] ;  /* 0x00640000720c783b */ /* 0x000e620000004200 */
[--C-:B------:R-:W-:Y:S02]  /*acc0*/  FFMA.FTZ R31, R18, c[0x0][0x23c], -R97.reuse ;  /* 0x00008f00121f7a23 */ /* 0x100fe40000010861 */
[--C-:B------:R-:W-:Y:S01]  /*acd0*/  FFMA.FTZ R28, R16, c[0x0][0x23c], -R97.reuse ;  /* 0x00008f00101c7a23 */ /* 0x100fe20000010861 */
[----:B------:R-:W-:Y:S01]  /*ace0*/  LDSM.16.MT88.4 R20, [R114+0x7400] ;  /* 0x007400007214783b */ /* 0x000fe20000004200 */
[----:B------:R-:W-:Y:S01]  /*acf0*/  MUFU.EX2 R93, R93 ;  /* 0x0000005d005d7308 */ /* 0x000fe20000000800 */
[----:B------:R-:W-:-:S02]  /*ad00*/  FFMA.FTZ R27, R6, c[0x0][0x23c], -R97 ;  /* 0x00008f00061b7a23 */ /* 0x000fc40000010861 */
[--C-:B------:R-:W-:Y:S01]  /*ad10*/  FFMA.FTZ R0, R4, c[0x0][0x23c], -R97.reuse ;  /* 0x00008f0004007a23 */ /* 0x100fe20000010861 */
[----:B------:R-:W3:Y:S01]  /*ad20*/  LDSM.16.MT88.4 R16, [R112+0x8000] ;  /* 0x008000007010783b */ /* 0x000ee20000004200 */
        /* <DEDUP_REMOVED lines=10> */
[----:B------:R-:W-:Y:S02]  /*add0*/  FFMA.FTZ R103, R103, c[0x0][0x23c], -R100 ;  /* 0x00008f0067677a23 */ /* 0x000fe40000010864 */
[----:B------:R-:W-:Y:S01]  /*ade0*/  FADD.FTZ R34, R91, R34 ;  /* 0x000000225b227221 */ /* 0x000fe20000010000 */
[----:B------:R-:W2:Y:S01]  /*adf0*/  MUFU.EX2 R32, R32 ;  /* 0x0000002000207308 */ /* 0x000ea20000000800 */
[----:B----4-:R-:W-:Y:S01]  /*ae00*/  F2FP.BF16.PACK_AB R73, R90, R93 ;  /* 0x0000005d5a49723e */ /* 0x010fe200000010ff */
[----:B------:R-:W-:-:S02]  /*ae10*/  FADD.FTZ R90, R93, R90 ;  /* 0x0000005a5d5a7221 */ /* 0x000fc40000010000 */
[----:B------:R-:W-:-:S04]  /*ae20*/  FADD.FTZ R33, R33, R34 ;  /* 0x0000002221217221 */ /* 0x000fc80000010000 */
[----:B------:R-:W-:Y:S01]  /*ae30*/  MUFU.EX2 R29, R29 ;  /* 0x0000001d001d7308 */ /* 0x000fe20000000800 */
[----:B------:R-:W-:Y:S01]  /*ae40*/  FADD.FTZ R30, R30, R33 ;  /* 0x000000211e1e7221 */ /* 0x000fe20000010000 */
[----:B--2---:R-:W-:-:S06]  /*ae50*/  F2FP.BF16.PACK_AB R75, R32, R35 ;  /* 0x00000023204b723e */ /* 0x004fcc00000010ff */
[----:B------:R-:W2:Y:S01]  /*ae60*/  MUFU.EX2 R26, R26 ;  /* 0x0000001a001a7308 */ /* 0x000ea20000000800 */
[----:B------:R-:W-:-:S04]  /*ae70*/  FADD.FTZ R35, R35, R90 ;  /* 0x0000005a23237221 */ /* 0x000fc80000010000 */
[----:B------:R-:W-:Y:S01]  /*ae80*/  FADD.FTZ R32, R32, R35 ;  /* 0x0000002320207221 */ /* 0x000fe20000010000 */
        /* <DEDUP_REMOVED lines=9> */
[----:B------:R-:W-:Y:S02]  /*af20*/  HMMA.16816.F32.BF16 R44, R72, R46, RZ ;  /* 0x0000002e482c723c */ /* 0x000fe400000418ff */
[----:B------:R-:W2:Y:S01]  /*af30*/  MUFU.EX2 R28, R28 ;  /* 0x0000001c001c7308 */ /* 0x000ea20000000800 */
[----:B----4-:R-:W-:Y:S01]  /*af40*/  F2FP.BF16.PACK_AB R6, R24, R25 ;  /* 0x000000191806723e */ /* 0x010fe200000010ff */
[----:B------:R-:W-:-:S04]  /*af50*/  FADD.FTZ R25, R25, R26 ;  /* 0x0000001a19197221 */ /* 0x000fc80000010000 */
[C---:B------:R-:W-:Y:S01]  /*af60*/  HMMA.16816.F32.BF16 R56, R72.reuse, R60, RZ ;  /* 0x0000003c4838723c */ /* 0x040fe200000418ff */
[----:B------:R-:W-:Y:S01]  /*af70*/  FADD.FTZ R25, R24, R25 ;  /* 0x0000001918197221 */ /* 0x000fe20000010000 */
        /* <DEDUP_REMOVED lines=22> */
[----:B------:R-:W-:Y:S01]  /*b0e0*/  HMMA.16816.F32.BF16 R44, R4, R10, R44 ;  /* 0x0000000a042c723c */ /* 0x000fe2000004182c */
[----:B------:R-:W4:Y:S01]  /*b0f0*/  LDSM.16.MT88.4 R8, [R114+0x8400] ;  /* 0x008400007208783b */ /* 0x000f220000004200 */
[----:B------:R-:W-:Y:S06]  /*b100*/  MUFU.EX2 R135, R135 ;  /* 0x0000008700877308 */ /* 0x000fec0000000800 */
[C---:B------:R-:W-:Y:S02]  /*b110*/  HMMA.16816.F32.BF16 R52, R72.reuse, R54, RZ ;  /* 0x000000364834723c */ /* 0x040fe400000418ff */
[----:B------:R-:W-:Y:S06]  /*b120*/  MUFU.EX2 R95, R95 ;  /* 0x0000005f005f7308 */ /* 0x000fec0000000800 */
[C---:B---3--:R-:W-:Y:S02]  /*b130*/  HMMA.16816.F32.BF16 R68, R72.reuse, R16, RZ ;  /* 0x000000104844723c */ /* 0x048fe400000418ff */
[----:B------:R-:W-:Y:S06]  /*b140*/  MUFU.EX2 R96, R96 ;  /* 0x0000006000607308 */ /* 0x000fec0000000800 */
[----:B------:R-:W-:Y:S01]  /*b150*/  HMMA.16816.F32.BF16 R72, R72, R18, RZ ;  /* 0x000000124848723c */ /* 0x000fe200000418ff */
[----:B------:R-:W-:Y:S01]  /*b160*/  LDSM.16.MT88.4 R16, [R114+0x6c00] ;  /* 0x006c00007210783b */ /* 0x000fe20000004200 */
[----:B------:R-:W-:Y:S06]  /*b170*/  MUFU.EX2 R94, R94 ;  /* 0x0000005e005e7308 */ /* 0x000fec0000000800 */
[C---:B-1----:R-:W-:Y:S02]  /*b180*/  HMMA.16816.F32.BF16 R56, R4.reuse, R12, R56 ;  /* 0x0000000c0438723c */ /* 0x042fe40000041838 */
[----:B------:R-:W-:Y:S06]  /*b190*/  MUFU.EX2 R133, R133 ;  /* 0x0000008500857308 */ /* 0x000fec0000000800 */
[C---:B------:R-:W-:Y:S01]  /*b1a0*/  HMMA.16816.F32.BF16 R60, R4.reuse, R14, R60 ;  /* 0x0000000e043c723c */ /* 0x040fe2000004183c */
[----:B------:R-:W1:Y:S07]  /*b1b0*/  LDSM.16.MT88.4 R12, [R112+0x8400] ;  /* 0x00840000700c783b */ /* 0x000e6e0000004200 */
[C---:B----4-:R-:W-:Y:S08]  /*b1c0*/  HMMA.16816.F32.BF16 R76, R4.reuse, R8, R76 ;  /* 0x00000008044c723c */ /* 0x050ff0000004184c */
[C---:B------:R-:W-:Y:S01]  /*b1d0*/  HMMA.16816.F32.BF16 R64, R4.reuse, R10, R64 ;  /* 0x0000000a0440723c */ /* 0x040fe20000041840 */
[----:B------:R-:W3:Y:S07]  /*b1e0*/  LDSM.16.MT88.4 R8, [R114+0x6800] ;  /* 0x006800007208783b */ /* 0x000eee0000004200 */
[C---:B------:R-:W-:Y:S07]  /*b1f0*/  HMMA.16816.F32.BF16 R48, R4.reuse, R20, R48 ;  /* 0x000000140430723c */ /* 0x040fee0000041830 */
[----:B------:R-:W-:Y:S01]  /*b200*/  FFMA.FTZ R21, R111, c[0x0][0x23c], -R100 ;  /* 0x00008f006f157a23 */ /* 0x000fe20000010864 */
[----:B------:R-:W-:Y:S01]  /*b210*/  HMMA.16816.F32.BF16 R52, R4, R22, R52 ;  /* 0x000000160434723c */ /* 0x000fe20000041834 */
[--C-:B------:R-:W-:Y:S01]  /*b220*/  FFMA.FTZ R20, R110, c[0x0][0x23c], -R97.reuse ;  /* 0x00008f006e147a23 */ /* 0x100fe20000010861 */
[----:B------:R-:W-:Y:S05]  /*b230*/  MUFU.EX2 R100, R103 ;  /* 0x0000006700647308 */ /* 0x000fea0000000800 */
[----:B------:R-:W-:-:S02]  /*b240*/  FFMA.FTZ R22, R132, c[0x0][0x23c], -R97 ;  /* 0x00008f0084167a23 */ /* 0x000fc40000010861 */
[----:B------:R-:W-:Y:S01]  /*b250*/  FFMA.FTZ R23, R130, c[0x0][0x23c], -R97 ;  /* 0x00008f0082177a23 */ /* 0x000fe20000010861 */
[----:B------:R-:W4:Y:S01]  /*b260*/  MUFU.EX2 R21, R21 ;  /* 0x0000001500157308 */ /* 0x000f220000000800 */
[C---:B-1----:R-:W-:Y:S07]  /*b270*/  HMMA.16816.F32.BF16 R68, R4.reuse, R12, R68 ;  /* 0x0000000c0444723c */ /* 0x042fee0000041844 */
[----:B------:R-:W1:Y:S01]  /*b280*/  MUFU.EX2 R22, R22 ;  /* 0x0000001600167308 */ /* 0x000e620000000800 */
[----:B------:R-:W-:Y:S01]  /*b290*/  HMMA.16816.F32.BF16 R72, R4, R14, R72 ;  /* 0x0000000e0448723c */ /* 0x000fe20000041848 */
[----:B------:R-:W5:Y:S06]  /*b2a0*/  LDSM.16.MT88.4 R12, [R112+0x6800] ;  /* 0x00680000700c783b */ /* 0x000f6c0000004200 */
[----:B------:R-:W-:Y:S01]  /*b2b0*/  MUFU.EX2 R23, R23 ;  /* 0x0000001700177308 */ /* 0x000fe20000000800 */
[----:B--2---:R-:W-:Y:S01]  /*b2c0*/  F2FP.BF16.PACK_AB R4, R101, R106 ;  /* 0x0000006a6504723e */ /* 0x004fe200000010ff */
[----:B------:R-:W-:Y:S01]  /*b2d0*/  FADD.FTZ R106, R106, R25 ;  /* 0x000000196a6a7221 */ /* 0x000fe20000010000 */
[----:B----4-:R-:W-:-:S03]  /*b2e0*/  F2FP.BF16.PACK_AB R6, R21, R104 ;  /* 0x000000681506723e */ /* 0x010fc600000010ff */
[----:B------:R-:W-:Y:S02]  /*b2f0*/  FADD.FTZ R101, R101, R106 ;  /* 0x0000006a65657221 */ /* 0x000fe40000010000 */
[----:B------:R-:W2:Y:S01]  /*b300*/  MUFU.EX2 R20, R20 ;  /* 0x0000001400147308 */ /* 0x000ea20000000800 */
[----:B-1----:R-:W-:Y:S01]  /*b310*/  F2FP.BF16.PACK_AB R5, R22, R105 ;  /* 0x000000691605723e */ /* 0x002fe200000010ff */
[----:B------:R-:W-:Y:S02]  /*b320*/  FADD.FTZ R105, R105, R0 ;  /* 0x0000000069697221 */ /* 0x000fe40000010000 */
[----:B------:R-:W-:Y:S02]  /*b330*/  FADD.FTZ R104, R104, R101 ;  /* 0x0000006568687221 */ /* 0x000fe40000010000 */
[----:B------:R-:W-:Y:S02]  /*b340*/  FADD.FTZ R22, R22, R105 ;  /* 0x0000006916167221 */ /* 0x000fe40000010000 */
[----:B------:R-:W-:Y:S01]  /*b350*/  FADD.FTZ R104, R21, R104 ;  /* 0x0000006815687221 */ /* 0x000fe20000010000 */
[----:B--2---:R-:W-:Y:S01]  /*b360*/  F2FP.BF16.PACK_AB R7, R20, R23 ;  /* 0x000000171407723e */ /* 0x004fe200000010ff */
[----:B------:R-:W-:-:S04]  /*b370*/  FADD.FTZ R23, R23, R22 ;  /* 0x0000001617177221 */ /* 0x000fc80000010000 */
[----:B------:R-:W-:Y:S02]  /*b380*/  FADD.FTZ R20, R20, R23 ;  /* 0x0000001714147221 */ /* 0x000fe40000010000 */
[C---:B---3--:R-:W-:Y:S08]  /*b390*/  HMMA.16816.F32.BF16 R80, R4.reuse, R8, R80 ;  /* 0x000000080450723c */ /* 0x048ff00000041850 */
        /* <DEDUP_REMOVED lines=108> */
.L_x_5255:
[----:B------:R-:W-:-:S05]  /*ba60*/  IMAD.MOV.U32 R7, RZ, RZ, c[0x0][0x1a0] ;  /* 0x00006800ff077624 */ /* 0x000fca00078e00ff */
[----:B------:R-:W-:-:S04]  /*ba70*/  LEA R7, -R7, RZ, 0x6 ;  /* 0x000000ff07077211 */ /* 0x000fc800078e31ff */
[----:B------:R-:W-:Y:S02]  /*ba80*/  SHF.R.S32.HI R4, RZ, 0x1f, R7 ;  /* 0x0000001fff047819 */ /* 0x000fe40000011407 */
.L_x_5256:
[----:B------:R-:W-:Y:S01]  /*ba90*/  IMAD.MOV.U32 R0, RZ, RZ, c[0x0][0x1a0] ;  /* 0x00006800ff007624 */ /* 0x000fe200078e00ff */
[C---:B------:R-:W-:Y:S01]  /*baa0*/  LEA R128, P4, R7.reuse, R128, 0x1 ;  /* 0x0000008007807211 */ /* 0x040fe200078808ff */
[----:B------:R-:W-:Y:S01]  /*bab0*/  IMAD.MOV.U32 R5, RZ, RZ, c[0x0][0x1a4] ;  /* 0x00006900ff057624 */ /* 0x000fe200078e00ff */
[CC--:B------:R-:W-:Y:S02]  /*bac0*/  IADD3 R6, P3, R7.reuse, R88.reuse, RZ ;  /* 0x0000005807067210 */ /* 0x0c0fe40007f7e0ff */
[----:B------:R-:W-:Y:S02]  /*bad0*/  LEA R9, P1, R0, R7, 0x5 ;  /* 0x0000000700097211 */ /* 0x000fe400078228ff */
[----:B------:R-:W-:Y:S01]  /*bae0*/  LEA.HI.X R129, R7, R129, R4, 0x1, P4 ;  /* 0x0000008107817211 */ /* 0x000fe200020f0c04 */
[----:B------:R-:W-:Y:S01]  /*baf0*/  IMAD.X R7, R4, 0x1, R85, P3 ;  /* 0x0000000104077824 */ /* 0x000fe200018e0655 */
[----:B------:R-:W-:Y:S02]  /*bb00*/  IADD3 R9, P0, R9, R88, RZ ;  /* 0x0000005809097210 */ /* 0x000fe40007f1e0ff */
[----:B------:R-:W-:Y:S01]  /*bb10*/  LEA.HI.X R8, R0, R4, R5, 0x5, P1 ;  /* 0x0000000400087211 */ /* 0x000fe200008f2c05 */
[----:B------:R-:W-:Y:S01]  /*bb20*/  @!PT LDS RZ, [RZ] ;  /* 0x00000000fffff984 */ /* 0x000fe20000000800 */
[----:B------:R-:W-:Y:S01]  /*bb30*/  @!PT LDS RZ, [RZ] ;  /* 0x00000000fffff984 */ /* 0x000fe20000000800 */
[----:B------:R-:W-:Y:S01]  /*bb40*/  @!PT LDS RZ, [RZ] ;  /* 0x00000000fffff984 */ /* 0x000fe20000000800 */
[----:B------:R1:W-:Y:S01]  /*bb50*/  LDGSTS.E.BYPASS.LTC128B.128 [R122+0x6000], [R128.64] ;  /* 0x06000000807a7fae */ /* 0x0003e2000b901d46 */
[----:B------:R-:W-:-:S02]  /*bb60*/  LEA R10, P1, R6, c[0x0][0x170], 0x1 ;  /* 0x00005c00060a7a11 */ /* 0x000fc400078208ff */
[----:B------:R-:W-:Y:S01]  /*bb70*/  LEA R4, P3, R0, R128, 0x6 ;  /* 0x0000008000047211 */ /* 0x000fe200078630ff */
[----:B------:R-:W-:Y:S01]  /*bb80*/  IMAD.X R8, R8, 0x1, R85, P0 ;  /* 0x0000000108087824 */ /* 0x000fe200000e0655 */
[C---:B------:R-:W-:Y:S02]  /*bb90*/  LEA R16, P0, R9.reuse, c[0x0][0x170], 0x1 ;  /* 0x00005c0009107a11 */ /* 0x040fe400078008ff */
        /* <DEDUP_REMOVED lines=10> */
[----:B------:R-:W5:Y:S04]  /*bc40*/  LDSM.16.M88.4 R20, [R116+0x3400] ;  /* 0x003400007414783b */ /* 0x000f680000000200 */
[----:B------:R-:W4:Y:S04]  /*bc50*/  LDSM.16.M88.4 R12, [R116+0x3800] ;  /* 0x00380000740c783b */ /* 0x000f280000000200 */
[----:B------:R-:W3:Y:S04]  /*bc60*/  LDSM.16.M88.4 R28, [R116+0x3000] ;  /* 0x00300000741c783b */ /* 0x000ee80000000200 */
[----:B------:R-:W2:Y:S04]  /*bc70*/  LDSM.16.M88.4 R100, [R116+0x3c00] ;  /* 0x003c00007464783b */ /* 0x000ea80000000200 */
[----:B------:R-:W-:Y:S04]  /*bc80*/  LDSM.16.M88.4 R92, [R115] ;  /* 0x00000000735c783b */ /* 0x000fe80000000200 */
[----:B------:R-:W1:Y:S04]  /*bc90*/  LDSM.16.M88.4 R88, [R113+0x3400] ;  /* 0x003400007158783b */ /* 0x000e680000000200 */
[----:B------:R-:W1:Y:S04]  /*bca0*/  LDSM.16.M88.4 R32, [R113+0x3800] ;  /* 0x003800007120783b */ /* 0x000e680000000200 */
[----:B------:R-:W1:Y:S04]  /*bcb0*/  LDSM.16.M88.4 R104, [R113+0x3000] ;  /* 0x003000007168783b */ /* 0x000e680000000200 */
[----:B------:R-:W2:Y:S04]  /*bcc0*/  S2R R0, SR_TID.X ;  /* 0x0000000000007919 */ /* 0x000ea80000002100 */
[----:B------:R-:W0:Y:S01]  /*bcd0*/  LDGDEPBAR ;  /* 0x00000000000079af */ /* 0x000e220000000000 */
[C---:B-----5:R-:W-:Y:S08]  /*bce0*/  HMMA.16816.F32.BF16 R24, R96.reuse, R20, RZ ;  /* 0x000000146018723c */ /* 0x060ff000000418ff */
[C---:B----4-:R-:W-:Y:S08]  /*bcf0*/  HMMA.16816.F32.BF16 R16, R96.reuse, R12, RZ ;  /* 0x0000000c6010723c */ /* 0x050ff000000418ff */
[----:B------:R-:W-:Y:S01]  /*bd00*/  HMMA.16816.F32.BF16 R20, R96, R22, RZ ;  /* 0x000000166014723c */ /* 0x000fe200000418ff */
[----:B--2---:R-:W-:-:S05]  /*bd10*/  IMAD.SHL.U32 R0, R0, 0x2, RZ ;  /* 0x0000000200007824 */ /* 0x004fca00078e00ff */
[----:B------:R-:W-:Y:S02]  /*bd20*/  LOP3.LUT R85, R0, 0x6, RZ, 0xc0, !PT ;  /* 0x0000000600557812 */ /* 0x000fe400078ec0ff */
[----:B------:R-:W-:Y:S03]  /*bd30*/  HMMA.16816.F32.BF16 R12, R96, R14, RZ ;  /* 0x0000000e600c723c */ /* 0x000fe600000418ff */
[----:B------:R-:W-:-:S05]  /*bd40*/  IMAD R85, R126, 0x40, R85 ;  /* 0x000000407e557824 */ /* 0x000fca00078e0255 */
[C---:B---3--:R-:W-:Y:S01]  /*bd50*/  HMMA.16816.F32.BF16 R4, R96.reuse, R28, RZ ;  /* 0x0000001c6004723c */ /* 0x048fe200000418ff */
[C---:B------:R-:W-:Y:S02]  /*bd60*/  IADD3 R0, R85.reuse, 0x1, RZ ;  /* 0x0000000155007810 */ /* 0x040fe40007ffe0ff */
[C---:B------:R-:W-:Y:S02]  /*bd70*/  IADD3 R86, R85.reuse, 0x10, RZ ;  /* 0x0000001055567810 */ /* 0x040fe40007ffe0ff */
[C---:B------:R-:W-:Y:S02]  /*bd80*/  ISETP.GE.AND P5, PT, R0.reuse, R2, PT ;  /* 0x000000020000720c */ /* 0x040fe40003fa6270 */
[----:B------:R-:W-:Y:S01]  /*bd90*/  ISETP.GE.AND P1, PT, R0, R87, PT ;  /* 0x000000570000720c */ /* 0x000fe20003f26270 */
[----:B------:R-:W-:Y:S01]  /*bda0*/  HMMA.16816.F32.BF16 R28, R96, R30, RZ ;  /* 0x0000001e601c723c */ /* 0x000fe200000418ff */
[----:B------:R-:W-:-:S04]  /*bdb0*/  IADD3 R0, R85, 0x9, RZ ;  /* 0x0000000955007810 */ /* 0x000fc80007ffe0ff */
[----:B------:R-:W-:-:S03]  /*bdc0*/  ISETP.GE.AND P3, PT, R0, R2, PT ;  /* 0x000000020000720c */ /* 0x000fc60003f66270 */
[C---:B------:R-:W-:Y:S08]  /*bdd0*/  HMMA.16816.F32.BF16 R8, R96.reuse, R100, RZ ;  /* 0x000000646008723c */ /* 0x040ff000000418ff */
[----:B------:R-:W-:Y:S01]  /*bde0*/  HMMA.16816.F32.BF16 R96, R96, R102, RZ ;  /* 0x000000666060723c */ /* 0x000fe200000418ff */
        /* <DEDUP_REMOVED lines=8> */
[C---:B------:R-:W-:Y:S08]  /*be70*/  HMMA.16816.F32.BF16 R28, R92.reuse, R106, R28 ;  /* 0x0000006a5c1c723c */ /* 0x040ff0000004181c */
        /* <DEDUP_REMOVED lines=45> */
[C---:B-1----:R-:W-:Y:S07]  /*c150*/  HMMA.16816.F32.BF16 R16, R100.reuse, R32, R16 ;  /* 0x000000206410723c */ /* 0x042fee0000041810 */
[----:B------:R-:W-:Y:S01]  /*c160*/  IADD3 R32, R85, 0x8, RZ ;  /* 0x0000000855207810 */ /* 0x000fe20007ffe0ff */
[----:B------:R-:W-:Y:S01]  /*c170*/  HMMA.16816.F32.BF16 R12, R100, R34, R12 ;  /* 0x00000022640c723c */ /* 0x000fe2000004180c */
[----:B------:R-:W-:-:S02]  /*c180*/  FSEL R5, R5, -INF , !P5 ;  /* 0xff80000005057808 */ /* 0x000fc40006800000 */
[C---:B------:R-:W-:Y:S02]  /*c190*/  ISETP.GE.AND P4, PT, R32.reuse, R2, PT ;  /* 0x000000022000720c */ /* 0x040fe40003f86270 */
[-C--:B------:R-:W-:Y:S02]  /*c1a0*/  ISETP.GE.AND P6, PT, R32, R87.reuse, PT ;  /* 0x000000572000720c */ /* 0x080fe40003fc6270 */
[----:B------:R-:W1:Y:S01]  /*c1b0*/  LDSM.16.M88.4 R32, [R113+0x5c00] ;  /* 0x005c00007120783b */ /* 0x000e620000000200 */
[----:B---3--:R-:W-:Y:S01]  /*c1c0*/  HMMA.16816.F32.BF16 R24, R100, R88, R24 ;  /* 0x000000586418723c */ /* 0x008fe20000041818 */
[----:B------:R-:W-:Y:S01]  /*c1d0*/  ISETP.GE.AND P5, PT, R0, R87, PT ;  /* 0x000000570000720c */ /* 0x000fe20003fa6270 */
[----:B------:R-:W-:-:S04]  /*c1e0*/  DEPBAR.LE SB0, 0x0 ;  /* 0x000080000000791a */ /* 0x000fc80000000000 */
[----:B------:R-:W-:Y:S02]  /*c1f0*/  FSEL R0, R7, -INF , !P1 ;  /* 0xff80000007007808 */ /* 0x000fe40004800000 */
[----:B------:R-:W-:Y:S01]  /*c200*/  HMMA.16816.F32.BF16 R20, R100, R90, R20 ;  /* 0x0000005a6414723c */ /* 0x000fe20000041814 */
[----:B------:R-:W-:Y:S01]  /*c210*/  FSEL R7, R28, -INF , !P4 ;  /* 0xff8000001c077808 */ /* 0x000fe20006000000 */
[----:B------:R-:W-:Y:S01]  /*c220*/  BAR.SYNC.DEFER_BLOCKING 0x0 ;  /* 0x0000000000007b1d */ /* 0x000fe20000010000 */
[C---:B------:R-:W-:Y:S02]  /*c230*/  ISETP.GE.AND P1, PT, R86.reuse, R2, PT ;  /* 0x000000025600720c */ /* 0x040fe40003f26270 */
        /* <DEDUP_REMOVED lines=9> */
[C---:B------:R-:W-:Y:S02]  /*c2d0*/  ISETP.GE.AND P5, PT, R86.reuse, R2, PT ;  /* 0x000000025600720c */ /* 0x040fe40003fa6270 */
[C---:B------:R-:W-:Y:S02]  /*c2e0*/  IADD3 R31, R85.reuse, 0x19, RZ ;  /* 0x00000019551f7810 */ /* 0x040fe40007ffe0ff */
[----:B------:R-:W-:Y:S02]  /*c2f0*/  IADD3 R24, R85, 0x20, RZ ;  /* 0x0000002055187810 */ /* 0x000fe40007ffe0ff */
[----:B------:R-:W-:Y:S01]  /*c300*/  ISETP.GE.AND P1, PT, R86, R87, PT ;  /* 0x000000575600720c */ /* 0x000fe20003f26270 */
[----:B-1----:R-:W-:Y:S01]  /*c310*/  HMMA.16816.F32.BF16 R8, R100, R32, R8 ;  /* 0x000000206408723c */ /* 0x002fe20000041808 */
[----:B------:R-:W-:Y:S02]  /*c320*/  FSEL R106, R26, -INF , !P4 ;  /* 0xff8000001a6a7808 */ /* 0x000fe40006000000 */
[----:B------:R-:W-:-:S02]  /*c330*/  FSEL R107, R25, -INF , !P6 ;  /* 0xff800000196b7808 */ /* 0x000fc40007000000 */
[----:B------:R-:W-:Y:S02]  /*c340*/  FSEL R140, R27, -INF , !P3 ;  /* 0xff8000001b8c7808 */ /* 0x000fe40005800000 */
[CC--:B------:R-:W-:Y:S01]  /*c350*/  ISETP.GE.AND P4, PT, R31.reuse, R2.reuse, PT ;  /* 0x000000021f00720c */ /* 0x0c0fe20003f86270 */
[----:B------:R-:W-:Y:S01]  /*c360*/  HMMA.16816.F32.BF16 R32, R100, R34, R96 ;  /* 0x000000226420723c */ /* 0x000fe20000041860 */
[----:B------:R-:W-:Y:S02]  /*c370*/  ISETP.GE.AND P6, PT, R31, R87, PT ;  /* 0x000000571f00720c */ /* 0x000fe40003fc6270 */
[----:B------:R-:W-:Y:S02]  /*c380*/  ISETP.GE.AND P3, PT, R24, R2, PT ;  /* 0x000000021800720c */ /* 0x000fe40003f66270 */
[----:B------:R-:W-:Y:S02]  /*c390*/  IADD3 R25, R85, 0x21, RZ ;  /* 0x0000002155197810 */ /* 0x000fe40007ffe0ff */
[----:B------:R-:W-:-:S02]  /*c3a0*/  FSEL R109, R20, -INF , !P5 ;  /* 0xff800000146d7808 */ /* 0x000fc40006800000 */
[----:B------:R-:W-:Y:S02]  /*c3b0*/  IADD3 R20, R85, 0x28, RZ ;  /* 0x0000002855147810 */ /* 0x000fe40007ffe0ff */
[----:B------:R-:W-:Y:S02]  /*c3c0*/  FSEL R110, R22, -INF , !P1 ;  /* 0xff800000166e7808 */ /* 0x000fe40004800000 */
[----:B------:R-:W-:Y:S02]  /*c3d0*/  ISETP.GE.AND P5, PT, R24, R87, PT ;  /* 0x000000571800720c */ /* 0x000fe40003fa6270 */
[----:B------:R-:W-:Y:S02]  /*c3e0*/  ISETP.GE.AND P1, PT, R25, R2, PT ;  /* 0x000000021900720c */ /* 0x000fe40003f26270 */
        /* <DEDUP_REMOVED lines=101> */
.L_x_5258:
[----:B------:R-:W-:-:S05]  /*ca40*/  IMAD.MOV.U32 R10, RZ, RZ, c[0x0][0x198] ;  /* 0x00006600ff0a7624 */ /* 0x000fca00078e00ff */
[----:B------:R-:W-:-:S04]  /*ca50*/  LEA R10, -R10, RZ, 0x6 ;  /* 0x000000ff0a0a7211 */ /* 0x000fc800078e31ff */
[----:B------:R-:W-:Y:S02]  /*ca60*/  SHF.R.S32.HI R8, RZ, 0x1f, R10 ;  /* 0x0000001fff087819 */ /* 0x000fe4000001140a */
.L_x_5259:
[C---:B------:R-:W-:Y:S01]  /*ca70*/  LEA R124, P0, R10.reuse, R124, 0x1 ;  /* 0x0000007c0a7c7211 */ /* 0x040fe200078008ff */
[----:B------:R-:W-:Y:S02]  /*ca80*/  IMAD.MOV.U32 R2, RZ, RZ, c[0x0][0x198] ;  /* 0x00006600ff027624 */ /* 0x000fe400078e00ff */
[----:B------:R-:W-:Y:S01]  /*ca90*/  IMAD.MOV.U32 R4, RZ, RZ, c[0x0][0x19c] ;  /* 0x00006700ff047624 */ /* 0x000fe200078e00ff */
[----:B------:R-:W-:Y:S01]  /*caa0*/  LEA.HI.X R123, R10, R123, R8, 0x1, P0 ;  /* 0x0000007b0a7b7211 */ /* 0x000fe200000f0c08 */
[----:B------:R-:W-:Y:S01]  /*cab0*/  IMAD.MOV.U32 R12, RZ, RZ, R124 ;  /* 0x000000ffff0c7224 */ /* 0x000fe200078e007c */
[----:B------:R-:W-:-:S03]  /*cac0*/  LEA R10, P0, R2, R124, 0x6 ;  /* 0x0000007c020a7211 */ /* 0x000fc600078030ff */
[----:B------:R-:W-:Y:S01]  /*cad0*/  IMAD.MOV.U32 R13, RZ, RZ, R123 ;  /* 0x000000ffff0d7224 */ /* 0x000fe200078e007b */
[----:B------:R-:W-:-:S04]  /*cae0*/  LEA.HI.X R11, R2, R123, R4, 0x6, P0 ;  /* 0x0000007b020b7211 */ /* 0x000fc800000f3404 */
        /* <DEDUP_REMOVED lines=10> */
.L_x_5257:
        /* <DEDUP_REMOVED lines=40> */
[----:B-1----:R-:W-:-:S04]  /*ce10*/  FMNMX.FTZ R89, R2, R89, !PT ;  /* 0x0000005902597209 */ /* 0x002fc80007810000 */
[C---:B------:R-:W-:Y:S01]  /*ce20*/  FSETP.NEU.FTZ.AND P1, PT, R89.reuse, -INF , PT ;  /* 0xff8000005900780b */ /* 0x040fe20003f3d000 */
[----:B------:R-:W-:Y:S01]  /*ce30*/  FMUL.FTZ R102, R89, c[0x0][0x23c] ;  /* 0x00008f0059667a20 */ /* 0x000fe20000410000 */
[----:B--2---:R-:W-:-:S04]  /*ce40*/  FMNMX.FTZ R88, R11, R88, !PT ;  /* 0x000000580b587209 */ /* 0x004fc80007810000 */
[----:B------:R-:W-:Y:S01]  /*ce50*/  FSEL R102, R102, RZ, P1 ;  /* 0x000000ff66667208 */ /* 0x000fe20000800000 */
[C---:B------:R-:W-:Y:S01]  /*ce60*/  FMUL.FTZ R95, R88.reuse, c[0x0][0x23c] ;  /* 0x00008f00585f7a20 */ /* 0x040fe20000410000 */
[----:B------:R-:W-:-:S03]  /*ce70*/  FSETP.NEU.FTZ.AND P0, PT, R88, -INF , PT ;  /* 0xff8000005800780b */ /* 0x000fc60003f1d000 */
[--C-:B------:R-:W-:Y:S01]  /*ce80*/  FFMA.FTZ R87, R5, c[0x0][0x23c], -R102.reuse ;  /* 0x00008f0005577a23 */ /* 0x100fe20000010866 */
[----:B------:R-:W-:Y:S01]  /*ce90*/  FSEL R5, R89, RZ, P1 ;  /* 0x000000ff59057208 */ /* 0x000fe20000800000 */
[--C-:B------:R-:W-:Y:S01]  /*cea0*/  FFMA.FTZ R92, R9, c[0x0][0x23c], -R102.reuse ;  /* 0x00008f00095c7a23 */ /* 0x100fe20000010866 */
[----:B------:R-:W-:Y:S01]  /*ceb0*/  FSEL R4, R88, RZ, P0 ;  /* 0x000000ff58047208 */ /* 0x000fe20000000000 */
[----:B------:R-:W-:Y:S01]  /*cec0*/  FFMA.FTZ R86, R7, c[0x0][0x23c], -R102 ;  /* 0x00008f0007567a23 */ /* 0x000fe20000010866 */
[----:B------:R-:W-:Y:S01]  /*ced0*/  FSEL R95, R95, RZ, P0 ;  /* 0x000000ff5f5f7208 */ /* 0x000fe20000000000 */
[----:B------:R-:W-:Y:S01]  /*cee0*/  FADD.FTZ R84, R84, -R5 ;  /* 0x8000000554547221 */ /* 0x000fe20000010000 */
[----:B------:R-:W-:Y:S01]  /*cef0*/  MUFU.EX2 R87, R87 ;  /* 0x0000005700577308 */ /* 0x000fe20000000800 */
[----:B------:R-:W-:Y:S02]  /*cf00*/  FADD.FTZ R3, R3, -R4 ;  /* 0x8000000403037221 */ /* 0x000fe40000010000 */
[----:B------:R-:W-:-:S02]  /*cf10*/  FFMA.FTZ R2, R0, c[0x0][0x23c], -R95 ;  /* 0x00008f0000027a23 */ /* 0x000fc4000001085f */
[--C-:B------:R-:W-:Y:S02]  /*cf20*/  FFMA.FTZ R85, R29, c[0x0][0x23c], -R102.reuse ;  /* 0x00008f001d557a23 */ /* 0x100fe40000010866 */
[--C-:B------:R-:W-:Y:S01]  /*cf30*/  FFMA.FTZ R90, R6, c[0x0][0x23c], -R95.reuse ;  /* 0x00008f00065a7a23 */ /* 0x100fe2000001085f */
[----:B------:R-:W1:Y:S01]  /*cf40*/  MUFU.EX2 R92, R92 ;  /* 0x0000005c005c7308 */ /* 0x000e620000000800 */
[--C-:B------:R-:W-:Y:S02]  /*cf50*/  FFMA.FTZ R0, R30, c[0x0][0x23c], -R95.reuse ;  /* 0x00008f001e007a23 */ /* 0x100fe4000001085f */
[----:B------:R-:W-:Y:S02]  /*cf60*/  FFMA.FTZ R91, R28, c[0x0][0x23c], -R95 ;  /* 0x00008f001c5b7a23 */ /* 0x000fe4000001085f */
[----:B------:R-:W-:Y:S01]  /*cf70*/  FMUL.FTZ R84, R84, c[0x0][0x23c] ;  /* 0x00008f0054547a20 */ /* 0x000fe20000410000 */
[----:B------:R-:W2:Y:S01]  /*cf80*/  LDSM.16.MT88.4 R28, [R114+0x7000] ;  /* 0x00700000721c783b */ /* 0x000ea20000004200 */
[----:B------:R-:W-:Y:S01]  /*cf90*/  FMUL.FTZ R3, R3, c[0x0][0x23c] ;  /* 0x00008f0003037a20 */ /* 0x000fe20000410000 */
        /* <DEDUP_REMOVED lines=32> */
[--C-:B------:R-:W-:Y:S02]  /*d1a0*/  FFMA.FTZ R94, R94, c[0x0][0x23c], -R95.reuse ;  /* 0x00008f005e5e7a23 */ /* 0x100fe4000001085f */
[----:B------:R-:W-:-:S03]  /*d1b0*/  FFMA.FTZ R93, R93, c[0x0][0x23c], -R95 ;  /* 0x00008f005d5d7a23 */ /* 0x000fc6000001085f */
        /* <DEDUP_REMOVED lines=8> */
[----:B------:R-:W1:Y:S01]  /*d240*/  MUFU.EX2 R107, R107 ;  /* 0x0000006b006b7308 */ /* 0x000e620000000800 */
[-C--:B------:R-:W-:Y:S02]  /*d250*/  FMUL.FTZ R11, R83, R3.reuse ;  /* 0x00000003530b7220 */ /* 0x080fe40000410000 */
        /* <DEDUP_REMOVED lines=10> */
[----:B------:R-:W3:Y:S01]  /*d300*/  LDSM.16.MT88.4 R36, [R112+0x7000] ;  /* 0x007000007024783b */ /* 0x000ee20000004200 */
[----:B------:R-:W-:Y:S01]  /*d310*/  FMUL.FTZ R45, R45, R84 ;  /* 0x000000542d2d7220 */ /* 0x000fe20000410000 */
[----:B------:R-:W-:Y:S01]  /*d320*/  MUFU.EX2 R103, R103 ;  /* 0x0000006700677308 */ /* 0x000fe20000000800 */
        /* <DEDUP_REMOVED lines=10> */
[----:B------:R-:W-:Y:S01]  /*d3d0*/  FMUL.FTZ R53, R53, R84 ;  /* 0x0000005435357220 */ /* 0x000fe20000410000 */
[----:B------:R-:W4:Y:S01]  /*d3e0*/  LDSM.16.MT88.4 R44, [R114+0x8000] ;  /* 0x00800000722c783b */ /* 0x000f220000004200 */
[-C--:B------:R-:W-:Y:S01]  /*d3f0*/  FMUL.FTZ R54, R54, R3.reuse ;  /* 0x0000000336367220 */ /* 0x080fe20000410000 */
[----:B------:R-:W5:Y:S01]  /*d400*/  MUFU.EX2 R105, R105 ;  /* 0x0000006900697308 */ /* 0x000f620000000800 */
[----:B------:R-:W-:-:S02]  /*d410*/  FMUL.FTZ R55, R55, R3 ;  /* 0x0000000337377220 */ /* 0x000fc40000410000 */
[-C--:B------:R-:W-:Y:S01]  /*d420*/  FMUL.FTZ R32, R56, R84.reuse ;  /* 0x0000005438207220 */ /* 0x080fe20000410000 */
[C---:B--2---:R-:W-:Y:S01]  /*d430*/  HMMA.16816.F32.BF16 R24, R4.reuse, R28, R24 ;  /* 0x0000001c0418723c */ /* 0x044fe20000041818 */
[-C--:B------:R-:W-:Y:S02]  /*d440*/  FMUL.FTZ R33, R57, R84.reuse ;  /* 0x0000005439217220 */ /* 0x080fe40000410000 */
[-C--:B------:R-:W-:Y:S01]  /*d450*/  FMUL.FTZ R34, R58, R3.reuse ;  /* 0x000000033a227220 */ /* 0x080fe20000410000 */
[----:B------:R-:W-:Y:S01]  /*d460*/  MUFU.EX2 R110, R110 ;  /* 0x0000006e006e7308 */ /* 0x000fe20000000800 */
[----:B------:R-:W-:Y:S02]  /*d470*/  FMUL.FTZ R35, R59, R3 ;  /* 0x000000033b237220 */ /* 0x000fe40000410000 */
[-C--:B------:R-:W-:Y:S01]  /*d480*/  FMUL.FTZ R60, R60, R84.reuse ;  /* 0x000000543c3c7220 */ /* 0x080fe20000410000 */
[----:B------:R-:W-:Y:S01]  /*d490*/  HMMA.16816.F32.BF16 R28, R4, R30, R52 ;  /* 0x0000001e041c723c */ /* 0x000fe20000041834 */
[----:B------:R-:W2:Y:S01]  /*d4a0*/  LDSM.16.MT88.4 R52, [R112+0x8000] ;  /* 0x008000007034783b */ /* 0x000ea20000004200 */
[----:B------:R-:W-:-:S02]  /*d4b0*/  FMUL.FTZ R61, R61, R84 ;  /* 0x000000543d3d7220 */ /* 0x000fc40000410000 */
[-C--:B------:R-:W-:Y:S01]  /*d4c0*/  FMUL.FTZ R62, R62, R3.reuse ;  /* 0x000000033e3e7220 */ /* 0x080fe20000410000 */
[----:B------:R-:W-:Y:S01]  /*d4d0*/  LDSM.16.MT88.4 R56, [R112+0x6400] ;  /* 0x006400007038783b */ /* 0x000fe20000004200 */
[-C--:B------:R-:W-:Y:S01]  /*d4e0*/  FMUL.FTZ R63, R63, R3.reuse ;  /* 0x000000033f3f7220 */ /* 0x080fe20000410000 */
[----:B------:R-:W1:Y:S01]  /*d4f0*/  MUFU.EX2 R109, R109 ;  /* 0x0000006d006d7308 */ /* 0x000e620000000800 */
[C---:B---3--:R-:W-:Y:S01]  /*d500*/  HMMA.16816.F32.BF16 R32, R4.reuse, R36, R32 ;  /* 0x000000240420723c */ /* 0x048fe20000041820 */
[-C--:B------:R-:W-:Y:S02]  /*d510*/  FMUL.FTZ R40, R76, R84.reuse ;  /* 0x000000544c287220 */ /* 0x080fe40000410000 */
[-C--:B------:R-:W-:Y:S02]  /*d520*/  FMUL.FTZ R41, R77, R84.reuse ;  /* 0x000000544d297220 */ /* 0x080fe40000410000 */
[-C--:B------:R-:W-:Y:S02]  /*d530*/  FMUL.FTZ R42, R78, R3.reuse ;  /* 0x000000034e2a7220 */ /* 0x080fe40000410000 */
[----:B------:R-:W-:Y:S01]  /*d540*/  FMUL.FTZ R43, R79, R3 ;  /* 0x000000034f2b7220 */ /* 0x000fe20000410000 */
[----:B------:R-:W-:Y:S01]  /*d550*/  HMMA.16816.F32.BF16 R36, R4, R38, R60 ;  /* 0x000000260424723c */ /* 0x000fe2000004183c */
[----:B------:R-:W3:Y:S01]  /*d560*/  LDSM.16.MT88.4 R60, [R114+0x6400] ;  /* 0x00640000723c783b */ /* 0x000ee20000004200 */
[-C--:B------:R-:W-:Y:S01]  /*d570*/  FMUL.FTZ R64, R64, R84.reuse ;  /* 0x0000005440407220 */ /* 0x080fe20000410000 */
[----:B------:R-:W-:Y:S01]  /*d580*/  MUFU.EX2 R138, R138 ;  /* 0x0000008a008a7308 */ /* 0x000fe20000000800 */
[----:B------:R-:W-:-:S02]  /*d590*/  FMUL.FTZ R65, R65, R84 ;  /* 0x0000005441417220 */ /* 0x000fc40000410000 */
[-C--:B------:R-:W-:Y:S02]  /*d5a0*/  FMUL.FTZ R66, R66, R3.reuse ;  /* 0x0000000342427220 */ /* 0x080fe40000410000 */
[-C--:B------:R-:W-:Y:S02]  /*d5b0*/  FMUL.FTZ R67, R67, R3.reuse ;  /* 0x0000000343437220 */ /* 0x080fe40000410000 */
[-C--:B------:R-:W-:Y:S01]  /*d5c0*/  FMUL.FTZ R48, R68, R84.reuse ;  /* 0x0000005444307220 */ /* 0x080fe20000410000 */
[----:B----4-:R-:W-:Y:S01]  /*d5d0*/  HMMA.16816.F32.BF16 R40, R4, R44, R40 ;  /* 0x0000002c0428723c */ /* 0x010fe20000041828 */
[----:B------:R-:W-:Y:S01]  /*d5e0*/  FMUL.FTZ R49, R69, R84 ;  /* 0x0000005445317220 */ /* 0x000fe20000410000 */
[----:B------:R-:W-:Y:S01]  /*d5f0*/  MUFU.EX2 R125, R125 ;  /* 0x0000007d007d7308 */ /* 0x000fe20000000800 */
[-C--:B------:R-:W-:Y:S02]  /*d600*/  FMUL.FTZ R50, R70, R3.reuse ;  /* 0x0000000346327220 */ /* 0x080fe40000410000 */
[----:B------:R-:W-:-:S02]  /*d610*/  FMUL.FTZ R51, R71, R3 ;  /* 0x0000000347337220 */ /* 0x000fc40000410000 */
[-C--:B------:R-:W-:Y:S01]  /*d620*/  FMUL.FTZ R72, R72, R84.reuse ;  /* 0x0000005448487220 */ /* 0x080fe20000410000 */
[C---:B------:R-:W-:Y:S01]  /*d630*/  HMMA.16816.F32.BF16 R44, R4.reuse, R46, R64 ;  /* 0x0000002e042c723c */ /* 0x040fe20000041840 */
[-C--:B------:R-:W-:Y:S01]  /*d640*/  FMUL.FTZ R73, R73, R84.reuse ;  /* 0x0000005449497220 */ /* 0x080fe20000410000 */
[----:B------:R-:W4:Y:S01]  /*d650*/  LDSM.16.MT88.4 R64, [R114+0x7400] ;  /* 0x007400007240783b */ /* 0x000f220000004200 */
[-C--:B------:R-:W-:Y:S01]  /*d660*/  FMUL.FTZ R74, R74, R3.reuse ;  /* 0x000000034a4a7220 */ /* 0x080fe20000410000 */
[----:B------:R-:W-:Y:S01]  /*d670*/  MUFU.EX2 R111, R111 ;  /* 0x0000006f006f7308 */ /* 0x000fe20000000800 */
[-C--:B------:R-:W-:Y:S02]  /*d680*/  FMUL.FTZ R75, R75, R3.reuse ;  /* 0x000000034b4b7220 */ /* 0x080fe40000410000 */
[----:B------:R-:W-:Y:S01]  /*d690*/  FFMA.FTZ R84, R135, R84, R92 ;  /* 0x0000005487547223 */ /* 0x000fe2000001005c */
[----:B--2---:R-:W-:Y:S01]  /*d6a0*/  HMMA.16816.F32.BF16 R48, R4, R52, R48 ;  /* 0x000000340430723c */ /* 0x004fe20000041830 */
[----:B------:R-:W-:-:S02]  /*d6b0*/  FFMA.FTZ R3, R133, R3, R90 ;  /* 0x0000000385037223 */ /* 0x000fc4000001005a */
[----:B------:R-:W-:Y:S01]  /*d6c0*/  FADD.FTZ R87, R87, R84 ;  /* 0x0000005457577221 */ /* 0x000fe20000010000 */
[----:B------:R-:W-:Y:S01]  /*d6d0*/  MUFU.EX2 R140, R140 ;  /* 0x0000008c008c7308 */ /* 0x000fe20000000800 */
[----:B------:R-:W-:Y:S01]  /*d6e0*/  FADD.FTZ R3, R2, R3 ;  /* 0x0000000302037221 */ /* 0x000fe20000010000 */
[----:B------:R-:W-:Y:S01]  /*d6f0*/  MOV R84, R89 ;  /* 0x0000005900547202 */ /* 0x000fe20000000f00 */
[----:B------:R-:W-:Y:S01]  /*d700*/  FADD.FTZ R86, R86, R87 ;  /* 0x0000005756567221 */ /* 0x000fe20000010000 */
[----:B------:R-:W-:Y:S01]  /*d710*/  HMMA.16816.F32.BF16 R4, R4, R54, R72 ;  /* 0x000000360404723c */ /* 0x000fe20000041848 */
[----:B-1----:R-:W-:Y:S01]  /*d720*/  F2FP.BF16.PACK_AB R52, R107, R108 ;  /* 0x0000006c6b34723e */ /* 0x002fe200000010ff */
[----:B------:R-:W-:Y:S01]  /*d730*/  FADD.FTZ R0, R0, R3 ;  /* 0x0000000300007221 */ /* 0x000fe20000010000 */
[----:B-----5:R-:W-:Y:S01]  /*d740*/  F2FP.BF16.PACK_AB R53, R105, R106 ;  /* 0x0000006a6935723e */ /* 0x020fe200000010ff */
[----:B------:R-:W1:Y:S01]  /*d750*/  MUFU.EX2 R137, R137 ;  /* 0x0000008900897308 */ /* 0x000e620000000800 */
[----:B------:R-:W-:-:S02]  /*d760*/  FADD.FTZ R85, R85, R86 ;  /* 0x0000005655557221 */ /* 0x000fc40000010000 */
[----:B------:R-:W-:Y:S01]  /*d770*/  F2FP.BF16.PACK_AB R54, R103, R104 ;  /* 0x000000686736723e */ /* 0x000fe200000010ff */
[----:B------:R-:W-:Y:S01]  /*d780*/  FADD.FTZ R91, R91, R0 ;  /* 0x000000005b5b7221 */ /* 0x000fe20000010000 */
[----:B------:R-:W-:Y:S01]  /*d790*/  F2FP.BF16.PACK_AB R55, R109, R110 ;  /* 0x0000006e6d37723e */ /* 0x000fe200000010ff */
[----:B------:R-:W-:Y:S02]  /*d7a0*/  FADD.FTZ R108, R108, R85 ;  /* 0x000000556c6c7221 */ /* 0x000fe40000010000 */
[----:B------:R-:W2:Y:S01]  /*d7b0*/  MUFU.EX2 R132, R132 ;  /* 0x0000008400847308 */ /* 0x000ea20000000800 */
[----:B------:R-:W-:Y:S02]  /*d7c0*/  FADD.FTZ R106, R106, R91 ;  /* 0x0000005b6a6a7221 */ /* 0x000fe40000010000 */
[----:B------:R-:W-:Y:S01]  /*d7d0*/  FADD.FTZ R107, R107, R108 ;  /* 0x0000006c6b6b7221 */ /* 0x000fe20000010000 */
[----:B---3--:R-:W-:Y:S01]  /*d7e0*/  HMMA.16816.F32.BF16 R8, R52, R60, R8 ;  /* 0x0000003c3408723c */ /* 0x008fe20000041808 */
[----:B------:R-:W-:-:S02]  /*d7f0*/  FADD.FTZ R105, R105, R106 ;  /* 0x0000006a69697221 */ /* 0x000fc40000010000 */
[----:B------:R-:W-:Y:S01]  /*d800*/  FADD.FTZ R104, R104, R107 ;  /* 0x0000006b68687221 */ /* 0x000fe20000010000 */
[----:B------:R-:W-:Y:S01]  /*d810*/  MUFU.EX2 R130, R130 ;  /* 0x0000008200827308 */ /* 0x000fe20000000800 */
[----:B------:R-:W-:Y:S02]  /*d820*/  FADD.FTZ R0, R110, R105 ;  /* 0x000000696e007221 */ /* 0x000fe40000010000 */
[----:B------:R-:W-:Y:S01]  /*d830*/  FADD.FTZ R103, R103, R104 ;  /* 0x0000006867677221 */ /* 0x000fe20000010000 */
[----:B------:R-:W-:Y:S01]  /*d840*/  HMMA.16816.F32.BF16 R12, R52, R62, R12 ;  /* 0x0000003e340c723c */ /* 0x000fe2000004180c */
[----:B------:R-:W3:Y:S01]  /*d850*/  LDSM.16.MT88.4 R60, [R112+0x7400] ;  /* 0x00740000703c783b */ /* 0x000ee20000004200 */
[----:B------:R-:W-:Y:S02]  /*d860*/  FADD.FTZ R0, R109, R0 ;  /* 0x000000006d007221 */ /* 0x000fe40000010000 */
[----:B------:R-:W-:Y:S02]  /*d870*/  MUFU.EX2 R131, R131 ;  /* 0x0000008300837308 */ /* 0x000fe40000000800 */
[----:B-1----:R-:W-:-:S02]  /*d880*/  FADD.FTZ R3, R137, R0 ;  /* 0x0000000089037221 */ /* 0x002fc40000010000 */
[C---:B------:R-:W-:Y:S02]  /*d890*/  HMMA.16816.F32.BF16 R16, R52.reuse, R56, R16 ;  /* 0x000000383410723c */ /* 0x040fe40000041810 */
[----:B--2---:R-:W-:Y:S02]  /*d8a0*/  FADD.FTZ R3, R132, R3 ;  /* 0x0000000384037221 */ /* 0x004fe40000010000 */
[----:B------:R-:W-:Y:S04]  /*d8b0*/  MUFU.EX2 R97, R97 ;  /* 0x0000006100617308 */ /* 0x000fe80000000800 */
[C---:B------:R-:W-:Y:S01]  /*d8c0*/  HMMA.16816.F32.BF16 R20, R52.reuse, R58, R20 ;  /* 0x0000003a3414723c */ /* 0x040fe20000041814 */
[----:B------:R-:W1:Y:S03]  /*d8d0*/  LDSM.16.MT88.4 R56, [R114+0x8400] ;  /* 0x008400007238783b */ /* 0x000e660000004200 */
[----:B------:R-:W2:Y:S04]  /*d8e0*/  MUFU.EX2 R134, R134 ;  /* 0x0000008600867308 */ /* 0x000ea80000000800 */
[C---:B----4-:R-:W-:Y:S04]  /*d8f0*/  HMMA.16816.F32.BF16 R24, R52.reuse, R64, R24 ;  /* 0x000000403418723c */ /* 0x050fe80000041818 */
[----:B------:R-:W-:Y:S04]  /*d900*/  MUFU.EX2 R99, R99 ;  /* 0x0000006300637308 */ /* 0x000fe80000000800 */
[----:B------:R-:W-:Y:S01]  /*d910*/  HMMA.16816.F32.BF16 R28, R52, R66, R28 ;  /* 0x00000042341c723c */ /* 0x000fe2000004181c */
[----:B------:R-:W-:Y:S03]  /*d920*/  LDSM.16.MT88.4 R64, [R112+0x6800] ;  /* 0x006800007040783b */ /* 0x000fe60000004200 */
[----:B------:R-:W4:Y:S01]  /*d930*/  MUFU.EX2 R100, R100 ;  /* 0x0000006400647308 */ /* 0x000f220000000800 */
[----:B--2---:R-:W-:-:S03]  /*d940*/  F2FP.BF16.PACK_AB R72, R134, R97 ;  /* 0x000000618648723e */ /* 0x004fc600000010ff */
[C---:B---3--:R-:W-:Y:S04]  /*d950*/  HMMA.16816.F32.BF16 R32, R52.reuse, R60, R32 ;  /* 0x0000003c3420723c */ /* 0x048fe80000041820 */
[----:B------:R-:W-:Y:S04]  /*d960*/  MUFU.EX2 R96, R96 ;  /* 0x0000006000607308 */ /* 0x000fe80000000800 */
[----:B------:R-:W-:Y:S01]  /*d970*/  HMMA.16816.F32.BF16 R36, R52, R62, R36 ;  /* 0x0000003e3424723c */ /* 0x000fe20000041824 */
[----:B------:R-:W2:Y:S03]  /*d980*/  LDSM.16.MT88.4 R60, [R112+0x8400] ;  /* 0x00840000703c783b */ /* 0x000ea60000004200 */
[----:B------:R-:W3:Y:S01]  /*d990*/  MUFU.EX2 R101, R101 ;  /* 0x0000006500657308 */ /* 0x000ee20000000800 */
[----:B----4-:R-:W-:-:S03]  /*d9a0*/  F2FP.BF16.PACK_AB R74, R100, R99 ;  /* 0x00000063644a723e */ /* 0x010fc600000010ff */
[C---:B-1----:R-:W-:Y:S04]  /*d9b0*/  HMMA.16816.F32.BF16 R40, R52.reuse, R56, R40 ;  /* 0x000000383428723c */ /* 0x042fe80000041828 */
[----:B------:R-:W-:Y:S04]  /*d9c0*/  MUFU.EX2 R94, R94 ;  /* 0x0000005e005e7308 */ /* 0x000fe80000000800 */
[----:B------:R-:W-:Y:S01]  /*d9d0*/  HMMA.16816.F32.BF16 R44, R52, R58, R44 ;  /* 0x0000003a342c723c */ /* 0x000fe2000004182c */
[----:B------:R-:W1:Y:S03]  /*d9e0*/  LDSM.16.MT88.4 R56, [R114+0x6800] ;  /* 0x006800007238783b */ /* 0x000e660000004200 */
[----:B------:R-:W4:Y:S01]  /*d9f0*/  MUFU.EX2 R93, R93 ;  /* 0x0000005d005d7308 */ /* 0x000f220000000800 */
[----:B---3--:R-:W-:-:S02]  /*da00*/  F2FP.BF16.PACK_AB R73, R101, R96 ;  /* 0x000000606549723e */ /* 0x008fc400000010ff */
[----:B----4-:R-:W-:Y:S01]  /*da10*/  F2FP.BF16.PACK_AB R75, R93, R94 ;  /* 0x0000005e5d4b723e */ /* 0x010fe200000010ff */
        /* <DEDUP_REMOVED lines=9> */
[----:B------:R-:W-:Y:S01]  /*dab0*/  FADD.FTZ R130, R130, R3 ;  /* 0x0000000382827221 */ /* 0x000fe20000010000 */
[----:B------:R-:W-:Y:S01]  /*dac0*/  MOV R3, R88 ;  /* 0x0000005800037202 */ /* 0x000fe20000000f00 */
[----:B------:R-:W-:Y:S02]  /*dad0*/  FADD.FTZ R111, R111, R0 ;  /* 0x000000006f6f7221 */ /* 0x000fe40000010000 */
[----:B------:R-:W-:Y:S02]  /*dae0*/  FADD.FTZ R131, R131, R130 ;  /* 0x0000008283837221 */ /* 0x000fe40000010000 */
[----:B-1----:R-:W-:Y:S01]  /*daf0*/  HMMA.16816.F32.BF16 R8, R52, R56, R8 ;  /* 0x000000383408723c */ /* 0x002fe20000041808 */
[----:B------:R-:W-:-:S02]  /*db00*/  FADD.FTZ R140, R140, R111 ;  /* 0x0000006f8c8c7221 */ /* 0x000fc40000010000 */
[----:B------:R-:W-:Y:S02]  /*db10*/  FADD.FTZ R96, R96, R131 ;  /* 0x0000008360607221 */ /* 0x000fe40000010000 */
[----:B------:R-:W-:Y:S02]  /*db20*/  FADD.FTZ R97, R97, R140 ;  /* 0x0000008c61617221 */ /* 0x000fe40000010000 */
[----:B------:R-:W-:Y:S01]  /*db30*/  FADD.FTZ R101, R101, R96 ;  /* 0x0000006065657221 */ /* 0x000fe20000010000 */
[----:B------:R-:W-:Y:S01]  /*db40*/  HMMA.16816.F32.BF16 R12, R52, R58, R12 ;  /* 0x0000003a340c723c */ /* 0x000fe2000004180c */
[----:B------:R-:W1:Y:S01]  /*db50*/  LDSM.16.MT88.4 R56, [R114+0x7800] ;  /* 0x007800007238783b */ /* 0x000e620000004200 */
[----:B------:R-:W-:Y:S02]  /*db60*/  FADD.FTZ R134, R134, R97 ;  /* 0x0000006186867221 */ /* 0x000fe40000010000 */
[----:B------:R-:W-:Y:S02]  /*db70*/  FADD.FTZ R94, R94, R101 ;  /* 0x000000655e5e7221 */ /* 0x000fe40000010000 */
[----:B------:R-:W-:-:S02]  /*db80*/  FADD.FTZ R99, R99, R134 ;  /* 0x0000008663637221 */ /* 0x000fc40000010000 */
        /* <DEDUP_REMOVED lines=12> */
[----:B------:R-:W-:Y:S01]  /*dc50*/  HMMA.16816.F32.BF16 R64, R52, R66, R44 ;  /* 0x000000423440723c */ /* 0x000fe2000004182c */
[----:B------:R-:W3:Y:S07]  /*dc60*/  LDSM.16.MT88.4 R44, [R112+0x6c00] ;  /* 0x006c0000702c783b */ /* 0x000eee0000004200 */
[C---:B--2---:R-:W-:Y:S01]  /*dc70*/  HMMA.16816.F32.BF16 R80, R72.reuse, R36, R8 ;  /* 0x000000244850723c */ /* 0x044fe20000041808 */
[----:B------:R-:W-:Y:S07]  /*dc80*/  LDSM.16.MT88.4 R8, [R114+0x8c00] ;  /* 0x008c00007208783b */ /* 0x000fee0000004200 */
[----:B------:R-:W-:Y:S01]  /*dc90*/  HMMA.16816.F32.BF16 R36, R72, R38, R12 ;  /* 0x000000264824723c */ /* 0x000fe2000004180c */
[----:B------:R-:W2:Y:S07]  /*dca0*/  LDSM.16.MT88.4 R12, [R112+0x7c00] ;  /* 0x007c0000700c783b */ /* 0x000eae0000004200 */
[C---:B-1----:R-:W-:Y:S08]  /*dcb0*/  HMMA.16816.F32.BF16 R68, R52.reuse, R56, R48 ;  /* 0x000000383444723c */ /* 0x042ff00000041830 */
[----:B------:R-:W-:Y:S01]  /*dcc0*/  HMMA.16816.F32.BF16 R4, R52, R58, R4 ;  /* 0x0000003a3404723c */ /* 0x000fe20000041804 */
[----:B------:R-:W1:Y:S07]  /*dcd0*/  LDSM.16.MT88.4 R52, [R114+0x7c00] ;  /* 0x007c00007234783b */ /* 0x000e6e0000004200 */
[C---:B---3--:R-:W-:Y:S01]  /*dce0*/  HMMA.16816.F32.BF16 R40, R72.reuse, R44, R16 ;  /* 0x0000002c4828723c */ /* 0x048fe20000041810 */
[----:B------:R-:W3:Y:S07]  /*dcf0*/  LDSM.16.MT88.4 R16, [R112+0x8c00] ;  /* 0x008c00007010783b */ /* 0x000eee0000004200 */
[C---:B------:R-:W-:Y:S08]  /*dd00*/  HMMA.16816.F32.BF16 R44, R72.reuse, R46, R20 ;  /* 0x0000002e482c723c */ /* 0x040ff00000041814 */
[C---:B--2---:R-:W-:Y:S08]  /*dd10*/  HMMA.16816.F32.BF16 R56, R72.reuse, R12, R32 ;  /* 0x0000000c4838723c */ /* 0x044ff00000041820 */
[C---:B------:R-:W-:Y:S08]  /*dd20*/  HMMA.16816.F32.BF16 R60, R72.reuse, R14, R60 ;  /* 0x0000000e483c723c */ /* 0x040ff0000004183c */
[C---:B------:R-:W-:Y:S08]  /*dd30*/  HMMA.16816.F32.BF16 R76, R72.reuse, R8, R76 ;  /* 0x00000008484c723c */ /* 0x040ff0000004184c */
[C---:B-1----:R-:W-:Y:S08]  /*dd40*/  HMMA.16816.F32.BF16 R48, R72.reuse, R52, R24 ;  /* 0x000000344830723c */ /* 0x042ff00000041818 */
[C---:B------:R-:W-:Y:S08]  /*dd50*/  HMMA.16816.F32.BF16 R52, R72.reuse, R54, R28 ;  /* 0x000000364834723c */ /* 0x040ff0000004181c */
[C---:B------:R-:W-:Y:S08]  /*dd60*/  HMMA.16816.F32.BF16 R64, R72.reuse, R10, R64 ;  /* 0x0000000a4840723c */ /* 0x040ff00000041840 */
[C---:B---3--:R-:W-:Y:S08]  /*dd70*/  HMMA.16816.F32.BF16 R68, R72.reuse, R16, R68 ;  /* 0x000000104844723c */ /* 0x048ff00000041844 */
[----:B------:R-:W-:Y:S08]  /*dd80*/  HMMA.16816.F32.BF16 R72, R72, R18, R4 ;  /* 0x000000124848723c */ /* 0x000ff00000041804 */
.L_x_5254:
[----:B------:R-:W-:-:S13]  /*dd90*/  ISETP.GE.AND P0, PT, R126, 0x1, PT ;  /* 0x000000017e00780c */ /* 0x000fda0003f06270 */
[----:B------:R-:W-:Y:S05]  /*dda0*/  @!P0 BRA `(.L_x_5260) ;  /* 0x0000221000008947 */ /* 0x000fea0003800000 */
[----:B------:R-:W-:Y:S01]  /*ddb0*/  ULDC.64 UR4, c[0x0][0x1a0] ;  /* 0x0000680000047ab9 */ /* 0x000fe20000000a00 */
[----:B------:R-:W-:Y:S01]  /*ddc0*/  IMAD.MOV.U32 R0, RZ, RZ, R3 ;  /* 0x000000ffff007224 */ /* 0x000fe200078e0003 */
[----:B------:R-:W-:Y:S01]  /*ddd0*/  ULEA UR8, -UR4, URZ, 0x6 ;  /* 0x0000003f04087291 */ /* 0x000fe2000f8e313f */
[----:B------:R-:W-:Y:S01]  /*dde0*/  IMAD.MOV.U32 R85, RZ, RZ, R84 ;  /* 0x000000ffff557224 */ /* 0x000fe200078e0054 */
[----:B------:R-:W-:Y:S02]  /*ddf0*/  ULDC UR10, c[0x0][0x198] ;  /* 0x00006600000a7ab9 */ /* 0x000fe40000000800 */
[----:B------:R-:W-:Y:S02]  /*de00*/  USHF.L.U64.HI UR9, UR4, 0x5, UR5 ;  /* 0x0000000504097899 */ /* 0x000fe40008010205 */
[----:B------:R-:W-:Y:S01]  /*de10*/  ULEA UR5, -UR10, URZ, 0x6 ;  /* 0x0000003f0a057291 */ /* 0x000fe2000f8e313f */
[----:B------:R-:W-:Y:S01]  /*de20*/  MOV R131, UR8 ;  /* 0x0000000800837c02 */ /* 0x000fe20008000f00 */
[----:B------:R-:W-:-:S02]  /*de30*/  USHF.R.S32.HI UR10, URZ, 0x1f, UR8 ;  /* 0x0000001f3f0a7899 */ /* 0x000fc40008011408 */
[----:B------:R-:W-:Y:S02]  /*de40*/  USHF.L.U32 UR11, UR4, 0x5, URZ ;  /* 0x00000005040b7899 */ /* 0x000fe4000800063f */
[----:B------:R-:W-:Y:S02]  /*de50*/  USHF.R.S32.HI UR4, URZ, 0x1f, UR5 ;  /* 0x0000001f3f047899 */ /* 0x000fe40008011405 */
[----:B------:R-:W-:Y:S01]  /*de60*/  MOV R130, UR10 ;  /* 0x0000000a00827c02 */ /* 0x000fe20008000f00 */
[----:B------:R-:W-:Y:S02]  /*de70*/  USHF.L.U64.HI UR9, UR11, 0x1, UR9 ;  /* 0x000000010b097899 */ /* 0x000fe40008010209 */
[----:B------:R-:W-:Y:S02]  /*de80*/  USHF.L.U32 UR11, UR11, 0x1, URZ ;  /* 0x000000010b0b7899 */ /* 0x000fe4000800063f */
.L_x_5264:
        /* <DEDUP_REMOVED lines=64> */
.L_x_5261:
        /* <DEDUP_REMOVED lines=20> */
[----:B------:R-:W-:Y:S01]  /*e3d0*/  LDSM.16.M88.4 R108, [R113+0x3800] ;  /* 0x00380000716c783b */ /* 0x000fe20000000200 */
        /* <DEDUP_REMOVED lines=10> */
[----:B------:R-:W-:Y:S01]  /*e480*/  HMMA.16816.F32.BF16 R32, R88, R106, RZ ;  /* 0x0000006a5820723c */ /* 0x000fe200000418ff */
        /* <DEDUP_REMOVED lines=8> */
[C---:B------:R-:W-:Y:S08]  /*e510*/  HMMA.16816.F32.BF16 R20, R92.reuse, R108, R20 ;  /* 0x0000006c5c14723c */ /* 0x040ff00000041814 */
[C---:B------:R-:W-:Y:S08]  /*e520*/  HMMA.16816.F32.BF16 R24, R92.reuse, R110, R24 ;  /* 0x0000006e5c18723c */ /* 0x040ff00000041818 */
[C---:B----4-:R-:W-:Y:S08]  /*e530*/  HMMA.16816.F32.BF16 R28, R92.reuse, R88, R28 ;  /* 0x000000585c1c723c */ /* 0x050ff0000004181c */
[----:B------:R-:W-:Y:S01]  /*e540*/  HMMA.16816.F32.BF16 R32, R92, R90, R32 ;  /* 0x0000005a5c20723c */ /* 0x000fe20000041820 */
[----:B------:R-:W3:Y:S04]  /*e550*/  LDSM.16.M88.4 R88, [R116+0x4800] ;  /* 0x004800007458783b */ /* 0x000ee80000000200 */
[----:B------:R-:W4:Y:S03]  /*e560*/  LDSM.16.M88.4 R92, [R116+0x4c00] ;  /* 0x004c0000745c783b */ /* 0x000f260000000200 */
[C---:B--2---:R-:W-:Y:S08]  /*e570*/  HMMA.16816.F32.BF16 R4, R96.reuse, R100, R4 ;  /* 0x000000646004723c */ /* 0x044ff00000041804 */
        /* <DEDUP_REMOVED lines=38> */
[----:B------:R-:W-:Y:S04]  /*e7e0*/  DEPBAR.LE SB0, 0x0 ;  /* 0x000080000000791a */ /* 0x000fe80000000000 */
[----:B------:R-:W-:Y:S01]  /*e7f0*/  BAR.SYNC.DEFER_BLOCKING 0x0 ;  /* 0x0000000000007b1d */ /* 0x000fe20000010000 */
[C---:B--2---:R-:W-:Y:S08]  /*e800*/  HMMA.16816.F32.BF16 R4, R88.reuse, R100, R4 ;  /* 0x000000645804723c */ /* 0x044ff00000041804 */
[C---:B------:R-:W-:Y:S08]  /*e810*/  HMMA.16816.F32.BF16 R8, R88.reuse, R102, R8 ;  /* 0x000000665808723c */ /* 0x040ff00000041808 */
[C---:B------:R-:W-:Y:S08]  /*e820*/  HMMA.16816.F32.BF16 R12, R88.reuse, R104, R12 ;  /* 0x00000068580c723c */ /* 0x040ff0000004180c */
[C---:B------:R-:W-:Y:S08]  /*e830*/  HMMA.16816.F32.BF16 R16, R88.reuse, R106, R16 ;  /* 0x0000006a5810723c */ /* 0x040ff00000041810 */
[C---:B---3--:R-:W-:Y:S08]  /*e840*/  HMMA.16816.F32.BF16 R20, R88.reuse, R92, R20 ;  /* 0x0000005c5814723c */ /* 0x048ff00000041814 */
[C---:B------:R-:W-:Y:S08]  /*e850*/  HMMA.16816.F32.BF16 R24, R88.reuse, R94, R24 ;  /* 0x0000005e5818723c */ /* 0x040ff00000041818 */
[C---:B----4-:R-:W-:Y:S08]  /*e860*/  HMMA.16816.F32.BF16 R28, R88.reuse, R96, R28 ;  /* 0x00000060581c723c */ /* 0x050ff0000004181c */
        /* <DEDUP_REMOVED lines=14> */
[----:B------:R-:W-:Y:S02]  /*e950*/  LOP3.LUT R91, R91, c[0x0][0x2d0], RZ, 0x3c, !PT ;  /* 0x0000b4005b5b7a12 */ /* 0x000fe400078e3cff */
[----:B------:R-:W-:Y:S02]  /*e960*/  ISETP.GE.AND P0, PT, R89, RZ, PT ;  /* 0x000000ff5900720c */ /* 0x000fe40003f06270 */
[----:B------:R-:W-:Y:S01]  /*e970*/  ISETP.GE.AND P3, PT, R91, RZ, PT ;  /* 0x000000ff5b00720c */ /* 0x000fe20003f66270 */
        /* <DEDUP_REMOVED lines=49> */
.L_x_5263:
[C---:B------:R-:W-:Y:S01]  /*ec90*/  LEA R124, P0, R88.reuse, R124, 0x1 ;  /* 0x0000007c587c7211 */ /* 0x040fe200078008ff */
[----:B------:R-:W-:Y:S02]  /*eca0*/  IMAD.MOV.U32 R3, RZ, RZ, c[0x0][0x198] ;  /* 0x00006600ff037624 */ /* 0x000fe400078e00ff */
[----:B------:R-:W-:Y:S01]  /*ecb0*/  IMAD.MOV.U32 R2, RZ, RZ, c[0x0][0x19c] ;  /* 0x00006700ff027624 */ /* 0x000fe200078e00ff */
[----:B------:R-:W-:Y:S02]  /*ecc0*/  LEA.HI.X R123, R88, R123, R84, 0x1, P0 ;  /* 0x0000007b587b7211 */ /* 0x000fe400000f0c54 */
[C---:B------:R-:W-:Y:S03]  /*ecd0*/  LEA R86, P0, R3.reuse, R124, 0x6 ;  /* 0x0000007c03567211 */ /* 0x040fe600078030ff */
[----:B------:R-:W-:Y:S01]  /*ece0*/  IMAD.MOV.U32 R125, RZ, RZ, R123 ;  /* 0x000000ffff7d7224 */ /* 0x000fe200078e007b */
[----:B------:R-:W-:Y:S04]  /*ecf0*/  LEA.HI.X R87, R3, R123, R2, 0x6, P0 ;  /* 0x0000007b03577211 */ /* 0x000fe800000f3402 */
        /* <DEDUP_REMOVED lines=10> */
.L_x_5262:
        /* <DEDUP_REMOVED lines=43> */
[----:B------:R-:W1:Y:S02]  /*f050*/  LDSM.16.MT88.4 R88, [R114+0x6000] ;  /* 0x006000007258783b */ /* 0x000e640000004200 */
[C---:B------:R-:W-:Y:S01]  /*f060*/  FSETP.NEU.FTZ.AND P0, PT, R84.reuse, -INF , PT ;  /* 0xff8000005400780b */ /* 0x040fe20003f1d000 */
[C---:B------:R-:W-:Y:S02]  /*f070*/  FADD.FTZ R2, -R84.reuse, R85 ;  /* 0x0000005554027221 */ /* 0x040fe40000010100 */
[----:B------:R-:W-:Y:S02]  /*f080*/  FMUL.FTZ R104, R84, c[0x0][0x23c] ;  /* 0x00008f0054687a20 */ /* 0x000fe40000410000 */
[----:B------:R-:W-:Y:S02]  /*f090*/  FMUL.FTZ R87, R2, c[0x0][0x23c] ;  /* 0x00008f0002577a20 */ /* 0x000fe40000410000 */
[C---:B------:R-:W-:Y:S01]  /*f0a0*/  FADD.FTZ R85, -R3.reuse, R0 ;  /* 0x0000000003557221 */ /* 0x040fe20000010100 */
[----:B------:R-:W-:Y:S01]  /*f0b0*/  FSEL R104, R104, RZ, P0 ;  /* 0x000000ff68687208 */ /* 0x000fe20000000000 */
[----:B------:R2:W3:Y:S01]  /*f0c0*/  MUFU.EX2 R2, R87 ;  /* 0x0000005700027308 */ /* 0x0004e20000000800 */
[----:B------:R-:W-:Y:S01]  /*f0d0*/  FSETP.NEU.FTZ.AND P0, PT, R3, -INF , PT ;  /* 0xff8000000300780b */ /* 0x000fe20003f1d000 */
[----:B------:R-:W-:Y:S01]  /*f0e0*/  FMUL.FTZ R0, R85, c[0x0][0x23c] ;  /* 0x00008f0055007a20 */ /* 0x000fe20000410000 */
[----:B------:R-:W-:Y:S01]  /*f0f0*/  MOV R85, R84 ;  /* 0x0000005400557202 */ /* 0x000fe20000000f00 */
[--C-:B------:R-:W-:Y:S01]  /*f100*/  FFMA.FTZ R102, R4, c[0x0][0x23c], -R104.reuse ;  /* 0x00008f0004667a23 */ /* 0x100fe20000010868 */
[----:B------:R-:W-:Y:S01]  /*f110*/  FSEL R103, R103, RZ, P0 ;  /* 0x000000ff67677208 */ /* 0x000fe20000000000 */
[--C-:B------:R-:W-:Y:S01]  /*f120*/  FFMA.FTZ R5, R5, c[0x0][0x23c], -R104.reuse ;  /* 0x00008f0005057a23 */ /* 0x100fe20000010868 */
[----:B------:R-:W-:Y:S01]  /*f130*/  ISETP.GT.AND P0, PT, R126, 0x1, PT ;  /* 0x000000017e00780c */ /* 0x000fe20003f04270 */
[--C-:B------:R-:W-:Y:S02]  /*f140*/  FFMA.FTZ R86, R9, c[0x0][0x23c], -R104.reuse ;  /* 0x00008f0009567a23 */ /* 0x100fe40000010868 */
[--C-:B------:R-:W-:Y:S01]  /*f150*/  FFMA.FTZ R101, R6, c[0x0][0x23c], -R103.reuse ;  /* 0x00008f0006657a23 */ /* 0x100fe20000010867 */
[----:B------:R-:W4:Y:S01]  /*f160*/  MUFU.EX2 R0, R0 ;  /* 0x0000000000007308 */ /* 0x000f220000000800 */
[--C-:B------:R-:W-:Y:S02]  /*f170*/  FFMA.FTZ R6, R7, c[0x0][0x23c], -R103.reuse ;  /* 0x00008f0007067a23 */ /* 0x100fe40000010867 */
[--C-:B------:R-:W-:Y:S02]  /*f180*/  FFMA.FTZ R7, R8, c[0x0][0x23c], -R104.reuse ;  /* 0x00008f0008077a23 */ /* 0x100fe40000010868 */
[--C-:B------:R-:W-:Y:S02]  /*f190*/  FFMA.FTZ R100, R11, c[0x0][0x23c], -R103.reuse ;  /* 0x00008f000b647a23 */ /* 0x100fe40000010867 */
[--C-:B------:R-:W-:Y:S02]  /*f1a0*/  FFMA.FTZ R109, R24, c[0x0][0x23c], -R104.reuse ;  /* 0x00008f00186d7a23 */ /* 0x100fe40000010868 */
[--C-:B------:R-:W-:Y:S01]  /*f1b0*/  FFMA.FTZ R110, R25, c[0x0][0x23c], -R104.reuse ;  /* 0x00008f00196e7a23 */ /* 0x100fe20000010868 */
[----:B------:R-:W-:Y:S01]  /*f1c0*/  MUFU.EX2 R102, R102 ;  /* 0x0000006600667308 */ /* 0x000fe20000000800 */
[--C-:B------:R-:W-:Y:S02]  /*f1d0*/  FFMA.FTZ R111, R26, c[0x0][0x23c], -R103.reuse ;  /* 0x00008f001a6f7a23 */ /* 0x100fe40000010867 */
[--C-:B--2---:R-:W-:Y:S02]  /*f1e0*/  FFMA.FTZ R87, R10, c[0x0][0x23c], -R103.reuse ;  /* 0x00008f000a577a23 */ /* 0x104fe40000010867 */
[C---:B---3--:R-:W-:Y:S02]  /*f1f0*/  FMUL.FTZ R8, R2.reuse, R80 ;  /* 0x0000005002087220 */ /* 0x048fe40000410000 */
[C---:B------:R-:W-:Y:S02]  /*f200*/  FMUL.FTZ R9, R2.reuse, R81 ;  /* 0x0000005102097220 */ /* 0x040fe40000410000 */
[C---:B------:R-:W-:Y:S01]  /*f210*/  FMUL.FTZ R36, R2.reuse, R36 ;  /* 0x0000002402247220 */ /* 0x040fe20000410000 */
[----:B------:R-:W2:Y:S01]  /*f220*/  MUFU.EX2 R5, R5 ;  /* 0x0000000500057308 */ /* 0x000ea20000000800 */
[C---:B------:R-:W-:Y:S02]  /*f230*/  FMUL.FTZ R37, R2.reuse, R37 ;  /* 0x0000002502257220 */ /* 0x040fe40000410000 */
[----:B------:R-:W-:Y:S02]  /*f240*/  FMUL.FTZ R40, R2, R40 ;  /* 0x0000002802287220 */ /* 0x000fe40000410000 */
[C---:B----4-:R-:W-:Y:S02]  /*f250*/  FMUL.FTZ R10, R0.reuse, R82 ;  /* 0x00000052000a7220 */ /* 0x050fe40000410000 */
[C---:B------:R-:W-:Y:S02]  /*f260*/  FMUL.FTZ R11, R0.reuse, R83 ;  /* 0x00000053000b7220 */ /* 0x040fe40000410000 */
[C---:B------:R-:W-:Y:S01]  /*f270*/  FMUL.FTZ R38, R0.reuse, R38 ;  /* 0x0000002600267220 */ /* 0x040fe20000410000 */
[----:B------:R-:W-:Y:S01]  /*f280*/  MUFU.EX2 R101, R101 ;  /* 0x0000006500657308 */ /* 0x000fe20000000800 */
[----:B------:R-:W-:Y:S02]  /*f290*/  FMUL.FTZ R39, R0, R39 ;  /* 0x0000002700277220 */ /* 0x000fe40000410000 */
[----:B------:R-:W-:Y:S02]  /*f2a0*/  FMUL.FTZ R41, R2, R41 ;  /* 0x0000002902297220 */ /* 0x000fe40000410000 */
[C---:B------:R-:W-:Y:S02]  /*f2b0*/  FMUL.FTZ R42, R0.reuse, R42 ;  /* 0x0000002a002a7220 */ /* 0x040fe40000410000 */
[----:B------:R-:W-:Y:S02]  /*f2c0*/  FMUL.FTZ R43, R0, R43 ;  /* 0x0000002b002b7220 */ /* 0x000fe40000410000 */
[C---:B------:R-:W-:Y:S01]  /*f2d0*/  FMUL.FTZ R44, R2.reuse, R44 ;  /* 0x0000002c022c7220 */ /* 0x040fe20000410000 */
[----:B------:R-:W3:Y:S01]  /*f2e0*/  MUFU.EX2 R6, R6 ;  /* 0x0000000600067308 */ /* 0x000ee20000000800 */
[----:B------:R-:W-:Y:S02]  /*f2f0*/  FMUL.FTZ R45, R2, R45 ;  /* 0x0000002d022d7220 */ /* 0x000fe40000410000 */
[C---:B------:R-:W-:Y:S01]  /*f300*/  FMUL.FTZ R46, R0.reuse, R46 ;  /* 0x0000002e002e7220 */ /* 0x040fe20000410000 */
[----:B--2---:R-:W-:Y:S01]  /*f310*/  F2FP.BF16.PACK_AB R80, R5, R102 ;  /* 0x000000660550723e */ /* 0x004fe200000010ff */
[----:B------:R-:W-:Y:S02]  /*f320*/  FMUL.FTZ R47, R0, R47 ;  /* 0x0000002f002f7220 */ /* 0x000fe40000410000 */
[C---:B------:R-:W-:Y:S02]  /*f330*/  FMUL.FTZ R48, R2.reuse, R48 ;  /* 0x0000003002307220 */ /* 0x040fe40000410000 */
[----:B------:R-:W-:Y:S01]  /*f340*/  FMUL.FTZ R49, R2, R49 ;  /* 0x0000003102317220 */ /* 0x000fe20000410000 */
[----:B------:R-:W-:Y:S01]  /*f350*/  MUFU.EX2 R7, R7 ;  /* 0x0000000700077308 */ /* 0x000fe20000000800 */
[C---:B------:R-:W-:Y:S02]  /*f360*/  FMUL.FTZ R50, R0.reuse, R50 ;  /* 0x0000003200327220 */ /* 0x040fe40000410000 */
[----:B------:R-:W-:Y:S02]  /*f370*/  FMUL.FTZ R51, R0, R51 ;  /* 0x0000003300337220 */ /* 0x000fe40000410000 */
[C---:B------:R-:W-:Y:S02]  /*f380*/  FMUL.FTZ R52, R2.reuse, R52 ;  /* 0x0000003402347220 */ /* 0x040fe40000410000 */
[----:B------:R-:W-:Y:S02]  /*f390*/  FMUL.FTZ R53, R2, R53 ;  /* 0x0000003502357220 */ /* 0x000fe40000410000 */
[C---:B------:R-:W-:Y:S01]  /*f3a0*/  FMUL.FTZ R54, R0.reuse, R54 ;  /* 0x0000003600367220 */ /* 0x040fe20000410000 */
[----:B------:R-:W2:Y:S01]  /*f3b0*/  MUFU.EX2 R86, R86 ;  /* 0x0000005600567308 */ /* 0x000ea20000000800 */
[----:B------:R-:W-:Y:S02]  /*f3c0*/  FMUL.FTZ R55, R0, R55 ;  /* 0x0000003700377220 */ /* 0x000fe40000410000 */
[--C-:B------:R-:W-:Y:S01]  /*f3d0*/  FFMA.FTZ R132, R27, c[0x0][0x23c], -R103.reuse ;  /* 0x00008f001b847a23 */ /* 0x100fe20000010867 */
[----:B---3--:R-:W-:Y:S01]  /*f3e0*/  F2FP.BF16.PACK_AB R81, R6, R101 ;  /* 0x000000650651723e */ /* 0x008fe200000010ff */
[----:B------:R-:W-:Y:S01]  /*f3f0*/  LDSM.16.MT88.4 R24, [R114+0x7800] ;  /* 0x007800007218783b */ /* 0x000fe20000004200 */
[--C-:B------:R-:W-:Y:S02]  /*f400*/  FFMA.FTZ R125, R32, c[0x0][0x23c], -R104.reuse ;  /* 0x00008f00207d7a23 */ /* 0x100fe40000010868 */
[--C-:B------:R-:W-:Y:S02]  /*f410*/  FFMA.FTZ R134, R34, c[0x0][0x23c], -R103.reuse ;  /* 0x00008f0022867a23 */ /* 0x100fe40000010867 */
[----:B------:R-:W-:Y:S01]  /*f420*/  MUFU.EX2 R87, R87 ;  /* 0x0000005700577308 */ /* 0x000fe20000000800 */
[C---:B------:R-:W-:Y:S02]  /*f430*/  FMUL.FTZ R56, R2.reuse, R56 ;  /* 0x0000003802387220 */ /* 0x040fe40000410000 */
[----:B------:R-:W-:Y:S02]  /*f440*/  FMUL.FTZ R57, R2, R57 ;  /* 0x0000003902397220 */ /* 0x000fe40000410000 */
[C---:B------:R-:W-:Y:S02]  /*f450*/  FMUL.FTZ R58, R0.reuse, R58 ;  /* 0x0000003a003a7220 */ /* 0x040fe40000410000 */
[----:B------:R-:W-:Y:S02]  /*f460*/  FMUL.FTZ R59, R0, R59 ;  /* 0x0000003b003b7220 */ /* 0x000fe40000410000 */
[C---:B------:R-:W-:Y:S01]  /*f470*/  FMUL.FTZ R60, R2.reuse, R60 ;  /* 0x0000003c023c7220 */ /* 0x040fe20000410000 */
[----:B------:R-:W3:Y:S01]  /*f480*/  MUFU.EX2 R100, R100 ;  /* 0x0000006400647308 */ /* 0x000ee20000000800 */
[----:B------:R-:W-:Y:S02]  /*f490*/  FMUL.FTZ R61, R2, R61 ;  /* 0x0000003d023d7220 */ /* 0x000fe40000410000 */
[----:B------:R-:W-:Y:S01]  /*f4a0*/  FMUL.FTZ R62, R0, R62 ;  /* 0x0000003e003e7220 */ /* 0x000fe20000410000 */
[----:B--2---:R-:W-:Y:S01]  /*f4b0*/  F2FP.BF16.PACK_AB R82, R86, R7 ;  /* 0x000000075652723e */ /* 0x004fe200000010ff */
[----:B------:R-:W-:Y:S02]  /*f4c0*/  FMUL.FTZ R63, R0, R63 ;  /* 0x0000003f003f7220 */ /* 0x000fe40000410000 */
[--C-:B------:R-:W-:Y:S02]  /*f4d0*/  FFMA.FTZ R105, R12, c[0x0][0x23c], -R104.reuse ;  /* 0x00008f000c697a23 */ /* 0x100fe40000010868 */
[C---:B------:R-:W-:Y:S01]  /*f4e0*/  FMUL.FTZ R12, R2.reuse, R76 ;  /* 0x0000004c020c7220 */ /* 0x040fe20000410000 */
[----:B------:R-:W-:Y:S01]  /*f4f0*/  MUFU.EX2 R109, R109 ;  /* 0x0000006d006d7308 */ /* 0x000fe20000000800 */
[--C-:B------:R-:W-:Y:S02]  /*f500*/  FFMA.FTZ R106, R13, c[0x0][0x23c], -R104.reuse ;  /* 0x00008f000d6a7a23 */ /* 0x100fe40000010868 */
[----:B------:R-:W-:Y:S02]  /*f510*/  FMUL.FTZ R13, R2, R77 ;  /* 0x0000004d020d7220 */ /* 0x000fe40000410000 */
[--C-:B------:R-:W-:Y:S02]  /*f520*/  FFMA.FTZ R107, R14, c[0x0][0x23c], -R103.reuse ;  /* 0x00008f000e6b7a23 */ /* 0x100fe40000010867 */
[C---:B------:R-:W-:Y:S02]  /*f530*/  FMUL.FTZ R14, R0.reuse, R78 ;  /* 0x0000004e000e7220 */ /* 0x040fe40000410000 */
[----:B------:R-:W-:Y:S01]  /*f540*/  FFMA.FTZ R108, R15, c[0x0][0x23c], -R103 ;  /* 0x00008f000f6c7a23 */ /* 0x000fe20000010867 */
[----:B------:R-:W-:Y:S01]  /*f550*/  MUFU.EX2 R105, R105 ;  /* 0x0000006900697308 */ /* 0x000fe20000000800 */
[----:B------:R-:W-:Y:S02]  /*f560*/  FMUL.FTZ R15, R0, R79 ;  /* 0x0000004f000f7220 */ /* 0x000fe40000410000 */
[----:B------:R-:W-:Y:S01]  /*f570*/  LDSM.16.MT88.4 R76, [R114+0x6400] ;  /* 0x00640000724c783b */ /* 0x000fe20000004200 */
[----:B---3--:R-:W-:Y:S01]  /*f580*/  F2FP.BF16.PACK_AB R83, R100, R87 ;  /* 0x000000576453723e */ /* 0x008fe200000010ff */
[C---:B------:R-:W-:Y:S02]  /*f590*/  FMUL.FTZ R64, R2.reuse, R64 ;  /* 0x0000004002407220 */ /* 0x040fe40000410000 */
[----:B------:R-:W-:Y:S02]  /*f5a0*/  FMUL.FTZ R65, R2, R65 ;  /* 0x0000004102417220 */ /* 0x000fe40000410000 */
[C---:B------:R-:W-:Y:S01]  /*f5b0*/  FMUL.FTZ R66, R0.reuse, R66 ;  /* 0x0000004200427220 */ /* 0x040fe20000410000 */
[----:B------:R-:W-:Y:S01]  /*f5c0*/  MUFU.EX2 R106, R106 ;  /* 0x0000006a006a7308 */ /* 0x000fe20000000800 */
[C---:B-1----:R-:W-:Y:S05]  /*f5d0*/  HMMA.16816.F32.BF16 R8, R80.reuse, R88, R8 ;  /* 0x000000585008723c */ /* 0x042fea0000041808 */
[----:B------:R-:W-:Y:S02]  /*f5e0*/  FMUL.FTZ R67, R0, R67 ;  /* 0x0000004300437220 */ /* 0x000fe40000410000 */
[----:B------:R-:W-:Y:S01]  /*f5f0*/  FFMA.FTZ R16, R16, c[0x0][0x23c], -R104 ;  /* 0x00008f0010107a23 */ /* 0x000fe20000010868 */
[C---:B------:R-:W-:Y:S01]  /*f600*/  HMMA.16816.F32.BF16 R36, R80.reuse, R90, R36 ;  /* 0x0000005a5024723c */ /* 0x040fe20000041824 */
[----:B------:R-:W1:Y:S01]  /*f610*/  LDSM.16.MT88.4 R88, [R112+0x7000] ;  /* 0x007000007058783b */ /* 0x000e620000004200 */
[----:B------:R-:W2:Y:S02]  /*f620*/  MUFU.EX2 R107, R107 ;  /* 0x0000006b006b7308 */ /* 0x000ea40000000800 */
[C---:B------:R-:W-:Y:S02]  /*f630*/  FMUL.FTZ R68, R2.reuse, R68 ;  /* 0x0000004402447220 */ /* 0x040fe40000410000 */
[----:B------:R-:W-:Y:S02]  /*f640*/  FMUL.FTZ R69, R2, R69 ;  /* 0x0000004502457220 */ /* 0x000fe40000410000 */
[C---:B------:R-:W-:Y:S04]  /*f650*/  HMMA.16816.F32.BF16 R40, R80.reuse, R92, R40 ;  /* 0x0000005c5028723c */ /* 0x040fe80000041828 */
[----:B------:R-:W3:Y:S01]  /*f660*/  MUFU.EX2 R108, R108 ;  /* 0x0000006c006c7308 */ /* 0x000ee20000000800 */
[C---:B------:R-:W-:Y:S02]  /*f670*/  FMUL.FTZ R70, R0.reuse, R70 ;  /* 0x0000004600467220 */ /* 0x040fe40000410000 */
[----:B------:R-:W-:Y:S01]  /*f680*/  FMUL.FTZ R71, R0, R71 ;  /* 0x0000004700477220 */ /* 0x000fe20000410000 */
[C---:B------:R-:W-:Y:S01]  /*f690*/  HMMA.16816.F32.BF16 R44, R80.reuse, R94, R44 ;  /* 0x0000005e502c723c */ /* 0x040fe2000004182c */
[----:B------:R-:W4:Y:S03]  /*f6a0*/  LDSM.16.MT88.4 R92, [R114+0x8000] ;  /* 0x00800000725c783b */ /* 0x000f260000004200 */
[----:B------:R-:W-:Y:S02]  /*f6b0*/  FFMA.FTZ R102, R2, R135, R102 ;  /* 0x0000008702667223 */ /* 0x000fe40000010066 */
[----:B------:R-:W5:Y:S01]  /*f6c0*/  MUFU.EX2 R110, R110 ;  /* 0x0000006e006e7308 */ /* 0x000f620000000800 */
[----:B------:R-:W-:Y:S01]  /*f6d0*/  FFMA.FTZ R101, R0, R133, R101 ;  /* 0x0000008500657223 */ /* 0x000fe20000010065 */
[C---:B------:R-:W-:Y:S04]  /*f6e0*/  HMMA.16816.F32.BF16 R48, R80.reuse, R96, R48 ;  /* 0x000000605030723c */ /* 0x040fe80000041830 */
[----:B------:R-:W-:Y:S02]  /*f6f0*/  FADD.FTZ R102, R5, R102 ;  /* 0x0000006605667221 */ /* 0x000fe40000010000 */
[----:B------:R-:W-:Y:S02]  /*f700*/  FADD.FTZ R6, R6, R101 ;  /* 0x0000006506067221 */ /* 0x000fe40000010000 */
[C---:B------:R-:W-:Y:S01]  /*f710*/  HMMA.16816.F32.BF16 R52, R80.reuse, R98, R52 ;  /* 0x000000625034723c */ /* 0x040fe20000041834 */
[----:B------:R-:W5:Y:S01]  /*f720*/  LDSM.16.MT88.4 R96, [R112+0x8000] ;  /* 0x008000007060783b */ /* 0x000f620000004200 */
[----:B------:R-:W-:Y:S02]  /*f730*/  MUFU.EX2 R111, R111 ;  /* 0x0000006f006f7308 */ /* 0x000fe40000000800 */
[----:B------:R-:W-:Y:S02]  /*f740*/  FADD.FTZ R7, R7, R102 ;  /* 0x0000006607077221 */ /* 0x000fe40000010000 */
[----:B------:R-:W-:Y:S02]  /*f750*/  FADD.FTZ R87, R87, R6 ;  /* 0x0000000657577221 */ /* 0x000fe40000010000 */
[----:B------:R-:W-:Y:S01]  /*f760*/  FADD.FTZ R86, R86, R7 ;  /* 0x0000000756567221 */ /* 0x000fe20000010000 */
[C---:B-1----:R-:W-:Y:S03]  /*f770*/  HMMA.16816.F32.BF16 R56, R80.reuse, R88, R56 ;  /* 0x000000585038723c */ /* 0x042fe60000041838 */
[----:B------:R-:W-:Y:S01]  /*f780*/  MUFU.EX2 R132, R132 ;  /* 0x0000008400847308 */ /* 0x000fe20000000800 */
[----:B------:R-:W-:Y:S04]  /*f790*/  FADD.FTZ R100, R100, R87 ;  /* 0x0000005764647221 */ /* 0x000fe80000010000 */
[C---:B------:R-:W-:Y:S01]  /*f7a0*/  HMMA.16816.F32.BF16 R60, R80.reuse, R90, R60 ;  /* 0x0000005a503c723c */ /* 0x040fe2000004183c */
[----:B------:R-:W1:Y:S03]  /*f7b0*/  LDSM.16.MT88.4 R88, [R112+0x6400] ;  /* 0x006400007058783b */ /* 0x000e660000004200 */
[----:B--2---:R-:W-:Y:S01]  /*f7c0*/  FADD.FTZ R5, R107, R100 ;  /* 0x000000646b057221 */ /* 0x004fe20000010000 */
[----:B------:R-:W-:Y:S03]  /*f7d0*/  MUFU.EX2 R125, R125 ;  /* 0x0000007d007d7308 */ /* 0x000fe60000000800 */
[C---:B----4-:R-:W-:Y:S04]  /*f7e0*/  HMMA.16816.F32.BF16 R12, R80.reuse, R92, R12 ;  /* 0x0000005c500c723c */ /* 0x050fe8000004180c */
[----:B---3--:R-:W-:Y:S03]  /*f7f0*/  FADD.FTZ R5, R108, R5 ;  /* 0x000000056c057221 */ /* 0x008fe60000010000 */
[--C-:B------:R-:W-:Y:S01]  /*f800*/  FFMA.FTZ R93, R17, c[0x0][0x23c], -R104.reuse ;  /* 0x00008f00115d7a23 */ /* 0x100fe20000010868 */
[C---:B------:R-:W-:Y:S01]  /*f810*/  HMMA.16816.F32.BF16 R64, R80.reuse, R94, R64 ;  /* 0x0000005e5040723c */ /* 0x040fe20000041840 */
[----:B------:R2:W-:Y:S03]  /*f820*/  MUFU.EX2 R92, R16 ;  /* 0x00000010005c7308 */ /* 0x0005e60000000800 */
[----:B------:R-:W-:Y:S01]  /*f830*/  FMUL.FTZ R17, R2, R73 ;  /* 0x0000004902117220 */ /* 0x000fe20000410000 */
[----:B------:R-:W-:Y:S02]  /*f840*/  F2FP.BF16.PACK_AB R73, R108, R107 ;  /* 0x0000006b6c49723e */ /* 0x000fe400000010ff */
[--C-:B------:R-:W-:Y:S01]  /*f850*/  FFMA.FTZ R94, R18, c[0x0][0x23c], -R103.reuse ;  /* 0x00008f00125e7a23 */ /* 0x100fe20000010867 */
[C---:B-----5:R-:W-:Y:S03]  /*f860*/  HMMA.16816.F32.BF16 R68, R80.reuse, R96, R68 ;  /* 0x000000605044723c */ /* 0x060fe60000041844 */
[----:B------:R-:W3:Y:S01]  /*f870*/  MUFU.EX2 R93, R93 ;  /* 0x0000005d005d7308 */ /* 0x000ee20000000800 */
[--C-:B------:R-:W-:Y:S02]  /*f880*/  FFMA.FTZ R95, R19, c[0x0][0x23c], -R103.reuse ;  /* 0x00008f00135f7a23 */ /* 0x100fe40000010867 */
[C---:B------:R-:W-:Y:S02]  /*f890*/  FMUL.FTZ R18, R0.reuse, R74 ;  /* 0x0000004a00127220 */ /* 0x040fe40000410000 */
[----:B------:R-:W-:Y:S04]  /*f8a0*/  FMUL.FTZ R19, R0, R75 ;  /* 0x0000004b00137220 */ /* 0x000fe80000410000 */
[----:B------:R-:W-:Y:S01]  /*f8b0*/  FFMA.FTZ R96, R21, c[0x0][0x23c], -R104 ;  /* 0x00008f0015607a23 */ /* 0x000fe20000010868 */
[----:B------:R-:W4:Y:S01]  /*f8c0*/  MUFU.EX2 R94, R94 ;  /* 0x0000005e005e7308 */ /* 0x000f220000000800 */
[----:B------:R-:W-:Y:S01]  /*f8d0*/  FFMA.FTZ R97, R22, c[0x0][0x23c], -R103 ;  /* 0x00008f0016617a23 */ /* 0x000fe20000010867 */
[----:B------:R-:W-:Y:S01]  /*f8e0*/  F2FP.BF16.PACK_AB R22, R110, R109 ;  /* 0x0000006d6e16723e */ /* 0x000fe200000010ff */
[----:B--2---:R-:W-:Y:S01]  /*f8f0*/  FMUL.FTZ R16, R2, R72 ;  /* 0x0000004802107220 */ /* 0x004fe20000410000 */
[C---:B------:R-:W-:Y:S01]  /*f900*/  F2FP.BF16.PACK_AB R72, R106.reuse, R105 ;  /* 0x000000696a48723e */ /* 0x040fe200000010ff */
[----:B------:R-:W-:Y:S05]  /*f910*/  FADD.FTZ R105, R105, R86 ;  /* 0x0000005669697221 */ /* 0x000fea0000010000 */
[----:B------:R-:W2:Y:S01]  /*f920*/  MUFU.EX2 R95, R95 ;  /* 0x0000005f005f7308 */ /* 0x000ea20000000800 */
[----:B------:R-:W-:Y:S01]  /*f930*/  HMMA.16816.F32.BF16 R16, R80, R98, R16 ;  /* 0x000000625010723c */ /* 0x000fe20000041810 */
[----:B------:R-:W5:Y:S02]  /*f940*/  LDSM.16.MT88.4 R80, [R114+0x7400] ;  /* 0x007400007250783b */ /* 0x000f640000004200 */
[----:B---3--:R-:W-:Y:S01]  /*f950*/  F2FP.BF16.PACK_AB R74, R93, R92 ;  /* 0x0000005c5d4a723e */ /* 0x008fe200000010ff */
[----:B------:R-:W-:Y:S03]  /*f960*/  FADD.FTZ R105, R106, R105 ;  /* 0x000000696a697221 */ /* 0x000fe60000010000 */
[----:B------:R-:W-:Y:S02]  /*f970*/  FFMA.FTZ R99, R20, c[0x0][0x23c], -R104 ;  /* 0x00008f0014637a23 */ /* 0x000fe40000010868 */
[----:B------:R-:W-:Y:S01]  /*f980*/  FFMA.FTZ R98, R23, c[0x0][0x23c], -R103 ;  /* 0x00008f0017627a23 */ /* 0x000fe20000010867 */
[----:B------:R-:W-:Y:S02]  /*f990*/  MUFU.EX2 R96, R96 ;  /* 0x0000006000607308 */ /* 0x000fe40000000800 */
[----:B------:R-:W-:Y:S01]  /*f9a0*/  F2FP.BF16.PACK_AB R23, R132, R111 ;  /* 0x0000006f8417723e */ /* 0x000fe200000010ff */
[----:B------:R-:W-:Y:S02]  /*f9b0*/  FADD.FTZ R92, R92, R105 ;  /* 0x000000695c5c7221 */ /* 0x000fe40000010000 */
[----:B----4-:R-:W-:Y:S02]  /*f9c0*/  FADD.FTZ R0, R94, R5 ;  /* 0x000000055e007221 */ /* 0x010fe40000010000 */
[----:B------:R-:W-:Y:S03]  /*f9d0*/  FADD.FTZ R92, R93, R92 ;  /* 0x0000005c5d5c7221 */ /* 0x000fe60000010000 */
[----:B------:R-:W3:Y:S01]  /*f9e0*/  MUFU.EX2 R99, R99 ;  /* 0x0000006300637308 */ /* 0x000ee20000000800 */
[C---:B--2---:R-:W-:Y:S01]  /*f9f0*/  F2FP.BF16.PACK_AB R75, R95.reuse, R94 ;  /* 0x0000005e5f4b723e */ /* 0x044fe200000010ff */
[----:B------:R-:W-:Y:S06]  /*fa00*/  FADD.FTZ R0, R95, R0 ;  /* 0x000000005f007221 */ /* 0x000fec0000010000 */
[C---:B------:R-:W-:Y:S02]  /*fa10*/  HMMA.16816.F32.BF16 R8, R72.reuse, R76, R8 ;  /* 0x0000004c4808723c */ /* 0x040fe40000041808 */
[----:B------:R-:W-:Y:S06]  /*fa20*/  MUFU.EX2 R97, R97 ;  /* 0x0000006100617308 */ /* 0x000fec0000000800 */
[C---:B------:R-:W-:Y:S01]  /*fa30*/  HMMA.16816.F32.BF16 R36, R72.reuse, R78, R36 ;  /* 0x0000004e4824723c */ /* 0x040fe20000041824 */
[----:B------:R-:W2:Y:S03]  /*fa40*/  LDSM.16.MT88.4 R76, [R112+0x7400] ;  /* 0x00740000704c783b */ /* 0x000ea60000004200 */
[----:B------:R-:W4:Y:S01]  /*fa50*/  MUFU.EX2 R98, R98 ;  /* 0x0000006200627308 */ /* 0x000f220000000800 */
[C---:B---3--:R-:W-:Y:S01]  /*fa60*/  F2FP.BF16.PACK_AB R20, R96.reuse, R99 ;  /* 0x000000636014723e */ /* 0x048fe200000010ff */
[----:B------:R-:W-:Y:S02]  /*fa70*/  FADD.FTZ R99, R99, R92 ;  /* 0x0000005c63637221 */ /* 0x000fe40000010000 */
[C---:B-1----:R-:W-:Y:S04]  /*fa80*/  HMMA.16816.F32.BF16 R40, R72.reuse, R88, R40 ;  /* 0x000000584828723c */ /* 0x042fe80000041828 */
[----:B------:R-:W-:Y:S02]  /*fa90*/  FADD.FTZ R96, R96, R99 ;  /* 0x0000006360607221 */ /* 0x000fe40000010000 */
[----:B------:R-:W-:Y:S02]  /*faa0*/  MUFU.EX2 R134, R134 ;  /* 0x0000008600867308 */ /* 0x000fe40000000800 */
[C---:B------:R-:W-:Y:S01]  /*fab0*/  HMMA.16816.F32.BF16 R44, R72.reuse, R90, R44 ;  /* 0x0000005a482c723c */ /* 0x040fe2000004182c */
[----:B------:R-:W1:Y:S03]  /*fac0*/  LDSM.16.MT88.4 R88, [R114+0x8400] ;  /* 0x008400007258783b */ /* 0x000e660000004200 */
[----:B------:R-:W-:Y:S04]  /*fad0*/  FADD.FTZ R109, R109, R96 ;  /* 0x000000606d6d7221 */ /* 0x000fe80000010000 */
[C---:B-----5:R-:W-:Y:S04]  /*fae0*/  HMMA.16816.F32.BF16 R48, R72.reuse, R80, R48 ;  /* 0x000000504830723c */ /* 0x060fe80000041830 */
[----:B----4-:R-:W-:Y:S01]  /*faf0*/  F2FP.BF16.PACK_AB R21, R98, R97 ;  /* 0x000000616215723e */ /* 0x010fe200000010ff */
[----:B------:R-:W-:Y:S01]  /*fb00*/  FADD.FTZ R97, R97, R0 ;  /* 0x0000000061617221 */ /* 0x000fe20000010000 */
[----:B------:R-:W-:Y:S01]  /*fb10*/  IADD3 R0, R126, -0x1, RZ ;  /* 0xffffffff7e007810 */ /* 0x000fe20007ffe0ff */
[----:B------:R-:W-:Y:S01]  /*fb20*/  FADD.FTZ R109, R110, R109 ;  /* 0x0000006d6e6d7221 */ /* 0x000fe20000010000 */
[C---:B------:R-:W-:Y:S01]  /*fb30*/  HMMA.16816.F32.BF16 R52, R72.reuse, R82, R52 ;  /* 0x000000524834723c */ /* 0x040fe20000041834 */
[----:B------:R-:W3:Y:S03]  /*fb40*/  LDSM.16.MT88.4 R80, [R112+0x8400] ;  /* 0x008400007050783b */ /* 0x000ee60000004200 */
[----:B------:R-:W-:Y:S01]  /*fb50*/  FADD.FTZ R98, R98, R97 ;  /* 0x0000006162627221 */ /* 0x000fe20000010000 */
[----:B------:R-:W-:Y:S02]  /*fb60*/  MOV R126, R0 ;  /* 0x00000000007e7202 */ /* 0x000fe40000000f00 */
[----:B------:R-:W-:Y:S01]  /*fb70*/  MOV R0, R3 ;  /* 0x0000000300007202 */ /* 0x000fe20000000f00 */
[----:B------:R-:W-:Y:S01]  /*fb80*/  FADD.FTZ R5, R111, R98 ;  /* 0x000000626f057221 */ /* 0x000fe20000010000 */
[C---:B--2---:R-:W-:Y:S03]  /*fb90*/  HMMA.16816.F32.BF16 R56, R72.reuse, R76, R56 ;  /* 0x0000004c4838723c */ /* 0x044fe60000041838 */
[----:B------:R-:W-:Y:S05]  /*fba0*/  FADD.FTZ R5, R132, R5 ;  /* 0x0000000584057221 */ /* 0x000fea0000010000 */
        /* <DEDUP_REMOVED lines=8> */
[C---:B--2---:R-:W-:Y:S08]  /*fc30*/  HMMA.16816.F32.BF16 R8, R20.reuse, R76, R8 ;  /* 0x0000004c1408723c */ /* 0x044ff00000041808 */
[C---:B------:R-:W-:Y:S01]  /*fc40*/  HMMA.16816.F32.BF16 R36, R20.reuse, R78, R36 ;  /* 0x0000004e1424723c */ /* 0x040fe20000041824 */
[----:B------:R-:W2:Y:S07]  /*fc50*/  LDSM.16.MT88.4 R76, [R114+0x8800] ;  /* 0x00880000724c783b */ /* 0x000eae0000004200 */
[C---:B-1----:R-:W-:Y:S07]  /*fc60*/  HMMA.16816.F32.BF16 R40, R20.reuse, R88, R40 ;  /* 0x000000581428723c */ /* 0x042fee0000041828 */
[--C-:B------:R-:W-:Y:S01]  /*fc70*/  FFMA.FTZ R88, R28, c[0x0][0x23c], -R104.reuse ;  /* 0x00008f001c587a23 */ /* 0x100fe20000010868 */
[C---:B------:R-:W-:Y:S04]  /*fc80*/  HMMA.16816.F32.BF16 R44, R20.reuse, R90, R44 ;  /* 0x0000005a142c723c */ /* 0x040fe8000004182c */
[--C-:B------:R-:W-:Y:S01]  /*fc90*/  FFMA.FTZ R89, R29, c[0x0][0x23c], -R104.reuse ;  /* 0x00008f001d597a23 */ /* 0x100fe20000010868 */
[----:B------:R-:W-:Y:S01]  /*fca0*/  MUFU.EX2 R88, R88 ;  /* 0x0000005800587308 */ /* 0x000fe20000000800 */
[----:B------:R-:W-:Y:S02]  /*fcb0*/  FFMA.FTZ R104, R33, c[0x0][0x23c], -R104 ;  /* 0x00008f0021687a23 */ /* 0x000fe40000010868 */
[C---:B------:R-:W-:Y:S04]  /*fcc0*/  HMMA.16816.F32.BF16 R48, R20.reuse, R24, R48 ;  /* 0x000000181430723c */ /* 0x040fe80000041830 */
[--C-:B------:R-:W-:Y:S02]  /*fcd0*/  FFMA.FTZ R90, R30, c[0x0][0x23c], -R103.reuse ;  /* 0x00008f001e5a7a23 */ /* 0x100fe40000010867 */
[--C-:B------:R-:W-:Y:S01]  /*fce0*/  FFMA.FTZ R91, R31, c[0x0][0x23c], -R103.reuse ;  /* 0x00008f001f5b7a23 */ /* 0x100fe20000010867 */
[----:B------:R-:W1:Y:S01]  /*fcf0*/  MUFU.EX2 R89, R89 ;  /* 0x0000005900597308 */ /* 0x000e620000000800 */
[C---:B------:R-:W-:Y:S01]  /*fd00*/  HMMA.16816.F32.BF16 R52, R20.reuse, R26, R52 ;  /* 0x0000001a1434723c */ /* 0x040fe20000041834 */
[----:B------:R-:W4:Y:S03]  /*fd10*/  LDSM.16.MT88.4 R24, [R112+0x8800] ;  /* 0x008800007018783b */ /* 0x000f260000004200 */
[----:B------:R-:W-:Y:S04]  /*fd20*/  FFMA.FTZ R103, R35, c[0x0][0x23c], -R103 ;  /* 0x00008f0023677a23 */ /* 0x000fe80000010867 */
[C---:B---3--:R-:W-:Y:S01]  /*fd30*/  HMMA.16816.F32.BF16 R56, R20.reuse, R72, R56 ;  /* 0x000000481438723c */ /* 0x048fe20000041838 */
[----:B------:R-:W3:Y:S01]  /*fd40*/  LDSM.16.MT88.4 R28, [R114+0x6c00] ;  /* 0x006c0000721c783b */ /* 0x000ee20000004200 */
[----:B------:R-:W-:Y:S06]  /*fd50*/  MUFU.EX2 R90, R90 ;  /* 0x0000005a005a7308 */ /* 0x000fec0000000800 */
[C---:B------:R-:W-:Y:S01]  /*fd60*/  HMMA.16816.F32.BF16 R60, R20.reuse, R74, R60 ;  /* 0x0000004a143c723c */ /* 0x040fe2000004183c */
[----:B------:R-:W5:Y:S03]  /*fd70*/  LDSM.16.MT88.4 R32, [R112+0x6c00] ;  /* 0x006c00007020783b */ /* 0x000f660000004200 */
[----:B------:R-:W4:Y:S01]  /*fd80*/  MUFU.EX2 R91, R91 ;  /* 0x0000005b005b7308 */ /* 0x000f220000000800 */
[C---:B-1----:R-:W-:Y:S03]  /*fd90*/  F2FP.BF16.PACK_AB R72, R89.reuse, R88 ;  /* 0x000000585948723e */ /* 0x042fe600000010ff */
[C---:B--2---:R-:W-:Y:S04]  /*fda0*/  HMMA.16816.F32.BF16 R12, R20.reuse, R76, R12 ;  /* 0x0000004c140c723c */ /* 0x044fe8000004180c */
[----:B------:R-:W-:Y:S02]  /*fdb0*/  FADD.FTZ R88, R88, R109 ;  /* 0x0000006d58587221 */ /* 0x000fe40000010000 */
[----:B------:R-:W1:Y:S02]  /*fdc0*/  MUFU.EX2 R104, R104 ;  /* 0x0000006800687308 */ /* 0x000e640000000800 */
[C---:B------:R-:W-:Y:S04]  /*fdd0*/  HMMA.16816.F32.BF16 R64, R20.reuse, R78, R64 ;  /* 0x0000004e1440723c */ /* 0x040fe80000041840 */
[----:B------:R-:W-:Y:S04]  /*fde0*/  FADD.FTZ R88, R89, R88 ;  /* 0x0000005859587221 */ /* 0x000fe80000010000 */
[----:B------:R-:W2:Y:S01]  /*fdf0*/  MUFU.EX2 R103, R103 ;  /* 0x0000006700677308 */ /* 0x000ea20000000800 */
[C---:B----4-:R-:W-:Y:S03]  /*fe00*/  HMMA.16816.F32.BF16 R68, R20.reuse, R24, R68 ;  /* 0x000000181444723c */ /* 0x050fe60000041844 */
[C---:B------:R-:W-:Y:S01]  /*fe10*/  F2FP.BF16.PACK_AB R73, R91.reuse, R90 ;  /* 0x0000005a5b49723e */ /* 0x040fe200000010ff */
[----:B------:R-:W-:Y:S04]  /*fe20*/  FADD.FTZ R90, R90, R5 ;  /* 0x000000055a5a7221 */ /* 0x000fe80000010000 */
[----:B------:R-:W-:Y:S01]  /*fe30*/  HMMA.16816.F32.BF16 R16, R20, R26, R16 ;  /* 0x0000001a1410723c */ /* 0x000fe20000041810 */
[----:B------:R-:W4:Y:S03]  /*fe40*/  LDSM.16.MT88.4 R20, [R114+0x7c00] ;  /* 0x007c00007214783b */ /* 0x000f260000004200 */
[----:B------:R-:W-:Y:S01]  /*fe50*/  FADD.FTZ R91, R91, R90 ;  /* 0x0000005a5b5b7221 */ /* 0x000fe20000010000 */
[C---:B-1----:R-:W-:Y:S01]  /*fe60*/  F2FP.BF16.PACK_AB R74, R104.reuse, R125 ;  /* 0x0000007d684a723e */ /* 0x042fe200000010ff */
[----:B------:R-:W-:Y:S03]  /*fe70*/  FADD.FTZ R125, R125, R88 ;  /* 0x000000587d7d7221 */ /* 0x000fe60000010000 */
[----:B------:R-:W1:Y:S03]  /*fe80*/  LDSM.16.MT88.4 R24, [R112+0x7c00] ;  /* 0x007c00007018783b */ /* 0x000e660000004200 */
[----:B------:R-:W-:Y:S01]  /*fe90*/  FADD.FTZ R135, R104, R125 ;  /* 0x0000007d68877221 */ /* 0x000fe20000010000 */
[C---:B--2---:R-:W-:Y:S01]  /*fea0*/  F2FP.BF16.PACK_AB R75, R103.reuse, R134 ;  /* 0x00000086674b723e */ /* 0x044fe200000010ff */
[----:B------:R-:W-:Y:S04]  /*feb0*/  FADD.FTZ R134, R134, R91 ;  /* 0x0000005b86867221 */ /* 0x000fe80000010000 */
[----:B------:R-:W-:Y:S02]  /*fec0*/  FADD.FTZ R133, R103, R134 ;  /* 0x0000008667857221 */ /* 0x000fe40000010000 */
[C---:B---3--:R-:W-:Y:S01]  /*fed0*/  HMMA.16816.F32.BF16 R80, R72.reuse, R28, R8 ;  /* 0x0000001c4850723c */ /* 0x048fe20000041808 */
[----:B------:R-:W2:Y:S07]  /*fee0*/  LDSM.16.MT88.4 R8, [R114+0x8c00] ;  /* 0x008c00007208783b */ /* 0x000eae0000004200 */
[C---:B------:R-:W-:Y:S08]  /*fef0*/  HMMA.16816.F32.BF16 R36, R72.reuse, R30, R36 ;  /* 0x0000001e4824723c */ /* 0x040ff00000041824 */
[C---:B-----5:R-:W-:Y:S08]  /*ff00*/  HMMA.16816.F32.BF16 R40, R72.reuse, R32, R40 ;  /* 0x000000204828723c */ /* 0x060ff00000041828 */
[C---:B------:R-:W-:Y:S08]  /*ff10*/  HMMA.16816.F32.BF16 R44, R72.reuse, R34, R44 ;  /* 0x00000022482c723c */ /* 0x040ff0000004182c */
[C---:B----4-:R-:W-:Y:S08]  /*ff20*/  HMMA.16816.F32.BF16 R48, R72.reuse, R20, R48 ;  /* 0x000000144830723c */ /* 0x050ff00000041830 */
        /* <DEDUP_REMOVED lines=8> */
[----:B------:R-:W-:-:S07]  /*ffb0*/  @P0 BRA `(.L_x_5264) ;  /* 0xffffded000000947 */ /* 0x000fce000383ffff */
.L_x_5260:
[----:B------:R-:W1:Y:S01]  /*ffc0*/  SHFL.BFLY PT, R0, R133, 0x2, 0x1f ;  /* 0x0c401f0085007f89 */ /* 0x000e6200000e0000 */
[----:B------:R-:W-:Y:S01]  /*ffd0*/  MOV R6, 0x3f800000 ;  /* 0x3f80000000067802 */ /* 0x000fe20000000f00 */
[----:B------:R-:W-:-:S02]  /*ffe0*/  ULDC.U8 UR4, c[0x0][0x328] ;  /* 0x0000ca0000047ab9 */ /* 0x000fc40000000000 */
[----:B------:R-:W2:Y:S04]  /*fff0*/  SHFL.BFLY PT, R2, R135, 0x2, 0x1f ;  /* 0x0c401f0087027f89 */ /* 0x000ea800000e0000 */
[----:B------:R-:W3:Y:S01]  /*10000*/  S2R R5, SR_TID.X ;  /* 0x0000000000057919 */ /* 0x000ee20000002100 */
[----:B-1----:R-:W-:Y:S02]  /*10010*/  FADD.FTZ R9, R0, R133 ;  /* 0x0000008500097221 */ /* 0x002fe40000010000 */
[----:B--2---:R-:W-:-:S03]  /*10020*/  FADD.FTZ R7, R2, R135 ;  /* 0x0000008702077221 */ /* 0x004fc60000010000 */
[----:B------:R-:W1:Y:S01]  /*10030*/  SHFL.BFLY PT, R2, R9, 0x1, 0x1f ;  /* 0x0c201f0009027f89 */ /* 0x000e6200000e0000 */
[----:B---3--:R-:W-:-:S03]  /*10040*/  SHF.R.S32.HI R0, RZ, 0x1f, R5 ;  /* 0x0000001fff007819 */ /* 0x008fc60000011405 */
[----:B------:R-:W2:Y:S01]  /*10050*/  SHFL.BFLY PT, R4, R7, 0x1, 0x1f ;  /* 0x0c201f0007047f89 */ /* 0x000ea200000e0000 */
[----:B------:R-:W-:-:S04]  /*10060*/  LEA.HI R0, R0, R5, RZ, 0x2 ;  /* 0x0000000500007211 */ /* 0x000fc800078f10ff */
[----:B------:R-:W-:Y:S01]  /*10070*/  SHF.R.S32.HI R0, RZ, 0x2, R0 ;  /* 0x00000002ff007819 */ /* 0x000fe20000011400 */
[----:B-1----:R-:W-:Y:S02]  /*10080*/  FADD.FTZ R2, R9, R2 ;  /* 0x0000000209027221 */ /* 0x002fe40000010000 */
[----:B--2---:R-:W-:-:S03]  /*10090*/  FADD.FTZ R4, R7, R4 ;  /* 0x0000000407047221 */ /* 0x004fc60000010000 */
[----:B------:R-:W-:Y:S02]  /*100a0*/  FSETP.NE.FTZ.AND P2, PT, R2, RZ, PT ;  /* 0x000000ff0200720b */ /* 0x000fe40003f55000 */
[----:B------:R-:W-:Y:S02]  /*100b0*/  MOV R7, 0x3f800000 ;  /* 0x3f80000000077802 */ /* 0x000fe40000000f00 */
[----:B------:R-:W-:-:S09]  /*100c0*/  FSETP.NE.FTZ.AND P3, PT, R4, RZ, PT ;  /* 0x000000ff0400720b */ /* 0x000fd20003f75000 */
[----:B------:R-:W1:Y:S08]  /*100d0*/  @P2 MUFU.RCP R7, R2 ;  /* 0x0000000200072308 */ /* 0x000e700000001000 */
[----:B------:R-:W2:Y:S01]  /*100e0*/  @P3 MUFU.RCP R6, R4 ;  /* 0x0000000400063308 */ /* 0x000ea20000001000 */
[----:B-1----:R-:W-:-:S07]  /*100f0*/  FMUL.FTZ R83, R7, R83 ;  /* 0x0000005307537220 */ /* 0x002fce0000410000 */
[----:B------:R-:W-:Y:S01]  /*10100*/  @P2 MUFU.LG2 R2, R2 ;  /* 0x0000000200022308 */ /* 0x000fe20000000c00 */
[C---:B------:R-:W-:Y:S02]  /*10110*/  FMUL.FTZ R82, R7.reuse, R82 ;  /* 0x0000005207527220 */ /* 0x040fe40000410000 */
        /* <DEDUP_REMOVED lines=32> */
[----:B------:R-:W-:Y:S01]  /*10320*/  SHF.R.S32.HI R7, RZ, 0x1f, R0 ;  /* 0x0000001fff077819 */ /* 0x000fe20000011400 */
[C---:B--2---:R-:W-:Y:S01]  /*10330*/  FMUL.FTZ R80, R6.reuse, R80 ;  /* 0x0000005006507220 */ /* 0x044fe20000410000 */
        /* <DEDUP_REMOVED lines=37> */
[----:B------:R-:W-:Y:S01]  /*10590*/  SHF.R.S32.HI R6, RZ, 0x1f, R5 ;  /* 0x0000001fff067819 */ /* 0x000fe20000011405 */
[----:B------:R-:W-:Y:S01]  /*105a0*/  IMAD.IADD R7, R0, 0x1, -R7 ;  /* 0x0000000100077824 */ /* 0x000fe200078e0a07 */
[----:B------:R-:W-:-:S02]  /*105b0*/  F2FP.BF16.PACK_AB R68, R69, R68 ;  /* 0x000000444544723e */ /* 0x000fc400000010ff */
[C---:B------:R-:W-:Y:S02]  /*105c0*/  LEA.HI R8, R6.reuse, R5, RZ, 0x2 ;  /* 0x0000000506087211 */ /* 0x040fe400078f10ff */
[----:B------:R-:W-:Y:S02]  /*105d0*/  LEA.HI R9, R7, R7, RZ, 0x1 ;  /* 0x0000000707097211 */ /* 0x000fe400078f08ff */
[----:B------:R-:W-:Y:S02]  /*105e0*/  LEA.HI R6, R6, R5, RZ, 0x5 ;  /* 0x0000000506067211 */ /* 0x000fe400078f28ff */
[----:B------:R-:W-:Y:S02]  /*105f0*/  LOP3.LUT R8, R8, 0xfffffffc, RZ, 0xc0, !PT ;  /* 0xfffffffc08087812 */ /* 0x000fe400078ec0ff */
[----:B------:R-:W-:Y:S02]  /*10600*/  LOP3.LUT R12, R9, 0x3fffffe, RZ, 0xc0, !PT ;  /* 0x03fffffe090c7812 */ /* 0x000fe400078ec0ff */
[----:B------:R-:W-:-:S02]  /*10610*/  SHF.R.S32.HI R11, RZ, 0x1, R9 ;  /* 0x00000001ff0b7819 */ /* 0x000fc40000011409 */
[----:B------:R-:W-:Y:S01]  /*10620*/  SHF.R.S32.HI R10, RZ, 0x5, R6 ;  /* 0x00000005ff0a7819 */ /* 0x000fe20000011406 */
[----:B------:R-:W-:Y:S01]  /*10630*/  IMAD.IADD R12, R7, 0x1, -R12 ;  /* 0x00000001070c7824 */ /* 0x000fe200078e0a0c */
[----:B------:R-:W-:Y:S02]  /*10640*/  IADD3 R9, -R8, R5, RZ ;  /* 0x0000000508097210 */ /* 0x000fe40007ffe1ff */
[----:B------:R-:W-:Y:S02]  /*10650*/  SHF.L.U32 R8, R11, 0x6, RZ ;  /* 0x000000060b087819 */ /* 0x000fe400000006ff */
[----:B------:R-:W-:Y:S02]  /*10660*/  LEA R7, R10, R9, 0x8 ;  /* 0x000000090a077211 */ /* 0x000fe400078e40ff */
[----:B------:R-:W-:Y:S02]  /*10670*/  LOP3.LUT R8, R8, 0xc0, RZ, 0xc0, !PT ;  /* 0x000000c008087812 */ /* 0x000fe400078ec0ff */
[----:B------:R-:W-:-:S02]  /*10680*/  LEA R7, R12, R7, 0x4 ;  /* 0x000000070c077211 */ /* 0x000fc400078e20ff */
[C---:B------:R-:W-:Y:S02]  /*10690*/  LOP3.LUT R12, R11.reuse, 0x1, RZ, 0xc0, !PT ;  /* 0x000000010b0c7812 */ /* 0x040fe400078ec0ff */
[----:B------:R-:W-:Y:S02]  /*106a0*/  LEA.HI R8, R8, R8, RZ, 0x1d ;  /* 0x0000000808087211 */ /* 0x000fe400078fe8ff */
[----:B------:R-:W-:Y:S02]  /*106b0*/  ISETP.NE.U32.AND P1, PT, R12, 0x1, PT ;  /* 0x000000010c00780c */ /* 0x000fe40003f25070 */
[----:B------:R-:W-:Y:S01]  /*106c0*/  LOP3.LUT P0, RZ, R11, 0x2, RZ, 0xc0, !PT ;  /* 0x000000020bff7812 */ /* 0x000fe2000780c0ff */
[----:B------:R-:W-:Y:S01]  /*106d0*/  IMAD.U32 R7, R7, 0x2, R8 ;  /* 0x0000000207077824 */ /* 0x000fe200078e0008 */
[----:B------:R-:W-:Y:S01]  /*106e0*/  MOV R8, 0x20 ;  /* 0x0000002000087802 */ /* 0x000fe20000000f00 */
[----:B------:R1:W2:Y:S01]  /*106f0*/  @P3 MUFU.LG2 R12, R4 ;  /* 0x00000004000c3308 */ /* 0x0002a20000000c00 */
[----:B------:R-:W-:-:S02]  /*10700*/  F2FP.BF16.PACK_AB R72, R73, R72 ;  /* 0x000000484948723e */ /* 0x000fc400000010ff */
[----:B------:R-:W-:Y:S02]  /*10710*/  SHF.L.U32 R7, R7, 0x1, RZ ;  /* 0x0000000107077819 */ /* 0x000fe400000006ff */
[----:B------:R-:W-:Y:S02]  /*10720*/  SEL R8, R8, 0xffffffe0, !P0 ;  /* 0xffffffe008087807 */ /* 0x000fe40004000000 */
[C---:B------:R-:W-:Y:S01]  /*10730*/  IADD3 R11, R7.reuse, -0x10, RZ ;  /* 0xfffffff0070b7810 */ /* 0x040fe20007ffe0ff */
[----:B------:R-:W-:Y:S01]  /*10740*/  STS [R7], R80 ;  /* 0x0000005007007388 */ /* 0x000fe20000000800 */
[C---:B------:R-:W-:Y:S01]  /*10750*/  @P1 IADD3 R11, R7.reuse, 0x10, RZ ;  /* 0x00000010070b1810 */ /* 0x040fe20007ffe0ff */
[----:B------:R-:W-:Y:S01]  /*10760*/  IMAD.IADD R13, R7, 0x1, R8 ;  /* 0x00000001070d7824 */ /* 0x000fe200078e0208 */
[----:B------:R-:W-:Y:S01]  /*10770*/  ISETP.NE.AND P0, PT, RZ, UR4, PT ;  /* 0x00000004ff007c0c */ /* 0x000fe2000bf05270 */
[----:B------:R-:W-:Y:S01]  /*10780*/  STS [R7+0x200], R82 ;  /* 0x0002005207007388 */ /* 0x000fe20000000800 */
[----:B------:R-:W-:-:S02]  /*10790*/  IADD3 R15, R8, R11, RZ ;  /* 0x0000000b080f7210 */ /* 0x000fc40007ffe0ff */
[----:B------:R-:W-:Y:S01]  /*107a0*/  MOV R8, 0x7f800000 ;  /* 0x7f80000000087802 */ /* 0x000fe20000000f00 */
[----:B------:R-:W-:Y:S01]  /*107b0*/  STS [R11], R36 ;  /* 0x000000240b007388 */ /* 0x000fe20000000800 */
[----:B-1----:R-:W-:-:S03]  /*107c0*/  MOV R4, 0x7f800000 ;  /* 0x7f80000000047802 */ /* 0x002fc60000000f00 */
        /* <DEDUP_REMOVED lines=21> */
[----:B--2---:R-:W-:-:S02]  /*10920*/  @P3 FMUL.FTZ R7, R12, 0.69314718246459960938 ;  /* 0x3f3172180c073820 */ /* 0x004fc40000410000 */
[----:B------:R-:W-:Y:S02]  /*10930*/  @P2 FMUL.FTZ R12, R2, 0.69314718246459960938 ;  /* 0x3f317218020c2820 */ /* 0x000fe40000410000 */
[----:B------:R-:W-:Y:S02]  /*10940*/  @P3 FFMA.FTZ R4, R84, c[0x0][0x238], R7 ;  /* 0x00008e0054043a23 */ /* 0x000fe40000010007 */
        /* <DEDUP_REMOVED lines=9> */
.L_x_5265:
[----:B------:R-:W2:Y:S04]  /*109e0*/  S2R R3, SR_CTAID.Z ;  /* 0x0000000000037919 */ /* 0x000ea80000002700 */
[----:B------:R-:W2:Y:S02]  /*109f0*/  S2R R2, SR_CTAID.Y ;  /* 0x0000000000027919 */ /* 0x000ea40000002600 */
[----:B--2---:R-:W-:-:S04]  /*10a00*/  IMAD R7, R2, c[0x0][0x1c0], R3 ;  /* 0x0000700002077a24 */ /* 0x004fc800078e0203 */
[----:B------:R-:W-:Y:S02]  /*10a10*/  IMAD R7, R7, c[0x0][0x214], RZ ;  /* 0x0000850007077a24 */ /* 0x000fe400078e02ff */
.L_x_5266:
[----:B------:R-:W-:Y:S01]  /*10a20*/  BAR.SYNC.DEFER_BLOCKING 0x0 ;  /* 0x0000000000007b1d */ /* 0x000fe20000010000 */
[----:B------:R-:W-:Y:S01]  /*10a30*/  LOP3.LUT R6, R6, 0xffffffe0, RZ, 0xc0, !PT ;  /* 0xffffffe006067812 */ /* 0x000fe200078ec0ff */
[----:B------:R-:W-:Y:S01]  /*10a40*/  IMAD.WIDE.U32 R38, R119, c[0x0][0x1e8], RZ ;  /* 0x00007a0077267a25 */ /* 0x000fe200078e00ff */
[----:B------:R-:W-:Y:S02]  /*10a50*/  SHF.R.S32.HI R37, RZ, 0x1f, R10 ;  /* 0x0000001fff257819 */ /* 0x000fe4000001140a */
[----:B-1----:R-:W-:Y:S01]  /*10a60*/  SHF.R.S32.HI R11, RZ, 0x1f, R2 ;  /* 0x0000001fff0b7819 */ /* 0x002fe20000011402 */
        /* <DEDUP_REMOVED lines=34> */
.L_x_5268:
[----:B------:R-:W-:Y:S05]  /*10c90*/  BSYNC B0 ;  /* 0x0000000000007941 */ /* 0x000fea0003800000 */
.L_x_5267:
        /* <DEDUP_REMOVED lines=30> */
.L_x_5270:
[----:B------:R-:W-:Y:S05]  /*10e80*/  BSYNC B0 ;  /* 0x0000000000007941 */ /* 0x000fea0003800000 */
.L_x_5269:
        /* <DEDUP_REMOVED lines=17> */
.L_x_5271:
        /* <DEDUP_REMOVED lines=14> */
.L_x_6376:


//--------------------- .text._ZN5flash24flash_fwd_splitkv_kernelI23Flash_fwd_kernel_traitsILi96ELi64ELi64ELi4ELb0ELb0EN7cutlass10bfloat16_tE19Flash_kernel_traitsILi96ELi64ELi64ELi4ES3_EELb1ELb0ELb0ELb0ELb1ELb1ELb0ELb1EEEvNS_16Flash_fwd_paramsE --------------------------
	.section	.text._ZN5flash24flash_fwd_splitkv_kernelI23Flash_fwd_kernel_traitsILi96ELi64ELi64ELi4ELb0ELb0EN7cutlass10bfloat16_tE19Flash_kernel_traitsILi96ELi64ELi64ELi4ES3_EELb1ELb0ELb0ELb0ELb1ELb1ELb0ELb1EEEvNS_16Flash_fwd_paramsE,"ax",@progbits
	.sectioninfo	@"SHI_REGISTERS=166"
	.align	128
        .global         _ZN5flash24flash_fwd_splitkv_kernelI23Flash_fwd_kernel_traitsILi96ELi64ELi64ELi4ELb0ELb0EN7cutlass10bfloat16_tE19Flash_kernel_traitsILi96ELi64ELi64ELi4ES3_EELb1ELb0ELb0ELb0ELb1ELb1ELb0ELb1EEEvNS_16Flash_fwd_paramsE
        .type           _ZN5flash24flash_fwd_splitkv_kernelI23Flash_fwd_kernel_traitsILi96ELi64ELi64ELi4ELb0ELb0EN7cutlass10bfloat16_tE19Flash_kernel_traitsILi96ELi64ELi64ELi4ES3_EELb1ELb0ELb0ELb0ELb1ELb1ELb0ELb1EEEvNS_16Flash_fwd_paramsE,@function
        .size           _ZN5flash24flash_fwd_splitkv_kernelI23Flash_fwd_kernel_traitsILi96ELi64ELi64ELi4ELb0ELb0EN7cutlass10bfloat16_tE19Flash_kernel_traitsILi96ELi64ELi64ELi4ES3_EELb1ELb0ELb0ELb0ELb1ELb1ELb0ELb1EEEvNS_16Flash_fwd_paramsE,(.L_x_6377 - _ZN5flash24flash_fwd_splitkv_kernelI23Flash_fwd_kernel_traitsILi96ELi64ELi64ELi4ELb0ELb0EN7cutlass10bfloat16_tE19Flash_kernel_traitsILi96ELi64ELi64ELi4ES3_EELb1ELb0ELb0ELb0ELb1ELb1ELb0ELb1EEEvNS_16Flash_fwd_paramsE)
        .other          _ZN5flash24flash_fwd_splitkv_kernelI23Flash_fwd_kernel_traitsILi96ELi64ELi64ELi4ELb0ELb0EN7cutlass10bfloat16_tE19Flash_kernel_traitsILi96ELi64ELi64ELi4ES3_EELb1ELb0ELb0ELb0ELb1ELb1ELb0ELb1EEEvNS_16Flash_fwd_paramsE,@"STO_CUDA_ENTRY STV_DEFAULT"
_ZN5flash24flash_fwd_splitkv_kernelI23Flash_fwd_kernel_traitsILi96ELi64ELi64ELi4ELb0ELb0EN7cutlass10bfloat16_tE19Flash_kernel_traitsILi96ELi64ELi64ELi4ES3_EELb1ELb0ELb0ELb0ELb1ELb1ELb0ELb1EEEvNS_16Flash_fwd_paramsE:
.text._ZN5flash24flash_fwd_splitkv_kernelI23Flash_fwd_kernel_traitsILi96ELi64ELi64ELi4ELb0ELb0EN7cutlass10bfloat16_tE19Flash_kernel_traitsILi96ELi64ELi64ELi4ES3_EELb1ELb0ELb0ELb0ELb1ELb1ELb0ELb1EEEvNS_16Flash_fwd_paramsE:
        /* <DEDUP_REMOVED lines=36> */
.L_x_5272:
[----:B-12-4-:R-:W-:Y:S02]  /*0240*/  MOV R4, c[0x0][0x218] ;  /* 0x0000860000047a02 */ /* 0x016fe40000000f00 */
.L_x_5273:
        /* <DEDUP_REMOVED lines=74> */
.L_x_5276:
[----:B------:R-:W-:Y:S05]  /*06f0*/  BSYNC B0 ;  /* 0x0000000000007941 */ /* 0x000fea0003800000 */
.L_x_5275:
        /* <DEDUP_REMOVED lines=16> */
.L_x_5278:
[----:B------:R-:W-:Y:S05]  /*0800*/  BSYNC B0 ;  /* 0x0000000000007941 */ /* 0x000fea0003800000 */
.L_x_5277:
        /* <DEDUP_REMOVED lines=13> */
.L_x_5274:
        /* <DEDUP_REMOVED lines=91> */
.L_x_5279:
        /* <DEDUP_REMOVED lines=16> */
.L_x_5281:
        /* <DEDUP_REMOVED lines=52> */
.L_x_5280:
        /* <DEDUP_REMOVED lines=179> */
.L_x_5308:
        /* <DEDUP_REMOVED lines=172> */
.L_x_5286:
[----:B------:R-:W-:Y:S05]  /*28c0*/  BSYNC B0 ;  /* 0x0000000000007941 */ /* 0x000fea0003800000 */
.L_x_5285:
        /* <DEDUP_REMOVED lines=143> */
.L_x_5288:
[----:B------:R-:W-:Y:S05]  /*31c0*/  BSYNC B0 ;  /* 0x0000000000007941 */ /* 0x000fea0003800000 */
.L_x_5287:
        /* <DEDUP_REMOVED lines=8> */
.L_x_5284:
        /* <DEDUP_REMOVED lines=85> */
.L_x_5293:
[----:B------:R-:W-:Y:S05]  /*37a0*/  BSYNC B0 ;  /* 0x0000000000007941 */ /* 0x000fea0003800000 */
.L_x_5292:
        /* <DEDUP_REMOVED lines=83> */
.L_x_5295:
[----:B------:R-:W-:Y:S05]  /*3ce0*/  BSYNC B0 ;  /* 0x0000000000007941 */ /* 0x000fea0003800000 */
.L_x_5294:
        /* <DEDUP_REMOVED lines=83> */
.L_x_5297:
[----:B------:R-:W-:Y:S05]  /*4220*/  BSYNC B0 ;  /* 0x0000000000007941 */ /* 0x000fea0003800000 */
.L_x_5296:
[----:B-----5:R2:W-:Y:S02]  /*4230*/  STG.E.128 [R114.64+0x80], R40 ;  /* 0x0000802872007986 */ /* 0x0205e4000c101d06 */
.L_x_5291:
[----:B------:R-:W-:Y:S05]  /*4240*/  BSYNC B1 ;  /* 0x0000000000017941 */ /* 0x000fea0003800000 */
.L_x_5290:
        /* <DEDUP_REMOVED lines=89> */
.L_x_5301:
[----:B------:R-:W-:Y:S05]  /*47e0*/  BSYNC B0 ;  /* 0x0000000000007941 */ /* 0x000fea0003800000 */
.L_x_5300:
        /* <DEDUP_REMOVED lines=87> */
.L_x_5303:
[----:B------:R-:W-:Y:S05]  /*4d60*/  BSYNC B0 ;  /* 0x0000000000007941 */ /* 0x000fea0003800000 */
.L_x_5302:
        /* <DEDUP_REMOVED lines=87> */
.L_x_5305:
[----:B------:R-:W-:Y:S05]  /*52e0*/  BSYNC B0 ;  /* 0x0000000000007941 */ /* 0x000fea0003800000 */
.L_x_5304:
[----:B-----5:R1:W-:Y:S02]  /*52f0*/  STG.E.128 [R116.64+0x80], R40 ;  /* 0x0000802874007986 */ /* 0x0203e4000c101d06 */
.L_x_5299:
[----:B------:R-:W-:Y:S05]  /*5300*/  BSYNC B1 ;  /* 0x0000000000017941 */ /* 0x000fea0003800000 */
.L_x_5298:
        /* <DEDUP_REMOVED lines=8> */
.L_x_5283:
        /* <DEDUP_REMOVED lines=13> */
.L_x_5289:
        /* <DEDUP_REMOVED lines=80> */
.L_x_5306:
        /* <DEDUP_REMOVED lines=8> */
.L_x_5307:
[----:B------:R-:W-:Y:S04]  /*59e0*/  IADD3 R13, R13, -0x1, RZ ;  /* 0xffffffff0d0d7810 */ /* 0x000fe80007ffe0ff */
[----:B------:R-:W-:Y:S11]  /*59f0*/  ISETP.GT.AND P0, PT, R13, R82, PT ;  /* 0x000000520d00720c */ /* 0x000ff60003f04270 */
[----:B------:R-:W-:Y:S02]  /*5a00*/  @!UPT UIADD3 URZ, URZ, URZ, URZ ;  /* 0x0000003f3f3ff290 */ /* 0x000fe4000fffe03f */
[----:B------:R-:W-:-:S05]  /*5a10*/  @P0 BRA `(.L_x_5308) ;  /* 0xffffc3e000000947 */ /* 0x000fca000383ffff */
.L_x_5282:
        /* <DEDUP_REMOVED lines=82> */
.L_x_5315:
[----:B------:R-:W-:Y:S05]  /*5f40*/  BSYNC B0 ;  /* 0x0000000000007941 */ /* 0x000fea0003800000 */
.L_x_5314:
        /* <DEDUP_REMOVED lines=44> */
.L_x_5317:
[----:B------:R-:W-:Y:S05]  /*6210*/  BSYNC B0 ;  /* 0x0000000000007941 */ /* 0x000fea0003800000 */
.L_x_5316:
        /* <DEDUP_REMOVED lines=44> */
.L_x_5319:
[----:B------:R-:W-:Y:S05]  /*64e0*/  BSYNC B0 ;  /* 0x0000000000007941 */ /* 0x000fea0003800000 */
.L_x_5318:
[----:B-----5:R4:W-:Y:S02]  /*64f0*/  STS.128 [R122+0x2000], R8 ;  /* 0x002000087a007388 */ /* 0x0209e40000000c00 */
.L_x_5313:
[----:B------:R-:W-:Y:S05]  /*6500*/  BSYNC B1 ;  /* 0x0000000000017941 */ /* 0x000fea0003800000 */
.L_x_5312:
        /* <DEDUP_REMOVED lines=54> */
.L_x_5322:
[----:B------:R-:W-:Y:S05]  /*6870*/  BSYNC B0 ;  /* 0x0000000000007941 */ /* 0x000fea0003800000 */
.L_x_5321:
        /* <DEDUP_REMOVED lines=44> */
.L_x_5324:
[----:B------:R-:W-:Y:S05]  /*6b40*/  BSYNC B0 ;  /* 0x0000000000007941 */ /* 0x000fea0003800000 */
.L_x_5323:
        /* <DEDUP_REMOVED lines=44> */
.L_x_5326:
[----:B------:R-:W-:Y:S05]  /*6e10*/  BSYNC B0 ;  /* 0x0000000000007941 */ /* 0x000fea0003800000 */
.L_x_5325:
[----:B-----5:R3:W-:Y:S01]  /*6e20*/  STS.128 [R122+0x2800], R24 ;  /* 0x002800187a007388 */ /* 0x0207e20000000c00 */
[----:B------:R-:W-:Y:S05]  /*6e30*/  BRA `(.L_x_5320) ;  /* 0x000023a000007947 */ /* 0x000fea0003800000 */
.L_x_5311:
        /* <DEDUP_REMOVED lines=89> */
.L_x_5330:
[----:B------:R-:W-:Y:S05]  /*73d0*/  BSYNC B0 ;  /* 0x0000000000007941 */ /* 0x000fea0003800000 */
.L_x_5329:
        /* <DEDUP_REMOVED lines=90> */
.L_x_5332:
[----:B------:R-:W-:Y:S05]  /*7980*/  BSYNC B0 ;  /* 0x0000000000007941 */ /* 0x000fea0003800000 */
.L_x_5331:
        /* <DEDUP_REMOVED lines=88> */
.L_x_5334:
[----:B------:R-:W-:Y:S05]  /*7f10*/  BSYNC B0 ;  /* 0x0000000000007941 */ /* 0x000fea0003800000 */
.L_x_5333:
[----:B-----5:R3:W-:Y:S02]  /*7f20*/  STS.128 [R122+0x2000], R20 ;  /* 0x002000147a007388 */ /* 0x0207e40000000c00 */
.L_x_5328:
[----:B------:R-:W-:Y:S05]  /*7f30*/  BSYNC B1 ;  /* 0x0000000000017941 */ /* 0x000fea0003800000 */
.L_x_5327:
        /* <DEDUP_REMOVED lines=94> */
.L_x_5336:
[----:B------:R-:W-:Y:S05]  /*8520*/  BSYNC B0 ;  /* 0x0000000000007941 */ /* 0x000fea0003800000 */
.L_x_5335:
        /* <DEDUP_REMOVED lines=90> */
.L_x_5338:
[----:B------:R-:W-:Y:S05]  /*8ad0*/  BSYNC B0 ;  /* 0x0000000000007941 */ /* 0x000fea0003800000 */
.L_x_5337:
        /* <DEDUP_REMOVED lines=90> */
.L_x_5340:
[----:B------:R-:W-:Y:S05]  /*9080*/  BSYNC B0 ;  /* 0x0000000000007941 */ /* 0x000fea0003800000 */
.L_x_5339:
[----:B-----5:R4:W-:Y:S01]  /*9090*/  STS.128 [R122+0x2800], R4 ;  /* 0x002800047a007388 */ /* 0x0209e20000000c00 */
[----:B------:R-:W-:Y:S05]  /*90a0*/  BRA `(.L_x_5320) ;  /* 0x0000013000007947 */ /* 0x000fea0003800000 */
.L_x_5310:
        /* <DEDUP_REMOVED lines=19> */
.L_x_5320:
[----:B------:R-:W-:Y:S05]  /*91e0*/  BSYNC B2 ;  /* 0x0000000000027941 */ /* 0x000fea0003800000 */
.L_x_5309:
[----:B------:R-:W-:Y:S01]  /*91f0*/  IADD3 R126, R86, -0x1, RZ ;  /* 0xffffffff567e7810 */ /* 0x000fe20007ffe0ff */
[----:B-1--4-:R-:W-:Y:S01]  /*9200*/  IMAD.SHL.U32 R4, R66, 0x8, RZ ;  /* 0x0000000842047824 */ /* 0x012fe200078e00ff */
[----:B------:R-:W-:-:S02]  /*9210*/  LOP3.LUT R116, R71, 0xfffffff8, RZ, 0xc0, !PT ;  /* 0xfffffff847747812 */ /* 0x000fc400078ec0ff */
        /* <DEDUP_REMOVED lines=8> */
[----:B------:R-:W-:Y:S02]  /*92a0*/  LEA.HI R70, R3, R70, RZ, 0x3 ;  /* 0x0000004603467211 */ /* 0x000fe400078f18ff */
[----:B------:R-:W-:-:S02]  /*92b0*/  ISETP.GE.AND P4, PT, R16, R5, PT ;  /* 0x000000051000720c */ /* 0x000fc40003f86270 */
[----:B------:R-:W-:Y:S01]  /*92c0*/  ISETP.GE.AND P5, PT, R102, R5, PT ;  /* 0x000000056600720c */ /* 0x000fe20003fa6270 */
[----:B------:R-:W-:Y:S01]  /*92d0*/  IMAD.SHL.U32 R52, R70, 0x20, RZ ;  /* 0x0000002046347824 */ /* 0x000fe200078e00ff */
[----:B------:R-:W-:Y:S02]  /*92e0*/  LEA.HI R3, R116, R116, RZ, 0x1 ;  /* 0x0000007474037211 */ /* 0x000fe400078f08ff */
[----:B------:R-:W-:Y:S02]  /*92f0*/  LEA.HI.X R123, R100, c[0x0][0x16c], R54, 0x1, P0 ;  /* 0x00005b00647b7a11 */ /* 0x000fe400000f0c36 */
[----:B------:R-:W-:Y:S02]  /*9300*/  LOP3.LUT R9, R3, 0x3fffffe, RZ, 0xc0, !PT ;  /* 0x03fffffe03097812 */ /* 0x000fe400078ec0ff */
[----:B------:R-:W-:Y:S02]  /*9310*/  LEA.HI R68, R68, R7, RZ, 0x1 ;  /* 0x0000000744447211 */ /* 0x000fe400078f08ff */
[----:B------:R-:W-:Y:S01]  /*9320*/  ISETP.GE.AND P3, PT, R102, R5, PT ;  /* 0x000000056600720c */ /* 0x000fe20003f66270 */
[----:B------:R-:W-:Y:S01]  /*9330*/  IMAD.IADD R116, R116, 0x1, -R9 ;  /* 0x0000000174747824 */ /* 0x000fe200078e0a09 */
[----:B------:R-:W-:Y:S01]  /*9340*/  @!P4 LEA R8, P0, R55, R124, 0x1 ;  /* 0x0000007c3708c211 */ /* 0x000fe200078008ff */
[----:B------:R-:W-:Y:S01]  /*9350*/  @!P5 IMAD.MOV.U32 R125, RZ, RZ, R123 ;  /* 0x000000ffff7dd224 */ /* 0x000fe200078e007b */
[----:B------:R-:W-:-:S02]  /*9360*/  LOP3.LUT R68, R68, 0xfffffffe, RZ, 0xc0, !PT ;  /* 0xfffffffe44447812 */ /* 0x000fc400078ec0ff */
        /* <DEDUP_REMOVED lines=17> */
[----:B------:R-:W-:Y:S01]  /*9480*/  IMAD.SHL.U32 R5, R3, 0x40, RZ ;  /* 0x0000004003057824 */ /* 0x000fe200078e00ff */
[----:B------:R-:W-:-:S02]  /*9490*/  SHF.R.S32.HI R0, RZ, 0x5, R2 ;  /* 0x00000005ff007819 */ /* 0x000fc40000011402 */
[----:B------:R2:W-:Y:S01]  /*94a0*/  @!P4 LDGSTS.E.BYPASS.LTC128B.128 [R122+0x4800], [R8.64+0x40] ;  /* 0x04800040087acfae */ /* 0x0005e2000b901d46 */
[----:B------:R-:W-:Y:S02]  /*94b0*/  LOP3.LUT R7, R7, 0xc0, RZ, 0xc0, !PT ;  /* 0x000000c007077812 */ /* 0x000fe400078ec0ff */
[----:B------:R-:W-:Y:S01]  /*94c0*/  LOP3.LUT R5, R5, 0xc0, RZ, 0xc0, !PT ;  /* 0x000000c005057812 */ /* 0x000fe200078ec0ff */
[----:B------:R2:W-:Y:S01]  /*94d0*/  @!P4 LDGSTS.E.BYPASS.LTC128B.128 [R122+0x5800], [R8.64+0x80] ;  /* 0x05800080087acfae */ /* 0x0005e2000b901d46 */
[----:B------:R-:W-:Y:S01]  /*94e0*/  LOP3.LUT R50, R7, 0x8, R50, 0xf8, !PT ;  /* 0x0000000807327812 */ /* 0x000fe200078ef832 */
[C---:B------:R-:W-:Y:S01]  /*94f0*/  IMAD R6, R0.reuse, 0x200, R52 ;  /* 0x0000020000067824 */ /* 0x040fe200078e0234 */
[----:B------:R-:W-:Y:S01]  /*9500*/  LOP3.LUT R4, R5, 0x8, R4, 0xf8, !PT ;  /* 0x0000000805047812 */ /* 0x000fe200078ef804 */
[----:B------:R-:W0:Y:S01]  /*9510*/  LDGDEPBAR ;  /* 0x00000000000079af */ /* 0x000e220000000000 */
[----:B------:R-:W-:Y:S01]  /*9520*/  SHF.R.U32.HI R7, RZ, 0x3, R7 ;  /* 0x00000003ff077819 */ /* 0x000fe20000011607 */
[C---:B------:R-:W-:Y:S01]  /*9530*/  IMAD R117, R49.reuse, 0x20, R6 ;  /* 0x0000002031757824 */ /* 0x040fe200078e0206 */
[----:B------:R-:W-:Y:S01]  /*9540*/  SHF.R.U32.HI R5, RZ, 0x3, R5 ;  /* 0x00000003ff057819 */ /* 0x000fe20000011605 */
[----:B------:R-:W-:Y:S01]  /*9550*/  IMAD R0, R0, 0x10, R65 ;  /* 0x0000001000007824 */ /* 0x000fe200078e0241 */
[----:B------:R-:W-:Y:S01]  /*9560*/  LEA R128, P0, R88, c[0x0][0x170], 0x1 ;  /* 0x00005c0058807a11 */ /* 0x000fe200078008ff */
[----:B------:R-:W-:Y:S01]  /*9570*/  IMAD R49, R49, 0x20, R52 ;  /* 0x0000002031317824 */ /* 0x000fe200078e0234 */
[----:B------:R-:W-:-:S02]  /*9580*/  LOP3.LUT R50, R50, R7, RZ, 0x3c, !PT ;  /* 0x0000000732327212 */ /* 0x000fc400078e3cff */
[----:B------:R-:W-:Y:S02]  /*9590*/  LOP3.LUT R5, R4, R5, RZ, 0x3c, !PT ;  /* 0x0000000504057212 */ /* 0x000fe400078e3cff */
[----:B------:R-:W-:Y:S01]  /*95a0*/  LEA.HI.X R129, R88, c[0x0][0x174], R85, 0x1, P0 ;  /* 0x00005d0058817a11 */ /* 0x000fe200000f0c55 */
[----:B------:R-:W-:Y:S01]  /*95b0*/  IMAD.IADD R117, R50, 0x1, R117 ;  /* 0x0000000132757824 */ /* 0x000fe200078e0275 */
[----:B------:R-:W-:Y:S01]  /*95c0*/  LOP3.LUT R2, R2, 0xffffffe0, RZ, 0xc0, !PT ;  /* 0xffffffe002027812 */ /* 0x000fe200078ec0ff */
[----:B------:R-:W-:Y:S02]  /*95d0*/  IMAD.U32 R116, R116, 0x20, R5 ;  /* 0x0000002074747824 */ /* 0x000fe400078e0005 */
[----:B------:R-:W-:Y:S02]  /*95e0*/  IMAD.SHL.U32 R117, R117, 0x2, RZ ;  /* 0x0000000275757824 */ /* 0x000fe400078e00ff */
[----:B------:R-:W-:Y:S02]  /*95f0*/  IMAD.SHL.U32 R116, R116, 0x2, RZ ;  /* 0x0000000274747824 */ /* 0x000fe400078e00ff */
[----:B------:R-:W-:-:S02]  /*9600*/  IMAD R115, R51, 0x2, R117 ;  /* 0x0000000233737824 */ /* 0x000fc400078e0275 */
[----:B------:R-:W-:Y:S01]  /*9610*/  IMAD.IADD R2, R61, 0x1, -R2 ;  /* 0x000000013d027824 */ /* 0x000fe200078e0a02 */
[----:B--2---:R-:W-:Y:S01]  /*9620*/  @!P1 LEA R8, P0, R62, R128, 0x1 ;  /* 0x000000803e089211 */ /* 0x004fe200078008ff */
[----:B------:R-:W-:-:S04]  /*9630*/  DEPBAR.LE SB0, 0x0 ;  /* 0x000080000000791a */ /* 0x000fc80000000000 */
[----:B------:R-:W-:Y:S01]  /*9640*/  BAR.SYNC.DEFER_BLOCKING 0x0 ;  /* 0x0000000000007b1d */ /* 0x000fe20000010000 */
[----:B------:R-:W-:Y:S01]  /*9650*/  @!P1 LEA.HI.X R9, R62, R129, R67, 0x1, P0 ;  /* 0x000000813e099211 */ /* 0x000fe200000f0c43 */
[----:B------:R-:W-:Y:S01]  /*9660*/  IMAD.IADD R114, R50, 0x1, R49 ;  /* 0x0000000132727824 */ /* 0x000fe200078e0231 */
[----:B------:R-:W-:Y:S01]  /*9670*/  LOP3.LUT P0, RZ, R3, 0x2, RZ, 0xc0, !PT ;  /* 0x0000000203ff7812 */ /* 0x000fe2000780c0ff */
[----:B------:R-:W-:Y:S01]  /*9680*/  IMAD.MOV.U32 R3, RZ, RZ, 0x20 ;  /* 0x00000020ff037424 */ /* 0x000fe200078e00ff */
[----:B------:R-:W-:-:S04]  /*9690*/  SHF.R.S32.HI R127, RZ, 0x1f, R2 ;  /* 0x0000001fff7f7819 */ /* 0x000fc80000011402 */
[----:B------:R-:W-:Y:S02]  /*96a0*/  SEL R3, R3, 0xffffffe0, !P0 ;  /* 0xffffffe003037807 */ /* 0x000fe40004000000 */
[----:B------:R-:W-:-:S03]  /*96b0*/  LEA.HI R127, R127, R2, RZ, 0x2 ;  /* 0x000000027f7f7211 */ /* 0x000fc600078f10ff */
[----:B------:R-:W-:Y:S01]  /*96c0*/  IMAD.IADD R113, R116, 0x1, R3 ;  /* 0x0000000174717824 */ /* 0x000fe200078e0203 */
[----:B------:R-:W-:-:S04]  /*96d0*/  SHF.R.S32.HI R127, RZ, 0x2, R127 ;  /* 0x00000002ff7f7819 */ /* 0x000fc8000001147f */
[----:B------:R-:W-:-:S04]  /*96e0*/  IADD3 R0, R0, 0x1, R127 ;  /* 0x0000000100007810 */ /* 0x000fc80007ffe07f */
[----:B------:R-:W-:Y:S01]  /*96f0*/  IADD3 R0, R63, R0, -R118 ;  /* 0x000000003f007210 */ /* 0x000fe20007ffe876 */
[----:B------:R-:W-:Y:S03]  /*9700*/  @P3 STS [R122+0x6000], RZ ;  /* 0x006000ff7a003388 */ /* 0x000fe60000000800 */
[----:B------:R-:W-:Y:S01]  /*9710*/  IADD3 R0, R0, c[0x0][0x2e8], RZ ;  /* 0x0000ba0000007a10 */ /* 0x000fe20007ffe0ff */
[----:B------:R-:W-:Y:S03]  /*9720*/  @P3 STS [R122+0x6004], RZ ;  /* 0x006004ff7a003388 */ /* 0x000fe60000000800 */
[C---:B------:R-:W-:Y:S01]  /*9730*/  IADD3 R2, R0.reuse, 0x8, RZ ;  /* 0x0000000800027810 */ /* 0x040fe20007ffe0ff */
[----:B------:R-:W-:Y:S01]  /*9740*/  @P3 STS.64 [R122+0x6008], RZ ;  /* 0x006008ff7a003388 */ /* 0x000fe20000000a00 */
[----:B------:R-:W-:-:S02]  /*9750*/  IMNMX R0, R0, R63, PT ;  /* 0x0000003f00007217 */ /* 0x000fc40003800200 */
        /* <DEDUP_REMOVED lines=19> */
[----:B------:R-:W4:Y:S04]  /*9890*/  LDSM.16.M88.4 R16, [R116+0x3000] ;  /* 0x003000007410783b */ /* 0x000f280000000200 */
[----:B------:R-:W-:Y:S04]  /*98a0*/  LDSM.16.M88.4 R96, [R115] ;  /* 0x000000007360783b */ /* 0x000fe80000000200 */
[----:B------:R-:W-:Y:S04]  /*98b0*/  LDSM.16.M88.4 R32, [R113+0x3000] ;  /* 0x003000007120783b */ /* 0x000fe80000000200 */
[----:B------:R-:W5:Y:S04]  /*98c0*/  LDSM.16.M88.4 R56, [R116+0x3400] ;  /* 0x003400007438783b */ /* 0x000f680000000200 */
[----:B------:R-:W-:Y:S04]  /*98d0*/  LDSM.16.M88.4 R72, [R117+0x1000] ;  /* 0x001000007548783b */ /* 0x000fe80000000200 */
[----:B------:R-:W3:Y:S04]  /*98e0*/  LDSM.16.M88.4 R12, [R116+0x4000] ;  /* 0x00400000740c783b */ /* 0x000ee80000000200 */
[----:B------:R-:W1:Y:S04]  /*98f0*/  LDSM.16.M88.4 R40, [R116+0x3800] ;  /* 0x003800007428783b */ /* 0x000e680000000200 */
[----:B---3--:R-:W3:Y:S04]  /*9900*/  LDSM.16.M88.4 R24, [R116+0x3c00] ;  /* 0x003c00007418783b */ /* 0x008ee80000000200 */
[----:B--2---:R-:W2:Y:S04]  /*9910*/  LDSM.16.M88.4 R8, [R113+0x3400] ;  /* 0x003400007108783b */ /* 0x004ea80000000200 */
[----:B------:R-:W-:Y:S01]  /*9920*/  LDSM.16.M88.4 R36, [R115+0x1000] ;  /* 0x001000007324783b */ /* 0x000fe20000000200 */
[C---:B----4-:R-:W-:Y:S03]  /*9930*/  HMMA.16816.F32.BF16 R20, R76.reuse, R16, RZ ;  /* 0x000000104c14723c */ /* 0x050fe600000418ff */
[----:B------:R-:W4:Y:S04]  /*9940*/  LDSM.16.M88.4 R108, [R113+0x4000] ;  /* 0x00400000716c783b */ /* 0x000f280000000200 */
[----:B------:R-:W1:Y:S01]  /*9950*/  LDSM.16.M88.4 R4, [R113+0x3800] ;  /* 0x003800007104783b */ /* 0x000e620000000200 */
[C---:B------:R-:W-:Y:S03]  /*9960*/  HMMA.16816.F32.BF16 R16, R76.reuse, R18, RZ ;  /* 0x000000124c10723c */ /* 0x040fe600000418ff */
[----:B------:R-:W1:Y:S04]  /*9970*/  LDSM.16.M88.4 R104, [R116+0x4400] ;  /* 0x004400007468783b */ /* 0x000e680000000200 */
[----:B------:R-:W-:Y:S01]  /*9980*/  LDSM.16.M88.4 R92, [R113+0x3c00] ;  /* 0x003c0000715c783b */ /* 0x000fe20000000200 */
[----:B-----5:R-:W-:Y:S03]  /*9990*/  HMMA.16816.F32.BF16 R28, R76, R56, RZ ;  /* 0x000000384c1c723c */ /* 0x020fe600000418ff */
[----:B------:R-:W-:Y:S04]  /*99a0*/  LDSM.16.M88.4 R68, [R116+0x4800] ;  /* 0x004800007444783b */ /* 0x000fe80000000200 */
[----:B------:R-:W0:Y:S01]  /*99b0*/  LDGDEPBAR ;  /* 0x00000000000079af */ /* 0x000e220000000000 */
[C---:B------:R-:W-:Y:S08]  /*99c0*/  HMMA.16816.F32.BF16 R20, R96.reuse, R32, R20 ;  /* 0x000000206014723c */ /* 0x040ff00000041814 */
[----:B------:R-:W-:Y:S01]  /*99d0*/  HMMA.16816.F32.BF16 R16, R96, R34, R16 ;  /* 0x000000226010723c */ /* 0x000fe20000041810 */
[----:B------:R-:W-:Y:S07]  /*99e0*/  LDSM.16.M88.4 R32, [R113+0x4400] ;  /* 0x004400007120783b */ /* 0x000fee0000000200 */
[----:B------:R-:W-:Y:S08]  /*99f0*/  HMMA.16816.F32.BF16 R56, R76, R58, RZ ;  /* 0x0000003a4c38723c */ /* 0x000ff000000418ff */
[C---:B------:R-:W-:Y:S08]  /*9a00*/  HMMA.16816.F32.BF16 R20, R72.reuse, R12, R20 ;  /* 0x0000000c4814723c */ /* 0x040ff00000041814 */
[----:B------:R-:W-:Y:S01]  /*9a10*/  HMMA.16816.F32.BF16 R16, R72, R14, R16 ;  /* 0x0000000e4810723c */ /* 0x000fe20000041810 */
[----:B------:R-:W-:Y:S07]  /*9a20*/  LDSM.16.M88.4 R12, [R113+0x5000] ;  /* 0x00500000710c783b */ /* 0x000fee0000000200 */
[C---:B-1----:R-:W-:Y:S08]  /*9a30*/  HMMA.16816.F32.BF16 R44, R76.reuse, R40, RZ ;  /* 0x000000284c2c723c */ /* 0x042ff000000418ff */
[C---:B------:R-:W-:Y:S08]  /*9a40*/  HMMA.16816.F32.BF16 R40, R76.reuse, R42, RZ ;  /* 0x0000002a4c28723c */ /* 0x040ff000000418ff */
[C---:B---3--:R-:W-:Y:S08]  /*9a50*/  HMMA.16816.F32.BF16 R80, R76.reuse, R24, RZ ;  /* 0x000000184c50723c */ /* 0x048ff000000418ff */
[----:B------:R-:W-:Y:S01]  /*9a60*/  HMMA.16816.F32.BF16 R76, R76, R26, RZ ;  /* 0x0000001a4c4c723c */ /* 0x000fe200000418ff */
[----:B------:R-:W-:Y:S07]  /*9a70*/  LDSM.16.M88.4 R24, [R116+0x5000] ;  /* 0x005000007418783b */ /* 0x000fee0000000200 */
[C---:B--2---:R-:W-:Y:S08]  /*9a80*/  HMMA.16816.F32.BF16 R28, R96.reuse, R8, R28 ;  /* 0x00000008601c723c */ /* 0x044ff0000004181c */
[----:B------:R-:W-:Y:S01]  /*9a90*/  HMMA.16816.F32.BF16 R56, R96, R10, R56 ;  /* 0x0000000a6038723c */ /* 0x000fe20000041838 */
[----:B------:R-:W1:Y:S07]  /*9aa0*/  LDSM.16.M88.4 R8, [R117+0x2000] ;  /* 0x002000007508783b */ /* 0x000e6e0000000200 */
[C---:B----4-:R-:W-:Y:S08]  /*9ab0*/  HMMA.16816.F32.BF16 R20, R36.reuse, R108, R20 ;  /* 0x0000006c2414723c */ /* 0x050ff00000041814 */
[----:B------:R-:W-:Y:S08]  /*9ac0*/  HMMA.16816.F32.BF16 R16, R36, R110, R16 ;  /* 0x0000006e2410723c */ /* 0x000ff00000041810 */
[C---:B------:R-:W-:Y:S08]  /*9ad0*/  HMMA.16816.F32.BF16 R44, R96.reuse, R4, R44 ;  /* 0x00000004602c723c */ /* 0x040ff0000004182c */
[----:B------:R-:W-:Y:S01]  /*9ae0*/  HMMA.16816.F32.BF16 R40, R96, R6, R40 ;  /* 0x000000066028723c */ /* 0x000fe20000041828 */
[----:B------:R-:W2:Y:S07]  /*9af0*/  LDSM.16.M88.4 R4, [R115+0x2000] ;  /* 0x002000007304783b */ /* 0x000eae0000000200 */
[C---:B------:R-:W-:Y:S08]  /*9b00*/  HMMA.16816.F32.BF16 R28, R72.reuse, R104, R28 ;  /* 0x00000068481c723c */ /* 0x040ff0000004181c */
[----:B------:R-:W-:Y:S08]  /*9b10*/  HMMA.16816.F32.BF16 R56, R72, R106, R56 ;  /* 0x0000006a4838723c */ /* 0x000ff00000041838 */
[C---:B-1----:R-:W-:Y:S08]  /*9b20*/  HMMA.16816.F32.BF16 R20, R8.reuse, R24, R20 ;  /* 0x000000180814723c */ /* 0x042ff00000041814 */
[----:B------:R-:W-:Y:S01]  /*9b30*/  HMMA.16816.F32.BF16 R16, R8, R26, R16 ;  /* 0x0000001a0810723c */ /* 0x000fe20000041810 */
[----:B------:R-:W1:Y:S07]  /*9b40*/  LDSM.16.M88.4 R24, [R113+0x4800] ;  /* 0x004800007118783b */ /* 0x000e6e0000000200 */
[----:B------:R-:W-:Y:S01]  /*9b50*/  HMMA.16816.F32.BF16 R108, R96, R92, R80 ;  /* 0x0000005c606c723c */ /* 0x000fe20000041850 */
[----:B------:R-:W3:Y:S07]  /*9b60*/  LDSM.16.M88.4 R80, [R116+0x5400] ;  /* 0x005400007450783b */ /* 0x000eee0000000200 */
[----:B------:R-:W-:Y:S08]  /*9b70*/  HMMA.16816.F32.BF16 R28, R36, R32, R28 ;  /* 0x00000020241c723c */ /* 0x000ff0000004181c */
[----:B------:R-:W-:Y:S01]  /*9b80*/  HMMA.16816.F32.BF16 R104, R72, R68, R44 ;  /* 0x000000444868723c */ /* 0x000fe2000004182c */
[----:B------:R-:W-:Y:S07]  /*9b90*/  LDSM.16.M88.4 R44, [R113+0x5400] ;  /* 0x00540000712c783b */ /* 0x000fee0000000200 */
[----:B------:R-:W-:Y:S01]  /*9ba0*/  HMMA.16816.F32.BF16 R56, R36, R34, R56 ;  /* 0x000000222438723c */ /* 0x000fe20000041838 */
[----:B------:R-:W4:Y:S07]  /*9bb0*/  LDSM.16.M88.4 R32, [R116+0x4c00] ;  /* 0x004c00007420783b */ /* 0x000f2e0000000200 */
[----:B------:R-:W-:Y:S08]  /*9bc0*/  HMMA.16816.F32.BF16 R40, R72, R70, R40 ;  /* 0x000000464828723c */ /* 0x000ff00000041828 */
[C---:B--2---:R-:W-:Y:S08]  /*9bd0*/  HMMA.16816.F32.BF16 R20, R4.reuse, R12, R20 ;  /* 0x0000000c0414723c */ /* 0x044ff00000041814 */
[----:B------:R-:W-:Y:S01]  /*9be0*/  HMMA.16816.F32.BF16 R16, R4, R14, R16 ;  /* 0x0000000e0410723c */ /* 0x000fe20000041810 */
[----:B------:R-:W2:Y:S07]  /*9bf0*/  LDSM.16.M88.4 R12, [R116+0x5800] ;  /* 0x00580000740c783b */ /* 0x000eae0000000200 */
[----:B------:R-:W-:Y:S08]  /*9c00*/  HMMA.16816.F32.BF16 R76, R96, R94, R76 ;  /* 0x0000005e604c723c */ /* 0x000ff0000004184c */
[----:B-1----:R-:W-:Y:S01]  /*9c10*/  HMMA.16816.F32.BF16 R104, R36, R24, R104 ;  /* 0x000000182468723c */ /* 0x002fe20000041868 */
[----:B------:R-:W-:-:S02]  /*9c20*/  FMUL.FTZ R21, R21, c[0x0][0x2ec] ;  /* 0x0000bb0015157a20 */ /* 0x000fc40000410000 */
[----:B------:R-:W-:Y:S02]  /*9c30*/  FMUL.FTZ R3, R20, c[0x0][0x2ec] ;  /* 0x0000bb0014037a20 */ /* 0x000fe40000410000 */
[----:B------:R1:W-:Y:S01]  /*9c40*/  MUFU.TANH R53, R21 ;  /* 0x0000001500357308 */ /* 0x0003e20000002400 */
[----:B------:R-:W-:Y:S02]  /*9c50*/  FMUL.FTZ R62, R22, c[0x0][0x2ec] ;  /* 0x0000bb00163e7a20 */ /* 0x000fe40000410000 */
[----:B------:R-:W-:Y:S01]  /*9c60*/  HMMA.16816.F32.BF16 R40, R36, R26, R40 ;  /* 0x0000001a2428723c */ /* 0x000fe20000041828 */
[----:B------:R-:W5:Y:S01]  /*9c70*/  LDSM.16.M88.4 R24, [R113+0x4c00] ;  /* 0x004c00007118783b */ /* 0x000f620000000200 */
[----:B------:R-:W-:Y:S02]  /*9c80*/  FMUL.FTZ R16, R16, c[0x0][0x2ec] ;  /* 0x0000bb0010107a20 */ /* 0x000fe40000410000 */
[----:B------:R-:W-:Y:S01]  /*9c90*/  FMUL.FTZ R18, R18, c[0x0][0x2ec] ;  /* 0x0000bb0012127a20 */ /* 0x000fe20000410000 */
[----:B------:R-:W1:Y:S01]  /*9ca0*/  MUFU.TANH R3, R3 ;  /* 0x0000000300037308 */ /* 0x000e620000002400 */
[----:B------:R-:W-:-:S02]  /*9cb0*/  FMUL.FTZ R17, R17, c[0x0][0x2ec] ;  /* 0x0000bb0011117a20 */ /* 0x000fc40000410000 */
[----:B---3--:R-:W-:Y:S01]  /*9cc0*/  HMMA.16816.F32.BF16 R28, R8, R80, R28 ;  /* 0x00000050081c723c */ /* 0x008fe2000004181c */
[----:B------:R-:W-:-:S04]  /*9cd0*/  FMUL.FTZ R19, R19, c[0x0][0x2ec] ;  /* 0x0000bb0013137a20 */ /* 0x000fc80000410000 */
[----:B------:R-:W-:Y:S03]  /*9ce0*/  MUFU.TANH R64, R16 ;  /* 0x0000001000407308 */ /* 0x000fe60000002400 */
[C---:B----4-:R-:W-:Y:S05]  /*9cf0*/  HMMA.16816.F32.BF16 R108, R72.reuse, R32, R108 ;  /* 0x00000020486c723c */ /* 0x050fea000004186c */
[----:B------:R-:W3:Y:S03]  /*9d00*/  MUFU.TANH R62, R62 ;  /* 0x0000003e003e7308 */ /* 0x000ee60000002400 */
[----:B------:R-:W-:Y:S08]  /*9d10*/  HMMA.16816.F32.BF16 R76, R72, R34, R76 ;  /* 0x00000022484c723c */ /* 0x000ff0000004184c */
[C---:B------:R-:W-:Y:S08]  /*9d20*/  HMMA.16816.F32.BF16 R56, R8.reuse, R82, R56 ;  /* 0x000000520838723c */ /* 0x040ff00000041838 */
[C---:B--2---:R-:W-:Y:S08]  /*9d30*/  HMMA.16816.F32.BF16 R104, R8.reuse, R12, R104 ;  /* 0x0000000c0868723c */ /* 0x044ff00000041868 */
[----:B------:R-:W-:Y:S01]  /*9d40*/  HMMA.16816.F32.BF16 R40, R8, R14, R40 ;  /* 0x0000000e0828723c */ /* 0x000fe20000041828 */
[----:B------:R-:W2:Y:S07]  /*9d50*/  LDSM.16.M88.4 R12, [R116+0x5c00] ;  /* 0x005c0000740c783b */ /* 0x000eae0000000200 */
[----:B------:R-:W-:Y:S01]  /*9d60*/  HMMA.16816.F32.BF16 R28, R4, R44, R28 ;  /* 0x0000002c041c723c */ /* 0x000fe2000004181c */
[----:B------:R-:W-:Y:S06]  /*9d70*/  MUFU.TANH R45, R18 ;  /* 0x00000012002d7308 */ /* 0x000fec0000002400 */
[----:B------:R-:W-:Y:S01]  /*9d80*/  FMUL.FTZ R44, R23, c[0x0][0x2ec] ;  /* 0x0000bb00172c7a20 */ /* 0x000fe20000410000 */
[C---:B-----5:R-:W-:Y:S01]  /*9d90*/  HMMA.16816.F32.BF16 R108, R36.reuse, R24, R108 ;  /* 0x00000018246c723c */ /* 0x060fe2000004186c */
[----:B-1----:R-:W1:Y:S04]  /*9da0*/  LDSM.16.M88.4 R20, [R113+0x5800] ;  /* 0x005800007114783b */ /* 0x002e680000000200 */
[----:B------:R-:W4:Y:S02]  /*9db0*/  MUFU.TANH R44, R44 ;  /* 0x0000002c002c7308 */ /* 0x000f240000002400 */
[----:B------:R-:W-:Y:S01]  /*9dc0*/  IMAD.SHL.U32 R25, R61, 0x2, RZ ;  /* 0x000000023d197824 */ /* 0x000fe200078e00ff */
[----:B------:R-:W-:Y:S04]  /*9dd0*/  HMMA.16816.F32.BF16 R76, R36, R26, R76 ;  /* 0x0000001a244c723c */ /* 0x000fe8000004184c */
[----:B------:R-:W-:-:S04]  /*9de0*/  LOP3.LUT R25, R25, 0x6, RZ, 0xc0, !PT ;  /* 0x0000000619197812 */ /* 0x000fc800078ec0ff */
[----:B------:R-:W-:Y:S01]  /*9df0*/  HMMA.16816.F32.BF16 R56, R4, R46, R56 ;  /* 0x0000002e0438723c */ /* 0x000fe20000041838 */
[----:B------:R-:W5:Y:S01]  /*9e00*/  MUFU.TANH R46, R17 ;  /* 0x00000011002e7308 */ /* 0x000f620000002400 */
[----:B------:R-:W-:Y:S02]  /*9e10*/  FMUL.FTZ R28, R28, c[0x0][0x2ec] ;  /* 0x0000bb001c1c7a20 */ /* 0x000fe40000410000 */
[----:B------:R-:W-:-:S05]  /*9e20*/  FMUL.FTZ R29, R29, c[0x0][0x2ec] ;  /* 0x0000bb001d1d7a20 */ /* 0x000fca0000410000 */
[----:B------:R1:W1:Y:S01]  /*9e30*/  MUFU.TANH R47, R19 ;  /* 0x00000013002f7308 */ /* 0x0002620000002400 */
[C---:B--2---:R-:W-:Y:S07]  /*9e40*/  HMMA.16816.F32.BF16 R108, R8.reuse, R12, R108 ;  /* 0x0000000c086c723c */ /* 0x044fee000004186c */
[----:B------:R-:W2:Y:S01]  /*9e50*/  MUFU.TANH R28, R28 ;  /* 0x0000001c001c7308 */ /* 0x000ea20000002400 */
[----:B------:R-:W-:Y:S06]  /*9e60*/  HMMA.16816.F32.BF16 R76, R8, R14, R76 ;  /* 0x0000000e084c723c */ /* 0x000fec000004184c */
[----:B------:R-:W-:Y:S01]  /*9e70*/  FMUL.FTZ R33, R57, c[0x0][0x2ec] ;  /* 0x0000bb0039217a20 */ /* 0x000fe20000410000 */
[----:B-1----:R-:W1:Y:S01]  /*9e80*/  LDSM.16.M88.4 R16, [R113+0x5c00] ;  /* 0x005c00007110783b */ /* 0x002e620000000200 */
[----:B------:R-:W-:Y:S01]  /*9e90*/  IMAD.IADD R15, R48, 0x1, R25 ;  /* 0x00000001300f7824 */ /* 0x000fe200078e0219 */
[----:B------:R-:W-:Y:S01]  /*9ea0*/  HMMA.16816.F32.BF16 R104, R4, R20, R104 ;  /* 0x000000140468723c */ /* 0x000fe20000041868 */
[----:B------:R-:W1:Y:S01]  /*9eb0*/  MUFU.TANH R29, R29 ;  /* 0x0000001d001d7308 */ /* 0x000e620000002400 */
[----:B------:R-:W-:Y:S01]  /*9ec0*/  FMUL.FTZ R24, R59, c[0x0][0x2ec] ;  /* 0x0000bb003b187a20 */ /* 0x000fe20000410000 */
[----:B------:R-:W-:-:S04]  /*9ed0*/  DEPBAR.LE SB0, 0x0 ;  /* 0x000080000000791a */ /* 0x000fc80000000000 */
[----:B------:R-:W-:Y:S01]  /*9ee0*/  IADD3 R9, R15, 0x1, RZ ;  /* 0x000000010f097810 */ /* 0x000fe20007ffe0ff */
[----:B------:R-:W-:Y:S01]  /*9ef0*/  HMMA.16816.F32.BF16 R40, R4, R22, R40 ;  /* 0x000000160428723c */ /* 0x000fe20000041828 */
[----:B------:R-:W-:Y:S01]  /*9f00*/  FMUL.FTZ R21, R31, c[0x0][0x2ec] ;  /* 0x0000bb001f157a20 */ /* 0x000fe20000410000 */
[-C--:B------:R-:W-:Y:S01]  /*9f10*/  ISETP.GE.AND P6, PT, R15, R0.reuse, PT ;  /* 0x000000000f00720c */ /* 0x080fe20003fc6270 */
[----:B------:R-:W1:Y:S01]  /*9f20*/  MUFU.TANH R33, R33 ;  /* 0x0000002100217308 */ /* 0x000e620000002400 */
[C---:B------:R-:W-:Y:S01]  /*9f30*/  ISETP.GE.AND P3, PT, R9.reuse, R0, PT ;  /* 0x000000000900720c */ /* 0x040fe20003f66270 */
[----:B------:R-:W-:Y:S01]  /*9f40*/  FMUL.FTZ R32, R56, c[0x0][0x2ec] ;  /* 0x0000bb0038207a20 */ /* 0x000fe20000410000 */
[----:B------:R-:W-:Y:S01]  /*9f50*/  ISETP.GE.AND P0, PT, R9, R2, PT ;  /* 0x000000020900720c */ /* 0x000fe20003f06270 */
[----:B------:R-:W-:Y:S01]  /*9f60*/  FMUL.FTZ R20, R30, c[0x0][0x2ec] ;  /* 0x0000bb001e147a20 */ /* 0x000fe20000410000 */
[----:B------:R-:W-:Y:S01]  /*9f70*/  IADD3 R25, R15, 0x8, RZ ;  /* 0x000000080f197810 */ /* 0x000fe20007ffe0ff */
[----:B------:R-:W-:Y:S01]  /*9f80*/  FMUL.FTZ R22, R58, c[0x0][0x2ec] ;  /* 0x0000bb003a167a20 */ /* 0x000fe20000410000 */
[----:B------:R-:W-:Y:S01]  /*9f90*/  FSEL R3, R3, -INF , !P6 ;  /* 0xff80000003037808 */ /* 0x000fe20007000000 */
[----:B------:R-:W1:Y:S01]  /*9fa0*/  MUFU.TANH R21, R21 ;  /* 0x0000001500157308 */ /* 0x000e620000002400 */
[----:B------:R-:W-:-:S02]  /*9fb0*/  FSEL R53, R53, -INF , !P3 ;  /* 0xff80000035357808 */ /* 0x000fc40005800000 */
[----:B------:R-:W-:Y:S02]  /*9fc0*/  ISETP.GE.AND P1, PT, R25, R0, PT ;  /* 0x000000001900720c */ /* 0x000fe40003f26270 */
[-C--:B------:R-:W-:Y:S01]  /*9fd0*/  ISETP.GE.AND P3, PT, R15, R2.reuse, PT ;  /* 0x000000020f00720c */ /* 0x080fe20003f66270 */
[----:B------:R-:W-:Y:S01]  /*9fe0*/  FMUL.FTZ R106, R106, c[0x0][0x2ec] ;  /* 0x0000bb006a6a7a20 */ /* 0x000fe20000410000 */
[----:B------:R-:W-:Y:S01]  /*9ff0*/  ISETP.GE.AND P4, PT, R25, R2, PT ;  /* 0x000000021900720c */ /* 0x000fe20003f86270 */
[----:B------:R-:W-:Y:S01]  /*a000*/  FMUL.FTZ R107, R107, c[0x0][0x2ec] ;  /* 0x0000bb006b6b7a20 */ /* 0x000fe20000410000 */
[----:B---3--:R-:W-:Y:S01]  /*a010*/  FSEL R62, R62, -INF , !P3 ;  /* 0xff8000003e3e7808 */ /* 0x008fe20005800000 */
[----:B------:R-:W3:Y:S01]  /*a020*/  MUFU.TANH R24, R24 ;  /* 0x0000001800187308 */ /* 0x000ee20000002400 */
[----:B----4-:R-:W-:Y:S01]  /*a030*/  FSEL R44, R44, -INF , !P0 ;  /* 0xff8000002c2c7808 */ /* 0x010fe20004000000 */
[----:B------:R-:W-:Y:S01]  /*a040*/  FMUL.FTZ R23, R104, c[0x0][0x2ec] ;  /* 0x0000bb0068177a20 */ /* 0x000fe20000410000 */
[----:B------:R-:W-:Y:S01]  /*a050*/  FSEL R14, R45, -INF , !P4 ;  /* 0xff8000002d0e7808 */ /* 0x000fe20006000000 */
[----:B------:R-:W-:Y:S01]  /*a060*/  FMUL.FTZ R42, R42, c[0x0][0x2ec] ;  /* 0x0000bb002a2a7a20 */ /* 0x000fe20000410000 */
[----:B------:R-:W-:Y:S01]  /*a070*/  IADD3 R25, R15, 0x20, RZ ;  /* 0x000000200f197810 */ /* 0x000fe20007ffe0ff */
[----:B------:R-:W-:-:S02]  /*a080*/  FMUL.FTZ R105, R105, c[0x0][0x2ec] ;  /* 0x0000bb0069697a20 */ /* 0x000fc40000410000 */
[----:B------:R-:W4:Y:S01]  /*a090*/  MUFU.TANH R132, R106 ;  /* 0x0000006a00847308 */ /* 0x000f220000002400 */
[C---:B-1----:R-:W-:Y:S01]  /*a0a0*/  HMMA.16816.F32.BF16 R8, R4.reuse, R16, R108 ;  /* 0x000000100408723c */ /* 0x042fe2000004186c */
[----:B------:R-:W-:Y:S02]  /*a0b0*/  FMUL.FTZ R13, R40, c[0x0][0x2ec] ;  /* 0x0000bb00280d7a20 */ /* 0x000fe40000410000 */
[----:B------:R-:W-:Y:S02]  /*a0c0*/  FMUL.FTZ R41, R41, c[0x0][0x2ec] ;  /* 0x0000bb0029297a20 */ /* 0x000fe40000410000 */
[----:B------:R-:W-:Y:S02]  /*a0d0*/  FMUL.FTZ R43, R43, c[0x0][0x2ec] ;  /* 0x0000bb002b2b7a20 */ /* 0x000fe40000410000 */
[----:B------:R-:W-:Y:S01]  /*a0e0*/  IADD3 R17, R15, 0x9, RZ ;  /* 0x000000090f117810 */ /* 0x000fe20007ffe0ff */
[----:B------:R-:W-:Y:S01]  /*a0f0*/  HMMA.16816.F32.BF16 R76, R4, R18, R76 ;  /* 0x00000012044c723c */ /* 0x000fe2000004184c */
[----:B------:R-:W1:Y:S02]  /*a100*/  MUFU.TANH R130, R107 ;  /* 0x0000006b00827308 */ /* 0x000e640000002400 */
[----:B------:R-:W-:-:S02]  /*a110*/  ISETP.GE.AND P5, PT, R17, R0, PT ;  /* 0x000000001100720c */ /* 0x000fc40003fa6270 */
[----:B------:R-:W-:Y:S02]  /*a120*/  ISETP.GE.AND P6, PT, R17, R2, PT ;  /* 0x000000021100720c */ /* 0x000fe40003fc6270 */
[C---:B------:R-:W-:Y:S02]  /*a130*/  IADD3 R17, R15.reuse, 0x10, RZ ;  /* 0x000000100f117810 */ /* 0x040fe40007ffe0ff */
[----:B------:R-:W-:Y:S01]  /*a140*/  IADD3 R7, R15, 0x11, RZ ;  /* 0x000000110f077810 */ /* 0x000fe20007ffe0ff */
[----:B------:R-:W1:Y:S01]  /*a150*/  MUFU.TANH R110, R42 ;  /* 0x0000002a006e7308 */ /* 0x000e620000002400 */
[----:B------:R-:W-:Y:S02]  /*a160*/  FSEL R5, R64, -INF , !P1 ;  /* 0xff80000040057808 */ /* 0x000fe40004800000 */
[C---:B------:R-:W-:Y:S02]  /*a170*/  ISETP.GE.AND P1, PT, R17.reuse, R0, PT ;  /* 0x000000001100720c */ /* 0x040fe40003f26270 */
[----:B------:R-:W-:Y:S01]  /*a180*/  ISETP.GE.AND P3, PT, R17, R2, PT ;  /* 0x000000021100720c */ /* 0x000fe20003f66270 */
[----:B------:R-:W-:Y:S01]  /*a190*/  FMUL.FTZ R102, R8, c[0x0][0x2ec] ;  /* 0x0000bb0008667a20 */ /* 0x000fe20000410000 */
[----:B------:R-:W-:Y:S01]  /*a1a0*/  IADD3 R17, R15, 0x18, RZ ;  /* 0x000000180f117810 */ /* 0x000fe20007ffe0ff */
[----:B------:R-:W1:Y:S01]  /*a1b0*/  MUFU.TANH R32, R32 ;  /* 0x0000002000207308 */ /* 0x000e620000002400 */
[----:B------:R-:W-:Y:S01]  /*a1c0*/  ISETP.GE.AND P0, PT, R7, R0, PT ;  /* 0x000000000700720c */ /* 0x000fe20003f06270 */
[----:B------:R-:W-:Y:S01]  /*a1d0*/  FMUL.FTZ R95, R11, c[0x0][0x2ec] ;  /* 0x0000bb000b5f7a20 */ /* 0x000fe20000410000 */
[----:B------:R-:W-:Y:S01]  /*a1e0*/  ISETP.GE.AND P4, PT, R7, R2, PT ;  /* 0x000000020700720c */ /* 0x000fe20003f86270 */
[----:B------:R-:W-:Y:S01]  /*a1f0*/  FMUL.FTZ R99, R9, c[0x0][0x2ec] ;  /* 0x0000bb0009637a20 */ /* 0x000fe20000410000 */
[----:B------:R-:W-:Y:S01]  /*a200*/  IADD3 R19, R15, 0x19, RZ ;  /* 0x000000190f137810 */ /* 0x000fe20007ffe0ff */
[----:B------:R-:W-:Y:S01]  /*a210*/  FMUL.FTZ R76, R76, c[0x0][0x2ec] ;  /* 0x0000bb004c4c7a20 */ /* 0x000fe20000410000 */
[----:B-----5:R-:W-:Y:S01]  /*a220*/  FSEL R7, R46, -INF , !P5 ;  /* 0xff8000002e077808 */ /* 0x020fe20006800000 */
[----:B------:R-:W5:Y:S01]  /*a230*/  MUFU.TANH R20, R20 ;  /* 0x0000001400147308 */ /* 0x000f620000002400 */
[----:B------:R-:W-:Y:S01]  /*a240*/  FSEL R8, R47, -INF , !P6 ;  /* 0xff8000002f087808 */ /* 0x000fe20007000000 */
[----:B------:R-:W-:Y:S01]  /*a250*/  FMUL.FTZ R77, R77, c[0x0][0x2ec] ;  /* 0x0000bb004d4d7a20 */ /* 0x000fe20000410000 */
[C---:B------:R-:W-:Y:S01]  /*a260*/  ISETP.GE.AND P5, PT, R17.reuse, R0, PT ;  /* 0x000000001100720c */ /* 0x040fe20003fa6270 */
[----:B------:R-:W-:Y:S01]  /*a270*/  FMUL.FTZ R10, R10, c[0x0][0x2ec] ;  /* 0x0000bb000a0a7a20 */ /* 0x000fe20000410000 */
[----:B------:R-:W-:Y:S01]  /*a280*/  ISETP.GE.AND P6, PT, R17, R2, PT ;  /* 0x000000021100720c */ /* 0x000fe20003fc6270 */
[----:B------:R-:W-:Y:S01]  /*a290*/  FMUL.FTZ R78, R78, c[0x0][0x2ec] ;  /* 0x0000bb004e4e7a20 */ /* 0x000fe20000410000 */
[----:B--2---:R-:W-:Y:S01]  /*a2a0*/  FSEL R17, R28, -INF , !P1 ;  /* 0xff8000001c117808 */ /* 0x004fe20004800000 */
[----:B------:R-:W2:Y:S01]  /*a2b0*/  MUFU.TANH R98, R76 ;  /* 0x0000004c00627308 */ /* 0x000ea20000002400 */
[----:B------:R-:W-:Y:S01]  /*a2c0*/  FSEL R29, R29, -INF , !P0 ;  /* 0xff8000001d1d7808 */ /* 0x000fe20004000000 */
[----:B------:R-:W-:Y:S01]  /*a2d0*/  FMUL.FTZ R79, R79, c[0x0][0x2ec] ;  /* 0x0000bb004f4f7a20 */ /* 0x000fe20000410000 */
[----:B------:R-:W-:-:S02]  /*a2e0*/  ISETP.GE.AND P1, PT, R19, R0, PT ;  /* 0x000000001300720c */ /* 0x000fc40003f26270 */
[-C--:B------:R-:W-:Y:S02]  /*a2f0*/  ISETP.GE.AND P0, PT, R19, R2.reuse, PT ;  /* 0x000000021300720c */ /* 0x080fe40003f06270 */
[----:B------:R-:W-:Y:S01]  /*a300*/  IADD3 R19, R15, 0x21, RZ ;  /* 0x000000210f137810 */ /* 0x000fe20007ffe0ff */
[----:B------:R-:W1:Y:S01]  /*a310*/  MUFU.TANH R22, R22 ;  /* 0x0000001600167308 */ /* 0x000e620000002400 */
[----:B------:R-:W-:Y:S02]  /*a320*/  FSEL R33, R33, -INF , !P1 ;  /* 0xff80000021217808 */ /* 0x000fe40004800000 */
[----:B------:R-:W-:Y:S02]  /*a330*/  FSEL R6, R21, -INF , !P4 ;  /* 0xff80000015067808 */ /* 0x000fe40006000000 */
[-C--:B------:R-:W-:Y:S02]  /*a340*/  ISETP.GE.AND P1, PT, R25, R2.reuse, PT ;  /* 0x000000021900720c */ /* 0x080fe40003f26270 */
[----:B------:R-:W-:Y:S01]  /*a350*/  ISETP.GE.AND P4, PT, R19, R2, PT ;  /* 0x000000021300720c */ /* 0x000fe20003f86270 */
[----:B------:R-:W2:Y:S01]  /*a360*/  MUFU.TANH R23, R23 ;  /* 0x0000001700177308 */ /* 0x000ea20000002400 */
[----:B------:R-:W-:-:S02]  /*a370*/  IADD3 R21, R15, 0x28, RZ ;  /* 0x000000280f157810 */ /* 0x000fc40007ffe0ff */
[----:B------:R-:W-:Y:S02]  /*a380*/  IADD3 R11, R15, 0x31, RZ ;  /* 0x000000310f0b7810 */ /* 0x000fe40007ffe0ff */
[----:B---3--:R-:W-:Y:S02]  /*a390*/  FSEL R4, R24, -INF , !P0 ;  /* 0xff80000018047808 */ /* 0x008fe40004000000 */
[----:B----4-:R-:W-:Y:S01]  /*a3a0*/  FSEL R132, R132, -INF , !P1 ;  /* 0xff80000084847808 */ /* 0x010fe20004800000 */
[----:B------:R-:W3:Y:S01]  /*a3b0*/  MUFU.TANH R12, R105 ;  /* 0x00000069000c7308 */ /* 0x000ee20000002400 */
[----:B-1----:R-:W-:Y:S02]  /*a3c0*/  FSEL R130, R130, -INF , !P4 ;  /* 0xff80000082827808 */ /* 0x002fe40006000000 */
[----:B------:R-:W-:Y:S02]  /*a3d0*/  ISETP.GE.AND P0, PT, R21, R2, PT ;  /* 0x000000021500720c */ /* 0x000fe40003f06270 */
[----:B------:R-:W-:-:S02]  /*a3e0*/  ISETP.GE.AND P1, PT, R11, R0, PT ;  /* 0x000000000b00720c */ /* 0x000fc40003f26270 */
[----:B------:R-:W-:Y:S01]  /*a3f0*/  ISETP.GE.AND P4, PT, R11, R2, PT ;  /* 0x000000020b00720c */ /* 0x000fe20003f86270 */
[----:B------:R-:W1:Y:S01]  /*a400*/  MUFU.TANH R13, R13 ;  /* 0x0000000d000d7308 */ /* 0x000e620000002400 */
[----:B------:R-:W-:Y:S02]  /*a410*/  IADD3 R11, R15, 0x38, RZ ;  /* 0x000000380f0b7810 */ /* 0x000fe40007ffe0ff */
[----:B------:R-:W-:Y:S02]  /*a420*/  FSEL R110, R110, -INF , !P0 ;  /* 0xff8000006e6e7808 */ /* 0x000fe40004000000 */
[----:B------:R-:W-:Y:S02]  /*a430*/  FSEL R9, R32, -INF , !P5 ;  /* 0xff80000020097808 */ /* 0x000fe40006800000 */
[----:B-----5:R-:W-:Y:S01]  /*a440*/  FSEL R20, R20, -INF , !P3 ;  /* 0xff80000014147808 */ /* 0x020fe20005800000 */
[----:B------:R-:W4:Y:S01]  /*a450*/  MUFU.TANH R105, R41 ;  /* 0x0000002900697308 */ /* 0x000f220000002400 */
[----:B------:R-:W-:-:S02]  /*a460*/  ISETP.GE.AND P0, PT, R11, R0, PT ;  /* 0x000000000b00720c */ /* 0x000fc40003f06270 */
[-C--:B------:R-:W-:Y:S02]  /*a470*/  ISETP.GE.AND P5, PT, R25, R0.reuse, PT ;  /* 0x000000001900720c */ /* 0x080fe40003fa6270 */
[----:B------:R-:W-:Y:S02]  /*a480*/  ISETP.GE.AND P3, PT, R19, R0, PT ;  /* 0x000000001300720c */ /* 0x000fe40003f66270 */
[----:B------:R-:W-:Y:S01]  /*a490*/  IADD3 R19, R15, 0x29, RZ ;  /* 0x000000290f137810 */ /* 0x000fe20007ffe0ff */
[----:B------:R-:W5:Y:S01]  /*a4a0*/  MUFU.TANH R108, R43 ;  /* 0x0000002b006c7308 */ /* 0x000f620000002400 */
[----:B--2---:R-:W-:Y:S02]  /*a4b0*/  FSEL R98, R98, -INF , !P0 ;  /* 0xff80000062627808 */ /* 0x004fe40004000000 */
[----:B------:R-:W-:Y:S02]  /*a4c0*/  FSEL R22, R22, -INF , !P6 ;  /* 0xff80000016167808 */ /* 0x000fe40007000000 */
[----:B------:R-:W-:-:S02]  /*a4d0*/  FSEL R111, R23, -INF , !P5 ;  /* 0xff800000176f7808 */ /* 0x000fc40006800000 */
[----:B---3--:R-:W-:Y:S01]  /*a4e0*/  FSEL R109, R12, -INF , !P3 ;  /* 0xff8000000c6d7808 */ /* 0x008fe20005800000 */
[----:B------:R-:W2:Y:S01]  /*a4f0*/  MUFU.TANH R102, R102 ;  /* 0x0000006600667308 */ /* 0x000ea20000002400 */
[----:B------:R-:W-:Y:S02]  /*a500*/  ISETP.GE.AND P0, PT, R86, 0x2, PT ;  /* 0x000000025600780c */ /* 0x000fe40003f06270 */
[-C--:B------:R-:W-:Y:S02]  /*a510*/  ISETP.GE.AND P6, PT, R21, R0.reuse, PT ;  /* 0x000000001500720c */ /* 0x080fe40003fc6270 */
[C---:B------:R-:W-:Y:S02]  /*a520*/  ISETP.GE.AND P5, PT, R19.reuse, R0, PT ;  /* 0x000000001300720c */ /* 0x040fe40003fa6270 */
[----:B------:R-:W-:Y:S01]  /*a530*/  ISETP.GE.AND P3, PT, R19, R2, PT ;  /* 0x000000021300720c */ /* 0x000fe20003f66270 */
[----:B------:R-:W3:Y:S01]  /*a540*/  MUFU.TANH R99, R99 ;  /* 0x0000006300637308 */ /* 0x000ee20000002400 */
[----:B------:R-:W-:-:S02]  /*a550*/  IADD3 R19, R15, 0x30, RZ ;  /* 0x000000300f137810 */ /* 0x000fc40007ffe0ff */
[----:B-1----:R-:W-:Y:S02]  /*a560*/  FSEL R107, R13, -INF , !P6 ;  /* 0xff8000000d6b7808 */ /* 0x002fe40007000000 */
[----:B------:R-:W-:Y:S02]  /*a570*/  ISETP.GE.AND P6, PT, R19, R0, PT ;  /* 0x000000001300720c */ /* 0x000fe40003fc6270 */
[----:B------:R-:W-:Y:S01]  /*a580*/  IADD3 R15, R15, 0x39, RZ ;  /* 0x000000390f0f7810 */ /* 0x000fe20007ffe0ff */
[----:B------:R-:W1:Y:S01]  /*a590*/  MUFU.TANH R103, R77 ;  /* 0x0000004d00677308 */ /* 0x000e620000002400 */
[----:B----4-:R-:W-:Y:S02]  /*a5a0*/  FSEL R105, R105, -INF , !P5 ;  /* 0xff80000069697808 */ /* 0x010fe40006800000 */
[----:B-----5:R-:W-:Y:S02]  /*a5b0*/  FSEL R108, R108, -INF , !P3 ;  /* 0xff8000006c6c7808 */ /* 0x020fe40005800000 */
[----:B--2---:R-:W-:-:S02]  /*a5c0*/  FSEL R102, R102, -INF , !P6 ;  /* 0xff80000066667808 */ /* 0x004fc40007000000 */
[-C--:B------:R-:W-:Y:S01]  /*a5d0*/  ISETP.GE.AND P5, PT, R19, R2.reuse, PT ;  /* 0x000000021300720c */ /* 0x080fe20003fa6270 */
[----:B------:R-:W2:Y:S01]  /*a5e0*/  MUFU.TANH R96, R10 ;  /* 0x0000000a00607308 */ /* 0x000ea20000002400 */
[----:B---3--:R-:W-:Y:S01]  /*a5f0*/  FSEL R99, R99, -INF , !P1 ;  /* 0xff80000063637808 */ /* 0x008fe20004800000 */
[----:B------:R-:W-:Y:S01]  /*a600*/  BAR.SYNC.DEFER_BLOCKING 0x0 ;  /* 0x0000000000007b1d */ /* 0x000fe20000010000 */
[----:B------:R-:W-:Y:S02]  /*a610*/  ISETP.GE.AND P3, PT, R11, R2, PT ;  /* 0x000000020b00720c */ /* 0x000fe40003f66270 */
        /* <DEDUP_REMOVED lines=70> */
.L_x_5342:
[----:B------:R-:W-:-:S05]  /*aa80*/  IMAD.MOV.U32 R10, RZ, RZ, c[0x0][0x198] ;  /* 0x00006600ff0a7624 */ /* 0x000fca00078e00ff */
[----:B------:R-:W-:-:S04]  /*aa90*/  LEA R10, -R10, RZ, 0x6 ;  /* 0x000000ff0a0a7211 */ /* 0x000fc800078e31ff */
[----:B------:R-:W-:Y:S02]  /*aaa0*/  SHF.R.S32.HI R11, RZ, 0x1f, R10 ;  /* 0x0000001fff0b7819 */ /* 0x000fe4000001140a */
.L_x_5343:
        /* <DEDUP_REMOVED lines=9> */
[----:B------:R-:W-:Y:S02]  /*ab40*/  LEA R10, P1, R100, c[0x0][0x168], 0x1 ;  /* 0x00005a00640a7a11 */ /* 0x000fe400078208ff */
        /* <DEDUP_REMOVED lines=13> */
.L_x_5341:
        /* <DEDUP_REMOVED lines=32> */
[----:B------:R-:W-:Y:S01]  /*ae20*/  LEA R112, R51, R114, 0x1 ;  /* 0x0000007233707211 */ /* 0x000fe200078e08ff */
[----:B------:R-:W1:Y:S01]  /*ae30*/  SHFL.BFLY PT, R13, R12, 0x2, 0x1f ;  /* 0x0c401f000c0d7f89 */ /* 0x000e6200000e0000 */
[----:B------:R-:W-:-:S03]  /*ae40*/  FMNMX.FTZ R11, R93, R10, !PT ;  /* 0x0000000a5d0b7209 */ /* 0x000fc60007810000 */
[----:B------:R-:W-:Y:S04]  /*ae50*/  LDSM.16.MT88.4 R68, [R112+0x6000] ;  /* 0x006000007044783b */ /* 0x000fe80000004200 */
[----:B------:R-:W2:Y:S01]  /*ae60*/  SHFL.BFLY PT, R10, R11, 0x2, 0x1f ;  /* 0x0c401f000b0a7f89 */ /* 0x000ea200000e0000 */
[----:B-1----:R-:W-:-:S05]  /*ae70*/  FMNMX.FTZ R13, R12, R13, !PT ;  /* 0x0000000d0c0d7209 */ /* 0x002fca0007810000 */
[----:B------:R-:W1:Y:S01]  /*ae80*/  SHFL.BFLY PT, R84, R13, 0x1, 0x1f ;  /* 0x0c201f000d547f89 */ /* 0x000e6200000e0000 */
[----:B--2---:R-:W-:Y:S02]  /*ae90*/  FMNMX.FTZ R10, R11, R10, !PT ;  /* 0x0000000a0b0a7209 */ /* 0x004fe40007810000 */
[----:B-1----:R-:W-:-:S04]  /*aea0*/  FMNMX.FTZ R84, R13, R84, !PT ;  /* 0x000000540d547209 */ /* 0x002fc80007810000 */
        /* <DEDUP_REMOVED lines=8> */
[--C-:B------:R-:W-:Y:S01]  /*af30*/  FFMA.FTZ R31, R7, c[0x0][0x23c], -R100.reuse ;  /* 0x00008f00071f7a23 */ /* 0x100fe20000010864 */
[----:B------:R-:W2:Y:S01]  /*af40*/  LDSM.16.MT88.4 R52, [R112+0x7000] ;  /* 0x007000007034783b */ /* 0x000ea20000004200 */
[--C-:B------:R-:W-:Y:S02]  /*af50*/  FFMA.FTZ R26, R9, c[0x0][0x23c], -R100.reuse ;  /* 0x00008f00091a7a23 */ /* 0x100fe40000010864 */
[----:B------:R-:W-:-:S02]  /*af60*/  FFMA.FTZ R27, R29, c[0x0][0x23c], -R100 ;  /* 0x00008f001d1b7a23 */ /* 0x000fc40000010864 */
[--C-:B------:R-:W-:Y:S01]  /*af70*/  FFMA.FTZ R25, R33, c[0x0][0x23c], -R100.reuse ;  /* 0x00008f0021197a23 */ /* 0x100fe20000010864 */
[----:B------:R-:W3:Y:S01]  /*af80*/  MUFU.EX2 R87, R87 ;  /* 0x0000005700577308 */ /* 0x000ee20000000800 */
[--C-:B------:R-:W-:Y:S02]  /*af90*/  FFMA.FTZ R30, R17, c[0x0][0x23c], -R100.reuse ;  /* 0x00008f00111e7a23 */ /* 0x100fe40000010864 */
[----:B------:R-:W-:Y:S01]  /*afa0*/  LDSM.16.MT88.4 R16, [R112+0x8000] ;  /* 0x008000007010783b */ /* 0x000fe20000004200 */
[--C-:B------:R-:W-:Y:S02]  /*afb0*/  FFMA.FTZ R106, R111, c[0x0][0x23c], -R100.reuse ;  /* 0x00008f006f6a7a23 */ /* 0x100fe40000010864 */
[--C-:B------:R-:W-:Y:S02]  /*afc0*/  FFMA.FTZ R101, R109, c[0x0][0x23c], -R100.reuse ;  /* 0x00008f006d657a23 */ /* 0x100fe40000010864 */
[----:B------:R-:W-:Y:S01]  /*afd0*/  MUFU.EX2 R34, R34 ;  /* 0x0000002200227308 */ /* 0x000fe20000000800 */
[----:B------:R-:W-:-:S02]  /*afe0*/  FFMA.FTZ R104, R107, c[0x0][0x23c], -R100 ;  /* 0x00008f006b687a23 */ /* 0x000fc40000010864 */
[--C-:B------:R-:W-:Y:S01]  /*aff0*/  FFMA.FTZ R102, R102, c[0x0][0x23c], -R100.reuse ;  /* 0x00008f0066667a23 */ /* 0x100fe20000010864 */
[----:B-1----:R-:W-:Y:S01]  /*b000*/  FMNMX.FTZ R3, R10, R3, !PT ;  /* 0x000000030a037209 */ /* 0x002fe20007810000 */
[--C-:B------:R-:W-:Y:S02]  /*b010*/  FFMA.FTZ R99, R99, c[0x0][0x23c], -R100.reuse ;  /* 0x00008f0063637a23 */ /* 0x100fe40000010864 */
[--C-:B------:R-:W-:Y:S01]  /*b020*/  FFMA.FTZ R98, R98, c[0x0][0x23c], -R100.reuse ;  /* 0x00008f0062627a23 */ /* 0x100fe20000010864 */
[C---:B------:R-:W-:Y:S01]  /*b030*/  FSETP.NEU.FTZ.AND P1, PT, R3.reuse, -INF , PT ;  /* 0xff8000000300780b */ /* 0x040fe20003f3d000 */
[----:B------:R-:W-:Y:S01]  /*b040*/  FMUL.FTZ R97, R3, c[0x0][0x23c] ;  /* 0x00008f0003617a20 */ /* 0x000fe20000410000 */
[----:B------:R-:W1:Y:S01]  /*b050*/  MUFU.EX2 R31, R31 ;  /* 0x0000001f001f7308 */ /* 0x000e620000000800 */
[----:B---3--:R-:W-:Y:S01]  /*b060*/  F2FP.BF16.PACK_AB R48, R87, R90 ;  /* 0x0000005a5730723e */ /* 0x008fe200000010ff */
[----:B------:R-:W-:Y:S02]  /*b070*/  FFMA.FTZ R135, R103, c[0x0][0x23c], -R100 ;  /* 0x00008f0067877a23 */ /* 0x000fe40000010864 */
[----:B------:R-:W-:Y:S01]  /*b080*/  FSEL R97, R97, RZ, P1 ;  /* 0x000000ff61617208 */ /* 0x000fe20000800000 */
[----:B------:R-:W-:-:S03]  /*b090*/  FADD.FTZ R87, R90, R87 ;  /* 0x000000575a577221 */ /* 0x000fc60000010000 */
[----:B------:R-:W-:Y:S01]  /*b0a0*/  MUFU.EX2 R30, R30 ;  /* 0x0000001e001e7308 */ /* 0x000fe20000000800 */
[--C-:B------:R-:W-:Y:S02]  /*b0b0*/  FFMA.FTZ R92, R62, c[0x0][0x23c], -R97.reuse ;  /* 0x00008f003e5c7a23 */ /* 0x100fe40000010861 */
[--C-:B------:R-:W-:Y:S01]  /*b0c0*/  FFMA.FTZ R91, R44, c[0x0][0x23c], -R97.reuse ;  /* 0x00008f002c5b7a23 */ /* 0x100fe20000010861 */
[----:B------:R-:W-:Y:S01]  /*b0d0*/  LDSM.16.MT88.4 R60, [R114+0x7000] ;  /* 0x00700000723c783b */ /* 0x000fe20000004200 */
[--C-:B------:R-:W-:Y:S02]  /*b0e0*/  FFMA.FTZ R35, R14, c[0x0][0x23c], -R97.reuse ;  /* 0x00008f000e237a23 */ /* 0x100fe40000010861 */
[--C-:B------:R-:W-:Y:S01]  /*b0f0*/  FFMA.FTZ R32, R8, c[0x0][0x23c], -R97.reuse ;  /* 0x00008f0008207a23 */ /* 0x100fe20000010861 */
[----:B------:R-:W-:Y:S01]  /*b100*/  MUFU.EX2 R92, R92 ;  /* 0x0000005c005c7308 */ /* 0x000fe20000000800 */
[----:B------:R-:W3:Y:S01]  /*b110*/  LDSM.16.MT88.4 R12, [R114+0x6400] ;  /* 0x00640000720c783b */ /* 0x000ee20000004200 */
[----:B-1----:R-:W-:Y:S01]  /*b120*/  F2FP.BF16.PACK_AB R50, R31, R34 ;  /* 0x000000221f32723e */ /* 0x002fe200000010ff */
[----:B------:R-:W-:-:S02]  /*b130*/  FFMA.FTZ R33, R20, c[0x0][0x23c], -R97 ;  /* 0x00008f0014217a23 */ /* 0x000fc40000010861 */
[----:B------:R-:W1:Y:S01]  /*b140*/  LDSM.16.MT88.4 R8, [R112+0x6400] ;  /* 0x006400007008783b */ /* 0x000e620000004200 */
[--C-:B------:R-:W-:Y:S02]  /*b150*/  FFMA.FTZ R28, R6, c[0x0][0x23c], -R97.reuse ;  /* 0x00008f00061c7a23 */ /* 0x100fe40000010861 */
[----:B------:R-:W4:Y:S01]  /*b160*/  MUFU.EX2 R91, R91 ;  /* 0x0000005b005b7308 */ /* 0x000f220000000800 */
[--C-:B------:R-:W-:Y:S02]  /*b170*/  FFMA.FTZ R29, R22, c[0x0][0x23c], -R97.reuse ;  /* 0x00008f00161d7a23 */ /* 0x100fe40000010861 */
[--C-:B------:R-:W-:Y:S01]  /*b180*/  FFMA.FTZ R24, R4, c[0x0][0x23c], -R97.reuse ;  /* 0x00008f0004187a23 */ /* 0x100fe20000010861 */
[----:B------:R-:W-:Y:S01]  /*b190*/  LDSM.16.MT88.4 R20, [R114+0x7400] ;  /* 0x007400007214783b */ /* 0x000fe20000004200 */
[--C-:B------:R-:W-:Y:S02]  /*b1a0*/  FFMA.FTZ R96, R96, c[0x0][0x23c], -R97.reuse ;  /* 0x00008f0060607a23 */ /* 0x100fe40000010861 */
[--C-:B------:R-:W-:Y:S01]  /*b1b0*/  FFMA.FTZ R95, R95, c[0x0][0x23c], -R97.reuse ;  /* 0x00008f005f5f7a23 */ /* 0x100fe20000010861 */
[----:B------:R-:W-:Y:S01]  /*b1c0*/  MUFU.EX2 R35, R35 ;  /* 0x0000002300237308 */ /* 0x000fe20000000800 */
[----:B------:R-:W-:-:S02]  /*b1d0*/  FFMA.FTZ R94, R94, c[0x0][0x23c], -R97 ;  /* 0x00008f005e5e7a23 */ /* 0x000fc40000010861 */
[----:B------:R-:W-:Y:S02]  /*b1e0*/  FFMA.FTZ R133, R93, c[0x0][0x23c], -R97 ;  /* 0x00008f005d857a23 */ /* 0x000fe40000010861 */
[----:B------:R-:W-:-:S03]  /*b1f0*/  FADD.FTZ R34, R34, R87 ;  /* 0x0000005722227221 */ /* 0x000fc60000010000 */
[----:B------:R-:W5:Y:S01]  /*b200*/  MUFU.EX2 R32, R32 ;  /* 0x0000002000207308 */ /* 0x000f620000000800 */
[----:B----4-:R-:W-:Y:S01]  /*b210*/  F2FP.BF16.PACK_AB R49, R91, R92 ;  /* 0x0000005c5b31723e */ /* 0x010fe200000010ff */
[----:B------:R-:W-:Y:S02]  /*b220*/  FADD.FTZ R92, R92, R91 ;  /* 0x0000005b5c5c7221 */ /* 0x000fe40000010000 */
[----:B------:R-:W-:-:S04]  /*b230*/  FADD.FTZ R31, R31, R34 ;  /* 0x000000221f1f7221 */ /* 0x000fc80000010000 */
[----:B------:R-:W4:Y:S01]  /*b240*/  MUFU.EX2 R27, R27 ;  /* 0x0000001b001b7308 */ /* 0x000f220000000800 */
[----:B-----5:R-:W-:-:S07]  /*b250*/  F2FP.BF16.PACK_AB R51, R32, R35 ;  /* 0x000000232033723e */ /* 0x020fce00000010ff */
[----:B------:R-:W-:Y:S01]  /*b260*/  MUFU.EX2 R26, R26 ;  /* 0x0000001a001a7308 */ /* 0x000fe20000000800 */
[----:B------:R-:W-:-:S04]  /*b270*/  FADD.FTZ R35, R35, R92 ;  /* 0x0000005c23237221 */ /* 0x000fc80000010000 */
[----:B------:R-:W-:Y:S01]  /*b280*/  FADD.FTZ R32, R32, R35 ;  /* 0x0000002320207221 */ /* 0x000fe20000010000 */
[----:B------:R-:W-:Y:S01]  /*b290*/  HMMA.16816.F32.BF16 R80, R48, R76, RZ ;  /* 0x0000004c3050723c */ /* 0x000fe200000418ff */
[----:B----4-:R-:W-:Y:S01]  /*b2a0*/  F2FP.BF16.PACK_AB R4, R27, R30 ;  /* 0x0000001e1b04723e */ /* 0x010fe200000010ff */
[----:B------:R-:W4:Y:S01]  /*b2b0*/  MUFU.EX2 R25, R25 ;  /* 0x0000001900197308 */ /* 0x000f220000000800 */
[----:B------:R-:W-:-:S04]  /*b2c0*/  FADD.FTZ R30, R30, R31 ;  /* 0x0000001f1e1e7221 */ /* 0x000fc80000010000 */
[----:B------:R-:W-:Y:S01]  /*b2d0*/  FADD.FTZ R27, R27, R30 ;  /* 0x0000001e1b1b7221 */ /* 0x000fe20000010000 */
[C---:B------:R-:W-:Y:S02]  /*b2e0*/  HMMA.16816.F32.BF16 R76, R48.reuse, R78, RZ ;  /* 0x0000004e304c723c */ /* 0x040fe400000418ff */
[----:B------:R-:W-:Y:S06]  /*b2f0*/  MUFU.EX2 R33, R33 ;  /* 0x0000002100217308 */ /* 0x000fec0000000800 */
[----:B------:R-:W-:Y:S02]  /*b300*/  HMMA.16816.F32.BF16 R72, R48, R68, RZ ;  /* 0x000000443048723c */ /* 0x000fe400000418ff */
[----:B------:R-:W5:Y:S01]  /*b310*/  MUFU.EX2 R28, R28 ;  /* 0x0000001c001c7308 */ /* 0x000f620000000800 */
[----:B----4-:R-:W-:Y:S01]  /*b320*/  F2FP.BF16.PACK_AB R6, R25, R26 ;  /* 0x0000001a1906723e */ /* 0x010fe200000010ff */
[----:B------:R-:W-:-:S04]  /*b330*/  FADD.FTZ R26, R26, R27 ;  /* 0x0000001b1a1a7221 */ /* 0x000fc80000010000 */
[C---:B------:R-:W-:Y:S01]  /*b340*/  HMMA.16816.F32.BF16 R68, R48.reuse, R70, RZ ;  /* 0x000000463044723c */ /* 0x040fe200000418ff */
[----:B------:R-:W-:Y:S01]  /*b350*/  FADD.FTZ R25, R25, R26 ;  /* 0x0000001a19197221 */ /* 0x000fe20000010000 */
[----:B------:R-:W-:Y:S06]  /*b360*/  MUFU.EX2 R29, R29 ;  /* 0x0000001d001d7308 */ /* 0x000fec0000000800 */
[----:B--2---:R-:W-:Y:S02]  /*b370*/  HMMA.16816.F32.BF16 R56, R48, R52, RZ ;  /* 0x000000343038723c */ /* 0x004fe400000418ff */
        /* <DEDUP_REMOVED lines=13> */
[C---:B---3--:R-:W-:Y:S02]  /*b450*/  HMMA.16816.F32.BF16 R80, R4.reuse, R12, R80 ;  /* 0x0000000c0450723c */ /* 0x048fe40000041850 */
[----:B------:R-:W-:Y:S06]  /*b460*/  MUFU.EX2 R102, R102 ;  /* 0x0000006600667308 */ /* 0x000fec0000000800 */
[C---:B------:R-:W-:Y:S01]  /*b470*/  HMMA.16816.F32.BF16 R76, R4.reuse, R14, R76 ;  /* 0x0000000e044c723c */ /* 0x040fe2000004184c */
[----:B------:R-:W3:Y:S01]  /*b480*/  LDSM.16.MT88.4 R12, [R112+0x7400] ;  /* 0x00740000700c783b */ /* 0x000ee20000004200 */
[----:B------:R-:W-:Y:S06]  /*b490*/  MUFU.EX2 R99, R99 ;  /* 0x0000006300637308 */ /* 0x000fec0000000800 */
[C---:B-1----:R-:W-:Y:S02]  /*b4a0*/  HMMA.16816.F32.BF16 R72, R4.reuse, R8, R72 ;  /* 0x000000080448723c */ /* 0x042fe40000041848 */
[----:B------:R-:W-:Y:S06]  /*b4b0*/  MUFU.EX2 R98, R98 ;  /* 0x0000006200627308 */ /* 0x000fec0000000800 */
[----:B------:R-:W-:Y:S01]  /*b4c0*/  HMMA.16816.F32.BF16 R68, R4, R10, R68 ;  /* 0x0000000a0444723c */ /* 0x000fe20000041844 */
[----:B------:R-:W1:Y:S01]  /*b4d0*/  LDSM.16.MT88.4 R8, [R114+0x8400] ;  /* 0x008400007208783b */ /* 0x000e620000004200 */
[----:B------:R-:W-:Y:S06]  /*b4e0*/  MUFU.EX2 R135, R135 ;  /* 0x0000008700877308 */ /* 0x000fec0000000800 */
[C---:B------:R-:W-:Y:S02]  /*b4f0*/  HMMA.16816.F32.BF16 R64, R48.reuse, R60, RZ ;  /* 0x0000003c3040723c */ /* 0x040fe400000418ff */
[----:B------:R-:W-:Y:S06]  /*b500*/  MUFU.EX2 R96, R96 ;  /* 0x0000006000607308 */ /* 0x000fec0000000800 */
[C---:B------:R-:W-:Y:S02]  /*b510*/  HMMA.16816.F32.BF16 R60, R48.reuse, R62, RZ ;  /* 0x0000003e303c723c */ /* 0x040fe400000418ff */
[----:B------:R-:W-:Y:S06]  /*b520*/  MUFU.EX2 R95, R95 ;  /* 0x0000005f005f7308 */ /* 0x000fec0000000800 */
[----:B------:R-:W-:Y:S02]  /*b530*/  HMMA.16816.F32.BF16 R44, R48, R16, RZ ;  /* 0x00000010302c723c */ /* 0x000fe400000418ff */
[----:B------:R-:W-:Y:S06]  /*b540*/  MUFU.EX2 R94, R94 ;  /* 0x0000005e005e7308 */ /* 0x000fec0000000800 */
[C---:B---3--:R-:W-:Y:S02]  /*b550*/  HMMA.16816.F32.BF16 R56, R4.reuse, R12, R56 ;  /* 0x0000000c0438723c */ /* 0x048fe40000041838 */
[----:B------:R-:W-:Y:S06]  /*b560*/  MUFU.EX2 R133, R133 ;  /* 0x0000008500857308 */ /* 0x000fec0000000800 */
[C---:B------:R-:W-:Y:S01]  /*b570*/  HMMA.16816.F32.BF16 R52, R4.reuse, R14, R52 ;  /* 0x0000000e0434723c */ /* 0x040fe20000041834 */
[----:B------:R-:W3:Y:S07]  /*b580*/  LDSM.16.MT88.4 R12, [R112+0x8400] ;  /* 0x00840000700c783b */ /* 0x000eee0000004200 */
[C---:B-1----:R-:W-:Y:S08]  /*b590*/  HMMA.16816.F32.BF16 R36, R4.reuse, R8, R36 ;  /* 0x000000080424723c */ /* 0x042ff00000041824 */
[----:B------:R-:W-:Y:S01]  /*b5a0*/  HMMA.16816.F32.BF16 R40, R4, R10, R40 ;  /* 0x0000000a0428723c */ /* 0x000fe20000041828 */
[----:B------:R-:W1:Y:S07]  /*b5b0*/  LDSM.16.MT88.4 R8, [R114+0x6800] ;  /* 0x006800007208783b */ /* 0x000e6e0000004200 */
[----:B------:R-:W-:Y:S01]  /*b5c0*/  HMMA.16816.F32.BF16 R48, R48, R18, RZ ;  /* 0x000000123030723c */ /* 0x000fe200000418ff */
[----:B------:R-:W-:Y:S07]  /*b5d0*/  LDSM.16.MT88.4 R16, [R114+0x6c00] ;  /* 0x006c00007210783b */ /* 0x000fee0000004200 */
[C---:B------:R-:W-:Y:S07]  /*b5e0*/  HMMA.16816.F32.BF16 R64, R4.reuse, R20, R64 ;  /* 0x000000140440723c */ /* 0x040fee0000041840 */
[----:B------:R-:W-:Y:S01]  /*b5f0*/  FFMA.FTZ R21, R105, c[0x0][0x23c], -R100 ;  /* 0x00008f0069157a23 */ /* 0x000fe20000010864 */
[----:B------:R-:W-:Y:S01]  /*b600*/  HMMA.16816.F32.BF16 R60, R4, R22, R60 ;  /* 0x00000016043c723c */ /* 0x000fe2000004183c */
[----:B------:R-:W-:-:S02]  /*b610*/  FFMA.FTZ R105, R132, c[0x0][0x23c], -R97 ;  /* 0x00008f0084697a23 */ /* 0x000fc40000010861 */
[--C-:B------:R-:W-:Y:S02]  /*b620*/  FFMA.FTZ R20, R108, c[0x0][0x23c], -R97.reuse ;  /* 0x00008f006c147a23 */ /* 0x100fe40000010861 */
[----:B------:R-:W4:Y:S02]  /*b630*/  MUFU.EX2 R21, R21 ;  /* 0x0000001500157308 */ /* 0x000f240000000800 */
[--C-:B------:R-:W-:Y:S01]  /*b640*/  FFMA.FTZ R22, R130, c[0x0][0x23c], -R97.reuse ;  /* 0x00008f0082167a23 */ /* 0x100fe20000010861 */
[----:B---3--:R-:W-:Y:S01]  /*b650*/  HMMA.16816.F32.BF16 R44, R4, R12, R44 ;  /* 0x0000000c042c723c */ /* 0x008fe2000004182c */
[----:B------:R-:W-:-:S04]  /*b660*/  FFMA.FTZ R23, R110, c[0x0][0x23c], -R97 ;  /* 0x00008f006e177a23 */ /* 0x000fc80000010861 */
[----:B------:R-:W-:Y:S03]  /*b670*/  MUFU.EX2 R105, R105 ;  /* 0x0000006900697308 */ /* 0x000fe60000000800 */
[----:B------:R-:W-:Y:S01]  /*b680*/  HMMA.16816.F32.BF16 R48, R4, R14, R48 ;  /* 0x0000000e0430723c */ /* 0x000fe20000041830 */
[----:B------:R-:W3:Y:S04]  /*b690*/  LDSM.16.MT88.4 R12, [R112+0x6800] ;  /* 0x00680000700c783b */ /* 0x000ee80000004200 */
[----:B------:R-:W5:Y:S02]  /*b6a0*/  MUFU.EX2 R22, R22 ;  /* 0x0000001600167308 */ /* 0x000f640000000800 */
[----:B--2---:R-:W-:Y:S01]  /*b6b0*/  F2FP.BF16.PACK_AB R4, R101, R106 ;  /* 0x0000006a6504723e */ /* 0x004fe200000010ff */
[----:B------:R-:W-:Y:S01]  /*b6c0*/  FADD.FTZ R106, R106, R25 ;  /* 0x000000196a6a7221 */ /* 0x000fe20000010000 */
[----:B----4-:R-:W-:-:S03]  /*b6d0*/  F2FP.BF16.PACK_AB R6, R21, R104 ;  /* 0x000000681506723e */ /* 0x010fc600000010ff */
[----:B------:R-:W-:Y:S01]  /*b6e0*/  FADD.FTZ R101, R101, R106 ;  /* 0x0000006a65657221 */ /* 0x000fe20000010000 */
[----:B------:R-:W-:Y:S03]  /*b6f0*/  MUFU.EX2 R23, R23 ;  /* 0x0000001700177308 */ /* 0x000fe60000000800 */
[----:B------:R-:W-:-:S04]  /*b700*/  FADD.FTZ R104, R104, R101 ;  /* 0x0000006568687221 */ /* 0x000fc80000010000 */
[----:B------:R-:W-:Y:S01]  /*b710*/  FADD.FTZ R21, R21, R104 ;  /* 0x0000006815157221 */ /* 0x000fe20000010000 */
[----:B------:R-:W2:Y:S01]  /*b720*/  MUFU.EX2 R20, R20 ;  /* 0x0000001400147308 */ /* 0x000ea20000000800 */
[----:B-----5:R-:W-:Y:S01]  /*b730*/  F2FP.BF16.PACK_AB R5, R22, R105 ;  /* 0x000000691605723e */ /* 0x020fe200000010ff */
[----:B------:R-:W-:-:S04]  /*b740*/  FADD.FTZ R105, R105, R24 ;  /* 0x0000001869697221 */ /* 0x000fc80000010000 */
[----:B------:R-:W-:Y:S01]  /*b750*/  FADD.FTZ R22, R22, R105 ;  /* 0x0000006916167221 */ /* 0x000fe20000010000 */
[----:B--2---:R-:W-:-:S03]  /*b760*/  F2FP.BF16.PACK_AB R7, R20, R23 ;  /* 0x000000171407723e */ /* 0x004fc600000010ff */
[----:B------:R-:W-:-:S04]  /*b770*/  FADD.FTZ R23, R23, R22 ;  /* 0x0000001617177221 */ /* 0x000fc80000010000 */
[----:B------:R-:W-:Y:S01]  /*b780*/  FADD.FTZ R23, R20, R23 ;  /* 0x0000001714177221 */ /* 0x000fe20000010000 */
[C---:B-1----:R-:W-:Y:S08]  /*b790*/  HMMA.16816.F32.BF16 R80, R4.reuse, R8, R80 ;  /* 0x000000080450723c */ /* 0x042ff00000041850 */
        /* <DEDUP_REMOVED lines=108> */
.L_x_5345:
[----:B------:R-:W-:-:S05]  /*be60*/  IMAD.MOV.U32 R7, RZ, RZ, c[0x0][0x1a0] ;  /* 0x00006800ff077624 */ /* 0x000fca00078e00ff */
[----:B------:R-:W-:-:S04]  /*be70*/  LEA R7, -R7, RZ, 0x6 ;  /* 0x000000ff07077211 */ /* 0x000fc800078e31ff */
[----:B------:R-:W-:Y:S02]  /*be80*/  SHF.R.S32.HI R6, RZ, 0x1f, R7 ;  /* 0x0000001fff067819 */ /* 0x000fe40000011407 */
.L_x_5346:
        /* <DEDUP_REMOVED lines=29> */
[----:B------:R-:W2:Y:S04]  /*c060*/  LDSM.16.M88.4 R12, [R116+0x3800] ;  /* 0x00380000740c783b */ /* 0x000ea80000000200 */
[----:B------:R-:W1:Y:S04]  /*c070*/  LDSM.16.M88.4 R96, [R116+0x3c00] ;  /* 0x003c00007460783b */ /* 0x000e680000000200 */
[----:B------:R-:W-:Y:S04]  /*c080*/  LDSM.16.M88.4 R88, [R115] ;  /* 0x000000007358783b */ /* 0x000fe80000000200 */
[----:B------:R-:W1:Y:S04]  /*c090*/  LDSM.16.M88.4 R92, [R113+0x3000] ;  /* 0x00300000715c783b */ /* 0x000e680000000200 */
[----:B---3--:R-:W3:Y:S04]  /*c0a0*/  LDSM.16.M88.4 R100, [R113+0x3400] ;  /* 0x003400007164783b */ /* 0x008ee80000000200 */
[----:B------:R-:W0:Y:S01]  /*c0b0*/  LDGDEPBAR ;  /* 0x00000000000079af */ /* 0x000e220000000000 */
[C---:B----4-:R-:W-:Y:S08]  /*c0c0*/  HMMA.16816.F32.BF16 R32, R4.reuse, R28, RZ ;  /* 0x0000001c0420723c */ /* 0x050ff000000418ff */
        /* <DEDUP_REMOVED lines=8> */
[C---:B------:R-:W-:Y:S08]  /*c150*/  HMMA.16816.F32.BF16 R32, R88.reuse, R92, R32 ;  /* 0x0000005c5820723c */ /* 0x040ff00000041820 */
        /* <DEDUP_REMOVED lines=51> */
[C---:B------:R-:W-:Y:S08]  /*c490*/  HMMA.16816.F32.BF16 R28, R92.reuse, R90, R28 ;  /* 0x0000005a5c1c723c */ /* 0x040ff0000004181c */
[C---:B-1----:R-:W-:Y:S08]  /*c4a0*/  HMMA.16816.F32.BF16 R24, R92.reuse, R96, R24 ;  /* 0x000000605c18723c */ /* 0x042ff00000041818 */
[----:B------:R-:W-:Y:S01]  /*c4b0*/  FMUL.FTZ R85, R32, c[0x0][0x2ec] ;  /* 0x0000bb0020557a20 */ /* 0x000fe20000410000 */
[----:B------:R-:W-:Y:S01]  /*c4c0*/  HMMA.16816.F32.BF16 R20, R92, R98, R20 ;  /* 0x000000625c14723c */ /* 0x000fe20000041814 */
[----:B------:R-:W-:-:S02]  /*c4d0*/  FMUL.FTZ R88, R33, c[0x0][0x2ec] ;  /* 0x0000bb0021587a20 */ /* 0x000fc40000410000 */
[----:B------:R-:W-:Y:S02]  /*c4e0*/  FMUL.FTZ R87, R34, c[0x0][0x2ec] ;  /* 0x0000bb0022577a20 */ /* 0x000fe40000410000 */
[----:B------:R-:W-:Y:S01]  /*c4f0*/  FMUL.FTZ R89, R35, c[0x0][0x2ec] ;  /* 0x0000bb0023597a20 */ /* 0x000fe20000410000 */
[----:B------:R-:W-:Y:S01]  /*c500*/  MUFU.TANH R85, R85 ;  /* 0x0000005500557308 */ /* 0x000fe20000002400 */
[----:B------:R-:W1:Y:S01]  /*c510*/  LDSM.16.M88.4 R32, [R113+0x5800] ;  /* 0x005800007120783b */ /* 0x000e620000000200 */
[----:B------:R-:W-:Y:S02]  /*c520*/  FMUL.FTZ R28, R28, c[0x0][0x2ec] ;  /* 0x0000bb001c1c7a20 */ /* 0x000fe40000410000 */
[----:B------:R-:W-:Y:S02]  /*c530*/  FMUL.FTZ R29, R29, c[0x0][0x2ec] ;  /* 0x0000bb001d1d7a20 */ /* 0x000fe40000410000 */
[----:B------:R-:W-:Y:S02]  /*c540*/  FMUL.FTZ R31, R31, c[0x0][0x2ec] ;  /* 0x0000bb001f1f7a20 */ /* 0x000fe40000410000 */
[----:B------:R-:W2:Y:S01]  /*c550*/  MUFU.TANH R88, R88 ;  /* 0x0000005800587308 */ /* 0x000ea20000002400 */
[----:B------:R-:W-:-:S02]  /*c560*/  FMUL.FTZ R30, R30, c[0x0][0x2ec] ;  /* 0x0000bb001e1e7a20 */ /* 0x000fc40000410000 */
[----:B------:R-:W-:Y:S02]  /*c570*/  FMUL.FTZ R24, R24, c[0x0][0x2ec] ;  /* 0x0000bb0018187a20 */ /* 0x000fe40000410000 */
[----:B------:R-:W-:Y:S02]  /*c580*/  FMUL.FTZ R25, R25, c[0x0][0x2ec] ;  /* 0x0000bb0019197a20 */ /* 0x000fe40000410000 */
[----:B------:R-:W-:Y:S01]  /*c590*/  FMUL.FTZ R138, R26, c[0x0][0x2ec] ;  /* 0x0000bb001a8a7a20 */ /* 0x000fe20000410000 */
[----:B------:R-:W-:Y:S01]  /*c5a0*/  MUFU.TANH R105, R24 ;  /* 0x0000001800697308 */ /* 0x000fe20000002400 */
[----:B------:R-:W-:Y:S02]  /*c5b0*/  FMUL.FTZ R104, R27, c[0x0][0x2ec] ;  /* 0x0000bb001b687a20 */ /* 0x000fe40000410000 */
[----:B------:R-:W-:Y:S02]  /*c5c0*/  FMUL.FTZ R111, R20, c[0x0][0x2ec] ;  /* 0x0000bb00146f7a20 */ /* 0x000fe40000410000 */
[----:B------:R-:W3:Y:S01]  /*c5d0*/  S2R R20, SR_TID.X ;  /* 0x0000000000147919 */ /* 0x000ee20000002100 */
[----:B------:R-:W-:-:S02]  /*c5e0*/  FMUL.FTZ R21, R21, c[0x0][0x2ec] ;  /* 0x0000bb0015157a20 */ /* 0x000fc40000410000 */
[----:B------:R4:W-:Y:S01]  /*c5f0*/  MUFU.TANH R141, R25 ;  /* 0x00000019008d7308 */ /* 0x0009e20000002400 */
[----:B------:R-:W-:Y:S02]  /*c600*/  FMUL.FTZ R22, R22, c[0x0][0x2ec] ;  /* 0x0000bb0016167a20 */ /* 0x000fe40000410000 */
[----:B------:R-:W-:-:S05]  /*c610*/  FMUL.FTZ R23, R23, c[0x0][0x2ec] ;  /* 0x0000bb0017177a20 */ /* 0x000fca0000410000 */
[----:B------:R-:W-:Y:S01]  /*c620*/  MUFU.TANH R89, R89 ;  /* 0x0000005900597308 */ /* 0x000fe20000002400 */
[----:B----4-:R-:W4:Y:S01]  /*c630*/  LDSM.16.M88.4 R24, [R113+0x5c00] ;  /* 0x005c00007118783b */ /* 0x010f220000000200 */
[----:B-1----:R-:W-:Y:S06]  /*c640*/  HMMA.16816.F32.BF16 R16, R92, R32, R16 ;  /* 0x000000205c10723c */ /* 0x002fec0000041810 */
[----:B------:R-:W1:Y:S01]  /*c650*/  MUFU.TANH R28, R28 ;  /* 0x0000001c001c7308 */ /* 0x000e620000002400 */
[----:B------:R-:W-:-:S04]  /*c660*/  DEPBAR.LE SB0, 0x0 ;  /* 0x000080000000791a */ /* 0x000fc80000000000 */
[----:B------:R-:W-:Y:S03]  /*c670*/  HMMA.16816.F32.BF16 R12, R92, R34, R12 ;  /* 0x000000225c0c723c */ /* 0x000fe6000004180c */
[----:B------:R-:W5:Y:S08]  /*c680*/  MUFU.TANH R29, R29 ;  /* 0x0000001d001d7308 */ /* 0x000f700000002400 */
[----:B------:R-:W1:Y:S02]  /*c690*/  MUFU.TANH R31, R31 ;  /* 0x0000001f001f7308 */ /* 0x000e640000002400 */
[----:B------:R-:W-:-:S06]  /*c6a0*/  FMUL.FTZ R137, R17, c[0x0][0x2ec] ;  /* 0x0000bb0011897a20 */ /* 0x000fcc0000410000 */
[----:B------:R1:W-:Y:S01]  /*c6b0*/  MUFU.TANH R107, R21 ;  /* 0x00000015006b7308 */ /* 0x0003e20000002400 */
[----:B---3--:R-:W-:Y:S02]  /*c6c0*/  IMAD.SHL.U32 R17, R20, 0x2, RZ ;  /* 0x0000000214117824 */ /* 0x008fe400078e00ff */
[----:B------:R-:W-:Y:S02]  /*c6d0*/  FMUL.FTZ R134, R19, c[0x0][0x2ec] ;  /* 0x0000bb0013867a20 */ /* 0x000fe40000410000 */
[----:B------:R-:W-:Y:S01]  /*c6e0*/  FMUL.FTZ R16, R16, c[0x0][0x2ec] ;  /* 0x0000bb0010107a20 */ /* 0x000fe20000410000 */
[----:B------:R-:W-:Y:S01]  /*c6f0*/  LOP3.LUT R17, R17, 0x6, RZ, 0xc0, !PT ;  /* 0x0000000611117812 */ /* 0x000fe200078ec0ff */
[----:B------:R-:W-:Y:S01]  /*c700*/  FMUL.FTZ R125, R13, c[0x0][0x2ec] ;  /* 0x0000bb000d7d7a20 */ /* 0x000fe20000410000 */
[----:B------:R-:W3:Y:S01]  /*c710*/  MUFU.TANH R30, R30 ;  /* 0x0000001e001e7308 */ /* 0x000ee20000002400 */
[----:B------:R-:W-:Y:S02]  /*c720*/  FMUL.FTZ R12, R12, c[0x0][0x2ec] ;  /* 0x0000bb000c0c7a20 */ /* 0x000fe40000410000 */
[----:B------:R-:W-:-:S02]  /*c730*/  IMAD R17, R126, 0x40, R17 ;  /* 0x000000407e117824 */ /* 0x000fc400078e0211 */
[----:B------:R-:W-:Y:S01]  /*c740*/  FMUL.FTZ R130, R15, c[0x0][0x2ec] ;  /* 0x0000bb000f827a20 */ /* 0x000fe20000410000 */
[C---:B----4-:R-:W-:Y:S01]  /*c750*/  HMMA.16816.F32.BF16 R8, R92.reuse, R24, R8 ;  /* 0x000000185c08723c */ /* 0x050fe20000041808 */
[----:B------:R-:W-:Y:S01]  /*c760*/  FMUL.FTZ R18, R18, c[0x0][0x2ec] ;  /* 0x0000bb0012127a20 */ /* 0x000fe20000410000 */
[C---:B------:R-:W-:Y:S01]  /*c770*/  IADD3 R19, R17.reuse, 0x1, RZ ;  /* 0x0000000111137810 */ /* 0x040fe20007ffe0ff */
[----:B------:R-:W4:Y:S01]  /*c780*/  MUFU.TANH R138, R138 ;  /* 0x0000008a008a7308 */ /* 0x000f220000002400 */
[----:B-1----:R-:W-:Y:S01]  /*c790*/  IADD3 R21, R17, 0x8, RZ ;  /* 0x0000000811157810 */ /* 0x002fe20007ffe0ff */
[----:B------:R-:W-:Y:S01]  /*c7a0*/  FMUL.FTZ R14, R14, c[0x0][0x2ec] ;  /* 0x0000bb000e0e7a20 */ /* 0x000fe20000410000 */
[C---:B------:R-:W-:Y:S02]  /*c7b0*/  ISETP.GE.AND P5, PT, R19.reuse, R0, PT ;  /* 0x000000001300720c */ /* 0x040fe40003fa6270 */
[----:B------:R-:W-:Y:S01]  /*c7c0*/  ISETP.GE.AND P6, PT, R19, R2, PT ;  /* 0x000000021300720c */ /* 0x000fe20003fc6270 */
[----:B------:R-:W-:Y:S01]  /*c7d0*/  HMMA.16816.F32.BF16 R4, R92, R26, R4 ;  /* 0x0000001a5c04723c */ /* 0x000fe20000041804 */
[----:B------:R-:W-:Y:S01]  /*c7e0*/  IADD3 R19, R17, 0x9, RZ ;  /* 0x0000000911137810 */ /* 0x000fe20007ffe0ff */
[----:B------:R-:W1:Y:S01]  /*c7f0*/  MUFU.TANH R104, R104 ;  /* 0x0000006800687308 */ /* 0x000e620000002400 */
[----:B--2---:R-:W-:-:S02]  /*c800*/  FSEL R13, R88, -INF , !P5 ;  /* 0xff800000580d7808 */ /* 0x004fc40006800000 */
[-C--:B------:R-:W-:Y:S02]  /*c810*/  ISETP.GE.AND P4, PT, R21, R0.reuse, PT ;  /* 0x000000001500720c */ /* 0x080fe40003f86270 */
[C---:B------:R-:W-:Y:S02]  /*c820*/  ISETP.GE.AND P3, PT, R19.reuse, R0, PT ;  /* 0x000000001300720c */ /* 0x040fe40003f66270 */
[-C--:B------:R-:W-:Y:S01]  /*c830*/  ISETP.GE.AND P5, PT, R19, R2.reuse, PT ;  /* 0x000000021300720c */ /* 0x080fe20003fa6270 */
[----:B------:R-:W2:Y:S01]  /*c840*/  MUFU.TANH R111, R111 ;  /* 0x0000006f006f7308 */ /* 0x000ea20000002400 */
[----:B------:R-:W-:Y:S02]  /*c850*/  IADD3 R19, R17, 0x10, RZ ;  /* 0x0000001011137810 */ /* 0x000fe40007ffe0ff */
[----:B------:R-:W-:Y:S02]  /*c860*/  FSEL R15, R28, -INF , !P4 ;  /* 0xff8000001c0f7808 */ /* 0x000fe40006000000 */
[-C--:B------:R-:W-:Y:S01]  /*c870*/  ISETP.GE.AND P1, PT, R21, R2.reuse, PT ;  /* 0x000000021500720c */ /* 0x080fe20003f26270 */
[----:B------:R-:W-:Y:S01]  /*c880*/  FMUL.FTZ R101, R8, c[0x0][0x2ec] ;  /* 0x0000bb0008657a20 */ /* 0x000fe20000410000 */
[-C--:B------:R-:W-:Y:S01]  /*c890*/  ISETP.GE.AND P4, PT, R19, R2.reuse, PT ;  /* 0x000000021300720c */ /* 0x080fe20003f86270 */
[----:B------:R-:W2:Y:S01]  /*c8a0*/  MUFU.TANH R136, R22 ;  /* 0x0000001600887308 */ /* 0x000ea20000002400 */
[----:B------:R-:W-:Y:S01]  /*c8b0*/  IADD3 R21, R17, 0x11, RZ ;  /* 0x0000001111157810 */ /* 0x000fe20007ffe0ff */
[----:B------:R-:W-:Y:S01]  /*c8c0*/  FMUL.FTZ R99, R9, c[0x0][0x2ec] ;  /* 0x0000bb0009637a20 */ /* 0x000fe20000410000 */
[----:B-----5:R-:W-:Y:S01]  /*c8d0*/  FSEL R29, R29, -INF , !P3 ;  /* 0xff8000001d1d7808 */ /* 0x020fe20005800000 */
[----:B------:R-:W-:Y:S01]  /*c8e0*/  FMUL.FTZ R10, R10, c[0x0][0x2ec] ;  /* 0x0000bb000a0a7a20 */ /* 0x000fe20000410000 */
[----:B------:R-:W-:Y:S01]  /*c8f0*/  FSEL R8, R31, -INF , !P5 ;  /* 0xff8000001f087808 */ /* 0x000fe20006800000 */
[----:B------:R-:W-:Y:S01]  /*c900*/  FMUL.FTZ R96, R11, c[0x0][0x2ec] ;  /* 0x0000bb000b607a20 */ /* 0x000fe20000410000 */
[----:B------:R-:W-:Y:S01]  /*c910*/  ISETP.GE.AND P3, PT, R21, R2, PT ;  /* 0x000000021500720c */ /* 0x000fe20003f66270 */
[----:B------:R5:W-:Y:S01]  /*c920*/  MUFU.TANH R139, R12 ;  /* 0x0000000c008b7308 */ /* 0x000be20000002400 */
[----:B------:R-:W-:Y:S01]  /*c930*/  IADD3 R9, R17, 0x20, RZ ;  /* 0x0000002011097810 */ /* 0x000fe20007ffe0ff */
[----:B------:R-:W-:Y:S01]  /*c940*/  FMUL.FTZ R4, R4, c[0x0][0x2ec] ;  /* 0x0000bb0004047a20 */ /* 0x000fe20000410000 */
[----:B---3--:R-:W-:Y:S01]  /*c950*/  FSEL R30, R30, -INF , !P1 ;  /* 0xff8000001e1e7808 */ /* 0x008fe20004800000 */
[----:B------:R-:W-:Y:S01]  /*c960*/  FMUL.FTZ R97, R5, c[0x0][0x2ec] ;  /* 0x0000bb0005617a20 */ /* 0x000fe20000410000 */
[----:B----4-:R-:W-:Y:S01]  /*c970*/  FSEL R138, R138, -INF , !P4 ;  /* 0xff8000008a8a7808 */ /* 0x010fe20006000000 */
[----:B------:R-:W-:Y:S01]  /*c980*/  FMUL.FTZ R6, R6, c[0x0][0x2ec] ;  /* 0x0000bb0006067a20 */ /* 0x000fe20000410000 */
[----:B-1----:R-:W-:Y:S01]  /*c990*/  FSEL R104, R104, -INF , !P3 ;  /* 0xff80000068687808 */ /* 0x002fe20005800000 */
[----:B------:R-:W1:Y:S01]  /*c9a0*/  MUFU.TANH R108, R23 ;  /* 0x00000017006c7308 */ /* 0x000e620000002400 */
[-C--:B------:R-:W-:Y:S01]  /*c9b0*/  ISETP.GE.AND P1, PT, R21, R0.reuse, PT ;  /* 0x000000001500720c */ /* 0x080fe20003f26270 */
[----:B------:R-:W-:Y:S01]  /*c9c0*/  FMUL.FTZ R7, R7, c[0x0][0x2ec] ;  /* 0x0000bb0007077a20 */ /* 0x000fe20000410000 */
[----:B------:R-:W-:-:S02]  /*c9d0*/  ISETP.GE.AND P3, PT, R9, R0, PT ;  /* 0x000000000900720c */ /* 0x000fc40003f66270 */
[----:B------:R-:W-:Y:S02]  /*c9e0*/  FSEL R141, R141, -INF , !P1 ;  /* 0xff8000008d8d7808 */ /* 0x000fe40004800000 */
[----:B------:R-:W-:Y:S01]  /*c9f0*/  IADD3 R11, R17, 0x28, RZ ;  /* 0x00000028110b7810 */ /* 0x000fe20007ffe0ff */
[----:B------:R-:W3:Y:S01]  /*ca00*/  MUFU.TANH R131, R16 ;  /* 0x0000001000837308 */ /* 0x000ee20000002400 */
[----:B-----5:R-:W-:Y:S02]  /*ca10*/  FSEL R12, R89, -INF , !P6 ;  /* 0xff800000590c7808 */ /* 0x020fe40007000000 */
[-C--:B------:R-:W-:Y:S02]  /*ca20*/  ISETP.GE.AND P6, PT, R19, R0.reuse, PT ;  /* 0x000000001300720c */ /* 0x080fe40003fc6270 */
[----:B------:R-:W-:Y:S02]  /*ca30*/  IADD3 R19, R17, 0x18, RZ ;  /* 0x0000001811137810 */ /* 0x000fe40007ffe0ff */
[----:B------:R-:W-:Y:S01]  /*ca40*/  FSEL R105, R105, -INF , !P6 ;  /* 0xff80000069697808 */ /* 0x000fe20007000000 */
[----:B------:R-:W-:Y:S01]  /*ca50*/  MUFU.TANH R137, R137 ;  /* 0x0000008900897308 */ /* 0x000fe20000002400 */
[----:B------:R-:W-:-:S02]  /*ca60*/  ISETP.GE.AND P5, PT, R19, R0, PT ;  /* 0x000000001300720c */ /* 0x000fc40003fa6270 */
[----:B------:R-:W-:Y:S02]  /*ca70*/  ISETP.GE.AND P6, PT, R19, R2, PT ;  /* 0x000000021300720c */ /* 0x000fe40003fc6270 */
[----:B------:R-:W-:Y:S02]  /*ca80*/  IADD3 R19, R17, 0x19, RZ ;  /* 0x0000001911137810 */ /* 0x000fe40007ffe0ff */
[----:B--2---:R-:W-:Y:S01]  /*ca90*/  FSEL R111, R111, -INF , !P5 ;  /* 0xff8000006f6f7808 */ /* 0x004fe20006800000 */
[----:B------:R-:W2:Y:S01]  /*caa0*/  MUFU.TANH R132, R18 ;  /* 0x0000001200847308 */ /* 0x000ea20000002400 */
[----:B------:R-:W-:Y:S02]  /*cab0*/  ISETP.GE.AND P4, PT, R19, R0, PT ;  /* 0x000000001300720c */ /* 0x000fe40003f86270 */
[----:B------:R-:W-:Y:S02]  /*cac0*/  ISETP.GE.AND P5, PT, R9, R2, PT ;  /* 0x000000020900720c */ /* 0x000fe40003fa6270 */
[----:B------:R-:W-:-:S02]  /*cad0*/  IADD3 R9, R17, 0x21, RZ ;  /* 0x0000002111097810 */ /* 0x000fc40007ffe0ff */
[----:B------:R-:W-:Y:S01]  /*cae0*/  FSEL R136, R136, -INF , !P6 ;  /* 0xff80000088887808 */ /* 0x000fe20007000000 */
[----:B------:R-:W4:Y:S01]  /*caf0*/  MUFU.TANH R134, R134 ;  /* 0x0000008600867308 */ /* 0x000f220000002400 */
[----:B------:R-:W-:Y:S02]  /*cb00*/  FSEL R107, R107, -INF , !P4 ;  /* 0xff8000006b6b7808 */ /* 0x000fe40006000000 */
[----:B------:R-:W-:Y:S02]  /*cb10*/  ISETP.GE.AND P1, PT, R19, R2, PT ;  /* 0x000000021300720c */ /* 0x000fe40003f26270 */
[C---:B------:R-:W-:Y:S02]  /*cb20*/  ISETP.GE.AND P6, PT, R9.reuse, R0, PT ;  /* 0x000000000900720c */ /* 0x040fe40003fc6270 */
[----:B------:R-:W-:Y:S01]  /*cb30*/  ISETP.GE.AND P4, PT, R9, R2, PT ;  /* 0x000000020900720c */ /* 0x000fe20003f86270 */
[----:B------:R-:W-:Y:S01]  /*cb40*/  MUFU.TANH R125, R125 ;  /* 0x0000007d007d7308 */ /* 0x000fe20000002400 */
[----:B------:R-:W-:-:S02]  /*cb50*/  IADD3 R9, R17, 0x29, RZ ;  /* 0x0000002911097810 */ /* 0x000fc40007ffe0ff */
[----:B-1----:R-:W-:Y:S02]  /*cb60*/  FSEL R108, R108, -INF , !P1 ;  /* 0xff8000006c6c7808 */ /* 0x002fe40004800000 */
[----:B---3--:R-:W-:Y:S02]  /*cb70*/  FSEL R131, R131, -INF , !P3 ;  /* 0xff80000083837808 */ /* 0x008fe40005800000 */
[----:B--2---:R-:W-:Y:S01]  /*cb80*/  FSEL R132, R132, -INF , !P5 ;  /* 0xff80000084847808 */ /* 0x004fe20006800000 */
[----:B------:R-:W1:Y:S01]  /*cb90*/  MUFU.TANH R110, R14 ;  /* 0x0000000e006e7308 */ /* 0x000e620000002400 */
[----:B------:R-:W-:Y:S02]  /*cba0*/  FSEL R137, R137, -INF , !P6 ;  /* 0xff80000089897808 */ /* 0x000fe40007000000 */
[C---:B------:R-:W-:Y:S02]  /*cbb0*/  ISETP.GE.AND P1, PT, R11.reuse, R0, PT ;  /* 0x000000000b00720c */ /* 0x040fe40003f26270 */
[----:B------:R-:W-:-:S02]  /*cbc0*/  ISETP.GE.AND P3, PT, R11, R2, PT ;  /* 0x000000020b00720c */ /* 0x000fc40003f66270 */
[C---:B------:R-:W-:Y:S01]  /*cbd0*/  ISETP.GE.AND P5, PT, R9.reuse, R0, PT ;  /* 0x000000000900720c */ /* 0x040fe20003fa6270 */
[----:B------:R-:W2:Y:S01]  /*cbe0*/  MUFU.TANH R130, R130 ;  /* 0x0000008200827308 */ /* 0x000ea20000002400 */
[----:B------:R-:W-:Y:S02]  /*cbf0*/  ISETP.GE.AND P6, PT, R9, R2, PT ;  /* 0x000000020900720c */ /* 0x000fe40003fc6270 */
[C---:B------:R-:W-:Y:S02]  /*cc00*/  IADD3 R9, R17.reuse, 0x30, RZ ;  /* 0x0000003011097810 */ /* 0x040fe40007ffe0ff */
[----:B------:R-:W-:Y:S02]  /*cc10*/  IADD3 R5, R17, 0x31, RZ ;  /* 0x0000003111057810 */ /* 0x000fe40007ffe0ff */
[----:B----4-:R-:W-:Y:S01]  /*cc20*/  FSEL R134, R134, -INF , !P4 ;  /* 0xff80000086867808 */ /* 0x010fe20006000000 */
[----:B------:R-:W3:Y:S01]  /*cc30*/  MUFU.TANH R101, R101 ;  /* 0x0000006500657308 */ /* 0x000ee20000002400 */
[----:B------:R-:W-:-:S02]  /*cc40*/  FSEL R139, R139, -INF , !P1 ;  /* 0xff8000008b8b7808 */ /* 0x000fc40004800000 */
[----:B-1----:R-:W-:Y:S02]  /*cc50*/  FSEL R110, R110, -INF , !P3 ;  /* 0xff8000006e6e7808 */ /* 0x002fe40005800000 */
[----:B------:R-:W-:Y:S02]  /*cc60*/  FSEL R125, R125, -INF , !P5 ;  /* 0xff8000007d7d7808 */ /* 0x000fe40006800000 */
[C---:B------:R-:W-:Y:S01]  /*cc70*/  ISETP.GE.AND P4, PT, R9.reuse, R0, PT ;  /* 0x000000000900720c */ /* 0x040fe20003f86270 */
[----:B------:R-:W1:Y:S01]  /*cc80*/  MUFU.TANH R98, R10 ;  /* 0x0000000a00627308 */ /* 0x000e620000002400 */
[----:B------:R-:W-:Y:S02]  /*cc90*/  ISETP.GE.AND P1, PT, R9, R2, PT ;  /* 0x000000020900720c */ /* 0x000fe40003f26270 */
[C---:B------:R-:W-:Y:S02]  /*cca0*/  ISETP.GE.AND P3, PT, R5.reuse, R0, PT ;  /* 0x000000000500720c */ /* 0x040fe40003f66270 */
[----:B------:R-:W-:-:S02]  /*ccb0*/  ISETP.GE.AND P5, PT, R5, R2, PT ;  /* 0x000000020500720c */ /* 0x000fc40003fa6270 */
[----:B------:R-:W-:Y:S01]  /*ccc0*/  IADD3 R5, R17, 0x38, RZ ;  /* 0x0000003811057810 */ /* 0x000fe20007ffe0ff */
[----:B------:R-:W4:Y:S01]  /*ccd0*/  MUFU.TANH R99, R99 ;  /* 0x0000006300637308 */ /* 0x000f220000002400 */
[----:B--2---:R-:W-:Y:S02]  /*cce0*/  FSEL R130, R130, -INF , !P6 ;  /* 0xff80000082827808 */ /* 0x004fe40007000000 */
[----:B---3--:R-:W-:Y:S02]  /*ccf0*/  FSEL R101, R101, -INF , !P4 ;  /* 0xff80000065657808 */ /* 0x008fe40006000000 */
[C---:B------:R-:W-:Y:S02]  /*cd00*/  ISETP.GE.AND P6, PT, R17.reuse, R0, PT ;  /* 0x000000001100720c */ /* 0x040fe40003fc6270 */
[----:B------:R-:W-:Y:S01]  /*cd10*/  ISETP.GE.AND P4, PT, R17, R2, PT ;  /* 0x000000021100720c */ /* 0x000fe20003f86270 */
[----:B------:R-:W2:Y:S01]  /*cd20*/  MUFU.TANH R96, R96 ;  /* 0x0000006000607308 */ /* 0x000ea20000002400 */
[----:B-1----:R-:W-:-:S02]  /*cd30*/  FSEL R98, R98, -INF , !P1 ;  /* 0xff80000062627808 */ /* 0x002fc40004800000 */
[----:B------:R-:W-:Y:S02]  /*cd40*/  ISETP.GE.AND P1, PT, R5, R0, PT ;  /* 0x000000000500720c */ /* 0x000fe40003f26270 */
[----:B------:R-:W-:Y:S02]  /*cd50*/  IADD3 R17, R17, 0x39, RZ ;  /* 0x0000003911117810 */ /* 0x000fe40007ffe0ff */
[----:B------:R-:W-:Y:S01]  /*cd60*/  FSEL R85, R85, -INF , !P6 ;  /* 0xff80000055557808 */ /* 0x000fe20007000000 */
[----:B------:R-:W1:Y:S01]  /*cd70*/  MUFU.TANH R103, R4 ;  /* 0x0000000400677308 */ /* 0x000e620000002400 */
[----:B----4-:R-:W-:Y:S01]  /*cd80*/  FSEL R99, R99, -INF , !P3 ;  /* 0xff80000063637808 */ /* 0x010fe20005800000 */
[----:B------:R-:W-:Y:S01]  /*cd90*/  BAR.SYNC.DEFER_BLOCKING 0x0 ;  /* 0x0000000000007b1d */ /* 0x000fe20000010000 */
[----:B------:R-:W-:-:S05]  /*cda0*/  ISETP.GE.AND P3, PT, R5, R2, PT ;  /* 0x000000020500720c */ /* 0x000fca0003f66270 */
[----:B------:R-:W3:Y:S01]  /*cdb0*/  MUFU.TANH R87, R87 ;  /* 0x0000005700577308 */ /* 0x000ee20000002400 */
[----:B--2---:R-:W-:Y:S02]  /*cdc0*/  FSEL R96, R96, -INF , !P5 ;  /* 0xff80000060607808 */ /* 0x004fe40006800000 */
        /* <DEDUP_REMOVED lines=71> */
.L_x_5348:
[----:B------:R-:W-:-:S05]  /*d240*/  IMAD.MOV.U32 R5, RZ, RZ, c[0x0][0x198] ;  /* 0x00006600ff057624 */ /* 0x000fca00078e00ff */
[----:B------:R-:W-:-:S04]  /*d250*/  LEA R5, -R5, RZ, 0x6 ;  /* 0x000000ff05057211 */ /* 0x000fc800078e31ff */
[----:B------:R-:W-:Y:S02]  /*d260*/  SHF.R.S32.HI R6, RZ, 0x1f, R5 ;  /* 0x0000001fff067819 */ /* 0x000fe40000011405 */
.L_x_5349:
[C---:B------:R-:W-:Y:S01]  /*d270*/  LEA R124, P0, R5.reuse, R124, 0x1 ;  /* 0x0000007c057c7211 */ /* 0x040fe200078008ff */
[----:B------:R-:W-:Y:S02]  /*d280*/  IMAD.MOV.U32 R2, RZ, RZ, c[0x0][0x198] ;  /* 0x00006600ff027624 */ /* 0x000fe400078e00ff */
[----:B------:R-:W-:Y:S01]  /*d290*/  IMAD.MOV.U32 R4, RZ, RZ, c[0x0][0x19c] ;  /* 0x00006700ff047624 */ /* 0x000fe200078e00ff */
[----:B------:R-:W-:Y:S02]  /*d2a0*/  LEA.HI.X R123, R5, R123, R6, 0x1, P0 ;  /* 0x0000007b057b7211 */ /* 0x000fe400000f0c06 */
[----:B------:R-:W-:-:S03]  /*d2b0*/  LEA R6, P0, R2, R124, 0x6 ;  /* 0x0000007c02067211 */ /* 0x000fc600078030ff */
[----:B------:R-:W-:Y:S01]  /*d2c0*/  IMAD.MOV.U32 R5, RZ, RZ, R123 ;  /* 0x000000ffff057224 */ /* 0x000fe200078e007b */
[----:B------:R-:W-:Y:S01]  /*d2d0*/  LEA.HI.X R7, R2, R123, R4, 0x6, P0 ;  /* 0x0000007b02077211 */ /* 0x000fe200000f3404 */
[----:B------:R-:W-:-:S05]  /*d2e0*/  IMAD.MOV.U32 R4, RZ, RZ, R124 ;  /* 0x000000ffff047224 */ /* 0x000fca00078e007c */
        /* <DEDUP_REMOVED lines=10> */
.L_x_5347:
        /* <DEDUP_REMOVED lines=44> */
[----:B------:R-:W-:Y:S01]  /*d650*/  FMUL.FTZ R95, R88, c[0x0][0x23c] ;  /* 0x00008f00585f7a20 */ /* 0x000fe20000410000 */
[----:B------:R-:W-:Y:S02]  /*d660*/  FSEL R100, R100, RZ, P1 ;  /* 0x000000ff64647208 */ /* 0x000fe40000800000 */
[----:B------:R-:W-:Y:S02]  /*d670*/  FSEL R5, R89, RZ, P1 ;  /* 0x000000ff59057208 */ /* 0x000fe40000800000 */
[----:B------:R-:W-:Y:S01]  /*d680*/  FSEL R95, R95, RZ, P0 ;  /* 0x000000ff5f5f7208 */ /* 0x000fe20000000000 */
[--C-:B------:R-:W-:Y:S01]  /*d690*/  FFMA.FTZ R92, R85, c[0x0][0x23c], -R100.reuse ;  /* 0x00008f00555c7a23 */ /* 0x100fe20000010864 */
[----:B------:R-:W-:Y:S01]  /*d6a0*/  FSEL R4, R88, RZ, P0 ;  /* 0x000000ff58047208 */ /* 0x000fe20000000000 */
[----:B------:R-:W-:-:S02]  /*d6b0*/  FFMA.FTZ R85, R29, c[0x0][0x23c], -R100 ;  /* 0x00008f001d557a23 */ /* 0x000fc40000010864 */
[--C-:B------:R-:W-:Y:S02]  /*d6c0*/  FFMA.FTZ R90, R0, c[0x0][0x23c], -R95.reuse ;  /* 0x00008f00005a7a23 */ /* 0x100fe4000001085f */
[----:B------:R-:W-:Y:S01]  /*d6d0*/  FFMA.FTZ R0, R30, c[0x0][0x23c], -R95 ;  /* 0x00008f001e007a23 */ /* 0x000fe2000001085f */
[----:B------:R-:W-:Y:S01]  /*d6e0*/  MUFU.EX2 R92, R92 ;  /* 0x0000005c005c7308 */ /* 0x000fe20000000800 */
[----:B------:R-:W1:Y:S01]  /*d6f0*/  LDSM.16.MT88.4 R28, [R114+0x7000] ;  /* 0x00700000721c783b */ /* 0x000e620000004200 */
[----:B------:R-:W-:Y:S02]  /*d700*/  FADD.FTZ R84, R84, -R5 ;  /* 0x8000000554547221 */ /* 0x000fe40000010000 */
[----:B------:R-:W-:Y:S02]  /*d710*/  FADD.FTZ R3, R3, -R4 ;  /* 0x8000000403037221 */ /* 0x000fe40000010000 */
[----:B------:R-:W-:Y:S02]  /*d720*/  FMUL.FTZ R84, R84, c[0x0][0x23c] ;  /* 0x00008f0054547a20 */ /* 0x000fe40000410000 */
[----:B------:R-:W-:Y:S01]  /*d730*/  FMUL.FTZ R3, R3, c[0x0][0x23c] ;  /* 0x00008f0003037a20 */ /* 0x000fe20000410000 */
[----:B------:R-:W-:Y:S01]  /*d740*/  MUFU.EX2 R85, R85 ;  /* 0x0000005500557308 */ /* 0x000fe20000000800 */
[----:B------:R-:W-:-:S02]  /*d750*/  FFMA.FTZ R87, R13, c[0x0][0x23c], -R100 ;  /* 0x00008f000d577a23 */ /* 0x000fc40000010864 */
[--C-:B------:R-:W-:Y:S02]  /*d760*/  FFMA.FTZ R86, R15, c[0x0][0x23c], -R100.reuse ;  /* 0x00008f000f567a23 */ /* 0x100fe40000010864 */
[--C-:B------:R-:W-:Y:S02]  /*d770*/  FFMA.FTZ R2, R12, c[0x0][0x23c], -R95.reuse ;  /* 0x00008f000c027a23 */ /* 0x100fe4000001085f */
[----:B------:R-:W-:Y:S01]  /*d780*/  FFMA.FTZ R91, R8, c[0x0][0x23c], -R95 ;  /* 0x00008f00085b7a23 */ /* 0x000fe2000001085f */
[----:B------:R-:W2:Y:S01]  /*d790*/  MUFU.EX2 R84, R84 ;  /* 0x0000005400547308 */ /* 0x000ea20000000800 */
[----:B------:R-:W-:Y:S01]  /*d7a0*/  LDSM.16.MT88.4 R12, [R114+0x6000] ;  /* 0x00600000720c783b */ /* 0x000fe20000004200 */
[--C-:B------:R-:W-:Y:S02]  /*d7b0*/  FFMA.FTZ R109, R105, c[0x0][0x23c], -R100.reuse ;  /* 0x00008f00696d7a23 */ /* 0x100fe40000010864 */
[--C-:B------:R-:W-:Y:S02]  /*d7c0*/  FFMA.FTZ R105, R111, c[0x0][0x23c], -R100.reuse ;  /* 0x00008f006f697a23 */ /* 0x100fe40000010864 */
[----:B------:R-:W-:-:S02]  /*d7d0*/  FFMA.FTZ R102, R107, c[0x0][0x23c], -R100 ;  /* 0x00008f006b667a23 */ /* 0x000fc40000010864 */
[----:B------:R-:W3:Y:S01]  /*d7e0*/  MUFU.EX2 R3, R3 ;  /* 0x0000000300037308 */ /* 0x000ee20000000800 */
[----:B------:R-:W-:Y:S02]  /*d7f0*/  FFMA.FTZ R106, R141, c[0x0][0x23c], -R100 ;  /* 0x00008f008d6a7a23 */ /* 0x000fe40000010864 */
[--C-:B------:R-:W-:Y:S02]  /*d800*/  FFMA.FTZ R107, R138, c[0x0][0x23c], -R95.reuse ;  /* 0x00008f008a6b7a23 */ /* 0x100fe4000001085f */
[--C-:B------:R-:W-:Y:S02]  /*d810*/  FFMA.FTZ R104, R104, c[0x0][0x23c], -R95.reuse ;  /* 0x00008f0068687a23 */ /* 0x100fe4000001085f */
[----:B------:R-:W-:Y:S01]  /*d820*/  FFMA.FTZ R111, R136, c[0x0][0x23c], -R95 ;  /* 0x00008f00886f7a23 */ /* 0x000fe2000001085f */
[----:B------:R-:W4:Y:S01]  /*d830*/  MUFU.EX2 R87, R87 ;  /* 0x0000005700577308 */ /* 0x000f220000000800 */
[-C--:B--2---:R-:W-:Y:S02]  /*d840*/  FMUL.FTZ R24, R64, R84.reuse ;  /* 0x0000005440187220 */ /* 0x084fe40000410000 */
[----:B------:R-:W-:-:S02]  /*d850*/  FMUL.FTZ R25, R65, R84 ;  /* 0x0000005441197220 */ /* 0x000fc40000410000 */
[-C--:B------:R-:W-:Y:S02]  /*d860*/  FMUL.FTZ R60, R60, R84.reuse ;  /* 0x000000543c3c7220 */ /* 0x080fe40000410000 */
[----:B------:R-:W-:Y:S01]  /*d870*/  FMUL.FTZ R61, R61, R84 ;  /* 0x000000543d3d7220 */ /* 0x000fe20000410000 */
[----:B------:R-:W2:Y:S01]  /*d880*/  MUFU.EX2 R86, R86 ;  /* 0x0000005600567308 */ /* 0x000ea20000000800 */
[-C--:B---3--:R-:W-:Y:S02]  /*d890*/  FMUL.FTZ R26, R66, R3.reuse ;  /* 0x00000003421a7220 */ /* 0x088fe40000410000 */
[-C--:B------:R-:W-:Y:S02]  /*d8a0*/  FMUL.FTZ R27, R67, R3.reuse ;  /* 0x00000003431b7220 */ /* 0x080fe40000410000 */
[----:B------:R-:W3:Y:S01]  /*d8b0*/  LDSM.16.MT88.4 R64, [R112+0x7000] ;  /* 0x007000007040783b */ /* 0x000ee20000004200 */
[-C--:B------:R-:W-:Y:S02]  /*d8c0*/  FMUL.FTZ R62, R62, R3.reuse ;  /* 0x000000033e3e7220 */ /* 0x080fe40000410000 */
[----:B------:R-:W-:Y:S01]  /*d8d0*/  MUFU.EX2 R90, R90 ;  /* 0x0000005a005a7308 */ /* 0x000fe20000000800 */
[----:B----4-:R-:W-:Y:S01]  /*d8e0*/  F2FP.BF16.PACK_AB R4, R87, R92 ;  /* 0x0000005c5704723e */ /* 0x010fe200000010ff */
[----:B------:R-:W-:-:S02]  /*d8f0*/  FMUL.FTZ R63, R63, R3 ;  /* 0x000000033f3f7220 */ /* 0x000fc40000410000 */
[-C--:B------:R-:W-:Y:S02]  /*d900*/  FMUL.FTZ R32, R56, R84.reuse ;  /* 0x0000005438207220 */ /* 0x080fe40000410000 */
[----:B------:R-:W-:Y:S02]  /*d910*/  FMUL.FTZ R33, R57, R84 ;  /* 0x0000005439217220 */ /* 0x000fe40000410000 */
[----:B------:R-:W4:Y:S01]  /*d920*/  MUFU.EX2 R2, R2 ;  /* 0x0000000200027308 */ /* 0x000f220000000800 */
[----:B--2---:R-:W-:Y:S01]  /*d930*/  F2FP.BF16.PACK_AB R6, R85, R86 ;  /* 0x000000565506723e */ /* 0x004fe200000010ff */
[-C--:B------:R-:W-:Y:S02]  /*d940*/  FMUL.FTZ R34, R58, R3.reuse ;  /* 0x000000033a227220 */ /* 0x080fe40000410000 */
[----:B------:R-:W-:Y:S02]  /*d950*/  FMUL.FTZ R35, R59, R3 ;  /* 0x000000033b237220 */ /* 0x000fe40000410000 */
[-C--:B------:R-:W-:Y:S01]  /*d960*/  FMUL.FTZ R52, R52, R84.reuse ;  /* 0x0000005434347220 */ /* 0x080fe20000410000 */
[----:B------:R-:W-:Y:S01]  /*d970*/  LDSM.16.MT88.4 R56, [R112+0x6400] ;  /* 0x006400007038783b */ /* 0x000fe20000004200 */
[----:B------:R-:W-:Y:S01]  /*d980*/  MUFU.EX2 R0, R0 ;  /* 0x0000000000007308 */ /* 0x000fe20000000800 */
[----:B------:R-:W-:-:S02]  /*d990*/  FMUL.FTZ R53, R53, R84 ;  /* 0x0000005435357220 */ /* 0x000fc40000410000 */
[-C--:B------:R-:W-:Y:S02]  /*d9a0*/  FMUL.FTZ R54, R54, R3.reuse ;  /* 0x0000000336367220 */ /* 0x080fe40000410000 */
[-C--:B------:R-:W-:Y:S02]  /*d9b0*/  FMUL.FTZ R55, R55, R3.reuse ;  /* 0x0000000337377220 */ /* 0x080fe40000410000 */
[----:B------:R-:W-:Y:S01]  /*d9c0*/  FMUL.FTZ R36, R36, R84 ;  /* 0x0000005424247220 */ /* 0x000fe20000410000 */
[----:B------:R-:W2:Y:S01]  /*d9d0*/  MUFU.EX2 R91, R91 ;  /* 0x0000005b005b7308 */ /* 0x000ea20000000800 */
[----:B----4-:R-:W-:Y:S01]  /*d9e0*/  F2FP.BF16.PACK_AB R5, R2, R90 ;  /* 0x0000005a0205723e */ /* 0x010fe200000010ff */
[----:B------:R-:W-:Y:S02]  /*d9f0*/  FMUL.FTZ R37, R37, R84 ;  /* 0x0000005425257220 */ /* 0x000fe40000410000 */
[-C--:B------:R-:W-:Y:S02]  /*da00*/  FMUL.FTZ R38, R38, R3.reuse ;  /* 0x0000000326267220 */ /* 0x080fe40000410000 */
[----:B------:R-:W-:-:S02]  /*da10*/  FMUL.FTZ R39, R39, R3 ;  /* 0x0000000327277220 */ /* 0x000fc40000410000 */
[-C--:B------:R-:W-:Y:S01]  /*da20*/  FMUL.FTZ R40, R40, R84.reuse ;  /* 0x0000005428287220 */ /* 0x080fe20000410000 */
[----:B------:R-:W-:Y:S01]  /*da30*/  MUFU.EX2 R109, R109 ;  /* 0x0000006d006d7308 */ /* 0x000fe20000000800 */
[----:B------:R-:W-:Y:S02]  /*da40*/  FMUL.FTZ R41, R41, R84 ;  /* 0x0000005429297220 */ /* 0x000fe40000410000 */
[-C--:B------:R-:W-:Y:S02]  /*da50*/  FMUL.FTZ R42, R42, R3.reuse ;  /* 0x000000032a2a7220 */ /* 0x080fe40000410000 */
[----:B------:R-:W-:Y:S01]  /*da60*/  FMUL.FTZ R43, R43, R3 ;  /* 0x000000032b2b7220 */ /* 0x000fe20000410000 */
[----:B--2---:R-:W-:Y:S01]  /*da70*/  F2FP.BF16.PACK_AB R7, R91, R0 ;  /* 0x000000005b07723e */ /* 0x004fe200000010ff */
[-C--:B------:R-:W-:Y:S01]  /*da80*/  FMUL.FTZ R8, R80, R84.reuse ;  /* 0x0000005450087220 */ /* 0x080fe20000410000 */
[----:B------:R-:W2:Y:S01]  /*da90*/  MUFU.EX2 R106, R106 ;  /* 0x0000006a006a7308 */ /* 0x000ea20000000800 */
[----:B------:R-:W-:-:S02]  /*daa0*/  FMUL.FTZ R9, R81, R84 ;  /* 0x0000005451097220 */ /* 0x000fc40000410000 */
[-C--:B------:R-:W-:Y:S02]  /*dab0*/  FMUL.FTZ R10, R82, R3.reuse ;  /* 0x00000003520a7220 */ /* 0x080fe40000410000 */
[C---:B-1----:R-:W-:Y:S01]  /*dac0*/  HMMA.16816.F32.BF16 R24, R4.reuse, R28, R24 ;  /* 0x0000001c0418723c */ /* 0x042fe20000041818 */
        /* <DEDUP_REMOVED lines=8> */
[----:B------:R-:W-:Y:S01]  /*db50*/  FFMA.FTZ R108, R108, c[0x0][0x23c], -R95 ;  /* 0x00008f006c6c7a23 */ /* 0x000fe2000001085f */
[----:B------:R-:W-:Y:S01]  /*db60*/  MUFU.EX2 R102, R102 ;  /* 0x0000006600667308 */ /* 0x000fe20000000800 */
[-C--:B------:R-:W-:Y:S02]  /*db70*/  FMUL.FTZ R16, R72, R84.reuse ;  /* 0x0000005448107220 */ /* 0x080fe40000410000 */
[C---:B---3--:R-:W-:Y:S01]  /*db80*/  HMMA.16816.F32.BF16 R32, R4.reuse, R64, R32 ;  /* 0x000000400420723c */ /* 0x048fe20000041820 */
[-C--:B------:R-:W-:Y:S02]  /*db90*/  FMUL.FTZ R17, R73, R84.reuse ;  /* 0x0000005449117220 */ /* 0x080fe40000410000 */
[-C--:B------:R-:W-:Y:S02]  /*dba0*/  FMUL.FTZ R18, R74, R3.reuse ;  /* 0x000000034a127220 */ /* 0x080fe40000410000 */
[----:B------:R-:W-:Y:S01]  /*dbb0*/  FMUL.FTZ R19, R75, R3 ;  /* 0x000000034b137220 */ /* 0x000fe20000410000 */
[----:B------:R-:W-:Y:S01]  /*dbc0*/  MUFU.EX2 R107, R107 ;  /* 0x0000006b006b7308 */ /* 0x000fe20000000800 */
[-C--:B------:R-:W-:Y:S01]  /*dbd0*/  FMUL.FTZ R68, R68, R84.reuse ;  /* 0x0000005444447220 */ /* 0x080fe20000410000 */
[----:B------:R-:W-:Y:S01]  /*dbe0*/  HMMA.16816.F32.BF16 R52, R4, R66, R52 ;  /* 0x000000420434723c */ /* 0x000fe20000041834 */
[----:B------:R-:W3:Y:S01]  /*dbf0*/  LDSM.16.MT88.4 R64, [R112+0x8000] ;  /* 0x008000007040783b */ /* 0x000ee20000004200 */
[----:B------:R-:W-:-:S02]  /*dc00*/  FMUL.FTZ R69, R69, R84 ;  /* 0x0000005445457220 */ /* 0x000fc40000410000 */
[-C--:B------:R-:W-:Y:S02]  /*dc10*/  FMUL.FTZ R70, R70, R3.reuse ;  /* 0x0000000346467220 */ /* 0x080fe40000410000 */
[-C--:B------:R-:W-:Y:S01]  /*dc20*/  FMUL.FTZ R71, R71, R3.reuse ;  /* 0x0000000347477220 */ /* 0x080fe20000410000 */
[----:B------:R-:W4:Y:S01]  /*dc30*/  MUFU.EX2 R104, R104 ;  /* 0x0000006800687308 */ /* 0x000f220000000800 */
[C---:B------:R-:W-:Y:S01]  /*dc40*/  HMMA.16816.F32.BF16 R8, R4.reuse, R12, R8 ;  /* 0x0000000c0408723c */ /* 0x040fe20000041808 */
[-C--:B------:R-:W-:Y:S02]  /*dc50*/  FMUL.FTZ R44, R44, R84.reuse ;  /* 0x000000542c2c7220 */ /* 0x080fe40000410000 */
[-C--:B------:R-:W-:Y:S02]  /*dc60*/  FMUL.FTZ R45, R45, R84.reuse ;  /* 0x000000542d2d7220 */ /* 0x080fe40000410000 */
[-C--:B------:R-:W-:Y:S02]  /*dc70*/  FMUL.FTZ R46, R46, R3.reuse ;  /* 0x000000032e2e7220 */ /* 0x080fe40000410000 */
[----:B------:R-:W-:Y:S01]  /*dc80*/  MUFU.EX2 R111, R111 ;  /* 0x0000006f006f7308 */ /* 0x000fe20000000800 */
[----:B------:R-:W-:Y:S01]  /*dc90*/  HMMA.16816.F32.BF16 R12, R4, R14, R76 ;  /* 0x0000000e040c723c */ /* 0x000fe2000004184c */
[----:B------:R-:W-:Y:S01]  /*dca0*/  FMUL.FTZ R47, R47, R3 ;  /* 0x000000032f2f7220 */ /* 0x000fe20000410000 */
[----:B------:R-:W-:Y:S01]  /*dcb0*/  LDSM.16.MT88.4 R76, [R114+0x6c00] ;  /* 0x006c0000724c783b */ /* 0x000fe20000004200 */
[----:B------:R-:W-:-:S02]  /*dcc0*/  FMUL.FTZ R48, R48, R84 ;  /* 0x0000005430307220 */ /* 0x000fc40000410000 */
[----:B------:R-:W-:Y:S02]  /*dcd0*/  FMUL.FTZ R49, R49, R84 ;  /* 0x0000005431317220 */ /* 0x000fe40000410000 */
[----:B------:R-:W5:Y:S01]  /*dce0*/  MUFU.EX2 R108, R108 ;  /* 0x0000006c006c7308 */ /* 0x000f620000000800 */
[C---:B------:R-:W-:Y:S01]  /*dcf0*/  HMMA.16816.F32.BF16 R16, R4.reuse, R20, R16 ;  /* 0x000000140410723c */ /* 0x040fe20000041810 */
[-C--:B------:R-:W-:Y:S02]  /*dd00*/  FMUL.FTZ R50, R50, R3.reuse ;  /* 0x0000000332327220 */ /* 0x080fe40000410000 */
[----:B------:R-:W-:Y:S02]  /*dd10*/  FMUL.FTZ R51, R51, R3 ;  /* 0x0000000333337220 */ /* 0x000fe40000410000 */
[--C-:B------:R-:W-:Y:S02]  /*dd20*/  FFMA.FTZ R136, R131, c[0x0][0x23c], -R100.reuse ;  /* 0x00008f0083887a23 */ /* 0x100fe40000010864 */
[--C-:B------:R-:W-:Y:S01]  /*dd30*/  FFMA.FTZ R131, R139, c[0x0][0x23c], -R100.reuse ;  /* 0x00008f008b837a23 */ /* 0x100fe20000010864 */
[----:B-1----:R-:W-:Y:S01]  /*dd40*/  HMMA.16816.F32.BF16 R36, R4, R60, R36 ;  /* 0x0000003c0424723c */ /* 0x002fe20000041824 */
[----:B------:R-:W-:-:S02]  /*dd50*/  FFMA.FTZ R138, R125, c[0x0][0x23c], -R100 ;  /* 0x00008f007d8a7a23 */ /* 0x000fc40000010864 */
[--C-:B------:R-:W-:Y:S01]  /*dd60*/  FFMA.FTZ R137, R137, c[0x0][0x23c], -R100.reuse ;  /* 0x00008f0089897a23 */ /* 0x100fe20000010864 */
[----:B------:R-:W1:Y:S01]  /*dd70*/  MUFU.EX2 R136, R136 ;  /* 0x0000008800887308 */ /* 0x000e620000000800 */
[--C-:B------:R-:W-:Y:S02]  /*dd80*/  FFMA.FTZ R132, R132, c[0x0][0x23c], -R95.reuse ;  /* 0x00008f0084847a23 */ /* 0x100fe4000001085f */
[--C-:B------:R-:W-:Y:S01]  /*dd90*/  FFMA.FTZ R139, R134, c[0x0][0x23c], -R95.reuse ;  /* 0x00008f00868b7a23 */ /* 0x100fe2000001085f */
[----:B------:R-:W-:Y:S01]  /*dda0*/  HMMA.16816.F32.BF16 R40, R4, R62, R40 ;  /* 0x0000003e0428723c */ /* 0x000fe20000041828 */
[----:B------:R-:W1:Y:S01]  /*ddb0*/  LDSM.16.MT88.4 R60, [R114+0x6400] ;  /* 0x00640000723c783b */ /* 0x000e620000004200 */
[--C-:B------:R-:W-:Y:S02]  /*ddc0*/  FFMA.FTZ R110, R110, c[0x0][0x23c], -R95.reuse ;  /* 0x00008f006e6e7a23 */ /* 0x100fe4000001085f */
[----:B------:R-:W-:Y:S01]  /*ddd0*/  FFMA.FTZ R125, R130, c[0x0][0x23c], -R95 ;  /* 0x00008f00827d7a23 */ /* 0x000fe2000001085f */
[----:B------:R-:W1:Y:S01]  /*dde0*/  MUFU.EX2 R137, R137 ;  /* 0x0000008900897308 */ /* 0x000e620000000800 */
[----:B------:R-:W-:-:S02]  /*ddf0*/  FFMA.FTZ R130, R99, c[0x0][0x23c], -R100 ;  /* 0x00008f0063827a23 */ /* 0x000fc40000010864 */
[C---:B------:R-:W-:Y:S01]  /*de00*/  HMMA.16816.F32.BF16 R20, R4.reuse, R22, R68 ;  /* 0x000000160414723c */ /* 0x040fe20000041844 */
[--C-:B------:R-:W-:Y:S01]  /*de10*/  FFMA.FTZ R101, R101, c[0x0][0x23c], -R100.reuse ;  /* 0x00008f0065657a23 */ /* 0x100fe20000010864 */
[----:B------:R-:W-:Y:S01]  /*de20*/  LDSM.16.MT88.4 R68, [R112+0x6c00] ;  /* 0x006c00007044783b */ /* 0x000fe20000004200 */
[--C-:B------:R-:W-:Y:S02]  /*de30*/  FFMA.FTZ R99, R103, c[0x0][0x23c], -R100.reuse ;  /* 0x00008f0067637a23 */ /* 0x100fe40000010864 */
[----:B------:R-:W-:Y:S01]  /*de40*/  MUFU.EX2 R131, R131 ;  /* 0x0000008300837308 */ /* 0x000fe20000000800 */
[----:B------:R-:W-:Y:S02]  /*de50*/  FFMA.FTZ R100, R97, c[0x0][0x23c], -R100 ;  /* 0x00008f0061647a23 */ /* 0x000fe40000010864 */
[----:B---3--:R-:W-:Y:S01]  /*de60*/  HMMA.16816.F32.BF16 R44, R4, R64, R44 ;  /* 0x00000040042c723c */ /* 0x008fe2000004182c */
[--C-:B------:R-:W-:Y:S02]  /*de70*/  FFMA.FTZ R97, R98, c[0x0][0x23c], -R95.reuse ;  /* 0x00008f0062617a23 */ /* 0x100fe4000001085f */
[----:B------:R-:W-:-:S02]  /*de80*/  FFMA.FTZ R96, R96, c[0x0][0x23c], -R95 ;  /* 0x00008f0060607a23 */ /* 0x000fc4000001085f */
[----:B------:R-:W-:Y:S01]  /*de90*/  MUFU.EX2 R138, R138 ;  /* 0x0000008a008a7308 */ /* 0x000fe20000000800 */
[--C-:B------:R-:W-:Y:S02]  /*dea0*/  FFMA.FTZ R94, R94, c[0x0][0x23c], -R95.reuse ;  /* 0x00008f005e5e7a23 */ /* 0x100fe4000001085f */
[----:B------:R-:W-:Y:S01]  /*deb0*/  HMMA.16816.F32.BF16 R4, R4, R66, R48 ;  /* 0x000000420404723c */ /* 0x000fe20000041830 */
[----:B------:R-:W3:Y:S01]  /*dec0*/  LDSM.16.MT88.4 R64, [R114+0x7400] ;  /* 0x007400007240783b */ /* 0x000ee20000004200 */
[----:B------:R-:W-:Y:S02]  /*ded0*/  FFMA.FTZ R93, R93, c[0x0][0x23c], -R95 ;  /* 0x00008f005d5d7a23 */ /* 0x000fe4000001085f */
[----:B------:R-:W-:Y:S01]  /*dee0*/  FFMA.FTZ R84, R135, R84, R92 ;  /* 0x0000005487547223 */ /* 0x000fe2000001005c */
[----:B------:R-:W-:Y:S01]  /*def0*/  MUFU.EX2 R132, R132 ;  /* 0x0000008400847308 */ /* 0x000fe20000000800 */
[----:B------:R-:W-:Y:S01]  /*df00*/  FFMA.FTZ R3, R133, R3, R90 ;  /* 0x0000000385037223 */ /* 0x000fe2000001005a */
[----:B--2---:R-:W-:Y:S01]  /*df10*/  F2FP.BF16.PACK_AB R48, R106, R109 ;  /* 0x0000006d6a30723e */ /* 0x004fe200000010ff */
[----:B------:R-:W-:Y:S01]  /*df20*/  FADD.FTZ R87, R87, R84 ;  /* 0x0000005457577221 */ /* 0x000fe20000010000 */
[----:B----4-:R-:W-:Y:S01]  /*df30*/  F2FP.BF16.PACK_AB R49, R104, R107 ;  /* 0x0000006b6831723e */ /* 0x010fe200000010ff */
[----:B------:R-:W-:Y:S01]  /*df40*/  FADD.FTZ R3, R2, R3 ;  /* 0x0000000302037221 */ /* 0x000fe20000010000 */
[----:B------:R-:W-:Y:S01]  /*df50*/  F2FP.BF16.PACK_AB R50, R102, R105 ;  /* 0x000000696632723e */ /* 0x000fe200000010ff */
[----:B------:R-:W-:Y:S01]  /*df60*/  FADD.FTZ R86, R86, R87 ;  /* 0x0000005756567221 */ /* 0x000fe20000010000 */
[----:B-----5:R-:W-:Y:S01]  /*df70*/  F2FP.BF16.PACK_AB R51, R108, R111 ;  /* 0x0000006f6c33723e */ /* 0x020fe200000010ff */
[----:B------:R-:W2:Y:S01]  /*df80*/  MUFU.EX2 R139, R139 ;  /* 0x0000008b008b7308 */ /* 0x000ea20000000800 */
[----:B------:R-:W-:Y:S01]  /*df90*/  FADD.FTZ R2, R0, R3 ;  /* 0x0000000300027221 */ /* 0x000fe20000010000 */
[----:B------:R-:W-:Y:S01]  /*dfa0*/  MOV R84, R89 ;  /* 0x0000005900547202 */ /* 0x000fe20000000f00 */
[----:B------:R-:W-:-:S02]  /*dfb0*/  FADD.FTZ R0, R85, R86 ;  /* 0x0000005655007221 */ /* 0x000fc40000010000 */
[----:B------:R-:W-:Y:S01]  /*dfc0*/  FADD.FTZ R2, R91, R2 ;  /* 0x000000025b027221 */ /* 0x000fe20000010000 */
[C---:B-1----:R-:W-:Y:S01]  /*dfd0*/  HMMA.16816.F32.BF16 R8, R48.reuse, R60, R8 ;  /* 0x0000003c3008723c */ /* 0x042fe20000041808 */
[----:B------:R-:W-:Y:S01]  /*dfe0*/  FADD.FTZ R109, R109, R0 ;  /* 0x000000006d6d7221 */ /* 0x000fe20000010000 */
[----:B------:R-:W-:Y:S01]  /*dff0*/  MUFU.EX2 R110, R110 ;  /* 0x0000006e006e7308 */ /* 0x000fe20000000800 */
[----:B------:R-:W-:Y:S02]  /*e000*/  FADD.FTZ R107, R107, R2 ;  /* 0x000000026b6b7221 */ /* 0x000fe40000010000 */
[----:B------:R-:W-:Y:S02]  /*e010*/  FADD.FTZ R106, R106, R109 ;  /* 0x0000006d6a6a7221 */ /* 0x000fe40000010000 */
[----:B------:R-:W-:Y:S01]  /*e020*/  FADD.FTZ R104, R104, R107 ;  /* 0x0000006b68687221 */ /* 0x000fe20000010000 */
[----:B------:R-:W-:Y:S01]  /*e030*/  HMMA.16816.F32.BF16 R12, R48, R62, R12 ;  /* 0x0000003e300c723c */ /* 0x000fe2000004180c */
[----:B------:R-:W1:Y:S01]  /*e040*/  LDSM.16.MT88.4 R60, [R112+0x7400] ;  /* 0x00740000703c783b */ /* 0x000e620000004200 */
[----:B------:R-:W4:Y:S01]  /*e050*/  MUFU.EX2 R125, R125 ;  /* 0x0000007d007d7308 */ /* 0x000f220000000800 */
[----:B------:R-:W-:-:S04]  /*e060*/  FADD.FTZ R3, R105, R106 ;  /* 0x0000006a69037221 */ /* 0x000fc80000010000 */
[----:B------:R-:W-:Y:S01]  /*e070*/  FADD.FTZ R3, R102, R3 ;  /* 0x0000000366037221 */ /* 0x000fe20000010000 */
[----:B------:R-:W-:Y:S02]  /*e080*/  HMMA.16816.F32.BF16 R16, R48, R56, R16 ;  /* 0x000000383010723c */ /* 0x000fe40000041810 */
[----:B------:R-:W-:Y:S01]  /*e090*/  MUFU.EX2 R101, R101 ;  /* 0x0000006500657308 */ /* 0x000fe20000000800 */
[----:B------:R-:W-:Y:S01]  /*e0a0*/  FADD.FTZ R0, R136, R3 ;  /* 0x0000000388007221 */ /* 0x000fe20000010000 */
[----:B------:R-:W-:-:S03]  /*e0b0*/  MOV R3, R88 ;  /* 0x0000005800037202 */ /* 0x000fc60000000f00 */
[C---:B------:R-:W-:Y:S01]  /*e0c0*/  FADD.FTZ R0, R137.reuse, R0 ;  /* 0x0000000089007221 */ /* 0x040fe20000010000 */
[C---:B------:R-:W-:Y:S01]  /*e0d0*/  HMMA.16816.F32.BF16 R20, R48.reuse, R58, R20 ;  /* 0x0000003a3014723c */ /* 0x040fe20000041814 */
[----:B------:R-:W5:Y:S01]  /*e0e0*/  LDSM.16.MT88.4 R56, [R114+0x8400] ;  /* 0x008400007238783b */ /* 0x000f620000004200 */
[----:B------:R-:W1:Y:S06]  /*e0f0*/  MUFU.EX2 R130, R130 ;  /* 0x0000008200827308 */ /* 0x000e6c0000000800 */
[C---:B---3--:R-:W-:Y:S02]  /*e100*/  HMMA.16816.F32.BF16 R24, R48.reuse, R64, R24 ;  /* 0x000000403018723c */ /* 0x048fe40000041818 */
[----:B------:R-:W-:Y:S06]  /*e110*/  MUFU.EX2 R99, R99 ;  /* 0x0000006300637308 */ /* 0x000fec0000000800 */
[C---:B------:R-:W-:Y:S01]  /*e120*/  HMMA.16816.F32.BF16 R28, R48.reuse, R66, R28 ;  /* 0x00000042301c723c */ /* 0x040fe2000004181c */
[----:B------:R-:W-:Y:S01]  /*e130*/  LDSM.16.MT88.4 R64, [R112+0x6800] ;  /* 0x006800007040783b */ /* 0x000fe20000004200 */
[----:B------:R-:W-:Y:S06]  /*e140*/  MUFU.EX2 R100, R100 ;  /* 0x0000006400647308 */ /* 0x000fec0000000800 */
[C---:B-1----:R-:W-:Y:S02]  /*e150*/  HMMA.16816.F32.BF16 R32, R48.reuse, R60, R32 ;  /* 0x0000003c3020723c */ /* 0x042fe40000041820 */
[----:B------:R-:W-:Y:S06]  /*e160*/  MUFU.EX2 R97, R97 ;  /* 0x0000006100617308 */ /* 0x000fec0000000800 */
[C---:B------:R-:W-:Y:S01]  /*e170*/  HMMA.16816.F32.BF16 R52, R48.reuse, R62, R52 ;  /* 0x0000003e3034723c */ /* 0x040fe20000041834 */
[----:B------:R-:W1:Y:S01]  /*e180*/  LDSM.16.MT88.4 R60, [R112+0x8400] ;  /* 0x00840000703c783b */ /* 0x000e620000004200 */
[----:B------:R-:W3:Y:S06]  /*e190*/  MUFU.EX2 R96, R96 ;  /* 0x0000006000607308 */ /* 0x000eec0000000800 */
[C---:B-----5:R-:W-:Y:S02]  /*e1a0*/  HMMA.16816.F32.BF16 R36, R48.reuse, R56, R36 ;  /* 0x000000383024723c */ /* 0x060fe40000041824 */
[----:B------:R-:W-:Y:S06]  /*e1b0*/  MUFU.EX2 R94, R94 ;  /* 0x0000005e005e7308 */ /* 0x000fec0000000800 */
[C---:B------:R-:W-:Y:S01]  /*e1c0*/  HMMA.16816.F32.BF16 R40, R48.reuse, R58, R40 ;  /* 0x0000003a3028723c */ /* 0x040fe20000041828 */
[----:B------:R-:W5:Y:S01]  /*e1d0*/  LDSM.16.MT88.4 R56, [R114+0x6800] ;  /* 0x006800007238783b */ /* 0x000f620000004200 */
[----:B------:R-:W1:Y:S06]  /*e1e0*/  MUFU.EX2 R93, R93 ;  /* 0x0000005d005d7308 */ /* 0x000e6c0000000800 */
[C---:B-1----:R-:W-:Y:S08]  /*e1f0*/  HMMA.16816.F32.BF16 R44, R48.reuse, R60, R44 ;  /* 0x0000003c302c723c */ /* 0x042ff0000004182c */
[----:B------:R-:W-:Y:S01]  /*e200*/  HMMA.16816.F32.BF16 R4, R48, R62, R4 ;  /* 0x0000003e3004723c */ /* 0x000fe20000041804 */
[----:B------:R-:W1:Y:S06]  /*e210*/  LDSM.16.MT88.4 R60, [R114+0x7800] ;  /* 0x00780000723c783b */ /* 0x000e6c0000004200 */
[----:B------:R-:W-:-:S02]  /*e220*/  F2FP.BF16.PACK_AB R48, R137, R136 ;  /* 0x000000888930723e */ /* 0x000fc400000010ff */
[----:B--2---:R-:W-:Y:S02]  /*e230*/  F2FP.BF16.PACK_AB R49, R139, R132 ;  /* 0x000000848b31723e */ /* 0x004fe400000010ff */
[----:B------:R-:W-:Y:S01]  /*e240*/  F2FP.BF16.PACK_AB R50, R138, R131 ;  /* 0x000000838a32723e */ /* 0x000fe200000010ff */
[----:B------:R-:W-:Y:S01]  /*e250*/  FADD.FTZ R131, R131, R0 ;  /* 0x0000000083837221 */ /* 0x000fe20000010000 */
[----:B----4-:R-:W-:-:S03]  /*e260*/  F2FP.BF16.PACK_AB R51, R125, R110 ;  /* 0x0000006e7d33723e */ /* 0x010fc600000010ff */
[----:B------:R-:W-:-:S04]  /*e270*/  FADD.FTZ R138, R138, R131 ;  /* 0x000000838a8a7221 */ /* 0x000fc80000010000 */
[C---:B-----5:R-:W-:Y:S08]  /*e280*/  HMMA.16816.F32.BF16 R8, R48.reuse, R56, R8 ;  /* 0x000000383008723c */ /* 0x060ff00000041808 */
[C---:B------:R-:W-:Y:S01]  /*e290*/  HMMA.16816.F32.BF16 R12, R48.reuse, R58, R12 ;  /* 0x0000003a300c723c */ /* 0x040fe2000004180c */
[----:B------:R-:W2:Y:S07]  /*e2a0*/  LDSM.16.MT88.4 R56, [R112+0x7800] ;  /* 0x007800007038783b */ /* 0x000eae0000004200 */
[C---:B------:R-:W-:Y:S08]  /*e2b0*/  HMMA.16816.F32.BF16 R16, R48.reuse, R64, R16 ;  /* 0x000000403010723c */ /* 0x040ff00000041810 */
[C---:B-1----:R-:W-:Y:S08]  /*e2c0*/  HMMA.16816.F32.BF16 R24, R48.reuse, R60, R24 ;  /* 0x0000003c3018723c */ /* 0x042ff00000041818 */
[C---:B------:R-:W-:Y:S01]  /*e2d0*/  HMMA.16816.F32.BF16 R28, R48.reuse, R62, R28 ;  /* 0x0000003e301c723c */ /* 0x040fe2000004181c */
[----:B------:R-:W1:Y:S07]  /*e2e0*/  LDSM.16.MT88.4 R60, [R114+0x8800] ;  /* 0x00880000723c783b */ /* 0x000e6e0000004200 */
[C---:B------:R-:W-:Y:S08]  /*e2f0*/  HMMA.16816.F32.BF16 R20, R48.reuse, R66, R20 ;  /* 0x000000423014723c */ /* 0x040ff00000041814 */
[C---:B--2---:R-:W-:Y:S08]  /*e300*/  HMMA.16816.F32.BF16 R32, R48.reuse, R56, R32 ;  /* 0x000000383020723c */ /* 0x044ff00000041820 */
[C---:B------:R-:W-:Y:S01]  /*e310*/  HMMA.16816.F32.BF16 R52, R48.reuse, R58, R52 ;  /* 0x0000003a3034723c */ /* 0x040fe20000041834 */
[----:B------:R-:W2:Y:S07]  /*e320*/  LDSM.16.MT88.4 R56, [R112+0x8800] ;  /* 0x008800007038783b */ /* 0x000eae0000004200 */
[C---:B-1----:R-:W-:Y:S08]  /*e330*/  HMMA.16816.F32.BF16 R36, R48.reuse, R60, R36 ;  /* 0x0000003c3024723c */ /* 0x042ff00000041824 */
[C---:B------:R-:W-:Y:S01]  /*e340*/  HMMA.16816.F32.BF16 R40, R48.reuse, R62, R40 ;  /* 0x0000003e3028723c */ /* 0x040fe20000041828 */
[----:B------:R-:W1:Y:S07]  /*e350*/  LDSM.16.MT88.4 R60, [R114+0x7c00] ;  /* 0x007c0000723c783b */ /* 0x000e6e0000004200 */
[C---:B--2---:R-:W-:Y:S08]  /*e360*/  HMMA.16816.F32.BF16 R44, R48.reuse, R56, R44 ;  /* 0x00000038302c723c */ /* 0x044ff0000004182c */
[----:B------:R-:W-:Y:S07]  /*e370*/  HMMA.16816.F32.BF16 R4, R48, R58, R4 ;  /* 0x0000003a3004723c */ /* 0x000fee0000041804 */
[----:B------:R-:W-:Y:S01]  /*e380*/  F2FP.BF16.PACK_AB R48, R130, R101 ;  /* 0x000000658230723e */ /* 0x000fe200000010ff */
[----:B------:R-:W-:Y:S01]  /*e390*/  FADD.FTZ R101, R101, R138 ;  /* 0x0000008a65657221 */ /* 0x000fe20000010000 */
[----:B---3--:R-:W-:-:S02]  /*e3a0*/  F2FP.BF16.PACK_AB R49, R96, R97 ;  /* 0x000000616031723e */ /* 0x008fc400000010ff */
[----:B------:R-:W-:Y:S01]  /*e3b0*/  F2FP.BF16.PACK_AB R50, R100, R99 ;  /* 0x000000636432723e */ /* 0x000fe200000010ff */
[----:B------:R-:W-:Y:S01]  /*e3c0*/  FADD.FTZ R130, R130, R101 ;  /* 0x0000006582827221 */ /* 0x000fe20000010000 */
[----:B------:R-:W-:-:S03]  /*e3d0*/  F2FP.BF16.PACK_AB R51, R93, R94 ;  /* 0x0000005e5d33723e */ /* 0x000fc600000010ff */
[----:B------:R-:W-:-:S04]  /*e3e0*/  FADD.FTZ R99, R99, R130 ;  /* 0x0000008263637221 */ /* 0x000fc80000010000 */
[----:B------:R-:W-:Y:S01]  /*e3f0*/  HMMA.16816.F32.BF16 R80, R48, R76, R8 ;  /* 0x0000004c3050723c */ /* 0x000fe20000041808 */
[----:B------:R-:W2:Y:S01]  /*e400*/  LDSM.16.MT88.4 R8, [R114+0x8c00] ;  /* 0x008c00007208783b */ /* 0x000ea20000004200 */
[----:B------:R-:W-:-:S06]  /*e410*/  FADD.FTZ R135, R100, R99 ;  /* 0x0000006364877221 */ /* 0x000fcc0000010000 */
[C---:B------:R-:W-:Y:S01]  /*e420*/  HMMA.16816.F32.BF16 R76, R48.reuse, R78, R12 ;  /* 0x0000004e304c723c */ /* 0x040fe2000004180c */
[----:B------:R-:W3:Y:S07]  /*e430*/  LDSM.16.MT88.4 R12, [R112+0x7c00] ;  /* 0x007c0000700c783b */ /* 0x000eee0000004200 */
[C---:B------:R-:W-:Y:S01]  /*e440*/  HMMA.16816.F32.BF16 R72, R48.reuse, R68, R16 ;  /* 0x000000443048723c */ /* 0x040fe20000041810 */
[----:B------:R-:W4:Y:S07]  /*e450*/  LDSM.16.MT88.4 R16, [R112+0x8c00] ;  /* 0x008c00007010783b */ /* 0x000f2e0000004200 */
[C---:B-1----:R-:W-:Y:S08]  /*e460*/  HMMA.16816.F32.BF16 R64, R48.reuse, R60, R24 ;  /* 0x0000003c3040723c */ /* 0x042ff00000041818 */
[C---:B------:R-:W-:Y:S08]  /*e470*/  HMMA.16816.F32.BF16 R68, R48.reuse, R70, R20 ;  /* 0x000000463044723c */ /* 0x040ff00000041814 */
[C---:B------:R-:W-:Y:S08]  /*e480*/  HMMA.16816.F32.BF16 R60, R48.reuse, R62, R28 ;  /* 0x0000003e303c723c */ /* 0x040ff0000004181c */
[C---:B--2---:R-:W-:Y:S07]  /*e490*/  HMMA.16816.F32.BF16 R36, R48.reuse, R8, R36 ;  /* 0x000000083024723c */ /* 0x044fee0000041824 */
        /* <DEDUP_REMOVED lines=15> */
.L_x_5344:
        /* <DEDUP_REMOVED lines=16> */
.L_x_5354:
        /* <DEDUP_REMOVED lines=64> */
.L_x_5351:
        /* <DEDUP_REMOVED lines=15> */
[----:B------:R-:W2:Y:S08]  /*eb80*/  LDSM.16.M88.4 R92, [R116+0x3000] ;  /* 0x00300000745c783b */ /* 0x000eb00000000200 */
[----:B------:R-:W3:Y:S08]  /*eb90*/  LDSM.16.M88.4 R96, [R116+0x3400] ;  /* 0x003400007460783b */ /* 0x000ef00000000200 */
[----:B------:R-:W4:Y:S08]  /*eba0*/  LDSM.16.M88.4 R100, [R116+0x3800] ;  /* 0x003800007464783b */ /* 0x000f300000000200 */
[----:B------:R-:W0:Y:S08]  /*ebb0*/  LDGDEPBAR ;  /* 0x00000000000079af */ /* 0x000e300000000000 */
[----:B------:R-:W5:Y:S01]  /*ebc0*/  LDSM.16.M88.4 R104, [R116+0x3c00] ;  /* 0x003c00007468783b */ /* 0x000f620000000200 */
[C---:B--2---:R-:W-:Y:S07]  /*ebd0*/  HMMA.16816.F32.BF16 R4, R88.reuse, R92, RZ ;  /* 0x0000005c5804723c */ /* 0x044fee00000418ff */
[----:B------:R-:W-:Y:S01]  /*ebe0*/  LDSM.16.M88.4 R108, [R113+0x3800] ;  /* 0x00380000716c783b */ /* 0x000fe20000000200 */
[C---:B------:R-:W-:Y:S07]  /*ebf0*/  HMMA.16816.F32.BF16 R8, R88.reuse, R94, RZ ;  /* 0x0000005e5808723c */ /* 0x040fee00000418ff */
[----:B------:R-:W-:Y:S01]  /*ec00*/  LDSM.16.M88.4 R92, [R115] ;  /* 0x00000000735c783b */ /* 0x000fe20000000200 */
        /* <DEDUP_REMOVED lines=8> */
[----:B------:R-:W4:Y:S07]  /*ec90*/  LDSM.16.M88.4 R88, [R113+0x3c00] ;  /* 0x003c00007158783b */ /* 0x000f2e0000000200 */
[C---:B--2---:R-:W-:Y:S01]  /*eca0*/  HMMA.16816.F32.BF16 R4, R92.reuse, R96, R4 ;  /* 0x000000605c04723c */ /* 0x044fe20000041804 */
[----:B------:R-:W-:Y:S07]  /*ecb0*/  LDSM.16.M88.4 R104, [R116+0x4400] ;  /* 0x004400007468783b */ /* 0x000fee0000000200 */
        /* <DEDUP_REMOVED lines=9> */
[----:B------:R-:W3:Y:S07]  /*ed50*/  LDSM.16.M88.4 R88, [R116+0x4800] ;  /* 0x004800007458783b */ /* 0x000eee0000000200 */
[C---:B--2---:R-:W-:Y:S01]  /*ed60*/  HMMA.16816.F32.BF16 R4, R96.reuse, R100, R4 ;  /* 0x000000646004723c */ /* 0x044fe20000041804 */
[----:B------:R-:W2:Y:S07]  /*ed70*/  LDSM.16.M88.4 R92, [R116+0x4c00] ;  /* 0x004c0000745c783b */ /* 0x000eae0000000200 */
[C---:B------:R-:W-:Y:S01]  /*ed80*/  HMMA.16816.F32.BF16 R8, R96.reuse, R102, R8 ;  /* 0x000000666008723c */ /* 0x040fe20000041808 */
[----:B------:R-:W-:Y:S07]  /*ed90*/  LDSM.16.M88.4 R100, [R113+0x4000] ;  /* 0x004000007164783b */ /* 0x000fee0000000200 */
[C---:B------:R-:W-:Y:S08]  /*eda0*/  HMMA.16816.F32.BF16 R12, R96.reuse, R104, R12 ;  /* 0x00000068600c723c */ /* 0x040ff0000004180c */
[C---:B------:R-:W-:Y:S01]  /*edb0*/  HMMA.16816.F32.BF16 R16, R96.reuse, R106, R16 ;  /* 0x0000006a6010723c */ /* 0x040fe20000041810 */
[----:B------:R-:W-:Y:S07]  /*edc0*/  LDSM.16.M88.4 R104, [R113+0x4400] ;  /* 0x004400007168783b */ /* 0x000fee0000000200 */
[C---:B---3--:R-:W-:Y:S08]  /*edd0*/  HMMA.16816.F32.BF16 R20, R96.reuse, R88, R20 ;  /* 0x000000586014723c */ /* 0x048ff00000041814 */
[C---:B------:R-:W-:Y:S01]  /*ede0*/  HMMA.16816.F32.BF16 R24, R96.reuse, R90, R24 ;  /* 0x0000005a6018723c */ /* 0x040fe20000041818 */
[----:B------:R-:W3:Y:S07]  /*edf0*/  LDSM.16.M88.4 R88, [R115+0x1000] ;  /* 0x001000007358783b */ /* 0x000eee0000000200 */
[C---:B--2---:R-:W-:Y:S08]  /*ee00*/  HMMA.16816.F32.BF16 R28, R96.reuse, R92, R28 ;  /* 0x0000005c601c723c */ /* 0x044ff0000004181c */
[----:B------:R-:W-:Y:S01]  /*ee10*/  HMMA.16816.F32.BF16 R32, R96, R94, R32 ;  /* 0x0000005e6020723c */ /* 0x000fe20000041820 */
[----:B------:R-:W2:Y:S08]  /*ee20*/  LDSM.16.M88.4 R92, [R113+0x4800] ;  /* 0x00480000715c783b */ /* 0x000eb00000000200 */
[----:B------:R-:W4:Y:S01]  /*ee30*/  LDSM.16.M88.4 R96, [R113+0x4c00] ;  /* 0x004c00007160783b */ /* 0x000f220000000200 */
[C---:B---3--:R-:W-:Y:S08]  /*ee40*/  HMMA.16816.F32.BF16 R4, R88.reuse, R100, R4 ;  /* 0x000000645804723c */ /* 0x048ff00000041804 */
        /* <DEDUP_REMOVED lines=9> */
[----:B------:R-:W-:Y:S01]  /*eee0*/  HMMA.16816.F32.BF16 R32, R88, R98, R32 ;  /* 0x000000625820723c */ /* 0x000fe20000041820 */
[----:B------:R-:W3:Y:S08]  /*eef0*/  LDSM.16.M88.4 R88, [R116+0x5800] ;  /* 0x005800007458783b */ /* 0x000ef00000000200 */
[----:B------:R-:W4:Y:S01]  /*ef00*/  LDSM.16.M88.4 R96, [R116+0x5c00] ;  /* 0x005c00007460783b */ /* 0x000f220000000200 */
[C---:B--2---:R-:W-:Y:S08]  /*ef10*/  HMMA.16816.F32.BF16 R4, R92.reuse, R100, R4 ;  /* 0x000000645c04723c */ /* 0x044ff00000041804 */
[C---:B------:R-:W-:Y:S01]  /*ef20*/  HMMA.16816.F32.BF16 R8, R92.reuse, R102, R8 ;  /* 0x000000665c08723c */ /* 0x040fe20000041808 */
[----:B------:R-:W-:Y:S07]  /*ef30*/  LDSM.16.M88.4 R100, [R115+0x2000] ;  /* 0x002000007364783b */ /* 0x000fee0000000200 */
        /* <DEDUP_REMOVED lines=9> */
[C---:B--2---:R-:W-:Y:S08]  /*efd0*/  HMMA.16816.F32.BF16 R4, R100.reuse, R104, R4 ;  /* 0x000000686404723c */ /* 0x044ff00000041804 */
[C---:B------:R-:W-:Y:S08]  /*efe0*/  HMMA.16816.F32.BF16 R8, R100.reuse, R106, R8 ;  /* 0x0000006a6408723c */ /* 0x040ff00000041808 */
[C---:B---3--:R-:W-:Y:S08]  /*eff0*/  HMMA.16816.F32.BF16 R12, R100.reuse, R88, R12 ;  /* 0x00000058640c723c */ /* 0x048ff0000004180c */
[C---:B------:R-:W-:Y:S01]  /*f000*/  HMMA.16816.F32.BF16 R16, R100.reuse, R90, R16 ;  /* 0x0000005a6410723c */ /* 0x040fe20000041810 */
[----:B------:R-:W2:Y:S01]  /*f010*/  LDSM.16.M88.4 R88, [R113+0x5c00] ;  /* 0x005c00007158783b */ /* 0x000ea20000000200 */
[----:B------:R-:W-:Y:S04]  /*f020*/  DEPBAR.LE SB0, 0x0 ;  /* 0x000080000000791a */ /* 0x000fe80000000000 */
[----:B------:R-:W-:Y:S02]  /*f030*/  FMUL.FTZ R160, R4, c[0x0][0x2ec] ;  /* 0x0000bb0004a07a20 */ /* 0x000fe40000410000 */
[C---:B----4-:R-:W-:Y:S04]  /*f040*/  HMMA.16816.F32.BF16 R20, R100.reuse, R92, R20 ;  /* 0x0000005c6414723c */ /* 0x050fe80000041814 */
[----:B------:R-:W3:Y:S01]  /*f050*/  MUFU.TANH R160, R160 ;  /* 0x000000a000a07308 */ /* 0x000ee20000002400 */
[----:B------:R-:W-:Y:S01]  /*f060*/  BAR.SYNC.DEFER_BLOCKING 0x0 ;  /* 0x0000000000007b1d */ /* 0x000fe20000010000 */
[----:B------:R-:W-:Y:S02]  /*f070*/  FMUL.FTZ R158, R5, c[0x0][0x2ec] ;  /* 0x0000bb00059e7a20 */ /* 0x000fe40000410000 */
[C---:B------:R-:W-:Y:S04]  /*f080*/  HMMA.16816.F32.BF16 R24, R100.reuse, R94, R24 ;  /* 0x0000005e6418723c */ /* 0x040fe80000041818 */
[----:B------:R-:W-:Y:S02]  /*f090*/  FMUL.FTZ R159, R6, c[0x0][0x2ec] ;  /* 0x0000bb00069f7a20 */ /* 0x000fe40000410000 */
[----:B------:R-:W4:Y:S01]  /*f0a0*/  MUFU.TANH R158, R158 ;  /* 0x0000009e009e7308 */ /* 0x000f220000002400 */
[----:B------:R-:W-:Y:S02]  /*f0b0*/  FMUL.FTZ R157, R7, c[0x0][0x2ec] ;  /* 0x0000bb00079d7a20 */ /* 0x000fe40000410000 */
[----:B------:R-:W-:Y:S03]  /*f0c0*/  FMUL.FTZ R156, R8, c[0x0][0x2ec] ;  /* 0x0000bb00089c7a20 */ /* 0x000fe60000410000 */
[----:B------:R-:W-:Y:S02]  /*f0d0*/  FMUL.FTZ R162, R9, c[0x0][0x2ec] ;  /* 0x0000bb0009a27a20 */ /* 0x000fe40000410000 */
[----:B------:R-:W-:Y:S02]  /*f0e0*/  FMUL.FTZ R163, R10, c[0x0][0x2ec] ;  /* 0x0000bb000aa37a20 */ /* 0x000fe40000410000 */
[----:B------:R-:W1:Y:S01]  /*f0f0*/  MUFU.TANH R159, R159 ;  /* 0x0000009f009f7308 */ /* 0x000e620000002400 */
[----:B------:R-:W-:Y:S02]  /*f100*/  FMUL.FTZ R161, R11, c[0x0][0x2ec] ;  /* 0x0000bb000ba17a20 */ /* 0x000fe40000410000 */
[----:B------:R-:W-:Y:S02]  /*f110*/  FMUL.FTZ R154, R12, c[0x0][0x2ec] ;  /* 0x0000bb000c9a7a20 */ /* 0x000fe40000410000 */
[----:B------:R-:W-:Y:S02]  /*f120*/  FMUL.FTZ R152, R13, c[0x0][0x2ec] ;  /* 0x0000bb000d987a20 */ /* 0x000fe40000410000 */
[----:B------:R-:W-:Y:S01]  /*f130*/  FMUL.FTZ R155, R14, c[0x0][0x2ec] ;  /* 0x0000bb000e9b7a20 */ /* 0x000fe20000410000 */
[C---:B--2---:R-:W-:Y:S02]  /*f140*/  HMMA.16816.F32.BF16 R28, R100.reuse, R88, R28 ;  /* 0x00000058641c723c */ /* 0x044fe4000004181c */
[----:B------:R-:W2:Y:S01]  /*f150*/  MUFU.TANH R157, R157 ;  /* 0x0000009d009d7308 */ /* 0x000ea20000002400 */
[----:B------:R-:W-:Y:S02]  /*f160*/  FMUL.FTZ R153, R15, c[0x0][0x2ec] ;  /* 0x0000bb000f997a20 */ /* 0x000fe40000410000 */
[----:B------:R-:W-:Y:S02]  /*f170*/  FMUL.FTZ R150, R16, c[0x0][0x2ec] ;  /* 0x0000bb0010967a20 */ /* 0x000fe40000410000 */
[----:B------:R-:W-:Y:S01]  /*f180*/  FMUL.FTZ R148, R17, c[0x0][0x2ec] ;  /* 0x0000bb0011947a20 */ /* 0x000fe20000410000 */
[----:B------:R-:W-:Y:S04]  /*f190*/  HMMA.16816.F32.BF16 R32, R100, R90, R32 ;  /* 0x0000005a6420723c */ /* 0x000fe80000041820 */
[----:B------:R-:W1:Y:S01]  /*f1a0*/  MUFU.TANH R156, R156 ;  /* 0x0000009c009c7308 */ /* 0x000e620000002400 */
[----:B------:R-:W-:Y:S02]  /*f1b0*/  FMUL.FTZ R151, R18, c[0x0][0x2ec] ;  /* 0x0000bb0012977a20 */ /* 0x000fe40000410000 */
[----:B------:R-:W-:Y:S02]  /*f1c0*/  FMUL.FTZ R149, R19, c[0x0][0x2ec] ;  /* 0x0000bb0013957a20 */ /* 0x000fe40000410000 */
[----:B------:R-:W-:Y:S03]  /*f1d0*/  FMUL.FTZ R140, R20, c[0x0][0x2ec] ;  /* 0x0000bb00148c7a20 */ /* 0x000fe60000410000 */
        /* <DEDUP_REMOVED lines=17> */
[----:B------:R-:W-:Y:S03]  /*f2f0*/  FMUL.FTZ R35, R35, c[0x0][0x2ec] ;  /* 0x0000bb0023237a20 */ /* 0x000fe60000410000 */
        /* <DEDUP_REMOVED lines=88> */
.L_x_5353:
[C---:B------:R-:W-:Y:S01]  /*f880*/  LEA R124, P0, R6.reuse, R124, 0x1 ;  /* 0x0000007c067c7211 */ /* 0x040fe200078008ff */
[----:B-1----:R-:W-:Y:S02]  /*f890*/  IMAD.MOV.U32 R3, RZ, RZ, c[0x0][0x198] ;  /* 0x00006600ff037624 */ /* 0x002fe400078e00ff */
        /* <DEDUP_REMOVED lines=15> */
.L_x_5352:
        /* <DEDUP_REMOVED lines=42> */
[C---:B------:R-:W-:Y:S02]  /*fc30*/  FMUL.FTZ R90, R3.reuse, c[0x0][0x23c] ;  /* 0x00008f00035a7a20 */ /* 0x040fe40000410000 */
[----:B------:R-:W-:Y:S01]  /*fc40*/  FADD.FTZ R5, -R3, R0 ;  /* 0x0000000003057221 */ /* 0x000fe20000010100 */
[----:B--2---:R-:W-:Y:S03]  /*fc50*/  FMNMX.FTZ R84, R9, R84, !PT ;  /* 0x0000005409547209 */ /* 0x004fe60007810000 */
[----:B------:R-:W-:Y:S01]  /*fc60*/  FMUL.FTZ R0, R5, c[0x0][0x23c] ;  /* 0x00008f0005007a20 */ /* 0x000fe20000410000 */
[C---:B------:R-:W-:Y:S01]  /*fc70*/  FSETP.NEU.FTZ.AND P0, PT, R84.reuse, -INF , PT ;  /* 0xff8000005400780b */ /* 0x040fe20003f1d000 */
[C---:B------:R-:W-:Y:S02]  /*fc80*/  FMUL.FTZ R91, R84.reuse, c[0x0][0x23c] ;  /* 0x00008f00545b7a20 */ /* 0x040fe40000410000 */
[----:B------:R-:W-:Y:S01]  /*fc90*/  FADD.FTZ R2, -R84, R87 ;  /* 0x0000005754027221 */ /* 0x000fe20000010100 */
[----:B------:R-:W-:Y:S01]  /*fca0*/  MOV R87, R84 ;  /* 0x0000005400577202 */ /* 0x000fe20000000f00 */
[----:B------:R-:W1:Y:S01]  /*fcb0*/  MUFU.EX2 R0, R0 ;  /* 0x0000000000007308 */ /* 0x000e620000000800 */
[----:B------:R-:W-:Y:S01]  /*fcc0*/  FSEL R91, R91, RZ, P0 ;  /* 0x000000ff5b5b7208 */ /* 0x000fe20000000000 */
[----:B------:R-:W-:Y:S01]  /*fcd0*/  FMUL.FTZ R6, R2, c[0x0][0x23c] ;  /* 0x00008f0002067a20 */ /* 0x000fe20000410000 */
[----:B------:R-:W-:Y:S03]  /*fce0*/  FSETP.NEU.FTZ.AND P0, PT, R3, -INF , PT ;  /* 0xff8000000300780b */ /* 0x000fe60003f1d000 */
[--C-:B------:R-:W-:Y:S01]  /*fcf0*/  FFMA.FTZ R88, R160, c[0x0][0x23c], -R91.reuse ;  /* 0x00008f00a0587a23 */ /* 0x100fe2000001085b */
[----:B------:R-:W-:Y:S01]  /*fd00*/  FSEL R90, R90, RZ, P0 ;  /* 0x000000ff5a5a7208 */ /* 0x000fe20000000000 */
[--C-:B------:R-:W-:Y:S01]  /*fd10*/  FFMA.FTZ R97, R158, c[0x0][0x23c], -R91.reuse ;  /* 0x00008f009e617a23 */ /* 0x100fe2000001085b */
[----:B------:R-:W-:Y:S01]  /*fd20*/  ISETP.GT.AND P0, PT, R126, 0x1, PT ;  /* 0x000000017e00780c */ /* 0x000fe20003f04270 */
        /* <DEDUP_REMOVED lines=15> */
[----:B------:R-:W-:Y:S02]  /*fe20*/  FMUL.FTZ R26, R0, R62 ;  /* 0x0000003e001a7220 */ /* 0x000fe40000410000 */
[C---:B--2---:R-:W-:Y:S02]  /*fe30*/  FMUL.FTZ R4, R2.reuse, R80 ;  /* 0x0000005002047220 */ /* 0x044fe40000410000 */
[----:B------:R-:W-:Y:S02]  /*fe40*/  FMUL.FTZ R5, R2, R81 ;  /* 0x0000005102057220 */ /* 0x000fe40000410000 */
[----:B------:R-:W-:Y:S01]  /*fe50*/  FMUL.FTZ R6, R0, R82 ;  /* 0x0000005200067220 */ /* 0x000fe20000410000 */
[----:B------:R-:W-:Y:S01]  /*fe60*/  MUFU.EX2 R89, R89 ;  /* 0x0000005900597308 */ /* 0x000fe20000000800 */
[C---:B------:R-:W-:Y:S02]  /*fe70*/  FMUL.FTZ R8, R2.reuse, R76 ;  /* 0x0000004c02087220 */ /* 0x040fe40000410000 */
[C---:B------:R-:W-:Y:S02]  /*fe80*/  FMUL.FTZ R9, R2.reuse, R77 ;  /* 0x0000004d02097220 */ /* 0x040fe40000410000 */
[C---:B------:R-:W-:Y:S01]  /*fe90*/  FMUL.FTZ R16, R2.reuse, R68 ;  /* 0x0000004402107220 */ /* 0x040fe20000410000 */
[----:B------:R-:W-:Y:S01]  /*fea0*/  LDSM.16.MT88.4 R76, [R114+0x6c00] ;  /* 0x006c0000724c783b */ /* 0x000fe20000004200 */
[C---:B------:R-:W-:Y:S02]  /*feb0*/  FMUL.FTZ R17, R2.reuse, R69 ;  /* 0x0000004502117220 */ /* 0x040fe40000410000 */
[C---:B------:R-:W-:Y:S01]  /*fec0*/  FMUL.FTZ R24, R2.reuse, R60 ;  /* 0x0000003c02187220 */ /* 0x040fe20000410000 */
[----:B------:R-:W2:Y:S01]  /*fed0*/  MUFU.EX2 R94, R94 ;  /* 0x0000005e005e7308 */ /* 0x000ea20000000800 */
[----:B------:R-:W-:Y:S02]  /*fee0*/  FMUL.FTZ R25, R2, R61 ;  /* 0x0000003d02197220 */ /* 0x000fe40000410000 */
[----:B------:R-:W-:Y:S01]  /*fef0*/  FMUL.FTZ R27, R0, R63 ;  /* 0x0000003f001b7220 */ /* 0x000fe20000410000 */
[----:B-1----:R-:W-:Y:S01]  /*ff00*/  F2FP.BF16.PACK_AB R80, R97, R88 ;  /* 0x000000586150723e */ /* 0x002fe200000010ff */
[----:B------:R-:W-:Y:S01]  /*ff10*/  LDSM.16.MT88.4 R60, [R114+0x8000] ;  /* 0x00800000723c783b */ /* 0x000fe20000004200 */
[C---:B------:R-:W-:Y:S02]  /*ff20*/  FMUL.FTZ R32, R2.reuse, R52 ;  /* 0x0000003402207220 */ /* 0x040fe40000410000 */
[----:B------:R-:W-:Y:S02]  /*ff30*/  FMUL.FTZ R33, R2, R53 ;  /* 0x0000003502217220 */ /* 0x000fe40000410000 */
[----:B------:R-:W-:Y:S01]  /*ff40*/  MUFU.EX2 R96, R96 ;  /* 0x0000006000607308 */ /* 0x000fe20000000800 */
[C---:B------:R-:W-:Y:S02]  /*ff50*/  FMUL.FTZ R34, R0.reuse, R54 ;  /* 0x0000003600227220 */ /* 0x040fe40000410000 */
[----:B------:R-:W-:Y:S01]  /*ff60*/  LDSM.16.MT88.4 R68, [R112+0x6c00] ;  /* 0x006c00007044783b */ /* 0x000fe20000004200 */
[----:B------:R-:W-:Y:S02]  /*ff70*/  FMUL.FTZ R35, R0, R55 ;  /* 0x0000003700237220 */ /* 0x000fe40000410000 */
[C---:B------:R-:W-:Y:S02]  /*ff80*/  FMUL.FTZ R36, R2.reuse, R36 ;  /* 0x0000002402247220 */ /* 0x040fe40000410000 */
[----:B------:R-:W-:Y:S02]  /*ff90*/  FMUL.FTZ R37, R2, R37 ;  /* 0x0000002502257220 */ /* 0x000fe40000410000 */
[----:B------:R-:W1:Y:S01]  /*ffa0*/  MUFU.EX2 R95, R95 ;  /* 0x0000005f005f7308 */ /* 0x000e620000000800 */
[----:B------:R-:W-:Y:S01]  /*ffb0*/  LDSM.16.MT88.4 R52, [R112+0x8000] ;  /* 0x008000007034783b */ /* 0x000fe20000004200 */
[----:B------:R-:W-:Y:S01]  /*ffc0*/  FMUL.FTZ R38, R0, R38 ;  /* 0x0000002600267220 */ /* 0x000fe20000410000 */
[----:B--2---:R-:W-:Y:S01]  /*ffd0*/  F2FP.BF16.PACK_AB R81, R94, R89 ;  /* 0x000000595e51723e */ /* 0x004fe200000010ff */
[----:B------:R-:W-:Y:S02]  /*ffe0*/  FMUL.FTZ R39, R0, R39 ;  /* 0x0000002700277220 */ /* 0x000fe40000410000 */
[C---:B------:R-:W-:Y:S02]  /*fff0*/  FMUL.FTZ R40, R2.reuse, R40 ;  /* 0x0000002802287220 */ /* 0x040fe40000410000 */
[----:B------:R-:W-:Y:S02]  /*10000*/  FMUL.FTZ R41, R2, R41 ;  /* 0x0000002902297220 */ /* 0x000fe40000410000 */
        /* <DEDUP_REMOVED lines=8> */
[C---:B------:R-:W-:Y:S01]  /*10090*/  FMUL.FTZ R48, R2.reuse, R48 ;  /* 0x0000003002307220 */ /* 0x040fe20000410000 */
[----:B-1----:R-:W-:Y:S01]  /*100a0*/  F2FP.BF16.PACK_AB R82, R95, R96 ;  /* 0x000000605f52723e */ /* 0x002fe200000010ff */
[----:B------:R-:W-:Y:S02]  /*100b0*/  FMUL.FTZ R49, R2, R49 ;  /* 0x0000003102317220 */ /* 0x000fe40000410000 */
[C---:B------:R-:W-:Y:S02]  /*100c0*/  FMUL.FTZ R50, R0.reuse, R50 ;  /* 0x0000003200327220 */ /* 0x040fe40000410000 */
[----:B------:R-:W-:Y:S01]  /*100d0*/  FMUL.FTZ R51, R0, R51 ;  /* 0x0000003300337220 */ /* 0x000fe20000410000 */
        /* <DEDUP_REMOVED lines=8> */
[--C-:B------:R-:W-:Y:S01]  /*10160*/  FFMA.FTZ R140, R141, c[0x0][0x23c], -R90.reuse ;  /* 0x00008f008d8c7a23 */ /* 0x100fe2000001085a */
[----:B--2---:R-:W-:Y:S01]  /*10170*/  F2FP.BF16.PACK_AB R83, R92, R93 ;  /* 0x0000005d5c53723e */ /* 0x004fe200000010ff */
[----:B------:R-:W-:Y:S02]  /*10180*/  FFMA.FTZ R133, R0, R133, R89 ;  /* 0x0000008500857223 */ /* 0x000fe40000010059 */
        /* <DEDUP_REMOVED lines=13> */
[----:B------:R-:W1:Y:S01]  /*10260*/  LDSM.16.MT88.4 R72, [R112+0x7000] ;  /* 0x007000007048783b */ /* 0x000e620000004200 */
[--C-:B------:R-:W-:Y:S02]  /*10270*/  FFMA.FTZ R103, R150, c[0x0][0x23c], -R91.reuse ;  /* 0x00008f0096677a23 */ /* 0x100fe4000001085b */
[--C-:B------:R-:W-:Y:S02]  /*10280*/  FFMA.FTZ R102, R148, c[0x0][0x23c], -R91.reuse ;  /* 0x00008f0094667a23 */ /* 0x100fe4000001085b */
        /* <DEDUP_REMOVED lines=11> */
[----:B------:R-:W-:Y:S01]  /*10340*/  LDSM.16.MT88.4 R64, [R114+0x7400] ;  /* 0x007400007240783b */ /* 0x000fe20000004200 */
[----:B------:R-:W-:Y:S01]  /*10350*/  MUFU.EX2 R140, R140 ;  /* 0x0000008c008c7308 */ /* 0x000fe20000000800 */
[--C-:B------:R-:W-:Y:S02]  /*10360*/  FFMA.FTZ R139, R139, c[0x0][0x23c], -R91.reuse ;  /* 0x00008f008b8b7a23 */ /* 0x100fe4000001085b */
[--C-:B------:R-:W-:Y:S01]  /*10370*/  FFMA.FTZ R134, R134, c[0x0][0x23c], -R90.reuse ;  /* 0x00008f0086867a23 */ /* 0x100fe2000001085a */
[C---:B------:R-:W-:Y:S03]  /*10380*/  HMMA.16816.F32.BF16 R20, R80.reuse, R28, R20 ;  /* 0x0000001c5014723c */ /* 0x040fe60000041814 */
[----:B------:R-:W-:Y:S02]  /*10390*/  FFMA.FTZ R137, R137, c[0x0][0x23c], -R90 ;  /* 0x00008f0089897a23 */ /* 0x000fe4000001085a */
[--C-:B------:R-:W-:Y:S01]  /*103a0*/  FFMA.FTZ R138, R138, c[0x0][0x23c], -R91.reuse ;  /* 0x00008f008a8a7a23 */ /* 0x100fe2000001085b */
[----:B------:R-:W-:Y:S01]  /*103b0*/  MUFU.EX2 R99, R99 ;  /* 0x0000006300637308 */ /* 0x000fe20000000800 */
[C---:B------:R-:W-:Y:S01]  /*103c0*/  FMUL.FTZ R28, R2.reuse, R56 ;  /* 0x00000038021c7220 */ /* 0x040fe20000410000 */
[C---:B------:R-:W-:Y:S04]  /*103d0*/  HMMA.16816.F32.BF16 R24, R80.reuse, R30, R24 ;  /* 0x0000001e5018723c */ /* 0x040fe80000041818 */
[----:B------:R-:W-:Y:S02]  /*103e0*/  FMUL.FTZ R29, R2, R57 ;  /* 0x00000039021d7220 */ /* 0x000fe40000410000 */
[----:B------:R-:W-:Y:S02]  /*103f0*/  FFMA.FTZ R91, R132, c[0x0][0x23c], -R91 ;  /* 0x00008f00845b7a23 */ /* 0x000fe4000001085b */
[C---:B------:R-:W-:Y:S01]  /*10400*/  FMUL.FTZ R30, R0.reuse, R58 ;  /* 0x0000003a001e7220 */ /* 0x040fe20000410000 */
[----:B------:R-:W2:Y:S03]  /*10410*/  MUFU.EX2 R98, R98 ;  /* 0x0000006200627308 */ /* 0x000ea60000000800 */
[----:B------:R-:W-:Y:S02]  /*10420*/  FMUL.FTZ R31, R0, R59 ;  /* 0x0000003b001f7220 */ /* 0x000fe40000410000 */
[----:B------:R-:W3:Y:S01]  /*10430*/  LDSM.16.MT88.4 R56, [R114+0x6400] ;  /* 0x006400007238783b */ /* 0x000ee20000004200 */
[----:B------:R-:W-:Y:S02]  /*10440*/  FFMA.FTZ R2, R2, R135, R88 ;  /* 0x0000008702027223 */ /* 0x000fe40000010058 */
[--C-:B------:R-:W-:Y:S02]  /*10450*/  FFMA.FTZ R86, R86, c[0x0][0x23c], -R90.reuse ;  /* 0x00008f0056567a23 */ /* 0x100fe4000001085a */
[C---:B-1----:R-:W-:Y:S01]  /*10460*/  HMMA.16816.F32.BF16 R28, R80.reuse, R72, R28 ;  /* 0x00000048501c723c */ /* 0x042fe2000004181c */
[----:B------:R-:W-:Y:S02]  /*10470*/  MUFU.EX2 R100, R100 ;  /* 0x0000006400647308 */ /* 0x000fe40000000800 */
[----:B------:R-:W-:Y:S02]  /*10480*/  FFMA.FTZ R90, R85, c[0x0][0x23c], -R90 ;  /* 0x00008f00555a7a23 */ /* 0x000fe4000001085a */
[----:B------:R-:W-:Y:S02]  /*10490*/  FADD.FTZ R97, R97, R2 ;  /* 0x0000000261617221 */ /* 0x000fe40000010000 */
[----:B------:R-:W-:Y:S01]  /*104a0*/  FADD.FTZ R94, R94, R133 ;  /* 0x000000855e5e7221 */ /* 0x000fe20000010000 */
[C---:B------:R-:W-:Y:S03]  /*104b0*/  HMMA.16816.F32.BF16 R32, R80.reuse, R74, R32 ;  /* 0x0000004a5020723c */ /* 0x040fe60000041820 */
[----:B------:R-:W1:Y:S01]  /*104c0*/  MUFU.EX2 R101, R101 ;  /* 0x0000006500657308 */ /* 0x000e620000000800 */
[----:B------:R-:W-:Y:S04]  /*104d0*/  FADD.FTZ R96, R96, R97 ;  /* 0x0000006160607221 */ /* 0x000fe80000010000 */
[C---:B------:R-:W-:Y:S04]  /*104e0*/  HMMA.16816.F32.BF16 R36, R80.reuse, R60, R36 ;  /* 0x0000003c5024723c */ /* 0x040fe80000041824 */
[----:B------:R-:W-:Y:S01]  /*104f0*/  FADD.FTZ R96, R95, R96 ;  /* 0x000000605f607221 */ /* 0x000fe20000010000 */
[----:B------:R-:W-:Y:S03]  /*10500*/  MUFU.EX2 R103, R103 ;  /* 0x0000006700677308 */ /* 0x000fe60000000800 */
[C---:B------:R-:W-:Y:S01]  /*10510*/  HMMA.16816.F32.BF16 R40, R80.reuse, R62, R40 ;  /* 0x0000003e5028723c */ /* 0x040fe20000041828 */
[----:B------:R-:W4:Y:S06]  /*10520*/  LDSM.16.MT88.4 R60, [R112+0x6400] ;  /* 0x00640000703c783b */ /* 0x000f2c0000004200 */
[----:B------:R-:W5:Y:S01]  /*10530*/  MUFU.EX2 R102, R102 ;  /* 0x0000006600667308 */ /* 0x000f620000000800 */
[C---:B------:R-:W-:Y:S07]  /*10540*/  HMMA.16816.F32.BF16 R44, R80.reuse, R52, R44 ;  /* 0x00000034502c723c */ /* 0x040fee000004182c */
[C---:B--2---:R-:W-:Y:S01]  /*10550*/  F2FP.BF16.PACK_AB R52, R98.reuse, R99 ;  /* 0x000000636234723e */ /* 0x044fe200000010ff */
[----:B------:R-:W-:Y:S01]  /*10560*/  HMMA.16816.F32.BF16 R48, R80, R54, R48 ;  /* 0x000000365030723c */ /* 0x000fe20000041830 */
[----:B------:R-:W-:Y:S03]  /*10570*/  MUFU.EX2 R104, R104 ;  /* 0x0000006800687308 */ /* 0x000fe60000000800 */
[----:B-1----:R-:W-:Y:S01]  /*10580*/  F2FP.BF16.PACK_AB R53, R101, R100 ;  /* 0x000000646535723e */ /* 0x002fe200000010ff */
[----:B------:R-:W-:Y:S04]  /*10590*/  FADD.FTZ R99, R99, R96 ;  /* 0x0000006063637221 */ /* 0x000fe80000010000 */
[----:B------:R-:W-:Y:S02]  /*105a0*/  FADD.FTZ R98, R98, R99 ;  /* 0x0000006362627221 */ /* 0x000fe40000010000 */
[----:B------:R-:W1:Y:S01]  /*105b0*/  MUFU.EX2 R105, R105 ;  /* 0x0000006900697308 */ /* 0x000e620000000800 */
[C---:B-----5:R-:W-:Y:S01]  /*105c0*/  F2FP.BF16.PACK_AB R54, R102.reuse, R103 ;  /* 0x000000676636723e */ /* 0x060fe200000010ff */
[----:B------:R-:W-:Y:S04]  /*105d0*/  FADD.FTZ R103, R103, R98 ;  /* 0x0000006267677221 */ /* 0x000fe80000010000 */
[----:B------:R-:W-:Y:S04]  /*105e0*/  FADD.FTZ R102, R102, R103 ;  /* 0x0000006766667221 */ /* 0x000fe80000010000 */
[----:B------:R-:W-:Y:S10]  /*105f0*/  MUFU.EX2 R136, R136 ;  /* 0x0000008800887308 */ /* 0x000ff40000000800 */
[----:B------:R-:W2:Y:S01]  /*10600*/  MUFU.EX2 R139, R139 ;  /* 0x0000008b008b7308 */ /* 0x000ea20000000800 */
[----:B-1----:R-:W-:Y:S09]  /*10610*/  F2FP.BF16.PACK_AB R55, R105, R104 ;  /* 0x000000686937723e */ /* 0x002ff200000010ff */
[----:B------:R-:W-:Y:S01]  /*10620*/  MUFU.EX2 R134, R134 ;  /* 0x0000008600867308 */ /* 0x000fe20000000800 */
[C---:B---3--:R-:W-:Y:S08]  /*10630*/  HMMA.16816.F32.BF16 R4, R52.reuse, R56, R4 ;  /* 0x000000383404723c */ /* 0x048ff00000041804 */
[C---:B------:R-:W-:Y:S01]  /*10640*/  HMMA.16816.F32.BF16 R8, R52.reuse, R58, R8 ;  /* 0x0000003a3408723c */ /* 0x040fe20000041808 */
[----:B------:R-:W1:Y:S01]  /*10650*/  LDSM.16.MT88.4 R56, [R112+0x7400] ;  /* 0x007400007038783b */ /* 0x000e620000004200 */
[----:B------:R-:W3:Y:S02]  /*10660*/  MUFU.EX2 R137, R137 ;  /* 0x0000008900897308 */ /* 0x000ee40000000800 */
[----:B--2---:R-:W-:Y:S04]  /*10670*/  F2FP.BF16.PACK_AB R88, R139, R136 ;  /* 0x000000888b58723e */ /* 0x004fe800000010ff */
[C---:B----4-:R-:W-:Y:S04]  /*10680*/  HMMA.16816.F32.BF16 R12, R52.reuse, R60, R12 ;  /* 0x0000003c340c723c */ /* 0x050fe8000004180c */
[----:B------:R-:W-:Y:S04]  /*10690*/  MUFU.EX2 R138, R138 ;  /* 0x0000008a008a7308 */ /* 0x000fe80000000800 */
[C---:B------:R-:W-:Y:S01]  /*106a0*/  HMMA.16816.F32.BF16 R16, R52.reuse, R62, R16 ;  /* 0x0000003e3410723c */ /* 0x040fe20000041810 */
[----:B------:R-:W2:Y:S05]  /*106b0*/  LDSM.16.MT88.4 R60, [R114+0x8400] ;  /* 0x00840000723c783b */ /* 0x000eaa0000004200 */
[----:B------:R-:W4:Y:S02]  /*106c0*/  MUFU.EX2 R141, R91 ;  /* 0x0000005b008d7308 */ /* 0x000f240000000800 */
[C---:B------:R-:W-:Y:S04]  /*106d0*/  HMMA.16816.F32.BF16 R20, R52.reuse, R64, R20 ;  /* 0x000000403414723c */ /* 0x040fe80000041814 */
[----:B---3--:R-:W-:Y:S04]  /*106e0*/  F2FP.BF16.PACK_AB R89, R137, R134 ;  /* 0x000000868959723e */ /* 0x008fe800000010ff */
[C---:B------:R-:W-:Y:S01]  /*106f0*/  HMMA.16816.F32.BF16 R24, R52.reuse, R66, R24 ;  /* 0x000000423418723c */ /* 0x040fe20000041818 */
[----:B------:R-:W3:Y:S01]  /*10700*/  LDSM.16.MT88.4 R64, [R112+0x8400] ;  /* 0x008400007040783b */ /* 0x000ee20000004200 */
[----:B------:R-:W-:Y:S06]  /*10710*/  MUFU.EX2 R86, R86 ;  /* 0x0000005600567308 */ /* 0x000fec0000000800 */
[C---:B-1----:R-:W-:Y:S04]  /*10720*/  HMMA.16816.F32.BF16 R28, R52.reuse, R56, R28 ;  /* 0x00000038341c723c */ /* 0x042fe8000004181c */
[----:B------:R4:W1:Y:S04]  /*10730*/  MUFU.EX2 R85, R90 ;  /* 0x0000005a00557308 */ /* 0x0008680000000800 */
[C---:B------:R-:W-:Y:S01]  /*10740*/  HMMA.16816.F32.BF16 R32, R52.reuse, R58, R32 ;  /* 0x0000003a3420723c */ /* 0x040fe20000041820 */
[----:B------:R-:W5:Y:S07]  /*10750*/  LDSM.16.MT88.4 R56, [R114+0x6800] ;  /* 0x006800007238783b */ /* 0x000f6e0000004200 */
[C---:B--2---:R-:W-:Y:S08]  /*10760*/  HMMA.16816.F32.BF16 R36, R52.reuse, R60, R36 ;  /* 0x0000003c3424723c */ /* 0x044ff00000041824 */
[C---:B------:R-:W-:Y:S01]  /*10770*/  HMMA.16816.F32.BF16 R40, R52.reuse, R62, R40 ;  /* 0x0000003e3428723c */ /* 0x040fe20000041828 */
[----:B------:R-:W2:Y:S03]  /*10780*/  LDSM.16.MT88.4 R60, [R112+0x6800] ;  /* 0x00680000703c783b */ /* 0x000ea60000004200 */
[----:B----4-:R-:W-:Y:S02]  /*10790*/  F2FP.BF16.PACK_AB R90, R141, R138 ;  /* 0x0000008a8d5a723e */ /* 0x010fe400000010ff */
[----:B-1----:R-:W-:Y:S02]  /*107a0*/  F2FP.BF16.PACK_AB R91, R85, R86 ;  /* 0x00000056555b723e */ /* 0x002fe400000010ff */
[C---:B---3--:R-:W-:Y:S08]  /*107b0*/  HMMA.16816.F32.BF16 R44, R52.reuse, R64, R44 ;  /* 0x00000040342c723c */ /* 0x048ff0000004182c */
[----:B------:R-:W-:Y:S01]  /*107c0*/  HMMA.16816.F32.BF16 R48, R52, R66, R48 ;  /* 0x000000423430723c */ /* 0x000fe20000041830 */
[----:B------:R-:W1:Y:S06]  /*107d0*/  LDSM.16.MT88.4 R64, [R114+0x7800] ;  /* 0x007800007240783b */ /* 0x000e6c0000004200 */
[----:B------:R-:W-:Y:S01]  /*107e0*/  F2FP.BF16.PACK_AB R52, R106, R109 ;  /* 0x0000006d6a34723e */ /* 0x000fe200000010ff */
[----:B------:R-:W-:Y:S01]  /*107f0*/  FADD.FTZ R109, R109, R102 ;  /* 0x000000666d6d7221 */ /* 0x000fe20000010000 */
[----:B------:R-:W-:Y:S03]  /*10800*/  F2FP.BF16.PACK_AB R53, R108, R107 ;  /* 0x0000006b6c35723e */ /* 0x000fe600000010ff */
[C---:B------:R-:W-:Y:S01]  /*10810*/  F2FP.BF16.PACK_AB R54, R111.reuse, R110 ;  /* 0x0000006e6f36723e */ /* 0x040fe200000010ff */
[----:B------:R-:W-:Y:S01]  /*10820*/  FADD.FTZ R109, R106, R109 ;  /* 0x0000006d6a6d7221 */ /* 0x000fe20000010000 */
[----:B------:R-:W-:Y:S03]  /*10830*/  F2FP.BF16.PACK_AB R55, R140, R125 ;  /* 0x0000007d8c37723e */ /* 0x000fe600000010ff */
[----:B------:R-:W-:Y:S04]  /*10840*/  FADD.FTZ R110, R110, R109 ;  /* 0x0000006d6e6e7221 */ /* 0x000fe80000010000 */
[C---:B-----5:R-:W-:Y:S03]  /*10850*/  HMMA.16816.F32.BF16 R4, R52.reuse, R56, R4 ;  /* 0x000000383404723c */ /* 0x060fe60000041804 */
[----:B------:R-:W-:Y:S04]  /*10860*/  FADD.FTZ R111, R111, R110 ;  /* 0x0000006e6f6f7221 */ /* 0x000fe80000010000 */
[----:B------:R-:W-:Y:S01]  /*10870*/  FADD.FTZ R136, R136, R111 ;  /* 0x0000006f88887221 */ /* 0x000fe20000010000 */
[C---:B------:R-:W-:Y:S01]  /*10880*/  HMMA.16816.F32.BF16 R8, R52.reuse, R58, R8 ;  /* 0x0000003a3408723c */ /* 0x040fe20000041808 */
[----:B------:R-:W3:Y:S03]  /*10890*/  LDSM.16.MT88.4 R56, [R112+0x7800] ;  /* 0x007800007038783b */ /* 0x000ee60000004200 */
[----:B------:R-:W-:Y:S04]  /*108a0*/  FADD.FTZ R139, R139, R136 ;  /* 0x000000888b8b7221 */ /* 0x000fe80000010000 */
[C---:B--2---:R-:W-:Y:S04]  /*108b0*/  HMMA.16816.F32.BF16 R12, R52.reuse, R60, R12 ;  /* 0x0000003c340c723c */ /* 0x044fe8000004180c */
[----:B------:R-:W-:Y:S04]  /*108c0*/  FADD.FTZ R138, R138, R139 ;  /* 0x0000008b8a8a7221 */ /* 0x000fe80000010000 */
[C---:B------:R-:W-:Y:S01]  /*108d0*/  HMMA.16816.F32.BF16 R16, R52.reuse, R62, R16 ;  /* 0x0000003e3410723c */ /* 0x040fe20000041810 */
[----:B------:R-:W2:Y:S03]  /*108e0*/  LDSM.16.MT88.4 R60, [R114+0x8800] ;  /* 0x00880000723c783b */ /* 0x000ea60000004200 */
[----:B------:R-:W-:Y:S04]  /*108f0*/  FADD.FTZ R135, R141, R138 ;  /* 0x0000008a8d877221 */ /* 0x000fe80000010000 */
[C---:B-1----:R-:W-:Y:S08]  /*10900*/  HMMA.16816.F32.BF16 R20, R52.reuse, R64, R20 ;  /* 0x000000403414723c */ /* 0x042ff00000041814 */
[C---:B------:R-:W-:Y:S01]  /*10910*/  HMMA.16816.F32.BF16 R24, R52.reuse, R66, R24 ;  /* 0x000000423418723c */ /* 0x040fe20000041818 */
[----:B------:R-:W1:Y:S07]  /*10920*/  LDSM.16.MT88.4 R64, [R112+0x8800] ;  /* 0x008800007040783b */ /* 0x000e6e0000004200 */
[C---:B---3--:R-:W-:Y:S08]  /*10930*/  HMMA.16816.F32.BF16 R28, R52.reuse, R56, R28 ;  /* 0x00000038341c723c */ /* 0x048ff0000004181c */
[C---:B------:R-:W-:Y:S08]  /*10940*/  HMMA.16816.F32.BF16 R32, R52.reuse, R58, R32 ;  /* 0x0000003a3420723c */ /* 0x040ff00000041820 */
        /* <DEDUP_REMOVED lines=10> */
[C---:B------:R-:W-:Y:S07]  /*109f0*/  HMMA.16816.F32.BF16 R72, R88.reuse, R68, R12 ;  /* 0x000000445848723c */ /* 0x040fee000004180c */
[----:B------:R-:W-:Y:S01]  /*10a00*/  FADD.FTZ R13, R93, R94 ;  /* 0x0000005e5d0d7221 */ /* 0x000fe20000010000 */
[C---:B------:R-:W-:Y:S04]  /*10a10*/  HMMA.16816.F32.BF16 R68, R88.reuse, R70, R16 ;  /* 0x000000465844723c */ /* 0x040fe80000041810 */
[----:B------:R-:W-:Y:S04]  /*10a20*/  FADD.FTZ R13, R92, R13 ;  /* 0x0000000d5c0d7221 */ /* 0x000fe80000010000 */
[C---:B--2---:R-:W-:Y:S04]  /*10a30*/  HMMA.16816.F32.BF16 R64, R88.reuse, R60, R20 ;  /* 0x0000003c5840723c */ /* 0x044fe80000041814 */
        /* <DEDUP_REMOVED lines=8> */
[----:B------:R-:W-:Y:S01]  /*10ac0*/  FADD.FTZ R107, R107, R0 ;  /* 0x000000006b6b7221 */ /* 0x000fe20000010000 */
[----:B------:R-:W-:Y:S03]  /*10ad0*/  IADD3 R0, R126, -0x1, RZ ;  /* 0xffffffff7e007810 */ /* 0x000fe60007ffe0ff */
[C---:B------:R-:W-:Y:S04]  /*10ae0*/  HMMA.16816.F32.BF16 R40, R88.reuse, R6, R40 ;  /* 0x000000065828723c */ /* 0x040fe80000041828 */
[----:B------:R-:W-:Y:S01]  /*10af0*/  FADD.FTZ R108, R108, R107 ;  /* 0x0000006b6c6c7221 */ /* 0x000fe20000010000 */
[----:B------:R-:W-:Y:S02]  /*10b00*/  MOV R126, R0 ;  /* 0x00000000007e7202 */ /* 0x000fe40000000f00 */
[----:B------:R-:W-:Y:S01]  /*10b10*/  MOV R0, R3 ;  /* 0x0000000300007202 */ /* 0x000fe20000000f00 */
[C---:B----4-:R-:W-:Y:S04]  /*10b20*/  HMMA.16816.F32.BF16 R44, R88.reuse, R8, R44 ;  /* 0x00000008582c723c */ /* 0x050fe8000004182c */
[----:B------:R-:W-:Y:S04]  /*10b30*/  FADD.FTZ R5, R125, R108 ;  /* 0x0000006c7d057221 */ /* 0x000fe80000010000 */
[----:B------:R-:W-:Y:S01]  /*10b40*/  FADD.FTZ R5, R140, R5 ;  /* 0x000000058c057221 */ /* 0x000fe20000010000 */
[----:B------:R-:W-:Y:S03]  /*10b50*/  HMMA.16816.F32.BF16 R48, R88, R10, R48 ;  /* 0x0000000a5830723c */ /* 0x000fe60000041830 */
[----:B------:R-:W-:Y:S04]  /*10b60*/  FADD.FTZ R134, R134, R5 ;  /* 0x0000000586867221 */ /* 0x000fe80000010000 */
[----:B------:R-:W-:Y:S05]  /*10b70*/  FADD.FTZ R137, R137, R134 ;  /* 0x0000008689897221 */ /* 0x000fea0000010000 */
[----:B------:R-:W-:Y:S04]  /*10b80*/  FADD.FTZ R86, R86, R137 ;  /* 0x0000008956567221 */ /* 0x000fe80000010000 */
[----:B------:R-:W-:Y:S01]  /*10b90*/  FADD.FTZ R133, R85, R86 ;  /* 0x0000005655857221 */ /* 0x000fe20000010000 */
[----:B------:R-:W-:-:S05]  /*10ba0*/  @P0 BRA `(.L_x_5354) ;  /* 0xffffdae000000947 */ /* 0x000fca000383ffff */
.L_x_5350:
        /* <DEDUP_REMOVED lines=162> */
.L_x_5355:
[----:B------:R-:W2:Y:S04]  /*115d0*/  S2R R3, SR_CTAID.Z ;  /* 0x0000000000037919 */ /* 0x000ea80000002700 */
[----:B------:R-:W2:Y:S02]  /*115e0*/  S2R R2, SR_CTAID.Y ;  /* 0x0000000000027919 */ /* 0x000ea40000002600 */
[----:B--2---:R-:W-:-:S04]  /*115f0*/  IMAD R7, R2, c[0x0][0x1c0], R3 ;  /* 0x0000700002077a24 */ /* 0x004fc800078e0203 */
[----:B------:R-:W-:Y:S02]  /*11600*/  IMAD R7, R7, c[0x0][0x214], RZ ;  /* 0x0000850007077a24 */ /* 0x000fe400078e02ff */
.L_x_5356:
        /* <DEDUP_REMOVED lines=39> */
.L_x_5358:
[----:B------:R-:W-:Y:S05]  /*11880*/  BSYNC B0 ;  /* 0x0000000000007941 */ /* 0x000fea0003800000 */
.L_x_5357:
        /* <DEDUP_REMOVED lines=30> */
.L_x_5360:
[----:B------:R-:W-:Y:S05]  /*11a70*/  BSYNC B0 ;  /* 0x0000000000007941 */ /* 0x000fea0003800000 */
.L_x_5359:
        /* <DEDUP_REMOVED lines=17> */
.L_x_5361:
        /* <DEDUP_REMOVED lines=15> */
.L_x_6377:


//--------------------- .text._ZN5flash24flash_fwd_splitkv_kernelI23Flash_fwd_kernel_traitsILi96ELi64ELi64ELi4ELb0ELb0EN7cutlass10bfloat16_tE19Flash_kernel_traitsILi96ELi64ELi64ELi4ES3_EELb1ELb0ELb1ELb0ELb0ELb0ELb0ELb1EEEvNS_16Flash_fwd_paramsE --------------------------
	.section	.text._ZN5flash24flash_fwd_splitkv_kernelI23Flash_fwd_kernel_traitsILi96ELi64ELi64ELi4ELb0ELb0EN7cutlass10bfloat16_tE19Flash_kernel_traitsILi96ELi64ELi64ELi4ES3_EELb1ELb0ELb1ELb0ELb0ELb0ELb0ELb1EEEvNS_16Flash_fwd_paramsE,"ax",@progbits
	.sectioninfo	@"SHI_REGISTERS=150"
	.align	128
        .global         _ZN5flash24flash_fwd_splitkv_kernelI23Flash_fwd_kernel_traitsILi96ELi64ELi64ELi4ELb0ELb0EN7cutlass10bfloat16_tE19Flash_kernel_traitsILi96ELi64ELi64ELi4ES3_EELb1ELb0ELb1ELb0ELb0ELb0ELb0ELb1EEEvNS_16Flash_fwd_paramsE
        .type           _ZN5flash24flash_fwd_splitkv_kernelI23Flash_fwd_kernel_traitsILi96ELi64ELi64ELi4ELb0ELb0EN7cutlass10bfloat16_tE19Flash_kernel_traitsILi96ELi64ELi64ELi4ES3_EELb1ELb0ELb1ELb0ELb0ELb0ELb0ELb1EEEvNS_16Flash_fwd_paramsE,@function
        .size           _ZN5flash24flash_fwd_splitkv_kernelI23Flash_fwd_kernel_traitsILi96ELi64ELi64ELi4ELb0ELb0EN7cutlass10bfloat16_tE19Flash_kernel_traitsILi96ELi64ELi64ELi4ES3_EELb1ELb0ELb1ELb0ELb0ELb0ELb0ELb1EEEvNS_16Flash_fwd_paramsE,(.L_x_6378 - _ZN5flash24flash_fwd_splitkv_kernelI23Flash_fwd_kernel_traitsILi96ELi64ELi64ELi4ELb0ELb0EN7cutlass10bfloat16_tE19Flash_kernel_traitsILi96ELi64ELi64ELi4ES3_EELb1ELb0ELb1ELb0ELb0ELb0ELb0ELb1EEEvNS_16Flash_fwd_paramsE)
        .other          _ZN5flash24flash_fwd_splitkv_kernelI23Flash_fwd_kernel_traitsILi96ELi64ELi64ELi4ELb0ELb0EN7cutlass10bfloat16_tE19Flash_kernel_traitsILi96ELi64ELi64ELi4ES3_EELb1ELb0ELb1ELb0ELb0ELb0ELb0ELb1EEEvNS_16Flash_fwd_paramsE,@"STO_CUDA_ENTRY STV_DEFAULT"
_ZN5flash24flash_fwd_splitkv_kernelI23Flash_fwd_kernel_traitsILi96ELi64ELi64ELi4ELb0ELb0EN7cutlass10bfloat16_tE19Flash_kernel_traitsILi96ELi64ELi64ELi4ES3_EELb1ELb0ELb1ELb0ELb0ELb0ELb0ELb1EEEvNS_16Flash_fwd_paramsE:
.text._ZN5flash24flash_fwd_splitkv_kernelI23Flash_fwd_kernel_traitsILi96ELi64ELi64ELi4ELb0ELb0EN7cutlass10bfloat16_tE19Flash_kernel_traitsILi96ELi64ELi64ELi4ES3_EELb1ELb0ELb1ELb0ELb0ELb0ELb0ELb1EEEvNS_16Flash_fwd_paramsE:
[----:B------:R-:W-:Y:S02]  /*0000*/  MOV R1, c[0x0][0x28] ;  /* 0x00000a0000017a02 */ /* 0x000fe40000000f00 */
[----:B------:R-:W1:Y:S01]  /*0010*/  LDC.U8 R2, c[0x0][0x312] ;  /* 0x0000c480ff027b82 */ /* 0x000e620000000000 */
[----:B------:R-:W2:Y:S01]  /*0020*/  S2R R9, SR_CTAID.Y ;  /* 0x0000000000097919 */ /* 0x000ea20000002600 */
        /* <DEDUP_REMOVED lines=8> */
[----:B------:R-:W-:-:S02]  /*00b0*/  ISETP.EQ.U32.AND P0, PT, RZ, c[0x0][0x248], PT ;  /* 0x00009200ff007a0c */ /* 0x000fc40003f02070 */
[----:B-1----:R-:W-:Y:S01]  /*00c0*/  ISETP.NE.AND P2, PT, R2, RZ, PT ;  /* 0x000000ff0200720c */ /* 0x002fe20003f45270 */
[----:B--2---:R-:W-:-:S03]  /*00d0*/  IMAD.WIDE R2, R9, R0, c[0x0][0x240] ;  /* 0x0000900009027625 */ /* 0x004fc600078e0200 */
[----:B------:R-:W-:Y:S01]  /*00e0*/  ISETP.EQ.OR.EX P0, PT, RZ, c[0x0][0x24c], !P2, P0 ;  /* 0x00009300ff007a0c */ /* 0x000fe20005702700 */
[CC--:B------:R-:W-:Y:S02]  /*00f0*/  IMAD.WIDE R120, R9.reuse, R0.reuse, c[0x0][0x250] ;  /* 0x0000940009787625 */ /* 0x0c0fe400078e0200 */
[----:B------:R-:W2:Y:S04]  /*0100*/  @P1 LDG.E R115, [R2.64] ;  /* 0x0000000602731981 */ /* 0x000ea8000c1e1900 */
[----:B------:R-:W2:Y:S01]  /*0110*/  @P1 LDG.E R114, [R2.64+0x4] ;  /* 0x0000040602721981 */ /* 0x000ea2000c1e1900 */
[----:B------:R-:W-:Y:S02]  /*0120*/  IMAD.MOV.U32 R17, RZ, RZ, -0x1 ;  /* 0xffffffffff117424 */ /* 0x000fe400078e00ff */
[----:B------:R-:W-:Y:S01]  /*0130*/  IMAD.WIDE R6, R9, R0, c[0x0][0x248] ;  /* 0x0000920009067625 */ /* 0x000fe200078e0200 */
[----:B------:R1:W5:Y:S04]  /*0140*/  @P5 LDG.E R4, [R120.64] ;  /* 0x0000000678045981 */ /* 0x000368000c1e1900 */
[----:B------:R1:W5:Y:S01]  /*0150*/  @!P0 LDG.E R17, [R6.64] ;  /* 0x0000000606118981 */ /* 0x000362000c1e1900 */
[----:B------:R-:W-:Y:S01]  /*0160*/  ISETP.NE.U32.AND P0, PT, RZ, c[0x0][0x248], PT ;  /* 0x00009200ff007a0c */ /* 0x000fe20003f05070 */
[--C-:B------:R-:W-:Y:S01]  /*0170*/  IMAD.MOV.U32 R63, RZ, RZ, R9.reuse ;  /* 0x000000ffff3f7224 */ /* 0x100fe200078e0009 */
[----:B------:R-:W-:Y:S01]  /*0180*/  SHF.R.S32.HI R61, RZ, 0x1f, R9 ;  /* 0x0000001fff3d7819 */ /* 0x000fe20000011409 */
[----:B------:R-:W3:Y:S01]  /*0190*/  S2R R27, SR_CTAID.X ;  /* 0x00000000001b7919 */ /* 0x000ee20000002500 */
[----:B------:R-:W-:-:S03]  /*01a0*/  ISETP.NE.AND.EX P0, PT, RZ, c[0x0][0x24c], PT, P0 ;  /* 0x00009300ff007a0c */ /* 0x000fc60003f05300 */
[----:B------:R-:W4:Y:S01]  /*01b0*/  S2R R112, SR_CTAID.Z ;  /* 0x0000000000707919 */ /* 0x000f220000002700 */
[----:B--2---:R-:W-:Y:S02]  /*01c0*/  @P1 IMAD.IADD R114, R114, 0x1, -R115 ;  /* 0x0000000172721824 */ /* 0x004fe400078e0a73 */
[----:B------:R-:W-:-:S07]  /*01d0*/  @!P1 IMAD.MOV.U32 R114, RZ, RZ, c[0x0][0x214] ;  /* 0x00008500ff729624 */ /* 0x000fce00078e00ff */
[----:B------:R-:W-:Y:S05]  /*01e0*/  @!P0 BRA `(.L_x_5362) ;  /* 0x0000004000008947 */ /* 0x000fea0003800000 */
[----:B-1-34-:R-:W2:Y:S02]  /*01f0*/  @P2 LDG.E R2, [R6.64+0x4] ;  /* 0x0000040606022981 */ /* 0x01aea4000c1e1900 */
[----:B--2--5:R-:W-:-:S06]  /*0200*/  @P2 IADD3 R3, R2, -R17, RZ ;  /* 0x8000001102032210 */ /* 0x024fcc0007ffe0ff */
[----:B------:R1:W5:Y:S01]  /*0210*/  @!P2 LDG.E R3, [R6.64] ;  /* 0x000000060603a981 */ /* 0x000362000c1e1900 */
[----:B------:R-:W-:Y:S05]  /*0220*/  BRA `(.L_x_5363) ;  /* 0x0000001000007947 */ /* 0x000fea0003800000 */
.L_x_5362:
[----:B-1-34-:R-:W-:Y:S02]  /*0230*/  MOV R3, c[0x0][0x218] ;  /* 0x0000860000037a02 */ /* 0x01afe40000000f00 */
.L_x_5363:
        /* <DEDUP_REMOVED lines=13> */
[----:B------:R-:W-:Y:S01]  /*0310*/  IMAD.MOV.U32 R8, RZ, RZ, c[0x0][0x218] ;  /* 0x00008600ff087624 */ /* 0x000fe200078e00ff */
[----:B------:R-:W-:Y:S01]  /*0320*/  IADD3 R2, -R114, 0x7f, R73 ;  /* 0x0000007f72027810 */ /* 0x000fe20007ffe149 */
[----:B------:R-:W1:Y:S01]  /*0330*/  S2R R60, SR_TID.X ;  /* 0x00000000003c7919 */ /* 0x000e620000002100 */
[----:B------:R-:W-:Y:S02]  /*0340*/  IADD3 R6, R57, 0x3f, RZ ;  /* 0x0000003f39067810 */ /* 0x000fe40007ffe0ff */
[----:B------:R-:W-:Y:S02]  /*0350*/  IADD3 R8, R8, 0x3f, RZ ;  /* 0x0000003f08087810 */ /* 0x000fe40007ffe0ff */
[----:B------:R-:W-:Y:S02]  /*0360*/  IADD3 R3, R2, c[0x0][0x2e8], R57 ;  /* 0x0000ba0002037a10 */ /* 0x000fe40007ffe039 */
[----:B------:R-:W-:-:S02]  /*0370*/  SHF.R.S32.HI R5, RZ, 0x1f, R6 ;  /* 0x0000001fff057819 */ /* 0x000fc40000011406 */
[----:B------:R-:W-:Y:S02]  /*0380*/  SHF.R.S32.HI R7, RZ, 0x1f, R8 ;  /* 0x0000001fff077819 */ /* 0x000fe40000011408 */
[----:B------:R-:W-:Y:S02]  /*0390*/  SHF.R.S32.HI R2, RZ, 0x1f, R3 ;  /* 0x0000001fff027819 */ /* 0x000fe40000011403 */
[----:B------:R-:W-:Y:S02]  /*03a0*/  LEA.HI R5, R5, R6, RZ, 0x6 ;  /* 0x0000000605057211 */ /* 0x000fe400078f30ff */
[----:B------:R-:W-:Y:S02]  /*03b0*/  LEA.HI R7, R7, R8, RZ, 0x6 ;  /* 0x0000000807077211 */ /* 0x000fe400078f30ff */
[----:B------:R-:W-:Y:S02]  /*03c0*/  LEA.HI R2, R2, R3, RZ, 0x6 ;  /* 0x0000000302027211 */ /* 0x000fe400078f30ff */
[----:B------:R-:W-:-:S02]  /*03d0*/  SHF.R.S32.HI R5, RZ, 0x6, R5 ;  /* 0x00000006ff057819 */ /* 0x000fc40000011405 */
[----:B------:R-:W-:Y:S02]  /*03e0*/  SHF.R.S32.HI R6, RZ, 0x6, R7 ;  /* 0x00000006ff067819 */ /* 0x000fe40000011407 */
[----:B------:R-:W-:Y:S02]  /*03f0*/  SHF.R.S32.HI R2, RZ, 0x6, R2 ;  /* 0x00000006ff027819 */ /* 0x000fe40000011402 */
[----:B------:R-:W-:-:S04]  /*0400*/  IMNMX R5, R6, R5, PT ;  /* 0x0000000506057217 */ /* 0x000fc80003800200 */
        /* <DEDUP_REMOVED lines=12> */
[----:B------:R-:W-:Y:S02]  /*04d0*/  @!P0 IMAD R8, R61, c[0x0][0x1e0], RZ ;  /* 0x000078003d088a24 */ /* 0x000fe400078e02ff */
[----:B------:R-:W-:Y:S02]  /*04e0*/  IMAD.SHL.U32 R4, R60, 0x8, RZ ;  /* 0x000000083c047824 */ /* 0x000fe400078e00ff */
[----:B------:R-:W-:-:S03]  /*04f0*/  @!P0 IMAD.WIDE.U32 R12, R9, c[0x0][0x1e0], RZ ;  /* 0x00007800090c8a25 */ /* 0x000fc600078e00ff */
[----:B------:R-:W-:Y:S01]  /*0500*/  SHF.R.S32.HI R5, RZ, 0x1f, R4 ;  /* 0x0000001fff057819 */ /* 0x000fe20000011404 */
[----:B------:R-:W-:Y:S01]  /*0510*/  @P0 IMAD.WIDE.U32 R6, R115, c[0x0][0x1e8], RZ ;  /* 0x00007a0073060a25 */ /* 0x000fe200078e00ff */
[----:B------:R-:W-:-:S03]  /*0520*/  @!P0 MOV R6, R12 ;  /* 0x0000000c00068202 */ /* 0x000fc60000000f00 */
[----:B------:R-:W-:Y:S01]  /*0530*/  @!P0 IMAD R3, R9, c[0x0][0x1e4], R8 ;  /* 0x0000790009038a24 */ /* 0x000fe200078e0208 */
[----:B------:R-:W-:Y:S01]  /*0540*/  IADD3 R8, R4, 0x20, RZ ;  /* 0x0000002004087810 */ /* 0x000fe20007ffe0ff */
        /* <DEDUP_REMOVED lines=13> */
[----:B------:R-:W-:Y:S01]  /*0620*/  IMAD.WIDE.U32 R6, R112, c[0x0][0x1f0], R6 ;  /* 0x00007c0070067a25 */ /* 0x000fe200078e0006 */
[----:B------:R-:W-:-:S03]  /*0630*/  SHF.R.S32.HI R9, RZ, 0x1f, R11 ;  /* 0x0000001fff097819 */ /* 0x000fc6000001140b */
[----:B------:R-:W-:Y:S01]  /*0640*/  IMAD R0, R0, c[0x0][0x214], R73 ;  /* 0x0000850000007a24 */ /* 0x000fe200078e0249 */
[----:B------:R-:W-:-:S07]  /*0650*/  IADD3 R15, R7, R3, RZ ;  /* 0x00000003070f7210 */ /* 0x000fce0007ffe0ff */
        /* <DEDUP_REMOVED lines=14> */
.L_x_5366:
[----:B------:R-:W-:Y:S05]  /*0740*/  BSYNC B0 ;  /* 0x0000000000007941 */ /* 0x000fea0003800000 */
.L_x_5365:
        /* <DEDUP_REMOVED lines=19> */
.L_x_5368:
[----:B------:R-:W-:Y:S05]  /*0880*/  BSYNC B0 ;  /* 0x0000000000007941 */ /* 0x000fea0003800000 */
.L_x_5367:
        /* <DEDUP_REMOVED lines=13> */
.L_x_5364:
[----:B-1----:R-:W-:Y:S02]  /*0960*/  ISETP.NE.U32.AND P0, PT, RZ, c[0x0][0x2b8], PT ;  /* 0x0000ae00ff007a0c */ /* 0x002fe40003f05070 */
        /* <DEDUP_REMOVED lines=28> */
[----:B-----5:R-:W-:-:S05]  /*0b30*/  IMAD.HI.U32 R9, R0, R5, RZ ;  /* 0x0000000500097227 */ /* 0x020fca00078e00ff */
        /* <DEDUP_REMOVED lines=15> */
[----:B------:R-:W-:Y:S02]  /*0c30*/  IABS R5, R112 ;  /* 0x0000007000057213 */ /* 0x000fe40000000000 */
[----:B------:R-:W1:Y:S08]  /*0c40*/  I2F.RP R8, R4 ;  /* 0x0000000400087306 */ /* 0x000e700000209400 */
[----:B-1----:R-:W1:Y:S02]  /*0c50*/  MUFU.RCP R6, R8 ;  /* 0x0000000800067308 */ /* 0x002e640000001000 */
[----:B-1----:R-:W-:-:S06]  /*0c60*/  IADD3 R6, R6, 0xffffffe, RZ ;  /* 0x0ffffffe06067810 */ /* 0x002fcc0007ffe0ff */
[----:B------:R-:W1:Y:S02]  /*0c70*/  F2I.FTZ.U32.TRUNC.NTZ R7, R6 ;  /* 0x0000000600077305 */ /* 0x000e64000021f000 */
[----:B-1----:R-:W-:Y:S01]  /*0c80*/  IMAD.MOV R2, RZ, RZ, -R7 ;  /* 0x000000ffff027224 */ /* 0x002fe200078e0a07 */
[----:B------:R-:W-:-:S03]  /*0c90*/  MOV R6, RZ ;  /* 0x000000ff00067202 */ /* 0x000fc60000000f00 */
[----:B------:R-:W-:-:S04]  /*0ca0*/  IMAD R2, R2, R4, RZ ;  /* 0x0000000402027224 */ /* 0x000fc800078e02ff */
[----:B------:R-:W-:-:S06]  /*0cb0*/  IMAD.HI.U32 R2, R7, R2, R6 ;  /* 0x0000000207027227 */ /* 0x000fcc00078e0006 */
[----:B------:R-:W-:-:S04]  /*0cc0*/  IMAD.HI.U32 R7, R2, R5, RZ ;  /* 0x0000000502077227 */ /* 0x000fc800078e00ff */
[----:B------:R-:W-:-:S04]  /*0cd0*/  IMAD.MOV R2, RZ, RZ, -R7 ;  /* 0x000000ffff027224 */ /* 0x000fc800078e0a07 */
[----:B------:R-:W-:Y:S02]  /*0ce0*/  IMAD R5, R4, R2, R5 ;  /* 0x0000000204057224 */ /* 0x000fe400078e0205 */
[----:B------:R-:W-:-:S03]  /*0cf0*/  IMAD.MOV R2, RZ, RZ, -R9 ;  /* 0x000000ffff027224 */ /* 0x000fc600078e0a09 */
[----:B------:R-:W-:Y:S01]  /*0d00*/  ISETP.GT.U32.AND P0, PT, R4, R5, PT ;  /* 0x000000050400720c */ /* 0x000fe20003f04070 */
[----:B------:R-:W-:-:S12]  /*0d10*/  IMAD R15, R2, c[0x0][0x2d0], R3 ;  /* 0x0000b400020f7a24 */ /* 0x000fd800078e0203 */
[-C--:B------:R-:W-:Y:S02]  /*0d20*/  @!P0 IADD3 R5, R5, -R4.reuse, RZ ;  /* 0x8000000405058210 */ /* 0x080fe40007ffe0ff */
[----:B------:R-:W-:Y:S02]  /*0d30*/  @!P0 IADD3 R7, R7, 0x1, RZ ;  /* 0x0000000107078810 */ /* 0x000fe40007ffe0ff */
[----:B------:R-:W-:Y:S02]  /*0d40*/  ISETP.GE.U32.AND P1, PT, R5, R4, PT ;  /* 0x000000040500720c */ /* 0x000fe40003f26070 */
[----:B------:R-:W-:Y:S02]  /*0d50*/  LOP3.LUT R4, R112, c[0x0][0x1c8], RZ, 0x3c, !PT ;  /* 0x0000720070047a12 */ /* 0x000fe400078e3cff */
[----:B------:R-:W-:Y:S02]  /*0d60*/  SHF.R.S32.HI R5, RZ, 0x1f, R15 ;  /* 0x0000001fff057819 */ /* 0x000fe4000001140f */
[----:B------:R-:W-:-:S03]  /*0d70*/  ISETP.GE.AND P0, PT, R4, RZ, PT ;  /* 0x000000ff0400720c */ /* 0x000fc60003f06270 */
[----:B------:R-:W-:-:S04]  /*0d80*/  IMAD R2, R5, c[0x0][0x198], RZ ;  /* 0x0000660005027a24 */ /* 0x000fc800078e02ff */
[----:B------:R-:W-:Y:S01]  /*0d90*/  @P1 IADD3 R7, R7, 0x1, RZ ;  /* 0x0000000107071810 */ /* 0x000fe20007ffe0ff */
[----:B------:R-:W-:Y:S01]  /*0da0*/  IMAD R2, R15, c[0x0][0x19c], R2 ;  /* 0x000067000f027a24 */ /* 0x000fe200078e0202 */
[----:B------:R-:W-:-:S04]  /*0db0*/  ISETP.NE.AND P1, PT, RZ, c[0x0][0x1c8], PT ;  /* 0x00007200ff007a0c */ /* 0x000fc80003f25270 */
[----:B------:R-:W-:-:S09]  /*0dc0*/  @!P0 IADD3 R7, -R7, RZ, RZ ;  /* 0x000000ff07078210 */ /* 0x000fd20007ffe1ff */
        /* <DEDUP_REMOVED lines=8> */
[----:B------:R-:W-:-:S04]  /*0e50*/  IMAD.IADD R11, R11, 0x1, R4 ;  /* 0x000000010b0b7824 */ /* 0x000fc800078e0204 */
[----:B------:R-:W-:-:S04]  /*0e60*/  IMAD.WIDE.U32 R8, R15, c[0x0][0x198], R10 ;  /* 0x000066000f087a25 */ /* 0x000fc800078e000a */
[----:B------:R-:W-:Y:S01]  /*0e70*/  IMAD.WIDE.U32 R10, R0, c[0x0][0x188], RZ ;  /* 0x00006200000a7a25 */ /* 0x000fe200078e00ff */
[----:B------:R-:W-:-:S03]  /*0e80*/  IADD3 R9, R9, R2, RZ ;  /* 0x0000000209097210 */ /* 0x000fc60007ffe0ff */
[----:B------:R-:W-:Y:S01]  /*0e90*/  IMAD R2, R6, c[0x0][0x1b0], RZ ;  /* 0x00006c0006027a24 */ /* 0x000fe200078e02ff */
[----:B------:R-:W-:Y:S01]  /*0ea0*/  IADD3 R17, R11, R17, RZ ;  /* 0x000000110b117210 */ /* 0x000fe20007ffe0ff */
[----:B------:R-:W-:-:S04]  /*0eb0*/  IMAD.WIDE.U32 R8, R7, c[0x0][0x1b0], R8 ;  /* 0x00006c0007087a25 */ /* 0x000fc800078e0008 */
[----:B------:R-:W-:Y:S02]  /*0ec0*/  IMAD R2, R7, c[0x0][0x1b4], R2 ;  /* 0x00006d0007027a24 */ /* 0x000fe400078e0202 */
[----:B------:R-:W-:Y:S02]  /*0ed0*/  IMAD.MOV.U32 R0, RZ, RZ, R10 ;  /* 0x000000ffff007224 */ /* 0x000fe400078e000a */
[----:B------:R-:W-:Y:S01]  /*0ee0*/  IMAD.IADD R13, R9, 0x1, R2 ;  /* 0x00000001090d7824 */ /* 0x000fe200078e0202 */
[----:B------:R-:W-:Y:S01]  /*0ef0*/  MOV R2, R8 ;  /* 0x0000000800027202 */ /* 0x000fe20000000f00 */
[----:B------:R-:W-:Y:S05]  /*0f00*/  BRA `(.L_x_5370) ;  /* 0x0000044000007947 */ /* 0x000fea0003800000 */
.L_x_5369:
        /* <DEDUP_REMOVED lines=16> */
.L_x_5371:
[----:B------:R-:W-:Y:S02]  /*1010*/  IABS R2, c[0x0][0x1c8] ;  /* 0x0000720000027a13 */ /* 0x000fe40000000000 */
[----:B------:R-:W-:Y:S02]  /*1020*/  IABS R3, R112 ;  /* 0x0000007000037213 */ /* 0x000fe40000000000 */
[----:B------:R-:W1:Y:S01]  /*1030*/  I2F.RP R5, R2 ;  /* 0x0000000200057306 */ /* 0x000e620000209400 */
[----:B------:R-:W-:-:S05]  /*1040*/  @P4 IADD3 R17, R4, R17, RZ ;  /* 0x0000001104114210 */ /* 0x000fca0007ffe0ff */
[----:B------:R-:W-:-:S04]  /*1050*/  @P4 IMAD.WIDE.U32 R14, R17, c[0x0][0x1a0], RZ ;  /* 0x00006800110e4a25 */ /* 0x000fc800078e00ff */
[----:B------:R-:W-:Y:S01]  /*1060*/  @P4 IMAD R17, R17, c[0x0][0x1a4], R15 ;  /* 0x0000690011114a24 */ /* 0x000fe200078e020f */
        /* <DEDUP_REMOVED lines=21> */
[----:B------:R-:W-:Y:S02]  /*11c0*/  IMAD R0, R5, c[0x0][0x198], RZ ;  /* 0x0000660005007a24 */ /* 0x000fe400078e02ff */
[----:B------:R-:W-:Y:S02]  /*11d0*/  IMAD.MOV.U32 R15, RZ, RZ, R3 ;  /* 0x000000ffff0f7224 */ /* 0x000fe400078e0003 */
[----:B------:R-:W-:Y:S01]  /*11e0*/  @!P1 IMAD.MOV R7, RZ, RZ, -R7 ;  /* 0x000000ffff079224 */ /* 0x000fe200078e0a07 */
[----:B------:R-:W-:Y:S01]  /*11f0*/  @!P0 LOP3.LUT R7, RZ, c[0x0][0x1c8], RZ, 0x33, !PT ;  /* 0x00007200ff078a12 */ /* 0x000fe200078e33ff */
[----:B------:R-:W-:-:S03]  /*1200*/  IMAD R0, R3, c[0x0][0x19c], R0 ;  /* 0x0000670003007a24 */ /* 0x000fc600078e0200 */
[----:B------:R-:W-:Y:S01]  /*1210*/  SHF.R.S32.HI R6, RZ, 0x1f, R7 ;  /* 0x0000001fff067819 */ /* 0x000fe20000011407 */
[----:B------:R-:W-:-:S04]  /*1220*/  IMAD.IADD R11, R11, 0x1, R0 ;  /* 0x000000010b0b7824 */ /* 0x000fc800078e0200 */
[----:B------:R-:W-:Y:S02]  /*1230*/  IMAD R0, R6, c[0x0][0x1b0], RZ ;  /* 0x00006c0006007a24 */ /* 0x000fe400078e02ff */
[----:B------:R-:W-:-:S04]  /*1240*/  IMAD.WIDE.U32 R10, R7, c[0x0][0x1b0], R10 ;  /* 0x00006c00070a7a25 */ /* 0x000fc800078e000a */
[----:B------:R-:W-:Y:S01]  /*1250*/  IMAD R13, R7, c[0x0][0x1b4], R0 ;  /* 0x00006d00070d7a24 */ /* 0x000fe200078e0200 */
[----:B------:R-:W-:Y:S01]  /*1260*/  @P4 MOV R0, R14 ;  /* 0x0000000e00004202 */ /* 0x000fe20000000f00 */
[----:B------:R-:W-:-:S03]  /*1270*/  IMAD.MOV.U32 R2, RZ, RZ, R10 ;  /* 0x000000ffff027224 */ /* 0x000fc600078e000a */
        /* <DEDUP_REMOVED lines=13> */
.L_x_5370:
[----:B------:R1:W5:Y:S02]  /*1350*/  @P5 LDG.E R122, [R120.64] ;  /* 0x00000006787a5981 */ /* 0x000364000c1e1900 */
[----:B-----5:R-:W-:Y:S01]  /*1360*/  SHF.R.S32.HI R9, RZ, 0x1f, R60 ;  /* 0x0000001fff097819 */ /* 0x020fe2000001143c */
[----:B------:R-:W-:Y:S01]  /*1370*/  IMAD.MOV.U32 R8, RZ, RZ, 0x2 ;  /* 0x00000002ff087424 */ /* 0x000fe200078e00ff */
[----:B------:R-:W-:Y:S01]  /*1380*/  ISETP.NE.AND P0, PT, R115, -0x1, PT ;  /* 0xffffffff7300780c */ /* 0x000fe20003f05270 */
[----:B------:R-:W-:Y:S01]  /*1390*/  IMAD.MOV.U32 R28, RZ, RZ, RZ ;  /* 0x000000ffff1c7224 */ /* 0x000fe200078e00ff */
[CC--:B------:R-:W-:Y:S01]  /*13a0*/  LEA.HI R25, R9.reuse, R60.reuse, RZ, 0x2 ;  /* 0x0000003c09197211 */ /* 0x0c0fe200078f10ff */
[----:B------:R-:W-:Y:S01]  /*13b0*/  IMAD.MOV.U32 R29, RZ, RZ, c[0x0][0x230] ;  /* 0x00008c00ff1d7624 */ /* 0x000fe200078e00ff */
[-C--:B------:R-:W-:Y:S01]  /*13c0*/  LEA.HI R72, R9, R60.reuse, RZ, 0x3 ;  /* 0x0000003c09487211 */ /* 0x080fe200078f18ff */
[----:B------:R-:W-:Y:S01]  /*13d0*/  IMAD.MOV.U32 R59, RZ, RZ, c[0x0][0x1a0] ;  /* 0x00006800ff3b7624 */ /* 0x000fe200078e00ff */
[----:B------:R-:W-:Y:S01]  /*13e0*/  LOP3.LUT R11, R25, 0xfffffffc, RZ, 0xc0, !PT ;  /* 0xfffffffc190b7812 */ /* 0x000fe200078ec0ff */
[----:B------:R-:W-:Y:S01]  /*13f0*/  IMAD.MOV.U32 R49, RZ, RZ, 0x10 ;  /* 0x00000010ff317424 */ /* 0x000fe200078e00ff */
[----:B------:R-:W-:-:S02]  /*1400*/  LEA.HI R69, R9, R60, RZ, 0x4 ;  /* 0x0000003c09457211 */ /* 0x000fc400078f20ff */
[----:B------:R-:W-:Y:S01]  /*1410*/  SHF.R.S32.HI R71, RZ, 0x3, R72 ;  /* 0x00000003ff477819 */ /* 0x000fe20000011448 */
[----:B------:R-:W-:Y:S01]  /*1420*/  IMAD.IADD R80, R60, 0x1, -R11 ;  /* 0x000000013c507824 */ /* 0x000fe200078e0a0b */
[----:B------:R-:W-:Y:S01]  /*1430*/  SHF.R.S32.HI R126, RZ, 0x2, R25 ;  /* 0x00000002ff7e7819 */ /* 0x000fe20000011419 */
[----:B------:R-:W-:Y:S01]  /*1440*/  @!P0 IMAD R4, R61, c[0x0][0x178], RZ ;  /* 0x00005e003d048a24 */ /* 0x000fe200078e02ff */
[----:B------:R-:W-:Y:S01]  /*1450*/  LOP3.LUT R11, R69, 0xfffffff0, RZ, 0xc0, !PT ;  /* 0xfffffff0450b7812 */ /* 0x000fe200078ec0ff */
[----:B------:R-:W-:Y:S01]  /*1460*/  @!P0 IMAD.WIDE.U32 R20, R63, c[0x0][0x178], RZ ;  /* 0x00005e003f148a25 */ /* 0x000fe200078e00ff */
[----:B------:R-:W-:Y:S02]  /*1470*/  LEA.HI R25, R25, R126, RZ, 0x1 ;  /* 0x0000007e19197211 */ /* 0x000fe400078f08ff */
[----:B------:R-:W-:Y:S01]  /*1480*/  LEA.HI R9, R9, R60, RZ, 0x5 ;  /* 0x0000003c09097211 */ /* 0x000fe200078f28ff */
[----:B------:R-:W-:Y:S01]  /*1490*/  IMAD.SHL.U32 R19, R71, 0x40, RZ ;  /* 0x0000004047137824 */ /* 0x000fe200078e00ff */
[----:B------:R-:W-:Y:S01]  /*14a0*/  LOP3.LUT R25, R25, 0x7fffffe, RZ, 0xc0, !PT ;  /* 0x07fffffe19197812 */ /* 0x000fe200078ec0ff */
[----:B------:R-:W-:Y:S01]  /*14b0*/  @P0 IMAD.WIDE.U32 R22, R115, c[0x0][0x190], RZ ;  /* 0x0000640073160a25 */ /* 0x000fe200078e00ff */
[----:B------:R-:W-:-:S02]  /*14c0*/  SHF.R.S32.HI R70, RZ, 0x5, R9 ;  /* 0x00000005ff467819 */ /* 0x000fc40000011409 */
[----:B------:R-:W-:Y:S01]  /*14d0*/  LOP3.LUT R19, R19, 0xc0, RZ, 0xc0, !PT ;  /* 0x000000c013137812 */ /* 0x000fe200078ec0ff */
[----:B------:R-:W-:Y:S01]  /*14e0*/  IMAD.IADD R68, R60, 0x1, -R11 ;  /* 0x000000013c447824 */ /* 0x000fe200078e0a0b */
[----:B------:R-:W-:Y:S01]  /*14f0*/  SHF.R.S32.HI R127, RZ, 0x1f, R126 ;  /* 0x0000001fff7f7819 */ /* 0x000fe2000001147e */
[----:B------:R-:W-:Y:S01]  /*1500*/  @!P0 IMAD R4, R63, c[0x0][0x17c], R4 ;  /* 0x00005f003f048a24 */ /* 0x000fe200078e0204 */
[----:B------:R-:W-:Y:S01]  /*1510*/  IADD3 R88, P1, R126, R15, RZ ;  /* 0x0000000f7e587210 */ /* 0x000fe20007f3e0ff */
[----:B------:R-:W-:Y:S01]  /*1520*/  IMAD.SHL.U32 R10, R80, 0x8, RZ ;  /* 0x00000008500a7824 */ /* 0x000fe200078e00ff */
[----:B------:R-:W-:Y:S01]  /*1530*/  LEA.HI R67, R68, R68, RZ, 0x1 ;  /* 0x0000004444437211 */ /* 0x000fe200078f08ff */
[----:B------:R-:W-:Y:S01]  /*1540*/  @!P0 IMAD.MOV.U32 R22, RZ, RZ, R20 ;  /* 0x000000ffff168224 */ /* 0x000fe200078e0014 */
[----:B------:R-:W-:Y:S01]  /*1550*/  MOV R83, c[0x0][0x230] ;  /* 0x00008c0000537a02 */ /* 0x000fe20000000f00 */
[----:B------:R-:W-:Y:S01]  /*1560*/  @P0 IMAD R23, R115, c[0x0][0x194], R23 ;  /* 0x0000650073170a24 */ /* 0x000fe200078e0217 */
[----:B------:R-:W-:Y:S01]  /*1570*/  SHF.R.S32.HI R11, RZ, 0x1f, R10 ;  /* 0x0000001fff0b7819 */ /* 0x000fe2000001140a */
[----:B------:R-:W-:Y:S01]  /*1580*/  @!P0 IMAD.IADD R23, R21, 0x1, R4 ;  /* 0x0000000115178824 */ /* 0x000fe200078e0204 */
[----:B------:R-:W-:Y:S01]  /*1590*/  LOP3.LUT R4, R19, 0x18, R10, 0xf8, !PT ;  /* 0x0000001813047812 */ /* 0x000fe200078ef80a */
[----:B------:R-:W-:Y:S01]  /*15a0*/  IMAD.IADD R25, R126, 0x1, -R25 ;  /* 0x000000017e197824 */ /* 0x000fe200078e0a19 */
[----:B------:R-:W-:Y:S01]  /*15b0*/  IADD3 R22, P0, R10, R22, RZ ;  /* 0x000000160a167210 */ /* 0x000fe20007f1e0ff */
[----:B------:R-:W-:Y:S01]  /*15c0*/  IMAD.X R5, R127, 0x1, R5, P1 ;  /* 0x000000017f057824 */ /* 0x000fe200008e0605 */
[----:B------:R-:W-:Y:S01]  /*15d0*/  SHF.R.U32.HI R19, RZ, 0x3, R19 ;  /* 0x00000003ff137819 */ /* 0x000fe20000011613 */
[----:B------:R-:W-:Y:S01]  /*15e0*/  IMAD R110, R70, 0x8, R25 ;  /* 0x00000008466e7824 */ /* 0x000fe200078e0219 */
[----:B------:R-:W-:Y:S01]  /*15f0*/  SHF.R.S32.HI R66, RZ, 0x1, R67 ;  /* 0x00000001ff427819 */ /* 0x000fe20000011443 */
[----:B------:R-:W-:Y:S01]  /*1600*/  IMAD.X R23, R11, 0x1, R23, P0 ;  /* 0x000000010b177824 */ /* 0x000fe200000e0617 */
[----:B------:R-:W-:Y:S01]  /*1610*/  SHF.R.S32.HI R21, RZ, 0x1f, R67 ;  /* 0x0000001fff157819 */ /* 0x000fe20000011443 */
[----:B------:R-:W-:Y:S01]  /*1620*/  IMAD R5, R5, c[0x0][0x1a0], RZ ;  /* 0x0000680005057a24 */ /* 0x000fe200078e02ff */
[----:B------:R-:W-:Y:S01]  /*1630*/  LOP3.LUT R19, R4, R19, RZ, 0x3c, !PT ;  /* 0x0000001304137212 */ /* 0x000fe200078e3cff */
[----:B------:R-:W-:Y:S01]  /*1640*/  IMAD.WIDE R26, R27, 0x40, R126 ;  /* 0x000000401b1a7825 */ /* 0x000fe200078e027e */
[----:B------:R-:W-:-:S02]  /*1650*/  LEA.HI R4, R21, R66, RZ, 0x2 ;  /* 0x0000004215047211 */ /* 0x000fc400078f10ff */
[----:B------:R-:W-:Y:S01]  /*1660*/  IADD3 R16, P0, R10, R0, RZ ;  /* 0x000000000a107210 */ /* 0x000fe20007f1e0ff */
[----:B------:R-:W-:Y:S01]  /*1670*/  IMAD R5, R88, c[0x0][0x1a4], R5 ;  /* 0x0000690058057a24 */ /* 0x000fe200078e0205 */
[----:B------:R-:W-:Y:S01]  /*1680*/  LEA R110, R110, R19, 0x5 ;  /* 0x000000136e6e7211 */ /* 0x000fe200078e28ff */
[----:B------:R-:W-:Y:S01]  /*1690*/  IMAD.HI.U32 R83, R8, R83, R28 ;  /* 0x0000005308537227 */ /* 0x000fe200078e001c */
[----:B------:R-:W-:Y:S02]  /*16a0*/  LOP3.LUT R19, R4, 0xfffffffc, RZ, 0xc0, !PT ;  /* 0xfffffffc04137812 */ /* 0x000fe400078ec0ff */
[----:B------:R-:W-:Y:S01]  /*16b0*/  IADD3 R85, R10, 0x20, RZ ;  /* 0x000000200a557810 */ /* 0x000fe20007ffe0ff */
[----:B------:R-:W-:Y:S01]  /*16c0*/  IMAD R4, R6, c[0x0][0x1b8], RZ ;  /* 0x00006e0006047a24 */ /* 0x000fe200078e02ff */
[C---:B------:R-:W-:Y:S01]  /*16d0*/  IADD3 R84, R10.reuse, 0x40, RZ ;  /* 0x000000400a547810 */ /* 0x040fe20007ffe0ff */
[----:B------:R-:W-:Y:S01]  /*16e0*/  IMAD.X R17, R11, 0x1, R17, P0 ;  /* 0x000000010b117824 */ /* 0x000fe200000e0611 */
[----:B------:R-:W-:Y:S01]  /*16f0*/  ISETP.GE.AND P0, PT, R85, c[0x0][0x220], PT ;  /* 0x0000880055007a0c */ /* 0x000fe20003f06270 */
[C---:B------:R-:W-:Y:S01]  /*1700*/  IMAD R0, R7.reuse, c[0x0][0x1bc], R4 ;  /* 0x00006f0007007a24 */ /* 0x040fe200078e0204 */
[----:B------:R-:W-:Y:S01]  /*1710*/  ISETP.GE.AND P1, PT, R10, c[0x0][0x220], PT ;  /* 0x000088000a007a0c */ /* 0x000fe20003f26270 */
[----:B------:R-:W-:Y:S01]  /*1720*/  IMAD.WIDE.U32 R16, R7, c[0x0][0x1b8], R16 ;  /* 0x00006e0007107a25 */ /* 0x000fe200078e0010 */
[----:B------:R-:W-:-:S02]  /*1730*/  SEL R4, RZ, 0xffffffff, P0 ;  /* 0xffffffffff047807 */ /* 0x000fc40000000000 */
[----:B------:R-:W-:Y:S01]  /*1740*/  ISETP.GE.AND P0, PT, R84, c[0x0][0x220], PT ;  /* 0x0000880054007a0c */ /* 0x000fe20003f06270 */
[----:B------:R-:W-:Y:S01]  /*1750*/  IMAD R118, R27, c[0x0][0x190], RZ ;  /* 0x000064001b767a24 */ /* 0x000fe200078e02ff */
[----:B------:R-:W-:Y:S01]  /*1760*/  IADD3 R17, R17, R0, RZ ;  /* 0x0000000011117210 */ /* 0x000fe20007ffe0ff */
[----:B------:R-:W-:Y:S01]  /*1770*/  IMAD.SHL.U32 R4, R4, 0x2, RZ ;  /* 0x0000000204047824 */ /* 0x000fe200078e00ff */
[----:B------:R-:W-:Y:S01]  /*1780*/  SEL R74, RZ, 0x4, P0 ;  /* 0x00000004ff4a7807 */ /* 0x000fe20000000000 */
[----:B------:R-:W-:Y:S01]  /*1790*/  IMAD R118, R26, c[0x0][0x194], R118 ;  /* 0x000065001a767a24 */ /* 0x000fe200078e0276 */
[----:B------:R-:W-:Y:S01]  /*17a0*/  IADD3 R124, P0, R10, R2, RZ ;  /* 0x000000020a7c7210 */ /* 0x000fe20007f1e0ff */
[----:B------:R-:W-:Y:S01]  /*17b0*/  IMAD.WIDE.U32 R88, R88, c[0x0][0x1a0], R16 ;  /* 0x0000680058587a25 */ /* 0x000fe200078e0010 */
[----:B------:R-:W-:Y:S02]  /*17c0*/  SHF.R.S32.HI R17, RZ, 0x1f, R76 ;  /* 0x0000001fff117819 */ /* 0x000fe4000001144c */
[----:B------:R-:W-:Y:S01]  /*17d0*/  SEL R15, RZ, 0x1, P1 ;  /* 0x00000001ff0f7807 */ /* 0x000fe20000800000 */
[----:B------:R-:W-:Y:S01]  /*17e0*/  IMAD.X R125, R11, 0x1, R13, P0 ;  /* 0x000000010b7d7824 */ /* 0x000fe200000e060d */
[----:B------:R-:W-:Y:S01]  /*17f0*/  LEA.HI R92, R17, R76, RZ, 0x6 ;  /* 0x0000004c115c7211 */ /* 0x000fe200078f30ff */
[----:B------:R-:W-:Y:S01]  /*1800*/  IMAD.WIDE.U32 R22, R26, c[0x0][0x190], R22 ;  /* 0x000064001a167a25 */ /* 0x000fe200078e0016 */
[----:B------:R-:W-:-:S02]  /*1810*/  LOP3.LUT R9, R9, 0xffffffe0, RZ, 0xc0, !PT ;  /* 0xffffffe009097812 */ /* 0x000fc400078ec0ff */
[----:B------:R-:W-:Y:S01]  /*1820*/  SHF.R.S32.HI R92, RZ, 0x6, R92 ;  /* 0x00000006ff5c7819 */ /* 0x000fe2000001145c */
[----:B------:R-:W-:Y:S01]  /*1830*/  IMAD.SHL.U32 R80, R80, 0x4, RZ ;  /* 0x0000000450507824 */ /* 0x000fe200078e00ff */
[----:B------:R-:W-:Y:S01]  /*1840*/  SHF.R.S32.HI R79, RZ, 0x1, R83 ;  /* 0x00000001ff4f7819 */ /* 0x000fe20000011453 */
[----:B------:R-:W-:Y:S01]  /*1850*/  IMAD.IADD R66, R66, 0x1, -R19 ;  /* 0x0000000142427824 */ /* 0x000fe200078e0a13 */
[----:B------:R-:W-:Y:S01]  /*1860*/  IMNMX R92, RZ, R92, !PT ;  /* 0x0000005cff5c7217 */ /* 0x000fe20007800200 */
[----:B------:R-:W-:Y:S01]  /*1870*/  IMAD.IADD R119, R23, 0x1, R118 ;  /* 0x0000000117777824 */ /* 0x000fe200078e0276 */
[----:B------:R-:W-:Y:S01]  /*1880*/  SHF.R.S32.HI R113, RZ, 0x1f, R112 ;  /* 0x0000001fff717819 */ /* 0x000fe20000011470 */
[----:B------:R-:W-:Y:S01]  /*1890*/  IMAD.IADD R64, R60, 0x1, -R9 ;  /* 0x000000013c407824 */ /* 0x000fe200078e0a09 */
[----:B------:R-:W-:Y:S01]  /*18a0*/  ISETP.GT.AND P0, PT, R87, R92, PT ;  /* 0x0000005c5700720c */ /* 0x000fe20003f04270 */
[----:B------:R-:W-:Y:S01]  /*18b0*/  IMAD R81, R126, R79, R80 ;  /* 0x0000004f7e517224 */ /* 0x000fe200078e0250 */
[----:B------:R-:W-:Y:S01]  /*18c0*/  LOP3.LUT R15, R4, 0x2, R15, 0xe2, !PT ;  /* 0x00000002040f7812 */ /* 0x000fe200078ee20f */
[----:B------:R-:W-:Y:S01]  /*18d0*/  IMAD.MOV.U32 R118, RZ, RZ, R22 ;  /* 0x000000ffff767224 */ /* 0x000fe200078e0016 */
[----:B------:R-:W-:Y:S01]  /*18e0*/  LOP3.LUT P1, RZ, R66, 0x2, RZ, 0xc0, !PT ;  /* 0x0000000242ff7812 */ /* 0x000fe2000782c0ff */
[----:B------:R-:W-:Y:S01]  /*18f0*/  IMAD R75, R113, c[0x0][0x1a8], RZ ;  /* 0x00006a00714b7a24 */ /* 0x000fe200078e02ff */
[----:B------:R-:W-:Y:S01]  /*1900*/  LOP3.LUT R74, R15, R74, RZ, 0xfc, !PT ;  /* 0x0000004a0f4a7212 */ /* 0x000fe200078efcff */
[----:B------:R-:W-:Y:S01]  /*1910*/  IMAD R9, R127, c[0x0][0x198], RZ ;  /* 0x000066007f097a24 */ /* 0x000fe200078e02ff */
[----:B------:R-:W-:Y:S01]  /*1920*/  SHF.L.U32 R82, R79, 0x5, RZ ;  /* 0x000000054f527819 */ /* 0x000fe200000006ff */
[----:B------:R-:W-:Y:S01]  /*1930*/  IMAD.MOV.U32 R0, RZ, RZ, 0x5 ;  /* 0x00000005ff007424 */ /* 0x000fe200078e00ff */
[--C-:B------:R-:W-:Y:S01]  /*1940*/  SHF.R.S32.HI R78, RZ, 0x1f, R81.reuse ;  /* 0x0000001fff4e7819 */ /* 0x100fe20000011451 */
[----:B------:R-:W-:Y:S01]  /*1950*/  IMAD.MOV.U32 R15, RZ, RZ, c[0x0][0x198] ;  /* 0x00006600ff0f7624 */ /* 0x000fe200078e00ff */
[----:B------:R-:W-:Y:S01]  /*1960*/  SEL R49, R49, 0xfffffff0, !P1 ;  /* 0xfffffff031317807 */ /* 0x000fe20004800000 */
[----:B------:R-:W-:Y:S01]  /*1970*/  IMAD.IADD R80, R80, 0x1, R81 ;  /* 0x0000000150507824 */ /* 0x000fe200078e0251 */
[-C--:B------:R-:W-:Y:S01]  /*1980*/  SHF.L.U64.HI R58, R59, R0.reuse, c[0x0][0x1a4] ;  /* 0x000069003b3a7619 */ /* 0x080fe20000010200 */
[----:B------:R-:W-:Y:S01]  /*1990*/  IMAD R75, R112, c[0x0][0x1ac], R75 ;  /* 0x00006b00704b7a24 */ /* 0x000fe200078e024b */
[C---:B------:R-:W-:Y:S01]  /*19a0*/  SHF.L.U32 R65, R15.reuse, 0x5, RZ ;  /* 0x000000050f417819 */ /* 0x040fe200000006ff */
[C---:B------:R-:W-:Y:S01]  /*19b0*/  IMAD R9, R126.reuse, c[0x0][0x19c], R9 ;  /* 0x000067007e097a24 */ /* 0x040fe200078e0209 */
[----:B------:R-:W-:Y:S01]  /*19c0*/  SHF.L.U64.HI R62, R15, R0, c[0x0][0x19c] ;  /* 0x000067000f3e7619 */ /* 0x000fe20000010200 */
[----:B------:R-:W-:Y:S01]  /*19d0*/  IMAD.WIDE.U32 R124, R126, c[0x0][0x198], R124 ;  /* 0x000066007e7c7a25 */ /* 0x000fe200078e007c */
[----:B------:R-:W-:-:S03]  /*19e0*/  SHF.R.S32.HI R77, RZ, 0x1f, R80 ;  /* 0x0000001fff4d7819 */ /* 0x000fc60000011450 */
[----:B------:R-:W-:-:S04]  /*19f0*/  IMAD.WIDE.U32 R118, R112, c[0x0][0x1a8], R118 ;  /* 0x00006a0070767a25 */ /* 0x000fc800078e0076 */
[----:B------:R-:W-:Y:S02]  /*1a00*/  IMAD.SHL.U32 R59, R59, 0x20, RZ ;  /* 0x000000203b3b7824 */ /* 0x000fe400078e00ff */
[----:B------:R-:W-:Y:S02]  /*1a10*/  IMAD.IADD R56, R125, 0x1, R9 ;  /* 0x000000017d387824 */ /* 0x000fe400078e0209 */
        /* <DEDUP_REMOVED lines=13> */
[----:B------:R-:W-:Y:S01]  /*1af0*/  IMAD R4, R61, c[0x0][0x280], RZ ;  /* 0x0000a0003d047a24 */ /* 0x000fe200078e02ff */
[C---:B------:R-:W-:Y:S01]  /*1b00*/  IADD3 R106, R82.reuse, 0x20, RZ ;  /* 0x00000020526a7810 */ /* 0x040fe20007ffe0ff */
[----:B------:R-:W-:Y:S01]  /*1b10*/  IMAD.IADD R13, R13, 0x1, R2 ;  /* 0x000000010d0d7824 */ /* 0x000fe200078e0202 */
[----:B------:R-:W-:Y:S01]  /*1b20*/  IADD3 R104, R82, 0x40, RZ ;  /* 0x0000004052687810 */ /* 0x000fe20007ffe0ff */
[----:B------:R-:W-:Y:S01]  /*1b30*/  IMAD R9, R5, c[0x0][0x290], RZ ;  /* 0x0000a40005097a24 */ /* 0x000fe200078e02ff */
[----:B------:R-:W-:Y:S01]  /*1b40*/  LOP3.LUT R109, R107, 0x1, RZ, 0xc0, !PT ;  /* 0x000000016b6d7812 */ /* 0x000fe200078ec0ff */
[----:B------:R-:W-:Y:S01]  /*1b50*/  IMAD R5, R5, c[0x0][0x288], RZ ;  /* 0x0000a20005057a24 */ /* 0x000fe200078e02ff */
[----:B------:R-:W-:Y:S01]  /*1b60*/  LOP3.LUT R108, R107, 0x2, RZ, 0xc0, !PT ;  /* 0x000000026b6c7812 */ /* 0x000fe200078ec0ff */
[C---:B------:R-:W-:Y:S01]  /*1b70*/  IMAD.WIDE.U32 R14, R63.reuse, c[0x0][0x280], R10 ;  /* 0x0000a0003f0e7a25 */ /* 0x040fe200078e000a */
[----:B------:R-:W-:Y:S01]  /*1b80*/  IADD3 R90, R126, 0x20, RZ ;  /* 0x000000207e5a7810 */ /* 0x000fe20007ffe0ff */
[----:B------:R-:W-:Y:S01]  /*1b90*/  ULDC.U8 UR8, c[0x0][0x313] ;  /* 0x0000c4c000087ab9 */ /* 0x000fe20000000000 */
[----:B------:R-:W-:Y:S01]  /*1ba0*/  SHF.R.S32.HI R105, RZ, 0x1f, R82 ;  /* 0x0000001fff697819 */ /* 0x000fe20000011452 */
[----:B------:R-:W-:Y:S01]  /*1bb0*/  IMAD R4, R63, c[0x0][0x284], R4 ;  /* 0x0000a1003f047a24 */ /* 0x000fe200078e0204 */
[----:B------:R-:W-:Y:S01]  /*1bc0*/  LOP3.LUT R107, R107, 0x4, RZ, 0xc0, !PT ;  /* 0x000000046b6b7812 */ /* 0x000fe200078ec0ff */
[C---:B------:R-:W-:Y:S01]  /*1bd0*/  IMAD R5, R8.reuse, c[0x0][0x28c], R5 ;  /* 0x0000a30008057a24 */ /* 0x040fe200078e0205 */
[----:B------:R-:W-:Y:S01]  /*1be0*/  SHF.R.S32.HI R103, RZ, 0x1f, R106 ;  /* 0x0000001fff677819 */ /* 0x000fe2000001146a */
[----:B------:R-:W-:Y:S01]  /*1bf0*/  IMAD.WIDE.U32 R12, R8, c[0x0][0x288], R12 ;  /* 0x0000a200080c7a25 */ /* 0x000fe200078e000c */
[----:B------:R-:W-:-:S03]  /*1c00*/  SHF.R.S32.HI R102, RZ, 0x1f, R104 ;  /* 0x0000001fff667819 */ /* 0x000fc60000011468 */
[----:B------:R-:W-:Y:S02]  /*1c10*/  IMAD.IADD R15, R15, 0x1, R4 ;  /* 0x000000010f0f7824 */ /* 0x000fe400078e0204 */
[C---:B------:R-:W-:Y:S02]  /*1c20*/  IMAD R2, R6.reuse, c[0x0][0x2a0], RZ ;  /* 0x0000a80006027a24 */ /* 0x040fe400078e02ff */
[----:B------:R-:W-:Y:S02]  /*1c30*/  IMAD.IADD R5, R13, 0x1, R5 ;  /* 0x000000010d057824 */ /* 0x000fe400078e0205 */
[----:B------:R-:W-:Y:S02]  /*1c40*/  IMAD R6, R6, c[0x0][0x298], RZ ;  /* 0x0000a60006067a24 */ /* 0x000fe400078e02ff */
[----:B------:R-:W-:Y:S02]  /*1c50*/  IMAD.MOV.U32 R4, RZ, RZ, R12 ;  /* 0x000000ffff047224 */ /* 0x000fe400078e000c */
[----:B------:R-:W-:-:S02]  /*1c60*/  IMAD R137, R7, c[0x0][0x29c], R6 ;  /* 0x0000a70007897a24 */ /* 0x000fc400078e0206 */
[----:B------:R-:W-:-:S04]  /*1c70*/  IMAD.WIDE.U32 R4, R7, c[0x0][0x298], R4 ;  /* 0x0000a60007047a25 */ /* 0x000fc800078e0004 */
[----:B------:R-:W-:Y:S01]  /*1c80*/  IMAD R9, R8, c[0x0][0x294], R9 ;  /* 0x0000a50008097a24 */ /* 0x000fe200078e0209 */
[----:B------:R-:W-:Y:S01]  /*1c90*/  LEA R136, P0, R4, c[0x0][0x268], 0x1 ;  /* 0x00009a0004887a11 */ /* 0x000fe200078008ff */
[----:B------:R-:W-:-:S04]  /*1ca0*/  IMAD.WIDE.U32 R14, R8, c[0x0][0x290], R14 ;  /* 0x0000a400080e7a25 */ /* 0x000fc800078e000e */
[----:B------:R-:W-:Y:S02]  /*1cb0*/  IMAD.IADD R137, R5, 0x1, R137 ;  /* 0x0000000105897824 */ /* 0x000fe400078e0289 */
[----:B------:R-:W-:Y:S02]  /*1cc0*/  IMAD.IADD R122, R122, 0x1, R3 ;  /* 0x000000017a7a7824 */ /* 0x000fe400078e0203 */
[----:B------:R-:W-:Y:S01]  /*1cd0*/  IMAD.IADD R9, R15, 0x1, R9 ;  /* 0x000000010f097824 */ /* 0x000fe200078e0209 */
[----:B------:R-:W-:Y:S01]  /*1ce0*/  LEA.HI.X R137, R4, c[0x0][0x26c], R137, 0x1, P0 ;  /* 0x00009b0004897a11 */ /* 0x000fe200000f0c89 */
[----:B------:R-:W-:Y:S01]  /*1cf0*/  IMAD.MOV.U32 R8, RZ, RZ, R14 ;  /* 0x000000ffff087224 */ /* 0x000fe200078e000e */
[C---:B------:R-:W-:Y:S01]  /*1d00*/  LEA R130, P0, R88.reuse, c[0x0][0x170], 0x1 ;  /* 0x00005c0058827a11 */ /* 0x040fe200078008ff */
[----:B------:R-:W-:Y:S02]  /*1d10*/  IMAD.MOV.U32 R3, RZ, RZ, c[0x0][0x288] ;  /* 0x0000a200ff037624 */ /* 0x000fe400078e00ff */
[----:B------:R-:W-:Y:S01]  /*1d20*/  IMAD R122, R79, R122, RZ ;  /* 0x0000007a4f7a7224 */ /* 0x000fe200078e02ff */
[----:B------:R-:W-:Y:S01]  /*1d30*/  LEA.HI.X R131, R88, c[0x0][0x174], R86, 0x1, P0 ;  /* 0x00005d0058837a11 */ /* 0x000fe200000f0c56 */
[----:B------:R-:W-:Y:S01]  /*1d40*/  IMAD R101, R7, c[0x0][0x2a4], R2 ;  /* 0x0000a90007657a24 */ /* 0x000fe200078e0202 */
[----:B------:R-:W-:Y:S01]  /*1d50*/  SHF.L.U64.HI R91, R3, R0, c[0x0][0x28c] ;  /* 0x0000a300035b7619 */ /* 0x000fe20000010200 */
[----:B------:R-:W-:Y:S01]  /*1d60*/  IMAD.WIDE.U32 R8, R7, c[0x0][0x2a0], R8 ;  /* 0x0000a80007087a25 */ /* 0x000fe200078e0008 */
[----:B------:R-:W-:-:S03]  /*1d70*/  IADD3 R50, P0, R81, R122, RZ ;  /* 0x0000007a51327210 */ /* 0x000fc60007f1e0ff */
[----:B------:R-:W-:Y:S01]  /*1d80*/  IMAD.MOV.U32 R95, RZ, RZ, c[0x0][0x290] ;  /* 0x0000a400ff5f7624 */ /* 0x000fe200078e00ff */
[----:B------:R-:W-:Y:S01]  /*1d90*/  LEA R100, P1, R8, c[0x0][0x270], 0x1 ;  /* 0x00009c0008647a11 */ /* 0x000fe200078208ff */
[----:B------:R-:W-:Y:S01]  /*1da0*/  IMAD.SHL.U32 R94, R3, 0x20, RZ ;  /* 0x00000020035e7824 */ /* 0x000fe200078e00ff */
[----:B------:R-:W-:Y:S01]  /*1db0*/  SHF.R.S32.HI R3, RZ, 0x1f, R122 ;  /* 0x0000001fff037819 */ /* 0x000fe2000001147a */
[----:B------:R-:W-:Y:S01]  /*1dc0*/  IMAD.IADD R101, R9, 0x1, R101 ;  /* 0x0000000109657824 */ /* 0x000fe200078e0265 */
[----:B------:R-:W-:Y:S01]  /*1dd0*/  IADD3 R122, P2, R80, R122, RZ ;  /* 0x0000007a507a7210 */ /* 0x000fe20007f5e0ff */
[----:B------:R-:W-:Y:S01]  /*1de0*/  IMAD.MOV.U32 R9, RZ, RZ, R87 ;  /* 0x000000ffff097224 */ /* 0x000fe200078e0057 */
        /* <DEDUP_REMOVED lines=29> */
.L_x_5421:
        /* <DEDUP_REMOVED lines=18> */
.L_x_5374:
[----:B------:R-:W-:Y:S05]  /*20e0*/  BSYNC B0 ;  /* 0x0000000000007941 */ /* 0x000fea0003800000 */
.L_x_5373:
        /* <DEDUP_REMOVED lines=18> */
.L_x_5376:
[----:B------:R-:W-:Y:S05]  /*2210*/  BSYNC B0 ;  /* 0x0000000000007941 */ /* 0x000fea0003800000 */
.L_x_5375:
        /* <DEDUP_REMOVED lines=65> */
.L_x_5382:
[----:B------:R-:W-:Y:S05]  /*2630*/  BSYNC B0 ;  /* 0x0000000000007941 */ /* 0x000fea0003800000 */
.L_x_5381:
        /* <DEDUP_REMOVED lines=50> */
.L_x_5384:
[----:B------:R-:W-:Y:S05]  /*2960*/  BSYNC B0 ;  /* 0x0000000000007941 */ /* 0x000fea0003800000 */
.L_x_5383:
        /* <DEDUP_REMOVED lines=49> */
.L_x_5380:
[----:B------:R-:W-:Y:S05]  /*2c80*/  BSYNC B1 ;  /* 0x0000000000017941 */ /* 0x000fea0003800000 */
.L_x_5379:
        /* <DEDUP_REMOVED lines=57> */
.L_x_5388:
[----:B------:R-:W-:Y:S05]  /*3020*/  BSYNC B0 ;  /* 0x0000000000007941 */ /* 0x000fea0003800000 */
.L_x_5387:
        /* <DEDUP_REMOVED lines=50> */
.L_x_5390:
[----:B------:R-:W-:Y:S05]  /*3350*/  BSYNC B0 ;  /* 0x0000000000007941 */ /* 0x000fea0003800000 */
.L_x_5389:
        /* <DEDUP_REMOVED lines=49> */
.L_x_5386:
[----:B------:R-:W-:Y:S05]  /*3670*/  BSYNC B1 ;  /* 0x0000000000017941 */ /* 0x000fea0003800000 */
.L_x_5385:
        /* <DEDUP_REMOVED lines=8> */
.L_x_5378:
        /* <DEDUP_REMOVED lines=89> */
.L_x_5397:
[----:B------:R-:W-:Y:S05]  /*3c90*/  BSYNC B0 ;  /* 0x0000000000007941 */ /* 0x000fea0003800000 */
.L_x_5396:
[----:B-----5:R2:W-:Y:S02]  /*3ca0*/  STG.E.128 [R132.64], R44 ;  /* 0x0000002c84007986 */ /* 0x0205e4000c101d06 */
.L_x_5395:
[----:B------:R-:W-:Y:S05]  /*3cb0*/  BSYNC B1 ;  /* 0x0000000000017941 */ /* 0x000fea0003800000 */
.L_x_5394:
        /* <DEDUP_REMOVED lines=87> */
.L_x_5401:
[----:B------:R-:W-:Y:S05]  /*4230*/  BSYNC B0 ;  /* 0x0000000000007941 */ /* 0x000fea0003800000 */
.L_x_5400:
[----:B-----5:R3:W-:Y:S02]  /*4240*/  STG.E.128 [R132.64+0x40], R44 ;  /* 0x0000402c84007986 */ /* 0x0207e4000c101d06 */
.L_x_5399:
[----:B------:R-:W-:Y:S05]  /*4250*/  BSYNC B1 ;  /* 0x0000000000017941 */ /* 0x000fea0003800000 */
.L_x_5398:
        /* <DEDUP_REMOVED lines=86> */
.L_x_5403:
[----:B------:R-:W-:Y:S05]  /*47c0*/  BSYNC B0 ;  /* 0x0000000000007941 */ /* 0x000fea0003800000 */
.L_x_5402:
[----:B-----5:R3:W-:Y:S02]  /*47d0*/  STG.E.128 [R132.64+0x80], R44 ;  /* 0x0000802c84007986 */ /* 0x0207e4000c101d06 */
.L_x_5393:
[----:B------:R-:W-:Y:S05]  /*47e0*/  BSYNC B2 ;  /* 0x0000000000027941 */ /* 0x000fea0003800000 */
.L_x_5392:
        /* <DEDUP_REMOVED lines=93> */
.L_x_5409:
[----:B------:R-:W-:Y:S05]  /*4dc0*/  BSYNC B0 ;  /* 0x0000000000007941 */ /* 0x000fea0003800000 */
.L_x_5408:
[----:B-----5:R3:W-:Y:S02]  /*4dd0*/  STG.E.128 [R134.64], R44 ;  /* 0x0000002c86007986 */ /* 0x0207e4000c101d06 */
.L_x_5407:
[----:B------:R-:W-:Y:S05]  /*4de0*/  BSYNC B1 ;  /* 0x0000000000017941 */ /* 0x000fea0003800000 */
.L_x_5406:
        /* <DEDUP_REMOVED lines=93> */
.L_x_5413:
[----:B------:R-:W-:Y:S05]  /*53c0*/  BSYNC B0 ;  /* 0x0000000000007941 */ /* 0x000fea0003800000 */
.L_x_5412:
[----:B-----5:R3:W-:Y:S02]  /*53d0*/  STG.E.128 [R134.64+0x40], R44 ;  /* 0x0000402c86007986 */ /* 0x0207e4000c101d06 */
.L_x_5411:
[----:B------:R-:W-:Y:S05]  /*53e0*/  BSYNC B1 ;  /* 0x0000000000017941 */ /* 0x000fea0003800000 */
.L_x_5410:
        /* <DEDUP_REMOVED lines=92> */
.L_x_5415:
[----:B------:R-:W-:Y:S05]  /*59b0*/  BSYNC B0 ;  /* 0x0000000000007941 */ /* 0x000fea0003800000 */
.L_x_5414:
[----:B-----5:R3:W-:Y:S02]  /*59c0*/  STG.E.128 [R134.64+0x80], R44 ;  /* 0x0000802c86007986 */ /* 0x0207e4000c101d06 */
.L_x_5405:
[----:B------:R-:W-:Y:S05]  /*59d0*/  BSYNC B2 ;  /* 0x0000000000027941 */ /* 0x000fea0003800000 */
.L_x_5404:
        /* <DEDUP_REMOVED lines=8> */
.L_x_5377:
        /* <DEDUP_REMOVED lines=11> */
.L_x_5417:
[----:B------:R-:W-:Y:S05]  /*5b10*/  BSYNC B0 ;  /* 0x0000000000007941 */ /* 0x000fea0003800000 */
.L_x_5416:
        /* <DEDUP_REMOVED lines=12> */
.L_x_5418:
[----:B------:R-:W-:Y:S05]  /*5be0*/  BSYNC B0 ;  /* 0x0000000000007941 */ /* 0x000fea0003800000 */
.L_x_5391:
        /* <DEDUP_REMOVED lines=80> */
.L_x_5419:
        /* <DEDUP_REMOVED lines=8> */
.L_x_5420:
[----:B------:R-:W-:Y:S04]  /*6170*/  IADD3 R9, R9, -0x1, RZ ;  /* 0xffffffff09097810 */ /* 0x000fe80007ffe0ff */
[----:B------:R-:W-:Y:S11]  /*6180*/  ISETP.GT.AND P0, PT, R9, R92, PT ;  /* 0x0000005c0900720c */ /* 0x000ff60003f04270 */
[----:B------:R-:W-:Y:S02]  /*6190*/  @!UPT UIADD3 URZ, URZ, URZ, URZ ;  /* 0x0000003f3f3ff290 */ /* 0x000fe4000fffe03f */
[----:B------:R-:W-:-:S05]  /*61a0*/  @P0 BRA `(.L_x_5421) ;  /* 0xffffbe1000000947 */ /* 0x000fca000383ffff */
.L_x_5372:
        /* <DEDUP_REMOVED lines=23> */
[----:B------:R-:W-:Y:S02]  /*6320*/  IADD3 R3, P6, R80, R2, RZ ;  /* 0x0000000250037210 */ /* 0x000fe40007fde0ff */
[----:B------:R-:W-:Y:S02]  /*6330*/  SHF.R.S32.HI R2, RZ, 0x1f, R2 ;  /* 0x0000001fff027819 */ /* 0x000fe40000011402 */
[----:B------:R-:W-:Y:S02]  /*6340*/  IADD3.X R75, R75, UR5, RZ, P4, !PT ;  /* 0x000000054b4b7c10 */ /* 0x000fe4000a7fe4ff */
[----:B------:R-:W-:Y:S01]  /*6350*/  ISETP.GE.AND P4, PT, R126, R25, PT ;  /* 0x000000197e00720c */ /* 0x000fe20003f86270 */
[--C-:B------:R-:W-:Y:S01]  /*6360*/  IMAD.X R78, R78, 0x1, R2.reuse, P2 ;  /* 0x000000014e4e7824 */ /* 0x100fe200010e0602 */
[----:B------:R-:W-:Y:S01]  /*6370*/  ISETP.NE.AND P2, PT, RZ, UR4, PT ;  /* 0x00000004ff007c0c */ /* 0x000fe2000bf45270 */
[----:B------:R-:W-:Y:S01]  /*6380*/  IMAD.X R9, R77, 0x1, R2, P6 ;  /* 0x000000014d097824 */ /* 0x000fe200030e0602 */
[----:B------:R-:W-:-:S02]  /*6390*/  LEA R26, P5, R0, c[0x0][0x160], 0x1 ;  /* 0x00005800001a7a11 */ /* 0x000fc400078a08ff */
[----:B------:R-:W-:Y:S02]  /*63a0*/  ISETP.GT.AND P4, PT, R60, -0x4, !P4 ;  /* 0xfffffffc3c00780c */ /* 0x000fe40006784270 */
[----:B------:R-:W-:-:S07]  /*63b0*/  LEA.HI.X R27, R0, c[0x0][0x164], R75, 0x1, P5 ;  /* 0x00005900001b7a11 */ /* 0x000fce00028f0c4b */
        /* <DEDUP_REMOVED lines=29> */
[----:B----4-:R-:W-:Y:S02]  /*6590*/  LOP3.LUT R13, R2, 0xffff0000, RZ, 0xc0, !PT ;  /* 0xffff0000020d7812 */ /* 0x010fe400078ec0ff */
[C---:B------:R-:W-:Y:S02]  /*65a0*/  LOP3.LUT R23, R3.reuse, 0xffff0000, RZ, 0xc0, !PT ;  /* 0xffff000003177812 */ /* 0x040fe400078ec0ff */
[----:B--2---:R-:W-:Y:S01]  /*65b0*/  LOP3.LUT R33, R4, 0xffff0000, RZ, 0xc0, !PT ;  /* 0xffff000004217812 */ /* 0x004fe200078ec0ff */
[-C--:B------:R-:W-:Y:S01]  /*65c0*/  FMUL.FTZ R21, R0, R13.reuse ;  /* 0x0000000d00157220 */ /* 0x080fe20000410000 */
[----:B------:R-:W-:Y:S01]  /*65d0*/  SHF.L.U32 R2, R2, 0x10, RZ ;  /* 0x0000001002027819 */ /* 0x000fe200000006ff */
[C---:B------:R-:W-:Y:S01]  /*65e0*/  FMUL.FTZ R20, R6.reuse, R13 ;  /* 0x0000000d06147220 */ /* 0x040fe20000410000 */
[----:B------:R-:W-:Y:S01]  /*65f0*/  SHF.L.U32 R3, R3, 0x10, RZ ;  /* 0x0000001003037819 */ /* 0x000fe200000006ff */
[-C--:B------:R-:W-:Y:S01]  /*6600*/  FFMA.FTZ R21, R6, R33.reuse, -R21 ;  /* 0x0000002106157223 */ /* 0x080fe20000010815 */
[C---:B------:R-:W-:Y:S01]  /*6610*/  LOP3.LUT R31, R5.reuse, 0xffff0000, RZ, 0xc0, !PT ;  /* 0xffff0000051f7812 */ /* 0x040fe200078ec0ff */
[----:B------:R-:W-:Y:S01]  /*6620*/  FFMA.FTZ R20, R0, R33, R20 ;  /* 0x0000002100147223 */ /* 0x000fe20000010014 */
[----:B------:R-:W-:Y:S01]  /*6630*/  SHF.L.U32 R5, R5, 0x10, RZ ;  /* 0x0000001005057819 */ /* 0x000fe200000006ff */
[----:B------:R-:W-:-:S02]  /*6640*/  FMUL.FTZ R13, R12, R23 ;  /* 0x000000170c0d7220 */ /* 0x000fc40000410000 */
[-C--:B------:R-:W-:Y:S01]  /*6650*/  FMUL.FTZ R0, R17, R2.reuse ;  /* 0x0000000211007220 */ /* 0x080fe20000410000 */
[----:B------:R-:W-:Y:S01]  /*6660*/  F2FP.BF16.PACK_AB R20, R20, R21 ;  /* 0x000000151414723e */ /* 0x000fe200000010ff */
[----:B------:R-:W-:Y:S02]  /*6670*/  FMUL.FTZ R6, R7, R2 ;  /* 0x0000000207067220 */ /* 0x000fe40000410000 */
[----:B------:R-:W-:Y:S02]  /*6680*/  FMUL.FTZ R23, R16, R23 ;  /* 0x0000001710177220 */ /* 0x000fe40000410000 */
[-C--:B------:R-:W-:Y:S02]  /*6690*/  FMUL.FTZ R2, R14, R3.reuse ;  /* 0x000000030e027220 */ /* 0x080fe40000410000 */
[----:B------:R-:W-:Y:S02]  /*66a0*/  IMAD.U32 R4, R4, 0x10000, RZ ;  /* 0x0001000004047824 */ /* 0x000fe400078e00ff */
        /* <DEDUP_REMOVED lines=11> */
.L_x_5430:
[----:B------:R-:W-:Y:S05]  /*6760*/  BSYNC B0 ;  /* 0x0000000000007941 */ /* 0x000fea0003800000 */
.L_x_5429:
[----:B-----5:R4:W-:Y:S02]  /*6770*/  STS.128 [R123], R12 ;  /* 0x0000000c7b007388 */ /* 0x0209e40000000c00 */
.L_x_5428:
[----:B------:R-:W-:Y:S05]  /*6780*/  BSYNC B1 ;  /* 0x0000000000017941 */ /* 0x000fea0003800000 */
.L_x_5427:
        /* <DEDUP_REMOVED lines=18> */
[C---:B------:R-:W-:Y:S02]  /*68b0*/  LOP3.LUT R23, R3.reuse, 0xffff0000, RZ, 0xc0, !PT ;  /* 0xffff000003177812 */ /* 0x040fe400078ec0ff */
[----:B---3--:R-:W-:Y:S01]  /*68c0*/  LOP3.LUT R33, R4, 0xffff0000, RZ, 0xc0, !PT ;  /* 0xffff000004217812 */ /* 0x008fe200078ec0ff */
        /* <DEDUP_REMOVED lines=26> */
.L_x_5434:
[----:B------:R-:W-:Y:S05]  /*6a70*/  BSYNC B0 ;  /* 0x0000000000007941 */ /* 0x000fea0003800000 */
.L_x_5433:
[----:B-----5:R1:W-:Y:S02]  /*6a80*/  STS.128 [R123+0x1000], R12 ;  /* 0x0010000c7b007388 */ /* 0x0203e40000000c00 */
.L_x_5432:
[----:B------:R-:W-:Y:S05]  /*6a90*/  BSYNC B1 ;  /* 0x0000000000017941 */ /* 0x000fea0003800000 */
.L_x_5431:
        /* <DEDUP_REMOVED lines=8> */
[C---:B-----5:R-:W-:Y:S02]  /*6b20*/  SHF.L.U32 R6, R13.reuse, 0x10, RZ ;  /* 0x000000100d067819 */ /* 0x060fe400000006ff */
[----:B------:R-:W-:Y:S02]  /*6b30*/  LOP3.LUT R0, R13, 0xffff0000, RZ, 0xc0, !PT ;  /* 0xffff00000d007812 */ /* 0x000fe400078ec0ff */
[C---:B------:R-:W-:Y:S02]  /*6b40*/  SHF.L.U32 R7, R12.reuse, 0x10, RZ ;  /* 0x000000100c077819 */ /* 0x040fe400000006ff */
[----:B------:R-:W-:-:S02]  /*6b50*/  LOP3.LUT R17, R12, 0xffff0000, RZ, 0xc0, !PT ;  /* 0xffff00000c117812 */ /* 0x000fc400078ec0ff */
[C---:B------:R-:W-:Y:S02]  /*6b60*/  LOP3.LUT R12, R15.reuse, 0xffff0000, RZ, 0xc0, !PT ;  /* 0xffff00000f0c7812 */ /* 0x040fe400078ec0ff */
[----:B------:R-:W-:Y:S01]  /*6b70*/  SHF.L.U32 R16, R15, 0x10, RZ ;  /* 0x000000100f107819 */ /* 0x000fe200000006ff */
[C---:B------:R-:W-:Y:S01]  /*6b80*/  IMAD.U32 R15, R14.reuse, 0x10000, RZ ;  /* 0x000100000e0f7824 */ /* 0x040fe200078e00ff */
[----:B------:R-:W-:Y:S02]  /*6b90*/  LOP3.LUT R14, R14, 0xffff0000, RZ, 0xc0, !PT ;  /* 0xffff00000e0e7812 */ /* 0x000fe400078ec0ff */
[----:B----4-:R-:W-:Y:S02]  /*6ba0*/  LOP3.LUT R13, R2, 0xffff0000, RZ, 0xc0, !PT ;  /* 0xffff0000020d7812 */ /* 0x010fe400078ec0ff */
[C---:B------:R-:W-:Y:S01]  /*6bb0*/  LOP3.LUT R19, R3.reuse, 0xffff0000, RZ, 0xc0, !PT ;  /* 0xffff000003137812 */ /* 0x040fe200078ec0ff */
[----:B------:R-:W-:Y:S01]  /*6bc0*/  IMAD.U32 R3, R3, 0x10000, RZ ;  /* 0x0001000003037824 */ /* 0x000fe200078e00ff */
[----:B--2---:R-:W-:Y:S01]  /*6bd0*/  LOP3.LUT R23, R4, 0xffff0000, RZ, 0xc0, !PT ;  /* 0xffff000004177812 */ /* 0x004fe200078ec0ff */
[----:B------:R-:W-:Y:S01]  /*6be0*/  FMUL.FTZ R9, R0, R13 ;  /* 0x0000000d00097220 */ /* 0x000fe20000410000 */
[----:B------:R-:W-:Y:S01]  /*6bf0*/  LOP3.LUT R21, R5, 0xffff0000, RZ, 0xc0, !PT ;  /* 0xffff000005157812 */ /* 0x000fe200078ec0ff */
[-C--:B------:R-:W-:Y:S01]  /*6c00*/  FMUL.FTZ R8, R12, R19.reuse ;  /* 0x000000130c087220 */ /* 0x080fe20000410000 */
[----:B------:R-:W-:Y:S01]  /*6c10*/  SHF.L.U32 R2, R2, 0x10, RZ ;  /* 0x0000001002027819 */ /* 0x000fe200000006ff */
[----:B------:R-:W-:Y:S01]  /*6c20*/  FMUL.FTZ R19, R16, R19 ;  /* 0x0000001310137220 */ /* 0x000fe20000410000 */
[----:B------:R-:W-:Y:S01]  /*6c30*/  SHF.L.U32 R4, R4, 0x10, RZ ;  /* 0x0000001004047819 */ /* 0x000fe200000006ff */
[----:B------:R-:W-:-:S02]  /*6c40*/  FMUL.FTZ R13, R6, R13 ;  /* 0x0000000d060d7220 */ /* 0x000fc40000410000 */
[----:B------:R-:W-:Y:S01]  /*6c50*/  FFMA.FTZ R9, R6, R23, -R9 ;  /* 0x0000001706097223 */ /* 0x000fe20000010809 */
[----:B------:R-:W-:Y:S01]  /*6c60*/  SHF.L.U32 R6, R5, 0x10, RZ ;  /* 0x0000001005067819 */ /* 0x000fe200000006ff */
[----:B------:R-:W-:Y:S02]  /*6c70*/  FFMA.FTZ R19, R12, R21, R19 ;  /* 0x000000150c137223 */ /* 0x000fe40000010013 */
[-C--:B------:R-:W-:Y:S02]  /*6c80*/  FMUL.FTZ R5, R17, R2.reuse ;  /* 0x0000000211057220 */ /* 0x080fe40000410000 */
[----:B------:R-:W-:Y:S02]  /*6c90*/  FMUL.FTZ R12, R7, R2 ;  /* 0x00000002070c7220 */ /* 0x000fe40000410000 */
[-C--:B------:R-:W-:Y:S02]  /*6ca0*/  FMUL.FTZ R2, R14, R3.reuse ;  /* 0x000000030e027220 */ /* 0x080fe40000410000 */
[----:B------:R-:W-:-:S02]  /*6cb0*/  FMUL.FTZ R3, R15, R3 ;  /* 0x000000030f037220 */ /* 0x000fc40000410000 */
[----:B------:R-:W-:Y:S02]  /*6cc0*/  FFMA.FTZ R0, R0, R23, R13 ;  /* 0x0000001700007223 */ /* 0x000fe4000001000d */
[----:B------:R-:W-:Y:S02]  /*6cd0*/  FFMA.FTZ R8, R16, R21, -R8 ;  /* 0x0000001510087223 */ /* 0x000fe40000010808 */
[-C--:B------:R-:W-:Y:S01]  /*6ce0*/  FFMA.FTZ R5, R7, R4.reuse, -R5 ;  /* 0x0000000407057223 */ /* 0x080fe20000010805 */
[----:B------:R-:W-:Y:S01]  /*6cf0*/  F2FP.BF16.PACK_AB R13, R0, R9 ;  /* 0x00000009000d723e */ /* 0x000fe200000010ff */
[----:B------:R-:W-:Y:S02]  /*6d00*/  FFMA.FTZ R12, R17, R4, R12 ;  /* 0x00000004110c7223 */ /* 0x000fe4000001000c */
[----:B------:R-:W-:Y:S01]  /*6d10*/  FFMA.FTZ R2, R15, R6, -R2 ;  /* 0x000000060f027223 */ /* 0x000fe20000010802 */
[----:B------:R-:W-:Y:S01]  /*6d20*/  F2FP.BF16.PACK_AB R15, R19, R8 ;  /* 0x00000008130f723e */ /* 0x000fe200000010ff */
[----:B------:R-:W-:Y:S01]  /*6d30*/  FFMA.FTZ R3, R14, R6, R3 ;  /* 0x000000060e037223 */ /* 0x000fe20000010003 */
[----:B------:R-:W-:-:S04]  /*6d40*/  F2FP.BF16.PACK_AB R12, R12, R5 ;  /* 0x000000050c0c723e */ /* 0x000fc800000010ff */
[----:B------:R-:W-:Y:S02]  /*6d50*/  F2FP.BF16.PACK_AB R14, R3, R2 ;  /* 0x00000002030e723e */ /* 0x000fe400000010ff */
.L_x_5436:
[----:B------:R-:W-:Y:S05]  /*6d60*/  BSYNC B0 ;  /* 0x0000000000007941 */ /* 0x000fea0003800000 */
.L_x_5435:
[----:B-----5:R4:W-:Y:S02]  /*6d70*/  STS.128 [R123+0x2000], R12 ;  /* 0x0020000c7b007388 */ /* 0x0209e40000000c00 */
.L_x_5426:
[----:B------:R-:W-:Y:S05]  /*6d80*/  BSYNC B2 ;  /* 0x0000000000027941 */ /* 0x000fea0003800000 */
.L_x_5425:
        /* <DEDUP_REMOVED lines=16> */
[----:B-1--4-:R1:W5:Y:S01]  /*6e90*/  LDG.E.128 R12, [R26.64] ;  /* 0x000000061a0c7981 */ /* 0x012362000c1e1d00 */
        /* <DEDUP_REMOVED lines=10> */
[----:B------:R-:W-:Y:S02]  /*6f40*/  LOP3.LUT R24, R14, 0xffff0000, RZ, 0xc0, !PT ;  /* 0xffff00000e187812 */ /* 0x000fe400078ec0ff */
[C---:B------:R-:W-:Y:S02]  /*6f50*/  SHF.L.U32 R16, R15.reuse, 0x10, RZ ;  /* 0x000000100f107819 */ /* 0x040fe400000006ff */
[----:B------:R-:W-:Y:S02]  /*6f60*/  LOP3.LUT R15, R15, 0xffff0000, RZ, 0xc0, !PT ;  /* 0xffff00000f0f7812 */ /* 0x000fe400078ec0ff */
        /* <DEDUP_REMOVED lines=28> */
.L_x_5441:
[----:B------:R-:W-:Y:S05]  /*7130*/  BSYNC B0 ;  /* 0x0000000000007941 */ /* 0x000fea0003800000 */
.L_x_5440:
[----:B-----5:R4:W-:Y:S02]  /*7140*/  STS.128 [R123+0x800], R12 ;  /* 0x0008000c7b007388 */ /* 0x0209e40000000c00 */
.L_x_5439:
[----:B------:R-:W-:Y:S05]  /*7150*/  BSYNC B1 ;  /* 0x0000000000017941 */ /* 0x000fea0003800000 */
.L_x_5438:
[----:B------:R1:W-:Y:S01]  /*7160*/  @P1 STS.128 [R123+0x1800], RZ ;  /* 0x001800ff7b001388 */ /* 0x0003e20000000c00 */
[----:B------:R-:W-:Y:S01]  /*7170*/  BSSY B1, `(.L_x_5442) ;  /* 0x000002e000017945 */ /* 0x000fe20003800000 */
[----:B------:R-:W-:Y:S05]  /*7180*/  @P1 BRA `(.L_x_5443) ;  /* 0x000002c000001947 */ /* 0x000fea0003800000 */
[----:B-1--4-:R1:W5:Y:S01]  /*7190*/  LDG.E.128 R12, [R26.64+0x40] ;  /* 0x000040061a0c7981 */ /* 0x012362000c1e1d00 */
[----:B------:R-:W-:Y:S01]  /*71a0*/  ISETP.GE.AND P1, PT, R85, c[0x0][0x230], PT ;  /* 0x00008c0055007a0c */ /* 0x000fe20003f26270 */
[----:B------:R-:W-:-:S12]  /*71b0*/  BSSY B0, `(.L_x_5444) ;  /* 0x0000028000007945 */ /* 0x000fd80003800000 */
[----:B------:R-:W-:Y:S05]  /*71c0*/  @P1 BRA `(.L_x_5445) ;  /* 0x0000026000001947 */ /* 0x000fea0003800000 */
[----:B------:R-:W4:Y:S04]  /*71d0*/  LDG.E.64 R2, [R20.64+0x20] ;  /* 0x0000200614027981 */ /* 0x000f28000c1e1b00 */
[----:B--2---:R-:W2:Y:S01]  /*71e0*/  LDG.E.64 R4, [R6.64+0x20] ;  /* 0x0000200606047981 */ /* 0x004ea2000c1e1b00 */
        /* <DEDUP_REMOVED lines=36> */
.L_x_5445:
[----:B------:R-:W-:Y:S05]  /*7430*/  BSYNC B0 ;  /* 0x0000000000007941 */ /* 0x000fea0003800000 */
.L_x_5444:
[----:B-----5:R4:W-:Y:S02]  /*7440*/  STS.128 [R123+0x1800], R12 ;  /* 0x0018000c7b007388 */ /* 0x0209e40000000c00 */
.L_x_5443:
[----:B------:R-:W-:Y:S05]  /*7450*/  BSYNC B1 ;  /* 0x0000000000017941 */ /* 0x000fea0003800000 */
.L_x_5442:
[----:B------:R1:W-:Y:S01]  /*7460*/  @P0 STS.128 [R123+0x2800], RZ ;  /* 0x002800ff7b000388 */ /* 0x0003e20000000c00 */
[----:B------:R-:W-:Y:S05]  /*7470*/  @P0 BRA `(.L_x_5437) ;  /* 0x000029c000000947 */ /* 0x000fea0003800000 */
[----:B-1----:R-:W5:Y:S01]  /*7480*/  LDG.E.128 R24, [R26.64+0x80] ;  /* 0x000080061a187981 */ /* 0x002f62000c1e1d00 */
[----:B------:R-:W-:Y:S01]  /*7490*/  ISETP.GE.AND P0, PT, R84, c[0x0][0x230], PT ;  /* 0x00008c0054007a0c */ /* 0x000fe20003f06270 */
[----:B------:R-:W-:-:S12]  /*74a0*/  BSSY B0, `(.L_x_5446) ;  /* 0x0000028000007945 */ /* 0x000fd80003800000 */
[----:B------:R-:W-:Y:S05]  /*74b0*/  @P0 BRA `(.L_x_5447) ;  /* 0x0000026000000947 */ /* 0x000fea0003800000 */
[----:B--2---:R-:W2:Y:S04]  /*74c0*/  LDG.E.64 R2, [R20.64+0x40] ;  /* 0x0000400614027981 */ /* 0x004ea8000c1e1b00 */
[----:B---3--:R-:W3:Y:S01]  /*74d0*/  LDG.E.64 R4, [R6.64+0x40] ;  /* 0x0000400606047981 */ /* 0x008ee2000c1e1b00 */
[C---:B-----5:R-:W-:Y:S01]  /*74e0*/  LOP3.LUT R0, R25.reuse, 0xffff0000, RZ, 0xc0, !PT ;  /* 0xffff000019007812 */ /* 0x060fe200078ec0ff */
[----:B------:R-:W-:Y:S01]  /*74f0*/  IMAD.U32 R16, R26, 0x10000, RZ ;  /* 0x000100001a107824 */ /* 0x000fe200078e00ff */
[----:B------:R-:W-:Y:S02]  /*7500*/  SHF.L.U32 R9, R25, 0x10, RZ ;  /* 0x0000001019097819 */ /* 0x000fe400000006ff */
[C---:B----4-:R-:W-:Y:S02]  /*7510*/  LOP3.LUT R14, R27.reuse, 0xffff0000, RZ, 0xc0, !PT ;  /* 0xffff00001b0e7812 */ /* 0x050fe400078ec0ff */
        /* <DEDUP_REMOVED lines=20> */
[----:B------:R-:W-:Y:S01]  /*7660*/  FMUL.FTZ R0, R24, R9 ;  /* 0x0000000918007220 */ /* 0x000fe20000410000 */
        /* <DEDUP_REMOVED lines=11> */
.L_x_5447:
[----:B------:R-:W-:Y:S05]  /*7720*/  BSYNC B0 ;  /* 0x0000000000007941 */ /* 0x000fea0003800000 */
.L_x_5446:
[----:B-----5:R1:W-:Y:S01]  /*7730*/  STS.128 [R123+0x2800], R24 ;  /* 0x002800187b007388 */ /* 0x0203e20000000c00 */
[----:B------:R-:W-:Y:S05]  /*7740*/  BRA `(.L_x_5437) ;  /* 0x000026f000007947 */ /* 0x000fea0003800000 */
.L_x_5424:
        /* <DEDUP_REMOVED lines=94> */
.L_x_5453:
[----:B------:R-:W-:Y:S05]  /*7d30*/  BSYNC B0 ;  /* 0x0000000000007941 */ /* 0x000fea0003800000 */
.L_x_5452:
[----:B-----5:R4:W-:Y:S02]  /*7d40*/  STS.128 [R123], R20 ;  /* 0x000000147b007388 */ /* 0x0209e40000000c00 */
.L_x_5451:
[----:B------:R-:W-:Y:S05]  /*7d50*/  BSYNC B1 ;  /* 0x0000000000017941 */ /* 0x000fea0003800000 */
.L_x_5450:
        /* <DEDUP_REMOVED lines=89> */
.L_x_5457:
[----:B------:R-:W-:Y:S05]  /*82f0*/  BSYNC B0 ;  /* 0x0000000000007941 */ /* 0x000fea0003800000 */
.L_x_5456:
[----:B-----5:R1:W-:Y:S02]  /*8300*/  STS.128 [R123+0x1000], R20 ;  /* 0x001000147b007388 */ /* 0x0203e40000000c00 */
.L_x_5455:
[----:B------:R-:W-:Y:S05]  /*8310*/  BSYNC B1 ;  /* 0x0000000000017941 */ /* 0x000fea0003800000 */
.L_x_5454:
        /* <DEDUP_REMOVED lines=17> */
[----:B------:R-:W4:Y:S01]  /*8430*/  LDG.E.128 R4, [R4.64+0x80] ;  /* 0x0000800604047981 */ /* 0x000f22000c1e1d00 */
        /* <DEDUP_REMOVED lines=9> */
[----:B---3--:R-:W3:Y:S01]  /*84d0*/  LDG.E.128 R16, [R16.64+0x80] ;  /* 0x0000800610107981 */ /* 0x008ee2000c1e1d00 */
        /* <DEDUP_REMOVED lines=60> */
.L_x_5459:
[----:B------:R-:W-:Y:S05]  /*88a0*/  BSYNC B0 ;  /* 0x0000000000007941 */ /* 0x000fea0003800000 */
.L_x_5458:
[----:B-----5:R4:W-:Y:S02]  /*88b0*/  STS.128 [R123+0x2000], R20 ;  /* 0x002000147b007388 */ /* 0x0209e40000000c00 */
.L_x_5449:
[----:B------:R-:W-:Y:S05]  /*88c0*/  BSYNC B2 ;  /* 0x0000000000027941 */ /* 0x000fea0003800000 */
.L_x_5448:
        /* <DEDUP_REMOVED lines=8> */
[----:B-1--4-:R1:W5:Y:S01]  /*8950*/  LDG.E.128 R20, [R26.64] ;  /* 0x000000061a147981 */ /* 0x012362000c1e1d00 */
        /* <DEDUP_REMOVED lines=85> */
.L_x_5463:
[----:B------:R-:W-:Y:S05]  /*8eb0*/  BSYNC B0 ;  /* 0x0000000000007941 */ /* 0x000fea0003800000 */
.L_x_5462:
[----:B-----5:R4:W-:Y:S02]  /*8ec0*/  STS.128 [R123+0x800], R20 ;  /* 0x000800147b007388 */ /* 0x0209e40000000c00 */
.L_x_5461:
[----:B------:R-:W-:Y:S05]  /*8ed0*/  BSYNC B1 ;  /* 0x0000000000017941 */ /* 0x000fea0003800000 */
.L_x_5460:
[----:B------:R1:W-:Y:S01]  /*8ee0*/  @P1 STS.128 [R123+0x1800], RZ ;  /* 0x001800ff7b001388 */ /* 0x0003e20000000c00 */
[----:B------:R-:W-:Y:S01]  /*8ef0*/  BSSY B1, `(.L_x_5464) ;  /* 0x000005b000017945 */ /* 0x000fe20003800000 */
[----:B------:R-:W-:Y:S05]  /*8f00*/  @P1 BRA `(.L_x_5465) ;  /* 0x0000059000001947 */ /* 0x000fea0003800000 */
[----:B-1--4-:R1:W5:Y:S01]  /*8f10*/  LDG.E.128 R20, [R26.64+0x40] ;  /* 0x000040061a147981 */ /* 0x012362000c1e1d00 */
        /* <DEDUP_REMOVED lines=22> */
[----:B--2---:R-:W2:Y:S01]  /*9080*/  LDG.E.128 R4, [R4.64+0x40] ;  /* 0x0000400604047981 */ /* 0x004ea2000c1e1d00 */
        /* <DEDUP_REMOVED lines=14> */
[----:B------:R-:W-:Y:S01]  /*9170*/  SHF.L.U32 R12, R13, 0x10, RZ ;  /* 0x000000100d0c7819 */ /* 0x000fe200000006ff */
[----:B--2---:R-:W-:Y:S01]  /*9180*/  IMAD.U32 R33, R5, 0x10000, RZ ;  /* 0x0001000005217824 */ /* 0x004fe200078e00ff */
        /* <DEDUP_REMOVED lines=20> */
[----:B---3--:R-:W-:Y:S01]  /*92d0*/  LOP3.LUT R6, R16, 0xffff0000, RZ, 0xc0, !PT ;  /* 0xffff000010067812 */ /* 0x008fe200078ec0ff */
        /* <DEDUP_REMOVED lines=26> */
.L_x_5467:
[----:B------:R-:W-:Y:S05]  /*9480*/  BSYNC B0 ;  /* 0x0000000000007941 */ /* 0x000fea0003800000 */
.L_x_5466:
[----:B-----5:R4:W-:Y:S02]  /*9490*/  STS.128 [R123+0x1800], R20 ;  /* 0x001800147b007388 */ /* 0x0209e40000000c00 */
.L_x_5465:
[----:B------:R-:W-:Y:S05]  /*94a0*/  BSYNC B1 ;  /* 0x0000000000017941 */ /* 0x000fea0003800000 */
.L_x_5464:
        /* <DEDUP_REMOVED lines=22> */
[----:B--2---:R-:W2:Y:S03]  /*9610*/  LDG.E.128 R12, [R14.64] ;  /* 0x000000060e0c7981 */ /* 0x004ea6000c1e1d00 */
[----:B------:R-:W-:Y:S02]  /*9620*/  LEA.HI.X R17, R0, c[0x0][0x2b4], R17, 0x1, P1 ;  /* 0x0000ad0000117a11 */ /* 0x000fe400008f0c11 */
[----:B------:R-:W-:Y:S01]  /*9630*/  MOV R0, RZ ;  /* 0x000000ff00007202 */ /* 0x000fe20000000f00 */
        /* <DEDUP_REMOVED lines=15> */
[C---:B--2---:R-:W-:Y:S01]  /*9730*/  IMAD.U32 R6, R13.reuse, 0x10000, RZ ;  /* 0x000100000d067824 */ /* 0x044fe200078e00ff */
[----:B------:R-:W-:Y:S01]  /*9740*/  LOP3.LUT R28, R13, 0xffff0000, RZ, 0xc0, !PT ;  /* 0xffff00000d1c7812 */ /* 0x000fe200078ec0ff */
[----:B------:R-:W-:Y:S01]  /*9750*/  IMAD.U32 R27, R14, 0x10000, RZ ;  /* 0x000100000e1b7824 */ /* 0x000fe200078e00ff */
[----:B------:R-:W-:-:S02]  /*9760*/  SHF.L.U32 R25, R12, 0x10, RZ ;  /* 0x000000100c197819 */ /* 0x000fc400000006ff */
[----:B------:R-:W-:Y:S02]  /*9770*/  LOP3.LUT R7, R12, 0xffff0000, RZ, 0xc0, !PT ;  /* 0xffff00000c077812 */ /* 0x000fe400078ec0ff */
[----:B------:R-:W-:Y:S02]  /*9780*/  LOP3.LUT R13, R14, 0xffff0000, RZ, 0xc0, !PT ;  /* 0xffff00000e0d7812 */ /* 0x000fe400078ec0ff */
[C---:B------:R-:W-:Y:S01]  /*9790*/  SHF.L.U32 R12, R15.reuse, 0x10, RZ ;  /* 0x000000100f0c7819 */ /* 0x040fe200000006ff */
[C---:B---3--:R-:W-:Y:S01]  /*97a0*/  IMAD.U32 R30, R16.reuse, 0x10000, RZ ;  /* 0x00010000101e7824 */ /* 0x048fe200078e00ff */
        /* <DEDUP_REMOVED lines=44> */
.L_x_5469:
[----:B------:R-:W-:Y:S05]  /*9a70*/  BSYNC B0 ;  /* 0x0000000000007941 */ /* 0x000fea0003800000 */
.L_x_5468:
[----:B-----5:R1:W-:Y:S01]  /*9a80*/  STS.128 [R123+0x2800], R4 ;  /* 0x002800047b007388 */ /* 0x0203e20000000c00 */
[----:B------:R-:W-:Y:S05]  /*9a90*/  BRA `(.L_x_5437) ;  /* 0x000003a000007947 */ /* 0x000fea0003800000 */
.L_x_5423:
        /* <DEDUP_REMOVED lines=29> */
.L_x_5471:
[----:B------:R-:W-:Y:S05]  /*9c70*/  BSYNC B0 ;  /* 0x0000000000007941 */ /* 0x000fea0003800000 */
.L_x_5470:
[----:B------:R-:W-:-:S04]  /*9c80*/  IADD3 R8, R126, 0x20, RZ ;  /* 0x000000207e087810 */ /* 0x000fc80007ffe0ff */
[----:B------:R-:W-:-:S13]  /*9c90*/  ISETP.GE.AND P2, PT, R8, R3, PT ;  /* 0x000000030800720c */ /* 0x000fda0003f46270 */
[----:B------:R-:W-:Y:S05]  /*9ca0*/  @P2 BRA `(.L_x_5437) ;  /* 0x0000019000002947 */ /* 0x000fea0003800000 */
[----:B------:R-:W-:Y:S02]  /*9cb0*/  ISETP.GE.AND P4, PT, R10, c[0x0][0x220], PT ;  /* 0x000088000a007a0c */ /* 0x000fe40003f86270 */
[----:B------:R-:W-:-:S04]  /*9cc0*/  IADD3 R118, P2, R118, UR4, RZ ;  /* 0x0000000476767c10 */ /* 0x000fc8000ff5e0ff */
[----:B------:R-:W-:Y:S02]  /*9cd0*/  IADD3.X R75, R75, UR5, RZ, P2, !PT ;  /* 0x000000054b4b7c10 */ /* 0x000fe400097fe4ff */
[----:B------:R-:W-:-:S04]  /*9ce0*/  @!P1 LEA R2, P2, R118, c[0x0][0x160], 0x1 ;  /* 0x0000580076029a11 */ /* 0x000fc800078408ff */
[C---:B------:R-:W-:Y:S01]  /*9cf0*/  @!P1 LEA.HI.X R3, R118.reuse, c[0x0][0x164], R75, 0x1, P2 ;  /* 0x0000590076039a11 */ /* 0x040fe200010f0c4b */
[----:B------:R2:W-:Y:S01]  /*9d00*/  @P4 STS.128 [R123+0x800], RZ ;  /* 0x000800ff7b004388 */ /* 0x0005e20000000c00 */
[----:B-1----:R-:W-:-:S04]  /*9d10*/  @!P4 LEA R4, P5, R118, c[0x0][0x160], 0x1 ;  /* 0x000058007604ca11 */ /* 0x002fc800078a08ff */
        /* <DEDUP_REMOVED lines=18> */
.L_x_5437:
[----:B------:R-:W-:Y:S05]  /*9e40*/  BSYNC B3 ;  /* 0x0000000000037941 */ /* 0x000fea0003800000 */
.L_x_5422:
[----:B------:R-:W-:Y:S01]  /*9e50*/  IADD3 R90, R87, -0x1, RZ ;  /* 0xffffffff575a7810 */ /* 0x000fe20007ffe0ff */
[----:B------:R-:W-:Y:S01]  /*9e60*/  BSSY B0, `(.L_x_5472) ;  /* 0x0000022000007945 */ /* 0x000fe20003800000 */
[----:B------:R-:W-:Y:S02]  /*9e70*/  LEA R120, P0, R124, c[0x0][0x168], 0x1 ;  /* 0x00005a007c787a11 */ /* 0x000fe400078008ff */
[----:B------:R-:W-:Y:S01]  /*9e80*/  LOP3.LUT R118, R74, 0xffff, RZ, 0xc0, !PT ;  /* 0x0000ffff4a767812 */ /* 0x000fe200078ec0ff */
[----:B-12---:R-:W-:Y:S01]  /*9e90*/  IMAD R5, R90, -0x40, R57 ;  /* 0xffffffc05a057824 */ /* 0x006fe200078e0239 */
        /* <DEDUP_REMOVED lines=29> */
.L_x_5474:
[----:B------:R2:W-:Y:S02]  /*a070*/  STS.128 [R123+0x5000], RZ ;  /* 0x005000ff7b007388 */ /* 0x0005e40000000c00 */
.L_x_5473:
[----:B------:R-:W-:Y:S05]  /*a080*/  BSYNC B0 ;  /* 0x0000000000007941 */ /* 0x000fea0003800000 */
.L_x_5472:
        /* <DEDUP_REMOVED lines=8> */
[----:B------:R-:W-:Y:S02]  /*a110*/  @P0 LEA R6, P2, R3, c[0x0][0x168], 0x1 ;  /* 0x00005a0003060a11 */ /* 0x000fe400078408ff */
[----:B----4-:R-:W-:Y:S02]  /*a120*/  @!P1 LEA R12, P4, R65, R120, 0x1 ;  /* 0x00000078410c9211 */ /* 0x010fe400078808ff */
        /* <DEDUP_REMOVED lines=14> */
[----:B------:R-:W-:-:S04]  /*a210*/  LEA R2, P0, R3, c[0x0][0x168], 0x1 ;  /* 0x00005a0003027a11 */ /* 0x000fc800078008ff */
[----:B------:R-:W-:-:S05]  /*a220*/  LEA.HI.X R3, R3, c[0x0][0x16c], R0, 0x1, P0 ;  /* 0x00005b0003037a11 */ /* 0x000fca00000f0c00 */
[----:B------:R-:W-:Y:S01]  /*a230*/  @!PT LDS RZ, [RZ] ;  /* 0x00000000fffff984 */ /* 0x000fe20000000800 */
[----:B------:R-:W-:Y:S01]  /*a240*/  @!PT LDS RZ, [RZ] ;  /* 0x00000000fffff984 */ /* 0x000fe20000000800 */
[----:B------:R-:W-:Y:S01]  /*a250*/  @!PT LDS RZ, [RZ] ;  /* 0x00000000fffff984 */ /* 0x000fe20000000800 */
[----:B------:R4:W-:Y:S01]  /*a260*/  LDGSTS.E.BYPASS.LTC128B.128 [R123+0x5800], [R2.64+0x80] ;  /* 0x05800080027b7fae */ /* 0x0009e2000b901d46 */
[----:B------:R-:W-:Y:S05]  /*a270*/  BRA `(.L_x_5476) ;  /* 0x0000001000007947 */ /* 0x000fea0003800000 */
.L_x_5477:
[----:B------:R4:W-:Y:S02]  /*a280*/  STS.128 [R123+0x5800], RZ ;  /* 0x005800ff7b007388 */ /* 0x0009e40000000c00 */
.L_x_5476:
[----:B------:R-:W-:Y:S05]  /*a290*/  BSYNC B0 ;  /* 0x0000000000007941 */ /* 0x000fea0003800000 */
.L_x_5475:
[----:B------:R-:W-:Y:S01]  /*a2a0*/  IMAD R0, R61, c[0x0][0x320], RZ ;  /* 0x0000c8003d007a24 */ /* 0x000fe200078e02ff */
[----:B------:R-:W0:Y:S01]  /*a2b0*/  LDGDEPBAR ;  /* 0x00000000000079af */ /* 0x000e220000000000 */
[----:B------:R-:W-:-:S04]  /*a2c0*/  IMAD.WIDE.U32 R112, R63, c[0x0][0x320], R112 ;  /* 0x0000c8003f707a25 */ /* 0x000fc800078e0070 */
[----:B------:R-:W-:Y:S01]  /*a2d0*/  IMAD R0, R63, c[0x0][0x324], R0 ;  /* 0x0000c9003f007a24 */ /* 0x000fe200078e0200 */
[----:B-1--4-:R-:W-:-:S03]  /*a2e0*/  LEA R12, P0, R112, c[0x0][0x318], 0x2 ;  /* 0x0000c600700c7a11 */ /* 0x012fc600078010ff */
[----:B------:R-:W-:-:S05]  /*a2f0*/  IMAD.IADD R0, R113, 0x1, R0 ;  /* 0x0000000171007824 */ /* 0x000fca00078e0200 */
[----:B------:R-:W-:-:S05]  /*a300*/  LEA.HI.X R13, R112, c[0x0][0x31c], R0, 0x2, P0 ;  /* 0x0000c700700d7a11 */ /* 0x000fca00000f1400 */
[----:B------:R1:W4:Y:S01]  /*a310*/  LDG.E R0, [R12.64] ;  /* 0x000000060c007981 */ /* 0x000322000c1e1900 */
[----:B------:R-:W-:Y:S01]  /*a320*/  LOP3.LUT R3, R72, 0xfffffff8, RZ, 0xc0, !PT ;  /* 0xfffffff848037812 */ /* 0x000fe200078ec0ff */
[----:B------:R-:W-:Y:S01]  /*a330*/  IMAD.SHL.U32 R66, R66, 0x40, RZ ;  /* 0x0000004042427824 */ /* 0x000fe200078e00ff */
[----:B------:R-:W-:Y:S01]  /*a340*/  SHF.R.S32.HI R6, RZ, 0x4, R69 ;  /* 0x00000004ff067819 */ /* 0x000fe20000011445 */
[----:B------:R-:W-:Y:S01]  /*a350*/  IMAD.SHL.U32 R71, R71, 0x8, RZ ;  /* 0x0000000847477824 */ /* 0x000fe200078e00ff */
[----:B------:R-:W-:-:S04]  /*a360*/  DEPBAR.LE SB0, 0x0 ;  /* 0x000080000000791a */ /* 0x000fc80000000000 */
[C---:B------:R-:W-:Y:S01]  /*a370*/  IMAD.IADD R2, R60.reuse, 0x1, -R3 ;  /* 0x000000013c027824 */ /* 0x040fe200078e0a03 */
[----:B------:R-:W-:Y:S01]  /*a380*/  SHF.R.S32.HI R7, RZ, 0x1f, R68 ;  /* 0x0000001fff077819 */ /* 0x000fe20000011444 */
[----:B------:R-:W-:Y:S01]  /*a390*/  IMAD.SHL.U32 R122, R60, 0x2, RZ ;  /* 0x000000023c7a7824 */ /* 0x000fe200078e00ff */
[----:B------:R-:W-:Y:S01]  /*a3a0*/  LEA.HI R69, R69, R6, RZ, 0x1 ;  /* 0x0000000645457211 */ /* 0x000fe200078f08ff */
[----:B------:R-:W-:Y:S01]  /*a3b0*/  BSSY B0, `(.L_x_5478) ;  /* 0x000004e000007945 */ /* 0x000fe20003800000 */
[----:B------:R-:W-:Y:S02]  /*a3c0*/  LEA.HI R9, R2, R2, RZ, 0x1 ;  /* 0x0000000202097211 */ /* 0x000fe400078f08ff */
[----:B------:R-:W-:Y:S02]  /*a3d0*/  LEA.HI R7, R7, R68, RZ, 0x3 ;  /* 0x0000004407077211 */ /* 0x000fe400078f18ff */
[----:B------:R-:W-:Y:S02]  /*a3e0*/  LOP3.LUT R69, R69, 0xfffffffe, RZ, 0xc0, !PT ;  /* 0xfffffffe45457812 */ /* 0x000fe400078ec0ff */
[----:B------:R-:W-:Y:S01]  /*a3f0*/  ISETP.GE.AND P1, PT, R126, R5, PT ;  /* 0x000000057e00720c */ /* 0x000fe20003f26270 */
[----:B------:R-:W-:Y:S01]  /*a400*/  BAR.SYNC.DEFER_BLOCKING 0x0 ;  /* 0x0000000000007b1d */ /* 0x000fe20000010000 */
[----:B------:R-:W-:Y:S01]  /*a410*/  IMAD.SHL.U32 R7, R7, 0x20, RZ ;  /* 0x0000002007077824 */ /* 0x000fe200078e00ff */
[----:B------:R-:W-:Y:S01]  /*a420*/  LOP3.LUT R66, R66, 0xc0, RZ, 0xc0, !PT ;  /* 0x000000c042427812 */ /* 0x000fe200078ec0ff */
[----:B------:R-:W-:Y:S01]  /*a430*/  IMAD.IADD R69, R6, 0x1, -R69 ;  /* 0x0000000106457824 */ /* 0x000fe200078e0a45 */
[----:B-1----:R-:W-:-:S02]  /*a440*/  LOP3.LUT R13, R9, 0x7fffffe, RZ, 0xc0, !PT ;  /* 0x07fffffe090d7812 */ /* 0x002fc400078ec0ff */
[----:B------:R-:W-:Y:S02]  /*a450*/  LOP3.LUT R67, R67, 0x7fffffe, RZ, 0xc0, !PT ;  /* 0x07fffffe43437812 */ /* 0x000fe400078ec0ff */
[----:B------:R-:W-:Y:S01]  /*a460*/  SHF.R.S32.HI R9, RZ, 0x1, R9 ;  /* 0x00000001ff097819 */ /* 0x000fe20000011409 */
[----:B------:R-:W-:Y:S01]  /*a470*/  IMAD.IADD R6, R2, 0x1, -R13 ;  /* 0x0000000102067824 */ /* 0x000fe200078e0a0d */
[----:B------:R-:W-:Y:S01]  /*a480*/  LOP3.LUT R13, R7, 0xffffff00, RZ, 0xc0, !PT ;  /* 0xffffff00070d7812 */ /* 0x000fe200078ec0ff */
[----:B------:R-:W-:Y:S01]  /*a490*/  IMAD.SHL.U32 R7, R69, 0x8, RZ ;  /* 0x0000000845077824 */ /* 0x000fe200078e00ff */
[----:B------:R-:W-:Y:S01]  /*a4a0*/  SHF.R.S32.HI R3, RZ, 0x1f, R64 ;  /* 0x0000001fff037819 */ /* 0x000fe20000011440 */
[----:B------:R-:W-:Y:S01]  /*a4b0*/  IMAD.IADD R4, R68, 0x1, -R67 ;  /* 0x0000000144047824 */ /* 0x000fe200078e0a43 */
[C---:B------:R-:W-:Y:S01]  /*a4c0*/  LOP3.LUT P2, RZ, R9.reuse, 0x2, RZ, 0xc0, !PT ;  /* 0x0000000209ff7812 */ /* 0x040fe2000784c0ff */
[----:B------:R-:W-:Y:S01]  /*a4d0*/  IMAD R15, R70, 0x200, R13 ;  /* 0x00000200460f7824 */ /* 0x000fe200078e020d */
[----:B------:R-:W-:Y:S01]  /*a4e0*/  LOP3.LUT R7, R66, 0x8, R7, 0xf8, !PT ;  /* 0x0000000842077812 */ /* 0x000fe200078ef807 */
[----:B------:R-:W-:Y:S01]  /*a4f0*/  IMAD.SHL.U32 R9, R9, 0x40, RZ ;  /* 0x0000004009097824 */ /* 0x000fe200078e00ff */
[----:B------:R-:W-:Y:S01]  /*a500*/  SHF.R.U32.HI R66, RZ, 0x3, R66 ;  /* 0x00000003ff427819 */ /* 0x000fe20000011642 */
[C---:B------:R-:W-:Y:S01]  /*a510*/  IMAD R13, R4.reuse, 0x20, R13 ;  /* 0x00000020040d7824 */ /* 0x040fe200078e020d */
[----:B------:R-:W-:Y:S01]  /*a520*/  LEA.HI R3, R3, R64, RZ, 0x2 ;  /* 0x0000004003037211 */ /* 0x000fe200078f10ff */
[----:B------:R-:W-:Y:S01]  /*a530*/  IMAD R15, R4, 0x20, R15 ;  /* 0x00000020040f7824 */ /* 0x000fe200078e020f */
[----:B------:R-:W-:Y:S01]  /*a540*/  LOP3.LUT R66, R7, R66, RZ, 0x3c, !PT ;  /* 0x0000004207427212 */ /* 0x000fe200078e3cff */
[----:B------:R-:W-:Y:S01]  /*a550*/  IMAD R2, R70, 0x10, R73 ;  /* 0x0000001046027824 */ /* 0x000fe200078e0249 */
[----:B------:R1:W-:Y:S01]  /*a560*/  @P1 STS [R123+0x6000], RZ ;  /* 0x006000ff7b001388 */ /* 0x0003e20000000800 */
[----:B------:R-:W4:Y:S01]  /*a570*/  MUFU.RCP R7, c[0x0][0x238] ;  /* 0x00008e0000077b08 */ /* 0x000f220000001000 */
[----:B------:R-:W-:Y:S01]  /*a580*/  LOP3.LUT R4, R9, 0xc0, RZ, 0xc0, !PT ;  /* 0x000000c009047812 */ /* 0x000fe200078ec0ff */
[----:B------:R-:W-:Y:S01]  /*a590*/  IMAD R6, R69, 0x8, R6 ;  /* 0x0000000845067824 */ /* 0x000fe200078e0206 */
[----:B------:R1:W-:Y:S01]  /*a5a0*/  @P1 STS [R123+0x6004], RZ ;  /* 0x006004ff7b001388 */ /* 0x0003e20000000800 */
[----:B------:R-:W-:Y:S01]  /*a5b0*/  SHF.R.S32.HI R121, RZ, 0x2, R3 ;  /* 0x00000002ff797819 */ /* 0x000fe20000011403 */
[----:B------:R-:W-:Y:S01]  /*a5c0*/  IMAD.MOV.U32 R3, RZ, RZ, 0x10 ;  /* 0x00000010ff037424 */ /* 0x000fe200078e00ff */
[----:B------:R-:W-:Y:S01]  /*a5d0*/  LOP3.LUT R9, R4, 0x8, R71, 0xf8, !PT ;  /* 0x0000000804097812 */ /* 0x000fe200078ef847 */
[----:B------:R1:W-:Y:S01]  /*a5e0*/  @P1 STS.64 [R123+0x6008], RZ ;  /* 0x006008ff7b001388 */ /* 0x0003e20000000a00 */
[----:B------:R-:W-:Y:S01]  /*a5f0*/  SHF.R.U32.HI R4, RZ, 0x3, R4 ;  /* 0x00000003ff047819 */ /* 0x000fe20000011604 */
[----:B------:R-:W-:Y:S01]  /*a600*/  IMAD.IADD R113, R66, 0x1, R15 ;  /* 0x0000000142717824 */ /* 0x000fe200078e020f */
[----:B------:R-:W-:Y:S01]  /*a610*/  IADD3 R2, R2, 0x1, R121 ;  /* 0x0000000102027810 */ /* 0x000fe20007ffe079 */
[----:B------:R1:W-:Y:S01]  /*a620*/  @P1 STS.128 [R123+0x7000], RZ ;  /* 0x007000ff7b001388 */ /* 0x0003e20000000c00 */
[----:B------:R-:W-:Y:S01]  /*a630*/  LOP3.LUT R9, R9, R4, RZ, 0x3c, !PT ;  /* 0x0000000409097212 */ /* 0x000fe200078e3cff */
[----:B------:R-:W-:Y:S01]  /*a640*/  IMAD.IADD R4, R66, 0x1, R13 ;  /* 0x0000000142047824 */ /* 0x000fe200078e020d */
[----:B---3--:R-:W-:Y:S01]  /*a650*/  LEA R132, P0, R88, c[0x0][0x170], 0x1 ;  /* 0x00005c0058847a11 */ /* 0x008fe200078008ff */
[----:B------:R1:W-:Y:S01]  /*a660*/  @P1 STS.128 [R123+0x8000], RZ ;  /* 0x008000ff7b001388 */ /* 0x0003e20000000c00 */
[----:B------:R-:W-:Y:S01]  /*a670*/  IADD3 R2, R57, R2, -R114 ;  /* 0x0000000239027210 */ /* 0x000fe20007ffe872 */
[----:B------:R-:W-:Y:S01]  /*a680*/  IMAD.U32 R112, R6, 0x20, R9 ;  /* 0x0000002006707824 */ /* 0x000fe200078e0009 */
[----:B------:R-:W-:Y:S01]  /*a690*/  LOP3.LUT R122, R122, 0x6, RZ, 0xc0, !PT ;  /* 0x000000067a7a7812 */ /* 0x000fe200078ec0ff */
[----:B------:R-:W-:Y:S01]  /*a6a0*/  IMAD.SHL.U32 R113, R113, 0x2, RZ ;  /* 0x0000000271717824 */ /* 0x000fe200078e00ff */
[----:B------:R-:W-:-:S02]  /*a6b0*/  LEA.HI.X R131, R88, c[0x0][0x174], R86, 0x1, P0 ;  /* 0x00005d0058837a11 */ /* 0x000fc400000f0c56 */
[----:B------:R-:W-:Y:S02]  /*a6c0*/  IADD3 R2, R2, c[0x0][0x2e8], RZ ;  /* 0x0000ba0002027a10 */ /* 0x000fe40007ffe0ff */
[----:B------:R-:W-:Y:S01]  /*a6d0*/  SEL R3, R3, 0xfffffff0, !P2 ;  /* 0xfffffff003037807 */ /* 0x000fe20005000000 */
[----:B----4-:R-:W-:Y:S01]  /*a6e0*/  FMUL.FTZ R0, R0, R7 ;  /* 0x0000000700007220 */ /* 0x010fe20000410000 */
[----:B------:R-:W-:Y:S05]  /*a6f0*/  @P1 BRA `(.L_x_5479) ;  /* 0x0000019000001947 */ /* 0x000fea0003800000 */
[C---:B-1----:R-:W-:Y:S02]  /*a700*/  LOP3.LUT R6, R91.reuse, 0x1, RZ, 0xc0, !PT ;  /* 0x000000015b067812 */ /* 0x042fe400078ec0ff */
[----:B------:R-:W-:Y:S02]  /*a710*/  R2P PR, R91, 0x6 ;  /* 0x000000065b007804 */ /* 0x000fe40000000000 */
[----:B------:R-:W-:-:S11]  /*a720*/  ISETP.NE.U32.AND P0, PT, R6, 0x1, PT ;  /* 0x000000010600780c */ /* 0x000fd60003f05070 */
[----:B------:R-:W-:Y:S02]  /*a730*/  @P1 IMAD.MOV.U32 R130, RZ, RZ, R132 ;  /* 0x000000ffff821224 */ /* 0x000fe400078e0084 */
        /* <DEDUP_REMOVED lines=20> */
.L_x_5480:
[----:B------:R3:W-:Y:S02]  /*a880*/  STS.128 [R123+0x8000], RZ ;  /* 0x008000ff7b007388 */ /* 0x0007e40000000c00 */
.L_x_5479:
[----:B-1----:R-:W-:Y:S05]  /*a890*/  BSYNC B0 ;  /* 0x0000000000007941 */ /* 0x002fea0003800000 */
.L_x_5478:
        /* <DEDUP_REMOVED lines=32> */
.L_x_5483:
[----:B------:R1:W-:Y:S02]  /*aaa0*/  STS.128 [R123+0x8800], RZ ;  /* 0x008800ff7b007388 */ /* 0x0003e40000000c00 */
.L_x_5482:
[----:B------:R-:W-:Y:S05]  /*aab0*/  BSYNC B0 ;  /* 0x0000000000007941 */ /* 0x000fea0003800000 */
.L_x_5481:
[----:B------:R-:W-:Y:S01]  /*aac0*/  IMAD.SHL.U32 R112, R112, 0x2, RZ ;  /* 0x0000000270707824 */ /* 0x000fe200078e00ff */
[----:B------:R-:W-:Y:S01]  /*aad0*/  LDSM.16.M88.4 R92, [R113] ;  /* 0x00000000715c783b */ /* 0x000fe20000000200 */
[----:B------:R-:W-:Y:S01]  /*aae0*/  IMAD R111, R49, 0x2, R113 ;  /* 0x00000002316f7824 */ /* 0x000fe200078e0271 */
[----:B----4-:R-:W-:Y:S01]  /*aaf0*/  IMNMX R8, R2, R57, PT ;  /* 0x0000003902087217 */ /* 0x010fe20003800200 */
[----:B------:R-:W-:Y:S01]  /*ab00*/  IMAD R109, R3, 0x2, R112 ;  /* 0x00000002036d7824 */ /* 0x000fe200078e0270 */
[----:B------:R-:W4:Y:S01]  /*ab10*/  LDSM.16.M88.4 R20, [R112+0x3000] ;  /* 0x003000007014783b */ /* 0x000f220000000200 */
[----:B------:R-:W-:-:S03]  /*ab20*/  IMAD R3, R90, 0x40, R122 ;  /* 0x000000405a037824 */ /* 0x000fc600078e027a */
[----:B------:R-:W5:Y:S02]  /*ab30*/  LDSM.16.M88.4 R60, [R112+0x3400] ;  /* 0x00340000703c783b */ /* 0x000f640000000200 */
[----:B------:R-:W-:Y:S02]  /*ab40*/  IADD3 R6, R3, 0x1, RZ ;  /* 0x0000000103067810 */ /* 0x000fe40007ffe0ff */
[----:B------:R-:W-:Y:S02]  /*ab50*/  LDSM.16.M88.4 R104, [R111] ;  /* 0x000000006f68783b */ /* 0x000fe40000000200 */
[----:B------:R-:W1:Y:S01]  /*ab60*/  I2F R5, R6 ;  /* 0x0000000600057306 */ /* 0x000e620000201400 */
[----:B------:R-:W-:Y:S01]  /*ab70*/  ISETP.GE.AND P5, PT, R6, R8, PT ;  /* 0x000000080600720c */ /* 0x000fe20003fa6270 */
[----:B------:R-:W2:Y:S04]  /*ab80*/  LDSM.16.M88.4 R36, [R109+0x3000] ;  /* 0x003000006d24783b */ /* 0x000ea80000000200 */
[----:B------:R-:W3:Y:S04]  /*ab90*/  LDSM.16.M88.4 R44, [R112+0x3800] ;  /* 0x00380000702c783b */ /* 0x000ee80000000200 */
[----:B------:R-:W1:Y:S04]  /*aba0*/  LDSM.16.M88.4 R28, [R109+0x3400] ;  /* 0x003400006d1c783b */ /* 0x000e680000000200 */
[----:B------:R-:W-:Y:S04]  /*abb0*/  LDSM.16.M88.4 R80, [R113+0x1000] ;  /* 0x001000007150783b */ /* 0x000fe80000000200 */
[----:B------:R-:W1:Y:S04]  /*abc0*/  LDSM.16.M88.4 R16, [R112+0x4000] ;  /* 0x004000007010783b */ /* 0x000e680000000200 */
        /* <DEDUP_REMOVED lines=9> */
[----:B------:R-:W-:Y:S04]  /*ac60*/  LDSM.16.M88.4 R68, [R112+0x4c00] ;  /* 0x004c00007044783b */ /* 0x000fe80000000200 */
[----:B------:R-:W0:Y:S01]  /*ac70*/  LDGDEPBAR ;  /* 0x00000000000079af */ /* 0x000e220000000000 */
[----:B------:R-:W-:Y:S08]  /*ac80*/  HMMA.16816.F32.BF16 R60, R92, R62, RZ ;  /* 0x0000003e5c3c723c */ /* 0x000ff000000418ff */
[C---:B--2---:R-:W-:Y:S08]  /*ac90*/  HMMA.16816.F32.BF16 R24, R104.reuse, R36, R24 ;  /* 0x000000246818723c */ /* 0x044ff00000041818 */
[----:B------:R-:W-:Y:S01]  /*aca0*/  HMMA.16816.F32.BF16 R20, R104, R38, R20 ;  /* 0x000000266814723c */ /* 0x000fe20000041814 */
[----:B------:R-:W2:Y:S07]  /*acb0*/  LDSM.16.M88.4 R36, [R109+0x4000] ;  /* 0x004000006d24783b */ /* 0x000eae0000000200 */
[C---:B---3--:R-:W-:Y:S08]  /*acc0*/  HMMA.16816.F32.BF16 R52, R92.reuse, R44, RZ ;  /* 0x0000002c5c34723c */ /* 0x048ff000000418ff */
[----:B------:R-:W-:Y:S08]  /*acd0*/  HMMA.16816.F32.BF16 R44, R92, R46, RZ ;  /* 0x0000002e5c2c723c */ /* 0x000ff000000418ff */
[C---:B-1----:R-:W-:Y:S08]  /*ace0*/  HMMA.16816.F32.BF16 R64, R104.reuse, R28, R64 ;  /* 0x0000001c6840723c */ /* 0x042ff00000041840 */
[----:B------:R-:W-:Y:S01]  /*acf0*/  HMMA.16816.F32.BF16 R60, R104, R30, R60 ;  /* 0x0000001e683c723c */ /* 0x000fe2000004183c */
[----:B------:R-:W-:Y:S07]  /*ad00*/  LDSM.16.M88.4 R28, [R109+0x4800] ;  /* 0x004800006d1c783b */ /* 0x000fee0000000200 */
[C---:B------:R-:W-:Y:S08]  /*ad10*/  HMMA.16816.F32.BF16 R24, R80.reuse, R16, R24 ;  /* 0x000000105018723c */ /* 0x040ff00000041818 */
[----:B------:R-:W-:Y:S01]  /*ad20*/  HMMA.16816.F32.BF16 R20, R80, R18, R20 ;  /* 0x000000125014723c */ /* 0x000fe20000041814 */
[----:B------:R-:W-:Y:S07]  /*ad30*/  LDSM.16.M88.4 R16, [R113+0x2000] ;  /* 0x002000007110783b */ /* 0x000fee0000000200 */
[C---:B------:R-:W-:Y:S08]  /*ad40*/  HMMA.16816.F32.BF16 R52, R104.reuse, R12, R52 ;  /* 0x0000000c6834723c */ /* 0x040ff00000041834 */
[----:B------:R-:W-:Y:S01]  /*ad50*/  HMMA.16816.F32.BF16 R44, R104, R14, R44 ;  /* 0x0000000e682c723c */ /* 0x000fe2000004182c */
[----:B------:R-:W1:Y:S07]  /*ad60*/  LDSM.16.M88.4 R12, [R112+0x5000] ;  /* 0x00500000700c783b */ /* 0x000e6e0000000200 */
[C---:B------:R-:W-:Y:S08]  /*ad70*/  HMMA.16816.F32.BF16 R96, R92.reuse, R32, RZ ;  /* 0x000000205c60723c */ /* 0x040ff000000418ff */
[----:B------:R-:W-:Y:S01]  /*ad80*/  HMMA.16816.F32.BF16 R92, R92, R34, RZ ;  /* 0x000000225c5c723c */ /* 0x000fe200000418ff */
[----:B------:R-:W3:Y:S07]  /*ad90*/  LDSM.16.M88.4 R32, [R109+0x4400] ;  /* 0x004400006d20783b */ /* 0x000eee0000000200 */
[C---:B----4-:R-:W-:Y:S08]  /*ada0*/  HMMA.16816.F32.BF16 R64, R80.reuse, R76, R64 ;  /* 0x0000004c5040723c */ /* 0x050ff00000041840 */
[----:B------:R-:W-:Y:S08]  /*adb0*/  HMMA.16816.F32.BF16 R60, R80, R78, R60 ;  /* 0x0000004e503c723c */ /* 0x000ff0000004183c */
[C---:B--2---:R-:W-:Y:S08]  /*adc0*/  HMMA.16816.F32.BF16 R24, R40.reuse, R36, R24 ;  /* 0x000000242818723c */ /* 0x044ff00000041818 */
[----:B------:R-:W-:Y:S01]  /*add0*/  HMMA.16816.F32.BF16 R76, R40, R38, R20 ;  /* 0x00000026284c723c */ /* 0x000fe20000041814 */
[----:B------:R-:W-:Y:S04]  /*ade0*/  LDSM.16.M88.4 R36, [R111+0x2000] ;  /* 0x002000006f24783b */ /* 0x000fe80000000200 */
[----:B------:R-:W2:Y:S03]  /*adf0*/  LDSM.16.M88.4 R20, [R109+0x5000] ;  /* 0x005000006d14783b */ /* 0x000ea60000000200 */
[C---:B------:R-:W-:Y:S08]  /*ae00*/  HMMA.16816.F32.BF16 R96, R104.reuse, R100, R96 ;  /* 0x000000646860723c */ /* 0x040ff00000041860 */
[----:B------:R-:W-:Y:S01]  /*ae10*/  HMMA.16816.F32.BF16 R92, R104, R102, R92 ;  /* 0x00000066685c723c */ /* 0x000fe2000004185c */
[----:B------:R-:W4:Y:S04]  /*ae20*/  LDSM.16.M88.4 R100, [R112+0x5400] ;  /* 0x005400007064783b */ /* 0x000f280000000200 */
[----:B------:R-:W5:Y:S03]  /*ae30*/  LDSM.16.M88.4 R104, [R109+0x4c00] ;  /* 0x004c00006d68783b */ /* 0x000f660000000200 */
[C---:B------:R-:W-:Y:S08]  /*ae40*/  HMMA.16816.F32.BF16 R52, R80.reuse, R72, R52 ;  /* 0x000000485034723c */ /* 0x040ff00000041834 */
[----:B------:R-:W-:Y:S08]  /*ae50*/  HMMA.16816.F32.BF16 R44, R80, R74, R44 ;  /* 0x0000004a502c723c */ /* 0x000ff0000004182c */
[C---:B-1----:R-:W-:Y:S08]  /*ae60*/  HMMA.16816.F32.BF16 R24, R16.reuse, R12, R24 ;  /* 0x0000000c1018723c */ /* 0x042ff00000041818 */
[----:B------:R-:W-:Y:S01]  /*ae70*/  HMMA.16816.F32.BF16 R76, R16, R14, R76 ;  /* 0x0000000e104c723c */ /* 0x000fe2000004184c */
[----:B------:R-:W1:Y:S07]  /*ae80*/  LDSM.16.M88.4 R12, [R112+0x5800] ;  /* 0x00580000700c783b */ /* 0x000e6e0000000200 */
[----:B---3--:R-:W-:Y:S08]  /*ae90*/  HMMA.16816.F32.BF16 R64, R40, R32, R64 ;  /* 0x000000202840723c */ /* 0x008ff00000041840 */
[C---:B------:R-:W-:Y:S08]  /*aea0*/  HMMA.16816.F32.BF16 R96, R80.reuse, R68, R96 ;  /* 0x000000445060723c */ /* 0x040ff00000041860 */
[----:B------:R-:W-:Y:S08]  /*aeb0*/  HMMA.16816.F32.BF16 R92, R80, R70, R92 ;  /* 0x00000046505c723c */ /* 0x000ff0000004185c */
[C---:B------:R-:W-:Y:S08]  /*aec0*/  HMMA.16816.F32.BF16 R52, R40.reuse, R28, R52 ;  /* 0x0000001c2834723c */ /* 0x040ff00000041834 */
[C---:B------:R-:W-:Y:S01]  /*aed0*/  HMMA.16816.F32.BF16 R44, R40.reuse, R30, R44 ;  /* 0x0000001e282c723c */ /* 0x040fe2000004182c */
[----:B------:R-:W3:Y:S07]  /*aee0*/  LDSM.16.M88.4 R28, [R109+0x5400] ;  /* 0x005400006d1c783b */ /* 0x000eee0000000200 */
[----:B------:R-:W-:Y:S01]  /*aef0*/  HMMA.16816.F32.BF16 R60, R40, R34, R60 ;  /* 0x00000022283c723c */ /* 0x000fe2000004183c */
[----:B------:R-:W-:Y:S07]  /*af00*/  LDSM.16.M88.4 R32, [R109+0x5800] ;  /* 0x005800006d20783b */ /* 0x000fee0000000200 */
[----:B--2---:R-:W-:Y:S07]  /*af10*/  HMMA.16816.F32.BF16 R24, R36, R20, R24 ;  /* 0x000000142418723c */ /* 0x004fee0000041818 */
[----:B------:R-:W-:Y:S01]  /*af20*/  IADD3 R20, R2, 0x8, RZ ;  /* 0x0000000802147810 */ /* 0x000fe20007ffe0ff */
[----:B----4-:R-:W-:Y:S03]  /*af30*/  HMMA.16816.F32.BF16 R64, R16, R100, R64 ;  /* 0x000000641040723c */ /* 0x010fe60000041840 */
[----:B------:R-:W-:-:S04]  /*af40*/  IMNMX R9, R20, R57, PT ;  /* 0x0000003914097217 */ /* 0x000fc80003800200 */
[----:B------:R-:W-:Y:S01]  /*af50*/  ISETP.GE.AND P0, PT, R6, R9, PT ;  /* 0x000000090600720c */ /* 0x000fe20003f06270 */
[----:B------:R-:W-:Y:S01]  /*af60*/  HMMA.16816.F32.BF16 R76, R36, R22, R76 ;  /* 0x00000016244c723c */ /* 0x000fe2000004184c */
[----:B------:R-:W2:Y:S07]  /*af70*/  LDSM.16.M88.4 R20, [R112+0x5c00] ;  /* 0x005c00007014783b */ /* 0x000eae0000000200 */
[----:B-----5:R-:W-:Y:S01]  /*af80*/  HMMA.16816.F32.BF16 R96, R40, R104, R96 ;  /* 0x000000682860723c */ /* 0x020fe20000041860 */
[CC--:B------:R-:W-:Y:S01]  /*af90*/  FFMA.FTZ R2, R0.reuse, R5.reuse, R25 ;  /* 0x0000000500027223 */ /* 0x0c0fe20000010019 */
[----:B------:R-:W-:Y:S01]  /*afa0*/  IADD3 R25, R3, 0x11, RZ ;  /* 0x0000001103197810 */ /* 0x000fe20007ffe0ff */
[----:B------:R-:W-:-:S03]  /*afb0*/  FFMA.FTZ R5, R0, R5, R27 ;  /* 0x0000000500057223 */ /* 0x000fc6000001001b */
[----:B------:R-:W-:Y:S02]  /*afc0*/  FSEL R2, R2, -INF , !P5 ;  /* 0xff80000002027808 */ /* 0x000fe40006800000 */
[----:B------:R-:W-:Y:S01]  /*afd0*/  HMMA.16816.F32.BF16 R92, R40, R106, R92 ;  /* 0x0000006a285c723c */ /* 0x000fe2000004185c */
[----:B------:R-:W-:-:S06]  /*afe0*/  FSEL R5, R5, -INF , !P0 ;  /* 0xff80000005057808 */ /* 0x000fcc0004000000 */
[C---:B------:R-:W-:Y:S01]  /*aff0*/  IADD3 R41, R3.reuse, 0x9, RZ ;  /* 0x0000000903297810 */ /* 0x040fe20007ffe0ff */
[C---:B-1----:R-:W-:Y:S01]  /*b000*/  HMMA.16816.F32.BF16 R52, R16.reuse, R12, R52 ;  /* 0x0000000c1034723c */ /* 0x042fe20000041834 */
[----:B------:R-:W-:Y:S02]  /*b010*/  IADD3 R40, R3, 0x8, RZ ;  /* 0x0000000803287810 */ /* 0x000fe40007ffe0ff */
[----:B------:R-:W1:Y:S01]  /*b020*/  I2F R12, R41 ;  /* 0x00000029000c7306 */ /* 0x000e620000201400 */
[C---:B------:R-:W-:Y:S02]  /*b030*/  ISETP.GE.AND P6, PT, R41.reuse, R8, PT ;  /* 0x000000082900720c */ /* 0x040fe40003fc6270 */
[----:B------:R-:W-:Y:S02]  /*b040*/  ISETP.GE.AND P2, PT, R41, R9, PT ;  /* 0x000000092900720c */ /* 0x000fe40003f46270 */
[----:B------:R-:W-:Y:S01]  /*b050*/  HMMA.16816.F32.BF16 R60, R16, R102, R60 ;  /* 0x00000066103c723c */ /* 0x000fe2000004183c */
[----:B------:R-:W-:-:S02]  /*b060*/  IADD3 R13, R3, 0x10, RZ ;  /* 0x00000010030d7810 */ /* 0x000fc40007ffe0ff */
[----:B------:R-:W4:Y:S01]  /*b070*/  I2F R7, R40 ;  /* 0x0000002800077306 */ /* 0x000f220000201400 */
[-C--:B------:R-:W-:Y:S02]  /*b080*/  ISETP.GE.AND P4, PT, R40, R8.reuse, PT ;  /* 0x000000082800720c */ /* 0x080fe40003f86270 */
[C---:B------:R-:W-:Y:S02]  /*b090*/  ISETP.GE.AND P5, PT, R13.reuse, R8, PT ;  /* 0x000000080d00720c */ /* 0x040fe40003fa6270 */
[----:B---3--:R-:W-:Y:S01]  /*b0a0*/  HMMA.16816.F32.BF16 R64, R36, R28, R64 ;  /* 0x0000001c2440723c */ /* 0x008fe20000041840 */
[----:B------:R-:W-:Y:S02]  /*b0b0*/  ISETP.GE.AND P0, PT, R13, R9, PT ;  /* 0x000000090d00720c */ /* 0x000fe40003f06270 */
[----:B------:R3:W5:Y:S01]  /*b0c0*/  I2F R27, R13 ;  /* 0x0000000d001b7306 */ /* 0x0007620000201400 */
[----:B-1----:R-:W-:Y:S01]  /*b0d0*/  FFMA.FTZ R79, R0, R12, R79 ;  /* 0x0000000c004f7223 */ /* 0x002fe2000001004f */
[----:B------:R-:W-:-:S02]  /*b0e0*/  IADD3 R41, R3, 0x18, RZ ;  /* 0x0000001803297810 */ /* 0x000fc40007ffe0ff */
[----:B------:R-:W-:Y:S01]  /*b0f0*/  FFMA.FTZ R28, R0, R12, R77 ;  /* 0x0000000c001c7223 */ /* 0x000fe2000001004d */
[----:B------:R-:W-:Y:S01]  /*b100*/  HMMA.16816.F32.BF16 R44, R16, R14, R44 ;  /* 0x0000000e102c723c */ /* 0x000fe2000004182c */
[----:B------:R-:W-:Y:S01]  /*b110*/  ISETP.GE.AND P1, PT, R40, R9, PT ;  /* 0x000000092800720c */ /* 0x000fe20003f26270 */
[CC--:B----4-:R-:W-:Y:S01]  /*b120*/  FFMA.FTZ R6, R0.reuse, R7.reuse, R76 ;  /* 0x0000000700067223 */ /* 0x0d0fe2000001004c */
[----:B------:R-:W1:Y:S01]  /*b130*/  I2F R29, R25 ;  /* 0x00000019001d7306 */ /* 0x000e620000201400 */
[----:B------:R-:W-:Y:S01]  /*b140*/  FFMA.FTZ R7, R0, R7, R78 ;  /* 0x0000000700077223 */ /* 0x000fe2000001004e */
[----:B------:R-:W-:-:S03]  /*b150*/  FSEL R28, R28, -INF , !P6 ;  /* 0xff8000001c1c7808 */ /* 0x000fc60007000000 */
[----:B------:R-:W-:Y:S01]  /*b160*/  HMMA.16816.F32.BF16 R60, R36, R30, R60 ;  /* 0x0000001e243c723c */ /* 0x000fe2000004183c */
[----:B------:R-:W-:Y:S01]  /*b170*/  FSEL R6, R6, -INF , !P4 ;  /* 0xff80000006067808 */ /* 0x000fe20006000000 */
[----:B---3--:R-:W3:Y:S01]  /*b180*/  LDSM.16.M88.4 R12, [R109+0x5c00] ;  /* 0x005c00006d0c783b */ /* 0x008ee20000000200 */
[----:B------:R4:W4:Y:S01]  /*b190*/  I2F R31, R41 ;  /* 0x00000029001f7306 */ /* 0x0009220000201400 */
[----:B------:R-:W-:Y:S01]  /*b1a0*/  FSEL R7, R7, -INF , !P1 ;  /* 0xff80000007077808 */ /* 0x000fe20004800000 */
[----:B------:R-:W-:-:S04]  /*b1b0*/  DEPBAR.LE SB0, 0x0 ;  /* 0x000080000000791a */ /* 0x000fc80000000000 */
[----:B--2---:R-:W-:Y:S01]  /*b1c0*/  HMMA.16816.F32.BF16 R96, R16, R20, R96 ;  /* 0x000000141060723c */ /* 0x004fe20000041860 */
[CC--:B------:R-:W-:Y:S01]  /*b1d0*/  ISETP.GE.AND P4, PT, R25.reuse, R8.reuse, PT ;  /* 0x000000081900720c */ /* 0x0c0fe20003f86270 */
[C---:B-----5:R-:W-:Y:S01]  /*b1e0*/  FFMA.FTZ R64, R0.reuse, R27, R64 ;  /* 0x0000001b00407223 */ /* 0x060fe20000010040 */
[----:B------:R-:W-:Y:S01]  /*b1f0*/  ISETP.GE.AND P1, PT, R25, R9, PT ;  /* 0x000000091900720c */ /* 0x000fe20003f26270 */
[CC--:B-1----:R-:W-:Y:S01]  /*b200*/  FFMA.FTZ R30, R0.reuse, R29.reuse, R65 ;  /* 0x0000001d001e7223 */ /* 0x0c2fe20000010041 */
[----:B------:R-:W-:Y:S01]  /*b210*/  FSEL R25, R79, -INF , !P2 ;  /* 0xff8000004f197808 */ /* 0x000fe20005000000 */
[C---:B------:R-:W-:Y:S01]  /*b220*/  FFMA.FTZ R29, R0.reuse, R29, R67 ;  /* 0x0000001d001d7223 */ /* 0x040fe20000010043 */
[C---:B------:R-:W-:Y:S01]  /*b230*/  ISETP.GE.AND P6, PT, R41.reuse, R8, PT ;  /* 0x000000082900720c */ /* 0x040fe20003fc6270 */
[----:B------:R-:W-:Y:S01]  /*b240*/  HMMA.16816.F32.BF16 R52, R36, R32, R52 ;  /* 0x000000202434723c */ /* 0x000fe20000041834 */
[----:B------:R-:W-:Y:S01]  /*b250*/  ISETP.GE.AND P2, PT, R41, R9, PT ;  /* 0x000000092900720c */ /* 0x000fe20003f46270 */
[----:B------:R-:W-:Y:S01]  /*b260*/  FFMA.FTZ R21, R0, R27, R66 ;  /* 0x0000001b00157223 */ /* 0x000fe20000010042 */
[----:B----4-:R-:W-:-:S02]  /*b270*/  IADD3 R41, R3, 0x20, RZ ;  /* 0x0000002003297810 */ /* 0x010fc40007ffe0ff */
[C---:B------:R-:W-:Y:S02]  /*b280*/  IADD3 R42, R3.reuse, 0x19, RZ ;  /* 0x00000019032a7810 */ /* 0x040fe40007ffe0ff */
[CC--:B------:R-:W-:Y:S01]  /*b290*/  FFMA.FTZ R60, R0.reuse, R31.reuse, R60 ;  /* 0x0000001f003c7223 */ /* 0x0c0fe2000001003c */
[----:B------:R-:W-:Y:S01]  /*b2a0*/  IADD3 R32, R3, 0x21, RZ ;  /* 0x0000002103207810 */ /* 0x000fe20007ffe0ff */
[----:B------:R-:W1:Y:S01]  /*b2b0*/  I2F R27, R41 ;  /* 0x00000029001b7306 */ /* 0x000e620000201400 */
[----:B------:R-:W-:Y:S01]  /*b2c0*/  FFMA.FTZ R62, R0, R31, R62 ;  /* 0x0000001f003e7223 */ /* 0x000fe2000001003e */
[----:B------:R-:W-:Y:S01]  /*b2d0*/  HMMA.16816.F32.BF16 R92, R16, R22, R92 ;  /* 0x00000016105c723c */ /* 0x000fe2000004185c */
[----:B------:R-:W-:Y:S02]  /*b2e0*/  FSEL R30, R30, -INF , !P4 ;  /* 0xff8000001e1e7808 */ /* 0x000fe40006000000 */
[----:B------:R-:W-:Y:S02]  /*b2f0*/  FSEL R29, R29, -INF , !P1 ;  /* 0xff8000001d1d7808 */ /* 0x000fe40004800000 */
[C---:B------:R-:W-:Y:S01]  /*b300*/  ISETP.GE.AND P4, PT, R41.reuse, R8, PT ;  /* 0x000000082900720c */ /* 0x040fe20003f86270 */
[----:B------:R-:W2:Y:S01]  /*b310*/  I2F R31, R32 ;  /* 0x00000020001f7306 */ /* 0x000ea20000201400 */
[----:B------:R-:W-:Y:S01]  /*b320*/  ISETP.GE.AND P1, PT, R41, R9, PT ;  /* 0x000000092900720c */ /* 0x000fe20003f26270 */
[----:B------:R-:W-:Y:S01]  /*b330*/  HMMA.16816.F32.BF16 R44, R36, R34, R44 ;  /* 0x00000022242c723c */ /* 0x000fe2000004182c */
[----:B------:R-:W-:-:S02]  /*b340*/  IADD3 R33, R3, 0x28, RZ ;  /* 0x0000002803217810 */ /* 0x000fc40007ffe0ff */
[C---:B------:R-:W-:Y:S02]  /*b350*/  IADD3 R18, R3.reuse, 0x29, RZ ;  /* 0x0000002903127810 */ /* 0x040fe40007ffe0ff */
[----:B------:R-:W-:Y:S01]  /*b360*/  IADD3 R22, R3, 0x38, RZ ;  /* 0x0000003803167810 */ /* 0x000fe20007ffe0ff */
[CC--:B-1----:R-:W-:Y:S01]  /*b370*/  FFMA.FTZ R52, R0.reuse, R27.reuse, R52 ;  /* 0x0000001b00347223 */ /* 0x0c2fe20000010034 */
[----:B------:R-:W1:Y:S01]  /*b380*/  I2F R40, R42 ;  /* 0x0000002a00287306 */ /* 0x000e620000201400 */
[----:B---3--:R-:W-:Y:S01]  /*b390*/  HMMA.16816.F32.BF16 R96, R36, R12, R96 ;  /* 0x0000000c2460723c */ /* 0x008fe20000041860 */
[----:B------:R-:W-:Y:S01]  /*b3a0*/  FFMA.FTZ R54, R0, R27, R54 ;  /* 0x0000001b00367223 */ /* 0x000fe20000010036 */
[----:B------:R-:W-:Y:S02]  /*b3b0*/  FSEL R34, R60, -INF , !P6 ;  /* 0xff8000003c227808 */ /* 0x000fe40007000000 */
[----:B------:R-:W-:Y:S01]  /*b3c0*/  FSEL R41, R62, -INF , !P2 ;  /* 0xff8000003e297808 */ /* 0x000fe20005000000 */
[----:B--2---:R-:W-:-:S02]  /*b3d0*/  FFMA.FTZ R53, R0, R31, R53 ;  /* 0x0000001f00357223 */ /* 0x004fc40000010035 */
[----:B------:R-:W-:Y:S01]  /*b3e0*/  IADD3 R12, R3, 0x30, RZ ;  /* 0x00000030030c7810 */ /* 0x000fe20007ffe0ff */
[----:B------:R-:W-:Y:S01]  /*b3f0*/  FFMA.FTZ R55, R0, R31, R55 ;  /* 0x0000001f00377223 */ /* 0x000fe20000010037 */
[C---:B------:R-:W-:Y:S01]  /*b400*/  ISETP.GE.AND P6, PT, R32.reuse, R8, PT ;  /* 0x000000082000720c */ /* 0x040fe20003fc6270 */
[----:B------:R-:W2:Y:S01]  /*b410*/  I2F R17, R33 ;  /* 0x0000002100117306 */ /* 0x000ea20000201400 */
[-C--:B------:R-:W-:Y:S02]  /*b420*/  ISETP.GE.AND P2, PT, R32, R9.reuse, PT ;  /* 0x000000092000720c */ /* 0x080fe40003f46270 */
[----:B------:R-:W-:Y:S02]  /*b430*/  FSEL R105, R53, -INF , !P6 ;  /* 0xff80000035697808 */ /* 0x000fe40007000000 */
[----:B------:R-:W-:Y:S01]  /*b440*/  FSEL R127, R55, -INF , !P2 ;  /* 0xff800000377f7808 */ /* 0x000fe20005000000 */
[----:B-1----:R-:W-:Y:S01]  /*b450*/  FFMA.FTZ R61, R0, R40, R61 ;  /* 0x00000028003d7223 */ /* 0x002fe2000001003d */
[C---:B------:R-:W-:Y:S01]  /*b460*/  ISETP.GE.AND P6, PT, R12.reuse, R8, PT ;  /* 0x000000080c00720c */ /* 0x040fe20003fc6270 */
[----:B------:R1:W3:Y:S01]  /*b470*/  I2F R27, R12 ;  /* 0x0000000c001b7306 */ /* 0x0002e20000201400 */
[----:B------:R-:W-:Y:S01]  /*b480*/  ISETP.GE.AND P2, PT, R12, R9, PT ;  /* 0x000000090c00720c */ /* 0x000fe20003f46270 */
[----:B------:R-:W-:Y:S01]  /*b490*/  FFMA.FTZ R63, R0, R40, R63 ;  /* 0x00000028003f7223 */ /* 0x000fe2000001003f */
[----:B------:R-:W-:-:S02]  /*b4a0*/  FSEL R20, R64, -INF , !P5 ;  /* 0xff80000040147808 */ /* 0x000fc40006800000 */
[----:B------:R-:W-:Y:S02]  /*b4b0*/  FSEL R21, R21, -INF , !P0 ;  /* 0xff80000015157808 */ /* 0x000fe40004000000 */
[C---:B------:R-:W-:Y:S01]  /*b4c0*/  ISETP.GE.AND P5, PT, R42.reuse, R8, PT ;  /* 0x000000082a00720c */ /* 0x040fe20003fa6270 */
[----:B------:R-:W4:Y:S01]  /*b4d0*/  I2F R19, R18 ;  /* 0x0000001200137306 */ /* 0x000f220000201400 */
[----:B------:R-:W-:Y:S01]  /*b4e0*/  ISETP.GE.AND P0, PT, R42, R9, PT ;  /* 0x000000092a00720c */ /* 0x000fe20003f06270 */
[CC--:B--2---:R-:W-:Y:S01]  /*b4f0*/  FFMA.FTZ R44, R0.reuse, R17.reuse, R44 ;  /* 0x00000011002c7223 */ /* 0x0c4fe2000001002c */
[----:B------:R-:W-:Y:S01]  /*b500*/  FSEL R16, R61, -INF , !P5 ;  /* 0xff8000003d107808 */ /* 0x000fe20006800000 */
[----:B------:R-:W-:Y:S01]  /*b510*/  FFMA.FTZ R46, R0, R17, R46 ;  /* 0x00000011002e7223 */ /* 0x000fe2000001002e */
[----:B------:R-:W-:Y:S02]  /*b520*/  FSEL R23, R63, -INF , !P0 ;  /* 0xff8000003f177808 */ /* 0x000fe40004000000 */
[----:B------:R-:W-:Y:S01]  /*b530*/  FSEL R102, R52, -INF , !P4 ;  /* 0xff80000034667808 */ /* 0x000fe20006000000 */
[----:B-1----:R-:W-:Y:S01]  /*b540*/  HMMA.16816.F32.BF16 R12, R36, R14, R92 ;  /* 0x0000000e240c723c */ /* 0x002fe2000004185c */
[----:B---3--:R-:W-:Y:S01]  /*b550*/  FFMA.FTZ R96, R0, R27, R96 ;  /* 0x0000001b00607223 */ /* 0x008fe20000010060 */
[----:B------:R-:W-:-:S02]  /*b560*/  FSEL R103, R54, -INF , !P1 ;  /* 0xff80000036677808 */ /* 0x000fc40004800000 */
[CC--:B------:R-:W-:Y:S02]  /*b570*/  ISETP.GE.AND P5, PT, R33.reuse, R8.reuse, PT ;  /* 0x000000082100720c */ /* 0x0c0fe40003fa6270 */
[----:B------:R-:W-:Y:S01]  /*b580*/  ISETP.GE.AND P0, PT, R33, R9, PT ;  /* 0x000000092100720c */ /* 0x000fe20003f06270 */
[----:B------:R-:W-:Y:S01]  /*b590*/  FFMA.FTZ R92, R0, R27, R98 ;  /* 0x0000001b005c7223 */ /* 0x000fe20000010062 */
[C---:B------:R-:W-:Y:S01]  /*b5a0*/  ISETP.GE.AND P4, PT, R18.reuse, R8, PT ;  /* 0x000000081200720c */ /* 0x040fe20003f86270 */
[----:B------:R-:W1:Y:S01]  /*b5b0*/  I2F R27, R22 ;  /* 0x00000016001b7306 */ /* 0x000e620000201400 */
[----:B------:R-:W-:Y:S01]  /*b5c0*/  ISETP.GE.AND P1, PT, R18, R9, PT ;  /* 0x000000091200720c */ /* 0x000fe20003f26270 */
[CC--:B----4-:R-:W-:Y:S01]  /*b5d0*/  FFMA.FTZ R45, R0.reuse, R19.reuse, R45 ;  /* 0x00000013002d7223 */ /* 0x0d0fe2000001002d */
[----:B------:R-:W-:Y:S01]  /*b5e0*/  IADD3 R18, R3, 0x31, RZ ;  /* 0x0000003103127810 */ /* 0x000fe20007ffe0ff */
[----:B------:R-:W-:Y:S01]  /*b5f0*/  FFMA.FTZ R47, R0, R19, R47 ;  /* 0x00000013002f7223 */ /* 0x000fe2000001002f */
[----:B------:R-:W-:-:S02]  /*b600*/  FSEL R104, R44, -INF , !P5 ;  /* 0xff8000002c687808 */ /* 0x000fc40006800000 */
[----:B------:R-:W-:Y:S01]  /*b610*/  FSEL R101, R46, -INF , !P0 ;  /* 0xff8000002e657808 */ /* 0x000fe20004000000 */
[----:B------:R-:W2:Y:S01]  /*b620*/  I2F R17, R18 ;  /* 0x0000001200117306 */ /* 0x000ea20000201400 */
[CC--:B------:R-:W-:Y:S02]  /*b630*/  ISETP.GE.AND P5, PT, R18.reuse, R8.reuse, PT ;  /* 0x000000081200720c */ /* 0x0c0fe40003fa6270 */
[----:B------:R-:W-:Y:S02]  /*b640*/  ISETP.GE.AND P0, PT, R18, R9, PT ;  /* 0x000000091200720c */ /* 0x000fe40003f06270 */
[----:B------:R-:W-:Y:S02]  /*b650*/  FSEL R126, R96, -INF , !P6 ;  /* 0xff800000607e7808 */ /* 0x000fe40007000000 */
[----:B------:R-:W-:Y:S01]  /*b660*/  FSEL R92, R92, -INF , !P2 ;  /* 0xff8000005c5c7808 */ /* 0x000fe20005000000 */
[----:B------:R-:W3:Y:S01]  /*b670*/  I2F R19, R3 ;  /* 0x0000000300137306 */ /* 0x000ee20000201400 */
[CC--:B------:R-:W-:Y:S01]  /*b680*/  ISETP.GE.AND P6, PT, R3.reuse, R8.reuse, PT ;  /* 0x000000080300720c */ /* 0x0c0fe20003fc6270 */
[C---:B-1----:R-:W-:Y:S01]  /*b690*/  FFMA.FTZ R12, R0.reuse, R27, R12 ;  /* 0x0000001b000c7223 */ /* 0x042fe2000001000c */
[----:B------:R-:W-:Y:S01]  /*b6a0*/  ISETP.GE.AND P2, PT, R3, R9, PT ;  /* 0x000000090300720c */ /* 0x000fe20003f46270 */
[----:B------:R-:W-:Y:S01]  /*b6b0*/  FFMA.FTZ R14, R0, R27, R14 ;  /* 0x0000001b000e7223 */ /* 0x000fe2000001000e */
[----:B------:R-:W-:Y:S01]  /*b6c0*/  FSEL R134, R45, -INF , !P4 ;  /* 0xff8000002d867808 */ /* 0x000fe20006000000 */
[----:B------:R-:W-:Y:S01]  /*b6d0*/  BAR.SYNC.DEFER_BLOCKING 0x0 ;  /* 0x0000000000007b1d */ /* 0x000fe20000010000 */
[----:B------:R-:W-:Y:S01]  /*b6e0*/  ISETP.GE.AND P4, PT, R22, R8, PT ;  /* 0x000000081600720c */ /* 0x000fe20003f86270 */
[CC--:B--2---:R-:W-:Y:S01]  /*b6f0*/  FFMA.FTZ R97, R0.reuse, R17.reuse, R97 ;  /* 0x0000001100617223 */ /* 0x0c4fe20000010061 */
[----:B------:R-:W-:Y:S01]  /*b700*/  IADD3 R18, R3, 0x39, RZ ;  /* 0x0000003903127810 */ /* 0x000fe20007ffe0ff */
[----:B------:R-:W-:Y:S01]  /*b710*/  FFMA.FTZ R35, R0, R17, R99 ;  /* 0x0000001100237223 */ /* 0x000fe20000010063 */
[----:B------:R-:W-:-:S02]  /*b720*/  FSEL R133, R12, -INF , !P4 ;  /* 0xff8000000c857808 */ /* 0x000fc40006000000 */
[----:B------:R-:W1:Y:S01]  /*b730*/  I2F R3, R18 ;  /* 0x0000001200037306 */ /* 0x000e620000201400 */
[----:B------:R-:W-:Y:S02]  /*b740*/  ISETP.GE.AND P4, PT, R87, 0x2, PT ;  /* 0x000000025700780c */ /* 0x000fe40003f86270 */
[----:B------:R-:W-:Y:S01]  /*b750*/  FSEL R129, R47, -INF , !P1 ;  /* 0xff8000002f817808 */ /* 0x000fe20004800000 */
[CC--:B---3--:R-:W-:Y:S01]  /*b760*/  FFMA.FTZ R24, R0.reuse, R19.reuse, R24 ;  /* 0x0000001300187223 */ /* 0x0c8fe20000010018 */
[----:B------:R-:W-:Y:S01]  /*b770*/  FSEL R128, R97, -INF , !P5 ;  /* 0xff80000061807808 */ /* 0x000fe20006800000 */
[----:B------:R-:W-:Y:S01]  /*b780*/  FFMA.FTZ R26, R0, R19, R26 ;  /* 0x00000013001a7223 */ /* 0x000fe2000001001a */
[----:B------:R-:W-:Y:S02]  /*b790*/  FSEL R35, R35, -INF , !P0 ;  /* 0xff80000023237808 */ /* 0x000fe40004000000 */
[----:B------:R-:W-:Y:S02]  /*b7a0*/  ISETP.GE.AND P1, PT, R22, R9, PT ;  /* 0x000000091600720c */ /* 0x000fe40003f26270 */
[----:B------:R-:W-:-:S02]  /*b7b0*/  ISETP.GE.AND P5, PT, R18, R8, PT ;  /* 0x000000081200720c */ /* 0x000fc40003fa6270 */
[----:B------:R-:W-:Y:S02]  /*b7c0*/  ISETP.GE.AND P0, PT, R18, R9, PT ;  /* 0x000000091200720c */ /* 0x000fe40003f06270 */
[----:B------:R-:W-:Y:S01]  /*b7d0*/  FSEL R94, R14, -INF , !P1 ;  /* 0xff8000000e5e7808 */ /* 0x000fe20004800000 */
[-C--:B-1----:R-:W-:Y:S01]  /*b7e0*/  FFMA.FTZ R130, R0, R3.reuse, R13 ;  /* 0x0000000300827223 */ /* 0x082fe2000001000d */
[----:B------:R-:W-:Y:S01]  /*b7f0*/  FSEL R13, R24, -INF , !P6 ;  /* 0xff800000180d7808 */ /* 0x000fe20007000000 */
[----:B------:R-:W-:Y:S01]  /*b800*/  FFMA.FTZ R15, R0, R3, R15 ;  /* 0x00000003000f7223 */ /* 0x000fe2000001000f */
[----:B------:R-:W-:Y:S02]  /*b810*/  FSEL R12, R26, -INF , !P2 ;  /* 0xff8000001a0c7808 */ /* 0x000fe40005000000 */
        /* <DEDUP_REMOVED lines=63> */
.L_x_5485:
[----:B------:R-:W-:-:S05]  /*bc10*/  IMAD.MOV.U32 R15, RZ, RZ, c[0x0][0x198] ;  /* 0x00006600ff0f7624 */ /* 0x000fca00078e00ff */
[----:B------:R-:W-:-:S04]  /*bc20*/  LEA R15, -R15, RZ, 0x6 ;  /* 0x000000ff0f0f7211 */ /* 0x000fc800078e31ff */
[----:B------:R-:W-:Y:S02]  /*bc30*/  SHF.R.S32.HI R19, RZ, 0x1f, R15 ;  /* 0x0000001fff137819 */ /* 0x000fe4000001140f */
.L_x_5486:
[C---:B------:R-:W-:Y:S02]  /*bc40*/  LOP3.LUT P2, RZ, R91.reuse, 0x2, RZ, 0xc0, !PT ;  /* 0x000000025bff7812 */ /* 0x040fe4000784c0ff */
[C---:B------:R-:W-:Y:S02]  /*bc50*/  LOP3.LUT P1, RZ, R91.reuse, 0x4, RZ, 0xc0, !PT ;  /* 0x000000045bff7812 */ /* 0x040fe4000782c0ff */
[----:B------:R-:W-:-:S09]  /*bc60*/  LOP3.LUT P6, RZ, R91, 0x1, RZ, 0xc0, !PT ;  /* 0x000000015bff7812 */ /* 0x000fd200078cc0ff */
[CC--:B------:R-:W-:Y:S02]  /*bc70*/  @P2 IADD3 R17, P5, R15.reuse, R124.reuse, RZ ;  /* 0x0000007c0f112210 */ /* 0x0c0fe40007fbe0ff */
[----:B------:R-:W-:-:S03]  /*bc80*/  @P1 IADD3 R18, P0, R15, R124, RZ ;  /* 0x0000007c0f121210 */ /* 0x000fc60007f1e0ff */
[--C-:B------:R-:W-:Y:S01]  /*bc90*/  @P2 IMAD.X R14, R19, 0x1, R56.reuse, P5 ;  /* 0x00000001130e2824 */ /* 0x100fe200028e0638 */
[----:B------:R-:W-:Y:S01]  /*bca0*/  @P2 LEA R32, P5, R17, c[0x0][0x168], 0x1 ;  /* 0x00005a0011202a11 */ /* 0x000fe200078a08ff */
[----:B------:R-:W-:Y:S01]  /*bcb0*/  @P1 IMAD.X R3, R19, 0x1, R56, P0 ;  /* 0x0000000113031824 */ /* 0x000fe200000e0638 */
[C---:B------:R-:W-:Y:S02]  /*bcc0*/  @P1 LEA R26, P0, R18.reuse, c[0x0][0x168], 0x1 ;  /* 0x00005a00121a1a11 */ /* 0x040fe400078008ff */
[----:B------:R-:W-:Y:S01]  /*bcd0*/  @P2 LEA.HI.X R33, R17, c[0x0][0x16c], R14, 0x1, P5 ;  /* 0x00005b0011212a11 */ /* 0x000fe200028f0c0e */
[----:B------:R-:W-:Y:S01]  /*bce0*/  IMAD.MOV.U32 R14, RZ, RZ, c[0x0][0x198] ;  /* 0x00006600ff0e7624 */ /* 0x000fe200078e00ff */
[----:B------:R-:W-:Y:S01]  /*bcf0*/  @P1 LEA.HI.X R27, R18, c[0x0][0x16c], R3, 0x1, P0 ;  /* 0x00005b00121b1a11 */ /* 0x000fe200000f0c03 */
[----:B------:R-:W-:Y:S01]  /*bd00*/  IMAD.MOV.U32 R17, RZ, RZ, c[0x0][0x19c] ;  /* 0x00006700ff117624 */ /* 0x000fe200078e00ff */
[----:B------:R-:W-:Y:S01]  /*bd10*/  LEA R120, P5, R15, R120, 0x1 ;  /* 0x000000780f787211 */ /* 0x000fe200078a08ff */
[----:B------:R-:W-:-:S03]  /*bd20*/  @P6 IMAD.SHL.U32 R3, R14, 0x20, RZ ;  /* 0x000000200e036824 */ /* 0x000fc600078e00ff */
[----:B------:R-:W-:Y:S01]  /*bd30*/  LEA.HI.X R119, R15, R119, R19, 0x1, P5 ;  /* 0x000000770f777211 */ /* 0x000fe200028f0c13 */
[----:B------:R-:W-:Y:S01]  /*bd40*/  @P6 IMAD.MOV.U32 R38, RZ, RZ, R120 ;  /* 0x000000ffff266224 */ /* 0x000fe200078e0078 */
[C---:B------:R-:W-:Y:S02]  /*bd50*/  LEA R15, P5, R14.reuse, R15, 0x5 ;  /* 0x0000000f0e0f7211 */ /* 0x040fe400078a28ff */
[C---:B------:R-:W-:Y:S01]  /*bd60*/  @P6 SHF.L.U64.HI R18, R14.reuse, 0x5, R17 ;  /* 0x000000050e126819 */ /* 0x040fe20000010211 */
[----:B------:R-:W-:Y:S01]  /*bd70*/  @P6 IMAD.MOV.U32 R39, RZ, RZ, R119 ;  /* 0x000000ffff276224 */ /* 0x000fe200078e0077 */
[C---:B------:R-:W-:Y:S02]  /*bd80*/  @P6 LEA R36, P0, R3.reuse, R120, 0x1 ;  /* 0x0000007803246211 */ /* 0x040fe400078008ff */
[----:B------:R-:W-:Y:S02]  /*bd90*/  LEA.HI.X R17, R14, R19, R17, 0x5, P5 ;  /* 0x000000130e117211 */ /* 0x000fe400028f2c11 */
[----:B------:R-:W-:Y:S01]  /*bda0*/  @P6 LEA.HI.X R37, R3, R119, R18, 0x1, P0 ;  /* 0x0000007703256211 */ /* 0x000fe200000f0c12 */
[----:B------:R-:W-:Y:S01]  /*bdb0*/  @!PT LDS RZ, [RZ] ;  /* 0x00000000fffff984 */ /* 0x000fe20000000800 */
[----:B------:R-:W-:Y:S01]  /*bdc0*/  @!PT LDS RZ, [RZ] ;  /* 0x00000000fffff984 */ /* 0x000fe20000000800 */
[----:B------:R-:W-:Y:S01]  /*bdd0*/  @!PT LDS RZ, [RZ] ;  /* 0x00000000fffff984 */ /* 0x000fe20000000800 */
[----:B------:R1:W-:Y:S01]  /*bde0*/  @P6 LDGSTS.E.BYPASS.LTC128B.128 [R123+0x3000], [R38.64] ;  /* 0x03000000267b6fae */ /* 0x0003e2000b901d46 */
[----:B------:R-:W-:-:S02]  /*bdf0*/  @P2 IADD3 R3, P5, R15, R124, RZ ;  /* 0x0000007c0f032210 */ /* 0x000fc40007fbe0ff */
[----:B------:R-:W-:Y:S01]  /*be00*/  @P1 IADD3 R15, P0, R15, R124, RZ ;  /* 0x0000007c0f0f1210 */ /* 0x000fe20007f1e0ff */
[----:B------:R1:W-:Y:S02]  /*be10*/  @!P6 STS [R123+0x3000], RZ ;  /* 0x003000ff7b00e388 */ /* 0x0003e40000000800 */
[--C-:B------:R-:W-:Y:S01]  /*be20*/  @P2 IMAD.X R14, R17, 0x1, R56.reuse, P5 ;  /* 0x00000001110e2824 */ /* 0x100fe200028e0638 */
[----:B------:R-:W-:Y:S01]  /*be30*/  @P2 LEA R42, P5, R3, c[0x0][0x168], 0x1 ;  /* 0x00005a00032a2a11 */ /* 0x000fe200078a08ff */
[----:B------:R-:W-:Y:S01]  /*be40*/  @P1 IMAD.X R56, R17, 0x1, R56, P0 ;  /* 0x0000000111381824 */ /* 0x000fe200000e0638 */
[----:B------:R-:W-:Y:S01]  /*be50*/  @P1 LEA R18, P0, R15, c[0x0][0x168], 0x1 ;  /* 0x00005a000f121a11 */ /* 0x000fe200078008ff */
[----:B------:R1:W-:Y:S01]  /*be60*/  @!P6 STS [R123+0x3004], RZ ;  /* 0x003004ff7b00e388 */ /* 0x0003e20000000800 */
[----:B------:R-:W-:Y:S02]  /*be70*/  @P2 LEA.HI.X R43, R3, c[0x0][0x16c], R14, 0x1, P5 ;  /* 0x00005b00032b2a11 */ /* 0x000fe400028f0c0e */
[----:B------:R-:W-:Y:S01]  /*be80*/  @P1 LEA.HI.X R19, R15, c[0x0][0x16c], R56, 0x1, P0 ;  /* 0x00005b000f131a11 */ /* 0x000fe200000f0c38 */
        /* <DEDUP_REMOVED lines=27> */
.L_x_5484:
[----:B------:R-:W-:Y:S02]  /*c040*/  FMNMX.FTZ R3, R13, R2, !PT ;  /* 0x000000020d037209 */ /* 0x000fe40007810000 */
[----:B------:R-:W-:-:S02]  /*c050*/  SHF.L.U32 R110, R4, 0x1, RZ ;  /* 0x00000001046e7819 */ /* 0x000fc400000006ff */
[----:B------:R-:W-:Y:S02]  /*c060*/  FMNMX.FTZ R3, R6, R3, !PT ;  /* 0x0000000306037209 */ /* 0x000fe40007810000 */
[----:B------:R-:W-:Y:S01]  /*c070*/  LEA R108, R49, R110, 0x1 ;  /* 0x0000006e316c7211 */ /* 0x000fe200078e08ff */
[----:B-1----:R-:W-:Y:S01]  /*c080*/  LDSM.16.MT88.4 R36, [R110+0x6000] ;  /* 0x006000006e24783b */ /* 0x002fe20000004200 */
[----:B------:R-:W-:-:S03]  /*c090*/  FMNMX.FTZ R3, R28, R3, !PT ;  /* 0x000000031c037209 */ /* 0x000fc60007810000 */
        /* <DEDUP_REMOVED lines=33> */
[----:B------:R-:W-:-:S05]  /*c2b0*/  FMNMX.FTZ R15, R93, R14, !PT ;  /* 0x0000000e5d0f7209 */ /* 0x000fca0007810000 */
[----:B------:R-:W2:Y:S01]  /*c2c0*/  SHFL.BFLY PT, R14, R15, 0x2, 0x1f ;  /* 0x0c401f000f0e7f89 */ /* 0x000ea200000e0000 */
[----:B-1----:R-:W-:-:S04]  /*c2d0*/  FMNMX.FTZ R3, R18, R3, !PT ;  /* 0x0000000312037209 */ /* 0x002fc80007810000 */
[C---:B------:R-:W-:Y:S01]  /*c2e0*/  FSETP.NEU.FTZ.AND P0, PT, R3.reuse, -INF , PT ;  /* 0xff8000000300780b */ /* 0x040fe20003f1d000 */
[----:B------:R-:W-:Y:S01]  /*c2f0*/  FMUL.FTZ R125, R3, c[0x0][0x23c] ;  /* 0x00008f00037d7a20 */ /* 0x000fe20000410000 */
[----:B--2---:R-:W-:-:S04]  /*c300*/  FMNMX.FTZ R14, R15, R14, !PT ;  /* 0x0000000e0f0e7209 */ /* 0x004fc80007810000 */
        /* <DEDUP_REMOVED lines=24> */
[----:B--2---:R-:W-:Y:S01]  /*c490*/  F2FP.BF16.PACK_AB R76, R98, R99 ;  /* 0x00000063624c723e */ /* 0x004fe200000010ff */
[--C-:B------:R-:W-:Y:S02]  /*c4a0*/  FFMA.FTZ R128, R128, c[0x0][0x23c], -R125.reuse ;  /* 0x00008f0080807a23 */ /* 0x100fe4000001087d */
[----:B------:R-:W-:Y:S01]  /*c4b0*/  FSEL R96, R96, RZ, P0 ;  /* 0x000000ff60607208 */ /* 0x000fe20000000000 */
[----:B------:R-:W-:-:S02]  /*c4c0*/  FFMA.FTZ R125, R130, c[0x0][0x23c], -R125 ;  /* 0x00008f00827d7a23 */ /* 0x000fc4000001087d */
[----:B------:R-:W-:Y:S01]  /*c4d0*/  FADD.FTZ R98, R99, R98 ;  /* 0x0000006263627221 */ /* 0x000fe20000010000 */
[----:B------:R-:W-:Y:S01]  /*c4e0*/  MUFU.EX2 R31, R31 ;  /* 0x0000001f001f7308 */ /* 0x000fe20000000800 */
[--C-:B------:R-:W-:Y:S02]  /*c4f0*/  FFMA.FTZ R95, R12, c[0x0][0x23c], -R96.reuse ;  /* 0x00008f000c5f7a23 */ /* 0x100fe40000010860 */
[--C-:B------:R-:W-:Y:S01]  /*c500*/  FFMA.FTZ R100, R5, c[0x0][0x23c], -R96.reuse ;  /* 0x00008f0005647a23 */ /* 0x100fe20000010860 */
[----:B------:R-:W2:Y:S01]  /*c510*/  LDSM.16.MT88.4 R12, [R108+0x6400] ;  /* 0x006400006c0c783b */ /* 0x000ea20000004200 */
[--C-:B------:R-:W-:Y:S02]  /*c520*/  FFMA.FTZ R34, R7, c[0x0][0x23c], -R96.reuse ;  /* 0x00008f0007227a23 */ /* 0x100fe40000010860 */
[--C-:B------:R-:W-:Y:S01]  /*c530*/  FFMA.FTZ R33, R25, c[0x0][0x23c], -R96.reuse ;  /* 0x00008f0019217a23 */ /* 0x100fe20000010860 */
[----:B------:R-:W-:Y:S01]  /*c540*/  MUFU.EX2 R95, R95 ;  /* 0x0000005f005f7308 */ /* 0x000fe20000000800 */
[----:B-1----:R-:W-:Y:S01]  /*c550*/  F2FP.BF16.PACK_AB R78, R32, R97 ;  /* 0x00000061204e723e */ /* 0x002fe200000010ff */
[----:B------:R-:W-:-:S02]  /*c560*/  FFMA.FTZ R30, R21, c[0x0][0x23c], -R96 ;  /* 0x00008f00151e7a23 */ /* 0x000fc40000010860 */
[--C-:B------:R-:W-:Y:S02]  /*c570*/  FFMA.FTZ R29, R29, c[0x0][0x23c], -R96.reuse ;  /* 0x00008f001d1d7a23 */ /* 0x100fe40000010860 */
[--C-:B------:R-:W-:Y:S02]  /*c580*/  FFMA.FTZ R28, R41, c[0x0][0x23c], -R96.reuse ;  /* 0x00008f00291c7a23 */ /* 0x100fe40000010860 */
[----:B------:R-:W1:Y:S01]  /*c590*/  MUFU.EX2 R100, R100 ;  /* 0x0000006400647308 */ /* 0x000e620000000800 */
[--C-:B------:R-:W-:Y:S02]  /*c5a0*/  FFMA.FTZ R25, R23, c[0x0][0x23c], -R96.reuse ;  /* 0x00008f0017197a23 */ /* 0x100fe40000010860 */
[----:B------:R-:W3:Y:S01]  /*c5b0*/  LDSM.16.MT88.4 R20, [R110+0x7400] ;  /* 0x007400006e14783b */ /* 0x000ee20000004200 */
[--C-:B------:R-:W-:Y:S02]  /*c5c0*/  FFMA.FTZ R124, R103, c[0x0][0x23c], -R96.reuse ;  /* 0x00008f00677c7a23 */ /* 0x100fe40000010860 */
[----:B------:R-:W-:-:S02]  /*c5d0*/  FFMA.FTZ R104, R101, c[0x0][0x23c], -R96 ;  /* 0x00008f0065687a23 */ /* 0x000fc40000010860 */
[----:B------:R-:W-:Y:S01]  /*c5e0*/  MUFU.EX2 R34, R34 ;  /* 0x0000002200227308 */ /* 0x000fe20000000800 */
[--C-:B------:R-:W-:Y:S02]  /*c5f0*/  FFMA.FTZ R103, R127, c[0x0][0x23c], -R96.reuse ;  /* 0x00008f007f677a23 */ /* 0x100fe40000010860 */
[--C-:B------:R-:W-:Y:S02]  /*c600*/  FFMA.FTZ R101, R129, c[0x0][0x23c], -R96.reuse ;  /* 0x00008f0081657a23 */ /* 0x100fe40000010860 */
[--C-:B------:R-:W-:Y:S02]  /*c610*/  FFMA.FTZ R92, R92, c[0x0][0x23c], -R96.reuse ;  /* 0x00008f005c5c7a23 */ /* 0x100fe40000010860 */
[--C-:B------:R-:W-:Y:S01]  /*c620*/  FFMA.FTZ R35, R35, c[0x0][0x23c], -R96.reuse ;  /* 0x00008f0023237a23 */ /* 0x100fe20000010860 */
[----:B------:R-:W4:Y:S01]  /*c630*/  MUFU.EX2 R33, R33 ;  /* 0x0000002100217308 */ /* 0x000f220000000800 */
[----:B-1----:R-:W-:Y:S01]  /*c640*/  F2FP.BF16.PACK_AB R77, R100, R95 ;  /* 0x0000005f644d723e */ /* 0x002fe200000010ff */
[----:B------:R-:W-:-:S02]  /*c650*/  FFMA.FTZ R94, R94, c[0x0][0x23c], -R96 ;  /* 0x00008f005e5e7a23 */ /* 0x000fc40000010860 */
[----:B------:R-:W-:Y:S02]  /*c660*/  FFMA.FTZ R93, R93, c[0x0][0x23c], -R96 ;  /* 0x00008f005d5d7a23 */ /* 0x000fe40000010860 */
[----:B------:R-:W-:Y:S02]  /*c670*/  FADD.FTZ R95, R95, R100 ;  /* 0x000000645f5f7221 */ /* 0x000fe40000010000 */
[----:B------:R-:W1:Y:S01]  /*c680*/  MUFU.EX2 R26, R26 ;  /* 0x0000001a001a7308 */ /* 0x000e620000000800 */
[----:B------:R-:W-:-:S04]  /*c690*/  FADD.FTZ R97, R97, R98 ;  /* 0x0000006261617221 */ /* 0x000fc80000010000 */
[----:B------:R-:W-:Y:S01]  /*c6a0*/  FADD.FTZ R32, R32, R97 ;  /* 0x0000006120207221 */ /* 0x000fe20000010000 */
[----:B----4-:R-:W-:Y:S02]  /*c6b0*/  F2FP.BF16.PACK_AB R79, R33, R34 ;  /* 0x00000022214f723e */ /* 0x010fe400000010ff */
        /* <DEDUP_REMOVED lines=31> */
[C---:B--2---:R-:W-:Y:S02]  /*c8b0*/  HMMA.16816.F32.BF16 R40, R4.reuse, R12, R40 ;  /* 0x0000000c0428723c */ /* 0x044fe40000041828 */
[----:B------:R-:W-:Y:S06]  /*c8c0*/  MUFU.EX2 R102, R102 ;  /* 0x0000006600667308 */ /* 0x000fec0000000800 */
[----:B------:R-:W-:Y:S01]  /*c8d0*/  HMMA.16816.F32.BF16 R44, R4, R14, R44 ;  /* 0x0000000e042c723c */ /* 0x000fe2000004182c */
[----:B------:R-:W2:Y:S01]  /*c8e0*/  LDSM.16.MT88.4 R12, [R108+0x7400] ;  /* 0x007400006c0c783b */ /* 0x000ea20000004200 */
        /* <DEDUP_REMOVED lines=8> */
[----:B------:R-:W1:Y:S01]  /*c970*/  LDSM.16.MT88.4 R16, [R110+0x8400] ;  /* 0x008400006e10783b */ /* 0x000e620000004200 */
[----:B------:R-:W-:Y:S06]  /*c980*/  MUFU.EX2 R126, R126 ;  /* 0x0000007e007e7308 */ /* 0x000fec0000000800 */
[C---:B---3--:R-:W-:Y:S02]  /*c990*/  HMMA.16816.F32.BF16 R48, R4.reuse, R20, R48 ;  /* 0x000000140430723c */ /* 0x048fe40000041830 */
[----:B------:R-:W3:Y:S06]  /*c9a0*/  MUFU.EX2 R127, R128 ;  /* 0x00000080007f7308 */ /* 0x000eec0000000800 */
[C---:B--2---:R-:W-:Y:S02]  /*c9b0*/  HMMA.16816.F32.BF16 R56, R4.reuse, R12, R56 ;  /* 0x0000000c0438723c */ /* 0x044fe40000041838 */
[----:B------:R-:W-:Y:S06]  /*c9c0*/  MUFU.EX2 R133, R133 ;  /* 0x0000008500857308 */ /* 0x000fec0000000800 */
[C---:B------:R-:W-:Y:S01]  /*c9d0*/  HMMA.16816.F32.BF16 R60, R4.reuse, R14, R60 ;  /* 0x0000000e043c723c */ /* 0x040fe2000004183c */
[----:B------:R-:W2:Y:S01]  /*c9e0*/  LDSM.16.MT88.4 R12, [R108+0x8000] ;  /* 0x008000006c0c783b */ /* 0x000ea20000004200 */
[----:B------:R3:W-:Y:S06]  /*c9f0*/  MUFU.EX2 R130, R125 ;  /* 0x0000007d00827308 */ /* 0x0007ec0000000800 */
[C---:B------:R-:W-:Y:S01]  /*ca00*/  HMMA.16816.F32.BF16 R52, R4.reuse, R22, R52 ;  /* 0x000000160434723c */ /* 0x040fe20000041834 */
[----:B------:R-:W-:Y:S01]  /*ca10*/  LDSM.16.MT88.4 R20, [R110+0x6c00] ;  /* 0x006c00006e14783b */ /* 0x000fe20000004200 */
[----:B------:R-:W-:Y:S06]  /*ca20*/  MUFU.EX2 R92, R92 ;  /* 0x0000005c005c7308 */ /* 0x000fec0000000800 */
[----:B-1----:R-:W-:Y:S02]  /*ca30*/  HMMA.16816.F32.BF16 R64, R4, R16, R64 ;  /* 0x000000100440723c */ /* 0x002fe40000041840 */
[----:B------:R-:W1:Y:S01]  /*ca40*/  MUFU.EX2 R35, R35 ;  /* 0x0000002300237308 */ /* 0x000e620000000800 */
[----:B---3--:R-:W-:-:S05]  /*ca50*/  MOV R125, R90 ;  /* 0x0000005a007d7202 */ /* 0x008fca0000000f00 */
[----:B------:R-:W-:Y:S01]  /*ca60*/  HMMA.16816.F32.BF16 R68, R4, R18, R68 ;  /* 0x000000120444723c */ /* 0x000fe20000041844 */
[----:B------:R-:W-:Y:S01]  /*ca70*/  LDSM.16.MT88.4 R16, [R108+0x6c00] ;  /* 0x006c00006c10783b */ /* 0x000fe20000004200 */
[----:B------:R-:W-:Y:S08]  /*ca80*/  MUFU.EX2 R94, R94 ;  /* 0x0000005e005e7308 */ /* 0x000ff00000000800 */
[----:B------:R-:W3:Y:S01]  /*ca90*/  MUFU.EX2 R93, R93 ;  /* 0x0000005d005d7308 */ /* 0x000ee20000000800 */
[C---:B--2---:R-:W-:Y:S08]  /*caa0*/  HMMA.16816.F32.BF16 R72, R76.reuse, R12, RZ ;  /* 0x0000000c4c48723c */ /* 0x044ff000000418ff */
[----:B------:R-:W-:Y:S01]  /*cab0*/  HMMA.16816.F32.BF16 R76, R76, R14, RZ ;  /* 0x0000000e4c4c723c */ /* 0x000fe200000418ff */
[----:B------:R-:W2:Y:S11]  /*cac0*/  LDSM.16.MT88.4 R12, [R108+0x8400] ;  /* 0x008400006c0c783b */ /* 0x000eb60000004200 */
[----:B------:R-:W-:Y:S04]  /*cad0*/  @!UPT UIADD3 URZ, URZ, URZ, URZ ;  /* 0x0000003f3f3ff290 */ /* 0x000fe8000fffe03f */
        /* <DEDUP_REMOVED lines=33> */
[----:B------:R-:W-:Y:S01]  /*ccf0*/  F2FP.BF16.PACK_AB R4, R127, R126 ;  /* 0x0000007e7f04723e */ /* 0x000fe200000010ff */
[----:B------:R-:W-:Y:S01]  /*cd00*/  FADD.FTZ R126, R126, R105 ;  /* 0x000000697e7e7221 */ /* 0x000fe20000010000 */
[----:B-1----:R-:W-:Y:S01]  /*cd10*/  F2FP.BF16.PACK_AB R5, R35, R92 ;  /* 0x0000005c2305723e */ /* 0x002fe200000010ff */
        /* <DEDUP_REMOVED lines=12> */
[C---:B------:R-:W-:Y:S08]  /*cde0*/  HMMA.16816.F32.BF16 R40, R4.reuse, R16, R40 ;  /* 0x000000100428723c */ /* 0x040ff00000041828 */
        /* <DEDUP_REMOVED lines=75> */
.L_x_5488:
[----:B------:R-:W-:-:S05]  /*d2a0*/  IMAD.MOV.U32 R13, RZ, RZ, c[0x0][0x1a0] ;  /* 0x00006800ff0d7624 */ /* 0x000fca00078e00ff */
[----:B------:R-:W-:-:S04]  /*d2b0*/  LEA R13, -R13, RZ, 0x6 ;  /* 0x000000ff0d0d7211 */ /* 0x000fc800078e31ff */
[----:B------:R-:W-:Y:S02]  /*d2c0*/  SHF.R.S32.HI R5, RZ, 0x1f, R13 ;  /* 0x0000001fff057819 */ /* 0x000fe4000001140d */
.L_x_5489:
[C---:B------:R-:W-:Y:S01]  /*d2d0*/  LOP3.LUT P2, RZ, R91.reuse, 0x2, RZ, 0xc0, !PT ;  /* 0x000000025bff7812 */ /* 0x040fe2000784c0ff */
[----:B------:R-:W-:Y:S01]  /*d2e0*/  IMAD.MOV.U32 R6, RZ, RZ, c[0x0][0x1a0] ;  /* 0x00006800ff067624 */ /* 0x000fe200078e00ff */
[C---:B------:R-:W-:Y:S01]  /*d2f0*/  LOP3.LUT P1, RZ, R91.reuse, 0x4, RZ, 0xc0, !PT ;  /* 0x000000045bff7812 */ /* 0x040fe2000782c0ff */
[----:B------:R-:W-:Y:S01]  /*d300*/  IMAD.MOV.U32 R15, RZ, RZ, c[0x0][0x1a4] ;  /* 0x00006900ff0f7624 */ /* 0x000fe200078e00ff */
[----:B------:R-:W-:Y:S02]  /*d310*/  LOP3.LUT P4, RZ, R91, 0x1, RZ, 0xc0, !PT ;  /* 0x000000015bff7812 */ /* 0x000fe4000788c0ff */
[----:B------:R-:W-:-:S04]  /*d320*/  LEA R132, P0, R13, R132, 0x1 ;  /* 0x000000840d847211 */ /* 0x000fc800078008ff */
[----:B------:R-:W-:-:S03]  /*d330*/  LEA.HI.X R131, R13, R131, R5, 0x1, P0 ;  /* 0x000000830d837211 */ /* 0x000fc600000f0c05 */
[CC--:B------:R-:W-:Y:S02]  /*d340*/  @P2 IADD3 R17, P6, R13.reuse, R88.reuse, RZ ;  /* 0x000000580d112210 */ /* 0x0c0fe40007fde0ff */
[----:B------:R-:W-:Y:S02]  /*d350*/  @P1 IADD3 R12, P0, R13, R88, RZ ;  /* 0x000000580d0c1210 */ /* 0x000fe40007f1e0ff */
[----:B------:R-:W-:Y:S01]  /*d360*/  LEA R13, P5, R6, R13, 0x5 ;  /* 0x0000000d060d7211 */ /* 0x000fe200078a28ff */
[--C-:B------:R-:W-:Y:S01]  /*d370*/  @P2 IMAD.X R14, R5, 0x1, R86.reuse, P6 ;  /* 0x00000001050e2824 */ /* 0x100fe200030e0656 */
[----:B------:R-:W-:Y:S01]  /*d380*/  @P2 LEA R20, P6, R17, c[0x0][0x170], 0x1 ;  /* 0x00005c0011142a11 */ /* 0x000fe200078c08ff */
[----:B------:R-:W-:Y:S01]  /*d390*/  @P1 IMAD.X R7, R5, 0x1, R86, P0 ;  /* 0x0000000105071824 */ /* 0x000fe200000e0656 */
[----:B------:R-:W-:Y:S01]  /*d3a0*/  @P1 LEA R18, P0, R12, c[0x0][0x170], 0x1 ;  /* 0x00005c000c121a11 */ /* 0x000fe200078008ff */
[C---:B------:R-:W-:Y:S01]  /*d3b0*/  @P4 IMAD.SHL.U32 R4, R6.reuse, 0x20, RZ ;  /* 0x0000002006044824 */ /* 0x040fe200078e00ff */
[C---:B------:R-:W-:Y:S01]  /*d3c0*/  @P4 SHF.L.U64.HI R16, R6.reuse, 0x5, R15 ;  /* 0x0000000506104819 */ /* 0x040fe2000001020f */
[----:B------:R-:W-:Y:S01]  /*d3d0*/  @P4 IMAD.MOV.U32 R133, RZ, RZ, R131 ;  /* 0x000000ffff854224 */ /* 0x000fe200078e0083 */
[----:B------:R-:W-:-:S02]  /*d3e0*/  LEA.HI.X R5, R6, R5, R15, 0x5, P5 ;  /* 0x0000000506057211 */ /* 0x000fc400028f2c0f */
[----:B------:R-:W-:Y:S02]  /*d3f0*/  @P2 LEA.HI.X R21, R17, c[0x0][0x174], R14, 0x1, P6 ;  /* 0x00005d0011152a11 */ /* 0x000fe400030f0c0e */
[----:B------:R-:W-:Y:S01]  /*d400*/  @P2 IADD3 R6, P6, R13, R88, RZ ;  /* 0x000000580d062210 */ /* 0x000fe20007fde0ff */
[----:B------:R-:W-:Y:S01]  /*d410*/  @!PT LDS RZ, [RZ] ;  /* 0x00000000fffff984 */ /* 0x000fe20000000800 */
[----:B------:R-:W-:Y:S01]  /*d420*/  @!PT LDS RZ, [RZ] ;  /* 0x00000000fffff984 */ /* 0x000fe20000000800 */
[----:B------:R-:W-:Y:S01]  /*d430*/  @!PT LDS RZ, [RZ] ;  /* 0x00000000fffff984 */ /* 0x000fe20000000800 */
[----:B------:R1:W-:Y:S01]  /*d440*/  @P4 LDGSTS.E.BYPASS.LTC128B.128 [R123+0x6000], [R132.64] ;  /* 0x06000000847b4fae */ /* 0x0003e2000b901d46 */
[----:B------:R-:W-:Y:S02]  /*d450*/  @P1 LEA.HI.X R19, R12, c[0x0][0x174], R7, 0x1, P0 ;  /* 0x00005d000c131a11 */ /* 0x000fe400000f0c07 */
[C---:B------:R-:W-:Y:S01]  /*d460*/  @P4 LEA R14, P5, R4.reuse, R132, 0x1 ;  /* 0x00000084040e4211 */ /* 0x040fe200078a08ff */
[----:B------:R-:W-:Y:S01]  /*d470*/  @P2 IMAD.X R7, R5, 0x1, R86, P6 ;  /* 0x0000000105072824 */ /* 0x000fe200030e0656 */
[----:B------:R-:W-:Y:S01]  /*d480*/  @P1 IADD3 R13, P0, R13, R88, RZ ;  /* 0x000000580d0d1210 */ /* 0x000fe20007f1e0ff */
[----:B------:R-:W-:Y:S01]  /*d490*/  @!P4 STS [R123+0x6000], RZ ;  /* 0x006000ff7b00c388 */ /* 0x000fe20000000800 */
[----:B------:R-:W-:-:S02]  /*d4a0*/  @P4 LEA.HI.X R15, R4, R131, R16, 0x1, P5 ;  /* 0x00000083040f4211 */ /* 0x000fc400028f0c10 */
[C---:B------:R-:W-:Y:S01]  /*d4b0*/  @P2 LEA R16, P5, R6.reuse, c[0x0][0x170], 0x1 ;  /* 0x00005c0006102a11 */ /* 0x040fe200078a08ff */
[----:B------:R-:W-:Y:S01]  /*d4c0*/  @P1 IMAD.X R86, R5, 0x1, R86, P0 ;  /* 0x0000000105561824 */ /* 0x000fe200000e0656 */
[C---:B------:R-:W-:Y:S01]  /*d4d0*/  @P1 LEA R12, P0, R13.reuse, c[0x0][0x170], 0x1 ;  /* 0x00005c000d0c1a11 */ /* 0x040fe200078008ff */
[----:B------:R-:W-:Y:S01]  /*d4e0*/  @!P4 STS [R123+0x6004], RZ ;  /* 0x006004ff7b00c388 */ /* 0x000fe20000000800 */
[----:B------:R-:W-:Y:S02]  /*d4f0*/  @P2 LEA.HI.X R17, R6, c[0x0][0x174], R7, 0x1, P5 ;  /* 0x00005d0006112a11 */ /* 0x000fe400028f0c07 */
[----:B------:R-:W-:Y:S01]  /*d500*/  @P1 LEA.HI.X R13, R13, c[0x0][0x174], R86, 0x1, P0 ;  /* 0x00005d000d0d1a11 */ /* 0x000fe200000f0c56 */
[----:B------:R-:W-:Y:S01]  /*d510*/  @!P4 STS.64 [R123+0x6008], RZ ;  /* 0x006008ff7b00c388 */ /* 0x000fe20000000a00 */
[----:B------:R-:W-:-:S03]  /*d520*/  ISETP.GE.AND P0, PT, R87, 0x3, PT ;  /* 0x000000035700780c */ /* 0x000fc60003f06270 */
        /* <DEDUP_REMOVED lines=28> */
[----:B------:R-:W-:Y:S04]  /*d6f0*/  LDSM.16.M88.4 R92, [R111] ;  /* 0x000000006f5c783b */ /* 0x000fe80000000200 */
[----:B--2---:R-:W2:Y:S04]  /*d700*/  LDSM.16.M88.4 R20, [R109+0x3000] ;  /* 0x003000006d14783b */ /* 0x004ea80000000200 */
[----:B---3--:R-:W3:Y:S04]  /*d710*/  LDSM.16.M88.4 R16, [R112+0x3800] ;  /* 0x003800007010783b */ /* 0x008ee80000000200 */
[----:B----4-:R-:W4:Y:S04]  /*d720*/  LDSM.16.M88.4 R12, [R109+0x3400] ;  /* 0x003400006d0c783b */ /* 0x010f280000000200 */
[----:B------:R-:W2:Y:S04]  /*d730*/  LDSM.16.M88.4 R96, [R112+0x3c00] ;  /* 0x003c00007060783b */ /* 0x000ea80000000200 */
[----:B------:R-:W2:Y:S04]  /*d740*/  LDSM.16.M88.4 R100, [R109+0x3800] ;  /* 0x003800006d64783b */ /* 0x000ea80000000200 */
[----:B------:R-:W0:Y:S01]  /*d750*/  LDGDEPBAR ;  /* 0x00000000000079af */ /* 0x000e220000000000 */
[C---:B-----5:R-:W-:Y:S08]  /*d760*/  HMMA.16816.F32.BF16 R88, R4.reuse, R32, RZ ;  /* 0x000000200458723c */ /* 0x060ff000000418ff */
[C---:B------:R-:W-:Y:S08]  /*d770*/  HMMA.16816.F32.BF16 R32, R4.reuse, R34, RZ ;  /* 0x000000220420723c */ /* 0x040ff000000418ff */
[C---:B-1----:R-:W-:Y:S08]  /*d780*/  HMMA.16816.F32.BF16 R28, R4.reuse, R24, RZ ;  /* 0x00000018041c723c */ /* 0x042ff000000418ff */
        /* <DEDUP_REMOVED lines=64> */
[----:B------:R-:W-:Y:S01]  /*db90*/  IMAD R92, R125, 0x40, R122 ;  /* 0x000000407d5c7824 */ /* 0x000fe200078e027a */
[C---:B------:R-:W-:Y:S07]  /*dba0*/  HMMA.16816.F32.BF16 R4, R100.reuse, R94, R4 ;  /* 0x0000005e6404723c */ /* 0x040fee0000041804 */
[C---:B------:R-:W-:Y:S01]  /*dbb0*/  IADD3 R94, R92.reuse, 0x8, RZ ;  /* 0x000000085c5e7810 */ /* 0x040fe20007ffe0ff */
[----:B--2---:R-:W-:Y:S01]  /*dbc0*/  HMMA.16816.F32.BF16 R20, R100, R96, R20 ;  /* 0x000000606414723c */ /* 0x004fe20000041814 */
[----:B------:R-:W-:-:S02]  /*dbd0*/  IADD3 R95, R92, 0x9, RZ ;  /* 0x000000095c5f7810 */ /* 0x000fc40007ffe0ff */
[----:B------:R1:W2:Y:S01]  /*dbe0*/  I2F R93, R94 ;  /* 0x0000005e005d7306 */ /* 0x0002a20000201400 */
[----:B------:R-:W-:Y:S01]  /*dbf0*/  BAR.SYNC.DEFER_BLOCKING 0x0 ;  /* 0x0000000000007b1d */ /* 0x000fe20000010000 */
[-C--:B------:R-:W-:Y:S02]  /*dc00*/  ISETP.GE.AND P2, PT, R94, R8.reuse, PT ;  /* 0x000000085e00720c */ /* 0x080fe40003f46270 */
[----:B------:R-:W-:Y:S01]  /*dc10*/  IADD3 R96, R92, 0x1, RZ ;  /* 0x000000015c607810 */ /* 0x000fe20007ffe0ff */
[----:B------:R-:W-:Y:S01]  /*dc20*/  HMMA.16816.F32.BF16 R16, R100, R98, R16 ;  /* 0x000000626410723c */ /* 0x000fe20000041810 */
[----:B------:R-:W-:Y:S02]  /*dc30*/  ISETP.GE.AND P6, PT, R94, R9, PT ;  /* 0x000000095e00720c */ /* 0x000fe40003fc6270 */
[----:B------:R-:W3:Y:S01]  /*dc40*/  I2F R97, R96 ;  /* 0x0000006000617306 */ /* 0x000ee20000201400 */
[-C--:B------:R-:W-:Y:S02]  /*dc50*/  ISETP.GE.AND P5, PT, R96, R8.reuse, PT ;  /* 0x000000086000720c */ /* 0x080fe40003fa6270 */
[----:B------:R-:W-:-:S02]  /*dc60*/  ISETP.GE.AND P4, PT, R95, R8, PT ;  /* 0x000000085f00720c */ /* 0x000fc40003f86270 */
[----:B------:R-:W-:Y:S02]  /*dc70*/  ISETP.GE.AND P1, PT, R96, R9, PT ;  /* 0x000000096000720c */ /* 0x000fe40003f26270 */
[----:B-1----:R-:W-:Y:S01]  /*dc80*/  IADD3 R94, R92, 0x10, RZ ;  /* 0x000000105c5e7810 */ /* 0x002fe20007ffe0ff */
[CC--:B--2---:R-:W-:Y:S02]  /*dc90*/  FFMA.FTZ R32, R0.reuse, R93.reuse, R32 ;  /* 0x0000005d00207223 */ /* 0x0c4fe40000010020 */
[----:B------:R-:W-:Y:S01]  /*dca0*/  FFMA.FTZ R34, R0, R93, R34 ;  /* 0x0000005d00227223 */ /* 0x000fe20000010022 */
[----:B------:R-:W1:Y:S01]  /*dcb0*/  I2F R87, R94 ;  /* 0x0000005e00577306 */ /* 0x000e620000201400 */
[----:B------:R-:W-:Y:S02]  /*dcc0*/  IADD3 R93, R92, 0x11, RZ ;  /* 0x000000115c5d7810 */ /* 0x000fe40007ffe0ff */
[----:B------:R-:W-:Y:S01]  /*dcd0*/  FSEL R32, R32, -INF , !P2 ;  /* 0xff80000020207808 */ /* 0x000fe20005000000 */
[----:B---3--:R-:W-:Y:S01]  /*dce0*/  FFMA.FTZ R86, R0, R97, R89 ;  /* 0x0000006100567223 */ /* 0x008fe20000010059 */
[----:B------:R-:W-:Y:S01]  /*dcf0*/  ISETP.GE.AND P2, PT, R94, R9, PT ;  /* 0x000000095e00720c */ /* 0x000fe20003f46270 */
[----:B------:R-:W-:-:S02]  /*dd00*/  FFMA.FTZ R97, R0, R97, R91 ;  /* 0x0000006100617223 */ /* 0x000fc4000001005b */
[----:B------:R-:W2:Y:S01]  /*dd10*/  I2F R91, R95 ;  /* 0x0000005f005b7306 */ /* 0x000ea20000201400 */
[----:B------:R-:W-:Y:S02]  /*dd20*/  FSEL R86, R86, -INF , !P5 ;  /* 0xff80000056567808 */ /* 0x000fe40006800000 */
[----:B------:R-:W-:Y:S02]  /*dd30*/  ISETP.GE.AND P5, PT, R95, R9, PT ;  /* 0x000000095f00720c */ /* 0x000fe40003fa6270 */
[----:B------:R-:W-:Y:S02]  /*dd40*/  FSEL R97, R97, -INF , !P1 ;  /* 0xff80000061617808 */ /* 0x000fe40004800000 */
[----:B------:R-:W-:Y:S01]  /*dd50*/  ISETP.GE.AND P1, PT, R94, R8, PT ;  /* 0x000000085e00720c */ /* 0x000fe20003f26270 */
[CC--:B-1----:R-:W-:Y:S01]  /*dd60*/  FFMA.FTZ R28, R0.reuse, R87.reuse, R28 ;  /* 0x00000057001c7223 */ /* 0x0c2fe2000001001c */
[----:B------:R-:W1:Y:S01]  /*dd70*/  I2F R89, R93 ;  /* 0x0000005d00597306 */ /* 0x000e620000201400 */
[----:B------:R-:W-:Y:S01]  /*dd80*/  FFMA.FTZ R139, R0, R87, R30 ;  /* 0x00000057008b7223 */ /* 0x000fe2000001001e */
[----:B------:R-:W-:-:S02]  /*dd90*/  IADD3 R30, R92, 0x19, RZ ;  /* 0x000000195c1e7810 */ /* 0x000fc40007ffe0ff */
[----:B------:R-:W-:Y:S02]  /*dda0*/  FSEL R136, R28, -INF , !P1 ;  /* 0xff8000001c887808 */ /* 0x000fe40004800000 */
[----:B------:R-:W-:Y:S01]  /*ddb0*/  FSEL R139, R139, -INF , !P2 ;  /* 0xff8000008b8b7808 */ /* 0x000fe20005000000 */
[CC--:B--2---:R-:W-:Y:S01]  /*ddc0*/  FFMA.FTZ R95, R0.reuse, R91.reuse, R33 ;  /* 0x0000005b005f7223 */ /* 0x0c4fe20000010021 */
[----:B------:R-:W2:Y:S01]  /*ddd0*/  I2F R28, R30 ;  /* 0x0000001e001c7306 */ /* 0x000ea20000201400 */
[----:B------:R-:W-:Y:S01]  /*dde0*/  FFMA.FTZ R35, R0, R91, R35 ;  /* 0x0000005b00237223 */ /* 0x000fe20000010023 */
[----:B------:R-:W-:Y:S02]  /*ddf0*/  IADD3 R91, R92, 0x18, RZ ;  /* 0x000000185c5b7810 */ /* 0x000fe40007ffe0ff */
[----:B------:R-:W-:Y:S02]  /*de00*/  FSEL R33, R34, -INF , !P6 ;  /* 0xff80000022217808 */ /* 0x000fe40007000000 */
[----:B------:R-:W-:-:S02]  /*de10*/  FSEL R35, R35, -INF , !P5 ;  /* 0xff80000023237808 */ /* 0x000fc40006800000 */
[----:B------:R-:W3:Y:S01]  /*de20*/  I2F R87, R91 ;  /* 0x0000005b00577306 */ /* 0x000ee20000201400 */
[-C--:B------:R-:W-:Y:S01]  /*de30*/  ISETP.GE.AND P5, PT, R91, R8.reuse, PT ;  /* 0x000000085b00720c */ /* 0x080fe20003fa6270 */
[CC--:B-1----:R-:W-:Y:S01]  /*de40*/  FFMA.FTZ R29, R0.reuse, R89.reuse, R29 ;  /* 0x00000059001d7223 */ /* 0x0c2fe2000001001d */
[----:B------:R-:W-:Y:S01]  /*de50*/  ISETP.GE.AND P6, PT, R93, R8, PT ;  /* 0x000000085d00720c */ /* 0x000fe20003fc6270 */
[----:B------:R-:W-:Y:S01]  /*de60*/  FFMA.FTZ R145, R0, R89, R31 ;  /* 0x0000005900917223 */ /* 0x000fe2000001001f */
[----:B------:R-:W-:Y:S02]  /*de70*/  IADD3 R31, R92, 0x20, RZ ;  /* 0x000000205c1f7810 */ /* 0x000fe40007ffe0ff */
[----:B------:R-:W-:Y:S01]  /*de80*/  FSEL R134, R29, -INF , !P6 ;  /* 0xff8000001d867808 */ /* 0x000fe20007000000 */
[----:B--2---:R-:W-:Y:S01]  /*de90*/  FFMA.FTZ R25, R0, R28, R25 ;  /* 0x0000001c00197223 */ /* 0x004fe20000010019 */
[----:B------:R-:W1:Y:S01]  /*dea0*/  I2F R29, R31 ;  /* 0x0000001f001d7306 */ /* 0x000e620000201400 */
[----:B------:R-:W-:Y:S01]  /*deb0*/  ISETP.GE.AND P2, PT, R30, R8, PT ;  /* 0x000000081e00720c */ /* 0x000fe20003f46270 */
[----:B------:R-:W-:Y:S01]  /*dec0*/  FFMA.FTZ R133, R0, R28, R27 ;  /* 0x0000001c00857223 */ /* 0x000fe2000001001b */
[----:B------:R-:W-:-:S02]  /*ded0*/  IADD3 R27, R92, 0x28, RZ ;  /* 0x000000285c1b7810 */ /* 0x000fc40007ffe0ff */
[----:B------:R-:W-:Y:S01]  /*dee0*/  FSEL R142, R25, -INF , !P2 ;  /* 0xff800000198e7808 */ /* 0x000fe20005000000 */
[CC--:B---3--:R-:W-:Y:S02]  /*def0*/  FFMA.FTZ R24, R0.reuse, R87.reuse, R24 ;  /* 0x0000005700187223 */ /* 0x0c8fe40000010018 */
[----:B------:R-:W2:Y:S01]  /*df00*/  I2F R25, R27 ;  /* 0x0000001b00197306 */ /* 0x000ea20000201400 */
[----:B------:R-:W-:Y:S01]  /*df10*/  FFMA.FTZ R147, R0, R87, R26 ;  /* 0x0000005700937223 */ /* 0x000fe2000001001a */
[----:B------:R-:W-:Y:S02]  /*df20*/  FSEL R34, R95, -INF , !P4 ;  /* 0xff8000005f227808 */ /* 0x000fe40006000000 */
[----:B------:R-:W-:Y:S02]  /*df30*/  FSEL R138, R24, -INF , !P5 ;  /* 0xff800000188a7808 */ /* 0x000fe40006800000 */
[----:B------:R-:W-:Y:S02]  /*df40*/  IADD3 R24, R92, 0x21, RZ ;  /* 0x000000215c187810 */ /* 0x000fe40007ffe0ff */
[----:B------:R-:W-:Y:S01]  /*df50*/  ISETP.GE.AND P4, PT, R93, R9, PT ;  /* 0x000000095d00720c */ /* 0x000fe20003f86270 */
[C---:B-1----:R-:W-:Y:S01]  /*df60*/  FFMA.FTZ R20, R0.reuse, R29, R20 ;  /* 0x0000001d00147223 */ /* 0x042fe20000010014 */
[----:B------:R-:W1:Y:S01]  /*df70*/  I2F R26, R24 ;  /* 0x00000018001a7306 */ /* 0x000e620000201400 */
[----:B------:R-:W-:Y:S01]  /*df80*/  ISETP.GE.AND P1, PT, R91, R9, PT ;  /* 0x000000095b00720c */ /* 0x000fe20003f26270 */
[----:B------:R-:W-:Y:S01]  /*df90*/  FFMA.FTZ R22, R0, R29, R22 ;  /* 0x0000001d00167223 */ /* 0x000fe20000010016 */
[----:B------:R-:W-:-:S02]  /*dfa0*/  FSEL R145, R145, -INF , !P4 ;  /* 0xff80000091917808 */ /* 0x000fc40006000000 */
[----:B------:R-:W-:Y:S01]  /*dfb0*/  FSEL R147, R147, -INF , !P1 ;  /* 0xff80000093937808 */ /* 0x000fe20004800000 */
[CC--:B--2---:R-:W-:Y:S01]  /*dfc0*/  FFMA.FTZ R16, R0.reuse, R25.reuse, R16 ;  /* 0x0000001900107223 */ /* 0x0c4fe20000010010 */
[CC--:B------:R-:W-:Y:S01]  /*dfd0*/  ISETP.GE.AND P4, PT, R31.reuse, R8.reuse, PT ;  /* 0x000000081f00720c */ /* 0x0c0fe20003f86270 */
[----:B------:R-:W-:Y:S01]  /*dfe0*/  FFMA.FTZ R18, R0, R25, R18 ;  /* 0x0000001900127223 */ /* 0x000fe20000010012 */
[C---:B------:R-:W-:Y:S02]  /*dff0*/  ISETP.GE.AND P1, PT, R24.reuse, R8, PT ;  /* 0x000000081800720c */ /* 0x040fe40003f26270 */
[-C--:B------:R-:W-:Y:S02]  /*e000*/  ISETP.GE.AND P2, PT, R24, R9.reuse, PT ;  /* 0x000000091800720c */ /* 0x080fe40003f46270 */
[-C--:B------:R-:W-:Y:S02]  /*e010*/  ISETP.GE.AND P6, PT, R30, R9.reuse, PT ;  /* 0x000000091e00720c */ /* 0x080fe40003fc6270 */
[----:B------:R-:W-:Y:S01]  /*e020*/  ISETP.GE.AND P5, PT, R31, R9, PT ;  /* 0x000000091f00720c */ /* 0x000fe20003fa6270 */
[-C--:B-1----:R-:W-:Y:S01]  /*e030*/  FFMA.FTZ R23, R0, R26.reuse, R23 ;  /* 0x0000001a00177223 */ /* 0x082fe20000010017 */
[----:B------:R-:W-:Y:S01]  /*e040*/  IADD3 R24, R92, 0x29, RZ ;  /* 0x000000295c187810 */ /* 0x000fe20007ffe0ff */
[----:B------:R-:W-:Y:S01]  /*e050*/  FFMA.FTZ R21, R0, R26, R21 ;  /* 0x0000001a00157223 */ /* 0x000fe20000010015 */
[----:B------:R-:W-:-:S02]  /*e060*/  FSEL R103, R20, -INF , !P4 ;  /* 0xff80000014677808 */ /* 0x000fc40006000000 */
[----:B------:R-:W1:Y:S01]  /*e070*/  I2F R20, R24 ;  /* 0x0000001800147306 */ /* 0x000e620000201400 */
[----:B------:R-:W-:Y:S02]  /*e080*/  FSEL R133, R133, -INF , !P6 ;  /* 0xff80000085857808 */ /* 0x000fe40007000000 */
[----:B------:R-:W-:Y:S02]  /*e090*/  FSEL R105, R22, -INF , !P5 ;  /* 0xff80000016697808 */ /* 0x000fe40006800000 */
[----:B------:R-:W-:Y:S02]  /*e0a0*/  ISETP.GE.AND P6, PT, R27, R8, PT ;  /* 0x000000081b00720c */ /* 0x000fe40003fc6270 */
[C---:B------:R-:W-:Y:S02]  /*e0b0*/  IADD3 R22, R92.reuse, 0x30, RZ ;  /* 0x000000305c167810 */ /* 0x040fe40007ffe0ff */
[----:B------:R-:W-:Y:S02]  /*e0c0*/  FSEL R107, R23, -INF , !P2 ;  /* 0xff800000176b7808 */ /* 0x000fe40005000000 */
[----:B------:R-:W-:-:S02]  /*e0d0*/  IADD3 R23, R92, 0x31, RZ ;  /* 0x000000315c177810 */ /* 0x000fc40007ffe0ff */
[----:B------:R-:W-:Y:S02]  /*e0e0*/  FSEL R104, R21, -INF , !P1 ;  /* 0xff80000015687808 */ /* 0x000fe40004800000 */
[----:B------:R-:W2:Y:S01]  /*e0f0*/  I2F R21, R22 ;  /* 0x0000001600157306 */ /* 0x000ea20000201400 */
[----:B------:R-:W-:Y:S01]  /*e100*/  FSEL R128, R16, -INF , !P6 ;  /* 0xff80000010807808 */ /* 0x000fe20007000000 */
[CC--:B-1----:R-:W-:Y:S01]  /*e110*/  FFMA.FTZ R17, R0.reuse, R20.reuse, R17 ;  /* 0x0000001400117223 */ /* 0x0c2fe20000010011 */
[----:B------:R-:W-:Y:S01]  /*e120*/  ISETP.GE.AND P4, PT, R27, R9, PT ;  /* 0x000000091b00720c */ /* 0x000fe20003f86270 */
[----:B------:R-:W-:Y:S01]  /*e130*/  FFMA.FTZ R19, R0, R20, R19 ;  /* 0x0000001400137223 */ /* 0x000fe20000010013 */
[----:B------:R-:W-:Y:S02]  /*e140*/  ISETP.GE.AND P5, PT, R24, R8, PT ;  /* 0x000000081800720c */ /* 0x000fe40003fa6270 */
[----:B------:R-:W-:Y:S01]  /*e150*/  FSEL R129, R18, -INF , !P4 ;  /* 0xff80000012817808 */ /* 0x000fe20006000000 */
[----:B------:R-:W1:Y:S01]  /*e160*/  I2F R16, R23 ;  /* 0x0000001700107306 */ /* 0x000e620000201400 */
[----:B------:R-:W-:-:S02]  /*e170*/  IADD3 R18, R92, 0x38, RZ ;  /* 0x000000385c127810 */ /* 0x000fc40007ffe0ff */
[----:B------:R-:W-:Y:S02]  /*e180*/  FSEL R126, R17, -INF , !P5 ;  /* 0xff800000117e7808 */ /* 0x000fe40006800000 */
[----:B------:R-:W-:Y:S02]  /*e190*/  ISETP.GE.AND P1, PT, R24, R9, PT ;  /* 0x000000091800720c */ /* 0x000fe40003f26270 */
[-C--:B------:R-:W-:Y:S01]  /*e1a0*/  ISETP.GE.AND P2, PT, R22, R8.reuse, PT ;  /* 0x000000081600720c */ /* 0x080fe20003f46270 */
[CC--:B--2---:R-:W-:Y:S01]  /*e1b0*/  FFMA.FTZ R12, R0.reuse, R21.reuse, R12 ;  /* 0x00000015000c7223 */ /* 0x0c4fe2000001000c */
[----:B------:R-:W2:Y:S01]  /*e1c0*/  I2F R17, R18 ;  /* 0x0000001200117306 */ /* 0x000ea20000201400 */
[----:B------:R-:W-:Y:S01]  /*e1d0*/  FSEL R101, R19, -INF , !P1 ;  /* 0xff80000013657808 */ /* 0x000fe20004800000 */
[----:B------:R-:W-:Y:S01]  /*e1e0*/  FFMA.FTZ R14, R0, R21, R14 ;  /* 0x00000015000e7223 */ /* 0x000fe2000001000e */
[----:B------:R-:W-:Y:S02]  /*e1f0*/  ISETP.GE.AND P1, PT, R18, R8, PT ;  /* 0x000000081200720c */ /* 0x000fe40003f26270 */
[----:B------:R-:W-:Y:S01]  /*e200*/  FSEL R102, R12, -INF , !P2 ;  /* 0xff8000000c667808 */ /* 0x000fe20005000000 */
[-C--:B-1----:R-:W-:Y:S01]  /*e210*/  FFMA.FTZ R106, R0, R16.reuse, R13 ;  /* 0x00000010006a7223 */ /* 0x082fe2000001000d */
[----:B------:R-:W-:Y:S01]  /*e220*/  IADD3 R13, R92, 0x39, RZ ;  /* 0x000000395c0d7810 */ /* 0x000fe20007ffe0ff */
[----:B------:R-:W1:Y:S01]  /*e230*/  I2F R19, R92 ;  /* 0x0000005c00137306 */ /* 0x000e620000201400 */
[----:B------:R-:W-:Y:S01]  /*e240*/  FFMA.FTZ R15, R0, R16, R15 ;  /* 0x00000010000f7223 */ /* 0x000fe2000001000f */
[----:B------:R-:W-:-:S02]  /*e250*/  ISETP.GE.AND P6, PT, R22, R9, PT ;  /* 0x000000091600720c */ /* 0x000fc40003fc6270 */
[CC--:B------:R-:W-:Y:S02]  /*e260*/  ISETP.GE.AND P4, PT, R23.reuse, R8.reuse, PT ;  /* 0x000000081700720c */ /* 0x0c0fe40003f86270 */
[----:B------:R-:W-:Y:S01]  /*e270*/  ISETP.GE.AND P5, PT, R23, R9, PT ;  /* 0x000000091700720c */ /* 0x000fe20003fa6270 */
[-C--:B--2---:R-:W-:Y:S01]  /*e280*/  FFMA.FTZ R4, R0, R17.reuse, R4 ;  /* 0x0000001100047223 */ /* 0x084fe20000010004 */
[----:B------:R-:W2:Y:S01]  /*e290*/  I2F R12, R13 ;  /* 0x0000000d000c7306 */ /* 0x000ea20000201400 */
[----:B------:R-:W-:Y:S01]  /*e2a0*/  FSEL R91, R14, -INF , !P6 ;  /* 0xff8000000e5b7808 */ /* 0x000fe20007000000 */
[----:B------:R-:W-:Y:S01]  /*e2b0*/  FFMA.FTZ R6, R0, R17, R6 ;  /* 0x0000001100067223 */ /* 0x000fe20000010006 */
[----:B------:R-:W-:Y:S02]  /*e2c0*/  FSEL R106, R106, -INF , !P4 ;  /* 0xff8000006a6a7808 */ /* 0x000fe40006000000 */
[----:B------:R-:W-:Y:S02]  /*e2d0*/  FSEL R124, R4, -INF , !P1 ;  /* 0xff800000047c7808 */ /* 0x000fe40004800000 */
[----:B------:R-:W-:Y:S01]  /*e2e0*/  FSEL R89, R15, -INF , !P5 ;  /* 0xff8000000f597808 */ /* 0x000fe20006800000 */
[----:B-1----:R-:W-:Y:S01]  /*e2f0*/  FFMA.FTZ R4, R0, R19, R88 ;  /* 0x0000001300047223 */ /* 0x002fe20000010058 */
[----:B------:R-:W-:Y:S01]  /*e300*/  ISETP.GE.AND P2, PT, R18, R9, PT ;  /* 0x000000091200720c */ /* 0x000fe20003f46270 */
[----:B------:R-:W-:Y:S01]  /*e310*/  FFMA.FTZ R90, R0, R19, R90 ;  /* 0x00000013005a7223 */ /* 0x000fe2000001005a */
[----:B------:R-:W-:-:S02]  /*e320*/  ISETP.GE.AND P6, PT, R92, R8, PT ;  /* 0x000000085c00720c */ /* 0x000fc40003fc6270 */
[-C--:B------:R-:W-:Y:S02]  /*e330*/  ISETP.GE.AND P4, PT, R92, R9.reuse, PT ;  /* 0x000000095c00720c */ /* 0x080fe40003f86270 */
[C---:B------:R-:W-:Y:S01]  /*e340*/  ISETP.GE.AND P5, PT, R13.reuse, R8, PT ;  /* 0x000000080d00720c */ /* 0x040fe20003fa6270 */
[CC--:B--2---:R-:W-:Y:S01]  /*e350*/  FFMA.FTZ R137, R0.reuse, R12.reuse, R5 ;  /* 0x0000000c00897223 */ /* 0x0c4fe20000010005 */
[----:B------:R-:W-:Y:S01]  /*e360*/  ISETP.GE.AND P1, PT, R13, R9, PT ;  /* 0x000000090d00720c */ /* 0x000fe20003f26270 */
[----:B------:R-:W-:Y:S01]  /*e370*/  FFMA.FTZ R7, R0, R12, R7 ;  /* 0x0000000c00077223 */ /* 0x000fe20000010007 */
        /* <DEDUP_REMOVED lines=8> */
[----:B------:R-:W-:Y:S02]  /*e400*/  IMAD.SHL.U32 R7, R125, 0x40, RZ ;  /* 0x000000407d077824 */ /* 0x000fe400078e00ff */
[----:B------:R-:W-:Y:S01]  /*e410*/  IMAD.MOV.U32 R12, RZ, RZ, RZ ;  /* 0x000000ffff0c7224 */ /* 0x000fe200078e00ff */
[----:B------:R-:W1:Y:S02]  /*e420*/  I2F.RP R8, R6 ;  /* 0x0000000600087306 */ /* 0x000e640000209400 */
[----:B------:R-:W-:-:S06]  /*e430*/  IADD3 R15, R7, -0x40, RZ ;  /* 0xffffffc0070f7810 */ /* 0x000fcc0007ffe0ff */
[----:B-1----:R-:W1:Y:S02]  /*e440*/  MUFU.RCP R13, R8 ;  /* 0x00000008000d7308 */ /* 0x002e640000001000 */
[----:B-1----:R-:W-:Y:S02]  /*e450*/  IADD3 R13, R13, 0xffffffe, RZ ;  /* 0x0ffffffe0d0d7810 */ /* 0x002fe40007ffe0ff */
[----:B------:R-:W-:Y:S02]  /*e460*/  IABS R8, R15 ;  /* 0x0000000f00087213 */ /* 0x000fe40000000000 */
[----:B------:R-:W-:Y:S02]  /*e470*/  LOP3.LUT R15, R15, c[0x0][0x2d0], RZ, 0x3c, !PT ;  /* 0x0000b4000f0f7a12 */ /* 0x000fe400078e3cff */
[----:B------:R-:W1:Y:S02]  /*e480*/  F2I.FTZ.U32.TRUNC.NTZ R13, R13 ;  /* 0x0000000d000d7305 */ /* 0x000e64000021f000 */
[----:B------:R-:W-:Y:S01]  /*e490*/  ISETP.GE.AND P0, PT, R15, RZ, PT ;  /* 0x000000ff0f00720c */ /* 0x000fe20003f06270 */
[----:B-1----:R-:W-:-:S04]  /*e4a0*/  IMAD.MOV R9, RZ, RZ, -R13 ;  /* 0x000000ffff097224 */ /* 0x002fc800078e0a0d */
[----:B------:R-:W-:-:S04]  /*e4b0*/  IMAD R9, R9, R6, RZ ;  /* 0x0000000609097224 */ /* 0x000fc800078e02ff */
[----:B------:R-:W-:Y:S01]  /*e4c0*/  IMAD.HI.U32 R9, R13, R9, R12 ;  /* 0x000000090d097227 */ /* 0x000fe200078e000c */
[----:B------:R-:W-:Y:S02]  /*e4d0*/  IABS R12, R7 ;  /* 0x00000007000c7213 */ /* 0x000fe40000000000 */
[----:B------:R-:W-:-:S03]  /*e4e0*/  LOP3.LUT R7, R7, c[0x0][0x2d0], RZ, 0x3c, !PT ;  /* 0x0000b40007077a12 */ /* 0x000fc600078e3cff */
[----:B------:R-:W-:Y:S01]  /*e4f0*/  IMAD.HI.U32 R16, R9, R12, RZ ;  /* 0x0000000c09107227 */ /* 0x000fe200078e00ff */
[----:B------:R-:W-:-:S03]  /*e500*/  ISETP.GE.AND P2, PT, R7, RZ, PT ;  /* 0x000000ff0700720c */ /* 0x000fc60003f46270 */
        /* <DEDUP_REMOVED lines=40> */
.L_x_5491:
[----:B------:R-:W-:-:S05]  /*e790*/  IMAD.MOV.U32 R8, RZ, RZ, c[0x0][0x198] ;  /* 0x00006600ff087624 */ /* 0x000fca00078e00ff */
[----:B------:R-:W-:-:S04]  /*e7a0*/  LEA R8, -R8, RZ, 0x6 ;  /* 0x000000ff08087211 */ /* 0x000fc800078e31ff */
[----:B------:R-:W-:Y:S02]  /*e7b0*/  SHF.R.S32.HI R7, RZ, 0x1f, R8 ;  /* 0x0000001fff077819 */ /* 0x000fe40000011408 */
.L_x_5492:
        /* <DEDUP_REMOVED lines=8> */
[----:B------:R-:W-:Y:S02]  /*e840*/  LEA R10, P0, R6, R8, 0x5 ;  /* 0x00000008060a7211 */ /* 0x000fe400078028ff */
[----:B------:R-:W-:Y:S02]  /*e850*/  LEA.HI.X R13, R8, R119, R7, 0x1, P4 ;  /* 0x00000077080d7211 */ /* 0x000fe400020f0c07 */
[----:B------:R-:W-:Y:S02]  /*e860*/  LEA.HI.X R7, R6, R7, R9, 0x5, P0 ;  /* 0x0000000706077211 */ /* 0x000fe400000f2c09 */
[CC--:B------:R-:W-:Y:S01]  /*e870*/  @!P1 LEA R14, P4, R10.reuse, R120.reuse, 0x1 ;  /* 0x000000780a0e9211 */ /* 0x0c0fe200078808ff */
[----:B------:R-:W-:Y:S01]  /*e880*/  @!PT LDS RZ, [RZ] ;  /* 0x00000000fffff984 */ /* 0x000fe20000000800 */
[----:B------:R-:W-:Y:S01]  /*e890*/  @!PT LDS RZ, [RZ] ;  /* 0x00000000fffff984 */ /* 0x000fe20000000800 */
[----:B------:R-:W-:Y:S01]  /*e8a0*/  @!PT LDS RZ, [RZ] ;  /* 0x00000000fffff984 */ /* 0x000fe20000000800 */
[----:B------:R1:W-:Y:S01]  /*e8b0*/  @!P2 LDGSTS.E.BYPASS.LTC128B.128 [R123+0x3000], [R12.64] ;  /* 0x030000000c7bafae */ /* 0x0003e2000b901d46 */
[C---:B------:R-:W-:Y:S01]  /*e8c0*/  @P5 LEA R16, P0, R10.reuse, R120, 0x1 ;  /* 0x000000780a105211 */ /* 0x040fe200078008ff */
[----:B------:R-:W-:Y:S01]  /*e8d0*/  IMAD.MOV.U32 R120, RZ, RZ, R12 ;  /* 0x000000ffff787224 */ /* 0x000fe200078e000c */
[CCC-:B------:R-:W-:Y:S01]  /*e8e0*/  @!P1 LEA.HI.X R15, R10.reuse, R119.reuse, R7.reuse, 0x1, P4 ;  /* 0x000000770a0f9211 */ /* 0x1c0fe200020f0c07 */
[----:B------:R1:W-:Y:S01]  /*e8f0*/  @P2 STS [R123+0x3000], RZ ;  /* 0x003000ff7b002388 */ /* 0x0003e20000000800 */
[----:B------:R-:W-:Y:S01]  /*e900*/  @P5 LEA.HI.X R17, R10, R119, R7, 0x1, P0 ;  /* 0x000000770a115211 */ /* 0x000fe200000f0c07 */
[----:B------:R-:W-:Y:S01]  /*e910*/  IMAD.MOV.U32 R119, RZ, RZ, R13 ;  /* 0x000000ffff777224 */ /* 0x000fe200078e000d */
[C---:B------:R-:W-:Y:S01]  /*e920*/  @!P2 LEA R8, P0, R6.reuse, R12, 0x6 ;  /* 0x0000000c0608a211 */ /* 0x040fe200078030ff */
[----:B------:R1:W-:Y:S03]  /*e930*/  @P2 STS [R123+0x3004], RZ ;  /* 0x003004ff7b002388 */ /* 0x0003e60000000800 */
[----:B------:R-:W-:Y:S01]  /*e940*/  @!P2 LEA.HI.X R9, R6, R13, R9, 0x6, P0 ;  /* 0x0000000d0609a211 */ /* 0x000fe200000f3409 */
        /* <DEDUP_REMOVED lines=27> */
.L_x_5490:
        /* <DEDUP_REMOVED lines=40> */
[----:B------:R-:W-:Y:S01]  /*ed80*/  LDSM.16.MT88.4 R8, [R110+0x6000] ;  /* 0x006000006e08783b */ /* 0x000fe20000004200 */
        /* <DEDUP_REMOVED lines=11> */
[--C-:B------:R-:W-:Y:S02]  /*ee40*/  FFMA.FTZ R95, R32, c[0x0][0x23c], -R143.reuse ;  /* 0x00008f00205f7a23 */ /* 0x100fe4000001088f */
[----:B------:R-:W-:Y:S01]  /*ee50*/  FADD.FTZ R4, R3, -R4 ;  /* 0x8000000403047221 */ /* 0x000fe20000010000 */
[----:B------:R-:W-:Y:S01]  /*ee60*/  FSEL R3, R87, RZ, P0 ;  /* 0x000000ff57037208 */ /* 0x000fe20000000000 */
[----:B------:R-:W-:Y:S01]  /*ee70*/  FFMA.FTZ R90, R97, c[0x0][0x23c], -R98 ;  /* 0x00008f00615a7a23 */ /* 0x000fe20000010862 */
[----:B------:R-:W-:Y:S01]  /*ee80*/  MUFU.EX2 R99, R99 ;  /* 0x0000006300637308 */ /* 0x000fe20000000800 */
[----:B------:R-:W-:-:S02]  /*ee90*/  FFMA.FTZ R86, R34, c[0x0][0x23c], -R143 ;  /* 0x00008f0022567a23 */ /* 0x000fc4000001088f */
[----:B------:R-:W-:Y:S02]  /*eea0*/  FADD.FTZ R3, R2, -R3 ;  /* 0x8000000302037221 */ /* 0x000fe40000010000 */
[--C-:B------:R-:W-:Y:S02]  /*eeb0*/  FFMA.FTZ R2, R35, c[0x0][0x23c], -R98.reuse ;  /* 0x00008f0023027a23 */ /* 0x100fe40000010862 */
[----:B------:R-:W-:Y:S01]  /*eec0*/  FMUL.FTZ R97, R3, c[0x0][0x23c] ;  /* 0x00008f0003617a20 */ /* 0x000fe20000410000 */
[----:B------:R-:W-:Y:S01]  /*eed0*/  MUFU.EX2 R88, R88 ;  /* 0x0000005800587308 */ /* 0x000fe20000000800 */
[--C-:B------:R-:W-:Y:S02]  /*eee0*/  FFMA.FTZ R3, R33, c[0x0][0x23c], -R98.reuse ;  /* 0x00008f0021037a23 */ /* 0x100fe40000010862 */
[----:B------:R-:W1:Y:S01]  /*eef0*/  LDSM.16.MT88.4 R32, [R108+0x7000] ;  /* 0x007000006c20783b */ /* 0x000e620000004200 */
[----:B------:R-:W-:Y:S02]  /*ef00*/  FMUL.FTZ R100, R4, c[0x0][0x23c] ;  /* 0x00008f0004647a20 */ /* 0x000fe40000410000 */
[----:B------:R-:W-:-:S02]  /*ef10*/  FFMA.FTZ R93, R5, c[0x0][0x23c], -R98 ;  /* 0x00008f00055d7a23 */ /* 0x000fc40000010862 */
[----:B------:R-:W2:Y:S01]  /*ef20*/  MUFU.EX2 R97, R97 ;  /* 0x0000006100617308 */ /* 0x000ea20000000800 */
[--C-:B------:R-:W-:Y:S02]  /*ef30*/  FFMA.FTZ R141, R136, c[0x0][0x23c], -R143.reuse ;  /* 0x00008f00888d7a23 */ /* 0x100fe4000001088f */
[--C-:B------:R-:W-:Y:S02]  /*ef40*/  FFMA.FTZ R140, R134, c[0x0][0x23c], -R143.reuse ;  /* 0x00008f00868c7a23 */ /* 0x100fe4000001088f */
[--C-:B------:R-:W-:Y:S02]  /*ef50*/  FFMA.FTZ R136, R138, c[0x0][0x23c], -R143.reuse ;  /* 0x00008f008a887a23 */ /* 0x100fe4000001088f */
[----:B------:R-:W-:Y:S01]  /*ef60*/  FFMA.FTZ R135, R142, c[0x0][0x23c], -R143 ;  /* 0x00008f008e877a23 */ /* 0x000fe2000001088f */
[----:B------:R-:W3:Y:S01]  /*ef70*/  MUFU.EX2 R100, R100 ;  /* 0x0000006400647308 */ /* 0x000ee20000000800 */
[--C-:B------:R-:W-:Y:S02]  /*ef80*/  FFMA.FTZ R139, R139, c[0x0][0x23c], -R98.reuse ;  /* 0x00008f008b8b7a23 */ /* 0x100fe40000010862 */
[----:B------:R-:W-:-:S02]  /*ef90*/  FFMA.FTZ R138, R145, c[0x0][0x23c], -R98 ;  /* 0x00008f00918a7a23 */ /* 0x000fc40000010862 */
[--C-:B------:R-:W-:Y:S02]  /*efa0*/  FFMA.FTZ R134, R147, c[0x0][0x23c], -R98.reuse ;  /* 0x00008f0093867a23 */ /* 0x100fe40000010862 */
[----:B------:R-:W-:Y:S01]  /*efb0*/  FFMA.FTZ R133, R133, c[0x0][0x23c], -R98 ;  /* 0x00008f0085857a23 */ /* 0x000fe20000010862 */
[----:B------:R-:W-:Y:S01]  /*efc0*/  MUFU.EX2 R95, R95 ;  /* 0x0000005f005f7308 */ /* 0x000fe20000000800 */
[-C--:B--2---:R-:W-:Y:S02]  /*efd0*/  FMUL.FTZ R6, R82, R97.reuse ;  /* 0x0000006152067220 */ /* 0x084fe40000410000 */
[-C--:B------:R-:W-:Y:S02]  /*efe0*/  FMUL.FTZ R7, R83, R97.reuse ;  /* 0x0000006153077220 */ /* 0x080fe40000410000 */
[-C--:B------:R-:W-:Y:S02]  /*eff0*/  FMUL.FTZ R30, R58, R97.reuse ;  /* 0x000000613a1e7220 */ /* 0x080fe40000410000 */
[----:B------:R-:W-:Y:S01]  /*f000*/  FMUL.FTZ R31, R59, R97 ;  /* 0x000000613b1f7220 */ /* 0x000fe20000410000 */
[----:B------:R-:W2:Y:S01]  /*f010*/  MUFU.EX2 R86, R86 ;  /* 0x0000005600567308 */ /* 0x000ea20000000800 */
[-C--:B---3--:R-:W-:Y:S01]  /*f020*/  FMUL.FTZ R4, R80, R100.reuse ;  /* 0x0000006450047220 */ /* 0x088fe20000410000 */
[----:B------:R-:W-:Y:S01]  /*f030*/  F2FP.BF16.PACK_AB R80, R88, R99 ;  /* 0x000000635850723e */ /* 0x000fe200000010ff */
[----:B------:R-:W-:-:S02]  /*f040*/  FMUL.FTZ R5, R81, R100 ;  /* 0x0000006451057220 */ /* 0x000fc40000410000 */
[-C--:B------:R-:W-:Y:S02]  /*f050*/  FMUL.FTZ R28, R56, R100.reuse ;  /* 0x00000064381c7220 */ /* 0x080fe40000410000 */
[-C--:B------:R-:W-:Y:S01]  /*f060*/  FMUL.FTZ R29, R57, R100.reuse ;  /* 0x00000064391d7220 */ /* 0x080fe20000410000 */
[----:B------:R-:W-:Y:S01]  /*f070*/  MUFU.EX2 R93, R93 ;  /* 0x0000005d005d7308 */ /* 0x000fe20000000800 */
[-C--:B------:R-:W-:Y:S01]  /*f080*/  FMUL.FTZ R60, R60, R100.reuse ;  /* 0x000000643c3c7220 */ /* 0x080fe20000410000 */
[----:B------:R-:W-:Y:S01]  /*f090*/  LDSM.16.MT88.4 R56, [R108+0x6400] ;  /* 0x006400006c38783b */ /* 0x000fe20000004200 */
        /* <DEDUP_REMOVED lines=8> */
[----:B------:R-:W-:Y:S01]  /*f120*/  MUFU.EX2 R3, R3 ;  /* 0x0000000300037308 */ /* 0x000fe20000000800 */
[-C--:B------:R-:W-:Y:S02]  /*f130*/  FMUL.FTZ R15, R43, R97.reuse ;  /* 0x000000612b0f7220 */ /* 0x080fe40000410000 */
[-C--:B------:R-:W-:Y:S01]  /*f140*/  FMUL.FTZ R36, R36, R100.reuse ;  /* 0x0000006424247220 */ /* 0x080fe20000410000 */
[----:B------:R-:W2:Y:S01]  /*f150*/  LDSM.16.MT88.4 R40, [R110+0x8000] ;  /* 0x008000006e28783b */ /* 0x000ea20000004200 */
[----:B------:R-:W-:Y:S02]  /*f160*/  FMUL.FTZ R37, R37, R100 ;  /* 0x0000006425257220 */ /* 0x000fe40000410000 */
[----:B------:R-:W-:Y:S01]  /*f170*/  FMUL.FTZ R38, R38, R97 ;  /* 0x0000006126267220 */ /* 0x000fe20000410000 */
[----:B------:R-:W4:Y:S01]  /*f180*/  MUFU.EX2 R2, R2 ;  /* 0x0000000200027308 */ /* 0x000f220000000800 */
[----:B---3--:R-:W-:Y:S01]  /*f190*/  F2FP.BF16.PACK_AB R81, R90, R93 ;  /* 0x0000005d5a51723e */ /* 0x008fe200000010ff */
[----:B------:R-:W-:-:S02]  /*f1a0*/  FMUL.FTZ R39, R39, R97 ;  /* 0x0000006127277220 */ /* 0x000fc40000410000 */
[-C--:B------:R-:W-:Y:S02]  /*f1b0*/  FMUL.FTZ R44, R44, R100.reuse ;  /* 0x000000642c2c7220 */ /* 0x080fe40000410000 */
[-C--:B------:R-:W-:Y:S02]  /*f1c0*/  FMUL.FTZ R45, R45, R100.reuse ;  /* 0x000000642d2d7220 */ /* 0x080fe40000410000 */
[-C--:B------:R-:W-:Y:S01]  /*f1d0*/  FMUL.FTZ R46, R46, R97.reuse ;  /* 0x000000612e2e7220 */ /* 0x080fe20000410000 */
[----:B------:R-:W-:Y:S01]  /*f1e0*/  MUFU.EX2 R141, R141 ;  /* 0x0000008d008d7308 */ /* 0x000fe20000000800 */
[----:B------:R-:W-:Y:S02]  /*f1f0*/  FMUL.FTZ R47, R47, R97 ;  /* 0x000000612f2f7220 */ /* 0x000fe40000410000 */
[-C--:B------:R-:W-:Y:S02]  /*f200*/  FMUL.FTZ R20, R48, R100.reuse ;  /* 0x0000006430147220 */ /* 0x080fe40000410000 */
[----:B------:R-:W-:Y:S01]  /*f210*/  FMUL.FTZ R21, R49, R100 ;  /* 0x0000006431157220 */ /* 0x000fe20000410000 */
[----:B----4-:R-:W-:-:S02]  /*f220*/  F2FP.BF16.PACK_AB R83, R2, R3 ;  /* 0x000000030253723e */ /* 0x010fc400000010ff */
[----:B------:R-:W3:Y:S01]  /*f230*/  MUFU.EX2 R140, R140 ;  /* 0x0000008c008c7308 */ /* 0x000ee20000000800 */
[-C--:B------:R-:W-:Y:S02]  /*f240*/  FMUL.FTZ R22, R50, R97.reuse ;  /* 0x0000006132167220 */ /* 0x080fe40000410000 */
[-C--:B------:R-:W-:Y:S02]  /*f250*/  FMUL.FTZ R23, R51, R97.reuse ;  /* 0x0000006133177220 */ /* 0x080fe40000410000 */
[-C--:B------:R-:W-:Y:S01]  /*f260*/  FMUL.FTZ R52, R52, R100.reuse ;  /* 0x0000006434347220 */ /* 0x080fe20000410000 */
[----:B-1----:R-:W-:Y:S01]  /*f270*/  HMMA.16816.F32.BF16 R28, R80, R32, R28 ;  /* 0x00000020501c723c */ /* 0x002fe2000004181c */
[----:B------:R-:W-:Y:S01]  /*f280*/  FMUL.FTZ R53, R53, R100 ;  /* 0x0000006435357220 */ /* 0x000fe20000410000 */
[----:B------:R-:W-:Y:S01]  /*f290*/  MUFU.EX2 R136, R136 ;  /* 0x0000008800887308 */ /* 0x000fe20000000800 */
[-C--:B------:R-:W-:Y:S01]  /*f2a0*/  FMUL.FTZ R54, R54, R97.reuse ;  /* 0x0000006136367220 */ /* 0x080fe20000410000 */
[----:B------:R-:W1:Y:S01]  /*f2b0*/  LDSM.16.MT88.4 R48, [R108+0x8000] ;  /* 0x008000006c30783b */ /* 0x000e620000004200 */
[----:B------:R-:W-:-:S02]  /*f2c0*/  FMUL.FTZ R55, R55, R97 ;  /* 0x0000006137377220 */ /* 0x000fc40000410000 */
[-C--:B------:R-:W-:Y:S01]  /*f2d0*/  FMUL.FTZ R68, R68, R100.reuse ;  /* 0x0000006444447220 */ /* 0x080fe20000410000 */
[C---:B------:R-:W-:Y:S01]  /*f2e0*/  HMMA.16816.F32.BF16 R32, R80.reuse, R34, R60 ;  /* 0x000000225020723c */ /* 0x040fe2000004183c */
[----:B------:R-:W4:Y:S01]  /*f2f0*/  LDSM.16.MT88.4 R60, [R110+0x6400] ;  /* 0x006400006e3c783b */ /* 0x000f220000004200 */
        /* <DEDUP_REMOVED lines=11> */
[--C-:B------:R-:W-:Y:S01]  /*f3b0*/  FFMA.FTZ R142, R103, c[0x0][0x23c], -R143.reuse ;  /* 0x00008f00678e7a23 */ /* 0x100fe2000001088f */
        /* <DEDUP_REMOVED lines=8> */
[----:B------:R-:W-:Y:S02]  /*f440*/  FFMA.FTZ R105, R129, c[0x0][0x23c], -R98 ;  /* 0x00008f0081697a23 */ /* 0x000fe40000010862 */
[-C--:B------:R-:W-:Y:S01]  /*f450*/  FMUL.FTZ R36, R64, R100.reuse ;  /* 0x0000006440247220 */ /* 0x080fe20000410000 */
[C---:B------:R-:W-:Y:S01]  /*f460*/  HMMA.16816.F32.BF16 R16, R80.reuse, R18, R44 ;  /* 0x000000125010723c */ /* 0x040fe2000004182c */
[-C--:B------:R-:W-:Y:S01]  /*f470*/  FMUL.FTZ R37, R65, R100.reuse ;  /* 0x0000006441257220 */ /* 0x080fe20000410000 */
[----:B------:R-:W1:Y:S01]  /*f480*/  MUFU.EX2 R133, R133 ;  /* 0x0000008500857308 */ /* 0x000e620000000800 */
[-C--:B------:R-:W-:Y:S02]  /*f490*/  FMUL.FTZ R38, R66, R97.reuse ;  /* 0x0000006142267220 */ /* 0x080fe40000410000 */
[-C--:B------:R-:W-:Y:S02]  /*f4a0*/  FMUL.FTZ R39, R67, R97.reuse ;  /* 0x0000006143277220 */ /* 0x080fe40000410000 */
        /* <DEDUP_REMOVED lines=8> */
[--C-:B------:R-:W-:Y:S01]  /*f530*/  FFMA.FTZ R129, R102, c[0x0][0x23c], -R143.reuse ;  /* 0x00008f0066817a23 */ /* 0x100fe2000001088f */
[----:B------:R-:W-:Y:S01]  /*f540*/  MUFU.EX2 R145, R145 ;  /* 0x0000009100917308 */ /* 0x000fe20000000800 */
[--C-:B------:R-:W-:Y:S02]  /*f550*/  FFMA.FTZ R102, R106, c[0x0][0x23c], -R143.reuse ;  /* 0x00008f006a667a23 */ /* 0x100fe4000001088f */
[--C-:B------:R-:W-:Y:S02]  /*f560*/  FFMA.FTZ R101, R124, c[0x0][0x23c], -R143.reuse ;  /* 0x00008f007c657a23 */ /* 0x100fe4000001088f */
[----:B---3--:R-:W-:Y:S01]  /*f570*/  F2FP.BF16.PACK_AB R52, R140, R141 ;  /* 0x0000008d8c34723e */ /* 0x008fe200000010ff */
[----:B--2---:R-:W-:Y:S01]  /*f580*/  HMMA.16816.F32.BF16 R36, R80, R40, R36 ;  /* 0x000000285024723c */ /* 0x004fe20000041824 */
[----:B-----5:R-:W-:Y:S01]  /*f590*/  F2FP.BF16.PACK_AB R53, R138, R139 ;  /* 0x0000008b8a35723e */ /* 0x020fe200000010ff */
[----:B------:R-:W-:Y:S01]  /*f5a0*/  MUFU.EX2 R103, R103 ;  /* 0x0000006700677308 */ /* 0x000fe20000000800 */
[----:B------:R-:W-:Y:S01]  /*f5b0*/  F2FP.BF16.PACK_AB R54, R135, R136 ;  /* 0x000000888736723e */ /* 0x000fe200000010ff */
[----:B------:R-:W-:Y:S01]  /*f5c0*/  FFMA.FTZ R106, R137, c[0x0][0x23c], -R143 ;  /* 0x00008f00896a7a23 */ /* 0x000fe2000001088f */
[----:B-1----:R-:W-:Y:S01]  /*f5d0*/  F2FP.BF16.PACK_AB R55, R133, R134 ;  /* 0x000000868537723e */ /* 0x002fe200000010ff */
[----:B------:R-:W-:-:S02]  /*f5e0*/  FFMA.FTZ R124, R91, c[0x0][0x23c], -R98 ;  /* 0x00008f005b7c7a23 */ /* 0x000fc40000010862 */
[----:B------:R-:W-:Y:S01]  /*f5f0*/  HMMA.16816.F32.BF16 R44, R80, R48, R44 ;  /* 0x00000030502c723c */ /* 0x000fe2000004182c */
[--C-:B------:R-:W-:Y:S01]  /*f600*/  FFMA.FTZ R137, R89, c[0x0][0x23c], -R98.reuse ;  /* 0x00008f0059897a23 */ /* 0x100fe20000010862 */
[----:B------:R-:W-:Y:S01]  /*f610*/  MUFU.EX2 R104, R104 ;  /* 0x0000006800687308 */ /* 0x000fe20000000800 */
[--C-:B------:R-:W-:Y:S02]  /*f620*/  FFMA.FTZ R96, R96, c[0x0][0x23c], -R98.reuse ;  /* 0x00008f0060607a23 */ /* 0x100fe40000010862 */
[----:B------:R-:W-:Y:S02]  /*f630*/  FFMA.FTZ R98, R94, c[0x0][0x23c], -R98 ;  /* 0x00008f005e627a23 */ /* 0x000fe40000010862 */
[----:B------:R-:W-:Y:S01]  /*f640*/  FFMA.FTZ R127, R127, R100, R99 ;  /* 0x000000647f7f7223 */ /* 0x000fe20000010063 */
[----:B----4-:R-:W-:Y:S01]  /*f650*/  HMMA.16816.F32.BF16 R4, R52, R60, R4 ;  /* 0x0000003c3404723c */ /* 0x010fe20000041804 */
        /* <DEDUP_REMOVED lines=13> */
[----:B------:R-:W-:Y:S03]  /*f730*/  MUFU.EX2 R105, R105 ;  /* 0x0000006900697308 */ /* 0x000fe60000000800 */
[----:B------:R-:W-:-:S03]  /*f740*/  FADD.FTZ R3, R140, R3 ;  /* 0x000000038c037221 */ /* 0x000fc60000010000 */
[----:B------:R-:W-:Y:S01]  /*f750*/  HMMA.16816.F32.BF16 R16, R52, R58, R16 ;  /* 0x0000003a3410723c */ /* 0x000fe20000041810 */
[----:B------:R-:W2:Y:S01]  /*f760*/  LDSM.16.MT88.4 R56, [R108+0x7400] ;  /* 0x007400006c38783b */ /* 0x000ea20000004200 */
[----:B------:R-:W-:Y:S01]  /*f770*/  MUFU.EX2 R126, R126 ;  /* 0x0000007e007e7308 */ /* 0x000fe20000000800 */
[----:B------:R-:W-:-:S04]  /*f780*/  FADD.FTZ R136, R136, R3 ;  /* 0x0000000388887221 */ /* 0x000fc80000010000 */
[----:B------:R-:W-:Y:S01]  /*f790*/  FADD.FTZ R135, R135, R136 ;  /* 0x0000008887877221 */ /* 0x000fe20000010000 */
[C---:B------:R-:W-:Y:S01]  /*f7a0*/  HMMA.16816.F32.BF16 R40, R80.reuse, R42, R68 ;  /* 0x0000002a5028723c */ /* 0x040fe20000041844 */
[----:B------:R-:W-:Y:S01]  /*f7b0*/  LDSM.16.MT88.4 R68, [R110+0x8800] ;  /* 0x008800006e44783b */ /* 0x000fe20000004200 */
[----:B------:R-:W-:Y:S06]  /*f7c0*/  MUFU.EX2 R129, R129 ;  /* 0x0000008100817308 */ /* 0x000fec0000000800 */
[----:B------:R-:W-:Y:S01]  /*f7d0*/  HMMA.16816.F32.BF16 R48, R80, R50, R76 ;  /* 0x000000325030723c */ /* 0x000fe2000004184c */
[----:B------:R-:W-:Y:S01]  /*f7e0*/  LDSM.16.MT88.4 R76, [R108+0x8800] ;  /* 0x008800006c4c783b */ /* 0x000fe20000004200 */
[----:B------:R-:W3:Y:S06]  /*f7f0*/  MUFU.EX2 R102, R102 ;  /* 0x0000006600667308 */ /* 0x000eec0000000800 */
[C---:B-1----:R-:W-:Y:S02]  /*f800*/  HMMA.16816.F32.BF16 R20, R52.reuse, R60, R20 ;  /* 0x0000003c3414723c */ /* 0x042fe40000041814 */
[----:B------:R-:W-:Y:S06]  /*f810*/  MUFU.EX2 R101, R101 ;  /* 0x0000006500657308 */ /* 0x000fec0000000800 */
[----:B------:R-:W-:Y:S01]  /*f820*/  HMMA.16816.F32.BF16 R24, R52, R62, R24 ;  /* 0x0000003e3418723c */ /* 0x000fe20000041818 */
[----:B------:R-:W1:Y:S01]  /*f830*/  LDSM.16.MT88.4 R60, [R110+0x8400] ;  /* 0x008400006e3c783b */ /* 0x000e620000004200 */
[----:B------:R-:W4:Y:S01]  /*f840*/  MUFU.EX2 R106, R106 ;  /* 0x0000006a006a7308 */ /* 0x000f220000000800 */
[----:B---3--:R-:W-:-:S05]  /*f850*/  F2FP.BF16.PACK_AB R88, R102, R129 ;  /* 0x000000816658723e */ /* 0x008fca00000010ff */
[C---:B--2---:R-:W-:Y:S02]  /*f860*/  HMMA.16816.F32.BF16 R28, R52.reuse, R56, R28 ;  /* 0x00000038341c723c */ /* 0x044fe4000004181c */
[----:B------:R-:W-:Y:S06]  /*f870*/  MUFU.EX2 R124, R124 ;  /* 0x0000007c007c7308 */ /* 0x000fec0000000800 */
[----:B------:R-:W-:Y:S01]  /*f880*/  HMMA.16816.F32.BF16 R32, R52, R58, R32 ;  /* 0x0000003a3420723c */ /* 0x000fe20000041820 */
[----:B------:R-:W2:Y:S01]  /*f890*/  LDSM.16.MT88.4 R56, [R108+0x8400] ;  /* 0x008400006c38783b */ /* 0x000ea20000004200 */
[----:B------:R-:W3:Y:S01]  /*f8a0*/  MUFU.EX2 R137, R137 ;  /* 0x0000008900897308 */ /* 0x000ee20000000800 */
[----:B----4-:R-:W-:-:S07]  /*f8b0*/  F2FP.BF16.PACK_AB R90, R106, R101 ;  /* 0x000000656a5a723e */ /* 0x010fce00000010ff */
[----:B------:R-:W-:Y:S08]  /*f8c0*/  MUFU.EX2 R96, R96 ;  /* 0x0000006000607308 */ /* 0x000ff00000000800 */
[----:B------:R-:W4:Y:S01]  /*f8d0*/  MUFU.EX2 R99, R98 ;  /* 0x0000006200637308 */ /* 0x000f220000000800 */
[----:B---3--:R-:W-:Y:S01]  /*f8e0*/  F2FP.BF16.PACK_AB R89, R137, R124 ;  /* 0x0000007c8959723e */ /* 0x008fe200000010ff */
[C---:B-1----:R-:W-:Y:S08]  /*f8f0*/  HMMA.16816.F32.BF16 R36, R52.reuse, R60, R36 ;  /* 0x0000003c3424723c */ /* 0x042ff00000041824 */
[----:B------:R-:W-:Y:S01]  /*f900*/  HMMA.16816.F32.BF16 R40, R52, R62, R40 ;  /* 0x0000003e3428723c */ /* 0x000fe20000041828 */
[----:B------:R-:W1:Y:S01]  /*f910*/  LDSM.16.MT88.4 R60, [R110+0x6800] ;  /* 0x006800006e3c783b */ /* 0x000e620000004200 */
[----:B----4-:R-:W-:-:S06]  /*f920*/  F2FP.BF16.PACK_AB R91, R99, R96 ;  /* 0x00000060635b723e */ /* 0x010fcc00000010ff */
[C---:B--2---:R-:W-:Y:S08]  /*f930*/  HMMA.16816.F32.BF16 R44, R52.reuse, R56, R44 ;  /* 0x00000038342c723c */ /* 0x044ff0000004182c */
[----:B------:R-:W-:Y:S01]  /*f940*/  HMMA.16816.F32.BF16 R48, R52, R58, R48 ;  /* 0x0000003a3430723c */ /* 0x000fe20000041830 */
[----:B------:R-:W2:Y:S06]  /*f950*/  LDSM.16.MT88.4 R56, [R108+0x6800] ;  /* 0x006800006c38783b */ /* 0x000eac0000004200 */
[----:B------:R-:W-:-:S02]  /*f960*/  F2FP.BF16.PACK_AB R52, R145, R142 ;  /* 0x0000008e9134723e */ /* 0x000fc400000010ff */
[----:B------:R-:W-:Y:S02]  /*f970*/  F2FP.BF16.PACK_AB R53, R107, R128 ;  /* 0x000000806b35723e */ /* 0x000fe400000010ff */
[----:B------:R-:W-:Y:S02]  /*f980*/  F2FP.BF16.PACK_AB R54, R104, R103 ;  /* 0x000000676836723e */ /* 0x000fe400000010ff */
[----:B------:R-:W-:-:S07]  /*f990*/  F2FP.BF16.PACK_AB R55, R126, R105 ;  /* 0x000000697e37723e */ /* 0x000fce00000010ff */
        /* <DEDUP_REMOVED lines=8> */
[----:B------:R-:W-:Y:S01]  /*fa20*/  HMMA.16816.F32.BF16 R72, R52, R76, R44 ;  /* 0x0000004c3448723c */ /* 0x000fe2000004182c */
[----:B------:R-:W4:Y:S07]  /*fa30*/  LDSM.16.MT88.4 R44, [R108+0x6c00] ;  /* 0x006c00006c2c783b */ /* 0x000f2e0000004200 */
[C---:B---3--:R-:W-:Y:S01]  /*fa40*/  HMMA.16816.F32.BF16 R80, R88.reuse, R36, R4 ;  /* 0x000000245850723c */ /* 0x048fe20000041804 */
[----:B------:R-:W-:Y:S07]  /*fa50*/  LDSM.16.MT88.4 R4, [R108+0x8c00] ;  /* 0x008c00006c04783b */ /* 0x000fee0000004200 */
[----:B------:R-:W-:Y:S01]  /*fa60*/  HMMA.16816.F32.BF16 R36, R88, R38, R8 ;  /* 0x000000265824723c */ /* 0x000fe20000041808 */
[----:B------:R-:W3:Y:S07]  /*fa70*/  LDSM.16.MT88.4 R8, [R110+0x8c00] ;  /* 0x008c00006e08783b */ /* 0x000eee0000004200 */
[C---:B-1----:R-:W-:Y:S08]  /*fa80*/  HMMA.16816.F32.BF16 R20, R52.reuse, R60, R20 ;  /* 0x0000003c3414723c */ /* 0x042ff00000041814 */
[C---:B------:R-:W-:Y:S01]  /*fa90*/  HMMA.16816.F32.BF16 R24, R52.reuse, R62, R24 ;  /* 0x0000003e3418723c */ /* 0x040fe20000041818 */
[----:B------:R-:W1:Y:S07]  /*faa0*/  LDSM.16.MT88.4 R60, [R108+0x7c00] ;  /* 0x007c00006c3c783b */ /* 0x000e6e0000004200 */
[C---:B--2---:R-:W-:Y:S08]  /*fab0*/  HMMA.16816.F32.BF16 R28, R52.reuse, R56, R28 ;  /* 0x00000038341c723c */ /* 0x044ff0000004181c */
[C---:B------:R-:W-:Y:S08]  /*fac0*/  HMMA.16816.F32.BF16 R32, R52.reuse, R58, R32 ;  /* 0x0000003a3420723c */ /* 0x040ff00000041820 */
[C---:B------:R-:W-:Y:S08]  /*fad0*/  HMMA.16816.F32.BF16 R68, R52.reuse, R70, R40 ;  /* 0x000000463444723c */ /* 0x040ff00000041828 */
[----:B------:R-:W-:Y:S01]  /*fae0*/  HMMA.16816.F32.BF16 R76, R52, R78, R48 ;  /* 0x0000004e344c723c */ /* 0x000fe20000041830 */
[----:B------:R-:W2:Y:S07]  /*faf0*/  LDSM.16.MT88.4 R52, [R110+0x7c00] ;  /* 0x007c00006e34783b */ /* 0x000eae0000004200 */
[C---:B----4-:R-:W-:Y:S07]  /*fb00*/  HMMA.16816.F32.BF16 R40, R88.reuse, R44, R12 ;  /* 0x0000002c5828723c */ /* 0x050fee000004180c */
[----:B------:R-:W-:Y:S01]  /*fb10*/  FADD.FTZ R13, R139, R2 ;  /* 0x000000028b0d7221 */ /* 0x000fe20000010000 */
[----:B---3--:R-:W-:Y:S01]  /*fb20*/  HMMA.16816.F32.BF16 R64, R88, R8, R64 ;  /* 0x000000085840723c */ /* 0x008fe20000041840 */
        /* <DEDUP_REMOVED lines=21> */
[----:B------:R-:W-:Y:S02]  /*fc80*/  MOV R3, R92 ;  /* 0x0000005c00037202 */ /* 0x000fe40000000f00 */
[----:B------:R-:W-:-:S04]  /*fc90*/  FADD.FTZ R137, R137, R124 ;  /* 0x0000007c89897221 */ /* 0x000fc80000010000 */
[----:B------:R-:W-:Y:S01]  /*fca0*/  FADD.FTZ R96, R96, R137 ;  /* 0x0000008960607221 */ /* 0x000fe20000010000 */
[----:B------:R-:W-:Y:S03]  /*fcb0*/  HMMA.16816.F32.BF16 R52, R88, R54, R24 ;  /* 0x000000365834723c */ /* 0x000fe60000041818 */
[----:B------:R-:W-:-:S05]  /*fcc0*/  FADD.FTZ R130, R99, R96 ;  /* 0x0000006063827221 */ /* 0x000fca0000010000 */
[C---:B------:R-:W-:Y:S08]  /*fcd0*/  HMMA.16816.F32.BF16 R68, R88.reuse, R10, R68 ;  /* 0x0000000a5844723c */ /* 0x040ff00000041844 */
[C---:B------:R-:W-:Y:S08]  /*fce0*/  HMMA.16816.F32.BF16 R72, R88.reuse, R4, R72 ;  /* 0x000000045848723c */ /* 0x040ff00000041848 */
[----:B------:R-:W-:Y:S08]  /*fcf0*/  HMMA.16816.F32.BF16 R76, R88, R6, R76 ;  /* 0x00000006584c723c */ /* 0x000ff0000004184c */
.L_x_5487:
        /* <DEDUP_REMOVED lines=12> */
.L_x_5497:
        /* <DEDUP_REMOVED lines=65> */
.L_x_5494:
        /* <DEDUP_REMOVED lines=194> */
.L_x_5496:
        /* <DEDUP_REMOVED lines=47> */
.L_x_5495:
        /* <DEDUP_REMOVED lines=27> */
[C---:B------:R-:W-:Y:S02]  /*11290*/  FFMA.FTZ R4, R0.reuse, R101, R4 ;  /* 0x0000006500047223 */ /* 0x040fe40000010004 */
[----:B------:R-:W-:Y:S01]  /*112a0*/  FFMA.FTZ R7, R0, R3, R7 ;  /* 0x0000000300077223 */ /* 0x000fe20000010007 */
[----:B------:R-:W-:Y:S01]  /*112b0*/  FMNMX.FTZ R98, R6, R87, !PT ;  /* 0x0000005706627209 */ /* 0x000fe20007810000 */
[C---:B------:R-:W-:Y:S02]  /*112c0*/  FFMA.FTZ R10, R0.reuse, R99, R10 ;  /* 0x00000063000a7223 */ /* 0x040fe4000001000a */
[----:B------:R-:W-:Y:S01]  /*112d0*/  FFMA.FTZ R5, R0, R3, R5 ;  /* 0x0000000300057223 */ /* 0x000fe20000010005 */
[----:B------:R-:W-:Y:S01]  /*112e0*/  IADD3 R3, R2, 0x30, RZ ;  /* 0x0000003002037810 */ /* 0x000fe20007ffe0ff */
[C---:B------:R-:W-:Y:S01]  /*112f0*/  FFMA.FTZ R8, R0.reuse, R99, R8 ;  /* 0x0000006300087223 */ /* 0x040fe20000010008 */
        /* <DEDUP_REMOVED lines=9> */
[C---:B------:R-:W-:Y:S01]  /*11390*/  FFMA.FTZ R9, R0.reuse, R96, R9 ;  /* 0x0000006000097223 */ /* 0x040fe20000010009 */
[----:B------:R1:W2:Y:S01]  /*113a0*/  I2F R95, R99 ;  /* 0x00000063005f7306 */ /* 0x0002a20000201400 */
[----:B------:R-:W-:Y:S01]  /*113b0*/  FMNMX.FTZ R101, R11, R100, !PT ;  /* 0x000000640b657209 */ /* 0x000fe20007810000 */
[----:B------:R-:W-:Y:S01]  /*113c0*/  FFMA.FTZ R12, R0, R91, R12 ;  /* 0x0000005b000c7223 */ /* 0x000fe2000001000c */
[----:B------:R-:W-:Y:S01]  /*113d0*/  FMNMX.FTZ R98, R8, R103, !PT ;  /* 0x0000006708627209 */ /* 0x000fe20007810000 */
[-C--:B------:R-:W-:Y:S01]  /*113e0*/  FFMA.FTZ R15, R0, R94.reuse, R15 ;  /* 0x0000005e000f7223 */ /* 0x080fe2000001000f */
[----:B------:R-:W-:Y:S01]  /*113f0*/  IADD3 R96, R2, 0x31, RZ ;  /* 0x0000003102607810 */ /* 0x000fe20007ffe0ff */
[----:B------:R-:W-:Y:S01]  /*11400*/  FFMA.FTZ R13, R0, R94, R13 ;  /* 0x0000005e000d7223 */ /* 0x000fe2000001000d */
[----:B------:R-:W-:Y:S01]  /*11410*/  FMNMX.FTZ R94, R14, R101, !PT ;  /* 0x000000650e5e7209 */ /* 0x000fe20007810000 */
[C---:B------:R-:W-:Y:S01]  /*11420*/  FFMA.FTZ R19, R0.reuse, R92, R19 ;  /* 0x0000005c00137223 */ /* 0x040fe20000010013 */
[----:B------:R-:W-:Y:S01]  /*11430*/  FMNMX.FTZ R101, R9, R98, !PT ;  /* 0x0000006209657209 */ /* 0x000fe20007810000 */
[----:B------:R-:W3:Y:S01]  /*11440*/  I2F R3, R3 ;  /* 0x0000000300037306 */ /* 0x000ee20000201400 */
        /* <DEDUP_REMOVED lines=9> */
[----:B------:R-:W4:Y:S01]  /*114e0*/  I2F R91, R96 ;  /* 0x00000060005b7306 */ /* 0x000f220000201400 */
        /* <DEDUP_REMOVED lines=8> */
[----:B-1----:R-:W-:Y:S01]  /*11570*/  FMNMX.FTZ R99, R23, R94, !PT ;  /* 0x0000005e17637209 */ /* 0x002fe20007810000 */
[----:B------:R-:W1:Y:S01]  /*11580*/  I2F R2, R2 ;  /* 0x0000000200027306 */ /* 0x000e620000201400 */
[----:B------:R-:W-:Y:S01]  /*11590*/  FMNMX.FTZ R90, R20, R97, !PT ;  /* 0x00000061145a7209 */ /* 0x000fe20007810000 */
[----:B--2---:R-:W-:Y:S01]  /*115a0*/  FFMA.FTZ R34, R0, R95, R34 ;  /* 0x0000005f00227223 */ /* 0x004fe20000010022 */
[----:B------:R-:W-:Y:S01]  /*115b0*/  FMNMX.FTZ R92, R26, R99, !PT ;  /* 0x000000631a5c7209 */ /* 0x000fe20007810000 */
[CC--:B---3--:R-:W-:Y:S01]  /*115c0*/  FFMA.FTZ R30, R0.reuse, R3.reuse, R30 ;  /* 0x00000003001e7223 */ /* 0x0c8fe2000001001e */
[----:B------:R-:W-:Y:S01]  /*115d0*/  FMNMX.FTZ R89, R21, R90, !PT ;  /* 0x0000005a15597209 */ /* 0x000fe20007810000 */
[C---:B------:R-:W-:Y:S01]  /*115e0*/  FFMA.FTZ R28, R0.reuse, R3, R28 ;  /* 0x00000003001c7223 */ /* 0x040fe2000001001c */
[----:B------:R-:W-:Y:S01]  /*115f0*/  FMNMX.FTZ R97, R27, R92, !PT ;  /* 0x0000005c1b617209 */ /* 0x000fe20007810000 */
[----:B------:R-:W-:Y:S01]  /*11600*/  FFMA.FTZ R32, R0, R95, R32 ;  /* 0x0000005f00207223 */ /* 0x000fe20000010020 */
[----:B------:R-:W-:Y:S02]  /*11610*/  FMNMX.FTZ R88, R24, R89, !PT ;  /* 0x0000005918587209 */ /* 0x000fe40007810000 */
[----:B------:R-:W-:Y:S02]  /*11620*/  FMNMX.FTZ R90, R30, R97, !PT ;  /* 0x000000611e5a7209 */ /* 0x000fe40007810000 */
[----:B------:R-:W-:Y:S01]  /*11630*/  FMNMX.FTZ R89, R25, R88, !PT ;  /* 0x0000005819597209 */ /* 0x000fe20007810000 */
[CC--:B----4-:R-:W-:Y:S02]  /*11640*/  FFMA.FTZ R31, R0.reuse, R91.reuse, R31 ;  /* 0x0000005b001f7223 */ /* 0x0d0fe4000001001f */
[----:B------:R-:W-:Y:S03]  /*11650*/  FFMA.FTZ R29, R0, R91, R29 ;  /* 0x0000005b001d7223 */ /* 0x000fe6000001001d */
[----:B------:R-:W-:Y:S02]  /*11660*/  FMNMX.FTZ R3, R31, R90, !PT ;  /* 0x0000005a1f037209 */ /* 0x000fe40007810000 */
[----:B------:R-:W-:Y:S02]  /*11670*/  FMNMX.FTZ R90, R28, R89, !PT ;  /* 0x000000591c5a7209 */ /* 0x000fe40007810000 */
[----:B------:R-:W-:Y:S01]  /*11680*/  FMNMX.FTZ R88, R34, R3, !PT ;  /* 0x0000000322587209 */ /* 0x000fe20007810000 */
[C---:B-1----:R-:W-:Y:S01]  /*11690*/  FFMA.FTZ R35, R0.reuse, R2, R35 ;  /* 0x0000000200237223 */ /* 0x042fe20000010023 */
        /* <DEDUP_REMOVED lines=25> */
[----:B------:R-:W2:Y:S01]  /*11830*/  LDSM.16.MT88.4 R88, [R110+0x6000] ;  /* 0x006000006e58783b */ /* 0x000ea20000004200 */
[--C-:B------:R-:W-:Y:S01]  /*11840*/  FFMA.FTZ R95, R7, c[0x0][0x23c], -R103.reuse ;  /* 0x00008f00075f7a23 */ /* 0x100fe20000010867 */
[----:B------:R-:W-:Y:S01]  /*11850*/  ISETP.GT.AND P0, PT, R125, 0x1, PT ;  /* 0x000000017d00780c */ /* 0x000fe20003f04270 */
[--C-:B------:R-:W-:Y:S01]  /*11860*/  FFMA.FTZ R92, R10, c[0x0][0x23c], -R103.reuse ;  /* 0x00008f000a5c7a23 */ /* 0x100fe20000010867 */
[----:B------:R-:W-:Y:S01]  /*11870*/  MOV R125, R93 ;  /* 0x0000005d007d7202 */ /* 0x000fe20000000f00 */
[----:B------:R-:W-:Y:S02]  /*11880*/  FFMA.FTZ R7, R11, c[0x0][0x23c], -R103 ;  /* 0x00008f000b077a23 */ /* 0x000fe40000010867 */
[--C-:B------:R-:W-:Y:S02]  /*11890*/  FFMA.FTZ R94, R8, c[0x0][0x23c], -R105.reuse ;  /* 0x00008f00085e7a23 */ /* 0x100fe40000010869 */
[--C-:B------:R-:W-:Y:S01]  /*118a0*/  FFMA.FTZ R97, R4, c[0x0][0x23c], -R105.reuse ;  /* 0x00008f0004617a23 */ /* 0x100fe20000010869 */
[----:B------:R-:W3:Y:S01]  /*118b0*/  MUFU.EX2 R86, R86 ;  /* 0x0000005600567308 */ /* 0x000ee20000000800 */
[--C-:B------:R-:W-:Y:S02]  /*118c0*/  FFMA.FTZ R96, R5, c[0x0][0x23c], -R105.reuse ;  /* 0x00008f0005607a23 */ /* 0x100fe40000010869 */
[----:B------:R-:W-:Y:S02]  /*118d0*/  FFMA.FTZ R5, R9, c[0x0][0x23c], -R105 ;  /* 0x00008f0009057a23 */ /* 0x000fe40000010869 */
[--C-:B------:R-:W-:Y:S02]  /*118e0*/  FFMA.FTZ R101, R14, c[0x0][0x23c], -R103.reuse ;  /* 0x00008f000e657a23 */ /* 0x100fe40000010867 */
[----:B------:R-:W-:Y:S02]  /*118f0*/  FFMA.FTZ R100, R15, c[0x0][0x23c], -R103 ;  /* 0x00008f000f647a23 */ /* 0x000fe40000010867 */
[----:B------:R-:W-:Y:S01]  /*11900*/  FFMA.FTZ R102, R12, c[0x0][0x23c], -R105 ;  /* 0x00008f000c667a23 */ /* 0x000fe20000010869 */
        /* <DEDUP_REMOVED lines=61> */
[----:B------:R-:W-:Y:S02]  /*11ce0*/  FMUL.FTZ R12, R86, R76 ;  /* 0x0000004c560c7220 */ /* 0x000fe40000410000 */
[----:B------:R-:W-:Y:S02]  /*11cf0*/  FFMA.FTZ R131, R22, c[0x0][0x23c], -R103 ;  /* 0x00008f0016837a23 */ /* 0x000fe40000010867 */
[--C-:B------:R-:W-:Y:S01]  /*11d00*/  FFMA.FTZ R133, R20, c[0x0][0x23c], -R105.reuse ;  /* 0x00008f0014857a23 */ /* 0x100fe20000010869 */
[----:B------:R-:W-:Y:S01]  /*11d10*/  MUFU.EX2 R99, R99 ;  /* 0x0000006300637308 */ /* 0x000fe20000000800 */
[C---:B--2---:R-:W-:Y:S05]  /*11d20*/  HMMA.16816.F32.BF16 R8, R80.reuse, R88, R8 ;  /* 0x000000585008723c */ /* 0x044fea0000041808 */
[----:B------:R-:W-:Y:S02]  /*11d30*/  FFMA.FTZ R132, R21, c[0x0][0x23c], -R105 ;  /* 0x00008f0015847a23 */ /* 0x000fe40000010869 */
[----:B------:R-:W-:Y:S01]  /*11d40*/  FFMA.FTZ R107, R26, c[0x0][0x23c], -R103 ;  /* 0x00008f001a6b7a23 */ /* 0x000fe20000010867 */
[C---:B------:R-:W-:Y:S01]  /*11d50*/  HMMA.16816.F32.BF16 R36, R80.reuse, R90, R36 ;  /* 0x0000005a5024723c */ /* 0x040fe20000041824 */
[----:B------:R-:W1:Y:S01]  /*11d60*/  LDSM.16.MT88.4 R88, [R108+0x6000] ;  /* 0x006000006c58783b */ /* 0x000e620000004200 */
[----:B------:R-:W-:Y:S02]  /*11d70*/  MUFU.EX2 R131, R131 ;  /* 0x0000008300837308 */ /* 0x000fe40000000800 */
[--C-:B------:R-:W-:Y:S02]  /*11d80*/  FFMA.FTZ R135, R24, c[0x0][0x23c], -R105.reuse ;  /* 0x00008f0018877a23 */ /* 0x100fe40000010869 */
[--C-:B------:R-:W-:Y:S02]  /*11d90*/  FFMA.FTZ R134, R25, c[0x0][0x23c], -R105.reuse ;  /* 0x00008f0019867a23 */ /* 0x100fe40000010869 */
[--C-:B------:R-:W-:Y:S04]  /*11da0*/  FFMA.FTZ R18, R13, c[0x0][0x23c], -R105.reuse ;  /* 0x00008f000d127a23 */ /* 0x100fe80000010869 */
[----:B------:R-:W-:Y:S01]  /*11db0*/  FMUL.FTZ R13, R86, R77 ;  /* 0x0000004d560d7220 */ /* 0x000fe20000410000 */
[----:B------:R-:W-:Y:S01]  /*11dc0*/  MUFU.EX2 R107, R107 ;  /* 0x0000006b006b7308 */ /* 0x000fe20000000800 */
[----:B------:R-:W-:Y:S01]  /*11dd0*/  LDSM.16.MT88.4 R76, [R110+0x6400] ;  /* 0x006400006e4c783b */ /* 0x000fe20000004200 */
[----:B------:R-:W-:Y:S02]  /*11de0*/  FFMA.FTZ R106, R16, c[0x0][0x23c], -R105 ;  /* 0x00008f00106a7a23 */ /* 0x000fe40000010869 */
[----:B------:R-:W-:Y:S02]  /*11df0*/  FFMA.FTZ R98, R19, c[0x0][0x23c], -R103 ;  /* 0x00008f0013627a23 */ /* 0x000fe40000010867 */
[----:B------:R-:W-:Y:S01]  /*11e00*/  FFMA.FTZ R104, R87, R130, R104 ;  /* 0x0000008257687223 */ /* 0x000fe20000010068 */
[----:B------:R-:W-:Y:S01]  /*11e10*/  MOV R87, R2 ;  /* 0x0000000200577202 */ /* 0x000fe20000000f00 */
[----:B------:R-:W-:Y:S02]  /*11e20*/  FFMA.FTZ R97, R86, R127, R97 ;  /* 0x0000007f56617223 */ /* 0x000fe40000010061 */
[----:B------:R-:W-:Y:S01]  /*11e30*/  MUFU.EX2 R133, R133 ;  /* 0x0000008500857308 */ /* 0x000fe20000000800 */
[----:B------:R-:W-:Y:S02]  /*11e40*/  FADD.FTZ R95, R95, R104 ;  /* 0x000000685f5f7221 */ /* 0x000fe40000010000 */
[----:B------:R-:W-:Y:S02]  /*11e50*/  FADD.FTZ R97, R96, R97 ;  /* 0x0000006160617221 */ /* 0x000fe40000010000 */
[----:B------:R-:W-:Y:S02]  /*11e60*/  FADD.FTZ R92, R92, R95 ;  /* 0x0000005f5c5c7221 */ /* 0x000fe40000010000 */
[----:B------:R-:W-:Y:S02]  /*11e70*/  FADD.FTZ R94, R94, R97 ;  /* 0x000000615e5e7221 */ /* 0x000fe40000010000 */
[----:B------:R-:W-:Y:S01]  /*11e80*/  FADD.FTZ R92, R7, R92 ;  /* 0x0000005c075c7221 */ /* 0x000fe20000010000 */
[----:B------:R-:W-:Y:S01]  /*11e90*/  MUFU.EX2 R132, R132 ;  /* 0x0000008400847308 */ /* 0x000fe20000000800 */
[----:B------:R-:W-:Y:S01]  /*11ea0*/  FADD.FTZ R5, R5, R94 ;  /* 0x0000005e05057221 */ /* 0x000fe20000010000 */
[C---:B-1----:R-:W-:Y:S08]  /*11eb0*/  HMMA.16816.F32.BF16 R40, R80.reuse, R88, R40 ;  /* 0x000000585028723c */ /* 0x042ff00000041828 */
[----:B------:R-:W-:Y:S01]  /*11ec0*/  MUFU.EX2 R135, R135 ;  /* 0x0000008700877308 */ /* 0x000fe20000000800 */
[C---:B------:R-:W-:Y:S01]  /*11ed0*/  HMMA.16816.F32.BF16 R44, R80.reuse, R90, R44 ;  /* 0x0000005a502c723c */ /* 0x040fe2000004182c */
[----:B------:R-:W1:Y:S08]  /*11ee0*/  LDSM.16.MT88.4 R88, [R110+0x7000] ;  /* 0x007000006e58783b */ /* 0x000e700000004200 */
[----:B------:R-:W-:Y:S10]  /*11ef0*/  MUFU.EX2 R134, R134 ;  /* 0x0000008600867308 */ /* 0x000ff40000000800 */
[----:B------:R-:W2:Y:S10]  /*11f00*/  MUFU.EX2 R98, R98 ;  /* 0x0000006200627308 */ /* 0x000eb40000000800 */
[----:B------:R-:W-:Y:S01]  /*11f10*/  MUFU.EX2 R102, R102 ;  /* 0x0000006600667308 */ /* 0x000fe20000000800 */
[----:B--2---:R-:W-:Y:S01]  /*11f20*/  F2FP.BF16.PACK_AB R19, R98, R99 ;  /* 0x000000636213723e */ /* 0x004fe200000010ff */
        /* <DEDUP_REMOVED lines=9> */
[C---:B-1----:R-:W-:Y:S01]  /*11fc0*/  HMMA.16816.F32.BF16 R72, R80.reuse, R88, R72 ;  /* 0x000000585048723c */ /* 0x042fe20000041848 */
[----:B------:R-:W1:Y:S06]  /*11fd0*/  MUFU.EX2 R89, R18 ;  /* 0x0000001200597308 */ /* 0x000e6c0000000800 */
[----:B------:R-:W-:Y:S01]  /*11fe0*/  FFMA.FTZ R88, R17, c[0x0][0x23c], -R105 ;  /* 0x00008f0011587a23 */ /* 0x000fe20000010869 */
[----:B------:R-:W-:Y:S03]  /*11ff0*/  HMMA.16816.F32.BF16 R12, R80, R90, R12 ;  /* 0x0000005a500c723c */ /* 0x000fe6000004180c */
[----:B------:R2:W-:Y:S01]  /*12000*/  MUFU.EX2 R91, R106 ;  /* 0x0000006a005b7308 */ /* 0x0005e20000000800 */
[C---:B------:R-:W-:Y:S01]  /*12010*/  F2FP.BF16.PACK_AB R17, R100.reuse, R101 ;  /* 0x000000656411723e */ /* 0x040fe200000010ff */
[----:B------:R-:W-:Y:S02]  /*12020*/  FADD.FTZ R101, R101, R92 ;  /* 0x0000005c65657221 */ /* 0x000fe40000010000 */
[----:B------:R-:W-:Y:S02]  /*12030*/  FFMA.FTZ R90, R27, c[0x0][0x23c], -R103 ;  /* 0x00008f001b5a7a23 */ /* 0x000fe40000010867 */
[----:B------:R-:W-:Y:S03]  /*12040*/  LDSM.16.MT88.4 R24, [R108+0x6800] ;  /* 0x006800006c18783b */ /* 0x000fe60000004200 */
[----:B------:R-:W-:Y:S01]  /*12050*/  FADD.FTZ R100, R100, R101 ;  /* 0x0000006564647221 */ /* 0x000fe20000010000 */
[----:B------:R-:W3:Y:S03]  /*12060*/  MUFU.EX2 R88, R88 ;  /* 0x0000005800587308 */ /* 0x000ee60000000800 */
[----:B------:R-:W-:Y:S01]  /*12070*/  FADD.FTZ R99, R99, R100 ;  /* 0x0000006463637221 */ /* 0x000fe20000010000 */
[C---:B-1----:R-:W-:Y:S01]  /*12080*/  F2FP.BF16.PACK_AB R16, R89.reuse, R102 ;  /* 0x000000665910723e */ /* 0x042fe200000010ff */
[----:B------:R-:W-:Y:S02]  /*12090*/  FADD.FTZ R102, R102, R5 ;  /* 0x0000000566667221 */ /* 0x000fe40000010000 */
[----:B------:R-:W-:Y:S02]  /*120a0*/  FADD.FTZ R98, R98, R99 ;  /* 0x0000006362627221 */ /* 0x000fe40000010000 */
[----:B------:R-:W-:Y:S01]  /*120b0*/  FADD.FTZ R102, R89, R102 ;  /* 0x0000006659667221 */ /* 0x000fe20000010000 */
[----:B------:R-:W-:Y:S01]  /*120c0*/  MUFU.EX2 R90, R90 ;  /* 0x0000005a005a7308 */ /* 0x000fe20000000800 */
[----:B--2---:R-:W-:Y:S02]  /*120d0*/  FFMA.FTZ R106, R23, c[0x0][0x23c], -R103 ;  /* 0x00008f00176a7a23 */ /* 0x004fe40000010867 */
[----:B------:R-:W-:Y:S07]  /*120e0*/  LDSM.16.MT88.4 R20, [R110+0x6800] ;  /* 0x006800006e14783b */ /* 0x000fee0000004200 */
[----:B------:R-:W1:Y:S01]  /*120f0*/  MUFU.EX2 R106, R106 ;  /* 0x0000006a006a7308 */ /* 0x000e620000000800 */
[C---:B---3--:R-:W-:Y:S01]  /*12100*/  F2FP.BF16.PACK_AB R18, R88.reuse, R91 ;  /* 0x0000005b5812723e */ /* 0x048fe200000010ff */
[----:B------:R-:W-:Y:S04]  /*12110*/  FADD.FTZ R91, R91, R102 ;  /* 0x000000665b5b7221 */ /* 0x000fe80000010000 */
[----:B------:R-:W-:Y:S02]  /*12120*/  FADD.FTZ R88, R88, R91 ;  /* 0x0000005b58587221 */ /* 0x000fe40000010000 */
[C---:B------:R-:W-:Y:S08]  /*12130*/  HMMA.16816.F32.BF16 R8, R16.reuse, R76, R8 ;  /* 0x0000004c1008723c */ /* 0x040ff00000041808 */
        /* <DEDUP_REMOVED lines=14> */
[C---:B--2---:R-:W-:Y:S07]  /*12220*/  HMMA.16816.F32.BF16 R72, R16.reuse, R76, R72 ;  /* 0x0000004c1048723c */ /* 0x044fee0000041848 */
[----:B------:R-:W-:Y:S01]  /*12230*/  FFMA.FTZ R77, R34, c[0x0][0x23c], -R103 ;  /* 0x00008f00224d7a23 */ /* 0x000fe20000010867 */
[----:B------:R-:W-:Y:S04]  /*12240*/  HMMA.16816.F32.BF16 R12, R16, R78, R12 ;  /* 0x0000004e100c723c */ /* 0x000fe8000004180c */
[--C-:B------:R-:W-:Y:S02]  /*12250*/  FFMA.FTZ R34, R29, c[0x0][0x23c], -R105.reuse ;  /* 0x00008f001d227a23 */ /* 0x100fe40000010869 */
[----:B------:R-:W-:Y:S01]  /*12260*/  FFMA.FTZ R76, R32, c[0x0][0x23c], -R105 ;  /* 0x00008f00204c7a23 */ /* 0x000fe20000010869 */
[----:B-1----:R-:W-:Y:S01]  /*12270*/  F2FP.BF16.PACK_AB R17, R106, R131 ;  /* 0x000000836a11723e */ /* 0x002fe200000010ff */
[--C-:B------:R-:W-:Y:S01]  /*12280*/  FFMA.FTZ R79, R30, c[0x0][0x23c], -R103.reuse ;  /* 0x00008f001e4f7a23 */ /* 0x100fe20000010867 */
[----:B------:R-:W-:Y:S01]  /*12290*/  F2FP.BF16.PACK_AB R19, R90, R107 ;  /* 0x0000006b5a13723e */ /* 0x000fe200000010ff */
[----:B------:R-:W-:Y:S02]  /*122a0*/  MUFU.EX2 R32, R77 ;  /* 0x0000004d00207308 */ /* 0x000fe40000000800 */
[----:B------:R-:W-:Y:S01]  /*122b0*/  F2FP.BF16.PACK_AB R16, R132, R133 ;  /* 0x000000858410723e */ /* 0x000fe200000010ff */
[--C-:B------:R-:W-:Y:S01]  /*122c0*/  FFMA.FTZ R78, R31, c[0x0][0x23c], -R103.reuse ;  /* 0x00008f001f4e7a23 */ /* 0x100fe20000010867 */
[----:B------:R-:W-:Y:S01]  /*122d0*/  F2FP.BF16.PACK_AB R18, R134, R135 ;  /* 0x000000878612723e */ /* 0x000fe200000010ff */
[----:B------:R-:W-:Y:S02]  /*122e0*/  FFMA.FTZ R103, R35, c[0x0][0x23c], -R103 ;  /* 0x00008f0023677a23 */ /* 0x000fe40000010867 */
[--C-:B------:R-:W-:Y:S02]  /*122f0*/  FFMA.FTZ R35, R28, c[0x0][0x23c], -R105.reuse ;  /* 0x00008f001c237a23 */ /* 0x100fe40000010869 */
[----:B------:R-:W-:Y:S01]  /*12300*/  LDSM.16.MT88.4 R28, [R110+0x6c00] ;  /* 0x006c00006e1c783b */ /* 0x000fe20000004200 */
[----:B------:R-:W-:Y:S01]  /*12310*/  MUFU.EX2 R130, R79 ;  /* 0x0000004f00827308 */ /* 0x000fe20000000800 */
[C---:B------:R-:W-:Y:S03]  /*12320*/  HMMA.16816.F32.BF16 R8, R16.reuse, R20, R8 ;  /* 0x000000141008723c */ /* 0x040fe60000041808 */
[----:B------:R-:W-:Y:S02]  /*12330*/  FFMA.FTZ R105, R33, c[0x0][0x23c], -R105 ;  /* 0x00008f0021697a23 */ /* 0x000fe40000010869 */
[----:B------:R-:W-:Y:S02]  /*12340*/  FADD.FTZ R131, R131, R98 ;  /* 0x0000006283837221 */ /* 0x000fe40000010000 */
[----:B------:R-:W-:Y:S01]  /*12350*/  FADD.FTZ R133, R133, R88 ;  /* 0x0000005885857221 */ /* 0x000fe20000010000 */
[C---:B------:R-:W-:Y:S01]  /*12360*/  HMMA.16816.F32.BF16 R36, R16.reuse, R22, R36 ;  /* 0x000000161024723c */ /* 0x040fe20000041824 */
[----:B------:R-:W1:Y:S01]  /*12370*/  LDSM.16.MT88.4 R20, [R110+0x7800] ;  /* 0x007800006e14783b */ /* 0x000e620000004200 */
[----:B------:R-:W2:Y:S02]  /*12380*/  MUFU.EX2 R33, R78 ;  /* 0x0000004e00217308 */ /* 0x000ea40000000800 */
[----:B------:R-:W-:Y:S01]  /*12390*/  FADD.FTZ R106, R106, R131 ;  /* 0x000000836a6a7221 */ /* 0x000fe20000010000 */
[----:B------:R-:W-:Y:S01]  /*123a0*/  MOV R131, R129 ;  /* 0x0000008100837202 */ /* 0x000fe20000000f00 */
[----:B------:R-:W-:Y:S02]  /*123b0*/  FADD.FTZ R132, R132, R133 ;  /* 0x0000008584847221 */ /* 0x000fe40000010000 */
[C---:B------:R-:W-:Y:S04]  /*123c0*/  HMMA.16816.F32.BF16 R40, R16.reuse, R24, R40 ;  /* 0x000000181028723c */ /* 0x040fe80000041828 */
[----:B------:R-:W3:Y:S01]  /*123d0*/  MUFU.EX2 R103, R103 ;  /* 0x0000006700677308 */ /* 0x000ee20000000800 */
[----:B------:R-:W-:Y:S02]  /*123e0*/  FADD.FTZ R107, R107, R106 ;  /* 0x0000006a6b6b7221 */ /* 0x000fe40000010000 */
[----:B------:R-:W-:Y:S01]  /*123f0*/  FADD.FTZ R135, R135, R132 ;  /* 0x0000008487877221 */ /* 0x000fe20000010000 */
[C---:B------:R-:W-:Y:S01]  /*12400*/  HMMA.16816.F32.BF16 R44, R16.reuse, R26, R44 ;  /* 0x0000001a102c723c */ /* 0x040fe2000004182c */
[----:B------:R-:W4:Y:S03]  /*12410*/  LDSM.16.MT88.4 R24, [R108+0x7800] ;  /* 0x007800006c18783b */ /* 0x000f260000004200 */
[----:B------:R-:W-:Y:S01]  /*12420*/  FADD.FTZ R107, R90, R107 ;  /* 0x0000006b5a6b7221 */ /* 0x000fe20000010000 */
[----:B------:R-:W-:Y:S01]  /*12430*/  MOV R132, R128 ;  /* 0x0000008000847202 */ /* 0x000fe20000000f00 */
[----:B------:R-:W-:Y:S01]  /*12440*/  MUFU.EX2 R35, R35 ;  /* 0x0000002300237308 */ /* 0x000fe20000000800 */
[----:B------:R-:W-:Y:S01]  /*12450*/  FADD.FTZ R134, R134, R135 ;  /* 0x0000008786867221 */ /* 0x000fe20000010000 */
[C---:B--2---:R-:W-:Y:S01]  /*12460*/  F2FP.BF16.PACK_AB R77, R33.reuse, R130 ;  /* 0x00000082214d723e */ /* 0x044fe200000010ff */
[----:B------:R-:W-:Y:S07]  /*12470*/  FADD.FTZ R130, R130, R107 ;  /* 0x0000006b82827221 */ /* 0x000fee0000010000 */
[----:B------:R-:W2:Y:S01]  /*12480*/  MUFU.EX2 R34, R34 ;  /* 0x0000002200227308 */ /* 0x000ea20000000800 */
[----:B------:R-:W-:Y:S01]  /*12490*/  FADD.FTZ R33, R33, R130 ;  /* 0x0000008221217221 */ /* 0x000fe20000010000 */
[C---:B---3--:R-:W-:Y:S03]  /*124a0*/  F2FP.BF16.PACK_AB R79, R103.reuse, R32 ;  /* 0x00000020674f723e */ /* 0x048fe600000010ff */
[----:B------:R-:W-:Y:S01]  /*124b0*/  FADD.FTZ R32, R32, R33 ;  /* 0x0000002120207221 */ /* 0x000fe20000010000 */
[C---:B-1----:R-:W-:Y:S04]  /*124c0*/  HMMA.16816.F32.BF16 R48, R16.reuse, R20, R48 ;  /* 0x000000141030723c */ /* 0x042fe80000041830 */
[----:B------:R2:W-:Y:S01]  /*124d0*/  MUFU.EX2 R86, R76 ;  /* 0x0000004c00567308 */ /* 0x0005e20000000800 */
[----:B------:R-:W-:Y:S03]  /*124e0*/  FADD.FTZ R130, R103, R32 ;  /* 0x0000002067827221 */ /* 0x000fe60000010000 */
[C---:B------:R-:W-:Y:S01]  /*124f0*/  HMMA.16816.F32.BF16 R52, R16.reuse, R22, R52 ;  /* 0x000000161034723c */ /* 0x040fe20000041834 */
[----:B------:R-:W1:Y:S05]  /*12500*/  LDSM.16.MT88.4 R20, [R110+0x8800] ;  /* 0x008800006e14783b */ /* 0x000e6a0000004200 */
[----:B------:R-:W3:Y:S02]  /*12510*/  MUFU.EX2 R105, R105 ;  /* 0x0000006900697308 */ /* 0x000ee40000000800 */
[C---:B----4-:R-:W-:Y:S08]  /*12520*/  HMMA.16816.F32.BF16 R56, R16.reuse, R24, R56 ;  /* 0x000000181038723c */ /* 0x050ff00000041838 */
[C---:B------:R-:W-:Y:S01]  /*12530*/  HMMA.16816.F32.BF16 R60, R16.reuse, R26, R60 ;  /* 0x0000001a103c723c */ /* 0x040fe2000004183c */
[----:B------:R-:W4:Y:S03]  /*12540*/  LDSM.16.MT88.4 R24, [R108+0x8800] ;  /* 0x008800006c18783b */ /* 0x000f260000004200 */
[C---:B--2---:R-:W-:Y:S01]  /*12550*/  F2FP.BF16.PACK_AB R76, R34.reuse, R35 ;  /* 0x00000023224c723e */ /* 0x044fe200000010ff */
[----:B------:R-:W-:Y:S04]  /*12560*/  FADD.FTZ R35, R35, R134 ;  /* 0x0000008623237221 */ /* 0x000fe80000010000 */
[----:B------:R-:W-:Y:S03]  /*12570*/  FADD.FTZ R35, R34, R35 ;  /* 0x0000002322237221 */ /* 0x000fe60000010000 */
[C---:B---3--:R-:W-:Y:S01]  /*12580*/  F2FP.BF16.PACK_AB R78, R105.reuse, R86 ;  /* 0x00000056694e723e */ /* 0x048fe200000010ff */
[----:B------:R-:W-:Y:S04]  /*12590*/  FADD.FTZ R86, R86, R35 ;  /* 0x0000002356567221 */ /* 0x000fe80000010000 */
[----:B------:R-:W-:Y:S01]  /*125a0*/  FADD.FTZ R127, R105, R86 ;  /* 0x00000056697f7221 */ /* 0x000fe20000010000 */
[----:B------:R-:W-:Y:S01]  /*125b0*/  MOV R86, R3 ;  /* 0x0000000300567202 */ /* 0x000fe20000000f00 */
[C---:B-1----:R-:W-:Y:S08]  /*125c0*/  HMMA.16816.F32.BF16 R64, R16.reuse, R20, R64 ;  /* 0x000000141040723c */ /* 0x042ff00000041840 */
[C---:B------:R-:W-:Y:S01]  /*125d0*/  HMMA.16816.F32.BF16 R68, R16.reuse, R22, R68 ;  /* 0x000000161044723c */ /* 0x040fe20000041844 */
[----:B------:R-:W1:Y:S07]  /*125e0*/  LDSM.16.MT88.4 R20, [R108+0x6c00] ;  /* 0x006c00006c14783b */ /* 0x000e6e0000004200 */
[C---:B----4-:R-:W-:Y:S08]  /*125f0*/  HMMA.16816.F32.BF16 R72, R16.reuse, R24, R72 ;  /* 0x000000181048723c */ /* 0x050ff00000041848 */
[----:B------:R-:W-:Y:S01]  /*12600*/  HMMA.16816.F32.BF16 R12, R16, R26, R12 ;  /* 0x0000001a100c723c */ /* 0x000fe2000004180c */
[----:B------:R-:W2:Y:S07]  /*12610*/  LDSM.16.MT88.4 R16, [R110+0x7c00] ;  /* 0x007c00006e10783b */ /* 0x000eae0000004200 */
[C---:B------:R-:W-:Y:S01]  /*12620*/  HMMA.16816.F32.BF16 R80, R76.reuse, R28, R8 ;  /* 0x0000001c4c50723c */ /* 0x040fe20000041808 */
[----:B------:R-:W3:Y:S07]  /*12630*/  LDSM.16.MT88.4 R24, [R108+0x7c00] ;  /* 0x007c00006c18783b */ /* 0x000eee0000004200 */
[C---:B------:R-:W-:Y:S01]  /*12640*/  HMMA.16816.F32.BF16 R36, R76.reuse, R30, R36 ;  /* 0x0000001e4c24723c */ /* 0x040fe20000041824 */
[----:B------:R-:W4:Y:S07]  /*12650*/  LDSM.16.MT88.4 R8, [R110+0x8c00] ;  /* 0x008c00006e08783b */ /* 0x000f2e0000004200 */
[C---:B-1----:R-:W-:Y:S08]  /*12660*/  HMMA.16816.F32.BF16 R40, R76.reuse, R20, R40 ;  /* 0x000000144c28723c */ /* 0x042ff00000041828 */
[C---:B------:R-:W-:Y:S01]  /*12670*/  HMMA.16816.F32.BF16 R44, R76.reuse, R22, R44 ;  /* 0x000000164c2c723c */ /* 0x040fe2000004182c */
[----:B------:R-:W1:Y:S07]  /*12680*/  LDSM.16.MT88.4 R20, [R108+0x8c00] ;  /* 0x008c00006c14783b */ /* 0x000e6e0000004200 */
[C---:B--2---:R-:W-:Y:S08]  /*12690*/  HMMA.16816.F32.BF16 R48, R76.reuse, R16, R48 ;  /* 0x000000104c30723c */ /* 0x044ff00000041830 */
[C---:B------:R-:W-:Y:S08]  /*126a0*/  HMMA.16816.F32.BF16 R52, R76.reuse, R18, R52 ;  /* 0x000000124c34723c */ /* 0x040ff00000041834 */
[C---:B---3--:R-:W-:Y:S08]  /*126b0*/  HMMA.16816.F32.BF16 R56, R76.reuse, R24, R56 ;  /* 0x000000184c38723c */ /* 0x048ff00000041838 */
[C---:B------:R-:W-:Y:S08]  /*126c0*/  HMMA.16816.F32.BF16 R60, R76.reuse, R26, R60 ;  /* 0x0000001a4c3c723c */ /* 0x040ff0000004183c */
[C---:B----4-:R-:W-:Y:S08]  /*126d0*/  HMMA.16816.F32.BF16 R64, R76.reuse, R8, R64 ;  /* 0x000000084c40723c */ /* 0x050ff00000041840 */
[C---:B------:R-:W-:Y:S08]  /*126e0*/  HMMA.16816.F32.BF16 R68, R76.reuse, R10, R68 ;  /* 0x0000000a4c44723c */ /* 0x040ff00000041844 */
[C---:B-1----:R-:W-:Y:S08]  /*126f0*/  HMMA.16816.F32.BF16 R72, R76.reuse, R20, R72 ;  /* 0x000000144c48723c */ /* 0x042ff00000041848 */
[----:B------:R-:W-:Y:S01]  /*12700*/  HMMA.16816.F32.BF16 R76, R76, R22, R12 ;  /* 0x000000164c4c723c */ /* 0x000fe2000004180c */
[----:B------:R-:W-:-:S07]  /*12710*/  @P0 BRA `(.L_x_5497) ;  /* 0xffffd6a000000947 */ /* 0x000fce000383ffff */
.L_x_5493:
[----:B------:R-:W1:Y:S01]  /*12720*/  SHFL.BFLY PT, R9, R130, 0x2, 0x1f ;  /* 0x0c401f0082097f89 */ /* 0x000e6200000e0000 */
[----:B------:R-:W-:Y:S01]  /*12730*/  MOV R7, 0x3f800000 ;  /* 0x3f80000000077802 */ /* 0x000fe20000000f00 */
[----:B------:R-:W-:Y:S01]  /*12740*/  IMAD.MOV.U32 R8, RZ, RZ, 0x3f800000 ;  /* 0x3f800000ff087424 */ /* 0x000fe200078e00ff */
[----:B------:R-:W-:Y:S01]  /*12750*/  ULDC.U8 UR4, c[0x0][0x328] ;  /* 0x0000ca0000047ab9 */ /* 0x000fe20000000000 */
[----:B------:R-:W2:Y:S04]  /*12760*/  SHFL.BFLY PT, R0, R127, 0x2, 0x1f ;  /* 0x0c401f007f007f89 */ /* 0x000ea800000e0000 */
[----:B------:R-:W3:Y:S01]  /*12770*/  S2R R5, SR_TID.X ;  /* 0x0000000000057919 */ /* 0x000ee20000002100 */
[----:B-1----:R-:W-:-:S02]  /*12780*/  FADD.FTZ R9, R9, R130 ;  /* 0x0000008209097221 */ /* 0x002fc40000010000 */
[----:B--2---:R-:W-:-:S03]  /*12790*/  FADD.FTZ R11, R0, R127 ;  /* 0x0000007f000b7221 */ /* 0x004fc60000010000 */
[----:B------:R-:W1:Y:S01]  /*127a0*/  SHFL.BFLY PT, R4, R9, 0x1, 0x1f ;  /* 0x0c201f0009047f89 */ /* 0x000e6200000e0000 */
[----:B---3--:R-:W-:-:S03]  /*127b0*/  SHF.R.S32.HI R0, RZ, 0x1f, R5 ;  /* 0x0000001fff007819 */ /* 0x008fc60000011405 */
[----:B------:R-:W2:Y:S01]  /*127c0*/  SHFL.BFLY PT, R6, R11, 0x1, 0x1f ;  /* 0x0c201f000b067f89 */ /* 0x000ea200000e0000 */
[----:B------:R-:W-:Y:S02]  /*127d0*/  SHF.R.S32.HI R10, RZ, 0x1f, R5 ;  /* 0x0000001fff0a7819 */ /* 0x000fe40000011405 */
[----:B------:R-:W-:-:S04]  /*127e0*/  LEA.HI R0, R0, R5, RZ, 0x2 ;  /* 0x0000000500007211 */ /* 0x000fc800078f10ff */
[----:B------:R-:W-:Y:S01]  /*127f0*/  SHF.R.S32.HI R0, RZ, 0x2, R0 ;  /* 0x00000002ff007819 */ /* 0x000fe20000011400 */
[----:B-1----:R-:W-:-:S03]  /*12800*/  FADD.FTZ R4, R9, R4 ;  /* 0x0000000409047221 */ /* 0x002fc60000010000 */
[----:B------:R-:W-:Y:S01]  /*12810*/  SHF.R.S32.HI R9, RZ, 0x1f, R0 ;  /* 0x0000001fff097819 */ /* 0x000fe20000011400 */
[----:B--2---:R-:W-:-:S03]  /*12820*/  FADD.FTZ R6, R11, R6 ;  /* 0x000000060b067221 */ /* 0x004fc60000010000 */
[----:B------:R-:W-:Y:S02]  /*12830*/  LEA.HI R9, R9, R0, RZ, 0x3 ;  /* 0x0000000009097211 */ /* 0x000fe400078f18ff */
[----:B------:R-:W-:Y:S02]  /*12840*/  LEA.HI R11, R10, R5, RZ, 0x2 ;  /* 0x000000050a0b7211 */ /* 0x000fe400078f10ff */
[----:B------:R-:W-:Y:S02]  /*12850*/  LOP3.LUT R9, R9, 0xfffffff8, RZ, 0xc0, !PT ;  /* 0xfffffff809097812 */ /* 0x000fe400078ec0ff */
[----:B------:R-:W-:Y:S02]  /*12860*/  FSETP.NE.FTZ.AND P3, PT, R6, RZ, PT ;  /* 0x000000ff0600720b */ /* 0x000fe40003f75000 */
[----:B------:R-:W-:Y:S02]  /*12870*/  IADD3 R9, R0, -R9, RZ ;  /* 0x8000000900097210 */ /* 0x000fe40007ffe0ff */
[----:B------:R-:W-:-:S02]  /*12880*/  FSETP.NE.FTZ.AND P2, PT, R4, RZ, PT ;  /* 0x000000ff0400720b */ /* 0x000fc40003f55000 */
[----:B------:R-:W-:Y:S02]  /*12890*/  LEA.HI R12, R9, R9, RZ, 0x1 ;  /* 0x00000009090c7211 */ /* 0x000fe400078f08ff */
[----:B------:R-:W-:Y:S02]  /*128a0*/  LOP3.LUT R14, R11, 0xfffffffc, RZ, 0xc0, !PT ;  /* 0xfffffffc0b0e7812 */ /* 0x000fe400078ec0ff */
[----:B------:R-:W-:Y:S02]  /*128b0*/  LEA.HI R10, R10, R5, RZ, 0x5 ;  /* 0x000000050a0a7211 */ /* 0x000fe400078f28ff */
[----:B------:R-:W-:Y:S01]  /*128c0*/  SHF.R.S32.HI R13, RZ, 0x1, R12 ;  /* 0x00000001ff0d7819 */ /* 0x000fe2000001140c */
[----:B------:R-:W-:Y:S01]  /*128d0*/  IMAD.IADD R14, R5, 0x1, -R14 ;  /* 0x00000001050e7824 */ /* 0x000fe200078e0a0e */
[----:B------:R-:W-:Y:S01]  /*128e0*/  LOP3.LUT R12, R12, 0x3fffffe, RZ, 0xc0, !PT ;  /* 0x03fffffe0c0c7812 */ /* 0x000fe200078ec0ff */
[----:B------:R-:W1:Y:S01]  /*128f0*/  @P3 MUFU.RCP R7, R6 ;  /* 0x0000000600073308 */ /* 0x000e620000001000 */
[----:B------:R-:W-:-:S02]  /*12900*/  SHF.R.S32.HI R11, RZ, 0x5, R10 ;  /* 0x00000005ff0b7819 */ /* 0x000fc4000001140a */
[----:B------:R-:W-:Y:S01]  /*12910*/  SHF.L.U32 R15, R13, 0x6, RZ ;  /* 0x000000060d0f7819 */ /* 0x000fe200000006ff */
[----:B------:R-:W-:Y:S01]  /*12920*/  IMAD.IADD R12, R9, 0x1, -R12 ;  /* 0x00000001090c7824 */ /* 0x000fe200078e0a0c */
[----:B------:R-:W-:Y:S02]  /*12930*/  LEA R9, R11, R14, 0x8 ;  /* 0x0000000e0b097211 */ /* 0x000fe400078e40ff */
[----:B------:R-:W-:Y:S01]  /*12940*/  LOP3.LUT R15, R15, 0xc0, RZ, 0xc0, !PT ;  /* 0x000000c00f0f7812 */ /* 0x000fe200078ec0ff */
[----:B------:R-:W2:Y:S01]  /*12950*/  @P2 MUFU.RCP R8, R4 ;  /* 0x0000000400082308 */ /* 0x000ea20000001000 */
[C---:B------:R-:W-:Y:S01]  /*12960*/  LOP3.LUT P0, RZ, R13.reuse, 0x2, RZ, 0xc0, !PT ;  /* 0x000000020dff7812 */ /* 0x040fe2000780c0ff */
[----:B------:R-:W-:Y:S01]  /*12970*/  IMAD R9, R12, 0x10, R9 ;  /* 0x000000100c097824 */ /* 0x000fe200078e0209 */
[----:B------:R-:W-:Y:S02]  /*12980*/  LOP3.LUT R12, R13, 0x1, RZ, 0xc0, !PT ;  /* 0x000000010d0c7812 */ /* 0x000fe400078ec0ff */
[----:B------:R-:W-:-:S02]  /*12990*/  LEA.HI R16, R15, R15, RZ, 0x1d ;  /* 0x0000000f0f107211 */ /* 0x000fc400078fe8ff */
[----:B------:R-:W-:Y:S01]  /*129a0*/  ISETP.NE.U32.AND P1, PT, R12, 0x1, PT ;  /* 0x000000010c00780c */ /* 0x000fe20003f25070 */
[----:B------:R-:W-:Y:S01]  /*129b0*/  IMAD.MOV.U32 R12, RZ, RZ, 0x20 ;  /* 0x00000020ff0c7424 */ /* 0x000fe200078e00ff */
[----:B------:R-:W-:Y:S01]  /*129c0*/  LEA R9, R9, R16, 0x1 ;  /* 0x0000001009097211 */ /* 0x000fe200078e08ff */
[C---:B-1----:R-:W-:Y:S01]  /*129d0*/  FMUL.FTZ R80, R7.reuse, R80 ;  /* 0x0000005007507220 */ /* 0x042fe20000410000 */
[----:B------:R-:W-:Y:S01]  /*129e0*/  @P2 MUFU.LG2 R4, R4 ;  /* 0x0000000400042308 */ /* 0x000fe20000000c00 */
[----:B------:R-:W-:Y:S01]  /*129f0*/  FMUL.FTZ R81, R7, R81 ;  /* 0x0000005107517220 */ /* 0x000fe20000410000 */
[----:B------:R-:W-:Y:S01]  /*12a00*/  SHF.L.U32 R9, R9, 0x1, RZ ;  /* 0x0000000109097819 */ /* 0x000fe200000006ff */
[----:B------:R-:W-:Y:S01]  /*12a10*/  FMUL.FTZ R36, R7, R36 ;  /* 0x0000002407247220 */ /* 0x000fe20000410000 */
[----:B------:R-:W-:Y:S01]  /*12a20*/  SEL R12, R12, 0xffffffe0, !P0 ;  /* 0xffffffe00c0c7807 */ /* 0x000fe20004000000 */
[C---:B--2---:R-:W-:Y:S01]  /*12a30*/  FMUL.FTZ R83, R8.reuse, R83 ;  /* 0x0000005308537220 */ /* 0x044fe20000410000 */
[----:B------:R-:W-:Y:S01]  /*12a40*/  IADD3 R13, R9, -0x10, RZ ;  /* 0xfffffff0090d7810 */ /* 0x000fe20007ffe0ff */
[C---:B------:R-:W-:Y:S01]  /*12a50*/  FMUL.FTZ R82, R8.reuse, R82 ;  /* 0x0000005208527220 */ /* 0x040fe20000410000 */
[----:B------:R-:W-:Y:S01]  /*12a60*/  F2FP.BF16.PACK_AB R80, R81, R80 ;  /* 0x000000505150723e */ /* 0x000fe200000010ff */
[----:B------:R-:W-:Y:S01]  /*12a70*/  FMUL.FTZ R37, R7, R37 ;  /* 0x0000002507257220 */ /* 0x000fe20000410000 */
[----:B------:R-:W-:Y:S01]  /*12a80*/  @P1 IADD3 R13, R9, 0x10, RZ ;  /* 0x00000010090d1810 */ /* 0x000fe20007ffe0ff */
        /* <DEDUP_REMOVED lines=83> */
[----:B------:R2:W-:Y:S01]  /*12fc0*/  STS [R9+0x2200], R66 ;  /* 0x0022004209007388 */ /* 0x0005e20000000800 */
[----:B------:R-:W-:-:S02]  /*12fd0*/  ISETP.NE.AND P0, PT, RZ, UR4, PT ;  /* 0x00000004ff007c0c */ /* 0x000fc4000bf05270 */
[----:B------:R-:W-:Y:S01]  /*12fe0*/  F2FP.BF16.PACK_AB R7, R7, R76 ;  /* 0x0000004c0707723e */ /* 0x000fe200000010ff */
[----:B------:R-:W-:Y:S01]  /*12ff0*/  STS [R13+0x2000], R68 ;  /* 0x002000440d007388 */ /* 0x000fe20000000800 */
[----:B------:R-:W-:Y:S02]  /*13000*/  F2FP.BF16.PACK_AB R8, R79, R8 ;  /* 0x000000084f08723e */ /* 0x000fe400000010ff */
[----:B------:R-:W-:Y:S01]  /*13010*/  SHF.R.S32.HI R16, RZ, 0x1f, R11 ;  /* 0x0000001fff107819 */ /* 0x000fe2000001140b */
[----:B------:R3:W-:Y:S03]  /*13020*/  STS [R13+0x2200], R70 ;  /* 0x002200460d007388 */ /* 0x0007e60000000800 */
[----:B------:R-:W-:Y:S01]  /*13030*/  LEA.HI R16, R16, R11, RZ, 0x2 ;  /* 0x0000000b10107211 */ /* 0x000fe200078f10ff */
[----:B------:R4:W-:Y:S01]  /*13040*/  STS [R15+0x2000], R72 ;  /* 0x002000480f007388 */ /* 0x0009e20000000800 */
[----:B-1----:R-:W-:-:S02]  /*13050*/  @P3 FMUL.FTZ R12, R12, 0.69314718246459960938 ;  /* 0x3f3172180c0c3820 */ /* 0x002fc40000410000 */
[----:B------:R-:W-:Y:S01]  /*13060*/  IMAD.MOV.U32 R6, RZ, RZ, 0x7f800000 ;  /* 0x7f800000ff067424 */ /* 0x000fe200078e00ff */
[----:B------:R4:W-:Y:S01]  /*13070*/  STS [R15+0x2200], R74 ;  /* 0x0022004a0f007388 */ /* 0x0009e20000000800 */
[----:B------:R-:W-:-:S03]  /*13080*/  @P3 FFMA.FTZ R6, R3, c[0x0][0x238], R12 ;  /* 0x00008e0003063a23 */ /* 0x000fc6000001000c */
[----:B------:R4:W-:Y:S04]  /*13090*/  STS [R17+0x2000], R7 ;  /* 0x0020000711007388 */ /* 0x0009e80000000800 */
[----:B------:R4:W-:Y:S01]  /*130a0*/  STS [R17+0x2200], R8 ;  /* 0x0022000811007388 */ /* 0x0009e20000000800 */
[----:B--2---:R-:W-:Y:S01]  /*130b0*/  MOV R9, 0x7f800000 ;  /* 0x7f80000000097802 */ /* 0x004fe20000000f00 */
[----:B---3--:R-:W-:Y:S01]  /*130c0*/  @P2 FMUL.FTZ R13, R4, 0.69314718246459960938 ;  /* 0x3f317218040d2820 */ /* 0x008fe20000410000 */
[----:B------:R-:W-:-:S03]  /*130d0*/  LOP3.LUT R4, R16, 0xfffffffc, RZ, 0xc0, !PT ;  /* 0xfffffffc10047812 */ /* 0x000fc600078ec0ff */
[----:B------:R-:W-:Y:S01]  /*130e0*/  @P2 FFMA.FTZ R9, R2, c[0x0][0x238], R13 ;  /* 0x00008e0002092a23 */ /* 0x000fe2000001000d */
        /* <DEDUP_REMOVED lines=9> */
.L_x_5498:
[----:B------:R-:W1:Y:S04]  /*13180*/  S2R R3, SR_CTAID.Z ;  /* 0x0000000000037919 */ /* 0x000e680000002700 */
[----:B------:R-:W1:Y:S02]  /*13190*/  S2R R2, SR_CTAID.Y ;  /* 0x0000000000027919 */ /* 0x000e640000002600 */
[----:B-1--4-:R-:W-:-:S04]  /*131a0*/  IMAD R7, R2, c[0x0][0x1c0], R3 ;  /* 0x0000700002077a24 */ /* 0x012fc800078e0203 */
[----:B------:R-:W-:Y:S02]  /*131b0*/  IMAD R7, R7, c[0x0][0x214], RZ ;  /* 0x0000850007077a24 */ /* 0x000fe400078e02ff */
.L_x_5499:
[----:B------:R-:W-:Y:S01]  /*131c0*/  BAR.SYNC.DEFER_BLOCKING 0x0 ;  /* 0x0000000000007b1d */ /* 0x000fe20000010000 */
[----:B------:R-:W-:Y:S01]  /*131d0*/  LOP3.LUT R10, R10, 0xffffffe0, RZ, 0xc0, !PT ;  /* 0xffffffe00a0a7812 */ /* 0x000fe200078ec0ff */
[C---:B------:R-:W-:Y:S01]  /*131e0*/  IMAD.WIDE.U32 R12, R115.reuse, c[0x0][0x1e8], RZ ;  /* 0x00007a00730c7a25 */ /* 0x040fe200078e00ff */
        /* <DEDUP_REMOVED lines=32> */
.L_x_5501:
[----:B------:R-:W-:Y:S05]  /*133f0*/  BSYNC B0 ;  /* 0x0000000000007941 */ /* 0x000fea0003800000 */
.L_x_5500:
[----:B------:R-:W5:Y:S01]  /*13400*/  S2R R5, SR_CTAID.X ;  /* 0x0000000000057919 */ /* 0x000f620000002500 */
[----:B------:R-:W-:Y:S01]  /*13410*/  IMAD.SHL.U32 R14, R14, 0x8, RZ ;  /* 0x000000080e0e7824 */ /* 0x000fe200078e00ff */
[----:B----4-:R-:W-:Y:S01]  /*13420*/  SHF.R.S32.HI R6, RZ, 0x1f, R3 ;  /* 0x0000001fff067819 */ /* 0x010fe20000011403 */
        /* <DEDUP_REMOVED lines=30> */
.L_x_5503:
[----:B------:R-:W-:Y:S05]  /*13610*/  BSYNC B0 ;  /* 0x0000000000007941 */ /* 0x000fea0003800000 */
.L_x_5502:
        /* <DEDUP_REMOVED lines=21> */
.L_x_5504:
        /* <DEDUP_REMOVED lines=9> */
.L_x_6378:


//--------------------- .text._ZN5flash24flash_fwd_splitkv_kernelI23Flash_fwd_kernel_traitsILi96ELi64ELi64ELi4ELb0ELb0EN7cutlass10bfloat16_tE19Flash_kernel_traitsILi96ELi64ELi64ELi4ES3_EELb1ELb0ELb1ELb0ELb0ELb1ELb0ELb1EEEvNS_16Flash_fwd_paramsE --------------------------
	.section	.text._ZN5flash24flash_fwd_splitkv_kernelI23Flash_fwd_kernel_traitsILi96ELi64ELi64ELi4ELb0ELb0EN7cutlass10bfloat16_tE19Flash_kernel_traitsILi96ELi64ELi64ELi4ES3_EELb1ELb0ELb1ELb0ELb0ELb1ELb0ELb1EEEvNS_16Flash_fwd_paramsE,"ax",@progbits
	.sectioninfo	@"SHI_REGISTERS=162"
	.align	128
        .global         _ZN5flash24flash_fwd_splitkv_kernelI23Flash_fwd_kernel_traitsILi96ELi64ELi64ELi4ELb0ELb0EN7cutlass10bfloat16_tE19Flash_kernel_traitsILi96ELi64ELi64ELi4ES3_EELb1ELb0ELb1ELb0ELb0ELb1ELb0ELb1EEEvNS_16Flash_fwd_paramsE
        .type           _ZN5flash24flash_fwd_splitkv_kernelI23Flash_fwd_kernel_traitsILi96ELi64ELi64ELi4ELb0ELb0EN7cutlass10bfloat16_tE19Flash_kernel_traitsILi96ELi64ELi64ELi4ES3_EELb1ELb0ELb1ELb0ELb0ELb1ELb0ELb1EEEvNS_16Flash_fwd_paramsE,@function
        .size           _ZN5flash24flash_fwd_splitkv_kernelI23Flash_fwd_kernel_traitsILi96ELi64ELi64ELi4ELb0ELb0EN7cutlass10bfloat16_tE19Flash_kernel_traitsILi96ELi64ELi64ELi4ES3_EELb1ELb0ELb1ELb0ELb0ELb1ELb0ELb1EEEvNS_16Flash_fwd_paramsE,(.L_x_6379 - _ZN5flash24flash_fwd_splitkv_kernelI23Flash_fwd_kernel_traitsILi96ELi64ELi64ELi4ELb0ELb0EN7cutlass10bfloat16_tE19Flash_kernel_traitsILi96ELi64ELi64ELi4ES3_EELb1ELb0ELb1ELb0ELb0ELb1ELb0ELb1EEEvNS_16Flash_fwd_paramsE)
        .other          _ZN5flash24flash_fwd_splitkv_kernelI23Flash_fwd_kernel_traitsILi96ELi64ELi64ELi4ELb0ELb0EN7cutlass10bfloat16_tE19Flash_kernel_traitsILi96ELi64ELi64ELi4ES3_EELb1ELb0ELb1ELb0ELb0ELb1ELb0ELb1EEEvNS_16Flash_fwd_paramsE,@"STO_CUDA_ENTRY STV_DEFAULT"
_ZN5flash24flash_fwd_splitkv_kernelI23Flash_fwd_kernel_traitsILi96ELi64ELi64ELi4ELb0ELb0EN7cutlass10bfloat16_tE19Flash_kernel_traitsILi96ELi64ELi64ELi4ES3_EELb1ELb0ELb1ELb0ELb0ELb1ELb0ELb1EEEvNS_16Flash_fwd_paramsE:
.text._ZN5flash24flash_fwd_splitkv_kernelI23Flash_fwd_kernel_traitsILi96ELi64ELi64ELi4ELb0ELb0EN7cutlass10bfloat16_tE19Flash_kernel_traitsILi96ELi64ELi64ELi4ES3_EELb1ELb0ELb1ELb0ELb0ELb1ELb0ELb1EEEvNS_16Flash_fwd_paramsE:
        /* <DEDUP_REMOVED lines=35> */
.L_x_5505:
[----:B-1-34-:R-:W-:Y:S02]  /*0230*/  MOV R3, c[0x0][0x218] ;  /* 0x0000860000037a02 */ /* 0x01afe40000000f00 */
.L_x_5506:
        /* <DEDUP_REMOVED lines=80> */
.L_x_5509:
[----:B------:R-:W-:Y:S05]  /*0740*/  BSYNC B0 ;  /* 0x0000000000007941 */ /* 0x000fea0003800000 */
.L_x_5508:
        /* <DEDUP_REMOVED lines=19> */
.L_x_5511:
[----:B------:R-:W-:Y:S05]  /*0880*/  BSYNC B0 ;  /* 0x0000000000007941 */ /* 0x000fea0003800000 */
.L_x_5510:
        /* <DEDUP_REMOVED lines=13> */
.L_x_5507:
        /* <DEDUP_REMOVED lines=91> */
.L_x_5512:
        /* <DEDUP_REMOVED lines=16> */
.L_x_5514:
        /* <DEDUP_REMOVED lines=52> */
.L_x_5513:
        /* <DEDUP_REMOVED lines=199> */
.L_x_5564:
        /* <DEDUP_REMOVED lines=18> */
.L_x_5517:
[----:B------:R-:W-:Y:S05]  /*20e0*/  BSYNC B0 ;  /* 0x0000000000007941 */ /* 0x000fea0003800000 */
.L_x_5516:
        /* <DEDUP_REMOVED lines=18> */
.L_x_5519:
[----:B------:R-:W-:Y:S05]  /*2210*/  BSYNC B0 ;  /* 0x0000000000007941 */ /* 0x000fea0003800000 */
.L_x_5518:
        /* <DEDUP_REMOVED lines=65> */
.L_x_5525:
[----:B------:R-:W-:Y:S05]  /*2630*/  BSYNC B0 ;  /* 0x0000000000007941 */ /* 0x000fea0003800000 */
.L_x_5524:
        /* <DEDUP_REMOVED lines=50> */
.L_x_5527:
[----:B------:R-:W-:Y:S05]  /*2960*/  BSYNC B0 ;  /* 0x0000000000007941 */ /* 0x000fea0003800000 */
.L_x_5526:
        /* <DEDUP_REMOVED lines=49> */
.L_x_5523:
[----:B------:R-:W-:Y:S05]  /*2c80*/  BSYNC B1 ;  /* 0x0000000000017941 */ /* 0x000fea0003800000 */
.L_x_5522:
        /* <DEDUP_REMOVED lines=57> */
.L_x_5531:
[----:B------:R-:W-:Y:S05]  /*3020*/  BSYNC B0 ;  /* 0x0000000000007941 */ /* 0x000fea0003800000 */
.L_x_5530:
        /* <DEDUP_REMOVED lines=50> */
.L_x_5533:
[----:B------:R-:W-:Y:S05]  /*3350*/  BSYNC B0 ;  /* 0x0000000000007941 */ /* 0x000fea0003800000 */
.L_x_5532:
        /* <DEDUP_REMOVED lines=49> */
.L_x_5529:
[----:B------:R-:W-:Y:S05]  /*3670*/  BSYNC B1 ;  /* 0x0000000000017941 */ /* 0x000fea0003800000 */
.L_x_5528:
        /* <DEDUP_REMOVED lines=8> */
.L_x_5521:
        /* <DEDUP_REMOVED lines=89> */
.L_x_5540:
[----:B------:R-:W-:Y:S05]  /*3c90*/  BSYNC B0 ;  /* 0x0000000000007941 */ /* 0x000fea0003800000 */
.L_x_5539:
[----:B-----5:R2:W-:Y:S02]  /*3ca0*/  STG.E.128 [R132.64], R44 ;  /* 0x0000002c84007986 */ /* 0x0205e4000c101d06 */
.L_x_5538:
[----:B------:R-:W-:Y:S05]  /*3cb0*/  BSYNC B1 ;  /* 0x0000000000017941 */ /* 0x000fea0003800000 */
.L_x_5537:
        /* <DEDUP_REMOVED lines=87> */
.L_x_5544:
[----:B------:R-:W-:Y:S05]  /*4230*/  BSYNC B0 ;  /* 0x0000000000007941 */ /* 0x000fea0003800000 */
.L_x_5543:
[----:B-----5:R3:W-:Y:S02]  /*4240*/  STG.E.128 [R132.64+0x40], R44 ;  /* 0x0000402c84007986 */ /* 0x0207e4000c101d06 */
.L_x_5542:
[----:B------:R-:W-:Y:S05]  /*4250*/  BSYNC B1 ;  /* 0x0000000000017941 */ /* 0x000fea0003800000 */
.L_x_5541:
        /* <DEDUP_REMOVED lines=86> */
.L_x_5546:
[----:B------:R-:W-:Y:S05]  /*47c0*/  BSYNC B0 ;  /* 0x0000000000007941 */ /* 0x000fea0003800000 */
.L_x_5545:
[----:B-----5:R3:W-:Y:S02]  /*47d0*/  STG.E.128 [R132.64+0x80], R44 ;  /* 0x0000802c84007986 */ /* 0x0207e4000c101d06 */
.L_x_5536:
[----:B------:R-:W-:Y:S05]  /*47e0*/  BSYNC B2 ;  /* 0x0000000000027941 */ /* 0x000fea0003800000 */
.L_x_5535:
        /* <DEDUP_REMOVED lines=93> */
.L_x_5552:
[----:B------:R-:W-:Y:S05]  /*4dc0*/  BSYNC B0 ;  /* 0x0000000000007941 */ /* 0x000fea0003800000 */
.L_x_5551:
[----:B-----5:R3:W-:Y:S02]  /*4dd0*/  STG.E.128 [R134.64], R44 ;  /* 0x0000002c86007986 */ /* 0x0207e4000c101d06 */
.L_x_5550:
[----:B------:R-:W-:Y:S05]  /*4de0*/  BSYNC B1 ;  /* 0x0000000000017941 */ /* 0x000fea0003800000 */
.L_x_5549:
        /* <DEDUP_REMOVED lines=93> */
.L_x_5556:
[----:B------:R-:W-:Y:S05]  /*53c0*/  BSYNC B0 ;  /* 0x0000000000007941 */ /* 0x000fea0003800000 */
.L_x_5555:
[----:B-----5:R3:W-:Y:S02]  /*53d0*/  STG.E.128 [R134.64+0x40], R44 ;  /* 0x0000402c86007986 */ /* 0x0207e4000c101d06 */
.L_x_5554:
[----:B------:R-:W-:Y:S05]  /*53e0*/  BSYNC B1 ;  /* 0x0000000000017941 */ /* 0x000fea0003800000 */
.L_x_5553:
        /* <DEDUP_REMOVED lines=92> */
.L_x_5558:
[----:B------:R-:W-:Y:S05]  /*59b0*/  BSYNC B0 ;  /* 0x0000000000007941 */ /* 0x000fea0003800000 */
.L_x_5557:
[----:B-----5:R3:W-:Y:S02]  /*59c0*/  STG.E.128 [R134.64+0x80], R44 ;  /* 0x0000802c86007986 */ /* 0x0207e4000c101d06 */
.L_x_5548:
[----:B------:R-:W-:Y:S05]  /*59d0*/  BSYNC B2 ;  /* 0x0000000000027941 */ /* 0x000fea0003800000 */
.L_x_5547:
        /* <DEDUP_REMOVED lines=8> */
.L_x_5520:
        /* <DEDUP_REMOVED lines=11> */
.L_x_5560:
[----:B------:R-:W-:Y:S05]  /*5b10*/  BSYNC B0 ;  /* 0x0000000000007941 */ /* 0x000fea0003800000 */
.L_x_5559:
        /* <DEDUP_REMOVED lines=12> */
.L_x_5561:
[----:B------:R-:W-:Y:S05]  /*5be0*/  BSYNC B0 ;  /* 0x0000000000007941 */ /* 0x000fea0003800000 */
.L_x_5534:
        /* <DEDUP_REMOVED lines=80> */
.L_x_5562:
        /* <DEDUP_REMOVED lines=8> */
.L_x_5563:
[----:B------:R-:W-:Y:S04]  /*6170*/  IADD3 R9, R9, -0x1, RZ ;  /* 0xffffffff09097810 */ /* 0x000fe80007ffe0ff */
[----:B------:R-:W-:Y:S11]  /*6180*/  ISETP.GT.AND P0, PT, R9, R92, PT ;  /* 0x0000005c0900720c */ /* 0x000ff60003f04270 */
[----:B------:R-:W-:Y:S02]  /*6190*/  @!UPT UIADD3 URZ, URZ, URZ, URZ ;  /* 0x0000003f3f3ff290 */ /* 0x000fe4000fffe03f */
[----:B------:R-:W-:-:S05]  /*61a0*/  @P0 BRA `(.L_x_5564) ;  /* 0xffffbe1000000947 */ /* 0x000fca000383ffff */
.L_x_5515:
        /* <DEDUP_REMOVED lines=91> */
.L_x_5573:
[----:B------:R-:W-:Y:S05]  /*6760*/  BSYNC B0 ;  /* 0x0000000000007941 */ /* 0x000fea0003800000 */
.L_x_5572:
[----:B-----5:R4:W-:Y:S02]  /*6770*/  STS.128 [R127], R12 ;  /* 0x0000000c7f007388 */ /* 0x0209e40000000c00 */
.L_x_5571:
[----:B------:R-:W-:Y:S05]  /*6780*/  BSYNC B1 ;  /* 0x0000000000017941 */ /* 0x000fea0003800000 */
.L_x_5570:
        /* <DEDUP_REMOVED lines=46> */
.L_x_5577:
[----:B------:R-:W-:Y:S05]  /*6a70*/  BSYNC B0 ;  /* 0x0000000000007941 */ /* 0x000fea0003800000 */
.L_x_5576:
[----:B-----5:R1:W-:Y:S02]  /*6a80*/  STS.128 [R127+0x1000], R12 ;  /* 0x0010000c7f007388 */ /* 0x0203e40000000c00 */
.L_x_5575:
[----:B------:R-:W-:Y:S05]  /*6a90*/  BSYNC B1 ;  /* 0x0000000000017941 */ /* 0x000fea0003800000 */
.L_x_5574:
        /* <DEDUP_REMOVED lines=44> */
.L_x_5579:
[----:B------:R-:W-:Y:S05]  /*6d60*/  BSYNC B0 ;  /* 0x0000000000007941 */ /* 0x000fea0003800000 */
.L_x_5578:
[----:B-----5:R4:W-:Y:S02]  /*6d70*/  STS.128 [R127+0x2000], R12 ;  /* 0x0020000c7f007388 */ /* 0x0209e40000000c00 */
.L_x_5569:
[----:B------:R-:W-:Y:S05]  /*6d80*/  BSYNC B2 ;  /* 0x0000000000027941 */ /* 0x000fea0003800000 */
.L_x_5568:
        /* <DEDUP_REMOVED lines=58> */
.L_x_5584:
[----:B------:R-:W-:Y:S05]  /*7130*/  BSYNC B0 ;  /* 0x0000000000007941 */ /* 0x000fea0003800000 */
.L_x_5583:
[----:B-----5:R4:W-:Y:S02]  /*7140*/  STS.128 [R127+0x800], R12 ;  /* 0x0008000c7f007388 */ /* 0x0209e40000000c00 */
.L_x_5582:
[----:B------:R-:W-:Y:S05]  /*7150*/  BSYNC B1 ;  /* 0x0000000000017941 */ /* 0x000fea0003800000 */
.L_x_5581:
        /* <DEDUP_REMOVED lines=45> */
.L_x_5588:
[----:B------:R-:W-:Y:S05]  /*7430*/  BSYNC B0 ;  /* 0x0000000000007941 */ /* 0x000fea0003800000 */
.L_x_5587:
[----:B-----5:R4:W-:Y:S02]  /*7440*/  STS.128 [R127+0x1800], R12 ;  /* 0x0018000c7f007388 */ /* 0x0209e40000000c00 */
.L_x_5586:
[----:B------:R-:W-:Y:S05]  /*7450*/  BSYNC B1 ;  /* 0x0000000000017941 */ /* 0x000fea0003800000 */
.L_x_5585:
        /* <DEDUP_REMOVED lines=44> */
.L_x_5590:
[----:B------:R-:W-:Y:S05]  /*7720*/  BSYNC B0 ;  /* 0x0000000000007941 */ /* 0x000fea0003800000 */
.L_x_5589:
[----:B-----5:R1:W-:Y:S01]  /*7730*/  STS.128 [R127+0x2800], R24 ;  /* 0x002800187f007388 */ /* 0x0203e20000000c00 */
[----:B------:R-:W-:Y:S05]  /*7740*/  BRA `(.L_x_5580) ;  /* 0x000026f000007947 */ /* 0x000fea0003800000 */
.L_x_5567:
        /* <DEDUP_REMOVED lines=94> */
.L_x_5596:
[----:B------:R-:W-:Y:S05]  /*7d30*/  BSYNC B0 ;  /* 0x0000000000007941 */ /* 0x000fea0003800000 */
.L_x_5595:
[----:B-----5:R4:W-:Y:S02]  /*7d40*/  STS.128 [R127], R20 ;  /* 0x000000147f007388 */ /* 0x0209e40000000c00 */
.L_x_5594:
[----:B------:R-:W-:Y:S05]  /*7d50*/  BSYNC B1 ;  /* 0x0000000000017941 */ /* 0x000fea0003800000 */
.L_x_5593:
        /* <DEDUP_REMOVED lines=89> */
.L_x_5600:
[----:B------:R-:W-:Y:S05]  /*82f0*/  BSYNC B0 ;  /* 0x0000000000007941 */ /* 0x000fea0003800000 */
.L_x_5599:
[----:B-----5:R1:W-:Y:S02]  /*8300*/  STS.128 [R127+0x1000], R20 ;  /* 0x001000147f007388 */ /* 0x0203e40000000c00 */
.L_x_5598:
[----:B------:R-:W-:Y:S05]  /*8310*/  BSYNC B1 ;  /* 0x0000000000017941 */ /* 0x000fea0003800000 */
.L_x_5597:
        /* <DEDUP_REMOVED lines=88> */
.L_x_5602:
[----:B------:R-:W-:Y:S05]  /*88a0*/  BSYNC B0 ;  /* 0x0000000000007941 */ /* 0x000fea0003800000 */
.L_x_5601:
[----:B-----5:R4:W-:Y:S02]  /*88b0*/  STS.128 [R127+0x2000], R20 ;  /* 0x002000147f007388 */ /* 0x0209e40000000c00 */
.L_x_5592:
[----:B------:R-:W-:Y:S05]  /*88c0*/  BSYNC B2 ;  /* 0x0000000000027941 */ /* 0x000fea0003800000 */
.L_x_5591:
        /* <DEDUP_REMOVED lines=94> */
.L_x_5606:
[----:B------:R-:W-:Y:S05]  /*8eb0*/  BSYNC B0 ;  /* 0x0000000000007941 */ /* 0x000fea0003800000 */
.L_x_5605:
[----:B-----5:R4:W-:Y:S02]  /*8ec0*/  STS.128 [R127+0x800], R20 ;  /* 0x000800147f007388 */ /* 0x0209e40000000c00 */
.L_x_5604:
[----:B------:R-:W-:Y:S05]  /*8ed0*/  BSYNC B1 ;  /* 0x0000000000017941 */ /* 0x000fea0003800000 */
.L_x_5603:
        /* <DEDUP_REMOVED lines=90> */
.L_x_5610:
[----:B------:R-:W-:Y:S05]  /*9480*/  BSYNC B0 ;  /* 0x0000000000007941 */ /* 0x000fea0003800000 */
.L_x_5609:
[----:B-----5:R4:W-:Y:S02]  /*9490*/  STS.128 [R127+0x1800], R20 ;  /* 0x001800147f007388 */ /* 0x0209e40000000c00 */
.L_x_5608:
[----:B------:R-:W-:Y:S05]  /*94a0*/  BSYNC B1 ;  /* 0x0000000000017941 */ /* 0x000fea0003800000 */
.L_x_5607:
        /* <DEDUP_REMOVED lines=92> */
.L_x_5612:
[----:B------:R-:W-:Y:S05]  /*9a70*/  BSYNC B0 ;  /* 0x0000000000007941 */ /* 0x000fea0003800000 */
.L_x_5611:
[----:B-----5:R1:W-:Y:S01]  /*9a80*/  STS.128 [R127+0x2800], R4 ;  /* 0x002800047f007388 */ /* 0x0203e20000000c00 */
[----:B------:R-:W-:Y:S05]  /*9a90*/  BRA `(.L_x_5580) ;  /* 0x000003a000007947 */ /* 0x000fea0003800000 */
.L_x_5566:
        /* <DEDUP_REMOVED lines=29> */
.L_x_5614:
[----:B------:R-:W-:Y:S05]  /*9c70*/  BSYNC B0 ;  /* 0x0000000000007941 */ /* 0x000fea0003800000 */
.L_x_5613:
        /* <DEDUP_REMOVED lines=28> */
.L_x_5580:
[----:B------:R-:W-:Y:S05]  /*9e40*/  BSYNC B3 ;  /* 0x0000000000037941 */ /* 0x000fea0003800000 */
.L_x_5565:
        /* <DEDUP_REMOVED lines=34> */
.L_x_5617:
[----:B------:R2:W-:Y:S02]  /*a070*/  STS.128 [R127+0x5000], RZ ;  /* 0x005000ff7f007388 */ /* 0x0005e40000000c00 */
.L_x_5616:
[----:B------:R-:W-:Y:S05]  /*a080*/  BSYNC B0 ;  /* 0x0000000000007941 */ /* 0x000fea0003800000 */
.L_x_5615:
        /* <DEDUP_REMOVED lines=31> */
.L_x_5620:
[----:B------:R4:W-:Y:S02]  /*a280*/  STS.128 [R127+0x5800], RZ ;  /* 0x005800ff7f007388 */ /* 0x0009e40000000c00 */
.L_x_5619:
[----:B------:R-:W-:Y:S05]  /*a290*/  BSYNC B0 ;  /* 0x0000000000007941 */ /* 0x000fea0003800000 */
.L_x_5618:
        /* <DEDUP_REMOVED lines=59> */
[----:B------:R-:W-:Y:S01]  /*a650*/  LEA R136, P0, R88, c[0x0][0x170], 0x1 ;  /* 0x00005c0058887a11 */ /* 0x000fe200078008ff */
[----:B------:R1:W-:Y:S01]  /*a660*/  @P1 STS.128 [R127+0x8000], RZ ;  /* 0x008000ff7f001388 */ /* 0x0003e20000000c00 */
[----:B------:R-:W-:Y:S01]  /*a670*/  IADD3 R2, R57, R2, -R118 ;  /* 0x0000000239027210 */ /* 0x000fe20007ffe876 */
[----:B------:R-:W-:Y:S01]  /*a680*/  IMAD.U32 R116, R6, 0x20, R9 ;  /* 0x0000002006747824 */ /* 0x000fe200078e0009 */
[----:B------:R-:W-:Y:S01]  /*a690*/  LOP3.LUT R126, R126, 0x6, RZ, 0xc0, !PT ;  /* 0x000000067e7e7812 */ /* 0x000fe200078ec0ff */
[----:B------:R-:W-:Y:S01]  /*a6a0*/  IMAD.SHL.U32 R117, R117, 0x2, RZ ;  /* 0x0000000275757824 */ /* 0x000fe200078e00ff */
[----:B---3--:R-:W-:-:S02]  /*a6b0*/  LEA.HI.X R135, R88, c[0x0][0x174], R86, 0x1, P0 ;  /* 0x00005d0058877a11 */ /* 0x008fc400000f0c56 */
        /* <DEDUP_REMOVED lines=28> */
.L_x_5623:
[----:B------:R3:W-:Y:S02]  /*a880*/  STS.128 [R127+0x8000], RZ ;  /* 0x008000ff7f007388 */ /* 0x0007e40000000c00 */
.L_x_5622:
[----:B-1----:R-:W-:Y:S05]  /*a890*/  BSYNC B0 ;  /* 0x0000000000007941 */ /* 0x002fea0003800000 */
.L_x_5621:
        /* <DEDUP_REMOVED lines=32> */
.L_x_5626:
[----:B------:R1:W-:Y:S02]  /*aaa0*/  STS.128 [R127+0x8800], RZ ;  /* 0x008800ff7f007388 */ /* 0x0003e40000000c00 */
.L_x_5625:
[----:B------:R-:W-:Y:S05]  /*aab0*/  BSYNC B0 ;  /* 0x0000000000007941 */ /* 0x000fea0003800000 */
.L_x_5624:
[----:B------:R-:W-:Y:S01]  /*aac0*/  IMAD.SHL.U32 R116, R116, 0x2, RZ ;  /* 0x0000000274747824 */ /* 0x000fe200078e00ff */
[----:B------:R-:W-:Y:S01]  /*aad0*/  LDSM.16.M88.4 R32, [R117] ;  /* 0x000000007520783b */ /* 0x000fe20000000200 */
[----:B------:R-:W-:Y:S02]  /*aae0*/  IMAD R115, R49, 0x2, R117 ;  /* 0x0000000231737824 */ /* 0x000fe400078e0275 */
[----:B------:R-:W-:Y:S01]  /*aaf0*/  IMAD R113, R3, 0x2, R116 ;  /* 0x0000000203717824 */ /* 0x000fe200078e0274 */
[----:B------:R-:W5:Y:S01]  /*ab00*/  LDSM.16.M88.4 R64, [R116+0x3000] ;  /* 0x003000007440783b */ /* 0x000f620000000200 */
[----:B------:R-:W-:-:S03]  /*ab10*/  IMAD R5, R90, 0x40, R126 ;  /* 0x000000405a057824 */ /* 0x000fc600078e027e */
[----:B------:R-:W1:Y:S01]  /*ab20*/  LDSM.16.M88.4 R52, [R116+0x3400] ;  /* 0x003400007434783b */ /* 0x000e620000000200 */
[----:B------:R-:W-:Y:S01]  /*ab30*/  I2F R3, R5 ;  /* 0x0000000500037306 */ /* 0x000fe20000201400 */
[C---:B------:R-:W-:Y:S02]  /*ab40*/  IADD3 R48, R5.reuse, 0x8, RZ ;  /* 0x0000000805307810 */ /* 0x040fe40007ffe0ff */
[----:B------:R-:W2:Y:S01]  /*ab50*/  LDSM.16.M88.4 R40, [R116+0x3800] ;  /* 0x003800007428783b */ /* 0x000ea20000000200 */
[C---:B------:R-:W-:Y:S02]  /*ab60*/  IADD3 R98, R5.reuse, 0x28, RZ ;  /* 0x0000002805627810 */ /* 0x040fe40007ffe0ff */
[C---:B----4-:R-:W-:Y:S01]  /*ab70*/  IADD3 R6, R5.reuse, 0x1, RZ ;  /* 0x0000000105067810 */ /* 0x050fe20007ffe0ff */
[----:B------:R-:W4:Y:S01]  /*ab80*/  LDSM.16.M88.4 R16, [R116+0x3c00] ;  /* 0x003c00007410783b */ /* 0x000f220000000200 */
[----:B------:R-:W-:Y:S01]  /*ab90*/  I2F R51, R48 ;  /* 0x0000003000337306 */ /* 0x000fe20000201400 */
[----:B------:R-:W-:-:S02]  /*aba0*/  IADD3 R50, R5, 0x9, RZ ;  /* 0x0000000905327810 */ /* 0x000fc40007ffe0ff */
[----:B------:R-:W-:Y:S01]  /*abb0*/  LDSM.16.M88.4 R80, [R115] ;  /* 0x000000007350783b */ /* 0x000fe20000000200 */
[C---:B------:R-:W-:Y:S02]  /*abc0*/  IADD3 R100, R5.reuse, 0x29, RZ ;  /* 0x0000002905647810 */ /* 0x040fe40007ffe0ff */
[C---:B------:R-:W-:Y:S01]  /*abd0*/  IADD3 R58, R5.reuse, 0x10, RZ ;  /* 0x00000010053a7810 */ /* 0x040fe20007ffe0ff */
[----:B------:R-:W3:Y:S01]  /*abe0*/  LDSM.16.M88.4 R92, [R113+0x3000] ;  /* 0x00300000715c783b */ /* 0x000ee20000000200 */
[----:B------:R-:W-:Y:S01]  /*abf0*/  I2F R101, R98 ;  /* 0x0000006200657306 */ /* 0x000fe20000201400 */
[C---:B------:R-:W-:Y:S02]  /*ac00*/  IADD3 R96, R5.reuse, 0x19, RZ ;  /* 0x0000001905607810 */ /* 0x040fe40007ffe0ff */
[----:B------:R-:W2:Y:S04]  /*ac10*/  LDSM.16.M88.4 R76, [R113+0x3400] ;  /* 0x00340000714c783b */ /* 0x000ea80000000200 */
[----:B------:R-:W3:Y:S01]  /*ac20*/  LDSM.16.M88.4 R72, [R113+0x3800] ;  /* 0x003800007148783b */ /* 0x000ee20000000200 */
[----:B------:R-:W-:Y:S03]  /*ac30*/  I2F R7, R6 ;  /* 0x0000000600077306 */ /* 0x000fe60000201400 */
[----:B------:R-:W3:Y:S04]  /*ac40*/  LDSM.16.M88.4 R68, [R113+0x3c00] ;  /* 0x003c00007144783b */ /* 0x000ee80000000200 */
[----:B------:R-:W-:Y:S01]  /*ac50*/  LDSM.16.M88.4 R28, [R117+0x1000] ;  /* 0x00100000751c783b */ /* 0x000fe20000000200 */
[----:B------:R-:W-:Y:S01]  /*ac60*/  I2F R59, R50 ;  /* 0x00000032003b7306 */ /* 0x000fe20000201400 */
[C---:B-----5:R-:W-:Y:S02]  /*ac70*/  HMMA.16816.F32.BF16 R12, R32.reuse, R64, RZ ;  /* 0x00000040200c723c */ /* 0x060fe400000418ff */
[----:B------:R-:W5:Y:S04]  /*ac80*/  LDSM.16.M88.4 R24, [R116+0x4000] ;  /* 0x004000007418783b */ /* 0x000f680000000200 */
[----:B------:R-:W-:Y:S01]  /*ac90*/  LDSM.16.M88.4 R20, [R116+0x4400] ;  /* 0x004400007414783b */ /* 0x000fe20000000200 */
[----:B------:R-:W-:Y:S01]  /*aca0*/  I2F R109, R100 ;  /* 0x00000064006d7306 */ /* 0x000fe20000201400 */
[C---:B------:R-:W-:Y:S02]  /*acb0*/  HMMA.16816.F32.BF16 R64, R32.reuse, R66, RZ ;  /* 0x000000422040723c */ /* 0x040fe400000418ff */
[----:B------:R-:W0:Y:S05]  /*acc0*/  LDGDEPBAR ;  /* 0x00000000000079af */ /* 0x000e2a0000000000 */
[----:B------:R-:W-:Y:S01]  /*acd0*/  I2F R99, R96 ;  /* 0x0000006000637306 */ /* 0x000fe20000201400 */
[C---:B-1----:R-:W-:Y:S08]  /*ace0*/  HMMA.16816.F32.BF16 R60, R32.reuse, R52, RZ ;  /* 0x00000034203c723c */ /* 0x042ff000000418ff */
[C---:B--2---:R-:W-:Y:S08]  /*acf0*/  HMMA.16816.F32.BF16 R44, R32.reuse, R40, RZ ;  /* 0x00000028202c723c */ /* 0x044ff000000418ff */
[C---:B------:R-:W-:Y:S08]  /*ad00*/  HMMA.16816.F32.BF16 R52, R32.reuse, R54, RZ ;  /* 0x000000362034723c */ /* 0x040ff000000418ff */
[C---:B------:R-:W-:Y:S08]  /*ad10*/  HMMA.16816.F32.BF16 R40, R32.reuse, R42, RZ ;  /* 0x0000002a2028723c */ /* 0x040ff000000418ff */
[C---:B----4-:R-:W-:Y:S08]  /*ad20*/  HMMA.16816.F32.BF16 R36, R32.reuse, R16, RZ ;  /* 0x000000102024723c */ /* 0x050ff000000418ff */
[----:B------:R-:W-:Y:S01]  /*ad30*/  HMMA.16816.F32.BF16 R32, R32, R18, RZ ;  /* 0x000000122020723c */ /* 0x000fe200000418ff */
[----:B------:R-:W1:Y:S07]  /*ad40*/  LDSM.16.M88.4 R16, [R116+0x4800] ;  /* 0x004800007410783b */ /* 0x000e6e0000000200 */
[C---:B---3--:R-:W-:Y:S01]  /*ad50*/  HMMA.16816.F32.BF16 R12, R80.reuse, R92, R12 ;  /* 0x0000005c500c723c */ /* 0x048fe2000004180c */
[----:B------:R-:W-:Y:S06]  /*ad60*/  I2F R93, R58 ;  /* 0x0000003a005d7306 */ /* 0x000fec0000201400 */
[C---:B------:R-:W-:Y:S01]  /*ad70*/  IADD3 R92, R5.reuse, 0x11, RZ ;  /* 0x00000011055c7810 */ /* 0x040fe20007ffe0ff */
[C---:B------:R-:W-:Y:S03]  /*ad80*/  HMMA.16816.F32.BF16 R64, R80.reuse, R94, R64 ;  /* 0x0000005e5040723c */ /* 0x040fe60000041840 */
[----:B------:R-:W-:Y:S04]  /*ad90*/  I2F R95, R92 ;  /* 0x0000005c005f7306 */ /* 0x000fe80000201400 */
[C---:B------:R-:W-:Y:S01]  /*ada0*/  IADD3 R94, R5.reuse, 0x18, RZ ;  /* 0x00000018055e7810 */ /* 0x040fe20007ffe0ff */
[C---:B------:R-:W-:Y:S03]  /*adb0*/  HMMA.16816.F32.BF16 R60, R80.reuse, R76, R60 ;  /* 0x0000004c503c723c */ /* 0x040fe6000004183c */
[----:B------:R-:W-:Y:S05]  /*adc0*/  I2F R97, R94 ;  /* 0x0000005e00617306 */ /* 0x000fea0000201400 */
        /* <DEDUP_REMOVED lines=8> */
[----:B------:R-:W2:Y:S03]  /*ae50*/  LDSM.16.M88.4 R32, [R113+0x4000] ;  /* 0x004000007120783b */ /* 0x000ea60000000200 */
[C---:B-----5:R-:W-:Y:S08]  /*ae60*/  HMMA.16816.F32.BF16 R12, R28.reuse, R24, R12 ;  /* 0x000000181c0c723c */ /* 0x060ff0000004180c */
[C---:B------:R-:W-:Y:S01]  /*ae70*/  HMMA.16816.F32.BF16 R64, R28.reuse, R26, R64 ;  /* 0x0000001a1c40723c */ /* 0x040fe20000041840 */
[----:B------:R-:W-:Y:S07]  /*ae80*/  LDSM.16.M88.4 R24, [R116+0x5000] ;  /* 0x005000007418783b */ /* 0x000fee0000000200 */
[C---:B-1----:R-:W-:Y:S08]  /*ae90*/  HMMA.16816.F32.BF16 R44, R28.reuse, R16, R44 ;  /* 0x000000101c2c723c */ /* 0x042ff0000004182c */
[C---:B------:R-:W-:Y:S01]  /*aea0*/  HMMA.16816.F32.BF16 R40, R28.reuse, R18, R40 ;  /* 0x000000121c28723c */ /* 0x040fe20000041828 */
[----:B------:R-:W1:Y:S07]  /*aeb0*/  LDSM.16.M88.4 R16, [R117+0x2000] ;  /* 0x002000007510783b */ /* 0x000e6e0000000200 */
[----:B------:R-:W-:Y:S08]  /*aec0*/  HMMA.16816.F32.BF16 R60, R28, R20, R60 ;  /* 0x000000141c3c723c */ /* 0x000ff0000004183c */
[C---:B--2---:R-:W-:Y:S08]  /*aed0*/  HMMA.16816.F32.BF16 R12, R68.reuse, R32, R12 ;  /* 0x00000020440c723c */ /* 0x044ff0000004180c */
[----:B------:R-:W-:Y:S01]  /*aee0*/  HMMA.16816.F32.BF16 R64, R68, R34, R64 ;  /* 0x000000224440723c */ /* 0x000fe20000041840 */
[----:B------:R-:W-:Y:S07]  /*aef0*/  LDSM.16.M88.4 R32, [R113+0x5000] ;  /* 0x005000007120783b */ /* 0x000fee0000000200 */
[C---:B------:R-:W-:Y:S01]  /*af00*/  HMMA.16816.F32.BF16 R52, R28.reuse, R22, R52 ;  /* 0x000000161c34723c */ /* 0x040fe20000041834 */
[----:B------:R-:W2:Y:S07]  /*af10*/  LDSM.16.M88.4 R20, [R113+0x4400] ;  /* 0x004400007114783b */ /* 0x000eae0000000200 */
[C---:B------:R-:W-:Y:S08]  /*af20*/  HMMA.16816.F32.BF16 R36, R28.reuse, R76, R36 ;  /* 0x0000004c1c24723c */ /* 0x040ff00000041824 */
[----:B------:R-:W-:Y:S01]  /*af30*/  HMMA.16816.F32.BF16 R80, R28, R78, R80 ;  /* 0x0000004e1c50723c */ /* 0x000fe20000041850 */
[----:B------:R-:W3:Y:S04]  /*af40*/  LDSM.16.M88.4 R28, [R115+0x2000] ;  /* 0x00200000731c783b */ /* 0x000ee80000000200 */
[----:B------:R-:W4:Y:S03]  /*af50*/  LDSM.16.M88.4 R76, [R113+0x4c00] ;  /* 0x004c0000714c783b */ /* 0x000f260000000200 */
[C---:B-1----:R-:W-:Y:S08]  /*af60*/  HMMA.16816.F32.BF16 R12, R16.reuse, R24, R12 ;  /* 0x00000018100c723c */ /* 0x042ff0000004180c */
[----:B------:R-:W-:Y:S01]  /*af70*/  HMMA.16816.F32.BF16 R64, R16, R26, R64 ;  /* 0x0000001a1040723c */ /* 0x000fe20000041840 */
[----:B------:R-:W-:Y:S07]  /*af80*/  LDSM.16.M88.4 R24, [R113+0x5400] ;  /* 0x005400007118783b */ /* 0x000fee0000000200 */
[C---:B------:R-:W-:Y:S07]  /*af90*/  HMMA.16816.F32.BF16 R44, R68.reuse, R72, R44 ;  /* 0x00000048442c723c */ /* 0x040fee000004182c */
[C---:B------:R-:W-:Y:S01]  /*afa0*/  IADD3 R72, R5.reuse, 0x20, RZ ;  /* 0x0000002005487810 */ /* 0x040fe20007ffe0ff */
[C---:B--2---:R-:W-:Y:S03]  /*afb0*/  HMMA.16816.F32.BF16 R60, R68.reuse, R20, R60 ;  /* 0x00000014443c723c */ /* 0x044fe6000004183c */
[----:B------:R-:W-:Y:S05]  /*afc0*/  I2F R73, R72 ;  /* 0x0000004800497306 */ /* 0x000fea0000201400 */
[----:B------:R-:W-:Y:S01]  /*afd0*/  HMMA.16816.F32.BF16 R52, R68, R22, R52 ;  /* 0x000000164434723c */ /* 0x000fe20000041834 */
[----:B------:R-:W1:Y:S07]  /*afe0*/  LDSM.16.M88.4 R20, [R116+0x5400] ;  /* 0x005400007414783b */ /* 0x000e6e0000000200 */
[C---:B---3--:R-:W-:Y:S08]  /*aff0*/  HMMA.16816.F32.BF16 R12, R28.reuse, R32, R12 ;  /* 0x000000201c0c723c */ /* 0x048ff0000004180c */
[----:B------:R-:W-:Y:S01]  /*b000*/  HMMA.16816.F32.BF16 R64, R28, R34, R64 ;  /* 0x000000221c40723c */ /* 0x000fe20000041840 */
[----:B------:R-:W2:Y:S07]  /*b010*/  LDSM.16.M88.4 R32, [R116+0x5800] ;  /* 0x005800007420783b */ /* 0x000eae0000000200 */
[C---:B------:R-:W-:Y:S07]  /*b020*/  HMMA.16816.F32.BF16 R40, R68.reuse, R74, R40 ;  /* 0x0000004a4428723c */ /* 0x040fee0000041828 */
[----:B------:R-:W-:Y:S01]  /*b030*/  IADD3 R74, R5, 0x21, RZ ;  /* 0x00000021054a7810 */ /* 0x000fe20007ffe0ff */
[----:B------:R-:W-:Y:S01]  /*b040*/  FMUL.FTZ R12, R12, c[0x0][0x2ec] ;  /* 0x0000bb000c0c7a20 */ /* 0x000fe20000410000 */
[----:B----4-:R-:W-:Y:S01]  /*b050*/  HMMA.16816.F32.BF16 R80, R68, R78, R80 ;  /* 0x0000004e4450723c */ /* 0x010fe20000041850 */
[----:B------:R-:W-:Y:S01]  /*b060*/  FMUL.FTZ R13, R13, c[0x0][0x2ec] ;  /* 0x0000bb000d0d7a20 */ /* 0x000fe20000410000 */
[----:B------:R-:W-:Y:S01]  /*b070*/  I2F R75, R74 ;  /* 0x0000004a004b7306 */ /* 0x000fe20000201400 */
[----:B------:R-:W-:-:S04]  /*b080*/  FMUL.FTZ R103, R15, c[0x0][0x2ec] ;  /* 0x0000bb000f677a20 */ /* 0x000fc80000410000 */
[----:B------:R-:W-:Y:S01]  /*b090*/  FMUL.FTZ R79, R14, c[0x0][0x2ec] ;  /* 0x0000bb000e4f7a20 */ /* 0x000fe20000410000 */
[----:B-1----:R-:W-:Y:S01]  /*b0a0*/  HMMA.16816.F32.BF16 R60, R16, R20, R60 ;  /* 0x00000014103c723c */ /* 0x002fe2000004183c */
[----:B------:R-:W-:Y:S01]  /*b0b0*/  FMUL.FTZ R64, R64, c[0x0][0x2ec] ;  /* 0x0000bb0040407a20 */ /* 0x000fe20000410000 */
[----:B------:R-:W-:Y:S01]  /*b0c0*/  MUFU.TANH R78, R12 ;  /* 0x0000000c004e7308 */ /* 0x000fe20000002400 */
[----:B------:R-:W-:Y:S02]  /*b0d0*/  FMUL.FTZ R66, R66, c[0x0][0x2ec] ;  /* 0x0000bb0042427a20 */ /* 0x000fe40000410000 */
[----:B------:R-:W-:-:S03]  /*b0e0*/  FMUL.FTZ R65, R65, c[0x0][0x2ec] ;  /* 0x0000bb0041417a20 */ /* 0x000fc60000410000 */
[C---:B------:R-:W-:Y:S01]  /*b0f0*/  HMMA.16816.F32.BF16 R52, R16.reuse, R22, R52 ;  /* 0x000000161034723c */ /* 0x040fe20000041834 */
[----:B------:R-:W1:Y:S01]  /*b100*/  LDSM.16.M88.4 R20, [R116+0x5c00] ;  /* 0x005c00007414783b */ /* 0x000e620000000200 */
[----:B------:R3:W-:Y:S06]  /*b110*/  MUFU.TANH R102, R13 ;  /* 0x0000000d00667308 */ /* 0x0007ec0000002400 */
[C---:B--2---:R-:W-:Y:S02]  /*b120*/  HMMA.16816.F32.BF16 R44, R16.reuse, R32, R44 ;  /* 0x00000020102c723c */ /* 0x044fe4000004182c */
[----:B------:R-:W2:Y:S05]  /*b130*/  MUFU.TANH R64, R64 ;  /* 0x0000004000407308 */ /* 0x000eaa0000002400 */
[----:B------:R-:W-:Y:S01]  /*b140*/  FMUL.FTZ R32, R67, c[0x0][0x2ec] ;  /* 0x0000bb0043207a20 */ /* 0x000fe20000410000 */
[----:B------:R-:W-:Y:S01]  /*b150*/  HMMA.16816.F32.BF16 R40, R16, R34, R40 ;  /* 0x000000221028723c */ /* 0x000fe20000041828 */
[----:B---3--:R-:W3:Y:S01]  /*b160*/  LDSM.16.M88.4 R12, [R113+0x5800] ;  /* 0x00580000710c783b */ /* 0x008ee20000000200 */
[----:B------:R-:W-:Y:S06]  /*b170*/  MUFU.TANH R33, R66 ;  /* 0x0000004200217308 */ /* 0x000fec0000002400 */
[----:B------:R-:W-:Y:S01]  /*b180*/  HMMA.16816.F32.BF16 R36, R68, R76, R36 ;  /* 0x0000004c4424723c */ /* 0x000fe20000041824 */
[----:B--2---:R-:W-:Y:S01]  /*b190*/  FFMA.FTZ R64, R0, R51, R64 ;  /* 0x0000003300407223 */ /* 0x004fe20000010040 */
[----:B------:R-:W2:Y:S05]  /*b1a0*/  MUFU.TANH R103, R103 ;  /* 0x0000006700677308 */ /* 0x000eaa0000002400 */
[C---:B------:R-:W-:Y:S01]  /*b1b0*/  IADD3 R68, R5.reuse, 0x38, RZ ;  /* 0x0000003805447810 */ /* 0x040fe20007ffe0ff */
[----:B------:R-:W-:Y:S01]  /*b1c0*/  HMMA.16816.F32.BF16 R60, R28, R24, R60 ;  /* 0x000000181c3c723c */ /* 0x000fe2000004183c */
[C---:B------:R-:W-:Y:S01]  /*b1d0*/  IADD3 R76, R5.reuse, 0x30, RZ ;  /* 0x00000030054c7810 */ /* 0x040fe20007ffe0ff */
[----:B------:R-:W-:Y:S01]  /*b1e0*/  MUFU.TANH R65, R65 ;  /* 0x0000004100417308 */ /* 0x000fe20000002400 */
[----:B------:R-:W-:-:S04]  /*b1f0*/  IADD3 R70, R5, 0x31, RZ ;  /* 0x0000003105467810 */ /* 0x000fc80007ffe0ff */
[----:B------:R-:W-:Y:S01]  /*b200*/  IADD3 R24, R5, 0x39, RZ ;  /* 0x0000003905187810 */ /* 0x000fe20007ffe0ff */
[----:B------:R-:W-:Y:S02]  /*b210*/  HMMA.16816.F32.BF16 R52, R28, R26, R52 ;  /* 0x0000001a1c34723c */ /* 0x000fe40000041834 */
[----:B------:R-:W4:Y:S06]  /*b220*/  MUFU.TANH R32, R32 ;  /* 0x0000002000207308 */ /* 0x000f2c0000002400 */
[C---:B-1----:R-:W-:Y:S02]  /*b230*/  HMMA.16816.F32.BF16 R80, R16.reuse, R22, R80 ;  /* 0x000000161050723c */ /* 0x042fe40000041850 */
[----:B------:R-:W-:Y:S06]  /*b240*/  I2F R69, R68 ;  /* 0x0000004400457306 */ /* 0x000fec0000201400 */
[----:B------:R-:W-:Y:S01]  /*b250*/  HMMA.16816.F32.BF16 R36, R16, R20, R36 ;  /* 0x000000141024723c */ /* 0x000fe20000041824 */
[----:B------:R-:W-:-:S02]  /*b260*/  FMUL.FTZ R60, R60, c[0x0][0x2ec] ;  /* 0x0000bb003c3c7a20 */ /* 0x000fc40000410000 */
[----:B------:R-:W-:Y:S01]  /*b270*/  FMUL.FTZ R34, R62, c[0x0][0x2ec] ;  /* 0x0000bb003e227a20 */ /* 0x000fe20000410000 */
[----:B------:R-:W-:Y:S01]  /*b280*/  IADD3 R62, R2, 0x8, RZ ;  /* 0x00000008023e7810 */ /* 0x000fe20007ffe0ff */
[----:B------:R-:W-:Y:S01]  /*b290*/  FMUL.FTZ R27, R61, c[0x0][0x2ec] ;  /* 0x0000bb003d1b7a20 */ /* 0x000fe20000410000 */
[----:B------:R-:W-:Y:S01]  /*b2a0*/  MUFU.TANH R26, R60 ;  /* 0x0000003c001a7308 */ /* 0x000fe20000002400 */
[----:B------:R-:W-:Y:S01]  /*b2b0*/  FMUL.FTZ R35, R63, c[0x0][0x2ec] ;  /* 0x0000bb003f237a20 */ /* 0x000fe20000410000 */
[C---:B---3--:R-:W-:Y:S01]  /*b2c0*/  HMMA.16816.F32.BF16 R44, R28.reuse, R12, R44 ;  /* 0x0000000c1c2c723c */ /* 0x048fe2000004182c */
[----:B------:R-:W-:Y:S01]  /*b2d0*/  FMUL.FTZ R8, R52, c[0x0][0x2ec] ;  /* 0x0000bb0034087a20 */ /* 0x000fe20000410000 */
[----:B------:R-:W-:Y:S01]  /*b2e0*/  IMNMX R9, R62, R57, PT ;  /* 0x000000393e097217 */ /* 0x000fe20003800200 */
[----:B------:R-:W-:Y:S02]  /*b2f0*/  FMUL.FTZ R52, R53, c[0x0][0x2ec] ;  /* 0x0000bb0035347a20 */ /* 0x000fe40000410000 */
[----:B------:R-:W-:Y:S01]  /*b300*/  FMUL.FTZ R53, R54, c[0x0][0x2ec] ;  /* 0x0000bb0036357a20 */ /* 0x000fe20000410000 */
[----:B------:R1:W-:Y:S01]  /*b310*/  MUFU.TANH R60, R8 ;  /* 0x00000008003c7308 */ /* 0x0003e20000002400 */
[-C--:B------:R-:W-:Y:S01]  /*b320*/  ISETP.GE.AND P0, PT, R6, R9.reuse, PT ;  /* 0x000000090600720c */ /* 0x080fe20003f06270 */
[----:B------:R-:W-:Y:S01]  /*b330*/  HMMA.16816.F32.BF16 R40, R28, R14, R40 ;  /* 0x0000000e1c28723c */ /* 0x000fe20000041828 */
[----:B------:R-:W3:Y:S01]  /*b340*/  LDSM.16.M88.4 R12, [R113+0x5c00] ;  /* 0x005c0000710c783b */ /* 0x000ee20000000200 */
[----:B------:R-:W-:Y:S01]  /*b350*/  FMUL.FTZ R54, R55, c[0x0][0x2ec] ;  /* 0x0000bb0037367a20 */ /* 0x000fe20000410000 */
[----:B------:R-:W-:Y:S01]  /*b360*/  ISETP.GE.AND P2, PT, R50, R9, PT ;  /* 0x000000093200720c */ /* 0x000fe20003f46270 */
[----:B------:R-:W-:Y:S01]  /*b370*/  FFMA.FTZ R21, R0, R7, R102 ;  /* 0x0000000700157223 */ /* 0x000fe20000010066 */
[----:B------:R-:W-:Y:S01]  /*b380*/  ISETP.GE.AND P1, PT, R48, R9, PT ;  /* 0x000000093000720c */ /* 0x000fe20003f26270 */
[----:B------:R-:W5:Y:S01]  /*b390*/  MUFU.TANH R27, R27 ;  /* 0x0000001b001b7308 */ /* 0x000f620000002400 */
[----:B--2---:R-:W-:Y:S01]  /*b3a0*/  FFMA.FTZ R7, R0, R7, R103 ;  /* 0x0000000700077223 */ /* 0x004fe20000010067 */
[----:B------:R-:W-:-:S04]  /*b3b0*/  DEPBAR.LE SB0, 0x0 ;  /* 0x000080000000791a */ /* 0x000fc80000000000 */
[----:B----4-:R-:W-:Y:S01]  /*b3c0*/  FFMA.FTZ R17, R0, R59, R32 ;  /* 0x0000003b00117223 */ /* 0x010fe20000010020 */
[----:B------:R-:W-:Y:S01]  /*b3d0*/  FSEL R7, R7, -INF , !P0 ;  /* 0xff80000007077808 */ /* 0x000fe20004000000 */
[----:B------:R-:W2:Y:S01]  /*b3e0*/  MUFU.TANH R34, R34 ;  /* 0x0000002200227308 */ /* 0x000ea20000002400 */
[----:B-1----:R-:W-:Y:S01]  /*b3f0*/  IMNMX R8, R2, R57, PT ;  /* 0x0000003902087217 */ /* 0x002fe20003800200 */
[----:B------:R-:W-:Y:S01]  /*b400*/  FMUL.FTZ R44, R44, c[0x0][0x2ec] ;  /* 0x0000bb002c2c7a20 */ /* 0x000fe20000410000 */
[----:B------:R-:W-:Y:S01]  /*b410*/  ISETP.GE.AND P0, PT, R58, R9, PT ;  /* 0x000000093a00720c */ /* 0x000fe20003f06270 */
[----:B------:R-:W-:Y:S01]  /*b420*/  FMUL.FTZ R45, R45, c[0x0][0x2ec] ;  /* 0x0000bb002d2d7a20 */ /* 0x000fe20000410000 */
[-C--:B------:R-:W-:Y:S01]  /*b430*/  ISETP.GE.AND P5, PT, R6, R8.reuse, PT ;  /* 0x000000080600720c */ /* 0x080fe20003fa6270 */
[----:B------:R-:W-:Y:S01]  /*b440*/  FMUL.FTZ R2, R46, c[0x0][0x2ec] ;  /* 0x0000bb002e027a20 */ /* 0x000fe20000410000 */
[-C--:B------:R-:W-:Y:S01]  /*b450*/  ISETP.GE.AND P4, PT, R48, R8.reuse, PT ;  /* 0x000000083000720c */ /* 0x080fe20003f86270 */
[----:B------:R-:W-:Y:S01]  /*b460*/  FMUL.FTZ R6, R47, c[0x0][0x2ec] ;  /* 0x0000bb002f067a20 */ /* 0x000fe20000410000 */
[----:B------:R-:W1:Y:S01]  /*b470*/  MUFU.TANH R44, R44 ;  /* 0x0000002c002c7308 */ /* 0x000e620000002400 */
[----:B------:R-:W-:Y:S01]  /*b480*/  FMUL.FTZ R40, R40, c[0x0][0x2ec] ;  /* 0x0000bb0028287a20 */ /* 0x000fe20000410000 */
[-C--:B------:R-:W-:Y:S01]  /*b490*/  ISETP.GE.AND P6, PT, R50, R8.reuse, PT ;  /* 0x000000083200720c */ /* 0x080fe20003fc6270 */
[----:B------:R-:W-:Y:S01]  /*b4a0*/  FMUL.FTZ R18, R42, c[0x0][0x2ec] ;  /* 0x0000bb002a127a20 */ /* 0x000fe20000410000 */
[----:B------:R-:W-:Y:S01]  /*b4b0*/  FSEL R21, R21, -INF , !P5 ;  /* 0xff80000015157808 */ /* 0x000fe20006800000 */
[----:B-----5:R-:W-:Y:S01]  /*b4c0*/  FFMA.FTZ R27, R0, R95, R27 ;  /* 0x0000005f001b7223 */ /* 0x020fe2000001001b */
[----:B------:R-:W-:Y:S01]  /*b4d0*/  ISETP.GE.AND P5, PT, R58, R8, PT ;  /* 0x000000083a00720c */ /* 0x000fe20003fa6270 */
[----:B------:R-:W-:Y:S01]  /*b4e0*/  FMUL.FTZ R22, R43, c[0x0][0x2ec] ;  /* 0x0000bb002b167a20 */ /* 0x000fe20000410000 */
[----:B------:R4:W5:Y:S01]  /*b4f0*/  MUFU.TANH R20, R45 ;  /* 0x0000002d00147308 */ /* 0x0009620000002400 */
[CC--:B------:R-:W-:Y:S01]  /*b500*/  FFMA.FTZ R26, R0.reuse, R93.reuse, R26 ;  /* 0x0000005d001a7223 */ /* 0x0c0fe2000001001a */
[----:B------:R-:W-:Y:S01]  /*b510*/  FSEL R17, R17, -INF , !P2 ;  /* 0xff80000011117808 */ /* 0x000fe20005000000 */
[----:B--2---:R-:W-:Y:S01]  /*b520*/  FFMA.FTZ R23, R0, R93, R34 ;  /* 0x0000005d00177223 */ /* 0x004fe20000010022 */
[----:B------:R-:W-:Y:S01]  /*b530*/  ISETP.GE.AND P2, PT, R94, R9, PT ;  /* 0x000000095e00720c */ /* 0x000fe20003f46270 */
[----:B------:R-:W-:Y:S01]  /*b540*/  FFMA.FTZ R60, R0, R97, R60 ;  /* 0x00000061003c7223 */ /* 0x000fe2000001003c */
[----:B------:R-:W-:-:S02]  /*b550*/  FSEL R43, R26, -INF , !P5 ;  /* 0xff8000001a2b7808 */ /* 0x000fc40006800000 */
[----:B------:R-:W2:Y:S01]  /*b560*/  MUFU.TANH R2, R2 ;  /* 0x0000000200027308 */ /* 0x000ea20000002400 */
[----:B-1----:R-:W-:Y:S01]  /*b570*/  FFMA.FTZ R44, R0, R73, R44 ;  /* 0x00000049002c7223 */ /* 0x002fe2000001002c */
[C---:B---3--:R-:W-:Y:S01]  /*b580*/  HMMA.16816.F32.BF16 R80, R28.reuse, R14, R80 ;  /* 0x0000000e1c50723c */ /* 0x048fe20000041850 */
[----:B------:R-:W-:Y:S02]  /*b590*/  FSEL R23, R23, -INF , !P0 ;  /* 0xff80000017177808 */ /* 0x000fe40004000000 */
[C---:B------:R-:W-:Y:S02]  /*b5a0*/  ISETP.GE.AND P5, PT, R96.reuse, R8, PT ;  /* 0x000000086000720c */ /* 0x040fe40003fa6270 */
[----:B------:R-:W-:Y:S01]  /*b5b0*/  ISETP.GE.AND P0, PT, R96, R9, PT ;  /* 0x000000096000720c */ /* 0x000fe20003f06270 */
[----:B----4-:R-:W-:Y:S01]  /*b5c0*/  FMUL.FTZ R45, R41, c[0x0][0x2ec] ;  /* 0x0000bb00292d7a20 */ /* 0x010fe20000410000 */
[----:B------:R-:W1:Y:S01]  /*b5d0*/  MUFU.TANH R6, R6 ;  /* 0x0000000600067308 */ /* 0x000e620000002400 */
[----:B------:R-:W-:Y:S01]  /*b5e0*/  HMMA.16816.F32.BF16 R36, R28, R12, R36 ;  /* 0x0000000c1c24723c */ /* 0x000fe20000041824 */
[----:B------:R-:W-:-:S02]  /*b5f0*/  FFMA.FTZ R41, R0, R59, R65 ;  /* 0x0000003b00297223 */ /* 0x000fc40000010041 */
[C---:B-----5:R-:W-:Y:S02]  /*b600*/  FFMA.FTZ R20, R0.reuse, R75, R20 ;  /* 0x0000004b00147223 */ /* 0x060fe40000010014 */
[C---:B--2---:R-:W-:Y:S02]  /*b610*/  FFMA.FTZ R133, R0.reuse, R73, R2 ;  /* 0x0000004900857223 */ /* 0x044fe40000010002 */
[----:B------:R-:W2:Y:S01]  /*b620*/  MUFU.TANH R12, R40 ;  /* 0x00000028000c7308 */ /* 0x000ea20000002400 */
[----:B------:R-:W-:Y:S01]  /*b630*/  FFMA.FTZ R13, R0, R51, R33 ;  /* 0x00000033000d7223 */ /* 0x000fe20000010021 */
[----:B------:R-:W-:Y:S02]  /*b640*/  FSEL R33, R64, -INF , !P4 ;  /* 0xff80000040217808 */ /* 0x000fe40006000000 */
[----:B------:R-:W-:Y:S02]  /*b650*/  ISETP.GE.AND P4, PT, R92, R8, PT ;  /* 0x000000085c00720c */ /* 0x000fe40003f86270 */
[----:B------:R-:W-:-:S02]  /*b660*/  FSEL R41, R41, -INF , !P6 ;  /* 0xff80000029297808 */ /* 0x000fc40007000000 */
[----:B------:R-:W3:Y:S01]  /*b670*/  MUFU.TANH R16, R45 ;  /* 0x0000002d00107308 */ /* 0x000ee20000002400 */
[----:B------:R-:W-:Y:S01]  /*b680*/  FMUL.FTZ R80, R80, c[0x0][0x2ec] ;  /* 0x0000bb0050507a20 */ /* 0x000fe20000410000 */
[----:B------:R-:W-:Y:S01]  /*b690*/  FSEL R27, R27, -INF , !P4 ;  /* 0xff8000001b1b7808 */ /* 0x000fe20006000000 */
[----:B-1----:R-:W-:Y:S01]  /*b6a0*/  FFMA.FTZ R103, R0, R75, R6 ;  /* 0x0000004b00677223 */ /* 0x002fe20000010006 */
[-C--:B------:R-:W-:Y:S01]  /*b6b0*/  ISETP.GE.AND P4, PT, R72, R8.reuse, PT ;  /* 0x000000084800720c */ /* 0x080fe20003f86270 */
[----:B------:R-:W-:Y:S01]  /*b6c0*/  FMUL.FTZ R82, R82, c[0x0][0x2ec] ;  /* 0x0000bb0052527a20 */ /* 0x000fe20000410000 */
[-C--:B------:R-:W-:Y:S01]  /*b6d0*/  ISETP.GE.AND P6, PT, R94, R8.reuse, PT ;  /* 0x000000085e00720c */ /* 0x080fe20003fc6270 */
[----:B------:R-:W-:Y:S01]  /*b6e0*/  FMUL.FTZ R83, R83, c[0x0][0x2ec] ;  /* 0x0000bb0053537a20 */ /* 0x000fe20000410000 */
[----:B------:R-:W1:Y:S01]  /*b6f0*/  MUFU.TANH R53, R53 ;  /* 0x0000003500357308 */ /* 0x000e620000002400 */
[----:B--2---:R-:W-:Y:S01]  /*b700*/  FFMA.FTZ R105, R0, R101, R12 ;  /* 0x0000006500697223 */ /* 0x004fe2000001000c */
[----:B------:R-:W-:Y:S01]  /*b710*/  FSEL R107, R44, -INF , !P4 ;  /* 0xff8000002c6b7808 */ /* 0x000fe20006000000 */
[----:B------:R-:W-:Y:S01]  /*b720*/  FMUL.FTZ R36, R36, c[0x0][0x2ec] ;  /* 0x0000bb0024247a20 */ /* 0x000fe20000410000 */
[-C--:B------:R-:W-:Y:S01]  /*b730*/  ISETP.GE.AND P4, PT, R100, R8.reuse, PT ;  /* 0x000000086400720c */ /* 0x080fe20003f86270 */
[----:B------:R-:W-:Y:S01]  /*b740*/  FMUL.FTZ R14, R37, c[0x0][0x2ec] ;  /* 0x0000bb00250e7a20 */ /* 0x000fe20000410000 */
[----:B------:R-:W-:Y:S01]  /*b750*/  FSEL R13, R13, -INF , !P1 ;  /* 0xff8000000d0d7808 */ /* 0x000fe20004800000 */
[----:B------:R-:W-:Y:S01]  /*b760*/  FMUL.FTZ R38, R38, c[0x0][0x2ec] ;  /* 0x0000bb0026267a20 */ /* 0x000fe20000410000 */
[----:B------:R-:W2:Y:S01]  /*b770*/  MUFU.TANH R12, R80 ;  /* 0x00000050000c7308 */ /* 0x000ea20000002400 */
[----:B------:R-:W-:Y:S01]  /*b780*/  FMUL.FTZ R39, R39, c[0x0][0x2ec] ;  /* 0x0000bb0027277a20 */ /* 0x000fe20000410000 */
[----:B------:R-:W-:Y:S01]  /*b790*/  ISETP.GE.AND P1, PT, R92, R9, PT ;  /* 0x000000095c00720c */ /* 0x000fe20003f26270 */
[----:B---3--:R-:W-:Y:S01]  /*b7a0*/  FFMA.FTZ R137, R0, R109, R16 ;  /* 0x0000006d00897223 */ /* 0x008fe20000010010 */
[----:B------:R-:W-:Y:S01]  /*b7b0*/  FSEL R29, R60, -INF , !P6 ;  /* 0xff8000003c1d7808 */ /* 0x000fe20007000000 */
[----:B------:R-:W-:Y:S01]  /*b7c0*/  FMUL.FTZ R81, R81, c[0x0][0x2ec] ;  /* 0x0000bb0051517a20 */ /* 0x000fe20000410000 */
[----:B------:R-:W-:-:S02]  /*b7d0*/  ISETP.GE.AND P6, PT, R74, R8, PT ;  /* 0x000000084a00720c */ /* 0x000fc40003fc6270 */
[----:B------:R-:W3:Y:S01]  /*b7e0*/  MUFU.TANH R35, R35 ;  /* 0x0000002300237308 */ /* 0x000ee20000002400 */
[----:B-1----:R-:W-:Y:S01]  /*b7f0*/  FFMA.FTZ R53, R0, R97, R53 ;  /* 0x0000006100357223 */ /* 0x002fe20000010035 */
[----:B------:R-:W-:Y:S02]  /*b800*/  FSEL R137, R137, -INF , !P4 ;  /* 0xff80000089897808 */ /* 0x000fe40006000000 */
[----:B------:R-:W-:Y:S02]  /*b810*/  ISETP.GE.AND P4, PT, R68, R8, PT ;  /* 0x000000084400720c */ /* 0x000fe40003f86270 */
[----:B------:R-:W-:Y:S02]  /*b820*/  FSEL R37, R53, -INF , !P2 ;  /* 0xff80000035257808 */ /* 0x000fe40005000000 */
[----:B------:R-:W1:Y:S01]  /*b830*/  MUFU.TANH R52, R52 ;  /* 0x0000003400347308 */ /* 0x000e620000002400 */
[----:B--2---:R-:W-:Y:S01]  /*b840*/  FFMA.FTZ R12, R0, R69, R12 ;  /* 0x00000045000c7223 */ /* 0x004fe2000001000c */
[----:B------:R-:W-:-:S02]  /*b850*/  ISETP.GE.AND P2, PT, R74, R9, PT ;  /* 0x000000094a00720c */ /* 0x000fc40003f46270 */
[----:B------:R-:W-:Y:S02]  /*b860*/  FSEL R139, R20, -INF , !P6 ;  /* 0xff800000148b7808 */ /* 0x000fe40007000000 */
[----:B------:R-:W-:Y:S02]  /*b870*/  FSEL R131, R12, -INF , !P4 ;  /* 0xff8000000c837808 */ /* 0x000fe40006000000 */
[----:B------:R-:W2:Y:S01]  /*b880*/  MUFU.TANH R54, R54 ;  /* 0x0000003600367308 */ /* 0x000ea20000002400 */
[----:B---3--:R-:W-:Y:S01]  /*b890*/  FFMA.FTZ R19, R0, R95, R35 ;  /* 0x0000005f00137223 */ /* 0x008fe20000010023 */
[----:B------:R-:W-:Y:S02]  /*b8a0*/  ISETP.GE.AND P4, PT, R87, 0x2, PT ;  /* 0x000000025700780c */ /* 0x000fe40003f86270 */
[----:B------:R-:W-:Y:S02]  /*b8b0*/  FSEL R103, R103, -INF , !P2 ;  /* 0xff80000067677808 */ /* 0x000fe40005000000 */
[----:B------:R-:W-:-:S02]  /*b8c0*/  FSEL R19, R19, -INF , !P1 ;  /* 0xff80000013137808 */ /* 0x000fc40004800000 */
[----:B------:R-:W3:Y:S01]  /*b8d0*/  MUFU.TANH R18, R18 ;  /* 0x0000001200127308 */ /* 0x000ee20000002400 */
[----:B-1----:R-:W-:Y:S01]  /*b8e0*/  FFMA.FTZ R45, R0, R99, R52 ;  /* 0x00000063002d7223 */ /* 0x002fe20000010034 */
[----:B------:R-:W-:Y:S02]  /*b8f0*/  ISETP.GE.AND P1, PT, R72, R9, PT ;  /* 0x000000094800720c */ /* 0x000fe40003f26270 */
[-C--:B------:R-:W-:Y:S02]  /*b900*/  ISETP.GE.AND P6, PT, R76, R8.reuse, PT ;  /* 0x000000084c00720c */ /* 0x080fe40003fc6270 */
[----:B------:R-:W-:Y:S02]  /*b910*/  FSEL R45, R45, -INF , !P5 ;  /* 0xff8000002d2d7808 */ /* 0x000fe40006800000 */
[----:B------:R-:W-:Y:S01]  /*b920*/  I2F R77, R76 ;  /* 0x0000004c004d7306 */ /* 0x000fe20000201400 */
[----:B--2---:R-:W-:Y:S01]  /*b930*/  FFMA.FTZ R15, R0, R99, R54 ;  /* 0x00000063000f7223 */ /* 0x004fe20000010036 */
[----:B------:R-:W-:-:S02]  /*b940*/  ISETP.GE.AND P5, PT, R98, R8, PT ;  /* 0x000000086200720c */ /* 0x000fc40003fa6270 */
[----:B------:R-:W-:Y:S02]  /*b950*/  ISETP.GE.AND P2, PT, R76, R9, PT ;  /* 0x000000094c00720c */ /* 0x000fe40003f46270 */
[----:B------:R-:W-:Y:S02]  /*b960*/  FSEL R15, R15, -INF , !P0 ;  /* 0xff8000000f0f7808 */ /* 0x000fe40004000000 */
[----:B------:R-:W1:Y:S01]  /*b970*/  MUFU.TANH R36, R36 ;  /* 0x0000002400247308 */ /* 0x000e620000002400 */
[----:B---3--:R-:W-:Y:S01]  /*b980*/  FFMA.FTZ R18, R0, R101, R18 ;  /* 0x0000006500127223 */ /* 0x008fe20000010012 */
[----:B------:R-:W-:Y:S02]  /*b990*/  ISETP.GE.AND P0, PT, R98, R9, PT ;  /* 0x000000096200720c */ /* 0x000fe40003f06270 */
[----:B------:R-:W-:Y:S02]  /*b9a0*/  FSEL R133, R133, -INF , !P1 ;  /* 0xff80000085857808 */ /* 0x000fe40004800000 */
[----:B------:R-:W-:-:S02]  /*b9b0*/  FSEL R105, R105, -INF , !P5 ;  /* 0xff80000069697808 */ /* 0x000fc40006800000 */
[----:B------:R-:W2:Y:S01]  /*b9c0*/  MUFU.TANH R2, R38 ;  /* 0x0000002600027308 */ /* 0x000ea20000002400 */
[----:B------:R-:W-:Y:S02]  /*b9d0*/  FSEL R111, R18, -INF , !P0 ;  /* 0xff800000126f7808 */ /* 0x000fe40004000000 */
[-C--:B------:R-:W-:Y:S02]  /*b9e0*/  ISETP.GE.AND P1, PT, R100, R9.reuse, PT ;  /* 0x000000096400720c */ /* 0x080fe40003f26270 */
[C---:B------:R-:W-:Y:S02]  /*b9f0*/  ISETP.GE.AND P5, PT, R70.reuse, R8, PT ;  /* 0x000000084600720c */ /* 0x040fe40003fa6270 */
[----:B------:R-:W-:Y:S01]  /*ba00*/  ISETP.GE.AND P0, PT, R70, R9, PT ;  /* 0x000000094600720c */ /* 0x000fe20003f06270 */
[----:B------:R-:W-:Y:S01]  /*ba10*/  I2F R71, R70 ;  /* 0x0000004600477306 */ /* 0x000fe20000201400 */
[----:B-1----:R-:W-:-:S07]  /*ba20*/  FFMA.FTZ R36, R0, R77, R36 ;  /* 0x0000004d00247223 */ /* 0x002fce0000010024 */
[----:B------:R-:W1:Y:S01]  /*ba30*/  MUFU.TANH R22, R22 ;  /* 0x0000001600167308 */ /* 0x000e620000002400 */
[----:B--2---:R-:W-:-:S05]  /*ba40*/  FFMA.FTZ R2, R0, R77, R2 ;  /* 0x0000004d00027223 */ /* 0x004fca0000010002 */
[----:B------:R-:W-:Y:S01]  /*ba50*/  FSEL R94, R2, -INF , !P2 ;  /* 0xff800000025e7808 */ /* 0x000fe20005000000 */
[----:B------:R-:W-:Y:S01]  /*ba60*/  FFMA.FTZ R2, R0, R3, R78 ;  /* 0x0000000300027223 */ /* 0x000fe2000001004e */
[----:B------:R-:W2:Y:S01]  /*ba70*/  MUFU.TANH R14, R14 ;  /* 0x0000000e000e7308 */ /* 0x000ea20000002400 */
[----:B------:R-:W-:-:S07]  /*ba80*/  ISETP.GE.AND P2, PT, R5, R9, PT ;  /* 0x000000090500720c */ /* 0x000fce0003f46270 */
        /* <DEDUP_REMOVED lines=10> */
[----:B------:R-:W-:Y:S01]  /*bb30*/  I2F R25, R24 ;  /* 0x0000001800197306 */ /* 0x000fe20000201400 */
[----:B---3--:R-:W-:Y:S01]  /*bb40*/  FFMA.FTZ R6, R0, R71, R6 ;  /* 0x0000004700067223 */ /* 0x008fe20000010006 */
[----:B------:R-:W-:Y:S01]  /*bb50*/  BAR.SYNC.DEFER_BLOCKING 0x0 ;  /* 0x0000000000007b1d */ /* 0x000fe20000010000 */
[----:B------:R-:W-:-:S03]  /*bb60*/  ISETP.GE.AND P5, PT, R24, R8, PT ;  /* 0x000000081800720c */ /* 0x000fc60003fa6270 */
[----:B------:R-:W-:Y:S02]  /*bb70*/  FSEL R93, R6, -INF , !P0 ;  /* 0xff800000065d7808 */ /* 0x000fe40004000000 */
[----:B------:R-:W2:Y:S01]  /*bb80*/  MUFU.TANH R16, R81 ;  /* 0x0000005100107308 */ /* 0x000ea20000002400 */
[----:B-1----:R-:W-:Y:S01]  /*bb90*/  FFMA.FTZ R5, R0, R3, R79 ;  /* 0x0000000300057223 */ /* 0x002fe2000001004f */
[----:B------:R-:W-:-:S04]  /*bba0*/  ISETP.GE.AND P0, PT, R24, R9, PT ;  /* 0x000000091800720c */ /* 0x000fc80003f06270 */
[----:B------:R-:W-:Y:S02]  /*bbb0*/  FSEL R5, R5, -INF , !P2 ;  /* 0xff80000005057808 */ /* 0x000fe40005000000 */
[----:B------:R-:W1:Y:S08]  /*bbc0*/  MUFU.TANH R82, R82 ;  /* 0x0000005200527308 */ /* 0x000e700000002400 */
[----:B------:R-:W3:Y:S01]  /*bbd0*/  MUFU.TANH R83, R83 ;  /* 0x0000005300537308 */ /* 0x000ee20000002400 */
[----:B--2---:R-:W-:-:S05]  /*bbe0*/  FFMA.FTZ R16, R0, R25, R16 ;  /* 0x0000001900107223 */ /* 0x004fca0000010010 */
[----:B------:R-:W-:Y:S01]  /*bbf0*/  FSEL R130, R16, -INF , !P5 ;  /* 0xff80000010827808 */ /* 0x000fe20006800000 */
[----:B-1----:R-:W-:-:S05]  /*bc00*/  FFMA.FTZ R82, R0, R69, R82 ;  /* 0x0000004500527223 */ /* 0x002fca0000010052 */
[----:B------:R-:W-:Y:S01]  /*bc10*/  FSEL R92, R82, -INF , !P1 ;  /* 0xff800000525c7808 */ /* 0x000fe20004800000 */
[----:B---3--:R-:W-:-:S05]  /*bc20*/  FFMA.FTZ R35, R0, R25, R83 ;  /* 0x0000001900237223 */ /* 0x008fca0000010053 */
        /* <DEDUP_REMOVED lines=62> */
.L_x_5628:
[----:B------:R-:W-:-:S05]  /*c010*/  IMAD.MOV.U32 R25, RZ, RZ, c[0x0][0x198] ;  /* 0x00006600ff197624 */ /* 0x000fca00078e00ff */
[----:B------:R-:W-:-:S04]  /*c020*/  LEA R25, -R25, RZ, 0x6 ;  /* 0x000000ff19197211 */ /* 0x000fc800078e31ff */
[----:B------:R-:W-:Y:S02]  /*c030*/  SHF.R.S32.HI R39, RZ, 0x1f, R25 ;  /* 0x0000001fff277819 */ /* 0x000fe40000011419 */
.L_x_5629:
        /* <DEDUP_REMOVED lines=11> */
[C---:B------:R-:W-:Y:S01]  /*c0f0*/  LEA R124, P5, R25.reuse, R124, 0x1 ;  /* 0x0000007c197c7211 */ /* 0x040fe200078a08ff */
[----:B------:R-:W-:Y:S01]  /*c100*/  IMAD.MOV.U32 R31, RZ, RZ, c[0x0][0x19c] ;  /* 0x00006700ff1f7624 */ /* 0x000fe200078e00ff */
[----:B------:R-:W-:Y:S01]  /*c110*/  @P1 LEA.HI.X R47, R12, c[0x0][0x16c], R3, 0x1, P0 ;  /* 0x00005b000c2f1a11 */ /* 0x000fe200000f0c03 */
[C---:B------:R-:W-:Y:S01]  /*c120*/  @P6 IMAD.SHL.U32 R3, R6.reuse, 0x20, RZ ;  /* 0x0000002006036824 */ /* 0x040fe200078e00ff */
[----:B------:R-:W-:Y:S01]  /*c130*/  LEA.HI.X R123, R25, R123, R39, 0x1, P5 ;  /* 0x0000007b197b7211 */ /* 0x000fe200028f0c27 */
[----:B------:R-:W-:Y:S01]  /*c140*/  @P6 IMAD.MOV.U32 R30, RZ, RZ, R124 ;  /* 0x000000ffff1e6224 */ /* 0x000fe200078e007c */
[----:B------:R-:W-:-:S02]  /*c150*/  LEA R25, P5, R6, R25, 0x5 ;  /* 0x0000001906197211 */ /* 0x000fc400078a28ff */
[C-C-:B------:R-:W-:Y:S02]  /*c160*/  @P6 SHF.L.U64.HI R12, R6.reuse, 0x5, R31.reuse ;  /* 0x00000005060c6819 */ /* 0x140fe4000001021f */
[C---:B------:R-:W-:Y:S02]  /*c170*/  @P6 LEA R38, P0, R3.reuse, R124, 0x1 ;  /* 0x0000007c03266211 */ /* 0x040fe400078008ff */
[----:B------:R-:W-:Y:S02]  /*c180*/  LEA.HI.X R31, R6, R39, R31, 0x5, P5 ;  /* 0x00000027061f7211 */ /* 0x000fe400028f2c1f */
[----:B------:R-:W-:Y:S02]  /*c190*/  @P6 LEA.HI.X R39, R3, R123, R12, 0x1, P0 ;  /* 0x0000007b03276211 */ /* 0x000fe400000f0c0c */
[CC--:B------:R-:W-:Y:S02]  /*c1a0*/  @P2 IADD3 R3, P5, R25.reuse, R128.reuse, RZ ;  /* 0x0000008019032210 */ /* 0x0c0fe40007fbe0ff */
[----:B------:R-:W-:-:S03]  /*c1b0*/  @P1 IADD3 R25, P0, R25, R128, RZ ;  /* 0x0000008019191210 */ /* 0x000fc60007f1e0ff */
[--C-:B------:R-:W-:Y:S01]  /*c1c0*/  @P2 IMAD.X R6, R31, 0x1, R56.reuse, P5 ;  /* 0x000000011f062824 */ /* 0x100fe200028e0638 */
[----:B------:R-:W-:Y:S01]  /*c1d0*/  @P2 LEA R52, P5, R3, c[0x0][0x168], 0x1 ;  /* 0x00005a0003342a11 */ /* 0x000fe200078a08ff */
[----:B------:R-:W-:Y:S01]  /*c1e0*/  @P1 IMAD.X R56, R31, 0x1, R56, P0 ;  /* 0x000000011f381824 */ /* 0x000fe200000e0638 */
[----:B------:R-:W-:Y:S01]  /*c1f0*/  @P1 LEA R24, P0, R25, c[0x0][0x168], 0x1 ;  /* 0x00005a0019181a11 */ /* 0x000fe200078008ff */
[----:B------:R-:W-:Y:S01]  /*c200*/  @P6 IMAD.MOV.U32 R31, RZ, RZ, R123 ;  /* 0x000000ffff1f6224 */ /* 0x000fe200078e007b */
[----:B------:R-:W-:Y:S02]  /*c210*/  @P2 LEA.HI.X R53, R3, c[0x0][0x16c], R6, 0x1, P5 ;  /* 0x00005b0003352a11 */ /* 0x000fe400028f0c06 */
[----:B------:R-:W-:Y:S02]  /*c220*/  @P1 LEA.HI.X R25, R25, c[0x0][0x16c], R56, 0x1, P0 ;  /* 0x00005b0019191a11 */ /* 0x000fe400000f0c38 */
        /* <DEDUP_REMOVED lines=33> */
.L_x_5627:
        /* <DEDUP_REMOVED lines=25> */
[----:B------:R-:W-:Y:S02]  /*c5d0*/  FMNMX.FTZ R12, R110, R3, !PT ;  /* 0x000000036e0c7209 */ /* 0x000fe40007810000 */
        /* <DEDUP_REMOVED lines=8> */
[----:B------:R-:W-:Y:S02]  /*c660*/  MOV R129, R90 ;  /* 0x0000005a00817202 */ /* 0x000fe40000000f00 */
[----:B------:R-:W-:Y:S01]  /*c670*/  FMNMX.FTZ R6, R92, R25, !PT ;  /* 0x000000195c067209 */ /* 0x000fe20007810000 */
[----:B------:R-:W1:Y:S02]  /*c680*/  SHFL.BFLY PT, R12, R31, 0x2, 0x1f ;  /* 0x0c401f001f0c7f89 */ /* 0x000e6400000e0000 */
[----:B-1----:R-:W-:-:S02]  /*c690*/  FMNMX.FTZ R12, R31, R12, !PT ;  /* 0x0000000c1f0c7209 */ /* 0x002fc40007810000 */
        /* <DEDUP_REMOVED lines=18> */
[----:B------:R-:W2:Y:S01]  /*c7c0*/  MUFU.EX2 R98, R98 ;  /* 0x0000006200627308 */ /* 0x000ea20000000800 */
[----:B------:R-:W3:Y:S01]  /*c7d0*/  LDSM.16.MT88.4 R40, [R114+0x8000] ;  /* 0x008000007228783b */ /* 0x000ee20000004200 */
[--C-:B------:R-:W-:Y:S01]  /*c7e0*/  FFMA.FTZ R107, R107, c[0x0][0x23c], -R128.reuse ;  /* 0x00008f006b6b7a23 */ /* 0x100fe20000010880 */
[----:B-1----:R-:W-:Y:S01]  /*c7f0*/  FMNMX.FTZ R2, R6, R25, !PT ;  /* 0x0000001906027209 */ /* 0x002fe20007810000 */
[--C-:B------:R-:W-:Y:S02]  /*c800*/  FFMA.FTZ R106, R139, c[0x0][0x23c], -R128.reuse ;  /* 0x00008f008b6a7a23 */ /* 0x100fe40000010880 */
[--C-:B------:R-:W-:Y:S01]  /*c810*/  FFMA.FTZ R105, R105, c[0x0][0x23c], -R128.reuse ;  /* 0x00008f0069697a23 */ /* 0x100fe20000010880 */
[C---:B------:R-:W-:Y:S01]  /*c820*/  FSETP.NEU.FTZ.AND P0, PT, R2.reuse, -INF , PT ;  /* 0xff8000000200780b */ /* 0x040fe20003f1d000 */
[----:B------:R-:W-:Y:S01]  /*c830*/  FMUL.FTZ R96, R2, c[0x0][0x23c] ;  /* 0x00008f0002607a20 */ /* 0x000fe20000410000 */
[----:B------:R-:W-:Y:S01]  /*c840*/  MUFU.EX2 R97, R97 ;  /* 0x0000006100617308 */ /* 0x000fe20000000800 */
[----:B------:R-:W-:-:S02]  /*c850*/  FFMA.FTZ R102, R137, c[0x0][0x23c], -R128 ;  /* 0x00008f0089667a23 */ /* 0x000fc40000010880 */
[--C-:B------:R-:W-:Y:S01]  /*c860*/  FFMA.FTZ R109, R109, c[0x0][0x23c], -R128.reuse ;  /* 0x00008f006d6d7a23 */ /* 0x100fe20000010880 */
[----:B------:R-:W-:Y:S01]  /*c870*/  FSEL R96, R96, RZ, P0 ;  /* 0x000000ff60607208 */ /* 0x000fe20000000000 */
[----:B------:R-:W-:Y:S01]  /*c880*/  FFMA.FTZ R110, R110, c[0x0][0x23c], -R128 ;  /* 0x00008f006e6e7a23 */ /* 0x000fe20000010880 */
[----:B--2---:R-:W-:Y:S02]  /*c890*/  F2FP.BF16.PACK_AB R48, R98, R99 ;  /* 0x000000636230723e */ /* 0x004fe400000010ff */
[----:B------:R-:W1:Y:S01]  /*c8a0*/  MUFU.EX2 R32, R32 ;  /* 0x0000002000207308 */ /* 0x000e620000000800 */
[--C-:B------:R-:W-:Y:S02]  /*c8b0*/  FFMA.FTZ R95, R5, c[0x0][0x23c], -R96.reuse ;  /* 0x00008f00055f7a23 */ /* 0x100fe40000010860 */
[--C-:B------:R-:W-:Y:S02]  /*c8c0*/  FFMA.FTZ R100, R7, c[0x0][0x23c], -R96.reuse ;  /* 0x00008f0007647a23 */ /* 0x100fe40000010860 */
[----:B------:R-:W-:-:S02]  /*c8d0*/  FFMA.FTZ R34, R13, c[0x0][0x23c], -R96 ;  /* 0x00008f000d227a23 */ /* 0x000fc40000010860 */
[--C-:B------:R-:W-:Y:S01]  /*c8e0*/  FFMA.FTZ R33, R17, c[0x0][0x23c], -R96.reuse ;  /* 0x00008f0011217a23 */ /* 0x100fe20000010860 */
[----:B------:R-:W-:Y:S01]  /*c8f0*/  MUFU.EX2 R95, R95 ;  /* 0x0000005f005f7308 */ /* 0x000fe20000000800 */
[--C-:B------:R-:W-:Y:S02]  /*c900*/  FFMA.FTZ R25, R15, c[0x0][0x23c], -R96.reuse ;  /* 0x00008f000f197a23 */ /* 0x100fe40000010860 */
[----:B------:R-:W2:Y:S01]  /*c910*/  LDSM.16.MT88.4 R12, [R112+0x6400] ;  /* 0x00640000700c783b */ /* 0x000ea20000004200 */
[--C-:B------:R-:W-:Y:S02]  /*c920*/  FFMA.FTZ R30, R23, c[0x0][0x23c], -R96.reuse ;  /* 0x00008f00171e7a23 */ /* 0x100fe40000010860 */
[--C-:B------:R-:W-:Y:S01]  /*c930*/  FFMA.FTZ R29, R19, c[0x0][0x23c], -R96.reuse ;  /* 0x00008f00131d7a23 */ /* 0x100fe20000010860 */
[----:B------:R-:W-:Y:S01]  /*c940*/  LDSM.16.MT88.4 R20, [R114+0x7400] ;  /* 0x007400007214783b */ /* 0x000fe20000004200 */
[----:B------:R-:W4:Y:S01]  /*c950*/  MUFU.EX2 R100, R100 ;  /* 0x0000006400647308 */ /* 0x000f220000000800 */
[----:B-1----:R-:W-:Y:S01]  /*c960*/  F2FP.BF16.PACK_AB R50, R32, R97 ;  /* 0x000000612032723e */ /* 0x002fe200000010ff */
[--C-:B------:R-:W-:Y:S01]  /*c970*/  FFMA.FTZ R28, R37, c[0x0][0x23c], -R96.reuse ;  /* 0x00008f00251c7a23 */ /* 0x100fe20000010860 */
[----:B------:R-:W1:Y:S01]  /*c980*/  LDSM.16.MT88.4 R16, [R114+0x6400] ;  /* 0x006400007210783b */ /* 0x000e620000004200 */
[----:B------:R-:W-:-:S02]  /*c990*/  FFMA.FTZ R108, R133, c[0x0][0x23c], -R96 ;  /* 0x00008f00856c7a23 */ /* 0x000fc40000010860 */
[--C-:B------:R-:W-:Y:S02]  /*c9a0*/  FFMA.FTZ R103, R103, c[0x0][0x23c], -R96.reuse ;  /* 0x00008f0067677a23 */ /* 0x100fe40000010860 */
[----:B------:R-:W-:Y:S01]  /*c9b0*/  MUFU.EX2 R34, R34 ;  /* 0x0000002200227308 */ /* 0x000fe20000000800 */
[--C-:B------:R-:W-:Y:S02]  /*c9c0*/  FFMA.FTZ R104, R111, c[0x0][0x23c], -R96.reuse ;  /* 0x00008f006f687a23 */ /* 0x100fe40000010860 */
[----:B------:R-:W-:Y:S02]  /*c9d0*/  FFMA.FTZ R101, R101, c[0x0][0x23c], -R96 ;  /* 0x00008f0065657a23 */ /* 0x000fe40000010860 */
[--C-:B------:R-:W-:Y:S02]  /*c9e0*/  FFMA.FTZ R131, R131, c[0x0][0x23c], -R128.reuse ;  /* 0x00008f0083837a23 */ /* 0x100fe40000010880 */
[----:B------:R-:W-:Y:S01]  /*c9f0*/  FFMA.FTZ R128, R130, c[0x0][0x23c], -R128 ;  /* 0x00008f0082807a23 */ /* 0x000fe20000010880 */
[----:B------:R-:W5:Y:S01]  /*ca00*/  MUFU.EX2 R33, R33 ;  /* 0x0000002100217308 */ /* 0x000f620000000800 */
[----:B----4-:R-:W-:Y:S01]  /*ca10*/  F2FP.BF16.PACK_AB R49, R100, R95 ;  /* 0x0000005f6431723e */ /* 0x010fe200000010ff */
        /* <DEDUP_REMOVED lines=8> */
[----:B-----5:R-:W-:Y:S01]  /*caa0*/  F2FP.BF16.PACK_AB R51, R33, R34 ;  /* 0x000000222133723e */ /* 0x020fe200000010ff */
[----:B------:R-:W4:Y:S01]  /*cab0*/  MUFU.EX2 R26, R26 ;  /* 0x0000001a001a7308 */ /* 0x000f220000000800 */
[----:B------:R-:W-:-:S02]  /*cac0*/  FADD.FTZ R34, R34, R95 ;  /* 0x0000005f22227221 */ /* 0x000fc40000010000 */
[----:B------:R-:W-:Y:S02]  /*cad0*/  FADD.FTZ R32, R32, R97 ;  /* 0x0000006120207221 */ /* 0x000fe40000010000 */
        /* <DEDUP_REMOVED lines=10> */
[----:B------:R-:W-:Y:S02]  /*cb80*/  HMMA.16816.F32.BF16 R52, R48, R54, RZ ;  /* 0x000000363034723c */ /* 0x000fe400000418ff */
[----:B------:R-:W4:Y:S01]  /*cb90*/  MUFU.EX2 R29, R29 ;  /* 0x0000001d001d7308 */ /* 0x000f220000000800 */
[----:B-----5:R-:W-:Y:S01]  /*cba0*/  F2FP.BF16.PACK_AB R6, R24, R27 ;  /* 0x0000001b1806723e */ /* 0x020fe200000010ff */
[----:B------:R-:W-:-:S04]  /*cbb0*/  FADD.FTZ R27, R27, R26 ;  /* 0x0000001a1b1b7221 */ /* 0x000fc80000010000 */
[C---:B------:R-:W-:Y:S01]  /*cbc0*/  HMMA.16816.F32.BF16 R80, R48.reuse, R76, RZ ;  /* 0x0000004c3050723c */ /* 0x040fe200000418ff */
[----:B------:R-:W-:Y:S01]  /*cbd0*/  FADD.FTZ R24, R24, R27 ;  /* 0x0000001b18187221 */ /* 0x000fe20000010000 */
[----:B------:R-:W-:Y:S06]  /*cbe0*/  MUFU.EX2 R28, R28 ;  /* 0x0000001c001c7308 */ /* 0x000fec0000000800 */
[----:B------:R-:W-:Y:S02]  /*cbf0*/  HMMA.16816.F32.BF16 R64, R48, R60, RZ ;  /* 0x0000003c3040723c */ /* 0x000fe400000418ff */
[----:B------:R-:W5:Y:S01]  /*cc00*/  MUFU.EX2 R25, R25 ;  /* 0x0000001900197308 */ /* 0x000f620000000800 */
[----:B----4-:R-:W-:Y:S01]  /*cc10*/  F2FP.BF16.PACK_AB R5, R29, R30 ;  /* 0x0000001e1d05723e */ /* 0x010fe200000010ff */
[----:B------:R-:W-:-:S04]  /*cc20*/  FADD.FTZ R30, R30, R33 ;  /* 0x000000211e1e7221 */ /* 0x000fc80000010000 */
[C---:B---3--:R-:W-:Y:S01]  /*cc30*/  HMMA.16816.F32.BF16 R36, R48.reuse, R40, RZ ;  /* 0x000000283024723c */ /* 0x048fe200000418ff */
[----:B------:R-:W-:Y:S01]  /*cc40*/  FADD.FTZ R29, R29, R30 ;  /* 0x0000001e1d1d7221 */ /* 0x000fe20000010000 */
[----:B------:R-:W-:Y:S06]  /*cc50*/  MUFU.EX2 R107, R107 ;  /* 0x0000006b006b7308 */ /* 0x000fec0000000800 */
[----:B------:R-:W-:Y:S01]  /*cc60*/  HMMA.16816.F32.BF16 R76, R48, R78, RZ ;  /* 0x0000004e304c723c */ /* 0x000fe200000418ff */
[----:B-----5:R-:W-:Y:S01]  /*cc70*/  F2FP.BF16.PACK_AB R7, R25, R28 ;  /* 0x0000001c1907723e */ /* 0x020fe200000010ff */
[----:B------:R-:W3:Y:S01]  /*cc80*/  MUFU.EX2 R106, R106 ;  /* 0x0000006a006a7308 */ /* 0x000ee20000000800 */
        /* <DEDUP_REMOVED lines=9> */
[----:B------:R-:W-:Y:S02]  /*cd20*/  HMMA.16816.F32.BF16 R40, R48, R42, RZ ;  /* 0x0000002a3028723c */ /* 0x000fe400000418ff */
[----:B------:R-:W4:Y:S06]  /*cd30*/  MUFU.EX2 R103, R103 ;  /* 0x0000006700677308 */ /* 0x000f2c0000000800 */
[C---:B-1----:R-:W-:Y:S02]  /*cd40*/  HMMA.16816.F32.BF16 R80, R4.reuse, R16, R80 ;  /* 0x000000100450723c */ /* 0x042fe40000041850 */
[----:B------:R-:W-:Y:S06]  /*cd50*/  MUFU.EX2 R104, R104 ;  /* 0x0000006800687308 */ /* 0x000fec0000000800 */
[C---:B------:R-:W-:Y:S01]  /*cd60*/  HMMA.16816.F32.BF16 R76, R4.reuse, R18, R76 ;  /* 0x00000012044c723c */ /* 0x040fe2000004184c */
[----:B------:R-:W1:Y:S01]  /*cd70*/  LDSM.16.MT88.4 R16, [R114+0x8400] ;  /* 0x008400007210783b */ /* 0x000e620000004200 */
        /* <DEDUP_REMOVED lines=11> */
[C---:B-1----:R-:W-:Y:S02]  /*ce30*/  HMMA.16816.F32.BF16 R36, R4.reuse, R16, R36 ;  /* 0x000000100424723c */ /* 0x042fe40000041824 */
[----:B------:R-:W-:Y:S06]  /*ce40*/  MUFU.EX2 R94, R94 ;  /* 0x0000005e005e7308 */ /* 0x000fec0000000800 */
[----:B------:R-:W-:Y:S01]  /*ce50*/  HMMA.16816.F32.BF16 R40, R4, R18, R40 ;  /* 0x000000120428723c */ /* 0x000fe20000041828 */
[----:B------:R-:W-:Y:S01]  /*ce60*/  LDSM.16.MT88.4 R16, [R112+0x6c00] ;  /* 0x006c00007010783b */ /* 0x000fe20000004200 */
[----:B------:R-:W1:Y:S08]  /*ce70*/  MUFU.EX2 R93, R93 ;  /* 0x0000005d005d7308 */ /* 0x000e700000000800 */
        /* <DEDUP_REMOVED lines=9> */
[----:B---3--:R-:W-:Y:S01]  /*cf10*/  F2FP.BF16.PACK_AB R4, R106, R107 ;  /* 0x0000006b6a04723e */ /* 0x008fe200000010ff */
        /* <DEDUP_REMOVED lines=31> */
[C---:B-1----:R-:W-:Y:S01]  /*d110*/  F2FP.BF16.PACK_AB R5, R93.reuse, R94 ;  /* 0x0000005e5d05723e */ /* 0x042fe200000010ff */
        /* <DEDUP_REMOVED lines=88> */
.L_x_5631:
[----:B------:R-:W-:-:S05]  /*d6a0*/  IMAD.MOV.U32 R13, RZ, RZ, c[0x0][0x1a0] ;  /* 0x00006800ff0d7624 */ /* 0x000fca00078e00ff */
[----:B------:R-:W-:-:S04]  /*d6b0*/  LEA R13, -R13, RZ, 0x6 ;  /* 0x000000ff0d0d7211 */ /* 0x000fc800078e31ff */
[----:B------:R-:W-:Y:S02]  /*d6c0*/  SHF.R.S32.HI R5, RZ, 0x1f, R13 ;  /* 0x0000001fff057819 */ /* 0x000fe4000001140d */
.L_x_5632:
        /* <DEDUP_REMOVED lines=37> */
[----:B------:R-:W-:Y:S01]  /*d920*/  IMAD R86, R129, 0x40, R126 ;  /* 0x0000004081567824 */ /* 0x000fe200078e027e */
[----:B------:R-:W-:Y:S02]  /*d930*/  ISETP.GE.AND P0, PT, R87, 0x3, PT ;  /* 0x000000035700780c */ /* 0x000fe40003f06270 */
        /* <DEDUP_REMOVED lines=101> */
[----:B------:R-:W-:Y:S02]  /*df90*/  FMUL.FTZ R32, R32, c[0x0][0x2ec] ;  /* 0x0000bb0020207a20 */ /* 0x000fe40000410000 */
[----:B------:R-:W-:Y:S02]  /*dfa0*/  FMUL.FTZ R33, R33, c[0x0][0x2ec] ;  /* 0x0000bb0021217a20 */ /* 0x000fe40000410000 */
[----:B------:R-:W-:Y:S01]  /*dfb0*/  MUFU.TANH R133, R32 ;  /* 0x0000002000857308 */ /* 0x000fe20000002400 */
[----:B------:R-:W-:Y:S02]  /*dfc0*/  FMUL.FTZ R34, R34, c[0x0][0x2ec] ;  /* 0x0000bb0022227a20 */ /* 0x000fe40000410000 */
[----:B------:R-:W-:Y:S02]  /*dfd0*/  FMUL.FTZ R35, R35, c[0x0][0x2ec] ;  /* 0x0000bb0023237a20 */ /* 0x000fe40000410000 */
[----:B------:R-:W-:Y:S02]  /*dfe0*/  FMUL.FTZ R29, R29, c[0x0][0x2ec] ;  /* 0x0000bb001d1d7a20 */ /* 0x000fe40000410000 */
[----:B------:R-:W-:Y:S01]  /*dff0*/  FMUL.FTZ R28, R28, c[0x0][0x2ec] ;  /* 0x0000bb001c1c7a20 */ /* 0x000fe20000410000 */
[----:B------:R-:W-:Y:S01]  /*e000*/  MUFU.TANH R105, R33 ;  /* 0x0000002100697308 */ /* 0x000fe20000002400 */
[----:B------:R-:W-:-:S02]  /*e010*/  FMUL.FTZ R30, R30, c[0x0][0x2ec] ;  /* 0x0000bb001e1e7a20 */ /* 0x000fc40000410000 */
[----:B------:R-:W-:Y:S01]  /*e020*/  FMUL.FTZ R31, R31, c[0x0][0x2ec] ;  /* 0x0000bb001f1f7a20 */ /* 0x000fe20000410000 */
[C---:B-1----:R-:W-:Y:S01]  /*e030*/  HMMA.16816.F32.BF16 R16, R100.reuse, R98, R16 ;  /* 0x000000626410723c */ /* 0x042fe20000041810 */
[----:B------:R-:W-:Y:S02]  /*e040*/  FMUL.FTZ R25, R25, c[0x0][0x2ec] ;  /* 0x0000bb0019197a20 */ /* 0x000fe40000410000 */
[----:B------:R-:W-:Y:S01]  /*e050*/  FMUL.FTZ R27, R27, c[0x0][0x2ec] ;  /* 0x0000bb001b1b7a20 */ /* 0x000fe20000410000 */
[----:B------:R-:W-:Y:S01]  /*e060*/  MUFU.TANH R149, R34 ;  /* 0x0000002200957308 */ /* 0x000fe20000002400 */
[----:B------:R-:W-:Y:S02]  /*e070*/  FMUL.FTZ R24, R24, c[0x0][0x2ec] ;  /* 0x0000bb0018187a20 */ /* 0x000fe40000410000 */
[----:B------:R-:W-:Y:S01]  /*e080*/  FMUL.FTZ R26, R26, c[0x0][0x2ec] ;  /* 0x0000bb001a1a7a20 */ /* 0x000fe20000410000 */
[C---:B------:R-:W-:Y:S04]  /*e090*/  HMMA.16816.F32.BF16 R20, R100.reuse, R96, R20 ;  /* 0x000000606414723c */ /* 0x040fe80000041814 */
[----:B------:R-:W-:Y:S04]  /*e0a0*/  MUFU.TANH R97, R25 ;  /* 0x0000001900617308 */ /* 0x000fe80000002400 */
[C---:B--2---:R-:W-:Y:S04]  /*e0b0*/  HMMA.16816.F32.BF16 R12, R100.reuse, R92, R12 ;  /* 0x0000005c640c723c */ /* 0x044fe8000004180c */
[----:B------:R-:W-:Y:S03]  /*e0c0*/  MUFU.TANH R111, R28 ;  /* 0x0000001c006f7308 */ /* 0x000fe60000002400 */
[----:B------:R-:W-:Y:S01]  /*e0d0*/  FMUL.FTZ R93, R88, c[0x0][0x2ec] ;  /* 0x0000bb00585d7a20 */ /* 0x000fe20000410000 */
[----:B------:R-:W-:Y:S01]  /*e0e0*/  IADD3 R92, R86, 0x1, RZ ;  /* 0x00000001565c7810 */ /* 0x000fe20007ffe0ff */
[----:B------:R-:W-:Y:S01]  /*e0f0*/  FMUL.FTZ R88, R89, c[0x0][0x2ec] ;  /* 0x0000bb0059587a20 */ /* 0x000fe20000410000 */
[----:B------:R-:W-:Y:S01]  /*e100*/  HMMA.16816.F32.BF16 R4, R100, R94, R4 ;  /* 0x0000005e6404723c */ /* 0x000fe20000041804 */
[----:B------:R-:W-:Y:S01]  /*e110*/  FMUL.FTZ R89, R90, c[0x0][0x2ec] ;  /* 0x0000bb005a597a20 */ /* 0x000fe20000410000 */
[----:B------:R-:W-:Y:S01]  /*e120*/  I2F R95, R92 ;  /* 0x0000005c005f7306 */ /* 0x000fe20000201400 */
[----:B------:R-:W-:Y:S01]  /*e130*/  FMUL.FTZ R90, R91, c[0x0][0x2ec] ;  /* 0x0000bb005b5a7a20 */ /* 0x000fe20000410000 */
[----:B------:R-:W-:Y:S01]  /*e140*/  ISETP.GE.AND P5, PT, R92, R8, PT ;  /* 0x000000085c00720c */ /* 0x000fe20003fa6270 */
[----:B------:R-:W-:Y:S01]  /*e150*/  FMUL.FTZ R16, R16, c[0x0][0x2ec] ;  /* 0x0000bb0010107a20 */ /* 0x000fe20000410000 */
[----:B------:R-:W-:Y:S01]  /*e160*/  ISETP.GE.AND P1, PT, R92, R9, PT ;  /* 0x000000095c00720c */ /* 0x000fe20003f26270 */
[----:B------:R-:W-:-:S02]  /*e170*/  FMUL.FTZ R20, R20, c[0x0][0x2ec] ;  /* 0x0000bb0014147a20 */ /* 0x000fc40000410000 */
[----:B------:R-:W-:Y:S01]  /*e180*/  FMUL.FTZ R23, R23, c[0x0][0x2ec] ;  /* 0x0000bb0017177a20 */ /* 0x000fe20000410000 */
[----:B------:R-:W1:Y:S01]  /*e190*/  MUFU.TANH R88, R88 ;  /* 0x0000005800587308 */ /* 0x000e620000002400 */
[----:B------:R-:W-:Y:S02]  /*e1a0*/  FMUL.FTZ R19, R19, c[0x0][0x2ec] ;  /* 0x0000bb0013137a20 */ /* 0x000fe40000410000 */
[----:B------:R-:W-:Y:S02]  /*e1b0*/  FMUL.FTZ R18, R18, c[0x0][0x2ec] ;  /* 0x0000bb0012127a20 */ /* 0x000fe40000410000 */
[----:B------:R-:W-:Y:S01]  /*e1c0*/  FMUL.FTZ R107, R12, c[0x0][0x2ec] ;  /* 0x0000bb000c6b7a20 */ /* 0x000fe20000410000 */
[----:B------:R-:W-:Y:S01]  /*e1d0*/  IADD3 R12, R86, 0x8, RZ ;  /* 0x00000008560c7810 */ /* 0x000fe20007ffe0ff */
[----:B------:R-:W-:Y:S01]  /*e1e0*/  FMUL.FTZ R21, R21, c[0x0][0x2ec] ;  /* 0x0000bb0015157a20 */ /* 0x000fe20000410000 */
[----:B------:R-:W-:Y:S01]  /*e1f0*/  MUFU.TANH R109, R16 ;  /* 0x00000010006d7308 */ /* 0x000fe20000002400 */
[----:B------:R-:W-:Y:S01]  /*e200*/  FMUL.FTZ R17, R17, c[0x0][0x2ec] ;  /* 0x0000bb0011117a20 */ /* 0x000fe20000410000 */
[----:B------:R-:W-:Y:S01]  /*e210*/  ISETP.GE.AND P2, PT, R12, R8, PT ;  /* 0x000000080c00720c */ /* 0x000fe20003f46270 */
[----:B------:R-:W-:Y:S01]  /*e220*/  FMUL.FTZ R14, R14, c[0x0][0x2ec] ;  /* 0x0000bb000e0e7a20 */ /* 0x000fe20000410000 */
[----:B------:R-:W-:Y:S01]  /*e230*/  ISETP.GE.AND P6, PT, R12, R9, PT ;  /* 0x000000090c00720c */ /* 0x000fe20003fc6270 */
[----:B------:R-:W-:-:S02]  /*e240*/  FMUL.FTZ R22, R22, c[0x0][0x2ec] ;  /* 0x0000bb0016167a20 */ /* 0x000fc40000410000 */
[----:B------:R-:W-:Y:S01]  /*e250*/  FMUL.FTZ R15, R15, c[0x0][0x2ec] ;  /* 0x0000bb000f0f7a20 */ /* 0x000fe20000410000 */
[----:B------:R-:W-:Y:S01]  /*e260*/  MUFU.TANH R90, R90 ;  /* 0x0000005a005a7308 */ /* 0x000fe20000002400 */
[----:B-1----:R-:W-:Y:S02]  /*e270*/  FFMA.FTZ R25, R0, R95, R88 ;  /* 0x0000005f00197223 */ /* 0x002fe40000010058 */
[----:B------:R-:W-:Y:S02]  /*e280*/  FMUL.FTZ R6, R6, c[0x0][0x2ec] ;  /* 0x0000bb0006067a20 */ /* 0x000fe40000410000 */
[----:B------:R-:W-:Y:S01]  /*e290*/  FMUL.FTZ R5, R5, c[0x0][0x2ec] ;  /* 0x0000bb0005057a20 */ /* 0x000fe20000410000 */
[----:B------:R-:W-:Y:S01]  /*e2a0*/  FSEL R25, R25, -INF , !P5 ;  /* 0xff80000019197808 */ /* 0x000fe20006800000 */
[----:B------:R-:W-:Y:S01]  /*e2b0*/  FMUL.FTZ R7, R7, c[0x0][0x2ec] ;  /* 0x0000bb0007077a20 */ /* 0x000fe20000410000 */
[----:B------:R1:W2:Y:S08]  /*e2c0*/  I2F R16, R12 ;  /* 0x0000000c00107306 */ /* 0x0002b00000201400 */
[----:B------:R3:W-:Y:S08]  /*e2d0*/  MUFU.TANH R137, R20 ;  /* 0x0000001400897308 */ /* 0x0007f00000002400 */
[----:B------:R-:W-:Y:S01]  /*e2e0*/  MUFU.TANH R101, R29 ;  /* 0x0000001d00657308 */ /* 0x000fe20000002400 */
[----:B-1----:R-:W-:-:S02]  /*e2f0*/  IADD3 R12, R86, 0x10, RZ ;  /* 0x00000010560c7810 */ /* 0x002fc40007ffe0ff */
[----:B---3--:R-:W-:-:S05]  /*e300*/  IADD3 R20, R86, 0x9, RZ ;  /* 0x0000000956147810 */ /* 0x008fca0007ffe0ff */
[----:B------:R1:W-:Y:S01]  /*e310*/  MUFU.TANH R91, R27 ;  /* 0x0000001b005b7308 */ /* 0x0003e20000002400 */
[C---:B------:R-:W-:Y:S02]  /*e320*/  ISETP.GE.AND P4, PT, R20.reuse, R8, PT ;  /* 0x000000081400720c */ /* 0x040fe40003f86270 */
[----:B------:R-:W-:-:S05]  /*e330*/  ISETP.GE.AND P5, PT, R20, R9, PT ;  /* 0x000000091400720c */ /* 0x000fca0003fa6270 */
[----:B------:R2:W-:Y:S08]  /*e340*/  MUFU.TANH R33, R23 ;  /* 0x0000001700217308 */ /* 0x0005f00000002400 */
[----:B------:R3:W-:Y:S01]  /*e350*/  MUFU.TANH R29, R19 ;  /* 0x00000013001d7308 */ /* 0x0007e20000002400 */
[----:B-1----:R-:W-:-:S07]  /*e360*/  FMUL.FTZ R27, R13, c[0x0][0x2ec] ;  /* 0x0000bb000d1b7a20 */ /* 0x002fce0000410000 */
[----:B------:R1:W-:Y:S01]  /*e370*/  I2F R13, R20 ;  /* 0x00000014000d7306 */ /* 0x0003e20000201400 */
[----:B--2---:R-:W-:-:S05]  /*e380*/  FFMA.FTZ R23, R0, R16, R133 ;  /* 0x0000001000177223 */ /* 0x004fca0000010085 */
[----:B------:R-:W-:Y:S01]  /*e390*/  FSEL R23, R23, -INF , !P2 ;  /* 0xff80000017177808 */ /* 0x000fe20005000000 */
[----:B---3--:R-:W-:Y:S01]  /*e3a0*/  FFMA.FTZ R19, R0, R95, R90 ;  /* 0x0000005f00137223 */ /* 0x008fe2000001005a */
[----:B------:R-:W-:Y:S01]  /*e3b0*/  MUFU.TANH R143, R18 ;  /* 0x00000012008f7308 */ /* 0x000fe20000002400 */
[----:B------:R-:W-:Y:S01]  /*e3c0*/  ISETP.GE.AND P2, PT, R12, R9, PT ;  /* 0x000000090c00720c */ /* 0x000fe20003f46270 */
[----:B------:R-:W-:Y:S02]  /*e3d0*/  FMUL.FTZ R95, R4, c[0x0][0x2ec] ;  /* 0x0000bb00045f7a20 */ /* 0x000fe40000410000 */
[----:B------:R-:W-:Y:S02]  /*e3e0*/  FSEL R19, R19, -INF , !P1 ;  /* 0xff80000013137808 */ /* 0x000fe40004800000 */
[----:B------:R-:W-:Y:S02]  /*e3f0*/  ISETP.GE.AND P1, PT, R12, R8, PT ;  /* 0x000000080c00720c */ /* 0x000fe40003f26270 */
[----:B-1----:R-:W-:Y:S01]  /*e400*/  IADD3 R20, R86, 0x11, RZ ;  /* 0x0000001156147810 */ /* 0x002fe20007ffe0ff */
[----:B------:R-:W-:Y:S08]  /*e410*/  MUFU.TANH R103, R35 ;  /* 0x0000002300677308 */ /* 0x000ff00000002400 */
[----:B------:R-:W1:Y:S08]  /*e420*/  I2F R18, R12 ;  /* 0x0000000c00127306 */ /* 0x000e700000201400 */
[----:B------:R-:W2:Y:S08]  /*e430*/  MUFU.TANH R147, R30 ;  /* 0x0000001e00937308 */ /* 0x000eb00000002400 */
[----:B------:R-:W3:Y:S01]  /*e440*/  I2F R12, R20 ;  /* 0x00000014000c7306 */ /* 0x000ee20000201400 */
[----:B-1----:R-:W-:-:S05]  /*e450*/  FFMA.FTZ R133, R0, R18, R111 ;  /* 0x0000001200857223 */ /* 0x002fca000001006f */
[----:B------:R-:W-:Y:S02]  /*e460*/  FSEL R133, R133, -INF , !P1 ;  /* 0xff80000085857808 */ /* 0x000fe40004800000 */
[----:B------:R-:W1:Y:S01]  /*e470*/  MUFU.TANH R99, R31 ;  /* 0x0000001f00637308 */ /* 0x000e620000002400 */
[----:B--2---:R-:W-:Y:S01]  /*e480*/  FFMA.FTZ R111, R0, R18, R147 ;  /* 0x00000012006f7223 */ /* 0x004fe20000010093 */
[----:B------:R-:W-:-:S04]  /*e490*/  IADD3 R18, R86, 0x20, RZ ;  /* 0x0000002056127810 */ /* 0x000fc80007ffe0ff */
[----:B------:R-:W-:Y:S02]  /*e4a0*/  FSEL R111, R111, -INF , !P2 ;  /* 0xff8000006f6f7808 */ /* 0x000fe40005000000 */
[----:B------:R2:W-:Y:S01]  /*e4b0*/  MUFU.TANH R35, R21 ;  /* 0x0000001500237308 */ /* 0x0005e20000002400 */
[----:B---3--:R-:W-:-:S07]  /*e4c0*/  FFMA.FTZ R101, R0, R12, R101 ;  /* 0x0000000c00657223 */ /* 0x008fce0000010065 */
[----:B------:R3:W-:Y:S01]  /*e4d0*/  MUFU.TANH R31, R17 ;  /* 0x00000011001f7308 */ /* 0x0007e20000002400 */
[C---:B-1----:R-:W-:Y:S02]  /*e4e0*/  FFMA.FTZ R99, R0.reuse, R12, R99 ;  /* 0x0000000c00637223 */ /* 0x042fe40000010063 */
[----:B--2---:R-:W-:-:S05]  /*e4f0*/  FFMA.FTZ R21, R0, R13, R105 ;  /* 0x0000000d00157223 */ /* 0x004fca0000010069 */
[----:B------:R1:W-:Y:S01]  /*e500*/  MUFU.TANH R87, R14 ;  /* 0x0000000e00577308 */ /* 0x0003e20000002400 */
[----:B------:R-:W-:Y:S01]  /*e510*/  FFMA.FTZ R13, R0, R13, R103 ;  /* 0x0000000d000d7223 */ /* 0x000fe20000010067 */
[----:B------:R-:W-:Y:S02]  /*e520*/  FSEL R21, R21, -INF , !P4 ;  /* 0xff80000015157808 */ /* 0x000fe40006000000 */
[----:B------:R-:W-:Y:S01]  /*e530*/  ISETP.GE.AND P4, PT, R20, R9, PT ;  /* 0x000000091400720c */ /* 0x000fe20003f86270 */
[----:B---3--:R-:W-:-:S03]  /*e540*/  FFMA.FTZ R17, R0, R16, R149 ;  /* 0x0000001000117223 */ /* 0x008fc60000010095 */
[----:B------:R-:W-:Y:S01]  /*e550*/  MUFU.TANH R139, R24 ;  /* 0x00000018008b7308 */ /* 0x000fe20000002400 */
[----:B------:R-:W-:Y:S02]  /*e560*/  FSEL R13, R13, -INF , !P5 ;  /* 0xff8000000d0d7808 */ /* 0x000fe40006800000 */
[----:B------:R-:W-:Y:S02]  /*e570*/  FSEL R153, R99, -INF , !P4 ;  /* 0xff80000063997808 */ /* 0x000fe40006000000 */
[----:B------:R-:W-:Y:S02]  /*e580*/  FSEL R17, R17, -INF , !P6 ;  /* 0xff80000011117808 */ /* 0x000fe40007000000 */
[----:B------:R-:W-:Y:S01]  /*e590*/  ISETP.GE.AND P6, PT, R20, R8, PT ;  /* 0x000000081400720c */ /* 0x000fe20003fc6270 */
[----:B------:R-:W-:Y:S01]  /*e5a0*/  MUFU.TANH R145, R26 ;  /* 0x0000001a00917308 */ /* 0x000fe20000002400 */
[C---:B-1----:R-:W-:Y:S02]  /*e5b0*/  IADD3 R14, R86.reuse, 0x18, RZ ;  /* 0x00000018560e7810 */ /* 0x042fe40007ffe0ff */
[----:B------:R-:W-:-:S02]  /*e5c0*/  IADD3 R20, R86, 0x19, RZ ;  /* 0x0000001956147810 */ /* 0x000fc40007ffe0ff */
[CC--:B------:R-:W-:Y:S02]  /*e5d0*/  ISETP.GE.AND P5, PT, R14.reuse, R8.reuse, PT ;  /* 0x000000080e00720c */ /* 0x0c0fe40003fa6270 */
[-C--:B------:R-:W-:Y:S01]  /*e5e0*/  ISETP.GE.AND P1, PT, R14, R9.reuse, PT ;  /* 0x000000090e00720c */ /* 0x080fe20003f26270 */
[----:B------:R-:W1:Y:S01]  /*e5f0*/  I2F R16, R14 ;  /* 0x0000000e00107306 */ /* 0x000e620000201400 */
[----:B------:R-:W-:Y:S02]  /*e600*/  FSEL R157, R101, -INF , !P6 ;  /* 0xff800000659d7808 */ /* 0x000fe40007000000 */
[CC--:B------:R-:W-:Y:S02]  /*e610*/  ISETP.GE.AND P2, PT, R20.reuse, R8.reuse, PT ;  /* 0x000000081400720c */ /* 0x0c0fe40003f46270 */
[----:B------:R-:W-:Y:S02]  /*e620*/  ISETP.GE.AND P6, PT, R20, R9, PT ;  /* 0x000000091400720c */ /* 0x000fe40003fc6270 */
[----:B------:R-:W-:Y:S01]  /*e630*/  ISETP.GE.AND P4, PT, R18, R8, PT ;  /* 0x000000081200720c */ /* 0x000fe20003f86270 */
[----:B------:R2:W3:Y:S08]  /*e640*/  I2F R14, R20 ;  /* 0x00000014000e7306 */ /* 0x0004f00000201400 */
[----:B------:R-:W4:Y:S01]  /*e650*/  I2F R12, R18 ;  /* 0x00000012000c7306 */ /* 0x000f220000201400 */
[----:B-1----:R-:W-:-:S02]  /*e660*/  FFMA.FTZ R139, R0, R16, R139 ;  /* 0x00000010008b7223 */ /* 0x002fc4000001008b */
[----:B------:R-:W-:Y:S01]  /*e670*/  FFMA.FTZ R145, R0, R16, R145 ;  /* 0x0000001000917223 */ /* 0x000fe20000010091 */
[C---:B------:R-:W-:Y:S02]  /*e680*/  IADD3 R16, R86.reuse, 0x28, RZ ;  /* 0x0000002856107810 */ /* 0x040fe40007ffe0ff */
[----:B------:R-:W-:Y:S02]  /*e690*/  FSEL R155, R139, -INF , !P5 ;  /* 0xff8000008b9b7808 */ /* 0x000fe40006800000 */
[----:B--2---:R-:W-:Y:S01]  /*e6a0*/  IADD3 R20, R86, 0x21, RZ ;  /* 0x0000002156147810 */ /* 0x004fe20007ffe0ff */
[----:B------:R-:W1:Y:S01]  /*e6b0*/  MUFU.TANH R141, R22 ;  /* 0x00000016008d7308 */ /* 0x000e620000002400 */
[-C--:B---3--:R-:W-:Y:S01]  /*e6c0*/  FFMA.FTZ R97, R0, R14.reuse, R97 ;  /* 0x0000000e00617223 */ /* 0x088fe20000010061 */
[----:B------:R-:W-:Y:S01]  /*e6d0*/  ISETP.GE.AND P5, PT, R18, R9, PT ;  /* 0x000000091200720c */ /* 0x000fe20003fa6270 */
[----:B------:R-:W-:Y:S01]  /*e6e0*/  FFMA.FTZ R91, R0, R14, R91 ;  /* 0x0000000e005b7223 */ /* 0x000fe2000001005b */
[----:B------:R-:W-:-:S02]  /*e6f0*/  FSEL R151, R145, -INF , !P1 ;  /* 0xff80000091977808 */ /* 0x000fc40004800000 */
[----:B------:R-:W-:Y:S01]  /*e700*/  ISETP.GE.AND P1, PT, R20, R8, PT ;  /* 0x000000081400720c */ /* 0x000fe20003f26270 */
[----:B----4-:R-:W-:Y:S01]  /*e710*/  FFMA.FTZ R18, R0, R12, R137 ;  /* 0x0000000c00127223 */ /* 0x010fe20000010089 */
[----:B------:R-:W2:Y:S01]  /*e720*/  I2F R4, R20 ;  /* 0x0000001400047306 */ /* 0x000ea20000201400 */
[----:B------:R-:W-:Y:S02]  /*e730*/  FSEL R101, R91, -INF , !P6 ;  /* 0xff8000005b657808 */ /* 0x000fe40007000000 */
[----:B------:R-:W-:Y:S02]  /*e740*/  ISETP.GE.AND P6, PT, R16, R8, PT ;  /* 0x000000081000720c */ /* 0x000fe40003fc6270 */
[----:B------:R-:W-:Y:S02]  /*e750*/  FSEL R103, R97, -INF , !P2 ;  /* 0xff80000061677808 */ /* 0x000fe40005000000 */
[----:B------:R-:W-:Y:S01]  /*e760*/  ISETP.GE.AND P2, PT, R20, R9, PT ;  /* 0x000000091400720c */ /* 0x000fe20003f46270 */
[----:B------:R-:W3:Y:S01]  /*e770*/  I2F R14, R16 ;  /* 0x00000010000e7306 */ /* 0x000ee20000201400 */
[----:B-1----:R-:W-:Y:S01]  /*e780*/  FFMA.FTZ R137, R0, R12, R141 ;  /* 0x0000000c00897223 */ /* 0x002fe2000001008d */
[----:B------:R-:W-:-:S02]  /*e790*/  FSEL R141, R18, -INF , !P4 ;  /* 0xff800000128d7808 */ /* 0x000fc40006000000 */
[----:B------:R-:W-:Y:S02]  /*e7a0*/  IADD3 R18, R86, 0x29, RZ ;  /* 0x0000002956127810 */ /* 0x000fe40007ffe0ff */
[----:B------:R-:W-:Y:S01]  /*e7b0*/  FSEL R137, R137, -INF , !P5 ;  /* 0xff80000089897808 */ /* 0x000fe20006800000 */
[----:B--2---:R-:W-:Y:S01]  /*e7c0*/  FFMA.FTZ R35, R0, R4, R35 ;  /* 0x0000000400237223 */ /* 0x004fe20000010023 */
[----:B------:R-:W1:Y:S01]  /*e7d0*/  I2F R12, R18 ;  /* 0x00000012000c7306 */ /* 0x000e620000201400 */
[----:B------:R-:W-:Y:S01]  /*e7e0*/  ISETP.GE.AND P5, PT, R18, R8, PT ;  /* 0x000000081200720c */ /* 0x000fe20003fa6270 */
[----:B------:R-:W-:Y:S01]  /*e7f0*/  FFMA.FTZ R145, R0, R4, R33 ;  /* 0x0000000400917223 */ /* 0x000fe20000010021 */
[-C--:B------:R-:W-:Y:S02]  /*e800*/  ISETP.GE.AND P4, PT, R16, R9.reuse, PT ;  /* 0x000000091000720c */ /* 0x080fe40003f86270 */
[----:B------:R-:W-:Y:S02]  /*e810*/  FSEL R139, R35, -INF , !P1 ;  /* 0xff800000238b7808 */ /* 0x000fe40004800000 */
[----:B------:R-:W-:Y:S01]  /*e820*/  ISETP.GE.AND P1, PT, R18, R9, PT ;  /* 0x000000091200720c */ /* 0x000fe20003f26270 */
[CC--:B---3--:R-:W-:Y:S01]  /*e830*/  FFMA.FTZ R109, R0.reuse, R14.reuse, R109 ;  /* 0x0000000e006d7223 */ /* 0x0c8fe2000001006d */
[----:B------:R-:W-:Y:S01]  /*e840*/  MUFU.TANH R27, R27 ;  /* 0x0000001b001b7308 */ /* 0x000fe20000002400 */
[----:B------:R-:W-:Y:S01]  /*e850*/  FFMA.FTZ R143, R0, R14, R143 ;  /* 0x0000000e008f7223 */ /* 0x000fe2000001008f */
[----:B------:R-:W-:-:S02]  /*e860*/  IADD3 R16, R86, 0x30, RZ ;  /* 0x0000003056107810 */ /* 0x000fc40007ffe0ff */
[----:B------:R-:W-:Y:S02]  /*e870*/  FSEL R145, R145, -INF , !P2 ;  /* 0xff80000091917808 */ /* 0x000fe40005000000 */
[----:B------:R-:W-:Y:S01]  /*e880*/  FSEL R149, R109, -INF , !P6 ;  /* 0xff8000006d957808 */ /* 0x000fe20007000000 */
[----:B-1----:R-:W-:Y:S01]  /*e890*/  FFMA.FTZ R31, R0, R12, R31 ;  /* 0x0000000c001f7223 */ /* 0x002fe2000001001f */
[----:B------:R-:W-:Y:S01]  /*e8a0*/  IADD3 R18, R86, 0x31, RZ ;  /* 0x0000003156127810 */ /* 0x000fe20007ffe0ff */
[----:B------:R-:W-:Y:S01]  /*e8b0*/  MUFU.TANH R15, R15 ;  /* 0x0000000f000f7308 */ /* 0x000fe20000002400 */
[----:B------:R-:W-:Y:S01]  /*e8c0*/  ISETP.GE.AND P2, PT, R16, R8, PT ;  /* 0x000000081000720c */ /* 0x000fe20003f46270 */
[----:B------:R-:W-:Y:S01]  /*e8d0*/  FFMA.FTZ R29, R0, R12, R29 ;  /* 0x0000000c001d7223 */ /* 0x000fe2000001001d */
[----:B------:R-:W-:Y:S02]  /*e8e0*/  ISETP.GE.AND P6, PT, R16, R9, PT ;  /* 0x000000091000720c */ /* 0x000fe40003fc6270 */
[----:B------:R-:W-:-:S02]  /*e8f0*/  FSEL R143, R143, -INF , !P4 ;  /* 0xff8000008f8f7808 */ /* 0x000fc40006000000 */
[----:B------:R-:W-:Y:S01]  /*e900*/  FSEL R147, R31, -INF , !P5 ;  /* 0xff8000001f937808 */ /* 0x000fe20006800000 */
[----:B------:R-:W1:Y:S01]  /*e910*/  I2F R14, R18 ;  /* 0x00000012000e7306 */ /* 0x000e620000201400 */
[----:B------:R-:W-:Y:S02]  /*e920*/  FSEL R105, R29, -INF , !P1 ;  /* 0xff8000001d697808 */ /* 0x000fe40004800000 */
[C---:B------:R-:W-:Y:S02]  /*e930*/  ISETP.GE.AND P4, PT, R18.reuse, R8, PT ;  /* 0x000000081200720c */ /* 0x040fe40003f86270 */
[----:B------:R-:W-:-:S03]  /*e940*/  ISETP.GE.AND P5, PT, R18, R9, PT ;  /* 0x000000091200720c */ /* 0x000fc60003fa6270 */
[----:B------:R-:W-:Y:S08]  /*e950*/  MUFU.TANH R107, R107 ;  /* 0x0000006b006b7308 */ /* 0x000ff00000002400 */
[----:B------:R2:W3:Y:S01]  /*e960*/  I2F R4, R16 ;  /* 0x0000001000047306 */ /* 0x0004e20000201400 */
[CC--:B-1----:R-:W-:Y:S02]  /*e970*/  FFMA.FTZ R27, R0.reuse, R14.reuse, R27 ;  /* 0x0000000e001b7223 */ /* 0x0c2fe4000001001b */
[----:B------:R-:W-:Y:S01]  /*e980*/  FFMA.FTZ R15, R0, R14, R15 ;  /* 0x0000000e000f7223 */ /* 0x000fe2000001000f */
[----:B------:R-:W-:-:S04]  /*e990*/  IADD3 R14, R86, 0x39, RZ ;  /* 0x00000039560e7810 */ /* 0x000fc80007ffe0ff */
[----:B------:R-:W-:Y:S01]  /*e9a0*/  MUFU.TANH R33, R6 ;  /* 0x0000000600217308 */ /* 0x000fe20000002400 */
[----:B------:R-:W-:Y:S02]  /*e9b0*/  FSEL R88, R15, -INF , !P5 ;  /* 0xff8000000f587808 */ /* 0x000fe40006800000 */
[----:B------:R-:W-:Y:S02]  /*e9c0*/  ISETP.GE.AND P5, PT, R14, R8, PT ;  /* 0x000000080e00720c */ /* 0x000fe40003fa6270 */
[----:B--2---:R-:W-:-:S03]  /*e9d0*/  IADD3 R16, R86, 0x38, RZ ;  /* 0x0000003856107810 */ /* 0x004fc60007ffe0ff */
[----:B------:R-:W-:Y:S01]  /*e9e0*/  MUFU.TANH R95, R95 ;  /* 0x0000005f005f7308 */ /* 0x000fe20000002400 */
[CC--:B---3--:R-:W-:Y:S01]  /*e9f0*/  FFMA.FTZ R106, R0.reuse, R4.reuse, R107 ;  /* 0x00000004006a7223 */ /* 0x0c8fe2000001006b */
[----:B------:R-:W-:Y:S01]  /*ea00*/  FSEL R107, R27, -INF , !P4 ;  /* 0xff8000001b6b7808 */ /* 0x000fe20006000000 */
[----:B------:R-:W-:Y:S01]  /*ea10*/  FFMA.FTZ R87, R0, R4, R87 ;  /* 0x0000000400577223 */ /* 0x000fe20000010057 */
[-C--:B------:R-:W-:Y:S02]  /*ea20*/  ISETP.GE.AND P1, PT, R16, R8.reuse, PT ;  /* 0x000000081000720c */ /* 0x080fe40003f26270 */
[----:B------:R-:W-:Y:S02]  /*ea30*/  FSEL R106, R106, -INF , !P2 ;  /* 0xff8000006a6a7808 */ /* 0x000fe40005000000 */
[----:B------:R-:W1:Y:S01]  /*ea40*/  I2F R6, R16 ;  /* 0x0000001000067306 */ /* 0x000e620000201400 */
[----:B------:R-:W-:Y:S02]  /*ea50*/  FSEL R97, R87, -INF , !P6 ;  /* 0xff80000057617808 */ /* 0x000fe40007000000 */
[----:B------:R-:W-:-:S02]  /*ea60*/  ISETP.GE.AND P6, PT, R86, R8, PT ;  /* 0x000000085600720c */ /* 0x000fc40003fc6270 */
[-C--:B------:R-:W-:Y:S02]  /*ea70*/  ISETP.GE.AND P2, PT, R16, R9.reuse, PT ;  /* 0x000000091000720c */ /* 0x080fe40003f46270 */
[----:B------:R-:W-:Y:S01]  /*ea80*/  ISETP.GE.AND P4, PT, R86, R9, PT ;  /* 0x000000095600720c */ /* 0x000fe20003f86270 */
[----:B------:R-:W-:Y:S08]  /*ea90*/  MUFU.TANH R93, R93 ;  /* 0x0000005d005d7308 */ /* 0x000ff00000002400 */
[----:B------:R-:W2:Y:S01]  /*eaa0*/  I2F R12, R86 ;  /* 0x00000056000c7306 */ /* 0x000ea20000201400 */
[----:B-1----:R-:W-:-:S02]  /*eab0*/  FFMA.FTZ R95, R0, R6, R95 ;  /* 0x00000006005f7223 */ /* 0x002fc4000001005f */
[----:B------:R-:W-:-:S03]  /*eac0*/  FFMA.FTZ R33, R0, R6, R33 ;  /* 0x0000000600217223 */ /* 0x000fc60000010021 */
[----:B------:R-:W-:Y:S02]  /*ead0*/  FSEL R108, R95, -INF , !P1 ;  /* 0xff8000005f6c7808 */ /* 0x000fe40004800000 */
[----:B------:R-:W1:Y:S01]  /*eae0*/  MUFU.TANH R89, R89 ;  /* 0x0000005900597308 */ /* 0x000e620000002400 */
[----:B------:R-:W-:Y:S01]  /*eaf0*/  BAR.SYNC.DEFER_BLOCKING 0x0 ;  /* 0x0000000000007b1d */ /* 0x000fe20000010000 */
[----:B------:R-:W-:Y:S02]  /*eb00*/  ISETP.GE.AND P1, PT, R14, R9, PT ;  /* 0x000000090e00720c */ /* 0x000fe40003f26270 */
[----:B------:R-:W-:-:S04]  /*eb10*/  FSEL R95, R33, -INF , !P2 ;  /* 0xff800000215f7808 */ /* 0x000fc80005000000 */
[----:B------:R-:W-:Y:S01]  /*eb20*/  MUFU.TANH R5, R5 ;  /* 0x0000000500057308 */ /* 0x000fe20000002400 */
[----:B--2---:R-:W-:-:S07]  /*eb30*/  FFMA.FTZ R93, R0, R12, R93 ;  /* 0x0000000c005d7223 */ /* 0x004fce000001005d */
[----:B------:R-:W-:Y:S01]  /*eb40*/  MUFU.TANH R7, R7 ;  /* 0x0000000700077308 */ /* 0x000fe20000002400 */
[----:B-1----:R-:W-:-:S07]  /*eb50*/  FFMA.FTZ R89, R0, R12, R89 ;  /* 0x0000000c00597223 */ /* 0x002fce0000010059 */
[----:B------:R-:W1:Y:S02]  /*eb60*/  I2F R4, R14 ;  /* 0x0000000e00047306 */ /* 0x000e640000201400 */
[CC--:B-1----:R-:W-:Y:S01]  /*eb70*/  FFMA.FTZ R109, R0.reuse, R4.reuse, R5 ;  /* 0x00000004006d7223 */ /* 0x0c2fe20000010005 */
        /* <DEDUP_REMOVED lines=12> */
[----:B------:R-:W-:-:S04]  /*ec40*/  LOP3.LUT R7, R7, c[0x0][0x2d0], RZ, 0x3c, !PT ;  /* 0x0000b40007077a12 */ /* 0x000fc800078e3cff */
[----:B------:R-:W-:Y:S01]  /*ec50*/  ISETP.GE.AND P2, PT, R7, RZ, PT ;  /* 0x000000ff0700720c */ /* 0x000fe20003f46270 */
[----:B-1----:R-:W1:Y:S02]  /*ec60*/  MUFU.RCP R14, R8 ;  /* 0x00000008000e7308 */ /* 0x002e640000001000 */
[----:B-1----:R-:W-:Y:S02]  /*ec70*/  IADD3 R14, R14, 0xffffffe, RZ ;  /* 0x0ffffffe0e0e7810 */ /* 0x002fe40007ffe0ff */
[----:B------:R-:W-:-:S04]  /*ec80*/  IABS R8, R16 ;  /* 0x0000001000087213 */ /* 0x000fc80000000000 */
[----:B------:R-:W1:Y:S01]  /*ec90*/  F2I.FTZ.U32.TRUNC.NTZ R15, R14 ;  /* 0x0000000e000f7305 */ /* 0x000e62000021f000 */
[----:B------:R-:W-:-:S04]  /*eca0*/  LOP3.LUT R16, R16, c[0x0][0x2d0], RZ, 0x3c, !PT ;  /* 0x0000b40010107a12 */ /* 0x000fc800078e3cff */
[----:B------:R-:W-:Y:S01]  /*ecb0*/  ISETP.GE.AND P0, PT, R16, RZ, PT ;  /* 0x000000ff1000720c */ /* 0x000fe20003f06270 */
        /* <DEDUP_REMOVED lines=45> */
.L_x_5634:
[----:B------:R-:W-:-:S05]  /*ef90*/  IMAD.MOV.U32 R8, RZ, RZ, c[0x0][0x198] ;  /* 0x00006600ff087624 */ /* 0x000fca00078e00ff */
[----:B------:R-:W-:-:S04]  /*efa0*/  LEA R8, -R8, RZ, 0x6 ;  /* 0x000000ff08087211 */ /* 0x000fc800078e31ff */
[----:B------:R-:W-:Y:S02]  /*efb0*/  SHF.R.S32.HI R7, RZ, 0x1f, R8 ;  /* 0x0000001fff077819 */ /* 0x000fe40000011408 */
.L_x_5635:
        /* <DEDUP_REMOVED lines=52> */
.L_x_5633:
[----:B-1----:R-:W-:Y:S01]  /*f300*/  FMNMX.FTZ R8, R3, R4, !PT ;  /* 0x0000000403087209 */ /* 0x002fe20007810000 */
        /* <DEDUP_REMOVED lines=50> */
[----:B------:R-:W1:Y:S01]  /*f630*/  LDSM.16.MT88.4 R24, [R114+0x7000] ;  /* 0x007000007218783b */ /* 0x000e620000004200 */
[----:B------:R-:W-:Y:S01]  /*f640*/  FFMA.FTZ R91, R23, c[0x0][0x23c], -R130 ;  /* 0x00008f00175b7a23 */ /* 0x000fe20000010882 */
[----:B------:R-:W-:Y:S01]  /*f650*/  MUFU.EX2 R99, R99 ;  /* 0x0000006300637308 */ /* 0x000fe20000000800 */
[----:B------:R-:W-:Y:S01]  /*f660*/  FADD.FTZ R4, R3, -R4 ;  /* 0x8000000403047221 */ /* 0x000fe20000010000 */
[----:B------:R-:W-:Y:S01]  /*f670*/  FSEL R3, R87, RZ, P0 ;  /* 0x000000ff57037208 */ /* 0x000fe20000000000 */
[----:B------:R-:W-:Y:S02]  /*f680*/  FFMA.FTZ R86, R21, c[0x0][0x23c], -R130 ;  /* 0x00008f0015567a23 */ /* 0x000fe40000010882 */
[----:B------:R-:W-:-:S02]  /*f690*/  FMUL.FTZ R100, R4, c[0x0][0x23c] ;  /* 0x00008f0004647a20 */ /* 0x000fc40000410000 */
[----:B------:R-:W-:Y:S01]  /*f6a0*/  FADD.FTZ R3, R2, -R3 ;  /* 0x8000000302037221 */ /* 0x000fe20000010000 */
[----:B------:R-:W-:Y:S01]  /*f6b0*/  MUFU.EX2 R90, R90 ;  /* 0x0000005a005a7308 */ /* 0x000fe20000000800 */
[--C-:B------:R-:W-:Y:S02]  /*f6c0*/  FFMA.FTZ R89, R5, c[0x0][0x23c], -R98.reuse ;  /* 0x00008f0005597a23 */ /* 0x100fe40000010862 */
[----:B------:R-:W-:Y:S02]  /*f6d0*/  FMUL.FTZ R96, R3, c[0x0][0x23c] ;  /* 0x00008f0003607a20 */ /* 0x000fe40000410000 */
[--C-:B------:R-:W-:Y:S02]  /*f6e0*/  FFMA.FTZ R94, R19, c[0x0][0x23c], -R98.reuse ;  /* 0x00008f00135e7a23 */ /* 0x100fe40000010862 */
[--C-:B------:R-:W-:Y:S01]  /*f6f0*/  FFMA.FTZ R3, R17, c[0x0][0x23c], -R98.reuse ;  /* 0x00008f0011037a23 */ /* 0x100fe20000010862 */
[----:B------:R-:W2:Y:S01]  /*f700*/  MUFU.EX2 R100, R100 ;  /* 0x0000006400647308 */ /* 0x000ea20000000800 */
[----:B------:R-:W-:Y:S01]  /*f710*/  FFMA.FTZ R2, R13, c[0x0][0x23c], -R98 ;  /* 0x00008f000d027a23 */ /* 0x000fe20000010862 */
[----:B------:R-:W-:Y:S01]  /*f720*/  LDSM.16.MT88.4 R16, [R112+0x6000] ;  /* 0x006000007010783b */ /* 0x000fe20000004200 */
[----:B------:R-:W-:-:S02]  /*f730*/  FFMA.FTZ R133, R133, c[0x0][0x23c], -R130 ;  /* 0x00008f0085857a23 */ /* 0x000fc40000010882 */
[--C-:B------:R-:W-:Y:S02]  /*f740*/  FFMA.FTZ R128, R157, c[0x0][0x23c], -R130.reuse ;  /* 0x00008f009d807a23 */ /* 0x100fe40000010882 */
[--C-:B------:R-:W-:Y:S01]  /*f750*/  FFMA.FTZ R104, R155, c[0x0][0x23c], -R130.reuse ;  /* 0x00008f009b687a23 */ /* 0x100fe20000010882 */
[----:B------:R-:W3:Y:S01]  /*f760*/  MUFU.EX2 R96, R96 ;  /* 0x0000006000607308 */ /* 0x000ee20000000800 */
[----:B------:R-:W-:Y:S02]  /*f770*/  FFMA.FTZ R103, R103, c[0x0][0x23c], -R130 ;  /* 0x00008f0067677a23 */ /* 0x000fe40000010882 */
[--C-:B------:R-:W-:Y:S02]  /*f780*/  FFMA.FTZ R111, R111, c[0x0][0x23c], -R98.reuse ;  /* 0x00008f006f6f7a23 */ /* 0x100fe40000010862 */
[--C-:B------:R-:W-:Y:S02]  /*f790*/  FFMA.FTZ R110, R153, c[0x0][0x23c], -R98.reuse ;  /* 0x00008f00996e7a23 */ /* 0x100fe40000010862 */
[----:B------:R-:W-:Y:S01]  /*f7a0*/  FFMA.FTZ R102, R151, c[0x0][0x23c], -R98 ;  /* 0x00008f0097667a23 */ /* 0x000fe20000010862 */
[----:B------:R-:W-:Y:S01]  /*f7b0*/  MUFU.EX2 R91, R91 ;  /* 0x0000005b005b7308 */ /* 0x000fe20000000800 */
[----:B--2---:R-:W-:-:S02]  /*f7c0*/  FMUL.FTZ R28, R56, R100 ;  /* 0x00000064381c7220 */ /* 0x004fc40000410000 */
[-C--:B------:R-:W-:Y:S02]  /*f7d0*/  FMUL.FTZ R29, R57, R100.reuse ;  /* 0x00000064391d7220 */ /* 0x080fe40000410000 */
[-C--:B------:R-:W-:Y:S01]  /*f7e0*/  FMUL.FTZ R4, R80, R100.reuse ;  /* 0x0000006450047220 */ /* 0x080fe20000410000 */
[----:B------:R-:W-:Y:S01]  /*f7f0*/  F2FP.BF16.PACK_AB R80, R90, R99 ;  /* 0x000000635a50723e */ /* 0x000fe200000010ff */
[----:B------:R-:W-:Y:S01]  /*f800*/  FMUL.FTZ R5, R81, R100 ;  /* 0x0000006451057220 */ /* 0x000fe20000410000 */
[----:B------:R-:W2:Y:S01]  /*f810*/  MUFU.EX2 R86, R86 ;  /* 0x0000005600567308 */ /* 0x000ea20000000800 */
[-C--:B---3--:R-:W-:Y:S02]  /*f820*/  FMUL.FTZ R30, R58, R96.reuse ;  /* 0x000000603a1e7220 */ /* 0x088fe40000410000 */
[-C--:B------:R-:W-:Y:S02]  /*f830*/  FMUL.FTZ R31, R59, R96.reuse ;  /* 0x000000603b1f7220 */ /* 0x080fe40000410000 */
[----:B------:R-:W3:Y:S01]  /*f840*/  LDSM.16.MT88.4 R56, [R114+0x8000] ;  /* 0x008000007238783b */ /* 0x000ee20000004200 */
[----:B------:R-:W-:-:S02]  /*f850*/  FMUL.FTZ R6, R82, R96 ;  /* 0x0000006052067220 */ /* 0x000fc40000410000 */
[----:B------:R-:W-:Y:S01]  /*f860*/  MUFU.EX2 R89, R89 ;  /* 0x0000005900597308 */ /* 0x000fe20000000800 */
[----:B------:R-:W-:Y:S02]  /*f870*/  FMUL.FTZ R7, R83, R96 ;  /* 0x0000006053077220 */ /* 0x000fe40000410000 */
[-C--:B------:R-:W-:Y:S02]  /*f880*/  FMUL.FTZ R52, R52, R100.reuse ;  /* 0x0000006434347220 */ /* 0x080fe40000410000 */
[----:B------:R-:W-:Y:S02]  /*f890*/  FMUL.FTZ R53, R53, R100 ;  /* 0x0000006435357220 */ /* 0x000fe40000410000 */
[-C--:B------:R-:W-:Y:S01]  /*f8a0*/  FMUL.FTZ R54, R54, R96.reuse ;  /* 0x0000006036367220 */ /* 0x080fe20000410000 */
[----:B------:R-:W4:Y:S01]  /*f8b0*/  MUFU.EX2 R94, R94 ;  /* 0x0000005e005e7308 */ /* 0x000f220000000800 */
[----:B--2---:R-:W-:Y:S01]  /*f8c0*/  F2FP.BF16.PACK_AB R82, R86, R91 ;  /* 0x0000005b5652723e */ /* 0x004fe200000010ff */
        /* <DEDUP_REMOVED lines=8> */
[----:B------:R-:W2:Y:S01]  /*f950*/  MUFU.EX2 R2, R2 ;  /* 0x0000000200027308 */ /* 0x000ea20000000800 */
[----:B----4-:R-:W-:Y:S01]  /*f960*/  F2FP.BF16.PACK_AB R81, R94, R89 ;  /* 0x000000595e51723e */ /* 0x010fe200000010ff */
[----:B------:R-:W-:-:S02]  /*f970*/  FMUL.FTZ R62, R62, R96 ;  /* 0x000000603e3e7220 */ /* 0x000fc40000410000 */
[----:B------:R-:W-:Y:S02]  /*f980*/  FMUL.FTZ R63, R63, R96 ;  /* 0x000000603f3f7220 */ /* 0x000fe40000410000 */
[-C--:B------:R-:W-:Y:S02]  /*f990*/  FMUL.FTZ R36, R36, R100.reuse ;  /* 0x0000006424247220 */ /* 0x080fe40000410000 */
[----:B------:R-:W-:Y:S01]  /*f9a0*/  FMUL.FTZ R37, R37, R100 ;  /* 0x0000006425257220 */ /* 0x000fe20000410000 */
[----:B------:R-:W-:Y:S01]  /*f9b0*/  MUFU.EX2 R133, R133 ;  /* 0x0000008500857308 */ /* 0x000fe20000000800 */
[-C--:B------:R-:W-:Y:S02]  /*f9c0*/  FMUL.FTZ R38, R38, R96.reuse ;  /* 0x0000006026267220 */ /* 0x080fe40000410000 */
[----:B------:R-:W-:Y:S02]  /*f9d0*/  FMUL.FTZ R39, R39, R96 ;  /* 0x0000006027277220 */ /* 0x000fe40000410000 */
[-C--:B------:R-:W-:Y:S01]  /*f9e0*/  FMUL.FTZ R40, R40, R100.reuse ;  /* 0x0000006428287220 */ /* 0x080fe20000410000 */
[----:B--2---:R-:W-:Y:S01]  /*f9f0*/  F2FP.BF16.PACK_AB R83, R2, R3 ;  /* 0x000000030253723e */ /* 0x004fe200000010ff */
[----:B------:R-:W-:Y:S01]  /*fa00*/  FMUL.FTZ R41, R41, R100 ;  /* 0x0000006429297220 */ /* 0x000fe20000410000 */
[----:B------:R-:W2:Y:S01]  /*fa10*/  MUFU.EX2 R128, R128 ;  /* 0x0000008000807308 */ /* 0x000ea20000000800 */
[----:B------:R-:W-:-:S02]  /*fa20*/  FMUL.FTZ R42, R42, R96 ;  /* 0x000000602a2a7220 */ /* 0x000fc40000410000 */
[----:B------:R-:W-:Y:S02]  /*fa30*/  FMUL.FTZ R43, R43, R96 ;  /* 0x000000602b2b7220 */ /* 0x000fe40000410000 */
[C---:B------:R-:W-:Y:S01]  /*fa40*/  HMMA.16816.F32.BF16 R28, R80.reuse, R32, R28 ;  /* 0x00000020501c723c */ /* 0x040fe2000004181c */
[-C--:B------:R-:W-:Y:S02]  /*fa50*/  FMUL.FTZ R12, R72, R100.reuse ;  /* 0x00000064480c7220 */ /* 0x080fe40000410000 */
[----:B------:R-:W-:Y:S01]  /*fa60*/  FMUL.FTZ R13, R73, R100 ;  /* 0x00000064490d7220 */ /* 0x000fe20000410000 */
[----:B------:R-:W-:Y:S01]  /*fa70*/  MUFU.EX2 R104, R104 ;  /* 0x0000006800687308 */ /* 0x000fe20000000800 */
[-C--:B------:R-:W-:Y:S02]  /*fa80*/  FMUL.FTZ R14, R74, R96.reuse ;  /* 0x000000604a0e7220 */ /* 0x080fe40000410000 */
[----:B------:R-:W-:Y:S01]  /*fa90*/  FMUL.FTZ R15, R75, R96 ;  /* 0x000000604b0f7220 */ /* 0x000fe20000410000 */
[----:B------:R-:W-:Y:S01]  /*faa0*/  HMMA.16816.F32.BF16 R32, R80, R34, R52 ;  /* 0x000000225020723c */ /* 0x000fe20000041834 */
[----:B------:R-:W4:Y:S01]  /*fab0*/  LDSM.16.MT88.4 R52, [R112+0x8000] ;  /* 0x008000007034783b */ /* 0x000f220000004200 */
[----:B------:R-:W-:-:S02]  /*fac0*/  FMUL.FTZ R76, R76, R100 ;  /* 0x000000644c4c7220 */ /* 0x000fc40000410000 */
[----:B------:R-:W-:Y:S01]  /*fad0*/  FMUL.FTZ R77, R77, R100 ;  /* 0x000000644d4d7220 */ /* 0x000fe20000410000 */
[----:B------:R-:W-:Y:S01]  /*fae0*/  MUFU.EX2 R103, R103 ;  /* 0x0000006700677308 */ /* 0x000fe20000000800 */
[-C--:B------:R-:W-:Y:S02]  /*faf0*/  FMUL.FTZ R78, R78, R96.reuse ;  /* 0x000000604e4e7220 */ /* 0x080fe40000410000 */
[C---:B-1----:R-:W-:Y:S01]  /*fb00*/  HMMA.16816.F32.BF16 R20, R80.reuse, R24, R20 ;  /* 0x000000185014723c */ /* 0x042fe20000041814 */
[----:B------:R-:W-:Y:S02]  /*fb10*/  FMUL.FTZ R79, R79, R96 ;  /* 0x000000604f4f7220 */ /* 0x000fe40000410000 */
[-C--:B------:R-:W-:Y:S02]  /*fb20*/  FMUL.FTZ R68, R68, R100.reuse ;  /* 0x0000006444447220 */ /* 0x080fe40000410000 */
[----:B------:R-:W-:Y:S01]  /*fb30*/  FMUL.FTZ R69, R69, R100 ;  /* 0x0000006445457220 */ /* 0x000fe20000410000 */
[----:B------:R-:W-:Y:S01]  /*fb40*/  MUFU.EX2 R111, R111 ;  /* 0x0000006f006f7308 */ /* 0x000fe20000000800 */
[-C--:B------:R-:W-:Y:S01]  /*fb50*/  FMUL.FTZ R70, R70, R96.reuse ;  /* 0x0000006046467220 */ /* 0x080fe20000410000 */
[----:B------:R-:W-:Y:S01]  /*fb60*/  HMMA.16816.F32.BF16 R24, R80, R26, R60 ;  /* 0x0000001a5018723c */ /* 0x000fe2000004183c */
[----:B------:R-:W1:Y:S01]  /*fb70*/  LDSM.16.MT88.4 R60, [R114+0x6400] ;  /* 0x00640000723c783b */ /* 0x000e620000004200 */
[----:B------:R-:W-:-:S02]  /*fb80*/  FMUL.FTZ R71, R71, R96 ;  /* 0x0000006047477220 */ /* 0x000fc40000410000 */
[----:B------:R-:W-:Y:S02]  /*fb90*/  FFMA.FTZ R101, R101, c[0x0][0x23c], -R98 ;  /* 0x00008f0065657a23 */ /* 0x000fe40000010862 */
[----:B------:R-:W5:Y:S01]  /*fba0*/  MUFU.EX2 R110, R110 ;  /* 0x0000006e006e7308 */ /* 0x000f620000000800 */
[-C--:B------:R-:W-:Y:S01]  /*fbb0*/  FMUL.FTZ R44, R44, R100.reuse ;  /* 0x000000642c2c7220 */ /* 0x080fe20000410000 */
[C---:B---3--:R-:W-:Y:S01]  /*fbc0*/  HMMA.16816.F32.BF16 R36, R80.reuse, R56, R36 ;  /* 0x000000385024723c */ /* 0x048fe20000041824 */
[----:B------:R-:W-:Y:S02]  /*fbd0*/  FMUL.FTZ R45, R45, R100 ;  /* 0x000000642d2d7220 */ /* 0x000fe40000410000 */
        /* <DEDUP_REMOVED lines=8> */
[----:B------:R-:W1:Y:S01]  /*fc60*/  MUFU.EX2 R101, R101 ;  /* 0x0000006500657308 */ /* 0x000e620000000800 */
[----:B------:R-:W-:Y:S01]  /*fc70*/  FMUL.FTZ R51, R51, R96 ;  /* 0x0000006033337220 */ /* 0x000fe20000410000 */
[C---:B------:R-:W-:Y:S01]  /*fc80*/  HMMA.16816.F32.BF16 R4, R80.reuse, R8, R4 ;  /* 0x000000085004723c */ /* 0x040fe20000041804 */
[--C-:B------:R-:W-:Y:S02]  /*fc90*/  FFMA.FTZ R138, R141, c[0x0][0x23c], -R130.reuse ;  /* 0x00008f008d8a7a23 */ /* 0x100fe40000010882 */
[----:B------:R-:W-:Y:S02]  /*fca0*/  FFMA.FTZ R141, R139, c[0x0][0x23c], -R130 ;  /* 0x00008f008b8d7a23 */ /* 0x000fe40000010882 */
[----:B------:R-:W-:Y:S02]  /*fcb0*/  FFMA.FTZ R142, R137, c[0x0][0x23c], -R98 ;  /* 0x00008f00898e7a23 */ /* 0x000fe40000010862 */
[--C-:B------:R-:W-:Y:S01]  /*fcc0*/  FFMA.FTZ R132, R149, c[0x0][0x23c], -R130.reuse ;  /* 0x00008f0095847a23 */ /* 0x100fe20000010882 */
[----:B------:R-:W-:Y:S01]  /*fcd0*/  HMMA.16816.F32.BF16 R12, R80, R16, R12 ;  /* 0x00000010500c723c */ /* 0x000fe2000004180c */
[----:B------:R-:W-:Y:S01]  /*fce0*/  FFMA.FTZ R139, R147, c[0x0][0x23c], -R130 ;  /* 0x00008f00938b7a23 */ /* 0x000fe20000010882 */
[----:B------:R-:W-:Y:S01]  /*fcf0*/  MUFU.EX2 R138, R138 ;  /* 0x0000008a008a7308 */ /* 0x000fe20000000800 */
[----:B------:R-:W-:-:S02]  /*fd00*/  FFMA.FTZ R145, R145, c[0x0][0x23c], -R98 ;  /* 0x00008f0091917a23 */ /* 0x000fc40000010862 */
[--C-:B------:R-:W-:Y:S02]  /*fd10*/  FFMA.FTZ R137, R143, c[0x0][0x23c], -R98.reuse ;  /* 0x00008f008f897a23 */ /* 0x100fe40000010862 */
[----:B------:R-:W-:Y:S01]  /*fd20*/  FFMA.FTZ R140, R105, c[0x0][0x23c], -R98 ;  /* 0x00008f00698c7a23 */ /* 0x000fe20000010862 */
[C---:B------:R-:W-:Y:S01]  /*fd30*/  HMMA.16816.F32.BF16 R8, R80.reuse, R10, R76 ;  /* 0x0000000a5008723c */ /* 0x040fe2000004184c */
[----:B------:R-:W-:Y:S01]  /*fd40*/  LDSM.16.MT88.4 R76, [R114+0x6c00] ;  /* 0x006c0000724c783b */ /* 0x000fe20000004200 */
[----:B------:R-:W-:Y:S01]  /*fd50*/  MUFU.EX2 R141, R141 ;  /* 0x0000008d008d7308 */ /* 0x000fe20000000800 */
[--C-:B------:R-:W-:Y:S02]  /*fd60*/  FFMA.FTZ R64, R106, c[0x0][0x23c], -R130.reuse ;  /* 0x00008f006a407a23 */ /* 0x100fe40000010882 */
[--C-:B------:R-:W-:Y:S02]  /*fd70*/  FFMA.FTZ R105, R108, c[0x0][0x23c], -R130.reuse ;  /* 0x00008f006c697a23 */ /* 0x100fe40000010882 */
[--C-:B------:R-:W-:Y:S01]  /*fd80*/  FFMA.FTZ R106, R107, c[0x0][0x23c], -R130.reuse ;  /* 0x00008f006b6a7a23 */ /* 0x100fe20000010882 */
[----:B------:R-:W-:Y:S01]  /*fd90*/  HMMA.16816.F32.BF16 R16, R80, R18, R68 ;  /* 0x000000125010723c */ /* 0x000fe20000041844 */
[----:B------:R-:W-:Y:S01]  /*fda0*/  FFMA.FTZ R108, R109, c[0x0][0x23c], -R130 ;  /* 0x00008f006d6c7a23 */ /* 0x000fe20000010882 */
[----:B------:R-:W-:Y:S01]  /*fdb0*/  MUFU.EX2 R132, R132 ;  /* 0x0000008400847308 */ /* 0x000fe20000000800 */
[--C-:B------:R-:W-:Y:S01]  /*fdc0*/  FFMA.FTZ R97, R97, c[0x0][0x23c], -R98.reuse ;  /* 0x00008f0061617a23 */ /* 0x100fe20000010862 */
[----:B------:R-:W-:Y:S01]  /*fdd0*/  LDSM.16.MT88.4 R68, [R112+0x6c00] ;  /* 0x006c00007044783b */ /* 0x000fe20000004200 */
[----:B------:R-:W-:-:S02]  /*fde0*/  FFMA.FTZ R130, R88, c[0x0][0x23c], -R98 ;  /* 0x00008f0058827a23 */ /* 0x000fc40000010862 */
[--C-:B------:R-:W-:Y:S01]  /*fdf0*/  FFMA.FTZ R95, R95, c[0x0][0x23c], -R98.reuse ;  /* 0x00008f005f5f7a23 */ /* 0x100fe20000010862 */
[C---:B----4-:R-:W-:Y:S01]  /*fe00*/  HMMA.16816.F32.BF16 R44, R80.reuse, R52, R44 ;  /* 0x00000034502c723c */ /* 0x050fe2000004182c */
[----:B------:R-:W-:Y:S01]  /*fe10*/  FFMA.FTZ R98, R93, c[0x0][0x23c], -R98 ;  /* 0x00008f005d627a23 */ /* 0x000fe20000010862 */
[----:B------:R-:W-:Y:S01]  /*fe20*/  MUFU.EX2 R139, R139 ;  /* 0x0000008b008b7308 */ /* 0x000fe20000000800 */
[----:B------:R-:W-:Y:S02]  /*fe30*/  FFMA.FTZ R99, R131, R100, R99 ;  /* 0x0000006483637223 */ /* 0x000fe40000010063 */
[----:B------:R-:W-:Y:S02]  /*fe40*/  FFMA.FTZ R89, R134, R96, R89 ;  /* 0x0000006086597223 */ /* 0x000fe40000010059 */
[----:B--2---:R-:W-:Y:S01]  /*fe50*/  F2FP.BF16.PACK_AB R52, R128, R133 ;  /* 0x000000858034723e */ /* 0x004fe200000010ff */
[----:B------:R-:W-:Y:S01]  /*fe60*/  HMMA.16816.F32.BF16 R48, R80, R54, R48 ;  /* 0x000000365030723c */ /* 0x000fe20000041830 */
[----:B-----5:R-:W-:Y:S01]  /*fe70*/  F2FP.BF16.PACK_AB R53, R110, R111 ;  /* 0x0000006f6e35723e */ /* 0x020fe200000010ff */
[----:B------:R-:W-:Y:S01]  /*fe80*/  MUFU.EX2 R142, R142 ;  /* 0x0000008e008e7308 */ /* 0x000fe20000000800 */
        /* <DEDUP_REMOVED lines=14> */
[----:B------:R-:W1:Y:S01]  /*ff70*/  LDSM.16.MT88.4 R60, [R114+0x7400] ;  /* 0x00740000723c783b */ /* 0x000e620000004200 */
[----:B------:R-:W-:Y:S01]  /*ff80*/  MUFU.EX2 R140, R140 ;  /* 0x0000008c008c7308 */ /* 0x000fe20000000800 */
[----:B------:R-:W-:Y:S01]  /*ff90*/  FADD.FTZ R104, R104, R3 ;  /* 0x0000000368687221 */ /* 0x000fe20000010000 */
[----:B------:R-:W-:-:S03]  /*ffa0*/  MOV R3, R92 ;  /* 0x0000005c00037202 */ /* 0x000fc60000000f00 */
[----:B------:R-:W-:Y:S01]  /*ffb0*/  FADD.FTZ R103, R103, R104 ;  /* 0x0000006867677221 */ /* 0x000fe20000010000 */
[C---:B---3--:R-:W-:Y:S02]  /*ffc0*/  HMMA.16816.F32.BF16 R12, R52.reuse, R56, R12 ;  /* 0x00000038340c723c */ /* 0x048fe4000004180c */
[----:B------:R-:W-:Y:S06]  /*ffd0*/  MUFU.EX2 R107, R64 ;  /* 0x00000040006b7308 */ /* 0x000fec0000000800 */
[C---:B------:R-:W-:Y:S01]  /*ffe0*/  HMMA.16816.F32.BF16 R16, R52.reuse, R58, R16 ;  /* 0x0000003a3410723c */ /* 0x040fe20000041810 */
[----:B------:R-:W2:Y:S01]  /*fff0*/  LDSM.16.MT88.4 R56, [R112+0x7400] ;  /* 0x007400007038783b */ /* 0x000ea20000004200 */
        /* <DEDUP_REMOVED lines=8> */
[----:B------:R-:W3:Y:S01]  /*10080*/  MUFU.EX2 R130, R130 ;  /* 0x0000008200827308 */ /* 0x000ee20000000800 */
[----:B----4-:R-:W-:Y:S01]  /*10090*/  F2FP.BF16.PACK_AB R90, R108, R105 ;  /* 0x000000696c5a723e */ /* 0x010fe200000010ff */
[C---:B--2---:R-:W-:Y:S06]  /*100a0*/  HMMA.16816.F32.BF16 R28, R52.reuse, R56, R28 ;  /* 0x00000038341c723c */ /* 0x044fec000004181c */
[----:B------:R-:W-:Y:S02]  /*100b0*/  MUFU.EX2 R95, R95 ;  /* 0x0000005f005f7308 */ /* 0x000fe40000000800 */
[----:B------:R-:W-:Y:S01]  /*100c0*/  HMMA.16816.F32.BF16 R32, R52, R58, R32 ;  /* 0x0000003a3420723c */ /* 0x000fe20000041820 */
[----:B------:R-:W2:Y:S05]  /*100d0*/  LDSM.16.MT88.4 R56, [R112+0x8400] ;  /* 0x008400007038783b */ /* 0x000eaa0000004200 */
[----:B------:R-:W4:Y:S01]  /*100e0*/  MUFU.EX2 R98, R98 ;  /* 0x0000006200627308 */ /* 0x000f220000000800 */
[----:B---3--:R-:W-:-:S02]  /*100f0*/  F2FP.BF16.PACK_AB R89, R130, R97 ;  /* 0x000000618259723e */ /* 0x008fc400000010ff */
[----:B----4-:R-:W-:Y:S01]  /*10100*/  F2FP.BF16.PACK_AB R91, R98, R95 ;  /* 0x0000005f625b723e */ /* 0x010fe200000010ff */
        /* <DEDUP_REMOVED lines=13> */
[C---:B-1----:R-:W-:Y:S08]  /*101e0*/  HMMA.16816.F32.BF16 R4, R52.reuse, R60, R4 ;  /* 0x0000003c3404723c */ /* 0x042ff00000041804 */
[C---:B------:R-:W-:Y:S01]  /*101f0*/  HMMA.16816.F32.BF16 R8, R52.reuse, R62, R8 ;  /* 0x0000003e3408723c */ /* 0x040fe20000041808 */
[----:B------:R-:W1:Y:S07]  /*10200*/  LDSM.16.MT88.4 R60, [R114+0x7800] ;  /* 0x00780000723c783b */ /* 0x000e6e0000004200 */
[C---:B--2---:R-:W-:Y:S08]  /*10210*/  HMMA.16816.F32.BF16 R12, R52.reuse, R56, R12 ;  /* 0x00000038340c723c */ /* 0x044ff0000004180c */
[----:B------:R-:W-:Y:S01]  /*10220*/  HMMA.16816.F32.BF16 R16, R52, R58, R16 ;  /* 0x0000003a3410723c */ /* 0x000fe20000041810 */
[----:B------:R-:W2:Y:S07]  /*10230*/  LDSM.16.MT88.4 R56, [R112+0x7800] ;  /* 0x007800007038783b */ /* 0x000eae0000004200 */
[C---:B------:R-:W-:Y:S01]  /*10240*/  HMMA.16816.F32.BF16 R80, R88.reuse, R76, R4 ;  /* 0x0000004c5850723c */ /* 0x040fe20000041804 */
[----:B------:R-:W-:Y:S07]  /*10250*/  LDSM.16.MT88.4 R4, [R112+0x8c00] ;  /* 0x008c00007004783b */ /* 0x000fee0000004200 */
[C---:B------:R-:W-:Y:S01]  /*10260*/  HMMA.16816.F32.BF16 R76, R88.reuse, R78, R8 ;  /* 0x0000004e584c723c */ /* 0x040fe20000041808 */
[----:B------:R-:W-:Y:S07]  /*10270*/  LDSM.16.MT88.4 R8, [R114+0x8c00] ;  /* 0x008c00007208783b */ /* 0x000fee0000004200 */
        /* <DEDUP_REMOVED lines=13> */
[----:B------:R-:W2:Y:S01]  /*10350*/  LDSM.16.MT88.4 R56, [R112+0x8800] ;  /* 0x008800007038783b */ /* 0x000ea20000004200 */
[----:B------:R-:W-:Y:S02]  /*10360*/  FADD.FTZ R2, R139, R132 ;  /* 0x000000848b027221 */ /* 0x000fe40000010000 */
[----:B------:R-:W-:Y:S02]  /*10370*/  FADD.FTZ R140, R140, R137 ;  /* 0x000000898c8c7221 */ /* 0x000fe40000010000 */
[----:B------:R-:W-:Y:S01]  /*10380*/  FADD.FTZ R107, R107, R2 ;  /* 0x000000026b6b7221 */ /* 0x000fe20000010000 */
[----:B------:R-:W-:Y:S01]  /*10390*/  MOV R2, R87 ;  /* 0x0000005700027202 */ /* 0x000fe20000000f00 */
[----:B------:R-:W-:Y:S01]  /*103a0*/  HMMA.16816.F32.BF16 R68, R88, R70, R16 ;  /* 0x000000465844723c */ /* 0x000fe20000041810 */
[----:B------:R-:W-:-:S02]  /*103b0*/  FADD.FTZ R97, R97, R140 ;  /* 0x0000008c61617221 */ /* 0x000fc40000010000 */
        /* <DEDUP_REMOVED lines=9> */
[C---:B--2---:R-:W-:Y:S08]  /*10450*/  HMMA.16816.F32.BF16 R44, R52.reuse, R56, R44 ;  /* 0x00000038342c723c */ /* 0x044ff0000004182c */
[----:B------:R-:W-:Y:S01]  /*10460*/  HMMA.16816.F32.BF16 R48, R52, R58, R48 ;  /* 0x0000003a3430723c */ /* 0x000fe20000041830 */
[----:B------:R-:W2:Y:S07]  /*10470*/  LDSM.16.MT88.4 R52, [R112+0x7c00] ;  /* 0x007c00007034783b */ /* 0x000eae0000004200 */
[C---:B------:R-:W-:Y:S08]  /*10480*/  HMMA.16816.F32.BF16 R36, R88.reuse, R8, R36 ;  /* 0x000000085824723c */ /* 0x040ff00000041824 */
[C---:B------:R-:W-:Y:S08]  /*10490*/  HMMA.16816.F32.BF16 R40, R88.reuse, R10, R40 ;  /* 0x0000000a5828723c */ /* 0x040ff00000041828 */
[C---:B------:R-:W-:Y:S08]  /*104a0*/  HMMA.16816.F32.BF16 R44, R88.reuse, R4, R44 ;  /* 0x00000004582c723c */ /* 0x040ff0000004182c */
[C---:B-1----:R-:W-:Y:S08]  /*104b0*/  HMMA.16816.F32.BF16 R64, R88.reuse, R60, R20 ;  /* 0x0000003c5840723c */ /* 0x042ff00000041814 */
[C---:B------:R-:W-:Y:S08]  /*104c0*/  HMMA.16816.F32.BF16 R60, R88.reuse, R62, R24 ;  /* 0x0000003e583c723c */ /* 0x040ff00000041818 */
[C---:B--2---:R-:W-:Y:S08]  /*104d0*/  HMMA.16816.F32.BF16 R56, R88.reuse, R52, R28 ;  /* 0x000000345838723c */ /* 0x044ff0000004181c */
[C---:B------:R-:W-:Y:S08]  /*104e0*/  HMMA.16816.F32.BF16 R52, R88.reuse, R54, R32 ;  /* 0x000000365834723c */ /* 0x040ff00000041820 */
[----:B------:R-:W-:Y:S08]  /*104f0*/  HMMA.16816.F32.BF16 R48, R88, R6, R48 ;  /* 0x000000065830723c */ /* 0x000ff00000041830 */
.L_x_5630:
        /* <DEDUP_REMOVED lines=12> */
.L_x_5640:
        /* <DEDUP_REMOVED lines=65> */
.L_x_5637:
[C---:B------:R-:W-:Y:S02]  /*109d0*/  LOP3.LUT P6, RZ, R122.reuse, 0x1, RZ, 0xc0, !PT ;  /* 0x000000017aff7812 */ /* 0x040fe400078cc0ff */
[C---:B------:R-:W-:Y:S02]  /*109e0*/  LEA R132, P1, R89.reuse, R136, 0x1 ;  /* 0x0000008859847211 */ /* 0x040fe400078208ff */
[C---:B------:R-:W-:Y:S02]  /*109f0*/  LOP3.LUT P5, RZ, R122.reuse, 0x2, RZ, 0xc0, !PT ;  /* 0x000000027aff7812 */ /* 0x040fe400078ac0ff */
[----:B------:R-:W-:Y:S02]  /*10a00*/  LEA.HI.X R133, R89, R135, R90, 0x1, P1 ;  /* 0x0000008759857211 */ /* 0x000fe400008f0c5a */
[----:B------:R-:W-:Y:S02]  /*10a10*/  LOP3.LUT P4, RZ, R122, 0x4, RZ, 0xc0, !PT ;  /* 0x000000047aff7812 */ /* 0x000fe4000788c0ff */
[----:B------:R-:W-:Y:S02]  /*10a20*/  MOV R2, c[0x0][0x1a0] ;  /* 0x0000680000027a02 */ /* 0x000fe40000000f00 */
[----:B------:R-:W-:Y:S01]  /*10a30*/  MOV R3, c[0x0][0x1a4] ;  /* 0x0000690000037a02 */ /* 0x000fe20000000f00 */
[----:B------:R-:W-:Y:S01]  /*10a40*/  @!PT LDS RZ, [RZ] ;  /* 0x00000000fffff984 */ /* 0x000fe20000000800 */
[----:B------:R-:W-:Y:S01]  /*10a50*/  @!PT LDS RZ, [RZ] ;  /* 0x00000000fffff984 */ /* 0x000fe20000000800 */
[----:B------:R-:W-:Y:S01]  /*10a60*/  @!PT LDS RZ, [RZ] ;  /* 0x00000000fffff984 */ /* 0x000fe20000000800 */
[----:B------:R1:W-:Y:S01]  /*10a70*/  @P6 LDGSTS.E.BYPASS.LTC128B.128 [R127+0x6000], [R132.64] ;  /* 0x06000000847f6fae */ /* 0x0003e2000b901d46 */
[C---:B------:R-:W-:Y:S02]  /*10a80*/  @P6 LEA R138, P2, R2.reuse, R132, 0x6 ;  /* 0x00000084028a6211 */ /* 0x040fe400078430ff */
[C---:B------:R-:W-:Y:S02]  /*10a90*/  LEA R88, P0, R2.reuse, R89, 0x5 ;  /* 0x0000005902587211 */ /* 0x040fe400078028ff */
[C-C-:B------:R-:W-:Y:S01]  /*10aa0*/  @P6 LEA.HI.X R139, R2.reuse, R133, R3.reuse, 0x6, P2 ;  /* 0x00000085028b6211 */ /* 0x140fe200010f3403 */
[----:B------:R-:W-:Y:S01]  /*10ab0*/  @!P6 STS [R127+0x6000], RZ ;  /* 0x006000ff7f00e388 */ /* 0x000fe20000000800 */
[----:B------:R-:W-:Y:S02]  /*10ac0*/  LEA.HI.X R89, R2, R90, R3, 0x5, P0 ;  /* 0x0000005a02597211 */ /* 0x000fe400000f2c03 */
[CC--:B------:R-:W-:Y:S02]  /*10ad0*/  @P5 LEA R90, P1, R88.reuse, R136.reuse, 0x1 ;  /* 0x00000088585a5211 */ /* 0x0c0fe400078208ff */
        /* <DEDUP_REMOVED lines=37> */
[----:B---3--:R-:W-:Y:S01]  /*10d30*/  LDSM.16.M88.4 R88, [R113+0x4000] ;  /* 0x004000007158783b */ /* 0x008fe20000000200 */
        /* <DEDUP_REMOVED lines=70> */
[----:B----4-:R-:W-:Y:S04]  /*111a0*/  FMUL.FTZ R137, R5, c[0x0][0x2ec] ;  /* 0x0000bb0005897a20 */ /* 0x010fe80000410000 */
[----:B------:R-:W3:Y:S01]  /*111b0*/  MUFU.TANH R3, R3 ;  /* 0x0000000300037308 */ /* 0x000ee20000002400 */
[----:B------:R-:W-:Y:S01]  /*111c0*/  BAR.SYNC.DEFER_BLOCKING 0x0 ;  /* 0x0000000000007b1d */ /* 0x000fe20000010000 */
[----:B------:R-:W-:Y:S02]  /*111d0*/  FMUL.FTZ R139, R6, c[0x0][0x2ec] ;  /* 0x0000bb00068b7a20 */ /* 0x000fe40000410000 */
[----:B------:R-:W-:Y:S02]  /*111e0*/  FMUL.FTZ R2, R13, c[0x0][0x2ec] ;  /* 0x0000bb000d027a20 */ /* 0x000fe40000410000 */
[----:B------:R-:W-:Y:S02]  /*111f0*/  FMUL.FTZ R135, R15, c[0x0][0x2ec] ;  /* 0x0000bb000f877a20 */ /* 0x000fe40000410000 */
[----:B------:R-:W-:Y:S02]  /*11200*/  FMUL.FTZ R149, R7, c[0x0][0x2ec] ;  /* 0x0000bb0007957a20 */ /* 0x000fe40000410000 */
[----:B------:R4:W3:Y:S01]  /*11210*/  MUFU.TANH R103, R2 ;  /* 0x0000000200677308 */ /* 0x0008e20000002400 */
        /* <DEDUP_REMOVED lines=8> */
[----:B------:R2:W1:Y:S03]  /*112a0*/  MUFU.TANH R111, R88 ;  /* 0x00000058006f7308 */ /* 0x0004660000002400 */
[----:B------:R-:W-:Y:S02]  /*112b0*/  FMUL.FTZ R157, R11, c[0x0][0x2ec] ;  /* 0x0000bb000b9d7a20 */ /* 0x000fe40000410000 */
[----:B----4-:R-:W-:Y:S02]  /*112c0*/  FMUL.FTZ R2, R18, c[0x0][0x2ec] ;  /* 0x0000bb0012027a20 */ /* 0x010fe40000410000 */
[----:B------:R-:W-:Y:S03]  /*112d0*/  HMMA.16816.F32.BF16 R32, R92, R98, R32 ;  /* 0x000000625c20723c */ /* 0x000fe60000041820 */
[----:B------:R4:W1:Y:S01]  /*112e0*/  MUFU.TANH R102, R2 ;  /* 0x0000000200667308 */ /* 0x0008620000002400 */
        /* <DEDUP_REMOVED lines=10> */
[----:B------:R2:W1:Y:S01]  /*11390*/  MUFU.TANH R110, R88 ;  /* 0x00000058006e7308 */ /* 0x0004620000002400 */
[----:B------:R-:W-:Y:S02]  /*113a0*/  FMUL.FTZ R135, R24, c[0x0][0x2ec] ;  /* 0x0000bb0018877a20 */ /* 0x000fe40000410000 */
[----:B------:R-:W-:Y:S02]  /*113b0*/  FMUL.FTZ R142, R26, c[0x0][0x2ec] ;  /* 0x0000bb001a8e7a20 */ /* 0x000fe40000410000 */
[----:B----4-:R-:W-:Y:S02]  /*113c0*/  FMUL.FTZ R2, R28, c[0x0][0x2ec] ;  /* 0x0000bb001c027a20 */ /* 0x010fe40000410000 */
[----:B------:R-:W-:Y:S02]  /*113d0*/  FMUL.FTZ R140, R27, c[0x0][0x2ec] ;  /* 0x0000bb001b8c7a20 */ /* 0x000fe40000410000 */
[----:B------:R-:W-:Y:S01]  /*113e0*/  FMUL.FTZ R89, R34, c[0x0][0x2ec] ;  /* 0x0000bb0022597a20 */ /* 0x000fe20000410000 */
[----:B------:R4:W1:Y:S01]  /*113f0*/  MUFU.TANH R107, R2 ;  /* 0x00000002006b7308 */ /* 0x0008620000002400 */
[----:B------:R-:W-:Y:S02]  /*11400*/  FMUL.FTZ R148, R29, c[0x0][0x2ec] ;  /* 0x0000bb001d947a20 */ /* 0x000fe40000410000 */
[----:B------:R-:W-:Y:S02]  /*11410*/  FMUL.FTZ R138, R30, c[0x0][0x2ec] ;  /* 0x0000bb001e8a7a20 */ /* 0x000fe40000410000 */
[----:B------:R-:W-:Y:S02]  /*11420*/  FMUL.FTZ R91, R31, c[0x0][0x2ec] ;  /* 0x0000bb001f5b7a20 */ /* 0x000fe40000410000 */
[----:B------:R-:W-:Y:S03]  /*11430*/  FMUL.FTZ R90, R32, c[0x0][0x2ec] ;  /* 0x0000bb00205a7a20 */ /* 0x000fe60000410000 */
[----:B------:R-:W1:Y:S01]  /*11440*/  MUFU.TANH R139, R139 ;  /* 0x0000008b008b7308 */ /* 0x000e620000002400 */
[----:B--2---:R-:W-:Y:S09]  /*11450*/  FMUL.FTZ R88, R35, c[0x0][0x2ec] ;  /* 0x0000bb0023587a20 */ /* 0x004ff20000410000 */
[----:B------:R-:W2:Y:S01]  /*11460*/  MUFU.TANH R149, R149 ;  /* 0x0000009500957308 */ /* 0x000ea20000002400 */
[----:B----4-:R-:W-:Y:S09]  /*11470*/  FMUL.FTZ R2, R33, c[0x0][0x2ec] ;  /* 0x0000bb0021027a20 */ /* 0x010ff20000410000 */
        /* <DEDUP_REMOVED lines=86> */
.L_x_5639:
        /* <DEDUP_REMOVED lines=47> */
.L_x_5638:
[----:B--234-:R-:W-:Y:S01]  /*11cd0*/  IADD3 R93, R129, -0x1, RZ ;  /* 0xffffffff815d7810 */ /* 0x01cfe20007ffe0ff */
[----:B------:R-:W-:Y:S03]  /*11ce0*/  LDSM.16.MT88.4 R28, [R114+0x7000] ;  /* 0x00700000721c783b */ /* 0x000fe60000004200 */
[----:B-1----:R-:W-:Y:S04]  /*11cf0*/  LEA R2, R93, R126, 0x6 ;  /* 0x0000007e5d027211 */ /* 0x002fe800078e30ff */
        /* <DEDUP_REMOVED lines=31> */
[CC--:B------:R-:W-:Y:S02]  /*11ef0*/  FFMA.FTZ R136, R0.reuse, R17.reuse, R136 ;  /* 0x0000001100887223 */ /* 0x0c0fe40000010088 */
[C---:B------:R-:W-:Y:S02]  /*11f00*/  FFMA.FTZ R147, R0.reuse, R17, R147 ;  /* 0x0000001100937223 */ /* 0x040fe40000010093 */
[CC--:B------:R-:W-:Y:S01]  /*11f10*/  FFMA.FTZ R155, R0.reuse, R10.reuse, R155 ;  /* 0x0000000a009b7223 */ /* 0x0c0fe2000001009b */
[----:B------:R1:W2:Y:S01]  /*11f20*/  I2F R17, R3 ;  /* 0x0000000300117306 */ /* 0x0002a20000201400 */
[----:B------:R-:W-:Y:S01]  /*11f30*/  FFMA.FTZ R151, R0, R10, R151 ;  /* 0x0000000a00977223 */ /* 0x000fe20000010097 */
[----:B------:R-:W-:Y:S01]  /*11f40*/  FMNMX.FTZ R10, R6, R87, !PT ;  /* 0x00000057060a7209 */ /* 0x000fe20007810000 */
        /* <DEDUP_REMOVED lines=13> */
[----:B------:R-:W-:Y:S01]  /*12020*/  FFMA.FTZ R98, R0, R4, R159 ;  /* 0x0000000400627223 */ /* 0x000fe2000001009f */
[----:B------:R-:W-:Y:S01]  /*12030*/  FMNMX.FTZ R23, R136, R23, !PT ;  /* 0x0000001788177209 */ /* 0x000fe20007810000 */
[----:B------:R-:W3:Y:S01]  /*12040*/  I2F R19, R12 ;  /* 0x0000000c00137306 */ /* 0x000ee20000201400 */
        /* <DEDUP_REMOVED lines=10> */
[----:B-1----:R-:W-:Y:S01]  /*120f0*/  IADD3 R3, R2, 0x39, RZ ;  /* 0x0000003902037810 */ /* 0x002fe20007ffe0ff */
[C---:B------:R-:W-:Y:S01]  /*12100*/  FFMA.FTZ R142, R0.reuse, R9, R142 ;  /* 0x00000009008e7223 */ /* 0x040fe2000001008e */
[----:B------:R-:W-:Y:S01]  /*12110*/  FMNMX.FTZ R8, R145, R8, !PT ;  /* 0x0000000891087209 */ /* 0x000fe20007810000 */
[----:B------:R-:W-:Y:S01]  /*12120*/  FFMA.FTZ R140, R0, R7, R140 ;  /* 0x00000007008c7223 */ /* 0x000fe2000001008c */
[----:B------:R-:W-:Y:S01]  /*12130*/  FMNMX.FTZ R23, R98, R23, !PT ;  /* 0x0000001762177209 */ /* 0x000fe20007810000 */
[C---:B------:R-:W-:Y:S01]  /*12140*/  FFMA.FTZ R135, R0.reuse, R9, R135 ;  /* 0x0000000900877223 */ /* 0x040fe20000010087 */
[----:B------:R-:W1:Y:S01]  /*12150*/  I2F R3, R3 ;  /* 0x0000000300037306 */ /* 0x000e620000201400 */
[----:B------:R-:W-:Y:S01]  /*12160*/  FMNMX.FTZ R8, R111, R8, !PT ;  /* 0x000000086f087209 */ /* 0x000fe20007810000 */
[----:B------:R-:W-:Y:S01]  /*12170*/  FFMA.FTZ R110, R0, R7, R110 ;  /* 0x00000007006e7223 */ /* 0x000fe2000001006e */
[----:B------:R-:W-:Y:S01]  /*12180*/  FMNMX.FTZ R23, R146, R23, !PT ;  /* 0x0000001792177209 */ /* 0x000fe20007810000 */
[C---:B--2---:R-:W-:Y:S01]  /*12190*/  FFMA.FTZ R104, R0.reuse, R17, R104 ;  /* 0x0000001100687223 */ /* 0x044fe20000010068 */
[----:B------:R-:W-:Y:S01]  /*121a0*/  FMNMX.FTZ R8, R143, R8, !PT ;  /* 0x000000088f087209 */ /* 0x000fe20007810000 */
[----:B------:R-:W-:Y:S01]  /*121b0*/  FFMA.FTZ R107, R0, R5, R107 ;  /* 0x00000005006b7223 */ /* 0x000fe2000001006b */
[----:B------:R-:W-:Y:S01]  /*121c0*/  FMNMX.FTZ R23, R144, R23, !PT ;  /* 0x0000001790177209 */ /* 0x000fe20007810000 */
[C---:B---3--:R-:W-:Y:S01]  /*121d0*/  FFMA.FTZ R89, R0.reuse, R19, R89 ;  /* 0x0000001300597223 */ /* 0x048fe20000010059 */
[----:B------:R-:W-:Y:S01]  /*121e0*/  FMNMX.FTZ R8, R141, R8, !PT ;  /* 0x000000088d087209 */ /* 0x000fe20007810000 */
[----:B------:R-:W-:Y:S01]  /*121f0*/  FFMA.FTZ R105, R0, R17, R105 ;  /* 0x0000001100697223 */ /* 0x000fe20000010069 */
[----:B------:R-:W-:Y:S01]  /*12200*/  FMNMX.FTZ R23, R142, R23, !PT ;  /* 0x000000178e177209 */ /* 0x000fe20007810000 */
[----:B------:R-:W-:Y:S01]  /*12210*/  FFMA.FTZ R108, R0, R19, R108 ;  /* 0x00000013006c7223 */ /* 0x000fe2000001006c */
[----:B------:R-:W-:Y:S02]  /*12220*/  FMNMX.FTZ R7, R135, R8, !PT ;  /* 0x0000000887077209 */ /* 0x000fe40007810000 */
[----:B------:R-:W-:Y:S02]  /*12230*/  FMNMX.FTZ R23, R140, R23, !PT ;  /* 0x000000178c177209 */ /* 0x000fe40007810000 */
[----:B------:R-:W-:Y:S02]  /*12240*/  FMNMX.FTZ R4, R110, R7, !PT ;  /* 0x000000076e047209 */ /* 0x000fe40007810000 */
[----:B------:R-:W-:Y:S02]  /*12250*/  FMNMX.FTZ R23, R106, R23, !PT ;  /* 0x000000176a177209 */ /* 0x000fe40007810000 */
[----:B------:R-:W-:Y:S02]  /*12260*/  FMNMX.FTZ R4, R107, R4, !PT ;  /* 0x000000046b047209 */ /* 0x000fe40007810000 */
[----:B------:R-:W-:Y:S01]  /*12270*/  FMNMX.FTZ R2, R104, R23, !PT ;  /* 0x0000001768027209 */ /* 0x000fe20007810000 */
[CC--:B-1----:R-:W-:Y:S01]  /*12280*/  FFMA.FTZ R88, R0.reuse, R3.reuse, R88 ;  /* 0x0000000300587223 */ /* 0x0c2fe20000010058 */
[----:B------:R-:W-:Y:S01]  /*12290*/  FMNMX.FTZ R15, R105, R4, !PT ;  /* 0x00000004690f7209 */ /* 0x000fe20007810000 */
[----:B------:R-:W-:Y:S01]  /*122a0*/  FFMA.FTZ R109, R0, R3, R109 ;  /* 0x00000003006d7223 */ /* 0x000fe2000001006d */
[----:B------:R-:W-:Y:S01]  /*122b0*/  FMNMX.FTZ R9, R89, R2, !PT ;  /* 0x0000000259097209 */ /* 0x000fe20007810000 */
[----:B------:R-:W-:Y:S01]  /*122c0*/  LDSM.16.MT88.4 R20, [R112+0x6000] ;  /* 0x006000007014783b */ /* 0x000fe20000004200 */
        /* <DEDUP_REMOVED lines=24> */
[----:B------:R-:W-:Y:S01]  /*12450*/  ISETP.GT.AND P0, PT, R129, 0x1, PT ;  /* 0x000000018100780c */ /* 0x000fe20003f04270 */
[--C-:B------:R-:W-:Y:S01]  /*12460*/  FFMA.FTZ R96, R13, c[0x0][0x23c], -R138.reuse ;  /* 0x00008f000d607a23 */ /* 0x100fe2000001088a */
[----:B------:R-:W-:Y:S01]  /*12470*/  MOV R129, R93 ;  /* 0x0000005d00817202 */ /* 0x000fe20000000f00 */
[----:B------:R-:W2:Y:S01]  /*12480*/  LDSM.16.MT88.4 R12, [R114+0x6000] ;  /* 0x00600000720c783b */ /* 0x000ea20000004200 */
[--C-:B------:R-:W-:Y:S02]  /*12490*/  FFMA.FTZ R97, R11, c[0x0][0x23c], -R138.reuse ;  /* 0x00008f000b617a23 */ /* 0x100fe4000001088a */
        /* <DEDUP_REMOVED lines=27> */
[----:B------:R-:W3:Y:S01]  /*12650*/  MUFU.EX2 R90, R90 ;  /* 0x0000005a005a7308 */ /* 0x000ee20000000800 */
        /* <DEDUP_REMOVED lines=13> */
[----:B------:R-:W4:Y:S01]  /*12730*/  LDSM.16.MT88.4 R52, [R114+0x8000] ;  /* 0x008000007234783b */ /* 0x000f220000004200 */
[----:B------:R-:W5:Y:S01]  /*12740*/  MUFU.EX2 R96, R96 ;  /* 0x0000006000607308 */ /* 0x000f620000000800 */
[----:B------:R-:W-:Y:S02]  /*12750*/  FMUL.FTZ R37, R86, R37 ;  /* 0x0000002556257220 */ /* 0x000fe40000410000 */
[C---:B------:R-:W-:Y:S01]  /*12760*/  FMUL.FTZ R42, R87.reuse, R42 ;  /* 0x0000002a572a7220 */ /* 0x040fe20000410000 */
[----:B---3--:R-:W-:Y:S01]  /*12770*/  F2FP.BF16.PACK_AB R83, R90, R91 ;  /* 0x0000005b5a53723e */ /* 0x008fe200000010ff */
[----:B------:R-:W-:Y:S02]  /*12780*/  FMUL.FTZ R43, R87, R43 ;  /* 0x0000002b572b7220 */ /* 0x000fe40000410000 */
[C---:B------:R-:W-:Y:S02]  /*12790*/  FMUL.FTZ R40, R86.reuse, R40 ;  /* 0x0000002856287220 */ /* 0x040fe40000410000 */
[C---:B------:R-:W-:Y:S01]  /*127a0*/  FMUL.FTZ R41, R86.reuse, R41 ;  /* 0x0000002956297220 */ /* 0x040fe20000410000 */
[----:B------:R-:W-:Y:S01]  /*127b0*/  MUFU.EX2 R95, R95 ;  /* 0x0000005f005f7308 */ /* 0x000fe20000000800 */
[--C-:B------:R-:W-:Y:S02]  /*127c0*/  FFMA.FTZ R102, R147, c[0x0][0x23c], -R138.reuse ;  /* 0x00008f0093667a23 */ /* 0x100fe4000001088a */
[--C-:B------:R-:W-:Y:S02]  /*127d0*/  FFMA.FTZ R103, R103, c[0x0][0x23c], -R138.reuse ;  /* 0x00008f0067677a23 */ /* 0x100fe4000001088a */
[--C-:B------:R-:W-:Y:S02]  /*127e0*/  FFMA.FTZ R136, R145, c[0x0][0x23c], -R138.reuse ;  /* 0x00008f0091887a23 */ /* 0x100fe4000001088a */
[--C-:B------:R-:W-:Y:S02]  /*127f0*/  FFMA.FTZ R111, R111, c[0x0][0x23c], -R138.reuse ;  /* 0x00008f006f6f7a23 */ /* 0x100fe4000001088a */
[C---:B------:R-:W-:Y:S01]  /*12800*/  FMUL.FTZ R46, R87.reuse, R46 ;  /* 0x0000002e572e7220 */ /* 0x040fe20000410000 */
[----:B------:R-:W3:Y:S01]  /*12810*/  MUFU.EX2 R92, R92 ;  /* 0x0000005c005c7308 */ /* 0x000ee20000000800 */
[C---:B------:R-:W-:Y:S02]  /*12820*/  FMUL.FTZ R47, R87.reuse, R47 ;  /* 0x0000002f572f7220 */ /* 0x040fe40000410000 */
[----:B------:R-:W-:Y:S01]  /*12830*/  FMUL.FTZ R44, R86, R44 ;  /* 0x0000002c562c7220 */ /* 0x000fe20000410000 */
        /* <DEDUP_REMOVED lines=13> */
[----:B---3--:R-:W-:Y:S01]  /*12910*/  F2FP.BF16.PACK_AB R82, R92, R95 ;  /* 0x0000005f5c52723e */ /* 0x008fe200000010ff */
[--C-:B------:R-:W-:Y:S02]  /*12920*/  FFMA.FTZ R141, R141, c[0x0][0x23c], -R138.reuse ;  /* 0x00008f008d8d7a23 */ /* 0x100fe4000001088a */
[--C-:B------:R-:W-:Y:S02]  /*12930*/  FFMA.FTZ R135, R135, c[0x0][0x23c], -R138.reuse ;  /* 0x00008f0087877a23 */ /* 0x100fe4000001088a */
[--C-:B------:R-:W-:Y:S01]  /*12940*/  FFMA.FTZ R110, R110, c[0x0][0x23c], -R138.reuse ;  /* 0x00008f006e6e7a23 */ /* 0x100fe2000001088a */
[----:B------:R-:W-:Y:S01]  /*12950*/  MUFU.EX2 R147, R147 ;  /* 0x0000009300937308 */ /* 0x000fe20000000800 */
[C---:B--2---:R-:W-:Y:S05]  /*12960*/  HMMA.16816.F32.BF16 R4, R80.reuse, R12, R4 ;  /* 0x0000000c5004723c */ /* 0x044fea0000041804 */
[----:B------:R-:W-:Y:S02]  /*12970*/  FFMA.FTZ R106, R106, c[0x0][0x23c], -R139 ;  /* 0x00008f006a6a7a23 */ /* 0x000fe4000001088b */
[C---:B------:R-:W-:Y:S01]  /*12980*/  FMUL.FTZ R12, R86.reuse, R72 ;  /* 0x00000048560c7220 */ /* 0x040fe20000410000 */
[C---:B------:R-:W-:Y:S01]  /*12990*/  HMMA.16816.F32.BF16 R8, R80.reuse, R14, R8 ;  /* 0x0000000e5008723c */ /* 0x040fe20000041808 */
[----:B------:R-:W-:Y:S03]  /*129a0*/  MUFU.EX2 R99, R99 ;  /* 0x0000006300637308 */ /* 0x000fe60000000800 */
[C---:B------:R-:W-:Y:S02]  /*129b0*/  FMUL.FTZ R13, R86.reuse, R73 ;  /* 0x00000049560d7220 */ /* 0x040fe40000410000 */
[----:B------:R-:W-:Y:S02]  /*129c0*/  FFMA.FTZ R105, R105, c[0x0][0x23c], -R138 ;  /* 0x00008f0069697a23 */ /* 0x000fe4000001088a */
[C---:B------:R-:W-:Y:S03]  /*129d0*/  FMUL.FTZ R14, R87.reuse, R74 ;  /* 0x0000004a570e7220 */ /* 0x040fe60000410000 */
[----:B------:R-:W-:Y:S01]  /*129e0*/  MUFU.EX2 R98, R98 ;  /* 0x0000006200627308 */ /* 0x000fe20000000800 */
        /* <DEDUP_REMOVED lines=17> */
[----:B------:R-:W-:Y:S02]  /*12b00*/  FFMA.FTZ R139, R88, c[0x0][0x23c], -R139 ;  /* 0x00008f00588b7a23 */ /* 0x000fe4000001088b */
[--C-:B------:R-:W-:Y:S01]  /*12b10*/  FFMA.FTZ R65, R107, c[0x0][0x23c], -R138.reuse ;  /* 0x00008f006b417a23 */ /* 0x100fe2000001088a */
[C---:B------:R-:W-:Y:S03]  /*12b20*/  HMMA.16816.F32.BF16 R20, R80.reuse, R28, R20 ;  /* 0x0000001c5014723c */ /* 0x040fe60000041814 */
[--C-:B------:R-:W-:Y:S02]  /*12b30*/  FFMA.FTZ R107, R108, c[0x0][0x23c], -R138.reuse ;  /* 0x00008f006c6b7a23 */ /* 0x100fe4000001088a */
[----:B------:R-:W-:Y:S01]  /*12b40*/  FFMA.FTZ R138, R109, c[0x0][0x23c], -R138 ;  /* 0x00008f006d8a7a23 */ /* 0x000fe2000001088a */
[----:B------:R-:W-:Y:S01]  /*12b50*/  MUFU.EX2 R140, R140 ;  /* 0x0000008c008c7308 */ /* 0x000fe20000000800 */
[C---:B------:R-:W-:Y:S01]  /*12b60*/  FMUL.FTZ R28, R86.reuse, R56 ;  /* 0x00000038561c7220 */ /* 0x040fe20000410000 */
[C---:B------:R-:W-:Y:S04]  /*12b70*/  HMMA.16816.F32.BF16 R24, R80.reuse, R30, R24 ;  /* 0x0000001e5018723c */ /* 0x040fe80000041818 */
[----:B------:R-:W-:Y:S02]  /*12b80*/  FMUL.FTZ R29, R86, R57 ;  /* 0x00000039561d7220 */ /* 0x000fe40000410000 */
[----:B------:R-:W-:Y:S02]  /*12b90*/  FADD.FTZ R86, R90, R91 ;  /* 0x0000005b5a567221 */ /* 0x000fe40000010000 */
[C---:B------:R-:W-:Y:S01]  /*12ba0*/  FMUL.FTZ R30, R87.reuse, R58 ;  /* 0x0000003a571e7220 */ /* 0x040fe20000410000 */
[----:B------:R-:W2:Y:S03]  /*12bb0*/  MUFU.EX2 R103, R103 ;  /* 0x0000006700677308 */ /* 0x000ea60000000800 */
[----:B------:R-:W-:Y:S02]  /*12bc0*/  FMUL.FTZ R31, R87, R59 ;  /* 0x0000003b571f7220 */ /* 0x000fe40000410000 */
[----:B------:R-:W-:Y:S01]  /*12bd0*/  LDSM.16.MT88.4 R56, [R114+0x6400] ;  /* 0x006400007238783b */ /* 0x000fe20000004200 */
[----:B------:R-:W-:Y:S04]  /*12be0*/  FADD.FTZ R95, R95, R96 ;  /* 0x000000605f5f7221 */ /* 0x000fe80000010000 */
[C---:B-1----:R-:W-:Y:S01]  /*12bf0*/  HMMA.16816.F32.BF16 R28, R80.reuse, R60, R28 ;  /* 0x0000003c501c723c */ /* 0x042fe2000004181c */
[----:B------:R-:W-:Y:S02]  /*12c00*/  MUFU.EX2 R142, R142 ;  /* 0x0000008e008e7308 */ /* 0x000fe40000000800 */
[----:B------:R-:W-:Y:S05]  /*12c10*/  FADD.FTZ R95, R92, R95 ;  /* 0x0000005f5c5f7221 */ /* 0x000fea0000010000 */
[C---:B------:R-:W-:Y:S01]  /*12c20*/  HMMA.16816.F32.BF16 R32, R80.reuse, R62, R32 ;  /* 0x0000003e5020723c */ /* 0x040fe20000041820 */
[----:B------:R-:W-:Y:S02]  /*12c30*/  LDSM.16.MT88.4 R60, [R112+0x6800] ;  /* 0x00680000703c783b */ /* 0x000fe40000004200 */
[----:B------:R-:W-:Y:S05]  /*12c40*/  MUFU.EX2 R141, R141 ;  /* 0x0000008d008d7308 */ /* 0x000fea0000000800 */
[C---:B----4-:R-:W-:Y:S05]  /*12c50*/  HMMA.16816.F32.BF16 R36, R80.reuse, R52, R36 ;  /* 0x000000345024723c */ /* 0x050fea0000041824 */
        /* <DEDUP_REMOVED lines=9> */
[----:B-----5:R-:W-:Y:S01]  /*12cf0*/  F2FP.BF16.PACK_AB R53, R100, R101 ;  /* 0x000000656435723e */ /* 0x020fe200000010ff */
[----:B------:R-:W-:Y:S03]  /*12d00*/  HMMA.16816.F32.BF16 R48, R80, R54, R48 ;  /* 0x000000365030723c */ /* 0x000fe60000041830 */
[----:B--2---:R-:W-:Y:S01]  /*12d10*/  F2FP.BF16.PACK_AB R52, R103, R102 ;  /* 0x000000666734723e */ /* 0x004fe200000010ff */
[----:B------:R-:W-:Y:S01]  /*12d20*/  FADD.FTZ R101, R101, R86 ;  /* 0x0000005665657221 */ /* 0x000fe20000010000 */
[----:B------:R-:W-:Y:S01]  /*12d30*/  MOV R86, R3 ;  /* 0x0000000300567202 */ /* 0x000fe20000000f00 */
[----:B------:R-:W-:Y:S01]  /*12d40*/  FADD.FTZ R102, R102, R95 ;  /* 0x0000005f66667221 */ /* 0x000fe20000010000 */
[----:B------:R-:W-:Y:S01]  /*12d50*/  F2FP.BF16.PACK_AB R55, R98, R99 ;  /* 0x000000636237723e */ /* 0x000fe200000010ff */
[----:B------:R-:W-:Y:S01]  /*12d60*/  MUFU.EX2 R104, R104 ;  /* 0x0000006800687308 */ /* 0x000fe20000000800 */
[----:B---3--:R-:W-:Y:S03]  /*12d70*/  F2FP.BF16.PACK_AB R54, R111, R136 ;  /* 0x000000886f36723e */ /* 0x008fe600000010ff */
[----:B------:R-:W-:Y:S02]  /*12d80*/  FADD.FTZ R100, R100, R101 ;  /* 0x0000006564647221 */ /* 0x000fe40000010000 */
[----:B------:R-:W-:Y:S02]  /*12d90*/  FADD.FTZ R103, R103, R102 ;  /* 0x0000006667677221 */ /* 0x000fe40000010000 */
[----:B------:R-:W-:Y:S01]  /*12da0*/  FADD.FTZ R99, R99, R100 ;  /* 0x0000006463637221 */ /* 0x000fe20000010000 */
[C---:B------:R-:W-:Y:S01]  /*12db0*/  HMMA.16816.F32.BF16 R4, R52.reuse, R56, R4 ;  /* 0x000000383404723c */ /* 0x040fe20000041804 */
[----:B------:R-:W2:Y:S04]  /*12dc0*/  MUFU.EX2 R139, R139 ;  /* 0x0000008b008b7308 */ /* 0x000ea80000000800 */
[----:B-1----:R-:W-:Y:S01]  /*12dd0*/  F2FP.BF16.PACK_AB R89, R87, R106 ;  /* 0x0000006a5759723e */ /* 0x002fe200000010ff */
[----:B------:R-:W-:Y:S02]  /*12de0*/  FADD.FTZ R136, R136, R103 ;  /* 0x0000006788887221 */ /* 0x000fe40000010000 */
[C---:B------:R-:W-:Y:S01]  /*12df0*/  HMMA.16816.F32.BF16 R8, R52.reuse, R58, R8 ;  /* 0x0000003a3408723c */ /* 0x040fe20000041808 */
[----:B------:R-:W1:Y:S02]  /*12e00*/  LDSM.16.MT88.4 R56, [R112+0x6400] ;  /* 0x006400007038783b */ /* 0x000e640000004200 */
[----:B------:R-:W-:Y:S01]  /*12e10*/  MUFU.EX2 R108, R65 ;  /* 0x00000041006c7308 */ /* 0x000fe20000000800 */
[----:B------:R-:W-:Y:S02]  /*12e20*/  FADD.FTZ R98, R98, R99 ;  /* 0x0000006362627221 */ /* 0x000fe40000010000 */
[----:B------:R-:W-:Y:S01]  /*12e30*/  FADD.FTZ R111, R111, R136 ;  /* 0x000000886f6f7221 */ /* 0x000fe20000010000 */
[----:B------:R-:W-:Y:S06]  /*12e40*/  MOV R136, R132 ;  /* 0x0000008400887202 */ /* 0x000fec0000000f00 */
        /* <DEDUP_REMOVED lines=24> */
[C---:B------:R-:W-:Y:S01]  /*12fd0*/  F2FP.BF16.PACK_AB R52, R141.reuse, R142 ;  /* 0x0000008e8d34723e */ /* 0x040fe200000010ff */
        /* <DEDUP_REMOVED lines=14> */
[----:B------:R-:W-:Y:S01]  /*130c0*/  MOV R87, R2 ;  /* 0x0000000200577202 */ /* 0x000fe20000000f00 */
        /* <DEDUP_REMOVED lines=36> */
.L_x_5636:
        /* <DEDUP_REMOVED lines=166> */
.L_x_5641:
[----:B------:R-:W1:Y:S04]  /*13d70*/  S2R R3, SR_CTAID.Z ;  /* 0x0000000000037919 */ /* 0x000e680000002700 */
[----:B------:R-:W1:Y:S02]  /*13d80*/  S2R R2, SR_CTAID.Y ;  /* 0x0000000000027919 */ /* 0x000e640000002600 */
[----:B-1--4-:R-:W-:-:S04]  /*13d90*/  IMAD R7, R2, c[0x0][0x1c0], R3 ;  /* 0x0000700002077a24 */ /* 0x012fc800078e0203 */
[----:B------:R-:W-:Y:S02]  /*13da0*/  IMAD R7, R7, c[0x0][0x214], RZ ;  /* 0x0000850007077a24 */ /* 0x000fe400078e02ff */
.L_x_5642:
        /* <DEDUP_REMOVED lines=35> */
.L_x_5644:
[----:B------:R-:W-:Y:S05]  /*13fe0*/  BSYNC B0 ;  /* 0x0000000000007941 */ /* 0x000fea0003800000 */
.L_x_5643:
        /* <DEDUP_REMOVED lines=33> */
.L_x_5646:
[----:B------:R-:W-:Y:S05]  /*14200*/  BSYNC B0 ;  /* 0x0000000000007941 */ /* 0x000fea0003800000 */
.L_x_5645:
        /* <DEDUP_REMOVED lines=21> */
.L_x_5647:
        /* <DEDUP_REMOVED lines=10> */
.L_x_6379:


//--------------------- .text._ZN5flash24flash_fwd_splitkv_kernelI23Flash_fwd_kernel_traitsILi96ELi64ELi64ELi4ELb0ELb0EN7cutlass10bfloat16_tE19Flash_kernel_traitsILi96ELi64ELi64ELi4ES3_EELb1ELb0ELb0ELb0ELb1ELb0ELb1ELb0EEEvNS_16Flash_fwd_paramsE --------------------------
	.section	.text._ZN5flash24flash_fwd_splitkv_kernelI23Flash_fwd_kernel_traitsILi96ELi64ELi64ELi4ELb0ELb0EN7cutlass10bfloat16_tE19Flash_kernel_traitsILi96ELi64ELi64ELi4ES3_EELb1ELb0ELb0ELb0ELb1ELb0ELb1ELb0EEEvNS_16Flash_fwd_paramsE,"ax",@progbits
	.sectioninfo	@"SHI_REGISTERS=166"
	.align	128
        .global         _ZN5flash24flash_fwd_splitkv_kernelI23Flash_fwd_kernel_traitsILi96ELi64ELi64ELi4ELb0ELb0EN7cutlass10bfloat16_tE19Flash_kernel_traitsILi96ELi64ELi64ELi4ES3_EELb1ELb0ELb0ELb0ELb1ELb0ELb1ELb0EEEvNS_16Flash_fwd_paramsE
        .type           _ZN5flash24flash_fwd_splitkv_kernelI23Flash_fwd_kernel_traitsILi96ELi64ELi64ELi4ELb0ELb0EN7cutlass10bfloat16_tE19Flash_kernel_traitsILi96ELi64ELi64ELi4ES3_EELb1ELb0ELb0ELb0ELb1ELb0ELb1ELb0EEEvNS_16Flash_fwd_paramsE,@function
        .size           _ZN5flash24flash_fwd_splitkv_kernelI23Flash_fwd_kernel_traitsILi96ELi64ELi64ELi4ELb0ELb0EN7cutlass10bfloat16_tE19Flash_kernel_traitsILi96ELi64ELi64ELi4ES3_EELb1ELb0ELb0ELb0ELb1ELb0ELb1ELb0EEEvNS_16Flash_fwd_paramsE,(.L_x_6380 - _ZN5flash24flash_fwd_splitkv_kernelI23Flash_fwd_kernel_traitsILi96ELi64ELi64ELi4ELb0ELb0EN7cutlass10bfloat16_tE19Flash_kernel_traitsILi96ELi64ELi64ELi4ES3_EELb1ELb0ELb0ELb0ELb1ELb0ELb1ELb0EEEvNS_16Flash_fwd_paramsE)
        .other          _ZN5flash24flash_fwd_splitkv_kernelI23Flash_fwd_kernel_traitsILi96ELi64ELi64ELi4ELb0ELb0EN7cutlass10bfloat16_tE19Flash_kernel_traitsILi96ELi64ELi64ELi4ES3_EELb1ELb0ELb0ELb0ELb1ELb0ELb1ELb0EEEvNS_16Flash_fwd_paramsE,@"STO_CUDA_ENTRY STV_DEFAULT"
_ZN5flash24flash_fwd_splitkv_kernelI23Flash_fwd_kernel_traitsILi96ELi64ELi64ELi4ELb0ELb0EN7cutlass10bfloat16_tE19Flash_kernel_traitsILi96ELi64ELi64ELi4ES3_EELb1ELb0ELb0ELb0ELb1ELb0ELb1ELb0EEEvNS_16Flash_fwd_paramsE:
.text._ZN5flash24flash_fwd_splitkv_kernelI23Flash_fwd_kernel_traitsILi96ELi64ELi64ELi4ELb0ELb0EN7cutlass10bfloat16_tE19Flash_kernel_traitsILi96ELi64ELi64ELi4ES3_EELb1ELb0ELb0ELb0ELb1ELb0ELb1ELb0EEEvNS_16Flash_fwd_paramsE:
[----:B------:R-:W-:Y:S02]  /*0000*/  MOV R1, c[0x0][0x28] ;  /* 0x00000a0000017a02 */ /* 0x000fe40000000f00 */
[----:B------:R-:W1:Y:S01]  /*0010*/  I2F.U32.RP R6, c[0x0][0x1c0] ;  /* 0x0000700000067b06 */ /* 0x000e620000209000 */
[----:B------:R-:W2:Y:S01]  /*0020*/  S2R R3, SR_CTAID.Z ;  /* 0x0000000000037919 */ /* 0x000ea20000002700 */
[----:B------:R-:W-:Y:S01]  /*0030*/  IMAD.MOV.U32 R4, RZ, RZ, RZ ;  /* 0x000000ffff047224 */ /* 0x000fe200078e00ff */
[----:B------:R-:W-:Y:S01]  /*0040*/  ISETP.NE.U32.AND P1, PT, RZ, c[0x0][0x1c0], PT ;  /* 0x00007000ff007a0c */ /* 0x000fe20003f25070 */
[----:B------:R-:W-:-:S04]  /*0050*/  ULDC.64 UR8, c[0x0][0x118] ;  /* 0x0000460000087ab9 */ /* 0x000fc80000000a00 */
[----:B-1----:R-:W1:Y:S02]  /*0060*/  MUFU.RCP R5, R6 ;  /* 0x0000000600057308 */ /* 0x002e640000001000 */
[----:B-1----:R-:W-:-:S06]  /*0070*/  IADD3 R5, R5, 0xffffffe, RZ ;  /* 0x0ffffffe05057810 */ /* 0x002fcc0007ffe0ff */
[----:B------:R-:W1:Y:S02]  /*0080*/  F2I.FTZ.U32.TRUNC.NTZ R5, R5 ;  /* 0x0000000500057305 */ /* 0x000e64000021f000 */
[----:B-1----:R-:W-:-:S04]  /*0090*/  IMAD.MOV R0, RZ, RZ, -R5 ;  /* 0x000000ffff007224 */ /* 0x002fc800078e0a05 */
[----:B------:R-:W-:Y:S02]  /*00a0*/  IMAD R7, R0, c[0x0][0x1c0], RZ ;  /* 0x0000700000077a24 */ /* 0x000fe400078e02ff */
[----:B------:R-:W1:Y:S02]  /*00b0*/  LDC.U8 R0, c[0x0][0x312] ;  /* 0x0000c480ff007b82 */ /* 0x000e640000000000 */
[----:B------:R-:W-:-:S04]  /*00c0*/  IMAD.HI.U32 R4, R5, R7, R4 ;  /* 0x0000000705047227 */ /* 0x000fc800078e0004 */
[----:B------:R-:W-:Y:S02]  /*00d0*/  IMAD.MOV.U32 R5, RZ, RZ, -0x1 ;  /* 0xffffffffff057424 */ /* 0x000fe400078e00ff */
        /* <DEDUP_REMOVED lines=40> */
.L_x_5648:
[----:B-1-34-:R-:W-:Y:S02]  /*0360*/  MOV R6, c[0x0][0x218] ;  /* 0x0000860000067a02 */ /* 0x01afe40000000f00 */
.L_x_5649:
        /* <DEDUP_REMOVED lines=24> */
[----:B-1----:R-:W-:-:S04]  /*04f0*/  IADD3 R10, R10, 0xffffffe, RZ ;  /* 0x0ffffffe0a0a7810 */ /* 0x002fc80007ffe0ff */
[----:B------:R-:W1:Y:S02]  /*0500*/  F2I.FTZ.U32.TRUNC.NTZ R11, R10 ;  /* 0x0000000a000b7305 */ /* 0x000e64000021f000 */
[----:B-1----:R-:W-:Y:S02]  /*0510*/  IMAD.MOV R6, RZ, RZ, -R11 ;  /* 0x000000ffff067224 */ /* 0x002fe400078e0a0b */
[----:B------:R-:W-:Y:S02]  /*0520*/  IMAD.MOV.U32 R10, RZ, RZ, RZ ;  /* 0x000000ffff0a7224 */ /* 0x000fe400078e00ff */
[----:B------:R-:W-:-:S04]  /*0530*/  IMAD R6, R6, R7, RZ ;  /* 0x0000000706067224 */ /* 0x000fc800078e02ff */
[----:B------:R-:W-:Y:S01]  /*0540*/  IMAD.HI.U32 R6, R11, R6, R10 ;  /* 0x000000060b067227 */ /* 0x000fe200078e000a */
[----:B------:R-:W-:-:S05]  /*0550*/  IADD3 R10, R81, 0x3f, RZ ;  /* 0x0000003f510a7810 */ /* 0x000fca0007ffe0ff */
        /* <DEDUP_REMOVED lines=8> */
[----:B------:R-:W-:Y:S02]  /*05e0*/  IADD3 R6, -R96, 0x7f, R95 ;  /* 0x0000007f60067810 */ /* 0x000fe40007ffe15f */
[----:B------:R-:W-:Y:S02]  /*05f0*/  SHF.R.S32.HI R7, RZ, 0x1f, R10 ;  /* 0x0000001fff077819 */ /* 0x000fe4000001140a */
[----:B------:R-:W-:-:S02]  /*0600*/  IADD3 R6, R6, c[0x0][0x2e8], R81 ;  /* 0x0000ba0006067a10 */ /* 0x000fc40007ffe051 */
[----:B------:R-:W-:Y:S02]  /*0610*/  LEA.HI R7, R7, R10, RZ, 0x6 ;  /* 0x0000000a07077211 */ /* 0x000fe400078f30ff */
[----:B------:R-:W-:Y:S02]  /*0620*/  SHF.R.S32.HI R3, RZ, 0x1f, R6 ;  /* 0x0000001fff037819 */ /* 0x000fe40000011406 */
[----:B------:R-:W-:Y:S02]  /*0630*/  SHF.R.S32.HI R7, RZ, 0x6, R7 ;  /* 0x00000006ff077819 */ /* 0x000fe40000011407 */
        /* <DEDUP_REMOVED lines=17> */
[----:B------:R-:W-:Y:S01]  /*0750*/  LOP3.LUT R4, R2, 0x3ffffff8, RZ, 0xc0, !PT ;  /* 0x3ffffff802047812 */ /* 0x000fe200078ec0ff */
[--C-:B------:R-:W-:Y:S01]  /*0760*/  IMAD R3, R16, c[0x0][0x214], R95.reuse ;  /* 0x0000850010037a24 */ /* 0x100fe200078e025f */
[----:B------:R-:W-:Y:S01]  /*0770*/  SHF.R.S32.HI R0, RZ, 0x3, R2 ;  /* 0x00000003ff007819 */ /* 0x000fe20000011402 */
[----:B------:R-:W-:Y:S02]  /*0780*/  IMAD.IADD R95, R96, 0x1, -R95 ;  /* 0x00000001605f7824 */ /* 0x000fe400078e0a5f */
[----:B------:R-:W-:Y:S01]  /*0790*/  IMAD.IADD R4, R93, 0x1, -R4 ;  /* 0x000000015d047824 */ /* 0x000fe200078e0a04 */
[C---:B------:R-:W-:Y:S01]  /*07a0*/  IADD3 R6, R0.reuse, 0x10, RZ ;  /* 0x0000001000067810 */ /* 0x040fe20007ffe0ff */
[----:B------:R-:W-:Y:S01]  /*07b0*/  IMAD R2, R3, c[0x0][0x22c], RZ ;  /* 0x00008b0003027a24 */ /* 0x000fe200078e02ff */
[-C--:B------:R-:W-:Y:S01]  /*07c0*/  ISETP.GE.AND P0, PT, R0, R95.reuse, PT ;  /* 0x0000005f0000720c */ /* 0x080fe20003f06270 */
[----:B------:R-:W-:Y:S01]  /*07d0*/  IMAD.SHL.U32 R4, R4, 0x4, RZ ;  /* 0x0000000404047824 */ /* 0x000fe200078e00ff */
[----:B------:R-:W-:-:S02]  /*07e0*/  ISETP.GE.OR P4, PT, R6, R95, P6 ;  /* 0x0000005f0600720c */ /* 0x000fc40003786670 */
        /* <DEDUP_REMOVED lines=41> */
.L_x_5650:
        /* <DEDUP_REMOVED lines=78> */
[----:B------:R-:W-:Y:S02]  /*0f60*/  IMAD R2, R20, c[0x0][0x184], R13 ;  /* 0x0000610014027a24 */ /* 0x000fe400078e020d */
[----:B------:R-:W-:-:S03]  /*0f70*/  IMAD R17, R17, c[0x0][0x188], RZ ;  /* 0x0000620011117a24 */ /* 0x000fc600078e02ff */
[----:B------:R-:W-:Y:S01]  /*0f80*/  IADD3 R83, R7, R2, RZ ;  /* 0x0000000207537210 */ /* 0x000fe20007ffe0ff */
[C---:B------:R-:W-:Y:S01]  /*0f90*/  IMAD R7, R11.reuse, c[0x0][0x19c], R0 ;  /* 0x000067000b077a24 */ /* 0x040fe200078e0200 */
[----:B------:R-:W-:Y:S01]  /*0fa0*/  SHF.R.S32.HI R2, RZ, 0x1f, R3 ;  /* 0x0000001fff027819 */ /* 0x000fe20000011403 */
[----:B------:R-:W-:Y:S02]  /*0fb0*/  IMAD R17, R20, c[0x0][0x18c], R17 ;  /* 0x0000630014117a24 */ /* 0x000fe400078e0211 */
[----:B------:R-:W-:-:S04]  /*0fc0*/  IMAD.WIDE.U32 R82, R11, c[0x0][0x198], R82 ;  /* 0x000066000b527a25 */ /* 0x000fc800078e0052 */
[----:B------:R-:W-:Y:S01]  /*0fd0*/  IMAD R0, R2, c[0x0][0x1b0], RZ ;  /* 0x00006c0002007a24 */ /* 0x000fe200078e02ff */
[----:B------:R-:W-:Y:S01]  /*0fe0*/  IADD3 R83, R83, R7, RZ ;  /* 0x0000000753537210 */ /* 0x000fe20007ffe0ff */
[----:B------:R-:W-:-:S04]  /*0ff0*/  IMAD.WIDE.U32 R20, R20, c[0x0][0x188], RZ ;  /* 0x0000620014147a25 */ /* 0x000fc800078e00ff */
[C---:B------:R-:W-:Y:S02]  /*1000*/  IMAD R15, R3.reuse, c[0x0][0x1b4], R0 ;  /* 0x00006d00030f7a24 */ /* 0x040fe400078e0200 */
[----:B------:R-:W-:-:S04]  /*1010*/  IMAD.WIDE.U32 R82, R3, c[0x0][0x1b0], R82 ;  /* 0x00006c0003527a25 */ /* 0x000fc800078e0052 */
[----:B------:R-:W-:Y:S01]  /*1020*/  IMAD.IADD R17, R21, 0x1, R17 ;  /* 0x0000000115117824 */ /* 0x000fe200078e0211 */
[----:B------:R-:W-:Y:S01]  /*1030*/  IADD3 R15, R83, R15, RZ ;  /* 0x0000000f530f7210 */ /* 0x000fe20007ffe0ff */
[----:B------:R-:W-:Y:S05]  /*1040*/  BRA `(.L_x_5652) ;  /* 0x0000040000007947 */ /* 0x000fea0003800000 */
.L_x_5651:
        /* <DEDUP_REMOVED lines=16> */
.L_x_5653:
        /* <DEDUP_REMOVED lines=13> */
[----:B------:R-:W-:-:S05]  /*1220*/  LEA R11, R86, 0xffffffc0, 0x6 ;  /* 0xffffffc0560b7811 */ /* 0x000fca00078e30ff */
[----:B------:R-:W-:-:S04]  /*1230*/  IMAD.HI.U32 R3, R3, R2, RZ ;  /* 0x0000000203037227 */ /* 0x000fc800078e00ff */
[----:B------:R-:W-:Y:S01]  /*1240*/  IMAD.WIDE.U32 R12, R11, c[0x0][0x198], R6 ;  /* 0x000066000b0c7a25 */ /* 0x000fe200078e0006 */
        /* <DEDUP_REMOVED lines=32> */
.L_x_5652:
[----:B------:R-:W-:Y:S01]  /*1450*/  ISETP.NE.AND P0, PT, R5, -0x1, PT ;  /* 0xffffffff0500780c */ /* 0x000fe20003f05270 */
[----:B------:R-:W-:Y:S01]  /*1460*/  IMAD.IADD R118, R96, 0x1, -R95 ;  /* 0x0000000160767824 */ /* 0x000fe200078e0a5f */
[----:B------:R-:W-:Y:S01]  /*1470*/  SHF.R.S32.HI R14, RZ, 0x1f, R93 ;  /* 0x0000001fff0e7819 */ /* 0x000fe2000001145d */
[----:B------:R-:W-:Y:S01]  /*1480*/  IMAD R2, R2, c[0x0][0x1b8], RZ ;  /* 0x00006e0002027a24 */ /* 0x000fe200078e02ff */
[----:B------:R-:W-:Y:S01]  /*1490*/  IADD3 R120, R86, -0x1, RZ ;  /* 0xffffffff56787810 */ /* 0x000fe20007ffe0ff */
[----:B------:R-:W-:Y:S01]  /*14a0*/  ULDC.64 UR4, c[0x0][0x198] ;  /* 0x0000660000047ab9 */ /* 0x000fe20000000a00 */
[CC--:B------:R-:W-:Y:S01]  /*14b0*/  LEA.HI R13, R14.reuse, R93.reuse, RZ, 0x2 ;  /* 0x0000005d0e0d7211 */ /* 0x0c0fe200078f10ff */
[----:B------:R-:W-:Y:S01]  /*14c0*/  IMAD R2, R3, c[0x0][0x1bc], R2 ;  /* 0x00006f0003027a24 */ /* 0x000fe200078e0202 */
[CC--:B------:R-:W-:Y:S01]  /*14d0*/  LEA.HI R8, R14.reuse, R93.reuse, RZ, 0x3 ;  /* 0x0000005d0e087211 */ /* 0x0c0fe200078f18ff */
[----:B------:R-:W-:Y:S01]  /*14e0*/  USHF.L.U32 UR7, UR4, 0x5, URZ ;  /* 0x0000000504077899 */ /* 0x000fe2000800063f */
[----:B------:R-:W-:Y:S01]  /*14f0*/  LOP3.LUT R26, R13, 0xfffffffc, RZ, 0xc0, !PT ;  /* 0xfffffffc0d1a7812 */ /* 0x000fe200078ec0ff */
[----:B------:R-:W-:Y:S01]  /*1500*/  UMOV UR6, 0x5 ;  /* 0x0000000500067882 */ /* 0x000fe20000000000 */
[----:B------:R-:W-:Y:S01]  /*1510*/  SHF.R.S32.HI R123, RZ, 0x3, R8 ;  /* 0x00000003ff7b7819 */ /* 0x000fe20000011408 */
[C---:B------:R-:W-:Y:S01]  /*1520*/  @P0 IMAD.WIDE.U32 R24, R5.reuse, c[0x0][0x190], RZ ;  /* 0x0000640005180a25 */ /* 0x040fe200078e00ff */
[----:B-----5:R-:W-:Y:S01]  /*1530*/  @!P0 SHF.R.S32.HI R0, RZ, 0x1f, R125 ;  /* 0x0000001fff008819 */ /* 0x020fe2000001147d */
[----:B------:R-:W-:Y:S01]  /*1540*/  USHF.L.U64.HI UR5, UR4, UR6, UR5 ;  /* 0x0000000604057299 */ /* 0x000fe20008010205 */
[----:B------:R-:W-:Y:S01]  /*1550*/  LEA.HI R12, R14, R93, RZ, 0x4 ;  /* 0x0000005d0e0c7211 */ /* 0x000fe200078f20ff */
[----:B------:R-:W-:Y:S01]  /*1560*/  @P0 IMAD R18, R5, c[0x0][0x194], R25 ;  /* 0x0000650005120a24 */ /* 0x000fe200078e0219 */
[----:B------:R-:W-:Y:S01]  /*1570*/  SHF.R.S32.HI R6, RZ, 0x2, R13 ;  /* 0x00000002ff067819 */ /* 0x000fe2000001140d */
[----:B------:R-:W-:Y:S01]  /*1580*/  @!P0 IMAD R0, R0, c[0x0][0x178], RZ ;  /* 0x00005e0000008a24 */ /* 0x000fe200078e02ff */
[----:B------:R-:W-:Y:S01]  /*1590*/  LEA.HI R28, R8, R123, RZ, 0x1 ;  /* 0x0000007b081c7211 */ /* 0x000fe200078f08ff */
[----:B------:R-:W-:Y:S01]  /*15a0*/  @!P0 IMAD.WIDE.U32 R4, R125, c[0x0][0x178], RZ ;  /* 0x00005e007d048a25 */ /* 0x000fe200078e00ff */
[----:B------:R-:W-:-:S02]  /*15b0*/  IADD3 R19, R6, 0x20, RZ ;  /* 0x0000002006137810 */ /* 0x000fc40007ffe0ff */
[----:B------:R-:W-:Y:S01]  /*15c0*/  LOP3.LUT R8, R8, 0xfffffff8, RZ, 0xc0, !PT ;  /* 0xfffffff808087812 */ /* 0x000fe200078ec0ff */
[----:B------:R-:W-:Y:S01]  /*15d0*/  @!P0 IMAD R0, R125, c[0x0][0x17c], R0 ;  /* 0x00005f007d008a24 */ /* 0x000fe200078e0200 */
[----:B------:R-:W-:Y:S01]  /*15e0*/  ISETP.GE.AND P5, PT, R19, R118, PT ;  /* 0x000000761300720c */ /* 0x000fe20003fa6270 */
[----:B------:R-:W-:Y:S01]  /*15f0*/  IMAD.IADD R26, R93, 0x1, -R26 ;  /* 0x000000015d1a7824 */ /* 0x000fe200078e0a1a */
[----:B------:R-:W-:Y:S01]  /*1600*/  LEA.HI R121, R13, R6, RZ, 0x1 ;  /* 0x000000060d797211 */ /* 0x000fe200078f08ff */
[----:B------:R-:W-:Y:S01]  /*1610*/  @!P0 IMAD.IADD R18, R5, 0x1, R0 ;  /* 0x0000000105128824 */ /* 0x000fe200078e0200 */
[----:B------:R-:W-:Y:S01]  /*1620*/  SHF.R.S32.HI R5, RZ, 0x4, R12 ;  /* 0x00000004ff057819 */ /* 0x000fe2000001140c */
[----:B------:R-:W-:Y:S01]  /*1630*/  IMAD.SHL.U32 R0, R120, 0x40, RZ ;  /* 0x0000004078007824 */ /* 0x000fe200078e00ff */
[----:B------:R-:W-:Y:S01]  /*1640*/  LOP3.LUT R12, R12, 0xfffffff0, RZ, 0xc0, !PT ;  /* 0xfffffff00c0c7812 */ /* 0x000fe200078ec0ff */
[----:B------:R-:W-:Y:S01]  /*1650*/  IMAD.SHL.U32 R21, R123, 0x40, RZ ;  /* 0x000000407b157824 */ /* 0x000fe200078e00ff */
[----:B------:R-:W-:Y:S01]  /*1660*/  LEA.HI R10, R5, R5, RZ, 0x1 ;  /* 0x00000005050a7211 */ /* 0x000fe200078f08ff */
[----:B------:R-:W-:Y:S01]  /*1670*/  @!P0 IMAD.MOV.U32 R24, RZ, RZ, R4 ;  /* 0x000000ffff188224 */ /* 0x000fe200078e0004 */
[----:B------:R-:W-:Y:S01]  /*1680*/  LEA.HI R97, R14, R93, RZ, 0x5 ;  /* 0x0000005d0e617211 */ /* 0x000fe200078f28ff */
[----:B------:R-:W-:Y:S01]  /*1690*/  IMAD.IADD R4, R81, 0x1, -R0 ;  /* 0x0000000151047824 */ /* 0x000fe200078e0a00 */
[----:B------:R-:W-:Y:S01]  /*16a0*/  LOP3.LUT R21, R21, 0xc0, RZ, 0xc0, !PT ;  /* 0x000000c015157812 */ /* 0x000fe200078ec0ff */
[----:B------:R-:W-:Y:S01]  /*16b0*/  IMAD.SHL.U32 R26, R26, 0x8, RZ ;  /* 0x000000081a1a7824 */ /* 0x000fe200078e00ff */
[----:B------:R-:W-:Y:S01]  /*16c0*/  LOP3.LUT R10, R10, 0xfffffffe, RZ, 0xc0, !PT ;  /* 0xfffffffe0a0a7812 */ /* 0x000fe200078ec0ff */
[----:B------:R-:W-:Y:S01]  /*16d0*/  IMAD.IADD R13, R93, 0x1, -R8 ;  /* 0x000000015d0d7824 */ /* 0x000fe200078e0a08 */
[CC--:B------:R-:W-:Y:S01]  /*16e0*/  ISETP.GE.AND P3, PT, R19.reuse, R4.reuse, PT ;  /* 0x000000041300720c */ /* 0x0c0fe20003f66270 */
[----:B------:R-:W-:Y:S01]  /*16f0*/  IMAD.MOV.U32 R85, RZ, RZ, 0x20 ;  /* 0x00000020ff557424 */ /* 0x000fe200078e00ff */
[----:B------:R-:W-:Y:S01]  /*1700*/  ISETP.GE.AND P2, PT, R19, R4, PT ;  /* 0x000000041300720c */ /* 0x000fe20003f46270 */
[----:B------:R-:W-:Y:S01]  /*1710*/  IMAD.IADD R5, R5, 0x1, -R10 ;  /* 0x0000000105057824 */ /* 0x000fe200078e0a0a */
[----:B------:R-:W-:-:S02]  /*1720*/  IADD3 R20, P1, R26, R20, RZ ;  /* 0x000000141a147210 */ /* 0x000fc40007f3e0ff */
[C---:B------:R-:W-:Y:S02]  /*1730*/  IADD3 R82, P4, R26.reuse, R82, RZ ;  /* 0x000000521a527210 */ /* 0x040fe40007f9e0ff */
[--C-:B------:R-:W-:Y:S02]  /*1740*/  LOP3.LUT R19, R21, 0x18, R26.reuse, 0xf8, !PT ;  /* 0x0000001815137812 */ /* 0x100fe400078ef81a */
[----:B------:R-:W-:Y:S02]  /*1750*/  IADD3 R24, P0, R26, R24, RZ ;  /* 0x000000181a187210 */ /* 0x000fe40007f1e0ff */
[----:B------:R-:W-:Y:S02]  /*1760*/  SHF.R.S32.HI R26, RZ, 0x1f, R26 ;  /* 0x0000001fff1a7819 */ /* 0x000fe4000001141a */
[----:B------:R-:W-:Y:S02]  /*1770*/  SHF.R.U32.HI R10, RZ, 0x3, R21 ;  /* 0x00000003ff0a7819 */ /* 0x000fe40000011615 */
[----:B------:R-:W-:Y:S01]  /*1780*/  LOP3.LUT R121, R121, 0x7fffffe, RZ, 0xc0, !PT ;  /* 0x07fffffe79797812 */ /* 0x000fe200078ec0ff */
[C---:B------:R-:W-:Y:S01]  /*1790*/  IMAD.X R21, R26.reuse, 0x1, R17, P1 ;  /* 0x000000011a157824 */ /* 0x040fe200008e0611 */
[----:B------:R-:W-:Y:S01]  /*17a0*/  LOP3.LUT R10, R19, R10, RZ, 0x3c, !PT ;  /* 0x0000000a130a7212 */ /* 0x000fe200078e3cff */
[----:B------:R-:W-:Y:S01]  /*17b0*/  IMAD.IADD R17, R93, 0x1, -R12 ;  /* 0x000000015d117824 */ /* 0x000fe200078e0a0c */
[----:B------:R-:W-:Y:S01]  /*17c0*/  SHF.R.S32.HI R19, RZ, 0x1f, R16 ;  /* 0x0000001fff137819 */ /* 0x000fe20000011410 */
[----:B------:R-:W-:Y:S01]  /*17d0*/  IMAD.X R83, R26, 0x1, R15, P4 ;  /* 0x000000011a537824 */ /* 0x000fe200020e060f */
[C---:B------:R-:W-:Y:S01]  /*17e0*/  ISETP.GE.AND P1, PT, R6.reuse, R118, PT ;  /* 0x000000760600720c */ /* 0x040fe20003f26270 */
[----:B------:R-:W-:Y:S01]  /*17f0*/  IMAD.IADD R121, R6, 0x1, -R121 ;  /* 0x0000000106797824 */ /* 0x000fe200078e0a79 */
[----:B------:R-:W-:Y:S01]  /*1800*/  LEA.HI R15, R17, R17, RZ, 0x1 ;  /* 0x00000011110f7211 */ /* 0x000fe200078f08ff */
[----:B------:R-:W-:Y:S01]  /*1810*/  IMAD R19, R19, c[0x0][0x1a8], RZ ;  /* 0x00006a0013137a24 */ /* 0x000fe200078e02ff */
[----:B------:R-:W-:Y:S01]  /*1820*/  SHF.R.S32.HI R7, RZ, 0x1f, R6 ;  /* 0x0000001fff077819 */ /* 0x000fe20000011406 */
[----:B------:R-:W-:Y:S01]  /*1830*/  IMAD.X R25, R26, 0x1, R18, P0 ;  /* 0x000000011a197824 */ /* 0x000fe200000e0612 */
[----:B------:R-:W-:Y:S01]  /*1840*/  LEA.HI R124, R13, R13, RZ, 0x1 ;  /* 0x0000000d0d7c7211 */ /* 0x000fe200078f08ff */
[----:B------:R-:W-:Y:S01]  /*1850*/  IMAD R19, R16, c[0x0][0x1ac], R19 ;  /* 0x00006b0010137a24 */ /* 0x000fe200078e0213 */
[----:B------:R-:W-:Y:S01]  /*1860*/  SHF.R.S32.HI R94, RZ, 0x5, R97 ;  /* 0x00000005ff5e7819 */ /* 0x000fe20000011461 */
[----:B------:R-:W-:Y:S01]  /*1870*/  IMAD.WIDE R22, R23, 0x40, R6 ;  /* 0x0000004017167825 */ /* 0x000fe200078e0206 */
[----:B------:R-:W-:-:S02]  /*1880*/  LOP3.LUT R92, R15, 0x7fffffe, RZ, 0xc0, !PT ;  /* 0x07fffffe0f5c7812 */ /* 0x000fc400078ec0ff */
[----:B------:R-:W-:Y:S01]  /*1890*/  SHF.R.S32.HI R8, RZ, 0x1f, R17 ;  /* 0x0000001fff087819 */ /* 0x000fe20000011411 */
[----:B------:R-:W-:Y:S01]  /*18a0*/  IMAD R121, R94, 0x8, R121 ;  /* 0x000000085e797824 */ /* 0x000fe200078e0279 */
[----:B------:R-:W-:Y:S01]  /*18b0*/  LOP3.LUT R122, R124, 0xfffffffe, RZ, 0xc0, !PT ;  /* 0xfffffffe7c7a7812 */ /* 0x000fe200078ec0ff */
[----:B------:R-:W-:Y:S01]  /*18c0*/  IMAD.IADD R92, R17, 0x1, -R92 ;  /* 0x00000001115c7824 */ /* 0x000fe200078e0a5c */
[--C-:B------:R-:W-:Y:S01]  /*18d0*/  SHF.R.S32.HI R14, RZ, 0x1, R15.reuse ;  /* 0x00000001ff0e7819 */ /* 0x100fe2000001140f */
[----:B------:R-:W-:Y:S01]  /*18e0*/  IMAD.U32 R121, R121, 0x20, R10 ;  /* 0x0000002079797824 */ /* 0x000fe200078e000a */
[----:B------:R-:W-:Y:S01]  /*18f0*/  SHF.R.S32.HI R15, RZ, 0x1f, R15 ;  /* 0x0000001fff0f7819 */ /* 0x000fe2000001140f */
[----:B------:R-:W-:Y:S01]  /*1900*/  IMAD.IADD R122, R13, 0x1, -R122 ;  /* 0x000000010d7a7824 */ /* 0x000fe200078e0a7a */
[----:B------:R-:W-:Y:S01]  /*1910*/  LEA.HI R8, R8, R17, RZ, 0x3 ;  /* 0x0000001108087211 */ /* 0x000fe200078f18ff */
[----:B------:R-:W-:Y:S01]  /*1920*/  IMAD.WIDE.U32 R16, R16, c[0x0][0x1a8], R24 ;  /* 0x00006a0010107a25 */ /* 0x000fe200078e0018 */
[----:B------:R-:W-:-:S02]  /*1930*/  @!P5 IADD3 R13, P0, R22, 0x20, RZ ;  /* 0x00000020160dd810 */ /* 0x000fc40007f1e0ff */
[----:B------:R-:W-:Y:S01]  /*1940*/  LEA.HI R15, R15, R14, RZ, 0x2 ;  /* 0x0000000e0f0f7211 */ /* 0x000fe200078f10ff */
[----:B------:R-:W-:Y:S01]  /*1950*/  @!P1 IMAD R10, R23, c[0x0][0x190], RZ ;  /* 0x00006400170a9a24 */ /* 0x000fe200078e02ff */
[----:B------:R-:W-:Y:S01]  /*1960*/  ISETP.GE.AND P4, PT, R6, R4, PT ;  /* 0x000000040600720c */ /* 0x000fe20003f86270 */
[----:B------:R-:W-:Y:S01]  /*1970*/  IMAD.IADD R17, R17, 0x1, R19 ;  /* 0x0000000111117824 */ /* 0x000fe200078e0213 */
[----:B------:R-:W-:Y:S01]  /*1980*/  LOP3.LUT R15, R15, 0xfffffffc, RZ, 0xc0, !PT ;  /* 0xfffffffc0f0f7812 */ /* 0x000fe200078ec0ff */
[----:B------:R-:W-:Y:S01]  /*1990*/  @!P1 IMAD R10, R22, c[0x0][0x194], R10 ;  /* 0x00006500160a9a24 */ /* 0x000fe200078e020a */
[----:B------:R-:W-:Y:S01]  /*19a0*/  LOP3.LUT R28, R28, 0xfffffffe, RZ, 0xc0, !PT ;  /* 0xfffffffe1c1c7812 */ /* 0x000fe200078ec0ff */
[----:B------:R-:W-:Y:S01]  /*19b0*/  @!P5 IMAD.X R12, RZ, RZ, R23, P0 ;  /* 0x000000ffff0cd224 */ /* 0x000fe200000e0617 */
[----:B------:R-:W-:Y:S01]  /*19c0*/  SHF.R.S32.HI R124, RZ, 0x1, R124 ;  /* 0x00000001ff7c7819 */ /* 0x000fe2000001147c */
[----:B------:R-:W-:-:S04]  /*19d0*/  @!P1 IMAD.WIDE.U32 R22, R22, c[0x0][0x190], R16 ;  /* 0x0000640016169a25 */ /* 0x000fc800078e0010 */
[----:B------:R-:W-:-:S04]  /*19e0*/  IMAD.WIDE.U32 R20, R3, c[0x0][0x1b8], R20 ;  /* 0x00006e0003147a25 */ /* 0x000fc800078e0014 */
[----:B------:R-:W-:Y:S01]  /*19f0*/  IMAD.IADD R3, R14, 0x1, -R15 ;  /* 0x000000010e037824 */ /* 0x000fe200078e0a0f */
[----:B------:R-:W-:Y:S01]  /*1a00*/  @!P1 LEA R14, P0, R22, c[0x0][0x160], 0x1 ;  /* 0x00005800160e9a11 */ /* 0x000fe200078008ff */
[----:B------:R-:W-:Y:S02]  /*1a10*/  @!P1 IMAD.IADD R15, R23, 0x1, R10 ;  /* 0x00000001170f9824 */ /* 0x000fe400078e020a */
[----:B------:R-:W-:Y:S02]  /*1a20*/  @!P5 IMAD R12, R12, c[0x0][0x190], RZ ;  /* 0x000064000c0cda24 */ /* 0x000fe400078e02ff */
[----:B------:R-:W-:Y:S01]  /*1a30*/  IMAD.SHL.U32 R121, R121, 0x2, RZ ;  /* 0x0000000279797824 */ /* 0x000fe200078e00ff */
[----:B------:R-:W-:Y:S01]  /*1a40*/  @!P1 LEA.HI.X R15, R22, c[0x0][0x164], R15, 0x1, P0 ;  /* 0x00005900160f9a11 */ /* 0x000fe200000f0c0f */
[C---:B------:R-:W-:Y:S01]  /*1a50*/  @!P5 IMAD R12, R13.reuse, c[0x0][0x194], R12 ;  /* 0x000065000d0cda24 */ /* 0x040fe200078e020c */
[----:B------:R-:W-:Y:S01]  /*1a60*/  IADD3 R11, P0, R6, R11, RZ ;  /* 0x0000000b060b7210 */ /* 0x000fe20007f1e0ff */
[----:B------:R-:W-:-:S02]  /*1a70*/  @!P5 IMAD.WIDE.U32 R16, R13, c[0x0][0x190], R16 ;  /* 0x000064000d10da25 */ /* 0x000fc400078e0010 */
[----:B------:R-:W-:Y:S01]  /*1a80*/  @!PT LDS RZ, [RZ] ;  /* 0x00000000fffff984 */ /* 0x000fe20000000800 */
[----:B------:R-:W-:Y:S01]  /*1a90*/  @!PT LDS RZ, [RZ] ;  /* 0x00000000fffff984 */ /* 0x000fe20000000800 */
[----:B------:R-:W-:Y:S01]  /*1aa0*/  @!PT LDS RZ, [RZ] ;  /* 0x00000000fffff984 */ /* 0x000fe20000000800 */
[----:B------:R1:W-:Y:S02]  /*1ab0*/  @!P1 LDGSTS.E.BYPASS.LTC128B.128 [R121], [R14.64] ;  /* 0x000000000e799fae */ /* 0x0003e4000b901d48 */
[C---:B------:R-:W-:Y:S02]  /*1ac0*/  IMAD.X R9, R7.reuse, 0x1, R9, P0 ;  /* 0x0000000107097824 */ /* 0x040fe400000e0609 */
[----:B------:R-:W-:Y:S01]  /*1ad0*/  IMAD R7, R7, c[0x0][0x198], RZ ;  /* 0x0000660007077a24 */ /* 0x000fe200078e02ff */
[----:B------:R1:W-:Y:S01]  /*1ae0*/  @!P1 LDGSTS.E.BYPASS.LTC128B.128 [R121+0x1000], [R14.64+0x40] ;  /* 0x010000400e799fae */ /* 0x0003e2000b901d48 */
[----:B------:R-:W-:-:S03]  /*1af0*/  IMAD.WIDE.U32 R82, R6, c[0x0][0x198], R82 ;  /* 0x0000660006527a25 */ /* 0x000fc600078e0052 */
[----:B------:R1:W-:Y:S01]  /*1b00*/  @!P1 LDGSTS.E.BYPASS.LTC128B.128 [R121+0x2000], [R14.64+0x80] ;  /* 0x020000800e799fae */ /* 0x0003e2000b901d48 */
[----:B------:R-:W-:Y:S01]  /*1b10*/  IMAD R7, R6, c[0x0][0x19c], R7 ;  /* 0x0000670006077a24 */ /* 0x000fe200078e0207 */
[----:B------:R-:W-:Y:S01]  /*1b20*/  @!P5 LEA R18, P1, R16, c[0x0][0x160], 0x1 ;  /* 0x000058001012da11 */ /* 0x000fe200078208ff */
[----:B------:R-:W-:Y:S02]  /*1b30*/  @!P5 IMAD.IADD R13, R17, 0x1, R12 ;  /* 0x00000001110dd824 */ /* 0x000fe400078e020c */
[----:B------:R-:W-:Y:S02]  /*1b40*/  IMAD.IADD R21, R21, 0x1, R2 ;  /* 0x0000000115157824 */ /* 0x000fe400078e0202 */
[----:B------:R-:W-:Y:S01]  /*1b50*/  IMAD.IADD R2, R83, 0x1, R7 ;  /* 0x0000000153027824 */ /* 0x000fe200078e0207 */
[----:B------:R-:W-:Y:S01]  /*1b60*/  @!P3 IADD3 R7, P0, R82, UR7, RZ ;  /* 0x000000075207bc10 */ /* 0x000fe2000ff1e0ff */
[----:B------:R-:W-:Y:S01]  /*1b70*/  IMAD.SHL.U32 R80, R3, 0x40, RZ ;  /* 0x0000004003507824 */ /* 0x000fe200078e00ff */
[----:B------:R-:W-:Y:S01]  /*1b80*/  @!P5 LEA.HI.X R19, R16, c[0x0][0x164], R13, 0x1, P1 ;  /* 0x000059001013da11 */ /* 0x000fe200008f0c0d */
[----:B------:R-:W-:Y:S01]  /*1b90*/  IMAD R12, R9, c[0x0][0x1a0], RZ ;  /* 0x00006800090c7a24 */ /* 0x000fe200078e02ff */
[----:B------:R-:W-:Y:S01]  /*1ba0*/  @!P4 LEA R16, P1, R82, c[0x0][0x168], 0x1 ;  /* 0x00005a005210ca11 */ /* 0x000fe200078208ff */
[----:B------:R-:W-:Y:S01]  /*1bb0*/  IMAD.IADD R123, R123, 0x1, -R28 ;  /* 0x000000017b7b7824 */ /* 0x000fe200078e0a1c */
[----:B------:R-:W-:Y:S01]  /*1bc0*/  @!P3 IADD3.X R10, R2, UR5, RZ, P0, !PT ;  /* 0x00000005020abc10 */ /* 0x000fe200087fe4ff */
[----:B------:R2:W-:Y:S01]  /*1bd0*/  @!P5 LDGSTS.E.BYPASS.LTC128B.128 [R121+0x800], [R18.64] ;  /* 0x008000001279dfae */ /* 0x0005e2000b901d48 */
[----:B------:R-:W-:Y:S01]  /*1be0*/  @!P4 LEA.HI.X R17, R82, c[0x0][0x16c], R2, 0x1, P1 ;  /* 0x00005b005211ca11 */ /* 0x000fe200008f0c02 */
[----:B------:R-:W-:Y:S01]  /*1bf0*/  IMAD.SHL.U32 R116, R124, 0x40, RZ ;  /* 0x000000407c747824 */ /* 0x000fe200078e00ff */
[----:B------:R-:W-:Y:S01]  /*1c00*/  LOP3.LUT R80, R80, 0xc0, RZ, 0xc0, !PT ;  /* 0x000000c050507812 */ /* 0x000fe200078ec0ff */
[----:B------:R2:W-:Y:S01]  /*1c10*/  @!P5 LDGSTS.E.BYPASS.LTC128B.128 [R121+0x1800], [R18.64+0x40] ;  /* 0x018000401279dfae */ /* 0x0005e2000b901d48 */
[----:B------:R-:W-:Y:S01]  /*1c20*/  IMAD.SHL.U32 R9, R5, 0x8, RZ ;  /* 0x0000000805097824 */ /* 0x000fe200078e00ff */
[----:B------:R-:W-:Y:S01]  /*1c30*/  ISETP.GE.AND P1, PT, R6, R4, PT ;  /* 0x000000040600720c */ /* 0x000fe20003f26270 */
[----:B------:R-:W-:Y:S01]  /*1c40*/  IMAD.SHL.U32 R8, R8, 0x20, RZ ;  /* 0x0000002008087824 */ /* 0x000fe200078e00ff */
[----:B------:R2:W-:Y:S01]  /*1c50*/  @!P5 LDGSTS.E.BYPASS.LTC128B.128 [R121+0x2800], [R18.64+0x80] ;  /* 0x028000801279dfae */ /* 0x0005e2000b901d48 */
[C---:B------:R-:W-:Y:S01]  /*1c60*/  IMAD R13, R11.reuse, c[0x0][0x1a4], R12 ;  /* 0x000069000b0d7a24 */ /* 0x040fe200078e020c */
[----:B------:R-:W-:Y:S01]  /*1c70*/  LOP3.LUT R116, R116, 0xc0, RZ, 0xc0, !PT ;  /* 0x000000c074747812 */ /* 0x000fe200078ec0ff */
[----:B------:R-:W-:Y:S01]  /*1c80*/  IMAD.WIDE.U32 R88, R11, c[0x0][0x1a0], R20 ;  /* 0x000068000b587a25 */ /* 0x000fe200078e0014 */
[----:B-1----:R-:W-:Y:S01]  /*1c90*/  @!P3 LEA R14, P0, R7, c[0x0][0x168], 0x1 ;  /* 0x00005a00070eba11 */ /* 0x002fe200078008ff */
[----:B------:R2:W-:Y:S01]  /*1ca0*/  @!P4 LDGSTS.E.BYPASS.LTC128B.128 [R121+0x3000], [R16.64] ;  /* 0x030000001079cfae */ /* 0x0005e2000b901d48 */
[----:B------:R-:W-:Y:S01]  /*1cb0*/  LOP3.LUT R9, R80, 0x8, R9, 0xf8, !PT ;  /* 0x0000000850097812 */ /* 0x000fe200078ef809 */
[----:B------:R-:W-:Y:S01]  /*1cc0*/  IMAD.SHL.U32 R11, R123, 0x8, RZ ;  /* 0x000000087b0b7824 */ /* 0x000fe200078e00ff */
[----:B------:R-:W-:Y:S01]  /*1cd0*/  @!P3 LEA.HI.X R15, R7, c[0x0][0x16c], R10, 0x1, P0 ;  /* 0x00005b00070fba11 */ /* 0x000fe200000f0c0a */
[----:B------:R2:W-:Y:S01]  /*1ce0*/  @!P4 LDGSTS.E.BYPASS.LTC128B.128 [R121+0x4000], [R16.64+0x40] ;  /* 0x040000401079cfae */ /* 0x0005e2000b901d48 */
[----:B------:R-:W-:Y:S01]  /*1cf0*/  SHF.R.U32.HI R80, RZ, 0x3, R80 ;  /* 0x00000003ff507819 */ /* 0x000fe20000011650 */
[----:B------:R-:W-:Y:S01]  /*1d00*/  IMAD.MOV.U32 R7, RZ, RZ, 0x40 ;  /* 0x00000040ff077424 */ /* 0x000fe200078e00ff */
[----:B------:R-:W-:Y:S01]  /*1d10*/  LOP3.LUT R91, R8, 0xffffff00, RZ, 0xc0, !PT ;  /* 0xffffff00085b7812 */ /* 0x000fe200078ec0ff */
[----:B------:R2:W-:Y:S01]  /*1d20*/  @!P4 LDGSTS.E.BYPASS.LTC128B.128 [R121+0x5000], [R16.64+0x80] ;  /* 0x050000801079cfae */ /* 0x0005e2000b901d48 */
[----:B------:R-:W-:Y:S01]  /*1d30*/  LOP3.LUT R11, R116, 0x8, R11, 0xf8, !PT ;  /* 0x00000008740b7812 */ /* 0x000fe200078ef80b */
[----:B------:R-:W-:Y:S01]  /*1d40*/  IMAD.IADD R84, R89, 0x1, R13 ;  /* 0x0000000159547824 */ /* 0x000fe200078e020d */
[----:B------:R-:W-:Y:S01]  /*1d50*/  SHF.R.U32.HI R116, RZ, 0x3, R116 ;  /* 0x00000003ff747819 */ /* 0x000fe20000011674 */
[----:B------:R1:W-:Y:S01]  /*1d60*/  @!P3 LDGSTS.E.BYPASS.LTC128B.128 [R121+0x3800], [R14.64] ;  /* 0x038000000e79bfae */ /* 0x0003e2000b901d48 */
[----:B------:R-:W-:Y:S01]  /*1d70*/  LOP3.LUT R80, R9, R80, RZ, 0x3c, !PT ;  /* 0x0000005009507212 */ /* 0x000fe200078e3cff */
[----:B------:R-:W-:Y:S01]  /*1d80*/  IMAD.WIDE.U32 R8, R7, c[0x0][0x1a0], RZ ;  /* 0x0000680007087a25 */ /* 0x000fe200078e00ff */
[----:B------:R-:W-:Y:S01]  /*1d90*/  LEA R130, P0, R88, c[0x0][0x170], 0x1 ;  /* 0x00005c0058827a11 */ /* 0x000fe200078008ff */
[----:B------:R1:W-:Y:S01]  /*1da0*/  @!P3 LDGSTS.E.BYPASS.LTC128B.128 [R121+0x4800], [R14.64+0x40] ;  /* 0x048000400e79bfae */ /* 0x0003e2000b901d48 */
[----:B------:R-:W-:Y:S01]  /*1db0*/  LOP3.LUT R116, R11, R116, RZ, 0x3c, !PT ;  /* 0x000000740b747212 */ /* 0x000fe200078e3cff */
[----:B------:R-:W-:Y:S01]  /*1dc0*/  IMAD R117, R94, 0x200, R91 ;  /* 0x000002005e757824 */ /* 0x000fe200078e025b */
[----:B------:R-:W-:Y:S01]  /*1dd0*/  LEA.HI.X R131, R88, c[0x0][0x174], R84, 0x1, P0 ;  /* 0x00005d0058837a11 */ /* 0x000fe200000f0c54 */
[----:B------:R1:W-:Y:S01]  /*1de0*/  @!P3 LDGSTS.E.BYPASS.LTC128B.128 [R121+0x5800], [R14.64+0x80] ;  /* 0x058000800e79bfae */ /* 0x0003e2000b901d48 */
[----:B------:R-:W-:Y:S01]  /*1df0*/  IMAD R7, R7, c[0x0][0x1a4], RZ ;  /* 0x0000690007077a24 */ /* 0x000fe200078e02ff */
[----:B------:R-:W-:Y:S01]  /*1e00*/  @!P2 IADD3 R8, P0, R130, R8, RZ ;  /* 0x000000088208a210 */ /* 0x000fe20007f1e0ff */
[----:B------:R-:W-:Y:S01]  /*1e10*/  IMAD R5, R5, 0x8, R122 ;  /* 0x0000000805057824 */ /* 0x000fe200078e027a */
[----:B------:R-:W0:Y:S01]  /*1e20*/  LDGDEPBAR ;  /* 0x00000000000079af */ /* 0x000e220000000000 */
[----:B------:R-:W-:Y:S01]  /*1e30*/  IMAD R117, R92, 0x20, R117 ;  /* 0x000000205c757824 */ /* 0x000fe200078e0275 */
[----:B------:R-:W-:Y:S01]  /*1e40*/  @!P2 IADD3.X R9, R131, R9, R7, P0, !PT ;  /* 0x000000098309a210 */ /* 0x000fe200007fe407 */
[----:B------:R-:W-:Y:S01]  /*1e50*/  IMAD.U32 R116, R5, 0x20, R116 ;  /* 0x0000002005747824 */ /* 0x000fe200078e0074 */
[----:B------:R-:W-:Y:S01]  /*1e60*/  LOP3.LUT P0, RZ, R124, 0x2, RZ, 0xc0, !PT ;  /* 0x000000027cff7812 */ /* 0x000fe2000780c0ff */
[----:B------:R-:W-:-:S02]  /*1e70*/  IMAD.IADD R117, R80, 0x1, R117 ;  /* 0x0000000150757824 */ /* 0x000fc400078e0275 */
[----:B------:R-:W-:Y:S01]  /*1e80*/  IMAD.SHL.U32 R116, R116, 0x2, RZ ;  /* 0x0000000274747824 */ /* 0x000fe200078e00ff */
[----:B------:R-:W-:Y:S01]  /*1e90*/  SEL R85, R85, 0xffffffe0, !P0 ;  /* 0xffffffe055557807 */ /* 0x000fe20004000000 */
[----:B------:R-:W-:Y:S02]  /*1ea0*/  IMAD.SHL.U32 R117, R117, 0x2, RZ ;  /* 0x0000000275757824 */ /* 0x000fe400078e00ff */
[----:B------:R-:W-:Y:S02]  /*1eb0*/  IMAD R91, R92, 0x20, R91 ;  /* 0x000000205c5b7824 */ /* 0x000fe400078e025b */
[----:B------:R-:W-:Y:S01]  /*1ec0*/  IMAD.IADD R90, R116, 0x1, R85 ;  /* 0x00000001745a7824 */ /* 0x000fe200078e0255 */
        /* <DEDUP_REMOVED lines=13> */
[----:B------:R-:W-:Y:S01]  /*1fa0*/  LOP3.LUT P1, RZ, R3, 0x2, RZ, 0xc0, !PT ;  /* 0x0000000203ff7812 */ /* 0x000fe2000782c0ff */
[----:B------:R-:W-:-:S02]  /*1fb0*/  IMAD.MOV.U32 R3, RZ, RZ, 0x10 ;  /* 0x00000010ff037424 */ /* 0x000fc400078e00ff */
[----:B------:R-:W-:Y:S03]  /*1fc0*/  @P2 STS.128 [R121+0x6800], RZ ;  /* 0x006800ff79002388 */ /* 0x000fe60000000c00 */
[----:B------:R-:W-:Y:S01]  /*1fd0*/  SEL R3, R3, 0xfffffff0, !P1 ;  /* 0xfffffff003037807 */ /* 0x000fe20004800000 */
[----:B------:R-:W-:Y:S04]  /*1fe0*/  @P2 STS.128 [R121+0x7800], RZ ;  /* 0x007800ff79002388 */ /* 0x000fe80000000c00 */
[----:B------:R-:W-:Y:S01]  /*1ff0*/  @P2 STS.128 [R121+0x8800], RZ ;  /* 0x008800ff79002388 */ /* 0x000fe20000000c00 */
[----:B------:R-:W-:-:S03]  /*2000*/  IMAD R115, R3, 0x2, R117 ;  /* 0x0000000203737824 */ /* 0x000fc600078e0275 */
        /* <DEDUP_REMOVED lines=8> */
[----:B-1----:R-:W1:Y:S04]  /*2090*/  LDSM.16.M88.4 R12, [R116+0x3400] ;  /* 0x00340000740c783b */ /* 0x002e680000000200 */
        /* <DEDUP_REMOVED lines=26> */
[C---:B------:R-:W-:Y:S08]  /*2240*/  HMMA.16816.F32.BF16 R12, R72.reuse, R78, R12 ;  /* 0x0000004e480c723c */ /* 0x040ff0000004180c */
[C---:B------:R-:W-:Y:S08]  /*2250*/  HMMA.16816.F32.BF16 R60, R72.reuse, R68, R60 ;  /* 0x00000044483c723c */ /* 0x040ff0000004183c */
[C---:B------:R-:W-:Y:S08]  /*2260*/  HMMA.16816.F32.BF16 R52, R72.reuse, R64, R52 ;  /* 0x000000404834723c */ /* 0x040ff00000041834 */
[----:B------:R-:W-:Y:S01]  /*2270*/  HMMA.16816.F32.BF16 R48, R72, R66, R48 ;  /* 0x000000424830723c */ /* 0x000fe20000041830 */
[----:B------:R-:W3:Y:S07]  /*2280*/  LDSM.16.M88.4 R64, [R90+0x4400] ;  /* 0x004400005a40783b */ /* 0x000eee0000000200 */
[C---:B--2---:R-:W-:Y:S08]  /*2290*/  HMMA.16816.F32.BF16 R24, R44.reuse, R40, R24 ;  /* 0x000000282c18723c */ /* 0x044ff00000041818 */
[----:B------:R-:W-:Y:S01]  /*22a0*/  HMMA.16816.F32.BF16 R20, R44, R42, R20 ;  /* 0x0000002a2c14723c */ /* 0x000fe20000041814 */
[----:B------:R-:W2:Y:S07]  /*22b0*/  LDSM.16.M88.4 R40, [R90+0x4800] ;  /* 0x004800005a28783b */ /* 0x000eae0000000200 */
[----:B------:R-:W-:Y:S08]  /*22c0*/  HMMA.16816.F32.BF16 R56, R72, R70, R56 ;  /* 0x000000464838723c */ /* 0x000ff00000041838 */
[C---:B------:R-:W-:Y:S08]  /*22d0*/  HMMA.16816.F32.BF16 R16, R44.reuse, R36, R16 ;  /* 0x000000242c10723c */ /* 0x040ff00000041810 */
[C---:B------:R-:W-:Y:S01]  /*22e0*/  HMMA.16816.F32.BF16 R12, R44.reuse, R38, R12 ;  /* 0x000000262c0c723c */ /* 0x040fe2000004180c */
[----:B------:R-:W-:Y:S07]  /*22f0*/  LDSM.16.M88.4 R36, [R116+0x5000] ;  /* 0x005000007424783b */ /* 0x000fee0000000200 */
[C---:B------:R-:W-:Y:S08]  /*2300*/  HMMA.16816.F32.BF16 R60, R44.reuse, R32, R60 ;  /* 0x000000202c3c723c */ /* 0x040ff0000004183c */
[C---:B------:R-:W-:Y:S08]  /*2310*/  HMMA.16816.F32.BF16 R52, R44.reuse, R28, R52 ;  /* 0x0000001c2c34723c */ /* 0x040ff00000041834 */
[C---:B------:R-:W-:Y:S01]  /*2320*/  HMMA.16816.F32.BF16 R48, R44.reuse, R30, R48 ;  /* 0x0000001e2c30723c */ /* 0x040fe20000041830 */
[----:B------:R-:W4:Y:S07]  /*2330*/  LDSM.16.M88.4 R28, [R90+0x4c00] ;  /* 0x004c00005a1c783b */ /* 0x000f2e0000000200 */
[----:B------:R-:W-:Y:S01]  /*2340*/  HMMA.16816.F32.BF16 R56, R44, R34, R56 ;  /* 0x000000222c38723c */ /* 0x000fe20000041838 */
[----:B------:R-:W-:Y:S04]  /*2350*/  LDSM.16.M88.4 R32, [R116+0x5400] ;  /* 0x005400007420783b */ /* 0x000fe80000000200 */
[----:B------:R-:W-:Y:S03]  /*2360*/  LDSM.16.M88.4 R44, [R116+0x5800] ;  /* 0x00580000742c783b */ /* 0x000fe60000000200 */
[C---:B-1----:R-:W-:Y:S08]  /*2370*/  HMMA.16816.F32.BF16 R24, R8.reuse, R4, R24 ;  /* 0x000000040818723c */ /* 0x042ff00000041818 */
[C---:B------:R-:W-:Y:S01]  /*2380*/  HMMA.16816.F32.BF16 R20, R8.reuse, R6, R20 ;  /* 0x000000060814723c */ /* 0x040fe20000041814 */
[----:B------:R-:W1:Y:S07]  /*2390*/  LDSM.16.M88.4 R4, [R117+0x2000] ;  /* 0x002000007504783b */ /* 0x000e6e0000000200 */
[C---:B---3--:R-:W-:Y:S08]  /*23a0*/  HMMA.16816.F32.BF16 R16, R8.reuse, R64, R16 ;  /* 0x000000400810723c */ /* 0x048ff00000041810 */
[C---:B------:R-:W-:Y:S08]  /*23b0*/  HMMA.16816.F32.BF16 R12, R8.reuse, R66, R12 ;  /* 0x00000042080c723c */ /* 0x040ff0000004180c */
[C---:B--2---:R-:W-:Y:S01]  /*23c0*/  HMMA.16816.F32.BF16 R64, R8.reuse, R40, R60 ;  /* 0x000000280840723c */ /* 0x044fe2000004183c */
[----:B------:R-:W2:Y:S07]  /*23d0*/  LDSM.16.M88.4 R60, [R116+0x5c00] ;  /* 0x005c0000743c783b */ /* 0x000eae0000000200 */
[C---:B------:R-:W-:Y:S01]  /*23e0*/  HMMA.16816.F32.BF16 R68, R8.reuse, R42, R56 ;  /* 0x0000002a0844723c */ /* 0x040fe20000041838 */
[----:B------:R-:W-:Y:S04]  /*23f0*/  LDSM.16.M88.4 R40, [R115+0x2000] ;  /* 0x002000007328783b */ /* 0x000fe80000000200 */
[----:B------:R-:W3:Y:S03]  /*2400*/  LDSM.16.M88.4 R56, [R90+0x5000] ;  /* 0x005000005a38783b */ /* 0x000ee60000000200 */
[C---:B----4-:R-:W-:Y:S07]  /*2410*/  HMMA.16816.F32.BF16 R52, R8.reuse, R28, R52 ;  /* 0x0000001c0834723c */ /* 0x050fee0000041834 */
[----:B------:R-:W-:Y:S01]  /*2420*/  LOP3.LUT R28, R97, 0xffffffe0, RZ, 0xc0, !PT ;  /* 0xffffffe0611c7812 */ /* 0x000fe200078ec0ff */
[----:B------:R-:W-:Y:S01]  /*2430*/  HMMA.16816.F32.BF16 R48, R8, R30, R48 ;  /* 0x0000001e0830723c */ /* 0x000fe20000041830 */
[----:B------:R-:W4:Y:S03]  /*2440*/  LDSM.16.M88.4 R8, [R90+0x5400] ;  /* 0x005400005a08783b */ /* 0x000f260000000200 */
[----:B------:R-:W-:-:S02]  /*2450*/  IMAD.IADD R28, R93, 0x1, -R28 ;  /* 0x000000015d1c7824 */ /* 0x000fc400078e0a1c */
[----:B------:R-:W-:Y:S02]  /*2460*/  IMAD.SHL.U32 R93, R93, 0x2, RZ ;  /* 0x000000025d5d7824 */ /* 0x000fe400078e00ff */
[----:B-1----:R-:W-:Y:S01]  /*2470*/  HMMA.16816.F32.BF16 R24, R4, R36, R24 ;  /* 0x000000240418723c */ /* 0x002fe20000041818 */
[----:B------:R-:W-:-:S04]  /*2480*/  SHF.R.S32.HI R129, RZ, 0x1f, R28 ;  /* 0x0000001fff817819 */ /* 0x000fc8000001141c */
[----:B------:R-:W-:Y:S02]  /*2490*/  LEA.HI R129, R129, R28, RZ, 0x2 ;  /* 0x0000001c81817211 */ /* 0x000fe400078f10ff */
[----:B------:R-:W1:Y:S01]  /*24a0*/  LDSM.16.M88.4 R28, [R90+0x5800] ;  /* 0x005800005a1c783b */ /* 0x000e620000000200 */
[----:B------:R-:W-:Y:S01]  /*24b0*/  HMMA.16816.F32.BF16 R20, R4, R38, R20 ;  /* 0x000000260414723c */ /* 0x000fe20000041814 */
[----:B------:R-:W-:-:S07]  /*24c0*/  SHF.R.S32.HI R129, RZ, 0x2, R129 ;  /* 0x00000002ff817819 */ /* 0x000fce0000011481 */
[C---:B------:R-:W-:Y:S07]  /*24d0*/  HMMA.16816.F32.BF16 R16, R4.reuse, R32, R16 ;  /* 0x000000200410723c */ /* 0x040fee0000041810 */
[----:B------:R-:W-:Y:S01]  /*24e0*/  IMAD R32, R94, 0x10, R95 ;  /* 0x000000105e207824 */ /* 0x000fe200078e025f */
[----:B------:R-:W-:Y:S01]  /*24f0*/  HMMA.16816.F32.BF16 R12, R4, R34, R12 ;  /* 0x00000022040c723c */ /* 0x000fe2000004180c */
[----:B------:R-:W-:-:S03]  /*2500*/  SHF.R.S32.HI R33, RZ, 0x1f, R94 ;  /* 0x0000001fff217819 */ /* 0x000fc6000001145e */
[----:B------:R-:W-:Y:S02]  /*2510*/  IADD3 R32, R32, 0x1, R129 ;  /* 0x0000000120207810 */ /* 0x000fe40007ffe081 */
[----:B------:R-:W-:Y:S02]  /*2520*/  LEA.HI R33, R33, R94, RZ, 0x2 ;  /* 0x0000005e21217211 */ /* 0x000fe400078f10ff */
[C---:B------:R-:W-:Y:S01]  /*2530*/  HMMA.16816.F32.BF16 R64, R4.reuse, R44, R64 ;  /* 0x0000002c0440723c */ /* 0x040fe20000041840 */
[----:B------:R-:W-:Y:S02]  /*2540*/  IADD3 R32, R81, R32, -R96 ;  /* 0x0000002051207210 */ /* 0x000fe40007ffe860 */
[----:B------:R-:W-:Y:S02]  /*2550*/  LOP3.LUT R35, R33, 0xfffffffc, RZ, 0xc0, !PT ;  /* 0xfffffffc21237812 */ /* 0x000fe400078ec0ff */
[----:B------:R-:W-:Y:S02]  /*2560*/  LOP3.LUT R33, R93, 0x6, RZ, 0xc0, !PT ;  /* 0x000000065d217812 */ /* 0x000fe400078ec0ff */
[----:B------:R-:W-:Y:S01]  /*2570*/  IADD3 R32, R32, c[0x0][0x2e8], RZ ;  /* 0x0000ba0020207a10 */ /* 0x000fe20007ffe0ff */
[----:B------:R-:W-:Y:S01]  /*2580*/  HMMA.16816.F32.BF16 R68, R4, R46, R68 ;  /* 0x0000002e0444723c */ /* 0x000fe20000041844 */
[----:B------:R-:W-:-:S02]  /*2590*/  IMAD.IADD R128, R94, 0x1, -R35 ;  /* 0x000000015e807824 */ /* 0x000fc400078e0a23 */
[----:B------:R-:W-:Y:S01]  /*25a0*/  IMAD.IADD R33, R0, 0x1, R33 ;  /* 0x0000000100217824 */ /* 0x000fe200078e0221 */
[C---:B------:R-:W-:Y:S02]  /*25b0*/  IADD3 R96, R32.reuse, 0x8, RZ ;  /* 0x0000000820607810 */ /* 0x040fe40007ffe0ff */
[-C--:B------:R-:W-:Y:S02]  /*25c0*/  IMNMX R97, R32, R81.reuse, PT ;  /* 0x0000005120617217 */ /* 0x080fe40003800200 */
[----:B--2---:R-:W-:Y:S01]  /*25d0*/  HMMA.16816.F32.BF16 R52, R4, R60, R52 ;  /* 0x0000003c0434723c */ /* 0x004fe20000041834 */
[----:B------:R-:W-:Y:S02]  /*25e0*/  IMNMX R96, R96, R81, PT ;  /* 0x0000005160607217 */ /* 0x000fe40003800200 */
[----:B------:R-:W-:-:S04]  /*25f0*/  IADD3 R32, R33, 0x1, RZ ;  /* 0x0000000121207810 */ /* 0x000fc80007ffe0ff */
[C---:B------:R-:W-:Y:S01]  /*2600*/  ISETP.GE.AND P0, PT, R32.reuse, R97, PT ;  /* 0x000000612000720c */ /* 0x040fe20003f06270 */
[----:B------:R-:W-:Y:S01]  /*2610*/  HMMA.16816.F32.BF16 R48, R4, R62, R48 ;  /* 0x0000003e0430723c */ /* 0x000fe20000041830 */
[----:B------:R-:W2:Y:S01]  /*2620*/  LDSM.16.M88.4 R4, [R90+0x5c00] ;  /* 0x005c00005a04783b */ /* 0x000ea20000000200 */
[----:B------:R-:W-:Y:S01]  /*2630*/  ISETP.GE.AND P4, PT, R32, R96, PT ;  /* 0x000000602000720c */ /* 0x000fe20003f86270 */
[----:B------:R-:W-:-:S05]  /*2640*/  DEPBAR.LE SB0, 0x0 ;  /* 0x000080000000791a */ /* 0x000fca0000000000 */
[C---:B---3--:R-:W-:Y:S08]  /*2650*/  HMMA.16816.F32.BF16 R24, R40.reuse, R56, R24 ;  /* 0x000000382818723c */ /* 0x048ff00000041818 */
[C---:B------:R-:W-:Y:S08]  /*2660*/  HMMA.16816.F32.BF16 R20, R40.reuse, R58, R20 ;  /* 0x0000003a2814723c */ /* 0x040ff00000041814 */
[C---:B----4-:R-:W-:Y:S07]  /*2670*/  HMMA.16816.F32.BF16 R16, R40.reuse, R8, R16 ;  /* 0x000000082810723c */ /* 0x050fee0000041810 */
[C---:B------:R-:W-:Y:S01]  /*2680*/  IADD3 R9, R33.reuse, 0x8, RZ ;  /* 0x0000000821097810 */ /* 0x040fe20007ffe0ff */
[----:B------:R-:W-:Y:S01]  /*2690*/  HMMA.16816.F32.BF16 R12, R40, R10, R12 ;  /* 0x0000000a280c723c */ /* 0x000fe2000004180c */
[----:B------:R-:W-:-:S02]  /*26a0*/  IADD3 R8, R33, 0x9, RZ ;  /* 0x0000000921087810 */ /* 0x000fc40007ffe0ff */
[CC--:B------:R-:W-:Y:S02]  /*26b0*/  ISETP.GE.AND P1, PT, R9.reuse, R97.reuse, PT ;  /* 0x000000610900720c */ /* 0x0c0fe40003f26270 */
[-C--:B------:R-:W-:Y:S02]  /*26c0*/  ISETP.GE.AND P3, PT, R9, R96.reuse, PT ;  /* 0x000000600900720c */ /* 0x080fe40003f66270 */
[C---:B------:R-:W-:Y:S01]  /*26d0*/  IADD3 R9, R33.reuse, 0x10, RZ ;  /* 0x0000001021097810 */ /* 0x040fe20007ffe0ff */
[----:B-1----:R-:W-:Y:S01]  /*26e0*/  HMMA.16816.F32.BF16 R64, R40, R28, R64 ;  /* 0x0000001c2840723c */ /* 0x002fe20000041840 */
[C---:B------:R-:W-:Y:S02]  /*26f0*/  ISETP.GE.AND P5, PT, R8.reuse, R97, PT ;  /* 0x000000610800720c */ /* 0x040fe40003fa6270 */
[----:B------:R-:W-:Y:S02]  /*2700*/  ISETP.GE.AND P2, PT, R8, R96, PT ;  /* 0x000000600800720c */ /* 0x000fe40003f46270 */
[----:B------:R-:W-:-:S02]  /*2710*/  IADD3 R11, R33, 0x11, RZ ;  /* 0x00000011210b7810 */ /* 0x000fc40007ffe0ff */
[----:B------:R-:W-:Y:S01]  /*2720*/  FSEL R8, R25, -INF , !P0 ;  /* 0xff80000019087808 */ /* 0x000fe20004000000 */
[C---:B------:R-:W-:Y:S01]  /*2730*/  HMMA.16816.F32.BF16 R68, R40.reuse, R30, R68 ;  /* 0x0000001e2844723c */ /* 0x040fe20000041844 */
[----:B------:R-:W-:Y:S01]  /*2740*/  FSEL R20, R20, -INF , !P1 ;  /* 0xff80000014147808 */ /* 0x000fe20004800000 */
[----:B------:R-:W-:Y:S01]  /*2750*/  BAR.SYNC.DEFER_BLOCKING 0x0 ;  /* 0x0000000000007b1d */ /* 0x000fe20000010000 */
[C---:B------:R-:W-:Y:S02]  /*2760*/  ISETP.GE.AND P0, PT, R9.reuse, R97, PT ;  /* 0x000000610900720c */ /* 0x040fe40003f06270 */
[----:B------:R-:W-:Y:S02]  /*2770*/  ISETP.GE.AND P1, PT, R9, R96, PT ;  /* 0x000000600900720c */ /* 0x000fe40003f26270 */
[----:B------:R-:W-:Y:S01]  /*2780*/  FSEL R9, R22, -INF , !P3 ;  /* 0xff80000016097808 */ /* 0x000fe20005800000 */
[----:B--2---:R-:W-:Y:S01]  /*2790*/  HMMA.16816.F32.BF16 R52, R40, R4, R52 ;  /* 0x000000042834723c */ /* 0x004fe20000041834 */
[----:B------:R-:W-:-:S02]  /*27a0*/  FSEL R10, R21, -INF , !P5 ;  /* 0xff800000150a7808 */ /* 0x000fc40006800000 */
[C---:B------:R-:W-:Y:S02]  /*27b0*/  ISETP.GE.AND P3, PT, R11.reuse, R97, PT ;  /* 0x000000610b00720c */ /* 0x040fe40003f66270 */
[----:B------:R-:W-:Y:S02]  /*27c0*/  ISETP.GE.AND P5, PT, R11, R96, PT ;  /* 0x000000600b00720c */ /* 0x000fe40003fa6270 */
[C---:B------:R-:W-:Y:S01]  /*27d0*/  IADD3 R11, R33.reuse, 0x18, RZ ;  /* 0x00000018210b7810 */ /* 0x040fe20007ffe0ff */
[----:B------:R-:W-:Y:S01]  /*27e0*/  HMMA.16816.F32.BF16 R48, R40, R6, R48 ;  /* 0x000000062830723c */ /* 0x000fe20000041830 */
[----:B------:R-:W-:Y:S02]  /*27f0*/  IADD3 R21, R33, 0x19, RZ ;  /* 0x0000001921157810 */ /* 0x000fe40007ffe0ff */
[----:B------:R-:W-:Y:S02]  /*2800*/  FSEL R23, R23, -INF , !P2 ;  /* 0xff80000017177808 */ /* 0x000fe40005000000 */
[----:B------:R-:W-:-:S02]  /*2810*/  FSEL R22, R16, -INF , !P0 ;  /* 0xff80000010167808 */ /* 0x000fc40004000000 */
[CC--:B------:R-:W-:Y:S02]  /*2820*/  ISETP.GE.AND P2, PT, R11.reuse, R97.reuse, PT ;  /* 0x000000610b00720c */ /* 0x0c0fe40003f46270 */
[----:B------:R-:W-:Y:S02]  /*2830*/  ISETP.GE.AND P0, PT, R11, R96, PT ;  /* 0x000000600b00720c */ /* 0x000fe40003f06270 */
[----:B------:R-:W-:Y:S02]  /*2840*/  FSEL R16, R17, -INF , !P3 ;  /* 0xff80000011107808 */ /* 0x000fe40005800000 */
[----:B------:R-:W-:Y:S02]  /*2850*/  FSEL R11, R18, -INF , !P1 ;  /* 0xff800000120b7808 */ /* 0x000fe40004800000 */
        /* <DEDUP_REMOVED lines=9> */
[----:B------:R-:W-:Y:S02]  /*28f0*/  ISETP.GE.AND P0, PT, R21, R97, PT ;  /* 0x000000611500720c */ /* 0x000fe40003f06270 */
[----:B------:R-:W-:Y:S02]  /*2900*/  IADD3 R5, R33, 0x29, RZ ;  /* 0x0000002921057810 */ /* 0x000fe40007ffe0ff */
[----:B------:R-:W-:Y:S02]  /*2910*/  FSEL R12, R13, -INF , !P1 ;  /* 0xff8000000d0c7808 */ /* 0x000fe40004800000 */
[----:B------:R-:W-:Y:S02]  /*2920*/  ISETP.GE.AND P1, PT, R21, R96, PT ;  /* 0x000000601500720c */ /* 0x000fe40003f26270 */
[----:B------:R-:W-:-:S02]  /*2930*/  IADD3 R13, R33, 0x28, RZ ;  /* 0x00000028210d7810 */ /* 0x000fc40007ffe0ff */
[----:B------:R-:W-:Y:S02]  /*2940*/  IADD3 R4, R33, 0x30, RZ ;  /* 0x0000003021047810 */ /* 0x000fe40007ffe0ff */
[----:B------:R-:W-:Y:S02]  /*2950*/  FSEL R100, R65, -INF , !P0 ;  /* 0xff80000041647808 */ /* 0x000fe40004000000 */
[----:B------:R-:W-:Y:S02]  /*2960*/  ISETP.GE.AND P0, PT, R5, R96, PT ;  /* 0x000000600500720c */ /* 0x000fe40003f06270 */
[----:B------:R-:W-:Y:S02]  /*2970*/  FSEL R15, R15, -INF , !P3 ;  /* 0xff8000000f0f7808 */ /* 0x000fe40005800000 */
[----:B------:R-:W-:Y:S02]  /*2980*/  FSEL R103, R67, -INF , !P1 ;  /* 0xff80000043677808 */ /* 0x000fe40004800000 */
[----:B------:R-:W-:-:S02]  /*2990*/  ISETP.GE.AND P3, PT, R13, R97, PT ;  /* 0x000000610d00720c */ /* 0x000fc40003f66270 */
[----:B------:R-:W-:Y:S02]  /*29a0*/  ISETP.GE.AND P1, PT, R4, R97, PT ;  /* 0x000000610400720c */ /* 0x000fe40003f26270 */
[----:B------:R-:W-:Y:S02]  /*29b0*/  FSEL R107, R71, -INF , !P0 ;  /* 0xff800000476b7808 */ /* 0x000fe40004000000 */
[----:B------:R-:W-:Y:S02]  /*29c0*/  ISETP.GT.AND P0, PT, R120, R119, PT ;  /* 0x000000777800720c */ /* 0x000fe40003f04270 */
[----:B------:R-:W-:Y:S02]  /*29d0*/  FSEL R93, R64, -INF , !P5 ;  /* 0xff800000405d7808 */ /* 0x000fe40006800000 */
[----:B------:R-:W-:Y:S02]  /*29e0*/  FSEL R95, R66, -INF , !P2 ;  /* 0xff800000425f7808 */ /* 0x000fe40005000000 */
[----:B------:R-:W-:-:S02]  /*29f0*/  FSEL R104, R68, -INF , !P3 ;  /* 0xff80000044687808 */ /* 0x000fc40005800000 */
[----:B------:R-:W-:Y:S02]  /*2a00*/  FSEL R106, R52, -INF , !P1 ;  /* 0xff800000346a7808 */ /* 0x000fe40004800000 */
[-C--:B------:R-:W-:Y:S02]  /*2a10*/  ISETP.GE.AND P5, PT, R13, R96.reuse, PT ;  /* 0x000000600d00720c */ /* 0x080fe40003fa6270 */
[-C--:B------:R-:W-:Y:S01]  /*2a20*/  ISETP.GE.AND P2, PT, R5, R97.reuse, PT ;  /* 0x000000610500720c */ /* 0x080fe20003f46270 */
[----:B------:R-:W-:Y:S01]  /*2a30*/  @!P0 IMAD.MOV.U32 R99, RZ, RZ, R82 ;  /* 0x000000ffff638224 */ /* 0x000fe200078e0052 */
[----:B------:R-:W-:Y:S01]  /*2a40*/  ISETP.GE.AND P3, PT, R4, R96, PT ;  /* 0x000000600400720c */ /* 0x000fe20003f66270 */
[----:B------:R-:W-:Y:S01]  /*2a50*/  @!P0 IMAD.MOV.U32 R98, RZ, RZ, R2 ;  /* 0x000000ffff628224 */ /* 0x000fe200078e0002 */
[C---:B------:R-:W-:Y:S02]  /*2a60*/  ISETP.GE.AND P1, PT, R33.reuse, R97, PT ;  /* 0x000000612100720c */ /* 0x040fe40003f26270 */
        /* <DEDUP_REMOVED lines=8> */
[-C--:B------:R-:W-:Y:S02]  /*2af0*/  ISETP.GE.AND P2, PT, R5, R96.reuse, PT ;  /* 0x000000600500720c */ /* 0x080fe40003f46270 */
[C---:B------:R-:W-:Y:S02]  /*2b00*/  ISETP.GE.AND P4, PT, R4.reuse, R97, PT ;  /* 0x000000610400720c */ /* 0x040fe40003f86270 */
[CC--:B------:R-:W-:Y:S02]  /*2b10*/  ISETP.GE.AND P3, PT, R33.reuse, R96.reuse, PT ;  /* 0x000000602100720c */ /* 0x0c0fe40003f66270 */
[----:B------:R-:W-:Y:S02]  /*2b20*/  ISETP.GE.AND P1, PT, R4, R96, PT ;  /* 0x000000600400720c */ /* 0x000fe40003f26270 */
[----:B------:R-:W-:-:S02]  /*2b30*/  IADD3 R4, R33, 0x39, RZ ;  /* 0x0000003921047810 */ /* 0x000fc40007ffe0ff */
[----:B------:R-:W-:Y:S02]  /*2b40*/  FSEL R26, R26, -INF , !P3 ;  /* 0xff8000001a1a7808 */ /* 0x000fe40005800000 */
[----:B------:R-:W-:Y:S02]  /*2b50*/  FSEL R108, R53, -INF , !P5 ;  /* 0xff800000356c7808 */ /* 0x000fe40006800000 */
[----:B------:R-:W-:Y:S02]  /*2b60*/  FSEL R33, R55, -INF , !P2 ;  /* 0xff80000037217808 */ /* 0x000fe40005000000 */
[----:B------:R-:W-:Y:S02]  /*2b70*/  @!P0 LEA R134, P2, R82, c[0x0][0x168], 0x1 ;  /* 0x00005a0052868a11 */ /* 0x000fe400078408ff */
[C---:B------:R-:W-:Y:S02]  /*2b80*/  ISETP.GE.AND P5, PT, R4.reuse, R97, PT ;  /* 0x000000610400720c */ /* 0x040fe40003fa6270 */
[----:B------:R-:W-:Y:S01]  /*2b90*/  ISETP.GE.AND P3, PT, R4, R96, PT ;  /* 0x000000600400720c */ /* 0x000fe20003f66270 */
[----:B------:R-:W-:Y:S01]  /*2ba0*/  IMAD.IADD R4, R80, 0x1, R91 ;  /* 0x0000000150047824 */ /* 0x000fe200078e025b */
[----:B------:R-:W-:-:S02]  /*2bb0*/  @!P0 LEA.HI.X R135, R82, c[0x0][0x16c], R2, 0x1, P2 ;  /* 0x00005b0052878a11 */ /* 0x000fc400010f0c02 */
        /* <DEDUP_REMOVED lines=63> */
.L_x_5655:
[----:B------:R-:W-:-:S04]  /*2fb0*/  ULEA UR4, -UR4, URZ, 0x6 ;  /* 0x0000003f04047291 */ /* 0x000fc8000f8e313f */
[----:B------:R-:W-:Y:S02]  /*2fc0*/  USHF.R.S32.HI UR6, URZ, 0x1f, UR4 ;  /* 0x0000001f3f067899 */ /* 0x000fe40008011404 */
[----:B------:R-:W-:-:S04]  /*2fd0*/  MOV R7, UR4 ;  /* 0x0000000400077c02 */ /* 0x000fc80008000f00 */
[----:B------:R-:W-:Y:S02]  /*2fe0*/  MOV R5, UR6 ;  /* 0x0000000600057c02 */ /* 0x000fe40008000f00 */
.L_x_5656:
[----:B------:R-:W-:Y:S02]  /*2ff0*/  IADD3 R99, P2, R7, R82, RZ ;  /* 0x0000005207637210 */ /* 0x000fe40007f5e0ff */
[----:B------:R-:W-:-:S03]  /*3000*/  IADD3 R0, P1, P0, R82, UR7, R7 ;  /* 0x0000000752007c10 */ /* 0x000fc6000f83e007 */
[----:B------:R-:W-:Y:S01]  /*3010*/  IMAD.X R98, R5, 0x1, R2, P2 ;  /* 0x0000000105627824 */ /* 0x000fe200010e0602 */
[----:B------:R-:W-:Y:S02]  /*3020*/  IADD3.X R5, R2, UR5, R5, P1, P0 ;  /* 0x0000000502057c10 */ /* 0x000fe40008fe0405 */
[C---:B------:R-:W-:Y:S02]  /*3030*/  LEA R134, P1, R99.reuse, c[0x0][0x168], 0x1 ;  /* 0x00005a0063867a11 */ /* 0x040fe400078208ff */
        /* <DEDUP_REMOVED lines=13> */
.L_x_5654:
[----:B------:R-:W-:Y:S02]  /*3110*/  FMNMX.FTZ R5, R24, R8, !PT ;  /* 0x0000000818057209 */ /* 0x000fe40007810000 */
[----:B------:R-:W-:-:S02]  /*3120*/  SHF.L.U32 R114, R4, 0x1, RZ ;  /* 0x0000000104727819 */ /* 0x000fc400000006ff */
[----:B------:R-:W-:Y:S02]  /*3130*/  FMNMX.FTZ R5, R20, R5, !PT ;  /* 0x0000000514057209 */ /* 0x000fe40007810000 */
[----:B------:R-:W-:Y:S01]  /*3140*/  LEA R113, R3, R114, 0x1 ;  /* 0x0000007203717211 */ /* 0x000fe200078e08ff */
[----:B------:R-:W-:Y:S01]  /*3150*/  LDSM.16.MT88.4 R72, [R114+0x8000] ;  /* 0x008000007248783b */ /* 0x000fe20000004200 */
[----:B------:R-:W-:Y:S02]  /*3160*/  FMNMX.FTZ R5, R10, R5, !PT ;  /* 0x000000050a057209 */ /* 0x000fe40007810000 */
[----:B------:R-:W-:Y:S01]  /*3170*/  ISETP.GT.AND P3, PT, R120, R119, PT ;  /* 0x000000777800720c */ /* 0x000fe20003f64270 */
        /* <DEDUP_REMOVED lines=66> */
[--C-:B------:R-:W-:Y:S01]  /*35a0*/  FFMA.FTZ R94, R9, c[0x0][0x23c], -R90.reuse ;  /* 0x00008f00095e7a23 */ /* 0x100fe2000001085a */
[----:B------:R-:W-:Y:S01]  /*35b0*/  LDSM.16.MT88.4 R24, [R114+0x6400] ;  /* 0x006400007218783b */ /* 0x000fe20000004200 */
[--C-:B------:R-:W-:Y:S01]  /*35c0*/  FFMA.FTZ R31, R23, c[0x0][0x23c], -R90.reuse ;  /* 0x00008f00171f7a23 */ /* 0x100fe2000001085a */
[----:B------:R-:W-:Y:S01]  /*35d0*/  MUFU.EX2 R111, R111 ;  /* 0x0000006f006f7308 */ /* 0x000fe20000000800 */
[----:B------:R-:W-:-:S02]  /*35e0*/  FFMA.FTZ R30, R11, c[0x0][0x23c], -R90 ;  /* 0x00008f000b1e7a23 */ /* 0x000fc4000001085a */
[----:B------:R-:W2:Y:S01]  /*35f0*/  LDSM.16.MT88.4 R8, [R113+0x7400] ;  /* 0x007400007108783b */ /* 0x000ea20000004200 */
[--C-:B------:R-:W-:Y:S02]  /*3600*/  FFMA.FTZ R23, R19, c[0x0][0x23c], -R90.reuse ;  /* 0x00008f0013177a23 */ /* 0x100fe4000001085a */
[--C-:B------:R-:W-:Y:S02]  /*3610*/  FFMA.FTZ R22, R17, c[0x0][0x23c], -R90.reuse ;  /* 0x00008f0011167a23 */ /* 0x100fe4000001085a */
[----:B------:R-:W3:Y:S01]  /*3620*/  MUFU.EX2 R132, R132 ;  /* 0x0000008400847308 */ /* 0x000ee20000000800 */
[----:B-1----:R-:W-:Y:S01]  /*3630*/  F2FP.BF16.PACK_AB R82, R91, R92 ;  /* 0x0000005c5b52723e */ /* 0x002fe200000010ff */
[--C-:B------:R-:W-:Y:S01]  /*3640*/  FFMA.FTZ R3, R15, c[0x0][0x23c], -R90.reuse ;  /* 0x00008f000f037a23 */ /* 0x100fe2000001085a */
[----:B------:R-:W1:Y:S01]  /*3650*/  LDSM.16.MT88.4 R16, [R113+0x6400] ;  /* 0x006400007110783b */ /* 0x000e620000004200 */
[--C-:B------:R-:W-:Y:S02]  /*3660*/  FFMA.FTZ R95, R95, c[0x0][0x23c], -R90.reuse ;  /* 0x00008f005f5f7a23 */ /* 0x100fe4000001085a */
[----:B------:R-:W-:Y:S01]  /*3670*/  FFMA.FTZ R110, R110, c[0x0][0x23c], -R137 ;  /* 0x00008f006e6e7a23 */ /* 0x000fe20000010889 */
[----:B------:R-:W-:Y:S01]  /*3680*/  LDSM.16.MT88.4 R12, [R114+0x7400] ;  /* 0x00740000720c783b */ /* 0x000fe20000004200 */
        /* <DEDUP_REMOVED lines=9> */
[----:B------:R-:W-:Y:S01]  /*3720*/  MUFU.EX2 R29, R29 ;  /* 0x0000001d001d7308 */ /* 0x000fe20000000800 */
[----:B----4-:R-:W-:-:S07]  /*3730*/  F2FP.BF16.PACK_AB R83, R31, R94 ;  /* 0x0000005e1f53723e */ /* 0x010fce00000010ff */
[----:B------:R-:W3:Y:S01]  /*3740*/  MUFU.EX2 R28, R28 ;  /* 0x0000001c001c7308 */ /* 0x000ee20000000800 */
[----:B------:R-:W-:-:S04]  /*3750*/  FADD.FTZ R94, R94, R111 ;  /* 0x0000006f5e5e7221 */ /* 0x000fc80000010000 */
[----:B------:R-:W-:Y:S01]  /*3760*/  FADD.FTZ R31, R31, R94 ;  /* 0x0000005e1f1f7221 */ /* 0x000fe20000010000 */
[C---:B------:R-:W-:Y:S02]  /*3770*/  HMMA.16816.F32.BF16 R60, R80.reuse, R64, RZ ;  /* 0x00000040503c723c */ /* 0x040fe400000418ff */
[----:B------:R-:W-:Y:S06]  /*3780*/  MUFU.EX2 R21, R21 ;  /* 0x0000001500157308 */ /* 0x000fec0000000800 */
[----:B------:R-:W-:Y:S02]  /*3790*/  HMMA.16816.F32.BF16 R64, R80, R66, RZ ;  /* 0x000000425040723c */ /* 0x000fe400000418ff */
[----:B------:R-:W4:Y:S01]  /*37a0*/  MUFU.EX2 R20, R20 ;  /* 0x0000001400147308 */ /* 0x000f220000000800 */
[----:B---3--:R-:W-:-:S05]  /*37b0*/  F2FP.BF16.PACK_AB R4, R28, R29 ;  /* 0x0000001d1c04723e */ /* 0x008fca00000010ff */
[C---:B------:R-:W-:Y:S02]  /*37c0*/  HMMA.16816.F32.BF16 R68, R80.reuse, R72, RZ ;  /* 0x000000485044723c */ /* 0x040fe400000418ff */
[----:B------:R-:W-:Y:S06]  /*37d0*/  MUFU.EX2 R30, R30 ;  /* 0x0000001e001e7308 */ /* 0x000fec0000000800 */
[----:B------:R-:W-:Y:S02]  /*37e0*/  HMMA.16816.F32.BF16 R72, R80, R74, RZ ;  /* 0x0000004a5048723c */ /* 0x000fe400000418ff */
[----:B------:R-:W3:Y:S01]  /*37f0*/  MUFU.EX2 R23, R23 ;  /* 0x0000001700177308 */ /* 0x000ee20000000800 */
[----:B----4-:R-:W-:-:S05]  /*3800*/  F2FP.BF16.PACK_AB R6, R20, R21 ;  /* 0x000000151406723e */ /* 0x010fca00000010ff */
[C---:B------:R-:W-:Y:S02]  /*3810*/  HMMA.16816.F32.BF16 R36, R80.reuse, R40, RZ ;  /* 0x000000285024723c */ /* 0x040fe400000418ff */
[----:B------:R-:W-:Y:S06]  /*3820*/  MUFU.EX2 R22, R22 ;  /* 0x0000001600167308 */ /* 0x000fec0000000800 */
[----:B------:R-:W-:Y:S02]  /*3830*/  HMMA.16816.F32.BF16 R44, R80, R48, RZ ;  /* 0x00000030502c723c */ /* 0x000fe400000418ff */
[----:B------:R-:W4:Y:S01]  /*3840*/  MUFU.EX2 R3, R3 ;  /* 0x0000000300037308 */ /* 0x000f220000000800 */
[----:B---3--:R-:W-:Y:S01]  /*3850*/  F2FP.BF16.PACK_AB R5, R23, R30 ;  /* 0x0000001e1705723e */ /* 0x008fe200000010ff */
[----:B------:R-:W-:-:S04]  /*3860*/  FADD.FTZ R30, R30, R31 ;  /* 0x0000001f1e1e7221 */ /* 0x000fc80000010000 */
[C---:B------:R-:W-:Y:S01]  /*3870*/  HMMA.16816.F32.BF16 R52, R80.reuse, R56, RZ ;  /* 0x000000385034723c */ /* 0x040fe200000418ff */
[----:B------:R-:W-:Y:S01]  /*3880*/  FADD.FTZ R23, R23, R30 ;  /* 0x0000001e17177221 */ /* 0x000fe20000010000 */
[----:B------:R-:W-:Y:S06]  /*3890*/  MUFU.EX2 R102, R102 ;  /* 0x0000006600667308 */ /* 0x000fec0000000800 */
[----:B------:R-:W-:Y:S01]  /*38a0*/  HMMA.16816.F32.BF16 R40, R80, R42, RZ ;  /* 0x0000002a5028723c */ /* 0x000fe200000418ff */
[----:B----4-:R-:W-:Y:S01]  /*38b0*/  F2FP.BF16.PACK_AB R7, R3, R22 ;  /* 0x000000160307723e */ /* 0x010fe200000010ff */
        /* <DEDUP_REMOVED lines=18> */
[--C-:B------:R-:W-:Y:S01]  /*39e0*/  FFMA.FTZ R26, R103, c[0x0][0x23c], -R90.reuse ;  /* 0x00008f00671a7a23 */ /* 0x100fe2000001085a */
[C---:B-1----:R-:W-:Y:S01]  /*39f0*/  HMMA.16816.F32.BF16 R44, R4.reuse, R16, R44 ;  /* 0x00000010042c723c */ /* 0x042fe2000004182c */
[----:B------:R-:W-:Y:S01]  /*3a00*/  FFMA.FTZ R27, R101, c[0x0][0x23c], -R90 ;  /* 0x00008f00651b7a23 */ /* 0x000fe2000001085a */
        /* <DEDUP_REMOVED lines=8> */
[----:B------:R-:W4:Y:S06]  /*3a90*/  MUFU.EX2 R24, R24 ;  /* 0x0000001800187308 */ /* 0x000f2c0000000800 */
[C---:B------:R-:W-:Y:S02]  /*3aa0*/  HMMA.16816.F32.BF16 R52, R4.reuse, R12, R52 ;  /* 0x0000000c0434723c */ /* 0x040fe40000041834 */
[----:B------:R-:W-:Y:S06]  /*3ab0*/  MUFU.EX2 R101, R108 ;  /* 0x0000006c00657308 */ /* 0x000fec0000000800 */
[----:B------:R-:W-:Y:S01]  /*3ac0*/  HMMA.16816.F32.BF16 R56, R4, R14, R56 ;  /* 0x0000000e0438723c */ /* 0x000fe20000041838 */
[----:B------:R-:W-:Y:S01]  /*3ad0*/  LDSM.16.MT88.4 R12, [R113+0x6c00] ;  /* 0x006c0000710c783b */ /* 0x000fe20000004200 */
[----:B------:R-:W5:Y:S08]  /*3ae0*/  MUFU.EX2 R33, R33 ;  /* 0x0000002100217308 */ /* 0x000f700000000800 */
        /* <DEDUP_REMOVED lines=9> */
[----:B---3--:R-:W-:-:S02]  /*3b80*/  F2FP.BF16.PACK_AB R4, R93, R102 ;  /* 0x000000665d04723e */ /* 0x008fc400000010ff */
[----:B-1----:R-:W-:Y:S01]  /*3b90*/  F2FP.BF16.PACK_AB R5, R26, R95 ;  /* 0x0000005f1a05723e */ /* 0x002fe200000010ff */
[----:B------:R-:W-:Y:S01]  /*3ba0*/  FADD.FTZ R95, R95, R22 ;  /* 0x000000165f5f7221 */ /* 0x000fe20000010000 */
[----:B------:R-:W-:Y:S02]  /*3bb0*/  F2FP.BF16.PACK_AB R6, R25, R100 ;  /* 0x000000641906723e */ /* 0x000fe400000010ff */
[----:B----4-:R-:W-:Y:S01]  /*3bc0*/  F2FP.BF16.PACK_AB R7, R24, R27 ;  /* 0x0000001b1807723e */ /* 0x010fe200000010ff */
        /* <DEDUP_REMOVED lines=23> */
[----:B------:R-:W-:Y:S01]  /*3d40*/  FADD.FTZ R32, R32, R27 ;  /* 0x0000001b20207221 */ /* 0x000fe20000010000 */
[----:B------:R-:W-:Y:S01]  /*3d50*/  F2FP.BF16.PACK_AB R6, R110, R109 ;  /* 0x0000006d6e06723e */ /* 0x000fe200000010ff */
[----:B------:R-:W-:Y:S01]  /*3d60*/  FADD.FTZ R4, R91, R4 ;  /* 0x000000045b047221 */ /* 0x000fe20000010000 */
[----:B------:R-:W-:Y:S01]  /*3d70*/  F2FP.BF16.PACK_AB R7, R108, R35 ;  /* 0x000000236c07723e */ /* 0x000fe200000010ff */
[----:B------:R-:W-:-:S02]  /*3d80*/  FADD.FTZ R32, R33, R32 ;  /* 0x0000002021207221 */ /* 0x000fc40000010000 */
[----:B------:R-:W-:Y:S01]  /*3d90*/  FADD.FTZ R29, R29, R4 ;  /* 0x000000041d1d7221 */ /* 0x000fe20000010000 */
[----:B------:R-:W-:Y:S01]  /*3da0*/  F2FP.BF16.PACK_AB R4, R101, R106 ;  /* 0x0000006a6504723e */ /* 0x000fe200000010ff */
[----:B------:R-:W-:Y:S02]  /*3db0*/  FADD.FTZ R35, R35, R32 ;  /* 0x0000002023237221 */ /* 0x000fe40000010000 */
[----:B------:R-:W-:Y:S02]  /*3dc0*/  FADD.FTZ R28, R28, R29 ;  /* 0x0000001d1c1c7221 */ /* 0x000fe40000010000 */
[----:B------:R-:W-:Y:S02]  /*3dd0*/  FADD.FTZ R108, R108, R35 ;  /* 0x000000236c6c7221 */ /* 0x000fe40000010000 */
[----:B------:R-:W-:Y:S01]  /*3de0*/  HMMA.16816.F32.BF16 R36, R4, R16, R36 ;  /* 0x000000100424723c */ /* 0x000fe20000041824 */
[----:B------:R-:W-:-:S04]  /*3df0*/  FADD.FTZ R21, R21, R28 ;  /* 0x0000001c15157221 */ /* 0x000fc80000010000 */
[----:B------:R-:W-:-:S03]  /*3e00*/  FADD.FTZ R21, R20, R21 ;  /* 0x0000001514157221 */ /* 0x000fc60000010000 */
[----:B------:R-:W-:Y:S01]  /*3e10*/  HMMA.16816.F32.BF16 R40, R4, R18, R40 ;  /* 0x000000120428723c */ /* 0x000fe20000041828 */
[----:B------:R-:W2:Y:S01]  /*3e20*/  LDSM.16.MT88.4 R16, [R113+0x7c00] ;  /* 0x007c00007110783b */ /* 0x000ea20000004200 */
        /* <DEDUP_REMOVED lines=8> */
[----:B------:R-:W-:Y:S02]  /*3eb0*/  FADD.FTZ R106, R101, R106 ;  /* 0x0000006a656a7221 */ /* 0x000fe40000010000 */
[----:B-1----:R-:W-:Y:S02]  /*3ec0*/  HMMA.16816.F32.BF16 R52, R4, R8, R52 ;  /* 0x000000080434723c */ /* 0x002fe40000041834 */
[----:B------:R-:W-:-:S04]  /*3ed0*/  FADD.FTZ R109, R109, R106 ;  /* 0x0000006a6d6d7221 */ /* 0x000fc80000010000 */
[----:B------:R-:W-:Y:S02]  /*3ee0*/  FADD.FTZ R109, R110, R109 ;  /* 0x0000006d6e6d7221 */ /* 0x000fe40000010000 */
        /* <DEDUP_REMOVED lines=71> */
.L_x_5658:
[----:B------:R-:W-:-:S05]  /*4360*/  IMAD.MOV.U32 R6, RZ, RZ, c[0x0][0x1a0] ;  /* 0x00006800ff067624 */ /* 0x000fca00078e00ff */
[----:B------:R-:W-:-:S04]  /*4370*/  LEA R6, -R6, RZ, 0x6 ;  /* 0x000000ff06067211 */ /* 0x000fc800078e31ff */
[----:B------:R-:W-:Y:S02]  /*4380*/  SHF.R.S32.HI R5, RZ, 0x1f, R6 ;  /* 0x0000001fff057819 */ /* 0x000fe40000011406 */
.L_x_5659:
[----:B------:R-:W-:Y:S01]  /*4390*/  IMAD.MOV.U32 R3, RZ, RZ, c[0x0][0x1a0] ;  /* 0x00006800ff037624 */ /* 0x000fe200078e00ff */
[----:B------:R-:W-:Y:S01]  /*43a0*/  LEA R7, R88, c[0x0][0x170], 0x1 ;  /* 0x00005c0058077a11 */ /* 0x000fe200078e08ff */
[----:B------:R-:W-:Y:S01]  /*43b0*/  IMAD.MOV.U32 R4, RZ, RZ, c[0x0][0x1a4] ;  /* 0x00006900ff047624 */ /* 0x000fe200078e00ff */
[C---:B------:R-:W-:Y:S02]  /*43c0*/  IADD3 R8, P0, R6.reuse, R88, RZ ;  /* 0x0000005806087210 */ /* 0x040fe40007f1e0ff */
[----:B------:R-:W-:Y:S02]  /*43d0*/  LEA R9, P1, R3, R6, 0x5 ;  /* 0x0000000603097211 */ /* 0x000fe400078228ff */
[----:B------:R-:W-:Y:S01]  /*43e0*/  LEA R130, P3, R6, R7, 0x1 ;  /* 0x0000000706827211 */ /* 0x000fe200078608ff */
[----:B------:R-:W-:Y:S01]  /*43f0*/  IMAD.X R7, R5, 0x1, R84, P0 ;  /* 0x0000000105077824 */ /* 0x000fe200000e0654 */
[----:B------:R-:W-:Y:S02]  /*4400*/  IADD3 R88, P0, R9, R88, RZ ;  /* 0x0000005809587210 */ /* 0x000fe40007f1e0ff */
[----:B------:R-:W-:-:S02]  /*4410*/  LEA.HI.X R9, R3, R5, R4, 0x5, P1 ;  /* 0x0000000503097211 */ /* 0x000fc400008f2c04 */
[----:B------:R-:W-:Y:S02]  /*4420*/  LEA R10, P2, R8, c[0x0][0x170], 0x1 ;  /* 0x00005c00080a7a11 */ /* 0x000fe400078408ff */
[----:B------:R-:W-:Y:S01]  /*4430*/  LEA.HI.X R131, R6, R131, R5, 0x1, P3 ;  /* 0x0000008306837211 */ /* 0x000fe200018f0c05 */
[----:B------:R-:W-:Y:S01]  /*4440*/  IMAD.X R9, R9, 0x1, R84, P0 ;  /* 0x0000000109097824 */ /* 0x000fe200000e0654 */
[----:B------:R-:W-:Y:S02]  /*4450*/  LEA.HI.X R11, R8, c[0x0][0x174], R7, 0x1, P2 ;  /* 0x00005d00080b7a11 */ /* 0x000fe400010f0c07 */
[C---:B------:R-:W-:Y:S01]  /*4460*/  LEA R12, P1, R3.reuse, R130, 0x6 ;  /* 0x00000082030c7211 */ /* 0x040fe200078230ff */
[----:B------:R-:W-:Y:S01]  /*4470*/  @!PT LDS RZ, [RZ] ;  /* 0x00000000fffff984 */ /* 0x000fe20000000800 */
[----:B------:R-:W-:Y:S01]  /*4480*/  @!PT LDS RZ, [RZ] ;  /* 0x00000000fffff984 */ /* 0x000fe20000000800 */
[----:B------:R-:W-:Y:S01]  /*4490*/  @!PT LDS RZ, [RZ] ;  /* 0x00000000fffff984 */ /* 0x000fe20000000800 */
[----:B------:R1:W-:Y:S01]  /*44a0*/  LDGSTS.E.BYPASS.LTC128B.128 [R121+0x6000], [R130.64] ;  /* 0x0600000082797fae */ /* 0x0003e2000b901d48 */
[C---:B------:R-:W-:Y:S02]  /*44b0*/  LEA R8, P0, R88.reuse, c[0x0][0x170], 0x1 ;  /* 0x00005c0058087a11 */ /* 0x040fe400078008ff */
[----:B------:R-:W-:Y:S01]  /*44c0*/  LEA.HI.X R13, R3, R131, R4, 0x6, P1 ;  /* 0x00000083030d7211 */ /* 0x000fe200008f3404 */
[----:B------:R2:W-:Y:S01]  /*44d0*/  LDGSTS.E.BYPASS.LTC128B.128 [R121+0x7000], [R10.64+0x40] ;  /* 0x070000400a797fae */ /* 0x0005e2000b901d48 */
[----:B------:R-:W-:Y:S01]  /*44e0*/  LEA.HI.X R9, R88, c[0x0][0x174], R9, 0x1, P0 ;  /* 0x00005d0058097a11 */ /* 0x000fe200000f0c09 */
[----:B------:R-:W-:-:S02]  /*44f0*/  IMAD.IADD R3, R116, 0x1, R85 ;  /* 0x0000000174037824 */ /* 0x000fc400078e0255 */
[----:B------:R2:W-:Y:S04]  /*4500*/  LDGSTS.E.BYPASS.LTC128B.128 [R121+0x8000], [R10.64+0x80] ;  /* 0x080000800a797fae */ /* 0x0005e8000b901d48 */
[----:B------:R3:W-:Y:S04]  /*4510*/  LDGSTS.E.BYPASS.LTC128B.128 [R121+0x6800], [R12.64] ;  /* 0x068000000c797fae */ /* 0x0007e8000b901d48 */
[----:B------:R2:W-:Y:S04]  /*4520*/  LDGSTS.E.BYPASS.LTC128B.128 [R121+0x7800], [R8.64+0x40] ;  /* 0x0780004008797fae */ /* 0x0005e8000b901d48 */
[----:B------:R2:W-:Y:S04]  /*4530*/  LDGSTS.E.BYPASS.LTC128B.128 [R121+0x8800], [R8.64+0x80] ;  /* 0x0880008008797fae */ /* 0x0005e8000b901d48 */
[----:B------:R-:W-:Y:S04]  /*4540*/  LDSM.16.M88.4 R4, [R117] ;  /* 0x000000007504783b */ /* 0x000fe80000000200 */
[----:B------:R-:W4:Y:S04]  /*4550*/  LDSM.16.M88.4 R28, [R116+0x3000] ;  /* 0x00300000741c783b */ /* 0x000f280000000200 */
[----:B------:R-:W5:Y:S04]  /*4560*/  LDSM.16.M88.4 R20, [R116+0x3400] ;  /* 0x003400007414783b */ /* 0x000f680000000200 */
[----:B------:R-:W-:Y:S04]  /*4570*/  LDSM.16.M88.4 R84, [R115] ;  /* 0x000000007354783b */ /* 0x000fe80000000200 */
[----:B------:R-:W1:Y:S04]  /*4580*/  LDSM.16.M88.4 R16, [R3+0x3000] ;  /* 0x003000000310783b */ /* 0x000e680000000200 */
[----:B---3--:R-:W3:Y:S04]  /*4590*/  LDSM.16.M88.4 R12, [R116+0x3800] ;  /* 0x00380000740c783b */ /* 0x008ee80000000200 */
[----:B--2---:R-:W2:Y:S04]  /*45a0*/  LDSM.16.M88.4 R8, [R3+0x3400] ;  /* 0x003400000308783b */ /* 0x004ea80000000200 */
[----:B------:R-:W1:Y:S04]  /*45b0*/  LDSM.16.M88.4 R88, [R116+0x3c00] ;  /* 0x003c00007458783b */ /* 0x000e680000000200 */
[----:B------:R-:W1:Y:S04]  /*45c0*/  LDSM.16.M88.4 R92, [R3+0x3800] ;  /* 0x00380000035c783b */ /* 0x000e680000000200 */
[----:B------:R-:W0:Y:S01]  /*45d0*/  LDGDEPBAR ;  /* 0x00000000000079af */ /* 0x000e220000000000 */
[C---:B----4-:R-:W-:Y:S08]  /*45e0*/  HMMA.16816.F32.BF16 R32, R4.reuse, R28, RZ ;  /* 0x0000001c0420723c */ /* 0x050ff000000418ff */
[C---:B------:R-:W-:Y:S08]  /*45f0*/  HMMA.16816.F32.BF16 R28, R4.reuse, R30, RZ ;  /* 0x0000001e041c723c */ /* 0x040ff000000418ff */
[C---:B-----5:R-:W-:Y:S08]  /*4600*/  HMMA.16816.F32.BF16 R24, R4.reuse, R20, RZ ;  /* 0x000000140418723c */ /* 0x060ff000000418ff */
        /* <DEDUP_REMOVED lines=63> */
[C---:B-1----:R-:W-:Y:S01]  /*4a00*/  HMMA.16816.F32.BF16 R16, R92.reuse, R88, R16 ;  /* 0x000000585c10723c */ /* 0x042fe20000041810 */
[----:B------:R-:W1:Y:S07]  /*4a10*/  S2R R88, SR_TID.X ;  /* 0x0000000000587919 */ /* 0x000e6e0000002100 */
[C---:B------:R-:W-:Y:S08]  /*4a20*/  HMMA.16816.F32.BF16 R12, R92.reuse, R90, R12 ;  /* 0x0000005a5c0c723c */ /* 0x040ff0000004180c */
[C---:B--2---:R-:W-:Y:S08]  /*4a30*/  HMMA.16816.F32.BF16 R8, R92.reuse, R84, R8 ;  /* 0x000000545c08723c */ /* 0x044ff00000041808 */
[----:B------:R-:W-:Y:S01]  /*4a40*/  HMMA.16816.F32.BF16 R4, R92, R86, R4 ;  /* 0x000000565c04723c */ /* 0x000fe20000041804 */
[----:B-1----:R-:W-:-:S05]  /*4a50*/  IMAD.SHL.U32 R85, R88, 0x2, RZ ;  /* 0x0000000258557824 */ /* 0x002fca00078e00ff */
[----:B------:R-:W-:-:S05]  /*4a60*/  LOP3.LUT R85, R85, 0x6, RZ, 0xc0, !PT ;  /* 0x0000000655557812 */ /* 0x000fca00078ec0ff */
[----:B------:R-:W-:-:S05]  /*4a70*/  IMAD R84, R120, 0x40, R85 ;  /* 0x0000004078547824 */ /* 0x000fca00078e0255 */
[C---:B------:R-:W-:Y:S02]  /*4a80*/  IADD3 R86, R84.reuse, 0x1, RZ ;  /* 0x0000000154567810 */ /* 0x040fe40007ffe0ff */
[C---:B------:R-:W-:Y:S02]  /*4a90*/  IADD3 R85, R84.reuse, 0x8, RZ ;  /* 0x0000000854557810 */ /* 0x040fe40007ffe0ff */
[----:B------:R-:W-:Y:S01]  /*4aa0*/  IADD3 R3, R84, 0x9, RZ ;  /* 0x0000000954037810 */ /* 0x000fe20007ffe0ff */
[----:B------:R-:W-:Y:S01]  /*4ab0*/  BAR.SYNC.DEFER_BLOCKING 0x0 ;  /* 0x0000000000007b1d */ /* 0x000fe20000010000 */
[CC--:B------:R-:W-:Y:S02]  /*4ac0*/  ISETP.GE.AND P2, PT, R86.reuse, R97.reuse, PT ;  /* 0x000000615600720c */ /* 0x0c0fe40003f46270 */
[----:B------:R-:W-:Y:S02]  /*4ad0*/  ISETP.GE.AND P3, PT, R86, R96, PT ;  /* 0x000000605600720c */ /* 0x000fe40003f66270 */
[----:B------:R-:W-:-:S02]  /*4ae0*/  ISETP.GE.AND P5, PT, R85, R97, PT ;  /* 0x000000615500720c */ /* 0x000fc40003fa6270 */
[C---:B------:R-:W-:Y:S02]  /*4af0*/  IADD3 R86, R84.reuse, 0x10, RZ ;  /* 0x0000001054567810 */ /* 0x040fe40007ffe0ff */
[-C--:B------:R-:W-:Y:S02]  /*4b00*/  ISETP.GE.AND P1, PT, R85, R96.reuse, PT ;  /* 0x000000605500720c */ /* 0x080fe40003f26270 */
[C---:B------:R-:W-:Y:S02]  /*4b10*/  ISETP.GE.AND P4, PT, R3.reuse, R97, PT ;  /* 0x000000610300720c */ /* 0x040fe40003f86270 */
[----:B------:R-:W-:Y:S02]  /*4b20*/  ISETP.GE.AND P0, PT, R3, R96, PT ;  /* 0x000000600300720c */ /* 0x000fe40003f06270 */
[----:B------:R-:W-:Y:S02]  /*4b30*/  IADD3 R87, R84, 0x11, RZ ;  /* 0x0000001154577810 */ /* 0x000fe40007ffe0ff */
[----:B------:R-:W-:-:S02]  /*4b40*/  FSEL R85, R33, -INF , !P2 ;  /* 0xff80000021557808 */ /* 0x000fc40005000000 */
[----:B------:R-:W-:Y:S02]  /*4b50*/  FSEL R3, R28, -INF , !P5 ;  /* 0xff8000001c037808 */ /* 0x000fe40006800000 */
[CC--:B------:R-:W-:Y:S02]  /*4b60*/  ISETP.GE.AND P2, PT, R86.reuse, R97.reuse, PT ;  /* 0x000000615600720c */ /* 0x0c0fe40003f46270 */
[----:B------:R-:W-:Y:S02]  /*4b70*/  ISETP.GE.AND P5, PT, R86, R96, PT ;  /* 0x000000605600720c */ /* 0x000fe40003fa6270 */
[----:B------:R-:W-:Y:S02]  /*4b80*/  IADD3 R86, R84, 0x18, RZ ;  /* 0x0000001854567810 */ /* 0x000fe40007ffe0ff */
[----:B------:R-:W-:Y:S02]  /*4b90*/  FSEL R33, R30, -INF , !P1 ;  /* 0xff8000001e217808 */ /* 0x000fe40004800000 */
[----:B------:R-:W-:-:S02]  /*4ba0*/  ISETP.GE.AND P1, PT, R87, R97, PT ;  /* 0x000000615700720c */ /* 0x000fc40003f26270 */
[----:B------:R-:W-:Y:S02]  /*4bb0*/  FSEL R31, R31, -INF , !P0 ;  /* 0xff8000001f1f7808 */ /* 0x000fe40004000000 */
[----:B------:R-:W-:Y:S02]  /*4bc0*/  ISETP.GE.AND P0, PT, R86, R97, PT ;  /* 0x000000615600720c */ /* 0x000fe40003f06270 */
[----:B------:R-:W-:Y:S02]  /*4bd0*/  FSEL R111, R24, -INF , !P2 ;  /* 0xff800000186f7808 */ /* 0x000fe40005000000 */
[----:B------:R-:W-:Y:S02]  /*4be0*/  ISETP.GE.AND P2, PT, R86, R96, PT ;  /* 0x000000605600720c */ /* 0x000fe40003f46270 */
[----:B------:R-:W-:Y:S02]  /*4bf0*/  IADD3 R24, R84, 0x20, RZ ;  /* 0x0000002054187810 */ /* 0x000fe40007ffe0ff */
[----:B------:R-:W-:-:S02]  /*4c00*/  FSEL R159, R25, -INF , !P1 ;  /* 0xff800000199f7808 */ /* 0x000fc40004800000 */
[----:B------:R-:W-:Y:S02]  /*4c10*/  IADD3 R25, R84, 0x21, RZ ;  /* 0x0000002154197810 */ /* 0x000fe40007ffe0ff */
[----:B------:R-:W-:Y:S02]  /*4c20*/  FSEL R161, R20, -INF , !P0 ;  /* 0xff80000014a17808 */ /* 0x000fe40004000000 */
[----:B------:R-:W-:Y:S02]  /*4c30*/  ISETP.GE.AND P0, PT, R24, R96, PT ;  /* 0x000000601800720c */ /* 0x000fe40003f06270 */
[----:B------:R-:W-:Y:S02]  /*4c40*/  FSEL R107, R22, -INF , !P2 ;  /* 0xff800000166b7808 */ /* 0x000fe40005000000 */
        /* <DEDUP_REMOVED lines=8> */
[----:B------:R-:W-:Y:S02]  /*4cd0*/  IADD3 R28, R84, 0x19, RZ ;  /* 0x00000019541c7810 */ /* 0x000fe40007ffe0ff */
[----:B------:R-:W-:Y:S02]  /*4ce0*/  FSEL R153, R13, -INF , !P0 ;  /* 0xff8000000d997808 */ /* 0x000fe40004000000 */
[----:B------:R-:W-:Y:S02]  /*4cf0*/  ISETP.GE.AND P0, PT, R17, R96, PT ;  /* 0x000000601100720c */ /* 0x000fe40003f06270 */
[----:B------:R-:W-:Y:S02]  /*4d00*/  FSEL R35, R35, -INF , !P3 ;  /* 0xff80000023237808 */ /* 0x000fe40005800000 */
[----:B------:R-:W-:Y:S02]  /*4d10*/  FSEL R133, R26, -INF , !P5 ;  /* 0xff8000001a857808 */ /* 0x000fe40006800000 */
[----:B------:R-:W-:-:S02]  /*4d20*/  FSEL R157, R27, -INF , !P4 ;  /* 0xff8000001b9d7808 */ /* 0x000fc40006000000 */
[-C--:B------:R-:W-:Y:S02]  /*4d30*/  ISETP.GE.AND P3, PT, R84, R97.reuse, PT ;  /* 0x000000615400720c */ /* 0x080fe40003f66270 */
[CC--:B------:R-:W-:Y:S02]  /*4d40*/  ISETP.GE.AND P5, PT, R28.reuse, R97.reuse, PT ;  /* 0x000000611c00720c */ /* 0x0c0fe40003fa6270 */
[----:B------:R-:W-:Y:S02]  /*4d50*/  ISETP.GE.AND P1, PT, R28, R96, PT ;  /* 0x000000601c00720c */ /* 0x000fe40003f26270 */
[----:B------:R-:W-:Y:S02]  /*4d60*/  ISETP.GE.AND P4, PT, R24, R97, PT ;  /* 0x000000611800720c */ /* 0x000fe40003f86270 */
[----:B------:R-:W-:Y:S02]  /*4d70*/  IADD3 R24, R84, 0x28, RZ ;  /* 0x0000002854187810 */ /* 0x000fe40007ffe0ff */
[----:B------:R-:W-:-:S02]  /*4d80*/  FSEL R94, R11, -INF , !P0 ;  /* 0xff8000000b5e7808 */ /* 0x000fc40004000000 */
[----:B------:R-:W-:Y:S02]  /*4d90*/  FSEL R11, R32, -INF , !P3 ;  /* 0xff800000200b7808 */ /* 0x000fe40005800000 */
[----:B------:R-:W-:Y:S02]  /*4da0*/  FSEL R163, R21, -INF , !P5 ;  /* 0xff80000015a37808 */ /* 0x000fe40006800000 */
[----:B------:R-:W-:Y:S02]  /*4db0*/  FSEL R155, R23, -INF , !P1 ;  /* 0xff800000179b7808 */ /* 0x000fe40004800000 */
[----:B------:R-:W-:Y:S02]  /*4dc0*/  FSEL R145, R16, -INF , !P4 ;  /* 0xff80000010917808 */ /* 0x000fe40006000000 */
[----:B------:R-:W-:Y:S02]  /*4dd0*/  ISETP.GT.AND P3, PT, R120, R119, PT ;  /* 0x000000777800720c */ /* 0x000fe40003f64270 */
[----:B------:R-:W-:-:S02]  /*4de0*/  ISETP.GE.AND P5, PT, R25, R96, PT ;  /* 0x000000601900720c */ /* 0x000fc40003fa6270 */
[C---:B------:R-:W-:Y:S02]  /*4df0*/  ISETP.GE.AND P1, PT, R24.reuse, R97, PT ;  /* 0x000000611800720c */ /* 0x040fe40003f26270 */
[-C--:B------:R-:W-:Y:S02]  /*4e00*/  ISETP.GE.AND P4, PT, R24, R96.reuse, PT ;  /* 0x000000601800720c */ /* 0x080fe40003f86270 */
[----:B------:R-:W-:Y:S02]  /*4e10*/  ISETP.GE.AND P2, PT, R20, R96, PT ;  /* 0x000000601400720c */ /* 0x000fe40003f46270 */
[----:B------:R-:W-:Y:S02]  /*4e20*/  IADD3 R16, R84, 0x30, RZ ;  /* 0x0000003054107810 */ /* 0x000fe40007ffe0ff */
[----:B------:R-:W-:Y:S02]  /*4e30*/  FSEL R143, R19, -INF , !P5 ;  /* 0xff800000138f7808 */ /* 0x000fe40006800000 */
[----:B------:R-:W-:-:S02]  /*4e40*/  FSEL R151, R12, -INF , !P1 ;  /* 0xff8000000c977808 */ /* 0x000fc40004800000 */
[----:B------:R-:W-:Y:S02]  /*4e50*/  FSEL R139, R14, -INF , !P4 ;  /* 0xff8000000e8b7808 */ /* 0x000fe40006000000 */
[----:B------:R-:W-:Y:S02]  /*4e60*/  FSEL R141, R15, -INF , !P2 ;  /* 0xff8000000f8d7808 */ /* 0x000fe40005000000 */
[CC--:B------:R-:W-:Y:S02]  /*4e70*/  ISETP.GE.AND P5, PT, R16.reuse, R97.reuse, PT ;  /* 0x000000611000720c */ /* 0x0c0fe40003fa6270 */
[-C--:B------:R-:W-:Y:S02]  /*4e80*/  ISETP.GE.AND P1, PT, R16, R96.reuse, PT ;  /* 0x000000601000720c */ /* 0x080fe40003f26270 */
[----:B------:R-:W-:Y:S02]  /*4e90*/  ISETP.GE.AND P4, PT, R17, R97, PT ;  /* 0x000000611100720c */ /* 0x000fe40003f86270 */
[----:B------:R-:W-:-:S02]  /*4ea0*/  ISETP.GE.AND P2, PT, R84, R96, PT ;  /* 0x000000605400720c */ /* 0x000fc40003f46270 */
[C---:B------:R-:W-:Y:S02]  /*4eb0*/  IADD3 R12, R84.reuse, 0x38, RZ ;  /* 0x00000038540c7810 */ /* 0x040fe40007ffe0ff */
[----:B------:R-:W-:Y:S02]  /*4ec0*/  IADD3 R84, R84, 0x39, RZ ;  /* 0x0000003954547810 */ /* 0x000fe40007ffe0ff */
        /* <DEDUP_REMOVED lines=26> */
[----:B------:R-:W-:Y:S01]  /*5070*/  LOP3.LUT R14, R14, c[0x0][0x2d0], RZ, 0x3c, !PT ;  /* 0x0000b4000e0e7a12 */ /* 0x000fe200078e3cff */
        /* <DEDUP_REMOVED lines=47> */
.L_x_5661:
[----:B------:R-:W-:-:S04]  /*5370*/  LEA R6, -R5, RZ, 0x6 ;  /* 0x000000ff05067211 */ /* 0x000fc800078e31ff */
[----:B------:R-:W-:Y:S02]  /*5380*/  SHF.R.S32.HI R7, RZ, 0x1f, R6 ;  /* 0x0000001fff077819 */ /* 0x000fe40000011406 */
.L_x_5662:
        /* <DEDUP_REMOVED lines=21> */
.L_x_5660:
[----:B------:R-:W-:Y:S01]  /*54e0*/  FMNMX.FTZ R6, R2, R11, !PT ;  /* 0x0000000b02067209 */ /* 0x000fe20007810000 */
[----:B------:R-:W-:Y:S01]  /*54f0*/  LDSM.16.MT88.4 R24, [R114+0x7000] ;  /* 0x007000007218783b */ /* 0x000fe20000004200 */
[----:B-1----:R-:W-:-:S02]  /*5500*/  FMNMX.FTZ R4, R0, R9, !PT ;  /* 0x0000000900047209 */ /* 0x002fc40007810000 */
        /* <DEDUP_REMOVED lines=54> */
[----:B------:R-:W-:Y:S02]  /*5870*/  FFMA.FTZ R97, R9, c[0x0][0x23c], -R102 ;  /* 0x00008f0009617a23 */ /* 0x000fe40000010866 */
[----:B------:R-:W-:Y:S01]  /*5880*/  FMUL.FTZ R99, R99, c[0x0][0x23c] ;  /* 0x00008f0063637a20 */ /* 0x000fe20000410000 */
[----:B------:R-:W1:Y:S01]  /*5890*/  LDSM.16.MT88.4 R8, [R114+0x6000] ;  /* 0x006000007208783b */ /* 0x000e620000004200 */
[----:B------:R-:W-:-:S02]  /*58a0*/  FMUL.FTZ R98, R98, c[0x0][0x23c] ;  /* 0x00008f0062627a20 */ /* 0x000fc40000410000 */
[--C-:B------:R-:W-:Y:S01]  /*58b0*/  FFMA.FTZ R91, R33, c[0x0][0x23c], -R102.reuse ;  /* 0x00008f00215b7a23 */ /* 0x100fe20000010866 */
[----:B------:R-:W-:Y:S01]  /*58c0*/  MUFU.EX2 R96, R96 ;  /* 0x0000006000607308 */ /* 0x000fe20000000800 */
[--C-:B------:R-:W-:Y:S02]  /*58d0*/  FFMA.FTZ R0, R31, c[0x0][0x23c], -R102.reuse ;  /* 0x00008f001f007a23 */ /* 0x100fe40000010866 */
[----:B------:R-:W-:Y:S02]  /*58e0*/  FFMA.FTZ R35, R35, c[0x0][0x23c], -R102 ;  /* 0x00008f0023237a23 */ /* 0x000fe40000010866 */
[----:B------:R-:W-:Y:S02]  /*58f0*/  FFMA.FTZ R137, R111, c[0x0][0x23c], -R106 ;  /* 0x00008f006f897a23 */ /* 0x000fe4000001086a */
[----:B------:R-:W-:Y:S01]  /*5900*/  FFMA.FTZ R110, R107, c[0x0][0x23c], -R102 ;  /* 0x00008f006b6e7a23 */ /* 0x000fe20000010866 */
[----:B------:R-:W2:Y:S01]  /*5910*/  MUFU.EX2 R92, R92 ;  /* 0x0000005c005c7308 */ /* 0x000ea20000000800 */
[----:B------:R-:W-:-:S02]  /*5920*/  FFMA.FTZ R136, R159, c[0x0][0x23c], -R106 ;  /* 0x00008f009f887a23 */ /* 0x000fc4000001086a */
[--C-:B------:R-:W-:Y:S02]  /*5930*/  FFMA.FTZ R112, R161, c[0x0][0x23c], -R106.reuse ;  /* 0x00008f00a1707a23 */ /* 0x100fe4000001086a */
[----:B------:R-:W-:Y:S02]  /*5940*/  FFMA.FTZ R111, R163, c[0x0][0x23c], -R106 ;  /* 0x00008f00a36f7a23 */ /* 0x000fe4000001086a */
[--C-:B------:R-:W-:Y:S01]  /*5950*/  FFMA.FTZ R133, R133, c[0x0][0x23c], -R102.reuse ;  /* 0x00008f0085857a23 */ /* 0x100fe20000010866 */
[----:B------:R-:W3:Y:S01]  /*5960*/  MUFU.EX2 R3, R3 ;  /* 0x0000000300037308 */ /* 0x000ee20000000800 */
[--C-:B------:R-:W-:Y:S02]  /*5970*/  FFMA.FTZ R132, R157, c[0x0][0x23c], -R102.reuse ;  /* 0x00008f009d847a23 */ /* 0x100fe40000010866 */
[----:B------:R-:W-:Y:S02]  /*5980*/  FFMA.FTZ R107, R155, c[0x0][0x23c], -R102 ;  /* 0x00008f009b6b7a23 */ /* 0x000fe40000010866 */
[----:B------:R-:W-:-:S02]  /*5990*/  FFMA.FTZ R140, R145, c[0x0][0x23c], -R106 ;  /* 0x00008f00918c7a23 */ /* 0x000fc4000001086a */
[--C-:B------:R-:W-:Y:S01]  /*59a0*/  FFMA.FTZ R149, R149, c[0x0][0x23c], -R106.reuse ;  /* 0x00008f0095957a23 */ /* 0x100fe2000001086a */
[----:B------:R-:W-:Y:S01]  /*59b0*/  MUFU.EX2 R97, R97 ;  /* 0x0000006100617308 */ /* 0x000fe20000000800 */
[----:B--2---:R-:W-:Y:S01]  /*59c0*/  F2FP.BF16.PACK_AB R84, R92, R96 ;  /* 0x000000605c54723e */ /* 0x004fe200000010ff */
[--C-:B------:R-:W-:Y:S02]  /*59d0*/  FFMA.FTZ R138, R151, c[0x0][0x23c], -R106.reuse ;  /* 0x00008f00978a7a23 */ /* 0x100fe4000001086a */
[----:B------:R-:W-:Y:S02]  /*59e0*/  FFMA.FTZ R145, R153, c[0x0][0x23c], -R106 ;  /* 0x00008f0099917a23 */ /* 0x000fe4000001086a */
[--C-:B------:R-:W-:Y:S02]  /*59f0*/  FFMA.FTZ R144, R147, c[0x0][0x23c], -R102.reuse ;  /* 0x00008f0093907a23 */ /* 0x100fe40000010866 */
[----:B------:R-:W2:Y:S01]  /*5a00*/  MUFU.EX2 R2, R35 ;  /* 0x0000002300027308 */ /* 0x000ea20000000800 */
[----:B---3--:R-:W-:Y:S01]  /*5a10*/  F2FP.BF16.PACK_AB R86, R3, R88 ;  /* 0x000000580356723e */ /* 0x008fe200000010ff */
[----:B------:R-:W-:-:S02]  /*5a20*/  FFMA.FTZ R143, R143, c[0x0][0x23c], -R102 ;  /* 0x00008f008f8f7a23 */ /* 0x000fc40000010866 */
[--C-:B------:R-:W-:Y:S02]  /*5a30*/  FFMA.FTZ R139, R139, c[0x0][0x23c], -R102.reuse ;  /* 0x00008f008b8b7a23 */ /* 0x100fe40000010866 */
[----:B------:R-:W-:Y:S02]  /*5a40*/  FFMA.FTZ R142, R141, c[0x0][0x23c], -R102 ;  /* 0x00008f008d8e7a23 */ /* 0x000fe40000010866 */
[----:B------:R-:W3:Y:S01]  /*5a50*/  MUFU.EX2 R99, R99 ;  /* 0x0000006300637308 */ /* 0x000ee20000000800 */
[--C-:B------:R-:W-:Y:S02]  /*5a60*/  FFMA.FTZ R146, R103, c[0x0][0x23c], -R106.reuse ;  /* 0x00008f0067927a23 */ /* 0x100fe4000001086a */
[--C-:B------:R-:W-:Y:S02]  /*5a70*/  FFMA.FTZ R103, R104, c[0x0][0x23c], -R106.reuse ;  /* 0x00008f0068677a23 */ /* 0x100fe4000001086a */
[--C-:B------:R-:W-:Y:S02]  /*5a80*/  FFMA.FTZ R101, R101, c[0x0][0x23c], -R106.reuse ;  /* 0x00008f0065657a23 */ /* 0x100fe4000001086a */
[----:B------:R-:W-:Y:S01]  /*5a90*/  FFMA.FTZ R104, R105, c[0x0][0x23c], -R106 ;  /* 0x00008f0069687a23 */ /* 0x000fe2000001086a */
[----:B------:R-:W4:Y:S01]  /*5aa0*/  MUFU.EX2 R98, R98 ;  /* 0x0000006200627308 */ /* 0x000f220000000800 */
[----:B--2---:R-:W-:Y:S01]  /*5ab0*/  F2FP.BF16.PACK_AB R85, R2, R97 ;  /* 0x000000610255723e */ /* 0x004fe200000010ff */
[----:B------:R-:W2:Y:S01]  /*5ac0*/  LDSM.16.MT88.4 R32, [R113+0x7000] ;  /* 0x007000007120783b */ /* 0x000ea20000004200 */
[----:B------:R-:W-:-:S02]  /*5ad0*/  FFMA.FTZ R93, R93, c[0x0][0x23c], -R102 ;  /* 0x00008f005d5d7a23 */ /* 0x000fc40000010866 */
[--C-:B------:R-:W-:Y:S02]  /*5ae0*/  FFMA.FTZ R94, R94, c[0x0][0x23c], -R102.reuse ;  /* 0x00008f005e5e7a23 */ /* 0x100fe40000010866 */
[----:B------:R-:W-:Y:S01]  /*5af0*/  FFMA.FTZ R95, R95, c[0x0][0x23c], -R102 ;  /* 0x00008f005f5f7a23 */ /* 0x000fe20000010866 */
[----:B------:R-:W-:Y:S01]  /*5b00*/  MUFU.EX2 R91, R91 ;  /* 0x0000005b005b7308 */ /* 0x000fe20000000800 */
[-C--:B---3--:R-:W-:Y:S02]  /*5b10*/  FMUL.FTZ R20, R52, R99.reuse ;  /* 0x0000006334147220 */ /* 0x088fe40000410000 */
[-C--:B------:R-:W-:Y:S02]  /*5b20*/  FMUL.FTZ R21, R53, R99.reuse ;  /* 0x0000006335157220 */ /* 0x080fe40000410000 */
[-C--:B------:R-:W-:Y:S02]  /*5b30*/  FMUL.FTZ R56, R56, R99.reuse ;  /* 0x0000006338387220 */ /* 0x080fe40000410000 */
[----:B------:R-:W-:Y:S01]  /*5b40*/  FMUL.FTZ R57, R57, R99 ;  /* 0x0000006339397220 */ /* 0x000fe20000410000 */
[----:B------:R-:W3:Y:S01]  /*5b50*/  MUFU.EX2 R0, R0 ;  /* 0x0000000000007308 */ /* 0x000ee20000000800 */
        /* <DEDUP_REMOVED lines=9> */
[----:B---3--:R-:W-:Y:S01]  /*5bf0*/  F2FP.BF16.PACK_AB R87, R0, R91 ;  /* 0x0000005b0057723e */ /* 0x008fe200000010ff */
[-C--:B------:R-:W-:Y:S01]  /*5c00*/  FMUL.FTZ R40, R40, R99.reuse ;  /* 0x0000006328287220 */ /* 0x080fe20000410000 */
[----:B------:R-:W3:Y:S01]  /*5c10*/  MUFU.EX2 R136, R136 ;  /* 0x0000008800887308 */ /* 0x000ee20000000800 */
[-C--:B------:R-:W-:Y:S02]  /*5c20*/  FMUL.FTZ R41, R41, R99.reuse ;  /* 0x0000006329297220 */ /* 0x080fe40000410000 */
[-C--:B------:R-:W-:Y:S02]  /*5c30*/  FMUL.FTZ R42, R42, R98.reuse ;  /* 0x000000622a2a7220 */ /* 0x080fe40000410000 */
[----:B------:R-:W-:Y:S01]  /*5c40*/  HMMA.16816.F32.BF16 R20, R84, R24, R20 ;  /* 0x000000185414723c */ /* 0x000fe20000041814 */
[----:B------:R-:W-:Y:S02]  /*5c50*/  FMUL.FTZ R43, R43, R98 ;  /* 0x000000622b2b7220 */ /* 0x000fe40000410000 */
[----:B------:R-:W-:Y:S01]  /*5c60*/  MUFU.EX2 R112, R112 ;  /* 0x0000007000707308 */ /* 0x000fe20000000800 */
[----:B------:R-:W-:-:S02]  /*5c70*/  FMUL.FTZ R28, R60, R99 ;  /* 0x000000633c1c7220 */ /* 0x000fc40000410000 */
[----:B------:R-:W-:Y:S02]  /*5c80*/  FMUL.FTZ R29, R61, R99 ;  /* 0x000000633d1d7220 */ /* 0x000fe40000410000 */
[C---:B------:R-:W-:Y:S01]  /*5c90*/  HMMA.16816.F32.BF16 R24, R84.reuse, R26, R56 ;  /* 0x0000001a5418723c */ /* 0x040fe20000041838 */
[----:B------:R-:W4:Y:S01]  /*5ca0*/  LDSM.16.MT88.4 R56, [R114+0x6400] ;  /* 0x006400007238783b */ /* 0x000f220000004200 */
[-C--:B------:R-:W-:Y:S01]  /*5cb0*/  FMUL.FTZ R30, R62, R98.reuse ;  /* 0x000000623e1e7220 */ /* 0x080fe20000410000 */
[----:B------:R-:W5:Y:S01]  /*5cc0*/  MUFU.EX2 R111, R111 ;  /* 0x0000006f006f7308 */ /* 0x000f620000000800 */
[----:B------:R-:W-:Y:S01]  /*5cd0*/  FMUL.FTZ R31, R63, R98 ;  /* 0x000000623f1f7220 */ /* 0x000fe20000410000 */
[----:B---3--:R-:W-:Y:S01]  /*5ce0*/  F2FP.BF16.PACK_AB R52, R136, R137 ;  /* 0x000000898834723e */ /* 0x008fe200000010ff */
[----:B------:R-:W3:Y:S01]  /*5cf0*/  LDSM.16.MT88.4 R60, [R113+0x6400] ;  /* 0x00640000713c783b */ /* 0x000ee20000004200 */
[-C--:B------:R-:W-:Y:S01]  /*5d00*/  FMUL.FTZ R12, R44, R99.reuse ;  /* 0x000000632c0c7220 */ /* 0x080fe20000410000 */
[----:B-1----:R-:W-:Y:S01]  /*5d10*/  HMMA.16816.F32.BF16 R4, R84, R8, R4 ;  /* 0x000000085404723c */ /* 0x002fe20000041804 */
[----:B------:R-:W-:-:S02]  /*5d20*/  FMUL.FTZ R13, R45, R99 ;  /* 0x000000632d0d7220 */ /* 0x000fc40000410000 */
[----:B------:R-:W-:Y:S01]  /*5d30*/  MUFU.EX2 R133, R133 ;  /* 0x0000008500857308 */ /* 0x000fe20000000800 */
[-C--:B------:R-:W-:Y:S02]  /*5d40*/  FMUL.FTZ R14, R46, R98.reuse ;  /* 0x000000622e0e7220 */ /* 0x080fe40000410000 */
[----:B------:R-:W-:Y:S02]  /*5d50*/  FMUL.FTZ R15, R47, R98 ;  /* 0x000000622f0f7220 */ /* 0x000fe40000410000 */
[----:B------:R-:W-:Y:S01]  /*5d60*/  HMMA.16816.F32.BF16 R8, R84, R10, R40 ;  /* 0x0000000a5408723c */ /* 0x000fe20000041828 */
[-C--:B------:R-:W-:Y:S01]  /*5d70*/  FMUL.FTZ R48, R48, R99.reuse ;  /* 0x0000006330307220 */ /* 0x080fe20000410000 */
[----:B------:R-:W1:Y:S01]  /*5d80*/  LDSM.16.MT88.4 R40, [R114+0x8000] ;  /* 0x008000007228783b */ /* 0x000e620000004200 */
[----:B------:R-:W2:Y:S01]  /*5d90*/  MUFU.EX2 R132, R132 ;  /* 0x0000008400847308 */ /* 0x000ea20000000800 */
[----:B-----5:R-:W-:Y:S01]  /*5da0*/  F2FP.BF16.PACK_AB R54, R111, R112 ;  /* 0x000000706f36723e */ /* 0x020fe200000010ff */
[----:B------:R-:W-:-:S02]  /*5db0*/  FMUL.FTZ R49, R49, R99 ;  /* 0x0000006331317220 */ /* 0x000fc40000410000 */
[-C--:B------:R-:W-:Y:S01]  /*5dc0*/  FMUL.FTZ R50, R50, R98.reuse ;  /* 0x0000006232327220 */ /* 0x080fe20000410000 */
[C---:B------:R-:W-:Y:S01]  /*5dd0*/  HMMA.16816.F32.BF16 R12, R84.reuse, R16, R12 ;  /* 0x00000010540c723c */ /* 0x040fe2000004180c */
[-C--:B------:R-:W-:Y:S02]  /*5de0*/  FMUL.FTZ R51, R51, R98.reuse ;  /* 0x0000006233337220 */ /* 0x080fe40000410000 */
[----:B------:R-:W-:Y:S01]  /*5df0*/  MUFU.EX2 R110, R110 ;  /* 0x0000006e006e7308 */ /* 0x000fe20000000800 */
[-C--:B------:R-:W-:Y:S02]  /*5e00*/  FMUL.FTZ R64, R64, R99.reuse ;  /* 0x0000006340407220 */ /* 0x080fe40000410000 */
[----:B------:R-:W-:Y:S02]  /*5e10*/  FMUL.FTZ R65, R65, R99 ;  /* 0x0000006341417220 */ /* 0x000fe40000410000 */
[----:B------:R-:W-:Y:S01]  /*5e20*/  HMMA.16816.F32.BF16 R16, R84, R18, R48 ;  /* 0x000000125410723c */ /* 0x000fe20000041830 */
[-C--:B------:R-:W-:Y:S01]  /*5e30*/  FMUL.FTZ R66, R66, R98.reuse ;  /* 0x0000006242427220 */ /* 0x080fe20000410000 */
[----:B------:R-:W5:Y:S01]  /*5e40*/  LDSM.16.MT88.4 R48, [R113+0x8000] ;  /* 0x008000007130783b */ /* 0x000f620000004200 */
[----:B------:R-:W3:Y:S01]  /*5e50*/  MUFU.EX2 R107, R107 ;  /* 0x0000006b006b7308 */ /* 0x000ee20000000800 */
[----:B--2---:R-:W-:Y:S01]  /*5e60*/  F2FP.BF16.PACK_AB R53, R132, R133 ;  /* 0x000000858435723e */ /* 0x004fe200000010ff */
        /* <DEDUP_REMOVED lines=9> */
[----:B------:R-:W-:Y:S01]  /*5f00*/  FMUL.FTZ R73, R73, R99 ;  /* 0x0000006349497220 */ /* 0x000fe20000410000 */
[----:B------:R-:W-:Y:S01]  /*5f10*/  LDSM.16.MT88.4 R64, [R113+0x7c00] ;  /* 0x007c00007140783b */ /* 0x000fe20000004200 */
[----:B---3--:R-:W-:Y:S01]  /*5f20*/  F2FP.BF16.PACK_AB R55, R107, R110 ;  /* 0x0000006e6b37723e */ /* 0x008fe200000010ff */
[-C--:B------:R-:W-:Y:S01]  /*5f30*/  FMUL.FTZ R74, R74, R98.reuse ;  /* 0x000000624a4a7220 */ /* 0x080fe20000410000 */
[----:B------:R-:W-:Y:S01]  /*5f40*/  MUFU.EX2 R149, R149 ;  /* 0x0000009500957308 */ /* 0x000fe20000000800 */
[----:B------:R-:W-:-:S02]  /*5f50*/  FMUL.FTZ R75, R75, R98 ;  /* 0x000000624b4b7220 */ /* 0x000fc40000410000 */
[-C--:B------:R-:W-:Y:S02]  /*5f60*/  FMUL.FTZ R44, R76, R99.reuse ;  /* 0x000000634c2c7220 */ /* 0x080fe40000410000 */
[C---:B----4-:R-:W-:Y:S01]  /*5f70*/  HMMA.16816.F32.BF16 R4, R52.reuse, R56, R4 ;  /* 0x000000383404723c */ /* 0x050fe20000041804 */
        /* <DEDUP_REMOVED lines=9> */
[----:B------:R-:W-:Y:S01]  /*6010*/  MUFU.EX2 R145, R145 ;  /* 0x0000009100917308 */ /* 0x000fe20000000800 */
[----:B------:R-:W-:Y:S02]  /*6020*/  FMUL.FTZ R83, R83, R98 ;  /* 0x0000006253537220 */ /* 0x000fe40000410000 */
[C---:B------:R-:W-:Y:S01]  /*6030*/  HMMA.16816.F32.BF16 R12, R52.reuse, R60, R12 ;  /* 0x0000003c340c723c */ /* 0x040fe2000004180c */
[----:B------:R-:W-:Y:S02]  /*6040*/  FFMA.FTZ R100, R100, c[0x0][0x23c], -R102 ;  /* 0x00008f0064647a23 */ /* 0x000fe40000010866 */
[----:B------:R-:W-:Y:S02]  /*6050*/  FFMA.FTZ R99, R109, R99, R96 ;  /* 0x000000636d637223 */ /* 0x000fe40000010060 */
[----:B------:R-:W-:Y:S03]  /*6060*/  MUFU.EX2 R144, R144 ;  /* 0x0000009000907308 */ /* 0x000fe60000000800 */
[----:B------:R-:W-:Y:S01]  /*6070*/  HMMA.16816.F32.BF16 R16, R52, R62, R16 ;  /* 0x0000003e3410723c */ /* 0x000fe20000041810 */
[----:B------:R-:W3:Y:S04]  /*6080*/  LDSM.16.MT88.4 R60, [R113+0x7400] ;  /* 0x00740000713c783b */ /* 0x000ee80000004200 */
[----:B------:R-:W-:Y:S03]  /*6090*/  MUFU.EX2 R143, R143 ;  /* 0x0000008f008f7308 */ /* 0x000fe60000000800 */
[C---:B-1----:R-:W-:Y:S05]  /*60a0*/  HMMA.16816.F32.BF16 R36, R84.reuse, R40, R36 ;  /* 0x000000285424723c */ /* 0x042fea0000041824 */
[----:B------:R-:W-:Y:S03]  /*60b0*/  MUFU.EX2 R139, R139 ;  /* 0x0000008b008b7308 */ /* 0x000fe60000000800 */
[C---:B------:R-:W-:Y:S01]  /*60c0*/  HMMA.16816.F32.BF16 R40, R84.reuse, R42, R72 ;  /* 0x0000002a5428723c */ /* 0x040fe20000041848 */
[----:B------:R-:W-:Y:S04]  /*60d0*/  LDSM.16.MT88.4 R72, [R114+0x8800] ;  /* 0x008800007248783b */ /* 0x000fe80000004200 */
[----:B------:R-:W-:Y:S03]  /*60e0*/  MUFU.EX2 R142, R142 ;  /* 0x0000008e008e7308 */ /* 0x000fe60000000800 */
[----:B-----5:R-:W-:Y:S05]  /*60f0*/  HMMA.16816.F32.BF16 R44, R84, R48, R44 ;  /* 0x00000030542c723c */ /* 0x020fea000004182c */
[----:B------:R-:W-:Y:S03]  /*6100*/  MUFU.EX2 R101, R101 ;  /* 0x0000006500657308 */ /* 0x000fe60000000800 */
[C---:B--2---:R-:W-:Y:S05]  /*6110*/  HMMA.16816.F32.BF16 R20, R52.reuse, R56, R20 ;  /* 0x000000383414723c */ /* 0x044fea0000041814 */
[----:B------:R-:W1:Y:S03]  /*6120*/  MUFU.EX2 R146, R146 ;  /* 0x0000009200927308 */ /* 0x000e660000000800 */
[C---:B------:R-:W-:Y:S01]  /*6130*/  HMMA.16816.F32.BF16 R24, R52.reuse, R58, R24 ;  /* 0x0000003a3418723c */ /* 0x040fe20000041818 */
[----:B------:R-:W2:Y:S04]  /*6140*/  LDSM.16.MT88.4 R56, [R114+0x8400] ;  /* 0x008400007238783b */ /* 0x000ea80000004200 */
[----:B------:R-:W-:Y:S03]  /*6150*/  MUFU.EX2 R103, R103 ;  /* 0x0000006700677308 */ /* 0x000fe60000000800 */
[C---:B---3--:R-:W-:Y:S05]  /*6160*/  HMMA.16816.F32.BF16 R28, R52.reuse, R60, R28 ;  /* 0x0000003c341c723c */ /* 0x048fea000004181c */
[----:B------:R-:W3:Y:S03]  /*6170*/  MUFU.EX2 R104, R104 ;  /* 0x0000006800687308 */ /* 0x000ee60000000800 */
[----:B------:R-:W-:Y:S01]  /*6180*/  HMMA.16816.F32.BF16 R32, R52, R62, R32 ;  /* 0x0000003e3420723c */ /* 0x000fe20000041820 */
[----:B------:R-:W4:Y:S04]  /*6190*/  LDSM.16.MT88.4 R60, [R113+0x8400] ;  /* 0x00840000713c783b */ /* 0x000f280000004200 */
[----:B------:R-:W-:Y:S03]  /*61a0*/  MUFU.EX2 R93, R93 ;  /* 0x0000005d005d7308 */ /* 0x000fe60000000800 */
[----:B------:R-:W-:Y:S01]  /*61b0*/  HMMA.16816.F32.BF16 R48, R84, R50, R80 ;  /* 0x000000325430723c */ /* 0x000fe20000041850 */
[----:B------:R-:W-:Y:S04]  /*61c0*/  LDSM.16.MT88.4 R80, [R113+0x8800] ;  /* 0x008800007150783b */ /* 0x000fe80000004200 */
[----:B------:R-:W5:Y:S02]  /*61d0*/  MUFU.EX2 R94, R94 ;  /* 0x0000005e005e7308 */ /* 0x000f640000000800 */
[----:B-1----:R-:W-:-:S02]  /*61e0*/  F2FP.BF16.PACK_AB R84, R146, R101 ;  /* 0x000000659254723e */ /* 0x002fc400000010ff */
[----:B---3--:R-:W-:-:S04]  /*61f0*/  F2FP.BF16.PACK_AB R86, R104, R103 ;  /* 0x000000676856723e */ /* 0x008fc800000010ff */
[----:B------:R-:W-:Y:S01]  /*6200*/  MUFU.EX2 R95, R95 ;  /* 0x0000005f005f7308 */ /* 0x000fe20000000800 */
[C---:B--2---:R-:W-:Y:S07]  /*6210*/  HMMA.16816.F32.BF16 R36, R52.reuse, R56, R36 ;  /* 0x000000383424723c */ /* 0x044fee0000041824 */
[----:B------:R-:W1:Y:S01]  /*6220*/  MUFU.EX2 R100, R100 ;  /* 0x0000006400647308 */ /* 0x000e620000000800 */
[----:B-----5:R-:W-:Y:S01]  /*6230*/  F2FP.BF16.PACK_AB R85, R94, R93 ;  /* 0x0000005d5e55723e */ /* 0x020fe200000010ff */
[C---:B------:R-:W-:Y:S01]  /*6240*/  HMMA.16816.F32.BF16 R40, R52.reuse, R58, R40 ;  /* 0x0000003a3428723c */ /* 0x040fe20000041828 */
[----:B------:R-:W2:Y:S07]  /*6250*/  LDSM.16.MT88.4 R56, [R114+0x6800] ;  /* 0x006800007238783b */ /* 0x000eae0000004200 */
[----:B----4-:R-:W-:Y:S01]  /*6260*/  HMMA.16816.F32.BF16 R44, R52, R60, R44 ;  /* 0x0000003c342c723c */ /* 0x010fe2000004182c */
[----:B-1----:R-:W-:-:S07]  /*6270*/  F2FP.BF16.PACK_AB R87, R100, R95 ;  /* 0x0000005f6457723e */ /* 0x002fce00000010ff */
[----:B------:R-:W-:Y:S01]  /*6280*/  HMMA.16816.F32.BF16 R48, R52, R62, R48 ;  /* 0x0000003e3430723c */ /* 0x000fe20000041830 */
[----:B------:R-:W1:Y:S06]  /*6290*/  LDSM.16.MT88.4 R60, [R113+0x6800] ;  /* 0x00680000713c783b */ /* 0x000e6c0000004200 */
[----:B------:R-:W-:Y:S02]  /*62a0*/  F2FP.BF16.PACK_AB R52, R149, R140 ;  /* 0x0000008c9534723e */ /* 0x000fe400000010ff */
[----:B------:R-:W-:Y:S02]  /*62b0*/  F2FP.BF16.PACK_AB R53, R143, R144 ;  /* 0x000000908f35723e */ /* 0x000fe400000010ff */
[----:B------:R-:W-:-:S02]  /*62c0*/  F2FP.BF16.PACK_AB R54, R145, R138 ;  /* 0x0000008a9136723e */ /* 0x000fc400000010ff */
[----:B------:R-:W-:-:S07]  /*62d0*/  F2FP.BF16.PACK_AB R55, R142, R139 ;  /* 0x0000008b8e37723e */ /* 0x000fce00000010ff */
[C---:B------:R-:W-:Y:S07]  /*62e0*/  HMMA.16816.F32.BF16 R68, R52.reuse, R72, R36 ;  /* 0x000000483444723c */ /* 0x040fee0000041824 */
[----:B------:R-:W-:Y:S01]  /*62f0*/  FFMA.FTZ R37, R108, R98, R97 ;  /* 0x000000626c257223 */ /* 0x000fe20000010061 */
[----:B--2---:R-:W-:Y:S01]  /*6300*/  HMMA.16816.F32.BF16 R4, R52, R56, R4 ;  /* 0x000000383404723c */ /* 0x004fe20000041804 */
[----:B------:R-:W-:Y:S02]  /*6310*/  FADD.FTZ R97, R92, R99 ;  /* 0x000000635c617221 */ /* 0x000fe40000010000 */
[----:B------:R-:W-:-:S02]  /*6320*/  FADD.FTZ R2, R2, R37 ;  /* 0x0000002502027221 */ /* 0x000fc40000010000 */
[----:B------:R-:W-:Y:S02]  /*6330*/  FADD.FTZ R88, R88, R97 ;  /* 0x0000006158587221 */ /* 0x000fe40000010000 */
[----:B------:R-:W-:Y:S01]  /*6340*/  FADD.FTZ R91, R91, R2 ;  /* 0x000000025b5b7221 */ /* 0x000fe20000010000 */
[C---:B------:R-:W-:Y:S01]  /*6350*/  HMMA.16816.F32.BF16 R8, R52.reuse, R58, R8 ;  /* 0x0000003a3408723c */ /* 0x040fe20000041808 */
[----:B------:R-:W2:Y:S01]  /*6360*/  LDSM.16.MT88.4 R56, [R114+0x7800] ;  /* 0x007800007238783b */ /* 0x000ea20000004200 */
[----:B------:R-:W-:Y:S02]  /*6370*/  FADD.FTZ R2, R3, R88 ;  /* 0x0000005803027221 */ /* 0x000fe40000010000 */
[----:B------:R-:W-:Y:S02]  /*6380*/  FADD.FTZ R0, R0, R91 ;  /* 0x0000005b00007221 */ /* 0x000fe40000010000 */
[----:B------:R-:W-:Y:S01]  /*6390*/  FADD.FTZ R3, R137, R2 ;  /* 0x0000000289037221 */ /* 0x000fe20000010000 */
[----:B------:R-:W-:Y:S01]  /*63a0*/  MOV R2, R90 ;  /* 0x0000005a00027202 */ /* 0x000fe20000000f00 */
[----:B------:R-:W-:Y:S01]  /*63b0*/  HMMA.16816.F32.BF16 R72, R52, R74, R40 ;  /* 0x0000004a3448723c */ /* 0x000fe20000041828 */
[----:B------:R-:W3:Y:S01]  /*63c0*/  LDSM.16.MT88.4 R40, [R114+0x6c00] ;  /* 0x006c00007228783b */ /* 0x000ee20000004200 */
[----:B------:R-:W-:-:S04]  /*63d0*/  FADD.FTZ R3, R136, R3 ;  /* 0x0000000388037221 */ /* 0x000fc80000010000 */
[----:B------:R-:W-:Y:S02]  /*63e0*/  FADD.FTZ R112, R112, R3 ;  /* 0x0000000370707221 */ /* 0x000fe40000010000 */
[----:B------:R-:W-:Y:S02]  /*63f0*/  HMMA.16816.F32.BF16 R76, R52, R80, R44 ;  /* 0x00000050344c723c */ /* 0x000fe4000004182c */
[----:B------:R-:W-:-:S04]  /*6400*/  FADD.FTZ R111, R111, R112 ;  /* 0x000000706f6f7221 */ /* 0x000fc80000010000 */
[----:B------:R-:W-:Y:S02]  /*6410*/  FADD.FTZ R140, R140, R111 ;  /* 0x0000006f8c8c7221 */ /* 0x000fe40000010000 */
[----:B------:R-:W-:Y:S01]  /*6420*/  HMMA.16816.F32.BF16 R80, R52, R82, R48 ;  /* 0x000000523450723c */ /* 0x000fe20000041830 */
[----:B------:R-:W4:Y:S01]  /*6430*/  LDSM.16.MT88.4 R48, [R113+0x6c00] ;  /* 0x006c00007130783b */ /* 0x000f220000004200 */
[----:B------:R-:W-:-:S04]  /*6440*/  FADD.FTZ R149, R149, R140 ;  /* 0x0000008c95957221 */ /* 0x000fc80000010000 */
[----:B------:R-:W-:Y:S02]  /*6450*/  FADD.FTZ R138, R138, R149 ;  /* 0x000000958a8a7221 */ /* 0x000fe40000010000 */
[C---:B-1----:R-:W-:Y:S08]  /*6460*/  HMMA.16816.F32.BF16 R12, R52.reuse, R60, R12 ;  /* 0x0000003c340c723c */ /* 0x042ff0000004180c */
[C---:B------:R-:W-:Y:S08]  /*6470*/  HMMA.16816.F32.BF16 R16, R52.reuse, R62, R16 ;  /* 0x0000003e3410723c */ /* 0x040ff00000041810 */
[C---:B--2---:R-:W-:Y:S08]  /*6480*/  HMMA.16816.F32.BF16 R20, R52.reuse, R56, R20 ;  /* 0x000000383414723c */ /* 0x044ff00000041814 */
[----:B------:R-:W-:Y:S01]  /*6490*/  HMMA.16816.F32.BF16 R24, R52, R58, R24 ;  /* 0x0000003a3418723c */ /* 0x000fe20000041818 */
[----:B------:R-:W1:Y:S07]  /*64a0*/  LDSM.16.MT88.4 R56, [R113+0x7800] ;  /* 0x007800007138783b */ /* 0x000e6e0000004200 */
[C---:B---3--:R-:W-:Y:S01]  /*64b0*/  HMMA.16816.F32.BF16 R36, R84.reuse, R40, R4 ;  /* 0x000000285424723c */ /* 0x048fe20000041804 */
[----:B------:R-:W-:Y:S07]  /*64c0*/  LDSM.16.MT88.4 R4, [R113+0x8c00] ;  /* 0x008c00007104783b */ /* 0x000fee0000004200 */
[C---:B------:R-:W-:Y:S01]  /*64d0*/  HMMA.16816.F32.BF16 R40, R84.reuse, R42, R8 ;  /* 0x0000002a5428723c */ /* 0x040fe20000041808 */
[----:B------:R-:W2:Y:S07]  /*64e0*/  LDSM.16.MT88.4 R8, [R114+0x8c00] ;  /* 0x008c00007208783b */ /* 0x000eae0000004200 */
[C---:B----4-:R-:W-:Y:S07]  /*64f0*/  HMMA.16816.F32.BF16 R44, R84.reuse, R48, R12 ;  /* 0x00000030542c723c */ /* 0x050fee000004180c */
[----:B------:R-:W-:Y:S01]  /*6500*/  FADD.FTZ R13, R133, R0 ;  /* 0x00000000850d7221 */ /* 0x000fe20000010000 */
[----:B------:R-:W-:Y:S03]  /*6510*/  HMMA.16816.F32.BF16 R48, R84, R50, R16 ;  /* 0x000000325430723c */ /* 0x000fe60000041810 */
        /* <DEDUP_REMOVED lines=9> */
[C---:B--2---:R-:W-:Y:S01]  /*65b0*/  HMMA.16816.F32.BF16 R68, R84.reuse, R8, R68 ;  /* 0x000000085444723c */ /* 0x044fe20000041844 */
        /* <DEDUP_REMOVED lines=12> */
[----:B------:R-:W-:-:S05]  /*6680*/  FADD.FTZ R108, R100, R95 ;  /* 0x0000005f646c7221 */ /* 0x000fca0000010000 */
[C---:B------:R-:W-:Y:S08]  /*6690*/  HMMA.16816.F32.BF16 R72, R84.reuse, R10, R72 ;  /* 0x0000000a5448723c */ /* 0x040ff00000041848 */
[C---:B------:R-:W-:Y:S08]  /*66a0*/  HMMA.16816.F32.BF16 R76, R84.reuse, R4, R76 ;  /* 0x00000004544c723c */ /* 0x040ff0000004184c */
[C---:B-1----:R-:W-:Y:S08]  /*66b0*/  HMMA.16816.F32.BF16 R52, R84.reuse, R56, R20 ;  /* 0x000000385434723c */ /* 0x042ff00000041814 */
[C---:B------:R-:W-:Y:S08]  /*66c0*/  HMMA.16816.F32.BF16 R56, R84.reuse, R58, R24 ;  /* 0x0000003a5438723c */ /* 0x040ff00000041818 */
[----:B------:R-:W-:Y:S11]  /*66d0*/  HMMA.16816.F32.BF16 R80, R84, R6, R80 ;  /* 0x000000065450723c */ /* 0x000ff60000041850 */
[----:B------:R-:W-:Y:S08]  /*66e0*/  @!UPT UIADD3 URZ, URZ, URZ, URZ ;  /* 0x0000003f3f3ff290 */ /* 0x000ff0000fffe03f */
.L_x_5657:
[----:B------:R-:W-:Y:S05]  /*66f0*/  @!P3 BRA `(.L_x_5663) ;  /* 0x000022400000b947 */ /* 0x000fea0003800000 */
[----:B------:R-:W-:Y:S01]  /*6700*/  ULDC.64 UR4, c[0x0][0x1a0] ;  /* 0x0000680000047ab9 */ /* 0x000fe20000000a00 */
[----:B------:R-:W-:Y:S01]  /*6710*/  IMAD.MOV.U32 R5, RZ, RZ, 0x20 ;  /* 0x00000020ff057424 */ /* 0x000fe200078e00ff */
[----:B------:R-:W-:Y:S01]  /*6720*/  ULEA UR6, -UR4, URZ, 0x6 ;  /* 0x0000003f04067291 */ /* 0x000fe2000f8e313f */
[----:B------:R-:W-:Y:S01]  /*6730*/  LOP3.LUT P0, RZ, R124, 0x2, RZ, 0xc0, !PT ;  /* 0x000000027cff7812 */ /* 0x000fe2000780c0ff */
[----:B------:R-:W-:Y:S01]  /*6740*/  UMOV UR7, 0x5 ;  /* 0x0000000500077882 */ /* 0x000fe20000000000 */
[----:B------:R-:W-:Y:S01]  /*6750*/  IMAD.MOV.U32 R3, RZ, RZ, R0 ;  /* 0x000000ffff037224 */ /* 0x000fe200078e0000 */
[----:B------:R-:W-:Y:S01]  /*6760*/  USHF.R.S32.HI UR10, URZ, 0x1f, UR6 ;  /* 0x0000001f3f0a7899 */ /* 0x000fe20008011406 */
[----:B------:R-:W-:Y:S01]  /*6770*/  SEL R5, R5, 0xffffffe0, !P0 ;  /* 0xffffffe005057807 */ /* 0x000fe20004000000 */
[----:B------:R-:W-:Y:S01]  /*6780*/  USHF.L.U64.HI UR5, UR4, UR7, UR5 ;  /* 0x0000000704057299 */ /* 0x000fe20008010205 */
[----:B------:R-:W-:Y:S01]  /*6790*/  MOV R85, R2 ;  /* 0x0000000200557202 */ /* 0x000fe20000000f00 */
[----:B------:R-:W-:Y:S01]  /*67a0*/  USHF.L.U32 UR11, UR4, 0x5, URZ ;  /* 0x00000005040b7899 */ /* 0x000fe2000800063f */
[----:B------:R-:W-:Y:S01]  /*67b0*/  IADD3 R112, R5, 0x3000, R116 ;  /* 0x0000300005707810 */ /* 0x000fe20007ffe074 */
[----:B------:R-:W-:Y:S01]  /*67c0*/  ULDC UR7, c[0x0][0x198] ;  /* 0x0000660000077ab9 */ /* 0x000fe20000000800 */
[----:B------:R-:W-:Y:S01]  /*67d0*/  IMAD.U32 R133, RZ, RZ, UR6 ;  /* 0x00000006ff857e24 */ /* 0x000fe2000f8e00ff */
[----:B------:R-:W-:Y:S01]  /*67e0*/  ULEA UR7, -UR7, URZ, 0x6 ;  /* 0x0000003f07077291 */ /* 0x000fe2000f8e313f */
[----:B------:R-:W-:Y:S01]  /*67f0*/  MOV R132, UR10 ;  /* 0x0000000a00847c02 */ /* 0x000fe20008000f00 */
[----:B------:R-:W-:-:S02]  /*6800*/  USHF.L.U64.HI UR5, UR11, 0x1, UR5 ;  /* 0x000000010b057899 */ /* 0x000fc40008010205 */
[----:B------:R-:W-:Y:S02]  /*6810*/  USHF.R.S32.HI UR4, URZ, 0x1f, UR7 ;  /* 0x0000001f3f047899 */ /* 0x000fe40008011407 */
[----:B------:R-:W-:Y:S02]  /*6820*/  USHF.L.U32 UR11, UR11, 0x1, URZ ;  /* 0x000000010b0b7899 */ /* 0x000fe4000800063f */
.L_x_5667:
        /* <DEDUP_REMOVED lines=65> */
.L_x_5664:
        /* <DEDUP_REMOVED lines=155> */
[----:B------:R-:W-:Y:S05]  /*75f0*/  SHF.R.S32.HI R84, RZ, 0x1f, R2 ;  /* 0x0000001fff547819 */ /* 0x000fea0000011402 */
[----:B------:R-:W-:Y:S04]  /*7600*/  IMAD R87, R84, c[0x0][0x180], RZ ;  /* 0x0000600054577a24 */ /* 0x000fe800078e02ff */
[----:B------:R-:W-:Y:S02]  /*7610*/  IMAD R87, R2, c[0x0][0x184], R87 ;  /* 0x0000610002577a24 */ /* 0x000fe400078e0257 */
[----:B------:R-:W-:Y:S02]  /*7620*/  IMAD.MOV.U32 R2, RZ, RZ, R90 ;  /* 0x000000ffff027224 */ /* 0x000fe400078e005a */
[----:B------:R-:W-:Y:S03]  /*7630*/  IMAD.IADD R89, R91, 0x1, R87 ;  /* 0x000000015b597824 */ /* 0x000fe600078e0257 */
.L_x_5666:
        /* <DEDUP_REMOVED lines=16> */
.L_x_5665:
        /* <DEDUP_REMOVED lines=56> */
[----:B------:R-:W-:Y:S01]  /*7ac0*/  FFMA.FTZ R111, R8, c[0x0][0x23c], -R106 ;  /* 0x00008f00086f7a23 */ /* 0x000fe2000001086a */
[----:B------:R-:W-:Y:S01]  /*7ad0*/  ISETP.GT.AND P0, PT, R120, R119, PT ;  /* 0x000000777800720c */ /* 0x000fe20003f04270 */
[--C-:B------:R-:W-:Y:S02]  /*7ae0*/  FFMA.FTZ R107, R6, c[0x0][0x23c], -R104.reuse ;  /* 0x00008f00066b7a23 */ /* 0x100fe40000010868 */
[----:B------:R-:W-:Y:S02]  /*7af0*/  FFMA.FTZ R110, R7, c[0x0][0x23c], -R104 ;  /* 0x00008f00076e7a23 */ /* 0x000fe40000010868 */
[----:B------:R-:W-:Y:S02]  /*7b00*/  FFMA.FTZ R136, R9, c[0x0][0x23c], -R106 ;  /* 0x00008f0009887a23 */ /* 0x000fe4000001086a */
[--C-:B------:R-:W-:Y:S01]  /*7b10*/  FFMA.FTZ R137, R10, c[0x0][0x23c], -R104.reuse ;  /* 0x00008f000a897a23 */ /* 0x100fe20000010868 */
[----:B------:R-:W-:Y:S01]  /*7b20*/  MUFU.EX2 R105, R105 ;  /* 0x0000006900697308 */ /* 0x000fe20000000800 */
[----:B------:R-:W-:Y:S02]  /*7b30*/  FFMA.FTZ R90, R11, c[0x0][0x23c], -R104 ;  /* 0x00008f000b5a7a23 */ /* 0x000fe40000010868 */
[--C-:B------:R-:W-:Y:S02]  /*7b40*/  FFMA.FTZ R138, R12, c[0x0][0x23c], -R106.reuse ;  /* 0x00008f000c8a7a23 */ /* 0x100fe4000001086a */
[----:B------:R-:W-:Y:S02]  /*7b50*/  FFMA.FTZ R139, R13, c[0x0][0x23c], -R106 ;  /* 0x00008f000d8b7a23 */ /* 0x000fe4000001086a */
[--C-:B------:R-:W-:Y:S02]  /*7b60*/  FFMA.FTZ R140, R14, c[0x0][0x23c], -R104.reuse ;  /* 0x00008f000e8c7a23 */ /* 0x100fe40000010868 */
[----:B------:R-:W-:Y:S01]  /*7b70*/  FFMA.FTZ R141, R15, c[0x0][0x23c], -R104 ;  /* 0x00008f000f8d7a23 */ /* 0x000fe20000010868 */
[----:B------:R-:W-:Y:S01]  /*7b80*/  MUFU.EX2 R107, R107 ;  /* 0x0000006b006b7308 */ /* 0x000fe20000000800 */
[--C-:B------:R-:W-:Y:S02]  /*7b90*/  FFMA.FTZ R142, R16, c[0x0][0x23c], -R106.reuse ;  /* 0x00008f00108e7a23 */ /* 0x100fe4000001086a */
[----:B------:R-:W-:Y:S02]  /*7ba0*/  FFMA.FTZ R143, R17, c[0x0][0x23c], -R106 ;  /* 0x00008f00118f7a23 */ /* 0x000fe4000001086a */
        /* <DEDUP_REMOVED lines=23> */
[----:B------:R-:W-:Y:S01]  /*7d20*/  FMUL.FTZ R46, R3, R46 ;  /* 0x0000002e032e7220 */ /* 0x000fe20000410000 */
        /* <DEDUP_REMOVED lines=33> */
[----:B--2---:R-:W-:Y:S01]  /*7f40*/  F2FP.BF16.PACK_AB R95, R90, R137 ;  /* 0x000000895a5f723e */ /* 0x004fe200000010ff */
[----:B------:R-:W-:Y:S02]  /*7f50*/  FMUL.FTZ R81, R84, R81 ;  /* 0x0000005154517220 */ /* 0x000fe40000410000 */
[C---:B------:R-:W-:Y:S02]  /*7f60*/  FMUL.FTZ R82, R3.reuse, R82 ;  /* 0x0000005203527220 */ /* 0x040fe40000410000 */
[----:B------:R-:W-:Y:S01]  /*7f70*/  FMUL.FTZ R83, R3, R83 ;  /* 0x0000005303537220 */ /* 0x000fe20000410000 */
[----:B------:R-:W1:Y:S01]  /*7f80*/  MUFU.EX2 R140, R140 ;  /* 0x0000008c008c7308 */ /* 0x000e620000000800 */
[C---:B------:R-:W-:Y:S05]  /*7f90*/  HMMA.16816.F32.BF16 R36, R92.reuse, R96, R36 ;  /* 0x000000605c24723c */ /* 0x040fea0000041824 */
[--C-:B------:R-:W-:Y:S02]  /*7fa0*/  FFMA.FTZ R145, R18, c[0x0][0x23c], -R104.reuse ;  /* 0x00008f0012917a23 */ /* 0x100fe40000010868 */
[----:B------:R-:W-:Y:S01]  /*7fb0*/  FFMA.FTZ R146, R19, c[0x0][0x23c], -R104 ;  /* 0x00008f0013927a23 */ /* 0x000fe20000010868 */
[C---:B------:R-:W-:Y:S01]  /*7fc0*/  HMMA.16816.F32.BF16 R40, R92.reuse, R98, R40 ;  /* 0x000000625c28723c */ /* 0x040fe20000041828 */
[----:B------:R-:W2:Y:S01]  /*7fd0*/  LDSM.16.MT88.4 R96, [R113+0x6000] ;  /* 0x006000007160783b */ /* 0x000ea20000004200 */
[----:B------:R-:W3:Y:S02]  /*7fe0*/  MUFU.EX2 R141, R141 ;  /* 0x0000008d008d7308 */ /* 0x000ee40000000800 */
[--C-:B------:R-:W-:Y:S02]  /*7ff0*/  FFMA.FTZ R148, R20, c[0x0][0x23c], -R106.reuse ;  /* 0x00008f0014947a23 */ /* 0x100fe4000001086a */
[----:B------:R-:W-:Y:S02]  /*8000*/  FFMA.FTZ R149, R21, c[0x0][0x23c], -R106 ;  /* 0x00008f0015957a23 */ /* 0x000fe4000001086a */
[--C-:B------:R-:W-:Y:S04]  /*8010*/  FFMA.FTZ R151, R22, c[0x0][0x23c], -R104.reuse ;  /* 0x00008f0016977a23 */ /* 0x100fe80000010868 */
[----:B------:R-:W-:Y:S01]  /*8020*/  FFMA.FTZ R152, R23, c[0x0][0x23c], -R104 ;  /* 0x00008f0017987a23 */ /* 0x000fe20000010868 */
[----:B------:R-:W-:Y:S01]  /*8030*/  MUFU.EX2 R142, R142 ;  /* 0x0000008e008e7308 */ /* 0x000fe20000000800 */
[--C-:B------:R-:W-:Y:S02]  /*8040*/  FFMA.FTZ R147, R24, c[0x0][0x23c], -R106.reuse ;  /* 0x00008f0018937a23 */ /* 0x100fe4000001086a */
[----:B------:R-:W-:Y:S02]  /*8050*/  FFMA.FTZ R150, R25, c[0x0][0x23c], -R106 ;  /* 0x00008f0019967a23 */ /* 0x000fe4000001086a */
[--C-:B------:R-:W-:Y:S02]  /*8060*/  FFMA.FTZ R153, R26, c[0x0][0x23c], -R104.reuse ;  /* 0x00008f001a997a23 */ /* 0x100fe40000010868 */
[----:B------:R-:W-:Y:S02]  /*8070*/  FFMA.FTZ R154, R27, c[0x0][0x23c], -R104 ;  /* 0x00008f001b9a7a23 */ /* 0x000fe40000010868 */
[--C-:B------:R-:W-:Y:S01]  /*8080*/  FFMA.FTZ R155, R28, c[0x0][0x23c], -R106.reuse ;  /* 0x00008f001c9b7a23 */ /* 0x100fe2000001086a */
[----:B------:R-:W4:Y:S01]  /*8090*/  MUFU.EX2 R143, R143 ;  /* 0x0000008f008f7308 */ /* 0x000f220000000800 */
[--C-:B------:R-:W-:Y:S02]  /*80a0*/  FFMA.FTZ R156, R29, c[0x0][0x23c], -R106.reuse ;  /* 0x00008f001d9c7a23 */ /* 0x100fe4000001086a */
[--C-:B------:R-:W-:Y:S02]  /*80b0*/  FFMA.FTZ R160, R32, c[0x0][0x23c], -R106.reuse ;  /* 0x00008f0020a07a23 */ /* 0x100fe4000001086a */
[----:B------:R-:W-:Y:S02]  /*80c0*/  FFMA.FTZ R106, R33, c[0x0][0x23c], -R106 ;  /* 0x00008f00216a7a23 */ /* 0x000fe4000001086a */
[--C-:B------:R-:W-:Y:S02]  /*80d0*/  FFMA.FTZ R157, R30, c[0x0][0x23c], -R104.reuse ;  /* 0x00008f001e9d7a23 */ /* 0x100fe40000010868 */
[--C-:B------:R-:W-:Y:S01]  /*80e0*/  FFMA.FTZ R158, R31, c[0x0][0x23c], -R104.reuse ;  /* 0x00008f001f9e7a23 */ /* 0x100fe20000010868 */
[----:B------:R-:W-:Y:S01]  /*80f0*/  MUFU.EX2 R159, R106 ;  /* 0x0000006a009f7308 */ /* 0x000fe20000000800 */
[--C-:B------:R-:W-:Y:S02]  /*8100*/  FFMA.FTZ R161, R34, c[0x0][0x23c], -R104.reuse ;  /* 0x00008f0022a17a23 */ /* 0x100fe40000010868 */
[----:B------:R-:W-:Y:S02]  /*8110*/  FFMA.FTZ R104, R35, c[0x0][0x23c], -R104 ;  /* 0x00008f0023687a23 */ /* 0x000fe40000010868 */
[----:B------:R-:W-:Y:S02]  /*8120*/  FFMA.FTZ R144, R84, R109, R144 ;  /* 0x0000006d54907223 */ /* 0x000fe40000010090 */
[----:B------:R-:W-:Y:S01]  /*8130*/  FFMA.FTZ R109, R3, R108, R107 ;  /* 0x0000006c036d7223 */ /* 0x000fe2000001006b */
[C---:B--2---:R-:W-:Y:S02]  /*8140*/  HMMA.16816.F32.BF16 R44, R92.reuse, R96, R44 ;  /* 0x000000605c2c723c */ /* 0x044fe4000004182c */
[----:B------:R2:W-:Y:S01]  /*8150*/  MUFU.EX2 R162, R104 ;  /* 0x0000006800a27308 */ /* 0x0005e20000000800 */
[----:B------:R-:W-:Y:S01]  /*8160*/  FADD.FTZ R144, R105, R144 ;  /* 0x0000009069907221 */ /* 0x000fe20000010000 */
[----:B------:R-:W-:Y:S01]  /*8170*/  MOV R3, R0 ;  /* 0x0000000000037202 */ /* 0x000fe20000000f00 */
[----:B------:R-:W-:Y:S02]  /*8180*/  FADD.FTZ R110, R110, R109 ;  /* 0x0000006d6e6e7221 */ /* 0x000fe40000010000 */
[----:B------:R-:W-:Y:S01]  /*8190*/  FADD.FTZ R111, R111, R144 ;  /* 0x000000906f6f7221 */ /* 0x000fe20000010000 */
[C---:B------:R-:W-:Y:S01]  /*81a0*/  HMMA.16816.F32.BF16 R48, R92.reuse, R98, R48 ;  /* 0x000000625c30723c */ /* 0x040fe20000041830 */
[----:B------:R-:W5:Y:S03]  /*81b0*/  LDSM.16.MT88.4 R96, [R114+0x7000] ;  /* 0x007000007260783b */ /* 0x000f660000004200 */
[----:B------:R-:W-:Y:S01]  /*81c0*/  FADD.FTZ R163, R137, R110 ;  /* 0x0000006e89a37221 */ /* 0x000fe20000010000 */
[----:B------:R-:W-:Y:S01]  /*81d0*/  MUFU.EX2 R145, R145 ;  /* 0x0000009100917308 */ /* 0x000fe20000000800 */
[----:B------:R-:W-:Y:S02]  /*81e0*/  FADD.FTZ R137, R136, R111 ;  /* 0x0000006f88897221 */ /* 0x000fe40000010000 */
[----:B------:R-:W-:Y:S01]  /*81f0*/  FADD.FTZ R163, R90, R163 ;  /* 0x000000a35aa37221 */ /* 0x000fe20000010000 */
[----:B------:R-:W-:Y:S03]  /*8200*/  LDSM.16.MT88.4 R108, [R113+0x7c00] ;  /* 0x007c0000716c783b */ /* 0x000fe60000004200 */
[----:B-1----:R-:W-:Y:S03]  /*8210*/  FADD.FTZ R90, R140, R163 ;  /* 0x000000a38c5a7221 */ /* 0x002fe60000010000 */
[----:B------:R-:W1:Y:S01]  /*8220*/  MUFU.EX2 R146, R146 ;  /* 0x0000009200927308 */ /* 0x000e620000000800 */
[----:B---3--:R-:W-:Y:S01]  /*8230*/  FADD.FTZ R90, R141, R90 ;  /* 0x0000005a8d5a7221 */ /* 0x008fe20000010000 */
[----:B--2---:R-:W-:Y:S08]  /*8240*/  LDSM.16.MT88.4 R104, [R113+0x6c00] ;  /* 0x006c00007168783b */ /* 0x004ff00000004200 */
[----:B------:R-:W2:Y:S10]  /*8250*/  MUFU.EX2 R148, R148 ;  /* 0x0000009400947308 */ /* 0x000eb40000000800 */
[----:B------:R-:W3:Y:S01]  /*8260*/  MUFU.EX2 R149, R149 ;  /* 0x0000009500957308 */ /* 0x000ee20000000800 */
[C---:B-----5:R-:W-:Y:S09]  /*8270*/  HMMA.16816.F32.BF16 R52, R92.reuse, R96, R52 ;  /* 0x000000605c34723c */ /* 0x060ff20000041834 */
[----:B------:R-:W-:Y:S01]  /*8280*/  MUFU.EX2 R151, R151 ;  /* 0x0000009700977308 */ /* 0x000fe20000000800 */
[C---:B------:R-:W-:Y:S01]  /*8290*/  HMMA.16816.F32.BF16 R56, R92.reuse, R98, R56 ;  /* 0x000000625c38723c */ /* 0x040fe20000041838 */
[----:B------:R-:W5:Y:S08]  /*82a0*/  LDSM.16.MT88.4 R96, [R113+0x7000] ;  /* 0x007000007160783b */ /* 0x000f700000004200 */
[----:B------:R-:W1:Y:S10]  /*82b0*/  MUFU.EX2 R152, R152 ;  /* 0x0000009800987308 */ /* 0x000e740000000800 */
[----:B------:R-:W-:Y:S10]  /*82c0*/  MUFU.EX2 R147, R147 ;  /* 0x0000009300937308 */ /* 0x000ff40000000800 */
[----:B------:R-:W1:Y:S10]  /*82d0*/  MUFU.EX2 R150, R150 ;  /* 0x0000009600967308 */ /* 0x000e740000000800 */
[----:B------:R-:W-:Y:S01]  /*82e0*/  MUFU.EX2 R153, R153 ;  /* 0x0000009900997308 */ /* 0x000fe20000000800 */
[C---:B-----5:R-:W-:Y:S09]  /*82f0*/  HMMA.16816.F32.BF16 R60, R92.reuse, R96, R60 ;  /* 0x000000605c3c723c */ /* 0x060ff2000004183c */
[----:B------:R-:W5:Y:S01]  /*8300*/  MUFU.EX2 R154, R154 ;  /* 0x0000009a009a7308 */ /* 0x000f620000000800 */
[C---:B------:R-:W-:Y:S01]  /*8310*/  HMMA.16816.F32.BF16 R64, R92.reuse, R98, R64 ;  /* 0x000000625c40723c */ /* 0x040fe20000041840 */
[----:B------:R-:W1:Y:S08]  /*8320*/  LDSM.16.MT88.4 R96, [R114+0x8000] ;  /* 0x008000007260783b */ /* 0x000e700000004200 */
[----:B------:R-:W-:Y:S10]  /*8330*/  MUFU.EX2 R155, R155 ;  /* 0x0000009b009b7308 */ /* 0x000ff40000000800 */
[----:B------:R-:W1:Y:S10]  /*8340*/  MUFU.EX2 R156, R156 ;  /* 0x0000009c009c7308 */ /* 0x000e740000000800 */
[----:B------:R-:W-:Y:S10]  /*8350*/  MUFU.EX2 R157, R157 ;  /* 0x0000009d009d7308 */ /* 0x000ff40000000800 */
[----:B------:R-:W2:Y:S01]  /*8360*/  MUFU.EX2 R158, R158 ;  /* 0x0000009e009e7308 */ /* 0x000ea20000000800 */
[C---:B-1----:R-:W-:Y:S09]  /*8370*/  HMMA.16816.F32.BF16 R68, R92.reuse, R96, R68 ;  /* 0x000000605c44723c */ /* 0x042ff20000041844 */
[----:B------:R-:W1:Y:S01]  /*8380*/  MUFU.EX2 R160, R160 ;  /* 0x000000a000a07308 */ /* 0x000e620000000800 */
        /* <DEDUP_REMOVED lines=15> */
[----:B------:R-:W-:Y:S04]  /*8480*/  FADD.FTZ R143, R143, R142 ;  /* 0x0000008e8f8f7221 */ /* 0x000fe80000010000 */
[----:B--2---:R-:W-:Y:S04]  /*8490*/  FADD.FTZ R90, R148, R143 ;  /* 0x0000008f945a7221 */ /* 0x004fe80000010000 */
[C---:B---3--:R-:W-:Y:S01]  /*84a0*/  FADD.FTZ R90, R149.reuse, R90 ;  /* 0x0000005a955a7221 */ /* 0x048fe20000010000 */
        /* <DEDUP_REMOVED lines=22> */
[----:B-----5:R-:W-:Y:S01]  /*8610*/  F2FP.BF16.PACK_AB R95, R154, R153 ;  /* 0x000000999a5f723e */ /* 0x020fe200000010ff */
[----:B------:R-:W-:Y:S02]  /*8620*/  FADD.FTZ R147, R147, R90 ;  /* 0x0000005a93937221 */ /* 0x000fe40000010000 */
[----:B------:R-:W-:Y:S02]  /*8630*/  FADD.FTZ R152, R152, R151 ;  /* 0x0000009798987221 */ /* 0x000fe40000010000 */
[----:B------:R-:W-:Y:S02]  /*8640*/  FADD.FTZ R150, R150, R147 ;  /* 0x0000009396967221 */ /* 0x000fe40000010000 */
        /* <DEDUP_REMOVED lines=35> */
[----:B------:R-:W3:Y:S07]  /*8880*/  LDSM.16.MT88.4 R104, [R113+0x8c00] ;  /* 0x008c00007168783b */ /* 0x000eee0000004200 */
[C---:B--2---:R-:W-:Y:S08]  /*8890*/  HMMA.16816.F32.BF16 R52, R92.reuse, R100, R52 ;  /* 0x000000645c34723c */ /* 0x044ff00000041834 */
[C---:B------:R-:W-:Y:S08]  /*88a0*/  HMMA.16816.F32.BF16 R56, R92.reuse, R102, R56 ;  /* 0x000000665c38723c */ /* 0x040ff00000041838 */
[C---:B------:R-:W-:Y:S07]  /*88b0*/  HMMA.16816.F32.BF16 R60, R92.reuse, R108, R60 ;  /* 0x0000006c5c3c723c */ /* 0x040fee000004183c */
[----:B------:R-:W-:Y:S01]  /*88c0*/  FADD.FTZ R109, R159, R160 ;  /* 0x000000a09f6d7221 */ /* 0x000fe20000010000 */
[C---:B------:R-:W-:Y:S04]  /*88d0*/  HMMA.16816.F32.BF16 R64, R92.reuse, R110, R64 ;  /* 0x0000006e5c40723c */ /* 0x040fe80000041840 */
[----:B------:R-:W-:Y:S04]  /*88e0*/  FADD.FTZ R108, R162, R161 ;  /* 0x000000a1a26c7221 */ /* 0x000fe80000010000 */
[C---:B-1----:R-:W-:Y:S08]  /*88f0*/  HMMA.16816.F32.BF16 R68, R92.reuse, R96, R68 ;  /* 0x000000605c44723c */ /* 0x042ff00000041844 */
[C---:B------:R-:W-:Y:S08]  /*8900*/  HMMA.16816.F32.BF16 R72, R92.reuse, R98, R72 ;  /* 0x000000625c48723c */ /* 0x040ff00000041848 */
[C---:B---3--:R-:W-:Y:S08]  /*8910*/  HMMA.16816.F32.BF16 R76, R92.reuse, R104, R76 ;  /* 0x000000685c4c723c */ /* 0x048ff0000004184c */
[----:B------:R-:W-:Y:S01]  /*8920*/  HMMA.16816.F32.BF16 R80, R92, R106, R80 ;  /* 0x0000006a5c50723c */ /* 0x000fe20000041850 */
[----:B------:R-:W-:-:S07]  /*8930*/  @P0 BRA `(.L_x_5667) ;  /* 0xffffdef000000947 */ /* 0x000fce000383ffff */
.L_x_5663:
        /* <DEDUP_REMOVED lines=133> */
[----:B------:R-:W-:Y:S04]  /*9190*/  STS.64 [R12+0x4000], R72 ;  /* 0x004000480c007388 */ /* 0x000fe80000000a00 */
[----:B---3--:R-:W3:Y:S01]  /*91a0*/  S2R R60, SR_CTAID.Y ;  /* 0x00000000003c7919 */ /* 0x008ee20000002600 */
[----:B----4-:R-:W-:-:S03]  /*91b0*/  IADD3 R62, -R125, RZ, RZ ;  /* 0x000000ff7d3e7210 */ /* 0x010fc60007ffe1ff */
[----:B------:R-:W-:Y:S01]  /*91c0*/  STS.64 [R12+0x4400], R74 ;  /* 0x0044004a0c007388 */ /* 0x000fe20000000a00 */
[----:B-----5:R-:W-:-:S03]  /*91d0*/  LOP3.LUT R64, R3, 0xffffffe0, RZ, 0xc0, !PT ;  /* 0xffffffe003407812 */ /* 0x020fc600078ec0ff */
[----:B------:R-:W-:Y:S01]  /*91e0*/  STS.64 [R11+0x4000], R76 ;  /* 0x0040004c0b007388 */ /* 0x000fe20000000a00 */
[----:B--2---:R-:W-:Y:S01]  /*91f0*/  IMAD R9, R62, c[0x0][0x1c0], R9 ;  /* 0x000070003e097a24 */ /* 0x004fe200078e0209 */
[----:B------:R-:W-:Y:S01]  /*9200*/  MOV R3, 0xff800000 ;  /* 0xff80000000037802 */ /* 0x000fe20000000f00 */
[----:B------:R-:W-:Y:S01]  /*9210*/  @P3 FFMA.FTZ R3, R2, c[0x0][0x238], R7 ;  /* 0x00008e0002033a23 */ /* 0x000fe20000010007 */
[----:B------:R2:W-:Y:S01]  /*9220*/  STS.64 [R11+0x4400], R78 ;  /* 0x0044004e0b007388 */ /* 0x0005e20000000a00 */
[----:B------:R-:W-:-:S03]  /*9230*/  IADD3 R64, R5, -R64, RZ ;  /* 0x8000004005407210 */ /* 0x000fc60007ffe0ff */
[----:B------:R-:W-:Y:S01]  /*9240*/  STS.64 [R13+0x4000], R80 ;  /* 0x004000500d007388 */ /* 0x000fe20000000a00 */
[----:B------:R-:W-:-:S03]  /*9250*/  LOP3.LUT P0, RZ, R64, 0x3, RZ, 0xc0, !PT ;  /* 0x0000000340ff7812 */ /* 0x000fc6000780c0ff */
[----:B-1----:R-:W1:Y:S04]  /*9260*/  S2R R10, SR_CTAID.X ;  /* 0x00000000000a7919 */ /* 0x002e680000002500 */
[----:B------:R-:W-:Y:S01]  /*9270*/  STS.64 [R13+0x4400], R82 ;  /* 0x004400520d007388 */ /* 0x000fe20000000a00 */
[----:B---3--:R-:W-:-:S03]  /*9280*/  IMAD R60, R60, c[0x0][0x210], R125 ;  /* 0x000084003c3c7a24 */ /* 0x008fc600078e027d */
[----:B------:R-:W-:Y:S01]  /*9290*/  BAR.SYNC.DEFER_BLOCKING 0x0 ;  /* 0x0000000000007b1d */ /* 0x000fe20000010000 */
[----:B------:R-:W-:Y:S02]  /*92a0*/  IMAD R9, R60, c[0x0][0x1c0], R9 ;  /* 0x000070003c097a24 */ /* 0x000fe400078e0209 */
[----:B--2---:R-:W-:Y:S01]  /*92b0*/  @P2 FMUL.FTZ R11, R6, 0.69314718246459960938 ;  /* 0x3f317218060b2820 */ /* 0x004fe20000410000 */
[----:B-1----:R-:W-:-:S05]  /*92c0*/  SHF.L.U32 R10, R10, 0x6, RZ ;  /* 0x000000060a0a7819 */ /* 0x002fca00000006ff */
[----:B------:R-:W-:Y:S01]  /*92d0*/  IMAD R10, R9, c[0x0][0x214], R10 ;  /* 0x00008500090a7a24 */ /* 0x000fe200078e020a */
        /* <DEDUP_REMOVED lines=25> */
.L_x_5669:
[----:B--234-:R-:W-:Y:S05]  /*9470*/  BSYNC B0 ;  /* 0x0000000000007941 */ /* 0x01cfea0003800000 */
.L_x_5668:
[----:B------:R-:W2:Y:S01]  /*9480*/  S2R R0, SR_TID.X ;  /* 0x0000000000007919 */ /* 0x000ea20000002100 */
[----:B------:R-:W-:Y:S01]  /*9490*/  LEA.HI R2, R4, R5, RZ, 0x3 ;  /* 0x0000000504027211 */ /* 0x000fe200078f18ff */
[----:B------:R-:W-:-:S03]  /*94a0*/  IMAD R10, R10, c[0x0][0x22c], RZ ;  /* 0x00008b000a0a7a24 */ /* 0x000fc600078e02ff */
[----:B------:R-:W-:-:S05]  /*94b0*/  LOP3.LUT R2, R2, 0xfffffff8, RZ, 0xc0, !PT ;  /* 0xfffffff802027812 */ /* 0x000fca00078ec0ff */
[----:B------:R-:W-:-:S04]  /*94c0*/  IMAD.IADD R5, R5, 0x1, -R2 ;  /* 0x0000000105057824 */ /* 0x000fc800078e0a02 */
[----:B------:R-:W-:-:S05]  /*94d0*/  IMAD.SHL.U32 R4, R5, 0x4, RZ ;  /* 0x0000000405047824 */ /* 0x000fca00078e00ff */
[----:B------:R-:W-:Y:S02]  /*94e0*/  SHF.R.S32.HI R5, RZ, 0x1f, R4 ;  /* 0x0000001fff057819 */ /* 0x000fe40000011404 */
[----:B--2---:R-:W-:-:S04]  /*94f0*/  SHF.R.S32.HI R3, RZ, 0x1f, R0 ;  /* 0x0000001fff037819 */ /* 0x004fc80000011400 */
[----:B------:R-:W-:-:S04]  /*9500*/  LEA.HI R3, R3, R0, RZ, 0x3 ;  /* 0x0000000003037211 */ /* 0x000fc800078f18ff */
[----:B------:R-:W-:-:S04]  /*9510*/  SHF.R.S32.HI R3, RZ, 0x3, R3 ;  /* 0x00000003ff037819 */ /* 0x000fc80000011403 */
[C---:B------:R-:W-:Y:S01]  /*9520*/  ISETP.GE.AND P3, PT, R3.reuse, R118, PT ;  /* 0x000000760300720c */ /* 0x040fe20003f66270 */
[C---:B------:R-:W-:Y:S01]  /*9530*/  IMAD.WIDE R6, R3.reuse, 0x60, R4 ;  /* 0x0000006003067825 */ /* 0x040fe200078e0204 */
[----:B------:R-:W-:-:S04]  /*9540*/  IADD3 R5, R3, 0x10, RZ ;  /* 0x0000001003057810 */ /* 0x000fc80007ffe0ff */
[C---:B------:R-:W-:Y:S02]  /*9550*/  IADD3 R0, P0, R10.reuse, R6, RZ ;  /* 0x000000060a007210 */ /* 0x040fe40007f1e0ff */
[----:B------:R-:W-:Y:S02]  /*9560*/  ISETP.GE.AND P2, PT, R5, R118, PT ;  /* 0x000000760500720c */ /* 0x000fe40003f46270 */
[C---:B------:R-:W-:Y:S02]  /*9570*/  IADD3 R5, R3.reuse, 0x20, RZ ;  /* 0x0000002003057810 */ /* 0x040fe40007ffe0ff */
[----:B------:R-:W-:Y:S02]  /*9580*/  LEA.HI.X.SX32 R7, R10, R7, 0x1, P0 ;  /* 0x000000070a077211 */ /* 0x000fe400000f0eff */
[----:B------:R-:W-:Y:S02]  /*9590*/  LEA R4, P0, R0, c[0x0][0x1d8], 0x2 ;  /* 0x0000760000047a11 */ /* 0x000fe400078010ff */
[----:B------:R-:W-:-:S02]  /*95a0*/  IADD3 R3, R3, 0x30, RZ ;  /* 0x0000003003037810 */ /* 0x000fc40007ffe0ff */
[-C--:B------:R-:W-:Y:S02]  /*95b0*/  ISETP.GE.AND P1, PT, R5, R118.reuse, PT ;  /* 0x000000760500720c */ /* 0x080fe40003f26270 */
        /* <DEDUP_REMOVED lines=17> */
.L_x_5670:
        /* <DEDUP_REMOVED lines=11> */
.L_x_6380:


//--------------------- .text._ZN5flash24flash_fwd_splitkv_kernelI23Flash_fwd_kernel_traitsILi96ELi64ELi64ELi4ELb0ELb0EN7cutlass10bfloat16_tE19Flash_kernel_traitsILi96ELi64ELi64ELi4ES3_EELb1ELb0ELb0ELb0ELb1ELb1ELb1ELb0EEEvNS_16Flash_fwd_paramsE --------------------------
	.section	.text._ZN5flash24flash_fwd_splitkv_kernelI23Flash_fwd_kernel_traitsILi96ELi64ELi64ELi4ELb0ELb0EN7cutlass10bfloat16_tE19Flash_kernel_traitsILi96ELi64ELi64ELi4ES3_EELb1ELb0ELb0ELb0ELb1ELb1ELb1ELb0EEEvNS_16Flash_fwd_paramsE,"ax",@progbits
	.sectioninfo	@"SHI_REGISTERS=167"
	.align	128
        .global         _ZN5flash24flash_fwd_splitkv_kernelI23Flash_fwd_kernel_traitsILi96ELi64ELi64ELi4ELb0ELb0EN7cutlass10bfloat16_tE19Flash_kernel_traitsILi96ELi64ELi64ELi4ES3_EELb1ELb0ELb0ELb0ELb1ELb1ELb1ELb0EEEvNS_16Flash_fwd_paramsE
        .type           _ZN5flash24flash_fwd_splitkv_kernelI23Flash_fwd_kernel_traitsILi96ELi64ELi64ELi4ELb0ELb0EN7cutlass10bfloat16_tE19Flash_kernel_traitsILi96ELi64ELi64ELi4ES3_EELb1ELb0ELb0ELb0ELb1ELb1ELb1ELb0EEEvNS_16Flash_fwd_paramsE,@function
        .size           _ZN5flash24flash_fwd_splitkv_kernelI23Flash_fwd_kernel_traitsILi96ELi64ELi64ELi4ELb0ELb0EN7cutlass10bfloat16_tE19Flash_kernel_traitsILi96ELi64ELi64ELi4ES3_EELb1ELb0ELb0ELb0ELb1ELb1ELb1ELb0EEEvNS_16Flash_fwd_paramsE,(.L_x_6381 - _ZN5flash24flash_fwd_splitkv_kernelI23Flash_fwd_kernel_traitsILi96ELi64ELi64ELi4ELb0ELb0EN7cutlass10bfloat16_tE19Flash_kernel_traitsILi96ELi64ELi64ELi4ES3_EELb1ELb0ELb0ELb0ELb1ELb1ELb1ELb0EEEvNS_16Flash_fwd_paramsE)
        .other          _ZN5flash24flash_fwd_splitkv_kernelI23Flash_fwd_kernel_traitsILi96ELi64ELi64ELi4ELb0ELb0EN7cutlass10bfloat16_tE19Flash_kernel_traitsILi96ELi64ELi64ELi4ES3_EELb1ELb0ELb0ELb0ELb1ELb1ELb1ELb0EEEvNS_16Flash_fwd_paramsE,@"STO_CUDA_ENTRY STV_DEFAULT"
_ZN5flash24flash_fwd_splitkv_kernelI23Flash_fwd_kernel_traitsILi96ELi64ELi64ELi4ELb0ELb0EN7cutlass10bfloat16_tE19Flash_kernel_traitsILi96ELi64ELi64ELi4ES3_EELb1ELb0ELb0ELb0ELb1ELb1ELb1ELb0EEEvNS_16Flash_fwd_paramsE:
.text._ZN5flash24flash_fwd_splitkv_kernelI23Flash_fwd_kernel_traitsILi96ELi64ELi64ELi4ELb0ELb0EN7cutlass10bfloat16_tE19Flash_kernel_traitsILi96ELi64ELi64ELi4ES3_EELb1ELb0ELb0ELb0ELb1ELb1ELb1ELb0EEEvNS_16Flash_fwd_paramsE:
        /* <DEDUP_REMOVED lines=54> */
.L_x_5671:
[----:B-1-34-:R-:W-:Y:S02]  /*0360*/  MOV R5, c[0x0][0x218] ;  /* 0x0000860000057a02 */ /* 0x01afe40000000f00 */
.L_x_5672:
        /* <DEDUP_REMOVED lines=114> */
.L_x_5673:
        /* <DEDUP_REMOVED lines=93> */
.L_x_5674:
        /* <DEDUP_REMOVED lines=15> */
.L_x_5676:
[----:B------:R-:W-:Y:S01]  /*1150*/  IABS R7, c[0x0][0x1c8] ;  /* 0x0000720000077a13 */ /* 0x000fe20000000000 */
[----:B------:R-:W-:Y:S01]  /*1160*/  IMAD.MOV.U32 R8, RZ, RZ, RZ ;  /* 0x000000ffff087224 */ /* 0x000fe200078e00ff */
[----:B------:R-:W-:Y:S01]  /*1170*/  LEA R11, R90, 0xffffffc0, 0x6 ;  /* 0xffffffc05a0b7811 */ /* 0x000fe200078e30ff */
        /* <DEDUP_REMOVED lines=12> */
[----:B------:R-:W-:-:S03]  /*1240*/  SHF.R.S32.HI R9, RZ, 0x1f, R11 ;  /* 0x0000001fff097819 */ /* 0x000fc6000001140b */
        /* <DEDUP_REMOVED lines=12> */
[----:B------:R-:W-:Y:S02]  /*1310*/  IMAD R5, R11, c[0x0][0x19c], R2 ;  /* 0x000067000b057a24 */ /* 0x000fe400078e0202 */
        /* <DEDUP_REMOVED lines=21> */
.L_x_5675:
        /* <DEDUP_REMOVED lines=13> */
[----:B------:R-:W-:Y:S01]  /*1540*/  @P0 IMAD.WIDE.U32 R24, R17, c[0x0][0x190], RZ ;  /* 0x0000640011180a25 */ /* 0x000fe200078e00ff */
[----:B-----5:R-:W-:Y:S01]  /*1550*/  @!P0 SHF.R.S32.HI R0, RZ, 0x1f, R121 ;  /* 0x0000001fff008819 */ /* 0x020fe20000011479 */
[----:B------:R-:W-:Y:S01]  /*1560*/  USHF.L.U64.HI UR5, UR4, UR6, UR5 ;  /* 0x0000000604057299 */ /* 0x000fe20008010205 */
[----:B------:R-:W-:Y:S01]  /*1570*/  LEA.HI R12, R104, R99, RZ, 0x4 ;  /* 0x00000063680c7211 */ /* 0x000fe200078f20ff */
[----:B------:R-:W-:Y:S01]  /*1580*/  @!P0 IMAD.WIDE.U32 R4, R121, c[0x0][0x178], RZ ;  /* 0x00005e0079048a25 */ /* 0x000fe200078e00ff */
[----:B------:R-:W-:-:S02]  /*1590*/  SHF.R.S32.HI R6, RZ, 0x2, R13 ;  /* 0x00000002ff067819 */ /* 0x000fc4000001140d */
[----:B------:R-:W-:Y:S01]  /*15a0*/  LEA.HI R26, R8, R119, RZ, 0x1 ;  /* 0x00000077081a7211 */ /* 0x000fe200078f08ff */
[----:B------:R-:W-:Y:S01]  /*15b0*/  @!P0 IMAD R0, R0, c[0x0][0x178], RZ ;  /* 0x00005e0000008a24 */ /* 0x000fe200078e02ff */
[----:B------:R-:W-:Y:S01]  /*15c0*/  IADD3 R19, R6, 0x20, RZ ;  /* 0x0000002006137810 */ /* 0x000fe20007ffe0ff */
[----:B------:R-:W-:Y:S01]  /*15d0*/  @P0 IMAD R17, R17, c[0x0][0x194], R25 ;  /* 0x0000650011110a24 */ /* 0x000fe200078e0219 */
        /* <DEDUP_REMOVED lines=12> */
[----:B------:R-:W-:Y:S01]  /*16a0*/  SHF.R.S32.HI R7, RZ, 0x1f, R6 ;  /* 0x0000001fff077819 */ /* 0x000fe20000011406 */
[----:B------:R-:W-:Y:S01]  /*16b0*/  IMAD.IADD R4, R95, 0x1, -R0 ;  /* 0x000000015f047824 */ /* 0x000fe200078e0a00 */
[----:B------:R-:W-:Y:S01]  /*16c0*/  LOP3.LUT R21, R21, 0xc0, RZ, 0xc0, !PT ;  /* 0x000000c015157812 */ /* 0x000fe200078ec0ff */
[----:B------:R-:W-:Y:S01]  /*16d0*/  IMAD.SHL.U32 R18, R18, 0x8, RZ ;  /* 0x0000000812127824 */ /* 0x000fe200078e00ff */
[----:B------:R-:W-:Y:S01]  /*16e0*/  LOP3.LUT R10, R10, 0xfffffffe, RZ, 0xc0, !PT ;  /* 0xfffffffe0a0a7812 */ /* 0x000fe200078ec0ff */
[----:B------:R-:W-:Y:S01]  /*16f0*/  IMAD.IADD R12, R99, 0x1, -R12 ;  /* 0x00000001630c7824 */ /* 0x000fe200078e0a0c */
[-C--:B------:R-:W-:Y:S01]  /*1700*/  ISETP.GE.AND P3, PT, R19, R4.reuse, PT ;  /* 0x000000041300720c */ /* 0x080fe20003f66270 */
[----:B------:R-:W-:Y:S01]  /*1710*/  IMAD.WIDE R22, R23, 0x40, R6 ;  /* 0x0000004017167825 */ /* 0x000fe200078e0206 */
[----:B------:R-:W-:-:S02]  /*1720*/  ISETP.GE.AND P2, PT, R19, R4, PT ;  /* 0x000000041300720c */ /* 0x000fc40003f46270 */
[C---:B------:R-:W-:Y:S01]  /*1730*/  IADD3 R20, P1, R18.reuse, R20, RZ ;  /* 0x0000001412147210 */ /* 0x040fe20007f3e0ff */
[----:B------:R-:W-:Y:S01]  /*1740*/  IMAD.IADD R5, R5, 0x1, -R10 ;  /* 0x0000000105057824 */ /* 0x000fe200078e0a0a */
[C---:B------:R-:W-:Y:S01]  /*1750*/  IADD3 R100, P4, R18.reuse, R100, RZ ;  /* 0x0000006412647210 */ /* 0x040fe20007f9e0ff */
[----:B------:R-:W-:Y:S01]  /*1760*/  IMAD.MOV.U32 R89, RZ, RZ, 0x20 ;  /* 0x00000020ff597424 */ /* 0x000fe200078e00ff */
[--C-:B------:R-:W-:Y:S02]  /*1770*/  LOP3.LUT R19, R21, 0x18, R18.reuse, 0xf8, !PT ;  /* 0x0000001815137812 */ /* 0x100fe400078ef812 */
[----:B------:R-:W-:Y:S02]  /*1780*/  IADD3 R24, P0, R18, R24, RZ ;  /* 0x0000001812187210 */ /* 0x000fe40007f1e0ff */
[----:B------:R-:W-:Y:S02]  /*1790*/  SHF.R.S32.HI R18, RZ, 0x1f, R18 ;  /* 0x0000001fff127819 */ /* 0x000fe40000011412 */
[----:B------:R-:W-:-:S02]  /*17a0*/  SHF.R.U32.HI R10, RZ, 0x3, R21 ;  /* 0x00000003ff0a7819 */ /* 0x000fc40000011615 */
[----:B------:R-:W-:Y:S01]  /*17b0*/  SHF.R.S32.HI R103, RZ, 0x5, R104 ;  /* 0x00000005ff677819 */ /* 0x000fe20000011468 */
[C---:B------:R-:W-:Y:S01]  /*17c0*/  IMAD.X R25, R18.reuse, 0x1, R17, P0 ;  /* 0x0000000112197824 */ /* 0x040fe200000e0611 */
[----:B------:R-:W-:Y:S01]  /*17d0*/  LEA.HI R17, R13, R6, RZ, 0x1 ;  /* 0x000000060d117211 */ /* 0x000fe200078f08ff */
[----:B------:R-:W-:Y:S01]  /*17e0*/  IMAD.IADD R13, R99, 0x1, -R8 ;  /* 0x00000001630d7824 */ /* 0x000fe200078e0a08 */
[----:B------:R-:W-:Y:S01]  /*17f0*/  LOP3.LUT R10, R19, R10, RZ, 0x3c, !PT ;  /* 0x0000000a130a7212 */ /* 0x000fe200078e3cff */
[C---:B------:R-:W-:Y:S01]  /*1800*/  IMAD.X R21, R18.reuse, 0x1, R15, P1 ;  /* 0x0000000112157824 */ /* 0x040fe200008e060f */
[----:B------:R-:W-:Y:S01]  /*1810*/  LOP3.LUT R17, R17, 0x7fffffe, RZ, 0xc0, !PT ;  /* 0x07fffffe11117812 */ /* 0x000fe200078ec0ff */
[----:B------:R-:W-:Y:S01]  /*1820*/  IMAD.X R101, R18, 0x1, R14, P4 ;  /* 0x0000000112657824 */ /* 0x000fe200020e060e */
[----:B------:R-:W-:Y:S01]  /*1830*/  SHF.R.S32.HI R19, RZ, 0x1f, R16 ;  /* 0x0000001fff137819 */ /* 0x000fe20000011410 */
[----:B------:R-:W-:Y:S01]  /*1840*/  IMAD.WIDE.U32 R20, R3, c[0x0][0x1b8], R20 ;  /* 0x00006e0003147a25 */ /* 0x000fe200078e0014 */
[----:B------:R-:W-:-:S02]  /*1850*/  ISETP.GE.AND P1, PT, R6, R114, PT ;  /* 0x000000720600720c */ /* 0x000fc40003f26270 */
[----:B------:R-:W-:Y:S01]  /*1860*/  LEA.HI R120, R13, R13, RZ, 0x1 ;  /* 0x0000000d0d787211 */ /* 0x000fe200078f08ff */
[----:B------:R-:W-:Y:S01]  /*1870*/  IMAD.IADD R8, R6, 0x1, -R17 ;  /* 0x0000000106087824 */ /* 0x000fe200078e0a11 */
[-C--:B------:R-:W-:Y:S01]  /*1880*/  LEA.HI R15, R12, R12.reuse, RZ, 0x1 ;  /* 0x0000000c0c0f7211 */ /* 0x080fe200078f08ff */
[----:B------:R-:W-:Y:S01]  /*1890*/  IMAD R19, R19, c[0x0][0x1a8], RZ ;  /* 0x00006a0013137a24 */ /* 0x000fe200078e02ff */
[----:B------:R-:W-:Y:S01]  /*18a0*/  SHF.R.S32.HI R17, RZ, 0x1f, R12 ;  /* 0x0000001fff117819 */ /* 0x000fe2000001140c */
[----:B------:R-:W-:Y:S01]  /*18b0*/  IMAD R117, R103, 0x8, R8 ;  /* 0x0000000867757824 */ /* 0x000fe200078e0208 */
[----:B------:R-:W-:Y:S01]  /*18c0*/  LOP3.LUT R118, R120, 0xfffffffe, RZ, 0xc0, !PT ;  /* 0xfffffffe78767812 */ /* 0x000fe200078ec0ff */
[C---:B------:R-:W-:Y:S01]  /*18d0*/  IMAD R19, R16.reuse, c[0x0][0x1ac], R19 ;  /* 0x00006b0010137a24 */ /* 0x040fe200078e0213 */
[----:B------:R-:W-:Y:S01]  /*18e0*/  LOP3.LUT R97, R15, 0x7fffffe, RZ, 0xc0, !PT ;  /* 0x07fffffe0f617812 */ /* 0x000fe200078ec0ff */
[----:B------:R-:W-:Y:S01]  /*18f0*/  IMAD.U32 R117, R117, 0x20, R10 ;  /* 0x0000002075757824 */ /* 0x000fe200078e000a */
[--C-:B------:R-:W-:Y:S01]  /*1900*/  SHF.R.S32.HI R14, RZ, 0x1, R15.reuse ;  /* 0x00000001ff0e7819 */ /* 0x100fe2000001140f */
[----:B------:R-:W-:Y:S01]  /*1910*/  IMAD.IADD R118, R13, 0x1, -R118 ;  /* 0x000000010d767824 */ /* 0x000fe200078e0a76 */
[----:B------:R-:W-:Y:S01]  /*1920*/  SHF.R.S32.HI R15, RZ, 0x1f, R15 ;  /* 0x0000001fff0f7819 */ /* 0x000fe2000001140f */
[----:B------:R-:W-:Y:S01]  /*1930*/  @!P1 IMAD R10, R23, c[0x0][0x190], RZ ;  /* 0x00006400170a9a24 */ /* 0x000fe200078e02ff */
[----:B------:R-:W-:Y:S01]  /*1940*/  LEA.HI R8, R17, R12, RZ, 0x3 ;  /* 0x0000000c11087211 */ /* 0x000fe200078f18ff */
[----:B------:R-:W-:Y:S01]  /*1950*/  IMAD.WIDE.U32 R16, R16, c[0x0][0x1a8], R24 ;  /* 0x00006a0010107a25 */ /* 0x000fe200078e0018 */
[----:B------:R-:W-:-:S02]  /*1960*/  @!P5 IADD3 R13, P0, R22, 0x20, RZ ;  /* 0x00000020160dd810 */ /* 0x000fc40007f1e0ff */
[----:B------:R-:W-:Y:S01]  /*1970*/  LEA.HI R15, R15, R14, RZ, 0x2 ;  /* 0x0000000e0f0f7211 */ /* 0x000fe200078f10ff */
[----:B------:R-:W-:Y:S01]  /*1980*/  IMAD.IADD R17, R17, 0x1, R19 ;  /* 0x0000000111117824 */ /* 0x000fe200078e0213 */
[----:B------:R-:W-:Y:S01]  /*1990*/  ISETP.GE.AND P4, PT, R6, R4, PT ;  /* 0x000000040600720c */ /* 0x000fe20003f86270 */
[----:B------:R-:W-:Y:S01]  /*19a0*/  IMAD.IADD R97, R12, 0x1, -R97 ;  /* 0x000000010c617824 */ /* 0x000fe200078e0a61 */
[----:B------:R-:W-:Y:S01]  /*19b0*/  LOP3.LUT R15, R15, 0xfffffffc, RZ, 0xc0, !PT ;  /* 0xfffffffc0f0f7812 */ /* 0x000fe200078ec0ff */
[----:B------:R-:W-:Y:S01]  /*19c0*/  @!P1 IMAD R10, R22, c[0x0][0x194], R10 ;  /* 0x00006500160a9a24 */ /* 0x000fe200078e020a */
[----:B------:R-:W-:Y:S01]  /*19d0*/  LOP3.LUT R26, R26, 0xfffffffe, RZ, 0xc0, !PT ;  /* 0xfffffffe1a1a7812 */ /* 0x000fe200078ec0ff */
[----:B------:R-:W-:Y:S01]  /*19e0*/  @!P5 IMAD.X R12, RZ, RZ, R23, P0 ;  /* 0x000000ffff0cd224 */ /* 0x000fe200000e0617 */
[----:B------:R-:W-:Y:S01]  /*19f0*/  SHF.R.S32.HI R120, RZ, 0x1, R120 ;  /* 0x00000001ff787819 */ /* 0x000fe20000011478 */
[----:B------:R-:W-:Y:S01]  /*1a00*/  @!P1 IMAD.WIDE.U32 R22, R22, c[0x0][0x190], R16 ;  /* 0x0000640016169a25 */ /* 0x000fe200078e0010 */
[----:B------:R-:W-:-:S03]  /*1a10*/  LOP3.LUT R104, R104, 0xffffffe0, RZ, 0xc0, !PT ;  /* 0xffffffe068687812 */ /* 0x000fc600078ec0ff */
        /* <DEDUP_REMOVED lines=24> */
[----:B------:R-:W-:Y:S01]  /*1ba0*/  IMAD R12, R9, c[0x0][0x1a0], RZ ;  /* 0x00006800090c7a24 */ /* 0x000fe200078e02ff */
[----:B------:R-:W-:Y:S01]  /*1bb0*/  @!P5 LEA.HI.X R19, R16, c[0x0][0x164], R13, 0x1, P1 ;  /* 0x000059001013da11 */ /* 0x000fe200008f0c0d */
[----:B------:R-:W-:Y:S01]  /*1bc0*/  IMAD.IADD R119, R119, 0x1, -R26 ;  /* 0x0000000177777824 */ /* 0x000fe200078e0a1a */
[----:B------:R-:W-:Y:S01]  /*1bd0*/  @!P4 LEA R16, P1, R100, c[0x0][0x168], 0x1 ;  /* 0x00005a006410ca11 */ /* 0x000fe200078208ff */
[----:B------:R-:W-:Y:S01]  /*1be0*/  IMAD.SHL.U32 R112, R120, 0x40, RZ ;  /* 0x0000004078707824 */ /* 0x000fe200078e00ff */
[----:B------:R-:W-:Y:S01]  /*1bf0*/  @!P3 IADD3.X R10, R2, UR5, RZ, P0, !PT ;  /* 0x00000005020abc10 */ /* 0x000fe200087fe4ff */
[----:B------:R2:W-:Y:S01]  /*1c00*/  @!P5 LDGSTS.E.BYPASS.LTC128B.128 [R117+0x800], [R18.64] ;  /* 0x008000001275dfae */ /* 0x0005e2000b901d48 */
[----:B------:R-:W-:Y:S01]  /*1c10*/  @!P4 LEA.HI.X R17, R100, c[0x0][0x16c], R2, 0x1, P1 ;  /* 0x00005b006411ca11 */ /* 0x000fe200008f0c02 */
[C---:B------:R-:W-:Y:S01]  /*1c20*/  IMAD R13, R11.reuse, c[0x0][0x1a4], R12 ;  /* 0x000069000b0d7a24 */ /* 0x040fe200078e020c */
[----:B------:R-:W-:Y:S01]  /*1c30*/  LOP3.LUT R112, R112, 0xc0, RZ, 0xc0, !PT ;  /* 0x000000c070707812 */ /* 0x000fe200078ec0ff */
[----:B------:R2:W-:Y:S01]  /*1c40*/  @!P5 LDGSTS.E.BYPASS.LTC128B.128 [R117+0x1800], [R18.64+0x40] ;  /* 0x018000401275dfae */ /* 0x0005e2000b901d48 */
[----:B------:R-:W-:Y:S01]  /*1c50*/  IMAD.WIDE.U32 R92, R11, c[0x0][0x1a0], R20 ;  /* 0x000068000b5c7a25 */ /* 0x000fe200078e0014 */
[----:B------:R-:W-:-:S02]  /*1c60*/  ISETP.GE.AND P1, PT, R6, R4, PT ;  /* 0x000000040600720c */ /* 0x000fc40003f26270 */
[----:B------:R2:W-:Y:S01]  /*1c70*/  @!P5 LDGSTS.E.BYPASS.LTC128B.128 [R117+0x2800], [R18.64+0x80] ;  /* 0x028000801275dfae */ /* 0x0005e2000b901d48 */
[----:B------:R-:W-:Y:S02]  /*1c80*/  IMAD.SHL.U32 R94, R3, 0x40, RZ ;  /* 0x00000040035e7824 */ /* 0x000fe400078e00ff */
[----:B------:R-:W-:Y:S01]  /*1c90*/  IMAD.SHL.U32 R11, R119, 0x8, RZ ;  /* 0x00000008770b7824 */ /* 0x000fe200078e00ff */
[----:B-1----:R-:W-:Y:S01]  /*1ca0*/  @!P3 LEA R14, P0, R7, c[0x0][0x168], 0x1 ;  /* 0x00005a00070eba11 */ /* 0x002fe200078008ff */
[----:B------:R2:W-:Y:S01]  /*1cb0*/  @!P4 LDGSTS.E.BYPASS.LTC128B.128 [R117+0x3000], [R16.64] ;  /* 0x030000001075cfae */ /* 0x0005e2000b901d48 */
[----:B------:R-:W-:Y:S01]  /*1cc0*/  IMAD.SHL.U32 R8, R8, 0x20, RZ ;  /* 0x0000002008087824 */ /* 0x000fe200078e00ff */
[----:B------:R-:W-:Y:S01]  /*1cd0*/  LOP3.LUT R94, R94, 0xc0, RZ, 0xc0, !PT ;  /* 0x000000c05e5e7812 */ /* 0x000fe200078ec0ff */
[----:B------:R-:W-:Y:S01]  /*1ce0*/  IMAD.SHL.U32 R9, R5, 0x8, RZ ;  /* 0x0000000805097824 */ /* 0x000fe200078e00ff */
[----:B------:R-:W-:Y:S01]  /*1cf0*/  @!P3 LEA.HI.X R15, R7, c[0x0][0x16c], R10, 0x1, P0 ;  /* 0x00005b00070fba11 */ /* 0x000fe200000f0c0a */
[----:B------:R2:W-:Y:S01]  /*1d00*/  @!P4 LDGSTS.E.BYPASS.LTC128B.128 [R117+0x4000], [R16.64+0x40] ;  /* 0x040000401075cfae */ /* 0x0005e2000b901d48 */
[----:B------:R-:W-:Y:S01]  /*1d10*/  LOP3.LUT R11, R112, 0x8, R11, 0xf8, !PT ;  /* 0x00000008700b7812 */ /* 0x000fe200078ef80b */
[----:B------:R-:W-:Y:S01]  /*1d20*/  IMAD.MOV.U32 R7, RZ, RZ, 0x40 ;  /* 0x00000040ff077424 */ /* 0x000fe200078e00ff */
[----:B------:R-:W-:Y:S01]  /*1d30*/  SHF.R.U32.HI R112, RZ, 0x3, R112 ;  /* 0x00000003ff707819 */ /* 0x000fe20000011670 */
[----:B------:R2:W-:Y:S01]  /*1d40*/  @!P4 LDGSTS.E.BYPASS.LTC128B.128 [R117+0x5000], [R16.64+0x80] ;  /* 0x050000801075cfae */ /* 0x0005e2000b901d48 */
[----:B------:R-:W-:Y:S01]  /*1d50*/  LOP3.LUT R96, R8, 0xffffff00, RZ, 0xc0, !PT ;  /* 0xffffff0008607812 */ /* 0x000fe200078ec0ff */
[----:B------:R-:W-:Y:S01]  /*1d60*/  IMAD.IADD R88, R93, 0x1, R13 ;  /* 0x000000015d587824 */ /* 0x000fe200078e020d */
[----:B------:R-:W-:Y:S01]  /*1d70*/  LOP3.LUT R9, R94, 0x8, R9, 0xf8, !PT ;  /* 0x000000085e097812 */ /* 0x000fe200078ef809 */
[----:B------:R1:W-:Y:S01]  /*1d80*/  @!P3 LDGSTS.E.BYPASS.LTC128B.128 [R117+0x3800], [R14.64] ;  /* 0x038000000e75bfae */ /* 0x0003e2000b901d48 */
[----:B------:R-:W-:Y:S01]  /*1d90*/  SHF.R.U32.HI R94, RZ, 0x3, R94 ;  /* 0x00000003ff5e7819 */ /* 0x000fe2000001165e */
[----:B------:R-:W-:Y:S01]  /*1da0*/  IMAD R8, R103, 0x200, R96 ;  /* 0x0000020067087824 */ /* 0x000fe200078e0260 */
[----:B------:R-:W-:Y:S01]  /*1db0*/  LOP3.LUT R112, R11, R112, RZ, 0x3c, !PT ;  /* 0x000000700b707212 */ /* 0x000fe200078e3cff */
[----:B------:R1:W-:Y:S01]  /*1dc0*/  @!P3 LDGSTS.E.BYPASS.LTC128B.128 [R117+0x4800], [R14.64+0x40] ;  /* 0x048000400e75bfae */ /* 0x0003e2000b901d48 */
[C---:B------:R-:W-:Y:S01]  /*1dd0*/  LEA R126, P0, R92.reuse, c[0x0][0x170], 0x1 ;  /* 0x00005c005c7e7a11 */ /* 0x040fe200078008ff */
[----:B------:R-:W-:Y:S01]  /*1de0*/  IMAD.WIDE.U32 R10, R7, c[0x0][0x1a0], RZ ;  /* 0x00006800070a7a25 */ /* 0x000fe200078e00ff */
[----:B------:R-:W-:Y:S01]  /*1df0*/  LOP3.LUT R94, R9, R94, RZ, 0x3c, !PT ;  /* 0x0000005e095e7212 */ /* 0x000fe200078e3cff */
[----:B------:R1:W-:Y:S01]  /*1e00*/  @!P3 LDGSTS.E.BYPASS.LTC128B.128 [R117+0x5800], [R14.64+0x80] ;  /* 0x058000800e75bfae */ /* 0x0003e2000b901d48 */
[----:B------:R-:W-:Y:S01]  /*1e10*/  LEA.HI.X R127, R92, c[0x0][0x174], R88, 0x1, P0 ;  /* 0x00005d005c7f7a11 */ /* 0x000fe200000f0c58 */
[----:B------:R-:W-:Y:S01]  /*1e20*/  IMAD R7, R7, c[0x0][0x1a4], RZ ;  /* 0x0000690007077a24 */ /* 0x000fe200078e02ff */
[----:B------:R-:W-:Y:S01]  /*1e30*/  @!P2 IADD3 R10, P0, R126, R10, RZ ;  /* 0x0000000a7e0aa210 */ /* 0x000fe20007f1e0ff */
[----:B------:R-:W0:Y:S01]  /*1e40*/  LDGDEPBAR ;  /* 0x00000000000079af */ /* 0x000e220000000000 */
[----:B------:R-:W-:-:S02]  /*1e50*/  IMAD R5, R5, 0x8, R118 ;  /* 0x0000000805057824 */ /* 0x000fc400078e0276 */
[----:B------:R-:W-:Y:S01]  /*1e60*/  IMAD R113, R97, 0x20, R8 ;  /* 0x0000002061717824 */ /* 0x000fe200078e0208 */
[----:B------:R-:W-:Y:S01]  /*1e70*/  @!P2 IADD3.X R11, R127, R11, R7, P0, !PT ;  /* 0x0000000b7f0ba210 */ /* 0x000fe200007fe407 */
[----:B------:R-:W-:Y:S01]  /*1e80*/  IMAD.U32 R112, R5, 0x20, R112 ;  /* 0x0000002005707824 */ /* 0x000fe200078e0070 */
[----:B------:R-:W-:Y:S01]  /*1e90*/  LOP3.LUT P0, RZ, R120, 0x2, RZ, 0xc0, !PT ;  /* 0x0000000278ff7812 */ /* 0x000fe2000780c0ff */
[----:B------:R-:W-:Y:S02]  /*1ea0*/  IMAD.IADD R113, R94, 0x1, R113 ;  /* 0x000000015e717824 */ /* 0x000fe400078e0271 */
[----:B------:R-:W-:Y:S01]  /*1eb0*/  IMAD.SHL.U32 R112, R112, 0x2, RZ ;  /* 0x0000000270707824 */ /* 0x000fe200078e00ff */
[----:B------:R-:W-:Y:S01]  /*1ec0*/  SEL R89, R89, 0xffffffe0, !P0 ;  /* 0xffffffe059597807 */ /* 0x000fe20004000000 */
[----:B------:R-:W-:Y:S02]  /*1ed0*/  IMAD.SHL.U32 R113, R113, 0x2, RZ ;  /* 0x0000000271717824 */ /* 0x000fe400078e00ff */
[----:B------:R-:W-:-:S02]  /*1ee0*/  IMAD.IADD R104, R99, 0x1, -R104 ;  /* 0x0000000163687824 */ /* 0x000fc400078e0a68 */
[----:B------:R-:W-:Y:S02]  /*1ef0*/  IMAD.IADD R102, R112, 0x1, R89 ;  /* 0x0000000170667824 */ /* 0x000fe400078e0259 */
[----:B------:R-:W-:-:S05]  /*1f00*/  IMAD.SHL.U32 R99, R99, 0x2, RZ ;  /* 0x0000000263637824 */ /* 0x000fca00078e00ff */
[----:B------:R-:W-:Y:S01]  /*1f10*/  LOP3.LUT R99, R99, 0x6, RZ, 0xc0, !PT ;  /* 0x0000000663637812 */ /* 0x000fe200078ec0ff */
        /* <DEDUP_REMOVED lines=28> */
[----:B------:R-:W-:Y:S04]  /*20e0*/  LDSM.16.M88.4 R72, [R111] ;  /* 0x000000006f48783b */ /* 0x000fe80000000200 */
[----:B------:R-:W-:Y:S04]  /*20f0*/  LDSM.16.M88.4 R4, [R102+0x3000] ;  /* 0x003000006604783b */ /* 0x000fe80000000200 */
[----:B------:R-:W-:Y:S04]  /*2100*/  LDSM.16.M88.4 R56, [R113+0x1000] ;  /* 0x001000007138783b */ /* 0x000fe80000000200 */
[----:B------:R-:W-:Y:S04]  /*2110*/  LDSM.16.M88.4 R64, [R112+0x4000] ;  /* 0x004000007040783b */ /* 0x000fe80000000200 */
[----:B------:R-:W3:Y:S04]  /*2120*/  LDSM.16.M88.4 R36, [R112+0x3400] ;  /* 0x003400007024783b */ /* 0x000ee80000000200 */
[----:B-1----:R-:W-:Y:S04]  /*2130*/  LDSM.16.M88.4 R12, [R111+0x1000] ;  /* 0x001000006f0c783b */ /* 0x002fe80000000200 */
[----:B------:R-:W-:Y:S04]  /*2140*/  LDSM.16.M88.4 R40, [R102+0x4000] ;  /* 0x004000006628783b */ /* 0x000fe80000000200 */
[----:B------:R-:W1:Y:S04]  /*2150*/  LDSM.16.M88.4 R44, [R112+0x3800] ;  /* 0x00380000702c783b */ /* 0x000e680000000200 */
[----:B------:R-:W-:Y:S01]  /*2160*/  LDSM.16.M88.4 R52, [R102+0x3400] ;  /* 0x003400006634783b */ /* 0x000fe20000000200 */
[C---:B--2---:R-:W-:Y:S03]  /*2170*/  HMMA.16816.F32.BF16 R16, R60.reuse, R20, RZ ;  /* 0x000000143c10723c */ /* 0x044fe600000418ff */
[----:B----4-:R-:W-:Y:S04]  /*2180*/  LDSM.16.M88.4 R8, [R113+0x2000] ;  /* 0x002000007108783b */ /* 0x010fe80000000200 */
[----:B------:R-:W-:Y:S01]  /*2190*/  LDSM.16.M88.4 R24, [R112+0x5000] ;  /* 0x005000007018783b */ /* 0x000fe20000000200 */
[C---:B------:R-:W-:Y:S03]  /*21a0*/  HMMA.16816.F32.BF16 R20, R60.reuse, R22, RZ ;  /* 0x000000163c14723c */ /* 0x040fe600000418ff */
[----:B------:R-:W-:Y:S04]  /*21b0*/  LDSM.16.M88.4 R84, [R102+0x3800] ;  /* 0x003800006654783b */ /* 0x000fe80000000200 */
[----:B------:R-:W-:Y:S04]  /*21c0*/  LDSM.16.M88.4 R32, [R112+0x4400] ;  /* 0x004400007020783b */ /* 0x000fe80000000200 */
[----:B------:R-:W-:Y:S01]  /*21d0*/  LDSM.16.M88.4 R76, [R102+0x5000] ;  /* 0x00500000664c783b */ /* 0x000fe20000000200 */
[----:B---3--:R-:W-:Y:S03]  /*21e0*/  HMMA.16816.F32.BF16 R28, R60, R36, RZ ;  /* 0x000000243c1c723c */ /* 0x008fe600000418ff */
[----:B------:R-:W-:Y:S04]  /*21f0*/  LDSM.16.M88.4 R68, [R102+0x3c00] ;  /* 0x003c00006644783b */ /* 0x000fe80000000200 */
[----:B------:R-:W-:Y:S01]  /*2200*/  LDSM.16.M88.4 R80, [R102+0x4400] ;  /* 0x004400006650783b */ /* 0x000fe20000000200 */
[C---:B------:R-:W-:Y:S03]  /*2210*/  HMMA.16816.F32.BF16 R16, R72.reuse, R4, R16 ;  /* 0x000000044810723c */ /* 0x040fe60000041810 */
[----:B------:R-:W0:Y:S05]  /*2220*/  LDGDEPBAR ;  /* 0x00000000000079af */ /* 0x000e2a0000000000 */
[----:B------:R-:W-:Y:S01]  /*2230*/  HMMA.16816.F32.BF16 R20, R72, R6, R20 ;  /* 0x000000064814723c */ /* 0x000fe20000041814 */
[----:B------:R-:W2:Y:S07]  /*2240*/  LDSM.16.M88.4 R4, [R112+0x3c00] ;  /* 0x003c00007004783b */ /* 0x000eae0000000200 */
[----:B------:R-:W-:Y:S08]  /*2250*/  HMMA.16816.F32.BF16 R36, R60, R38, RZ ;  /* 0x000000263c24723c */ /* 0x000ff000000418ff */
[C---:B------:R-:W-:Y:S08]  /*2260*/  HMMA.16816.F32.BF16 R16, R56.reuse, R64, R16 ;  /* 0x000000403810723c */ /* 0x040ff00000041810 */
[----:B------:R-:W-:Y:S08]  /*2270*/  HMMA.16816.F32.BF16 R20, R56, R66, R20 ;  /* 0x000000423814723c */ /* 0x000ff00000041814 */
[----:B-1----:R-:W-:Y:S08]  /*2280*/  HMMA.16816.F32.BF16 R48, R60, R44, RZ ;  /* 0x0000002c3c30723c */ /* 0x002ff000000418ff */
[----:B------:R-:W-:Y:S08]  /*2290*/  HMMA.16816.F32.BF16 R16, R12, R40, R16 ;  /* 0x000000280c10723c */ /* 0x000ff00000041810 */
[C---:B------:R-:W-:Y:S08]  /*22a0*/  HMMA.16816.F32.BF16 R44, R60.reuse, R46, RZ ;  /* 0x0000002e3c2c723c */ /* 0x040ff000000418ff */
[C---:B--2---:R-:W-:Y:S08]  /*22b0*/  HMMA.16816.F32.BF16 R64, R60.reuse, R4, RZ ;  /* 0x000000043c40723c */ /* 0x044ff000000418ff */
[----:B------:R-:W-:Y:S01]  /*22c0*/  HMMA.16816.F32.BF16 R60, R60, R6, RZ ;  /* 0x000000063c3c723c */ /* 0x000fe200000418ff */
[----:B------:R-:W1:Y:S07]  /*22d0*/  LDSM.16.M88.4 R4, [R111+0x2000] ;  /* 0x002000006f04783b */ /* 0x000e6e0000000200 */
[----:B------:R-:W-:Y:S01]  /*22e0*/  HMMA.16816.F32.BF16 R20, R12, R42, R20 ;  /* 0x0000002a0c14723c */ /* 0x000fe20000041814 */
[----:B------:R-:W-:Y:S07]  /*22f0*/  LDSM.16.M88.4 R40, [R102+0x4800] ;  /* 0x004800006628783b */ /* 0x000fee0000000200 */
[C---:B------:R-:W-:Y:S08]  /*2300*/  HMMA.16816.F32.BF16 R28, R72.reuse, R52, R28 ;  /* 0x00000034481c723c */ /* 0x040ff0000004181c */
[----:B------:R-:W-:Y:S01]  /*2310*/  HMMA.16816.F32.BF16 R36, R72, R54, R36 ;  /* 0x000000364824723c */ /* 0x000fe20000041824 */
[----:B------:R-:W2:Y:S07]  /*2320*/  LDSM.16.M88.4 R52, [R112+0x4800] ;  /* 0x004800007034783b */ /* 0x000eae0000000200 */
[----:B------:R-:W-:Y:S08]  /*2330*/  HMMA.16816.F32.BF16 R16, R8, R24, R16 ;  /* 0x000000180810723c */ /* 0x000ff00000041810 */
[----:B------:R-:W-:Y:S08]  /*2340*/  HMMA.16816.F32.BF16 R48, R72, R84, R48 ;  /* 0x000000544830723c */ /* 0x000ff00000041830 */
[----:B------:R-:W-:Y:S01]  /*2350*/  HMMA.16816.F32.BF16 R20, R8, R26, R20 ;  /* 0x0000001a0814723c */ /* 0x000fe20000041814 */
[----:B------:R-:W-:Y:S07]  /*2360*/  LDSM.16.M88.4 R24, [R102+0x5400] ;  /* 0x005400006618783b */ /* 0x000fee0000000200 */
[----:B------:R-:W-:Y:S08]  /*2370*/  HMMA.16816.F32.BF16 R28, R56, R32, R28 ;  /* 0x00000020381c723c */ /* 0x000ff0000004181c */
[----:B-1----:R-:W-:Y:S08]  /*2380*/  HMMA.16816.F32.BF16 R16, R4, R76, R16 ;  /* 0x0000004c0410723c */ /* 0x002ff00000041810 */
[C---:B--2---:R-:W-:Y:S08]  /*2390*/  HMMA.16816.F32.BF16 R48, R56.reuse, R52, R48 ;  /* 0x000000343830723c */ /* 0x044ff00000041830 */
[----:B------:R-:W-:Y:S01]  /*23a0*/  HMMA.16816.F32.BF16 R36, R56, R34, R36 ;  /* 0x000000223824723c */ /* 0x000fe20000041824 */
[----:B------:R-:W1:Y:S07]  /*23b0*/  LDSM.16.M88.4 R32, [R112+0x5400] ;  /* 0x005400007020783b */ /* 0x000e6e0000000200 */
[----:B------:R-:W-:Y:S01]  /*23c0*/  HMMA.16816.F32.BF16 R20, R4, R78, R20 ;  /* 0x0000004e0414723c */ /* 0x000fe20000041814 */
[----:B------:R-:W-:-:S02]  /*23d0*/  FMUL.FTZ R16, R16, c[0x0][0x2ec] ;  /* 0x0000bb0010107a20 */ /* 0x000fc40000410000 */
[----:B------:R-:W-:Y:S02]  /*23e0*/  FMUL.FTZ R53, R17, c[0x0][0x2ec] ;  /* 0x0000bb0011357a20 */ /* 0x000fe40000410000 */
[----:B------:R2:W-:Y:S03]  /*23f0*/  MUFU.TANH R52, R16 ;  /* 0x0000001000347308 */ /* 0x0005e60000002400 */
[----:B------:R-:W-:Y:S01]  /*2400*/  HMMA.16816.F32.BF16 R76, R72, R68, R64 ;  /* 0x00000044484c723c */ /* 0x000fe20000041840 */
[----:B------:R-:W3:Y:S04]  /*2410*/  LDSM.16.M88.4 R64, [R112+0x5800] ;  /* 0x005800007040783b */ /* 0x000ee80000000200 */
[----:B------:R-:W4:Y:S03]  /*2420*/  MUFU.TANH R53, R53 ;  /* 0x0000003500357308 */ /* 0x000f260000002400 */
[----:B------:R-:W-:Y:S08]  /*2430*/  HMMA.16816.F32.BF16 R28, R12, R80, R28 ;  /* 0x000000500c1c723c */ /* 0x000ff0000004181c */
[----:B------:R-:W-:Y:S01]  /*2440*/  HMMA.16816.F32.BF16 R44, R72, R86, R44 ;  /* 0x00000056482c723c */ /* 0x000fe2000004182c */
[----:B------:R-:W-:-:S04]  /*2450*/  FMUL.FTZ R20, R20, c[0x0][0x2ec] ;  /* 0x0000bb0014147a20 */ /* 0x000fc80000410000 */
[----:B------:R1:W-:Y:S03]  /*2460*/  MUFU.TANH R68, R20 ;  /* 0x0000001400447308 */ /* 0x0003e60000002400 */
[C---:B------:R-:W-:Y:S07]  /*2470*/  HMMA.16816.F32.BF16 R48, R12.reuse, R40, R48 ;  /* 0x000000280c30723c */ /* 0x040fee0000041830 */
[----:B------:R-:W-:Y:S01]  /*2480*/  FMUL.FTZ R40, R18, c[0x0][0x2ec] ;  /* 0x0000bb0012287a20 */ /* 0x000fe20000410000 */
[----:B------:R-:W-:Y:S01]  /*2490*/  HMMA.16816.F32.BF16 R36, R12, R82, R36 ;  /* 0x000000520c24723c */ /* 0x000fe20000041824 */
[----:B------:R-:W-:-:S02]  /*24a0*/  FMUL.FTZ R41, R19, c[0x0][0x2ec] ;  /* 0x0000bb0013297a20 */ /* 0x000fc40000410000 */
[----:B--2---:R-:W2:Y:S02]  /*24b0*/  LDSM.16.M88.4 R16, [R112+0x4c00] ;  /* 0x004c00007010783b */ /* 0x004ea40000000200 */
[----:B------:R-:W-:Y:S03]  /*24c0*/  MUFU.TANH R40, R40 ;  /* 0x0000002800287308 */ /* 0x000fe60000002400 */
[----:B-1----:R-:W-:Y:S05]  /*24d0*/  HMMA.16816.F32.BF16 R28, R8, R32, R28 ;  /* 0x00000020081c723c */ /* 0x002fea000004181c */
[----:B------:R-:W1:Y:S03]  /*24e0*/  MUFU.TANH R41, R41 ;  /* 0x0000002900297308 */ /* 0x000e660000002400 */
[----:B------:R-:W-:Y:S07]  /*24f0*/  HMMA.16816.F32.BF16 R44, R56, R54, R44 ;  /* 0x00000036382c723c */ /* 0x000fee000004182c */
[----:B------:R-:W-:Y:S01]  /*2500*/  FMUL.FTZ R54, R21, c[0x0][0x2ec] ;  /* 0x0000bb0015367a20 */ /* 0x000fe20000410000 */
[----:B---3--:R-:W-:Y:S01]  /*2510*/  HMMA.16816.F32.BF16 R48, R8, R64, R48 ;  /* 0x000000400830723c */ /* 0x008fe20000041830 */
[----:B------:R-:W-:-:S04]  /*2520*/  FMUL.FTZ R55, R22, c[0x0][0x2ec] ;  /* 0x0000bb0016377a20 */ /* 0x000fc80000410000 */
[----:B------:R-:W-:Y:S02]  /*2530*/  MUFU.TANH R54, R54 ;  /* 0x0000003600367308 */ /* 0x000fe40000002400 */
[----:B------:R-:W-:Y:S01]  /*2540*/  FMUL.FTZ R64, R23, c[0x0][0x2ec] ;  /* 0x0000bb0017407a20 */ /* 0x000fe20000410000 */
[----:B------:R-:W-:Y:S01]  /*2550*/  HMMA.16816.F32.BF16 R36, R8, R34, R36 ;  /* 0x000000220824723c */ /* 0x000fe20000041824 */
[----:B------:R-:W3:Y:S04]  /*2560*/  LDSM.16.M88.4 R20, [R102+0x4c00] ;  /* 0x004c00006614783b */ /* 0x000ee80000000200 */
[----:B------:R-:W1:Y:S01]  /*2570*/  LDSM.16.M88.4 R32, [R102+0x5800] ;  /* 0x005800006620783b */ /* 0x000e620000000200 */
[----:B------:R-:W1:Y:S02]  /*2580*/  MUFU.TANH R55, R55 ;  /* 0x0000003700377308 */ /* 0x000e640000002400 */
[----:B------:R-:W-:Y:S06]  /*2590*/  HMMA.16816.F32.BF16 R60, R72, R70, R60 ;  /* 0x00000046483c723c */ /* 0x000fec000004183c */
[----:B------:R-:W1:Y:S02]  /*25a0*/  MUFU.TANH R64, R64 ;  /* 0x0000004000407308 */ /* 0x000e640000002400 */
[----:B--2---:R-:W-:Y:S08]  /*25b0*/  HMMA.16816.F32.BF16 R76, R56, R16, R76 ;  /* 0x00000010384c723c */ /* 0x004ff0000004184c */
[C---:B------:R-:W-:Y:S08]  /*25c0*/  HMMA.16816.F32.BF16 R28, R4.reuse, R24, R28 ;  /* 0x00000018041c723c */ /* 0x040ff0000004181c */
[----:B------:R-:W-:Y:S01]  /*25d0*/  HMMA.16816.F32.BF16 R36, R4, R26, R36 ;  /* 0x0000001a0424723c */ /* 0x000fe20000041824 */
[----:B------:R-:W2:Y:S07]  /*25e0*/  LDSM.16.M88.4 R24, [R112+0x5c00] ;  /* 0x005c00007018783b */ /* 0x000eae0000000200 */
[----:B------:R-:W-:Y:S08]  /*25f0*/  HMMA.16816.F32.BF16 R60, R56, R18, R60 ;  /* 0x00000012383c723c */ /* 0x000ff0000004183c */
[----:B---3--:R-:W-:Y:S01]  /*2600*/  HMMA.16816.F32.BF16 R76, R12, R20, R76 ;  /* 0x000000140c4c723c */ /* 0x008fe2000004184c */
[----:B------:R-:W-:-:S02]  /*2610*/  FMUL.FTZ R16, R31, c[0x0][0x2ec] ;  /* 0x0000bb001f107a20 */ /* 0x000fc40000410000 */
[----:B------:R-:W-:Y:S02]  /*2620*/  FMUL.FTZ R28, R28, c[0x0][0x2ec] ;  /* 0x0000bb001c1c7a20 */ /* 0x000fe40000410000 */
[----:B------:R-:W-:Y:S02]  /*2630*/  FMUL.FTZ R30, R30, c[0x0][0x2ec] ;  /* 0x0000bb001e1e7a20 */ /* 0x000fe40000410000 */
[----:B------:R-:W-:Y:S01]  /*2640*/  FMUL.FTZ R29, R29, c[0x0][0x2ec] ;  /* 0x0000bb001d1d7a20 */ /* 0x000fe20000410000 */
[----:B------:R-:W-:Y:S01]  /*2650*/  HMMA.16816.F32.BF16 R44, R12, R42, R44 ;  /* 0x0000002a0c2c723c */ /* 0x000fe2000004182c */
[----:B------:R-:W-:Y:S01]  /*2660*/  FMUL.FTZ R31, R36, c[0x0][0x2ec] ;  /* 0x0000bb00241f7a20 */ /* 0x000fe20000410000 */
[----:B------:R-:W3:Y:S01]  /*2670*/  MUFU.TANH R28, R28 ;  /* 0x0000001c001c7308 */ /* 0x000ee20000002400 */
[----:B------:R-:W-:Y:S02]  /*2680*/  IMAD R36, R103, 0x10, R105 ;  /* 0x0000001067247824 */ /* 0x000fe400078e0269 */
[----:B------:R-:W-:-:S02]  /*2690*/  FMUL.FTZ R20, R38, c[0x0][0x2ec] ;  /* 0x0000bb0026147a20 */ /* 0x000fc40000410000 */
[----:B------:R-:W-:Y:S01]  /*26a0*/  FMUL.FTZ R21, R39, c[0x0][0x2ec] ;  /* 0x0000bb0027157a20 */ /* 0x000fe20000410000 */
[----:B-1----:R-:W-:Y:S02]  /*26b0*/  HMMA.16816.F32.BF16 R48, R4, R32, R48 ;  /* 0x000000200430723c */ /* 0x002fe40000041830 */
[----:B------:R1:W-:Y:S05]  /*26c0*/  MUFU.TANH R32, R16 ;  /* 0x0000001000207308 */ /* 0x0003ea0000002400 */
[----:B------:R-:W-:Y:S01]  /*26d0*/  FMUL.FTZ R33, R37, c[0x0][0x2ec] ;  /* 0x0000bb0025217a20 */ /* 0x000fe20000410000 */
[----:B------:R-:W-:Y:S01]  /*26e0*/  HMMA.16816.F32.BF16 R60, R12, R22, R60 ;  /* 0x000000160c3c723c */ /* 0x000fe2000004183c */
[----:B------:R-:W-:Y:S01]  /*26f0*/  SHF.R.S32.HI R37, RZ, 0x1f, R104 ;  /* 0x0000001fff257819 */ /* 0x000fe20000011468 */
[----:B------:R-:W3:Y:S03]  /*2700*/  MUFU.TANH R30, R30 ;  /* 0x0000001e001e7308 */ /* 0x000ee60000002400 */
[----:B------:R-:W-:-:S03]  /*2710*/  LEA.HI R37, R37, R104, RZ, 0x2 ;  /* 0x0000006825257211 */ /* 0x000fc600078f10ff */
[----:B--2---:R-:W-:Y:S01]  /*2720*/  HMMA.16816.F32.BF16 R76, R8, R24, R76 ;  /* 0x00000018084c723c */ /* 0x004fe2000004184c */
[----:B------:R-:W-:Y:S01]  /*2730*/  SHF.R.S32.HI R125, RZ, 0x2, R37 ;  /* 0x00000002ff7d7819 */ /* 0x000fe20000011425 */
[----:B-1----:R-:W1:Y:S01]  /*2740*/  LDSM.16.M88.4 R16, [R102+0x5c00] ;  /* 0x005c00006610783b */ /* 0x002e620000000200 */
[----:B------:R-:W2:Y:S01]  /*2750*/  MUFU.TANH R31, R31 ;  /* 0x0000001f001f7308 */ /* 0x000ea20000002400 */
[----:B------:R-:W-:-:S04]  /*2760*/  DEPBAR.LE SB0, 0x0 ;  /* 0x000080000000791a */ /* 0x000fc80000000000 */
[C---:B------:R-:W-:Y:S01]  /*2770*/  HMMA.16816.F32.BF16 R44, R8.reuse, R66, R44 ;  /* 0x00000042082c723c */ /* 0x040fe2000004182c */
[----:B------:R-:W-:Y:S01]  /*2780*/  IADD3 R36, R36, 0x1, R125 ;  /* 0x0000000124247810 */ /* 0x000fe20007ffe07d */
[----:B------:R-:W-:Y:S01]  /*2790*/  IMAD R25, R97, 0x20, R96 ;  /* 0x0000002061197824 */ /* 0x000fe200078e0260 */
[----:B------:R-:W-:Y:S01]  /*27a0*/  MUFU.TANH R33, R33 ;  /* 0x0000002100217308 */ /* 0x000fe20000002400 */
[----:B------:R-:W-:Y:S01]  /*27b0*/  IMAD.IADD R24, R0, 0x1, R99 ;  /* 0x0000000100187824 */ /* 0x000fe200078e0263 */
[----:B------:R-:W-:Y:S01]  /*27c0*/  IADD3 R36, R95, R36, -R98 ;  /* 0x000000245f247210 */ /* 0x000fe20007ffe862 */
[----:B------:R-:W-:Y:S02]  /*27d0*/  FMUL.FTZ R49, R49, c[0x0][0x2ec] ;  /* 0x0000bb0031317a20 */ /* 0x000fe40000410000 */
[----:B------:R-:W-:Y:S01]  /*27e0*/  HMMA.16816.F32.BF16 R60, R8, R26, R60 ;  /* 0x0000001a083c723c */ /* 0x000fe2000004183c */
[----:B------:R-:W-:Y:S01]  /*27f0*/  IADD3 R36, R36, c[0x0][0x2e8], RZ ;  /* 0x0000ba0024247a10 */ /* 0x000fe20007ffe0ff */
[----:B------:R-:W-:Y:S01]  /*2800*/  FMUL.FTZ R48, R48, c[0x0][0x2ec] ;  /* 0x0000bb0030307a20 */ /* 0x000fe20000410000 */
[----:B------:R-:W-:Y:S01]  /*2810*/  IADD3 R12, R24, 0x1, RZ ;  /* 0x00000001180c7810 */ /* 0x000fe20007ffe0ff */
[----:B------:R-:W1:Y:S01]  /*2820*/  MUFU.TANH R20, R20 ;  /* 0x0000001400147308 */ /* 0x000e620000002400 */
[C---:B------:R-:W-:Y:S01]  /*2830*/  IADD3 R96, R36.reuse, 0x8, RZ ;  /* 0x0000000824607810 */ /* 0x040fe20007ffe0ff */
[----:B------:R-:W-:Y:S01]  /*2840*/  FMUL.FTZ R51, R51, c[0x0][0x2ec] ;  /* 0x0000bb0033337a20 */ /* 0x000fe20000410000 */
[-C--:B------:R-:W-:Y:S01]  /*2850*/  IMNMX R97, R36, R95.reuse, PT ;  /* 0x0000005f24617217 */ /* 0x080fe20003800200 */
[----:B------:R-:W-:Y:S01]  /*2860*/  IMAD.IADD R110, R94, 0x1, R25 ;  /* 0x000000015e6e7824 */ /* 0x000fe200078e0219 */
[----:B------:R-:W-:-:S02]  /*2870*/  IMNMX R96, R96, R95, PT ;  /* 0x0000005f60607217 */ /* 0x000fc40003800200 */
[----:B------:R-:W-:Y:S01]  /*2880*/  IADD3 R13, R24, 0x8, RZ ;  /* 0x00000008180d7810 */ /* 0x000fe20007ffe0ff */
[----:B------:R-:W2:Y:S01]  /*2890*/  MUFU.TANH R21, R21 ;  /* 0x0000001500157308 */ /* 0x000ea20000002400 */
[CC--:B------:R-:W-:Y:S02]  /*28a0*/  ISETP.GE.AND P3, PT, R12.reuse, R97.reuse, PT ;  /* 0x000000610c00720c */ /* 0x0c0fe40003f66270 */
[-C--:B------:R-:W-:Y:S01]  /*28b0*/  ISETP.GE.AND P0, PT, R12, R96.reuse, PT ;  /* 0x000000600c00720c */ /* 0x080fe20003f06270 */
[----:B------:R-:W-:Y:S01]  /*28c0*/  HMMA.16816.F32.BF16 R44, R4, R34, R44 ;  /* 0x00000022042c723c */ /* 0x000fe2000004182c */
[C---:B------:R-:W-:Y:S02]  /*28d0*/  ISETP.GE.AND P4, PT, R13.reuse, R97, PT ;  /* 0x000000610d00720c */ /* 0x040fe40003f86270 */
[----:B------:R-:W-:Y:S01]  /*28e0*/  ISETP.GE.AND P2, PT, R13, R96, PT ;  /* 0x000000600d00720c */ /* 0x000fe20003f46270 */
[----:B------:R-:W2:Y:S01]  /*28f0*/  MUFU.TANH R29, R29 ;  /* 0x0000001d001d7308 */ /* 0x000ea20000002400 */
[----:B------:R-:W-:-:S02]  /*2900*/  IADD3 R12, R24, 0x9, RZ ;  /* 0x00000009180c7810 */ /* 0x000fc40007ffe0ff */
[----:B------:R-:W-:Y:S02]  /*2910*/  SHF.R.S32.HI R34, RZ, 0x1f, R103 ;  /* 0x0000001fff227819 */ /* 0x000fe40000011467 */
[----:B------:R-:W-:Y:S01]  /*2920*/  IADD3 R13, R24, 0x10, RZ ;  /* 0x00000010180d7810 */ /* 0x000fe20007ffe0ff */
[C---:B-1----:R-:W-:Y:S01]  /*2930*/  HMMA.16816.F32.BF16 R76, R4.reuse, R16, R76 ;  /* 0x00000010044c723c */ /* 0x042fe2000004184c */
[----:B------:R-:W-:Y:S01]  /*2940*/  LEA.HI R34, R34, R103, RZ, 0x2 ;  /* 0x0000006722227211 */ /* 0x000fe200078f10ff */
[----:B------:R-:W1:Y:S01]  /*2950*/  MUFU.TANH R87, R49 ;  /* 0x0000003100577308 */ /* 0x000e620000002400 */
[----:B----4-:R-:W-:Y:S02]  /*2960*/  FSEL R53, R53, -INF , !P3 ;  /* 0xff80000035357808 */ /* 0x010fe40005800000 */
[----:B------:R-:W-:Y:S02]  /*2970*/  LOP3.LUT R34, R34, 0xfffffffc, RZ, 0xc0, !PT ;  /* 0xfffffffc22227812 */ /* 0x000fe400078ec0ff */
[----:B------:R-:W-:Y:S01]  /*2980*/  FSEL R41, R41, -INF , !P0 ;  /* 0xff80000029297808 */ /* 0x000fe20004000000 */
[----:B------:R-:W-:Y:S01]  /*2990*/  HMMA.16816.F32.BF16 R60, R4, R18, R60 ;  /* 0x00000012043c723c */ /* 0x000fe2000004183c */
[----:B------:R-:W-:Y:S01]  /*29a0*/  IADD3 R9, R24, 0x11, RZ ;  /* 0x0000001118097810 */ /* 0x000fe20007ffe0ff */
[----:B------:R-:W-:Y:S01]  /*29b0*/  IMAD.IADD R124, R103, 0x1, -R34 ;  /* 0x00000001677c7824 */ /* 0x000fe200078e0a22 */
[-C--:B------:R-:W-:Y:S01]  /*29c0*/  ISETP.GE.AND P1, PT, R12, R97.reuse, PT ;  /* 0x000000610c00720c */ /* 0x080fe20003f26270 */
[----:B------:R-:W-:Y:S01]  /*29d0*/  FMUL.FTZ R34, R50, c[0x0][0x2ec] ;  /* 0x0000bb0032227a20 */ /* 0x000fe20000410000 */
[-C--:B------:R-:W-:Y:S01]  /*29e0*/  ISETP.GE.AND P5, PT, R12, R96.reuse, PT ;  /* 0x000000600c00720c */ /* 0x080fe20003fa6270 */
[----:B------:R-:W4:Y:S01]  /*29f0*/  MUFU.TANH R141, R48 ;  /* 0x00000030008d7308 */ /* 0x000f220000002400 */
[CC--:B------:R-:W-:Y:S01]  /*2a00*/  ISETP.GE.AND P3, PT, R13.reuse, R97.reuse, PT ;  /* 0x000000610d00720c */ /* 0x0c0fe20003f66270 */
[----:B------:R-:W-:Y:S01]  /*2a10*/  FMUL.FTZ R44, R44, c[0x0][0x2ec] ;  /* 0x0000bb002c2c7a20 */ /* 0x000fe20000410000 */
[-C--:B------:R-:W-:Y:S01]  /*2a20*/  ISETP.GE.AND P0, PT, R13, R96.reuse, PT ;  /* 0x000000600d00720c */ /* 0x080fe20003f06270 */
[----:B------:R-:W-:Y:S01]  /*2a30*/  FMUL.FTZ R45, R45, c[0x0][0x2ec] ;  /* 0x0000bb002d2d7a20 */ /* 0x000fe20000410000 */
[----:B------:R-:W-:Y:S01]  /*2a40*/  IADD3 R8, R24, 0x18, RZ ;  /* 0x0000001818087810 */ /* 0x000fe20007ffe0ff */
[----:B------:R-:W-:Y:S01]  /*2a50*/  FMUL.FTZ R46, R46, c[0x0][0x2ec] ;  /* 0x0000bb002e2e7a20 */ /* 0x000fe20000410000 */
[----:B------:R-:W-:Y:S01]  /*2a60*/  IADD3 R10, R24, 0x19, RZ ;  /* 0x00000019180a7810 */ /* 0x000fe20007ffe0ff */
[----:B------:R-:W1:Y:S01]  /*2a70*/  MUFU.TANH R34, R34 ;  /* 0x0000002200227308 */ /* 0x000e620000002400 */
[----:B------:R-:W-:Y:S01]  /*2a80*/  FSEL R15, R68, -INF , !P4 ;  /* 0xff800000440f7808 */ /* 0x000fe20006000000 */
[----:B------:R-:W-:Y:S01]  /*2a90*/  FMUL.FTZ R76, R76, c[0x0][0x2ec] ;  /* 0x0000bb004c4c7a20 */ /* 0x000fe20000410000 */
[----:B------:R-:W-:Y:S01]  /*2aa0*/  FSEL R55, R55, -INF , !P2 ;  /* 0xff80000037377808 */ /* 0x000fe20005000000 */
[----:B------:R-:W-:Y:S01]  /*2ab0*/  FMUL.FTZ R47, R47, c[0x0][0x2ec] ;  /* 0x0000bb002f2f7a20 */ /* 0x000fe20000410000 */
[-C--:B------:R-:W-:Y:S01]  /*2ac0*/  ISETP.GE.AND P4, PT, R9, R97.reuse, PT ;  /* 0x000000610900720c */ /* 0x080fe20003f86270 */
[----:B------:R-:W-:Y:S01]  /*2ad0*/  FMUL.FTZ R77, R77, c[0x0][0x2ec] ;  /* 0x0000bb004d4d7a20 */ /* 0x000fe20000410000 */
[-C--:B------:R-:W-:Y:S01]  /*2ae0*/  ISETP.GE.AND P2, PT, R9, R96.reuse, PT ;  /* 0x000000600900720c */ /* 0x080fe20003f46270 */
[----:B------:R-:W1:Y:S01]  /*2af0*/  MUFU.TANH R105, R76 ;  /* 0x0000004c00697308 */ /* 0x000e620000002400 */
[----:B------:R-:W-:Y:S01]  /*2b00*/  FSEL R17, R54, -INF , !P1 ;  /* 0xff80000036117808 */ /* 0x000fe20004800000 */
[----:B------:R-:W-:Y:S01]  /*2b10*/  FMUL.FTZ R78, R78, c[0x0][0x2ec] ;  /* 0x0000bb004e4e7a20 */ /* 0x000fe20000410000 */
[----:B------:R-:W-:Y:S01]  /*2b20*/  FSEL R13, R64, -INF , !P5 ;  /* 0xff800000400d7808 */ /* 0x000fe20006800000 */
[----:B------:R-:W-:Y:S01]  /*2b30*/  FMUL.FTZ R60, R60, c[0x0][0x2ec] ;  /* 0x0000bb003c3c7a20 */ /* 0x000fe20000410000 */
[----:B---3--:R-:W-:Y:S01]  /*2b40*/  FSEL R27, R28, -INF , !P3 ;  /* 0xff8000001c1b7808 */ /* 0x008fe20005800000 */
[----:B------:R-:W-:Y:S01]  /*2b50*/  FMUL.FTZ R35, R63, c[0x0][0x2ec] ;  /* 0x0000bb003f237a20 */ /* 0x000fe20000410000 */
[----:B------:R-:W-:Y:S01]  /*2b60*/  FSEL R9, R30, -INF , !P0 ;  /* 0xff8000001e097808 */ /* 0x000fe20004000000 */
[----:B------:R-:W3:Y:S01]  /*2b70*/  MUFU.TANH R135, R51 ;  /* 0x0000003300877308 */ /* 0x000ee20000002400 */
[C---:B------:R-:W-:Y:S01]  /*2b80*/  ISETP.GE.AND P1, PT, R8.reuse, R97, PT ;  /* 0x000000610800720c */ /* 0x040fe20003f26270 */
[----:B------:R-:W-:Y:S01]  /*2b90*/  FMUL.FTZ R61, R61, c[0x0][0x2ec] ;  /* 0x0000bb003d3d7a20 */ /* 0x000fe20000410000 */
[----:B------:R-:W-:-:S02]  /*2ba0*/  ISETP.GE.AND P5, PT, R8, R96, PT ;  /* 0x000000600800720c */ /* 0x000fc40003fa6270 */
[C---:B------:R-:W-:Y:S02]  /*2bb0*/  ISETP.GE.AND P3, PT, R10.reuse, R97, PT ;  /* 0x000000610a00720c */ /* 0x040fe40003f66270 */
[----:B------:R-:W-:Y:S01]  /*2bc0*/  ISETP.GE.AND P0, PT, R10, R96, PT ;  /* 0x000000600a00720c */ /* 0x000fe20003f06270 */
[----:B------:R-:W1:Y:S01]  /*2bd0*/  MUFU.TANH R139, R44 ;  /* 0x0000002c008b7308 */ /* 0x000e620000002400 */
[C---:B------:R-:W-:Y:S02]  /*2be0*/  IADD3 R4, R24.reuse, 0x21, RZ ;  /* 0x0000002118047810 */ /* 0x040fe40007ffe0ff */
[C---:B------:R-:W-:Y:S02]  /*2bf0*/  IADD3 R6, R24.reuse, 0x28, RZ ;  /* 0x0000002818067810 */ /* 0x040fe40007ffe0ff */
[----:B------:R-:W-:Y:S02]  /*2c00*/  IADD3 R8, R24, 0x20, RZ ;  /* 0x0000002018087810 */ /* 0x000fe40007ffe0ff */
[----:B------:R-:W-:Y:S01]  /*2c10*/  FSEL R11, R32, -INF , !P2 ;  /* 0xff800000200b7808 */ /* 0x000fe20005000000 */
[----:B------:R-:W-:Y:S01]  /*2c20*/  FMUL.FTZ R32, R62, c[0x0][0x2ec] ;  /* 0x0000bb003e207a20 */ /* 0x000fe20000410000 */
[----:B--2---:R-:W-:Y:S01]  /*2c30*/  FSEL R31, R31, -INF , !P1 ;  /* 0xff8000001f1f7808 */ /* 0x004fe20004800000 */
[----:B------:R-:W-:Y:S01]  /*2c40*/  MUFU.TANH R137, R45 ;  /* 0x0000002d00897308 */ /* 0x000fe20000002400 */
[----:B------:R-:W-:-:S02]  /*2c50*/  FSEL R7, R20, -INF , !P5 ;  /* 0xff80000014077808 */ /* 0x000fc40006800000 */
[----:B------:R-:W-:Y:S01]  /*2c60*/  FSEL R19, R33, -INF , !P3 ;  /* 0xff80000021137808 */ /* 0x000fe20005800000 */
[----:B------:R-:W-:Y:S01]  /*2c70*/  FMUL.FTZ R33, R79, c[0x0][0x2ec] ;  /* 0x0000bb004f217a20 */ /* 0x000fe20000410000 */
[----:B------:R-:W-:Y:S02]  /*2c80*/  FSEL R5, R21, -INF , !P0 ;  /* 0xff80000015057808 */ /* 0x000fe40004000000 */
[CC--:B------:R-:W-:Y:S01]  /*2c90*/  ISETP.GE.AND P1, PT, R4.reuse, R97.reuse, PT ;  /* 0x000000610400720c */ /* 0x0c0fe20003f26270 */
[----:B------:R-:W2:Y:S01]  /*2ca0*/  MUFU.TANH R129, R46 ;  /* 0x0000002e00817308 */ /* 0x000ea20000002400 */
[-C--:B------:R-:W-:Y:S02]  /*2cb0*/  ISETP.GE.AND P5, PT, R4, R96.reuse, PT ;  /* 0x000000600400720c */ /* 0x080fe40003fa6270 */
[C---:B------:R-:W-:Y:S02]  /*2cc0*/  ISETP.GE.AND P3, PT, R6.reuse, R97, PT ;  /* 0x000000610600720c */ /* 0x040fe40003f66270 */
[----:B------:R-:W-:-:S02]  /*2cd0*/  ISETP.GE.AND P0, PT, R6, R96, PT ;  /* 0x000000600600720c */ /* 0x000fc40003f06270 */
[----:B------:R-:W-:Y:S01]  /*2ce0*/  IADD3 R6, R24, 0x30, RZ ;  /* 0x0000003018067810 */ /* 0x000fe20007ffe0ff */
[----:B------:R-:W2:Y:S01]  /*2cf0*/  MUFU.TANH R107, R47 ;  /* 0x0000002f006b7308 */ /* 0x000ea20000002400 */
[----:B------:R-:W-:Y:S02]  /*2d00*/  FSEL R23, R29, -INF , !P4 ;  /* 0xff8000001d177808 */ /* 0x000fe40006000000 */
[C---:B------:R-:W-:Y:S02]  /*2d10*/  ISETP.GE.AND P4, PT, R8.reuse, R97, PT ;  /* 0x000000610800720c */ /* 0x040fe40003f86270 */
[----:B------:R-:W-:Y:S02]  /*2d20*/  ISETP.GE.AND P2, PT, R8, R96, PT ;  /* 0x000000600800720c */ /* 0x000fe40003f46270 */
[----:B------:R-:W-:Y:S01]  /*2d30*/  IADD3 R8, R24, 0x29, RZ ;  /* 0x0000002918087810 */ /* 0x000fe20007ffe0ff */
[----:B------:R-:W-:Y:S01]  /*2d40*/  MUFU.TANH R104, R77 ;  /* 0x0000004d00687308 */ /* 0x000fe20000002400 */
[----:B-1----:R-:W-:-:S02]  /*2d50*/  FSEL R87, R87, -INF , !P1 ;  /* 0xff80000057577808 */ /* 0x002fc40004800000 */
[-C--:B------:R-:W-:Y:S02]  /*2d60*/  ISETP.GE.AND P1, PT, R6, R97.reuse, PT ;  /* 0x000000610600720c */ /* 0x080fe40003f26270 */
[----:B----4-:R-:W-:Y:S02]  /*2d70*/  FSEL R141, R141, -INF , !P4 ;  /* 0xff8000008d8d7808 */ /* 0x010fe40006000000 */
[----:B------:R-:W-:Y:S01]  /*2d80*/  FSEL R95, R34, -INF , !P2 ;  /* 0xff800000225f7808 */ /* 0x000fe20005000000 */
[----:B------:R-:W1:Y:S01]  /*2d90*/  MUFU.TANH R4, R78 ;  /* 0x0000004e00047308 */ /* 0x000e620000002400 */
[C---:B------:R-:W-:Y:S02]  /*2da0*/  ISETP.GE.AND P4, PT, R8.reuse, R97, PT ;  /* 0x000000610800720c */ /* 0x040fe40003f86270 */
[----:B------:R-:W-:Y:S02]  /*2db0*/  ISETP.GE.AND P2, PT, R8, R96, PT ;  /* 0x000000600800720c */ /* 0x000fe40003f46270 */
[----:B------:R-:W-:-:S02]  /*2dc0*/  IADD3 R8, R24, 0x31, RZ ;  /* 0x0000003118087810 */ /* 0x000fc40007ffe0ff */
[----:B------:R-:W-:Y:S01]  /*2dd0*/  FSEL R105, R105, -INF , !P1 ;  /* 0xff80000069697808 */ /* 0x000fe20004800000 */
[----:B------:R-:W4:Y:S01]  /*2de0*/  MUFU.TANH R33, R33 ;  /* 0x0000002100217308 */ /* 0x000f220000002400 */
[----:B------:R-:W-:Y:S02]  /*2df0*/  ISETP.GT.AND P1, PT, R116, R115, PT ;  /* 0x000000737400720c */ /* 0x000fe40003f24270 */
[----:B---3--:R-:W-:Y:S02]  /*2e00*/  FSEL R135, R135, -INF , !P5 ;  /* 0xff80000087877808 */ /* 0x008fe40006800000 */
[----:B------:R-:W-:Y:S02]  /*2e10*/  FSEL R139, R139, -INF , !P3 ;  /* 0xff8000008b8b7808 */ /* 0x000fe40005800000 */
[----:B------:R-:W-:Y:S01]  /*2e20*/  ISETP.GE.AND P5, PT, R6, R96, PT ;  /* 0x000000600600720c */ /* 0x000fe20003fa6270 */
[----:B------:R-:W3:Y:S01]  /*2e30*/  MUFU.TANH R103, R60 ;  /* 0x0000003c00677308 */ /* 0x000ee20000002400 */
[----:B------:R-:W-:-:S02]  /*2e40*/  ISETP.GE.AND P3, PT, R8, R97, PT ;  /* 0x000000610800720c */ /* 0x000fc40003f66270 */
[----:B------:R-:W-:Y:S02]  /*2e50*/  IADD3 R6, R24, 0x38, RZ ;  /* 0x0000003818067810 */ /* 0x000fe40007ffe0ff */
[----:B--2---:R-:W-:Y:S01]  /*2e60*/  FSEL R129, R129, -INF , !P0 ;  /* 0xff80000081817808 */ /* 0x004fe20004000000 */
[----:B------:R-:W-:Y:S01]  /*2e70*/  @!P1 IMAD.MOV.U32 R99, RZ, RZ, R100 ;  /* 0x000000ffff639224 */ /* 0x000fe200078e0064 */
[----:B------:R-:W-:Y:S01]  /*2e80*/  FSEL R137, R137, -INF , !P4 ;  /* 0xff80000089897808 */ /* 0x000fe20006000000 */
[----:B------:R-:W2:Y:S01]  /*2e90*/  MUFU.TANH R32, R32 ;  /* 0x0000002000207308 */ /* 0x000ea20000002400 */
[----:B------:R-:W-:Y:S01]  /*2ea0*/  FSEL R107, R107, -INF , !P2 ;  /* 0xff8000006b6b7808 */ /* 0x000fe20005000000 */
[----:B------:R-:W-:Y:S01]  /*2eb0*/  @!P1 IMAD.MOV.U32 R98, RZ, RZ, R2 ;  /* 0x000000ffff629224 */ /* 0x000fe200078e0002 */
[----:B-1----:R-:W-:Y:S02]  /*2ec0*/  FSEL R34, R4, -INF , !P5 ;  /* 0xff80000004227808 */ /* 0x002fe40006800000 */
[----:B------:R-:W-:Y:S01]  /*2ed0*/  FSEL R104, R104, -INF , !P3 ;  /* 0xff80000068687808 */ /* 0x000fe20005800000 */
[----:B------:R-:W-:Y:S01]  /*2ee0*/  BAR.SYNC.DEFER_BLOCKING 0x0 ;  /* 0x0000000000007b1d */ /* 0x000fe20000010000 */
[----:B------:R-:W-:-:S02]  /*2ef0*/  ISETP.GE.AND P0, PT, R8, R96, PT ;  /* 0x000000600800720c */ /* 0x000fc40003f06270 */
[CC--:B------:R-:W-:Y:S02]  /*2f00*/  ISETP.GE.AND P4, PT, R6.reuse, R97.reuse, PT ;  /* 0x000000610600720c */ /* 0x0c0fe40003f86270 */
[-C--:B------:R-:W-:Y:S01]  /*2f10*/  ISETP.GE.AND P2, PT, R6, R96.reuse, PT ;  /* 0x000000600600720c */ /* 0x080fe20003f46270 */
[----:B------:R-:W1:Y:S01]  /*2f20*/  MUFU.TANH R106, R61 ;  /* 0x0000003d006a7308 */ /* 0x000e620000002400 */
[C---:B------:R-:W-:Y:S02]  /*2f30*/  ISETP.GE.AND P5, PT, R24.reuse, R97, PT ;  /* 0x000000611800720c */ /* 0x040fe40003fa6270 */
[C---:B------:R-:W-:Y:S02]  /*2f40*/  ISETP.GE.AND P3, PT, R24.reuse, R96, PT ;  /* 0x000000601800720c */ /* 0x040fe40003f66270 */
[----:B------:R-:W-:Y:S02]  /*2f50*/  IADD3 R24, R24, 0x39, RZ ;  /* 0x0000003918187810 */ /* 0x000fe40007ffe0ff */
[----:B----4-:R-:W-:Y:S01]  /*2f60*/  FSEL R33, R33, -INF , !P0 ;  /* 0xff80000021217808 */ /* 0x010fe20004000000 */
[----:B------:R-:W4:Y:S01]  /*2f70*/  MUFU.TANH R35, R35 ;  /* 0x0000002300237308 */ /* 0x000f220000002400 */
[----:B---3--:R-:W-:-:S02]  /*2f80*/  FSEL R103, R103, -INF , !P4 ;  /* 0xff80000067677808 */ /* 0x008fc40006000000 */
[----:B--2---:R-:W-:Y:S02]  /*2f90*/  FSEL R32, R32, -INF , !P2 ;  /* 0xff80000020207808 */ /* 0x004fe40005000000 */
[----:B------:R-:W-:Y:S02]  /*2fa0*/  @!P1 LEA R130, P0, R100, c[0x0][0x168], 0x1 ;  /* 0x00005a0064829a11 */ /* 0x000fe400078008ff */
[C---:B------:R-:W-:Y:S02]  /*2fb0*/  ISETP.GE.AND P4, PT, R24.reuse, R97, PT ;  /* 0x000000611800720c */ /* 0x040fe40003f86270 */
[----:B------:R-:W-:Y:S02]  /*2fc0*/  ISETP.GE.AND P2, PT, R24, R96, PT ;  /* 0x000000601800720c */ /* 0x000fe40003f46270 */
[----:B------:R-:W-:Y:S02]  /*2fd0*/  @!P1 LEA.HI.X R131, R100, c[0x0][0x16c], R2, 0x1, P0 ;  /* 0x00005b0064839a11 */ /* 0x000fe400000f0c02 */
[----:B------:R-:W-:-:S02]  /*2fe0*/  FSEL R52, R52, -INF , !P5 ;  /* 0xff80000034347808 */ /* 0x000fc40006800000 */
[----:B------:R-:W-:Y:S02]  /*2ff0*/  FSEL R40, R40, -INF , !P3 ;  /* 0xff80000028287808 */ /* 0x000fe40005800000 */
[----:B-1----:R-:W-:Y:S02]  /*3000*/  FSEL R106, R106, -INF , !P4 ;  /* 0xff8000006a6a7808 */ /* 0x002fe40006000000 */
[----:B----4-:R-:W-:Y:S01]  /*3010*/  FSEL R35, R35, -INF , !P2 ;  /* 0xff80000023237808 */ /* 0x010fe20005000000 */
        /* <DEDUP_REMOVED lines=59> */
.L_x_5678:
[----:B------:R-:W-:-:S04]  /*33d0*/  ULEA UR4, -UR4, URZ, 0x6 ;  /* 0x0000003f04047291 */ /* 0x000fc8000f8e313f */
[----:B------:R-:W-:Y:S02]  /*33e0*/  USHF.R.S32.HI UR6, URZ, 0x1f, UR4 ;  /* 0x0000001f3f067899 */ /* 0x000fe40008011404 */
[----:B------:R-:W-:-:S04]  /*33f0*/  MOV R25, UR4 ;  /* 0x0000000400197c02 */ /* 0x000fc80008000f00 */
[----:B------:R-:W-:Y:S02]  /*3400*/  MOV R21, UR6 ;  /* 0x0000000600157c02 */ /* 0x000fe40008000f00 */
.L_x_5679:
        /* <DEDUP_REMOVED lines=18> */
.L_x_5677:
        /* <DEDUP_REMOVED lines=22> */
[----:B-1----:R-:W-:Y:S02]  /*3690*/  FMNMX.FTZ R21, R105, R2, !PT ;  /* 0x0000000269157209 */ /* 0x002fe40007810000 */
[----:B------:R-:W-:Y:S01]  /*36a0*/  LEA R109, R3, R110, 0x1 ;  /* 0x0000006e036d7211 */ /* 0x000fe200078e08ff */
[----:B------:R-:W-:Y:S01]  /*36b0*/  LDSM.16.MT88.4 R76, [R110+0x6000] ;  /* 0x006000006e4c783b */ /* 0x000fe20000004200 */
[----:B------:R-:W-:Y:S02]  /*36c0*/  FMNMX.FTZ R2, R104, R21, !PT ;  /* 0x0000001568027209 */ /* 0x000fe40007810000 */
[----:B------:R-:W-:Y:S01]  /*36d0*/  ISETP.GT.AND P3, PT, R116, R115, PT ;  /* 0x000000737400720c */ /* 0x000fe20003f64270 */
[----:B------:R-:W-:Y:S01]  /*36e0*/  LDSM.16.MT88.4 R68, [R109+0x6000] ;  /* 0x006000006d44783b */ /* 0x000fe20000004200 */
[----:B------:R-:W-:-:S03]  /*36f0*/  FMNMX.FTZ R21, R103, R2, !PT ;  /* 0x0000000267157209 */ /* 0x000fc60007810000 */
[----:B------:R-:W-:Y:S01]  /*3700*/  LDSM.16.MT88.4 R60, [R110+0x7000] ;  /* 0x007000006e3c783b */ /* 0x000fe20000004200 */
[----:B------:R-:W-:Y:S02]  /*3710*/  FMNMX.FTZ R4, R106, R21, !PT ;  /* 0x000000156a047209 */ /* 0x000fe40007810000 */
[----:B------:R-:W-:-:S03]  /*3720*/  FMNMX.FTZ R21, R107, R0, !PT ;  /* 0x000000006b157209 */ /* 0x000fc60007810000 */
[----:B------:R-:W1:Y:S01]  /*3730*/  SHFL.BFLY PT, R29, R4, 0x2, 0x1f ;  /* 0x0c401f00041d7f89 */ /* 0x000e6200000e0000 */
[----:B------:R-:W-:-:S04]  /*3740*/  FMNMX.FTZ R0, R34, R21, !PT ;  /* 0x0000001522007209 */ /* 0x000fc80007810000 */
[----:B------:R-:W-:-:S04]  /*3750*/  FMNMX.FTZ R21, R33, R0, !PT ;  /* 0x0000000021157209 */ /* 0x000fc80007810000 */
        /* <DEDUP_REMOVED lines=18> */
[----:B------:R-:W-:-:S02]  /*3880*/  FFMA.FTZ R21, R31, c[0x0][0x23c], -R128 ;  /* 0x00008f001f157a23 */ /* 0x000fc40000010880 */
[--C-:B------:R-:W-:Y:S01]  /*3890*/  FFMA.FTZ R29, R27, c[0x0][0x23c], -R128.reuse ;  /* 0x00008f001b1d7a23 */ /* 0x100fe20000010880 */
[C---:B------:R-:W-:Y:S01]  /*38a0*/  FSETP.NEU.FTZ.AND P0, PT, R0.reuse, -INF , PT ;  /* 0xff8000000000780b */ /* 0x040fe20003f1d000 */
[----:B------:R-:W-:Y:S01]  /*38b0*/  FMUL.FTZ R84, R0, c[0x0][0x23c] ;  /* 0x00008f0000547a20 */ /* 0x000fe20000410000 */
[----:B------:R-:W1:Y:S01]  /*38c0*/  MUFU.EX2 R108, R108 ;  /* 0x0000006c006c7308 */ /* 0x000e620000000800 */
[--C-:B------:R-:W-:Y:S01]  /*38d0*/  FFMA.FTZ R20, R19, c[0x0][0x23c], -R128.reuse ;  /* 0x00008f0013147a23 */ /* 0x100fe20000010880 */
[----:B------:R-:W-:Y:S01]  /*38e0*/  LDSM.16.MT88.4 R24, [R110+0x6400] ;  /* 0x006400006e18783b */ /* 0x000fe20000004200 */
[--C-:B------:R-:W-:Y:S01]  /*38f0*/  FFMA.FTZ R102, R141, c[0x0][0x23c], -R128.reuse ;  /* 0x00008f008d667a23 */ /* 0x100fe20000010880 */
[----:B------:R-:W-:Y:S01]  /*3900*/  FSEL R84, R84, RZ, P0 ;  /* 0x000000ff54547208 */ /* 0x000fe20000000000 */
[--C-:B------:R-:W-:Y:S01]  /*3910*/  FFMA.FTZ R87, R87, c[0x0][0x23c], -R128.reuse ;  /* 0x00008f0057577a23 */ /* 0x100fe20000010880 */
[----:B------:R-:W-:Y:S01]  /*3920*/  LDSM.16.MT88.4 R16, [R109+0x6400] ;  /* 0x006400006d10783b */ /* 0x000fe20000004200 */
[----:B------:R-:W-:Y:S01]  /*3930*/  FFMA.FTZ R100, R139, c[0x0][0x23c], -R128 ;  /* 0x00008f008b647a23 */ /* 0x000fe20000010880 */
[----:B------:R-:W-:Y:S01]  /*3940*/  MUFU.EX2 R86, R86 ;  /* 0x0000005600567308 */ /* 0x000fe20000000800 */
[----:B------:R-:W-:-:S02]  /*3950*/  FFMA.FTZ R94, R55, c[0x0][0x23c], -R84 ;  /* 0x00008f00375e7a23 */ /* 0x000fc40000010854 */
[----:B------:R-:W2:Y:S01]  /*3960*/  LDSM.16.MT88.4 R52, [R109+0x7000] ;  /* 0x007000006d34783b */ /* 0x000ea20000004200 */
[--C-:B------:R-:W-:Y:S02]  /*3970*/  FFMA.FTZ R101, R40, c[0x0][0x23c], -R84.reuse ;  /* 0x00008f0028657a23 */ /* 0x100fe40000010854 */
[--C-:B------:R-:W-:Y:S02]  /*3980*/  FFMA.FTZ R132, R41, c[0x0][0x23c], -R84.reuse ;  /* 0x00008f0029847a23 */ /* 0x100fe40000010854 */
[--C-:B------:R-:W-:Y:S01]  /*3990*/  FFMA.FTZ R31, R13, c[0x0][0x23c], -R84.reuse ;  /* 0x00008f000d1f7a23 */ /* 0x100fe20000010854 */
[----:B------:R-:W3:Y:S01]  /*39a0*/  MUFU.EX2 R85, R85 ;  /* 0x0000005500557308 */ /* 0x000ee20000000800 */
[--C-:B------:R-:W-:Y:S01]  /*39b0*/  FFMA.FTZ R30, R9, c[0x0][0x23c], -R84.reuse ;  /* 0x00008f00091e7a23 */ /* 0x100fe20000010854 */
[----:B-1----:R-:W-:Y:S01]  /*39c0*/  F2FP.BF16.PACK_AB R48, R108, R133 ;  /* 0x000000856c30723e */ /* 0x002fe200000010ff */
[--C-:B------:R-:W-:Y:S01]  /*39d0*/  FFMA.FTZ R23, R11, c[0x0][0x23c], -R84.reuse ;  /* 0x00008f000b177a23 */ /* 0x100fe20000010854 */
[----:B------:R-:W1:Y:S01]  /*39e0*/  LDSM.16.MT88.4 R40, [R110+0x8000] ;  /* 0x008000006e28783b */ /* 0x000e620000004200 */
[----:B------:R-:W-:-:S02]  /*39f0*/  FFMA.FTZ R22, R7, c[0x0][0x23c], -R84 ;  /* 0x00008f0007167a23 */ /* 0x000fc40000010854 */
[--C-:B------:R-:W-:Y:S01]  /*3a00*/  FFMA.FTZ R3, R5, c[0x0][0x23c], -R84.reuse ;  /* 0x00008f0005037a23 */ /* 0x100fe20000010854 */
[----:B------:R-:W-:Y:S01]  /*3a10*/  MUFU.EX2 R101, R101 ;  /* 0x0000006500657308 */ /* 0x000fe20000000800 */
[----:B------:R-:W4:Y:S01]  /*3a20*/  LDSM.16.MT88.4 R8, [R109+0x7400] ;  /* 0x007400006d08783b */ /* 0x000f220000004200 */
[----:B------:R-:W-:Y:S02]  /*3a30*/  FFMA.FTZ R95, R95, c[0x0][0x23c], -R84 ;  /* 0x00008f005f5f7a23 */ /* 0x000fe40000010854 */
[--C-:B------:R-:W-:Y:S01]  /*3a40*/  FFMA.FTZ R105, R105, c[0x0][0x23c], -R128.reuse ;  /* 0x00008f0069697a23 */ /* 0x100fe20000010880 */
[----:B------:R-:W-:Y:S01]  /*3a50*/  LDSM.16.MT88.4 R12, [R110+0x7400] ;  /* 0x007400006e0c783b */ /* 0x000fe20000004200 */
[--C-:B------:R-:W-:Y:S02]  /*3a60*/  FFMA.FTZ R104, R104, c[0x0][0x23c], -R128.reuse ;  /* 0x00008f0068687a23 */ /* 0x100fe40000010880 */
[----:B------:R-:W5:Y:S01]  /*3a70*/  MUFU.EX2 R132, R132 ;  /* 0x0000008400847308 */ /* 0x000f620000000800 */
[----:B---3--:R-:W-:Y:S01]  /*3a80*/  F2FP.BF16.PACK_AB R50, R85, R86 ;  /* 0x000000565532723e */ /* 0x008fe200000010ff */
[----:B------:R-:W-:-:S02]  /*3a90*/  FFMA.FTZ R103, R103, c[0x0][0x23c], -R128 ;  /* 0x00008f0067677a23 */ /* 0x000fc40000010880 */
[----:B------:R-:W-:Y:S02]  /*3aa0*/  FFMA.FTZ R106, R106, c[0x0][0x23c], -R128 ;  /* 0x00008f006a6a7a23 */ /* 0x000fe40000010880 */
[--C-:B------:R-:W-:Y:S02]  /*3ab0*/  FFMA.FTZ R34, R34, c[0x0][0x23c], -R84.reuse ;  /* 0x00008f0022227a23 */ /* 0x100fe40000010854 */
[----:B------:R-:W-:Y:S01]  /*3ac0*/  MUFU.EX2 R94, R94 ;  /* 0x0000005e005e7308 */ /* 0x000fe20000000800 */
[--C-:B------:R-:W-:Y:S02]  /*3ad0*/  FFMA.FTZ R33, R33, c[0x0][0x23c], -R84.reuse ;  /* 0x00008f0021217a23 */ /* 0x100fe40000010854 */
[----:B------:R-:W-:Y:S02]  /*3ae0*/  FFMA.FTZ R32, R32, c[0x0][0x23c], -R84 ;  /* 0x00008f0020207a23 */ /* 0x000fe40000010854 */
[----:B------:R-:W-:-:S03]  /*3af0*/  FADD.FTZ R133, R133, R108 ;  /* 0x0000006c85857221 */ /* 0x000fc60000010000 */
[----:B------:R-:W3:Y:S01]  /*3b00*/  MUFU.EX2 R31, R31 ;  /* 0x0000001f001f7308 */ /* 0x000ee20000000800 */
[----:B-----5:R-:W-:Y:S01]  /*3b10*/  F2FP.BF16.PACK_AB R49, R132, R101 ;  /* 0x000000658431723e */ /* 0x020fe200000010ff */
[----:B------:R-:W-:Y:S02]  /*3b20*/  FADD.FTZ R101, R101, R132 ;  /* 0x0000008465657221 */ /* 0x000fe40000010000 */
[----:B------:R-:W-:-:S04]  /*3b30*/  FFMA.FTZ R132, R35, c[0x0][0x23c], -R84 ;  /* 0x00008f0023847a23 */ /* 0x000fc80000010854 */
[----:B------:R-:W-:Y:S01]  /*3b40*/  MUFU.EX2 R29, R29 ;  /* 0x0000001d001d7308 */ /* 0x000fe20000000800 */
[----:B---3--:R-:W-:-:S07]  /*3b50*/  F2FP.BF16.PACK_AB R51, R31, R94 ;  /* 0x0000005e1f33723e */ /* 0x008fce00000010ff */
[----:B------:R-:W3:Y:S01]  /*3b60*/  MUFU.EX2 R28, R28 ;  /* 0x0000001c001c7308 */ /* 0x000ee20000000800 */
[----:B------:R-:W-:-:S04]  /*3b70*/  FADD.FTZ R94, R94, R101 ;  /* 0x000000655e5e7221 */ /* 0x000fc80000010000 */
[----:B------:R-:W-:Y:S01]  /*3b80*/  FADD.FTZ R31, R31, R94 ;  /* 0x0000005e1f1f7221 */ /* 0x000fe20000010000 */
[C---:B--2---:R-:W-:Y:S02]  /*3b90*/  HMMA.16816.F32.BF16 R56, R48.reuse, R52, RZ ;  /* 0x000000343038723c */ /* 0x044fe400000418ff */
[----:B------:R-:W-:Y:S06]  /*3ba0*/  MUFU.EX2 R21, R21 ;  /* 0x0000001500157308 */ /* 0x000fec0000000800 */
[----:B------:R-:W-:Y:S02]  /*3bb0*/  HMMA.16816.F32.BF16 R52, R48, R54, RZ ;  /* 0x000000363034723c */ /* 0x000fe400000418ff */
[----:B------:R-:W2:Y:S01]  /*3bc0*/  MUFU.EX2 R20, R20 ;  /* 0x0000001400147308 */ /* 0x000ea20000000800 */
[----:B---3--:R-:W-:-:S05]  /*3bd0*/  F2FP.BF16.PACK_AB R4, R28, R29 ;  /* 0x0000001d1c04723e */ /* 0x008fca00000010ff */
[C---:B-1----:R-:W-:Y:S02]  /*3be0*/  HMMA.16816.F32.BF16 R36, R48.reuse, R40, RZ ;  /* 0x000000283024723c */ /* 0x042fe400000418ff */
[----:B------:R-:W-:Y:S06]  /*3bf0*/  MUFU.EX2 R30, R30 ;  /* 0x0000001e001e7308 */ /* 0x000fec0000000800 */
[----:B------:R-:W-:Y:S02]  /*3c00*/  HMMA.16816.F32.BF16 R40, R48, R42, RZ ;  /* 0x0000002a3028723c */ /* 0x000fe400000418ff */
[----:B------:R-:W1:Y:S01]  /*3c10*/  MUFU.EX2 R23, R23 ;  /* 0x0000001700177308 */ /* 0x000e620000000800 */
[----:B--2---:R-:W-:-:S05]  /*3c20*/  F2FP.BF16.PACK_AB R6, R20, R21 ;  /* 0x000000151406723e */ /* 0x004fca00000010ff */
        /* <DEDUP_REMOVED lines=30> */
[C---:B------:R-:W-:Y:S01]  /*3e10*/  HMMA.16816.F32.BF16 R72, R4.reuse, R16, R72 ;  /* 0x000000100448723c */ /* 0x040fe20000041848 */
[----:B------:R-:W-:Y:S01]  /*3e20*/  FFMA.FTZ R27, R129, c[0x0][0x23c], -R84 ;  /* 0x00008f00811b7a23 */ /* 0x000fe20000010854 */
[----:B------:R-:W-:Y:S06]  /*3e30*/  MUFU.EX2 R25, R25 ;  /* 0x0000001900197308 */ /* 0x000fec0000000800 */
[C---:B------:R-:W-:Y:S01]  /*3e40*/  HMMA.16816.F32.BF16 R68, R4.reuse, R18, R68 ;  /* 0x000000120444723c */ /* 0x040fe20000041844 */
[----:B------:R-:W-:Y:S01]  /*3e50*/  LDSM.16.MT88.4 R16, [R110+0x6c00] ;  /* 0x006c00006e10783b */ /* 0x000fe20000004200 */
[----:B------:R-:W3:Y:S06]  /*3e60*/  MUFU.EX2 R26, R26 ;  /* 0x0000001a001a7308 */ /* 0x000eec0000000800 */
        /* <DEDUP_REMOVED lines=20> */
[----:B---3--:R-:W-:Y:S01]  /*3fb0*/  F2FP.BF16.PACK_AB R5, R26, R95 ;  /* 0x0000005f1a05723e */ /* 0x008fe200000010ff */
        /* <DEDUP_REMOVED lines=124> */
.L_x_5681:
[----:B------:R-:W-:-:S05]  /*4780*/  IMAD.MOV.U32 R6, RZ, RZ, c[0x0][0x1a0] ;  /* 0x00006800ff067624 */ /* 0x000fca00078e00ff */
[----:B------:R-:W-:-:S04]  /*4790*/  LEA R6, -R6, RZ, 0x6 ;  /* 0x000000ff06067211 */ /* 0x000fc800078e31ff */
[----:B------:R-:W-:Y:S02]  /*47a0*/  SHF.R.S32.HI R5, RZ, 0x1f, R6 ;  /* 0x0000001fff057819 */ /* 0x000fe40000011406 */
.L_x_5682:
        /* <DEDUP_REMOVED lines=101> */
[----:B------:R2:W3:Y:S01]  /*4e00*/  LDSM.16.M88.4 R84, [R3+0x5c00] ;  /* 0x005c00000354783b */ /* 0x0004e20000000200 */
[----:B------:R-:W-:Y:S01]  /*4e10*/  FMUL.FTZ R35, R35, c[0x0][0x2ec] ;  /* 0x0000bb0023237a20 */ /* 0x000fe20000410000 */
[----:B------:R-:W-:-:S04]  /*4e20*/  DEPBAR.LE SB0, 0x0 ;  /* 0x000080000000791a */ /* 0x000fc80000000000 */
[----:B------:R-:W-:Y:S01]  /*4e30*/  FMUL.FTZ R32, R32, c[0x0][0x2ec] ;  /* 0x0000bb0020207a20 */ /* 0x000fe20000410000 */
[----:B------:R-:W4:Y:S08]  /*4e40*/  MUFU.TANH R35, R35 ;  /* 0x0000002300237308 */ /* 0x000f300000002400 */
[----:B------:R-:W-:Y:S01]  /*4e50*/  FMUL.FTZ R157, R20, c[0x0][0x2ec] ;  /* 0x0000bb00149d7a20 */ /* 0x000fe20000410000 */
[----:B------:R-:W-:Y:S01]  /*4e60*/  MUFU.TANH R32, R32 ;  /* 0x0000002000207308 */ /* 0x000fe20000002400 */
[----:B------:R-:W5:Y:S01]  /*4e70*/  S2R R20, SR_TID.X ;  /* 0x0000000000147919 */ /* 0x000f620000002100 */
[----:B------:R-:W-:-:S02]  /*4e80*/  FMUL.FTZ R22, R22, c[0x0][0x2ec] ;  /* 0x0000bb0016167a20 */ /* 0x000fc40000410000 */
[----:B------:R-:W-:Y:S02]  /*4e90*/  FMUL.FTZ R21, R21, c[0x0][0x2ec] ;  /* 0x0000bb0015157a20 */ /* 0x000fe40000410000 */
[----:B------:R-:W-:Y:S01]  /*4ea0*/  FMUL.FTZ R23, R23, c[0x0][0x2ec] ;  /* 0x0000bb0017177a20 */ /* 0x000fe20000410000 */
[C---:B-1----:R-:W-:Y:S01]  /*4eb0*/  HMMA.16816.F32.BF16 R16, R92.reuse, R88, R16 ;  /* 0x000000585c10723c */ /* 0x042fe20000041810 */
[----:B--2---:R-:W-:Y:S01]  /*4ec0*/  FMUL.FTZ R3, R29, c[0x0][0x2ec] ;  /* 0x0000bb001d037a20 */ /* 0x004fe20000410000 */
[----:B------:R-:W-:Y:S01]  /*4ed0*/  MUFU.TANH R157, R157 ;  /* 0x0000009d009d7308 */ /* 0x000fe20000002400 */
[----:B------:R-:W-:Y:S02]  /*4ee0*/  FMUL.FTZ R29, R30, c[0x0][0x2ec] ;  /* 0x0000bb001e1d7a20 */ /* 0x000fe40000410000 */
[----:B------:R-:W-:Y:S02]  /*4ef0*/  FMUL.FTZ R24, R24, c[0x0][0x2ec] ;  /* 0x0000bb0018187a20 */ /* 0x000fe40000410000 */
[----:B------:R-:W-:Y:S01]  /*4f00*/  FMUL.FTZ R26, R26, c[0x0][0x2ec] ;  /* 0x0000bb001a1a7a20 */ /* 0x000fe20000410000 */
[----:B------:R-:W-:Y:S01]  /*4f10*/  HMMA.16816.F32.BF16 R12, R92, R90, R12 ;  /* 0x0000005a5c0c723c */ /* 0x000fe2000004180c */
[----:B------:R-:W-:Y:S01]  /*4f20*/  FMUL.FTZ R25, R25, c[0x0][0x2ec] ;  /* 0x0000bb0019197a20 */ /* 0x000fe20000410000 */
[----:B------:R-:W1:Y:S01]  /*4f30*/  MUFU.TANH R29, R29 ;  /* 0x0000001d001d7308 */ /* 0x000e620000002400 */
[----:B------:R-:W-:-:S05]  /*4f40*/  FMUL.FTZ R27, R27, c[0x0][0x2ec] ;  /* 0x0000bb001b1b7a20 */ /* 0x000fca0000410000 */
[C---:B---3--:R-:W-:Y:S02]  /*4f50*/  HMMA.16816.F32.BF16 R8, R92.reuse, R84, R8 ;  /* 0x000000545c08723c */ /* 0x048fe40000041808 */
[----:B------:R-:W2:Y:S05]  /*4f60*/  MUFU.TANH R3, R3 ;  /* 0x0000000300037308 */ /* 0x000eaa0000002400 */
[----:B------:R-:W-:Y:S01]  /*4f70*/  FMUL.FTZ R84, R33, c[0x0][0x2ec] ;  /* 0x0000bb0021547a20 */ /* 0x000fe20000410000 */
[----:B------:R-:W-:Y:S01]  /*4f80*/  HMMA.16816.F32.BF16 R4, R92, R86, R4 ;  /* 0x000000565c04723c */ /* 0x000fe20000041804 */
[----:B------:R-:W-:Y:S01]  /*4f90*/  FMUL.FTZ R145, R17, c[0x0][0x2ec] ;  /* 0x0000bb0011917a20 */ /* 0x000fe20000410000 */
[----:B------:R-:W-:Y:S01]  /*4fa0*/  MUFU.TANH R129, R24 ;  /* 0x0000001800817308 */ /* 0x000fe20000002400 */
[----:B-----5:R-:W-:-:S02]  /*4fb0*/  IMAD.SHL.U32 R17, R20, 0x2, RZ ;  /* 0x0000000214117824 */ /* 0x020fc400078e00ff */
[----:B------:R-:W-:Y:S02]  /*4fc0*/  FMUL.FTZ R33, R34, c[0x0][0x2ec] ;  /* 0x0000bb0022217a20 */ /* 0x000fe40000410000 */
[----:B------:R-:W-:Y:S01]  /*4fd0*/  FMUL.FTZ R34, R28, c[0x0][0x2ec] ;  /* 0x0000bb001c227a20 */ /* 0x000fe20000410000 */
[----:B------:R-:W-:Y:S01]  /*4fe0*/  LOP3.LUT R17, R17, 0x6, RZ, 0xc0, !PT ;  /* 0x0000000611117812 */ /* 0x000fe200078ec0ff */
[----:B------:R-:W-:Y:S01]  /*4ff0*/  FMUL.FTZ R143, R16, c[0x0][0x2ec] ;  /* 0x0000bb00108f7a20 */ /* 0x000fe20000410000 */
[----:B------:R-:W-:Y:S01]  /*5000*/  MUFU.TANH R84, R84 ;  /* 0x0000005400547308 */ /* 0x000fe20000002400 */
[----:B------:R-:W-:Y:S02]  /*5010*/  FMUL.FTZ R28, R31, c[0x0][0x2ec] ;  /* 0x0000bb001f1c7a20 */ /* 0x000fe40000410000 */
[----:B------:R-:W-:Y:S02]  /*5020*/  IMAD R16, R116, 0x40, R17 ;  /* 0x0000004074107824 */ /* 0x000fe400078e0211 */
[----:B------:R-:W-:-:S02]  /*5030*/  FMUL.FTZ R147, R12, c[0x0][0x2ec] ;  /* 0x0000bb000c937a20 */ /* 0x000fc40000410000 */
[----:B------:R-:W-:Y:S01]  /*5040*/  FMUL.FTZ R19, R19, c[0x0][0x2ec] ;  /* 0x0000bb0013137a20 */ /* 0x000fe20000410000 */
[----:B------:R-:W-:Y:S01]  /*5050*/  MUFU.TANH R34, R34 ;  /* 0x0000002200227308 */ /* 0x000fe20000002400 */
[----:B------:R-:W-:Y:S01]  /*5060*/  IADD3 R17, R16, 0x1, RZ ;  /* 0x0000000110117810 */ /* 0x000fe20007ffe0ff */
[----:B------:R-:W-:Y:S01]  /*5070*/  FMUL.FTZ R18, R18, c[0x0][0x2ec] ;  /* 0x0000bb0012127a20 */ /* 0x000fe20000410000 */
[----:B------:R-:W-:Y:S01]  /*5080*/  IADD3 R12, R16, 0x8, RZ ;  /* 0x00000008100c7810 */ /* 0x000fe20007ffe0ff */
[----:B------:R-:W-:Y:S01]  /*5090*/  FMUL.FTZ R135, R14, c[0x0][0x2ec] ;  /* 0x0000bb000e877a20 */ /* 0x000fe20000410000 */
[-C--:B------:R-:W-:Y:S01]  /*50a0*/  ISETP.GE.AND P4, PT, R17, R97.reuse, PT ;  /* 0x000000611100720c */ /* 0x080fe20003f86270 */
[----:B------:R-:W-:Y:S01]  /*50b0*/  FMUL.FTZ R137, R15, c[0x0][0x2ec] ;  /* 0x0000bb000f897a20 */ /* 0x000fe20000410000 */
[-C--:B------:R-:W-:Y:S01]  /*50c0*/  ISETP.GE.AND P0, PT, R17, R96.reuse, PT ;  /* 0x000000601100720c */ /* 0x080fe20003f06270 */
[----:B------:R-:W-:Y:S01]  /*50d0*/  MUFU.TANH R28, R28 ;  /* 0x0000001c001c7308 */ /* 0x000fe20000002400 */
[----:B------:R-:W-:Y:S01]  /*50e0*/  IADD3 R17, R16, 0x9, RZ ;  /* 0x0000000910117810 */ /* 0x000fe20007ffe0ff */
[----:B------:R-:W-:Y:S01]  /*50f0*/  FMUL.FTZ R13, R13, c[0x0][0x2ec] ;  /* 0x0000bb000d0d7a20 */ /* 0x000fe20000410000 */
[-C--:B------:R-:W-:Y:S01]  /*5100*/  ISETP.GE.AND P5, PT, R12, R97.reuse, PT ;  /* 0x000000610c00720c */ /* 0x080fe20003fa6270 */
[----:B------:R-:W-:Y:S01]  /*5110*/  FMUL.FTZ R101, R8, c[0x0][0x2ec] ;  /* 0x0000bb0008657a20 */ /* 0x000fe20000410000 */
[-C--:B------:R-:W-:Y:S01]  /*5120*/  ISETP.GE.AND P2, PT, R12, R96.reuse, PT ;  /* 0x000000600c00720c */ /* 0x080fe20003f46270 */
[----:B------:R-:W-:Y:S01]  /*5130*/  FMUL.FTZ R9, R9, c[0x0][0x2ec] ;  /* 0x0000bb0009097a20 */ /* 0x000fe20000410000 */
[----:B------:R-:W-:Y:S01]  /*5140*/  IADD3 R12, R16, 0x10, RZ ;  /* 0x00000010100c7810 */ /* 0x000fe20007ffe0ff */
[----:B------:R-:W3:Y:S01]  /*5150*/  MUFU.TANH R155, R26 ;  /* 0x0000001a009b7308 */ /* 0x000ee20000002400 */
[CC--:B------:R-:W-:Y:S01]  /*5160*/  ISETP.GE.AND P3, PT, R17.reuse, R97.reuse, PT ;  /* 0x000000611100720c */ /* 0x0c0fe20003f66270 */
[----:B------:R-:W-:Y:S01]  /*5170*/  FMUL.FTZ R103, R4, c[0x0][0x2ec] ;  /* 0x0000bb0004677a20 */ /* 0x000fe20000410000 */
[-C--:B------:R-:W-:Y:S01]  /*5180*/  ISETP.GE.AND P1, PT, R17, R96.reuse, PT ;  /* 0x000000601100720c */ /* 0x080fe20003f26270 */
[----:B------:R-:W-:Y:S01]  /*5190*/  FMUL.FTZ R10, R10, c[0x0][0x2ec] ;  /* 0x0000bb000a0a7a20 */ /* 0x000fe20000410000 */
[----:B----4-:R-:W-:Y:S01]  /*51a0*/  FSEL R17, R35, -INF , !P0 ;  /* 0xff80000023117808 */ /* 0x010fe20004000000 */
[----:B------:R-:W-:Y:S01]  /*51b0*/  FMUL.FTZ R11, R11, c[0x0][0x2ec] ;  /* 0x0000bb000b0b7a20 */ /* 0x000fe20000410000 */
[----:B------:R-:W-:Y:S01]  /*51c0*/  ISETP.GE.AND P0, PT, R12, R96, PT ;  /* 0x000000600c00720c */ /* 0x000fe20003f06270 */
[----:B------:R-:W4:Y:S01]  /*51d0*/  MUFU.TANH R159, R25 ;  /* 0x00000019009f7308 */ /* 0x000f220000002400 */
[----:B-1----:R-:W-:Y:S01]  /*51e0*/  FSEL R15, R29, -INF , !P2 ;  /* 0xff8000001d0f7808 */ /* 0x002fe20005000000 */
[----:B------:R-:W-:Y:S01]  /*51f0*/  FMUL.FTZ R5, R5, c[0x0][0x2ec] ;  /* 0x0000bb0005057a20 */ /* 0x000fe20000410000 */
[----:B------:R-:W-:Y:S01]  /*5200*/  IADD3 R14, R16, 0x18, RZ ;  /* 0x00000018100e7810 */ /* 0x000fe20007ffe0ff */
[----:B------:R-:W-:Y:S01]  /*5210*/  FMUL.FTZ R6, R6, c[0x0][0x2ec] ;  /* 0x0000bb0006067a20 */ /* 0x000fe20000410000 */
[----:B--2---:R-:W-:Y:S01]  /*5220*/  FSEL R3, R3, -INF , !P3 ;  /* 0xff80000003037808 */ /* 0x004fe20005800000 */
[----:B------:R-:W-:Y:S01]  /*5230*/  FMUL.FTZ R7, R7, c[0x0][0x2ec] ;  /* 0x0000bb0007077a20 */ /* 0x000fe20000410000 */
[----:B------:R-:W-:Y:S01]  /*5240*/  ISETP.GE.AND P3, PT, R14, R97, PT ;  /* 0x000000610e00720c */ /* 0x000fe20003f66270 */
[----:B------:R-:W1:Y:S01]  /*5250*/  MUFU.TANH R107, R27 ;  /* 0x0000001b006b7308 */ /* 0x000e620000002400 */
[----:B---3--:R-:W-:-:S02]  /*5260*/  FSEL R155, R155, -INF , !P0 ;  /* 0xff8000009b9b7808 */ /* 0x008fc40004000000 */
[----:B------:R-:W-:Y:S02]  /*5270*/  IADD3 R8, R16, 0x21, RZ ;  /* 0x0000002110087810 */ /* 0x000fe40007ffe0ff */
[----:B------:R-:W-:Y:S02]  /*5280*/  FSEL R157, R157, -INF , !P3 ;  /* 0xff8000009d9d7808 */ /* 0x000fe40005800000 */
[----:B------:R-:W-:Y:S01]  /*5290*/  ISETP.GE.AND P3, PT, R8, R97, PT ;  /* 0x000000610800720c */ /* 0x000fe20003f66270 */
[----:B------:R-:W-:Y:S01]  /*52a0*/  MUFU.TANH R153, R22 ;  /* 0x0000001600997308 */ /* 0x000fe20000002400 */
[----:B------:R-:W-:-:S07]  /*52b0*/  IADD3 R4, R16, 0x31, RZ ;  /* 0x0000003110047810 */ /* 0x000fce0007ffe0ff */
[----:B------:R2:W-:Y:S08]  /*52c0*/  MUFU.TANH R139, R19 ;  /* 0x00000013008b7308 */ /* 0x0005f00000002400 */
[----:B------:R3:W5:Y:S01]  /*52d0*/  MUFU.TANH R105, R21 ;  /* 0x0000001500697308 */ /* 0x0007620000002400 */
[----:B--2---:R-:W-:-:S07]  /*52e0*/  FSEL R19, R84, -INF , !P4 ;  /* 0xff80000054137808 */ /* 0x004fce0006000000 */
[----:B------:R-:W2:Y:S01]  /*52f0*/  MUFU.TANH R151, R23 ;  /* 0x0000001700977308 */ /* 0x000ea20000002400 */
[-C--:B------:R-:W-:Y:S02]  /*5300*/  ISETP.GE.AND P4, PT, R12, R97.reuse, PT ;  /* 0x000000610c00720c */ /* 0x080fe40003f86270 */
[----:B------:R-:W-:Y:S02]  /*5310*/  IADD3 R12, R16, 0x11, RZ ;  /* 0x00000011100c7810 */ /* 0x000fe40007ffe0ff */
[----:B------:R-:W-:Y:S02]  /*5320*/  FSEL R129, R129, -INF , !P4 ;  /* 0xff80000081817808 */ /* 0x000fe40006000000 */
[----:B---3--:R-:W-:Y:S01]  /*5330*/  FSEL R21, R34, -INF , !P5 ;  /* 0xff80000022157808 */ /* 0x008fe20006800000 */
[----:B------:R-:W3:Y:S01]  /*5340*/  MUFU.TANH R143, R143 ;  /* 0x0000008f008f7308 */ /* 0x000ee20000002400 */
[C---:B------:R-:W-:Y:S02]  /*5350*/  ISETP.GE.AND P5, PT, R12.reuse, R97, PT ;  /* 0x000000610c00720c */ /* 0x040fe40003fa6270 */
[----:B------:R-:W-:-:S02]  /*5360*/  ISETP.GE.AND P2, PT, R12, R96, PT ;  /* 0x000000600c00720c */ /* 0x000fc40003f46270 */
[----:B------:R-:W-:Y:S02]  /*5370*/  IADD3 R12, R16, 0x19, RZ ;  /* 0x00000019100c7810 */ /* 0x000fe40007ffe0ff */
[----:B----4-:R-:W-:Y:S01]  /*5380*/  FSEL R159, R159, -INF , !P5 ;  /* 0xff8000009f9f7808 */ /* 0x010fe20006800000 */
[----:B------:R-:W4:Y:S01]  /*5390*/  MUFU.TANH R141, R18 ;  /* 0x00000012008d7308 */ /* 0x000f220000002400 */
[CC--:B------:R-:W-:Y:S02]  /*53a0*/  ISETP.GE.AND P4, PT, R12.reuse, R97.reuse, PT ;  /* 0x000000610c00720c */ /* 0x0c0fe40003f86270 */
[----:B------:R-:W-:Y:S02]  /*53b0*/  ISETP.GE.AND P0, PT, R12, R96, PT ;  /* 0x000000600c00720c */ /* 0x000fe40003f06270 */
[----:B------:R-:W-:Y:S02]  /*53c0*/  IADD3 R12, R16, 0x20, RZ ;  /* 0x00000020100c7810 */ /* 0x000fe40007ffe0ff */
[----:B-1----:R-:W-:Y:S01]  /*53d0*/  FSEL R107, R107, -INF , !P2 ;  /* 0xff8000006b6b7808 */ /* 0x002fe20005000000 */
[----:B------:R-:W1:Y:S01]  /*53e0*/  MUFU.TANH R145, R145 ;  /* 0x0000009100917308 */ /* 0x000e620000002400 */
[----:B------:R-:W-:-:S02]  /*53f0*/  ISETP.GE.AND P5, PT, R12, R97, PT ;  /* 0x000000610c00720c */ /* 0x000fc40003fa6270 */
[----:B------:R-:W-:Y:S02]  /*5400*/  ISETP.GE.AND P2, PT, R12, R96, PT ;  /* 0x000000600c00720c */ /* 0x000fe40003f46270 */
[----:B-----5:R-:W-:Y:S02]  /*5410*/  FSEL R105, R105, -INF , !P4 ;  /* 0xff80000069697808 */ /* 0x020fe40006000000 */
[----:B--2---:R-:W-:Y:S01]  /*5420*/  FSEL R151, R151, -INF , !P0 ;  /* 0xff80000097977808 */ /* 0x004fe20004000000 */
[----:B------:R-:W2:Y:S01]  /*5430*/  MUFU.TANH R147, R147 ;  /* 0x0000009300937308 */ /* 0x000ea20000002400 */
[----:B---3--:R-:W-:Y:S02]  /*5440*/  FSEL R143, R143, -INF , !P5 ;  /* 0xff8000008f8f7808 */ /* 0x008fe40006800000 */
[----:B----4-:R-:W-:-:S05]  /*5450*/  FSEL R141, R141, -INF , !P2 ;  /* 0xff8000008d8d7808 */ /* 0x010fca0005000000 */
[----:B------:R3:W-:Y:S01]  /*5460*/  MUFU.TANH R149, R13 ;  /* 0x0000000d00957308 */ /* 0x0007e20000002400 */
[----:B-1----:R-:W-:-:S07]  /*5470*/  FSEL R145, R145, -INF , !P3 ;  /* 0xff80000091917808 */ /* 0x002fce0005800000 */
[----:B------:R-:W1:Y:S01]  /*5480*/  MUFU.TANH R135, R135 ;  /* 0x0000008700877308 */ /* 0x000e620000002400 */
[----:B---3--:R-:W-:-:S07]  /*5490*/  FSEL R13, R28, -INF , !P1 ;  /* 0xff8000001c0d7808 */ /* 0x008fce0004800000 */
[----:B------:R-:W3:Y:S01]  /*54a0*/  MUFU.TANH R101, R101 ;  /* 0x0000006500657308 */ /* 0x000ee20000002400 */
[----:B------:R-:W-:-:S04]  /*54b0*/  ISETP.GE.AND P1, PT, R14, R96, PT ;  /* 0x000000600e00720c */ /* 0x000fc80003f26270 */
[----:B------:R-:W-:Y:S02]  /*54c0*/  FSEL R153, R153, -INF , !P1 ;  /* 0xff80000099997808 */ /* 0x000fe40004800000 */
[-C--:B------:R-:W-:Y:S01]  /*54d0*/  ISETP.GE.AND P1, PT, R8, R96.reuse, PT ;  /* 0x000000600800720c */ /* 0x080fe20003f26270 */
[----:B------:R4:W-:Y:S01]  /*54e0*/  MUFU.TANH R100, R9 ;  /* 0x0000000900647308 */ /* 0x0009e20000002400 */
[----:B------:R-:W-:Y:S02]  /*54f0*/  IADD3 R8, R16, 0x28, RZ ;  /* 0x0000002810087810 */ /* 0x000fe40007ffe0ff */
[----:B------:R-:W-:Y:S02]  /*5500*/  FSEL R139, R139, -INF , !P1 ;  /* 0xff8000008b8b7808 */ /* 0x000fe40004800000 */
[C---:B------:R-:W-:Y:S02]  /*5510*/  ISETP.GE.AND P4, PT, R8.reuse, R97, PT ;  /* 0x000000610800720c */ /* 0x040fe40003f86270 */
[----:B------:R-:W-:Y:S01]  /*5520*/  ISETP.GE.AND P0, PT, R8, R96, PT ;  /* 0x000000600800720c */ /* 0x000fe20003f06270 */
[----:B------:R-:W-:Y:S01]  /*5530*/  MUFU.TANH R103, R103 ;  /* 0x0000006700677308 */ /* 0x000fe20000002400 */
[----:B--2---:R-:W-:-:S02]  /*5540*/  FSEL R147, R147, -INF , !P4 ;  /* 0xff80000093937808 */ /* 0x004fc40006000000 */
[----:B-1----:R-:W-:Y:S02]  /*5550*/  FSEL R135, R135, -INF , !P0 ;  /* 0xff80000087877808 */ /* 0x002fe40004000000 */
[CC--:B------:R-:W-:Y:S02]  /*5560*/  ISETP.GE.AND P4, PT, R4.reuse, R97.reuse, PT ;  /* 0x000000610400720c */ /* 0x0c0fe40003f86270 */
[----:B------:R-:W-:Y:S01]  /*5570*/  ISETP.GE.AND P0, PT, R4, R96, PT ;  /* 0x000000600400720c */ /* 0x000fe20003f06270 */
[----:B------:R-:W1:Y:S01]  /*5580*/  MUFU.TANH R137, R137 ;  /* 0x0000008900897308 */ /* 0x000e620000002400 */
[C---:B----4-:R-:W-:Y:S02]  /*5590*/  IADD3 R9, R16.reuse, 0x29, RZ ;  /* 0x0000002910097810 */ /* 0x050fe40007ffe0ff */
[----:B------:R-:W-:Y:S02]  /*55a0*/  IADD3 R4, R16, 0x38, RZ ;  /* 0x0000003810047810 */ /* 0x000fe40007ffe0ff */
[----:B------:R-:W-:-:S02]  /*55b0*/  ISETP.GE.AND P5, PT, R9, R97, PT ;  /* 0x000000610900720c */ /* 0x000fc40003fa6270 */
[----:B------:R-:W-:Y:S01]  /*55c0*/  ISETP.GE.AND P2, PT, R9, R96, PT ;  /* 0x000000600900720c */ /* 0x000fe20003f46270 */
[----:B------:R-:W2:Y:S01]  /*55d0*/  MUFU.TANH R95, R10 ;  /* 0x0000000a005f7308 */ /* 0x000ea20000002400 */
[C---:B------:R-:W-:Y:S02]  /*55e0*/  IADD3 R9, R16.reuse, 0x30, RZ ;  /* 0x0000003010097810 */ /* 0x040fe40007ffe0ff */
[----:B------:R-:W-:Y:S02]  /*55f0*/  FSEL R149, R149, -INF , !P5 ;  /* 0xff80000095957808 */ /* 0x000fe40006800000 */
[-C--:B------:R-:W-:Y:S02]  /*5600*/  ISETP.GE.AND P3, PT, R9, R97.reuse, PT ;  /* 0x000000610900720c */ /* 0x080fe40003f66270 */
[----:B------:R-:W-:Y:S01]  /*5610*/  ISETP.GE.AND P5, PT, R16, R97, PT ;  /* 0x000000611000720c */ /* 0x000fe20003fa6270 */
[----:B------:R-:W4:Y:S01]  /*5620*/  MUFU.TANH R8, R11 ;  /* 0x0000000b00087308 */ /* 0x000f220000002400 */
[----:B---3--:R-:W-:-:S02]  /*5630*/  FSEL R101, R101, -INF , !P3 ;  /* 0xff80000065657808 */ /* 0x008fc40005800000 */
[----:B------:R-:W-:Y:S02]  /*5640*/  ISETP.GE.AND P3, PT, R4, R97, PT ;  /* 0x000000610400720c */ /* 0x000fe40003f66270 */
[----:B-1----:R-:W-:Y:S02]  /*5650*/  FSEL R137, R137, -INF , !P2 ;  /* 0xff80000089897808 */ /* 0x002fe40005000000 */
[----:B------:R-:W-:Y:S01]  /*5660*/  FSEL R103, R103, -INF , !P3 ;  /* 0xff80000067677808 */ /* 0x000fe20005800000 */
[----:B------:R-:W1:Y:S01]  /*5670*/  MUFU.TANH R33, R33 ;  /* 0x0000002100217308 */ /* 0x000e620000002400 */
[----:B------:R-:W-:Y:S01]  /*5680*/  BAR.SYNC.DEFER_BLOCKING 0x0 ;  /* 0x0000000000007b1d */ /* 0x000fe20000010000 */
[----:B------:R-:W-:Y:S02]  /*5690*/  ISETP.GT.AND P3, PT, R116, R115, PT ;  /* 0x000000737400720c */ /* 0x000fe40003f64270 */
[C---:B------:R-:W-:Y:S02]  /*56a0*/  ISETP.GE.AND P2, PT, R16.reuse, R96, PT ;  /* 0x000000601000720c */ /* 0x040fe40003f46270 */
[----:B------:R-:W-:-:S02]  /*56b0*/  IADD3 R16, R16, 0x39, RZ ;  /* 0x0000003910107810 */ /* 0x000fc40007ffe0ff */
[----:B------:R3:W5:Y:S01]  /*56c0*/  MUFU.TANH R102, R5 ;  /* 0x0000000500667308 */ /* 0x0007620000002400 */
[-C--:B------:R-:W-:Y:S02]  /*56d0*/  ISETP.GE.AND P1, PT, R9, R96.reuse, PT ;  /* 0x000000600900720c */ /* 0x080fe40003f26270 */
[----:B------:R-:W-:Y:S02]  /*56e0*/  FSEL R100, R100, -INF , !P4 ;  /* 0xff80000064647808 */ /* 0x000fe40006000000 */
[----:B------:R-:W-:Y:S02]  /*56f0*/  ISETP.GE.AND P4, PT, R16, R97, PT ;  /* 0x000000611000720c */ /* 0x000fe40003f86270 */
[----:B--2---:R-:W-:Y:S01]  /*5700*/  FSEL R95, R95, -INF , !P1 ;  /* 0xff8000005f5f7808 */ /* 0x004fe20004800000 */
[----:B------:R-:W2:Y:S01]  /*5710*/  MUFU.TANH R92, R6 ;  /* 0x00000006005c7308 */ /* 0x000ea20000002400 */
[----:B----4-:R-:W-:Y:S02]  /*5720*/  FSEL R97, R8, -INF , !P0 ;  /* 0xff80000008617808 */ /* 0x010fe40004000000 */
[----:B------:R-:W-:-:S02]  /*5730*/  ISETP.GE.AND P1, PT, R4, R96, PT ;  /* 0x000000600400720c */ /* 0x000fc40003f26270 */
[----:B------:R-:W-:Y:S02]  /*5740*/  ISETP.GE.AND P0, PT, R16, R96, PT ;  /* 0x000000601000720c */ /* 0x000fe40003f06270 */
[----:B-1----:R-:W-:Y:S01]  /*5750*/  FSEL R33, R33, -INF , !P2 ;  /* 0xff80000021217808 */ /* 0x002fe20005000000 */
[----:B------:R-:W1:Y:S01]  /*5760*/  MUFU.TANH R87, R7 ;  /* 0x0000000700577308 */ /* 0x000e620000002400 */
[----:B---3--:R-:W-:Y:S02]  /*5770*/  FSEL R5, R32, -INF , !P5 ;  /* 0xff80000020057808 */ /* 0x008fe40006800000 */
[----:B-----5:R-:W-:Y:S02]  /*5780*/  FSEL R102, R102, -INF , !P4 ;  /* 0xff80000066667808 */ /* 0x020fe40006000000 */
[----:B--2---:R-:W-:Y:S02]  /*5790*/  FSEL R92, R92, -INF , !P1 ;  /* 0xff8000005c5c7808 */ /* 0x004fe40004800000 */
[----:B-1----:R-:W-:Y:S01]  /*57a0*/  FSEL R87, R87, -INF , !P0 ;  /* 0xff80000057577808 */ /* 0x002fe20004000000 */
[----:B------:R-:W-:Y:S05]  /*57b0*/  @!P3 BRA `(.L_x_5683) ;  /* 0x000005400000b947 */ /* 0x000fea0003800000 */
[----:B------:R-:W-:Y:S01]  /*57c0*/  MOV R6, c[0x0][0x198] ;  /* 0x0000660000067a02 */ /* 0x000fe20000000f00 */
[----:B------:R-:W-:Y:S05]  /*57d0*/  @!P6 BRA `(.L_x_5684) ;  /* 0x000003b00000e947 */ /* 0x000fea0003800000 */
[----:B------:R-:W-:Y:S01]  /*57e0*/  IABS R4, c[0x0][0x2d0] ;  /* 0x0000b40000047a13 */ /* 0x000fe20000000000 */
[----:B------:R-:W-:-:S02]  /*57f0*/  IMAD.SHL.U32 R7, R116, 0x40, RZ ;  /* 0x0000004074077824 */ /* 0x000fc400078e00ff */
        /* <DEDUP_REMOVED lines=57> */
.L_x_5684:
[----:B------:R-:W-:-:S04]  /*5b90*/  LEA R4, -R6, RZ, 0x6 ;  /* 0x000000ff06047211 */ /* 0x000fc800078e31ff */
[----:B------:R-:W-:Y:S02]  /*5ba0*/  SHF.R.S32.HI R9, RZ, 0x1f, R4 ;  /* 0x0000001fff097819 */ /* 0x000fe40000011404 */
.L_x_5685:
        /* <DEDUP_REMOVED lines=21> */
.L_x_5683:
        /* <DEDUP_REMOVED lines=56> */
[----:B------:R-:W-:-:S02]  /*6080*/  FMUL.FTZ R94, R94, c[0x0][0x23c] ;  /* 0x00008f005e5e7a20 */ /* 0x000fc40000410000 */
[----:B------:R-:W-:Y:S02]  /*6090*/  FMUL.FTZ R93, R93, c[0x0][0x23c] ;  /* 0x00008f005d5d7a20 */ /* 0x000fe40000410000 */
[----:B------:R-:W-:Y:S01]  /*60a0*/  FFMA.FTZ R85, R33, c[0x0][0x23c], -R96 ;  /* 0x00008f0021557a23 */ /* 0x000fe20000010860 */
[----:B------:R-:W-:Y:S01]  /*60b0*/  MUFU.EX2 R84, R84 ;  /* 0x0000005400547308 */ /* 0x000fe20000000800 */
[----:B------:R-:W1:Y:S01]  /*60c0*/  LDSM.16.MT88.4 R32, [R109+0x7000] ;  /* 0x007000006d20783b */ /* 0x000e620000004200 */
[----:B------:R-:W-:Y:S02]  /*60d0*/  FFMA.FTZ R3, R3, c[0x0][0x23c], -R98 ;  /* 0x00008f0003037a23 */ /* 0x000fe40000010862 */
[--C-:B------:R-:W-:Y:S02]  /*60e0*/  FFMA.FTZ R91, R15, c[0x0][0x23c], -R96.reuse ;  /* 0x00008f000f5b7a23 */ /* 0x100fe40000010860 */
[--C-:B------:R-:W-:Y:S02]  /*60f0*/  FFMA.FTZ R0, R13, c[0x0][0x23c], -R96.reuse ;  /* 0x00008f000d007a23 */ /* 0x100fe40000010860 */
[----:B------:R-:W2:Y:S01]  /*6100*/  MUFU.EX2 R94, R94 ;  /* 0x0000005e005e7308 */ /* 0x000ea20000000800 */
[----:B------:R-:W-:-:S02]  /*6110*/  FFMA.FTZ R17, R17, c[0x0][0x23c], -R96 ;  /* 0x00008f0011117a23 */ /* 0x000fc40000010860 */
[--C-:B------:R-:W-:Y:S02]  /*6120*/  FFMA.FTZ R129, R129, c[0x0][0x23c], -R98.reuse ;  /* 0x00008f0081817a23 */ /* 0x100fe40000010862 */
[--C-:B------:R-:W-:Y:S02]  /*6130*/  FFMA.FTZ R128, R159, c[0x0][0x23c], -R98.reuse ;  /* 0x00008f009f807a23 */ /* 0x100fe40000010862 */
[--C-:B------:R-:W-:Y:S01]  /*6140*/  FFMA.FTZ R106, R157, c[0x0][0x23c], -R98.reuse ;  /* 0x00008f009d6a7a23 */ /* 0x100fe20000010862 */
[----:B------:R-:W3:Y:S01]  /*6150*/  MUFU.EX2 R93, R93 ;  /* 0x0000005d005d7308 */ /* 0x000ee20000000800 */
[----:B------:R-:W-:Y:S02]  /*6160*/  FFMA.FTZ R105, R105, c[0x0][0x23c], -R98 ;  /* 0x00008f0069697a23 */ /* 0x000fe40000010862 */
[--C-:B------:R-:W-:Y:S02]  /*6170*/  FFMA.FTZ R108, R155, c[0x0][0x23c], -R96.reuse ;  /* 0x00008f009b6c7a23 */ /* 0x100fe40000010860 */
[----:B------:R-:W-:-:S02]  /*6180*/  FFMA.FTZ R107, R107, c[0x0][0x23c], -R96 ;  /* 0x00008f006b6b7a23 */ /* 0x000fc40000010860 */
[----:B------:R-:W-:Y:S01]  /*6190*/  FFMA.FTZ R104, R153, c[0x0][0x23c], -R96 ;  /* 0x00008f0099687a23 */ /* 0x000fe20000010860 */
[----:B------:R-:W-:Y:S01]  /*61a0*/  MUFU.EX2 R88, R88 ;  /* 0x0000005800587308 */ /* 0x000fe20000000800 */
[-C--:B--2---:R-:W-:Y:S02]  /*61b0*/  FMUL.FTZ R28, R56, R94.reuse ;  /* 0x0000005e381c7220 */ /* 0x084fe40000410000 */
[-C--:B------:R-:W-:Y:S02]  /*61c0*/  FMUL.FTZ R29, R57, R94.reuse ;  /* 0x0000005e391d7220 */ /* 0x080fe40000410000 */
[----:B------:R-:W-:Y:S01]  /*61d0*/  FMUL.FTZ R4, R80, R94 ;  /* 0x0000005e50047220 */ /* 0x000fe20000410000 */
[----:B------:R-:W-:Y:S01]  /*61e0*/  F2FP.BF16.PACK_AB R80, R84, R86 ;  /* 0x000000565450723e */ /* 0x000fe200000010ff */
[----:B------:R-:W-:Y:S01]  /*61f0*/  FMUL.FTZ R5, R81, R94 ;  /* 0x0000005e51057220 */ /* 0x000fe20000410000 */
[----:B------:R-:W2:Y:S01]  /*6200*/  MUFU.EX2 R3, R3 ;  /* 0x0000000300037308 */ /* 0x000ea20000000800 */
[----:B---3--:R-:W-:-:S02]  /*6210*/  FMUL.FTZ R30, R58, R93 ;  /* 0x0000005d3a1e7220 */ /* 0x008fc40000410000 */
[-C--:B------:R-:W-:Y:S02]  /*6220*/  FMUL.FTZ R31, R59, R93.reuse ;  /* 0x0000005d3b1f7220 */ /* 0x080fe40000410000 */
[----:B------:R-:W3:Y:S01]  /*6230*/  LDSM.16.MT88.4 R56, [R110+0x8000] ;  /* 0x008000006e38783b */ /* 0x000ee20000004200 */
[-C--:B------:R-:W-:Y:S02]  /*6240*/  FMUL.FTZ R6, R82, R93.reuse ;  /* 0x0000005d52067220 */ /* 0x080fe40000410000 */
[----:B------:R-:W-:Y:S01]  /*6250*/  MUFU.EX2 R85, R85 ;  /* 0x0000005500557308 */ /* 0x000fe20000000800 */
[----:B------:R-:W-:Y:S02]  /*6260*/  FMUL.FTZ R7, R83, R93 ;  /* 0x0000005d53077220 */ /* 0x000fe40000410000 */
[-C--:B------:R-:W-:Y:S02]  /*6270*/  FMUL.FTZ R52, R52, R94.reuse ;  /* 0x0000005e34347220 */ /* 0x080fe40000410000 */
[----:B------:R-:W-:-:S02]  /*6280*/  FMUL.FTZ R53, R53, R94 ;  /* 0x0000005e35357220 */ /* 0x000fc40000410000 */
[-C--:B------:R-:W-:Y:S01]  /*6290*/  FMUL.FTZ R54, R54, R93.reuse ;  /* 0x0000005d36367220 */ /* 0x080fe20000410000 */
[----:B------:R-:W4:Y:S01]  /*62a0*/  MUFU.EX2 R2, R17 ;  /* 0x0000001100027308 */ /* 0x000f220000000800 */
[----:B--2---:R-:W-:Y:S01]  /*62b0*/  F2FP.BF16.PACK_AB R82, R3, R88 ;  /* 0x000000580352723e */ /* 0x004fe200000010ff */
[-C--:B------:R-:W-:Y:S02]  /*62c0*/  FMUL.FTZ R55, R55, R93.reuse ;  /* 0x0000005d37377220 */ /* 0x080fe40000410000 */
[-C--:B------:R-:W-:Y:S02]  /*62d0*/  FMUL.FTZ R36, R36, R94.reuse ;  /* 0x0000005e24247220 */ /* 0x080fe40000410000 */
[----:B------:R-:W-:Y:S02]  /*62e0*/  FMUL.FTZ R37, R37, R94 ;  /* 0x0000005e25257220 */ /* 0x000fe40000410000 */
[----:B------:R-:W-:Y:S01]  /*62f0*/  MUFU.EX2 R91, R91 ;  /* 0x0000005b005b7308 */ /* 0x000fe20000000800 */
[----:B------:R-:W-:-:S02]  /*6300*/  FMUL.FTZ R38, R38, R93 ;  /* 0x0000005d26267220 */ /* 0x000fc40000410000 */
[----:B------:R-:W-:Y:S02]  /*6310*/  FMUL.FTZ R39, R39, R93 ;  /* 0x0000005d27277220 */ /* 0x000fe40000410000 */
[-C--:B------:R-:W-:Y:S02]  /*6320*/  FMUL.FTZ R40, R40, R94.reuse ;  /* 0x0000005e28287220 */ /* 0x080fe40000410000 */
[-C--:B------:R-:W-:Y:S01]  /*6330*/  FMUL.FTZ R41, R41, R94.reuse ;  /* 0x0000005e29297220 */ /* 0x080fe20000410000 */
[----:B------:R-:W2:Y:S01]  /*6340*/  MUFU.EX2 R0, R0 ;  /* 0x0000000000007308 */ /* 0x000ea20000000800 */
[----:B----4-:R-:W-:Y:S01]  /*6350*/  F2FP.BF16.PACK_AB R81, R2, R85 ;  /* 0x000000550251723e */ /* 0x010fe200000010ff */
[-C--:B------:R-:W-:Y:S01]  /*6360*/  FMUL.FTZ R42, R42, R93.reuse ;  /* 0x0000005d2a2a7220 */ /* 0x080fe20000410000 */
[----:B------:R-:W-:Y:S01]  /*6370*/  LDSM.16.MT88.4 R16, [R109+0x6000] ;  /* 0x006000006d10783b */ /* 0x000fe20000004200 */
[----:B------:R-:W-:Y:S02]  /*6380*/  FMUL.FTZ R43, R43, R93 ;  /* 0x0000005d2b2b7220 */ /* 0x000fe40000410000 */
[----:B------:R-:W-:-:S02]  /*6390*/  FMUL.FTZ R76, R76, R94 ;  /* 0x0000005e4c4c7220 */ /* 0x000fc40000410000 */
[-C--:B------:R-:W-:Y:S01]  /*63a0*/  FMUL.FTZ R77, R77, R94.reuse ;  /* 0x0000005e4d4d7220 */ /* 0x080fe20000410000 */
[----:B------:R-:W-:Y:S01]  /*63b0*/  MUFU.EX2 R129, R129 ;  /* 0x0000008100817308 */ /* 0x000fe20000000800 */
[-C--:B------:R-:W-:Y:S02]  /*63c0*/  FMUL.FTZ R78, R78, R93.reuse ;  /* 0x0000005d4e4e7220 */ /* 0x080fe40000410000 */
[----:B------:R-:W-:Y:S02]  /*63d0*/  FMUL.FTZ R79, R79, R93 ;  /* 0x0000005d4f4f7220 */ /* 0x000fe40000410000 */
[----:B------:R-:W-:Y:S01]  /*63e0*/  FFMA.FTZ R99, R151, c[0x0][0x23c], -R96 ;  /* 0x00008f0097637a23 */ /* 0x000fe20000010860 */
[----:B--2---:R-:W-:Y:S02]  /*63f0*/  F2FP.BF16.PACK_AB R83, R0, R91 ;  /* 0x0000005b0053723e */ /* 0x004fe400000010ff */
[----:B------:R-:W2:Y:S01]  /*6400*/  MUFU.EX2 R128, R128 ;  /* 0x0000008000807308 */ /* 0x000ea20000000800 */
[----:B------:R-:W-:-:S02]  /*6410*/  FMUL.FTZ R20, R64, R94 ;  /* 0x0000005e40147220 */ /* 0x000fc40000410000 */
[-C--:B------:R-:W-:Y:S02]  /*6420*/  FMUL.FTZ R21, R65, R94.reuse ;  /* 0x0000005e41157220 */ /* 0x080fe40000410000 */
[-C--:B------:R-:W-:Y:S01]  /*6430*/  FMUL.FTZ R22, R66, R93.reuse ;  /* 0x0000005d42167220 */ /* 0x080fe20000410000 */
[C---:B-1----:R-:W-:Y:S01]  /*6440*/  HMMA.16816.F32.BF16 R28, R80.reuse, R32, R28 ;  /* 0x00000020501c723c */ /* 0x042fe2000004181c */
[-C--:B------:R-:W-:Y:S01]  /*6450*/  FMUL.FTZ R23, R67, R93.reuse ;  /* 0x0000005d43177220 */ /* 0x080fe20000410000 */
[----:B------:R-:W-:Y:S01]  /*6460*/  MUFU.EX2 R106, R106 ;  /* 0x0000006a006a7308 */ /* 0x000fe20000000800 */
[-C--:B------:R-:W-:Y:S02]  /*6470*/  FMUL.FTZ R60, R60, R94.reuse ;  /* 0x0000005e3c3c7220 */ /* 0x080fe40000410000 */
[----:B------:R-:W-:Y:S02]  /*6480*/  FMUL.FTZ R61, R61, R94 ;  /* 0x0000005e3d3d7220 */ /* 0x000fe40000410000 */
[-C--:B------:R-:W-:Y:S01]  /*6490*/  FMUL.FTZ R62, R62, R93.reuse ;  /* 0x0000005d3e3e7220 */ /* 0x080fe20000410000 */
[----:B------:R-:W-:Y:S01]  /*64a0*/  HMMA.16816.F32.BF16 R32, R80, R34, R52 ;  /* 0x000000225020723c */ /* 0x000fe20000041834 */
[----:B------:R-:W1:Y:S01]  /*64b0*/  LDSM.16.MT88.4 R52, [R109+0x8000] ;  /* 0x008000006d34783b */ /* 0x000e620000004200 */
[----:B------:R-:W-:Y:S01]  /*64c0*/  MUFU.EX2 R105, R105 ;  /* 0x0000006900697308 */ /* 0x000fe20000000800 */
[----:B------:R-:W-:-:S02]  /*64d0*/  FMUL.FTZ R63, R63, R93 ;  /* 0x0000005d3f3f7220 */ /* 0x000fc40000410000 */
[-C--:B------:R-:W-:Y:S02]  /*64e0*/  FMUL.FTZ R44, R44, R94.reuse ;  /* 0x0000005e2c2c7220 */ /* 0x080fe40000410000 */
[-C--:B------:R-:W-:Y:S01]  /*64f0*/  FMUL.FTZ R45, R45, R94.reuse ;  /* 0x0000005e2d2d7220 */ /* 0x080fe20000410000 */
[C---:B---3--:R-:W-:Y:S01]  /*6500*/  HMMA.16816.F32.BF16 R36, R80.reuse, R56, R36 ;  /* 0x000000385024723c */ /* 0x048fe20000041824 */
[-C--:B------:R-:W-:Y:S01]  /*6510*/  FMUL.FTZ R46, R46, R93.reuse ;  /* 0x0000005d2e2e7220 */ /* 0x080fe20000410000 */
[----:B------:R-:W-:Y:S01]  /*6520*/  MUFU.EX2 R108, R108 ;  /* 0x0000006c006c7308 */ /* 0x000fe20000000800 */
[-C--:B------:R-:W-:Y:S02]  /*6530*/  FMUL.FTZ R47, R47, R93.reuse ;  /* 0x0000005d2f2f7220 */ /* 0x080fe40000410000 */
[-C--:B------:R-:W-:Y:S02]  /*6540*/  FMUL.FTZ R48, R48, R94.reuse ;  /* 0x0000005e30307220 */ /* 0x080fe40000410000 */
[----:B------:R-:W-:Y:S01]  /*6550*/  FMUL.FTZ R49, R49, R94 ;  /* 0x0000005e31317220 */ /* 0x000fe20000410000 */
[----:B------:R-:W-:Y:S01]  /*6560*/  HMMA.16816.F32.BF16 R40, R80, R58, R40 ;  /* 0x0000003a5028723c */ /* 0x000fe20000041828 */
[----:B------:R-:W3:Y:S01]  /*6570*/  LDSM.16.MT88.4 R56, [R110+0x6400] ;  /* 0x006400006e38783b */ /* 0x000ee20000004200 */
[----:B------:R-:W4:Y:S01]  /*6580*/  MUFU.EX2 R107, R107 ;  /* 0x0000006b006b7308 */ /* 0x000f220000000800 */
        /* <DEDUP_REMOVED lines=11> */
[----:B------:R-:W5:Y:S01]  /*6640*/  MUFU.EX2 R99, R99 ;  /* 0x0000006300637308 */ /* 0x000f620000000800 */
[-C--:B------:R-:W-:Y:S01]  /*6650*/  FMUL.FTZ R70, R70, R93.reuse ;  /* 0x0000005d46467220 */ /* 0x080fe20000410000 */
[----:B------:R-:W-:Y:S01]  /*6660*/  LDSM.16.MT88.4 R76, [R110+0x6c00] ;  /* 0x006c00006e4c783b */ /* 0x000fe20000004200 */
[----:B------:R-:W-:-:S02]  /*6670*/  FMUL.FTZ R71, R71, R93 ;  /* 0x0000005d47477220 */ /* 0x000fc40000410000 */
[--C-:B------:R-:W-:Y:S01]  /*6680*/  FFMA.FTZ R136, R143, c[0x0][0x23c], -R98.reuse ;  /* 0x00008f008f887a23 */ /* 0x100fe20000010862 */
[C---:B------:R-:W-:Y:S01]  /*6690*/  HMMA.16816.F32.BF16 R20, R80.reuse, R24, R20 ;  /* 0x000000185014723c */ /* 0x040fe20000041814 */
[--C-:B------:R-:W-:Y:S02]  /*66a0*/  FFMA.FTZ R145, R145, c[0x0][0x23c], -R98.reuse ;  /* 0x00008f0091917a23 */ /* 0x100fe40000010862 */
[--C-:B------:R-:W-:Y:S02]  /*66b0*/  FFMA.FTZ R134, R147, c[0x0][0x23c], -R98.reuse ;  /* 0x00008f0093867a23 */ /* 0x100fe40000010862 */
[----:B------:R-:W-:Y:S01]  /*66c0*/  FFMA.FTZ R143, R149, c[0x0][0x23c], -R98 ;  /* 0x00008f00958f7a23 */ /* 0x000fe20000010862 */
[----:B------:R-:W-:Y:S01]  /*66d0*/  MUFU.EX2 R136, R136 ;  /* 0x0000008800887308 */ /* 0x000fe20000000800 */
[--C-:B------:R-:W-:Y:S01]  /*66e0*/  FFMA.FTZ R140, R141, c[0x0][0x23c], -R96.reuse ;  /* 0x00008f008d8c7a23 */ /* 0x100fe20000010860 */
[----:B------:R-:W-:Y:S01]  /*66f0*/  HMMA.16816.F32.BF16 R24, R80, R26, R60 ;  /* 0x0000001a5018723c */ /* 0x000fe2000004183c */
[----:B------:R-:W3:Y:S01]  /*6700*/  LDSM.16.MT88.4 R60, [R109+0x6400] ;  /* 0x006400006d3c783b */ /* 0x000ee20000004200 */
[----:B------:R-:W-:-:S02]  /*6710*/  FFMA.FTZ R139, R139, c[0x0][0x23c], -R96 ;  /* 0x00008f008b8b7a23 */ /* 0x000fc40000010860 */
[--C-:B------:R-:W-:Y:S02]  /*6720*/  FFMA.FTZ R135, R135, c[0x0][0x23c], -R96.reuse ;  /* 0x00008f0087877a23 */ /* 0x100fe40000010860 */
[----:B------:R-:W-:Y:S01]  /*6730*/  FFMA.FTZ R138, R137, c[0x0][0x23c], -R96 ;  /* 0x00008f00898a7a23 */ /* 0x000fe20000010860 */
[----:B------:R-:W-:Y:S01]  /*6740*/  MUFU.EX2 R145, R145 ;  /* 0x0000009100917308 */ /* 0x000fe20000000800 */
[C---:B-1----:R-:W-:Y:S01]  /*6750*/  HMMA.16816.F32.BF16 R44, R80.reuse, R52, R44 ;  /* 0x00000034502c723c */ /* 0x042fe2000004182c */
[--C-:B------:R-:W-:Y:S02]  /*6760*/  FFMA.FTZ R101, R101, c[0x0][0x23c], -R98.reuse ;  /* 0x00008f0065657a23 */ /* 0x100fe40000010862 */
[----:B------:R-:W-:Y:S02]  /*6770*/  FFMA.FTZ R100, R100, c[0x0][0x23c], -R98 ;  /* 0x00008f0064647a23 */ /* 0x000fe40000010862 */
[--C-:B------:R-:W-:Y:S02]  /*6780*/  FFMA.FTZ R95, R95, c[0x0][0x23c], -R96.reuse ;  /* 0x00008f005f5f7a23 */ /* 0x100fe40000010860 */
[----:B--2---:R-:W-:Y:S01]  /*6790*/  F2FP.BF16.PACK_AB R52, R128, R129 ;  /* 0x000000818034723e */ /* 0x004fe200000010ff */
[----:B------:R-:W-:Y:S01]  /*67a0*/  HMMA.16816.F32.BF16 R48, R80, R54, R48 ;  /* 0x000000365030723c */ /* 0x000fe20000041830 */
[----:B----4-:R-:W-:Y:S01]  /*67b0*/  F2FP.BF16.PACK_AB R53, R107, R108 ;  /* 0x0000006c6b35723e */ /* 0x010fe200000010ff */
[----:B------:R-:W-:Y:S01]  /*67c0*/  MUFU.EX2 R134, R134 ;  /* 0x0000008600867308 */ /* 0x000fe20000000800 */
[----:B------:R-:W-:-:S02]  /*67d0*/  FFMA.FTZ R92, R92, c[0x0][0x23c], -R96 ;  /* 0x00008f005c5c7a23 */ /* 0x000fc40000010860 */
[----:B------:R-:W-:Y:S02]  /*67e0*/  FFMA.FTZ R133, R133, R94, R86 ;  /* 0x0000005e85857223 */ /* 0x000fe40000010056 */
[----:B------:R-:W-:Y:S01]  /*67f0*/  F2FP.BF16.PACK_AB R54, R105, R106 ;  /* 0x0000006a6936723e */ /* 0x000fe200000010ff */
[----:B------:R-:W-:Y:S01]  /*6800*/  HMMA.16816.F32.BF16 R12, R80, R16, R12 ;  /* 0x00000010500c723c */ /* 0x000fe2000004180c */
[----:B-----5:R-:W-:Y:S01]  /*6810*/  F2FP.BF16.PACK_AB R55, R99, R104 ;  /* 0x000000686337723e */ /* 0x020fe200000010ff */
[----:B------:R-:W-:Y:S01]  /*6820*/  MUFU.EX2 R143, R143 ;  /* 0x0000008f008f7308 */ /* 0x000fe20000000800 */
[----:B------:R-:W-:Y:S02]  /*6830*/  FFMA.FTZ R85, R132, R93, R85 ;  /* 0x0000005d84557223 */ /* 0x000fe40000010055 */
[----:B------:R-:W-:Y:S02]  /*6840*/  FADD.FTZ R93, R84, R133 ;  /* 0x00000085545d7221 */ /* 0x000fe40000010000 */
[----:B------:R-:W-:Y:S01]  /*6850*/  FADD.FTZ R2, R2, R85 ;  /* 0x0000005502027221 */ /* 0x000fe20000010000 */
[----:B---3--:R-:W-:Y:S01]  /*6860*/  HMMA.16816.F32.BF16 R4, R52, R56, R4 ;  /* 0x000000383404723c */ /* 0x008fe20000041804 */
[----:B------:R-:W-:Y:S01]  /*6870*/  FADD.FTZ R88, R88, R93 ;  /* 0x0000005d58587221 */ /* 0x000fe20000010000 */
[----:B------:R-:W1:Y:S01]  /*6880*/  MUFU.EX2 R140, R140 ;  /* 0x0000008c008c7308 */ /* 0x000e620000000800 */
[----:B------:R-:W-:-:S02]  /*6890*/  FADD.FTZ R91, R91, R2 ;  /* 0x000000025b5b7221 */ /* 0x000fc40000010000 */
[----:B------:R-:W-:Y:S02]  /*68a0*/  FADD.FTZ R2, R3, R88 ;  /* 0x0000005803027221 */ /* 0x000fe40000010000 */
[----:B------:R-:W-:Y:S01]  /*68b0*/  FADD.FTZ R3, R0, R91 ;  /* 0x0000005b00037221 */ /* 0x000fe20000010000 */
[----:B------:R-:W-:Y:S01]  /*68c0*/  HMMA.16816.F32.BF16 R8, R52, R58, R8 ;  /* 0x0000003a3408723c */ /* 0x000fe20000041808 */
[----:B------:R-:W2:Y:S01]  /*68d0*/  LDSM.16.MT88.4 R56, [R110+0x7400] ;  /* 0x007400006e38783b */ /* 0x000ea20000004200 */
[----:B------:R-:W3:Y:S01]  /*68e0*/  MUFU.EX2 R139, R139 ;  /* 0x0000008b008b7308 */ /* 0x000ee20000000800 */
[----:B------:R-:W-:Y:S01]  /*68f0*/  FADD.FTZ R129, R129, R2 ;  /* 0x0000000281817221 */ /* 0x000fe20000010000 */
[----:B------:R-:W-:Y:S01]  /*6900*/  MOV R2, R90 ;  /* 0x0000005a00027202 */ /* 0x000fe20000000f00 */
[----:B------:R-:W-:Y:S02]  /*6910*/  FADD.FTZ R108, R108, R3 ;  /* 0x000000036c6c7221 */ /* 0x000fe40000010000 */
[----:B------:R-:W-:Y:S01]  /*6920*/  FADD.FTZ R3, R128, R129 ;  /* 0x0000008180037221 */ /* 0x000fe20000010000 */
[----:B------:R-:W-:Y:S01]  /*6930*/  HMMA.16816.F32.BF16 R16, R80, R18, R68 ;  /* 0x000000125010723c */ /* 0x000fe20000041844 */
[----:B------:R-:W-:Y:S01]  /*6940*/  LDSM.16.MT88.4 R68, [R109+0x6c00] ;  /* 0x006c00006d44783b */ /* 0x000fe20000004200 */
[----:B------:R-:W-:Y:S01]  /*6950*/  MUFU.EX2 R135, R135 ;  /* 0x0000008700877308 */ /* 0x000fe20000000800 */
[----:B------:R-:W-:-:S02]  /*6960*/  FADD.FTZ R107, R107, R108 ;  /* 0x0000006c6b6b7221 */ /* 0x000fc40000010000 */
[----:B------:R-:W-:Y:S02]  /*6970*/  FADD.FTZ R106, R106, R3 ;  /* 0x000000036a6a7221 */ /* 0x000fe40000010000 */
[----:B------:R-:W-:Y:S01]  /*6980*/  FADD.FTZ R104, R104, R107 ;  /* 0x0000006b68687221 */ /* 0x000fe20000010000 */
[----:B------:R-:W-:Y:S01]  /*6990*/  HMMA.16816.F32.BF16 R12, R52, R60, R12 ;  /* 0x0000003c340c723c */ /* 0x000fe2000004180c */
[----:B------:R-:W-:Y:S01]  /*69a0*/  FADD.FTZ R105, R105, R106 ;  /* 0x0000006a69697221 */ /* 0x000fe20000010000 */
[----:B------:R-:W-:Y:S01]  /*69b0*/  MUFU.EX2 R138, R138 ;  /* 0x0000008a008a7308 */ /* 0x000fe20000000800 */
[----:B------:R-:W-:-:S04]  /*69c0*/  FADD.FTZ R99, R99, R104 ;  /* 0x0000006863637221 */ /* 0x000fc80000010000 */
[----:B-1----:R-:W-:-:S03]  /*69d0*/  FADD.FTZ R0, R140, R99 ;  /* 0x000000638c007221 */ /* 0x002fc60000010000 */
[----:B------:R-:W-:Y:S01]  /*69e0*/  MUFU.EX2 R101, R101 ;  /* 0x0000006500657308 */ /* 0x000fe20000000800 */
[----:B---3--:R-:W-:-:S05]  /*69f0*/  FADD.FTZ R0, R139, R0 ;  /* 0x000000008b007221 */ /* 0x008fca0000010000 */
[C---:B------:R-:W-:Y:S01]  /*6a00*/  HMMA.16816.F32.BF16 R16, R52.reuse, R62, R16 ;  /* 0x0000003e3410723c */ /* 0x040fe20000041810 */
[----:B------:R-:W1:Y:S01]  /*6a10*/  LDSM.16.MT88.4 R60, [R109+0x7400] ;  /* 0x007400006d3c783b */ /* 0x000e620000004200 */
[----:B------:R-:W3:Y:S06]  /*6a20*/  MUFU.EX2 R100, R100 ;  /* 0x0000006400647308 */ /* 0x000eec0000000800 */
[C---:B--2---:R-:W-:Y:S02]  /*6a30*/  HMMA.16816.F32.BF16 R20, R52.reuse, R56, R20 ;  /* 0x000000383414723c */ /* 0x044fe40000041814 */
[----:B------:R-:W-:Y:S06]  /*6a40*/  MUFU.EX2 R95, R95 ;  /* 0x0000005f005f7308 */ /* 0x000fec0000000800 */
[----:B------:R-:W-:Y:S01]  /*6a50*/  HMMA.16816.F32.BF16 R24, R52, R58, R24 ;  /* 0x0000003a3418723c */ /* 0x000fe20000041818 */
[----:B------:R-:W2:Y:S01]  /*6a60*/  LDSM.16.MT88.4 R56, [R110+0x8400] ;  /* 0x008400006e38783b */ /* 0x000ea20000004200 */
[----:B------:R-:W-:Y:S01]  /*6a70*/  MUFU.EX2 R92, R92 ;  /* 0x0000005c005c7308 */ /* 0x000fe20000000800 */
[----:B---3--:R-:W-:-:S05]  /*6a80*/  F2FP.BF16.PACK_AB R84, R100, R101 ;  /* 0x000000656454723e */ /* 0x008fca00000010ff */
        /* <DEDUP_REMOVED lines=18> */
[----:B--2---:R-:W-:Y:S01]  /*6bb0*/  HMMA.16816.F32.BF16 R4, R52, R56, R4 ;  /* 0x000000383404723c */ /* 0x004fe20000041804 */
[----:B------:R-:W-:-:S04]  /*6bc0*/  FADD.FTZ R0, R143, R134 ;  /* 0x000000868f007221 */ /* 0x000fc80000010000 */
[----:B------:R-:W-:Y:S01]  /*6bd0*/  FADD.FTZ R101, R101, R0 ;  /* 0x0000000065657221 */ /* 0x000fe20000010000 */
[----:B------:R-:W-:Y:S02]  /*6be0*/  MOV R0, R89 ;  /* 0x0000005900007202 */ /* 0x000fe40000000f00 */
[----:B------:R-:W-:Y:S01]  /*6bf0*/  HMMA.16816.F32.BF16 R8, R52, R58, R8 ;  /* 0x0000003a3408723c */ /* 0x000fe20000041808 */
[----:B------:R-:W2:Y:S01]  /*6c00*/  LDSM.16.MT88.4 R56, [R110+0x7800] ;  /* 0x007800006e38783b */ /* 0x000ea20000004200 */
[----:B------:R-:W-:-:S06]  /*6c10*/  FADD.FTZ R101, R100, R101 ;  /* 0x0000006564657221 */ /* 0x000fcc0000010000 */
[C---:B-1----:R-:W-:Y:S08]  /*6c20*/  HMMA.16816.F32.BF16 R12, R52.reuse, R60, R12 ;  /* 0x0000003c340c723c */ /* 0x042ff0000004180c */
[C---:B------:R-:W-:Y:S01]  /*6c30*/  HMMA.16816.F32.BF16 R16, R52.reuse, R62, R16 ;  /* 0x0000003e3410723c */ /* 0x040fe20000041810 */
[----:B------:R-:W1:Y:S07]  /*6c40*/  LDSM.16.MT88.4 R60, [R110+0x8800] ;  /* 0x008800006e3c783b */ /* 0x000e6e0000004200 */
[C---:B--2---:R-:W-:Y:S08]  /*6c50*/  HMMA.16816.F32.BF16 R20, R52.reuse, R56, R20 ;  /* 0x000000383414723c */ /* 0x044ff00000041814 */
[C---:B------:R-:W-:Y:S01]  /*6c60*/  HMMA.16816.F32.BF16 R24, R52.reuse, R58, R24 ;  /* 0x0000003a3418723c */ /* 0x040fe20000041818 */
[----:B------:R-:W2:Y:S07]  /*6c70*/  LDSM.16.MT88.4 R56, [R109+0x7800] ;  /* 0x007800006d38783b */ /* 0x000eae0000004200 */
[C---:B-1----:R-:W-:Y:S07]  /*6c80*/  HMMA.16816.F32.BF16 R36, R52.reuse, R60, R36 ;  /* 0x0000003c3424723c */ /* 0x042fee0000041824 */
[--C-:B------:R-:W-:Y:S01]  /*6c90*/  FFMA.FTZ R60, R103, c[0x0][0x23c], -R98.reuse ;  /* 0x00008f00673c7a23 */ /* 0x100fe20000010862 */
[----:B------:R-:W-:Y:S01]  /*6ca0*/  HMMA.16816.F32.BF16 R40, R52, R62, R40 ;  /* 0x0000003e3428723c */ /* 0x000fe20000041828 */
[----:B------:R-:W-:-:S02]  /*6cb0*/  FFMA.FTZ R103, R102, c[0x0][0x23c], -R98 ;  /* 0x00008f0066677a23 */ /* 0x000fc40000010862 */
[--C-:B------:R-:W-:Y:S01]  /*6cc0*/  FFMA.FTZ R102, R97, c[0x0][0x23c], -R96.reuse ;  /* 0x00008f0061667a23 */ /* 0x100fe20000010860 */
[----:B------:R1:W-:Y:S01]  /*6cd0*/  MUFU.EX2 R98, R60 ;  /* 0x0000003c00627308 */ /* 0x0003e20000000800 */
[----:B------:R-:W-:-:S07]  /*6ce0*/  FFMA.FTZ R97, R87, c[0x0][0x23c], -R96 ;  /* 0x00008f0057617a23 */ /* 0x000fce0000010860 */
[----:B------:R-:W3:Y:S01]  /*6cf0*/  MUFU.EX2 R103, R103 ;  /* 0x0000006700677308 */ /* 0x000ee20000000800 */
[C---:B--2---:R-:W-:Y:S07]  /*6d00*/  HMMA.16816.F32.BF16 R28, R52.reuse, R56, R28 ;  /* 0x00000038341c723c */ /* 0x044fee000004181c */
[----:B------:R-:W2:Y:S01]  /*6d10*/  MUFU.EX2 R102, R102 ;  /* 0x0000006600667308 */ /* 0x000ea20000000800 */
[----:B-1----:R-:W-:Y:S01]  /*6d20*/  LDSM.16.MT88.4 R60, [R110+0x7c00] ;  /* 0x007c00006e3c783b */ /* 0x002fe20000004200 */
[----:B------:R-:W-:Y:S03]  /*6d30*/  HMMA.16816.F32.BF16 R32, R52, R58, R32 ;  /* 0x0000003a3420723c */ /* 0x000fe60000041820 */
[----:B------:R-:W1:Y:S03]  /*6d40*/  LDSM.16.MT88.4 R56, [R109+0x8800] ;  /* 0x008800006d38783b */ /* 0x000e660000004200 */
[----:B------:R-:W4:Y:S01]  /*6d50*/  MUFU.EX2 R97, R97 ;  /* 0x0000006100617308 */ /* 0x000f220000000800 */
[----:B---3--:R-:W-:Y:S01]  /*6d60*/  F2FP.BF16.PACK_AB R86, R103, R98 ;  /* 0x000000626756723e */ /* 0x008fe200000010ff */
[----:B------:R-:W-:-:S04]  /*6d70*/  FADD.FTZ R98, R98, R101 ;  /* 0x0000006562627221 */ /* 0x000fc80000010000 */
[----:B------:R-:W-:Y:S01]  /*6d80*/  FADD.FTZ R133, R103, R98 ;  /* 0x0000006267857221 */ /* 0x000fe20000010000 */
[----:B--2---:R-:W-:Y:S01]  /*6d90*/  F2FP.BF16.PACK_AB R85, R102, R95 ;  /* 0x0000005f6655723e */ /* 0x004fe200000010ff */
[----:B------:R-:W-:-:S04]  /*6da0*/  FADD.FTZ R95, R95, R138 ;  /* 0x0000008a5f5f7221 */ /* 0x000fc80000010000 */
[----:B------:R-:W-:Y:S01]  /*6db0*/  FADD.FTZ R95, R102, R95 ;  /* 0x0000005f665f7221 */ /* 0x000fe20000010000 */
[----:B----4-:R-:W-:-:S03]  /*6dc0*/  F2FP.BF16.PACK_AB R87, R97, R92 ;  /* 0x0000005c6157723e */ /* 0x010fc600000010ff */
[----:B------:R-:W-:-:S04]  /*6dd0*/  FADD.FTZ R92, R92, R95 ;  /* 0x0000005f5c5c7221 */ /* 0x000fc80000010000 */
[----:B------:R-:W-:Y:S01]  /*6de0*/  FADD.FTZ R132, R97, R92 ;  /* 0x0000005c61847221 */ /* 0x000fe20000010000 */
[C---:B------:R-:W-:Y:S01]  /*6df0*/  HMMA.16816.F32.BF16 R80, R84.reuse, R76, R4 ;  /* 0x0000004c5450723c */ /* 0x040fe20000041804 */
[----:B------:R-:W-:Y:S07]  /*6e00*/  LDSM.16.MT88.4 R4, [R109+0x8c00] ;  /* 0x008c00006d04783b */ /* 0x000fee0000004200 */
[----:B------:R-:W-:Y:S01]  /*6e10*/  HMMA.16816.F32.BF16 R76, R84, R78, R8 ;  /* 0x0000004e544c723c */ /* 0x000fe20000041808 */
[----:B------:R-:W2:Y:S07]  /*6e20*/  LDSM.16.MT88.4 R8, [R110+0x8c00] ;  /* 0x008c00006e08783b */ /* 0x000eae0000004200 */
[C---:B-1----:R-:W-:Y:S08]  /*6e30*/  HMMA.16816.F32.BF16 R44, R52.reuse, R56, R44 ;  /* 0x00000038342c723c */ /* 0x042ff0000004182c */
[----:B------:R-:W-:Y:S01]  /*6e40*/  HMMA.16816.F32.BF16 R48, R52, R58, R48 ;  /* 0x0000003a3430723c */ /* 0x000fe20000041830 */
[----:B------:R-:W1:Y:S07]  /*6e50*/  LDSM.16.MT88.4 R52, [R109+0x7c00] ;  /* 0x007c00006d34783b */ /* 0x000e6e0000004200 */
[C---:B------:R-:W-:Y:S08]  /*6e60*/  HMMA.16816.F32.BF16 R72, R84.reuse, R68, R12 ;  /* 0x000000445448723c */ /* 0x040ff0000004180c */
[C---:B------:R-:W-:Y:S08]  /*6e70*/  HMMA.16816.F32.BF16 R64, R84.reuse, R60, R20 ;  /* 0x0000003c5440723c */ /* 0x040ff00000041814 */
[C---:B------:R-:W-:Y:S08]  /*6e80*/  HMMA.16816.F32.BF16 R68, R84.reuse, R70, R16 ;  /* 0x000000465444723c */ /* 0x040ff00000041810 */
[C---:B------:R-:W-:Y:S08]  /*6e90*/  HMMA.16816.F32.BF16 R60, R84.reuse, R62, R24 ;  /* 0x0000003e543c723c */ /* 0x040ff00000041818 */
[C---:B--2---:R-:W-:Y:S08]  /*6ea0*/  HMMA.16816.F32.BF16 R36, R84.reuse, R8, R36 ;  /* 0x000000085424723c */ /* 0x044ff00000041824 */
[C---:B-1----:R-:W-:Y:S08]  /*6eb0*/  HMMA.16816.F32.BF16 R56, R84.reuse, R52, R28 ;  /* 0x000000345438723c */ /* 0x042ff0000004181c */
[C---:B------:R-:W-:Y:S08]  /*6ec0*/  HMMA.16816.F32.BF16 R52, R84.reuse, R54, R32 ;  /* 0x000000365434723c */ /* 0x040ff00000041820 */
[C---:B------:R-:W-:Y:S08]  /*6ed0*/  HMMA.16816.F32.BF16 R40, R84.reuse, R10, R40 ;  /* 0x0000000a5428723c */ /* 0x040ff00000041828 */
[C---:B------:R-:W-:Y:S08]  /*6ee0*/  HMMA.16816.F32.BF16 R44, R84.reuse, R4, R44 ;  /* 0x00000004542c723c */ /* 0x040ff0000004182c */
[----:B------:R-:W-:Y:S11]  /*6ef0*/  HMMA.16816.F32.BF16 R48, R84, R6, R48 ;  /* 0x000000065430723c */ /* 0x000ff60000041830 */
[----:B------:R-:W-:Y:S08]  /*6f00*/  @!UPT UIADD3 URZ, URZ, URZ, URZ ;  /* 0x0000003f3f3ff290 */ /* 0x000ff0000fffe03f */
.L_x_5680:
        /* <DEDUP_REMOVED lines=20> */
.L_x_5690:
        /* <DEDUP_REMOVED lines=65> */
.L_x_5687:
        /* <DEDUP_REMOVED lines=8> */
[----:B------:R-:W-:Y:S05]  /*74e0*/  ISETP.GT.AND P0, PT, R116, R115, PT ;  /* 0x000000737400720c */ /* 0x000fea0003f04270 */
        /* <DEDUP_REMOVED lines=124> */
[----:B--2---:R-:W-:Y:S01]  /*7cb0*/  FMUL.FTZ R85, R34, c[0x0][0x2ec] ;  /* 0x0000bb0022557a20 */ /* 0x004fe20000410000 */
[----:B------:R-:W2:Y:S01]  /*7cc0*/  MUFU.TANH R152, R152 ;  /* 0x0000009800987308 */ /* 0x000ea20000002400 */
        /* <DEDUP_REMOVED lines=88> */
.L_x_5689:
        /* <DEDUP_REMOVED lines=16> */
.L_x_5688:
        /* <DEDUP_REMOVED lines=49> */
[C---:B------:R-:W-:Y:S01]  /*8660*/  FMUL.FTZ R94, R0.reuse, c[0x0][0x23c] ;  /* 0x00008f00005e7a20 */ /* 0x040fe20000410000 */
[----:B------:R-:W-:Y:S01]  /*8670*/  MOV R87, R2 ;  /* 0x0000000200577202 */ /* 0x000fe20000000f00 */
        /* <DEDUP_REMOVED lines=50> */
[----:B------:R-:W3:Y:S01]  /*89a0*/  LDSM.16.MT88.4 R52, [R110+0x8000] ;  /* 0x008000006e34783b */ /* 0x000ee20000004200 */
[----:B------:R-:W4:Y:S01]  /*89b0*/  MUFU.EX2 R90, R90 ;  /* 0x0000005a005a7308 */ /* 0x000f220000000800 */
        /* <DEDUP_REMOVED lines=48> */
[C---:B------:R-:W-:Y:S02]  /*8cc0*/  FFMA.FTZ R104, R86.reuse, R133, R104 ;  /* 0x0000008556687223 */ /* 0x040fe40000010068 */
[C---:B------:R-:W-:Y:S02]  /*8cd0*/  FFMA.FTZ R93, R3.reuse, R132, R93 ;  /* 0x00000084035d7223 */ /* 0x040fe4000001005d */
        /* <DEDUP_REMOVED lines=9> */
[--C-:B------:R-:W-:Y:S02]  /*8d70*/  FFMA.FTZ R64, R140, c[0x0][0x23c], -R105.reuse ;  /* 0x00008f008c407a23 */ /* 0x100fe40000010869 */
[--C-:B------:R-:W-:Y:S01]  /*8d80*/  FFMA.FTZ R140, R146, c[0x0][0x23c], -R105.reuse ;  /* 0x00008f00928c7a23 */ /* 0x100fe20000010869 */
[C---:B------:R-:W-:Y:S03]  /*8d90*/  HMMA.16816.F32.BF16 R20, R80.reuse, R28, R20 ;  /* 0x0000001c5014723c */ /* 0x040fe60000041814 */
[----:B------:R-:W-:Y:S02]  /*8da0*/  FFMA.FTZ R105, R147, c[0x0][0x23c], -R105 ;  /* 0x00008f0093697a23 */ /* 0x000fe40000010869 */
[----:B------:R-:W-:Y:S01]  /*8db0*/  FADD.FTZ R104, R95, R104 ;  /* 0x000000685f687221 */ /* 0x000fe20000010000 */
[----:B------:R-:W-:Y:S01]  /*8dc0*/  MUFU.EX2 R143, R143 ;  /* 0x0000008f008f7308 */ /* 0x000fe20000000800 */
[C---:B------:R-:W-:Y:S01]  /*8dd0*/  FMUL.FTZ R28, R86.reuse, R56 ;  /* 0x00000038561c7220 */ /* 0x040fe20000410000 */
[C---:B------:R-:W-:Y:S04]  /*8de0*/  HMMA.16816.F32.BF16 R24, R80.reuse, R30, R24 ;  /* 0x0000001e5018723c */ /* 0x040fe80000041818 */
[----:B------:R-:W-:Y:S02]  /*8df0*/  FMUL.FTZ R29, R86, R57 ;  /* 0x00000039561d7220 */ /* 0x000fe40000410000 */
[----:B------:R-:W-:Y:S02]  /*8e00*/  FADD.FTZ R92, R92, R93 ;  /* 0x0000005d5c5c7221 */ /* 0x000fe40000010000 */
[C---:B------:R-:W-:Y:S01]  /*8e10*/  FMUL.FTZ R30, R3.reuse, R58 ;  /* 0x0000003a031e7220 */ /* 0x040fe20000410000 */
[----:B------:R-:W5:Y:S03]  /*8e20*/  MUFU.EX2 R101, R101 ;  /* 0x0000006500657308 */ /* 0x000f660000000800 */
        /* <DEDUP_REMOVED lines=35> */
[----:B------:R-:W-:Y:S04]  /*9060*/  FADD.FTZ R3, R103, R96 ;  /* 0x0000006067037221 */ /* 0x000fe80000010000 */
        /* <DEDUP_REMOVED lines=31> */
[----:B------:R-:W-:Y:S04]  /*9260*/  FADD.FTZ R134, R135, R134 ;  /* 0x0000008687867221 */ /* 0x000fe80000010000 */
        /* <DEDUP_REMOVED lines=42> */
[----:B------:R-:W-:Y:S04]  /*9510*/  FADD.FTZ R133, R133, R86 ;  /* 0x0000005685857221 */ /* 0x000fe80000010000 */
[----:B------:R-:W-:Y:S04]  /*9520*/  FADD.FTZ R140, R140, R133 ;  /* 0x000000858c8c7221 */ /* 0x000fe80000010000 */
[----:B------:R-:W-:Y:S01]  /*9530*/  FADD.FTZ R133, R105, R140 ;  /* 0x0000008c69857221 */ /* 0x000fe20000010000 */
[----:B------:R-:W-:-:S05]  /*9540*/  @P0 BRA `(.L_x_5690) ;  /* 0xffffdb0000000947 */ /* 0x000fca000383ffff */
.L_x_5686:
        /* <DEDUP_REMOVED lines=123> */
[----:B------:R3:W-:Y:S04]  /*9d00*/  STS.64 [R10.X4+0x2000], R64 ;  /* 0x002000400a007388 */ /* 0x0007e80000004a00 */
[----:B------:R-:W-:Y:S04]  /*9d10*/  STS.64 [R10.X4+0x2400], R66 ;  /* 0x002400420a007388 */ /* 0x000fe80000004a00 */
[----:B------:R-:W-:Y:S04]  /*9d20*/  STS.64 [R12+0x2000], R60 ;  /* 0x0020003c0c007388 */ /* 0x000fe80000000a00 */
[----:B------:R-:W-:Y:S04]  /*9d30*/  STS.64 [R12+0x2400], R62 ;  /* 0x0024003e0c007388 */ /* 0x000fe80000000a00 */
[----:B------:R-:W-:Y:S04]  /*9d40*/  STS.64 [R11+0x2000], R56 ;  /* 0x002000380b007388 */ /* 0x000fe80000000a00 */
[----:B------:R-:W-:Y:S04]  /*9d50*/  STS.64 [R11+0x2400], R58 ;  /* 0x0024003a0b007388 */ /* 0x000fe80000000a00 */
[----:B------:R-:W-:Y:S04]  /*9d60*/  STS.64 [R13+0x2000], R52 ;  /* 0x002000340d007388 */ /* 0x000fe80000000a00 */
[----:B---3--:R-:W3:Y:S04]  /*9d70*/  S2R R64, SR_CTAID.Y ;  /* 0x0000000000407919 */ /* 0x008ee80000002600 */
[----:B------:R-:W-:Y:S04]  /*9d80*/  STS.64 [R13+0x2400], R54 ;  /* 0x002400360d007388 */ /* 0x000fe80000000a00 */
[----:B------:R-:W-:Y:S04]  /*9d90*/  STS.64 [R10.X4+0x4000], R36 ;  /* 0x004000240a007388 */ /* 0x000fe80000004a00 */
[----:B------:R4:W-:Y:S04]  /*9da0*/  STS.64 [R10.X4+0x4400], R38 ;  /* 0x004400260a007388 */ /* 0x0009e80000004a00 */
[----:B------:R-:W-:Y:S04]  /*9db0*/  STS.64 [R12+0x4000], R40 ;  /* 0x004000280c007388 */ /* 0x000fe80000000a00 */
[----:B------:R-:W-:Y:S04]  /*9dc0*/  STS.64 [R12+0x4400], R42 ;  /* 0x0044002a0c007388 */ /* 0x000fe80000000a00 */
[----:B------:R-:W-:Y:S01]  /*9dd0*/  STS.64 [R11+0x4000], R44 ;  /* 0x0040002c0b007388 */ /* 0x000fe20000000a00 */
[----:B---3--:R-:W-:-:S03]  /*9de0*/  IMAD R64, R64, c[0x0][0x210], R121 ;  /* 0x0000840040407a24 */ /* 0x008fc600078e0279 */
[----:B------:R1:W-:Y:S04]  /*9df0*/  STS.64 [R11+0x4400], R46 ;  /* 0x0044002e0b007388 */ /* 0x0003e80000000a00 */
[----:B------:R3:W-:Y:S04]  /*9e00*/  STS.64 [R13+0x4000], R48 ;  /* 0x004000300d007388 */ /* 0x0007e80000000a00 */
[----:B------:R5:W-:Y:S04]  /*9e10*/  STS.64 [R13+0x4400], R50 ;  /* 0x004400320d007388 */ /* 0x000be80000000a00 */
[----:B----4-:R-:W4:Y:S04]  /*9e20*/  S2R R10, SR_CTAID.X ;  /* 0x00000000000a7919 */ /* 0x010f280000002500 */
[----:B------:R-:W-:Y:S01]  /*9e30*/  BAR.SYNC.DEFER_BLOCKING 0x0 ;  /* 0x0000000000007b1d */ /* 0x000fe20000010000 */
[----:B-1----:R-:W-:Y:S01]  /*9e40*/  @P2 FMUL.FTZ R11, R6, 0.69314718246459960938 ;  /* 0x3f317218060b2820 */ /* 0x002fe20000410000 */
[----:B---3--:R-:W-:-:S02]  /*9e50*/  IADD3 R48, -R121, RZ, RZ ;  /* 0x000000ff79307210 */ /* 0x008fc40007ffe1ff */
[----:B-----5:R-:W-:-:S03]  /*9e60*/  LOP3.LUT R50, R3, 0xffffffe0, RZ, 0xc0, !PT ;  /* 0xffffffe003327812 */ /* 0x020fc600078ec0ff */
[----:B--2---:R-:W-:Y:S01]  /*9e70*/  IMAD R9, R48, c[0x0][0x1c0], R9 ;  /* 0x0000700030097a24 */ /* 0x004fe200078e0209 */
[----:B----4-:R-:W-:Y:S02]  /*9e80*/  SHF.L.U32 R10, R10, 0x6, RZ ;  /* 0x000000060a0a7819 */ /* 0x010fe400000006ff */
[----:B------:R-:W-:Y:S01]  /*9e90*/  IADD3 R50, R5, -R50, RZ ;  /* 0x8000003205327210 */ /* 0x000fe20007ffe0ff */
[----:B------:R-:W-:Y:S01]  /*9ea0*/  IMAD R9, R64, c[0x0][0x1c0], R9 ;  /* 0x0000700040097a24 */ /* 0x000fe200078e0209 */
[----:B------:R-:W1:Y:S01]  /*9eb0*/  LDS.128 R60, [R8.X4] ;  /* 0x00000000083c7984 */ /* 0x000e620000004c00 */
[----:B------:R-:W-:Y:S01]  /*9ec0*/  MOV R3, 0xff800000 ;  /* 0xff80000000037802 */ /* 0x000fe20000000f00 */
[----:B------:R-:W-:Y:S01]  /*9ed0*/  @P3 FFMA.FTZ R3, R2, c[0x0][0x238], R7 ;  /* 0x00008e0002033a23 */ /* 0x000fe20000010007 */
[----:B------:R-:W-:Y:S01]  /*9ee0*/  LOP3.LUT P0, RZ, R50, 0x3, RZ, 0xc0, !PT ;  /* 0x0000000332ff7812 */ /* 0x000fe2000780c0ff */
        /* <DEDUP_REMOVED lines=25> */
.L_x_5692:
[----:B--234-:R-:W-:Y:S05]  /*a080*/  BSYNC B0 ;  /* 0x0000000000007941 */ /* 0x01cfea0003800000 */
.L_x_5691:
        /* <DEDUP_REMOVED lines=37> */
.L_x_5693:
        /* <DEDUP_REMOVED lines=10> */
.L_x_6381:


//--------------------- .text._ZN5flash24flash_fwd_splitkv_kernelI23Flash_fwd_kernel_traitsILi96ELi64ELi64ELi4ELb0ELb0EN7cutlass10bfloat16_tE19Flash_kernel_traitsILi96ELi64ELi64ELi4ES3_EELb1ELb0ELb1ELb0ELb0ELb0ELb1ELb0EEEvNS_16Flash_fwd_paramsE --------------------------
	.section	.text._ZN5flash24flash_fwd_splitkv_kernelI23Flash_fwd_kernel_traitsILi96ELi64ELi64ELi4ELb0ELb0EN7cutlass10bfloat16_tE19Flash_kernel_traitsILi96ELi64ELi64ELi4ES3_EELb1ELb0ELb1ELb0ELb0ELb0ELb1ELb0EEEvNS_16Flash_fwd_paramsE,"ax",@progbits
	.sectioninfo	@"SHI_REGISTERS=155"
	.align	128
        .global         _ZN5flash24flash_fwd_splitkv_kernelI23Flash_fwd_kernel_traitsILi96ELi64ELi64ELi4ELb0ELb0EN7cutlass10bfloat16_tE19Flash_kernel_traitsILi96ELi64ELi64ELi4ES3_EELb1ELb0ELb1ELb0ELb0ELb0ELb1ELb0EEEvNS_16Flash_fwd_paramsE
        .type           _ZN5flash24flash_fwd_splitkv_kernelI23Flash_fwd_kernel_traitsILi96ELi64ELi64ELi4ELb0ELb0EN7cutlass10bfloat16_tE19Flash_kernel_traitsILi96ELi64ELi64ELi4ES3_EELb1ELb0ELb1ELb0ELb0ELb0ELb1ELb0EEEvNS_16Flash_fwd_paramsE,@function
        .size           _ZN5flash24flash_fwd_splitkv_kernelI23Flash_fwd_kernel_traitsILi96ELi64ELi64ELi4ELb0ELb0EN7cutlass10bfloat16_tE19Flash_kernel_traitsILi96ELi64ELi64ELi4ES3_EELb1ELb0ELb1ELb0ELb0ELb0ELb1ELb0EEEvNS_16Flash_fwd_paramsE,(.L_x_6382 - _ZN5flash24flash_fwd_splitkv_kernelI23Flash_fwd_kernel_traitsILi96ELi64ELi64ELi4ELb0ELb0EN7cutlass10bfloat16_tE19Flash_kernel_traitsILi96ELi64ELi64ELi4ES3_EELb1ELb0ELb1ELb0ELb0ELb0ELb1ELb0EEEvNS_16Flash_fwd_paramsE)
        .other          _ZN5flash24flash_fwd_splitkv_kernelI23Flash_fwd_kernel_traitsILi96ELi64ELi64ELi4ELb0ELb0EN7cutlass10bfloat16_tE19Flash_kernel_traitsILi96ELi64ELi64ELi4ES3_EELb1ELb0ELb1ELb0ELb0ELb0ELb1ELb0EEEvNS_16Flash_fwd_paramsE,@"STO_CUDA_ENTRY STV_DEFAULT"
_ZN5flash24flash_fwd_splitkv_kernelI23Flash_fwd_kernel_traitsILi96ELi64ELi64ELi4ELb0ELb0EN7cutlass10bfloat16_tE19Flash_kernel_traitsILi96ELi64ELi64ELi4ES3_EELb1ELb0ELb1ELb0ELb0ELb0ELb1ELb0EEEvNS_16Flash_fwd_paramsE:
.text._ZN5flash24flash_fwd_splitkv_kernelI23Flash_fwd_kernel_traitsILi96ELi64ELi64ELi4ELb0ELb0EN7cutlass10bfloat16_tE19Flash_kernel_traitsILi96ELi64ELi64ELi4ES3_EELb1ELb0ELb1ELb0ELb0ELb0ELb1ELb0EEEvNS_16Flash_fwd_paramsE:
        /* <DEDUP_REMOVED lines=54> */
.L_x_5694:
[----:B-1-34-:R-:W-:Y:S02]  /*0360*/  MOV R5, c[0x0][0x218] ;  /* 0x0000860000057a02 */ /* 0x01afe40000000f00 */
.L_x_5695:
        /* <DEDUP_REMOVED lines=62> */
[----:B------:R-:W-:Y:S01]  /*0750*/  LOP3.LUT R4, R2, 0xfffffff8, RZ, 0xc0, !PT ;  /* 0xfffffff802047812 */ /* 0x000fe200078ec0ff */
[----:B------:R-:W-:Y:S01]  /*0760*/  IMAD R0, R123, c[0x0][0x214], R100 ;  /* 0x000085007b007a24 */ /* 0x000fe200078e0264 */
[----:B------:R-:W-:Y:S01]  /*0770*/  SHF.R.S32.HI R3, RZ, 0x3, R2 ;  /* 0x00000003ff037819 */ /* 0x000fe20000011402 */
[----:B------:R-:W-:Y:S02]  /*0780*/  IMAD.IADD R100, R93, 0x1, -R100 ;  /* 0x000000015d647824 */ /* 0x000fe400078e0a64 */
[----:B------:R-:W-:Y:S02]  /*0790*/  IMAD.IADD R95, R95, 0x1, -R4 ;  /* 0x000000015f5f7824 */ /* 0x000fe400078e0a04 */
[----:B------:R-:W-:Y:S01]  /*07a0*/  IMAD R7, R0, c[0x0][0x22c], RZ ;  /* 0x00008b0000077a24 */ /* 0x000fe200078e02ff */
[----:B------:R-:W-:Y:S01]  /*07b0*/  ISETP.GE.AND P1, PT, R3, R100, PT ;  /* 0x000000640300720c */ /* 0x000fe20003f26270 */
[----:B------:R-:W-:-:S05]  /*07c0*/  IMAD.SHL.U32 R4, R95, 0x4, RZ ;  /* 0x000000045f047824 */ /* 0x000fca00078e00ff */
        /* <DEDUP_REMOVED lines=15> */
.L_x_5698:
[----:B------:R-:W-:Y:S05]  /*08c0*/  BSYNC B0 ;  /* 0x0000000000007941 */ /* 0x000fea0003800000 */
.L_x_5697:
        /* <DEDUP_REMOVED lines=10> */
.L_x_5700:
[----:B------:R-:W-:Y:S05]  /*0970*/  BSYNC B0 ;  /* 0x0000000000007941 */ /* 0x000fea0003800000 */
.L_x_5699:
        /* <DEDUP_REMOVED lines=10> */
.L_x_5702:
[----:B------:R-:W-:Y:S05]  /*0a20*/  BSYNC B0 ;  /* 0x0000000000007941 */ /* 0x000fea0003800000 */
.L_x_5701:
        /* <DEDUP_REMOVED lines=10> */
.L_x_5704:
[----:B------:R-:W-:Y:S05]  /*0ad0*/  BSYNC B0 ;  /* 0x0000000000007941 */ /* 0x000fea0003800000 */
.L_x_5703:
        /* <DEDUP_REMOVED lines=20> */
.L_x_5696:
[----:B------:R-:W-:Y:S01]  /*0c20*/  ISETP.NE.U32.AND P0, PT, RZ, c[0x0][0x2b8], PT ;  /* 0x0000ae00ff007a0c */ /* 0x000fe20003f05070 */
[----:B------:R-:W-:Y:S01]  /*0c30*/  IMAD.MOV.U32 R0, RZ, RZ, R123 ;  /* 0x000000ffff007224 */ /* 0x000fe200078e007b */
[----:B------:R-:W-:Y:S02]  /*0c40*/  ISETP.NE.U32.AND P1, PT, RZ, c[0x0][0x2c0], PT ;  /* 0x0000b000ff007a0c */ /* 0x000fe40003f25070 */
[----:B------:R-:W-:Y:S02]  /*0c50*/  ISETP.NE.AND.EX P0, PT, RZ, c[0x0][0x2bc], PT, P0 ;  /* 0x0000af00ff007a0c */ /* 0x000fe40003f05300 */
[----:B------:R-:W-:-:S11]  /*0c60*/  ISETP.NE.AND.EX P1, PT, RZ, c[0x0][0x2c4], PT, P1 ;  /* 0x0000b100ff007a0c */ /* 0x000fd60003f25310 */
[C---:B------:R-:W-:Y:S02]  /*0c70*/  @P0 IMAD.WIDE R6, R123.reuse, R2, c[0x0][0x2b8] ;  /* 0x0000ae007b060625 */ /* 0x040fe400078e0202 */
[----:B------:R-:W-:Y:S02]  /*0c80*/  @P1 SHF.R.S32.HI R2, RZ, 0x1f, R123 ;  /* 0x0000001fff021819 */ /* 0x000fe4000001147b */
        /* <DEDUP_REMOVED lines=11> */
[----:B------:R-:W-:Y:S02]  /*0d40*/  @P1 ISETP.NE.AND.EX P6, PT, R125, RZ, PT, P0 ;  /* 0x000000ff7d00120c */ /* 0x000fe40003fc5300 */
[----:B-1----:R-:W-:-:S11]  /*0d50*/  IABS R6, c[0x0][0x2d0] ;  /* 0x0000b40000067a13 */ /* 0x002fd60000000000 */
[----:B------:R-:W-:Y:S05]  /*0d60*/  @!P6 BRA `(.L_x_5705) ;  /* 0x000004700000e947 */ /* 0x000fea0003800000 */
        /* <DEDUP_REMOVED lines=62> */
[----:B------:R-:W-:Y:S01]  /*1150*/  SHF.R.S32.HI R2, RZ, 0x1f, R24 ;  /* 0x0000001fff027819 */ /* 0x000fe20000011418 */
        /* <DEDUP_REMOVED lines=8> */
.L_x_5705:
[----:B------:R-:W-:-:S13]  /*11e0*/  ISETP.NE.AND P3, PT, R10, -0x1, PT ;  /* 0xffffffff0a00780c */ /* 0x000fda0003f65270 */
        /* <DEDUP_REMOVED lines=16> */
.L_x_5707:
        /* <DEDUP_REMOVED lines=25> */
[----:B------:R-:W-:-:S04]  /*1480*/  LEA R7, R86, 0xffffffc0, 0x6 ;  /* 0xffffffc056077811 */ /* 0x000fc800078e30ff */
[----:B------:R-:W-:Y:S01]  /*1490*/  SHF.R.S32.HI R9, RZ, 0x1f, R7 ;  /* 0x0000001fff097819 */ /* 0x000fe20000011407 */
[----:B------:R-:W-:-:S04]  /*14a0*/  IMAD.WIDE.U32 R12, R7, c[0x0][0x198], R12 ;  /* 0x00006600070c7a25 */ /* 0x000fc800078e000c */
[----:B------:R-:W-:Y:S02]  /*14b0*/  IMAD R4, R9, c[0x0][0x198], RZ ;  /* 0x0000660009047a24 */ /* 0x000fe400078e02ff */
[----:B------:R-:W-:Y:S02]  /*14c0*/  @P2 IADD3 R24, R24, 0x1, RZ ;  /* 0x0000000118182810 */ /* 0x000fe40007ffe0ff */
[----:B------:R-:W-:Y:S02]  /*14d0*/  IMAD R4, R7, c[0x0][0x19c], R4 ;  /* 0x0000670007047a24 */ /* 0x000fe400078e0204 */
[----:B------:R-:W-:Y:S02]  /*14e0*/  @!P1 IADD3 R24, -R24, RZ, RZ ;  /* 0x000000ff18189210 */ /* 0x000fe40007ffe1ff */
[----:B------:R-:W-:Y:S02]  /*14f0*/  @!P0 LOP3.LUT R24, RZ, c[0x0][0x1c8], RZ, 0x33, !PT ;  /* 0x00007200ff188a12 */ /* 0x000fe400078e33ff */
[----:B------:R-:W-:-:S02]  /*1500*/  IADD3 R13, R13, R4, RZ ;  /* 0x000000040d0d7210 */ /* 0x000fc40007ffe0ff */
        /* <DEDUP_REMOVED lines=16> */
.L_x_5706:
[----:B------:R-:W-:Y:S01]  /*1610*/  ISETP.NE.AND P0, PT, R11, -0x1, PT ;  /* 0xffffffff0b00780c */ /* 0x000fe20003f05270 */
[----:B------:R-:W-:Y:S01]  /*1620*/  BSSY B0, `(.L_x_5708) ;  /* 0x0000072000007945 */ /* 0x000fe20003800000 */
[----:B-----5:R-:W-:Y:S02]  /*1630*/  SHF.R.S32.HI R0, RZ, 0x1f, R95 ;  /* 0x0000001fff007819 */ /* 0x020fe4000001145f */
[----:B------:R-:W-:Y:S02]  /*1640*/  IADD3 R114, -R100, R93, RZ ;  /* 0x0000005d64727210 */ /* 0x000fe40007ffe1ff */
[CC--:B------:R-:W-:Y:S02]  /*1650*/  LEA.HI R12, R0.reuse, R95.reuse, RZ, 0x3 ;  /* 0x0000005f000c7211 */ /* 0x0c0fe400078f18ff */
[----:B------:R-:W-:Y:S02]  /*1660*/  LEA.HI R5, R0, R95, RZ, 0x2 ;  /* 0x0000005f00057211 */ /* 0x000fe400078f10ff */
[----:B------:R-:W-:-:S02]  /*1670*/  SHF.R.S32.HI R21, RZ, 0x3, R12 ;  /* 0x00000003ff157819 */ /* 0x000fc4000001140c */
[----:B------:R-:W-:Y:S01]  /*1680*/  LOP3.LUT R122, R5, 0xfffffffc, RZ, 0xc0, !PT ;  /* 0xfffffffc057a7812 */ /* 0x000fe200078ec0ff */
[----:B------:R-:W-:Y:S01]  /*1690*/  @!P0 IMAD.WIDE.U32 R30, R123, c[0x0][0x178], RZ ;  /* 0x00005e007b1e8a25 */ /* 0x000fe200078e00ff */
[----:B------:R-:W-:Y:S02]  /*16a0*/  @!P0 SHF.R.S32.HI R8, RZ, 0x1f, R123 ;  /* 0x0000001fff088819 */ /* 0x000fe4000001147b */
[-C--:B------:R-:W-:Y:S01]  /*16b0*/  LEA.HI R112, R0, R95.reuse, RZ, 0x4 ;  /* 0x0000005f00707211 */ /* 0x080fe200078f20ff */
[----:B------:R-:W-:Y:S01]  /*16c0*/  IMAD.IADD R122, R95, 0x1, -R122 ;  /* 0x000000015f7a7824 */ /* 0x000fe200078e0a7a */
[----:B------:R-:W-:Y:S01]  /*16d0*/  SHF.R.S32.HI R18, RZ, 0x2, R5 ;  /* 0x00000002ff127819 */ /* 0x000fe20000011405 */
[----:B------:R-:W-:Y:S01]  /*16e0*/  @!P0 IMAD R8, R8, c[0x0][0x178], RZ ;  /* 0x00005e0008088a24 */ /* 0x000fe200078e02ff */
[----:B------:R-:W-:Y:S01]  /*16f0*/  LEA.HI R0, R0, R95, RZ, 0x5 ;  /* 0x0000005f00007211 */ /* 0x000fe200078f28ff */
[----:B------:R-:W-:Y:S01]  /*1700*/  @P0 IMAD.WIDE.U32 R14, R11, c[0x0][0x190], RZ ;  /* 0x000064000b0e0a25 */ /* 0x000fe200078e00ff */
[----:B------:R-:W-:-:S02]  /*1710*/  LEA.HI R121, R5, R18, RZ, 0x1 ;  /* 0x0000001205797211 */ /* 0x000fc400078f08ff */
[----:B------:R-:W-:Y:S01]  /*1720*/  SHF.R.S32.HI R19, RZ, 0x1f, R18 ;  /* 0x0000001fff137819 */ /* 0x000fe20000011412 */
[----:B------:R-:W-:Y:S01]  /*1730*/  @!P0 IMAD R3, R123, c[0x0][0x17c], R8 ;  /* 0x00005f007b038a24 */ /* 0x000fe200078e0208 */
[----:B------:R-:W-:Y:S01]  /*1740*/  LEA.HI R8, R12, R21, RZ, 0x1 ;  /* 0x000000150c087211 */ /* 0x000fe200078f08ff */
[----:B------:R-:W-:Y:S01]  /*1750*/  IMAD.SHL.U32 R122, R122, 0x8, RZ ;  /* 0x000000087a7a7824 */ /* 0x000fe200078e00ff */
[----:B------:R-:W-:Y:S01]  /*1760*/  LOP3.LUT R12, R12, 0xfffffff8, RZ, 0xc0, !PT ;  /* 0xfffffff80c0c7812 */ /* 0x000fe200078ec0ff */
[----:B------:R-:W-:Y:S01]  /*1770*/  @!P0 IMAD.MOV.U32 R14, RZ, RZ, R30 ;  /* 0x000000ffff0e8224 */ /* 0x000fe200078e001e */
[----:B------:R-:W-:Y:S01]  /*1780*/  LOP3.LUT R8, R8, 0xfffffffe, RZ, 0xc0, !PT ;  /* 0xfffffffe08087812 */ /* 0x000fe200078ec0ff */
[----:B------:R-:W-:Y:S01]  /*1790*/  @P0 IMAD R11, R11, c[0x0][0x194], R15 ;  /* 0x000065000b0b0a24 */ /* 0x000fe200078e020f */
[----:B------:R-:W-:Y:S01]  /*17a0*/  IADD3 R28, P1, R122, R28, RZ ;  /* 0x0000001c7a1c7210 */ /* 0x000fe20007f3e0ff */
[----:B------:R-:W-:Y:S01]  /*17b0*/  IMAD.IADD R13, R95, 0x1, -R12 ;  /* 0x000000015f0d7824 */ /* 0x000fe200078e0a0c */
[----:B------:R-:W-:Y:S01]  /*17c0*/  LOP3.LUT R12, R112, 0xfffffff0, RZ, 0xc0, !PT ;  /* 0xfffffff0700c7812 */ /* 0x000fe200078ec0ff */
[----:B------:R-:W-:Y:S01]  /*17d0*/  @!P0 IMAD.IADD R11, R31, 0x1, R3 ;  /* 0x000000011f0b8824 */ /* 0x000fe200078e0203 */
[----:B------:R-:W-:Y:S01]  /*17e0*/  SHF.R.S32.HI R15, RZ, 0x1f, R122 ;  /* 0x0000001fff0f7819 */ /* 0x000fe2000001147a */
[----:B------:R-:W-:Y:S01]  /*17f0*/  IMAD.IADD R8, R21, 0x1, -R8 ;  /* 0x0000000115087824 */ /* 0x000fe200078e0a08 */
[C---:B------:R-:W-:Y:S01]  /*1800*/  IADD3 R26, P2, R122.reuse, R26, RZ ;  /* 0x0000001a7a1a7210 */ /* 0x040fe20007f5e0ff */
[----:B------:R-:W-:Y:S01]  /*1810*/  IMAD.IADD R12, R95, 0x1, -R12 ;  /* 0x000000015f0c7824 */ /* 0x000fe200078e0a0c */
[----:B------:R-:W-:Y:S01]  /*1820*/  IADD3 R14, P0, R122, R14, RZ ;  /* 0x0000000e7a0e7210 */ /* 0x000fe20007f1e0ff */
[----:B------:R-:W-:Y:S01]  /*1830*/  IMAD.SHL.U32 R21, R21, 0x40, RZ ;  /* 0x0000004015157824 */ /* 0x000fe200078e00ff */
[C---:B------:R-:W-:Y:S01]  /*1840*/  IADD3.X R27, R15.reuse, R4, RZ, P2, !PT ;  /* 0x000000040f1b7210 */ /* 0x040fe200017fe4ff */
[C---:B------:R-:W-:Y:S01]  /*1850*/  IMAD.X R29, R15.reuse, 0x1, R10, P1 ;  /* 0x000000010f1d7824 */ /* 0x040fe200008e060a */
[----:B------:R-:W-:Y:S01]  /*1860*/  LEA.HI R5, R12, R12, RZ, 0x1 ;  /* 0x0000000c0c057211 */ /* 0x000fe200078f08ff */
[----:B------:R-:W-:Y:S01]  /*1870*/  IMAD.X R15, R15, 0x1, R11, P0 ;  /* 0x000000010f0f7824 */ /* 0x000fe200000e060b */
[----:B------:R-:W-:Y:S01]  /*1880*/  IADD3 R88, P0, R18, R7, RZ ;  /* 0x0000000712587210 */ /* 0x000fe20007f1e0ff */
[----:B------:R-:W-:Y:S01]  /*1890*/  IMAD R11, R2, c[0x0][0x1b8], RZ ;  /* 0x00006e00020b7a24 */ /* 0x000fe200078e02ff */
[----:B------:R-:W-:Y:S01]  /*18a0*/  LEA.HI R3, R13, R13, RZ, 0x1 ;  /* 0x0000000d0d037211 */ /* 0x000fe200078f08ff */
[C---:B------:R-:W-:Y:S01]  /*18b0*/  IMAD R97, R19.reuse, c[0x0][0x198], RZ ;  /* 0x0000660013617a24 */ /* 0x040fe200078e02ff */
[----:B------:R-:W-:Y:S01]  /*18c0*/  SHF.R.S32.HI R7, RZ, 0x1, R5 ;  /* 0x00000001ff077819 */ /* 0x000fe20000011405 */
[----:B------:R-:W-:Y:S01]  /*18d0*/  IMAD.X R2, R19, 0x1, R9, P0 ;  /* 0x0000000113027824 */ /* 0x000fe200000e0609 */
[----:B------:R-:W-:Y:S01]  /*18e0*/  SHF.R.S32.HI R10, RZ, 0x1f, R5 ;  /* 0x0000001fff0a7819 */ /* 0x000fe20000011405 */
[C---:B------:R-:W-:Y:S01]  /*18f0*/  IMAD R97, R18.reuse, c[0x0][0x19c], R97 ;  /* 0x0000670012617a24 */ /* 0x040fe200078e0261 */
[----:B------:R-:W-:Y:S01]  /*1900*/  LOP3.LUT R21, R21, 0xc0, RZ, 0xc0, !PT ;  /* 0x000000c015157812 */ /* 0x000fe200078ec0ff */
[----:B------:R-:W-:Y:S01]  /*1910*/  IMAD.WIDE.U32 R26, R18, c[0x0][0x198], R26 ;  /* 0x00006600121a7a25 */ /* 0x000fe200078e001a */
[----:B------:R-:W-:-:S02]  /*1920*/  LOP3.LUT R4, R3, 0xfffffffe, RZ, 0xc0, !PT ;  /* 0xfffffffe03047812 */ /* 0x000fc400078ec0ff */
[----:B------:R-:W-:Y:S01]  /*1930*/  LOP3.LUT R121, R121, 0x7fffffe, RZ, 0xc0, !PT ;  /* 0x07fffffe79797812 */ /* 0x000fe200078ec0ff */
[----:B------:R-:W-:Y:S01]  /*1940*/  IMAD.WIDE.U32 R14, R16, c[0x0][0x1a8], R14 ;  /* 0x00006a00100e7a25 */ /* 0x000fe200078e000e */
[----:B------:R-:W-:Y:S02]  /*1950*/  LEA.HI R10, R10, R7, RZ, 0x2 ;  /* 0x000000070a0a7211 */ /* 0x000fe400078f10ff */
[----:B------:R-:W-:Y:S01]  /*1960*/  LOP3.LUT R17, R21, 0x18, R122, 0xf8, !PT ;  /* 0x0000001815117812 */ /* 0x000fe200078ef87a */
[----:B------:R-:W-:Y:S01]  /*1970*/  IMAD.IADD R13, R13, 0x1, -R4 ;  /* 0x000000010d0d7824 */ /* 0x000fe200078e0a04 */
[----:B------:R-:W-:Y:S01]  /*1980*/  SHF.R.U32.HI R20, RZ, 0x3, R21 ;  /* 0x00000003ff147819 */ /* 0x000fe20000011615 */
[----:B------:R-:W-:Y:S01]  /*1990*/  IMAD.IADD R121, R18, 0x1, -R121 ;  /* 0x0000000112797824 */ /* 0x000fe200078e0a79 */
[----:B------:R-:W-:Y:S01]  /*19a0*/  LOP3.LUT R10, R10, 0xfffffffc, RZ, 0xc0, !PT ;  /* 0xfffffffc0a0a7812 */ /* 0x000fe200078ec0ff */
[----:B------:R-:W-:Y:S01]  /*19b0*/  IMAD R4, R24, c[0x0][0x1bc], R11 ;  /* 0x00006f0018047a24 */ /* 0x000fe200078e020b */
[----:B------:R-:W-:Y:S01]  /*19c0*/  ISETP.GE.AND P0, PT, R18, R114, PT ;  /* 0x000000721200720c */ /* 0x000fe20003f06270 */
[----:B------:R-:W-:Y:S01]  /*19d0*/  IMAD.WIDE.U32 R24, R24, c[0x0][0x1b8], R28 ;  /* 0x00006e0018187a25 */ /* 0x000fe200078e001c */
[----:B------:R-:W-:-:S02]  /*19e0*/  LOP3.LUT R20, R17, R20, RZ, 0x3c, !PT ;  /* 0x0000001411147212 */ /* 0x000fc400078e3cff */
[----:B------:R-:W-:Y:S01]  /*19f0*/  SHF.R.S32.HI R98, RZ, 0x5, R0 ;  /* 0x00000005ff627819 */ /* 0x000fe20000011400 */
[----:B------:R-:W-:Y:S01]  /*1a00*/  IMAD.IADD R10, R7, 0x1, -R10 ;  /* 0x00000001070a7824 */ /* 0x000fe200078e0a0a */
[----:B------:R-:W-:Y:S01]  /*1a10*/  SHF.R.S32.HI R17, RZ, 0x1f, R16 ;  /* 0x0000001fff117819 */ /* 0x000fe20000011410 */
[----:B------:R-:W-:Y:S01]  /*1a20*/  IMAD R7, R2, c[0x0][0x1a0], RZ ;  /* 0x0000680002077a24 */ /* 0x000fe200078e02ff */
[----:B------:R-:W-:Y:S01]  /*1a30*/  LEA R121, R98, R121, 0x3 ;  /* 0x0000007962797211 */ /* 0x000fe200078e18ff */
[----:B------:R-:W-:Y:S01]  /*1a40*/  IMAD.IADD R25, R25, 0x1, R4 ;  /* 0x0000000119197824 */ /* 0x000fe200078e0204 */
[----:B------:R-:W-:Y:S01]  /*1a50*/  SHF.R.S32.HI R3, RZ, 0x1, R3 ;  /* 0x00000001ff037819 */ /* 0x000fe20000011403 */
[----:B------:R-:W-:Y:S01]  /*1a60*/  IMAD R21, R17, c[0x0][0x1a8], RZ ;  /* 0x00006a0011157a24 */ /* 0x000fe200078e02ff */
[----:B------:R-:W-:Y:S01]  /*1a70*/  IADD3 R87, R122, 0x20, RZ ;  /* 0x000000207a577810 */ /* 0x000fe20007ffe0ff */
[----:B------:R-:W-:Y:S01]  /*1a80*/  IMAD R7, R88, c[0x0][0x1a4], R7 ;  /* 0x0000690058077a24 */ /* 0x000fe200078e0207 */
[----:B------:R-:W-:Y:S01]  /*1a90*/  IADD3 R85, R122, 0x40, RZ ;  /* 0x000000407a557810 */ /* 0x000fe20007ffe0ff */
[----:B------:R-:W-:-:S02]  /*1aa0*/  IMAD.U32 R121, R121, 0x20, R20 ;  /* 0x0000002079797824 */ /* 0x000fc400078e0014 */
[----:B------:R-:W-:-:S04]  /*1ab0*/  IMAD.WIDE.U32 R88, R88, c[0x0][0x1a0], R24 ;  /* 0x0000680058587a25 */ /* 0x000fc800078e0018 */
[----:B------:R-:W-:Y:S02]  /*1ac0*/  IMAD R21, R16, c[0x0][0x1ac], R21 ;  /* 0x00006b0010157a24 */ /* 0x000fe400078e0215 */
[----:B------:R-:W-:-:S04]  /*1ad0*/  IMAD.WIDE R22, R23, 0x40, R18 ;  /* 0x0000004017167825 */ /* 0x000fc800078e0212 */
[----:B------:R-:W-:Y:S02]  /*1ae0*/  IMAD.IADD R97, R27, 0x1, R97 ;  /* 0x000000011b617824 */ /* 0x000fe400078e0261 */
[----:B------:R-:W-:Y:S02]  /*1af0*/  IMAD.MOV.U32 R96, RZ, RZ, R26 ;  /* 0x000000ffff607224 */ /* 0x000fe400078e001a */
        /* <DEDUP_REMOVED lines=36> */
.L_x_5709:
[----:B------:R-:W-:Y:S05]  /*1d40*/  BSYNC B0 ;  /* 0x0000000000007941 */ /* 0x000fea0003800000 */
.L_x_5708:
        /* <DEDUP_REMOVED lines=36> */
.L_x_5711:
[----:B------:R-:W-:Y:S05]  /*1f90*/  BSYNC B0 ;  /* 0x0000000000007941 */ /* 0x000fea0003800000 */
.L_x_5710:
        /* <DEDUP_REMOVED lines=33> */
.L_x_5713:
[----:B------:R-:W-:Y:S05]  /*21b0*/  BSYNC B0 ;  /* 0x0000000000007941 */ /* 0x000fea0003800000 */
.L_x_5712:
[----:B------:R-:W-:Y:S01]  /*21c0*/  ISETP.GE.AND P0, PT, R9, R4, PT ;  /* 0x000000040900720c */ /* 0x000fe20003f06270 */
[----:B------:R-:W-:Y:S01]  /*21d0*/  IMAD.MOV.U32 R2, RZ, RZ, c[0x0][0x198] ;  /* 0x00006600ff027624 */ /* 0x000fe200078e00ff */
[----:B------:R-:W-:Y:S01]  /*21e0*/  LOP3.LUT R0, R0, 0xffffffe0, RZ, 0xc0, !PT ;  /* 0xffffffe000007812 */ /* 0x000fe200078ec0ff */
[----:B------:R-:W-:Y:S01]  /*21f0*/  IMAD.MOV.U32 R118, RZ, RZ, 0x5 ;  /* 0x00000005ff767424 */ /* 0x000fe200078e00ff */
[----:B------:R-:W-:Y:S01]  /*2200*/  BSSY B0, `(.L_x_5714) ;  /* 0x000001f000007945 */ /* 0x000fe20003800000 */
[C---:B------:R-:W-:Y:S01]  /*2210*/  IMAD.SHL.U32 R117, R2.reuse, 0x20, RZ ;  /* 0x0000002002757824 */ /* 0x040fe200078e00ff */
[----:B------:R-:W-:Y:S02]  /*2220*/  IADD3 R0, R95, -R0, RZ ;  /* 0x800000005f007210 */ /* 0x000fe40007ffe0ff */
[----:B------:R-:W-:-:S05]  /*2230*/  SHF.L.U64.HI R116, R2, R118, c[0x0][0x19c] ;  /* 0x0000670002747619 */ /* 0x000fca0000010276 */
[----:B------:R-:W-:Y:S05]  /*2240*/  @P0 BRA `(.L_x_5715) ;  /* 0x000001a000000947 */ /* 0x000fea0003800000 */
[----:B------:R-:W-:Y:S02]  /*2250*/  ISETP.GE.AND P4, PT, R122, c[0x0][0x220], PT ;  /* 0x000088007a007a0c */ /* 0x000fe40003f86270 */
[----:B------:R-:W-:Y:S02]  /*2260*/  ISETP.GE.AND P3, PT, R87, c[0x0][0x220], PT ;  /* 0x0000880057007a0c */ /* 0x000fe40003f66270 */
[----:B------:R-:W-:Y:S02]  /*2270*/  ISETP.GE.AND P1, PT, R85, c[0x0][0x220], PT ;  /* 0x0000880055007a0c */ /* 0x000fe40003f26270 */
[----:B--2---:R-:W-:-:S05]  /*2280*/  IADD3 R14, P0, R117, R96, RZ ;  /* 0x00000060750e7210 */ /* 0x004fca0007f1e0ff */
[----:B------:R-:W-:Y:S02]  /*2290*/  IMAD.X R11, R116, 0x1, R97, P0 ;  /* 0x00000001740b7824 */ /* 0x000fe400000e0661 */
[C---:B------:R-:W-:Y:S01]  /*22a0*/  @!P4 LEA R24, P5, R14.reuse, c[0x0][0x168], 0x1 ;  /* 0x00005a000e18ca11 */ /* 0x040fe200078a08ff */
[----:B------:R2:W-:Y:S01]  /*22b0*/  @P4 STS.128 [R121+0x3800], RZ ;  /* 0x003800ff79004388 */ /* 0x0005e20000000c00 */
[C---:B------:R-:W-:Y:S02]  /*22c0*/  @!P3 LEA R22, P2, R14.reuse, c[0x0][0x168], 0x1 ;  /* 0x00005a000e16ba11 */ /* 0x040fe400078408ff */
[C---:B------:R-:W-:Y:S02]  /*22d0*/  @!P1 LEA R20, P0, R14.reuse, c[0x0][0x168], 0x1 ;  /* 0x00005a000e149a11 */ /* 0x040fe400078008ff */
[C-C-:B------:R-:W-:Y:S02]  /*22e0*/  @!P4 LEA.HI.X R25, R14.reuse, c[0x0][0x16c], R11.reuse, 0x1, P5 ;  /* 0x00005b000e19ca11 */ /* 0x140fe400028f0c0b */
[----:B------:R-:W-:-:S02]  /*22f0*/  @!P3 LEA.HI.X R23, R14, c[0x0][0x16c], R11, 0x1, P2 ;  /* 0x00005b000e17ba11 */ /* 0x000fc400010f0c0b */
        /* <DEDUP_REMOVED lines=15> */
.L_x_5715:
[----:B------:R-:W-:Y:S05]  /*23f0*/  BSYNC B0 ;  /* 0x0000000000007941 */ /* 0x000fea0003800000 */
.L_x_5714:
[----:B------:R-:W-:Y:S01]  /*2400*/  SHF.R.S32.HI R11, RZ, 0x1f, R123 ;  /* 0x0000001fff0b7819 */ /* 0x000fe2000001147b */
[----:B------:R-:W-:Y:S01]  /*2410*/  IMAD.WIDE.U32 R16, R123, c[0x0][0x320], R16 ;  /* 0x0000c8007b107a25 */ /* 0x000fe200078e0010 */
[----:B------:R-:W0:Y:S03]  /*2420*/  LDGDEPBAR ;  /* 0x00000000000079af */ /* 0x000e260000000000 */
[----:B--2---:R-:W-:Y:S01]  /*2430*/  IMAD R14, R11, c[0x0][0x320], RZ ;  /* 0x0000c8000b0e7a24 */ /* 0x004fe200078e02ff */
[----:B------:R-:W-:-:S03]  /*2440*/  LEA R20, P0, R16, c[0x0][0x318], 0x2 ;  /* 0x0000c60010147a11 */ /* 0x000fc600078010ff */
        /* <DEDUP_REMOVED lines=8> */
[----:B------:R-:W-:Y:S02]  /*24d0*/  SHF.R.S32.HI R15, RZ, 0x1f, R0 ;  /* 0x0000001fff0f7819 */ /* 0x000fe40000011400 */
[C---:B------:R-:W-:Y:S02]  /*24e0*/  LEA R136, P0, R88.reuse, c[0x0][0x170], 0x1 ;  /* 0x00005c0058887a11 */ /* 0x040fe400078008ff */
[----:B------:R-:W-:Y:S01]  /*24f0*/  LEA.HI R94, R15, R0, RZ, 0x2 ;  /* 0x000000000f5e7211 */ /* 0x000fe200078f10ff */
[----:B------:R-:W-:Y:S01]  /*2500*/  BSSY B0, `(.L_x_5716) ;  /* 0x0000021000007945 */ /* 0x000fe20003800000 */
        /* <DEDUP_REMOVED lines=9> */
[----:B---3--:R-:W-:Y:S02]  /*25a0*/  ISETP.GE.AND P2, PT, R122, c[0x0][0x220], PT ;  /* 0x000088007a007a0c */ /* 0x008fe40003f46270 */
        /* <DEDUP_REMOVED lines=22> */
.L_x_5717:
[----:B---3--:R-:W-:Y:S05]  /*2710*/  BSYNC B0 ;  /* 0x0000000000007941 */ /* 0x008fea0003800000 */
.L_x_5716:
        /* <DEDUP_REMOVED lines=18> */
[C---:B--2---:R-:W-:Y:S02]  /*2840*/  @!P2 LEA R14, P1, R119.reuse, R136, 0x1 ;  /* 0x00000088770ea211 */ /* 0x044fe400078208ff */
        /* <DEDUP_REMOVED lines=13> */
[----:B----4-:R-:W-:-:S04]  /*2920*/  LEA R14, P0, R119, R136, 0x1 ;  /* 0x00000088770e7211 */ /* 0x010fc800078008ff */
[----:B------:R-:W-:-:S05]  /*2930*/  LEA.HI.X R15, R119, R137, R118, 0x1, P0 ;  /* 0x00000089770f7211 */ /* 0x000fca00000f0c76 */
[----:B------:R-:W-:Y:S01]  /*2940*/  @!PT LDS RZ, [RZ] ;  /* 0x00000000fffff984 */ /* 0x000fe20000000800 */
[----:B------:R-:W-:Y:S01]  /*2950*/  @!PT LDS RZ, [RZ] ;  /* 0x00000000fffff984 */ /* 0x000fe20000000800 */
[----:B------:R-:W-:Y:S01]  /*2960*/  @!PT LDS RZ, [RZ] ;  /* 0x00000000fffff984 */ /* 0x000fe20000000800 */
[----:B------:R2:W-:Y:S04]  /*2970*/  LDGSTS.E.BYPASS.LTC128B.128 [R121+0x8800], [R14.64+0x80] ;  /* 0x088000800e797fae */ /* 0x0005e8000b901d44 */
.L_x_5719:
[----:B------:R-:W-:Y:S05]  /*2980*/  BSYNC B0 ;  /* 0x0000000000007941 */ /* 0x000fea0003800000 */
.L_x_5718:
        /* <DEDUP_REMOVED lines=13> */
[----:B------:R-:W-:Y:S01]  /*2a60*/  IMAD.IADD R112, R112, 0x1, -R9 ;  /* 0x0000000170707824 */ /* 0x000fe200078e0a09 */
[----:B------:R-:W-:Y:S01]  /*2a70*/  LOP3.LUT R126, R126, 0x6, RZ, 0xc0, !PT ;  /* 0x000000067e7e7812 */ /* 0x000fe200078ec0ff */
[----:B------:R-:W-:Y:S01]  /*2a80*/  IMAD.SHL.U32 R91, R91, 0x20, RZ ;  /* 0x000000205b5b7824 */ /* 0x000fe200078e00ff */
[----:B------:R-:W-:Y:S01]  /*2a90*/  LOP3.LUT R5, R5, 0xc0, RZ, 0xc0, !PT ;  /* 0x000000c005057812 */ /* 0x000fe200078ec0ff */
[----:B------:R-:W-:-:S02]  /*2aa0*/  IMAD.SHL.U32 R11, R112, 0x8, RZ ;  /* 0x00000008700b7824 */ /* 0x000fc400078e00ff */
[----:B------:R-:W-:Y:S01]  /*2ab0*/  IMAD R112, R112, 0x8, R13 ;  /* 0x0000000870707824 */ /* 0x000fe200078e020d */
[----:B------:R-:W-:Y:S01]  /*2ac0*/  LOP3.LUT R91, R91, 0xffffff00, RZ, 0xc0, !PT ;  /* 0xffffff005b5b7812 */ /* 0x000fe200078ec0ff */
[----:B------:R-:W-:Y:S01]  /*2ad0*/  IMAD.MOV.U32 R3, RZ, RZ, 0x20 ;  /* 0x00000020ff037424 */ /* 0x000fe200078e00ff */
[----:B------:R-:W-:Y:S02]  /*2ae0*/  LOP3.LUT R8, R5, 0x8, R8, 0xf8, !PT ;  /* 0x0000000805087812 */ /* 0x000fe400078ef808 */
[----:B------:R-:W-:Y:S01]  /*2af0*/  SHF.R.U32.HI R5, RZ, 0x3, R5 ;  /* 0x00000003ff057819 */ /* 0x000fe20000011605 */
[----:B------:R-:W-:Y:S01]  /*2b00*/  IMAD R9, R98, 0x200, R91 ;  /* 0x0000020062097824 */ /* 0x000fe200078e025b */
[----:B------:R-:W-:Y:S02]  /*2b10*/  LOP3.LUT R11, R10, 0x8, R11, 0xf8, !PT ;  /* 0x000000080a0b7812 */ /* 0x000fe400078ef80b */
[----:B------:R-:W-:Y:S02]  /*2b20*/  SHF.R.U32.HI R10, RZ, 0x3, R10 ;  /* 0x00000003ff0a7819 */ /* 0x000fe4000001160a */
        /* <DEDUP_REMOVED lines=10> */
[----:B-1----:R-:W-:Y:S01]  /*2bd0*/  LDSM.16.M88.4 R24, [R112+0x3000] ;  /* 0x003000007018783b */ /* 0x002fe20000000200 */
[----:B------:R-:W-:Y:S02]  /*2be0*/  IMAD R111, R4, 0x2, R113 ;  /* 0x00000002046f7824 */ /* 0x000fe400078e0271 */
[----:B------:R-:W-:Y:S01]  /*2bf0*/  IMAD R3, R98, 0x10, R100 ;  /* 0x0000001062037824 */ /* 0x000fe200078e0264 */
[----:B------:R-:W1:Y:S01]  /*2c00*/  LDSM.16.M88.4 R52, [R113] ;  /* 0x000000007134783b */ /* 0x000e620000000200 */
[----:B------:R-:W-:-:S03]  /*2c10*/  IMAD.IADD R5, R5, 0x1, R92 ;  /* 0x0000000105057824 */ /* 0x000fc600078e025c */
[----:B----4-:R-:W4:Y:S01]  /*2c20*/  LDSM.16.M88.4 R16, [R112+0x3400] ;  /* 0x003400007010783b */ /* 0x010f220000000200 */
[----:B------:R-:W-:Y:S01]  /*2c30*/  IADD3 R94, R3, 0x1, R94 ;  /* 0x00000001035e7810 */ /* 0x000fe20007ffe05e */
[----:B------:R-:W-:Y:S02]  /*2c40*/  IMAD.IADD R3, R7, 0x1, R126 ;  /* 0x0000000107037824 */ /* 0x000fe400078e027e */
[----:B------:R-:W5:Y:S01]  /*2c50*/  LDSM.16.M88.4 R60, [R112+0x3800] ;  /* 0x00380000703c783b */ /* 0x000f620000000200 */
[----:B------:R-:W-:-:S03]  /*2c60*/  IADD3 R94, R90, R94, -R93 ;  /* 0x0000005e5a5e7210 */ /* 0x000fc60007ffe85d */
[----:B------:R-:W2:Y:S01]  /*2c70*/  LDSM.16.M88.4 R48, [R112+0x3c00] ;  /* 0x003c00007030783b */ /* 0x000ea20000000200 */
[----:B------:R-:W-:-:S03]  /*2c80*/  IADD3 R99, R94, c[0x0][0x2e8], RZ ;  /* 0x0000ba005e637a10 */ /* 0x000fc60007ffe0ff */
[----:B------:R-:W-:Y:S04]  /*2c90*/  LDSM.16.M88.4 R44, [R109+0x3000] ;  /* 0x003000006d2c783b */ /* 0x000fe80000000200 */
[----:B--2---:R-:W2:Y:S04]  /*2ca0*/  LDSM.16.M88.4 R12, [R111] ;  /* 0x000000006f0c783b */ /* 0x004ea80000000200 */
[----:B------:R-:W3:Y:S04]  /*2cb0*/  LDSM.16.M88.4 R36, [R109+0x3800] ;  /* 0x003800006d24783b */ /* 0x000ee80000000200 */
[----:B------:R-:W2:Y:S04]  /*2cc0*/  LDSM.16.M88.4 R32, [R109+0x3c00] ;  /* 0x003c00006d20783b */ /* 0x000ea80000000200 */
[----:B------:R-:W-:Y:S04]  /*2cd0*/  LDSM.16.M88.4 R8, [R112+0x4000] ;  /* 0x004000007008783b */ /* 0x000fe80000000200 */
[----:B------:R-:W2:Y:S01]  /*2ce0*/  LDSM.16.M88.4 R76, [R113+0x1000] ;  /* 0x00100000714c783b */ /* 0x000ea20000000200 */
[C---:B-1----:R-:W-:Y:S03]  /*2cf0*/  HMMA.16816.F32.BF16 R28, R52.reuse, R24, RZ ;  /* 0x00000018341c723c */ /* 0x042fe600000418ff */
[----:B------:R-:W1:Y:S04]  /*2d00*/  LDSM.16.M88.4 R40, [R109+0x3400] ;  /* 0x003400006d28783b */ /* 0x000e680000000200 */
[----:B------:R-:W1:Y:S01]  /*2d10*/  LDSM.16.M88.4 R72, [R112+0x4800] ;  /* 0x004800007048783b */ /* 0x000e620000000200 */
[C---:B------:R-:W-:Y:S03]  /*2d20*/  HMMA.16816.F32.BF16 R24, R52.reuse, R26, RZ ;  /* 0x0000001a3418723c */ /* 0x040fe600000418ff */
[----:B------:R-:W1:Y:S04]  /*2d30*/  LDSM.16.M88.4 R68, [R112+0x4c00] ;  /* 0x004c00007044783b */ /* 0x000e680000000200 */
[----:B------:R-:W-:Y:S01]  /*2d40*/  LDSM.16.M88.4 R80, [R112+0x4400] ;  /* 0x004400007050783b */ /* 0x000fe20000000200 */
[C---:B----4-:R-:W-:Y:S08]  /*2d50*/  HMMA.16816.F32.BF16 R20, R52.reuse, R16, RZ ;  /* 0x000000103414723c */ /* 0x050ff000000418ff */
[C---:B-----5:R-:W-:Y:S08]  /*2d60*/  HMMA.16816.F32.BF16 R64, R52.reuse, R60, RZ ;  /* 0x0000003c3440723c */ /* 0x060ff000000418ff */
        /* <DEDUP_REMOVED lines=13> */
[----:B------:R-:W-:Y:S07]  /*2e40*/  LDSM.16.M88.4 R32, [R109+0x4c00] ;  /* 0x004c00006d20783b */ /* 0x000fee0000000200 */
[C---:B------:R-:W-:Y:S08]  /*2e50*/  HMMA.16816.F32.BF16 R28, R76.reuse, R8, R28 ;  /* 0x000000084c1c723c */ /* 0x040ff0000004181c */
[----:B------:R-:W-:Y:S01]  /*2e60*/  HMMA.16816.F32.BF16 R24, R76, R10, R24 ;  /* 0x0000000a4c18723c */ /* 0x000fe20000041818 */
[----:B------:R-:W-:Y:S07]  /*2e70*/  LDSM.16.M88.4 R8, [R113+0x2000] ;  /* 0x002000007108783b */ /* 0x000fee0000000200 */
[C---:B-1----:R-:W-:Y:S08]  /*2e80*/  HMMA.16816.F32.BF16 R20, R12.reuse, R40, R20 ;  /* 0x000000280c14723c */ /* 0x042ff00000041814 */
[----:B------:R-:W-:Y:S01]  /*2e90*/  HMMA.16816.F32.BF16 R16, R12, R42, R16 ;  /* 0x0000002a0c10723c */ /* 0x000fe20000041810 */
[----:B------:R-:W1:Y:S04]  /*2ea0*/  LDSM.16.M88.4 R12, [R112+0x5000] ;  /* 0x00500000700c783b */ /* 0x000e680000000200 */
[----:B------:R-:W3:Y:S03]  /*2eb0*/  LDSM.16.M88.4 R40, [R109+0x4400] ;  /* 0x004400006d28783b */ /* 0x000ee60000000200 */
[C---:B------:R-:W-:Y:S08]  /*2ec0*/  HMMA.16816.F32.BF16 R64, R76.reuse, R72, R64 ;  /* 0x000000484c40723c */ /* 0x040ff00000041840 */
[C---:B------:R-:W-:Y:S08]  /*2ed0*/  HMMA.16816.F32.BF16 R60, R76.reuse, R74, R60 ;  /* 0x0000004a4c3c723c */ /* 0x040ff0000004183c */
[C---:B------:R-:W-:Y:S08]  /*2ee0*/  HMMA.16816.F32.BF16 R56, R76.reuse, R68, R56 ;  /* 0x000000444c38723c */ /* 0x040ff00000041838 */
[----:B------:R-:W-:Y:S08]  /*2ef0*/  HMMA.16816.F32.BF16 R52, R76, R70, R52 ;  /* 0x000000464c34723c */ /* 0x000ff00000041834 */
[C---:B--2---:R-:W-:Y:S01]  /*2f00*/  HMMA.16816.F32.BF16 R68, R48.reuse, R44, R28 ;  /* 0x0000002c3044723c */ /* 0x044fe2000004181c */
[----:B------:R-:W2:Y:S07]  /*2f10*/  LDSM.16.M88.4 R28, [R112+0x5400] ;  /* 0x00540000701c783b */ /* 0x000eae0000000200 */
[----:B------:R-:W-:Y:S01]  /*2f20*/  HMMA.16816.F32.BF16 R72, R48, R46, R24 ;  /* 0x0000002e3048723c */ /* 0x000fe20000041818 */
[----:B------:R-:W-:Y:S04]  /*2f30*/  LDSM.16.M88.4 R44, [R109+0x5000] ;  /* 0x005000006d2c783b */ /* 0x000fe80000000200 */
[----:B------:R-:W4:Y:S03]  /*2f40*/  LDSM.16.M88.4 R24, [R111+0x2000] ;  /* 0x002000006f18783b */ /* 0x000f260000000200 */
[C---:B------:R-:W-:Y:S08]  /*2f50*/  HMMA.16816.F32.BF16 R20, R76.reuse, R80, R20 ;  /* 0x000000504c14723c */ /* 0x040ff00000041814 */
[----:B------:R-:W-:Y:S08]  /*2f60*/  HMMA.16816.F32.BF16 R16, R76, R82, R16 ;  /* 0x000000524c10723c */ /* 0x000ff00000041810 */
[C---:B-1----:R-:W-:Y:S08]  /*2f70*/  HMMA.16816.F32.BF16 R68, R8.reuse, R12, R68 ;  /* 0x0000000c0844723c */ /* 0x042ff00000041844 */
[----:B------:R-:W-:Y:S01]  /*2f80*/  HMMA.16816.F32.BF16 R72, R8, R14, R72 ;  /* 0x0000000e0848723c */ /* 0x000fe20000041848 */
[----:B------:R-:W1:Y:S07]  /*2f90*/  LDSM.16.M88.4 R12, [R112+0x5800] ;  /* 0x00580000700c783b */ /* 0x000e6e0000000200 */
[C---:B---3--:R-:W-:Y:S08]  /*2fa0*/  HMMA.16816.F32.BF16 R20, R48.reuse, R40, R20 ;  /* 0x000000283014723c */ /* 0x048ff00000041814 */
[C---:B------:R-:W-:Y:S07]  /*2fb0*/  HMMA.16816.F32.BF16 R16, R48.reuse, R42, R16 ;  /* 0x0000002a3010723c */ /* 0x040fee0000041810 */
[C---:B------:R-:W-:Y:S01]  /*2fc0*/  IADD3 R42, R3.reuse, 0x9, RZ ;  /* 0x00000009032a7810 */ /* 0x040fe20007ffe0ff */
[C---:B------:R-:W-:Y:S08]  /*2fd0*/  HMMA.16816.F32.BF16 R56, R48.reuse, R32, R56 ;  /* 0x000000203038723c */ /* 0x040ff00000041838 */
[C---:B------:R-:W-:Y:S01]  /*2fe0*/  HMMA.16816.F32.BF16 R52, R48.reuse, R34, R52 ;  /* 0x000000223034723c */ /* 0x040fe20000041834 */
[----:B------:R-:W3:Y:S07]  /*2ff0*/  LDSM.16.M88.4 R32, [R109+0x5400] ;  /* 0x005400006d20783b */ /* 0x000eee0000000200 */
[----:B------:R-:W-:Y:S07]  /*3000*/  HMMA.16816.F32.BF16 R64, R48, R36, R64 ;  /* 0x000000243040723c */ /* 0x000fee0000041840 */
[C---:B------:R-:W-:Y:S01]  /*3010*/  IADD3 R36, R3.reuse, 0x1, RZ ;  /* 0x0000000103247810 */ /* 0x040fe20007ffe0ff */
[----:B--2---:R-:W-:Y:S01]  /*3020*/  HMMA.16816.F32.BF16 R20, R8, R28, R20 ;  /* 0x0000001c0814723c */ /* 0x004fe20000041814 */
[----:B------:R-:W-:-:S02]  /*3030*/  IADD3 R37, R3, 0x8, RZ ;  /* 0x0000000803257810 */ /* 0x000fc40007ffe0ff */
[----:B------:R-:W2:Y:S04]  /*3040*/  I2F R40, R36 ;  /* 0x0000002400287306 */ /* 0x000ea80000201400 */
[C---:B------:R-:W-:Y:S01]  /*3050*/  IADD3 R29, R99.reuse, 0x8, RZ ;  /* 0x00000008631d7810 */ /* 0x040fe20007ffe0ff */
[----:B----4-:R-:W-:Y:S01]  /*3060*/  HMMA.16816.F32.BF16 R68, R24, R44, R68 ;  /* 0x0000002c1844723c */ /* 0x010fe20000041844 */
[-C--:B------:R-:W-:Y:S02]  /*3070*/  IMNMX R99, R99, R90.reuse, PT ;  /* 0x0000005a63637217 */ /* 0x080fe40003800200 */
[----:B------:R-:W-:Y:S01]  /*3080*/  IMNMX R98, R29, R90, PT ;  /* 0x0000005a1d627217 */ /* 0x000fe20003800200 */
[----:B------:R4:W5:Y:S01]  /*3090*/  I2F R43, R37 ;  /* 0x00000025002b7306 */ /* 0x0009620000201400 */
[----:B------:R-:W-:-:S02]  /*30a0*/  ISETP.GE.AND P4, PT, R36, R99, PT ;  /* 0x000000632400720c */ /* 0x000fc40003f86270 */
[-C--:B------:R-:W-:Y:S01]  /*30b0*/  ISETP.GE.AND P1, PT, R36, R98.reuse, PT ;  /* 0x000000622400720c */ /* 0x080fe20003f26270 */
[----:B------:R-:W-:Y:S01]  /*30c0*/  HMMA.16816.F32.BF16 R60, R48, R38, R60 ;  /* 0x00000026303c723c */ /* 0x000fe2000004183c */
[CC--:B------:R-:W-:Y:S02]  /*30d0*/  ISETP.GE.AND P0, PT, R37.reuse, R99.reuse, PT ;  /* 0x000000632500720c */ /* 0x0c0fe40003f06270 */
[-C--:B------:R-:W-:Y:S02]  /*30e0*/  ISETP.GE.AND P2, PT, R37, R98.reuse, PT ;  /* 0x000000622500720c */ /* 0x080fe40003f46270 */
[C---:B------:R-:W-:Y:S02]  /*30f0*/  ISETP.GE.AND P5, PT, R42.reuse, R99, PT ;  /* 0x000000632a00720c */ /* 0x040fe40003fa6270 */
[----:B------:R-:W-:Y:S01]  /*3100*/  ISETP.GE.AND P3, PT, R42, R98, PT ;  /* 0x000000622a00720c */ /* 0x000fe20003f66270 */
[----:B------:R-:W-:Y:S01]  /*3110*/  HMMA.16816.F32.BF16 R72, R24, R46, R72 ;  /* 0x0000002e1848723c */ /* 0x000fe20000041848 */
[----:B----4-:R-:W-:Y:S06]  /*3120*/  LDSM.16.M88.4 R36, [R109+0x5800] ;  /* 0x005800006d24783b */ /* 0x010fec0000000200 */
[C---:B------:R-:W-:Y:S01]  /*3130*/  IADD3 R46, R3.reuse, 0x11, RZ ;  /* 0x00000011032e7810 */ /* 0x040fe20007ffe0ff */
[----:B------:R-:W-:Y:S01]  /*3140*/  HMMA.16816.F32.BF16 R16, R8, R30, R16 ;  /* 0x0000001e0810723c */ /* 0x000fe20000041810 */
[----:B------:R-:W4:Y:S01]  /*3150*/  LDSM.16.M88.4 R28, [R112+0x5c00] ;  /* 0x005c0000701c783b */ /* 0x000f220000000200 */
[CC--:B--2---:R-:W-:Y:S01]  /*3160*/  FFMA.FTZ R41, R0.reuse, R40.reuse, R69 ;  /* 0x0000002800297223 */ /* 0x0c4fe20000010045 */
[----:B------:R-:W-:Y:S01]  /*3170*/  IADD3 R47, R3, 0x20, RZ ;  /* 0x00000020032f7810 */ /* 0x000fe20007ffe0ff */
[----:B------:R-:W-:-:S02]  /*3180*/  FFMA.FTZ R71, R0, R40, R71 ;  /* 0x0000002800477223 */ /* 0x000fc40000010047 */
[----:B------:R-:W-:Y:S01]  /*3190*/  I2F R40, R46 ;  /* 0x0000002e00287306 */ /* 0x000fe20000201400 */
[----:B------:R-:W-:Y:S01]  /*31a0*/  FSEL R41, R41, -INF , !P4 ;  /* 0xff80000029297808 */ /* 0x000fe20006000000 */
[----:B-1----:R-:W-:Y:S06]  /*31b0*/  HMMA.16816.F32.BF16 R64, R8, R12, R64 ;  /* 0x0000000c0840723c */ /* 0x002fec0000041840 */
[----:B------:R-:W1:Y:S01]  /*31c0*/  I2F R12, R42 ;  /* 0x0000002a000c7306 */ /* 0x000e620000201400 */
[----:B------:R-:W-:Y:S01]  /*31d0*/  IADD3 R13, R3, 0x10, RZ ;  /* 0x00000010030d7810 */ /* 0x000fe20007ffe0ff */
[----:B---3--:R-:W-:Y:S01]  /*31e0*/  HMMA.16816.F32.BF16 R20, R24, R32, R20 ;  /* 0x000000201814723c */ /* 0x008fe20000041814 */
[----:B-----5:R-:W-:-:S02]  /*31f0*/  FFMA.FTZ R72, R0, R43, R72 ;  /* 0x0000002b00487223 */ /* 0x020fc40000010048 */
[----:B------:R-:W-:Y:S01]  /*3200*/  ISETP.GE.AND P4, PT, R13, R99, PT ;  /* 0x000000630d00720c */ /* 0x000fe20003f86270 */
[----:B------:R-:W-:Y:S02]  /*3210*/  FFMA.FTZ R44, R0, R43, R74 ;  /* 0x0000002b002c7223 */ /* 0x000fe4000001004a */
[----:B------:R2:W3:Y:S01]  /*3220*/  I2F R33, R13 ;  /* 0x0000000d00217306 */ /* 0x0004e20000201400 */
[----:B------:R-:W-:Y:S01]  /*3230*/  FSEL R32, R71, -INF , !P1 ;  /* 0xff80000047207808 */ /* 0x000fe20004800000 */
[----:B------:R-:W-:Y:S01]  /*3240*/  HMMA.16816.F32.BF16 R60, R8, R14, R60 ;  /* 0x0000000e083c723c */ /* 0x000fe2000004183c */
[----:B------:R-:W-:Y:S02]  /*3250*/  ISETP.GE.AND P1, PT, R13, R98, PT ;  /* 0x000000620d00720c */ /* 0x000fe40003f26270 */
[----:B------:R-:W-:Y:S02]  /*3260*/  FSEL R43, R72, -INF , !P0 ;  /* 0xff800000482b7808 */ /* 0x000fe40004000000 */
[----:B------:R-:W-:Y:S01]  /*3270*/  FSEL R44, R44, -INF , !P2 ;  /* 0xff8000002c2c7808 */ /* 0x000fe20005000000 */
[CC--:B-1----:R-:W-:Y:S01]  /*3280*/  FFMA.FTZ R45, R0.reuse, R12.reuse, R73 ;  /* 0x0000000c002d7223 */ /* 0x0c2fe20000010049 */
[----:B------:R-:W-:Y:S01]  /*3290*/  IADD3 R42, R3, 0x18, RZ ;  /* 0x00000018032a7810 */ /* 0x000fe20007ffe0ff */
[----:B------:R-:W-:Y:S01]  /*32a0*/  FFMA.FTZ R75, R0, R12, R75 ;  /* 0x0000000c004b7223 */ /* 0x000fe2000001004b */
[----:B------:R-:W-:Y:S01]  /*32b0*/  HMMA.16816.F32.BF16 R16, R24, R34, R16 ;  /* 0x000000221810723c */ /* 0x000fe20000041810 */
[C---:B------:R-:W-:Y:S01]  /*32c0*/  ISETP.GE.AND P0, PT, R46.reuse, R99, PT ;  /* 0x000000632e00720c */ /* 0x040fe20003f06270 */
[----:B------:R-:W1:Y:S01]  /*32d0*/  I2F R35, R42 ;  /* 0x0000002a00237306 */ /* 0x000e620000201400 */
[----:B------:R-:W-:Y:S01]  /*32e0*/  ISETP.GE.AND P2, PT, R46, R98, PT ;  /* 0x000000622e00720c */ /* 0x000fe20003f46270 */
[----:B--2---:R-:W2:Y:S01]  /*32f0*/  LDSM.16.M88.4 R12, [R109+0x5c00] ;  /* 0x005c00006d0c783b */ /* 0x004ea20000000200 */
[----:B------:R-:W-:-:S02]  /*3300*/  FSEL R45, R45, -INF , !P5 ;  /* 0xff8000002d2d7808 */ /* 0x000fc40006800000 */
[CC--:B---3--:R-:W-:Y:S01]  /*3310*/  FFMA.FTZ R20, R0.reuse, R33.reuse, R20 ;  /* 0x0000002100147223 */ /* 0x0c8fe20000010014 */
[C---:B----4-:R-:W-:Y:S01]  /*3320*/  HMMA.16816.F32.BF16 R56, R8.reuse, R28, R56 ;  /* 0x0000001c0838723c */ /* 0x050fe20000041838 */
[----:B------:R-:W-:Y:S01]  /*3330*/  IADD3 R34, R3, 0x19, RZ ;  /* 0x0000001903227810 */ /* 0x000fe20007ffe0ff */
[----:B------:R-:W-:Y:S01]  /*3340*/  FFMA.FTZ R33, R0, R33, R22 ;  /* 0x0000002100217223 */ /* 0x000fe20000010016 */
[----:B------:R-:W-:Y:S01]  /*3350*/  ISETP.GE.AND P5, PT, R42, R99, PT ;  /* 0x000000632a00720c */ /* 0x000fe20003fa6270 */
[CC--:B------:R-:W-:Y:S01]  /*3360*/  FFMA.FTZ R23, R0.reuse, R40.reuse, R23 ;  /* 0x0000002800177223 */ /* 0x0c0fe20000010017 */
[----:B------:R-:W3:Y:S01]  /*3370*/  I2F R22, R34 ;  /* 0x0000002200167306 */ /* 0x000ee20000201400 */
[----:B------:R-:W-:Y:S01]  /*3380*/  FSEL R46, R75, -INF , !P3 ;  /* 0xff8000004b2e7808 */ /* 0x000fe20005800000 */
[----:B------:R-:W-:Y:S01]  /*3390*/  FFMA.FTZ R21, R0, R40, R21 ;  /* 0x0000002800157223 */ /* 0x000fe20000010015 */
[----:B------:R-:W-:Y:S01]  /*33a0*/  HMMA.16816.F32.BF16 R52, R8, R30, R52 ;  /* 0x0000001e0834723c */ /* 0x000fe20000041834 */
[----:B------:R-:W-:Y:S01]  /*33b0*/  FSEL R29, R20, -INF , !P4 ;  /* 0xff800000141d7808 */ /* 0x000fe20006000000 */
[----:B------:R-:W-:-:S04]  /*33c0*/  DEPBAR.LE SB0, 0x0 ;  /* 0x000080000000791a */ /* 0x000fc80000000000 */
[----:B------:R-:W-:Y:S02]  /*33d0*/  ISETP.GE.AND P4, PT, R34, R99, PT ;  /* 0x000000632200720c */ /* 0x000fe40003f86270 */
[C---:B------:R-:W-:Y:S01]  /*33e0*/  HMMA.16816.F32.BF16 R60, R24.reuse, R38, R60 ;  /* 0x00000026183c723c */ /* 0x040fe2000004183c */
[----:B------:R-:W-:Y:S01]  /*33f0*/  IADD3 R10, R3, 0x29, RZ ;  /* 0x00000029030a7810 */ /* 0x000fe20007ffe0ff */
[C---:B-1----:R-:W-:Y:S01]  /*3400*/  FFMA.FTZ R16, R0.reuse, R35, R16 ;  /* 0x0000002300107223 */ /* 0x042fe20000010010 */
[----:B------:R-:W-:Y:S01]  /*3410*/  FSEL R20, R33, -INF , !P1 ;  /* 0xff80000021147808 */ /* 0x000fe20004800000 */
[----:B---3--:R-:W-:Y:S01]  /*3420*/  FFMA.FTZ R17, R0, R22, R17 ;  /* 0x0000001600117223 */ /* 0x008fe20000010011 */
[----:B------:R-:W-:Y:S01]  /*3430*/  ISETP.GE.AND P1, PT, R34, R98, PT ;  /* 0x000000622200720c */ /* 0x000fe20003f26270 */
[----:B------:R-:W1:Y:S02]  /*3440*/  I2F R33, R47 ;  /* 0x0000002f00217306 */ /* 0x000e640000201400 */
[----:B------:R-:W-:Y:S01]  /*3450*/  HMMA.16816.F32.BF16 R64, R24, R36, R64 ;  /* 0x000000241840723c */ /* 0x000fe20000041840 */
[----:B------:R-:W-:Y:S01]  /*3460*/  IADD3 R34, R3, 0x21, RZ ;  /* 0x0000002103227810 */ /* 0x000fe20007ffe0ff */
[----:B------:R-:W-:Y:S01]  /*3470*/  FFMA.FTZ R19, R0, R22, R19 ;  /* 0x0000001600137223 */ /* 0x000fe20000010013 */
[----:B------:R-:W-:-:S02]  /*3480*/  FSEL R9, R17, -INF , !P4 ;  /* 0xff80000011097808 */ /* 0x000fc40006000000 */
[C---:B------:R-:W-:Y:S02]  /*3490*/  IADD3 R17, R3.reuse, 0x30, RZ ;  /* 0x0000003003117810 */ /* 0x040fe40007ffe0ff */
[----:B------:R-:W-:Y:S01]  /*34a0*/  FFMA.FTZ R36, R0, R35, R18 ;  /* 0x0000002300247223 */ /* 0x000fe20000010012 */
[----:B------:R-:W-:Y:S01]  /*34b0*/  IADD3 R35, R3, 0x28, RZ ;  /* 0x0000002803237810 */ /* 0x000fe20007ffe0ff */
[----:B------:R-:W3:Y:S01]  /*34c0*/  I2F R18, R34 ;  /* 0x0000002200127306 */ /* 0x000ee20000201400 */
[----:B------:R-:W-:Y:S02]  /*34d0*/  ISETP.GE.AND P3, PT, R42, R98, PT ;  /* 0x000000622a00720c */ /* 0x000fe40003f66270 */
[----:B------:R-:W-:Y:S01]  /*34e0*/  FSEL R28, R23, -INF , !P2 ;  /* 0xff800000171c7808 */ /* 0x000fe20005000000 */
[----:B--2---:R-:W-:Y:S01]  /*34f0*/  HMMA.16816.F32.BF16 R56, R24, R12, R56 ;  /* 0x0000000c1838723c */ /* 0x004fe20000041838 */
[----:B------:R-:W-:Y:S02]  /*3500*/  FSEL R23, R16, -INF , !P5 ;  /* 0xff80000010177808 */ /* 0x000fe40006800000 */
[----:B------:R-:W-:Y:S01]  /*3510*/  FSEL R16, R36, -INF , !P3 ;  /* 0xff80000024107808 */ /* 0x000fe20005800000 */
[----:B------:R-:W2:Y:S01]  /*3520*/  I2F R12, R10 ;  /* 0x0000000a000c7306 */ /* 0x000ea20000201400 */
[----:B------:R-:W-:-:S02]  /*3530*/  ISETP.GE.AND P5, PT, R34, R99, PT ;  /* 0x000000632200720c */ /* 0x000fc40003fa6270 */
[----:B------:R-:W-:Y:S01]  /*3540*/  ISETP.GE.AND P3, PT, R34, R98, PT ;  /* 0x000000622200720c */ /* 0x000fe20003f66270 */
[----:B------:R-:W-:Y:S01]  /*3550*/  HMMA.16816.F32.BF16 R52, R24, R14, R52 ;  /* 0x0000000e1834723c */ /* 0x000fe20000041834 */
[----:B------:R-:W-:Y:S02]  /*3560*/  FSEL R21, R21, -INF , !P0 ;  /* 0xff80000015157808 */ /* 0x000fe40004000000 */
[CC--:B-1----:R-:W-:Y:S01]  /*3570*/  FFMA.FTZ R64, R0.reuse, R33.reuse, R64 ;  /* 0x0000002100407223 */ /* 0x0c2fe20000010040 */
[----:B------:R-:W1:Y:S01]  /*3580*/  I2F R13, R17 ;  /* 0x00000011000d7306 */ /* 0x000e620000201400 */
[C---:B------:R-:W-:Y:S01]  /*3590*/  FFMA.FTZ R66, R0.reuse, R33, R66 ;  /* 0x0000002100427223 */ /* 0x040fe20000010042 */
[C---:B------:R-:W-:Y:S01]  /*35a0*/  ISETP.GE.AND P0, PT, R47.reuse, R99, PT ;  /* 0x000000632f00720c */ /* 0x040fe20003f06270 */
[C---:B---3--:R-:W-:Y:S01]  /*35b0*/  FFMA.FTZ R65, R0.reuse, R18, R65 ;  /* 0x0000001200417223 */ /* 0x048fe20000010041 */
[----:B------:R-:W-:Y:S01]  /*35c0*/  ISETP.GE.AND P2, PT, R47, R98, PT ;  /* 0x000000622f00720c */ /* 0x000fe20003f46270 */
[----:B------:R-:W-:Y:S01]  /*35d0*/  FFMA.FTZ R67, R0, R18, R67 ;  /* 0x0000001200437223 */ /* 0x000fe20000010043 */
[----:B------:R-:W-:-:S02]  /*35e0*/  FSEL R8, R19, -INF , !P1 ;  /* 0xff80000013087808 */ /* 0x000fc40004800000 */
[----:B------:R-:W3:Y:S01]  /*35f0*/  I2F R11, R35 ;  /* 0x00000023000b7306 */ /* 0x000ee20000201400 */
[CC--:B--2---:R-:W-:Y:S01]  /*3600*/  FFMA.FTZ R61, R0.reuse, R12.reuse, R61 ;  /* 0x0000000c003d7223 */ /* 0x0c4fe2000001003d */
[----:B------:R-:W-:Y:S01]  /*3610*/  ISETP.GE.AND P4, PT, R35, R99, PT ;  /* 0x000000632300720c */ /* 0x000fe20003f86270 */
[C---:B------:R-:W-:Y:S01]  /*3620*/  FFMA.FTZ R63, R0.reuse, R12, R63 ;  /* 0x0000000c003f7223 */ /* 0x040fe2000001003f */
[----:B------:R-:W-:Y:S02]  /*3630*/  IADD3 R12, R3, 0x38, RZ ;  /* 0x00000038030c7810 */ /* 0x000fe40007ffe0ff */
[----:B------:R-:W-:Y:S01]  /*3640*/  ISETP.GE.AND P1, PT, R35, R98, PT ;  /* 0x000000622300720c */ /* 0x000fe20003f26270 */
[-C--:B-1----:R-:W-:Y:S01]  /*3650*/  FFMA.FTZ R56, R0, R13.reuse, R56 ;  /* 0x0000000d00387223 */ /* 0x082fe20000010038 */
[----:B------:R-:W-:Y:S01]  /*3660*/  FSEL R94, R64, -INF , !P0 ;  /* 0xff800000405e7808 */ /* 0x000fe20004000000 */
[----:B------:R-:W-:Y:S01]  /*3670*/  FFMA.FTZ R34, R0, R13, R58 ;  /* 0x0000000d00227223 */ /* 0x000fe2000001003a */
[----:B------:R-:W-:Y:S01]  /*3680*/  FSEL R104, R66, -INF , !P2 ;  /* 0xff80000042687808 */ /* 0x000fe20005000000 */
[----:B------:R-:W1:Y:S01]  /*3690*/  I2F R13, R12 ;  /* 0x0000000c000d7306 */ /* 0x000e620000201400 */
[----:B------:R-:W-:-:S02]  /*36a0*/  FSEL R100, R65, -INF , !P5 ;  /* 0xff80000041647808 */ /* 0x000fc40006800000 */
[----:B------:R-:W-:Y:S01]  /*36b0*/  FSEL R106, R67, -INF , !P3 ;  /* 0xff800000436a7808 */ /* 0x000fe20005800000 */
[----:B---3--:R-:W-:Y:S01]  /*36c0*/  FFMA.FTZ R60, R0, R11, R60 ;  /* 0x0000000b003c7223 */ /* 0x008fe2000001003c */
[----:B------:R-:W-:Y:S01]  /*36d0*/  ISETP.GE.AND P0, PT, R10, R99, PT ;  /* 0x000000630a00720c */ /* 0x000fe20003f06270 */
[----:B------:R-:W-:Y:S01]  /*36e0*/  FFMA.FTZ R62, R0, R11, R62 ;  /* 0x0000000b003e7223 */ /* 0x000fe2000001003e */
[----:B------:R-:W-:Y:S01]  /*36f0*/  IADD3 R11, R3, 0x31, RZ ;  /* 0x00000031030b7810 */ /* 0x000fe20007ffe0ff */
[----:B------:R-:W2:Y:S01]  /*3700*/  I2F R15, R3 ;  /* 0x00000003000f7306 */ /* 0x000ea20000201400 */
[-C--:B------:R-:W-:Y:S02]  /*3710*/  ISETP.GE.AND P2, PT, R10, R98.reuse, PT ;  /* 0x000000620a00720c */ /* 0x080fe40003f46270 */
[C---:B------:R-:W-:Y:S02]  /*3720*/  ISETP.GE.AND P5, PT, R17.reuse, R99, PT ;  /* 0x000000631100720c */ /* 0x040fe40003fa6270 */
[----:B------:R-:W-:-:S02]  /*3730*/  ISETP.GE.AND P3, PT, R17, R98, PT ;  /* 0x000000621100720c */ /* 0x000fc40003f66270 */
[----:B------:R-:W-:Y:S01]  /*3740*/  FSEL R101, R60, -INF , !P4 ;  /* 0xff8000003c657808 */ /* 0x000fe20006000000 */
[----:B------:R-:W3:Y:S01]  /*3750*/  I2F R10, R11 ;  /* 0x0000000b000a7306 */ /* 0x000ee20000201400 */
[----:B------:R-:W-:Y:S01]  /*3760*/  FSEL R102, R62, -INF , !P1 ;  /* 0xff8000003e667808 */ /* 0x000fe20004800000 */
[C---:B-1----:R-:W-:Y:S01]  /*3770*/  FFMA.FTZ R52, R0.reuse, R13, R52 ;  /* 0x0000000d00347223 */ /* 0x042fe20000010034 */
[C---:B------:R-:W-:Y:S01]  /*3780*/  ISETP.GE.AND P4, PT, R11.reuse, R99, PT ;  /* 0x000000630b00720c */ /* 0x040fe20003f86270 */
[----:B------:R-:W-:Y:S01]  /*3790*/  FFMA.FTZ R54, R0, R13, R54 ;  /* 0x0000000d00367223 */ /* 0x000fe20000010036 */
[----:B------:R-:W-:Y:S02]  /*37a0*/  ISETP.GE.AND P1, PT, R11, R98, PT ;  /* 0x000000620b00720c */ /* 0x000fe40003f26270 */
[----:B------:R-:W-:Y:S01]  /*37b0*/  FSEL R105, R56, -INF , !P5 ;  /* 0xff80000038697808 */ /* 0x000fe20006800000 */
[----:B--2---:R-:W-:Y:S01]  /*37c0*/  FFMA.FTZ R68, R0, R15, R68 ;  /* 0x0000000f00447223 */ /* 0x004fe20000010044 */
[----:B------:R-:W-:Y:S01]  /*37d0*/  FSEL R34, R34, -INF , !P3 ;  /* 0xff80000022227808 */ /* 0x000fe20005800000 */
[----:B------:R-:W-:Y:S01]  /*37e0*/  BAR.SYNC.DEFER_BLOCKING 0x0 ;  /* 0x0000000000007b1d */ /* 0x000fe20000010000 */
[----:B------:R-:W-:-:S02]  /*37f0*/  ISETP.GE.AND P5, PT, R3, R99, PT ;  /* 0x000000630300720c */ /* 0x000fc40003fa6270 */
[----:B------:R-:W-:Y:S02]  /*3800*/  ISETP.GE.AND P3, PT, R3, R98, PT ;  /* 0x000000620300720c */ /* 0x000fe40003f66270 */
[----:B------:R-:W-:Y:S01]  /*3810*/  FSEL R130, R61, -INF , !P0 ;  /* 0xff8000003d827808 */ /* 0x000fe20004000000 */
[CC--:B---3--:R-:W-:Y:S01]  /*3820*/  FFMA.FTZ R57, R0.reuse, R10.reuse, R57 ;  /* 0x0000000a00397223 */ /* 0x0c8fe20000010039 */
[----:B------:R-:W-:Y:S01]  /*3830*/  IADD3 R11, R3, 0x39, RZ ;  /* 0x00000039030b7810 */ /* 0x000fe20007ffe0ff */
[----:B------:R-:W-:Y:S01]  /*3840*/  FFMA.FTZ R33, R0, R10, R59 ;  /* 0x0000000a00217223 */ /* 0x000fe2000001003b */
[----:B------:R-:W-:Y:S01]  /*3850*/  ISETP.GE.AND P0, PT, R12, R99, PT ;  /* 0x000000630c00720c */ /* 0x000fe20003f06270 */
[----:B------:R-:W-:Y:S01]  /*3860*/  FFMA.FTZ R10, R0, R15, R70 ;  /* 0x0000000f000a7223 */ /* 0x000fe20000010046 */
[----:B------:R-:W1:Y:S01]  /*3870*/  I2F R3, R11 ;  /* 0x0000000b00037306 */ /* 0x000e620000201400 */
[----:B------:R-:W-:Y:S02]  /*3880*/  FSEL R128, R63, -INF , !P2 ;  /* 0xff8000003f807808 */ /* 0x000fe40005000000 */
[----:B------:R-:W-:-:S02]  /*3890*/  FSEL R127, R52, -INF , !P0 ;  /* 0xff800000347f7808 */ /* 0x000fc40004000000 */
[----:B------:R-:W-:Y:S02]  /*38a0*/  ISETP.GT.AND P0, PT, R120, R115, PT ;  /* 0x000000737800720c */ /* 0x000fe40003f04270 */
[----:B------:R-:W-:Y:S02]  /*38b0*/  FSEL R107, R57, -INF , !P4 ;  /* 0xff800000396b7808 */ /* 0x000fe40006000000 */
[----:B------:R-:W-:Y:S02]  /*38c0*/  FSEL R33, R33, -INF , !P1 ;  /* 0xff80000021217808 */ /* 0x000fe40004800000 */
[-C--:B------:R-:W-:Y:S02]  /*38d0*/  ISETP.GE.AND P2, PT, R12, R98.reuse, PT ;  /* 0x000000620c00720c */ /* 0x080fe40003f46270 */
[C---:B------:R-:W-:Y:S02]  /*38e0*/  ISETP.GE.AND P4, PT, R11.reuse, R99, PT ;  /* 0x000000630b00720c */ /* 0x040fe40003f86270 */
[----:B------:R-:W-:Y:S01]  /*38f0*/  ISETP.GE.AND P1, PT, R11, R98, PT ;  /* 0x000000620b00720c */ /* 0x000fe20003f26270 */
[-C--:B-1----:R-:W-:Y:S01]  /*3900*/  FFMA.FTZ R53, R0, R3.reuse, R53 ;  /* 0x0000000300357223 */ /* 0x082fe20000010035 */
[----:B------:R-:W-:Y:S01]  /*3910*/  FSEL R90, R54, -INF , !P2 ;  /* 0xff800000365a7808 */ /* 0x000fe20005000000 */
[----:B------:R-:W-:Y:S01]  /*3920*/  FFMA.FTZ R35, R0, R3, R55 ;  /* 0x0000000300237223 */ /* 0x000fe20000010037 */
[----:B------:R-:W-:-:S02]  /*3930*/  FSEL R11, R68, -INF , !P5 ;  /* 0xff800000440b7808 */ /* 0x000fc40006800000 */
[----:B------:R-:W-:Y:S02]  /*3940*/  FSEL R10, R10, -INF , !P3 ;  /* 0xff8000000a0a7808 */ /* 0x000fe40005800000 */
[----:B------:R-:W-:Y:S02]  /*3950*/  FSEL R129, R53, -INF , !P4 ;  /* 0xff80000035817808 */ /* 0x000fe40006000000 */
[----:B------:R-:W-:Y:S01]  /*3960*/  FSEL R35, R35, -INF , !P1 ;  /* 0xff80000023237808 */ /* 0x000fe20004800000 */
        /* <DEDUP_REMOVED lines=59> */
.L_x_5721:
[----:B------:R-:W-:-:S04]  /*3d20*/  LEA R2, -R2, RZ, 0x6 ;  /* 0x000000ff02027211 */ /* 0x000fc800078e31ff */
[----:B------:R-:W-:Y:S02]  /*3d30*/  SHF.R.S32.HI R6, RZ, 0x1f, R2 ;  /* 0x0000001fff067819 */ /* 0x000fe40000011402 */
.L_x_5722:
        /* <DEDUP_REMOVED lines=59> */
.L_x_5724:
[----:B------:R-:W-:Y:S05]  /*40f0*/  BSYNC B0 ;  /* 0x0000000000007941 */ /* 0x000fea0003800000 */
.L_x_5723:
[----:B------:R-:W0:Y:S01]  /*4100*/  LDGDEPBAR ;  /* 0x00000000000079af */ /* 0x000e220000000000 */
[----:B------:R-:W-:Y:S02]  /*4110*/  MOV R96, R12 ;  /* 0x0000000c00607202 */ /* 0x000fe40000000f00 */
[----:B------:R-:W-:Y:S02]  /*4120*/  MOV R97, R7 ;  /* 0x0000000700617202 */ /* 0x000fe40000000f00 */
.L_x_5720:
        /* <DEDUP_REMOVED lines=44> */
[----:B--2---:R-:W-:Y:S02]  /*43f0*/  FMNMX.FTZ R6, R13, R6, !PT ;  /* 0x000000060d067209 */ /* 0x004fe40007810000 */
[----:B------:R-:W-:Y:S02]  /*4400*/  LDSM.16.MT88.4 R12, [R110+0x7400] ;  /* 0x007400006e0c783b */ /* 0x000fe40000004200 */
[----:B------:R-:W-:Y:S02]  /*4410*/  FSEL R134, R134, RZ, P1 ;  /* 0x000000ff86867208 */ /* 0x000fe40000800000 */
[----:B------:R-:W1:Y:S03]  /*4420*/  SHFL.BFLY PT, R7, R6, 0x1, 0x1f ;  /* 0x0c201f0006077f89 */ /* 0x000e6600000e0000 */
[----:B------:R-:W-:-:S02]  /*4430*/  FFMA.FTZ R133, R11, c[0x0][0x23c], -R134 ;  /* 0x00008f000b857a23 */ /* 0x000fc40000010886 */
[--C-:B------:R-:W-:Y:S02]  /*4440*/  FFMA.FTZ R132, R41, c[0x0][0x23c], -R134.reuse ;  /* 0x00008f0029847a23 */ /* 0x100fe40000010886 */
        /* <DEDUP_REMOVED lines=10> */
[--C-:B------:R-:W-:Y:S02]  /*44f0*/  FFMA.FTZ R94, R101, c[0x0][0x23c], -R134.reuse ;  /* 0x00008f00655e7a23 */ /* 0x100fe40000010886 */
[--C-:B------:R-:W-:Y:S01]  /*4500*/  FFMA.FTZ R100, R100, c[0x0][0x23c], -R134.reuse ;  /* 0x00008f0064647a23 */ /* 0x100fe20000010886 */
[----:B-1----:R-:W-:Y:S01]  /*4510*/  FMNMX.FTZ R2, R6, R7, !PT ;  /* 0x0000000706027209 */ /* 0x002fe20007810000 */
[--C-:B------:R-:W-:Y:S01]  /*4520*/  FFMA.FTZ R105, R105, c[0x0][0x23c], -R134.reuse ;  /* 0x00008f0069697a23 */ /* 0x100fe20000010886 */
[----:B------:R-:W-:Y:S01]  /*4530*/  MUFU.EX2 R93, R93 ;  /* 0x0000005d005d7308 */ /* 0x000fe20000000800 */
[----:B------:R-:W-:Y:S01]  /*4540*/  FFMA.FTZ R107, R107, c[0x0][0x23c], -R134 ;  /* 0x00008f006b6b7a23 */ /* 0x000fe20000010886 */
[C---:B------:R-:W-:Y:S01]  /*4550*/  FSETP.NEU.FTZ.AND P1, PT, R2.reuse, -INF , PT ;  /* 0xff8000000200780b */ /* 0x040fe20003f3d000 */
[----:B------:R-:W-:-:S02]  /*4560*/  FMUL.FTZ R91, R2, c[0x0][0x23c] ;  /* 0x00008f00025b7a20 */ /* 0x000fc40000410000 */
[--C-:B------:R-:W-:Y:S02]  /*4570*/  FFMA.FTZ R127, R127, c[0x0][0x23c], -R134.reuse ;  /* 0x00008f007f7f7a23 */ /* 0x100fe40000010886 */
[----:B------:R-:W-:Y:S01]  /*4580*/  FFMA.FTZ R129, R129, c[0x0][0x23c], -R134 ;  /* 0x00008f0081817a23 */ /* 0x000fe20000010886 */
[----:B------:R-:W-:Y:S01]  /*4590*/  FSEL R91, R91, RZ, P1 ;  /* 0x000000ff5b5b7208 */ /* 0x000fe20000800000 */
[----:B------:R-:W1:Y:S01]  /*45a0*/  MUFU.EX2 R92, R92 ;  /* 0x0000005c005c7308 */ /* 0x000e620000000800 */
[----:B---3--:R-:W-:Y:S01]  /*45b0*/  F2FP.BF16.PACK_AB R80, R132, R133 ;  /* 0x000000858450723e */ /* 0x008fe200000010ff */
[----:B------:R-:W-:Y:S02]  /*45c0*/  FADD.FTZ R132, R133, R132 ;  /* 0x0000008485847221 */ /* 0x000fe40000010000 */
[--C-:B------:R-:W-:Y:S02]  /*45d0*/  FFMA.FTZ R138, R32, c[0x0][0x23c], -R91.reuse ;  /* 0x00008f00208a7a23 */ /* 0x100fe4000001085b */
[----:B------:R-:W-:-:S02]  /*45e0*/  FFMA.FTZ R131, R10, c[0x0][0x23c], -R91 ;  /* 0x00008f000a837a23 */ /* 0x000fc4000001085b */
[--C-:B------:R-:W-:Y:S01]  /*45f0*/  FFMA.FTZ R95, R44, c[0x0][0x23c], -R91.reuse ;  /* 0x00008f002c5f7a23 */ /* 0x100fe2000001085b */
[----:B------:R-:W-:Y:S01]  /*4600*/  MUFU.EX2 R30, R30 ;  /* 0x0000001e001e7308 */ /* 0x000fe20000000800 */
[--C-:B------:R-:W-:Y:S02]  /*4610*/  FFMA.FTZ R32, R46, c[0x0][0x23c], -R91.reuse ;  /* 0x00008f002e207a23 */ /* 0x100fe4000001085b */
[--C-:B------:R-:W-:Y:S02]  /*4620*/  FFMA.FTZ R31, R20, c[0x0][0x23c], -R91.reuse ;  /* 0x00008f00141f7a23 */ /* 0x100fe4000001085b */
[--C-:B------:R-:W-:Y:S02]  /*4630*/  FFMA.FTZ R20, R8, c[0x0][0x23c], -R91.reuse ;  /* 0x00008f0008147a23 */ /* 0x100fe4000001085b */
[----:B------:R-:W3:Y:S01]  /*4640*/  LDSM.16.MT88.4 R8, [R108+0x7400] ;  /* 0x007400006c08783b */ /* 0x000ee20000004200 */
[----:B------:R-:W-:Y:S01]  /*4650*/  MUFU.EX2 R131, R131 ;  /* 0x0000008300837308 */ /* 0x000fe20000000800 */
[----:B-1----:R-:W-:Y:S01]  /*4660*/  F2FP.BF16.PACK_AB R82, R92, R93 ;  /* 0x0000005d5c52723e */ /* 0x002fe200000010ff */
[----:B------:R-:W-:-:S02]  /*4670*/  FFMA.FTZ R28, R28, c[0x0][0x23c], -R91 ;  /* 0x00008f001c1c7a23 */ /* 0x000fc4000001085b */
[--C-:B------:R-:W-:Y:S02]  /*4680*/  FFMA.FTZ R23, R16, c[0x0][0x23c], -R91.reuse ;  /* 0x00008f0010177a23 */ /* 0x100fe4000001085b */
[----:B------:R-:W1:Y:S01]  /*4690*/  LDSM.16.MT88.4 R16, [R108+0x6400] ;  /* 0x006400006c10783b */ /* 0x000e620000004200 */
[--C-:B------:R-:W-:Y:S01]  /*46a0*/  FFMA.FTZ R101, R104, c[0x0][0x23c], -R91.reuse ;  /* 0x00008f0068657a23 */ /* 0x100fe2000001085b */
[----:B------:R-:W4:Y:S01]  /*46b0*/  MUFU.EX2 R138, R138 ;  /* 0x0000008a008a7308 */ /* 0x000f220000000800 */
[--C-:B------:R-:W-:Y:S02]  /*46c0*/  FFMA.FTZ R34, R34, c[0x0][0x23c], -R91.reuse ;  /* 0x00008f0022227a23 */ /* 0x100fe4000001085b */
[--C-:B------:R-:W-:Y:S02]  /*46d0*/  FFMA.FTZ R33, R33, c[0x0][0x23c], -R91.reuse ;  /* 0x00008f0021217a23 */ /* 0x100fe4000001085b */
[----:B------:R-:W-:-:S03]  /*46e0*/  FFMA.FTZ R90, R90, c[0x0][0x23c], -R91 ;  /* 0x00008f005a5a7a23 */ /* 0x000fc6000001085b */
[----:B------:R-:W-:Y:S08]  /*46f0*/  MUFU.EX2 R95, R95 ;  /* 0x0000005f005f7308 */ /* 0x000ff00000000800 */
[----:B------:R-:W5:Y:S01]  /*4700*/  MUFU.EX2 R32, R32 ;  /* 0x0000002000207308 */ /* 0x000f620000000800 */
[----:B----4-:R-:W-:Y:S01]  /*4710*/  F2FP.BF16.PACK_AB R81, R138, R131 ;  /* 0x000000838a51723e */ /* 0x010fe200000010ff */
[----:B------:R-:W-:-:S06]  /*4720*/  FADD.FTZ R138, R131, R138 ;  /* 0x0000008a838a7221 */ /* 0x000fcc0000010000 */
[----:B------:R-:W4:Y:S01]  /*4730*/  MUFU.EX2 R29, R29 ;  /* 0x0000001d001d7308 */ /* 0x000f220000000800 */
[----:B-----5:R-:W-:-:S07]  /*4740*/  F2FP.BF16.PACK_AB R83, R32, R95 ;  /* 0x0000005f2053723e */ /* 0x020fce00000010ff */
[----:B------:R-:W-:Y:S01]  /*4750*/  MUFU.EX2 R22, R22 ;  /* 0x0000001600167308 */ /* 0x000fe20000000800 */
[----:B------:R-:W-:-:S04]  /*4760*/  FADD.FTZ R95, R95, R138 ;  /* 0x0000008a5f5f7221 */ /* 0x000fc80000010000 */
[----:B------:R-:W-:Y:S01]  /*4770*/  FADD.FTZ R32, R32, R95 ;  /* 0x0000005f20207221 */ /* 0x000fe20000010000 */
[C---:B------:R-:W-:Y:S01]  /*4780*/  HMMA.16816.F32.BF16 R60, R80.reuse, R64, RZ ;  /* 0x00000040503c723c */ /* 0x040fe200000418ff */
[----:B----4-:R-:W-:Y:S01]  /*4790*/  F2FP.BF16.PACK_AB R4, R29, R30 ;  /* 0x0000001e1d04723e */ /* 0x010fe200000010ff */
[----:B------:R-:W4:Y:S06]  /*47a0*/  MUFU.EX2 R21, R21 ;  /* 0x0000001500157308 */ /* 0x000f2c0000000800 */
[C---:B------:R-:W-:Y:S02]  /*47b0*/  HMMA.16816.F32.BF16 R64, R80.reuse, R66, RZ ;  /* 0x000000425040723c */ /* 0x040fe400000418ff */
[----:B------:R-:W-:Y:S06]  /*47c0*/  MUFU.EX2 R31, R31 ;  /* 0x0000001f001f7308 */ /* 0x000fec0000000800 */
[----:B------:R-:W-:Y:S02]  /*47d0*/  HMMA.16816.F32.BF16 R68, R80, R72, RZ ;  /* 0x000000485044723c */ /* 0x000fe400000418ff */
[----:B------:R-:W5:Y:S01]  /*47e0*/  MUFU.EX2 R28, R28 ;  /* 0x0000001c001c7308 */ /* 0x000f620000000800 */
[----:B----4-:R-:W-:-:S05]  /*47f0*/  F2FP.BF16.PACK_AB R6, R21, R22 ;  /* 0x000000161506723e */ /* 0x010fca00000010ff */
[C---:B------:R-:W-:Y:S02]  /*4800*/  HMMA.16816.F32.BF16 R72, R80.reuse, R74, RZ ;  /* 0x0000004a5048723c */ /* 0x040fe400000418ff */
        /* <DEDUP_REMOVED lines=30> */
[----:B------:R-:W-:Y:S01]  /*49f0*/  FFMA.FTZ R27, R130, c[0x0][0x23c], -R134 ;  /* 0x00008f00821b7a23 */ /* 0x000fe20000010886 */
[----:B-1----:R-:W-:Y:S01]  /*4a00*/  HMMA.16816.F32.BF16 R44, R4, R16, R44 ;  /* 0x00000010042c723c */ /* 0x002fe2000004182c */
[--C-:B------:R-:W-:Y:S01]  /*4a10*/  FFMA.FTZ R26, R106, c[0x0][0x23c], -R91.reuse ;  /* 0x00008f006a1a7a23 */ /* 0x100fe2000001085b */
[----:B------:R-:W-:Y:S01]  /*4a20*/  LEA R130, P1, R96, c[0x0][0x168], 0x1 ;  /* 0x00005a0060827a11 */ /* 0x000fe200078208ff */
[----:B------:R-:W-:Y:S01]  /*4a30*/  MUFU.EX2 R25, R25 ;  /* 0x0000001900197308 */ /* 0x000fe20000000800 */
[----:B------:R-:W-:-:S02]  /*4a40*/  FFMA.FTZ R134, R35, c[0x0][0x23c], -R91 ;  /* 0x00008f0023867a23 */ /* 0x000fc4000001085b */
[----:B------:R-:W-:Y:S02]  /*4a50*/  LEA.HI.X R131, R96, c[0x0][0x16c], R97, 0x1, P1 ;  /* 0x00005b0060837a11 */ /* 0x000fe400008f0c61 */
[C---:B---3--:R-:W-:Y:S03]  /*4a60*/  HMMA.16816.F32.BF16 R68, R4.reuse, R8, R68 ;  /* 0x000000080444723c */ /* 0x048fe60000041844 */
[----:B------:R-:W-:Y:S05]  /*4a70*/  MUFU.EX2 R27, R27 ;  /* 0x0000001b001b7308 */ /* 0x000fea0000000800 */
[C---:B------:R-:W-:Y:S01]  /*4a80*/  HMMA.16816.F32.BF16 R72, R4.reuse, R10, R72 ;  /* 0x0000000a0448723c */ /* 0x040fe20000041848 */
[----:B------:R-:W1:Y:S02]  /*4a90*/  LDSM.16.MT88.4 R8, [R108+0x8000] ;  /* 0x008000006c08783b */ /* 0x000e640000004200 */
[----:B------:R-:W3:Y:S05]  /*4aa0*/  MUFU.EX2 R26, R26 ;  /* 0x0000001a001a7308 */ /* 0x000eea0000000800 */
[C---:B------:R-:W-:Y:S01]  /*4ab0*/  HMMA.16816.F32.BF16 R48, R4.reuse, R18, R48 ;  /* 0x000000120430723c */ /* 0x040fe20000041830 */
[----:B------:R-:W-:Y:S02]  /*4ac0*/  LDSM.16.MT88.4 R16, [R110+0x6c00] ;  /* 0x006c00006e10783b */ /* 0x000fe40000004200 */
[----:B------:R-:W4:Y:S05]  /*4ad0*/  MUFU.EX2 R24, R24 ;  /* 0x0000001800187308 */ /* 0x000f2a0000000800 */
[C---:B------:R-:W-:Y:S03]  /*4ae0*/  HMMA.16816.F32.BF16 R52, R4.reuse, R12, R52 ;  /* 0x0000000c0434723c */ /* 0x040fe60000041834 */
[----:B------:R-:W-:Y:S05]  /*4af0*/  MUFU.EX2 R33, R33 ;  /* 0x0000002100217308 */ /* 0x000fea0000000800 */
[----:B------:R-:W-:Y:S01]  /*4b00*/  HMMA.16816.F32.BF16 R56, R4, R14, R56 ;  /* 0x0000000e0438723c */ /* 0x000fe20000041838 */
[----:B------:R-:W-:Y:S02]  /*4b10*/  LDSM.16.MT88.4 R12, [R108+0x6c00] ;  /* 0x006c00006c0c783b */ /* 0x000fe40000004200 */
[----:B------:R-:W-:Y:S08]  /*4b20*/  MUFU.EX2 R35, R90 ;  /* 0x0000005a00237308 */ /* 0x000ff00000000800 */
[----:B------:R-:W5:Y:S01]  /*4b30*/  MUFU.EX2 R134, R134 ;  /* 0x0000008600867308 */ /* 0x000f620000000800 */
        /* <DEDUP_REMOVED lines=34> */
[----:B------:R-:W-:-:S02]  /*4d60*/  F2FP.BF16.PACK_AB R4, R102, R105 ;  /* 0x000000696604723e */ /* 0x000fc400000010ff */
[----:B------:R-:W-:Y:S01]  /*4d70*/  F2FP.BF16.PACK_AB R6, R129, R104 ;  /* 0x000000688106723e */ /* 0x000fe200000010ff */
[----:B------:R-:W-:Y:S01]  /*4d80*/  FADD.FTZ R5, R92, R5 ;  /* 0x000000055c057221 */ /* 0x000fe20000010000 */
[----:B-----5:R-:W-:-:S03]  /*4d90*/  F2FP.BF16.PACK_AB R7, R134, R35 ;  /* 0x000000238607723e */ /* 0x020fc600000010ff */
[----:B------:R-:W-:Y:S01]  /*4da0*/  FADD.FTZ R30, R30, R5 ;  /* 0x000000051e1e7221 */ /* 0x000fe20000010000 */
[----:B------:R-:W-:Y:S01]  /*4db0*/  F2FP.BF16.PACK_AB R5, R33, R34 ;  /* 0x000000222105723e */ /* 0x000fe200000010ff */
[----:B------:R-:W-:Y:S02]  /*4dc0*/  FADD.FTZ R34, R34, R25 ;  /* 0x0000001922227221 */ /* 0x000fe40000010000 */
[----:B------:R-:W-:Y:S02]  /*4dd0*/  FADD.FTZ R29, R29, R30 ;  /* 0x0000001e1d1d7221 */ /* 0x000fe40000010000 */
[----:B------:R-:W-:Y:S02]  /*4de0*/  FADD.FTZ R34, R33, R34 ;  /* 0x0000002221227221 */ /* 0x000fe40000010000 */
[----:B------:R-:W-:Y:S02]  /*4df0*/  HMMA.16816.F32.BF16 R44, R4, R12, R44 ;  /* 0x0000000c042c723c */ /* 0x000fe4000004182c */
[----:B------:R-:W-:-:S04]  /*4e00*/  FADD.FTZ R35, R35, R34 ;  /* 0x0000002223237221 */ /* 0x000fc80000010000 */
[----:B------:R-:W-:Y:S02]  /*4e10*/  FADD.FTZ R134, R134, R35 ;  /* 0x0000002386867221 */ /* 0x000fe40000010000 */
        /* <DEDUP_REMOVED lines=90> */
.L_x_5726:
[----:B------:R-:W-:-:S04]  /*53c0*/  LEA R6, -R4, RZ, 0x6 ;  /* 0x000000ff04067211 */ /* 0x000fc800078e31ff */
[----:B------:R-:W-:Y:S02]  /*53d0*/  SHF.R.S32.HI R5, RZ, 0x1f, R6 ;  /* 0x0000001fff057819 */ /* 0x000fe40000011406 */
.L_x_5727:
[----:B------:R-:W-:Y:S02]  /*53e0*/  ISETP.GE.AND P2, PT, R87, c[0x0][0x220], PT ;  /* 0x0000880057007a0c */ /* 0x000fe40003f46270 */
[C---:B------:R-:W-:Y:S02]  /*53f0*/  LEA R7, P0, R88.reuse, c[0x0][0x170], 0x1 ;  /* 0x00005c0058077a11 */ /* 0x040fe400078008ff */
[----:B------:R-:W-:Y:S02]  /*5400*/  ISETP.GE.AND P1, PT, R85, c[0x0][0x220], PT ;  /* 0x0000880055007a0c */ /* 0x000fe40003f26270 */
[----:B------:R-:W-:Y:S02]  /*5410*/  LEA.HI.X R137, R88, c[0x0][0x174], R84, 0x1, P0 ;  /* 0x00005d0058897a11 */ /* 0x000fe400000f0c54 */
[----:B------:R-:W-:Y:S02]  /*5420*/  LEA R136, P4, R6, R7, 0x1 ;  /* 0x0000000706887211 */ /* 0x000fe400078808ff */
[----:B------:R-:W-:-:S02]  /*5430*/  ISETP.GE.AND P3, PT, R122, c[0x0][0x220], PT ;  /* 0x000088007a007a0c */ /* 0x000fc40003f66270 */
[C---:B------:R-:W-:Y:S02]  /*5440*/  LEA.HI.X R137, R6.reuse, R137, R5, 0x1, P4 ;  /* 0x0000008906897211 */ /* 0x040fe400020f0c05 */
[----:B------:R-:W-:Y:S02]  /*5450*/  @!P2 IADD3 R8, P0, R6, R88, RZ ;  /* 0x000000580608a210 */ /* 0x000fe40007f1e0ff */
        /* <DEDUP_REMOVED lines=9> */
[----:B------:R-:W-:Y:S01]  /*54f0*/  @!P1 LEA R14, P4, R6, c[0x0][0x170], 0x1 ;  /* 0x00005c00060e9a11 */ /* 0x000fe200078808ff */
[----:B------:R-:W-:Y:S01]  /*5500*/  @P3 STS [R121+0x6000], RZ ;  /* 0x006000ff79003388 */ /* 0x000fe20000000800 */
[----:B------:R-:W-:Y:S01]  /*5510*/  @!P1 IADD3 R9, P0, R9, R88, RZ ;  /* 0x0000005809099210 */ /* 0x000fe20007f1e0ff */
[C-C-:B------:R-:W-:Y:S01]  /*5520*/  @!P2 IMAD.X R13, R7.reuse, 0x1, R84.reuse, P5 ;  /* 0x00000001070da824 */ /* 0x140fe200028e0654 */
[----:B------:R-:W-:Y:S01]  /*5530*/  @!P3 LEA R24, P5, R4, R136, 0x6 ;  /* 0x000000880418b211 */ /* 0x000fe200078a30ff */
[----:B------:R-:W-:Y:S01]  /*5540*/  @P3 STS [R121+0x6004], RZ ;  /* 0x006004ff79003388 */ /* 0x000fe20000000800 */
[----:B------:R-:W-:Y:S01]  /*5550*/  @!P1 LEA.HI.X R15, R6, c[0x0][0x174], R5, 0x1, P4 ;  /* 0x00005d00060f9a11 */ /* 0x000fe200020f0c05 */
[----:B------:R-:W-:Y:S01]  /*5560*/  @!P1 IMAD.X R84, R7, 0x1, R84, P0 ;  /* 0x0000000107549824 */ /* 0x000fe200000e0654 */
[----:B------:R-:W-:Y:S01]  /*5570*/  @!P2 LEA R88, P4, R8, c[0x0][0x170], 0x1 ;  /* 0x00005c000858aa11 */ /* 0x000fe200078808ff */
[----:B------:R-:W-:Y:S01]  /*5580*/  @P3 STS.64 [R121+0x6008], RZ ;  /* 0x006008ff79003388 */ /* 0x000fe20000000a00 */
[----:B------:R-:W-:-:S02]  /*5590*/  @!P3 LEA.HI.X R25, R4, R137, R12, 0x6, P5 ;  /* 0x000000890419b211 */ /* 0x000fc400028f340c */
        /* <DEDUP_REMOVED lines=34> */
[----:B------:R-:W4:Y:S04]  /*57c0*/  LDSM.16.M88.4 R20, [R112+0x3400] ;  /* 0x003400007014783b */ /* 0x000f280000000200 */
[----:B------:R-:W-:Y:S04]  /*57d0*/  LDSM.16.M88.4 R84, [R111] ;  /* 0x000000006f54783b */ /* 0x000fe80000000200 */
[----:B------:R-:W4:Y:S04]  /*57e0*/  LDSM.16.M88.4 R16, [R109+0x3000] ;  /* 0x003000006d10783b */ /* 0x000f280000000200 */
[----:B---3--:R-:W3:Y:S04]  /*57f0*/  LDSM.16.M88.4 R12, [R112+0x3800] ;  /* 0x00380000700c783b */ /* 0x008ee80000000200 */
[----:B--2---:R-:W2:Y:S04]  /*5800*/  LDSM.16.M88.4 R8, [R109+0x3400] ;  /* 0x003400006d08783b */ /* 0x004ea80000000200 */
[----:B-----5:R-:W5:Y:S04]  /*5810*/  LDSM.16.M88.4 R88, [R112+0x3c00] ;  /* 0x003c00007058783b */ /* 0x020f680000000200 */
[----:B------:R-:W2:Y:S04]  /*5820*/  LDSM.16.M88.4 R92, [R109+0x3800] ;  /* 0x003800006d5c783b */ /* 0x000ea80000000200 */
[----:B------:R-:W0:Y:S01]  /*5830*/  LDGDEPBAR ;  /* 0x00000000000079af */ /* 0x000e220000000000 */
[C---:B-1----:R-:W-:Y:S08]  /*5840*/  HMMA.16816.F32.BF16 R32, R4.reuse, R28, RZ ;  /* 0x0000001c0420723c */ /* 0x042ff000000418ff */
[C---:B------:R-:W-:Y:S08]  /*5850*/  HMMA.16816.F32.BF16 R28, R4.reuse, R30, RZ ;  /* 0x0000001e041c723c */ /* 0x040ff000000418ff */
[C---:B----4-:R-:W-:Y:S08]  /*5860*/  HMMA.16816.F32.BF16 R24, R4.reuse, R20, RZ ;  /* 0x000000140418723c */ /* 0x050ff000000418ff */
[----:B------:R-:W-:Y:S08]  /*5870*/  HMMA.16816.F32.BF16 R20, R4, R22, RZ ;  /* 0x000000160414723c */ /* 0x000ff000000418ff */
[C---:B------:R-:W-:Y:S08]  /*5880*/  HMMA.16816.F32.BF16 R32, R84.reuse, R16, R32 ;  /* 0x000000105420723c */ /* 0x040ff00000041820 */
[----:B------:R-:W-:Y:S08]  /*5890*/  HMMA.16816.F32.BF16 R28, R84, R18, R28 ;  /* 0x00000012541c723c */ /* 0x000ff0000004181c */
[----:B---3--:R-:W-:Y:S08]  /*58a0*/  HMMA.16816.F32.BF16 R16, R4, R12, RZ ;  /* 0x0000000c0410723c */ /* 0x008ff000000418ff */
[C---:B--2---:R-:W-:Y:S08]  /*58b0*/  HMMA.16816.F32.BF16 R24, R84.reuse, R8, R24 ;  /* 0x000000085418723c */ /* 0x044ff00000041818 */
[----:B------:R-:W-:Y:S08]  /*58c0*/  HMMA.16816.F32.BF16 R20, R84, R10, R20 ;  /* 0x0000000a5414723c */ /* 0x000ff00000041814 */
[C---:B------:R-:W-:Y:S08]  /*58d0*/  HMMA.16816.F32.BF16 R12, R4.reuse, R14, RZ ;  /* 0x0000000e040c723c */ /* 0x040ff000000418ff */
[C---:B-----5:R-:W-:Y:S08]  /*58e0*/  HMMA.16816.F32.BF16 R8, R4.reuse, R88, RZ ;  /* 0x000000580408723c */ /* 0x060ff000000418ff */
        /* <DEDUP_REMOVED lines=58> */
[----:B------:R-:W-:Y:S01]  /*5c90*/  IADD3 R86, R84, 0x1, RZ ;  /* 0x0000000154567810 */ /* 0x000fe20007ffe0ff */
[----:B--2---:R-:W-:Y:S03]  /*5ca0*/  HMMA.16816.F32.BF16 R16, R92, R88, R16 ;  /* 0x000000585c10723c */ /* 0x004fe60000041810 */
[----:B------:R-:W1:Y:S01]  /*5cb0*/  I2F R85, R86 ;  /* 0x0000005600557306 */ /* 0x000e620000201400 */
[----:B------:R-:W-:Y:S01]  /*5cc0*/  BAR.SYNC.DEFER_BLOCKING 0x0 ;  /* 0x0000000000007b1d */ /* 0x000fe20000010000 */
[----:B------:R-:W-:-:S02]  /*5cd0*/  ISETP.GE.AND P0, PT, R86, R99, PT ;  /* 0x000000635600720c */ /* 0x000fc40003f06270 */
[C---:B------:R-:W-:Y:S01]  /*5ce0*/  IADD3 R89, R84.reuse, 0x8, RZ ;  /* 0x0000000854597810 */ /* 0x040fe20007ffe0ff */
[----:B------:R-:W-:Y:S01]  /*5cf0*/  HMMA.16816.F32.BF16 R12, R92, R90, R12 ;  /* 0x0000005a5c0c723c */ /* 0x000fe2000004180c */
[----:B------:R-:W-:Y:S02]  /*5d00*/  IADD3 R88, R84, 0x9, RZ ;  /* 0x0000000954587810 */ /* 0x000fe40007ffe0ff */
[----:B------:R-:W2:Y:S01]  /*5d10*/  I2F R87, R89 ;  /* 0x0000005900577306 */ /* 0x000ea20000201400 */
[----:B------:R-:W-:Y:S02]  /*5d20*/  ISETP.GE.AND P5, PT, R86, R98, PT ;  /* 0x000000625600720c */ /* 0x000fe40003fa6270 */
[----:B------:R-:W-:Y:S01]  /*5d30*/  ISETP.GE.AND P4, PT, R89, R99, PT ;  /* 0x000000635900720c */ /* 0x000fe20003f86270 */
[CC--:B-1----:R-:W-:Y:S02]  /*5d40*/  FFMA.FTZ R35, R0.reuse, R85.reuse, R35 ;  /* 0x0000005500237223 */ /* 0x0c2fe40000010023 */
[----:B------:R-:W-:-:S02]  /*5d50*/  FFMA.FTZ R33, R0, R85, R33 ;  /* 0x0000005500217223 */ /* 0x000fc40000010021 */
[----:B------:R1:W3:Y:S03]  /*5d60*/  I2F R85, R88 ;  /* 0x0000005800557306 */ /* 0x0002e60000201400 */
[----:B------:R-:W-:Y:S01]  /*5d70*/  FSEL R33, R33, -INF , !P0 ;  /* 0xff80000021217808 */ /* 0x000fe20004000000 */
[CC--:B--2---:R-:W-:Y:S01]  /*5d80*/  FFMA.FTZ R86, R0.reuse, R87.reuse, R28 ;  /* 0x0000005700567223 */ /* 0x0c4fe2000001001c */
[----:B------:R-:W-:Y:S01]  /*5d90*/  FSEL R28, R35, -INF , !P5 ;  /* 0xff800000231c7808 */ /* 0x000fe20006800000 */
[----:B------:R-:W-:Y:S01]  /*5da0*/  FFMA.FTZ R30, R0, R87, R30 ;  /* 0x00000057001e7223 */ /* 0x000fe2000001001e */
[----:B------:R-:W-:Y:S02]  /*5db0*/  ISETP.GE.AND P5, PT, R88, R99, PT ;  /* 0x000000635800720c */ /* 0x000fe40003fa6270 */
[----:B------:R-:W-:Y:S02]  /*5dc0*/  FSEL R35, R86, -INF , !P4 ;  /* 0xff80000056237808 */ /* 0x000fe40006000000 */
[----:B------:R-:W-:-:S02]  /*5dd0*/  IADD3 R86, R84, 0x10, RZ ;  /* 0x0000001054567810 */ /* 0x000fc40007ffe0ff */
[-C--:B------:R-:W-:Y:S02]  /*5de0*/  ISETP.GE.AND P4, PT, R88, R98.reuse, PT ;  /* 0x000000625800720c */ /* 0x080fe40003f86270 */
[----:B------:R2:W4:Y:S01]  /*5df0*/  I2F R87, R86 ;  /* 0x0000005600577306 */ /* 0x0005220000201400 */
[----:B-1----:R-:W-:Y:S01]  /*5e00*/  IADD3 R88, R84, 0x11, RZ ;  /* 0x0000001154587810 */ /* 0x002fe20007ffe0ff */
[CC--:B---3--:R-:W-:Y:S01]  /*5e10*/  FFMA.FTZ R29, R0.reuse, R85.reuse, R29 ;  /* 0x00000055001d7223 */ /* 0x0c8fe2000001001d */
[----:B------:R-:W-:Y:S01]  /*5e20*/  ISETP.GE.AND P0, PT, R89, R98, PT ;  /* 0x000000625900720c */ /* 0x000fe20003f06270 */
[----:B------:R-:W-:-:S03]  /*5e30*/  FFMA.FTZ R31, R0, R85, R31 ;  /* 0x00000055001f7223 */ /* 0x000fc6000001001f */
[----:B------:R-:W-:Y:S01]  /*5e40*/  FSEL R30, R30, -INF , !P0 ;  /* 0xff8000001e1e7808 */ /* 0x000fe20004000000 */
[----:B------:R-:W1:Y:S01]  /*5e50*/  I2F R85, R88 ;  /* 0x0000005800557306 */ /* 0x000e620000201400 */
[----:B------:R-:W-:Y:S02]  /*5e60*/  FSEL R29, R29, -INF , !P5 ;  /* 0xff8000001d1d7808 */ /* 0x000fe40006800000 */
[C---:B------:R-:W-:Y:S02]  /*5e70*/  ISETP.GE.AND P0, PT, R86.reuse, R99, PT ;  /* 0x000000635600720c */ /* 0x040fe40003f06270 */
[----:B------:R-:W-:Y:S02]  /*5e80*/  ISETP.GE.AND P5, PT, R86, R98, PT ;  /* 0x000000625600720c */ /* 0x000fe40003fa6270 */
[----:B--2---:R-:W-:Y:S01]  /*5e90*/  IADD3 R86, R84, 0x18, RZ ;  /* 0x0000001854567810 */ /* 0x004fe20007ffe0ff */
[CC--:B----4-:R-:W-:Y:S01]  /*5ea0*/  FFMA.FTZ R133, R0.reuse, R87.reuse, R24 ;  /* 0x0000005700857223 */ /* 0x0d0fe20000010018 */
[----:B------:R-:W-:Y:S01]  /*5eb0*/  FSEL R24, R31, -INF , !P4 ;  /* 0xff8000001f187808 */ /* 0x000fe20006000000 */
[----:B------:R-:W-:Y:S01]  /*5ec0*/  FFMA.FTZ R26, R0, R87, R26 ;  /* 0x00000057001a7223 */ /* 0x000fe2000001001a */
[----:B------:R-:W2:Y:S01]  /*5ed0*/  I2F R31, R86 ;  /* 0x00000056001f7306 */ /* 0x000ea20000201400 */
[----:B------:R-:W-:-:S02]  /*5ee0*/  ISETP.GE.AND P4, PT, R88, R99, PT ;  /* 0x000000635800720c */ /* 0x000fc40003f86270 */
[----:B------:R-:W-:Y:S01]  /*5ef0*/  FSEL R133, R133, -INF , !P0 ;  /* 0xff80000085857808 */ /* 0x000fe20004000000 */
[-C--:B-1----:R-:W-:Y:S01]  /*5f00*/  FFMA.FTZ R25, R0, R85.reuse, R25 ;  /* 0x0000005500197223 */ /* 0x082fe20000010019 */
[----:B------:R-:W-:Y:S01]  /*5f10*/  FSEL R142, R26, -INF , !P5 ;  /* 0xff8000001a8e7808 */ /* 0x000fe20006800000 */
[----:B------:R-:W-:Y:S01]  /*5f20*/  FFMA.FTZ R27, R0, R85, R27 ;  /* 0x00000055001b7223 */ /* 0x000fe2000001001b */
[----:B------:R-:W-:Y:S02]  /*5f30*/  IADD3 R26, R84, 0x20, RZ ;  /* 0x00000020541a7810 */ /* 0x000fe40007ffe0ff */
[----:B------:R-:W-:Y:S02]  /*5f40*/  FSEL R139, R25, -INF , !P4 ;  /* 0xff800000198b7808 */ /* 0x000fe40006000000 */
[----:B------:R-:W1:Y:S01]  /*5f50*/  I2F R25, R26 ;  /* 0x0000001a00197306 */ /* 0x000e620000201400 */
[----:B------:R-:W-:Y:S02]  /*5f60*/  ISETP.GE.AND P5, PT, R86, R99, PT ;  /* 0x000000635600720c */ /* 0x000fe40003fa6270 */
[-C--:B------:R-:W-:Y:S01]  /*5f70*/  ISETP.GE.AND P0, PT, R88, R98.reuse, PT ;  /* 0x000000625800720c */ /* 0x080fe20003f06270 */
[-C--:B--2---:R-:W-:Y:S01]  /*5f80*/  FFMA.FTZ R20, R0, R31.reuse, R20 ;  /* 0x0000001f00147223 */ /* 0x084fe20000010014 */
[----:B------:R-:W-:Y:S01]  /*5f90*/  ISETP.GE.AND P4, PT, R86, R98, PT ;  /* 0x000000625600720c */ /* 0x000fe20003f86270 */
[----:B------:R-:W-:Y:S01]  /*5fa0*/  FFMA.FTZ R138, R0, R31, R22 ;  /* 0x0000001f008a7223 */ /* 0x000fe20000010016 */
[----:B------:R-:W-:-:S02]  /*5fb0*/  FSEL R150, R27, -INF , !P0 ;  /* 0xff8000001b967808 */ /* 0x000fc40004000000 */
[----:B------:R-:W-:Y:S02]  /*5fc0*/  FSEL R143, R20, -INF , !P5 ;  /* 0xff800000148f7808 */ /* 0x000fe40006800000 */
[----:B------:R-:W-:Y:S02]  /*5fd0*/  IADD3 R20, R84, 0x21, RZ ;  /* 0x0000002154147810 */ /* 0x000fe40007ffe0ff */
[----:B------:R-:W-:Y:S02]  /*5fe0*/  ISETP.GE.AND P0, PT, R26, R99, PT ;  /* 0x000000631a00720c */ /* 0x000fe40003f06270 */
[----:B------:R2:W3:Y:S01]  /*5ff0*/  I2F R22, R20 ;  /* 0x0000001400167306 */ /* 0x0004e20000201400 */
[-C--:B-1----:R-:W-:Y:S01]  /*6000*/  FFMA.FTZ R16, R0, R25.reuse, R16 ;  /* 0x0000001900107223 */ /* 0x082fe20000010010 */
[----:B------:R-:W-:Y:S01]  /*6010*/  FSEL R138, R138, -INF , !P4 ;  /* 0xff8000008a8a7808 */ /* 0x000fe20006000000 */
[----:B------:R-:W-:Y:S01]  /*6020*/  FFMA.FTZ R18, R0, R25, R18 ;  /* 0x0000001900127223 */ /* 0x000fe20000010012 */
[----:B------:R-:W-:-:S02]  /*6030*/  ISETP.GE.AND P4, PT, R20, R99, PT ;  /* 0x000000631400720c */ /* 0x000fc40003f86270 */
[----:B------:R-:W-:Y:S02]  /*6040*/  FSEL R103, R16, -INF , !P0 ;  /* 0xff80000010677808 */ /* 0x000fe40004000000 */
[-C--:B------:R-:W-:Y:S02]  /*6050*/  ISETP.GE.AND P0, PT, R20, R98.reuse, PT ;  /* 0x000000621400720c */ /* 0x080fe40003f06270 */
[----:B------:R-:W-:Y:S02]  /*6060*/  ISETP.GE.AND P5, PT, R26, R98, PT ;  /* 0x000000621a00720c */ /* 0x000fe40003fa6270 */
[----:B------:R-:W-:Y:S02]  /*6070*/  IADD3 R26, R84, 0x28, RZ ;  /* 0x00000028541a7810 */ /* 0x000fe40007ffe0ff */
[----:B------:R-:W-:Y:S02]  /*6080*/  FSEL R104, R18, -INF , !P5 ;  /* 0xff80000012687808 */ /* 0x000fe40006800000 */
[----:B--2---:R-:W-:Y:S01]  /*6090*/  IADD3 R20, R84, 0x29, RZ ;  /* 0x0000002954147810 */ /* 0x004fe20007ffe0ff */
[-C--:B---3--:R-:W-:Y:S01]  /*60a0*/  FFMA.FTZ R17, R0, R22.reuse, R17 ;  /* 0x0000001600117223 */ /* 0x088fe20000010011 */
[----:B------:R-:W1:Y:S01]  /*60b0*/  I2F R25, R26 ;  /* 0x0000001a00197306 */ /* 0x000e620000201400 */
[----:B------:R-:W-:Y:S01]  /*60c0*/  IADD3 R18, R84, 0x30, RZ ;  /* 0x0000003054127810 */ /* 0x000fe20007ffe0ff */
[----:B------:R-:W-:Y:S01]  /*60d0*/  FFMA.FTZ R19, R0, R22, R19 ;  /* 0x0000001600137223 */ /* 0x000fe20000010013 */
[----:B------:R-:W-:-:S02]  /*60e0*/  ISETP.GE.AND P5, PT, R26, R99, PT ;  /* 0x000000631a00720c */ /* 0x000fc40003fa6270 */
[----:B------:R-:W-:Y:S02]  /*60f0*/  FSEL R106, R17, -INF , !P4 ;  /* 0xff800000116a7808 */ /* 0x000fe40006000000 */
[----:B------:R-:W-:Y:S01]  /*6100*/  FSEL R128, R19, -INF , !P0 ;  /* 0xff80000013807808 */ /* 0x000fe20004000000 */
[----:B------:R-:W2:Y:S01]  /*6110*/  I2F R16, R20 ;  /* 0x0000001400107306 */ /* 0x000ea20000201400 */
[----:B------:R-:W-:Y:S02]  /*6120*/  ISETP.GE.AND P0, PT, R20, R99, PT ;  /* 0x000000631400720c */ /* 0x000fe40003f06270 */
[----:B------:R-:W-:-:S05]  /*6130*/  ISETP.GE.AND P4, PT, R26, R98, PT ;  /* 0x000000621a00720c */ /* 0x000fca0003f86270 */
[----:B------:R-:W3:Y:S01]  /*6140*/  I2F R17, R18 ;  /* 0x0000001200117306 */ /* 0x000ee20000201400 */
[CC--:B-1----:R-:W-:Y:S02]  /*6150*/  FFMA.FTZ R12, R0.reuse, R25.reuse, R12 ;  /* 0x00000019000c7223 */ /* 0x0c2fe4000001000c */
[----:B------:R-:W-:-:S03]  /*6160*/  FFMA.FTZ R14, R0, R25, R14 ;  /* 0x00000019000e7223 */ /* 0x000fc6000001000e */
[----:B------:R-:W-:Y:S01]  /*6170*/  FSEL R107, R12, -INF , !P5 ;  /* 0xff8000000c6b7808 */ /* 0x000fe20006800000 */
[-C--:B--2---:R-:W-:Y:S01]  /*6180*/  FFMA.FTZ R13, R0, R16.reuse, R13 ;  /* 0x00000010000d7223 */ /* 0x084fe2000001000d */
[----:B------:R-:W-:Y:S01]  /*6190*/  FSEL R132, R14, -INF , !P4 ;  /* 0xff8000000e847808 */ /* 0x000fe20006000000 */
[----:B------:R-:W-:Y:S01]  /*61a0*/  FFMA.FTZ R15, R0, R16, R15 ;  /* 0x00000010000f7223 */ /* 0x000fe2000001000f */
[----:B------:R-:W-:Y:S02]  /*61b0*/  ISETP.GE.AND P4, PT, R18, R99, PT ;  /* 0x000000631200720c */ /* 0x000fe40003f86270 */
[----:B------:R-:W-:Y:S02]  /*61c0*/  FSEL R129, R13, -INF , !P0 ;  /* 0xff8000000d817808 */ /* 0x000fe40004000000 */
[----:B------:R-:W-:Y:S01]  /*61d0*/  IADD3 R13, R84, 0x31, RZ ;  /* 0x00000031540d7810 */ /* 0x000fe20007ffe0ff */
[-C--:B---3--:R-:W-:Y:S01]  /*61e0*/  FFMA.FTZ R8, R0, R17.reuse, R8 ;  /* 0x0000001100087223 */ /* 0x088fe20000010008 */
[-C--:B------:R-:W-:Y:S01]  /*61f0*/  ISETP.GE.AND P5, PT, R20, R98.reuse, PT ;  /* 0x000000621400720c */ /* 0x080fe20003fa6270 */
[----:B------:R-:W-:Y:S01]  /*6200*/  FFMA.FTZ R10, R0, R17, R10 ;  /* 0x00000011000a7223 */ /* 0x000fe2000001000a */
[----:B------:R-:W1:Y:S01]  /*6210*/  I2F R12, R13 ;  /* 0x0000000d000c7306 */ /* 0x000e620000201400 */
[----:B------:R-:W-:-:S02]  /*6220*/  ISETP.GE.AND P0, PT, R18, R98, PT ;  /* 0x000000621200720c */ /* 0x000fc40003f06270 */
[----:B------:R-:W-:Y:S02]  /*6230*/  FSEL R101, R8, -INF , !P4 ;  /* 0xff80000008657808 */ /* 0x000fe40006000000 */
[----:B------:R-:W-:Y:S02]  /*6240*/  IADD3 R8, R84, 0x38, RZ ;  /* 0x0000003854087810 */ /* 0x000fe40007ffe0ff */
[----:B------:R-:W-:Y:S02]  /*6250*/  FSEL R102, R15, -INF , !P5 ;  /* 0xff8000000f667808 */ /* 0x000fe40006800000 */
[----:B------:R-:W2:Y:S01]  /*6260*/  I2F R15, R8 ;  /* 0x00000008000f7306 */ /* 0x000ea20000201400 */
[C---:B------:R-:W-:Y:S02]  /*6270*/  ISETP.GE.AND P5, PT, R13.reuse, R99, PT ;  /* 0x000000630d00720c */ /* 0x040fe40003fa6270 */
[----:B------:R-:W-:Y:S02]  /*6280*/  ISETP.GE.AND P4, PT, R13, R98, PT ;  /* 0x000000620d00720c */ /* 0x000fe40003f86270 */
[----:B------:R-:W-:Y:S01]  /*6290*/  FSEL R92, R10, -INF , !P0 ;  /* 0xff8000000a5c7808 */ /* 0x000fe20004000000 */
[----:B-1----:R-:W-:-:S02]  /*62a0*/  FFMA.FTZ R9, R0, R12, R9 ;  /* 0x0000000c00097223 */ /* 0x002fc40000010009 */
[----:B------:R-:W1:Y:S01]  /*62b0*/  I2F R13, R84 ;  /* 0x00000054000d7306 */ /* 0x000e620000201400 */
[----:B------:R-:W-:Y:S01]  /*62c0*/  ISETP.GE.AND P0, PT, R8, R99, PT ;  /* 0x000000630800720c */ /* 0x000fe20003f06270 */
[----:B------:R-:W-:Y:S01]  /*62d0*/  FFMA.FTZ R11, R0, R12, R11 ;  /* 0x0000000c000b7223 */ /* 0x000fe2000001000b */
[----:B------:R-:W-:Y:S02]  /*62e0*/  FSEL R105, R9, -INF , !P5 ;  /* 0xff80000009697808 */ /* 0x000fe40006800000 */
[----:B------:R-:W-:Y:S01]  /*62f0*/  IADD3 R9, R84, 0x19, RZ ;  /* 0x0000001954097810 */ /* 0x000fe20007ffe0ff */
[-C--:B--2---:R-:W-:Y:S01]  /*6300*/  FFMA.FTZ R127, R0, R15.reuse, R4 ;  /* 0x0000000f007f7223 */ /* 0x084fe20000010004 */
[----:B------:R-:W-:Y:S02]  /*6310*/  ISETP.GE.AND P5, PT, R8, R98, PT ;  /* 0x000000620800720c */ /* 0x000fe40003fa6270 */
[----:B------:R-:W2:Y:S01]  /*6320*/  I2F R4, R9 ;  /* 0x0000000900047306 */ /* 0x000ea20000201400 */
[----:B------:R-:W-:Y:S01]  /*6330*/  FFMA.FTZ R6, R0, R15, R6 ;  /* 0x0000000f00067223 */ /* 0x000fe20000010006 */
[----:B------:R-:W-:-:S02]  /*6340*/  IADD3 R8, R84, 0x39, RZ ;  /* 0x0000003954087810 */ /* 0x000fc40007ffe0ff */
[----:B------:R-:W-:Y:S02]  /*6350*/  FSEL R127, R127, -INF , !P0 ;  /* 0xff8000007f7f7808 */ /* 0x000fe40004000000 */
[----:B------:R-:W-:Y:S01]  /*6360*/  FSEL R91, R6, -INF , !P5 ;  /* 0xff800000065b7808 */ /* 0x000fe20006800000 */
[C---:B-1----:R-:W-:Y:S01]  /*6370*/  FFMA.FTZ R34, R0.reuse, R13, R34 ;  /* 0x0000000d00227223 */ /* 0x042fe20000010022 */
[----:B------:R-:W1:Y:S01]  /*6380*/  I2F R10, R8 ;  /* 0x00000008000a7306 */ /* 0x000e620000201400 */
[----:B------:R-:W-:Y:S01]  /*6390*/  ISETP.GE.AND P5, PT, R9, R99, PT ;  /* 0x000000630900720c */ /* 0x000fe20003fa6270 */
[----:B------:R-:W-:Y:S01]  /*63a0*/  FFMA.FTZ R32, R0, R13, R32 ;  /* 0x0000000d00207223 */ /* 0x000fe20000010020 */
[C---:B------:R-:W-:Y:S02]  /*63b0*/  ISETP.GE.AND P0, PT, R84.reuse, R98, PT ;  /* 0x000000625400720c */ /* 0x040fe40003f06270 */
[----:B------:R-:W-:Y:S02]  /*63c0*/  FSEL R90, R11, -INF , !P4 ;  /* 0xff8000000b5a7808 */ /* 0x000fe40006000000 */
[----:B------:R-:W-:Y:S01]  /*63d0*/  ISETP.GE.AND P4, PT, R84, R99, PT ;  /* 0x000000635400720c */ /* 0x000fe20003f86270 */
[----:B--2---:R-:W-:Y:S01]  /*63e0*/  FFMA.FTZ R4, R0, R4, R21 ;  /* 0x0000000400047223 */ /* 0x004fe20000010015 */
[----:B------:R-:W2:Y:S02]  /*63f0*/  I2F R11, R9 ;  /* 0x00000009000b7306 */ /* 0x000ea40000201400 */
[----:B------:R-:W-:-:S02]  /*6400*/  FSEL R6, R32, -INF , !P4 ;  /* 0xff80000020067808 */ /* 0x000fc40006000000 */
[----:B------:R-:W-:Y:S02]  /*6410*/  FSEL R149, R4, -INF , !P5 ;  /* 0xff80000004957808 */ /* 0x000fe40006800000 */
[----:B------:R-:W-:Y:S01]  /*6420*/  FSEL R4, R34, -INF , !P0 ;  /* 0xff80000022047808 */ /* 0x000fe20004000000 */
[-C--:B-1----:R-:W-:Y:S01]  /*6430*/  FFMA.FTZ R5, R0, R10.reuse, R5 ;  /* 0x0000000a00057223 */ /* 0x082fe20000010005 */
[----:B------:R-:W-:Y:S01]  /*6440*/  LEA R130, P0, R96, c[0x0][0x168], 0x1 ;  /* 0x00005a0060827a11 */ /* 0x000fe200078008ff */
[----:B------:R-:W-:Y:S01]  /*6450*/  FFMA.FTZ R7, R0, R10, R7 ;  /* 0x0000000a00077223 */ /* 0x000fe20000010007 */
[----:B------:R-:W-:Y:S02]  /*6460*/  ISETP.GE.AND P4, PT, R8, R99, PT ;  /* 0x000000630800720c */ /* 0x000fe40003f86270 */
[----:B------:R-:W-:Y:S02]  /*6470*/  LEA.HI.X R131, R96, c[0x0][0x16c], R97, 0x1, P0 ;  /* 0x00005b0060837a11 */ /* 0x000fe400000f0c61 */
[----:B------:R-:W-:-:S02]  /*6480*/  ISETP.GT.AND P0, PT, R120, R115, PT ;  /* 0x000000737800720c */ /* 0x000fc40003f04270 */
[----:B------:R-:W-:Y:S01]  /*6490*/  FSEL R141, R5, -INF , !P4 ;  /* 0xff800000058d7808 */ /* 0x000fe20006000000 */
[----:B--2---:R-:W-:Y:S01]  /*64a0*/  FFMA.FTZ R11, R0, R11, R23 ;  /* 0x0000000b000b7223 */ /* 0x004fe20000010017 */
[-C--:B------:R-:W-:Y:S02]  /*64b0*/  ISETP.GE.AND P5, PT, R9, R98.reuse, PT ;  /* 0x000000620900720c */ /* 0x080fe40003fa6270 */
[----:B------:R-:W-:Y:S02]  /*64c0*/  ISETP.GE.AND P4, PT, R8, R98, PT ;  /* 0x000000620800720c */ /* 0x000fe40003f86270 */
[----:B------:R-:W-:Y:S02]  /*64d0*/  FSEL R152, R11, -INF , !P5 ;  /* 0xff8000000b987808 */ /* 0x000fe40006800000 */
[----:B------:R-:W-:-:S03]  /*64e0*/  FSEL R98, R7, -INF , !P4 ;  /* 0xff80000007627808 */ /* 0x000fc60006000000 */
        /* <DEDUP_REMOVED lines=64> */
.L_x_5729:
[----:B------:R-:W-:-:S04]  /*68f0*/  LEA R7, -R5, RZ, 0x6 ;  /* 0x000000ff05077211 */ /* 0x000fc800078e31ff */
[----:B------:R-:W-:Y:S02]  /*6900*/  SHF.R.S32.HI R8, RZ, 0x1f, R7 ;  /* 0x0000001fff087819 */ /* 0x000fe40000011407 */
.L_x_5730:
        /* <DEDUP_REMOVED lines=57> */
.L_x_5732:
[----:B------:R-:W-:Y:S05]  /*6ca0*/  BSYNC B0 ;  /* 0x0000000000007941 */ /* 0x000fea0003800000 */
.L_x_5731:
[----:B------:R-:W0:Y:S02]  /*6cb0*/  LDGDEPBAR ;  /* 0x00000000000079af */ /* 0x000e240000000000 */
.L_x_5728:
        /* <DEDUP_REMOVED lines=43> */
[----:B------:R-:W-:Y:S01]  /*6f70*/  FSEL R5, R88, RZ, P1 ;  /* 0x000000ff58057208 */ /* 0x000fe20000800000 */
[----:B------:R-:W-:Y:S01]  /*6f80*/  LDSM.16.MT88.4 R8, [R110+0x6000] ;  /* 0x006000006e08783b */ /* 0x000fe20000004200 */
[----:B------:R-:W-:Y:S01]  /*6f90*/  FSEL R99, R99, RZ, P1 ;  /* 0x000000ff63637208 */ /* 0x000fe20000800000 */
[C---:B------:R-:W-:Y:S01]  /*6fa0*/  FMUL.FTZ R148, R89.reuse, c[0x0][0x23c] ;  /* 0x00008f0059947a20 */ /* 0x040fe20000410000 */
[C---:B------:R-:W-:Y:S01]  /*6fb0*/  FSETP.NEU.FTZ.AND P2, PT, R89.reuse, -INF , PT ;  /* 0xff8000005900780b */ /* 0x040fe20003f5d000 */
[----:B------:R-:W-:Y:S02]  /*6fc0*/  FADD.FTZ R100, R2, -R5 ;  /* 0x8000000502647221 */ /* 0x000fe40000010000 */
[--C-:B------:R-:W-:Y:S01]  /*6fd0*/  FFMA.FTZ R2, R24, c[0x0][0x23c], -R99.reuse ;  /* 0x00008f0018027a23 */ /* 0x100fe20000010863 */
[----:B------:R-:W-:Y:S01]  /*6fe0*/  FSEL R148, R148, RZ, P2 ;  /* 0x000000ff94947208 */ /* 0x000fe20001000000 */
[----:B------:R-:W1:Y:S01]  /*6ff0*/  LDSM.16.MT88.4 R24, [R110+0x7000] ;  /* 0x007000006e18783b */ /* 0x000e620000004200 */
[--C-:B------:R-:W-:Y:S01]  /*7000*/  FFMA.FTZ R97, R4, c[0x0][0x23c], -R99.reuse ;  /* 0x00008f0004617a23 */ /* 0x100fe20000010863 */
[----:B------:R-:W-:Y:S01]  /*7010*/  FSEL R4, R89, RZ, P2 ;  /* 0x000000ff59047208 */ /* 0x000fe20001000000 */
[----:B------:R-:W-:Y:S01]  /*7020*/  FFMA.FTZ R93, R28, c[0x0][0x23c], -R99 ;  /* 0x00008f001c5d7a23 */ /* 0x000fe20000010863 */
[----:B------:R-:W-:Y:S01]  /*7030*/  MUFU.EX2 R2, R2 ;  /* 0x0000000200027308 */ /* 0x000fe20000000800 */
[----:B------:R-:W-:-:S02]  /*7040*/  FFMA.FTZ R146, R6, c[0x0][0x23c], -R148 ;  /* 0x00008f0006927a23 */ /* 0x000fc40000010894 */
[----:B------:R-:W-:Y:S02]  /*7050*/  FADD.FTZ R147, R3, -R4 ;  /* 0x8000000403937221 */ /* 0x000fe40000010000 */
[--C-:B------:R-:W-:Y:S02]  /*7060*/  FFMA.FTZ R96, R33, c[0x0][0x23c], -R148.reuse ;  /* 0x00008f0021607a23 */ /* 0x100fe40000010894 */
[--C-:B------:R-:W-:Y:S01]  /*7070*/  FFMA.FTZ R95, R35, c[0x0][0x23c], -R148.reuse ;  /* 0x00008f00235f7a23 */ /* 0x100fe20000010894 */
[----:B------:R-:W-:Y:S01]  /*7080*/  MUFU.EX2 R146, R146 ;  /* 0x0000009200927308 */ /* 0x000fe20000000800 */
[----:B------:R-:W-:Y:S01]  /*7090*/  FFMA.FTZ R94, R29, c[0x0][0x23c], -R148 ;  /* 0x00008f001d5e7a23 */ /* 0x000fe20000010894 */
[----:B------:R-:W2:Y:S01]  /*70a0*/  LDSM.16.MT88.4 R32, [R108+0x7000] ;  /* 0x007000006c20783b */ /* 0x000ea20000004200 */
[----:B------:R-:W-:Y:S02]  /*70b0*/  FMUL.FTZ R147, R147, c[0x0][0x23c] ;  /* 0x00008f0093937a20 */ /* 0x000fe40000410000 */
[----:B------:R-:W-:-:S02]  /*70c0*/  FMUL.FTZ R100, R100, c[0x0][0x23c] ;  /* 0x00008f0064647a20 */ /* 0x000fc40000410000 */
        /* <DEDUP_REMOVED lines=21> */
[----:B------:R-:W3:Y:S01]  /*7220*/  MUFU.EX2 R93, R93 ;  /* 0x0000005d005d7308 */ /* 0x000ee20000000800 */
[----:B----4-:R-:W-:Y:S01]  /*7230*/  F2FP.BF16.PACK_AB R86, R94, R95 ;  /* 0x0000005f5e56723e */ /* 0x010fe200000010ff */
[----:B------:R-:W-:-:S02]  /*7240*/  FFMA.FTZ R107, R102, c[0x0][0x23c], -R99 ;  /* 0x00008f00666b7a23 */ /* 0x000fc40000010863 */
[--C-:B------:R-:W-:Y:S02]  /*7250*/  FFMA.FTZ R102, R105, c[0x0][0x23c], -R148.reuse ;  /* 0x00008f0069667a23 */ /* 0x100fe40000010894 */
[----:B------:R-:W-:Y:S02]  /*7260*/  FFMA.FTZ R132, R141, c[0x0][0x23c], -R148 ;  /* 0x00008f008d847a23 */ /* 0x000fe40000010894 */
[----:B------:R-:W4:Y:S01]  /*7270*/  MUFU.EX2 R3, R30 ;  /* 0x0000001e00037308 */ /* 0x000f220000000800 */
[----:B------:R-:W-:-:S07]  /*7280*/  FFMA.FTZ R92, R92, c[0x0][0x23c], -R99 ;  /* 0x00008f005c5c7a23 */ /* 0x000fce0000010863 */
[----:B------:R-:W5:Y:S01]  /*7290*/  MUFU.EX2 R147, R147 ;  /* 0x0000009300937308 */ /* 0x000f620000000800 */
[----:B---3--:R-:W-:-:S07]  /*72a0*/  F2FP.BF16.PACK_AB R85, R93, R97 ;  /* 0x000000615d55723e */ /* 0x008fce00000010ff */
[----:B------:R-:W3:Y:S01]  /*72b0*/  MUFU.EX2 R100, R100 ;  /* 0x0000006400647308 */ /* 0x000ee20000000800 */
[----:B----4-:R-:W-:Y:S01]  /*72c0*/  F2FP.BF16.PACK_AB R87, R2, R3 ;  /* 0x000000030257723e */ /* 0x010fe200000010ff */
[----:B-----5:R-:W-:-:S06]  /*72d0*/  FMUL.FTZ R20, R52, R147 ;  /* 0x0000009334147220 */ /* 0x020fcc0000410000 */
[----:B------:R-:W-:Y:S01]  /*72e0*/  MUFU.EX2 R145, R145 ;  /* 0x0000009100917308 */ /* 0x000fe20000000800 */
[-C--:B------:R-:W-:Y:S02]  /*72f0*/  FMUL.FTZ R21, R53, R147.reuse ;  /* 0x0000009335157220 */ /* 0x080fe40000410000 */
[-C--:B------:R-:W-:Y:S02]  /*7300*/  FMUL.FTZ R56, R56, R147.reuse ;  /* 0x0000009338387220 */ /* 0x080fe40000410000 */
[----:B------:R-:W-:Y:S02]  /*7310*/  FMUL.FTZ R57, R57, R147 ;  /* 0x0000009339397220 */ /* 0x000fe40000410000 */
[-C--:B---3--:R-:W-:Y:S01]  /*7320*/  FMUL.FTZ R22, R54, R100.reuse ;  /* 0x0000006436167220 */ /* 0x088fe20000410000 */
[----:B------:R-:W3:Y:S01]  /*7330*/  MUFU.EX2 R144, R144 ;  /* 0x0000009000907308 */ /* 0x000ee20000000800 */
[-C--:B------:R-:W-:Y:S02]  /*7340*/  FMUL.FTZ R23, R55, R100.reuse ;  /* 0x0000006437177220 */ /* 0x080fe40000410000 */
        /* <DEDUP_REMOVED lines=8> */
[-C--:B------:R-:W-:Y:S01]  /*73d0*/  FMUL.FTZ R40, R40, R147.reuse ;  /* 0x0000009328287220 */ /* 0x080fe20000410000 */
[----:B------:R-:W-:Y:S01]  /*73e0*/  HMMA.16816.F32.BF16 R24, R84, R26, R56 ;  /* 0x0000001a5418723c */ /* 0x000fe20000041838 */
[----:B------:R-:W1:Y:S01]  /*73f0*/  LDSM.16.MT88.4 R56, [R110+0x6400] ;  /* 0x006400006e38783b */ /* 0x000e620000004200 */
[----:B------:R-:W-:Y:S01]  /*7400*/  FMUL.FTZ R41, R41, R147 ;  /* 0x0000009329297220 */ /* 0x000fe20000410000 */
[----:B------:R-:W4:Y:S01]  /*7410*/  MUFU.EX2 R139, R139 ;  /* 0x0000008b008b7308 */ /* 0x000f220000000800 */
[-C--:B------:R-:W-:Y:S01]  /*7420*/  FMUL.FTZ R42, R42, R100.reuse ;  /* 0x000000642a2a7220 */ /* 0x080fe20000410000 */
[----:B---3--:R-:W-:Y:S01]  /*7430*/  F2FP.BF16.PACK_AB R52, R144, R145 ;  /* 0x000000919034723e */ /* 0x008fe200000010ff */
[----:B------:R-:W-:-:S02]  /*7440*/  FMUL.FTZ R43, R43, R100 ;  /* 0x000000642b2b7220 */ /* 0x000fc40000410000 */
[C---:B------:R-:W-:Y:S01]  /*7450*/  HMMA.16816.F32.BF16 R4, R84.reuse, R8, R4 ;  /* 0x000000085404723c */ /* 0x040fe20000041804 */
[-C--:B------:R-:W-:Y:S02]  /*7460*/  FMUL.FTZ R12, R44, R147.reuse ;  /* 0x000000932c0c7220 */ /* 0x080fe40000410000 */
[----:B------:R-:W-:Y:S01]  /*7470*/  MUFU.EX2 R143, R143 ;  /* 0x0000008f008f7308 */ /* 0x000fe20000000800 */
[-C--:B------:R-:W-:Y:S02]  /*7480*/  FMUL.FTZ R13, R45, R147.reuse ;  /* 0x000000932d0d7220 */ /* 0x080fe40000410000 */
[-C--:B------:R-:W-:Y:S02]  /*7490*/  FMUL.FTZ R14, R46, R100.reuse ;  /* 0x000000642e0e7220 */ /* 0x080fe40000410000 */
[----:B------:R-:W-:Y:S01]  /*74a0*/  HMMA.16816.F32.BF16 R8, R84, R10, R40 ;  /* 0x0000000a5408723c */ /* 0x000fe20000041828 */
[----:B------:R-:W-:Y:S01]  /*74b0*/  FMUL.FTZ R15, R47, R100 ;  /* 0x000000642f0f7220 */ /* 0x000fe20000410000 */
[----:B------:R-:W3:Y:S01]  /*74c0*/  LDSM.16.MT88.4 R40, [R110+0x8000] ;  /* 0x008000006e28783b */ /* 0x000ee20000004200 */
[----:B------:R-:W5:Y:S01]  /*74d0*/  MUFU.EX2 R142, R142 ;  /* 0x0000008e008e7308 */ /* 0x000f620000000800 */
[----:B----4-:R-:W-:Y:S01]  /*74e0*/  F2FP.BF16.PACK_AB R54, R139, R140 ;  /* 0x0000008c8b36723e */ /* 0x010fe200000010ff */
[----:B------:R-:W-:-:S02]  /*74f0*/  FMUL.FTZ R48, R48, R147 ;  /* 0x0000009330307220 */ /* 0x000fc40000410000 */
[-C--:B------:R-:W-:Y:S01]  /*7500*/  FMUL.FTZ R49, R49, R147.reuse ;  /* 0x0000009331317220 */ /* 0x080fe20000410000 */
[C---:B------:R-:W-:Y:S01]  /*7510*/  HMMA.16816.F32.BF16 R12, R84.reuse, R16, R12 ;  /* 0x00000010540c723c */ /* 0x040fe2000004180c */
[-C--:B------:R-:W-:Y:S02]  /*7520*/  FMUL.FTZ R50, R50, R100.reuse ;  /* 0x0000006432327220 */ /* 0x080fe40000410000 */
[----:B------:R-:W-:Y:S01]  /*7530*/  MUFU.EX2 R138, R138 ;  /* 0x0000008a008a7308 */ /* 0x000fe20000000800 */
[-C--:B------:R-:W-:Y:S02]  /*7540*/  FMUL.FTZ R51, R51, R100.reuse ;  /* 0x0000006433337220 */ /* 0x080fe40000410000 */
[-C--:B------:R-:W-:Y:S02]  /*7550*/  FMUL.FTZ R28, R60, R147.reuse ;  /* 0x000000933c1c7220 */ /* 0x080fe40000410000 */
[----:B------:R-:W-:Y:S02]  /*7560*/  FMUL.FTZ R29, R61, R147 ;  /* 0x000000933d1d7220 */ /* 0x000fe40000410000 */
[-C--:B------:R-:W-:Y:S01]  /*7570*/  FMUL.FTZ R30, R62, R100.reuse ;  /* 0x000000643e1e7220 */ /* 0x080fe20000410000 */
[----:B------:R-:W4:Y:S01]  /*7580*/  MUFU.EX2 R133, R133 ;  /* 0x0000008500857308 */ /* 0x000f220000000800 */
[----:B-----5:R-:W-:Y:S01]  /*7590*/  F2FP.BF16.PACK_AB R53, R142, R143 ;  /* 0x0000008f8e35723e */ /* 0x020fe200000010ff */
[----:B------:R-:W-:Y:S01]  /*75a0*/  HMMA.16816.F32.BF16 R16, R84, R18, R48 ;  /* 0x000000125410723c */ /* 0x000fe20000041830 */
[----:B------:R-:W-:Y:S01]  /*75b0*/  FMUL.FTZ R31, R63, R100 ;  /* 0x000000643f1f7220 */ /* 0x000fe20000410000 */
[----:B------:R-:W5:Y:S01]  /*75c0*/  LDSM.16.MT88.4 R48, [R108+0x8000] ;  /* 0x008000006c30783b */ /* 0x000f620000004200 */
[----:B------:R-:W-:-:S02]  /*75d0*/  FMUL.FTZ R64, R64, R147 ;  /* 0x0000009340407220 */ /* 0x000fc40000410000 */
[-C--:B------:R-:W-:Y:S01]  /*75e0*/  FMUL.FTZ R65, R65, R147.reuse ;  /* 0x0000009341417220 */ /* 0x080fe20000410000 */
[----:B------:R-:W-:Y:S01]  /*75f0*/  MUFU.EX2 R149, R149 ;  /* 0x0000009500957308 */ /* 0x000fe20000000800 */
[-C--:B------:R-:W-:Y:S01]  /*7600*/  FMUL.FTZ R66, R66, R100.reuse ;  /* 0x0000006442427220 */ /* 0x080fe20000410000 */
[C---:B--2---:R-:W-:Y:S01]  /*7610*/  HMMA.16816.F32.BF16 R28, R84.reuse, R32, R28 ;  /* 0x00000020541c723c */ /* 0x044fe2000004181c */
[----:B------:R-:W-:Y:S01]  /*7620*/  FMUL.FTZ R67, R67, R100 ;  /* 0x0000006443437220 */ /* 0x000fe20000410000 */
[----:B------:R-:W-:Y:S01]  /*7630*/  LDSM.16.MT88.4 R60, [R110+0x6800] ;  /* 0x006800006e3c783b */ /* 0x000fe20000004200 */
[-C--:B------:R-:W-:Y:S02]  /*7640*/  FMUL.FTZ R36, R68, R147.reuse ;  /* 0x0000009344247220 */ /* 0x080fe40000410000 */
[-C--:B------:R-:W-:Y:S01]  /*7650*/  FMUL.FTZ R37, R69, R147.reuse ;  /* 0x0000009345257220 */ /* 0x080fe20000410000 */
[----:B----4-:R-:W-:Y:S01]  /*7660*/  F2FP.BF16.PACK_AB R55, R133, R138 ;  /* 0x0000008a8537723e */ /* 0x010fe200000010ff */
[-C--:B------:R-:W-:Y:S01]  /*7670*/  FMUL.FTZ R38, R70, R100.reuse ;  /* 0x0000006446267220 */ /* 0x080fe20000410000 */
[----:B------:R-:W-:Y:S01]  /*7680*/  HMMA.16816.F32.BF16 R32, R84, R34, R64 ;  /* 0x000000225420723c */ /* 0x000fe20000041840 */
[----:B------:R-:W-:Y:S01]  /*7690*/  FMUL.FTZ R39, R71, R100 ;  /* 0x0000006447277220 */ /* 0x000fe20000410000 */
        /* <DEDUP_REMOVED lines=13> */
[----:B------:R-:W-:Y:S01]  /*7770*/  MUFU.EX2 R106, R106 ;  /* 0x0000006a006a7308 */ /* 0x000fe20000000800 */
[----:B------:R-:W-:-:S02]  /*7780*/  FMUL.FTZ R80, R80, R147 ;  /* 0x0000009350507220 */ /* 0x000fc40000410000 */
[----:B------:R-:W-:Y:S02]  /*7790*/  FMUL.FTZ R81, R81, R147 ;  /* 0x0000009351517220 */ /* 0x000fe40000410000 */
[C---:B---3--:R-:W-:Y:S01]  /*77a0*/  HMMA.16816.F32.BF16 R36, R84.reuse, R40, R36 ;  /* 0x000000285424723c */ /* 0x048fe20000041824 */
[-C--:B------:R-:W-:Y:S02]  /*77b0*/  FMUL.FTZ R82, R82, R100.reuse ;  /* 0x0000006452527220 */ /* 0x080fe40000410000 */
[----:B------:R-:W-:Y:S01]  /*77c0*/  FMUL.FTZ R83, R83, R100 ;  /* 0x0000006453537220 */ /* 0x000fe20000410000 */
[----:B------:R-:W-:Y:S01]  /*77d0*/  MUFU.EX2 R129, R129 ;  /* 0x0000008100817308 */ /* 0x000fe20000000800 */
[--C-:B------:R-:W-:Y:S02]  /*77e0*/  FFMA.FTZ R64, R101, c[0x0][0x23c], -R148.reuse ;  /* 0x00008f0065407a23 */ /* 0x100fe40000010894 */
[----:B------:R-:W-:Y:S01]  /*77f0*/  FFMA.FTZ R101, R127, c[0x0][0x23c], -R148 ;  /* 0x00008f007f657a23 */ /* 0x000fe20000010894 */
[----:B------:R-:W-:Y:S01]  /*7800*/  HMMA.16816.F32.BF16 R40, R84, R42, R72 ;  /* 0x0000002a5428723c */ /* 0x000fe20000041848 */
[----:B------:R-:W-:Y:S01]  /*7810*/  LDSM.16.MT88.4 R72, [R110+0x8800] ;  /* 0x008800006e48783b */ /* 0x000fe20000004200 */
[----:B------:R-:W-:-:S02]  /*7820*/  FFMA.FTZ R127, R90, c[0x0][0x23c], -R99 ;  /* 0x00008f005a7f7a23 */ /* 0x000fc40000010863 */
[----:B------:R-:W-:Y:S01]  /*7830*/  MUFU.EX2 R128, R128 ;  /* 0x0000008000807308 */ /* 0x000fe20000000800 */
[--C-:B------:R-:W-:Y:S02]  /*7840*/  FFMA.FTZ R90, R91, c[0x0][0x23c], -R99.reuse ;  /* 0x00008f005b5a7a23 */ /* 0x100fe40000010863 */
[----:B------:R-:W-:Y:S01]  /*7850*/  FFMA.FTZ R91, R98, c[0x0][0x23c], -R99 ;  /* 0x00008f00625b7a23 */ /* 0x000fe20000010863 */
[C---:B-----5:R-:W-:Y:S01]  /*7860*/  HMMA.16816.F32.BF16 R44, R84.reuse, R48, R44 ;  /* 0x00000030542c723c */ /* 0x060fe2000004182c */
[----:B------:R-:W-:Y:S02]  /*7870*/  FFMA.FTZ R135, R135, R147, R146 ;  /* 0x0000009387877223 */ /* 0x000fe40000010092 */
[----:B------:R-:W-:Y:S01]  /*7880*/  FFMA.FTZ R100, R134, R100, R97 ;  /* 0x0000006486647223 */ /* 0x000fe20000010061 */
[----:B------:R-:W-:Y:S01]  /*7890*/  MUFU.EX2 R104, R104 ;  /* 0x0000006800687308 */ /* 0x000fe20000000800 */
[----:B------:R-:W-:Y:S02]  /*78a0*/  FADD.FTZ R96, R96, R135 ;  /* 0x0000008760607221 */ /* 0x000fe40000010000 */
[----:B------:R-:W-:Y:S01]  /*78b0*/  FADD.FTZ R100, R93, R100 ;  /* 0x000000645d647221 */ /* 0x000fe20000010000 */
[----:B------:R-:W-:Y:S01]  /*78c0*/  HMMA.16816.F32.BF16 R48, R84, R50, R80 ;  /* 0x000000325430723c */ /* 0x000fe20000041850 */
[----:B------:R-:W-:Y:S01]  /*78d0*/  LDSM.16.MT88.4 R80, [R108+0x8800] ;  /* 0x008800006c50783b */ /* 0x000fe20000004200 */
[----:B------:R-:W-:-:S02]  /*78e0*/  FADD.FTZ R95, R95, R96 ;  /* 0x000000605f5f7221 */ /* 0x000fc40000010000 */
[----:B------:R-:W-:Y:S01]  /*78f0*/  MUFU.EX2 R107, R107 ;  /* 0x0000006b006b7308 */ /* 0x000fe20000000800 */
[----:B------:R-:W-:Y:S02]  /*7900*/  FADD.FTZ R3, R3, R100 ;  /* 0x0000006403037221 */ /* 0x000fe40000010000 */
[----:B------:R-:W-:Y:S01]  /*7910*/  FADD.FTZ R94, R94, R95 ;  /* 0x0000005f5e5e7221 */ /* 0x000fe20000010000 */
[----:B-1----:R-:W-:Y:S01]  /*7920*/  HMMA.16816.F32.BF16 R12, R52, R56, R12 ;  /* 0x00000038340c723c */ /* 0x002fe2000004180c */
[----:B------:R-:W-:-:S03]  /*7930*/  FADD.FTZ R2, R2, R3 ;  /* 0x0000000302027221 */ /* 0x000fc60000010000 */
[----:B------:R1:W-:Y:S01]  /*7940*/  MUFU.EX2 R105, R64 ;  /* 0x0000004000697308 */ /* 0x0003e20000000800 */
[----:B------:R-:W-:-:S03]  /*7950*/  FADD.FTZ R3, R145, R94 ;  /* 0x0000005e91037221 */ /* 0x000fc60000010000 */
[----:B------:R-:W-:Y:S01]  /*7960*/  HMMA.16816.F32.BF16 R16, R52, R58, R16 ;  /* 0x0000003a3410723c */ /* 0x000fe20000041810 */
[----:B------:R-:W2:Y:S01]  /*7970*/  LDSM.16.MT88.4 R56, [R110+0x7400] ;  /* 0x007400006e38783b */ /* 0x000ea20000004200 */
[----:B------:R-:W-:Y:S02]  /*7980*/  FADD.FTZ R3, R144, R3 ;  /* 0x0000000390037221 */ /* 0x000fe40000010000 */
[----:B------:R-:W3:Y:S08]  /*7990*/  MUFU.EX2 R102, R102 ;  /* 0x0000006600667308 */ /* 0x000ef00000000800 */
[----:B------:R-:W-:Y:S01]  /*79a0*/  MUFU.EX2 R101, R101 ;  /* 0x0000006500657308 */ /* 0x000fe20000000800 */
[----:B-1----:R-:W-:Y:S07]  /*79b0*/  LDSM.16.MT88.4 R64, [R108+0x7c00] ;  /* 0x007c00006c40783b */ /* 0x002fee0000004200 */
[----:B------:R-:W1:Y:S01]  /*79c0*/  MUFU.EX2 R132, R132 ;  /* 0x0000008400847308 */ /* 0x000e620000000800 */
[----:B---3--:R-:W-:-:S07]  /*79d0*/  F2FP.BF16.PACK_AB R84, R102, R105 ;  /* 0x000000696654723e */ /* 0x008fce00000010ff */
[----:B------:R-:W-:Y:S08]  /*79e0*/  MUFU.EX2 R92, R92 ;  /* 0x0000005c005c7308 */ /* 0x000ff00000000800 */
[----:B------:R-:W3:Y:S01]  /*79f0*/  MUFU.EX2 R127, R127 ;  /* 0x0000007f007f7308 */ /* 0x000ee20000000800 */
[----:B-1----:R-:W-:Y:S01]  /*7a00*/  F2FP.BF16.PACK_AB R86, R132, R101 ;  /* 0x000000658456723e */ /* 0x002fe200000010ff */
[C---:B--2---:R-:W-:Y:S06]  /*7a10*/  HMMA.16816.F32.BF16 R20, R52.reuse, R56, R20 ;  /* 0x000000383414723c */ /* 0x044fec0000041814 */
[----:B------:R-:W-:Y:S02]  /*7a20*/  MUFU.EX2 R90, R90 ;  /* 0x0000005a005a7308 */ /* 0x000fe40000000800 */
[----:B------:R-:W-:Y:S01]  /*7a30*/  HMMA.16816.F32.BF16 R24, R52, R58, R24 ;  /* 0x0000003a3418723c */ /* 0x000fe20000041818 */
[----:B------:R-:W1:Y:S05]  /*7a40*/  LDSM.16.MT88.4 R56, [R108+0x7400] ;  /* 0x007400006c38783b */ /* 0x000e6a0000004200 */
[----:B------:R-:W2:Y:S01]  /*7a50*/  MUFU.EX2 R91, R91 ;  /* 0x0000005b005b7308 */ /* 0x000ea20000000800 */
[----:B---3--:R-:W-:-:S02]  /*7a60*/  F2FP.BF16.PACK_AB R85, R127, R92 ;  /* 0x0000005c7f55723e */ /* 0x008fc400000010ff */
        /* <DEDUP_REMOVED lines=24> */
[----:B------:R-:W-:Y:S01]  /*7bf0*/  HMMA.16816.F32.BF16 R80, R52, R82, R48 ;  /* 0x000000523450723c */ /* 0x000fe20000041830 */
[----:B------:R-:W4:Y:S07]  /*7c00*/  LDSM.16.MT88.4 R48, [R108+0x6c00] ;  /* 0x006c00006c30783b */ /* 0x000f2e0000004200 */
[C---:B--2---:R-:W-:Y:S01]  /*7c10*/  HMMA.16816.F32.BF16 R36, R84.reuse, R40, R4 ;  /* 0x000000285424723c */ /* 0x044fe20000041804 */
[----:B------:R-:W-:Y:S07]  /*7c20*/  LDSM.16.MT88.4 R4, [R108+0x8c00] ;  /* 0x008c00006c04783b */ /* 0x000fee0000004200 */
[----:B------:R-:W-:Y:S01]  /*7c30*/  HMMA.16816.F32.BF16 R40, R84, R42, R8 ;  /* 0x0000002a5428723c */ /* 0x000fe20000041808 */
[----:B------:R-:W2:Y:S07]  /*7c40*/  LDSM.16.MT88.4 R8, [R110+0x8c00] ;  /* 0x008c00006e08783b */ /* 0x000eae0000004200 */
[C---:B---3--:R-:W-:Y:S08]  /*7c50*/  HMMA.16816.F32.BF16 R20, R52.reuse, R60, R20 ;  /* 0x0000003c3414723c */ /* 0x048ff00000041814 */
[C---:B-1----:R-:W-:Y:S08]  /*7c60*/  HMMA.16816.F32.BF16 R28, R52.reuse, R56, R28 ;  /* 0x00000038341c723c */ /* 0x042ff0000004181c */
[----:B------:R-:W-:Y:S01]  /*7c70*/  HMMA.16816.F32.BF16 R32, R52, R58, R32 ;  /* 0x0000003a3420723c */ /* 0x000fe20000041820 */
[----:B------:R-:W1:Y:S07]  /*7c80*/  LDSM.16.MT88.4 R56, [R110+0x7c00] ;  /* 0x007c00006e38783b */ /* 0x000e6e0000004200 */
[----:B----4-:R-:W-:Y:S07]  /*7c90*/  HMMA.16816.F32.BF16 R44, R84, R48, R12 ;  /* 0x00000030542c723c */ /* 0x010fee000004180c */
[----:B------:R-:W-:Y:S01]  /*7ca0*/  FADD.FTZ R13, R143, R2 ;  /* 0x000000028f0d7221 */ /* 0x000fe20000010000 */
[----:B------:R-:W-:Y:S01]  /*7cb0*/  HMMA.16816.F32.BF16 R24, R52, R62, R24 ;  /* 0x0000003e3418723c */ /* 0x000fe20000041818 */
[----:B------:R-:W-:-:S02]  /*7cc0*/  FADD.FTZ R2, R140, R3 ;  /* 0x000000038c027221 */ /* 0x000fc40000010000 */
[----:B------:R-:W-:Y:S02]  /*7cd0*/  FADD.FTZ R13, R142, R13 ;  /* 0x0000000d8e0d7221 */ /* 0x000fe40000010000 */
[----:B------:R-:W-:-:S03]  /*7ce0*/  FADD.FTZ R2, R139, R2 ;  /* 0x000000028b027221 */ /* 0x000fc60000010000 */
[----:B--2---:R-:W-:Y:S01]  /*7cf0*/  HMMA.16816.F32.BF16 R68, R84, R8, R68 ;  /* 0x000000085444723c */ /* 0x004fe20000041844 */
[----:B------:R-:W-:Y:S01]  /*7d00*/  FADD.FTZ R149, R149, R2 ;  /* 0x0000000295957221 */ /* 0x000fe20000010000 */
[----:B------:R-:W-:-:S03]  /*7d10*/  MOV R2, R88 ;  /* 0x0000005800027202 */ /* 0x000fc60000000f00 */
        /* <DEDUP_REMOVED lines=18> */
[----:B------:R-:W-:Y:S03]  /*7e40*/  HMMA.16816.F32.BF16 R56, R84, R58, R24 ;  /* 0x0000003a5438723c */ /* 0x000fe60000041818 */
[----:B------:R-:W-:-:S04]  /*7e50*/  FADD.FTZ R127, R127, R92 ;  /* 0x0000005c7f7f7221 */ /* 0x000fc80000010000 */
[----:B------:R-:W-:Y:S01]  /*7e60*/  FADD.FTZ R90, R90, R127 ;  /* 0x0000007f5a5a7221 */ /* 0x000fe20000010000 */
[----:B------:R-:W-:Y:S03]  /*7e70*/  HMMA.16816.F32.BF16 R64, R84, R66, R32 ;  /* 0x000000425440723c */ /* 0x000fe60000041820 */
[----:B------:R-:W-:-:S05]  /*7e80*/  FADD.FTZ R134, R91, R90 ;  /* 0x0000005a5b867221 */ /* 0x000fca0000010000 */
[C---:B------:R-:W-:Y:S08]  /*7e90*/  HMMA.16816.F32.BF16 R72, R84.reuse, R10, R72 ;  /* 0x0000000a5448723c */ /* 0x040ff00000041848 */
[C---:B------:R-:W-:Y:S08]  /*7ea0*/  HMMA.16816.F32.BF16 R76, R84.reuse, R4, R76 ;  /* 0x00000004544c723c */ /* 0x040ff0000004184c */
[----:B------:R-:W-:Y:S11]  /*7eb0*/  HMMA.16816.F32.BF16 R80, R84, R6, R80 ;  /* 0x000000065450723c */ /* 0x000ff60000041850 */
[----:B------:R-:W-:Y:S08]  /*7ec0*/  @!UPT UIADD3 URZ, URZ, URZ, URZ ;  /* 0x0000003f3f3ff290 */ /* 0x000ff0000fffe03f */
.L_x_5725:
[----:B------:R-:W-:Y:S05]  /*7ed0*/  @!P0 BRA `(.L_x_5733) ;  /* 0x0000298000008947 */ /* 0x000fea0003800000 */
[----:B------:R-:W-:Y:S01]  /*7ee0*/  IMAD.MOV.U32 R129, RZ, RZ, c[0x0][0x1a0] ;  /* 0x00006800ff817624 */ /* 0x000fe200078e00ff */
[----:B------:R-:W-:-:S02]  /*7ef0*/  MOV R85, R2 ;  /* 0x0000000200557202 */ /* 0x000fc40000000f00 */
[----:B------:R-:W-:Y:S01]  /*7f00*/  MOV R84, R3 ;  /* 0x0000000300547202 */ /* 0x000fe20000000f00 */
[----:B------:R-:W-:-:S05]  /*7f10*/  IMAD.U32 R128, R129, -0x40, RZ ;  /* 0xffffffc081807824 */ /* 0x000fca00078e00ff */
[----:B------:R-:W-:Y:S02]  /*7f20*/  SHF.R.S32.HI R127, RZ, 0x1f, R128 ;  /* 0x0000001fff7f7819 */ /* 0x000fe40000011480 */
.L_x_5737:
        /* <DEDUP_REMOVED lines=65> */
.L_x_5734:
[C---:B------:R-:W-:Y:S02]  /*8340*/  ISETP.GE.AND P3, PT, R122.reuse, c[0x0][0x220], PT ;  /* 0x000088007a007a0c */ /* 0x040fe40003f66270 */
[----:B------:R-:W-:Y:S02]  /*8350*/  IADD3 R3, R122, 0x20, RZ ;  /* 0x000000207a037810 */ /* 0x000fe40007ffe0ff */
[----:B------:R-:W-:Y:S02]  /*8360*/  LEA R132, P5, R138, R136, 0x1 ;  /* 0x000000888a847211 */ /* 0x000fe400078a08ff */
[----:B------:R-:W-:Y:S02]  /*8370*/  ISETP.GE.AND P2, PT, R3, c[0x0][0x220], PT ;  /* 0x0000880003007a0c */ /* 0x000fe40003f46270 */
[----:B------:R-:W-:Y:S02]  /*8380*/  IADD3 R2, R122, 0x40, RZ ;  /* 0x000000407a027810 */ /* 0x000fe40007ffe0ff */
[-CC-:B------:R-:W-:Y:S02]  /*8390*/  LEA.HI.X R133, R138, R137.reuse, R86.reuse, 0x1, P5 ;  /* 0x000000898a857211 */ /* 0x180fe400028f0c56 */
[----:B------:R-:W-:Y:S01]  /*83a0*/  ISETP.GE.AND P1, PT, R2, c[0x0][0x220], PT ;  /* 0x0000880002007a0c */ /* 0x000fe20003f26270 */
[----:B------:R-:W-:Y:S01]  /*83b0*/  @P3 STS [R121+0x6000], RZ ;  /* 0x006000ff79003388 */ /* 0x000fe20000000800 */
[----:B------:R-:W-:Y:S03]  /*83c0*/  IADD3 R3, P0, R119, R138, RZ ;  /* 0x0000008a77037210 */ /* 0x000fe60007f1e0ff */
[----:B------:R-:W-:Y:S02]  /*83d0*/  @P3 STS [R121+0x6004], RZ ;  /* 0x006004ff79003388 */ /* 0x000fe40000000800 */
[----:B------:R-:W-:Y:S01]  /*83e0*/  IMAD.X R2, R118, 0x1, R86, P0 ;  /* 0x0000000176027824 */ /* 0x000fe200000e0656 */
[CC--:B------:R-:W-:Y:S01]  /*83f0*/  @!P2 LEA R140, P4, R3.reuse, R136.reuse, 0x1 ;  /* 0x00000088038ca211 */ /* 0x0c0fe200078808ff */
[----:B------:R-:W-:Y:S03]  /*8400*/  @P3 STS.64 [R121+0x6008], RZ ;  /* 0x006008ff79003388 */ /* 0x000fe60000000a00 */
[CCC-:B------:R-:W-:Y:S01]  /*8410*/  @!P2 LEA.HI.X R141, R3.reuse, R137.reuse, R2.reuse, 0x1, P4 ;  /* 0x00000089038da211 */ /* 0x1c0fe200020f0c02 */
[----:B------:R-:W-:Y:S01]  /*8420*/  @!PT LDS RZ, [RZ] ;  /* 0x00000000fffff984 */ /* 0x000fe20000000800 */
[----:B------:R-:W-:Y:S01]  /*8430*/  @!PT LDS RZ, [RZ] ;  /* 0x00000000fffff984 */ /* 0x000fe20000000800 */
[----:B------:R-:W-:Y:S01]  /*8440*/  @!PT LDS RZ, [RZ] ;  /* 0x00000000fffff984 */ /* 0x000fe20000000800 */
[----:B------:R1:W-:Y:S01]  /*8450*/  @!P3 LDGSTS.E.BYPASS.LTC128B.128 [R121+0x6000], [R132.64] ;  /* 0x060000008479bfae */ /* 0x0003e2000b901d44 */
[C---:B------:R-:W-:Y:S03]  /*8460*/  @!P1 LEA R136, P0, R3.reuse, R136, 0x1 ;  /* 0x0000008803889211 */ /* 0x040fe600078008ff */
[----:B------:R-:W-:Y:S01]  /*8470*/  @P2 STS.128 [R121+0x7000], RZ ;  /* 0x007000ff79002388 */ /* 0x000fe20000000c00 */
[----:B------:R-:W-:Y:S01]  /*8480*/  @!P1 LEA.HI.X R137, R3, R137, R2, 0x1, P0 ;  /* 0x0000008903899211 */ /* 0x000fe200000f0c02 */
[----:B------:R-:W-:Y:S01]  /*8490*/  @!P3 IMAD.MOV.U32 R2, RZ, RZ, c[0x0][0x1a4] ;  /* 0x00006900ff02b624 */ /* 0x000fe200078e00ff */
[C---:B------:R-:W-:Y:S01]  /*84a0*/  @!P3 LEA R86, P0, R129.reuse, R132, 0x6 ;  /* 0x000000848156b211 */ /* 0x040fe200078030ff */
[----:B------:R-:W-:Y:S01]  /*84b0*/  @!PT LDS RZ, [RZ] ;  /* 0x00000000fffff984 */ /* 0x000fe20000000800 */
[----:B------:R-:W-:Y:S01]  /*84c0*/  @!PT LDS RZ, [RZ] ;  /* 0x00000000fffff984 */ /* 0x000fe20000000800 */
[----:B------:R-:W-:Y:S01]  /*84d0*/  @!PT LDS RZ, [RZ] ;  /* 0x00000000fffff984 */ /* 0x000fe20000000800 */
[----:B------:R1:W-:Y:S03]  /*84e0*/  @!P2 LDGSTS.E.BYPASS.LTC128B.128 [R121+0x7000], [R132.64+0x40] ;  /* 0x070000408479afae */ /* 0x0003e6000b901d44 */
        /* <DEDUP_REMOVED lines=103> */
[----:B------:R-:W-:-:S07]  /*8b60*/  @!P0 BRA `(.L_x_5735) ;  /* 0x000006d000008947 */ /* 0x000fce0003800000 */
[----:B-1----:R-:W-:Y:S05]  /*8b70*/  IMAD.MOV.U32 R87, RZ, RZ, c[0x0][0x198] ;  /* 0x00006600ff577624 */ /* 0x002fea00078e00ff */
[----:B------:R-:W-:Y:S04]  /*8b80*/  LEA R90, -R87, RZ, 0x6 ;  /* 0x000000ff575a7211 */ /* 0x000fe800078e31ff */
[----:B------:R-:W-:Y:S01]  /*8b90*/  SHF.R.S32.HI R89, RZ, 0x1f, R90 ;  /* 0x0000001fff597819 */ /* 0x000fe2000001145a */
[----:B------:R-:W-:-:S06]  /*8ba0*/  @!P6 BRA `(.L_x_5736) ;  /* 0x000003b00000e947 */ /* 0x000fcc0003800000 */
[----:B------:R-:W-:Y:S01]  /*8bb0*/  IMAD.SHL.U32 R86, R120, 0x40, RZ ;  /* 0x0000004078567824 */ /* 0x000fe200078e00ff */
[----:B------:R-:W-:Y:S01]  /*8bc0*/  IABS R3, c[0x0][0x2d0] ;  /* 0x0000b40000037a13 */ /* 0x000fe20000000000 */
[----:B------:R-:W-:Y:S03]  /*8bd0*/  IMAD.MOV.U32 R90, RZ, RZ, RZ ;  /* 0x000000ffff5a7224 */ /* 0x000fe600078e00ff */
[----:B------:R-:W1:Y:S01]  /*8be0*/  I2F.RP R88, R3 ;  /* 0x0000000300587306 */ /* 0x000e620000209400 */
[----:B------:R-:W-:Y:S04]  /*8bf0*/  IADD3 R92, R86, -0x40, RZ ;  /* 0xffffffc0565c7810 */ /* 0x000fe80007ffe0ff */
[----:B------:R-:W-:Y:S02]  /*8c00*/  IABS R89, R92 ;  /* 0x0000005c00597213 */ /* 0x000fe40000000000 */
[----:B------:R-:W-:Y:S03]  /*8c10*/  LOP3.LUT R92, R92, c[0x0][0x2d0], RZ, 0x3c, !PT ;  /* 0x0000b4005c5c7a12 */ /* 0x000fe600078e3cff */
[----:B-1----:R-:W1:Y:S02]  /*8c20*/  MUFU.RCP R2, R88 ;  /* 0x0000005800027308 */ /* 0x002e640000001000 */
[----:B-1----:R-:W-:Y:S08]  /*8c30*/  IADD3 R91, R2, 0xffffffe, RZ ;  /* 0x0ffffffe025b7810 */ /* 0x002ff00007ffe0ff */
[----:B------:R-:W1:Y:S02]  /*8c40*/  F2I.FTZ.U32.TRUNC.NTZ R91, R91 ;  /* 0x0000005b005b7305 */ /* 0x000e64000021f000 */
[--C-:B-1----:R-:W-:Y:S04]  /*8c50*/  IMAD.MOV R2, RZ, RZ, -R91.reuse ;  /* 0x000000ffff027224 */ /* 0x102fe800078e0a5b */
        /* <DEDUP_REMOVED lines=48> */
.L_x_5736:
[----:B------:R1:W-:Y:S01]  /*8f60*/  @P3 STS [R121+0x3000], RZ ;  /* 0x003000ff79003388 */ /* 0x0003e20000000800 */
[C---:B------:R-:W-:Y:S01]  /*8f70*/  LEA R92, P4, R90.reuse, R130, 0x1 ;  /* 0x000000825a5c7211 */ /* 0x040fe200078808ff */
[----:B------:R-:W-:Y:S01]  /*8f80*/  @!P3 IMAD.MOV.U32 R2, RZ, RZ, c[0x0][0x19c] ;  /* 0x00006700ff02b624 */ /* 0x000fe200078e00ff */
[----:B------:R-:W-:Y:S01]  /*8f90*/  IADD3 R3, P0, R117, R90, RZ ;  /* 0x0000005a75037210 */ /* 0x000fe20007f1e0ff */
[----:B------:R1:W-:Y:S01]  /*8fa0*/  @P3 STS [R121+0x3004], RZ ;  /* 0x003004ff79003388 */ /* 0x0003e20000000800 */
[--C-:B------:R-:W-:Y:S02]  /*8fb0*/  LEA.HI.X R93, R90, R131, R89.reuse, 0x1, P4 ;  /* 0x000000835a5d7211 */ /* 0x100fe400020f0c59 */
[----:B------:R-:W-:Y:S01]  /*8fc0*/  @!P3 LEA R94, P5, R87, R92, 0x6 ;  /* 0x0000005c575eb211 */ /* 0x000fe200078a30ff */
        /* <DEDUP_REMOVED lines=39> */
.L_x_5735:
        /* <DEDUP_REMOVED lines=31> */
[CC--:B------:R-:W-:Y:S02]  /*9430*/  FFMA.FTZ R14, R0.reuse, R95.reuse, R14 ;  /* 0x0000005f000e7223 */ /* 0x0c0fe4000001000e */
[C---:B------:R-:W-:Y:S01]  /*9440*/  FFMA.FTZ R12, R0.reuse, R95, R12 ;  /* 0x0000005f000c7223 */ /* 0x040fe2000001000c */
[----:B------:R-:W-:Y:S01]  /*9450*/  FMNMX.FTZ R95, R7, R94, !PT ;  /* 0x0000005e075f7209 */ /* 0x000fe20007810000 */
[----:B------:R-:W-:Y:S01]  /*9460*/  FFMA.FTZ R8, R0, R97, R8 ;  /* 0x0000006100087223 */ /* 0x000fe20000010008 */
[----:B------:R-:W-:Y:S01]  /*9470*/  FMNMX.FTZ R94, R4, R84, !PT ;  /* 0x00000054045e7209 */ /* 0x000fe20007810000 */
[----:B------:R-:W-:Y:S01]  /*9480*/  FFMA.FTZ R11, R0, R87, R11 ;  /* 0x00000057000b7223 */ /* 0x000fe2000001000b */
[----:B------:R-:W-:Y:S01]  /*9490*/  FMNMX.FTZ R96, R10, R95, !PT ;  /* 0x0000005f0a607209 */ /* 0x000fe20007810000 */
[CC--:B------:R-:W-:Y:S01]  /*94a0*/  FFMA.FTZ R16, R0.reuse, R93.reuse, R16 ;  /* 0x0000005d00107223 */ /* 0x0c0fe20000010010 */
[----:B------:R-:W2:Y:S01]  /*94b0*/  I2F R2, R2 ;  /* 0x0000000200027306 */ /* 0x000ea20000201400 */
[C---:B------:R-:W-:Y:S01]  /*94c0*/  FFMA.FTZ R18, R0.reuse, R93, R18 ;  /* 0x0000005d00127223 */ /* 0x040fe20000010012 */
[----:B------:R-:W-:Y:S01]  /*94d0*/  FMNMX.FTZ R93, R5, R94, !PT ;  /* 0x0000005e055d7209 */ /* 0x000fe20007810000 */
[C---:B------:R-:W-:Y:S01]  /*94e0*/  FFMA.FTZ R9, R0.reuse, R87, R9 ;  /* 0x0000005700097223 */ /* 0x040fe20000010009 */
[----:B------:R-:W-:Y:S01]  /*94f0*/  FMNMX.FTZ R95, R11, R96, !PT ;  /* 0x000000600b5f7209 */ /* 0x000fe20007810000 */
[-C--:B------:R-:W-:Y:S01]  /*9500*/  FFMA.FTZ R17, R0, R92.reuse, R17 ;  /* 0x0000005c00117223 */ /* 0x080fe20000010011 */
[----:B------:R-:W-:Y:S01]  /*9510*/  IADD3 R87, R90, 0x30, RZ ;  /* 0x000000305a577810 */ /* 0x000fe20007ffe0ff */
[----:B------:R-:W-:Y:S01]  /*9520*/  FFMA.FTZ R19, R0, R92, R19 ;  /* 0x0000005c00137223 */ /* 0x000fe20000010013 */
[----:B------:R-:W-:Y:S01]  /*9530*/  FMNMX.FTZ R92, R8, R93, !PT ;  /* 0x0000005d085c7209 */ /* 0x000fe20007810000 */
[-C--:B------:R-:W-:Y:S01]  /*9540*/  FFMA.FTZ R15, R0, R88.reuse, R15 ;  /* 0x00000058000f7223 */ /* 0x080fe2000001000f */
[----:B------:R-:W-:Y:S01]  /*9550*/  FMNMX.FTZ R96, R14, R95, !PT ;  /* 0x0000005f0e607209 */ /* 0x000fe20007810000 */
[----:B------:R-:W-:Y:S01]  /*9560*/  FFMA.FTZ R13, R0, R88, R13 ;  /* 0x00000058000d7223 */ /* 0x000fe2000001000d */
[----:B------:R-:W-:Y:S01]  /*9570*/  FMNMX.FTZ R97, R9, R92, !PT ;  /* 0x0000005c09617209 */ /* 0x000fe20007810000 */
[----:B------:R-:W3:Y:S01]  /*9580*/  I2F R87, R87 ;  /* 0x0000005700577306 */ /* 0x000ee20000201400 */
[----:B------:R-:W-:Y:S01]  /*9590*/  IADD3 R88, R90, 0x31, RZ ;  /* 0x000000315a587810 */ /* 0x000fe20007ffe0ff */
[CC--:B------:R-:W-:Y:S01]  /*95a0*/  FFMA.FTZ R22, R0.reuse, R91.reuse, R22 ;  /* 0x0000005b00167223 */ /* 0x0c0fe20000010016 */
[----:B------:R-:W-:Y:S01]  /*95b0*/  FMNMX.FTZ R95, R15, R96, !PT ;  /* 0x000000600f5f7209 */ /* 0x000fe20007810000 */
[----:B------:R-:W-:Y:S01]  /*95c0*/  FFMA.FTZ R20, R0, R91, R20 ;  /* 0x0000005b00147223 */ /* 0x000fe20000010014 */
[----:B------:R-:W-:Y:S01]  /*95d0*/  FMNMX.FTZ R96, R12, R97, !PT ;  /* 0x000000610c607209 */ /* 0x000fe20007810000 */
[----:B-1----:R-:W-:Y:S01]  /*95e0*/  FFMA.FTZ R26, R0, R89, R26 ;  /* 0x00000059001a7223 */ /* 0x002fe2000001001a */
[----:B------:R-:W-:Y:S01]  /*95f0*/  FMNMX.FTZ R92, R18, R95, !PT ;  /* 0x0000005f125c7209 */ /* 0x000fe20007810000 */
[----:B------:R-:W-:Y:S01]  /*9600*/  FFMA.FTZ R21, R0, R86, R21 ;  /* 0x0000005600157223 */ /* 0x000fe20000010015 */
[----:B------:R-:W-:Y:S01]  /*9610*/  FMNMX.FTZ R97, R13, R96, !PT ;  /* 0x000000600d617209 */ /* 0x000fe20007810000 */
[----:B------:R-:W1:Y:S01]  /*9620*/  I2F R88, R88 ;  /* 0x0000005800587306 */ /* 0x000e620000201400 */
[----:B------:R-:W-:Y:S01]  /*9630*/  IADD3 R94, R90, 0x39, RZ ;  /* 0x000000395a5e7810 */ /* 0x000fe20007ffe0ff */
[C---:B--2---:R-:W-:Y:S01]  /*9640*/  FFMA.FTZ R27, R0.reuse, R2, R27 ;  /* 0x00000002001b7223 */ /* 0x044fe2000001001b */
[----:B------:R-:W-:Y:S01]  /*9650*/  FMNMX.FTZ R95, R19, R92, !PT ;  /* 0x0000005c135f7209 */ /* 0x000fe20007810000 */
[----:B------:R-:W-:Y:S01]  /*9660*/  FFMA.FTZ R24, R0, R89, R24 ;  /* 0x0000005900187223 */ /* 0x000fe20000010018 */
[----:B------:R-:W-:Y:S01]  /*9670*/  FMNMX.FTZ R92, R16, R97, !PT ;  /* 0x00000061105c7209 */ /* 0x000fe20007810000 */
[----:B------:R-:W-:Y:S01]  /*9680*/  FFMA.FTZ R25, R0, R2, R25 ;  /* 0x0000000200197223 */ /* 0x000fe20000010019 */
[----:B------:R-:W-:Y:S02]  /*9690*/  FMNMX.FTZ R90, R22, R95, !PT ;  /* 0x0000005f165a7209 */ /* 0x000fe40007810000 */
[----:B------:R-:W-:Y:S01]  /*96a0*/  FMNMX.FTZ R91, R17, R92, !PT ;  /* 0x0000005c115b7209 */ /* 0x000fe20007810000 */
        /* <DEDUP_REMOVED lines=14> */
[----:B------:R-:W-:Y:S02]  /*9790*/  FMNMX.FTZ R87, R31, R86, !PT ;  /* 0x000000561f577209 */ /* 0x000fe40007810000 */
[----:B------:R-:W-:Y:S01]  /*97a0*/  FMNMX.FTZ R86, R28, R89, !PT ;  /* 0x000000591c567209 */ /* 0x000fe20007810000 */
[CC--:B--2---:R-:W-:Y:S03]  /*97b0*/  FFMA.FTZ R34, R0.reuse, R93.reuse, R34 ;  /* 0x0000005d00227223 */ /* 0x0c4fe60000010022 */
[----:B------:R-:W-:Y:S01]  /*97c0*/  FMNMX.FTZ R89, R29, R86, !PT ;  /* 0x000000561d597209 */ /* 0x000fe20007810000 */
[----:B------:R-:W-:Y:S01]  /*97d0*/  FFMA.FTZ R32, R0, R93, R32 ;  /* 0x0000005d00207223 */ /* 0x000fe20000010020 */
[----:B------:R-:W-:Y:S01]  /*97e0*/  FMNMX.FTZ R2, R34, R87, !PT ;  /* 0x0000005722027209 */ /* 0x000fe20007810000 */
[CC--:B---3--:R-:W-:Y:S01]  /*97f0*/  FFMA.FTZ R35, R0.reuse, R3.reuse, R35 ;  /* 0x0000000300237223 */ /* 0x0c8fe20000010023 */
[----:B------:R-:W-:Y:S01]  /*9800*/  LDSM.16.MT88.4 R92, [R110+0x6000] ;  /* 0x006000006e5c783b */ /* 0x000fe20000004200 */
        /* <DEDUP_REMOVED lines=24> */
[--C-:B------:R-:W-:Y:S01]  /*9990*/  FFMA.FTZ R97, R10, c[0x0][0x23c], -R102.reuse ;  /* 0x00008f000a617a23 */ /* 0x100fe20000010866 */
[----:B------:R-:W-:Y:S01]  /*99a0*/  ISETP.GT.AND P0, PT, R120, R115, PT ;  /* 0x000000737800720c */ /* 0x000fe20003f04270 */
[--C-:B------:R-:W-:Y:S02]  /*99b0*/  FFMA.FTZ R100, R4, c[0x0][0x23c], -R103.reuse ;  /* 0x00008f0004647a23 */ /* 0x100fe40000010867 */
[--C-:B------:R-:W-:Y:S02]  /*99c0*/  FFMA.FTZ R99, R5, c[0x0][0x23c], -R103.reuse ;  /* 0x00008f0005637a23 */ /* 0x100fe40000010867 */
[--C-:B------:R-:W-:Y:S02]  /*99d0*/  FFMA.FTZ R98, R8, c[0x0][0x23c], -R103.reuse ;  /* 0x00008f0008627a23 */ /* 0x100fe40000010867 */
[--C-:B------:R-:W-:Y:S01]  /*99e0*/  FFMA.FTZ R87, R9, c[0x0][0x23c], -R103.reuse ;  /* 0x00008f0009577a23 */ /* 0x100fe20000010867 */
[----:B------:R-:W-:Y:S01]  /*99f0*/  MUFU.EX2 R101, R101 ;  /* 0x0000006500657308 */ /* 0x000fe20000000800 */
[----:B------:R-:W-:Y:S02]  /*9a00*/  FMUL.FTZ R84, R86, c[0x0][0x23c] ;  /* 0x00008f0056547a20 */ /* 0x000fe40000410000 */
[--C-:B------:R-:W-:Y:S02]  /*9a10*/  FFMA.FTZ R86, R11, c[0x0][0x23c], -R102.reuse ;  /* 0x00008f000b567a23 */ /* 0x100fe40000010866 */
[--C-:B------:R-:W-:Y:S02]  /*9a20*/  FFMA.FTZ R139, R14, c[0x0][0x23c], -R102.reuse ;  /* 0x00008f000e8b7a23 */ /* 0x100fe40000010866 */
[--C-:B------:R-:W-:Y:S02]  /*9a30*/  FFMA.FTZ R106, R15, c[0x0][0x23c], -R102.reuse ;  /* 0x00008f000f6a7a23 */ /* 0x100fe40000010866 */
[--C-:B------:R-:W-:Y:S01]  /*9a40*/  FFMA.FTZ R105, R18, c[0x0][0x23c], -R102.reuse ;  /* 0x00008f0012697a23 */ /* 0x100fe20000010866 */
[----:B------:R-:W2:Y:S01]  /*9a50*/  MUFU.EX2 R84, R84 ;  /* 0x0000005400547308 */ /* 0x000ea20000000800 */
        /* <DEDUP_REMOVED lines=60> */
[----:B------:R-:W-:Y:S02]  /*9e20*/  FFMA.FTZ R101, R85, R134, R101 ;  /* 0x0000008655657223 */ /* 0x000fe40000010065 */
[----:B------:R-:W-:Y:S02]  /*9e30*/  FFMA.FTZ R100, R84, R135, R100 ;  /* 0x0000008754647223 */ /* 0x000fe40000010064 */
[----:B------:R-:W-:Y:S01]  /*9e40*/  FADD.FTZ R96, R96, R101 ;  /* 0x0000006560607221 */ /* 0x000fe20000010000 */
[----:B------:R-:W-:Y:S01]  /*9e50*/  MUFU.EX2 R105, R105 ;  /* 0x0000006900697308 */ /* 0x000fe20000000800 */
[C---:B------:R-:W-:Y:S05]  /*9e60*/  HMMA.16816.F32.BF16 R36, R88.reuse, R92, R36 ;  /* 0x0000005c5824723c */ /* 0x040fea0000041824 */
[----:B------:R-:W-:Y:S02]  /*9e70*/  FADD.FTZ R99, R99, R100 ;  /* 0x0000006463637221 */ /* 0x000fe40000010000 */
[----:B------:R-:W-:Y:S01]  /*9e80*/  FADD.FTZ R97, R97, R96 ;  /* 0x0000006061617221 */ /* 0x000fe20000010000 */
[C---:B------:R-:W-:Y:S01]  /*9e90*/  HMMA.16816.F32.BF16 R40, R88.reuse, R94, R40 ;  /* 0x0000005e5828723c */ /* 0x040fe20000041828 */
[----:B------:R-:W1:Y:S01]  /*9ea0*/  LDSM.16.MT88.4 R92, [R108+0x6000] ;  /* 0x006000006c5c783b */ /* 0x000e620000004200 */
[----:B------:R-:W-:Y:S02]  /*9eb0*/  MUFU.EX2 R104, R104 ;  /* 0x0000006800687308 */ /* 0x000fe40000000800 */
[----:B------:R-:W-:Y:S02]  /*9ec0*/  FADD.FTZ R98, R98, R99 ;  /* 0x0000006362627221 */ /* 0x000fe40000010000 */
[----:B------:R-:W-:Y:S02]  /*9ed0*/  FADD.FTZ R86, R86, R97 ;  /* 0x0000006156567221 */ /* 0x000fe40000010000 */
[----:B------:R-:W-:Y:S02]  /*9ee0*/  FADD.FTZ R87, R87, R98 ;  /* 0x0000006257577221 */ /* 0x000fe40000010000 */
[----:B------:R-:W-:Y:S02]  /*9ef0*/  LDSM.16.MT88.4 R96, [R108+0x6c00] ;  /* 0x006c00006c60783b */ /* 0x000fe40000004200 */
[----:B------:R-:W-:Y:S01]  /*9f00*/  FMUL.FTZ R83, R85, R83 ;  /* 0x0000005355537220 */ /* 0x000fe20000410000 */
[----:B------:R-:W-:Y:S01]  /*9f10*/  MUFU.EX2 R138, R138 ;  /* 0x0000008a008a7308 */ /* 0x000fe20000000800 */
[C---:B------:R-:W-:Y:S01]  /*9f20*/  FMUL.FTZ R80, R84.reuse, R80 ;  /* 0x0000005054507220 */ /* 0x040fe20000410000 */
[----:B------:R-:W-:Y:S01]  /*9f30*/  MOV R85, R2 ;  /* 0x0000000200557202 */ /* 0x000fe20000000f00 */
[----:B------:R-:W-:Y:S01]  /*9f40*/  FMUL.FTZ R81, R84, R81 ;  /* 0x0000005154517220 */ /* 0x000fe20000410000 */
[----:B------:R-:W-:Y:S01]  /*9f50*/  MOV R84, R3 ;  /* 0x0000000300547202 */ /* 0x000fe20000000f00 */
        /* <DEDUP_REMOVED lines=12> */
[--C-:B------:R-:W-:Y:S01]  /*a020*/  FFMA.FTZ R25, R25, c[0x0][0x23c], -R103.reuse ;  /* 0x00008f0019197a23 */ /* 0x100fe20000010867 */
[C---:B-1----:R-:W-:Y:S04]  /*a030*/  HMMA.16816.F32.BF16 R44, R88.reuse, R92, R44 ;  /* 0x0000005c582c723c */ /* 0x042fe8000004182c */
[----:B------:R-:W-:Y:S01]  /*a040*/  MUFU.EX2 R136, R136 ;  /* 0x0000008800887308 */ /* 0x000fe20000000800 */
[--C-:B------:R-:W-:Y:S02]  /*a050*/  FFMA.FTZ R148, R30, c[0x0][0x23c], -R102.reuse ;  /* 0x00008f001e947a23 */ /* 0x100fe40000010866 */
[--C-:B------:R-:W-:Y:S01]  /*a060*/  FFMA.FTZ R31, R31, c[0x0][0x23c], -R102.reuse ;  /* 0x00008f001f1f7a23 */ /* 0x100fe20000010866 */
[C---:B------:R-:W-:Y:S01]  /*a070*/  HMMA.16816.F32.BF16 R48, R88.reuse, R94, R48 ;  /* 0x0000005e5830723c */ /* 0x040fe20000041830 */
[----:B------:R-:W1:Y:S03]  /*a080*/  LDSM.16.MT88.4 R92, [R110+0x7000] ;  /* 0x007000006e5c783b */ /* 0x000e660000004200 */
[--C-:B------:R-:W-:Y:S02]  /*a090*/  FFMA.FTZ R149, R34, c[0x0][0x23c], -R102.reuse ;  /* 0x00008f0022957a23 */ /* 0x100fe40000010866 */
[----:B------:R-:W-:Y:S01]  /*a0a0*/  MUFU.EX2 R142, R142 ;  /* 0x0000008e008e7308 */ /* 0x000fe20000000800 */
[----:B------:R-:W-:Y:S02]  /*a0b0*/  FFMA.FTZ R102, R35, c[0x0][0x23c], -R102 ;  /* 0x00008f0023667a23 */ /* 0x000fe40000010866 */
[--C-:B------:R-:W-:Y:S03]  /*a0c0*/  FFMA.FTZ R150, R28, c[0x0][0x23c], -R103.reuse ;  /* 0x00008f001c967a23 */ /* 0x100fe60000010867 */
[--C-:B------:R-:W-:Y:S02]  /*a0d0*/  FFMA.FTZ R151, R29, c[0x0][0x23c], -R103.reuse ;  /* 0x00008f001d977a23 */ /* 0x100fe40000010867 */
[--C-:B------:R-:W-:Y:S02]  /*a0e0*/  FFMA.FTZ R152, R32, c[0x0][0x23c], -R103.reuse ;  /* 0x00008f0020987a23 */ /* 0x100fe40000010867 */
[----:B------:R-:W-:Y:S01]  /*a0f0*/  MUFU.EX2 R134, R102 ;  /* 0x0000006600867308 */ /* 0x000fe20000000800 */
[----:B------:R-:W-:Y:S09]  /*a100*/  FFMA.FTZ R103, R33, c[0x0][0x23c], -R103 ;  /* 0x00008f0021677a23 */ /* 0x000ff20000010867 */
[----:B------:R2:W-:Y:S10]  /*a110*/  MUFU.EX2 R147, R103 ;  /* 0x0000006700937308 */ /* 0x0005f40000000800 */
[----:B------:R-:W3:Y:S01]  /*a120*/  MUFU.EX2 R141, R141 ;  /* 0x0000008d008d7308 */ /* 0x000ee20000000800 */
[C---:B-1----:R-:W-:Y:S09]  /*a130*/  HMMA.16816.F32.BF16 R52, R88.reuse, R92, R52 ;  /* 0x0000005c5834723c */ /* 0x042ff20000041834 */
[----:B------:R-:W-:Y:S01]  /*a140*/  MUFU.EX2 R143, R143 ;  /* 0x0000008f008f7308 */ /* 0x000fe20000000800 */
[C---:B------:R-:W-:Y:S01]  /*a150*/  HMMA.16816.F32.BF16 R56, R88.reuse, R94, R56 ;  /* 0x0000005e5838723c */ /* 0x040fe20000041838 */
[----:B------:R-:W1:Y:S08]  /*a160*/  LDSM.16.MT88.4 R92, [R108+0x7000] ;  /* 0x007000006c5c783b */ /* 0x000e700000004200 */
[----:B------:R-:W4:Y:S01]  /*a170*/  MUFU.EX2 R140, R140 ;  /* 0x0000008c008c7308 */ /* 0x000f220000000800 */
[----:B--2---:R-:W-:Y:S02]  /*a180*/  LDSM.16.MT88.4 R100, [R108+0x7c00] ;  /* 0x007c00006c64783b */ /* 0x004fe40000004200 */
[----:B---3--:R-:W-:Y:S07]  /*a190*/  F2FP.BF16.PACK_AB R33, R141, R142 ;  /* 0x0000008e8d21723e */ /* 0x008fee00000010ff */
[----:B------:R-:W-:Y:S10]  /*a1a0*/  MUFU.EX2 R145, R145 ;  /* 0x0000009100917308 */ /* 0x000ff40000000800 */
[----:B------:R-:W2:Y:S01]  /*a1b0*/  MUFU.EX2 R144, R144 ;  /* 0x0000009000907308 */ /* 0x000ea20000000800 */
[----:B----4-:R-:W-:Y:S09]  /*a1c0*/  F2FP.BF16.PACK_AB R35, R140, R143 ;  /* 0x0000008f8c23723e */ /* 0x010ff200000010ff */
[----:B------:R-:W-:Y:S01]  /*a1d0*/  MUFU.EX2 R146, R146 ;  /* 0x0000009200927308 */ /* 0x000fe20000000800 */
[C---:B-1----:R-:W-:Y:S09]  /*a1e0*/  HMMA.16816.F32.BF16 R60, R88.reuse, R92, R60 ;  /* 0x0000005c583c723c */ /* 0x042ff2000004183c */
[----:B------:R-:W1:Y:S01]  /*a1f0*/  MUFU.EX2 R25, R25 ;  /* 0x0000001900197308 */ /* 0x000e620000000800 */
[C---:B------:R-:W-:Y:S01]  /*a200*/  HMMA.16816.F32.BF16 R64, R88.reuse, R94, R64 ;  /* 0x0000005e5840723c */ /* 0x040fe20000041840 */
[----:B------:R-:W3:Y:S02]  /*a210*/  LDSM.16.MT88.4 R92, [R110+0x8000] ;  /* 0x008000006e5c783b */ /* 0x000ee40000004200 */
[----:B--2---:R-:W-:Y:S06]  /*a220*/  F2FP.BF16.PACK_AB R32, R144, R145 ;  /* 0x000000919020723e */ /* 0x004fec00000010ff */
[----:B------:R-:W-:Y:S10]  /*a230*/  MUFU.EX2 R148, R148 ;  /* 0x0000009400947308 */ /* 0x000ff40000000800 */
[----:B------:R-:W2:Y:S01]  /*a240*/  MUFU.EX2 R31, R31 ;  /* 0x0000001f001f7308 */ /* 0x000ea20000000800 */
[----:B-1----:R-:W-:Y:S09]  /*a250*/  F2FP.BF16.PACK_AB R34, R25, R146 ;  /* 0x000000921922723e */ /* 0x002ff200000010ff */
[----:B------:R-:W1:Y:S10]  /*a260*/  MUFU.EX2 R29, R149 ;  /* 0x00000095001d7308 */ /* 0x000e740000000800 */
[----:B------:R-:W-:Y:S01]  /*a270*/  MUFU.EX2 R150, R150 ;  /* 0x0000009600967308 */ /* 0x000fe20000000800 */
[C---:B---3--:R-:W-:Y:S09]  /*a280*/  HMMA.16816.F32.BF16 R68, R88.reuse, R92, R68 ;  /* 0x0000005c5844723c */ /* 0x048ff20000041844 */
[----:B------:R-:W3:Y:S01]  /*a290*/  MUFU.EX2 R135, R151 ;  /* 0x0000009700877308 */ /* 0x000ee20000000800 */
        /* <DEDUP_REMOVED lines=67> */
[----:B------:R-:W-:Y:S03]  /*a6d0*/  F2FP.BF16.PACK_AB R35, R134, R29 ;  /* 0x0000001d8623723e */ /* 0x000fe600000010ff */
[----:B---3--:R-:W-:Y:S01]  /*a6e0*/  F2FP.BF16.PACK_AB R32, R135, R150 ;  /* 0x000000968720723e */ /* 0x008fe200000010ff */
        /* <DEDUP_REMOVED lines=23> */
.L_x_5733:
[----:B------:R-:W1:Y:S01]  /*a860*/  SHFL.BFLY PT, R5, R134, 0x2, 0x1f ;  /* 0x0c401f0086057f89 */ /* 0x000e6200000e0000 */
[----:B------:R-:W-:Y:S01]  /*a870*/  IADD3 R4, -R123, RZ, RZ ;  /* 0x000000ff7b047210 */ /* 0x000fe20007ffe1ff */
[----:B------:R-:W-:Y:S01]  /*a880*/  IMAD.MOV.U32 R8, RZ, RZ, 0x3f800000 ;  /* 0x3f800000ff087424 */ /* 0x000fe200078e00ff */
[----:B------:R-:W-:Y:S01]  /*a890*/  MOV R10, 0x3f800000 ;  /* 0x3f800000000a7802 */ /* 0x000fe20000000f00 */
[----:B------:R-:W2:Y:S01]  /*a8a0*/  SHFL.BFLY PT, R0, R135, 0x2, 0x1f ;  /* 0x0c401f0087007f89 */ /* 0x000ea200000e0000 */
[----:B------:R-:W-:Y:S03]  /*a8b0*/  BSSY B0, `(.L_x_5738) ;  /* 0x00000ca000007945 */ /* 0x000fe60003800000 */
[----:B------:R-:W3:Y:S04]  /*a8c0*/  S2R R9, SR_CTAID.Z ;  /* 0x0000000000097919 */ /* 0x000ee80000002700 */
[----:B------:R-:W4:Y:S04]  /*a8d0*/  S2R R12, SR_CTAID.Y ;  /* 0x00000000000c7919 */ /* 0x000f280000002600 */
[----:B------:R-:W-:Y:S01]  /*a8e0*/  BAR.SYNC.DEFER_BLOCKING 0x0 ;  /* 0x0000000000007b1d */ /* 0x000fe20000010000 */
[----:B-1----:R-:W-:-:S02]  /*a8f0*/  FADD.FTZ R5, R5, R134 ;  /* 0x0000008605057221 */ /* 0x002fc40000010000 */
[----:B--2---:R-:W-:-:S03]  /*a900*/  FADD.FTZ R0, R0, R135 ;  /* 0x0000008700007221 */ /* 0x004fc60000010000 */
[----:B------:R-:W1:Y:S01]  /*a910*/  SHFL.BFLY PT, R6, R5, 0x1, 0x1f ;  /* 0x0c201f0005067f89 */ /* 0x000e6200000e0000 */
[----:B---3--:R-:W-:-:S03]  /*a920*/  IMAD R4, R4, c[0x0][0x1c0], R9 ;  /* 0x0000700004047a24 */ /* 0x008fc600078e0209 */
[----:B------:R-:W2:Y:S01]  /*a930*/  SHFL.BFLY PT, R7, R0, 0x1, 0x1f ;  /* 0x0c201f0000077f89 */ /* 0x000ea200000e0000 */
[----:B----4-:R-:W-:-:S04]  /*a940*/  IMAD R9, R12, c[0x0][0x210], R123 ;  /* 0x000084000c097a24 */ /* 0x010fc800078e027b */
[----:B------:R-:W-:Y:S02]  /*a950*/  IMAD R9, R9, c[0x0][0x1c0], R4 ;  /* 0x0000700009097a24 */ /* 0x000fe400078e0204 */
[----:B-1----:R-:W-:Y:S02]  /*a960*/  FADD.FTZ R6, R5, R6 ;  /* 0x0000000605067221 */ /* 0x002fe40000010000 */
[----:B------:R-:W1:Y:S01]  /*a970*/  S2R R5, SR_TID.X ;  /* 0x0000000000057919 */ /* 0x000e620000002100 */
[----:B--2---:R-:W-:Y:S02]  /*a980*/  FADD.FTZ R7, R0, R7 ;  /* 0x0000000700077221 */ /* 0x004fe40000010000 */
[----:B------:R-:W-:Y:S01]  /*a990*/  FSETP.NE.FTZ.AND P2, PT, R6, RZ, PT ;  /* 0x000000ff0600720b */ /* 0x000fe20003f55000 */
[----:B------:R-:W2:Y:S02]  /*a9a0*/  S2R R0, SR_TID.X ;  /* 0x0000000000007919 */ /* 0x000ea40000002100 */
[----:B------:R-:W-:-:S10]  /*a9b0*/  FSETP.NE.FTZ.AND P3, PT, R7, RZ, PT ;  /* 0x000000ff0700720b */ /* 0x000fd40003f75000 */
[----:B------:R-:W3:Y:S01]  /*a9c0*/  @P2 MUFU.RCP R8, R6 ;  /* 0x0000000600082308 */ /* 0x000ee20000001000 */
[----:B-1----:R-:W-:-:S07]  /*a9d0*/  SHF.R.S32.HI R12, RZ, 0x1f, R5 ;  /* 0x0000001fff0c7819 */ /* 0x002fce0000011405 */
[----:B------:R-:W1:Y:S01]  /*a9e0*/  @P3 MUFU.RCP R10, R7 ;  /* 0x00000007000a3308 */ /* 0x000e620000001000 */
[----:B------:R-:W-:Y:S02]  /*a9f0*/  LEA.HI R13, R12, R5, RZ, 0x2 ;  /* 0x000000050c0d7211 */ /* 0x000fe400078f10ff */
[----:B--2---:R-:W-:Y:S02]  /*aa00*/  SHF.R.S32.HI R11, RZ, 0x1f, R0 ;  /* 0x0000001fff0b7819 */ /* 0x004fe40000011400 */
[----:B------:R-:W-:Y:S01]  /*aa10*/  SHF.R.S32.HI R15, RZ, 0x2, R13 ;  /* 0x00000002ff0f7819 */ /* 0x000fe2000001140d */
[C---:B---3--:R-:W-:Y:S01]  /*aa20*/  FMUL.FTZ R39, R8.reuse, R39 ;  /* 0x0000002708277220 */ /* 0x048fe20000410000 */
[----:B------:R-:W-:Y:S01]  /*aa30*/  LEA.HI R14, R11, R0, RZ, 0x3 ;  /* 0x000000000b0e7211 */ /* 0x000fe200078f18ff */
[C---:B------:R-:W-:Y:S01]  /*aa40*/  FMUL.FTZ R38, R8.reuse, R38 ;  /* 0x0000002608267220 */ /* 0x040fe20000410000 */
[----:B------:R-:W-:Y:S01]  /*aa50*/  SHF.R.S32.HI R16, RZ, 0x1f, R15 ;  /* 0x0000001fff107819 */ /* 0x000fe2000001140f */
[----:B------:R-:W-:Y:S01]  /*aa60*/  FMUL.FTZ R43, R8, R43 ;  /* 0x0000002b082b7220 */ /* 0x000fe20000410000 */
[----:B------:R-:W-:Y:S01]  /*aa70*/  LOP3.LUT R19, R14, 0xfffffff8, RZ, 0xc0, !PT ;  /* 0xfffffff80e137812 */ /* 0x000fe200078ec0ff */
[----:B------:R-:W-:Y:S01]  /*aa80*/  FMUL.FTZ R42, R8, R42 ;  /* 0x0000002a082a7220 */ /* 0x000fe20000410000 */
[----:B------:R-:W-:Y:S01]  /*aa90*/  LEA.HI R17, R16, R15, RZ, 0x3 ;  /* 0x0000000f10117211 */ /* 0x000fe200078f18ff */
[----:B-1----:R-:W-:Y:S01]  /*aaa0*/  FMUL.FTZ R36, R10, R36 ;  /* 0x000000240a247220 */ /* 0x002fe20000410000 */
[----:B------:R-:W-:Y:S01]  /*aab0*/  LOP3.LUT R24, R13, 0xfffffffc, RZ, 0xc0, !PT ;  /* 0xfffffffc0d187812 */ /* 0x000fe200078ec0ff */
[----:B------:R-:W-:Y:S01]  /*aac0*/  IMAD.IADD R16, R0, 0x1, -R19 ;  /* 0x0000000100107824 */ /* 0x000fe200078e0a13 */
[----:B------:R-:W-:Y:S01]  /*aad0*/  LOP3.LUT R18, R17, 0xfffffff8, RZ, 0xc0, !PT ;  /* 0xfffffff811127812 */ /* 0x000fe200078ec0ff */
[----:B------:R-:W-:Y:S01]  /*aae0*/  FMUL.FTZ R37, R10, R37 ;  /* 0x000000250a257220 */ /* 0x000fe20000410000 */
[----:B------:R-:W-:Y:S01]  /*aaf0*/  LEA.HI R23, R12, R5, RZ, 0x4 ;  /* 0x000000050c177211 */ /* 0x000fe200078f20ff */
[C---:B------:R-:W-:Y:S01]  /*ab00*/  FMUL.FTZ R40, R10.reuse, R40 ;  /* 0x000000280a287220 */ /* 0x040fe20000410000 */
[----:B------:R-:W-:Y:S01]  /*ab10*/  IADD3 R15, R15, -R18, RZ ;  /* 0x800000120f0f7210 */ /* 0x000fe20007ffe0ff */
[C---:B------:R-:W-:Y:S01]  /*ab20*/  FMUL.FTZ R41, R10.reuse, R41 ;  /* 0x000000290a297220 */ /* 0x040fe20000410000 */
[----:B------:R-:W-:Y:S01]  /*ab30*/  SHF.R.S32.HI R13, RZ, 0x3, R14 ;  /* 0x00000003ff0d7819 */ /* 0x000fe2000001140e */
[C---:B------:R-:W-:Y:S01]  /*ab40*/  FMUL.FTZ R44, R10.reuse, R44 ;  /* 0x0000002c0a2c7220 */ /* 0x040fe20000410000 */
[----:B------:R-:W-:Y:S01]  /*ab50*/  LEA.HI R18, R15, R15, RZ, 0x1 ;  /* 0x0000000f0f127211 */ /* 0x000fe200078f08ff */
[----:B------:R-:W-:Y:S01]  /*ab60*/  FMUL.FTZ R45, R10, R45 ;  /* 0x0000002d0a2d7220 */ /* 0x000fe20000410000 */
[----:B------:R-:W-:Y:S01]  /*ab70*/  LEA.HI R17, R16, R16, RZ, 0x1 ;  /* 0x0000001010117211 */ /* 0x000fe200078f08ff */
[C---:B------:R-:W-:Y:S01]  /*ab80*/  FMUL.FTZ R48, R10.reuse, R48 ;  /* 0x000000300a307220 */ /* 0x040fe20000410000 */
[----:B------:R-:W-:Y:S01]  /*ab90*/  SHF.R.S32.HI R23, RZ, 0x4, R23 ;  /* 0x00000004ff177819 */ /* 0x000fe20000011417 */
[----:B------:R-:W-:Y:S01]  /*aba0*/  FMUL.FTZ R49, R10, R49 ;  /* 0x000000310a317220 */ /* 0x000fe20000410000 */
[----:B------:R-:W-:Y:S01]  /*abb0*/  LEA.HI R14, R14, R13, RZ, 0x1 ;  /* 0x0000000d0e0e7211 */ /* 0x000fe200078f08ff */
[----:B------:R-:W-:Y:S01]  /*abc0*/  FMUL.FTZ R52, R10, R52 ;  /* 0x000000340a347220 */ /* 0x000fe20000410000 */
[----:B------:R-:W-:Y:S01]  /*abd0*/  LOP3.LUT R20, R18, 0x1fffffe, RZ, 0xc0, !PT ;  /* 0x01fffffe12147812 */ /* 0x000fe200078ec0ff */
[----:B------:R-:W-:Y:S01]  /*abe0*/  IMAD.SHL.U32 R23, R23, 0x40, RZ ;  /* 0x0000004017177824 */ /* 0x000fe200078e00ff */
[----:B------:R-:W-:Y:S01]  /*abf0*/  LOP3.LUT R19, R17, 0xfffffffe, RZ, 0xc0, !PT ;  /* 0xfffffffe11137812 */ /* 0x000fe200078ec0ff */
[----:B------:R-:W-:Y:S01]  /*ac00*/  FMUL.FTZ R53, R10, R53 ;  /* 0x000000350a357220 */ /* 0x000fe20000410000 */
[----:B------:R-:W-:Y:S01]  /*ac10*/  LOP3.LUT R14, R14, 0xfffffffe, RZ, 0xc0, !PT ;  /* 0xfffffffe0e0e7812 */ /* 0x000fe200078ec0ff */
[----:B------:R-:W-:Y:S01]  /*ac20*/  FMUL.FTZ R56, R10, R56 ;  /* 0x000000380a387220 */ /* 0x000fe20000410000 */
[----:B------:R-:W-:Y:S01]  /*ac30*/  IADD3 R20, R15, -R20, RZ ;  /* 0x800000140f147210 */ /* 0x000fe20007ffe0ff */
[----:B------:R-:W-:Y:S01]  /*ac40*/  IMAD.IADD R19, R16, 0x1, -R19 ;  /* 0x0000000110137824 */ /* 0x000fe200078e0a13 */
[----:B------:R-:W-:Y:S01]  /*ac50*/  LEA.HI R15, R12, R5, RZ, 0x5 ;  /* 0x000000050c0f7211 */ /* 0x000fe200078f28ff */
[----:B------:R-:W-:Y:S01]  /*ac60*/  IMAD.IADD R25, R13, 0x1, -R14 ;  /* 0x000000010d197824 */ /* 0x000fe200078e0a0e */
[----:B------:R-:W-:Y:S01]  /*ac70*/  SHF.R.S32.HI R18, RZ, 0x1, R18 ;  /* 0x00000001ff127819 */ /* 0x000fe20000011412 */
[C---:B------:R-:W-:Y:S01]  /*ac80*/  FMUL.FTZ R57, R10.reuse, R57 ;  /* 0x000000390a397220 */ /* 0x040fe20000410000 */
[----:B------:R-:W-:Y:S01]  /*ac90*/  SHF.R.S32.HI R17, RZ, 0x1, R17 ;  /* 0x00000001ff117819 */ /* 0x000fe20000011411 */
[----:B------:R-:W-:Y:S01]  /*aca0*/  FMUL.FTZ R60, R10, R60 ;  /* 0x0000003c0a3c7220 */ /* 0x000fe20000410000 */
[----:B------:R-:W-:Y:S01]  /*acb0*/  IADD3 R21, -R24, R5, RZ ;  /* 0x0000000518157210 */ /* 0x000fe20007ffe1ff */
[C---:B------:R-:W-:Y:S01]  /*acc0*/  FMUL.FTZ R61, R10.reuse, R61 ;  /* 0x0000003d0a3d7220 */ /* 0x040fe20000410000 */
[----:B------:R-:W-:Y:S01]  /*acd0*/  SHF.R.S32.HI R16, RZ, 0x5, R15 ;  /* 0x00000005ff107819 */ /* 0x000fe2000001140f */
[C---:B------:R-:W-:Y:S01]  /*ace0*/  FMUL.FTZ R64, R10.reuse, R64 ;  /* 0x000000400a407220 */ /* 0x040fe20000410000 */
[----:B------:R-:W-:Y:S01]  /*acf0*/  LOP3.LUT R23, R23, 0xc0, RZ, 0xc0, !PT ;  /* 0x000000c017177812 */ /* 0x000fe200078ec0ff */
[----:B------:R-:W-:Y:S01]  /*ad00*/  FMUL.FTZ R65, R10, R65 ;  /* 0x000000410a417220 */ /* 0x000fe20000410000 */
[----:B------:R-:W-:Y:S01]  /*ad10*/  SHF.L.U32 R14, R18, 0x6, RZ ;  /* 0x00000006120e7819 */ /* 0x000fe200000006ff */
[C---:B------:R-:W-:Y:S01]  /*ad20*/  FMUL.FTZ R68, R10.reuse, R68 ;  /* 0x000000440a447220 */ /* 0x040fe20000410000 */
[----:B------:R-:W-:Y:S01]  /*ad30*/  SHF.L.U32 R24, R17, 0x3, RZ ;  /* 0x0000000311187819 */ /* 0x000fe200000006ff */
[----:B------:R-:W-:Y:S01]  /*ad40*/  FMUL.FTZ R69, R10, R69 ;  /* 0x000000450a457220 */ /* 0x000fe20000410000 */
[----:B------:R-:W-:Y:S01]  /*ad50*/  LEA.HI R22, R12, R5, RZ, 0x6 ;  /* 0x000000050c167211 */ /* 0x000fe200078f30ff */
[----:B------:R-:W-:Y:S01]  /*ad60*/  FMUL.FTZ R72, R10, R72 ;  /* 0x000000480a487220 */ /* 0x000fe20000410000 */
[----:B------:R-:W-:Y:S01]  /*ad70*/  LEA R21, R16, R21, 0x8 ;  /* 0x0000001510157211 */ /* 0x000fe200078e40ff */
[----:B------:R-:W-:Y:S01]  /*ad80*/  FMUL.FTZ R73, R10, R73 ;  /* 0x000000490a497220 */ /* 0x000fe20000410000 */
[----:B------:R-:W-:Y:S01]  /*ad90*/  LOP3.LUT R14, R14, 0xc0, RZ, 0xc0, !PT ;  /* 0x000000c00e0e7812 */ /* 0x000fe200078ec0ff */
[----:B------:R-:W-:Y:S01]  /*ada0*/  IMAD.SHL.U32 R22, R22, 0x4, RZ ;  /* 0x0000000416167824 */ /* 0x000fe200078e00ff */
[----:B------:R-:W-:Y:S01]  /*adb0*/  LOP3.LUT R17, R23, 0x18, R24, 0xf8, !PT ;  /* 0x0000001817117812 */ /* 0x000fe200078ef818 */
[C---:B------:R-:W-:Y:S01]  /*adc0*/  FMUL.FTZ R76, R10.reuse, R76 ;  /* 0x0000004c0a4c7220 */ /* 0x040fe20000410000 */
[----:B------:R-:W-:Y:S01]  /*add0*/  SHF.R.U32.HI R24, RZ, 0x3, R23 ;  /* 0x00000003ff187819 */ /* 0x000fe20000011617 */
[----:B------:R-:W-:Y:S01]  /*ade0*/  FMUL.FTZ R77, R10, R77 ;  /* 0x0000004d0a4d7220 */ /* 0x000fe20000410000 */
[----:B------:R-:W-:Y:S01]  /*adf0*/  LOP3.LUT R23, R18, 0x1, RZ, 0xc0, !PT ;  /* 0x0000000112177812 */ /* 0x000fe200078ec0ff */
        /* <DEDUP_REMOVED lines=8> */
[----:B------:R-:W-:Y:S01]  /*ae80*/  IMAD.U32 R14, R21, 0x2, R14 ;  /* 0x00000002150e7824 */ /* 0x000fe200078e000e */
[----:B------:R-:W-:Y:S01]  /*ae90*/  LOP3.LUT P0, RZ, R18, 0x2, RZ, 0xc0, !PT ;  /* 0x0000000212ff7812 */ /* 0x000fe2000780c0ff */
[----:B------:R-:W-:Y:S01]  /*aea0*/  FMUL.FTZ R51, R8, R51 ;  /* 0x0000003308337220 */ /* 0x000fe20000410000 */
[----:B------:R-:W-:Y:S01]  /*aeb0*/  MOV R10, 0x40 ;  /* 0x00000040000a7802 */ /* 0x000fe20000000f00 */
[----:B------:R-:W-:Y:S01]  /*aec0*/  IMAD R22, R25, 0x20, R22 ;  /* 0x0000002019167824 */ /* 0x000fe200078e0216 */
[----:B------:R-:W-:Y:S01]  /*aed0*/  SHF.L.U32 R18, R14, 0x2, RZ ;  /* 0x000000020e127819 */ /* 0x000fe200000006ff */
[C---:B------:R-:W-:Y:S01]  /*aee0*/  FMUL.FTZ R50, R8.reuse, R50 ;  /* 0x0000003208327220 */ /* 0x040fe20000410000 */
[----:B------:R-:W-:Y:S01]  /*aef0*/  LOP3.LUT R17, R17, R24, RZ, 0x3c, !PT ;  /* 0x0000001811117212 */ /* 0x000fe200078e3cff */
[C---:B------:R-:W-:Y:S01]  /*af00*/  FMUL.FTZ R55, R8.reuse, R55 ;  /* 0x0000003708377220 */ /* 0x040fe20000410000 */
[----:B------:R-:W-:Y:S01]  /*af10*/  LEA R20, R19, R22, 0x2 ;  /* 0x0000001613147211 */ /* 0x000fe200078e10ff */
        /* <DEDUP_REMOVED lines=10> */
[C---:B------:R-:W-:Y:S01]  /*afc0*/  FMUL.FTZ R67, R8.reuse, R67 ;  /* 0x0000004308437220 */ /* 0x040fe20000410000 */
        /* <DEDUP_REMOVED lines=11> */
[C---:B------:R-:W-:Y:S01]  /*b080*/  FMUL.FTZ R79, R8.reuse, R79 ;  /* 0x0000004f084f7220 */ /* 0x040fe20000410000 */
[----:B------:R-:W-:Y:S01]  /*b090*/  LOP3.LUT R11, R11, 0xffffffe0, RZ, 0xc0, !PT ;  /* 0xffffffe00b0b7812 */ /* 0x000fe200078ec0ff */
[C---:B------:R-:W-:Y:S01]  /*b0a0*/  FMUL.FTZ R78, R8.reuse, R78 ;  /* 0x0000004e084e7220 */ /* 0x040fe20000410000 */
[----:B------:R-:W-:Y:S01]  /*b0b0*/  STS.64 [R18], R44 ;  /* 0x0000002c12007388 */ /* 0x000fe20000000a00 */
[C---:B------:R-:W-:Y:S01]  /*b0c0*/  FMUL.FTZ R83, R8.reuse, R83 ;  /* 0x0000005308537220 */ /* 0x040fe20000410000 */
[----:B------:R-:W2:Y:S01]  /*b0d0*/  @P2 MUFU.LG2 R6, R6 ;  /* 0x0000000600062308 */ /* 0x000ea20000000c00 */
[----:B------:R-:W-:Y:S01]  /*b0e0*/  FMUL.FTZ R82, R8, R82 ;  /* 0x0000005208527220 */ /* 0x000fe20000410000 */
[----:B------:R-:W-:Y:S01]  /*b0f0*/  STS.64 [R18+0x400], R46 ;  /* 0x0004002e12007388 */ /* 0x000fe20000000a00 */
[----:B------:R-:W-:Y:S01]  /*b100*/  IMAD.IADD R8, R20, 0x1, R17 ;  /* 0x0000000114087824 */ /* 0x000fe200078e0211 */
[----:B------:R-:W-:-:S02]  /*b110*/  IADD3 R17, R10, R19, RZ ;  /* 0x000000130a117210 */ /* 0x000fc40007ffe0ff */
[----:B------:R-:W3:Y:S01]  /*b120*/  S2R R10, SR_CTAID.X ;  /* 0x00000000000a7919 */ /* 0x000ee20000002500 */
[C---:B------:R-:W-:Y:S02]  /*b130*/  IADD3 R4, R5.reuse, -R4, RZ ;  /* 0x8000000405047210 */ /* 0x040fe40007ffe0ff */
[----:B------:R-:W-:Y:S01]  /*b140*/  LEA.HI R12, R12, R5, RZ, 0x3 ;  /* 0x000000050c0c7211 */ /* 0x000fe200078f18ff */
[----:B------:R-:W-:Y:S01]  /*b150*/  STS.64 [R17], R48 ;  /* 0x0000003011007388 */ /* 0x000fe20000000a00 */
[----:B------:R-:W-:Y:S02]  /*b160*/  IADD3 R11, R0, -R11, RZ ;  /* 0x8000000b000b7210 */ /* 0x000fe40007ffe0ff */
[----:B------:R-:W-:Y:S01]  /*b170*/  LOP3.LUT P0, RZ, R4, 0x3, RZ, 0xc0, !PT ;  /* 0x0000000304ff7812 */ /* 0x000fe2000780c0ff */
[----:B------:R-:W-:Y:S01]  /*b180*/  STS.64 [R17+0x400], R50 ;  /* 0x0004003211007388 */ /* 0x000fe20000000a00 */
[----:B------:R-:W-:Y:S02]  /*b190*/  LOP3.LUT R12, R12, 0xfffffff8, RZ, 0xc0, !PT ;  /* 0xfffffff80c0c7812 */ /* 0x000fe400078ec0ff */
[----:B------:R-:W-:Y:S01]  /*b1a0*/  SHF.R.S32.HI R0, RZ, 0x1f, R11 ;  /* 0x0000001fff007819 */ /* 0x000fe2000001140b */
[----:B------:R-:W-:Y:S01]  /*b1b0*/  STS.64 [R14.X4+0x2000], R52 ;  /* 0x002000340e007388 */ /* 0x000fe20000004a00 */
[----:B------:R-:W-:Y:S01]  /*b1c0*/  MOV R4, 0xff800000 ;  /* 0xff80000000047802 */ /* 0x000fe20000000f00 */
[----:B------:R-:W-:Y:S01]  /*b1d0*/  IMAD.IADD R12, R5, 0x1, -R12 ;  /* 0x00000001050c7824 */ /* 0x000fe200078e0a0c */
[----:B------:R-:W-:Y:S01]  /*b1e0*/  LEA.HI R0, R0, R11, RZ, 0x2 ;  /* 0x0000000b00007211 */ /* 0x000fe200078f10ff */
[----:B------:R-:W-:Y:S01]  /*b1f0*/  STS.64 [R14.X4+0x2400], R54 ;  /* 0x002400360e007388 */ /* 0x000fe20000004a00 */
[----:B------:R-:W-:-:S02]  /*b200*/  IMAD.MOV.U32 R5, RZ, RZ, -0x800000 ;  /* 0xff800000ff057424 */ /* 0x000fc400078e00ff */
[----:B------:R-:W-:Y:S01]  /*b210*/  SHF.R.S32.HI R0, RZ, 0x2, R0 ;  /* 0x00000002ff007819 */ /* 0x000fe20000011400 */
[----:B------:R-:W-:Y:S04]  /*b220*/  STS.64 [R19+0x2000], R56 ;  /* 0x0020003813007388 */ /* 0x000fe80000000a00 */
[----:B------:R-:W-:Y:S01]  /*b230*/  STS.64 [R19+0x2400], R58 ;  /* 0x0024003a13007388 */ /* 0x000fe20000000a00 */
[----:B---3--:R-:W-:-:S03]  /*b240*/  IMAD.SHL.U32 R10, R10, 0x40, RZ ;  /* 0x000000400a0a7824 */ /* 0x008fc600078e00ff */
[----:B------:R-:W-:Y:S01]  /*b250*/  STS.64 [R18+0x2000], R60 ;  /* 0x0020003c12007388 */ /* 0x000fe20000000a00 */
[----:B------:R-:W-:Y:S01]  /*b260*/  IMAD R9, R9, c[0x0][0x214], R10 ;  /* 0x0000850009097a24 */ /* 0x000fe200078e020a */
[----:B------:R-:W-:Y:S02]  /*b270*/  SHF.L.U32 R10, R12, 0x2, RZ ;  /* 0x000000020c0a7819 */ /* 0x000fe400000006ff */
[----:B------:R-:W-:Y:S02]  /*b280*/  STS.64 [R18+0x2400], R62 ;  /* 0x0024003e12007388 */ /* 0x000fe40000000a00 */
[----:B------:R-:W-:Y:S02]  /*b290*/  SHF.R.S32.HI R11, RZ, 0x1f, R10 ;  /* 0x0000001fff0b7819 */ /* 0x000fe4000001140a */
        /* <DEDUP_REMOVED lines=9> */
[----:B------:R3:W-:Y:S04]  /*b330*/  STS.64 [R17+0x4400], R82 ;  /* 0x0044005211007388 */ /* 0x0007e80000000a00 */
[----:B------:R-:W-:Y:S01]  /*b340*/  BAR.SYNC.DEFER_BLOCKING 0x0 ;  /* 0x0000000000007b1d */ /* 0x000fe20000010000 */
[----:B---3--:R-:W-:-:S05]  /*b350*/  SHF.R.S32.HI R17, RZ, 0x1f, R16 ;  /* 0x0000001fff117819 */ /* 0x008fca0000011410 */
[----:B------:R-:W3:Y:S01]  /*b360*/  LDS.128 R60, [R8.X4] ;  /* 0x00000000083c7984 */ /* 0x000ee20000004c00 */
[----:B------:R-:W-:-:S03]  /*b370*/  LEA.HI R17, R17, R16, RZ, 0x2 ;  /* 0x0000001011117211 */ /* 0x000fc600078f10ff */
[----:B------:R-:W4:Y:S01]  /*b380*/  LDS.128 R56, [R8.X4+0x800] ;  /* 0x0008000008387984 */ /* 0x000f220000004c00 */
[----:B------:R-:W-:-:S03]  /*b390*/  LOP3.LUT R17, R17, 0xffffffc, RZ, 0xc0, !PT ;  /* 0x0ffffffc11117812 */ /* 0x000fc600078ec0ff */
[----:B------:R-:W1:Y:S01]  /*b3a0*/  LDS.128 R52, [R8.X4+0x1000] ;  /* 0x0010000008347984 */ /* 0x000e620000004c00 */
[----:B------:R-:W-:-:S03]  /*b3b0*/  IADD3 R17, R16, -R17, RZ ;  /* 0x8000001110117210 */ /* 0x000fc60007ffe0ff */
[----:B------:R-:W1:Y:S01]  /*b3c0*/  LDS.128 R48, [R8.X4+0x1800] ;  /* 0x0018000008307984 */ /* 0x000e620000004c00 */
[----:B------:R-:W-:-:S03]  /*b3d0*/  LEA R17, R17, R0, 0x4 ;  /* 0x0000000011117211 */ /* 0x000fc600078e20ff */
[----:B------:R-:W1:Y:S04]  /*b3e0*/  LDS.128 R44, [R8.X4+0x2000] ;  /* 0x00200000082c7984 */ /* 0x000e680000004c00 */
[----:B------:R-:W1:Y:S04]  /*b3f0*/  LDS.128 R40, [R8.X4+0x2800] ;  /* 0x0028000008287984 */ /* 0x000e680000004c00 */
[----:B------:R-:W1:Y:S04]  /*b400*/  LDS.128 R36, [R8.X4+0x3000] ;  /* 0x0030000008247984 */ /* 0x000e680000004c00 */
[----:B------:R-:W2:Y:S04]  /*b410*/  LDS.128 R32, [R8.X4+0x3800] ;  /* 0x0038000008207984 */ /* 0x000ea80000004c00 */
[----:B------:R-:W3:Y:S04]  /*b420*/  LDS.128 R28, [R8.X4+0x4000] ;  /* 0x00400000081c7984 */ /* 0x000ee80000004c00 */
[----:B------:R-:W3:Y:S04]  /*b430*/  LDS.128 R24, [R8.X4+0x4800] ;  /* 0x0048000008187984 */ /* 0x000ee80000004c00 */
[----:B------:R-:W3:Y:S04]  /*b440*/  LDS.128 R20, [R8.X4+0x5000] ;  /* 0x0050000008147984 */ /* 0x000ee80000004c00 */
[----:B------:R1:W3:Y:S02]  /*b450*/  LDS.128 R64, [R8.X4+0x5800] ;  /* 0x0058000008407984 */ /* 0x0002e40000004c00 */
[----:B-1----:R-:W-:-:S02]  /*b460*/  @P3 FMUL.FTZ R8, R7, 0.69314718246459960938 ;  /* 0x3f31721807083820 */ /* 0x002fc40000410000 */
[----:B--2---:R-:W-:Y:S02]  /*b470*/  @P2 FMUL.FTZ R7, R6, 0.69314718246459960938 ;  /* 0x3f31721806072820 */ /* 0x004fe40000410000 */
[----:B------:R-:W-:Y:S02]  /*b480*/  @P3 FFMA.FTZ R4, R3, c[0x0][0x238], R8 ;  /* 0x00008e0003043a23 */ /* 0x000fe40000010008 */
[----:B------:R-:W-:Y:S01]  /*b490*/  @P2 FFMA.FTZ R5, R2, c[0x0][0x238], R7 ;  /* 0x00008e0002052a23 */ /* 0x000fe20000010007 */
[----:B------:R-:W-:Y:S05]  /*b4a0*/  @P0 BRA `(.L_x_5739) ;  /* 0x000000a000000947 */ /* 0x000fea0003800000 */
[----:B----4-:R-:W-:Y:S02]  /*b4b0*/  IADD3 R3, R17, 0x8, RZ ;  /* 0x0000000811037810 */ /* 0x010fe40007ffe0ff */
[----:B------:R-:W-:Y:S02]  /*b4c0*/  SHF.R.S32.HI R2, RZ, 0x1f, R17 ;  /* 0x0000001fff027819 */ /* 0x000fe40000011411 */
[----:B------:R-:W-:Y:S02]  /*b4d0*/  IADD3 R0, P0, R9, R17, RZ ;  /* 0x0000001109007210 */ /* 0x000fe40007f1e0ff */
[----:B------:R-:W-:-:S02]  /*b4e0*/  ISETP.GE.AND P2, PT, R17, R114, PT ;  /* 0x000000721100720c */ /* 0x000fc40003f46270 */
[----:B------:R-:W-:Y:S02]  /*b4f0*/  ISETP.GE.AND P1, PT, R3, R114, PT ;  /* 0x000000720300720c */ /* 0x000fe40003f26270 */
[----:B------:R-:W-:Y:S02]  /*b500*/  LEA.HI.X.SX32 R3, R9, R2, 0x1, P0 ;  /* 0x0000000209037211 */ /* 0x000fe400000f0eff */
[----:B------:R-:W-:-:S04]  /*b510*/  LEA R2, P0, R0, c[0x0][0x208], 0x2 ;  /* 0x0000820000027a11 */ /* 0x000fc800078010ff */
[----:B------:R-:W-:-:S05]  /*b520*/  LEA.HI.X R3, R0, c[0x0][0x20c], R3, 0x2, P0 ;  /* 0x0000830000037a11 */ /* 0x000fca00000f1403 */
[----:B------:R1:W-:Y:S04]  /*b530*/  @!P2 STG.E [R2.64], R4 ;  /* 0x000000040200a986 */ /* 0x0003e8000c101904 */
[----:B------:R1:W-:Y:S02]  /*b540*/  @!P1 STG.E [R2.64+0x20], R5 ;  /* 0x0000200502009986 */ /* 0x0003e4000c101904 */
.L_x_5739:
[----:B----4-:R-:W-:Y:S05]  /*b550*/  BSYNC B0 ;  /* 0x0000000000007941 */ /* 0x010fea0003800000 */
.L_x_5738:
[C---:B-1----:R-:W-:Y:S01]  /*b560*/  IMAD.WIDE R4, R13.reuse, 0x60, R10 ;  /* 0x000000600d047825 */ /* 0x042fe200078e020a */
        /* <DEDUP_REMOVED lines=13> */
[----:B------:R1:W-:Y:S04]  /*b640*/  @!P1 STG.E.128 [R4.64+0x80], R44 ;  /* 0x0000802c04009986 */ /* 0x0003e8000c101d04 */
[----:B---3--:R1:W-:Y:S04]  /*b650*/  @!P0 STG.E.128 [R4.64+0x100], R28 ;  /* 0x0001001c04008986 */ /* 0x0083e8000c101d04 */
[----:B------:R1:W-:Y:S04]  /*b660*/  @!P2 STG.E.64 [R4.64], R60 ;  /* 0x0000003c0400a986 */ /* 0x0003e8000c101b04 */
[----:B------:R1:W-:Y:S02]  /*b670*/  @!P2 STG.E.64 [R4.64+0x8], R62 ;  /* 0x0000083e0400a986 */ /* 0x0003e4000c101b04 */
.L_x_5741:
[----:B------:R-:W-:Y:S05]  /*b680*/  BSYNC B0 ;  /* 0x0000000000007941 */ /* 0x000fea0003800000 */
.L_x_5740:
        /* <DEDUP_REMOVED lines=8> */
[----:B------:R2:W-:Y:S04]  /*b710*/  @!P1 STG.E.128 [R4.64+0x1880], R40 ;  /* 0x0018802804009986 */ /* 0x0005e8000c101d04 */
[----:B---3--:R2:W-:Y:S02]  /*b720*/  @!P0 STG.E.128 [R4.64+0x1900], R24 ;  /* 0x0019001804008986 */ /* 0x0085e4000c101d04 */
.L_x_5743:
[----:B------:R-:W-:Y:S05]  /*b730*/  BSYNC B0 ;  /* 0x0000000000007941 */ /* 0x000fea0003800000 */
.L_x_5742:
        /* <DEDUP_REMOVED lines=10> */
.L_x_5745:
[----:B------:R-:W-:Y:S05]  /*b7e0*/  BSYNC B0 ;  /* 0x0000000000007941 */ /* 0x000fea0003800000 */
.L_x_5744:
[----:B------:R-:W-:-:S04]  /*b7f0*/  IADD3 R13, R13, 0x30, RZ ;  /* 0x000000300d0d7810 */ /* 0x000fc80007ffe0ff */
[----:B------:R-:W-:-:S13]  /*b800*/  ISETP.GE.AND P0, PT, R13, R114, PT ;  /* 0x000000720d00720c */ /* 0x000fda0003f06270 */
[----:B------:R-:W-:Y:S05]  /*b810*/  @P0 EXIT ;  /* 0x000000000000094d */ /* 0x000fea0003800000 */
[----:B------:R-:W-:Y:S02]  /*b820*/  ISETP.GE.AND P0, PT, R2, c[0x0][0x220], PT ;  /* 0x0000880002007a0c */ /* 0x000fe40003f06270 */
[----:B------:R-:W-:-:S11]  /*b830*/  ISETP.GE.AND P1, PT, R10, c[0x0][0x220], PT ;  /* 0x000088000a007a0c */ /* 0x000fd60003f26270 */
[----:B------:R1:W-:Y:S01]  /*b840*/  @!P0 STG.E.128 [R4.64+0x4880], R32 ;  /* 0x0048802004008986 */ /* 0x0003e2000c101d04 */
[----:B------:R-:W-:-:S03]  /*b850*/  ISETP.GE.AND P0, PT, R0, c[0x0][0x220], PT ;  /* 0x0000880000007a0c */ /* 0x000fc60003f06270 */
[----:B------:R1:W-:Y:S10]  /*b860*/  @!P1 STG.E.128 [R4.64+0x4800], R48 ;  /* 0x0048003004009986 */ /* 0x0003f4000c101d04 */
[----:B------:R-:W-:Y:S05]  /*b870*/  @P0 EXIT ;  /* 0x000000000000094d */ /* 0x000fea0003800000 */
[----:B---3--:R-:W-:Y:S01]  /*b880*/  STG.E.128 [R4.64+0x4900], R64 ;  /* 0x0049004004007986 */ /* 0x008fe2000c101d04 */
[----:B------:R-:W-:Y:S05]  /*b890*/  EXIT ;  /* 0x000000000000794d */ /* 0x000fea0003800000 */
.L_x_5746:
        /* <DEDUP_REMOVED lines=14> */
.L_x_6382:


//--------------------- .text._ZN5flash24flash_fwd_splitkv_kernelI23Flash_fwd_kernel_traitsILi96ELi64ELi64ELi4ELb0ELb0EN7cutlass10bfloat16_tE19Flash_kernel_traitsILi96ELi64ELi64ELi4ES3_EELb1ELb0ELb1ELb0ELb0ELb1ELb1ELb0EEEvNS_16Flash_fwd_paramsE --------------------------
	.section	.text._ZN5flash24flash_fwd_splitkv_kernelI23Flash_fwd_kernel_traitsILi96ELi64ELi64ELi4ELb0ELb0EN7cutlass10bfloat16_tE19Flash_kernel_traitsILi96ELi64ELi64ELi4ES3_EELb1ELb0ELb1ELb0ELb0ELb1ELb1ELb0EEEvNS_16Flash_fwd_paramsE,"ax",@progbits
	.sectioninfo	@"SHI_REGISTERS=168"
	.align	128
        .global         _ZN5flash24flash_fwd_splitkv_kernelI23Flash_fwd_kernel_traitsILi96ELi64ELi64ELi4ELb0ELb0EN7cutlass10bfloat16_tE19Flash_kernel_traitsILi96ELi64ELi64ELi4ES3_EELb1ELb0ELb1ELb0ELb0ELb1ELb1ELb0EEEvNS_16Flash_fwd_paramsE
        .type           _ZN5flash24flash_fwd_splitkv_kernelI23Flash_fwd_kernel_traitsILi96ELi64ELi64ELi4ELb0ELb0EN7cutlass10bfloat16_tE19Flash_kernel_traitsILi96ELi64ELi64ELi4ES3_EELb1ELb0ELb1ELb0ELb0ELb1ELb1ELb0EEEvNS_16Flash_fwd_paramsE,@function
        .size           _ZN5flash24flash_fwd_splitkv_kernelI23Flash_fwd_kernel_traitsILi96ELi64ELi64ELi4ELb0ELb0EN7cutlass10bfloat16_tE19Flash_kernel_traitsILi96ELi64ELi64ELi4ES3_EELb1ELb0ELb1ELb0ELb0ELb1ELb1ELb0EEEvNS_16Flash_fwd_paramsE,(.L_x_6383 - _ZN5flash24flash_fwd_splitkv_kernelI23Flash_fwd_kernel_traitsILi96ELi64ELi64ELi4ELb0ELb0EN7cutlass10bfloat16_tE19Flash_kernel_traitsILi96ELi64ELi64ELi4ES3_EELb1ELb0ELb1ELb0ELb0ELb1ELb1ELb0EEEvNS_16Flash_fwd_paramsE)
        .other          _ZN5flash24flash_fwd_splitkv_kernelI23Flash_fwd_kernel_traitsILi96ELi64ELi64ELi4ELb0ELb0EN7cutlass10bfloat16_tE19Flash_kernel_traitsILi96ELi64ELi64ELi4ES3_EELb1ELb0ELb1ELb0ELb0ELb1ELb1ELb0EEEvNS_16Flash_fwd_paramsE,@"STO_CUDA_ENTRY STV_DEFAULT"
_ZN5flash24flash_fwd_splitkv_kernelI23Flash_fwd_kernel_traitsILi96ELi64ELi64ELi4ELb0ELb0EN7cutlass10bfloat16_tE19Flash_kernel_traitsILi96ELi64ELi64ELi4ES3_EELb1ELb0ELb1ELb0ELb0ELb1ELb1ELb0EEEvNS_16Flash_fwd_paramsE:
.text._ZN5flash24flash_fwd_splitkv_kernelI23Flash_fwd_kernel_traitsILi96ELi64ELi64ELi4ELb0ELb0EN7cutlass10bfloat16_tE19Flash_kernel_traitsILi96ELi64ELi64ELi4ES3_EELb1ELb0ELb1ELb0ELb0ELb1ELb1ELb0EEEvNS_16Flash_fwd_paramsE:
        /* <DEDUP_REMOVED lines=54> */
.L_x_5747:
[----:B-1-34-:R-:W-:Y:S02]  /*0360*/  MOV R5, c[0x0][0x218] ;  /* 0x0000860000057a02 */ /* 0x01afe40000000f00 */
.L_x_5748:
        /* <DEDUP_REMOVED lines=85> */
.L_x_5751:
[----:B------:R-:W-:Y:S05]  /*08c0*/  BSYNC B0 ;  /* 0x0000000000007941 */ /* 0x000fea0003800000 */
.L_x_5750:
        /* <DEDUP_REMOVED lines=10> */
.L_x_5753:
[----:B------:R-:W-:Y:S05]  /*0970*/  BSYNC B0 ;  /* 0x0000000000007941 */ /* 0x000fea0003800000 */
.L_x_5752:
        /* <DEDUP_REMOVED lines=10> */
.L_x_5755:
[----:B------:R-:W-:Y:S05]  /*0a20*/  BSYNC B0 ;  /* 0x0000000000007941 */ /* 0x000fea0003800000 */
.L_x_5754:
        /* <DEDUP_REMOVED lines=10> */
.L_x_5757:
[----:B------:R-:W-:Y:S05]  /*0ad0*/  BSYNC B0 ;  /* 0x0000000000007941 */ /* 0x000fea0003800000 */
.L_x_5756:
        /* <DEDUP_REMOVED lines=20> */
.L_x_5749:
        /* <DEDUP_REMOVED lines=92> */
.L_x_5758:
        /* <DEDUP_REMOVED lines=17> */
.L_x_5760:
        /* <DEDUP_REMOVED lines=50> */
.L_x_5759:
        /* <DEDUP_REMOVED lines=115> */
.L_x_5762:
[----:B------:R-:W-:Y:S05]  /*1d40*/  BSYNC B0 ;  /* 0x0000000000007941 */ /* 0x000fea0003800000 */
.L_x_5761:
        /* <DEDUP_REMOVED lines=36> */
.L_x_5764:
[----:B------:R-:W-:Y:S05]  /*1f90*/  BSYNC B0 ;  /* 0x0000000000007941 */ /* 0x000fea0003800000 */
.L_x_5763:
        /* <DEDUP_REMOVED lines=33> */
.L_x_5766:
[----:B------:R-:W-:Y:S05]  /*21b0*/  BSYNC B0 ;  /* 0x0000000000007941 */ /* 0x000fea0003800000 */
.L_x_5765:
        /* <DEDUP_REMOVED lines=35> */
.L_x_5768:
[----:B------:R-:W-:Y:S05]  /*23f0*/  BSYNC B0 ;  /* 0x0000000000007941 */ /* 0x000fea0003800000 */
.L_x_5767:
        /* <DEDUP_REMOVED lines=49> */
.L_x_5770:
[----:B---3--:R-:W-:Y:S05]  /*2710*/  BSYNC B0 ;  /* 0x0000000000007941 */ /* 0x008fea0003800000 */
.L_x_5769:
        /* <DEDUP_REMOVED lines=38> */
.L_x_5772:
[----:B------:R-:W-:Y:S05]  /*2980*/  BSYNC B0 ;  /* 0x0000000000007941 */ /* 0x000fea0003800000 */
.L_x_5771:
        /* <DEDUP_REMOVED lines=24> */
[----:B------:R-:W-:Y:S01]  /*2b10*/  LOP3.LUT R11, R10, 0x8, R11, 0xf8, !PT ;  /* 0x000000080a0b7812 */ /* 0x000fe200078ef80b */
[----:B------:R-:W-:Y:S01]  /*2b20*/  IMAD R100, R100, 0x10, R101 ;  /* 0x0000001064647824 */ /* 0x000fe200078e0265 */
[----:B------:R-:W-:Y:S02]  /*2b30*/  SHF.R.U32.HI R10, RZ, 0x3, R10 ;  /* 0x00000003ff0a7819 */ /* 0x000fe4000001160a */
[----:B------:R-:W-:Y:S01]  /*2b40*/  LOP3.LUT R13, R8, R5, RZ, 0x3c, !PT ;  /* 0x00000005080d7212 */ /* 0x000fe200078e3cff */
[----:B------:R-:W-:Y:S01]  /*2b50*/  IMAD R8, R98, 0x20, R9 ;  /* 0x0000002062087824 */ /* 0x000fe200078e0209 */
[----:B------:R-:W-:-:S02]  /*2b60*/  LOP3.LUT R5, R11, R10, RZ, 0x3c, !PT ;  /* 0x0000000a0b057212 */ /* 0x000fc400078e3cff */
[----:B------:R-:W-:Y:S01]  /*2b70*/  SEL R3, R3, 0xffffffe0, !P0 ;  /* 0xffffffe003037807 */ /* 0x000fe20004000000 */
[----:B------:R-:W-:Y:S01]  /*2b80*/  IMAD.U32 R112, R112, 0x20, R13 ;  /* 0x0000002070707824 */ /* 0x000fe200078e000d */
[----:B------:R-:W-:Y:S01]  /*2b90*/  IADD3 R99, R100, 0x1, R99 ;  /* 0x0000000164637810 */ /* 0x000fe20007ffe063 */
[----:B------:R-:W-:Y:S02]  /*2ba0*/  IMAD.IADD R113, R5, 0x1, R8 ;  /* 0x0000000105717824 */ /* 0x000fe400078e0208 */
[----:B------:R-:W-:Y:S01]  /*2bb0*/  IMAD.SHL.U32 R112, R112, 0x2, RZ ;  /* 0x0000000270707824 */ /* 0x000fe200078e00ff */
[----:B------:R-:W-:Y:S01]  /*2bc0*/  IADD3 R102, R94, R99, -R102 ;  /* 0x000000635e667210 */ /* 0x000fe20007ffe866 */
[----:B------:R-:W-:Y:S02]  /*2bd0*/  IMAD.SHL.U32 R113, R113, 0x2, RZ ;  /* 0x0000000271717824 */ /* 0x000fe400078e00ff */
[----:B------:R-:W-:Y:S01]  /*2be0*/  IMAD.IADD R109, R112, 0x1, R3 ;  /* 0x00000001706d7824 */ /* 0x000fe200078e0203 */
[----:B------:R-:W-:Y:S01]  /*2bf0*/  LDSM.16.M88.4 R44, [R112+0x3000] ;  /* 0x00300000702c783b */ /* 0x000fe20000000200 */
[----:B------:R-:W-:Y:S01]  /*2c00*/  IMAD R111, R4, 0x2, R113 ;  /* 0x00000002046f7824 */ /* 0x000fe200078e0271 */
[----:B------:R-:W-:-:S02]  /*2c10*/  IADD3 R99, R102, c[0x0][0x2e8], RZ ;  /* 0x0000ba0066637a10 */ /* 0x000fc40007ffe0ff */
[----:B------:R-:W5:Y:S04]  /*2c20*/  LDSM.16.M88.4 R52, [R113] ;  /* 0x000000007134783b */ /* 0x000f680000000200 */
[----:B--2-4-:R-:W-:Y:S04]  /*2c30*/  LDSM.16.M88.4 R12, [R109+0x3000] ;  /* 0x003000006d0c783b */ /* 0x014fe80000000200 */
[----:B------:R-:W-:Y:S04]  /*2c40*/  LDSM.16.M88.4 R76, [R111] ;  /* 0x000000006f4c783b */ /* 0x000fe80000000200 */
[----:B------:R-:W-:Y:S04]  /*2c50*/  LDSM.16.M88.4 R16, [R112+0x4000] ;  /* 0x004000007010783b */ /* 0x000fe80000000200 */
[----:B-1----:R-:W-:Y:S04]  /*2c60*/  LDSM.16.M88.4 R28, [R113+0x1000] ;  /* 0x00100000711c783b */ /* 0x002fe80000000200 */
[----:B------:R-:W1:Y:S04]  /*2c70*/  LDSM.16.M88.4 R24, [R112+0x3400] ;  /* 0x003400007018783b */ /* 0x000e680000000200 */
[----:B------:R-:W2:Y:S04]  /*2c80*/  LDSM.16.M88.4 R60, [R112+0x3800] ;  /* 0x00380000703c783b */ /* 0x000ea80000000200 */
[----:B------:R-:W-:Y:S04]  /*2c90*/  LDSM.16.M88.4 R84, [R109+0x4000] ;  /* 0x004000006d54783b */ /* 0x000fe80000000200 */
[----:B------:R-:W4:Y:S04]  /*2ca0*/  LDSM.16.M88.4 R20, [R111+0x1000] ;  /* 0x001000006f14783b */ /* 0x000f280000000200 */
[----:B------:R-:W3:Y:S01]  /*2cb0*/  LDSM.16.M88.4 R8, [R112+0x3c00] ;  /* 0x003c00007008783b */ /* 0x000ee20000000200 */
[C---:B-----5:R-:W-:Y:S03]  /*2cc0*/  HMMA.16816.F32.BF16 R40, R52.reuse, R44, RZ ;  /* 0x0000002c3428723c */ /* 0x060fe600000418ff */
[----:B------:R-:W5:Y:S04]  /*2cd0*/  LDSM.16.M88.4 R80, [R109+0x3400] ;  /* 0x003400006d50783b */ /* 0x000f680000000200 */
[----:B------:R-:W2:Y:S01]  /*2ce0*/  LDSM.16.M88.4 R72, [R109+0x3800] ;  /* 0x003800006d48783b */ /* 0x000ea20000000200 */
[C---:B------:R-:W-:Y:S03]  /*2cf0*/  HMMA.16816.F32.BF16 R44, R52.reuse, R46, RZ ;  /* 0x0000002e342c723c */ /* 0x040fe600000418ff */
[----:B------:R-:W-:Y:S04]  /*2d00*/  LDSM.16.M88.4 R32, [R112+0x5000] ;  /* 0x005000007020783b */ /* 0x000fe80000000200 */
[----:B------:R-:W-:Y:S04]  /*2d10*/  LDSM.16.M88.4 R68, [R109+0x3c00] ;  /* 0x003c00006d44783b */ /* 0x000fe80000000200 */
[----:B------:R-:W-:Y:S01]  /*2d20*/  LDSM.16.M88.4 R36, [R112+0x4400] ;  /* 0x004400007024783b */ /* 0x000fe20000000200 */
[----:B-1----:R-:W-:Y:S08]  /*2d30*/  HMMA.16816.F32.BF16 R48, R52, R24, RZ ;  /* 0x000000183430723c */ /* 0x002ff000000418ff */
[C---:B------:R-:W-:Y:S08]  /*2d40*/  HMMA.16816.F32.BF16 R40, R76.reuse, R12, R40 ;  /* 0x0000000c4c28723c */ /* 0x040ff00000041828 */
[----:B------:R-:W-:Y:S01]  /*2d50*/  HMMA.16816.F32.BF16 R44, R76, R14, R44 ;  /* 0x0000000e4c2c723c */ /* 0x000fe2000004182c */
[----:B------:R-:W1:Y:S07]  /*2d60*/  LDSM.16.M88.4 R12, [R113+0x2000] ;  /* 0x00200000710c783b */ /* 0x000e6e0000000200 */
[----:B------:R-:W-:Y:S08]  /*2d70*/  HMMA.16816.F32.BF16 R24, R52, R26, RZ ;  /* 0x0000001a3418723c */ /* 0x000ff000000418ff */
[C---:B------:R-:W-:Y:S08]  /*2d80*/  HMMA.16816.F32.BF16 R40, R28.reuse, R16, R40 ;  /* 0x000000101c28723c */ /* 0x040ff00000041828 */
[----:B------:R-:W-:Y:S01]  /*2d90*/  HMMA.16816.F32.BF16 R44, R28, R18, R44 ;  /* 0x000000121c2c723c */ /* 0x000fe2000004182c */
[----:B------:R-:W-:Y:S07]  /*2da0*/  LDSM.16.M88.4 R16, [R109+0x5000] ;  /* 0x005000006d10783b */ /* 0x000fee0000000200 */
[C---:B--2---:R-:W-:Y:S08]  /*2db0*/  HMMA.16816.F32.BF16 R64, R52.reuse, R60, RZ ;  /* 0x0000003c3440723c */ /* 0x044ff000000418ff */
[----:B------:R-:W-:Y:S08]  /*2dc0*/  HMMA.16816.F32.BF16 R60, R52, R62, RZ ;  /* 0x0000003e343c723c */ /* 0x000ff000000418ff */
[C---:B----4-:R-:W-:Y:S08]  /*2dd0*/  HMMA.16816.F32.BF16 R40, R20.reuse, R84, R40 ;  /* 0x000000541428723c */ /* 0x050ff00000041828 */
[----:B------:R-:W-:Y:S08]  /*2de0*/  HMMA.16816.F32.BF16 R44, R20, R86, R44 ;  /* 0x00000056142c723c */ /* 0x000ff0000004182c */
[C---:B---3--:R-:W-:Y:S08]  /*2df0*/  HMMA.16816.F32.BF16 R56, R52.reuse, R8, RZ ;  /* 0x000000083438723c */ /* 0x048ff000000418ff */
[----:B------:R-:W-:Y:S01]  /*2e00*/  HMMA.16816.F32.BF16 R52, R52, R10, RZ ;  /* 0x0000000a3434723c */ /* 0x000fe200000418ff */
[----:B------:R-:W2:Y:S07]  /*2e10*/  LDSM.16.M88.4 R8, [R111+0x2000] ;  /* 0x002000006f08783b */ /* 0x000eae0000000200 */
[C---:B-----5:R-:W-:Y:S08]  /*2e20*/  HMMA.16816.F32.BF16 R48, R76.reuse, R80, R48 ;  /* 0x000000504c30723c */ /* 0x060ff00000041830 */
[C---:B------:R-:W-:Y:S08]  /*2e30*/  HMMA.16816.F32.BF16 R24, R76.reuse, R82, R24 ;  /* 0x000000524c18723c */ /* 0x040ff00000041818 */
[C---:B------:R-:W-:Y:S08]  /*2e40*/  HMMA.16816.F32.BF16 R64, R76.reuse, R72, R64 ;  /* 0x000000484c40723c */ /* 0x040ff00000041840 */
[----:B------:R-:W-:Y:S01]  /*2e50*/  HMMA.16816.F32.BF16 R60, R76, R74, R60 ;  /* 0x0000004a4c3c723c */ /* 0x000fe2000004183c */
[----:B------:R-:W3:Y:S07]  /*2e60*/  LDSM.16.M88.4 R72, [R112+0x4800] ;  /* 0x004800007048783b */ /* 0x000eee0000000200 */
[C---:B-1----:R-:W-:Y:S08]  /*2e70*/  HMMA.16816.F32.BF16 R40, R12.reuse, R32, R40 ;  /* 0x000000200c28723c */ /* 0x042ff00000041828 */
[----:B------:R-:W-:Y:S01]  /*2e80*/  HMMA.16816.F32.BF16 R44, R12, R34, R44 ;  /* 0x000000220c2c723c */ /* 0x000fe2000004182c */
[----:B------:R-:W1:Y:S07]  /*2e90*/  LDSM.16.M88.4 R32, [R109+0x4400] ;  /* 0x004400006d20783b */ /* 0x000e6e0000000200 */
[C---:B------:R-:W-:Y:S08]  /*2ea0*/  HMMA.16816.F32.BF16 R56, R76.reuse, R68, R56 ;  /* 0x000000444c38723c */ /* 0x040ff00000041838 */
[----:B------:R-:W-:Y:S01]  /*2eb0*/  HMMA.16816.F32.BF16 R52, R76, R70, R52 ;  /* 0x000000464c34723c */ /* 0x000fe20000041834 */
[----:B------:R-:W4:Y:S06]  /*2ec0*/  LDSM.16.M88.4 R68, [R112+0x4c00] ;  /* 0x004c00007044783b */ /* 0x000f2c0000000200 */
[----:B------:R-:W-:Y:S01]  /*2ed0*/  IMAD.IADD R76, R7, 0x1, R126 ;  /* 0x00000001074c7824 */ /* 0x000fe200078e027e */
[----:B------:R-:W-:Y:S03]  /*2ee0*/  HMMA.16816.F32.BF16 R48, R28, R36, R48 ;  /* 0x000000241c30723c */ /* 0x000fe60000041830 */
[----:B------:R-:W-:Y:S01]  /*2ef0*/  I2F R3, R76 ;  /* 0x0000004c00037306 */ /* 0x000fe20000201400 */
[----:B------:R-:W-:-:S02]  /*2f00*/  IADD3 R78, R76, 0x1, RZ ;  /* 0x000000014c4e7810 */ /* 0x000fc40007ffe0ff */
[C---:B------:R-:W-:Y:S02]  /*2f10*/  IADD3 R80, R76.reuse, 0x8, RZ ;  /* 0x000000084c507810 */ /* 0x040fe40007ffe0ff */
[----:B------:R-:W-:Y:S01]  /*2f20*/  HMMA.16816.F32.BF16 R24, R28, R38, R24 ;  /* 0x000000261c18723c */ /* 0x000fe20000041818 */
[----:B------:R-:W-:Y:S01]  /*2f30*/  LDSM.16.M88.4 R36, [R112+0x5400] ;  /* 0x005400007024783b */ /* 0x000fe20000000200 */
[C---:B------:R-:W-:Y:S01]  /*2f40*/  IADD3 R82, R76.reuse, 0x11, RZ ;  /* 0x000000114c527810 */ /* 0x040fe20007ffe0ff */
[----:B------:R-:W-:Y:S05]  /*2f50*/  I2F R77, R78 ;  /* 0x0000004e004d7306 */ /* 0x000fea0000201400 */
[C---:B--2---:R-:W-:Y:S03]  /*2f60*/  HMMA.16816.F32.BF16 R40, R8.reuse, R16, R40 ;  /* 0x000000100828723c */ /* 0x044fe60000041828 */
[----:B------:R-:W-:Y:S05]  /*2f70*/  I2F R79, R80 ;  /* 0x00000050004f7306 */ /* 0x000fea0000201400 */
[----:B------:R-:W-:Y:S01]  /*2f80*/  HMMA.16816.F32.BF16 R44, R8, R18, R44 ;  /* 0x00000012082c723c */ /* 0x000fe2000004182c */
[----:B------:R-:W2:Y:S07]  /*2f90*/  LDSM.16.M88.4 R16, [R109+0x4800] ;  /* 0x004800006d10783b */ /* 0x000eae0000000200 */
[C---:B---3--:R-:W-:Y:S07]  /*2fa0*/  HMMA.16816.F32.BF16 R64, R28.reuse, R72, R64 ;  /* 0x000000481c40723c */ /* 0x048fee0000041840 */
[----:B------:R-:W-:Y:S01]  /*2fb0*/  IADD3 R72, R76, 0x9, RZ ;  /* 0x000000094c487810 */ /* 0x000fe20007ffe0ff */
[----:B------:R-:W-:Y:S01]  /*2fc0*/  HMMA.16816.F32.BF16 R60, R28, R74, R60 ;  /* 0x0000004a1c3c723c */ /* 0x000fe2000004183c */
[----:B------:R-:W-:Y:S01]  /*2fd0*/  FMUL.FTZ R81, R41, c[0x0][0x2ec] ;  /* 0x0000bb0029517a20 */ /* 0x000fe20000410000 */
[----:B------:R-:W-:Y:S01]  /*2fe0*/  I2F R75, R82 ;  /* 0x00000052004b7306 */ /* 0x000fe20000201400 */
[----:B------:R-:W-:-:S02]  /*2ff0*/  FMUL.FTZ R40, R40, c[0x0][0x2ec] ;  /* 0x0000bb0028287a20 */ /* 0x000fc40000410000 */
[----:B------:R-:W-:Y:S02]  /*3000*/  FMUL.FTZ R42, R42, c[0x0][0x2ec] ;  /* 0x0000bb002a2a7a20 */ /* 0x000fe40000410000 */
[----:B------:R-:W-:Y:S01]  /*3010*/  IADD3 R74, R76, 0x10, RZ ;  /* 0x000000104c4a7810 */ /* 0x000fe20007ffe0ff */
[----:B-1----:R-:W-:Y:S01]  /*3020*/  HMMA.16816.F32.BF16 R48, R20, R32, R48 ;  /* 0x000000201430723c */ /* 0x002fe20000041830 */
[----:B------:R-:W-:Y:S01]  /*3030*/  FMUL.FTZ R45, R45, c[0x0][0x2ec] ;  /* 0x0000bb002d2d7a20 */ /* 0x000fe20000410000 */
[----:B------:R-:W-:Y:S01]  /*3040*/  I2F R73, R72 ;  /* 0x0000004800497306 */ /* 0x000fe20000201400 */
[----:B------:R-:W-:Y:S02]  /*3050*/  FMUL.FTZ R47, R47, c[0x0][0x2ec] ;  /* 0x0000bb002f2f7a20 */ /* 0x000fe40000410000 */
[----:B------:R-:W-:-:S03]  /*3060*/  FMUL.FTZ R44, R44, c[0x0][0x2ec] ;  /* 0x0000bb002c2c7a20 */ /* 0x000fc60000410000 */
[----:B------:R-:W-:Y:S01]  /*3070*/  HMMA.16816.F32.BF16 R24, R20, R34, R24 ;  /* 0x000000221418723c */ /* 0x000fe20000041818 */
[----:B------:R-:W1:Y:S01]  /*3080*/  LDSM.16.M88.4 R32, [R109+0x4c00] ;  /* 0x004c00006d20783b */ /* 0x000e620000000200 */
[----:B------:R-:W3:Y:S06]  /*3090*/  MUFU.TANH R45, R45 ;  /* 0x0000002d002d7308 */ /* 0x000eec0000002400 */
[C---:B----4-:R-:W-:Y:S02]  /*30a0*/  HMMA.16816.F32.BF16 R56, R28.reuse, R68, R56 ;  /* 0x000000441c38723c */ /* 0x050fe40000041838 */
[----:B------:R-:W4:Y:S05]  /*30b0*/  MUFU.TANH R47, R47 ;  /* 0x0000002f002f7308 */ /* 0x000f2a0000002400 */
[----:B------:R-:W-:Y:S01]  /*30c0*/  FMUL.FTZ R69, R43, c[0x0][0x2ec] ;  /* 0x0000bb002b457a20 */ /* 0x000fe20000410000 */
[----:B------:R-:W-:Y:S01]  /*30d0*/  HMMA.16816.F32.BF16 R52, R28, R70, R52 ;  /* 0x000000461c34723c */ /* 0x000fe20000041834 */
[----:B------:R-:W5:Y:S01]  /*30e0*/  LDSM.16.M88.4 R28, [R109+0x5400] ;  /* 0x005400006d1c783b */ /* 0x000f620000000200 */
[----:B------:R-:W-:Y:S01]  /*30f0*/  IADD3 R68, R76, 0x18, RZ ;  /* 0x000000184c447810 */ /* 0x000fe20007ffe0ff */
[----:B------:R-:W-:Y:S01]  /*3100*/  I2F R41, R74 ;  /* 0x0000004a00297306 */ /* 0x000fe20000201400 */
[----:B---3--:R-:W-:-:S03]  /*3110*/  FFMA.FTZ R45, R0, R73, R45 ;  /* 0x00000049002d7223 */ /* 0x008fc6000001002d */
[----:B------:R-:W-:Y:S01]  /*3120*/  FMUL.FTZ R70, R46, c[0x0][0x2ec] ;  /* 0x0000bb002e467a20 */ /* 0x000fe20000410000 */
[C---:B--2---:R-:W-:Y:S01]  /*3130*/  HMMA.16816.F32.BF16 R64, R20.reuse, R16, R64 ;  /* 0x000000101440723c */ /* 0x044fe20000041840 */
[C---:B------:R-:W-:Y:S02]  /*3140*/  IADD3 R46, R76.reuse, 0x21, RZ ;  /* 0x000000214c2e7810 */ /* 0x040fe40007ffe0ff */
[----:B------:R-:W2:Y:S05]  /*3150*/  MUFU.TANH R69, R69 ;  /* 0x0000004500457308 */ /* 0x000eaa0000002400 */
[----:B------:R-:W-:Y:S01]  /*3160*/  HMMA.16816.F32.BF16 R60, R20, R18, R60 ;  /* 0x00000012143c723c */ /* 0x000fe2000004183c */
[----:B------:R-:W3:Y:S02]  /*3170*/  LDSM.16.M88.4 R16, [R112+0x5800] ;  /* 0x005800007010783b */ /* 0x000ee40000000200 */
[----:B------:R-:W-:Y:S05]  /*3180*/  I2F R43, R68 ;  /* 0x00000044002b7306 */ /* 0x000fea0000201400 */
[C---:B------:R-:W-:Y:S03]  /*3190*/  HMMA.16816.F32.BF16 R48, R12.reuse, R36, R48 ;  /* 0x000000240c30723c */ /* 0x040fe60000041830 */
[----:B------:R-:W-:Y:S04]  /*31a0*/  MUFU.TANH R44, R44 ;  /* 0x0000002c002c7308 */ /* 0x000fe80000002400 */
[C---:B------:R-:W-:Y:S01]  /*31b0*/  IADD3 R36, R76.reuse, 0x19, RZ ;  /* 0x000000194c247810 */ /* 0x040fe20007ffe0ff */
[----:B------:R-:W-:Y:S03]  /*31c0*/  HMMA.16816.F32.BF16 R24, R12, R38, R24 ;  /* 0x000000260c18723c */ /* 0x000fe60000041818 */
[----:B------:R-:W-:Y:S04]  /*31d0*/  I2F R71, R46 ;  /* 0x0000002e00477306 */ /* 0x000fe80000201400 */
[C---:B------:R-:W-:Y:S01]  /*31e0*/  IADD3 R38, R76.reuse, 0x20, RZ ;  /* 0x000000204c267810 */ /* 0x040fe20007ffe0ff */
[C---:B-1----:R-:W-:Y:S03]  /*31f0*/  HMMA.16816.F32.BF16 R56, R20.reuse, R32, R56 ;  /* 0x000000201438723c */ /* 0x042fe60000041838 */
[----:B------:R-:W-:Y:S04]  /*3200*/  MUFU.TANH R81, R81 ;  /* 0x0000005100517308 */ /* 0x000fe80000002400 */
[C---:B------:R-:W-:Y:S01]  /*3210*/  IADD3 R32, R76.reuse, 0x28, RZ ;  /* 0x000000284c207810 */ /* 0x040fe20007ffe0ff */
[----:B------:R-:W-:Y:S01]  /*3220*/  HMMA.16816.F32.BF16 R52, R20, R34, R52 ;  /* 0x000000221434723c */ /* 0x000fe20000041834 */
[----:B------:R-:W1:Y:S02]  /*3230*/  LDSM.16.M88.4 R20, [R109+0x5800] ;  /* 0x005800006d14783b */ /* 0x000e640000000200 */
[----:B------:R-:W-:Y:S04]  /*3240*/  I2F R37, R36 ;  /* 0x0000002400257306 */ /* 0x000fe80000201400 */
[----:B------:R-:W-:Y:S01]  /*3250*/  IADD3 R34, R76, 0x29, RZ ;  /* 0x000000294c227810 */ /* 0x000fe20007ffe0ff */
[C---:B-----5:R-:W-:Y:S03]  /*3260*/  HMMA.16816.F32.BF16 R48, R8.reuse, R28, R48 ;  /* 0x0000001c0830723c */ /* 0x060fe60000041830 */
[----:B------:R-:W-:Y:S05]  /*3270*/  I2F R39, R38 ;  /* 0x0000002600277306 */ /* 0x000fea0000201400 */
[----:B------:R-:W-:Y:S01]  /*3280*/  HMMA.16816.F32.BF16 R24, R8, R30, R24 ;  /* 0x0000001e0818723c */ /* 0x000fe20000041818 */
[----:B------:R-:W5:Y:S02]  /*3290*/  LDSM.16.M88.4 R28, [R112+0x5c00] ;  /* 0x005c0000701c783b */ /* 0x000f640000000200 */
[----:B------:R-:W-:Y:S05]  /*32a0*/  I2F R33, R32 ;  /* 0x0000002000217306 */ /* 0x000fea0000201400 */
[C---:B---3--:R-:W-:Y:S03]  /*32b0*/  HMMA.16816.F32.BF16 R64, R12.reuse, R16, R64 ;  /* 0x000000100c40723c */ /* 0x048fe60000041840 */
[----:B------:R-:W-:Y:S05]  /*32c0*/  I2F R35, R34 ;  /* 0x0000002200237306 */ /* 0x000fea0000201400 */
[----:B------:R-:W-:Y:S01]  /*32d0*/  HMMA.16816.F32.BF16 R60, R12, R18, R60 ;  /* 0x000000120c3c723c */ /* 0x000fe2000004183c */
[----:B------:R-:W3:Y:S01]  /*32e0*/  LDSM.16.M88.4 R16, [R109+0x5c00] ;  /* 0x005c00006d10783b */ /* 0x000ee20000000200 */
[----:B------:R-:W-:Y:S01]  /*32f0*/  FMUL.FTZ R48, R48, c[0x0][0x2ec] ;  /* 0x0000bb0030307a20 */ /* 0x000fe20000410000 */
[----:B------:R-:W-:Y:S01]  /*3300*/  MUFU.TANH R70, R70 ;  /* 0x0000004600467308 */ /* 0x000fe20000002400 */
[----:B------:R-:W-:Y:S01]  /*3310*/  FMUL.FTZ R50, R50, c[0x0][0x2ec] ;  /* 0x0000bb0032327a20 */ /* 0x000fe20000410000 */
[----:B------:R-:W-:-:S04]  /*3320*/  DEPBAR.LE SB0, 0x0 ;  /* 0x000080000000791a */ /* 0x000fc80000000000 */
[----:B------:R-:W-:Y:S02]  /*3330*/  FMUL.FTZ R24, R24, c[0x0][0x2ec] ;  /* 0x0000bb0018187a20 */ /* 0x000fe40000410000 */
[----:B------:R-:W-:Y:S01]  /*3340*/  FMUL.FTZ R84, R26, c[0x0][0x2ec] ;  /* 0x0000bb001a547a20 */ /* 0x000fe20000410000 */
[----:B------:R-:W-:Y:S01]  /*3350*/  MUFU.TANH R48, R48 ;  /* 0x0000003000307308 */ /* 0x000fe20000002400 */
[----:B------:R-:W-:Y:S01]  /*3360*/  FMUL.FTZ R49, R49, c[0x0][0x2ec] ;  /* 0x0000bb0031317a20 */ /* 0x000fe20000410000 */
[C---:B------:R-:W-:Y:S01]  /*3370*/  IADD3 R26, R76.reuse, 0x31, RZ ;  /* 0x000000314c1a7810 */ /* 0x040fe20007ffe0ff */
[----:B------:R-:W-:Y:S01]  /*3380*/  FMUL.FTZ R83, R25, c[0x0][0x2ec] ;  /* 0x0000bb0019537a20 */ /* 0x000fe20000410000 */
[C---:B-1----:R-:W-:Y:S01]  /*3390*/  HMMA.16816.F32.BF16 R64, R8.reuse, R20, R64 ;  /* 0x000000140840723c */ /* 0x042fe20000041840 */
[----:B------:R-:W-:Y:S02]  /*33a0*/  FMUL.FTZ R27, R27, c[0x0][0x2ec] ;  /* 0x0000bb001b1b7a20 */ /* 0x000fe40000410000 */
[----:B------:R-:W-:Y:S01]  /*33b0*/  FMUL.FTZ R51, R51, c[0x0][0x2ec] ;  /* 0x0000bb0033337a20 */ /* 0x000fe20000410000 */
[----:B------:R-:W1:Y:S03]  /*33c0*/  MUFU.TANH R24, R24 ;  /* 0x0000001800187308 */ /* 0x000e660000002400 */
[C---:B------:R-:W-:Y:S01]  /*33d0*/  IADD3 R20, R76.reuse, 0x30, RZ ;  /* 0x000000304c147810 */ /* 0x040fe20007ffe0ff */
[----:B------:R-:W-:Y:S04]  /*33e0*/  HMMA.16816.F32.BF16 R60, R8, R22, R60 ;  /* 0x00000016083c723c */ /* 0x000fe8000004183c */
[----:B------:R-:W1:Y:S03]  /*33f0*/  MUFU.TANH R84, R84 ;  /* 0x0000005400547308 */ /* 0x000e660000002400 */
[C---:B------:R-:W-:Y:S01]  /*3400*/  IADD3 R22, R76.reuse, 0x38, RZ ;  /* 0x000000384c167810 */ /* 0x040fe20007ffe0ff */
[C---:B-----5:R-:W-:Y:S04]  /*3410*/  HMMA.16816.F32.BF16 R52, R12.reuse, R30, R52 ;  /* 0x0000001e0c34723c */ /* 0x060fe80000041834 */
[----:B------:R-:W5:Y:S04]  /*3420*/  MUFU.TANH R50, R50 ;  /* 0x0000003200327308 */ /* 0x000f680000002400 */
[----:B------:R-:W-:Y:S01]  /*3430*/  HMMA.16816.F32.BF16 R56, R12, R28, R56 ;  /* 0x0000001c0c38723c */ /* 0x000fe20000041838 */
[----:B------:R-:W-:Y:S01]  /*3440*/  FMUL.FTZ R85, R65, c[0x0][0x2ec] ;  /* 0x0000bb0041557a20 */ /* 0x000fe20000410000 */
[----:B------:R-:W-:Y:S01]  /*3450*/  IADD3 R65, R76, 0x39, RZ ;  /* 0x000000394c417810 */ /* 0x000fe20007ffe0ff */
[----:B------:R-:W-:Y:S01]  /*3460*/  FMUL.FTZ R64, R64, c[0x0][0x2ec] ;  /* 0x0000bb0040407a20 */ /* 0x000fe20000410000 */
[----:B------:R-:W-:Y:S01]  /*3470*/  MUFU.TANH R49, R49 ;  /* 0x0000003100317308 */ /* 0x000fe20000002400 */
[----:B------:R-:W-:-:S02]  /*3480*/  FMUL.FTZ R66, R66, c[0x0][0x2ec] ;  /* 0x0000bb0042427a20 */ /* 0x000fc40000410000 */
[C---:B------:R-:W-:Y:S01]  /*3490*/  IADD3 R29, R99.reuse, 0x8, RZ ;  /* 0x00000008631d7810 */ /* 0x040fe20007ffe0ff */
[----:B------:R-:W-:Y:S01]  /*34a0*/  IMAD R28, R98, 0x20, R95 ;  /* 0x00000020621c7824 */ /* 0x000fe200078e025f */
[-C--:B------:R-:W-:Y:S01]  /*34b0*/  IMNMX R99, R99, R94.reuse, PT ;  /* 0x0000005e63637217 */ /* 0x080fe20003800200 */
[----:B----4-:R-:W-:Y:S01]  /*34c0*/  FFMA.FTZ R14, R0, R73, R47 ;  /* 0x00000049000e7223 */ /* 0x010fe2000001002f */
[----:B------:R-:W-:Y:S01]  /*34d0*/  IMNMX R98, R29, R94, PT ;  /* 0x0000005e1d627217 */ /* 0x000fe20003800200 */
[----:B------:R-:W-:Y:S01]  /*34e0*/  IMAD.IADD R5, R5, 0x1, R28 ;  /* 0x0000000105057824 */ /* 0x000fe200078e021c */
[----:B------:R-:W-:Y:S01]  /*34f0*/  ISETP.GE.AND P4, PT, R78, R99, PT ;  /* 0x000000634e00720c */ /* 0x000fe20003f86270 */
[----:B--2---:R-:W-:Y:S01]  /*3500*/  FFMA.FTZ R28, R0, R77, R69 ;  /* 0x0000004d001c7223 */ /* 0x004fe20000010045 */
[-C--:B------:R-:W-:Y:S01]  /*3510*/  ISETP.GE.AND P1, PT, R78, R98.reuse, PT ;  /* 0x000000624e00720c */ /* 0x080fe20003f26270 */
[C---:B---3--:R-:W-:Y:S01]  /*3520*/  HMMA.16816.F32.BF16 R52, R8.reuse, R18, R52 ;  /* 0x000000120834723c */ /* 0x048fe20000041834 */
[----:B------:R-:W-:Y:S01]  /*3530*/  FMUL.FTZ R78, R67, c[0x0][0x2ec] ;  /* 0x0000bb00434e7a20 */ /* 0x000fe20000410000 */
[----:B------:R-:W2:Y:S01]  /*3540*/  MUFU.TANH R85, R85 ;  /* 0x0000005500557308 */ /* 0x000ea20000002400 */
[----:B------:R-:W-:Y:S01]  /*3550*/  ISETP.GE.AND P5, PT, R72, R99, PT ;  /* 0x000000634800720c */ /* 0x000fe20003fa6270 */
[----:B------:R-:W-:Y:S01]  /*3560*/  FMUL.FTZ R62, R62, c[0x0][0x2ec] ;  /* 0x0000bb003e3e7a20 */ /* 0x000fe20000410000 */
[-C--:B------:R-:W-:Y:S01]  /*3570*/  ISETP.GE.AND P3, PT, R72, R98.reuse, PT ;  /* 0x000000624800720c */ /* 0x080fe20003f66270 */
[----:B------:R-:W-:Y:S01]  /*3580*/  FMUL.FTZ R72, R60, c[0x0][0x2ec] ;  /* 0x0000bb003c487a20 */ /* 0x000fe20000410000 */
[----:B------:R-:W-:Y:S01]  /*3590*/  FSEL R13, R45, -INF , !P5 ;  /* 0xff8000002d0d7808 */ /* 0x000fe20006800000 */
[----:B------:R-:W-:Y:S01]  /*35a0*/  HMMA.16816.F32.BF16 R56, R8, R16, R56 ;  /* 0x000000100838723c */ /* 0x000fe20000041838 */
[----:B------:R-:W-:Y:S01]  /*35b0*/  FSEL R14, R14, -INF , !P3 ;  /* 0xff8000000e0e7808 */ /* 0x000fe20005800000 */
[----:B------:R-:W3:Y:S01]  /*35c0*/  MUFU.TANH R69, R78 ;  /* 0x0000004e00457308 */ /* 0x000ee20000002400 */
[----:B-1----:R-:W-:Y:S01]  /*35d0*/  FFMA.FTZ R45, R0, R43, R24 ;  /* 0x0000002b002d7223 */ /* 0x002fe20000010018 */
[C---:B------:R-:W-:Y:S01]  /*35e0*/  ISETP.GE.AND P5, PT, R68.reuse, R99, PT ;  /* 0x000000634400720c */ /* 0x040fe20003fa6270 */
[----:B------:R-:W-:Y:S01]  /*35f0*/  FMUL.FTZ R61, R61, c[0x0][0x2ec] ;  /* 0x0000bb003d3d7a20 */ /* 0x000fe20000410000 */
[-C--:B------:R-:W-:Y:S01]  /*3600*/  ISETP.GE.AND P3, PT, R68, R98.reuse, PT ;  /* 0x000000624400720c */ /* 0x080fe20003f66270 */
[C---:B------:R-:W-:Y:S01]  /*3610*/  FFMA.FTZ R10, R0.reuse, R43, R84 ;  /* 0x0000002b000a7223 */ /* 0x040fe20000010054 */
[----:B------:R-:W-:Y:S01]  /*3620*/  FSEL R9, R45, -INF , !P5 ;  /* 0xff8000002d097808 */ /* 0x000fe20006800000 */
[C---:B------:R-:W-:Y:S01]  /*3630*/  FFMA.FTZ R60, R0.reuse, R79, R44 ;  /* 0x0000004f003c7223 */ /* 0x040fe2000001002c */
[----:B------:R-:W1:Y:S01]  /*3640*/  MUFU.TANH R83, R83 ;  /* 0x0000005300537308 */ /* 0x000e620000002400 */
[-C--:B------:R-:W-:Y:S01]  /*3650*/  FFMA.FTZ R15, R0, R41.reuse, R48 ;  /* 0x00000029000f7223 */ /* 0x080fe20000010030 */
[----:B------:R-:W-:Y:S01]  /*3660*/  FSEL R10, R10, -INF , !P3 ;  /* 0xff8000000a0a7808 */ /* 0x000fe20005800000 */
[----:B-----5:R-:W-:Y:S01]  /*3670*/  FFMA.FTZ R12, R0, R41, R50 ;  /* 0x00000029000c7223 */ /* 0x020fe20000010032 */
[----:B------:R-:W-:Y:S01]  /*3680*/  ISETP.GE.AND P5, PT, R46, R99, PT ;  /* 0x000000632e00720c */ /* 0x000fe20003fa6270 */
[----:B--2---:R-:W-:Y:S01]  /*3690*/  FFMA.FTZ R85, R0, R71, R85 ;  /* 0x0000004700557223 */ /* 0x004fe20000010055 */
[-C--:B------:R-:W-:Y:S01]  /*36a0*/  ISETP.GE.AND P3, PT, R46, R98.reuse, PT ;  /* 0x000000622e00720c */ /* 0x080fe20003f66270 */
[C---:B------:R-:W-:Y:S01]  /*36b0*/  FFMA.FTZ R67, R0.reuse, R77, R81 ;  /* 0x0000004d00437223 */ /* 0x040fe20000010051 */
[----:B------:R-:W2:Y:S01]  /*36c0*/  MUFU.TANH R27, R27 ;  /* 0x0000001b001b7308 */ /* 0x000ea20000002400 */
[----:B---3--:R-:W-:Y:S01]  /*36d0*/  FFMA.FTZ R69, R0, R71, R69 ;  /* 0x0000004700457223 */ /* 0x008fe20000010045 */
[----:B------:R-:W-:Y:S01]  /*36e0*/  ISETP.GE.AND P0, PT, R80, R99, PT ;  /* 0x000000635000720c */ /* 0x000fe20003f06270 */
[----:B------:R-:W-:Y:S01]  /*36f0*/  FMUL.FTZ R52, R52, c[0x0][0x2ec] ;  /* 0x0000bb0034347a20 */ /* 0x000fe20000410000 */
[----:B------:R-:W-:Y:S01]  /*3700*/  FSEL R135, R85, -INF , !P5 ;  /* 0xff80000055877808 */ /* 0x000fe20006800000 */
[C---:B------:R-:W-:Y:S01]  /*3710*/  FFMA.FTZ R31, R0.reuse, R75, R49 ;  /* 0x0000004b001f7223 */ /* 0x040fe20000010031 */
[----:B------:R-:W-:Y:S01]  /*3720*/  FSEL R134, R69, -INF , !P3 ;  /* 0xff80000045867808 */ /* 0x000fe20005800000 */
[----:B------:R-:W-:Y:S01]  /*3730*/  FMUL.FTZ R18, R57, c[0x0][0x2ec] ;  /* 0x0000bb0039127a20 */ /* 0x000fe20000410000 */
[----:B------:R-:W3:Y:S01]  /*3740*/  MUFU.TANH R64, R64 ;  /* 0x0000004000407308 */ /* 0x000ee20000002400 */
[----:B------:R-:W-:Y:S01]  /*3750*/  FSEL R67, R67, -INF , !P4 ;  /* 0xff80000043437808 */ /* 0x000fe20006000000 */
[----:B-1----:R-:W-:Y:S01]  /*3760*/  FFMA.FTZ R11, R0, R37, R83 ;  /* 0x00000025000b7223 */ /* 0x002fe20000010053 */
[----:B------:R-:W-:Y:S01]  /*3770*/  FSEL R28, R28, -INF , !P1 ;  /* 0xff8000001c1c7808 */ /* 0x000fe20004800000 */
[----:B------:R-:W-:Y:S01]  /*3780*/  FMUL.FTZ R19, R58, c[0x0][0x2ec] ;  /* 0x0000bb003a137a20 */ /* 0x000fe20000410000 */
[-C--:B------:R-:W-:Y:S01]  /*3790*/  ISETP.GE.AND P5, PT, R20, R99.reuse, PT ;  /* 0x000000631400720c */ /* 0x080fe20003fa6270 */
[----:B------:R-:W-:Y:S01]  /*37a0*/  FMUL.FTZ R56, R56, c[0x0][0x2ec] ;  /* 0x0000bb0038387a20 */ /* 0x000fe20000410000 */
[-C--:B------:R-:W-:Y:S01]  /*37b0*/  ISETP.GE.AND P3, PT, R20, R98.reuse, PT ;  /* 0x000000621400720c */ /* 0x080fe20003f66270 */
[----:B------:R-:W1:Y:S01]  /*37c0*/  MUFU.TANH R44, R72 ;  /* 0x00000048002c7308 */ /* 0x000e620000002400 */
[----:B------:R-:W-:Y:S01]  /*37d0*/  ISETP.GE.AND P4, PT, R74, R99, PT ;  /* 0x000000634a00720c */ /* 0x000fe20003f86270 */
[----:B--2---:R-:W-:Y:S01]  /*37e0*/  FFMA.FTZ R8, R0, R37, R27 ;  /* 0x0000002500087223 */ /* 0x004fe2000001001b */
[-C--:B------:R-:W-:Y:S01]  /*37f0*/  ISETP.GE.AND P1, PT, R74, R98.reuse, PT ;  /* 0x000000624a00720c */ /* 0x080fe20003f26270 */
[----:B------:R-:W-:Y:S01]  /*3800*/  FMUL.FTZ R27, R59, c[0x0][0x2ec] ;  /* 0x0000bb003b1b7a20 */ /* 0x000fe20000410000 */
[----:B------:R-:W-:Y:S01]  /*3810*/  FSEL R17, R60, -INF , !P0 ;  /* 0xff8000003c117808 */ /* 0x000fe20004000000 */
[----:B------:R-:W-:Y:S01]  /*3820*/  FMUL.FTZ R63, R63, c[0x0][0x2ec] ;  /* 0x0000bb003f3f7a20 */ /* 0x000fe20000410000 */
[----:B------:R-:W-:Y:S01]  /*3830*/  ISETP.GE.AND P0, PT, R82, R99, PT ;  /* 0x000000635200720c */ /* 0x000fe20003f06270 */
[----:B------:R-:W2:Y:S01]  /*3840*/  MUFU.TANH R41, R62 ;  /* 0x0000003e00297308 */ /* 0x000ea20000002400 */
[----:B------:R-:W-:Y:S01]  /*3850*/  FSEL R15, R15, -INF , !P4 ;  /* 0xff8000000f0f7808 */ /* 0x000fe20006000000 */
[----:B---3--:R-:W-:Y:S01]  /*3860*/  FFMA.FTZ R64, R0, R39, R64 ;  /* 0x0000002700407223 */ /* 0x008fe20000010040 */
[----:B------:R-:W-:Y:S01]  /*3870*/  FSEL R12, R12, -INF , !P1 ;  /* 0xff8000000c0c7808 */ /* 0x000fe20004800000 */
[----:B------:R-:W-:Y:S01]  /*3880*/  FMUL.FTZ R54, R54, c[0x0][0x2ec] ;  /* 0x0000bb0036367a20 */ /* 0x000fe20000410000 */
[C---:B------:R-:W-:Y:S01]  /*3890*/  ISETP.GE.AND P4, PT, R36.reuse, R99, PT ;  /* 0x000000632400720c */ /* 0x040fe20003f86270 */
[----:B------:R-:W-:Y:S01]  /*38a0*/  FMUL.FTZ R55, R55, c[0x0][0x2ec] ;  /* 0x0000bb0037377a20 */ /* 0x000fe20000410000 */
[----:B------:R-:W-:Y:S01]  /*38b0*/  ISETP.GE.AND P1, PT, R36, R98, PT ;  /* 0x000000622400720c */ /* 0x000fe20003f26270 */
[----:B------:R-:W3:Y:S01]  /*38c0*/  MUFU.TANH R30, R61 ;  /* 0x0000003d001e7308 */ /* 0x000ee20000002400 */
[----:B------:R-:W-:Y:S01]  /*38d0*/  FSEL R31, R31, -INF , !P0 ;  /* 0xff8000001f1f7808 */ /* 0x000fe20004000000 */
[----:B-1----:R-:W-:Y:S01]  /*38e0*/  FFMA.FTZ R44, R0, R33, R44 ;  /* 0x00000021002c7223 */ /* 0x002fe2000001002c */
[----:B------:R-:W-:Y:S01]  /*38f0*/  ISETP.GE.AND P0, PT, R38, R99, PT ;  /* 0x000000632600720c */ /* 0x000fe20003f06270 */
[----:B------:R-:W-:Y:S01]  /*3900*/  FFMA.FTZ R16, R0, R79, R70 ;  /* 0x0000004f00107223 */ /* 0x000fe20000010046 */
[----:B------:R-:W-:Y:S01]  /*3910*/  FSEL R11, R11, -INF , !P4 ;  /* 0xff8000000b0b7808 */ /* 0x000fe20006000000 */
[----:B------:R-:W-:Y:S01]  /*3920*/  FMUL.FTZ R53, R53, c[0x0][0x2ec] ;  /* 0x0000bb0035357a20 */ /* 0x000fe20000410000 */
[----:B------:R-:W-:Y:S01]  /*3930*/  FSEL R8, R8, -INF , !P1 ;  /* 0xff80000008087808 */ /* 0x000fe20004800000 */
[----:B------:R-:W-:Y:S01]  /*3940*/  I2F R21, R20 ;  /* 0x0000001400157306 */ /* 0x000fe20000201400 */
[----:B--2---:R-:W-:Y:S01]  /*3950*/  FFMA.FTZ R41, R0, R33, R41 ;  /* 0x0000002100297223 */ /* 0x004fe20000010029 */
[----:B------:R-:W-:-:S02]  /*3960*/  ISETP.GE.AND P4, PT, R32, R99, PT ;  /* 0x000000632000720c */ /* 0x000fc40003f86270 */
[-C--:B------:R-:W-:Y:S02]  /*3970*/  ISETP.GE.AND P1, PT, R32, R98.reuse, PT ;  /* 0x000000622000720c */ /* 0x080fe40003f26270 */
[----:B------:R-:W-:Y:S02]  /*3980*/  FSEL R103, R64, -INF , !P0 ;  /* 0xff80000040677808 */ /* 0x000fe40004000000 */
[----:B------:R-:W-:Y:S01]  /*3990*/  I2F R23, R22 ;  /* 0x0000001600177306 */ /* 0x000fe20000201400 */
[----:B---3--:R-:W-:Y:S01]  /*39a0*/  FFMA.FTZ R30, R0, R35, R30 ;  /* 0x00000023001e7223 */ /* 0x008fe2000001001e */
[----:B------:R-:W-:Y:S02]  /*39b0*/  ISETP.GE.AND P0, PT, R34, R99, PT ;  /* 0x000000632200720c */ /* 0x000fe40003f06270 */
[----:B------:R-:W-:Y:S02]  /*39c0*/  ISETP.GE.AND P2, PT, R80, R98, PT ;  /* 0x000000625000720c */ /* 0x000fe40003f46270 */
[----:B------:R-:W-:-:S02]  /*39d0*/  FSEL R133, R44, -INF , !P4 ;  /* 0xff8000002c857808 */ /* 0x000fc40006000000 */
[----:B------:R-:W1:Y:S01]  /*39e0*/  MUFU.TANH R20, R52 ;  /* 0x0000003400147308 */ /* 0x000e620000002400 */
[----:B------:R-:W-:Y:S02]  /*39f0*/  FSEL R106, R41, -INF , !P1 ;  /* 0xff800000296a7808 */ /* 0x000fe40004800000 */
[CC--:B------:R-:W-:Y:S02]  /*3a00*/  ISETP.GE.AND P4, PT, R26.reuse, R99.reuse, PT ;  /* 0x000000631a00720c */ /* 0x0c0fe40003f86270 */
[----:B------:R-:W-:Y:S02]  /*3a10*/  ISETP.GE.AND P1, PT, R26, R98, PT ;  /* 0x000000621a00720c */ /* 0x000fe40003f26270 */
[----:B------:R-:W-:Y:S01]  /*3a20*/  FSEL R101, R30, -INF , !P0 ;  /* 0xff8000001e657808 */ /* 0x000fe20004000000 */
[----:B------:R-:W2:Y:S01]  /*3a30*/  MUFU.TANH R51, R51 ;  /* 0x0000003300337308 */ /* 0x000ea20000002400 */
[----:B------:R-:W-:Y:S02]  /*3a40*/  FSEL R16, R16, -INF , !P2 ;  /* 0xff80000010107808 */ /* 0x000fe40005000000 */
[----:B------:R-:W-:-:S02]  /*3a50*/  ISETP.GE.AND P0, PT, R22, R99, PT ;  /* 0x000000631600720c */ /* 0x000fc40003f06270 */
[----:B------:R-:W-:-:S03]  /*3a60*/  ISETP.GE.AND P2, PT, R82, R98, PT ;  /* 0x000000625200720c */ /* 0x000fc60003f46270 */
[----:B------:R-:W3:Y:S01]  /*3a70*/  MUFU.TANH R66, R66 ;  /* 0x0000004200427308 */ /* 0x000ee20000002400 */
[----:B-1----:R-:W-:-:S05]  /*3a80*/  FFMA.FTZ R20, R0, R23, R20 ;  /* 0x0000001700147223 */ /* 0x002fca0000010014 */
[----:B------:R-:W-:Y:S02]  /*3a90*/  FSEL R127, R20, -INF , !P0 ;  /* 0xff800000147f7808 */ /* 0x000fe40004000000 */
[----:B------:R-:W-:Y:S01]  /*3aa0*/  I2F R25, R26 ;  /* 0x0000001a00197306 */ /* 0x000fe20000201400 */
[----:B--2---:R-:W-:Y:S01]  /*3ab0*/  FFMA.FTZ R51, R0, R75, R51 ;  /* 0x0000004b00337223 */ /* 0x004fe20000010033 */
[----:B------:R-:W-:-:S04]  /*3ac0*/  ISETP.GT.AND P0, PT, R120, R115, PT ;  /* 0x000000737800720c */ /* 0x000fc80003f04270 */
[----:B------:R-:W-:Y:S02]  /*3ad0*/  FSEL R24, R51, -INF , !P2 ;  /* 0xff80000033187808 */ /* 0x000fe40005000000 */
[----:B------:R-:W1:Y:S01]  /*3ae0*/  MUFU.TANH R18, R18 ;  /* 0x0000001200127308 */ /* 0x000e620000002400 */
[----:B---3--:R-:W-:Y:S01]  /*3af0*/  FFMA.FTZ R66, R0, R39, R66 ;  /* 0x0000002700427223 */ /* 0x008fe20000010042 */
[----:B------:R-:W-:-:S04]  /*3b00*/  ISETP.GE.AND P2, PT, R38, R98, PT ;  /* 0x000000622600720c */ /* 0x000fc80003f46270 */
[----:B------:R-:W-:Y:S02]  /*3b10*/  FSEL R138, R66, -INF , !P2 ;  /* 0xff800000428a7808 */ /* 0x000fe40005000000 */
[----:B------:R-:W2:Y:S01]  /*3b20*/  MUFU.TANH R19, R19 ;  /* 0x0000001300137308 */ /* 0x000ea20000002400 */
[----:B------:R-:W-:-:S07]  /*3b30*/  ISETP.GE.AND P2, PT, R34, R98, PT ;  /* 0x000000622200720c */ /* 0x000fce0003f46270 */
        /* <DEDUP_REMOVED lines=21> */
[----:B------:R-:W-:Y:S01]  /*3c90*/  BAR.SYNC.DEFER_BLOCKING 0x0 ;  /* 0x0000000000007b1d */ /* 0x000fe20000010000 */
[----:B------:R-:W-:-:S03]  /*3ca0*/  ISETP.GE.AND P1, PT, R65, R98, PT ;  /* 0x000000624100720c */ /* 0x000fc60003f26270 */
[----:B------:R-:W-:Y:S02]  /*3cb0*/  FSEL R19, R19, -INF , !P5 ;  /* 0xff80000013137808 */ /* 0x000fe40006800000 */
[----:B------:R-:W2:Y:S01]  /*3cc0*/  MUFU.TANH R26, R53 ;  /* 0x00000035001a7308 */ /* 0x000ea20000002400 */
[----:B-1----:R-:W-:-:S05]  /*3cd0*/  FFMA.FTZ R18, R0, R3, R42 ;  /* 0x0000000300127223 */ /* 0x002fca000001002a */
        /* <DEDUP_REMOVED lines=68> */
.L_x_5774:
[----:B------:R-:W-:-:S04]  /*4120*/  LEA R2, -R2, RZ, 0x6 ;  /* 0x000000ff02027211 */ /* 0x000fc800078e31ff */
[----:B------:R-:W-:Y:S02]  /*4130*/  SHF.R.S32.HI R6, RZ, 0x1f, R2 ;  /* 0x0000001fff067819 */ /* 0x000fe40000011402 */
.L_x_5775:
        /* <DEDUP_REMOVED lines=59> */
.L_x_5777:
[----:B------:R-:W-:Y:S05]  /*44f0*/  BSYNC B0 ;  /* 0x0000000000007941 */ /* 0x000fea0003800000 */
.L_x_5776:
[----:B------:R-:W0:Y:S01]  /*4500*/  LDGDEPBAR ;  /* 0x00000000000079af */ /* 0x000e220000000000 */
[----:B------:R-:W-:Y:S02]  /*4510*/  MOV R96, R20 ;  /* 0x0000001400607202 */ /* 0x000fe40000000f00 */
[----:B------:R-:W-:Y:S02]  /*4520*/  MOV R97, R7 ;  /* 0x0000000700617202 */ /* 0x000fe40000000f00 */
.L_x_5773:
[----:B--2---:R-:W-:Y:S02]  /*4530*/  FMNMX.FTZ R2, R19, R67, !PT ;  /* 0x0000004313027209 */ /* 0x004fe40007810000 */
        /* <DEDUP_REMOVED lines=28> */
[----:B------:R-:W-:-:S03]  /*4700*/  SHF.L.U32 R110, R5, 0x1, RZ ;  /* 0x00000001056e7819 */ /* 0x000fc600000006ff */
[----:B------:R-:W2:Y:S01]  /*4710*/  SHFL.BFLY PT, R2, R21, 0x2, 0x1f ;  /* 0x0c401f0015027f89 */ /* 0x000ea200000e0000 */
[----:B------:R-:W-:-:S03]  /*4720*/  LEA R108, R4, R110, 0x1 ;  /* 0x0000006e046c7211 */ /* 0x000fc600078e08ff */
[----:B-1----:R-:W-:Y:S04]  /*4730*/  LDSM.16.MT88.4 R40, [R110+0x8000] ;  /* 0x008000006e28783b */ /* 0x002fe80000004200 */
[----:B------:R-:W-:Y:S04]  /*4740*/  LDSM.16.MT88.4 R52, [R108+0x7000] ;  /* 0x007000006c34783b */ /* 0x000fe80000004200 */
[----:B------:R-:W-:Y:S04]  /*4750*/  LDSM.16.MT88.4 R76, [R110+0x6000] ;  /* 0x006000006e4c783b */ /* 0x000fe80000004200 */
[----:B------:R-:W-:Y:S04]  /*4760*/  LDSM.16.MT88.4 R68, [R108+0x6000] ;  /* 0x006000006c44783b */ /* 0x000fe80000004200 */
[----:B------:R-:W-:Y:S01]  /*4770*/  LDSM.16.MT88.4 R60, [R110+0x7000] ;  /* 0x007000006e3c783b */ /* 0x000fe20000004200 */
[----:B--2---:R-:W-:-:S02]  /*4780*/  FMNMX.FTZ R2, R21, R2, !PT ;  /* 0x0000000215027209 */ /* 0x004fc40007810000 */
        /* <DEDUP_REMOVED lines=37> */
[--C-:B------:R-:W-:Y:S01]  /*49e0*/  FFMA.FTZ R23, R10, c[0x0][0x23c], -R85.reuse ;  /* 0x00008f000a177a23 */ /* 0x100fe20000010855 */
[----:B------:R-:W-:Y:S01]  /*49f0*/  LDSM.16.MT88.4 R16, [R108+0x6400] ;  /* 0x006400006c10783b */ /* 0x000fe20000004200 */
[--C-:B------:R-:W-:Y:S02]  /*4a00*/  FFMA.FTZ R20, R8, c[0x0][0x23c], -R85.reuse ;  /* 0x00008f0008147a23 */ /* 0x100fe40000010855 */
[--C-:B------:R-:W-:Y:S01]  /*4a10*/  FFMA.FTZ R31, R12, c[0x0][0x23c], -R85.reuse ;  /* 0x00008f000c1f7a23 */ /* 0x100fe20000010855 */
[----:B------:R-:W2:Y:S01]  /*4a20*/  LDSM.16.MT88.4 R8, [R108+0x7400] ;  /* 0x007400006c08783b */ /* 0x000ea20000004200 */
[--C-:B------:R-:W-:Y:S01]  /*4a30*/  FFMA.FTZ R28, R24, c[0x0][0x23c], -R85.reuse ;  /* 0x00008f00181c7a23 */ /* 0x100fe20000010855 */
[----:B------:R-:W3:Y:S01]  /*4a40*/  MUFU.EX2 R131, R131 ;  /* 0x0000008300837308 */ /* 0x000ee20000000800 */
[----:B-1----:R-:W-:Y:S01]  /*4a50*/  F2FP.BF16.PACK_AB R50, R86, R87 ;  /* 0x000000575632723e */ /* 0x002fe200000010ff */
[----:B------:R-:W1:Y:S01]  /*4a60*/  LDSM.16.MT88.4 R24, [R110+0x6400] ;  /* 0x006400006e18783b */ /* 0x000e620000004200 */
[----:B------:R-:W-:-:S02]  /*4a70*/  FFMA.FTZ R84, R84, c[0x0][0x23c], -R85 ;  /* 0x00008f0054547a23 */ /* 0x000fc40000010855 */
[--C-:B------:R-:W-:Y:S01]  /*4a80*/  FFMA.FTZ R35, R35, c[0x0][0x23c], -R85.reuse ;  /* 0x00008f0023237a23 */ /* 0x100fe20000010855 */
[----:B------:R-:W-:Y:S01]  /*4a90*/  LDSM.16.MT88.4 R12, [R110+0x7400] ;  /* 0x007400006e0c783b */ /* 0x000fe20000004200 */
[----:B------:R-:W-:Y:S01]  /*4aa0*/  FFMA.FTZ R127, R127, c[0x0][0x23c], -R132 ;  /* 0x00008f007f7f7a23 */ /* 0x000fe20000010884 */
[----:B------:R-:W-:Y:S01]  /*4ab0*/  MUFU.EX2 R95, R95 ;  /* 0x0000005f005f7308 */ /* 0x000fe20000000800 */
[----:B------:R-:W-:Y:S02]  /*4ac0*/  FFMA.FTZ R34, R34, c[0x0][0x23c], -R85 ;  /* 0x00008f0022227a23 */ /* 0x000fe40000010855 */
[----:B------:R-:W-:-:S05]  /*4ad0*/  FADD.FTZ R130, R130, R129 ;  /* 0x0000008182827221 */ /* 0x000fca0000010000 */
[----:B------:R-:W4:Y:S01]  /*4ae0*/  MUFU.EX2 R32, R32 ;  /* 0x0000002000207308 */ /* 0x000f220000000800 */
[----:B---3--:R-:W-:Y:S01]  /*4af0*/  F2FP.BF16.PACK_AB R49, R131, R128 ;  /* 0x000000808331723e */ /* 0x008fe200000010ff */
[----:B------:R-:W-:-:S06]  /*4b00*/  FADD.FTZ R128, R128, R131 ;  /* 0x0000008380807221 */ /* 0x000fcc0000010000 */
        /* <DEDUP_REMOVED lines=38> */
[C---:B-1----:R-:W-:Y:S02]  /*4d70*/  HMMA.16816.F32.BF16 R76, R4.reuse, R26, R76 ;  /* 0x0000001a044c723c */ /* 0x042fe4000004184c */
[----:B------:R-:W-:Y:S05]  /*4d80*/  MUFU.EX2 R84, R84 ;  /* 0x0000005400547308 */ /* 0x000fea0000000800 */
[----:B------:R-:W-:Y:S01]  /*4d90*/  FFMA.FTZ R27, R101, c[0x0][0x23c], -R132 ;  /* 0x00008f00651b7a23 */ /* 0x000fe20000010884 */
[----:B------:R-:W-:Y:S01]  /*4da0*/  HMMA.16816.F32.BF16 R80, R4, R24, R80 ;  /* 0x000000180450723c */ /* 0x000fe20000041850 */
[----:B------:R-:W-:-:S02]  /*4db0*/  FFMA.FTZ R101, R138, c[0x0][0x23c], -R85 ;  /* 0x00008f008a657a23 */ /* 0x000fc40000010855 */
[--C-:B------:R-:W-:Y:S01]  /*4dc0*/  FFMA.FTZ R26, R134, c[0x0][0x23c], -R85.reuse ;  /* 0x00008f00861a7a23 */ /* 0x100fe20000010855 */
[----:B------:R-:W-:Y:S01]  /*4dd0*/  MUFU.EX2 R35, R35 ;  /* 0x0000002300237308 */ /* 0x000fe20000000800 */
[--C-:B------:R-:W-:Y:S02]  /*4de0*/  FFMA.FTZ R134, R33, c[0x0][0x23c], -R85.reuse ;  /* 0x00008f0021867a23 */ /* 0x100fe40000010855 */
[--C-:B------:R-:W-:Y:S01]  /*4df0*/  FFMA.FTZ R25, R106, c[0x0][0x23c], -R85.reuse ;  /* 0x00008f006a197a23 */ /* 0x100fe20000010855 */
[----:B------:R-:W-:Y:S01]  /*4e00*/  HMMA.16816.F32.BF16 R72, R4, R16, R72 ;  /* 0x000000100448723c */ /* 0x000fe20000041848 */
[----:B------:R-:W-:-:S03]  /*4e10*/  FFMA.FTZ R24, R104, c[0x0][0x23c], -R85 ;  /* 0x00008f0068187a23 */ /* 0x000fc60000010855 */
[----:B------:R-:W-:Y:S04]  /*4e20*/  MUFU.EX2 R27, R27 ;  /* 0x0000001b001b7308 */ /* 0x000fe80000000800 */
[C---:B------:R-:W-:Y:S01]  /*4e30*/  HMMA.16816.F32.BF16 R68, R4.reuse, R18, R68 ;  /* 0x000000120444723c */ /* 0x040fe20000041844 */
[----:B------:R-:W-:Y:S03]  /*4e40*/  LDSM.16.MT88.4 R16, [R110+0x6c00] ;  /* 0x006c00006e10783b */ /* 0x000fe60000004200 */
[----:B------:R-:W-:Y:S04]  /*4e50*/  MUFU.EX2 R101, R101 ;  /* 0x0000006500657308 */ /* 0x000fe80000000800 */
[C---:B--2---:R-:W-:Y:S04]  /*4e60*/  HMMA.16816.F32.BF16 R36, R4.reuse, R8, R36 ;  /* 0x000000080424723c */ /* 0x044fe80000041824 */
[----:B------:R-:W1:Y:S04]  /*4e70*/  MUFU.EX2 R26, R26 ;  /* 0x0000001a001a7308 */ /* 0x000e680000000800 */
[C---:B------:R-:W-:Y:S01]  /*4e80*/  HMMA.16816.F32.BF16 R40, R4.reuse, R10, R40 ;  /* 0x0000000a0428723c */ /* 0x040fe20000041828 */
[----:B------:R-:W2:Y:S03]  /*4e90*/  LDSM.16.MT88.4 R8, [R108+0x8000] ;  /* 0x008000006c08783b */ /* 0x000ea60000004200 */
[----:B------:R-:W-:Y:S04]  /*4ea0*/  MUFU.EX2 R25, R25 ;  /* 0x0000001900197308 */ /* 0x000fe80000000800 */
[C---:B------:R-:W-:Y:S04]  /*4eb0*/  HMMA.16816.F32.BF16 R64, R4.reuse, R12, R64 ;  /* 0x0000000c0440723c */ /* 0x040fe80000041840 */
[----:B------:R-:W4:Y:S04]  /*4ec0*/  MUFU.EX2 R24, R24 ;  /* 0x0000001800187308 */ /* 0x000f280000000800 */
[----:B------:R-:W-:Y:S01]  /*4ed0*/  HMMA.16816.F32.BF16 R60, R4, R14, R60 ;  /* 0x0000000e043c723c */ /* 0x000fe2000004183c */
[----:B------:R-:W-:Y:S03]  /*4ee0*/  LDSM.16.MT88.4 R12, [R108+0x6c00] ;  /* 0x006c00006c0c783b */ /* 0x000fe60000004200 */
        /* <DEDUP_REMOVED lines=38> */
[----:B-----5:R-:W-:Y:S01]  /*5150*/  F2FP.BF16.PACK_AB R6, R107, R104 ;  /* 0x000000686b06723e */ /* 0x020fe200000010ff */
[----:B------:R-:W-:Y:S01]  /*5160*/  FADD.FTZ R5, R86, R5 ;  /* 0x0000000556057221 */ /* 0x000fe20000010000 */
[----:B------:R-:W-:Y:S02]  /*5170*/  F2FP.BF16.PACK_AB R7, R134, R33 ;  /* 0x000000218607723e */ /* 0x000fe400000010ff */
[----:B------:R-:W-:Y:S01]  /*5180*/  LEA R130, P1, R96, c[0x0][0x168], 0x1 ;  /* 0x00005a0060827a11 */ /* 0x000fe200078208ff */
[----:B------:R-:W-:Y:S01]  /*5190*/  FADD.FTZ R30, R30, R5 ;  /* 0x000000051e1e7221 */ /* 0x000fe20000010000 */
[----:B------:R-:W-:Y:S01]  /*51a0*/  F2FP.BF16.PACK_AB R5, R35, R84 ;  /* 0x000000542305723e */ /* 0x000fe200000010ff */
[----:B------:R-:W-:Y:S01]  /*51b0*/  FADD.FTZ R84, R84, R25 ;  /* 0x0000001954547221 */ /* 0x000fe20000010000 */
[----:B------:R-:W-:Y:S01]  /*51c0*/  LEA.HI.X R131, R96, c[0x0][0x16c], R97, 0x1, P1 ;  /* 0x00005b0060837a11 */ /* 0x000fe200008f0c61 */
[----:B------:R-:W-:Y:S02]  /*51d0*/  FADD.FTZ R29, R29, R30 ;  /* 0x0000001e1d1d7221 */ /* 0x000fe40000010000 */
[----:B------:R-:W-:-:S02]  /*51e0*/  FADD.FTZ R84, R35, R84 ;  /* 0x0000005423547221 */ /* 0x000fc40000010000 */
[----:B------:R-:W-:Y:S02]  /*51f0*/  HMMA.16816.F32.BF16 R72, R4, R12, R72 ;  /* 0x0000000c0448723c */ /* 0x000fe40000041848 */
[----:B------:R-:W-:-:S04]  /*5200*/  FADD.FTZ R33, R33, R84 ;  /* 0x0000005421217221 */ /* 0x000fc80000010000 */
[----:B------:R-:W-:Y:S02]  /*5210*/  FADD.FTZ R134, R134, R33 ;  /* 0x0000002186867221 */ /* 0x000fe40000010000 */
        /* <DEDUP_REMOVED lines=90> */
.L_x_5779:
[----:B------:R-:W-:-:S04]  /*57c0*/  LEA R6, -R4, RZ, 0x6 ;  /* 0x000000ff04067211 */ /* 0x000fc800078e31ff */
[----:B------:R-:W-:Y:S02]  /*57d0*/  SHF.R.S32.HI R5, RZ, 0x1f, R6 ;  /* 0x0000001fff057819 */ /* 0x000fe40000011406 */
.L_x_5780:
        /* <DEDUP_REMOVED lines=139> */
[----:B------:R-:W-:-:S03]  /*6090*/  FMUL.FTZ R31, R31, c[0x0][0x2ec] ;  /* 0x0000bb001f1f7a20 */ /* 0x000fc60000410000 */
[----:B------:R-:W-:Y:S02]  /*60a0*/  FMUL.FTZ R24, R24, c[0x0][0x2ec] ;  /* 0x0000bb0018187a20 */ /* 0x000fe40000410000 */
[----:B------:R-:W-:Y:S02]  /*60b0*/  FMUL.FTZ R26, R26, c[0x0][0x2ec] ;  /* 0x0000bb001a1a7a20 */ /* 0x000fe40000410000 */
[----:B------:R-:W-:Y:S04]  /*60c0*/  MUFU.TANH R101, R30 ;  /* 0x0000001e00657308 */ /* 0x000fe80000002400 */
[----:B------:R-:W-:Y:S01]  /*60d0*/  FMUL.FTZ R20, R20, c[0x0][0x2ec] ;  /* 0x0000bb0014147a20 */ /* 0x000fe20000410000 */
[----:B-1----:R-:W-:Y:S01]  /*60e0*/  HMMA.16816.F32.BF16 R16, R92, R88, R16 ;  /* 0x000000585c10723c */ /* 0x002fe20000041810 */
[----:B------:R-:W-:-:S02]  /*60f0*/  FMUL.FTZ R22, R22, c[0x0][0x2ec] ;  /* 0x0000bb0016167a20 */ /* 0x000fc40000410000 */
[----:B------:R-:W-:Y:S01]  /*6100*/  MUFU.TANH R31, R31 ;  /* 0x0000001f001f7308 */ /* 0x000fe20000002400 */
[----:B------:R-:W-:-:S04]  /*6110*/  FMUL.FTZ R21, R21, c[0x0][0x2ec] ;  /* 0x0000bb0015157a20 */ /* 0x000fc80000410000 */
[C---:B------:R-:W-:Y:S03]  /*6120*/  HMMA.16816.F32.BF16 R12, R92.reuse, R90, R12 ;  /* 0x0000005a5c0c723c */ /* 0x040fe6000004180c */
[----:B------:R-:W-:Y:S05]  /*6130*/  MUFU.TANH R91, R20 ;  /* 0x00000014005b7308 */ /* 0x000fea0000002400 */
[C---:B--2---:R-:W-:Y:S03]  /*6140*/  HMMA.16816.F32.BF16 R8, R92.reuse, R84, R8 ;  /* 0x000000545c08723c */ /* 0x044fe60000041808 */
[----:B------:R-:W-:Y:S04]  /*6150*/  MUFU.TANH R89, R22 ;  /* 0x0000001600597308 */ /* 0x000fe80000002400 */
[----:B------:R-:W-:Y:S01]  /*6160*/  IMAD R84, R120, 0x40, R126 ;  /* 0x0000004078547824 */ /* 0x000fe200078e027e */
[----:B------:R-:W-:Y:S01]  /*6170*/  HMMA.16816.F32.BF16 R4, R92, R86, R4 ;  /* 0x000000565c04723c */ /* 0x000fe20000041804 */
[----:B------:R-:W-:-:S02]  /*6180*/  FMUL.FTZ R107, R16, c[0x0][0x2ec] ;  /* 0x0000bb00106b7a20 */ /* 0x000fc40000410000 */
[----:B------:R1:W-:Y:S01]  /*6190*/  MUFU.TANH R95, R24 ;  /* 0x00000018005f7308 */ /* 0x0003e20000002400 */
[----:B------:R-:W-:Y:S01]  /*61a0*/  IADD3 R16, R84, 0x8, RZ ;  /* 0x0000000854107810 */ /* 0x000fe20007ffe0ff */
[----:B------:R-:W-:Y:S02]  /*61b0*/  FMUL.FTZ R105, R18, c[0x0][0x2ec] ;  /* 0x0000bb0012697a20 */ /* 0x000fe40000410000 */
[----:B------:R-:W-:Y:S01]  /*61c0*/  FMUL.FTZ R87, R32, c[0x0][0x2ec] ;  /* 0x0000bb0020577a20 */ /* 0x000fe20000410000 */
[----:B------:R-:W-:Y:S01]  /*61d0*/  IADD3 R86, R84, 0x1, RZ ;  /* 0x0000000154567810 */ /* 0x000fe20007ffe0ff */
[----:B------:R-:W-:Y:S01]  /*61e0*/  FMUL.FTZ R32, R33, c[0x0][0x2ec] ;  /* 0x0000bb0021207a20 */ /* 0x000fe20000410000 */
[-C--:B------:R-:W-:Y:S01]  /*61f0*/  ISETP.GE.AND P4, PT, R16, R99.reuse, PT ;  /* 0x000000631000720c */ /* 0x080fe20003f86270 */
[----:B------:R-:W-:Y:S01]  /*6200*/  FMUL.FTZ R33, R34, c[0x0][0x2ec] ;  /* 0x0000bb0022217a20 */ /* 0x000fe20000410000 */
[----:B------:R-:W-:Y:S01]  /*6210*/  I2F R85, R86 ;  /* 0x0000005600557306 */ /* 0x000fe20000201400 */
[----:B------:R-:W-:Y:S01]  /*6220*/  FMUL.FTZ R34, R35, c[0x0][0x2ec] ;  /* 0x0000bb0023227a20 */ /* 0x000fe20000410000 */
[C---:B------:R-:W-:Y:S01]  /*6230*/  ISETP.GE.AND P0, PT, R86.reuse, R99, PT ;  /* 0x000000635600720c */ /* 0x040fe20003f06270 */
[----:B------:R-:W-:Y:S01]  /*6240*/  FMUL.FTZ R35, R29, c[0x0][0x2ec] ;  /* 0x0000bb001d237a20 */ /* 0x000fe20000410000 */
[----:B------:R-:W-:Y:S01]  /*6250*/  ISETP.GE.AND P5, PT, R86, R98, PT ;  /* 0x000000625600720c */ /* 0x000fe20003fa6270 */
[----:B------:R-:W-:Y:S01]  /*6260*/  FMUL.FTZ R29, R25, c[0x0][0x2ec] ;  /* 0x0000bb00191d7a20 */ /* 0x000fe20000410000 */
[----:B-1----:R-:W-:-:S02]  /*6270*/  IADD3 R24, R84, 0x9, RZ ;  /* 0x0000000954187810 */ /* 0x002fc40007ffe0ff */
[----:B------:R-:W1:Y:S01]  /*6280*/  MUFU.TANH R32, R32 ;  /* 0x0000002000207308 */ /* 0x000e620000002400 */
[----:B------:R-:W-:Y:S02]  /*6290*/  FMUL.FTZ R25, R27, c[0x0][0x2ec] ;  /* 0x0000bb001b197a20 */ /* 0x000fe40000410000 */
[----:B------:R-:W-:Y:S02]  /*62a0*/  FMUL.FTZ R27, R17, c[0x0][0x2ec] ;  /* 0x0000bb00111b7a20 */ /* 0x000fe40000410000 */
[----:B------:R-:W-:Y:S02]  /*62b0*/  FMUL.FTZ R131, R19, c[0x0][0x2ec] ;  /* 0x0000bb0013837a20 */ /* 0x000fe40000410000 */
[----:B------:R-:W-:Y:S01]  /*62c0*/  FMUL.FTZ R28, R13, c[0x0][0x2ec] ;  /* 0x0000bb000d1c7a20 */ /* 0x000fe20000410000 */
[----:B------:R-:W2:Y:S01]  /*62d0*/  MUFU.TANH R34, R34 ;  /* 0x0000002200227308 */ /* 0x000ea20000002400 */
[----:B------:R-:W-:Y:S02]  /*62e0*/  FMUL.FTZ R15, R15, c[0x0][0x2ec] ;  /* 0x0000bb000f0f7a20 */ /* 0x000fe40000410000 */
[----:B------:R-:W-:-:S02]  /*62f0*/  FMUL.FTZ R10, R10, c[0x0][0x2ec] ;  /* 0x0000bb000a0a7a20 */ /* 0x000fc40000410000 */
[----:B------:R-:W-:Y:S02]  /*6300*/  FMUL.FTZ R9, R9, c[0x0][0x2ec] ;  /* 0x0000bb0009097a20 */ /* 0x000fe40000410000 */
[----:B------:R-:W-:Y:S01]  /*6310*/  FMUL.FTZ R11, R11, c[0x0][0x2ec] ;  /* 0x0000bb000b0b7a20 */ /* 0x000fe20000410000 */
[----:B------:R-:W3:Y:S01]  /*6320*/  I2F R17, R16 ;  /* 0x0000001000117306 */ /* 0x000ee20000201400 */
[-C--:B-1----:R-:W-:Y:S02]  /*6330*/  FFMA.FTZ R18, R0, R85.reuse, R32 ;  /* 0x0000005500127223 */ /* 0x082fe40000010020 */
[----:B------:R-:W-:Y:S02]  /*6340*/  FMUL.FTZ R5, R5, c[0x0][0x2ec] ;  /* 0x0000bb0005057a20 */ /* 0x000fe40000410000 */
[----:B------:R-:W-:Y:S01]  /*6350*/  FMUL.FTZ R7, R7, c[0x0][0x2ec] ;  /* 0x0000bb0007077a20 */ /* 0x000fe20000410000 */
[----:B------:R-:W-:Y:S02]  /*6360*/  FSEL R18, R18, -INF , !P0 ;  /* 0xff80000012127808 */ /* 0x000fe40004000000 */
[----:B------:R-:W-:Y:S01]  /*6370*/  MUFU.TANH R35, R35 ;  /* 0x0000002300237308 */ /* 0x000fe20000002400 */
[----:B--2---:R-:W-:Y:S01]  /*6380*/  FFMA.FTZ R19, R0, R85, R34 ;  /* 0x0000005500137223 */ /* 0x004fe20000010022 */
[----:B------:R-:W-:Y:S01]  /*6390*/  ISETP.GE.AND P0, PT, R16, R98, PT ;  /* 0x000000621000720c */ /* 0x000fe20003f06270 */
[----:B------:R-:W-:-:S03]  /*63a0*/  FMUL.FTZ R85, R12, c[0x0][0x2ec] ;  /* 0x0000bb000c557a20 */ /* 0x000fc60000410000 */
[----:B------:R-:W-:Y:S02]  /*63b0*/  FSEL R19, R19, -INF , !P5 ;  /* 0xff80000013137808 */ /* 0x000fe40006800000 */
[----:B------:R-:W1:Y:S01]  /*63c0*/  I2F R20, R24 ;  /* 0x0000001800147306 */ /* 0x000e620000201400 */
[----:B---3--:R-:W-:Y:S01]  /*63d0*/  FFMA.FTZ R16, R0, R17, R103 ;  /* 0x0000001100107223 */ /* 0x008fe20000010067 */
[----:B------:R-:W-:Y:S01]  /*63e0*/  ISETP.GE.AND P5, PT, R24, R99, PT ;  /* 0x000000631800720c */ /* 0x000fe20003fa6270 */
[----:B------:R-:W-:-:S03]  /*63f0*/  FFMA.FTZ R17, R0, R17, R101 ;  /* 0x0000001100117223 */ /* 0x000fc60000010065 */
[----:B------:R-:W-:Y:S02]  /*6400*/  FSEL R16, R16, -INF , !P4 ;  /* 0xff80000010107808 */ /* 0x000fe40006000000 */
[----:B------:R2:W-:Y:S01]  /*6410*/  MUFU.TANH R93, R26 ;  /* 0x0000001a005d7308 */ /* 0x0005e20000002400 */
[----:B------:R-:W-:Y:S02]  /*6420*/  ISETP.GE.AND P4, PT, R24, R98, PT ;  /* 0x000000621800720c */ /* 0x000fe40003f86270 */
[----:B------:R-:W-:Y:S01]  /*6430*/  FSEL R17, R17, -INF , !P0 ;  /* 0xff80000011117808 */ /* 0x000fe20004000000 */
[-C--:B-1----:R-:W-:Y:S01]  /*6440*/  FFMA.FTZ R12, R0, R20.reuse, R35 ;  /* 0x00000014000c7223 */ /* 0x082fe20000010023 */
[----:B------:R-:W-:Y:S01]  /*6450*/  IADD3 R24, R84, 0x11, RZ ;  /* 0x0000001154187810 */ /* 0x000fe20007ffe0ff */
[----:B------:R-:W-:Y:S02]  /*6460*/  FFMA.FTZ R13, R0, R20, R31 ;  /* 0x00000014000d7223 */ /* 0x000fe4000001001f */
[----:B------:R-:W-:Y:S01]  /*6470*/  MUFU.TANH R29, R29 ;  /* 0x0000001d001d7308 */ /* 0x000fe20000002400 */
[----:B------:R-:W-:Y:S01]  /*6480*/  FMUL.FTZ R31, R14, c[0x0][0x2ec] ;  /* 0x0000bb000e1f7a20 */ /* 0x000fe20000410000 */
[----:B------:R-:W-:-:S02]  /*6490*/  FSEL R12, R12, -INF , !P5 ;  /* 0xff8000000c0c7808 */ /* 0x000fc40006800000 */
[----:B------:R-:W-:Y:S02]  /*64a0*/  FSEL R13, R13, -INF , !P4 ;  /* 0xff8000000d0d7808 */ /* 0x000fe40006000000 */
[----:B--2---:R-:W-:Y:S02]  /*64b0*/  IADD3 R26, R84, 0x10, RZ ;  /* 0x00000010541a7810 */ /* 0x004fe40007ffe0ff */
[----:B------:R-:W-:Y:S01]  /*64c0*/  MUFU.TANH R25, R25 ;  /* 0x0000001900197308 */ /* 0x000fe20000002400 */
[-C--:B------:R-:W-:Y:S02]  /*64d0*/  ISETP.GE.AND P4, PT, R24, R99.reuse, PT ;  /* 0x000000631800720c */ /* 0x080fe40003f86270 */
[C---:B------:R-:W-:Y:S02]  /*64e0*/  ISETP.GE.AND P0, PT, R26.reuse, R99, PT ;  /* 0x000000631a00720c */ /* 0x040fe40003f06270 */
[----:B------:R-:W-:-:S03]  /*64f0*/  ISETP.GE.AND P5, PT, R26, R98, PT ;  /* 0x000000621a00720c */ /* 0x000fc60003fa6270 */
[----:B------:R1:W2:Y:S08]  /*6500*/  I2F R22, R26 ;  /* 0x0000001a00167306 */ /* 0x0002b00000201400 */
[----:B------:R-:W3:Y:S01]  /*6510*/  I2F R20, R24 ;  /* 0x0000001800147306 */ /* 0x000ee20000201400 */
[----:B-1----:R-:W-:Y:S01]  /*6520*/  IADD3 R26, R84, 0x18, RZ ;  /* 0x00000018541a7810 */ /* 0x002fe20007ffe0ff */
[----:B--2---:R-:W-:-:S06]  /*6530*/  FFMA.FTZ R95, R0, R22, R95 ;  /* 0x00000016005f7223 */ /* 0x004fcc000001005f */
[----:B------:R-:W-:Y:S01]  /*6540*/  MUFU.TANH R107, R107 ;  /* 0x0000006b006b7308 */ /* 0x000fe20000002400 */
[----:B------:R-:W-:Y:S01]  /*6550*/  FFMA.FTZ R93, R0, R22, R93 ;  /* 0x00000016005d7223 */ /* 0x000fe2000001005d */
[----:B------:R-:W-:Y:S02]  /*6560*/  IADD3 R22, R84, 0x21, RZ ;  /* 0x0000002154167810 */ /* 0x000fe40007ffe0ff */
[----:B------:R-:W-:Y:S02]  /*6570*/  FSEL R132, R95, -INF , !P0 ;  /* 0xff8000005f847808 */ /* 0x000fe40004000000 */
[----:B------:R-:W-:Y:S01]  /*6580*/  ISETP.GE.AND P0, PT, R24, R98, PT ;  /* 0x000000621800720c */ /* 0x000fe20003f06270 */
[-C--:B---3--:R-:W-:Y:S01]  /*6590*/  FFMA.FTZ R29, R0, R20.reuse, R29 ;  /* 0x00000014001d7223 */ /* 0x088fe2000001001d */
[----:B------:R-:W1:Y:S01]  /*65a0*/  I2F R14, R26 ;  /* 0x0000001a000e7306 */ /* 0x000e620000201400 */
[----:B------:R-:W-:Y:S01]  /*65b0*/  IADD3 R24, R84, 0x20, RZ ;  /* 0x0000002054187810 */ /* 0x000fe20007ffe0ff */
[----:B------:R-:W-:Y:S01]  /*65c0*/  FFMA.FTZ R147, R0, R20, R25 ;  /* 0x0000001400937223 */ /* 0x000fe20000010019 */
[----:B------:R-:W-:Y:S01]  /*65d0*/  FSEL R129, R93, -INF , !P5 ;  /* 0xff8000005d817808 */ /* 0x000fe20006800000 */
[----:B------:R-:W-:Y:S01]  /*65e0*/  FMUL.FTZ R25, R8, c[0x0][0x2ec] ;  /* 0x0000bb0008197a20 */ /* 0x000fe20000410000 */
[----:B------:R-:W-:-:S02]  /*65f0*/  ISETP.GE.AND P5, PT, R26, R99, PT ;  /* 0x000000631a00720c */ /* 0x000fc40003fa6270 */
[----:B------:R-:W-:Y:S01]  /*6600*/  FSEL R147, R147, -INF , !P0 ;  /* 0xff80000093937808 */ /* 0x000fe20004000000 */
[----:B------:R-:W2:Y:S01]  /*6610*/  I2F R20, R24 ;  /* 0x0000001800147306 */ /* 0x000ea20000201400 */
[----:B------:R-:W-:Y:S02]  /*6620*/  ISETP.GE.AND P0, PT, R24, R99, PT ;  /* 0x000000631800720c */ /* 0x000fe40003f06270 */
[----:B------:R-:W-:Y:S01]  /*6630*/  FSEL R128, R29, -INF , !P4 ;  /* 0xff8000001d807808 */ /* 0x000fe20006000000 */
[----:B------:R-:W-:Y:S01]  /*6640*/  FMUL.FTZ R29, R4, c[0x0][0x2ec] ;  /* 0x0000bb00041d7a20 */ /* 0x000fe20000410000 */
[----:B------:R-:W-:Y:S01]  /*6650*/  ISETP.GE.AND P4, PT, R26, R98, PT ;  /* 0x000000621a00720c */ /* 0x000fe20003f86270 */
[CC--:B-1----:R-:W-:Y:S02]  /*6660*/  FFMA.FTZ R91, R0.reuse, R14.reuse, R91 ;  /* 0x0000000e005b7223 */ /* 0x0c2fe4000001005b */
[----:B------:R-:W1:Y:S01]  /*6670*/  MUFU.TANH R105, R105 ;  /* 0x0000006900697308 */ /* 0x000e620000002400 */
[----:B------:R-:W-:-:S02]  /*6680*/  FFMA.FTZ R89, R0, R14, R89 ;  /* 0x0000000e00597223 */ /* 0x000fc40000010059 */
[----:B------:R-:W-:Y:S02]  /*6690*/  FSEL R104, R91, -INF , !P5 ;  /* 0xff8000005b687808 */ /* 0x000fe40006800000 */
[----:B------:R-:W-:Y:S01]  /*66a0*/  ISETP.GE.AND P5, PT, R24, R98, PT ;  /* 0x000000621800720c */ /* 0x000fe20003fa6270 */
[----:B--2---:R-:W-:Y:S01]  /*66b0*/  FFMA.FTZ R106, R0, R20, R107 ;  /* 0x00000014006a7223 */ /* 0x004fe2000001006b */
[----:B------:R-:W-:Y:S01]  /*66c0*/  IADD3 R24, R84, 0x28, RZ ;  /* 0x0000002854187810 */ /* 0x000fe20007ffe0ff */
[----:B------:R-:W-:Y:S01]  /*66d0*/  MUFU.TANH R27, R27 ;  /* 0x0000001b001b7308 */ /* 0x000fe20000002400 */
[----:B------:R-:W-:Y:S02]  /*66e0*/  FSEL R145, R89, -INF , !P4 ;  /* 0xff80000059917808 */ /* 0x000fe40006000000 */
[----:B------:R-:W-:Y:S02]  /*66f0*/  FSEL R106, R106, -INF , !P0 ;  /* 0xff8000006a6a7808 */ /* 0x000fe40004000000 */
[----:B------:R-:W-:-:S02]  /*6700*/  ISETP.GE.AND P4, PT, R22, R99, PT ;  /* 0x000000631600720c */ /* 0x000fc40003f86270 */
[----:B------:R-:W-:Y:S01]  /*6710*/  ISETP.GE.AND P0, PT, R22, R98, PT ;  /* 0x000000621600720c */ /* 0x000fe20003f06270 */
[----:B------:R2:W3:Y:S01]  /*6720*/  I2F R8, R22 ;  /* 0x0000001600087306 */ /* 0x0004e20000201400 */
[----:B-1----:R-:W-:Y:S01]  /*6730*/  FFMA.FTZ R105, R0, R20, R105 ;  /* 0x0000001400697223 */ /* 0x002fe20000010069 */
[----:B------:R-:W-:-:S04]  /*6740*/  IADD3 R20, R84, 0x30, RZ ;  /* 0x0000003054147810 */ /* 0x000fc80007ffe0ff */
[----:B------:R-:W-:Y:S02]  /*6750*/  FSEL R107, R105, -INF , !P5 ;  /* 0xff800000696b7808 */ /* 0x000fe40006800000 */
[----:B------:R-:W1:Y:S01]  /*6760*/  MUFU.TANH R131, R131 ;  /* 0x0000008300837308 */ /* 0x000e620000002400 */
[----:B------:R-:W-:-:S07]  /*6770*/  ISETP.GE.AND P5, PT, R24, R99, PT ;  /* 0x000000631800720c */ /* 0x000fce0003fa6270 */
[----:B------:R-:W-:Y:S01]  /*6780*/  MUFU.TANH R85, R85 ;  /* 0x0000005500557308 */ /* 0x000fe20000002400 */
[----:B--2---:R-:W-:Y:S01]  /*6790*/  IADD3 R22, R84, 0x29, RZ ;  /* 0x0000002954167810 */ /* 0x004fe20007ffe0ff */
[----:B---3--:R-:W-:-:S05]  /*67a0*/  FFMA.FTZ R127, R0, R8, R27 ;  /* 0x00000008007f7223 */ /* 0x008fca000001001b */
[----:B------:R-:W-:Y:S01]  /*67b0*/  FSEL R127, R127, -INF , !P4 ;  /* 0xff8000007f7f7808 */ /* 0x000fe20006000000 */
[----:B------:R-:W-:Y:S01]  /*67c0*/  MUFU.TANH R31, R31 ;  /* 0x0000001f001f7308 */ /* 0x000fe20000002400 */
[----:B-1----:R-:W-:Y:S01]  /*67d0*/  FFMA.FTZ R131, R0, R8, R131 ;  /* 0x0000000800837223 */ /* 0x002fe20000010083 */
[----:B------:R-:W-:-:S04]  /*67e0*/  ISETP.GE.AND P4, PT, R24, R98, PT ;  /* 0x000000621800720c */ /* 0x000fc80003f86270 */
[----:B------:R-:W-:Y:S02]  /*67f0*/  FSEL R139, R131, -INF , !P0 ;  /* 0xff800000838b7808 */ /* 0x000fe40004000000 */
[----:B------:R-:W1:Y:S01]  /*6800*/  I2F R14, R24 ;  /* 0x00000018000e7306 */ /* 0x000e620000201400 */
[----:B------:R-:W-:-:S07]  /*6810*/  ISETP.GE.AND P0, PT, R22, R99, PT ;  /* 0x000000631600720c */ /* 0x000fce0003f06270 */
[----:B------:R-:W-:Y:S08]  /*6820*/  MUFU.TANH R27, R10 ;  /* 0x0000000a001b7308 */ /* 0x000ff00000002400 */
[----:B------:R-:W-:Y:S01]  /*6830*/  MUFU.TANH R35, R28 ;  /* 0x0000001c00237308 */ /* 0x000fe20000002400 */
[CC--:B-1----:R-:W-:Y:S02]  /*6840*/  FFMA.FTZ R85, R0.reuse, R14.reuse, R85 ;  /* 0x0000000e00557223 */ /* 0x0c2fe40000010055 */
[----:B------:R-:W-:Y:S01]  /*6850*/  FFMA.FTZ R31, R0, R14, R31 ;  /* 0x0000000e001f7223 */ /* 0x000fe2000001001f */
[----:B------:R-:W-:-:S02]  /*6860*/  IADD3 R14, R84, 0x31, RZ ;  /* 0x00000031540e7810 */ /* 0x000fc40007ffe0ff */
[----:B------:R-:W-:Y:S02]  /*6870*/  FSEL R138, R85, -INF , !P5 ;  /* 0xff800000558a7808 */ /* 0x000fe40006800000 */
[----:B------:R-:W-:Y:S01]  /*6880*/  MUFU.TANH R15, R15 ;  /* 0x0000000f000f7308 */ /* 0x000fe20000002400 */
[----:B------:R-:W-:Y:S02]  /*6890*/  FSEL R141, R31, -INF , !P4 ;  /* 0xff8000001f8d7808 */ /* 0x000fe40006000000 */
[----:B------:R-:W-:Y:S02]  /*68a0*/  ISETP.GE.AND P5, PT, R22, R98, PT ;  /* 0x000000621600720c */ /* 0x000fe40003fa6270 */
[----:B------:R-:W-:-:S03]  /*68b0*/  ISETP.GE.AND P4, PT, R20, R99, PT ;  /* 0x000000631400720c */ /* 0x000fc60003f86270 */
[----:B------:R-:W-:Y:S08]  /*68c0*/  MUFU.TANH R25, R25 ;  /* 0x0000001900197308 */ /* 0x000ff00000002400 */
[----:B------:R-:W1:Y:S08]  /*68d0*/  I2F R8, R22 ;  /* 0x0000001600087306 */ /* 0x000e700000201400 */
[----:B------:R-:W2:Y:S08]  /*68e0*/  I2F R10, R20 ;  /* 0x00000014000a7306 */ /* 0x000eb00000201400 */
[----:B------:R-:W-:Y:S01]  /*68f0*/  MUFU.TANH R9, R9 ;  /* 0x0000000900097308 */ /* 0x000fe20000002400 */
[----:B-1----:R-:W-:-:S02]  /*6900*/  FFMA.FTZ R35, R0, R8, R35 ;  /* 0x0000000800237223 */ /* 0x002fc40000010023 */
[----:B------:R-:W-:Y:S02]  /*6910*/  FFMA.FTZ R15, R0, R8, R15 ;  /* 0x00000008000f7223 */ /* 0x000fe4000001000f */
[----:B------:R-:W-:Y:S01]  /*6920*/  FMUL.FTZ R8, R6, c[0x0][0x2ec] ;  /* 0x0000bb0006087a20 */ /* 0x000fe20000410000 */
[----:B------:R-:W-:Y:S02]  /*6930*/  IADD3 R6, R84, 0x38, RZ ;  /* 0x0000003854067810 */ /* 0x000fe40007ffe0ff */
[----:B------:R-:W1:Y:S01]  /*6940*/  I2F R4, R14 ;  /* 0x0000000e00047306 */ /* 0x000e620000201400 */
[CC--:B--2---:R-:W-:Y:S01]  /*6950*/  FFMA.FTZ R25, R0.reuse, R10.reuse, R25 ;  /* 0x0000000a00197223 */ /* 0x0c4fe20000010019 */
[----:B------:R-:W-:Y:S01]  /*6960*/  FSEL R140, R35, -INF , !P0 ;  /* 0xff800000238c7808 */ /* 0x000fe20004000000 */
[----:B------:R-:W-:Y:S01]  /*6970*/  FFMA.FTZ R27, R0, R10, R27 ;  /* 0x0000000a001b7223 */ /* 0x000fe2000001001b */
[----:B------:R-:W-:Y:S01]  /*6980*/  FSEL R101, R15, -INF , !P5 ;  /* 0xff8000000f657808 */ /* 0x000fe20006800000 */
[----:B------:R-:W-:Y:S01]  /*6990*/  FMUL.FTZ R15, R23, c[0x0][0x2ec] ;  /* 0x0000bb00170f7a20 */ /* 0x000fe20000410000 */
[----:B------:R-:W-:-:S02]  /*69a0*/  FSEL R100, R25, -INF , !P4 ;  /* 0xff80000019647808 */ /* 0x000fc40006000000 */
[----:B------:R-:W2:Y:S01]  /*69b0*/  MUFU.TANH R11, R11 ;  /* 0x0000000b000b7308 */ /* 0x000ea20000002400 */
[-C--:B------:R-:W-:Y:S02]  /*69c0*/  ISETP.GE.AND P0, PT, R20, R98.reuse, PT ;  /* 0x000000621400720c */ /* 0x080fe40003f06270 */
[CC--:B------:R-:W-:Y:S02]  /*69d0*/  ISETP.GE.AND P5, PT, R14.reuse, R99.reuse, PT ;  /* 0x000000630e00720c */ /* 0x0c0fe40003fa6270 */
[----:B------:R-:W-:Y:S02]  /*69e0*/  FSEL R93, R27, -INF , !P0 ;  /* 0xff8000001b5d7808 */ /* 0x000fe40004000000 */
[----:B------:R-:W-:Y:S01]  /*69f0*/  ISETP.GE.AND P4, PT, R14, R98, PT ;  /* 0x000000620e00720c */ /* 0x000fe20003f86270 */
[----:B-1----:R-:W-:Y:S01]  /*6a00*/  FFMA.FTZ R9, R0, R4, R9 ;  /* 0x0000000400097223 */ /* 0x002fe20000010009 */
[----:B------:R-:W-:Y:S01]  /*6a10*/  MUFU.TANH R29, R29 ;  /* 0x0000001d001d7308 */ /* 0x000fe20000002400 */
[----:B------:R-:W-:-:S03]  /*6a20*/  ISETP.GE.AND P0, PT, R6, R99, PT ;  /* 0x000000630600720c */ /* 0x000fc60003f06270 */
[----:B------:R-:W-:Y:S02]  /*6a30*/  FSEL R102, R9, -INF , !P5 ;  /* 0xff80000009667808 */ /* 0x000fe40006800000 */
[----:B------:R-:W-:Y:S01]  /*6a40*/  ISETP.GE.AND P5, PT, R6, R98, PT ;  /* 0x000000620600720c */ /* 0x000fe20003fa6270 */
[----:B--2---:R-:W-:Y:S01]  /*6a50*/  FFMA.FTZ R11, R0, R4, R11 ;  /* 0x00000004000b7223 */ /* 0x004fe2000001000b */
[----:B------:R1:W2:Y:S04]  /*6a60*/  I2F R25, R6 ;  /* 0x0000000600197306 */ /* 0x0002a80000201400 */
[----:B------:R-:W-:Y:S02]  /*6a70*/  FSEL R85, R11, -INF , !P4 ;  /* 0xff8000000b557808 */ /* 0x000fe40006000000 */
[----:B------:R-:W-:-:S02]  /*6a80*/  ISETP.GE.AND P4, PT, R84, R99, PT ;  /* 0x000000635400720c */ /* 0x000fc40003f86270 */
[----:B------:R-:W3:Y:S08]  /*6a90*/  MUFU.TANH R8, R8 ;  /* 0x0000000800087308 */ /* 0x000ef00000002400 */
[----:B------:R-:W-:Y:S01]  /*6aa0*/  MUFU.TANH R33, R33 ;  /* 0x0000002100217308 */ /* 0x000fe20000002400 */
[----:B-1----:R-:W-:Y:S01]  /*6ab0*/  IADD3 R6, R84, 0x39, RZ ;  /* 0x0000003954067810 */ /* 0x002fe20007ffe0ff */
[----:B--2---:R-:W-:-:S05]  /*6ac0*/  FFMA.FTZ R29, R0, R25, R29 ;  /* 0x00000019001d7223 */ /* 0x004fca000001001d */
[----:B------:R-:W-:Y:S01]  /*6ad0*/  FSEL R103, R29, -INF , !P0 ;  /* 0xff8000001d677808 */ /* 0x000fe20004000000 */
[----:B------:R-:W1:Y:S01]  /*6ae0*/  I2F R9, R84 ;  /* 0x0000005400097306 */ /* 0x000e620000201400 */
[----:B---3--:R-:W-:Y:S01]  /*6af0*/  FFMA.FTZ R25, R0, R25, R8 ;  /* 0x0000001900197223 */ /* 0x008fe20000010008 */
[C---:B------:R-:W-:Y:S02]  /*6b00*/  IADD3 R8, R84.reuse, 0x19, RZ ;  /* 0x0000001954087810 */ /* 0x040fe40007ffe0ff */
[----:B------:R-:W-:-:S04]  /*6b10*/  ISETP.GE.AND P0, PT, R84, R98, PT ;  /* 0x000000625400720c */ /* 0x000fc80003f06270 */
[----:B------:R-:W2:Y:S08]  /*6b20*/  MUFU.TANH R87, R87 ;  /* 0x0000005700577308 */ /* 0x000eb00000002400 */
[----:B------:R-:W-:Y:S01]  /*6b30*/  MUFU.TANH R5, R5 ;  /* 0x0000000500057308 */ /* 0x000fe20000002400 */
[----:B-1----:R-:W-:Y:S01]  /*6b40*/  FFMA.FTZ R33, R0, R9, R33 ;  /* 0x0000000900217223 */ /* 0x002fe20000010021 */
[----:B------:R-:W-:Y:S01]  /*6b50*/  FSEL R84, R25, -INF , !P5 ;  /* 0xff80000019547808 */ /* 0x000fe20006800000 */
[----:B------:R-:W-:Y:S01]  /*6b60*/  BAR.SYNC.DEFER_BLOCKING 0x0 ;  /* 0x0000000000007b1d */ /* 0x000fe20000010000 */
[----:B------:R-:W-:Y:S01]  /*6b70*/  ISETP.GE.AND P5, PT, R8, R99, PT ;  /* 0x000000630800720c */ /* 0x000fe20003fa6270 */
[----:B--2---:R-:W-:-:S04]  /*6b80*/  FFMA.FTZ R4, R0, R9, R87 ;  /* 0x0000000900047223 */ /* 0x004fc80000010057 */
[----:B------:R-:W1:Y:S01]  /*6b90*/  I2F R11, R6 ;  /* 0x00000006000b7306 */ /* 0x000e620000201400 */
[----:B------:R-:W-:Y:S02]  /*6ba0*/  FSEL R4, R4, -INF , !P4 ;  /* 0xff80000004047808 */ /* 0x000fe40006000000 */
[----:B------:R-:W-:-:S05]  /*6bb0*/  ISETP.GE.AND P4, PT, R6, R99, PT ;  /* 0x000000630600720c */ /* 0x000fca0003f86270 */
[----:B------:R-:W-:Y:S08]  /*6bc0*/  MUFU.TANH R21, R21 ;  /* 0x0000001500157308 */ /* 0x000ff00000002400 */
[----:B------:R-:W2:Y:S01]  /*6bd0*/  I2F R10, R8 ;  /* 0x00000008000a7306 */ /* 0x000ea20000201400 */
[----:B-1----:R-:W-:Y:S01]  /*6be0*/  FFMA.FTZ R105, R0, R11, R5 ;  /* 0x0000000b00697223 */ /* 0x002fe20000010005 */
[----:B------:R-:W-:-:S02]  /*6bf0*/  FSEL R5, R33, -INF , !P0 ;  /* 0xff80000021057808 */ /* 0x000fc40004000000 */
[C---:B------:R-:W-:Y:S02]  /*6c00*/  LEA R130, P0, R96.reuse, c[0x0][0x168], 0x1 ;  /* 0x00005a0060827a11 */ /* 0x040fe400078008ff */
[----:B------:R-:W-:Y:S02]  /*6c10*/  FSEL R105, R105, -INF , !P4 ;  /* 0xff80000069697808 */ /* 0x000fe40006000000 */
[----:B------:R-:W-:Y:S01]  /*6c20*/  MUFU.TANH R15, R15 ;  /* 0x0000000f000f7308 */ /* 0x000fe20000002400 */
[----:B------:R-:W-:Y:S02]  /*6c30*/  LEA.HI.X R131, R96, c[0x0][0x16c], R97, 0x1, P0 ;  /* 0x00005b0060837a11 */ /* 0x000fe400000f0c61 */
[----:B------:R-:W-:Y:S02]  /*6c40*/  ISETP.GT.AND P0, PT, R120, R115, PT ;  /* 0x000000737800720c */ /* 0x000fe40003f04270 */
[----:B------:R-:W-:-:S03]  /*6c50*/  ISETP.GE.AND P4, PT, R6, R98, PT ;  /* 0x000000620600720c */ /* 0x000fc60003f86270 */
[----:B------:R-:W1:Y:S01]  /*6c60*/  I2F R9, R8 ;  /* 0x0000000800097306 */ /* 0x000e620000201400 */
[----:B--2---:R-:W-:-:S05]  /*6c70*/  FFMA.FTZ R10, R0, R10, R21 ;  /* 0x0000000a000a7223 */ /* 0x004fca0000010015 */
[----:B------:R-:W-:Y:S02]  /*6c80*/  FSEL R146, R10, -INF , !P5 ;  /* 0xff8000000a927808 */ /* 0x000fe40006800000 */
[----:B------:R-:W2:Y:S01]  /*6c90*/  MUFU.TANH R7, R7 ;  /* 0x0000000700077308 */ /* 0x000ea20000002400 */
[----:B------:R-:W-:Y:S01]  /*6ca0*/  ISETP.GE.AND P5, PT, R8, R98, PT ;  /* 0x000000620800720c */ /* 0x000fe20003fa6270 */
[----:B-1----:R-:W-:-:S05]  /*6cb0*/  FFMA.FTZ R9, R0, R9, R15 ;  /* 0x0000000900097223 */ /* 0x002fca000001000f */
[----:B------:R-:W-:Y:S01]  /*6cc0*/  FSEL R149, R9, -INF , !P5 ;  /* 0xff80000009957808 */ /* 0x000fe20006800000 */
[----:B--2---:R-:W-:-:S05]  /*6cd0*/  FFMA.FTZ R7, R0, R11, R7 ;  /* 0x0000000b00077223 */ /* 0x004fca0000010007 */
        /* <DEDUP_REMOVED lines=65> */
.L_x_5782:
[----:B------:R-:W-:-:S04]  /*70f0*/  LEA R7, -R6, RZ, 0x6 ;  /* 0x000000ff06077211 */ /* 0x000fc800078e31ff */
[----:B------:R-:W-:Y:S02]  /*7100*/  SHF.R.S32.HI R8, RZ, 0x1f, R7 ;  /* 0x0000001fff087819 */ /* 0x000fe40000011407 */
.L_x_5783:
        /* <DEDUP_REMOVED lines=57> */
.L_x_5785:
[----:B------:R-:W-:Y:S05]  /*74a0*/  BSYNC B0 ;  /* 0x0000000000007941 */ /* 0x000fea0003800000 */
.L_x_5784:
[----:B------:R-:W0:Y:S02]  /*74b0*/  LDGDEPBAR ;  /* 0x00000000000079af */ /* 0x000e240000000000 */
.L_x_5781:
[----:B--2---:R-:W-:Y:S01]  /*74c0*/  FMNMX.FTZ R7, R3, R4, !PT ;  /* 0x0000000403077209 */ /* 0x004fe20007810000 */
        /* <DEDUP_REMOVED lines=33> */
[----:B------:R-:W2:Y:S04]  /*76e0*/  SHFL.BFLY PT, R6, R9, 0x2, 0x1f ;  /* 0x0c401f0009067f89 */ /* 0x000ea800000e0000 */
[----:B------:R-:W3:Y:S01]  /*76f0*/  SHFL.BFLY PT, R7, R8, 0x2, 0x1f ;  /* 0x0c401f0008077f89 */ /* 0x000ee200000e0000 */
[----:B--2---:R-:W-:Y:S02]  /*7700*/  FMNMX.FTZ R6, R9, R6, !PT ;  /* 0x0000000609067209 */ /* 0x004fe40007810000 */
[----:B---3--:R-:W-:-:S03]  /*7710*/  FMNMX.FTZ R7, R8, R7, !PT ;  /* 0x0000000708077209 */ /* 0x008fc60007810000 */
[----:B------:R-:W2:Y:S04]  /*7720*/  SHFL.BFLY PT, R89, R6, 0x1, 0x1f ;  /* 0x0c201f0006597f89 */ /* 0x000ea800000e0000 */
[----:B------:R-:W3:Y:S04]  /*7730*/  SHFL.BFLY PT, R88, R7, 0x1, 0x1f ;  /* 0x0c201f0007587f89 */ /* 0x000ee800000e0000 */
[----:B-1----:R-:W1:Y:S01]  /*7740*/  LDSM.16.MT88.4 R8, [R110+0x6000] ;  /* 0x006000006e08783b */ /* 0x002e620000004200 */
[----:B--2---:R-:W-:Y:S02]  /*7750*/  FMNMX.FTZ R89, R6, R89, !PT ;  /* 0x0000005906597209 */ /* 0x004fe40007810000 */
[----:B---3--:R-:W-:-:S03]  /*7760*/  FMNMX.FTZ R88, R7, R88, !PT ;  /* 0x0000005807587209 */ /* 0x008fc60007810000 */
[C---:B------:R-:W-:Y:S01]  /*7770*/  FMUL.FTZ R143, R89.reuse, c[0x0][0x23c] ;  /* 0x00008f00598f7a20 */ /* 0x040fe20000410000 */
[C---:B------:R-:W-:Y:S02]  /*7780*/  FSETP.NEU.FTZ.AND P2, PT, R89.reuse, -INF , PT ;  /* 0xff8000005900780b */ /* 0x040fe40003f5d000 */
[C---:B------:R-:W-:Y:S01]  /*7790*/  FSETP.NEU.FTZ.AND P1, PT, R88.reuse, -INF , PT ;  /* 0xff8000005800780b */ /* 0x040fe20003f3d000 */
[----:B------:R-:W-:Y:S01]  /*77a0*/  FMUL.FTZ R94, R88, c[0x0][0x23c] ;  /* 0x00008f00585e7a20 */ /* 0x000fe20000410000 */
[----:B------:R-:W-:Y:S02]  /*77b0*/  FSEL R144, R89, RZ, P2 ;  /* 0x000000ff59907208 */ /* 0x000fe40001000000 */
[----:B------:R-:W-:Y:S02]  /*77c0*/  FSEL R143, R143, RZ, P2 ;  /* 0x000000ff8f8f7208 */ /* 0x000fe40001000000 */
[----:B------:R-:W-:Y:S01]  /*77d0*/  FSEL R94, R94, RZ, P1 ;  /* 0x000000ff5e5e7208 */ /* 0x000fe20000800000 */
[----:B------:R-:W-:-:S02]  /*77e0*/  FADD.FTZ R144, R3, -R144 ;  /* 0x8000009003907221 */ /* 0x000fc40000010000 */
[--C-:B------:R-:W-:Y:S02]  /*77f0*/  FFMA.FTZ R142, R4, c[0x0][0x23c], -R143.reuse ;  /* 0x00008f00048e7a23 */ /* 0x100fe4000001088f */
[----:B------:R-:W-:Y:S01]  /*7800*/  FFMA.FTZ R95, R5, c[0x0][0x23c], -R94 ;  /* 0x00008f00055f7a23 */ /* 0x000fe2000001085e */
[----:B------:R-:W-:Y:S01]  /*7810*/  FSEL R5, R88, RZ, P1 ;  /* 0x000000ff58057208 */ /* 0x000fe20000800000 */
[----:B------:R-:W-:Y:S02]  /*7820*/  FMUL.FTZ R144, R144, c[0x0][0x23c] ;  /* 0x00008f0090907a20 */ /* 0x000fe40000410000 */
[----:B------:R-:W-:Y:S01]  /*7830*/  FFMA.FTZ R91, R18, c[0x0][0x23c], -R143 ;  /* 0x00008f00125b7a23 */ /* 0x000fe2000001088f */
[----:B------:R-:W-:Y:S01]  /*7840*/  MUFU.EX2 R142, R142 ;  /* 0x0000008e008e7308 */ /* 0x000fe20000000800 */
[----:B------:R-:W-:Y:S02]  /*7850*/  FADD.FTZ R96, R2, -R5 ;  /* 0x8000000502607221 */ /* 0x000fe40000010000 */
[----:B------:R-:W-:-:S02]  /*7860*/  FFMA.FTZ R90, R16, c[0x0][0x23c], -R143 ;  /* 0x00008f00105a7a23 */ /* 0x000fc4000001088f */
[----:B------:R-:W-:Y:S02]  /*7870*/  FMUL.FTZ R96, R96, c[0x0][0x23c] ;  /* 0x00008f0060607a20 */ /* 0x000fe40000410000 */
[--C-:B------:R-:W-:Y:S01]  /*7880*/  FFMA.FTZ R87, R12, c[0x0][0x23c], -R143.reuse ;  /* 0x00008f000c577a23 */ /* 0x100fe2000001088f */
        /* <DEDUP_REMOVED lines=10> */
[----:B------:R-:W4:Y:S01]  /*7930*/  MUFU.EX2 R91, R91 ;  /* 0x0000005b005b7308 */ /* 0x000f220000000800 */
[-C--:B--2---:R-:W-:Y:S02]  /*7940*/  FMUL.FTZ R4, R80, R144.reuse ;  /* 0x0000009050047220 */ /* 0x084fe40000410000 */
[-C--:B------:R-:W-:Y:S02]  /*7950*/  FMUL.FTZ R5, R81, R144.reuse ;  /* 0x0000009051057220 */ /* 0x080fe40000410000 */
[----:B------:R-:W-:-:S02]  /*7960*/  FMUL.FTZ R28, R56, R144 ;  /* 0x00000090381c7220 */ /* 0x000fc40000410000 */
[----:B------:R-:W-:Y:S01]  /*7970*/  FMUL.FTZ R29, R57, R144 ;  /* 0x00000090391d7220 */ /* 0x000fe20000410000 */
[----:B------:R-:W-:Y:S01]  /*7980*/  MUFU.EX2 R90, R90 ;  /* 0x0000005a005a7308 */ /* 0x000fe20000000800 */
[-C--:B---3--:R-:W-:Y:S02]  /*7990*/  FMUL.FTZ R6, R82, R96.reuse ;  /* 0x0000006052067220 */ /* 0x088fe40000410000 */
[-C--:B------:R-:W-:Y:S02]  /*79a0*/  FMUL.FTZ R7, R83, R96.reuse ;  /* 0x0000006053077220 */ /* 0x080fe40000410000 */
[-C--:B------:R-:W-:Y:S02]  /*79b0*/  FMUL.FTZ R30, R58, R96.reuse ;  /* 0x000000603a1e7220 */ /* 0x080fe40000410000 */
[----:B------:R-:W-:Y:S01]  /*79c0*/  FMUL.FTZ R31, R59, R96 ;  /* 0x000000603b1f7220 */ /* 0x000fe20000410000 */
[----:B------:R-:W2:Y:S01]  /*79d0*/  MUFU.EX2 R87, R87 ;  /* 0x0000005700577308 */ /* 0x000ea20000000800 */
[----:B----4-:R-:W-:Y:S01]  /*79e0*/  F2FP.BF16.PACK_AB R80, R91, R142 ;  /* 0x0000008e5b50723e */ /* 0x010fe200000010ff */
[-C--:B------:R-:W-:Y:S01]  /*79f0*/  FMUL.FTZ R52, R52, R144.reuse ;  /* 0x0000009034347220 */ /* 0x080fe20000410000 */
[----:B------:R-:W-:Y:S01]  /*7a00*/  LDSM.16.MT88.4 R56, [R110+0x6400] ;  /* 0x006400006e38783b */ /* 0x000fe20000004200 */
[----:B------:R-:W-:-:S02]  /*7a10*/  FMUL.FTZ R53, R53, R144 ;  /* 0x0000009035357220 */ /* 0x000fc40000410000 */
[-C--:B------:R-:W-:Y:S02]  /*7a20*/  FMUL.FTZ R54, R54, R96.reuse ;  /* 0x0000006036367220 */ /* 0x080fe40000410000 */
[----:B------:R-:W-:Y:S01]  /*7a30*/  MUFU.EX2 R95, R95 ;  /* 0x0000005f005f7308 */ /* 0x000fe20000000800 */
[----:B------:R-:W-:Y:S02]  /*7a40*/  FMUL.FTZ R55, R55, R96 ;  /* 0x0000006037377220 */ /* 0x000fe40000410000 */
[-C--:B------:R-:W-:Y:S02]  /*7a50*/  FMUL.FTZ R36, R36, R144.reuse ;  /* 0x0000009024247220 */ /* 0x080fe40000410000 */
[----:B------:R-:W-:Y:S02]  /*7a60*/  FMUL.FTZ R37, R37, R144 ;  /* 0x0000009025257220 */ /* 0x000fe40000410000 */
[----:B------:R-:W-:Y:S01]  /*7a70*/  FMUL.FTZ R38, R38, R96 ;  /* 0x0000006026267220 */ /* 0x000fe20000410000 */
[----:B------:R-:W3:Y:S01]  /*7a80*/  MUFU.EX2 R86, R86 ;  /* 0x0000005600567308 */ /* 0x000ee20000000800 */
[----:B--2---:R-:W-:Y:S01]  /*7a90*/  F2FP.BF16.PACK_AB R82, R87, R90 ;  /* 0x0000005a5752723e */ /* 0x004fe200000010ff */
[----:B------:R-:W-:-:S02]  /*7aa0*/  FMUL.FTZ R39, R39, R96 ;  /* 0x0000006027277220 */ /* 0x000fc40000410000 */
[-C--:B------:R-:W-:Y:S02]  /*7ab0*/  FMUL.FTZ R40, R40, R144.reuse ;  /* 0x0000009028287220 */ /* 0x080fe40000410000 */
[----:B------:R-:W-:Y:S02]  /*7ac0*/  FMUL.FTZ R41, R41, R144 ;  /* 0x0000009029297220 */ /* 0x000fe40000410000 */
[----:B------:R2:W-:Y:S01]  /*7ad0*/  MUFU.EX2 R3, R17 ;  /* 0x0000001100037308 */ /* 0x0005e20000000800 */
[-C--:B------:R-:W-:Y:S02]  /*7ae0*/  FMUL.FTZ R42, R42, R96.reuse ;  /* 0x000000602a2a7220 */ /* 0x080fe40000410000 */
[----:B------:R-:W-:Y:S02]  /*7af0*/  FMUL.FTZ R43, R43, R96 ;  /* 0x000000602b2b7220 */ /* 0x000fe40000410000 */
[-C--:B------:R-:W-:Y:S02]  /*7b00*/  FMUL.FTZ R76, R76, R144.reuse ;  /* 0x000000904c4c7220 */ /* 0x080fe40000410000 */
[----:B------:R-:W-:Y:S01]  /*7b10*/  FMUL.FTZ R77, R77, R144 ;  /* 0x000000904d4d7220 */ /* 0x000fe20000410000 */
[----:B------:R-:W4:Y:S01]  /*7b20*/  MUFU.EX2 R2, R2 ;  /* 0x0000000200027308 */ /* 0x000f220000000800 */
[----:B---3--:R-:W-:Y:S01]  /*7b30*/  F2FP.BF16.PACK_AB R81, R86, R95 ;  /* 0x0000005f5651723e */ /* 0x008fe200000010ff */
[----:B------:R-:W-:-:S02]  /*7b40*/  FMUL.FTZ R78, R78, R96 ;  /* 0x000000604e4e7220 */ /* 0x000fc40000410000 */
[----:B------:R-:W-:Y:S02]  /*7b50*/  FMUL.FTZ R79, R79, R96 ;  /* 0x000000604f4f7220 */ /* 0x000fe40000410000 */
[--C-:B------:R-:W-:Y:S02]  /*7b60*/  FFMA.FTZ R128, R147, c[0x0][0x23c], -R94.reuse ;  /* 0x00008f0093807a23 */ /* 0x100fe4000001085e */
[--C-:B------:R-:W-:Y:S01]  /*7b70*/  FFMA.FTZ R98, R145, c[0x0][0x23c], -R94.reuse ;  /* 0x00008f0091627a23 */ /* 0x100fe2000001085e */
[----:B--2---:R-:W2:Y:S01]  /*7b80*/  LDSM.16.MT88.4 R16, [R108+0x6000] ;  /* 0x006000006c10783b */ /* 0x004ea20000004200 */
[----:B------:R-:W-:Y:S01]  /*7b90*/  FFMA.FTZ R97, R149, c[0x0][0x23c], -R94 ;  /* 0x00008f0095617a23 */ /* 0x000fe2000001085e */
[----:B------:R-:W3:Y:S01]  /*7ba0*/  MUFU.EX2 R133, R133 ;  /* 0x0000008500857308 */ /* 0x000ee20000000800 */
[-C--:B------:R-:W-:Y:S02]  /*7bb0*/  FMUL.FTZ R44, R44, R144.reuse ;  /* 0x000000902c2c7220 */ /* 0x080fe40000410000 */
[----:B------:R-:W-:Y:S01]  /*7bc0*/  FMUL.FTZ R45, R45, R144 ;  /* 0x000000902d2d7220 */ /* 0x000fe20000410000 */
[----:B----4-:R-:W-:Y:S01]  /*7bd0*/  F2FP.BF16.PACK_AB R83, R2, R3 ;  /* 0x000000030253723e */ /* 0x010fe200000010ff */
[----:B------:R-:W-:-:S03]  /*7be0*/  FMUL.FTZ R46, R46, R96 ;  /* 0x000000602e2e7220 */ /* 0x000fc60000410000 */
[----:B------:R-:W4:Y:S01]  /*7bf0*/  MUFU.EX2 R132, R132 ;  /* 0x0000008400847308 */ /* 0x000f220000000800 */
        /* <DEDUP_REMOVED lines=9> */
[----:B------:R-:W5:Y:S01]  /*7c90*/  LDSM.16.MT88.4 R52, [R110+0x8000] ;  /* 0x008000006e34783b */ /* 0x000f620000004200 */
        /* <DEDUP_REMOVED lines=14> */
[----:B------:R-:W1:Y:S01]  /*7d80*/  MUFU.EX2 R128, R128 ;  /* 0x0000008000807308 */ /* 0x000e620000000800 */
[----:B------:R-:W-:-:S02]  /*7d90*/  FMUL.FTZ R22, R66, R96 ;  /* 0x0000006042167220 */ /* 0x000fc40000410000 */
[----:B------:R-:W-:Y:S01]  /*7da0*/  FMUL.FTZ R23, R67, R96 ;  /* 0x0000006043177220 */ /* 0x000fe20000410000 */
[C---:B--2---:R-:W-:Y:S01]  /*7db0*/  HMMA.16816.F32.BF16 R12, R80.reuse, R16, R12 ;  /* 0x00000010500c723c */ /* 0x044fe2000004180c */
[-C--:B------:R-:W-:Y:S02]  /*7dc0*/  FMUL.FTZ R60, R60, R144.reuse ;  /* 0x000000903c3c7220 */ /* 0x080fe40000410000 */
[----:B------:R-:W-:Y:S01]  /*7dd0*/  FMUL.FTZ R61, R61, R144 ;  /* 0x000000903d3d7220 */ /* 0x000fe20000410000 */
[----:B------:R-:W-:Y:S01]  /*7de0*/  MUFU.EX2 R98, R98 ;  /* 0x0000006200627308 */ /* 0x000fe20000000800 */
[-C--:B------:R-:W-:Y:S02]  /*7df0*/  FMUL.FTZ R62, R62, R96.reuse ;  /* 0x000000603e3e7220 */ /* 0x080fe40000410000 */
[----:B------:R-:W-:Y:S01]  /*7e00*/  FMUL.FTZ R63, R63, R96 ;  /* 0x000000603f3f7220 */ /* 0x000fe20000410000 */
        /* <DEDUP_REMOVED lines=11> */
[--C-:B------:R-:W-:Y:S02]  /*7ec0*/  FFMA.FTZ R107, R141, c[0x0][0x23c], -R94.reuse ;  /* 0x00008f008d6b7a23 */ /* 0x100fe4000001085e */
[----:B------:R-:W-:Y:S01]  /*7ed0*/  FFMA.FTZ R138, R101, c[0x0][0x23c], -R94 ;  /* 0x00008f00658a7a23 */ /* 0x000fe2000001085e */
[----:B-----5:R-:W-:Y:S01]  /*7ee0*/  HMMA.16816.F32.BF16 R36, R80, R52, R36 ;  /* 0x000000345024723c */ /* 0x020fe20000041824 */
[----:B------:R-:W-:-:S02]  /*7ef0*/  FFMA.FTZ R64, R100, c[0x0][0x23c], -R143 ;  /* 0x00008f0064407a23 */ /* 0x000fc4000001088f */
[----:B------:R-:W-:Y:S01]  /*7f00*/  FFMA.FTZ R142, R135, R144, R142 ;  /* 0x00000090878e7223 */ /* 0x000fe2000001008e */
[----:B------:R-:W-:Y:S01]  /*7f10*/  MUFU.EX2 R146, R146 ;  /* 0x0000009200927308 */ /* 0x000fe20000000800 */
[--C-:B------:R-:W-:Y:S02]  /*7f20*/  FFMA.FTZ R100, R103, c[0x0][0x23c], -R143.reuse ;  /* 0x00008f0067647a23 */ /* 0x100fe4000001088f */
[--C-:B------:R-:W-:Y:S01]  /*7f30*/  FFMA.FTZ R101, R102, c[0x0][0x23c], -R143.reuse ;  /* 0x00008f0066657a23 */ /* 0x100fe2000001088f */
[----:B------:R-:W-:Y:S01]  /*7f40*/  HMMA.16816.F32.BF16 R40, R80, R54, R40 ;  /* 0x000000365028723c */ /* 0x000fe20000041828 */
[----:B------:R-:W5:Y:S01]  /*7f50*/  LDSM.16.MT88.4 R52, [R108+0x8000] ;  /* 0x008000006c34783b */ /* 0x000f620000004200 */
[----:B------:R-:W-:Y:S02]  /*7f60*/  FFMA.FTZ R135, R105, c[0x0][0x23c], -R143 ;  /* 0x00008f0069877a23 */ /* 0x000fe4000001088f */
[----:B------:R-:W-:Y:S01]  /*7f70*/  MUFU.EX2 R106, R106 ;  /* 0x0000006a006a7308 */ /* 0x000fe20000000800 */
[----:B------:R-:W-:-:S02]  /*7f80*/  FFMA.FTZ R93, R93, c[0x0][0x23c], -R94 ;  /* 0x00008f005d5d7a23 */ /* 0x000fc4000001085e */
[--C-:B------:R-:W-:Y:S01]  /*7f90*/  FFMA.FTZ R144, R85, c[0x0][0x23c], -R94.reuse ;  /* 0x00008f0055907a23 */ /* 0x100fe2000001085e */
[----:B------:R-:W-:Y:S01]  /*7fa0*/  HMMA.16816.F32.BF16 R24, R80, R26, R60 ;  /* 0x0000001a5018723c */ /* 0x000fe2000004183c */
[----:B------:R-:W-:Y:S01]  /*7fb0*/  LDSM.16.MT88.4 R60, [R110+0x6800] ;  /* 0x006800006e3c783b */ /* 0x000fe20000004200 */
[--C-:B------:R-:W-:Y:S02]  /*7fc0*/  FFMA.FTZ R103, R84, c[0x0][0x23c], -R94.reuse ;  /* 0x00008f0054677a23 */ /* 0x100fe4000001085e */
[----:B------:R-:W-:Y:S01]  /*7fd0*/  MUFU.EX2 R127, R127 ;  /* 0x0000007f007f7308 */ /* 0x000fe20000000800 */
[----:B------:R-:W-:Y:S02]  /*7fe0*/  FFMA.FTZ R92, R92, c[0x0][0x23c], -R94 ;  /* 0x00008f005c5c7a23 */ /* 0x000fe4000001085e */
[----:B------:R-:W-:Y:S02]  /*7ff0*/  FFMA.FTZ R95, R134, R96, R95 ;  /* 0x00000060865f7223 */ /* 0x000fe4000001005f */
[----:B------:R-:W-:-:S02]  /*8000*/  FADD.FTZ R91, R91, R142 ;  /* 0x0000008e5b5b7221 */ /* 0x000fc40000010000 */
[----:B------:R-:W-:Y:S01]  /*8010*/  FADD.FTZ R86, R86, R95 ;  /* 0x0000005f56567221 */ /* 0x000fe20000010000 */
[----:B------:R-:W-:Y:S01]  /*8020*/  MUFU.EX2 R140, R140 ;  /* 0x0000008c008c7308 */ /* 0x000fe20000000800 */
[----:B------:R-:W-:Y:S02]  /*8030*/  FADD.FTZ R90, R90, R91 ;  /* 0x0000005b5a5a7221 */ /* 0x000fe40000010000 */
[----:B------:R-:W-:Y:S02]  /*8040*/  FADD.FTZ R3, R3, R86 ;  /* 0x0000005603037221 */ /* 0x000fe40000010000 */
[----:B------:R-:W-:Y:S02]  /*8050*/  FADD.FTZ R90, R87, R90 ;  /* 0x0000005a575a7221 */ /* 0x000fe40000010000 */
[----:B------:R-:W-:Y:S01]  /*8060*/  FADD.FTZ R2, R2, R3 ;  /* 0x0000000302027221 */ /* 0x000fe20000010000 */
[----:B------:R-:W-:Y:S01]  /*8070*/  MUFU.EX2 R139, R139 ;  /* 0x0000008b008b7308 */ /* 0x000fe20000000800 */
[----:B---3--:R-:W-:-:S04]  /*8080*/  FADD.FTZ R3, R133, R90 ;  /* 0x0000005a85037221 */ /* 0x008fc80000010000 */
[----:B----4-:R-:W-:-:S03]  /*8090*/  FADD.FTZ R3, R132, R3 ;  /* 0x0000000384037221 */ /* 0x010fc60000010000 */
[----:B------:R-:W-:Y:S01]  /*80a0*/  MUFU.EX2 R107, R107 ;  /* 0x0000006b006b7308 */ /* 0x000fe20000000800 */
[C---:B-----5:R-:W-:Y:S07]  /*80b0*/  HMMA.16816.F32.BF16 R44, R80.reuse, R52, R44 ;  /* 0x00000034502c723c */ /* 0x060fee000004182c */
[----:B------:R-:W-:Y:S01]  /*80c0*/  MUFU.EX2 R138, R138 ;  /* 0x0000008a008a7308 */ /* 0x000fe20000000800 */
[----:B------:R-:W-:Y:S01]  /*80d0*/  F2FP.BF16.PACK_AB R52, R132, R133 ;  /* 0x000000858434723e */ /* 0x000fe200000010ff */
[----:B------:R-:W-:Y:S01]  /*80e0*/  HMMA.16816.F32.BF16 R48, R80, R54, R48 ;  /* 0x000000365030723c */ /* 0x000fe20000041830 */
[----:B-1----:R-:W-:-:S05]  /*80f0*/  F2FP.BF16.PACK_AB R53, R128, R129 ;  /* 0x000000818035723e */ /* 0x002fca00000010ff */
[----:B------:R-:W-:Y:S01]  /*8100*/  MUFU.EX2 R102, R64 ;  /* 0x0000004000667308 */ /* 0x000fe20000000800 */
[----:B------:R-:W-:Y:S02]  /*8110*/  F2FP.BF16.PACK_AB R54, R99, R104 ;  /* 0x000000686336723e */ /* 0x000fe400000010ff */
[----:B--2---:R-:W-:-:S05]  /*8120*/  F2FP.BF16.PACK_AB R55, R97, R98 ;  /* 0x000000626137723e */ /* 0x004fca00000010ff */
[----:B------:R-:W1:Y:S02]  /*8130*/  MUFU.EX2 R101, R101 ;  /* 0x0000006500657308 */ /* 0x000e640000000800 */
[C---:B------:R-:W-:Y:S06]  /*8140*/  HMMA.16816.F32.BF16 R4, R52.reuse, R56, R4 ;  /* 0x000000383404723c */ /* 0x040fec0000041804 */
[----:B------:R-:W-:Y:S02]  /*8150*/  MUFU.EX2 R100, R100 ;  /* 0x0000006400647308 */ /* 0x000fe40000000800 */
[----:B------:R-:W-:Y:S01]  /*8160*/  HMMA.16816.F32.BF16 R8, R52, R58, R8 ;  /* 0x0000003a3408723c */ /* 0x000fe20000041808 */
[----:B------:R-:W2:Y:S05]  /*8170*/  LDSM.16.MT88.4 R56, [R108+0x6400] ;  /* 0x006400006c38783b */ /* 0x000eaa0000004200 */
        /* <DEDUP_REMOVED lines=59> */
[----:B------:R-:W-:Y:S01]  /*8530*/  FADD.FTZ R107, R107, R2 ;  /* 0x000000026b6b7221 */ /* 0x000fe20000010000 */
[----:B--2---:R-:W-:Y:S01]  /*8540*/  HMMA.16816.F32.BF16 R36, R52, R60, R36 ;  /* 0x0000003c3424723c */ /* 0x004fe20000041824 */
[----:B------:R-:W-:Y:S01]  /*8550*/  FADD.FTZ R102, R102, R127 ;  /* 0x0000007f66667221 */ /* 0x000fe20000010000 */
[----:B------:R-:W-:Y:S01]  /*8560*/  MOV R2, R88 ;  /* 0x0000005800027202 */ /* 0x000fe20000000f00 */
[----:B------:R-:W-:-:S02]  /*8570*/  FADD.FTZ R138, R138, R107 ;  /* 0x0000006b8a8a7221 */ /* 0x000fc40000010000 */
[----:B------:R-:W-:Y:S02]  /*8580*/  FADD.FTZ R101, R101, R102 ;  /* 0x0000006665657221 */ /* 0x000fe40000010000 */
[----:B------:R-:W-:Y:S01]  /*8590*/  FADD.FTZ R93, R93, R138 ;  /* 0x0000008a5d5d7221 */ /* 0x000fe20000010000 */
[----:B------:R-:W-:Y:S01]  /*85a0*/  HMMA.16816.F32.BF16 R40, R52, R62, R40 ;  /* 0x0000003e3428723c */ /* 0x000fe20000041828 */
[----:B------:R-:W2:Y:S01]  /*85b0*/  LDSM.16.MT88.4 R60, [R110+0x7c00] ;  /* 0x007c00006e3c783b */ /* 0x000ea20000004200 */
[----:B------:R-:W-:Y:S02]  /*85c0*/  FADD.FTZ R100, R100, R101 ;  /* 0x0000006564647221 */ /* 0x000fe40000010000 */
[----:B------:R-:W-:Y:S02]  /*85d0*/  FADD.FTZ R144, R144, R93 ;  /* 0x0000005d90907221 */ /* 0x000fe40000010000 */
[----:B------:R-:W-:Y:S02]  /*85e0*/  FADD.FTZ R135, R135, R100 ;  /* 0x0000006487877221 */ /* 0x000fe40000010000 */
[----:B------:R-:W-:-:S04]  /*85f0*/  FADD.FTZ R103, R103, R144 ;  /* 0x0000009067677221 */ /* 0x000fc80000010000 */
[----:B------:R-:W-:Y:S01]  /*8600*/  FADD.FTZ R134, R134, R103 ;  /* 0x0000006786867221 */ /* 0x000fe20000010000 */
[C---:B-1----:R-:W-:Y:S08]  /*8610*/  HMMA.16816.F32.BF16 R44, R52.reuse, R56, R44 ;  /* 0x00000038342c723c */ /* 0x042ff0000004182c */
[----:B------:R-:W-:Y:S01]  /*8620*/  HMMA.16816.F32.BF16 R48, R52, R58, R48 ;  /* 0x0000003a3430723c */ /* 0x000fe20000041830 */
[----:B------:R-:W1:Y:S07]  /*8630*/  LDSM.16.MT88.4 R52, [R108+0x7c00] ;  /* 0x007c00006c34783b */ /* 0x000e6e0000004200 */
[C---:B------:R-:W-:Y:S08]  /*8640*/  HMMA.16816.F32.BF16 R36, R84.reuse, R8, R36 ;  /* 0x000000085424723c */ /* 0x040ff00000041824 */
[C---:B------:R-:W-:Y:S08]  /*8650*/  HMMA.16816.F32.BF16 R40, R84.reuse, R10, R40 ;  /* 0x0000000a5428723c */ /* 0x040ff00000041828 */
[C---:B--2---:R-:W-:Y:S08]  /*8660*/  HMMA.16816.F32.BF16 R64, R84.reuse, R60, R20 ;  /* 0x0000003c5440723c */ /* 0x044ff00000041814 */
[C---:B------:R-:W-:Y:S08]  /*8670*/  HMMA.16816.F32.BF16 R60, R84.reuse, R62, R24 ;  /* 0x0000003e543c723c */ /* 0x040ff00000041818 */
[C---:B------:R-:W-:Y:S08]  /*8680*/  HMMA.16816.F32.BF16 R44, R84.reuse, R4, R44 ;  /* 0x00000004542c723c */ /* 0x040ff0000004182c */
[C---:B-1----:R-:W-:Y:S08]  /*8690*/  HMMA.16816.F32.BF16 R56, R84.reuse, R52, R28 ;  /* 0x000000345438723c */ /* 0x042ff0000004181c */
[C---:B------:R-:W-:Y:S08]  /*86a0*/  HMMA.16816.F32.BF16 R52, R84.reuse, R54, R32 ;  /* 0x000000365434723c */ /* 0x040ff00000041820 */
[----:B------:R-:W-:Y:S11]  /*86b0*/  HMMA.16816.F32.BF16 R48, R84, R6, R48 ;  /* 0x000000065430723c */ /* 0x000ff60000041830 */
[----:B------:R-:W-:Y:S08]  /*86c0*/  @!UPT UIADD3 URZ, URZ, URZ, URZ ;  /* 0x0000003f3f3ff290 */ /* 0x000ff0000fffe03f */
.L_x_5778:
[----:B------:R-:W-:Y:S05]  /*86d0*/  @!P0 BRA `(.L_x_5786) ;  /* 0x00002d8000008947 */ /* 0x000fea0003800000 */
[----:B------:R-:W-:Y:S01]  /*86e0*/  IMAD.MOV.U32 R129, RZ, RZ, c[0x0][0x1a0] ;  /* 0x00006800ff817624 */ /* 0x000fe200078e00ff */
[----:B------:R-:W-:-:S02]  /*86f0*/  MOV R85, R2 ;  /* 0x0000000200557202 */ /* 0x000fc40000000f00 */
[----:B------:R-:W-:Y:S01]  /*8700*/  MOV R84, R3 ;  /* 0x0000000300547202 */ /* 0x000fe20000000f00 */
[----:B------:R-:W-:-:S05]  /*8710*/  IMAD.U32 R128, R129, -0x40, RZ ;  /* 0xffffffc081807824 */ /* 0x000fca00078e00ff */
[----:B------:R-:W-:Y:S02]  /*8720*/  SHF.R.S32.HI R127, RZ, 0x1f, R128 ;  /* 0x0000001fff7f7819 */ /* 0x000fe40000011480 */
.L_x_5790:
        /* <DEDUP_REMOVED lines=65> */
.L_x_5787:
[C---:B------:R-:W-:Y:S02]  /*8b40*/  ISETP.GE.AND P3, PT, R122.reuse, c[0x0][0x220], PT ;  /* 0x000088007a007a0c */ /* 0x040fe40003f66270 */
[----:B------:R-:W-:Y:S02]  /*8b50*/  IADD3 R3, R122, 0x20, RZ ;  /* 0x000000207a037810 */ /* 0x000fe40007ffe0ff */
[C---:B------:R-:W-:Y:S02]  /*8b60*/  LEA R132, P5, R138.reuse, R136, 0x1 ;  /* 0x000000888a847211 */ /* 0x040fe400078a08ff */
[----:B------:R-:W-:Y:S02]  /*8b70*/  ISETP.GE.AND P2, PT, R3, c[0x0][0x220], PT ;  /* 0x0000880003007a0c */ /* 0x000fe40003f46270 */
[-C--:B------:R-:W-:Y:S02]  /*8b80*/  LEA.HI.X R133, R138, R137.reuse, R86, 0x1, P5 ;  /* 0x000000898a857211 */ /* 0x080fe400028f0c56 */
[----:B------:R-:W-:Y:S02]  /*8b90*/  IADD3 R2, R122, 0x40, RZ ;  /* 0x000000407a027810 */ /* 0x000fe40007ffe0ff */
[----:B------:R-:W-:Y:S01]  /*8ba0*/  IADD3 R3, P0, R119, R138, RZ ;  /* 0x0000008a77037210 */ /* 0x000fe20007f1e0ff */
[----:B------:R-:W-:Y:S01]  /*8bb0*/  @P3 STS [R121+0x6000], RZ ;  /* 0x006000ff79003388 */ /* 0x000fe20000000800 */
[----:B------:R-:W-:Y:S02]  /*8bc0*/  ISETP.GE.AND P1, PT, R2, c[0x0][0x220], PT ;  /* 0x0000880002007a0c */ /* 0x000fe40003f26270 */
[----:B------:R-:W-:Y:S03]  /*8bd0*/  IADD3.X R2, R118, R86, RZ, P0, !PT ;  /* 0x0000005676027210 */ /* 0x000fe600007fe4ff */
[----:B------:R-:W-:Y:S01]  /*8be0*/  @P3 STS [R121+0x6004], RZ ;  /* 0x006004ff79003388 */ /* 0x000fe20000000800 */
[CC--:B------:R-:W-:Y:S04]  /*8bf0*/  @!P2 LEA R140, P4, R3.reuse, R136.reuse, 0x1 ;  /* 0x00000088038ca211 */ /* 0x0c0fe800078808ff */
[CCC-:B------:R-:W-:Y:S01]  /*8c00*/  @!P2 LEA.HI.X R141, R3.reuse, R137.reuse, R2.reuse, 0x1, P4 ;  /* 0x00000089038da211 */ /* 0x1c0fe200020f0c02 */
[----:B------:R-:W-:Y:S02]  /*8c10*/  @P3 STS.64 [R121+0x6008], RZ ;  /* 0x006008ff79003388 */ /* 0x000fe40000000a00 */
[C---:B------:R-:W-:Y:S04]  /*8c20*/  @!P1 LEA R136, P0, R3.reuse, R136, 0x1 ;  /* 0x0000008803889211 */ /* 0x040fe800078008ff */
[----:B------:R-:W-:Y:S01]  /*8c30*/  @!PT LDS RZ, [RZ] ;  /* 0x00000000fffff984 */ /* 0x000fe20000000800 */
[----:B------:R-:W-:Y:S01]  /*8c40*/  @!PT LDS RZ, [RZ] ;  /* 0x00000000fffff984 */ /* 0x000fe20000000800 */
[----:B------:R-:W-:Y:S01]  /*8c50*/  @!PT LDS RZ, [RZ] ;  /* 0x00000000fffff984 */ /* 0x000fe20000000800 */
[----:B------:R1:W-:Y:S01]  /*8c60*/  @!P3 LDGSTS.E.BYPASS.LTC128B.128 [R121+0x6000], [R132.64] ;  /* 0x060000008479bfae */ /* 0x0003e2000b901d44 */
[----:B------:R-:W-:Y:S02]  /*8c70*/  @!P1 LEA.HI.X R137, R3, R137, R2, 0x1, P0 ;  /* 0x0000008903899211 */ /* 0x000fe400000f0c02 */
[C---:B------:R-:W-:Y:S02]  /*8c80*/  @!P3 LEA R86, P0, R129.reuse, R132, 0x6 ;  /* 0x000000848156b211 */ /* 0x040fe400078030ff */
[----:B------:R-:W-:Y:S01]  /*8c90*/  @!P3 MOV R2, c[0x0][0x1a4] ;  /* 0x000069000002ba02 */ /* 0x000fe20000000f00 */
[----:B------:R-:W-:Y:S03]  /*8ca0*/  @P2 STS.128 [R121+0x7000], RZ ;  /* 0x007000ff79002388 */ /* 0x000fe60000000c00 */
[----:B------:R-:W-:Y:S02]  /*8cb0*/  @!P3 LEA.HI.X R87, R129, R133, R2, 0x6, P0 ;  /* 0x000000858157b211 */ /* 0x000fe400000f3402 */
[----:B------:R-:W-:Y:S01]  /*8cc0*/  ISETP.GT.AND P0, PT, R120, R115, PT ;  /* 0x000000737800720c */ /* 0x000fe20003f04270 */
        /* <DEDUP_REMOVED lines=102> */
[----:B------:R-:W4:Y:S01]  /*9330*/  MUFU.TANH R3, R3 ;  /* 0x0000000300037308 */ /* 0x000f220000002400 */
        /* <DEDUP_REMOVED lines=16> */
[----:B------:R-:W-:Y:S02]  /*9440*/  FMUL.FTZ R161, R13, c[0x0][0x2ec] ;  /* 0x0000bb000da17a20 */ /* 0x000fe40000410000 */
[----:B------:R-:W-:Y:S03]  /*9450*/  HMMA.16816.F32.BF16 R32, R88, R98, R32 ;  /* 0x000000625820723c */ /* 0x000fe60000041820 */
[----:B------:R5:W1:Y:S01]  /*9460*/  MUFU.TANH R106, R2 ;  /* 0x00000002006a7308 */ /* 0x000a620000002400 */
[----:B------:R-:W-:Y:S02]  /*9470*/  FMUL.FTZ R146, R14, c[0x0][0x2ec] ;  /* 0x0000bb000e927a20 */ /* 0x000fe40000410000 */
[----:B------:R-:W-:Y:S02]  /*9480*/  FMUL.FTZ R163, R15, c[0x0][0x2ec] ;  /* 0x0000bb000fa37a20 */ /* 0x000fe40000410000 */
[----:B------:R-:W-:Y:S04]  /*9490*/  FMUL.FTZ R87, R24, c[0x0][0x2ec] ;  /* 0x0000bb0018577a20 */ /* 0x000fe80000410000 */
[----:B------:R-:W-:Y:S01]  /*94a0*/  FMUL.FTZ R147, R16, c[0x0][0x2ec] ;  /* 0x0000bb0010937a20 */ /* 0x000fe20000410000 */
[----:B------:R1:W1:Y:S01]  /*94b0*/  MUFU.TANH R107, R87 ;  /* 0x00000057006b7308 */ /* 0x0002620000002400 */
[----:B------:R-:W-:Y:S02]  /*94c0*/  FMUL.FTZ R165, R19, c[0x0][0x2ec] ;  /* 0x0000bb0013a57a20 */ /* 0x000fe40000410000 */
[----:B------:R-:W-:Y:S02]  /*94d0*/  FMUL.FTZ R143, R20, c[0x0][0x2ec] ;  /* 0x0000bb00148f7a20 */ /* 0x000fe40000410000 */
[----:B--2---:R-:W-:Y:S02]  /*94e0*/  FMUL.FTZ R86, R25, c[0x0][0x2ec] ;  /* 0x0000bb0019567a20 */ /* 0x004fe40000410000 */
[----:B---3--:R-:W-:Y:S02]  /*94f0*/  FMUL.FTZ R141, R21, c[0x0][0x2ec] ;  /* 0x0000bb00158d7a20 */ /* 0x008fe40000410000 */
[----:B------:R-:W-:Y:S01]  /*9500*/  FMUL.FTZ R142, R22, c[0x0][0x2ec] ;  /* 0x0000bb00168e7a20 */ /* 0x000fe20000410000 */
[----:B------:R2:W3:Y:S01]  /*9510*/  MUFU.TANH R102, R86 ;  /* 0x0000005600667308 */ /* 0x0004e20000002400 */
[----:B------:R-:W-:Y:S02]  /*9520*/  FMUL.FTZ R140, R23, c[0x0][0x2ec] ;  /* 0x0000bb00178c7a20 */ /* 0x000fe40000410000 */
[----:B------:R-:W-:Y:S02]  /*9530*/  FMUL.FTZ R139, R26, c[0x0][0x2ec] ;  /* 0x0000bb001a8b7a20 */ /* 0x000fe40000410000 */
[----:B-----5:R-:W-:Y:S02]  /*9540*/  FMUL.FTZ R2, R28, c[0x0][0x2ec] ;  /* 0x0000bb001c027a20 */ /* 0x020fe40000410000 */
[----:B------:R-:W-:Y:S02]  /*9550*/  FMUL.FTZ R138, R27, c[0x0][0x2ec] ;  /* 0x0000bb001b8a7a20 */ /* 0x000fe40000410000 */
[----:B------:R-:W-:Y:S01]  /*9560*/  FMUL.FTZ R150, R29, c[0x0][0x2ec] ;  /* 0x0000bb001d967a20 */ /* 0x000fe20000410000 */
[----:B------:R5:W3:Y:S01]  /*9570*/  MUFU.TANH R101, R2 ;  /* 0x0000000200657308 */ /* 0x000ae20000002400 */
[----:B------:R-:W-:Y:S02]  /*9580*/  FMUL.FTZ R148, R30, c[0x0][0x2ec] ;  /* 0x0000bb001e947a20 */ /* 0x000fe40000410000 */
[----:B------:R-:W-:Y:S02]  /*9590*/  FMUL.FTZ R144, R31, c[0x0][0x2ec] ;  /* 0x0000bb001f907a20 */ /* 0x000fe40000410000 */
[----:B-1----:R-:W-:Y:S02]  /*95a0*/  FMUL.FTZ R87, R34, c[0x0][0x2ec] ;  /* 0x0000bb0022577a20 */ /* 0x002fe40000410000 */
[----:B------:R-:W-:Y:S03]  /*95b0*/  FMUL.FTZ R136, R32, c[0x0][0x2ec] ;  /* 0x0000bb0020887a20 */ /* 0x000fe60000410000 */
[----:B------:R-:W1:Y:S01]  /*95c0*/  MUFU.TANH R151, R151 ;  /* 0x0000009700977308 */ /* 0x000e620000002400 */
[----:B--2---:R-:W-:Y:S09]  /*95d0*/  FMUL.FTZ R86, R35, c[0x0][0x2ec] ;  /* 0x0000bb0023567a20 */ /* 0x004ff20000410000 */
[----:B------:R-:W2:Y:S01]  /*95e0*/  MUFU.TANH R153, R153 ;  /* 0x0000009900997308 */ /* 0x000ea20000002400 */
[----:B-----5:R-:W-:Y:S09]  /*95f0*/  FMUL.FTZ R2, R33, c[0x0][0x2ec] ;  /* 0x0000bb0021027a20 */ /* 0x020ff20000410000 */
        /* <DEDUP_REMOVED lines=23> */
[----:B--234-:R-:W-:Y:S05]  /*9770*/  IMAD.MOV.U32 R6, RZ, RZ, c[0x0][0x198] ;  /* 0x00006600ff067624 */ /* 0x01cfea00078e00ff */
[----:B------:R-:W-:Y:S04]  /*9780*/  LEA R8, -R6, RZ, 0x6 ;  /* 0x000000ff06087211 */ /* 0x000fe800078e31ff */
[----:B------:R-:W-:Y:S01]  /*9790*/  SHF.R.S32.HI R7, RZ, 0x1f, R8 ;  /* 0x0000001fff077819 */ /* 0x000fe20000011408 */
[----:B------:R-:W-:-:S05]  /*97a0*/  @!P6 BRA `(.L_x_5789) ;  /* 0x000003b00000e947 */ /* 0x000fca0003800000 */
[----:B------:R-:W-:Y:S01]  /*97b0*/  IMAD.SHL.U32 R5, R120, 0x40, RZ ;  /* 0x0000004078057824 */ /* 0x000fe200078e00ff */
[----:B------:R-:W-:Y:S04]  /*97c0*/  IABS R4, c[0x0][0x2d0] ;  /* 0x0000b40000047a13 */ /* 0x000fe80000000000 */
[----:B------:R-:W2:Y:S01]  /*97d0*/  I2F.RP R8, R4 ;  /* 0x0000000400087306 */ /* 0x000ea20000209400 */
[C---:B------:R-:W-:Y:S02]  /*97e0*/  IADD3 R10, R5.reuse, -0x40, RZ ;  /* 0xffffffc0050a7810 */ /* 0x040fe40007ffe0ff */
        /* <DEDUP_REMOVED lines=28> */
[----:B------:R-:W-:Y:S01]  /*99b0*/  LOP3.LUT R5, RZ, c[0x0][0x2d0], RZ, 0x33, !PT ;  /* 0x0000b400ff057a12 */ /* 0x000fe200078e33ff */
        /* <DEDUP_REMOVED lines=26> */
.L_x_5789:
[----:B------:R2:W-:Y:S01]  /*9b60*/  @P3 STS [R121+0x3000], RZ ;  /* 0x003000ff79003388 */ /* 0x0005e20000000800 */
[C---:B------:R-:W-:Y:S01]  /*9b70*/  LEA R10, P4, R8.reuse, R130, 0x1 ;  /* 0x00000082080a7211 */ /* 0x040fe200078808ff */
[----:B------:R-:W-:Y:S01]  /*9b80*/  @!P3 IMAD.MOV.U32 R5, RZ, RZ, c[0x0][0x19c] ;  /* 0x00006700ff05b624 */ /* 0x000fe200078e00ff */
[----:B-1----:R-:W-:Y:S01]  /*9b90*/  IADD3 R2, P0, R117, R8, RZ ;  /* 0x0000000875027210 */ /* 0x002fe20007f1e0ff */
        /* <DEDUP_REMOVED lines=42> */
.L_x_5788:
[----:B--234-:R-:W-:Y:S01]  /*9e40*/  LEA R4, R120, R126, 0x6 ;  /* 0x0000007e78047211 */ /* 0x01cfe200078e30ff */
[----:B------:R-:W-:Y:S03]  /*9e50*/  LDSM.16.MT88.4 R28, [R110+0x7000] ;  /* 0x007000006e1c783b */ /* 0x000fe60000004200 */
        /* <DEDUP_REMOVED lines=11> */
[----:B-1----:R-:W-:Y:S01]  /*9f10*/  IADD3 R2, R4, 0x28, RZ ;  /* 0x0000002804027810 */ /* 0x002fe20007ffe0ff */
        /* <DEDUP_REMOVED lines=23> */
[----:B------:R-:W-:Y:S01]  /*a090*/  IADD3 R7, R4, 0x29, RZ ;  /* 0x0000002904077810 */ /* 0x000fe20007ffe0ff */
[CC--:B------:R-:W-:Y:S01]  /*a0a0*/  FFMA.FTZ R146, R0.reuse, R19.reuse, R146 ;  /* 0x0000001300927223 */ /* 0x0c0fe20000010092 */
[----:B------:R-:W-:Y:S01]  /*a0b0*/  FMNMX.FTZ R12, R153, R12, !PT ;  /* 0x0000000c990c7209 */ /* 0x000fe20007810000 */
[C---:B------:R-:W-:Y:S01]  /*a0c0*/  FFMA.FTZ R94, R0.reuse, R6, R165 ;  /* 0x00000006005e7223 */ /* 0x040fe200000100a5 */
[----:B------:R-:W-:Y:S01]  /*a0d0*/  FMNMX.FTZ R3, R159, R10, !PT ;  /* 0x0000000a9f037209 */ /* 0x000fe20007810000 */
[----:B------:R-:W-:Y:S01]  /*a0e0*/  FFMA.FTZ R103, R0, R6, R103 ;  /* 0x0000000600677223 */ /* 0x000fe20000010067 */
[----:B------:R-:W1:Y:S01]  /*a0f0*/  I2F R7, R7 ;  /* 0x0000000700077306 */ /* 0x000e620000201400 */
[----:B------:R-:W-:Y:S01]  /*a100*/  IADD3 R5, R4, 0x30, RZ ;  /* 0x0000003004057810 */ /* 0x000fe20007ffe0ff */
        /* <DEDUP_REMOVED lines=13> */
[----:B------:R-:W-:Y:S01]  /*a1e0*/  FMNMX.FTZ R21, R106, R21, !PT ;  /* 0x000000156a157209 */ /* 0x000fe20007810000 */
[----:B------:R-:W-:Y:S01]  /*a1f0*/  FFMA.FTZ R140, R0, R13, R140 ;  /* 0x0000000d008c7223 */ /* 0x000fe2000001008c */
[----:B------:R-:W-:Y:S01]  /*a200*/  IADD3 R3, R4, 0x39, RZ ;  /* 0x0000003904037810 */ /* 0x000fe20007ffe0ff */
[----:B------:R-:W-:Y:S01]  /*a210*/  FFMA.FTZ R143, R0, R15, R143 ;  /* 0x0000000f008f7223 */ /* 0x000fe2000001008f */
[----:B------:R-:W-:Y:S01]  /*a220*/  FMNMX.FTZ R4, R97, R6, !PT ;  /* 0x0000000661047209 */ /* 0x000fe20007810000 */
[----:B------:R-:W3:Y:S01]  /*a230*/  I2F R19, R19 ;  /* 0x0000001300137306 */ /* 0x000ee20000201400 */
[----:B------:R-:W-:Y:S01]  /*a240*/  FMNMX.FTZ R21, R94, R21, !PT ;  /* 0x000000155e157209 */ /* 0x000fe20007810000 */
[C---:B------:R-:W-:Y:S01]  /*a250*/  FFMA.FTZ R141, R0.reuse, R13, R141 ;  /* 0x0000000d008d7223 */ /* 0x040fe2000001008d */
[----:B------:R-:W-:Y:S01]  /*a260*/  FMNMX.FTZ R4, R147, R4, !PT ;  /* 0x0000000493047209 */ /* 0x000fe20007810000 */
[----:B------:R-:W-:Y:S01]  /*a270*/  FFMA.FTZ R107, R0, R2, R107 ;  /* 0x00000002006b7223 */ /* 0x000fe2000001006b */
[----:B------:R-:W-:Y:S01]  /*a280*/  FMNMX.FTZ R21, R142, R21, !PT ;  /* 0x000000158e157209 */ /* 0x000fe20007810000 */
[CC--:B-1----:R-:W-:Y:S01]  /*a290*/  FFMA.FTZ R138, R0.reuse, R7.reuse, R138 ;  /* 0x00000007008a7223 */ /* 0x0c2fe2000001008a */
[----:B------:R-:W-:Y:S01]  /*a2a0*/  FMNMX.FTZ R4, R103, R4, !PT ;  /* 0x0000000467047209 */ /* 0x000fe20007810000 */
[----:B------:R-:W-:Y:S01]  /*a2b0*/  FFMA.FTZ R102, R0, R7, R102 ;  /* 0x0000000700667223 */ /* 0x000fe20000010066 */
[----:B------:R-:W-:Y:S01]  /*a2c0*/  FMNMX.FTZ R6, R140, R21, !PT ;  /* 0x000000158c067209 */ /* 0x000fe20007810000 */
[----:B------:R-:W1:Y:S01]  /*a2d0*/  I2F R17, R17 ;  /* 0x0000001100117306 */ /* 0x000e620000201400 */
[----:B------:R-:W-:Y:S01]  /*a2e0*/  FMNMX.FTZ R4, R143, R4, !PT ;  /* 0x000000048f047209 */ /* 0x000fe20007810000 */
[----:B------:R-:W-:Y:S01]  /*a2f0*/  LDSM.16.MT88.4 R20, [R108+0x6000] ;  /* 0x006000006c14783b */ /* 0x000fe20000004200 */
[----:B------:R-:W-:Y:S01]  /*a300*/  FMNMX.FTZ R13, R139, R6, !PT ;  /* 0x000000068b0d7209 */ /* 0x000fe20007810000 */
[CC--:B--2---:R-:W-:Y:S01]  /*a310*/  FFMA.FTZ R100, R0.reuse, R5.reuse, R100 ;  /* 0x0000000500647223 */ /* 0x0c4fe20000010064 */
[----:B------:R-:W-:Y:S01]  /*a320*/  FMNMX.FTZ R4, R141, R4, !PT ;  /* 0x000000048d047209 */ /* 0x000fe20007810000 */
[----:B------:R-:W-:Y:S01]  /*a330*/  FFMA.FTZ R101, R0, R5, R101 ;  /* 0x0000000500657223 */ /* 0x000fe20000010065 */
[----:B------:R-:W-:Y:S02]  /*a340*/  FMNMX.FTZ R13, R138, R13, !PT ;  /* 0x0000000d8a0d7209 */ /* 0x000fe40007810000 */
[----:B------:R-:W-:Y:S01]  /*a350*/  FMNMX.FTZ R7, R107, R4, !PT ;  /* 0x000000046b077209 */ /* 0x000fe20007810000 */
[----:B------:R-:W2:Y:S01]  /*a360*/  I2F R3, R3 ;  /* 0x0000000300037306 */ /* 0x000ea20000201400 */
[----:B------:R-:W-:Y:S02]  /*a370*/  FMNMX.FTZ R13, R100, R13, !PT ;  /* 0x0000000d640d7209 */ /* 0x000fe40007810000 */
        /* <DEDUP_REMOVED lines=71> */
[----:B------:R-:W1:Y:S01]  /*a7f0*/  LDSM.16.MT88.4 R60, [R108+0x7000] ;  /* 0x007000006c3c783b */ /* 0x000e620000004200 */
[C---:B------:R-:W-:Y:S02]  /*a800*/  FMUL.FTZ R34, R85.reuse, R54 ;  /* 0x0000003655227220 */ /* 0x040fe40000410000 */
[----:B------:R-:W-:Y:S01]  /*a810*/  MUFU.EX2 R136, R136 ;  /* 0x0000008800887308 */ /* 0x000fe20000000800 */
[C---:B------:R-:W-:Y:S02]  /*a820*/  FMUL.FTZ R35, R85.reuse, R55 ;  /* 0x0000003755237220 */ /* 0x040fe40000410000 */
[C---:B------:R-:W-:Y:S02]  /*a830*/  FMUL.FTZ R32, R84.reuse, R52 ;  /* 0x0000003454207220 */ /* 0x040fe40000410000 */
[C---:B------:R-:W-:Y:S02]  /*a840*/  FMUL.FTZ R33, R84.reuse, R53 ;  /* 0x0000003554217220 */ /* 0x040fe40000410000 */
[----:B------:R-:W4:Y:S01]  /*a850*/  LDSM.16.MT88.4 R52, [R110+0x8000] ;  /* 0x008000006e34783b */ /* 0x000f220000004200 */
[C---:B------:R-:W-:Y:S02]  /*a860*/  FMUL.FTZ R38, R85.reuse, R38 ;  /* 0x0000002655267220 */ /* 0x040fe40000410000 */
[----:B------:R-:W5:Y:S01]  /*a870*/  MUFU.EX2 R93, R93 ;  /* 0x0000005d005d7308 */ /* 0x000f620000000800 */
[C---:B------:R-:W-:Y:S02]  /*a880*/  FMUL.FTZ R39, R85.reuse, R39 ;  /* 0x0000002755277220 */ /* 0x040fe40000410000 */
[----:B------:R-:W-:Y:S01]  /*a890*/  FMUL.FTZ R36, R84, R36 ;  /* 0x0000002454247220 */ /* 0x000fe20000410000 */
[----:B--2---:R-:W-:Y:S01]  /*a8a0*/  F2FP.BF16.PACK_AB R83, R88, R91 ;  /* 0x0000005b5853723e */ /* 0x004fe200000010ff */
[C---:B------:R-:W-:Y:S02]  /*a8b0*/  FMUL.FTZ R37, R84.reuse, R37 ;  /* 0x0000002554257220 */ /* 0x040fe40000410000 */
[C---:B------:R-:W-:Y:S02]  /*a8c0*/  FMUL.FTZ R42, R85.reuse, R42 ;  /* 0x0000002a552a7220 */ /* 0x040fe40000410000 */
[----:B------:R-:W-:Y:S01]  /*a8d0*/  FMUL.FTZ R43, R85, R43 ;  /* 0x0000002b552b7220 */ /* 0x000fe20000410000 */
[----:B------:R-:W-:Y:S01]  /*a8e0*/  MUFU.EX2 R92, R92 ;  /* 0x0000005c005c7308 */ /* 0x000fe20000000800 */
[C---:B------:R-:W-:Y:S02]  /*a8f0*/  FMUL.FTZ R40, R84.reuse, R40 ;  /* 0x0000002854287220 */ /* 0x040fe40000410000 */
[C---:B------:R-:W-:Y:S02]  /*a900*/  FMUL.FTZ R41, R84.reuse, R41 ;  /* 0x0000002954297220 */ /* 0x040fe40000410000 */
[--C-:B------:R-:W-:Y:S02]  /*a910*/  FFMA.FTZ R103, R103, c[0x0][0x23c], -R144.reuse ;  /* 0x00008f0067677a23 */ /* 0x100fe40000010890 */
[C---:B------:R-:W-:Y:S02]  /*a920*/  FMUL.FTZ R46, R85.reuse, R46 ;  /* 0x0000002e552e7220 */ /* 0x040fe40000410000 */
[----:B------:R-:W-:Y:S01]  /*a930*/  FMUL.FTZ R47, R85, R47 ;  /* 0x0000002f552f7220 */ /* 0x000fe20000410000 */
[----:B------:R-:W2:Y:S01]  /*a940*/  MUFU.EX2 R89, R89 ;  /* 0x0000005900597308 */ /* 0x000ea20000000800 */
[C---:B------:R-:W-:Y:S02]  /*a950*/  FMUL.FTZ R44, R84.reuse, R44 ;  /* 0x0000002c542c7220 */ /* 0x040fe40000410000 */
[C---:B------:R-:W-:Y:S01]  /*a960*/  FMUL.FTZ R45, R84.reuse, R45 ;  /* 0x0000002d542d7220 */ /* 0x040fe20000410000 */
[----:B-----5:R-:W-:Y:S01]  /*a970*/  F2FP.BF16.PACK_AB R80, R93, R136 ;  /* 0x000000885d50723e */ /* 0x020fe200000010ff */
        /* <DEDUP_REMOVED lines=15> */
[----:B------:R-:W-:Y:S01]  /*aa70*/  FFMA.FTZ R102, R102, c[0x0][0x23c], -R144 ;  /* 0x00008f0066667a23 */ /* 0x000fe20000010890 */
[----:B------:R-:W-:Y:S01]  /*aa80*/  MUFU.EX2 R147, R147 ;  /* 0x0000009300937308 */ /* 0x000fe20000000800 */
[C---:B---3--:R-:W-:Y:S05]  /*aa90*/  HMMA.16816.F32.BF16 R4, R80.reuse, R12, R4 ;  /* 0x0000000c5004723c */ /* 0x048fea0000041804 */
[C---:B------:R-:W-:Y:S02]  /*aaa0*/  FFMA.FTZ R137, R85.reuse, R134, R137 ;  /* 0x0000008655897223 */ /* 0x040fe40000010089 */
[C---:B------:R-:W-:Y:S01]  /*aab0*/  FMUL.FTZ R12, R84.reuse, R72 ;  /* 0x00000048540c7220 */ /* 0x040fe20000410000 */
[C---:B------:R-:W-:Y:S01]  /*aac0*/  HMMA.16816.F32.BF16 R8, R80.reuse, R14, R8 ;  /* 0x0000000e5008723c */ /* 0x040fe20000041808 */
[----:B------:R-:W-:Y:S03]  /*aad0*/  MUFU.EX2 R94, R94 ;  /* 0x0000005e005e7308 */ /* 0x000fe60000000800 */
[C---:B------:R-:W-:Y:S02]  /*aae0*/  FMUL.FTZ R13, R84.reuse, R73 ;  /* 0x00000049540d7220 */ /* 0x040fe40000410000 */
[----:B------:R-:W-:Y:S02]  /*aaf0*/  FFMA.FTZ R136, R84, R135, R136 ;  /* 0x0000008754887223 */ /* 0x000fe40000010088 */
[C---:B------:R-:W-:Y:S03]  /*ab00*/  FMUL.FTZ R14, R85.reuse, R74 ;  /* 0x0000004a550e7220 */ /* 0x040fe60000410000 */
[----:B------:R-:W-:Y:S01]  /*ab10*/  MUFU.EX2 R97, R97 ;  /* 0x0000006100617308 */ /* 0x000fe20000000800 */
[----:B------:R-:W-:Y:S02]  /*ab20*/  FMUL.FTZ R15, R85, R75 ;  /* 0x0000004b550f7220 */ /* 0x000fe40000410000 */
[--C-:B------:R-:W-:Y:S02]  /*ab30*/  FFMA.FTZ R101, R101, c[0x0][0x23c], -R144.reuse ;  /* 0x00008f0065657a23 */ /* 0x100fe40000010890 */
[----:B------:R-:W-:Y:S02]  /*ab40*/  FFMA.FTZ R100, R99, c[0x0][0x23c], -R144 ;  /* 0x00008f0063647a23 */ /* 0x000fe40000010890 */
[----:B------:R-:W-:Y:S01]  /*ab50*/  FADD.FTZ R90, R90, R137 ;  /* 0x000000895a5a7221 */ /* 0x000fe20000010000 */
[C---:B------:R-:W-:Y:S02]  /*ab60*/  HMMA.16816.F32.BF16 R12, R80.reuse, R20, R12 ;  /* 0x00000014500c723c */ /* 0x040fe4000004180c */
[----:B------:R-:W-:Y:S01]  /*ab70*/  MUFU.EX2 R140, R140 ;  /* 0x0000008c008c7308 */ /* 0x000fe20000000800 */
[----:B------:R-:W-:Y:S01]  /*ab80*/  MOV R137, R133 ;  /* 0x0000008500897202 */ /* 0x000fe20000000f00 */
[----:B------:R-:W-:Y:S01]  /*ab90*/  FADD.FTZ R93, R93, R136 ;  /* 0x000000885d5d7221 */ /* 0x000fe20000010000 */
[----:B------:R-:W-:Y:S01]  /*aba0*/  MOV R136, R132 ;  /* 0x0000008400887202 */ /* 0x000fe20000000f00 */
[----:B------:R-:W-:Y:S02]  /*abb0*/  FADD.FTZ R91, R91, R90 ;  /* 0x0000005a5b5b7221 */ /* 0x000fe40000010000 */
        /* <DEDUP_REMOVED lines=13> */
[----:B------:R2:W-:Y:S01]  /*ac90*/  MUFU.EX2 R104, R68 ;  /* 0x0000004400687308 */ /* 0x0005e20000000800 */
[C---:B------:R-:W-:Y:S01]  /*aca0*/  FMUL.FTZ R28, R84.reuse, R56 ;  /* 0x00000038541c7220 */ /* 0x040fe20000410000 */
[C---:B------:R-:W-:Y:S04]  /*acb0*/  HMMA.16816.F32.BF16 R24, R80.reuse, R30, R24 ;  /* 0x0000001e5018723c */ /* 0x040fe80000041818 */
[----:B------:R-:W-:Y:S02]  /*acc0*/  FMUL.FTZ R29, R84, R57 ;  /* 0x00000039541d7220 */ /* 0x000fe40000410000 */
[----:B------:R-:W-:Y:S02]  /*acd0*/  FFMA.FTZ R145, R86, c[0x0][0x23c], -R145 ;  /* 0x00008f0056917a23 */ /* 0x000fe40000010891 */
[C---:B------:R-:W-:Y:S01]  /*ace0*/  FMUL.FTZ R30, R85.reuse, R58 ;  /* 0x0000003a551e7220 */ /* 0x040fe20000410000 */
[----:B------:R-:W3:Y:S03]  /*acf0*/  MUFU.EX2 R65, R65 ;  /* 0x0000004100417308 */ /* 0x000ee60000000800 */
[----:B------:R-:W-:Y:S02]  /*ad00*/  FMUL.FTZ R31, R85, R59 ;  /* 0x0000003b551f7220 */ /* 0x000fe40000410000 */
[----:B------:R-:W-:Y:S01]  /*ad10*/  LDSM.16.MT88.4 R56, [R110+0x6400] ;  /* 0x006400006e38783b */ /* 0x000fe20000004200 */
[----:B------:R-:W-:Y:S02]  /*ad20*/  FFMA.FTZ R144, R105, c[0x0][0x23c], -R144 ;  /* 0x00008f0069907a23 */ /* 0x000fe40000010890 */
[----:B------:R-:W-:Y:S02]  /*ad30*/  FADD.FTZ R92, R92, R93 ;  /* 0x0000005d5c5c7221 */ /* 0x000fe40000010000 */
[C---:B-1----:R-:W-:Y:S01]  /*ad40*/  HMMA.16816.F32.BF16 R28, R80.reuse, R60, R28 ;  /* 0x0000003c501c723c */ /* 0x042fe2000004181c */
[----:B------:R-:W-:Y:S02]  /*ad50*/  MUFU.EX2 R138, R138 ;  /* 0x0000008a008a7308 */ /* 0x000fe40000000800 */
[----:B--2---:R-:W-:Y:S01]  /*ad60*/  LDSM.16.MT88.4 R68, [R108+0x6c00] ;  /* 0x006c00006c44783b */ /* 0x004fe20000004200 */
[----:B------:R-:W-:Y:S04]  /*ad70*/  FADD.FTZ R88, R88, R91 ;  /* 0x0000005b58587221 */ /* 0x000fe80000010000 */
[C---:B------:R-:W-:Y:S03]  /*ad80*/  HMMA.16816.F32.BF16 R32, R80.reuse, R62, R32 ;  /* 0x0000003e5020723c */ /* 0x040fe60000041820 */
[----:B------:R-:W-:Y:S01]  /*ad90*/  LDSM.16.MT88.4 R60, [R108+0x6800] ;  /* 0x006800006c3c783b */ /* 0x000fe20000004200 */
[----:B------:R-:W-:Y:S04]  /*ada0*/  MUFU.EX2 R142, R142 ;  /* 0x0000008e008e7308 */ /* 0x000fe80000000800 */
[C---:B----4-:R-:W-:Y:S06]  /*adb0*/  HMMA.16816.F32.BF16 R36, R80.reuse, R52, R36 ;  /* 0x000000345024723c */ /* 0x050fec0000041824 */
[----:B------:R-:W-:Y:S02]  /*adc0*/  MUFU.EX2 R141, R141 ;  /* 0x0000008d008d7308 */ /* 0x000fe40000000800 */
[C---:B------:R-:W-:Y:S01]  /*add0*/  HMMA.16816.F32.BF16 R40, R80.reuse, R54, R40 ;  /* 0x000000365028723c */ /* 0x040fe20000041828 */
[----:B------:R-:W1:Y:S07]  /*ade0*/  LDSM.16.MT88.4 R52, [R108+0x8000] ;  /* 0x008000006c34783b */ /* 0x000e6e0000004200 */
[----:B------:R-:W2:Y:S10]  /*adf0*/  MUFU.EX2 R64, R64 ;  /* 0x0000004000407308 */ /* 0x000eb40000000800 */
[----:B------:R-:W4:Y:S10]  /*ae00*/  MUFU.EX2 R103, R103 ;  /* 0x0000006700677308 */ /* 0x000f340000000800 */
[----:B------:R-:W-:Y:S10]  /*ae10*/  MUFU.EX2 R107, R107 ;  /* 0x0000006b006b7308 */ /* 0x000ff40000000800 */
[----:B------:R-:W-:Y:S01]  /*ae20*/  MUFU.EX2 R102, R102 ;  /* 0x0000006600667308 */ /* 0x000fe20000000800 */
[C---:B-1----:R-:W-:Y:S07]  /*ae30*/  HMMA.16816.F32.BF16 R44, R80.reuse, R52, R44 ;  /* 0x00000034502c723c */ /* 0x042fee000004182c */
[----:B---3--:R-:W-:Y:S01]  /*ae40*/  F2FP.BF16.PACK_AB R53, R96, R65 ;  /* 0x000000416035723e */ /* 0x008fe200000010ff */
[----:B------:R-:W-:Y:S01]  /*ae50*/  HMMA.16816.F32.BF16 R48, R80, R54, R48 ;  /* 0x000000365030723c */ /* 0x000fe20000041830 */
[----:B------:R-:W1:Y:S03]  /*ae60*/  MUFU.EX2 R99, R67 ;  /* 0x0000004300637308 */ /* 0x000e660000000800 */
[----:B--2---:R-:W-:Y:S03]  /*ae70*/  F2FP.BF16.PACK_AB R52, R97, R64 ;  /* 0x000000406134723e */ /* 0x004fe600000010ff */
[----:B------:R-:W-:Y:S02]  /*ae80*/  F2FP.BF16.PACK_AB R55, R94, R95 ;  /* 0x0000005f5e37723e */ /* 0x000fe400000010ff */
[----:B----4-:R-:W-:Y:S02]  /*ae90*/  F2FP.BF16.PACK_AB R54, R103, R106 ;  /* 0x0000006a6736723e */ /* 0x010fe400000010ff */
[----:B------:R-:W-:Y:S05]  /*aea0*/  MUFU.EX2 R98, R98 ;  /* 0x0000006200627308 */ /* 0x000fea0000000800 */
[C---:B------:R-:W-:Y:S05]  /*aeb0*/  HMMA.16816.F32.BF16 R4, R52.reuse, R56, R4 ;  /* 0x000000383404723c */ /* 0x040fea0000041804 */
[----:B------:R-:W2:Y:S03]  /*aec0*/  MUFU.EX2 R145, R145 ;  /* 0x0000009100917308 */ /* 0x000ea60000000800 */
[C---:B------:R-:W-:Y:S01]  /*aed0*/  HMMA.16816.F32.BF16 R8, R52.reuse, R58, R8 ;  /* 0x0000003a3408723c */ /* 0x040fe20000041808 */
[----:B------:R-:W3:Y:S03]  /*aee0*/  LDSM.16.MT88.4 R56, [R108+0x6400] ;  /* 0x006400006c38783b */ /* 0x000ee60000004200 */
[----:B-1----:R-:W-:Y:S03]  /*aef0*/  F2FP.BF16.PACK_AB R85, R99, R104 ;  /* 0x000000686355723e */ /* 0x002fe600000010ff */
[----:B------:R-:W-:Y:S10]  /*af00*/  MUFU.EX2 R101, R101 ;  /* 0x0000006500657308 */ /* 0x000ff40000000800 */
[----:B------:R-:W1:Y:S01]  /*af10*/  MUFU.EX2 R100, R100 ;  /* 0x0000006400647308 */ /* 0x000e620000000800 */
[----:B--2---:R-:W-:Y:S09]  /*af20*/  F2FP.BF16.PACK_AB R87, R145, R98 ;  /* 0x000000629157723e */ /* 0x004ff200000010ff */
[----:B------:R-:W-:Y:S10]  /*af30*/  MUFU.EX2 R105, R66 ;  /* 0x0000004200697308 */ /* 0x000ff40000000800 */
[----:B------:R-:W2:Y:S01]  /*af40*/  MUFU.EX2 R144, R144 ;  /* 0x0000009000907308 */ /* 0x000ea20000000800 */
[C---:B---3--:R-:W-:Y:S03]  /*af50*/  HMMA.16816.F32.BF16 R12, R52.reuse, R56, R12 ;  /* 0x00000038340c723c */ /* 0x048fe6000004180c */
[----:B-1----:R-:W-:Y:S05]  /*af60*/  F2FP.BF16.PACK_AB R84, R100, R101 ;  /* 0x000000656454723e */ /* 0x002fea00000010ff */
        /* <DEDUP_REMOVED lines=54> */
[----:B------:R-:W-:Y:S02]  /*b2d0*/  FADD.FTZ R142, R141, R142 ;  /* 0x0000008e8d8e7221 */ /* 0x000fe40000010000 */
        /* <DEDUP_REMOVED lines=17> */
[C---:B---3--:R-:W-:Y:S08]  /*b3f0*/  HMMA.16816.F32.BF16 R36, R84.reuse, R4, R36 ;  /* 0x000000045424723c */ /* 0x048ff00000041824 */
[C---:B------:R-:W-:Y:S08]  /*b400*/  HMMA.16816.F32.BF16 R40, R84.reuse, R6, R40 ;  /* 0x000000065428723c */ /* 0x040ff00000041828 */
[C---:B----4-:R-:W-:Y:S08]  /*b410*/  HMMA.16816.F32.BF16 R44, R84.reuse, R8, R44 ;  /* 0x00000008542c723c */ /* 0x050ff0000004182c */
[----:B------:R-:W-:Y:S07]  /*b420*/  HMMA.16816.F32.BF16 R48, R84, R10, R48 ;  /* 0x0000000a5430723c */ /* 0x000fee0000041830 */
[----:B------:R-:W-:Y:S02]  /*b430*/  MOV R85, R2 ;  /* 0x0000000200557202 */ /* 0x000fe40000000f00 */
[----:B------:R-:W-:Y:S01]  /*b440*/  MOV R84, R3 ;  /* 0x0000000300547202 */ /* 0x000fe20000000f00 */
[----:B------:R-:W-:-:S05]  /*b450*/  @P0 BRA `(.L_x_5790) ;  /* 0xffffd2d000000947 */ /* 0x000fca000383ffff */
.L_x_5786:
        /* <DEDUP_REMOVED lines=207> */
.L_x_5792:
[----:B----4-:R-:W-:Y:S05]  /*c150*/  BSYNC B0 ;  /* 0x0000000000007941 */ /* 0x010fea0003800000 */
.L_x_5791:
        /* <DEDUP_REMOVED lines=18> */
.L_x_5794:
[----:B------:R-:W-:Y:S05]  /*c280*/  BSYNC B0 ;  /* 0x0000000000007941 */ /* 0x000fea0003800000 */
.L_x_5793:
        /* <DEDUP_REMOVED lines=10> */
.L_x_5796:
[----:B------:R-:W-:Y:S05]  /*c330*/  BSYNC B0 ;  /* 0x0000000000007941 */ /* 0x000fea0003800000 */
.L_x_5795:
        /* <DEDUP_REMOVED lines=10> */
.L_x_5798:
[----:B------:R-:W-:Y:S05]  /*c3e0*/  BSYNC B0 ;  /* 0x0000000000007941 */ /* 0x000fea0003800000 */
.L_x_5797:
        /* <DEDUP_REMOVED lines=11> */
.L_x_5799:
        /* <DEDUP_REMOVED lines=14> */
.L_x_6383:


//--------------------- .text._ZN5flash24flash_fwd_splitkv_kernelI23Flash_fwd_kernel_traitsILi96ELi64ELi64ELi4ELb0ELb0EN7cutlass10bfloat16_tE19Flash_kernel_traitsILi96ELi64ELi64ELi4ES3_EELb1ELb0ELb0ELb0ELb1ELb0ELb1ELb1EEEvNS_16Flash_fwd_paramsE --------------------------
	.section	.text._ZN5flash24flash_fwd_splitkv_kernelI23Flash_fwd_kernel_traitsILi96ELi64ELi64ELi4ELb0ELb0EN7cutlass10bfloat16_tE19Flash_kernel_traitsILi96ELi64ELi64ELi4ES3_EELb1ELb0ELb0ELb0ELb1ELb0ELb1ELb1EEEvNS_16Flash_fwd_paramsE,"ax",@progbits
	.sectioninfo	@"SHI_REGISTERS=146"
	.align	128
        .global         _ZN5flash24flash_fwd_splitkv_kernelI23Flash_fwd_kernel_traitsILi96ELi64ELi64ELi4ELb0ELb0EN7cutlass10bfloat16_tE19Flash_kernel_traitsILi96ELi64ELi64ELi4ES3_EELb1ELb0ELb0ELb0ELb1ELb0ELb1ELb1EEEvNS_16Flash_fwd_paramsE
        .type           _ZN5flash24flash_fwd_splitkv_kernelI23Flash_fwd_kernel_traitsILi96ELi64ELi64ELi4ELb0ELb0EN7cutlass10bfloat16_tE19Flash_kernel_traitsILi96ELi64ELi64ELi4ES3_EELb1ELb0ELb0ELb0ELb1ELb0ELb1ELb1EEEvNS_16Flash_fwd_paramsE,@function
        .size           _ZN5flash24flash_fwd_splitkv_kernelI23Flash_fwd_kernel_traitsILi96ELi64ELi64ELi4ELb0ELb0EN7cutlass10bfloat16_tE19Flash_kernel_traitsILi96ELi64ELi64ELi4ES3_EELb1ELb0ELb0ELb0ELb1ELb0ELb1ELb1EEEvNS_16Flash_fwd_paramsE,(.L_x_6384 - _ZN5flash24flash_fwd_splitkv_kernelI23Flash_fwd_kernel_traitsILi96ELi64ELi64ELi4ELb0ELb0EN7cutlass10bfloat16_tE19Flash_kernel_traitsILi96ELi64ELi64ELi4ES3_EELb1ELb0ELb0ELb0ELb1ELb0ELb1ELb1EEEvNS_16Flash_fwd_paramsE)
        .other          _ZN5flash24flash_fwd_splitkv_kernelI23Flash_fwd_kernel_traitsILi96ELi64ELi64ELi4ELb0ELb0EN7cutlass10bfloat16_tE19Flash_kernel_traitsILi96ELi64ELi64ELi4ES3_EELb1ELb0ELb0ELb0ELb1ELb0ELb1ELb1EEEvNS_16Flash_fwd_paramsE,@"STO_CUDA_ENTRY STV_DEFAULT"
_ZN5flash24flash_fwd_splitkv_kernelI23Flash_fwd_kernel_traitsILi96ELi64ELi64ELi4ELb0ELb0EN7cutlass10bfloat16_tE19Flash_kernel_traitsILi96ELi64ELi64ELi4ES3_EELb1ELb0ELb0ELb0ELb1ELb0ELb1ELb1EEEvNS_16Flash_fwd_paramsE:
.text._ZN5flash24flash_fwd_splitkv_kernelI23Flash_fwd_kernel_traitsILi96ELi64ELi64ELi4ELb0ELb0EN7cutlass10bfloat16_tE19Flash_kernel_traitsILi96ELi64ELi64ELi4ES3_EELb1ELb0ELb0ELb0ELb1ELb0ELb1ELb1EEEvNS_16Flash_fwd_paramsE:
        /* <DEDUP_REMOVED lines=54> */
.L_x_5800:
[----:B-1-34-:R-:W-:Y:S02]  /*0360*/  MOV R71, c[0x0][0x218] ;  /* 0x0000860000477a02 */ /* 0x01afe40000000f00 */
.L_x_5801:
        /* <DEDUP_REMOVED lines=113> */
.L_x_5802:
[----:B------:R-:W-:Y:S01]  /*0a80*/  ISETP.NE.U32.AND P0, PT, RZ, c[0x0][0x2b8], PT ;  /* 0x0000ae00ff007a0c */ /* 0x000fe20003f05070 */
        /* <DEDUP_REMOVED lines=25> */
[----:B-1---5:R-:W-:Y:S02]  /*0c20*/  IMAD.MOV R3, RZ, RZ, -R7 ;  /* 0x000000ffff037224 */ /* 0x022fe400078e0a07 */
        /* <DEDUP_REMOVED lines=30> */
[----:B------:R-:W-:-:S03]  /*0e10*/  MOV R7, R4 ;  /* 0x0000000400077202 */ /* 0x000fc60000000f00 */
[----:B------:R-:W-:Y:S02]  /*0e20*/  IMAD R9, R5, c[0x0][0x2d0], R52 ;  /* 0x0000b40005097a24 */ /* 0x000fe400078e0234 */
[----:B------:R-:W-:-:S03]  /*0e30*/  IMAD.HI.U32 R6, R6, R7, RZ ;  /* 0x0000000706067227 */ /* 0x000fc600078e00ff */
[----:B------:R-:W-:Y:S01]  /*0e40*/  SHF.R.S32.HI R5, RZ, 0x1f, R9 ;  /* 0x0000001fff057819 */ /* 0x000fe20000011409 */
[----:B------:R-:W-:-:S04]  /*0e50*/  IMAD.MOV R4, RZ, RZ, -R6 ;  /* 0x000000ffff047224 */ /* 0x000fc800078e0a06 */
[----:B------:R-:W-:-:S05]  /*0e60*/  IMAD R4, R3, R4, R7 ;  /* 0x0000000403047224 */ /* 0x000fca00078e0207 */
[----:B------:R-:W-:-:S13]  /*0e70*/  ISETP.GT.U32.AND P0, PT, R3, R4, PT ;  /* 0x000000040300720c */ /* 0x000fda0003f04070 */
[-C--:B------:R-:W-:Y:S02]  /*0e80*/  @!P0 IADD3 R4, R4, -R3.reuse, RZ ;  /* 0x8000000304048210 */ /* 0x080fe40007ffe0ff */
[----:B------:R-:W-:Y:S02]  /*0e90*/  @!P0 IADD3 R6, R6, 0x1, RZ ;  /* 0x0000000106068810 */ /* 0x000fe40007ffe0ff */
[----:B------:R-:W-:Y:S01]  /*0ea0*/  ISETP.GE.U32.AND P1, PT, R4, R3, PT ;  /* 0x000000030400720c */ /* 0x000fe20003f26070 */
[----:B------:R-:W-:Y:S01]  /*0eb0*/  IMAD R4, R5, c[0x0][0x198], RZ ;  /* 0x0000660005047a24 */ /* 0x000fe200078e02ff */
[----:B------:R-:W-:-:S04]  /*0ec0*/  LOP3.LUT R3, R106, c[0x0][0x1c8], RZ, 0x3c, !PT ;  /* 0x000072006a037a12 */ /* 0x000fc800078e3cff */
[----:B------:R-:W-:-:S07]  /*0ed0*/  ISETP.GE.AND P0, PT, R3, RZ, PT ;  /* 0x000000ff0300720c */ /* 0x000fce0003f06270 */
[----:B------:R-:W-:Y:S02]  /*0ee0*/  @P1 IADD3 R6, R6, 0x1, RZ ;  /* 0x0000000106061810 */ /* 0x000fe40007ffe0ff */
[----:B------:R-:W-:-:S04]  /*0ef0*/  ISETP.NE.AND P1, PT, RZ, c[0x0][0x1c8], PT ;  /* 0x00007200ff007a0c */ /* 0x000fc80003f25270 */
[----:B------:R-:W-:-:S09]  /*0f00*/  @!P0 IADD3 R6, -R6, RZ, RZ ;  /* 0x000000ff06068210 */ /* 0x000fd20007ffe1ff */
[----:B------:R-:W-:Y:S02]  /*0f10*/  @!P1 LOP3.LUT R6, RZ, c[0x0][0x1c8], RZ, 0x33, !PT ;  /* 0x00007200ff069a12 */ /* 0x000fe400078e33ff */
[----:B--2---:R-:W-:Y:S01]  /*0f20*/  SHF.R.S32.HI R11, RZ, 0x1f, R2 ;  /* 0x0000001fff0b7819 */ /* 0x004fe20000011402 */
[----:B------:R-:W-:-:S04]  /*0f30*/  IMAD.WIDE.U32 R14, R2, c[0x0][0x180], RZ ;  /* 0x00006000020e7a25 */ /* 0x000fc800078e00ff */
[C---:B------:R-:W-:Y:S02]  /*0f40*/  IMAD R3, R11.reuse, c[0x0][0x180], RZ ;  /* 0x000060000b037a24 */ /* 0x040fe400078e02ff */
[----:B------:R-:W-:Y:S02]  /*0f50*/  IMAD R11, R11, c[0x0][0x188], RZ ;  /* 0x000062000b0b7a24 */ /* 0x000fe400078e02ff */
[C---:B------:R-:W-:Y:S02]  /*0f60*/  IMAD R3, R2.reuse, c[0x0][0x184], R3 ;  /* 0x0000610002037a24 */ /* 0x040fe400078e0203 */
[----:B------:R-:W-:Y:S02]  /*0f70*/  IMAD R11, R2, c[0x0][0x18c], R11 ;  /* 0x00006300020b7a24 */ /* 0x000fe400078e020b */
[----:B------:R-:W-:Y:S02]  /*0f80*/  IMAD.IADD R15, R15, 0x1, R3 ;  /* 0x000000010f0f7824 */ /* 0x000fe400078e0203 */
[C---:B------:R-:W-:Y:S01]  /*0f90*/  IMAD R3, R9.reuse, c[0x0][0x19c], R4 ;  /* 0x0000670009037a24 */ /* 0x040fe200078e0204 */
[----:B------:R-:W-:Y:S01]  /*0fa0*/  SHF.R.S32.HI R4, RZ, 0x1f, R6 ;  /* 0x0000001fff047819 */ /* 0x000fe20000011406 */
[----:B------:R-:W-:-:S04]  /*0fb0*/  IMAD.WIDE.U32 R14, R9, c[0x0][0x198], R14 ;  /* 0x00006600090e7a25 */ /* 0x000fc800078e000e */
[----:B------:R-:W-:Y:S01]  /*0fc0*/  IMAD.WIDE.U32 R16, R2, c[0x0][0x188], RZ ;  /* 0x0000620002107a25 */ /* 0x000fe200078e00ff */
[----:B------:R-:W-:-:S03]  /*0fd0*/  IADD3 R15, R15, R3, RZ ;  /* 0x000000030f0f7210 */ /* 0x000fc60007ffe0ff */
[----:B------:R-:W-:Y:S01]  /*0fe0*/  IMAD R3, R4, c[0x0][0x1b0], RZ ;  /* 0x00006c0004037a24 */ /* 0x000fe200078e02ff */
[----:B------:R-:W-:Y:S01]  /*0ff0*/  IADD3 R11, R17, R11, RZ ;  /* 0x0000000b110b7210 */ /* 0x000fe20007ffe0ff */
[----:B------:R-:W-:-:S04]  /*1000*/  IMAD.WIDE.U32 R14, R6, c[0x0][0x1b0], R14 ;  /* 0x00006c00060e7a25 */ /* 0x000fc800078e000e */
[----:B------:R-:W-:Y:S01]  /*1010*/  IMAD R3, R6, c[0x0][0x1b4], R3 ;  /* 0x00006d0006037a24 */ /* 0x000fe200078e0203 */
[----:B------:R-:W-:Y:S01]  /*1020*/  MOV R2, R14 ;  /* 0x0000000e00027202 */ /* 0x000fe20000000f00 */
[----:B------:R-:W-:Y:S02]  /*1030*/  IMAD.MOV.U32 R8, RZ, RZ, R16 ;  /* 0x000000ffff087224 */ /* 0x000fe400078e0010 */
[----:B------:R-:W-:Y:S01]  /*1040*/  IMAD.IADD R7, R15, 0x1, R3 ;  /* 0x000000010f077824 */ /* 0x000fe200078e0203 */
[----:B------:R-:W-:Y:S05]  /*1050*/  BRA `(.L_x_5804) ;  /* 0x0000044000007947 */ /* 0x000fea0003800000 */
.L_x_5803:
        /* <DEDUP_REMOVED lines=16> */
.L_x_5805:
[----:B------:R-:W-:Y:S01]  /*1160*/  IABS R5, c[0x0][0x1c8] ;  /* 0x0000720000057a13 */ /* 0x000fe20000000000 */
[----:B------:R-:W-:Y:S01]  /*1170*/  @P4 IMAD.IADD R11, R10, 0x1, R11 ;  /* 0x000000010a0b4824 */ /* 0x000fe200078e020b */
[----:B------:R-:W-:Y:S02]  /*1180*/  MOV R6, RZ ;  /* 0x000000ff00067202 */ /* 0x000fe40000000f00 */
[----:B------:R-:W1:Y:S01]  /*1190*/  I2F.RP R14, R5 ;  /* 0x00000005000e7306 */ /* 0x000e620000209400 */
[----:B------:R-:W-:-:S07]  /*11a0*/  LEA R52, R87, 0xffffffc0, 0x6 ;  /* 0xffffffc057347811 */ /* 0x000fce00078e30ff */
[----:B-1----:R-:W1:Y:S02]  /*11b0*/  MUFU.RCP R12, R14 ;  /* 0x0000000e000c7308 */ /* 0x002e640000001000 */
[----:B-1----:R-:W-:Y:S01]  /*11c0*/  IADD3 R12, R12, 0xffffffe, RZ ;  /* 0x0ffffffe0c0c7810 */ /* 0x002fe20007ffe0ff */
[----:B------:R-:W-:-:S05]  /*11d0*/  IMAD.WIDE.U32 R14, R52, c[0x0][0x198], R8 ;  /* 0x00006600340e7a25 */ /* 0x000fca00078e0008 */
[----:B------:R-:W1:Y:S01]  /*11e0*/  F2I.FTZ.U32.TRUNC.NTZ R7, R12 ;  /* 0x0000000c00077305 */ /* 0x000e62000021f000 */
[----:B------:R-:W-:-:S04]  /*11f0*/  @P4 IMAD.WIDE.U32 R8, R11, c[0x0][0x1a0], RZ ;  /* 0x000068000b084a25 */ /* 0x000fc800078e00ff */
[----:B------:R-:W-:Y:S02]  /*1200*/  @P4 IMAD R11, R11, c[0x0][0x1a4], R9 ;  /* 0x000069000b0b4a24 */ /* 0x000fe400078e0209 */
[----:B------:R-:W-:Y:S02]  /*1210*/  IMAD.MOV.U32 R9, RZ, RZ, R52 ;  /* 0x000000ffff097224 */ /* 0x000fe400078e0034 */
[----:B-1----:R-:W-:-:S04]  /*1220*/  IMAD.MOV R2, RZ, RZ, -R7 ;  /* 0x000000ffff027224 */ /* 0x002fc800078e0a07 */
        /* <DEDUP_REMOVED lines=23> */
[----:B------:R-:W-:Y:S02]  /*13a0*/  IMAD R7, R4, c[0x0][0x1b0], RZ ;  /* 0x00006c0004077a24 */ /* 0x000fe400078e02ff */
[----:B------:R-:W-:Y:S02]  /*13b0*/  IMAD.MOV.U32 R2, RZ, RZ, R14 ;  /* 0x000000ffff027224 */ /* 0x000fe400078e000e */
        /* <DEDUP_REMOVED lines=14> */
.L_x_5804:
[----:B-----5:R1:W5:Y:S01]  /*14a0*/  @P5 LDG.E R3, [R108.64] ;  /* 0x000000066c035981 */ /* 0x020362000c1e1900 */
[----:B------:R-:W-:Y:S01]  /*14b0*/  ISETP.NE.AND P0, PT, R13, -0x1, PT ;  /* 0xffffffff0d00780c */ /* 0x000fe20003f05270 */
[----:B------:R-:W-:Y:S01]  /*14c0*/  IMAD.MOV.U32 R14, RZ, RZ, 0x2 ;  /* 0x00000002ff0e7424 */ /* 0x000fe200078e00ff */
[----:B------:R-:W-:Y:S01]  /*14d0*/  SHF.R.S32.HI R80, RZ, 0x1f, R55 ;  /* 0x0000001fff507819 */ /* 0x000fe20000011437 */
[----:B------:R-:W-:Y:S01]  /*14e0*/  IMAD.MOV.U32 R77, RZ, RZ, c[0x0][0x230] ;  /* 0x00008c00ff4d7624 */ /* 0x000fe200078e00ff */
[----:B------:R-:W-:Y:S01]  /*14f0*/  MOV R90, 0x5 ;  /* 0x00000005005a7802 */ /* 0x000fe20000000f00 */
[----:B------:R-:W-:Y:S01]  /*1500*/  IMAD.MOV.U32 R51, RZ, RZ, 0x10 ;  /* 0x00000010ff337424 */ /* 0x000fe200078e00ff */
[CC--:B------:R-:W-:Y:S02]  /*1510*/  LEA.HI R15, R80.reuse, R55.reuse, RZ, 0x2 ;  /* 0x00000037500f7211 */ /* 0x0c0fe400078f10ff */
[----:B------:R-:W-:-:S02]  /*1520*/  LEA.HI R98, R80, R55, RZ, 0x5 ;  /* 0x0000003750627211 */ /* 0x000fc400078f28ff */
[----:B------:R-:W-:Y:S02]  /*1530*/  SHF.R.S32.HI R104, RZ, 0x2, R15 ;  /* 0x00000002ff687819 */ /* 0x000fe4000001140f */
[----:B------:R-:W-:Y:S01]  /*1540*/  LOP3.LUT R74, R15, 0xfffffffc, RZ, 0xc0, !PT ;  /* 0xfffffffc0f4a7812 */ /* 0x000fe200078ec0ff */
[C---:B------:R-:W-:Y:S01]  /*1550*/  @P0 IMAD.WIDE.U32 R18, R13.reuse, c[0x0][0x190], RZ ;  /* 0x000064000d120a25 */ /* 0x040fe200078e00ff */
[----:B------:R-:W-:Y:S02]  /*1560*/  SHF.R.S32.HI R98, RZ, 0x5, R98 ;  /* 0x00000005ff627819 */ /* 0x000fe40000011462 */
[----:B------:R-:W-:Y:S01]  /*1570*/  SHF.R.S32.HI R105, RZ, 0x1f, R104 ;  /* 0x0000001fff697819 */ /* 0x000fe20000011468 */
[----:B------:R-:W-:Y:S02]  /*1580*/  @!P0 IMAD R12, R0, c[0x0][0x178], RZ ;  /* 0x00005e00000c8a24 */ /* 0x000fe400078e02ff */
[----:B------:R-:W-:Y:S02]  /*1590*/  @P0 IMAD R13, R13, c[0x0][0x194], R19 ;  /* 0x000065000d0d0a24 */ /* 0x000fe400078e0213 */
[----:B------:R-:W-:-:S02]  /*15a0*/  @P0 IMAD.MOV.U32 R10, RZ, RZ, R18 ;  /* 0x000000ffff0a0224 */ /* 0x000fc400078e0012 */
[----:B------:R-:W-:Y:S02]  /*15b0*/  IMAD.MOV.U32 R18, RZ, RZ, RZ ;  /* 0x000000ffff127224 */ /* 0x000fe400078e00ff */
[----:B------:R-:W-:Y:S02]  /*15c0*/  IMAD.MOV.U32 R19, RZ, RZ, c[0x0][0x230] ;  /* 0x00008c00ff137624 */ /* 0x000fe400078e00ff */
[----:B------:R-:W-:-:S04]  /*15d0*/  @!P0 IMAD.WIDE.U32 R16, R125, c[0x0][0x178], RZ ;  /* 0x00005e007d108a25 */ /* 0x000fc800078e00ff */
[----:B------:R-:W-:Y:S02]  /*15e0*/  @!P0 IMAD R12, R125, c[0x0][0x17c], R12 ;  /* 0x00005f007d0c8a24 */ /* 0x000fe400078e020c */
[----:B------:R-:W-:Y:S01]  /*15f0*/  IMAD.HI.U32 R77, R14, R77, R18 ;  /* 0x0000004d0e4d7227 */ /* 0x000fe200078e0012 */
[----:B------:R-:W-:Y:S02]  /*1600*/  LEA.HI R19, R15, R104, RZ, 0x1 ;  /* 0x000000680f137211 */ /* 0x000fe400078f08ff */
[----:B------:R-:W-:Y:S01]  /*1610*/  @!P0 IADD3 R13, R17, R12, RZ ;  /* 0x0000000c110d8210 */ /* 0x000fe20007ffe0ff */
[----:B------:R-:W-:Y:S01]  /*1620*/  IMAD.IADD R74, R55, 0x1, -R74 ;  /* 0x00000001374a7824 */ /* 0x000fe200078e0a4a */
[-C--:B------:R-:W-:Y:S01]  /*1630*/  LEA.HI R17, R80, R55.reuse, RZ, 0x3 ;  /* 0x0000003750117211 */ /* 0x080fe200078f18ff */
[----:B------:R-:W-:Y:S01]  /*1640*/  @!P0 IMAD.MOV.U32 R10, RZ, RZ, R16 ;  /* 0x000000ffff0a8224 */ /* 0x000fe200078e0010 */
[----:B------:R-:W-:Y:S01]  /*1650*/  LOP3.LUT R19, R19, 0x7fffffe, RZ, 0xc0, !PT ;  /* 0x07fffffe13137812 */ /* 0x000fe200078ec0ff */
[----:B------:R-:W-:Y:S01]  /*1660*/  IMAD.SHL.U32 R18, R74, 0x8, RZ ;  /* 0x000000084a127824 */ /* 0x000fe200078e00ff */
[----:B------:R-:W-:Y:S01]  /*1670*/  LEA.HI R80, R80, R55, RZ, 0x4 ;  /* 0x0000003750507211 */ /* 0x000fe200078f20ff */
[----:B------:R-:W-:Y:S01]  /*1680*/  IMAD.WIDE R20, R21, 0x40, R104 ;  /* 0x0000004015147825 */ /* 0x000fe200078e0268 */
[----:B------:R-:W-:-:S02]  /*1690*/  SHF.R.S32.HI R78, RZ, 0x3, R17 ;  /* 0x00000003ff4e7819 */ /* 0x000fc40000011411 */
[----:B------:R-:W-:Y:S01]  /*16a0*/  LOP3.LUT R80, R80, 0xfffffff0, RZ, 0xc0, !PT ;  /* 0xfffffff050507812 */ /* 0x000fe200078ec0ff */
[----:B------:R-:W-:Y:S01]  /*16b0*/  IMAD.IADD R19, R104, 0x1, -R19 ;  /* 0x0000000168137824 */ /* 0x000fe200078e0a13 */
[----:B------:R-:W-:Y:S01]  /*16c0*/  IADD3 R24, P1, R18, R10, RZ ;  /* 0x0000000a12187210 */ /* 0x000fe20007f3e0ff */
[----:B------:R-:W-:Y:S01]  /*16d0*/  IMAD.SHL.U32 R15, R78, 0x40, RZ ;  /* 0x000000404e0f7824 */ /* 0x000fe200078e00ff */
[----:B------:R-:W-:Y:S02]  /*16e0*/  IADD3 R80, -R80, R55, RZ ;  /* 0x0000003750507210 */ /* 0x000fe40007ffe1ff */
[----:B------:R-:W-:Y:S02]  /*16f0*/  LEA R98, R98, R19, 0x3 ;  /* 0x0000001362627211 */ /* 0x000fe400078e18ff */
[----:B------:R-:W-:Y:S02]  /*1700*/  SHF.R.S32.HI R19, RZ, 0x1f, R18 ;  /* 0x0000001fff137819 */ /* 0x000fe40000011412 */
[----:B------:R-:W-:-:S02]  /*1710*/  LEA.HI R79, R80, R80, RZ, 0x1 ;  /* 0x00000050504f7211 */ /* 0x000fc400078f08ff */
[----:B------:R-:W-:Y:S01]  /*1720*/  IADD3 R22, P0, R18, R8, RZ ;  /* 0x0000000812167210 */ /* 0x000fe20007f1e0ff */
[C---:B------:R-:W-:Y:S01]  /*1730*/  IMAD.X R25, R19.reuse, 0x1, R13, P1 ;  /* 0x0000000113197824 */ /* 0x040fe200008e060d */
[--C-:B------:R-:W-:Y:S02]  /*1740*/  SHF.R.S32.HI R13, RZ, 0x1, R79.reuse ;  /* 0x00000001ff0d7819 */ /* 0x100fe4000001144f */
[----:B------:R-:W-:Y:S01]  /*1750*/  SHF.R.S32.HI R8, RZ, 0x1f, R79 ;  /* 0x0000001fff087819 */ /* 0x000fe2000001144f */
[----:B------:R-:W-:Y:S01]  /*1760*/  IMAD.X R23, R19, 0x1, R11, P0 ;  /* 0x0000000113177824 */ /* 0x000fe200000e060b */
[----:B------:R-:W-:Y:S01]  /*1770*/  IADD3 R100, P0, R104, R9, RZ ;  /* 0x0000000968647210 */ /* 0x000fe20007f1e0ff */
[----:B------:R-:W-:Y:S01]  /*1780*/  IMAD.MOV.U32 R11, RZ, RZ, c[0x0][0x198] ;  /* 0x00006600ff0b7624 */ /* 0x000fe200078e00ff */
[----:B------:R-:W-:Y:S01]  /*1790*/  LEA.HI R8, R8, R13, RZ, 0x2 ;  /* 0x0000000d08087211 */ /* 0x000fe200078f10ff */
[----:B------:R-:W-:Y:S01]  /*17a0*/  IMAD.WIDE.U32 R22, R6, c[0x0][0x1b8], R22 ;  /* 0x00006e0006167a25 */ /* 0x000fe200078e0016 */
[----:B------:R-:W-:-:S02]  /*17b0*/  IADD3.X R5, R105, R5, RZ, P0, !PT ;  /* 0x0000000569057210 */ /* 0x000fc400007fe4ff */
[----:B------:R-:W-:Y:S01]  /*17c0*/  LOP3.LUT R8, R8, 0xfffffffc, RZ, 0xc0, !PT ;  /* 0xfffffffc08087812 */ /* 0x000fe200078ec0ff */
[----:B------:R-:W-:Y:S01]  /*17d0*/  IMAD.SHL.U32 R63, R11, 0x20, RZ ;  /* 0x000000200b3f7824 */ /* 0x000fe200078e00ff */
[----:B------:R-:W-:Y:S01]  /*17e0*/  LOP3.LUT R15, R15, 0xc0, RZ, 0xc0, !PT ;  /* 0x000000c00f0f7812 */ /* 0x000fe200078ec0ff */
[----:B------:R-:W-:Y:S01]  /*17f0*/  IMAD R5, R5, c[0x0][0x1a0], RZ ;  /* 0x0000680005057a24 */ /* 0x000fe200078e02ff */
[----:B------:R-:W-:Y:S01]  /*1800*/  LOP3.LUT R12, R17, 0xfffffff8, RZ, 0xc0, !PT ;  /* 0xfffffff8110c7812 */ /* 0x000fe200078ec0ff */
[----:B------:R-:W-:Y:S01]  /*1810*/  IMAD.IADD R68, R13, 0x1, -R8 ;  /* 0x000000010d447824 */ /* 0x000fe200078e0a08 */
[----:B------:R-:W-:Y:S01]  /*1820*/  SHF.R.S32.HI R8, RZ, 0x1f, R71 ;  /* 0x0000001fff087819 */ /* 0x000fe20000011447 */
[----:B------:R-:W-:Y:S01]  /*1830*/  IMAD R85, R100, c[0x0][0x1a4], R5 ;  /* 0x0000690064557a24 */ /* 0x000fe200078e0205 */
[----:B------:R-:W-:Y:S01]  /*1840*/  LEA.HI R17, R17, R78, RZ, 0x1 ;  /* 0x0000004e11117211 */ /* 0x000fe200078f08ff */
[----:B------:R-:W-:Y:S01]  /*1850*/  IMAD.IADD R12, R55, 0x1, -R12 ;  /* 0x00000001370c7824 */ /* 0x000fe200078e0a0c */
[----:B------:R-:W-:-:S02]  /*1860*/  LOP3.LUT R14, R15, 0x18, R18, 0xf8, !PT ;  /* 0x000000180f0e7812 */ /* 0x000fc400078ef812 */
[----:B------:R-:W-:Y:S02]  /*1870*/  LEA.HI R5, R8, R71, RZ, 0x6 ;  /* 0x0000004708057211 */ /* 0x000fe400078f30ff */
[----:B------:R-:W-:Y:S02]  /*1880*/  SHF.R.U32.HI R15, RZ, 0x3, R15 ;  /* 0x00000003ff0f7819 */ /* 0x000fe4000001160f */
[----:B------:R-:W-:Y:S02]  /*1890*/  LOP3.LUT R17, R17, 0xfffffffe, RZ, 0xc0, !PT ;  /* 0xfffffffe11117812 */ /* 0x000fe400078ec0ff */
[----:B------:R-:W-:Y:S02]  /*18a0*/  SHF.R.S32.HI R5, RZ, 0x6, R5 ;  /* 0x00000006ff057819 */ /* 0x000fe40000011405 */
[----:B------:R-:W-:Y:S01]  /*18b0*/  LOP3.LUT R15, R14, R15, RZ, 0x3c, !PT ;  /* 0x0000000f0e0f7212 */ /* 0x000fe200078e3cff */
[----:B------:R-:W-:Y:S01]  /*18c0*/  IMAD.IADD R78, R78, 0x1, -R17 ;  /* 0x000000014e4e7824 */ /* 0x000fe200078e0a11 */
[----:B------:R-:W-:Y:S01]  /*18d0*/  IADD3 R102, P0, R18, R2, RZ ;  /* 0x0000000212667210 */ /* 0x000fe20007f1e0ff */
[----:B------:R-:W-:Y:S01]  /*18e0*/  IMAD R17, R21, c[0x0][0x190], RZ ;  /* 0x0000640015117a24 */ /* 0x000fe200078e02ff */
[----:B------:R-:W-:Y:S01]  /*18f0*/  IMNMX R82, R122, R5, !PT ;  /* 0x000000057a527217 */ /* 0x000fe20007800200 */
[----:B------:R-:W-:Y:S01]  /*1900*/  IMAD.U32 R98, R98, 0x20, R15 ;  /* 0x0000002062627824 */ /* 0x000fe200078e000f */
[----:B------:R-:W-:Y:S01]  /*1910*/  SHF.R.S32.HI R9, RZ, 0x1f, R106 ;  /* 0x0000001fff097819 */ /* 0x000fe2000001146a */
[----:B------:R-:W-:Y:S01]  /*1920*/  IMAD R15, R4, c[0x0][0x1b8], RZ ;  /* 0x00006e00040f7a24 */ /* 0x000fe200078e02ff */
[----:B------:R-:W-:Y:S01]  /*1930*/  LEA.HI R86, R12, R12, RZ, 0x1 ;  /* 0x0000000c0c567211 */ /* 0x000fe200078f08ff */
[----:B------:R-:W-:Y:S01]  /*1940*/  IMAD.X R103, R19, 0x1, R7, P0 ;  /* 0x0000000113677824 */ /* 0x000fe200000e0607 */
[----:B------:R-:W-:Y:S01]  /*1950*/  ISETP.GT.AND P0, PT, R87, R82, PT ;  /* 0x000000525700720c */ /* 0x000fe20003f04270 */
[C---:B------:R-:W-:Y:S01]  /*1960*/  IMAD R10, R20.reuse, c[0x0][0x194], R17 ;  /* 0x00006500140a7a24 */ /* 0x040fe200078e0211 */
[----:B------:R-:W-:Y:S01]  /*1970*/  SHF.R.S32.HI R73, RZ, 0x1, R77 ;  /* 0x00000001ff497819 */ /* 0x000fe2000001144d */
[----:B------:R-:W-:Y:S01]  /*1980*/  IMAD.WIDE.U32 R20, R20, c[0x0][0x190], R24 ;  /* 0x0000640014147a25 */ /* 0x000fe200078e0018 */
[----:B------:R-:W-:-:S02]  /*1990*/  SHF.L.U32 R74, R74, 0x2, RZ ;  /* 0x000000024a4a7819 */ /* 0x000fc400000006ff */
[----:B------:R-:W-:Y:S01]  /*19a0*/  LOP3.LUT R67, R86, 0xfffffffe, RZ, 0xc0, !PT ;  /* 0xfffffffe56437812 */ /* 0x000fe200078ec0ff */
[----:B------:R-:W-:Y:S01]  /*19b0*/  IMAD R15, R6, c[0x0][0x1bc], R15 ;  /* 0x00006f00060f7a24 */ /* 0x000fe200078e020f */
[----:B------:R-:W-:Y:S01]  /*19c0*/  SHF.R.S32.HI R86, RZ, 0x1, R86 ;  /* 0x00000001ff567819 */ /* 0x000fe20000011456 */
[----:B------:R-:W-:Y:S01]  /*19d0*/  IMAD R9, R9, c[0x0][0x1a8], RZ ;  /* 0x00006a0009097a24 */ /* 0x000fe200078e02ff */
[----:B------:R-:W-:Y:S01]  /*19e0*/  LOP3.LUT P3, RZ, R68, 0x2, RZ, 0xc0, !PT ;  /* 0x0000000244ff7812 */ /* 0x000fe2000786c0ff */
[----:B------:R-:W-:Y:S01]  /*19f0*/  IMAD R5, R105, c[0x0][0x198], RZ ;  /* 0x0000660069057a24 */ /* 0x000fe200078e02ff */
[----:B------:R-:W-:Y:S01]  /*1a00*/  LOP3.LUT P1, RZ, R86, 0x2, RZ, 0xc0, !PT ;  /* 0x0000000256ff7812 */ /* 0x000fe2000782c0ff */
[----:B------:R-:W-:Y:S01]  /*1a10*/  IMAD R75, R104, R73, R74 ;  /* 0x00000049684b7224 */ /* 0x000fe200078e024a */
[----:B------:R-:W-:Y:S01]  /*1a20*/  SHF.L.U64.HI R64, R11, R90, c[0x0][0x19c] ;  /* 0x000067000b407619 */ /* 0x000fe2000001025a */
[----:B------:R-:W-:Y:S01]  /*1a30*/  IMAD.IADD R21, R21, 0x1, R10 ;  /* 0x0000000115157824 */ /* 0x000fe200078e020a */
[----:B------:R-:W-:Y:S01]  /*1a40*/  SEL R61, R51, 0xfffffff0, !P1 ;  /* 0xfffffff0333d7807 */ /* 0x000fe20004800000 */
[----:B------:R-:W-:Y:S01]  /*1a50*/  IMAD.IADD R23, R23, 0x1, R15 ;  /* 0x0000000117177824 */ /* 0x000fe200078e020f */
[----:B------:R-:W-:Y:S01]  /*1a60*/  SHF.R.S32.HI R72, RZ, 0x1f, R75 ;  /* 0x0000001fff487819 */ /* 0x000fe2000001144b */
[----:B------:R-:W-:Y:S01]  /*1a70*/  IMAD R69, R106, c[0x0][0x1ac], R9 ;  /* 0x00006b006a457a24 */ /* 0x000fe200078e0209 */
[----:B------:R-:W-:Y:S01]  /*1a80*/  SEL R51, R51, 0xfffffff0, !P3 ;  /* 0xfffffff033337807 */ /* 0x000fe20005800000 */
[----:B------:R-:W-:-:S02]  /*1a90*/  IMAD.MOV.U32 R9, RZ, RZ, c[0x0][0x1a0] ;  /* 0x00006800ff097624 */ /* 0x000fc400078e00ff */
[----:B------:R-:W-:Y:S02]  /*1aa0*/  IMAD R5, R104, c[0x0][0x19c], R5 ;  /* 0x0000670068057a24 */ /* 0x000fe400078e0205 */
[----:B------:R-:W-:Y:S01]  /*1ab0*/  IMAD.IADD R74, R74, 0x1, R75 ;  /* 0x000000014a4a7824 */ /* 0x000fe200078e024b */
[----:B------:R-:W-:Y:S01]  /*1ac0*/  SHF.L.U64.HI R65, R9, R90, c[0x0][0x1a4] ;  /* 0x0000690009417619 */ /* 0x000fe2000001025a */
[----:B------:R-:W-:-:S03]  /*1ad0*/  IMAD.WIDE.U32 R102, R104, c[0x0][0x198], R102 ;  /* 0x0000660068667a25 */ /* 0x000fc600078e0066 */
[----:B------:R-:W-:Y:S01]  /*1ae0*/  SHF.R.S32.HI R70, RZ, 0x1f, R74 ;  /* 0x0000001fff467819 */ /* 0x000fe2000001144a */
[----:B------:R-:W-:Y:S01]  /*1af0*/  IMAD.WIDE.U32 R106, R106, c[0x0][0x1a8], R20 ;  /* 0x00006a006a6a7a25 */ /* 0x000fe200078e0014 */
[----:B------:R-:W-:-:S03]  /*1b00*/  IADD3 R54, R103, R5, RZ ;  /* 0x0000000567367210 */ /* 0x000fc60007ffe0ff */
[----:B------:R-:W-:-:S04]  /*1b10*/  IMAD.WIDE.U32 R100, R100, c[0x0][0x1a0], R22 ;  /* 0x0000680064647a25 */ /* 0x000fc800078e0016 */
[----:B------:R-:W-:Y:S02]  /*1b20*/  IMAD.IADD R67, R12, 0x1, -R67 ;  /* 0x000000010c437824 */ /* 0x000fe400078e0a43 */
[----:B------:R-:W-:Y:S02]  /*1b30*/  IMAD.SHL.U32 R66, R9, 0x20, RZ ;  /* 0x0000002009427824 */ /* 0x000fe400078e00ff */
        /* <DEDUP_REMOVED lines=12> */
[----:B-----5:R-:W-:Y:S01]  /*1c00*/  IADD3 R52, R3, R52, RZ ;  /* 0x0000003403347210 */ /* 0x020fe20007ffe0ff */
[----:B------:R-:W-:Y:S01]  /*1c10*/  IMAD R0, R125, c[0x0][0x27c], R0 ;  /* 0x00009f007d007a24 */ /* 0x000fe200078e0200 */
[----:B------:R-:W-:Y:S01]  /*1c20*/  IADD3.X R5, R5, R105, ~R8, P1, P0 ;  /* 0x0000006905057210 */ /* 0x000fe20000fe0c08 */
[C---:B------:R-:W-:Y:S01]  /*1c30*/  IMAD.WIDE.U32 R12, R125.reuse, c[0x0][0x280], R18 ;  /* 0x0000a0007d0c7a25 */ /* 0x040fe200078e0012 */
[C---:B------:R-:W-:Y:S01]  /*1c40*/  IADD3 R96, R76.reuse, 0x20, RZ ;  /* 0x000000204c607810 */ /* 0x040fe20007ffe0ff */
[----:B------:R-:W-:Y:S01]  /*1c50*/  ULDC.U8 UR8, c[0x0][0x313] ;  /* 0x0000c4c000087ab9 */ /* 0x000fe20000000000 */
[----:B------:R-:W-:Y:S01]  /*1c60*/  IADD3 R94, R76, 0x40, RZ ;  /* 0x000000404c5e7810 */ /* 0x000fe20007ffe0ff */
[----:B------:R-:W-:Y:S01]  /*1c70*/  IMAD R2, R125, c[0x0][0x284], R2 ;  /* 0x0000a1007d027a24 */ /* 0x000fe200078e0202 */
[----:B------:R-:W-:Y:S01]  /*1c80*/  IADD3 R97, R104, 0x20, RZ ;  /* 0x0000002068617810 */ /* 0x000fe20007ffe0ff */
[----:B------:R-:W-:Y:S01]  /*1c90*/  IMAD.IADD R11, R11, 0x1, R0 ;  /* 0x000000010b0b7824 */ /* 0x000fe200078e0200 */
[C---:B------:R-:W-:Y:S01]  /*1ca0*/  IADD3 R15, R18.reuse, 0x20, RZ ;  /* 0x00000020120f7810 */ /* 0x040fe20007ffe0ff */
[----:B------:R-:W-:Y:S01]  /*1cb0*/  IMAD.IADD R13, R13, 0x1, R2 ;  /* 0x000000010d0d7824 */ /* 0x000fe200078e0202 */
[----:B------:R-:W-:Y:S01]  /*1cc0*/  IADD3 R14, R18, 0x40, RZ ;  /* 0x00000040120e7810 */ /* 0x000fe20007ffe0ff */
[C---:B------:R-:W-:Y:S01]  /*1cd0*/  IMAD R0, R5.reuse, c[0x0][0x290], RZ ;  /* 0x0000a40005007a24 */ /* 0x040fe200078e02ff */
[----:B------:R-:W-:Y:S01]  /*1ce0*/  SHF.R.S32.HI R95, RZ, 0x1f, R76 ;  /* 0x0000001fff5f7819 */ /* 0x000fe2000001144c */
[----:B------:R-:W-:Y:S01]  /*1cf0*/  IMAD R2, R5, c[0x0][0x288], RZ ;  /* 0x0000a20005027a24 */ /* 0x000fe200078e02ff */
[----:B------:R-:W-:Y:S01]  /*1d00*/  SHF.R.S32.HI R93, RZ, 0x1f, R96 ;  /* 0x0000001fff5d7819 */ /* 0x000fe20000011460 */
[C---:B------:R-:W-:Y:S01]  /*1d10*/  IMAD R0, R7.reuse, c[0x0][0x294], R0 ;  /* 0x0000a50007007a24 */ /* 0x040fe200078e0200 */
[----:B------:R-:W-:Y:S01]  /*1d20*/  SHF.R.S32.HI R92, RZ, 0x1f, R94 ;  /* 0x0000001fff5c7819 */ /* 0x000fe2000001145e */
[----:B------:R-:W-:-:S04]  /*1d30*/  IMAD.WIDE.U32 R12, R7, c[0x0][0x290], R12 ;  /* 0x0000a400070c7a25 */ /* 0x000fc800078e000c */
        /* <DEDUP_REMOVED lines=18> */
[----:B------:R-:W-:Y:S01]  /*1e60*/  LEA.HI.X R121, R6, c[0x0][0x26c], R121, 0x1, P0 ;  /* 0x00009b0006797a11 */ /* 0x000fe200000f0c79 */
[C---:B------:R-:W-:Y:S01]  /*1e70*/  IMAD.SHL.U32 R84, R3.reuse, 0x20, RZ ;  /* 0x0000002003547824 */ /* 0x040fe200078e00ff */
[----:B------:R-:W-:Y:S01]  /*1e80*/  LEA R116, P1, R102, c[0x0][0x168], 0x1 ;  /* 0x00005a0066747a11 */ /* 0x000fe200078208ff */
[----:B------:R-:W-:Y:S01]  /*1e90*/  IMAD.MOV.U32 R91, RZ, RZ, c[0x0][0x288] ;  /* 0x0000a200ff5b7624 */ /* 0x000fe200078e00ff */
[----:B------:R-:W-:Y:S01]  /*1ea0*/  LEA R114, P0, R100, c[0x0][0x170], 0x1 ;  /* 0x00005c0064727a11 */ /* 0x000fe200078008ff */
[----:B------:R-:W-:Y:S01]  /*1eb0*/  IMAD.MOV.U32 R81, RZ, RZ, c[0x0][0x290] ;  /* 0x0000a400ff517624 */ /* 0x000fe200078e00ff */
[----:B------:R-:W-:Y:S01]  /*1ec0*/  SHF.L.U64.HI R83, R3, R90, c[0x0][0x294] ;  /* 0x0000a50003537619 */ /* 0x000fe2000001025a */
        /* <DEDUP_REMOVED lines=8> */
[C---:B------:R-:W-:Y:S02]  /*1f50*/  SHF.L.U64.HI R90, R91.reuse, R90, c[0x0][0x28c] ;  /* 0x0000a3005b5a7619 */ /* 0x040fe4000001025a */
[----:B------:R-:W-:Y:S01]  /*1f60*/  SHF.L.U32 R91, R91, 0x5, RZ ;  /* 0x000000055b5b7819 */ /* 0x000fe200000006ff */
[----:B------:R-:W-:Y:S01]  /*1f70*/  IMAD.X R3, R72, 0x1, R3, P0 ;  /* 0x0000000148037824 */ /* 0x000fe200000e0603 */
[C---:B------:R-:W-:Y:S01]  /*1f80*/  SHF.L.U64.HI R0, R110.reuse, 0x1, R5 ;  /* 0x000000016e007819 */ /* 0x040fe20000010205 */
[----:B------:R-:W-:Y:S01]  /*1f90*/  IMAD.SHL.U32 R110, R110, 0x2, RZ ;  /* 0x000000026e6e7824 */ /* 0x000fe200078e00ff */
[----:B------:R-:W-:-:S02]  /*1fa0*/  SHF.L.U64.HI R83, R84, 0x1, R83 ;  /* 0x0000000154537819 */ /* 0x000fc40000010253 */
[C---:B------:R-:W-:Y:S01]  /*1fb0*/  SHF.L.U64.HI R2, R52.reuse, 0x1, R3 ;  /* 0x0000000134027819 */ /* 0x040fe20000010203 */
[----:B------:R-:W-:Y:S01]  /*1fc0*/  IMAD.SHL.U32 R52, R52, 0x2, RZ ;  /* 0x0000000234347824 */ /* 0x000fe200078e00ff */
[C---:B------:R-:W-:Y:S02]  /*1fd0*/  IADD3 R112, P4, R110.reuse, c[0x0][0x2b0], RZ ;  /* 0x0000ac006e707a10 */ /* 0x040fe40007f9e0ff */
[----:B------:R-:W-:Y:S02]  /*1fe0*/  IADD3 R110, P3, R110, c[0x0][0x2a8], RZ ;  /* 0x0000aa006e6e7a10 */ /* 0x000fe40007f7e0ff */
[C---:B------:R-:W-:Y:S02]  /*1ff0*/  IADD3 R20, P1, R52.reuse, c[0x0][0x2b0], RZ ;  /* 0x0000ac0034147a10 */ /* 0x040fe40007f3e0ff */
[----:B------:R-:W-:Y:S02]  /*2000*/  IADD3 R52, P0, R52, c[0x0][0x2a8], RZ ;  /* 0x0000aa0034347a10 */ /* 0x000fe40007f1e0ff */
[C---:B------:R-:W-:Y:S01]  /*2010*/  SHF.L.U64.HI R90, R91.reuse, 0x1, R90 ;  /* 0x000000015b5a7819 */ /* 0x040fe2000001025a */
[----:B------:R-:W-:Y:S01]  /*2020*/  IMAD.SHL.U32 R91, R91, 0x2, RZ ;  /* 0x000000025b5b7824 */ /* 0x000fe200078e00ff */
[----:B------:R-:W-:-:S02]  /*2030*/  SHF.L.U32 R84, R84, 0x1, RZ ;  /* 0x0000000154547819 */ /* 0x000fc400000006ff */
[C---:B------:R-:W-:Y:S02]  /*2040*/  IADD3.X R113, R0.reuse, c[0x0][0x2b4], RZ, P4, !PT ;  /* 0x0000ad0000717a10 */ /* 0x040fe400027fe4ff */
[----:B------:R-:W-:Y:S02]  /*2050*/  IADD3.X R111, R0, c[0x0][0x2ac], RZ, P3, !PT ;  /* 0x0000ab00006f7a10 */ /* 0x000fe40001ffe4ff */
[C---:B------:R-:W-:Y:S02]  /*2060*/  IADD3.X R21, R2.reuse, c[0x0][0x2b4], RZ, P1, !PT ;  /* 0x0000ad0002157a10 */ /* 0x040fe40000ffe4ff */
[----:B------:R-:W-:Y:S02]  /*2070*/  IADD3.X R53, R2, c[0x0][0x2ac], RZ, P0, !PT ;  /* 0x0000ab0002357a10 */ /* 0x000fe400007fe4ff */
.L_x_5832:
        /* <DEDUP_REMOVED lines=172> */
.L_x_5810:
[----:B------:R-:W-:Y:S05]  /*2b40*/  BSYNC B0 ;  /* 0x0000000000007941 */ /* 0x000fea0003800000 */
.L_x_5809:
[----:B------:R-:W-:Y:S01]  /*2b50*/  BSSY B0, `(.L_x_5811) ;  /* 0x000008f000007945 */ /* 0x000fe20003800000 */
[----:B------:R-:W-:-:S05]  /*2b60*/  @!P3 BRA `(.L_x_5812) ;  /* 0x000008d00000b947 */ /* 0x000fca0003800000 */
[----:B------:R-:W-:Y:S01]  /*2b70*/  SHF.L.U32 R47, R76, 0x1, RZ ;  /* 0x000000014c2f7819 */ /* 0x000fe200000006ff */
        /* <DEDUP_REMOVED lines=140> */
.L_x_5812:
[----:B------:R-:W-:Y:S05]  /*3440*/  BSYNC B0 ;  /* 0x0000000000007941 */ /* 0x000fea0003800000 */
.L_x_5811:
        /* <DEDUP_REMOVED lines=8> */
.L_x_5808:
        /* <DEDUP_REMOVED lines=85> */
.L_x_5817:
[----:B------:R-:W-:Y:S05]  /*3a20*/  BSYNC B0 ;  /* 0x0000000000007941 */ /* 0x000fea0003800000 */
.L_x_5816:
        /* <DEDUP_REMOVED lines=83> */
.L_x_5819:
[----:B------:R-:W-:Y:S05]  /*3f60*/  BSYNC B0 ;  /* 0x0000000000007941 */ /* 0x000fea0003800000 */
.L_x_5818:
        /* <DEDUP_REMOVED lines=83> */
.L_x_5821:
[----:B------:R-:W-:Y:S05]  /*44a0*/  BSYNC B0 ;  /* 0x0000000000007941 */ /* 0x000fea0003800000 */
.L_x_5820:
[----:B-----5:R2:W-:Y:S02]  /*44b0*/  STG.E.128 [R116.64+0x80], R40 ;  /* 0x0000802874007986 */ /* 0x0205e4000c101d06 */
.L_x_5815:
[----:B------:R-:W-:Y:S05]  /*44c0*/  BSYNC B1 ;  /* 0x0000000000017941 */ /* 0x000fea0003800000 */
.L_x_5814:
        /* <DEDUP_REMOVED lines=26> */
[C---:B---3--:R-:W-:Y:S04]  /*4670*/  LEA R10, P0, R99.reuse, R128, 0x1 ;  /* 0x00000080630a7211 */ /* 0x048fe800078008ff */
[----:B------:R-:W-:Y:S01]  /*4680*/  LEA.HI.X.SX32 R11, R99, R129, 0x1, P0 ;  /* 0x00000081630b7211 */ /* 0x000fe200000f0eff */
[----:B------:R-:W-:Y:S01]  /*4690*/  IMAD.MOV.U32 R99, RZ, RZ, RZ ;  /* 0x000000ffff637224 */ /* 0x000fe200078e00ff */
[----:B------:R-:W-:Y:S01]  /*46a0*/  @P1 IADD3 R99, RZ, -UR5, RZ ;  /* 0x80000005ff631c10 */ /* 0x000fe2000fffe0ff */
[----:B------:R-:W3:Y:S03]  /*46b0*/  LDG.E.128 R132, [R134.64] ;  /* 0x0000000686847981 */ /* 0x000ee6000c1e1d00 */
[----:B------:R-:W-:Y:S04]  /*46c0*/  IADD3 R131, P0, R76, R99, RZ ;  /* 0x000000634c837210 */ /* 0x000fe80007f1e0ff */
[----:B------:R-:W-:Y:S01]  /*46d0*/  LEA.HI.X.SX32 R99, R99, R95, 0x1, P0 ;  /* 0x0000005f63637211 */ /* 0x000fe200000f0eff */
[----:B--2---:R4:W2:Y:S01]  /*46e0*/  LDG.E.128 R24, [R10.64] ;  /* 0x000000060a187981 */ /* 0x0048a2000c1e1d00 */
        /* <DEDUP_REMOVED lines=23> */
[C---:B------:R-:W-:Y:S01]  /*4860*/  IMAD.U32 R25, R26.reuse, 0x10000, RZ ;  /* 0x000100001a197824 */ /* 0x040fe200078e00ff */
        /* <DEDUP_REMOVED lines=31> */
.L_x_5825:
[----:B------:R-:W-:Y:S05]  /*4a60*/  BSYNC B0 ;  /* 0x0000000000007941 */ /* 0x000fea0003800000 */
.L_x_5824:
        /* <DEDUP_REMOVED lines=31> */
[----:B------:R1:W4:Y:S01]  /*4c60*/  LDG.E.128 R24, [R10.64+0x40] ;  /* 0x000040060a187981 */ /* 0x000322000c1e1d00 */
        /* <DEDUP_REMOVED lines=21> */
[C---:B--2---:R-:W-:Y:S01]  /*4dc0*/  IMAD.U32 R34, R56.reuse, 0x10000, RZ ;  /* 0x0001000038227824 */ /* 0x044fe200078e00ff */
        /* <DEDUP_REMOVED lines=33> */
.L_x_5827:
[----:B------:R-:W-:Y:S05]  /*4fe0*/  BSYNC B0 ;  /* 0x0000000000007941 */ /* 0x000fea0003800000 */
.L_x_5826:
        /* <DEDUP_REMOVED lines=29> */
[----:B--2---:R-:W-:Y:S04]  /*51c0*/  IADD3 R129, P0, R94, R99, RZ ;  /* 0x000000635e817210 */ /* 0x004fe80007f1e0ff */
[----:B------:R-:W-:Y:S01]  /*51d0*/  LEA.HI.X.SX32 R99, R99, R92, 0x1, P0 ;  /* 0x0000005c63637211 */ /* 0x000fe200000f0eff */
[----:B------:R1:W2:Y:S01]  /*51e0*/  LDG.E.128 R24, [R10.64+0x80] ;  /* 0x000080060a187981 */ /* 0x0002a2000c1e1d00 */
        /* <DEDUP_REMOVED lines=21> */
[C---:B----4-:R-:W-:Y:S01]  /*5340*/  IMAD.U32 R34, R56.reuse, 0x10000, RZ ;  /* 0x0001000038227824 */ /* 0x050fe200078e00ff */
        /* <DEDUP_REMOVED lines=33> */
.L_x_5829:
[----:B------:R-:W-:Y:S05]  /*5560*/  BSYNC B0 ;  /* 0x0000000000007941 */ /* 0x000fea0003800000 */
.L_x_5828:
[----:B-----5:R1:W-:Y:S02]  /*5570*/  STG.E.128 [R118.64+0x80], R40 ;  /* 0x0000802876007986 */ /* 0x0203e4000c101d06 */
.L_x_5823:
[----:B------:R-:W-:Y:S05]  /*5580*/  BSYNC B1 ;  /* 0x0000000000017941 */ /* 0x000fea0003800000 */
.L_x_5822:
        /* <DEDUP_REMOVED lines=8> */
.L_x_5807:
        /* <DEDUP_REMOVED lines=13> */
.L_x_5813:
        /* <DEDUP_REMOVED lines=80> */
.L_x_5830:
        /* <DEDUP_REMOVED lines=8> */
.L_x_5831:
[----:B------:R-:W-:Y:S04]  /*5c60*/  IADD3 R13, R13, -0x1, RZ ;  /* 0xffffffff0d0d7810 */ /* 0x000fe80007ffe0ff */
[----:B------:R-:W-:Y:S11]  /*5c70*/  ISETP.GT.AND P0, PT, R13, R82, PT ;  /* 0x000000520d00720c */ /* 0x000ff60003f04270 */
[----:B------:R-:W-:Y:S02]  /*5c80*/  @!UPT UIADD3 URZ, URZ, URZ, URZ ;  /* 0x0000003f3f3ff290 */ /* 0x000fe4000fffe03f */
[----:B------:R-:W-:-:S05]  /*5c90*/  @P0 BRA `(.L_x_5832) ;  /* 0xffffc3e000000947 */ /* 0x000fca000383ffff */
.L_x_5806:
[----:B-1----:R-:W-:Y:S01]  /*5ca0*/  BAR.SYNC.DEFER_BLOCKING 0x0 ;  /* 0x0000000000007b1d */ /* 0x002fe20000010000 */
[----:B------:R-:W-:Y:S01]  /*5cb0*/  ISETP.NE.AND P0, PT, RZ, c[0x0][0x230], PT ;  /* 0x00008c00ff007a0c */ /* 0x000fe20003f05270 */
[----:B------:R-:W-:Y:S01]  /*5cc0*/  IMAD.MOV.U32 R4, RZ, RZ, c[0x0][0x190] ;  /* 0x00006400ff047624 */ /* 0x000fe200078e00ff */
[----:B------:R-:W-:Y:S01]  /*5cd0*/  SHF.L.U32 R124, R98, 0x1, RZ ;  /* 0x00000001627c7819 */ /* 0x000fe200000006ff */
[----:B-----5:R-:W-:Y:S02]  /*5ce0*/  IMAD.MOV.U32 R3, RZ, RZ, 0x5 ;  /* 0x00000005ff037424 */ /* 0x020fe400078e00ff */
[----:B------:R-:W-:Y:S01]  /*5cf0*/  BSSY B2, `(.L_x_5833) ;  /* 0x0000377000027945 */ /* 0x000fe20003800000 */
[C---:B------:R-:W-:Y:S02]  /*5d00*/  IMAD.SHL.U32 R5, R4.reuse, 0x20, RZ ;  /* 0x0000002004057824 */ /* 0x040fe400078e00ff */
[----:B------:R-:W-:-:S05]  /*5d10*/  SHF.L.U64.HI R4, R4, R3, c[0x0][0x194] ;  /* 0x0000650004047619 */ /* 0x000fca0000010203 */
[----:B------:R-:W-:Y:S05]  /*5d20*/  @!P0 BRA `(.L_x_5834) ;  /* 0x0000360000008947 */ /* 0x000fea0003800000 */
[----:B------:R-:W-:Y:S01]  /*5d30*/  ISETP.NE.U32.AND P0, PT, RZ, c[0x0][0x250], PT ;  /* 0x00009400ff007a0c */ /* 0x000fe20003f05070 */
[----:B------:R-:W-:-:S03]  /*5d40*/  IMAD.MOV.U32 R0, RZ, RZ, RZ ;  /* 0x000000ffff007224 */ /* 0x000fc600078e00ff */
[----:B------:R-:W-:-:S13]  /*5d50*/  ISETP.NE.AND.EX P0, PT, RZ, c[0x0][0x254], PT, P0 ;  /* 0x00009500ff007a0c */ /* 0x000fda0003f05300 */
[----:B------:R-:W3:Y:S01]  /*5d60*/  @P0 LDG.E R0, [R108.64] ;  /* 0x000000066c000981 */ /* 0x000ee2000c1e1900 */
[C---:B------:R-:W-:Y:S01]  /*5d70*/  LEA R30, P1, R106.reuse, c[0x0][0x160], 0x1 ;  /* 0x000058006a1e7a11 */ /* 0x040fe200078208ff */
[----:B------:R-:W-:Y:S01]  /*5d80*/  ULDC.U8 UR4, c[0x0][0x313] ;  /* 0x0000c4c000047ab9 */ /* 0x000fe20000000000 */
[----:B------:R-:W-:Y:S02]  /*5d90*/  IMAD.IADD R17, R123, 0x1, -R62 ;  /* 0x000000017b117824 */ /* 0x000fe400078e0a3e */
[----:B------:R-:W-:-:S03]  /*5da0*/  LEA.HI.X R31, R106, c[0x0][0x164], R69, 0x1, P1 ;  /* 0x000059006a1f7a11 */ /* 0x000fc600008f0c45 */
[----:B------:R-:W-:-:S04]  /*5db0*/  ISETP.GE.AND P1, PT, R104, R17, PT ;  /* 0x000000116800720c */ /* 0x000fc80003f26270 */
[----:B------:R-:W-:Y:S02]  /*5dc0*/  ISETP.GT.AND P1, PT, R55, -0x4, !P1 ;  /* 0xfffffffc3700780c */ /* 0x000fe40004f24270 */
[----:B---3--:R-:W-:Y:S02]  /*5dd0*/  IADD3 R2, R0, R71, R62 ;  /* 0x0000004700027210 */ /* 0x008fe40007ffe03e */
[----:B------:R-:W-:-:S03]  /*5de0*/  IADD3 R0, P0, R5, R106, RZ ;  /* 0x0000006a05007210 */ /* 0x000fc60007f1e0ff */
[----:B------:R-:W-:Y:S01]  /*5df0*/  IMAD R2, R73, R2, RZ ;  /* 0x0000000249027224 */ /* 0x000fe200078e02ff */
[----:B------:R-:W-:Y:S01]  /*5e00*/  LEA R28, P3, R0, c[0x0][0x160], 0x1 ;  /* 0x00005800001c7a11 */ /* 0x000fe200078608ff */
[----:B------:R-:W-:Y:S01]  /*5e10*/  IMAD.X R69, R4, 0x1, R69, P0 ;  /* 0x0000000104457824 */ /* 0x000fe200000e0645 */
[----:B------:R-:W-:Y:S02]  /*5e20*/  ISETP.NE.AND P0, PT, RZ, UR4, PT ;  /* 0x00000004ff007c0c */ /* 0x000fe4000bf05270 */
[-C--:B------:R-:W-:Y:S02]  /*5e30*/  IADD3 R75, P5, R75, R2.reuse, RZ ;  /* 0x000000024b4b7210 */ /* 0x080fe40007fbe0ff */
[----:B------:R-:W-:Y:S02]  /*5e40*/  SHF.R.S32.HI R27, RZ, 0x1f, R2 ;  /* 0x0000001fff1b7819 */ /* 0x000fe40000011402 */
[----:B------:R-:W-:Y:S02]  /*5e50*/  IADD3 R25, P4, R74, R2, RZ ;  /* 0x000000024a197210 */ /* 0x000fe40007f9e0ff */
[----:B------:R-:W-:Y:S01]  /*5e60*/  LEA.HI.X R29, R0, c[0x0][0x164], R69, 0x1, P3 ;  /* 0x00005900001d7a11 */ /* 0x000fe200018f0c45 */
[----:B------:R-:W-:-:S02]  /*5e70*/  IMAD.X R72, R72, 0x1, R27, P5 ;  /* 0x0000000148487824 */ /* 0x000fc400028e061b */
[----:B------:R-:W-:Y:S02]  /*5e80*/  IMAD.X R27, R70, 0x1, R27, P4 ;  /* 0x00000001461b7824 */ /* 0x000fe400020e061b */
        /* <DEDUP_REMOVED lines=51> */
.L_x_5839:
[----:B------:R-:W-:Y:S05]  /*61c0*/  BSYNC B0 ;  /* 0x0000000000007941 */ /* 0x000fea0003800000 */
.L_x_5838:
        /* <DEDUP_REMOVED lines=9> */
[----:B------:R-:W-:-:S02]  /*6260*/  SHF.L.U32 R2, R13, 0x10, RZ ;  /* 0x000000100d027819 */ /* 0x000fc400000006ff */
[----:B------:R-:W-:Y:S02]  /*6270*/  LOP3.LUT R0, R13, 0xffff0000, RZ, 0xc0, !PT ;  /* 0xffff00000d007812 */ /* 0x000fe400078ec0ff */
[C---:B---3--:R-:W-:Y:S02]  /*6280*/  SHF.L.U32 R8, R12.reuse, 0x10, RZ ;  /* 0x000000100c087819 */ /* 0x048fe400000006ff */
[----:B------:R-:W-:Y:S01]  /*6290*/  LOP3.LUT R13, R12, 0xffff0000, RZ, 0xc0, !PT ;  /* 0xffff00000c0d7812 */ /* 0x000fe200078ec0ff */
[C---:B------:R-:W-:Y:S01]  /*62a0*/  IMAD.U32 R12, R14.reuse, 0x10000, RZ ;  /* 0x000100000e0c7824 */ /* 0x040fe200078e00ff */
[----:B------:R-:W-:Y:S02]  /*62b0*/  LOP3.LUT R24, R14, 0xffff0000, RZ, 0xc0, !PT ;  /* 0xffff00000e187812 */ /* 0x000fe400078ec0ff */
[C---:B------:R-:W-:Y:S02]  /*62c0*/  LOP3.LUT R10, R15.reuse, 0xffff0000, RZ, 0xc0, !PT ;  /* 0xffff00000f0a7812 */ /* 0x040fe400078ec0ff */
[----:B------:R-:W-:-:S02]  /*62d0*/  SHF.L.U32 R11, R15, 0x10, RZ ;  /* 0x000000100f0b7819 */ /* 0x000fc400000006ff */
        /* <DEDUP_REMOVED lines=28> */
.L_x_5841:
[----:B------:R-:W-:Y:S05]  /*64a0*/  BSYNC B0 ;  /* 0x0000000000007941 */ /* 0x000fea0003800000 */
.L_x_5840:
        /* <DEDUP_REMOVED lines=44> */
.L_x_5843:
[----:B------:R-:W-:Y:S05]  /*6770*/  BSYNC B0 ;  /* 0x0000000000007941 */ /* 0x000fea0003800000 */
.L_x_5842:
[----:B-----5:R4:W-:Y:S02]  /*6780*/  STS.128 [R124+0x2000], R8 ;  /* 0x002000087c007388 */ /* 0x0209e40000000c00 */
.L_x_5837:
[----:B------:R-:W-:Y:S05]  /*6790*/  BSYNC B1 ;  /* 0x0000000000017941 */ /* 0x000fea0003800000 */
.L_x_5836:
        /* <DEDUP_REMOVED lines=36> */
[----:B------:R-:W-:Y:S01]  /*69e0*/  FMUL.FTZ R27, R13, R10 ;  /* 0x0000000a0d1b7220 */ /* 0x000fe20000410000 */
[----:B------:R-:W-:Y:S01]  /*69f0*/  SHF.L.U32 R7, R7, 0x10, RZ ;  /* 0x0000001007077819 */ /* 0x000fe200000006ff */
[----:B------:R-:W-:-:S02]  /*6a00*/  FFMA.FTZ R26, R0, R25, R26 ;  /* 0x00000019001a7223 */ /* 0x000fc4000001001a */
[-C--:B------:R-:W-:Y:S02]  /*6a10*/  FMUL.FTZ R0, R15, R4.reuse ;  /* 0x000000040f007220 */ /* 0x080fe40000410000 */
[----:B------:R-:W-:Y:S02]  /*6a20*/  FMUL.FTZ R10, R9, R4 ;  /* 0x00000004090a7220 */ /* 0x000fe40000410000 */
[-C--:B------:R-:W-:Y:S02]  /*6a30*/  FMUL.FTZ R4, R24, R5.reuse ;  /* 0x0000000518047220 */ /* 0x080fe40000410000 */
[----:B------:R-:W-:Y:S02]  /*6a40*/  FMUL.FTZ R5, R14, R5 ;  /* 0x000000050e057220 */ /* 0x000fe40000410000 */
[-C--:B------:R-:W-:Y:S02]  /*6a50*/  FFMA.FTZ R11, R13, R22.reuse, -R11 ;  /* 0x000000160d0b7223 */ /* 0x080fe4000001080b */
[----:B------:R-:W-:-:S02]  /*6a60*/  FFMA.FTZ R8, R8, R22, R27 ;  /* 0x0000001608087223 */ /* 0x000fc4000001001b */
        /* <DEDUP_REMOVED lines=9> */
.L_x_5846:
[----:B------:R-:W-:Y:S05]  /*6b00*/  BSYNC B0 ;  /* 0x0000000000007941 */ /* 0x000fea0003800000 */
.L_x_5845:
        /* <DEDUP_REMOVED lines=13> */
[C---:B------:R-:W-:Y:S02]  /*6be0*/  LOP3.LUT R10, R15.reuse, 0xffff0000, RZ, 0xc0, !PT ;  /* 0xffff00000f0a7812 */ /* 0x040fe400078ec0ff */
[----:B------:R-:W-:Y:S02]  /*6bf0*/  SHF.L.U32 R12, R15, 0x10, RZ ;  /* 0x000000100f0c7819 */ /* 0x000fe400000006ff */
[----:B------:R-:W-:Y:S02]  /*6c00*/  LOP3.LUT R14, R14, 0xffff0000, RZ, 0xc0, !PT ;  /* 0xffff00000e0e7812 */ /* 0x000fe400078ec0ff */
[----:B-----5:R-:W-:Y:S02]  /*6c10*/  LOP3.LUT R11, R4, 0xffff0000, RZ, 0xc0, !PT ;  /* 0xffff0000040b7812 */ /* 0x020fe400078ec0ff */
        /* <DEDUP_REMOVED lines=19> */
[-C--:B------:R-:W-:Y:S02]  /*6d50*/  FFMA.FTZ R0, R9, R6.reuse, -R0 ;  /* 0x0000000609007223 */ /* 0x080fe40000010800 */
[----:B------:R-:W-:Y:S02]  /*6d60*/  FFMA.FTZ R23, R22, R6, R23 ;  /* 0x0000000616177223 */ /* 0x000fe40000010017 */
[----:B------:R-:W-:Y:S01]  /*6d70*/  FFMA.FTZ R4, R13, R7, -R4 ;  /* 0x000000070d047223 */ /* 0x000fe20000010804 */
[----:B------:R-:W-:Y:S01]  /*6d80*/  F2FP.BF16.PACK_AB R13, R24, R15 ;  /* 0x0000000f180d723e */ /* 0x000fe200000010ff */
[----:B------:R-:W-:Y:S01]  /*6d90*/  FFMA.FTZ R5, R14, R7, R5 ;  /* 0x000000070e057223 */ /* 0x000fe20000010005 */
[----:B------:R-:W-:Y:S02]  /*6da0*/  F2FP.BF16.PACK_AB R15, R10, R11 ;  /* 0x0000000b0a0f723e */ /* 0x000fe400000010ff */
[----:B------:R-:W-:-:S02]  /*6db0*/  F2FP.BF16.PACK_AB R12, R23, R0 ;  /* 0x00000000170c723e */ /* 0x000fc400000010ff */
[----:B------:R-:W-:Y:S02]  /*6dc0*/  F2FP.BF16.PACK_AB R14, R5, R4 ;  /* 0x00000004050e723e */ /* 0x000fe400000010ff */
.L_x_5848:
[----:B------:R-:W-:Y:S05]  /*6dd0*/  BSYNC B0 ;  /* 0x0000000000007941 */ /* 0x000fea0003800000 */
.L_x_5847:
[----:B-1-34-:R-:W5:Y:S01]  /*6de0*/  LDG.E.128 R28, [R28.64+0x80] ;  /* 0x000080061c1c7981 */ /* 0x01af62000c1e1d00 */
[----:B------:R-:W-:Y:S01]  /*6df0*/  IADD3 R18, R18, 0x40, RZ ;  /* 0x0000004012127810 */ /* 0x000fe20007ffe0ff */
[----:B------:R-:W-:Y:S02]  /*6e00*/  BSSY B0, `(.L_x_5849) ;  /* 0x000002a000007945 */ /* 0x000fe40003800000 */
[----:B------:R1:W-:Y:S01]  /*6e10*/  STS.128 [R124+0x1800], R12 ;  /* 0x0018000c7c007388 */ /* 0x0003e20000000c00 */
[----:B------:R-:W-:-:S13]  /*6e20*/  ISETP.GE.AND P0, PT, R18, c[0x0][0x230], PT ;  /* 0x00008c0012007a0c */ /* 0x000fda0003f06270 */
[----:B------:R-:W-:Y:S05]  /*6e30*/  @P0 BRA `(.L_x_5850) ;  /* 0x0000026000000947 */ /* 0x000fea0003800000 */
[----:B------:R-:W3:Y:S04]  /*6e40*/  LDG.E.64 R4, [R20.64+0x40] ;  /* 0x0000400614047981 */ /* 0x000ee8000c1e1b00 */
[----:B------:R-:W4:Y:S01]  /*6e50*/  LDG.E.64 R6, [R16.64+0x40] ;  /* 0x0000400610067981 */ /* 0x000f22000c1e1b00 */
[C---:B-----5:R-:W-:Y:S01]  /*6e60*/  SHF.L.U32 R8, R29.reuse, 0x10, RZ ;  /* 0x000000101d087819 */ /* 0x060fe200000006ff */
[----:B-1----:R-:W-:Y:S01]  /*6e70*/  IMAD.U32 R13, R30, 0x10000, RZ ;  /* 0x000100001e0d7824 */ /* 0x002fe200078e00ff */
[----:B------:R-:W-:Y:S02]  /*6e80*/  LOP3.LUT R0, R29, 0xffff0000, RZ, 0xc0, !PT ;  /* 0xffff00001d007812 */ /* 0x000fe400078ec0ff */
[C---:B------:R-:W-:Y:S02]  /*6e90*/  LOP3.LUT R10, R31.reuse, 0xffff0000, RZ, 0xc0, !PT ;  /* 0xffff00001f0a7812 */ /* 0x040fe400078ec0ff */
[----:B------:R-:W-:-:S02]  /*6ea0*/  SHF.L.U32 R12, R31, 0x10, RZ ;  /* 0x000000101f0c7819 */ /* 0x000fc400000006ff */
        /* <DEDUP_REMOVED lines=16> */
[-C--:B------:R-:W-:Y:S02]  /*6fb0*/  FFMA.FTZ R11, R12, R17.reuse, -R11 ;  /* 0x000000110c0b7223 */ /* 0x080fe4000001080b */
[----:B------:R-:W-:Y:S02]  /*6fc0*/  FFMA.FTZ R10, R10, R17, R19 ;  /* 0x000000110a0a7223 */ /* 0x000fe40000010013 */
[-C--:B------:R-:W-:Y:S02]  /*6fd0*/  FMUL.FTZ R0, R28, R4.reuse ;  /* 0x000000041c007220 */ /* 0x080fe40000410000 */
[----:B------:R-:W-:Y:S01]  /*6fe0*/  FMUL.FTZ R17, R9, R4 ;  /* 0x0000000409117220 */ /* 0x000fe20000410000 */
[----:B------:R-:W-:Y:S01]  /*6ff0*/  F2FP.BF16.PACK_AB R31, R10, R11 ;  /* 0x0000000b0a1f723e */ /* 0x000fe200000010ff */
[-C--:B------:R-:W-:Y:S02]  /*7000*/  FMUL.FTZ R4, R30, R5.reuse ;  /* 0x000000051e047220 */ /* 0x080fe40000410000 */
[----:B------:R-:W-:-:S02]  /*7010*/  FMUL.FTZ R5, R13, R5 ;  /* 0x000000050d057220 */ /* 0x000fc40000410000 */
[----:B------:R-:W-:Y:S02]  /*7020*/  FFMA.FTZ R15, R8, R21, -R15 ;  /* 0x00000015080f7223 */ /* 0x000fe4000001080f */
[-C--:B------:R-:W-:Y:S02]  /*7030*/  FFMA.FTZ R0, R9, R6.reuse, -R0 ;  /* 0x0000000609007223 */ /* 0x080fe40000010800 */
[----:B------:R-:W-:Y:S01]  /*7040*/  FFMA.FTZ R17, R28, R6, R17 ;  /* 0x000000061c117223 */ /* 0x000fe20000010011 */
[----:B------:R-:W-:Y:S01]  /*7050*/  F2FP.BF16.PACK_AB R29, R14, R15 ;  /* 0x0000000f0e1d723e */ /* 0x000fe200000010ff */
[-C--:B------:R-:W-:Y:S02]  /*7060*/  FFMA.FTZ R4, R13, R7.reuse, -R4 ;  /* 0x000000070d047223 */ /* 0x080fe40000010804 */
[----:B------:R-:W-:Y:S01]  /*7070*/  FFMA.FTZ R5, R30, R7, R5 ;  /* 0x000000071e057223 */ /* 0x000fe20000010005 */
[----:B------:R-:W-:-:S04]  /*7080*/  F2FP.BF16.PACK_AB R28, R17, R0 ;  /* 0x00000000111c723e */ /* 0x000fc800000010ff */
[----:B------:R-:W-:Y:S02]  /*7090*/  F2FP.BF16.PACK_AB R30, R5, R4 ;  /* 0x00000004051e723e */ /* 0x000fe400000010ff */
.L_x_5850:
[----:B------:R-:W-:Y:S05]  /*70a0*/  BSYNC B0 ;  /* 0x0000000000007941 */ /* 0x000fea0003800000 */
.L_x_5849:
[----:B-----5:R3:W-:Y:S01]  /*70b0*/  STS.128 [R124+0x2800], R28 ;  /* 0x0028001c7c007388 */ /* 0x0207e20000000c00 */
[----:B------:R-:W-:Y:S05]  /*70c0*/  BRA `(.L_x_5844) ;  /* 0x0000239000007947 */ /* 0x000fea0003800000 */
.L_x_5835:
        /* <DEDUP_REMOVED lines=56> */
[----:B------:R-:W-:-:S02]  /*7450*/  @!P0 FADD.FTZ R13, -R13, -RZ ;  /* 0x800000ff0d0d8221 */ /* 0x000fc40000010100 */
[----:B------:R-:W-:Y:S02]  /*7460*/  @!P0 FADD.FTZ R14, -R14, -RZ ;  /* 0x800000ff0e0e8221 */ /* 0x000fe40000010100 */
[----:B------:R-:W-:Y:S01]  /*7470*/  FMUL.FTZ R5, R5, R12 ;  /* 0x0000000c05057220 */ /* 0x000fe20000410000 */
[C---:B--2---:R-:W-:Y:S01]  /*7480*/  SHF.L.U32 R12, R20.reuse, 0x10, RZ ;  /* 0x00000010140c7819 */ /* 0x044fe200000006ff */
[----:B------:R-:W-:Y:S01]  /*7490*/  @!P0 FADD.FTZ R7, -R7, -RZ ;  /* 0x800000ff07078221 */ /* 0x000fe20000010100 */
[----:B------:R-:W-:Y:S01]  /*74a0*/  LOP3.LUT R10, R20, 0xffff0000, RZ, 0xc0, !PT ;  /* 0xffff0000140a7812 */ /* 0x000fe200078ec0ff */
[----:B------:R-:W-:Y:S01]  /*74b0*/  @!P0 FADD.FTZ R39, -R39, -RZ ;  /* 0x800000ff27278221 */ /* 0x000fe20000010100 */
[----:B------:R-:W-:Y:S01]  /*74c0*/  SHF.L.U32 R15, R22, 0x10, RZ ;  /* 0x00000010160f7819 */ /* 0x000fe200000006ff */
[----:B------:R-:W-:Y:S01]  /*74d0*/  FMUL.FTZ R11, R11, R36 ;  /* 0x000000240b0b7220 */ /* 0x000fe20000410000 */
[----:B------:R-:W-:Y:S01]  /*74e0*/  LOP3.LUT R20, R21, 0xffff0000, RZ, 0xc0, !PT ;  /* 0xffff000015147812 */ /* 0x000fe200078ec0ff */
[----:B------:R-:W-:-:S02]  /*74f0*/  @!P0 FADD.FTZ R38, -R38, -RZ ;  /* 0x800000ff26268221 */ /* 0x000fc40000010100 */
[----:B------:R-:W-:Y:S01]  /*7500*/  FMUL.FTZ R37, R37, R14 ;  /* 0x0000000e25257220 */ /* 0x000fe20000410000 */
[----:B------:R-:W-:Y:S01]  /*7510*/  LOP3.LUT R14, R22, 0xffff0000, RZ, 0xc0, !PT ;  /* 0xffff0000160e7812 */ /* 0x000fe200078ec0ff */
[----:B------:R-:W-:Y:S01]  /*7520*/  FMUL.FTZ R6, R6, R13 ;  /* 0x0000000d06067220 */ /* 0x000fe20000410000 */
[C---:B------:R-:W-:Y:S01]  /*7530*/  LOP3.LUT R22, R23.reuse, 0xffff0000, RZ, 0xc0, !PT ;  /* 0xffff000017167812 */ /* 0x040fe200078ec0ff */
[----:B------:R-:W-:Y:S02]  /*7540*/  FMUL.FTZ R7, R4, R7 ;  /* 0x0000000704077220 */ /* 0x000fe40000410000 */
[----:B------:R-:W-:Y:S02]  /*7550*/  IMAD.U32 R13, R23, 0x10000, RZ ;  /* 0x00010000170d7824 */ /* 0x000fe400078e00ff */
        /* <DEDUP_REMOVED lines=11> */
[----:B------:R-:W-:Y:S01]  /*7610*/  FFMA.FTZ R15, R24, R15, R33 ;  /* 0x0000000f180f7223 */ /* 0x000fe20000010021 */
[----:B------:R-:W-:Y:S01]  /*7620*/  MOV R8, R2 ;  /* 0x0000000200087202 */ /* 0x000fe20000000f00 */
[----:B------:R-:W-:Y:S01]  /*7630*/  FFMA.FTZ R6, R9, R14, R6 ;  /* 0x0000000e09067223 */ /* 0x000fe20000010006 */
[----:B------:R-:W-:-:S04]  /*7640*/  F2FP.BF16.PACK_AB R9, R39, R4 ;  /* 0x000000042709723e */ /* 0x000fc800000010ff */
[----:B------:R-:W-:Y:S02]  /*7650*/  F2FP.BF16.PACK_AB R10, R6, R15 ;  /* 0x0000000f060a723e */ /* 0x000fe400000010ff */
.L_x_5854:
[----:B------:R-:W-:Y:S05]  /*7660*/  BSYNC B0 ;  /* 0x0000000000007941 */ /* 0x000fea0003800000 */
.L_x_5853:
        /* <DEDUP_REMOVED lines=8> */
[----:B------:R-:W-:-:S02]  /*76f0*/  IMAD.MOV.U32 R0, RZ, RZ, RZ ;  /* 0x000000ffff007224 */ /* 0x000fc400078e00ff */
        /* <DEDUP_REMOVED lines=44> */
[----:B------:R-:W-:Y:S01]  /*79c0*/  FMUL.FTZ R39, R34, R39 ;  /* 0x0000002722277220 */ /* 0x000fe20000410000 */
[----:B------:R-:W-:Y:S01]  /*79d0*/  LOP3.LUT R12, R14, 0xffff0000, RZ, 0xc0, !PT ;  /* 0xffff00000e0c7812 */ /* 0x000fe200078ec0ff */
[----:B------:R-:W-:Y:S01]  /*79e0*/  @!P0 FADD.FTZ R10, -R10, -RZ ;  /* 0x800000ff0a0a8221 */ /* 0x000fe20000010100 */
[C---:B------:R-:W-:Y:S01]  /*79f0*/  SHF.L.U32 R13, R15.reuse, 0x10, RZ ;  /* 0x000000100f0d7819 */ /* 0x040fe200000006ff */
        /* <DEDUP_REMOVED lines=9> */
[----:B------:R-:W-:Y:S02]  /*7a90*/  @!P0 FADD.FTZ R13, -R13, -RZ ;  /* 0x800000ff0d0d8221 */ /* 0x000fe40000010100 */
[----:B------:R-:W-:Y:S01]  /*7aa0*/  FMUL.FTZ R12, R9, R12 ;  /* 0x0000000c090c7220 */ /* 0x000fe20000410000 */
[C---:B------:R-:W-:Y:S01]  /*7ab0*/  LOP3.LUT R9, R20.reuse, 0xffff0000, RZ, 0xc0, !PT ;  /* 0xffff000014097812 */ /* 0x040fe200078ec0ff */
[----:B------:R-:W-:-:S02]  /*7ac0*/  IMAD.U32 R10, R20, 0x10000, RZ ;  /* 0x00010000140a7824 */ /* 0x000fc400078e00ff */
[----:B------:R-:W-:Y:S02]  /*7ad0*/  @!P0 FADD.FTZ R15, -R15, -RZ ;  /* 0x800000ff0f0f8221 */ /* 0x000fe40000010100 */
[----:B------:R-:W-:Y:S01]  /*7ae0*/  IMAD.U32 R20, R22, 0x10000, RZ ;  /* 0x0001000016147824 */ /* 0x000fe200078e00ff */
[C---:B------:R-:W-:Y:S01]  /*7af0*/  LOP3.LUT R22, R23.reuse, 0xffff0000, RZ, 0xc0, !PT ;  /* 0xffff000017167812 */ /* 0x040fe200078ec0ff */
[----:B------:R-:W-:Y:S01]  /*7b00*/  FMUL.FTZ R8, R8, R13 ;  /* 0x0000000d08087220 */ /* 0x000fe20000410000 */
[----:B------:R-:W-:Y:S01]  /*7b10*/  SHF.L.U32 R13, R23, 0x10, RZ ;  /* 0x00000010170d7819 */ /* 0x000fe200000006ff */
        /* <DEDUP_REMOVED lines=16> */
.L_x_5856:
[----:B------:R-:W-:Y:S05]  /*7c20*/  BSYNC B0 ;  /* 0x0000000000007941 */ /* 0x000fea0003800000 */
.L_x_5855:
        /* <DEDUP_REMOVED lines=30> */
[C---:B------:R-:W-:Y:S01]  /*7e10*/  IMAD.U32 R26, R21.reuse, 0x10000, RZ ;  /* 0x00010000151a7824 */ /* 0x040fe200078e00ff */
[----:B------:R-:W-:Y:S01]  /*7e20*/  LOP3.LUT R0, R21, 0xffff0000, RZ, 0xc0, !PT ;  /* 0xffff000015007812 */ /* 0x000fe200078ec0ff */
[C---:B-1----:R-:W-:Y:S01]  /*7e30*/  IMAD.U32 R30, R23.reuse, 0x10000, RZ ;  /* 0x00010000171e7824 */ /* 0x042fe200078e00ff */
        /* <DEDUP_REMOVED lines=26> */
[----:B------:R-:W-:Y:S01]  /*7fe0*/  @!P0 FADD.FTZ R10, -R10, -RZ ;  /* 0x800000ff0a0a8221 */ /* 0x000fe20000010100 */
[----:B--2---:R-:W-:Y:S01]  /*7ff0*/  LOP3.LUT R11, R14, 0xffff0000, RZ, 0xc0, !PT ;  /* 0xffff00000e0b7812 */ /* 0x004fe200078ec0ff */
        /* <DEDUP_REMOVED lines=27> */
.L_x_5858:
[----:B------:R-:W-:Y:S05]  /*81b0*/  BSYNC B0 ;  /* 0x0000000000007941 */ /* 0x000fea0003800000 */
.L_x_5857:
[----:B-----5:R1:W-:Y:S02]  /*81c0*/  STS.128 [R124+0x2000], R20 ;  /* 0x002000147c007388 */ /* 0x0203e40000000c00 */
.L_x_5852:
[----:B------:R-:W-:Y:S05]  /*81d0*/  BSYNC B1 ;  /* 0x0000000000017941 */ /* 0x000fea0003800000 */
.L_x_5851:
        /* <DEDUP_REMOVED lines=17> */
[----:B------:R-:W-:-:S04]  /*82f0*/  IADD3 R11, P1, R8, R17, RZ ;  /* 0x00000011080b7210 */ /* 0x000fc80007f3e0ff */
[----:B------:R-:W-:Y:S02]  /*8300*/  LEA.HI.X.SX32 R8, R8, R16, 0x1, P1 ;  /* 0x0000001008087211 */ /* 0x000fe400008f0eff */
[C---:B------:R-:W-:Y:S02]  /*8310*/  LEA R12, P1, R11.reuse, c[0x0][0x2b0], 0x1 ;  /* 0x0000ac000b0c7a11 */ /* 0x040fe400078208ff */
[----:B------:R-:W-:Y:S02]  /*8320*/  @P0 IADD3 R20, -R0, RZ, RZ ;  /* 0x000000ff00140210 */ /* 0x000fe40007ffe1ff */
[----:B------:R-:W-:Y:S01]  /*8330*/  LEA.HI.X R13, R11, c[0x0][0x2b4], R8, 0x1, P1 ;  /* 0x0000ad000b0d7a11 */ /* 0x000fe200008f0c08 */
[----:B------:R-:W-:Y:S01]  /*8340*/  IMAD.WIDE R8, R9, 0x2, R28 ;  /* 0x0000000209087825 */ /* 0x000fe200078e021c */
[----:B------:R-:W-:-:S04]  /*8350*/  IADD3 R17, P1, R20, R17, RZ ;  /* 0x0000001114117210 */ /* 0x000fc80007f3e0ff */
[----:B------:R-:W3:Y:S01]  /*8360*/  LDG.E.128 R12, [R12.64] ;  /* 0x000000060c0c7981 */ /* 0x000ee2000c1e1d00 */
[----:B------:R-:W-:Y:S02]  /*8370*/  LEA.HI.X.SX32 R16, R20, R16, 0x1, P1 ;  /* 0x0000001014107211 */ /* 0x000fe400008f0eff */
[C---:B------:R-:W-:Y:S01]  /*8380*/  LEA R20, P1, R17.reuse, c[0x0][0x2a8], 0x1 ;  /* 0x0000aa0011147a11 */ /* 0x040fe200078208ff */
[----:B--2---:R-:W2:Y:S03]  /*8390*/  LDG.E.128 R8, [R8.64] ;  /* 0x0000000608087981 */ /* 0x004ea6000c1e1d00 */
[----:B------:R-:W-:-:S06]  /*83a0*/  LEA.HI.X R21, R17, c[0x0][0x2ac], R16, 0x1, P1 ;  /* 0x0000ab0011157a11 */ /* 0x000fcc00008f0c10 */
[----:B----4-:R-:W4:Y:S01]  /*83b0*/  LDG.E.128 R20, [R20.64] ;  /* 0x0000000614147981 */ /* 0x010f22000c1e1d00 */
[C---:B-----5:R-:W-:Y:S01]  /*83c0*/  LOP3.LUT R0, R5.reuse, 0xffff0000, RZ, 0xc0, !PT ;  /* 0xffff000005007812 */ /* 0x060fe200078ec0ff */
[----:B------:R-:W-:Y:S01]  /*83d0*/  IMAD.U32 R24, R5, 0x10000, RZ ;  /* 0x0001000005187824 */ /* 0x000fe200078e00ff */
[C---:B------:R-:W-:Y:S01]  /*83e0*/  LOP3.LUT R5, R7.reuse, 0xffff0000, RZ, 0xc0, !PT ;  /* 0xffff000007057812 */ /* 0x040fe200078ec0ff */
[----:B------:R-:W-:Y:S01]  /*83f0*/  IMAD.U32 R30, R7, 0x10000, RZ ;  /* 0x00010000071e7824 */ /* 0x000fe200078e00ff */
[----:B------:R-:W-:Y:S01]  /*8400*/  SHF.L.U32 R17, R6, 0x10, RZ ;  /* 0x0000001006117819 */ /* 0x000fe200000006ff */
[C---:B------:R-:W-:Y:S01]  /*8410*/  IMAD.U32 R16, R4.reuse, 0x10000, RZ ;  /* 0x0001000004107824 */ /* 0x040fe200078e00ff */
[----:B------:R-:W-:Y:S02]  /*8420*/  LOP3.LUT R4, R4, 0xffff0000, RZ, 0xc0, !PT ;  /* 0xffff000004047812 */ /* 0x000fe400078ec0ff */
[----:B------:R-:W-:Y:S02]  /*8430*/  LOP3.LUT R6, R6, 0xffff0000, RZ, 0xc0, !PT ;  /* 0xffff000006067812 */ /* 0x000fe400078ec0ff */
        /* <DEDUP_REMOVED lines=19> */
[----:B------:R-:W-:Y:S01]  /*8570*/  FMUL.FTZ R7, R8, R7 ;  /* 0x0000000708077220 */ /* 0x000fe20000410000 */
[C---:B------:R-:W-:Y:S01]  /*8580*/  SHF.L.U32 R10, R11.reuse, 0x10, RZ ;  /* 0x000000100b0a7819 */ /* 0x040fe200000006ff */
[----:B------:R-:W-:Y:S01]  /*8590*/  @!P0 FADD.FTZ R12, -R12, -RZ ;  /* 0x800000ff0c0c8221 */ /* 0x000fe20000010100 */
[----:B------:R-:W-:Y:S01]  /*85a0*/  LOP3.LUT R36, R11, 0xffff0000, RZ, 0xc0, !PT ;  /* 0xffff00000b247812 */ /* 0x000fe200078ec0ff */
[----:B----4-:R-:W-:Y:S01]  /*85b0*/  IMAD.U32 R11, R20, 0x10000, RZ ;  /* 0x00010000140b7824 */ /* 0x010fe200078e00ff */
[----:B------:R-:W-:Y:S01]  /*85c0*/  SHF.L.U32 R8, R21, 0x10, RZ ;  /* 0x0000001015087819 */ /* 0x000fe200000006ff */
[----:B------:R-:W-:Y:S01]  /*85d0*/  FMUL.FTZ R13, R10, R13 ;  /* 0x0000000d0a0d7220 */ /* 0x000fe20000410000 */
[----:B------:R-:W-:Y:S01]  /*85e0*/  LOP3.LUT R10, R20, 0xffff0000, RZ, 0xc0, !PT ;  /* 0xffff0000140a7812 */ /* 0x000fe200078ec0ff */
[----:B------:R-:W-:Y:S01]  /*85f0*/  FMUL.FTZ R9, R9, R14 ;  /* 0x0000000e09097220 */ /* 0x000fe20000410000 */
[----:B------:R-:W-:Y:S01]  /*8600*/  LOP3.LUT R20, R21, 0xffff0000, RZ, 0xc0, !PT ;  /* 0xffff000015147812 */ /* 0x000fe200078ec0ff */
[----:B------:R-:W-:Y:S01]  /*8610*/  FMUL.FTZ R36, R36, R15 ;  /* 0x0000000f24247220 */ /* 0x000fe20000410000 */
[----:B------:R-:W-:Y:S01]  /*8620*/  LOP3.LUT R14, R22, 0xffff0000, RZ, 0xc0, !PT ;  /* 0xffff0000160e7812 */ /* 0x000fe200078ec0ff */
[----:B------:R-:W-:Y:S01]  /*8630*/  FMUL.FTZ R33, R33, R12 ;  /* 0x0000000c21217220 */ /* 0x000fe20000410000 */
[----:B------:R-:W-:Y:S01]  /*8640*/  SHF.L.U32 R12, R23, 0x10, RZ ;  /* 0x00000010170c7819 */ /* 0x000fe200000006ff */
[----:B------:R-:W-:-:S02]  /*8650*/  FMUL.FTZ R37, R37, R32 ;  /* 0x0000002025257220 */ /* 0x000fc40000410000 */
[----:B------:R-:W-:Y:S01]  /*8660*/  IMAD.U32 R15, R22, 0x10000, RZ ;  /* 0x00010000160f7824 */ /* 0x000fe200078e00ff */
[----:B------:R-:W-:Y:S01]  /*8670*/  LOP3.LUT R22, R23, 0xffff0000, RZ, 0xc0, !PT ;  /* 0xffff000017167812 */ /* 0x000fe200078ec0ff */
[----:B------:R-:W-:Y:S02]  /*8680*/  @!P0 FADD.FTZ R26, -R26, -RZ ;  /* 0x800000ff1a1a8221 */ /* 0x000fe40000010100 */
        /* <DEDUP_REMOVED lines=9> */
[----:B------:R-:W-:Y:S02]  /*8720*/  FFMA.FTZ R4, R4, R10, R33 ;  /* 0x0000000a04047223 */ /* 0x000fe40000010021 */
[----:B------:R-:W-:-:S02]  /*8730*/  FFMA.FTZ R15, R17, R15, R34 ;  /* 0x0000000f110f7223 */ /* 0x000fc40000010022 */
[----:B------:R-:W-:Y:S01]  /*8740*/  FFMA.FTZ R6, R6, R14, R9 ;  /* 0x0000000e06067223 */ /* 0x000fe20000010009 */
[----:B------:R-:W-:Y:S01]  /*8750*/  F2FP.BF16.PACK_AB R9, R5, R12 ;  /* 0x0000000c0509723e */ /* 0x000fe200000010ff */
[----:B------:R-:W-:Y:S01]  /*8760*/  IMAD.MOV.U32 R5, RZ, RZ, R7 ;  /* 0x000000ffff057224 */ /* 0x000fe200078e0007 */
[----:B------:R-:W-:Y:S02]  /*8770*/  F2FP.BF16.PACK_AB R4, R4, R11 ;  /* 0x0000000b0404723e */ /* 0x000fe400000010ff */
[----:B------:R-:W-:Y:S02]  /*8780*/  F2FP.BF16.PACK_AB R6, R6, R15 ;  /* 0x0000000f0606723e */ /* 0x000fe400000010ff */
[----:B------:R-:W-:Y:S02]  /*8790*/  MOV R7, R9 ;  /* 0x0000000900077202 */ /* 0x000fe40000000f00 */
.L_x_5860:
[----:B------:R-:W-:Y:S05]  /*87a0*/  BSYNC B0 ;  /* 0x0000000000007941 */ /* 0x000fea0003800000 */
.L_x_5859:
        /* <DEDUP_REMOVED lines=20> */
[----:B------:R-:W-:Y:S02]  /*88f0*/  LEA.HI.X R9, R7, c[0x0][0x2b4], R4, 0x1, P1 ;  /* 0x0000ad0007097a11 */ /* 0x000fe400008f0c04 */
[----:B------:R-:W-:Y:S01]  /*8900*/  IADD3 R13, P1, R14, R13, RZ ;  /* 0x0000000d0e0d7210 */ /* 0x000fe20007f3e0ff */
[----:B------:R-:W-:-:S03]  /*8910*/  IMAD.WIDE R4, R5, 0x2, R28 ;  /* 0x0000000205047825 */ /* 0x000fc600078e021c */
        /* <DEDUP_REMOVED lines=16> */
[C---:B------:R-:W-:Y:S01]  /*8a20*/  IMAD.U32 R31, R10.reuse, 0x10000, RZ ;  /* 0x000100000a1f7824 */ /* 0x040fe200078e00ff */
[----:B------:R-:W-:Y:S01]  /*8a30*/  SHF.L.U32 R8, R9, 0x10, RZ ;  /* 0x0000001009087819 */ /* 0x000fe200000006ff */
[----:B-----5:R-:W-:Y:S01]  /*8a40*/  IMAD.U32 R33, R5, 0x10000, RZ ;  /* 0x0001000005217824 */ /* 0x020fe200078e00ff */
        /* <DEDUP_REMOVED lines=9> */
[----:B------:R-:W-:Y:S01]  /*8ae0*/  IMAD.U32 R4, R7, 0x10000, RZ ;  /* 0x0001000007047824 */ /* 0x000fe200078e00ff */
[----:B------:R-:W-:Y:S01]  /*8af0*/  LOP3.LUT R37, R5, 0xffff0000, RZ, 0xc0, !PT ;  /* 0xffff000005257812 */ /* 0x000fe200078ec0ff */
[----:B------:R-:W-:Y:S01]  /*8b00*/  @!P0 FADD.FTZ R10, -R10, -RZ ;  /* 0x800000ff0a0a8221 */ /* 0x000fe20000010100 */
[C---:B------:R-:W-:Y:S01]  /*8b10*/  SHF.L.U32 R36, R6.reuse, 0x10, RZ ;  /* 0x0000001006247819 */ /* 0x040fe200000006ff */
[----:B------:R-:W-:Y:S01]  /*8b20*/  @!P0 FADD.FTZ R11, -R11, -RZ ;  /* 0x800000ff0b0b8221 */ /* 0x000fe20000010100 */
[----:B------:R-:W-:Y:S01]  /*8b30*/  LOP3.LUT R5, R6, 0xffff0000, RZ, 0xc0, !PT ;  /* 0xffff000006057812 */ /* 0x000fe200078ec0ff */
[----:B------:R-:W-:Y:S01]  /*8b40*/  FMUL.FTZ R9, R4, R9 ;  /* 0x0000000904097220 */ /* 0x000fe20000410000 */
[----:B------:R-:W-:Y:S01]  /*8b50*/  LOP3.LUT R6, R7, 0xffff0000, RZ, 0xc0, !PT ;  /* 0xffff000007067812 */ /* 0x000fe200078ec0ff */
[C---:B--2---:R-:W-:Y:S01]  /*8b60*/  IMAD.U32 R4, R13.reuse, 0x10000, RZ ;  /* 0x000100000d047824 */ /* 0x044fe200078e00ff */
[----:B------:R-:W-:Y:S01]  /*8b70*/  LOP3.LUT R13, R13, 0xffff0000, RZ, 0xc0, !PT ;  /* 0xffff00000d0d7812 */ /* 0x000fe200078ec0ff */
[----:B------:R-:W-:-:S02]  /*8b80*/  @!P0 FADD.FTZ R31, -R31, -RZ ;  /* 0x800000ff1f1f8221 */ /* 0x000fc40000010100 */
[----:B------:R-:W-:Y:S02]  /*8b90*/  @!P0 FADD.FTZ R23, -R23, -RZ ;  /* 0x800000ff17178221 */ /* 0x000fe40000010100 */
[----:B------:R-:W-:Y:S02]  /*8ba0*/  @!P0 FADD.FTZ R22, -R22, -RZ ;  /* 0x800000ff16168221 */ /* 0x000fe40000010100 */
[----:B------:R-:W-:Y:S01]  /*8bb0*/  FMUL.FTZ R33, R33, R8 ;  /* 0x0000000821217220 */ /* 0x000fe20000410000 */
[----:B------:R-:W-:Y:S01]  /*8bc0*/  LOP3.LUT R8, R14, 0xffff0000, RZ, 0xc0, !PT ;  /* 0xffff00000e087812 */ /* 0x000fe200078ec0ff */
[----:B------:R-:W-:Y:S02]  /*8bd0*/  FMUL.FTZ R37, R37, R32 ;  /* 0x0000002025257220 */ /* 0x000fe40000410000 */
[----:B------:R-:W-:Y:S01]  /*8be0*/  FMUL.FTZ R10, R5, R10 ;  /* 0x0000000a050a7220 */ /* 0x000fe20000410000 */
[----:B------:R-:W-:Y:S01]  /*8bf0*/  LOP3.LUT R5, R12, 0xffff0000, RZ, 0xc0, !PT ;  /* 0xffff00000c057812 */ /* 0x000fe200078ec0ff */
[----:B------:R-:W-:Y:S01]  /*8c00*/  FMUL.FTZ R11, R6, R11 ;  /* 0x0000000b060b7220 */ /* 0x000fe20000410000 */
[----:B------:R-:W-:Y:S01]  /*8c10*/  SHF.L.U32 R6, R12, 0x10, RZ ;  /* 0x000000100c067819 */ /* 0x000fe200000006ff */
[----:B------:R-:W-:Y:S01]  /*8c20*/  FMUL.FTZ R31, R36, R31 ;  /* 0x0000001f241f7220 */ /* 0x000fe20000410000 */
[----:B------:R-:W-:Y:S01]  /*8c30*/  SHF.L.U32 R12, R14, 0x10, RZ ;  /* 0x000000100e0c7819 */ /* 0x000fe200000006ff */
[----:B------:R-:W-:Y:S01]  /*8c40*/  FMUL.FTZ R34, R34, R23 ;  /* 0x0000001722227220 */ /* 0x000fe20000410000 */
[----:B------:R-:W-:Y:S01]  /*8c50*/  LOP3.LUT R14, R15, 0xffff0000, RZ, 0xc0, !PT ;  /* 0xffff00000f0e7812 */ /* 0x000fe200078ec0ff */
        /* <DEDUP_REMOVED lines=15> */
.L_x_5862:
[----:B------:R-:W-:Y:S05]  /*8d50*/  BSYNC B0 ;  /* 0x0000000000007941 */ /* 0x000fea0003800000 */
.L_x_5861:
        /* <DEDUP_REMOVED lines=20> */
[----:B------:R-:W3:Y:S03]  /*8ea0*/  LDG.E.128 R8, [R10.64+0x80] ;  /* 0x000080060a087981 */ /* 0x000ee6000c1e1d00 */
[----:B------:R-:W-:Y:S02]  /*8eb0*/  LEA.HI.X R13, R0, c[0x0][0x2b4], R13, 0x1, P1 ;  /* 0x0000ad00000d7a11 */ /* 0x000fe400008f0c0d */
        /* <DEDUP_REMOVED lines=8> */
[----:B-----5:R-:W-:Y:S01]  /*8f40*/  LOP3.LUT R0, R5, 0xffff0000, RZ, 0xc0, !PT ;  /* 0xffff000005007812 */ /* 0x020fe200078ec0ff */
[----:B------:R-:W-:Y:S01]  /*8f50*/  IMAD.U32 R24, R7, 0x10000, RZ ;  /* 0x0001000007187824 */ /* 0x000fe200078e00ff */
[----:B-1----:R-:W-:Y:S01]  /*8f60*/  SHF.L.U32 R22, R5, 0x10, RZ ;  /* 0x0000001005167819 */ /* 0x002fe200000006ff */
[----:B------:R-:W-:Y:S01]  /*8f70*/  IMAD.U32 R20, R4, 0x10000, RZ ;  /* 0x0001000004147824 */ /* 0x000fe200078e00ff */
[----:B------:R-:W-:Y:S01]  /*8f80*/  LOP3.LUT R5, R7, 0xffff0000, RZ, 0xc0, !PT ;  /* 0xffff000007057812 */ /* 0x000fe200078ec0ff */
[----:B------:R-:W-:Y:S01]  /*8f90*/  IMAD.U32 R21, R6, 0x10000, RZ ;  /* 0x0001000006157824 */ /* 0x000fe200078e00ff */
[----:B------:R-:W-:Y:S02]  /*8fa0*/  LOP3.LUT R4, R4, 0xffff0000, RZ, 0xc0, !PT ;  /* 0xffff000004047812 */ /* 0x000fe400078ec0ff */
[----:B------:R-:W-:Y:S01]  /*8fb0*/  LOP3.LUT R6, R6, 0xffff0000, RZ, 0xc0, !PT ;  /* 0xffff000006067812 */ /* 0x000fe200078ec0ff */
[C---:B---3--:R-:W-:Y:S01]  /*8fc0*/  IMAD.U32 R7, R9.reuse, 0x10000, RZ ;  /* 0x0001000009077824 */ /* 0x048fe200078e00ff */
[----:B------:R-:W-:Y:S01]  /*8fd0*/  LOP3.LUT R26, R9, 0xffff0000, RZ, 0xc0, !PT ;  /* 0xffff0000091a7812 */ /* 0x000fe200078ec0ff */
[----:B------:R-:W-:Y:S01]  /*8fe0*/  IMAD.U32 R25, R10, 0x10000, RZ ;  /* 0x000100000a197824 */ /* 0x000fe200078e00ff */
[----:B------:R-:W-:-:S02]  /*8ff0*/  SHF.L.U32 R9, R11, 0x10, RZ ;  /* 0x000000100b097819 */ /* 0x000fc400000006ff */
[----:B------:R-:W-:Y:S02]  /*9000*/  LOP3.LUT R27, R11, 0xffff0000, RZ, 0xc0, !PT ;  /* 0xffff00000b1b7812 */ /* 0x000fe400078ec0ff */
[----:B------:R-:W-:Y:S01]  /*9010*/  SHF.L.U32 R23, R8, 0x10, RZ ;  /* 0x0000001008177819 */ /* 0x000fe200000006ff */
[C---:B--2---:R-:W-:Y:S01]  /*9020*/  IMAD.U32 R28, R12.reuse, 0x10000, RZ ;  /* 0x000100000c1c7824 */ /* 0x044fe200078e00ff */
[----:B------:R-:W-:Y:S01]  /*9030*/  LOP3.LUT R11, R12, 0xffff0000, RZ, 0xc0, !PT ;  /* 0xffff00000c0b7812 */ /* 0x000fe200078ec0ff */
[C---:B------:R-:W-:Y:S01]  /*9040*/  IMAD.U32 R12, R13.reuse, 0x10000, RZ ;  /* 0x000100000d0c7824 */ /* 0x040fe200078e00ff */
[----:B------:R-:W-:Y:S01]  /*9050*/  LOP3.LUT R29, R13, 0xffff0000, RZ, 0xc0, !PT ;  /* 0xffff00000d1d7812 */ /* 0x000fe200078ec0ff */
[----:B------:R-:W-:Y:S01]  /*9060*/  @!P0 FADD.FTZ R28, -R28, -RZ ;  /* 0x800000ff1c1c8221 */ /* 0x000fe20000010100 */
[C---:B------:R-:W-:Y:S01]  /*9070*/  LOP3.LUT R13, R14.reuse, 0xffff0000, RZ, 0xc0, !PT ;  /* 0xffff00000e0d7812 */ /* 0x040fe200078ec0ff */
        /* <DEDUP_REMOVED lines=8> */
[----:B------:R-:W-:-:S02]  /*9100*/  @!P0 FADD.FTZ R14, -R14, -RZ ;  /* 0x800000ff0e0e8221 */ /* 0x000fc40000010100 */
[----:B------:R-:W-:Y:S02]  /*9110*/  @!P0 FADD.FTZ R29, -R29, -RZ ;  /* 0x800000ff1d1d8221 */ /* 0x000fe40000010100 */
[----:B------:R-:W-:Y:S01]  /*9120*/  FMUL.FTZ R11, R8, R11 ;  /* 0x0000000b080b7220 */ /* 0x000fe20000410000 */
[----:B----4-:R-:W-:Y:S01]  /*9130*/  SHF.L.U32 R8, R17, 0x10, RZ ;  /* 0x0000001011087819 */ /* 0x010fe200000006ff */
[----:B------:R-:W-:Y:S01]  /*9140*/  FMUL.FTZ R7, R7, R12 ;  /* 0x0000000c07077220 */ /* 0x000fe20000410000 */
[----:B------:R-:W-:Y:S01]  /*9150*/  LOP3.LUT R17, R17, 0xffff0000, RZ, 0xc0, !PT ;  /* 0xffff000011117812 */ /* 0x000fe200078ec0ff */
[----:B------:R-:W-:Y:S01]  /*9160*/  @!P0 FADD.FTZ R30, -R30, -RZ ;  /* 0x800000ff1e1e8221 */ /* 0x000fe20000010100 */
[----:B------:R-:W-:Y:S01]  /*9170*/  LOP3.LUT R15, R18, 0xffff0000, RZ, 0xc0, !PT ;  /* 0xffff0000120f7812 */ /* 0x000fe200078ec0ff */
[----:B------:R-:W-:Y:S02]  /*9180*/  @!P0 FADD.FTZ R32, -R32, -RZ ;  /* 0x800000ff20208221 */ /* 0x000fe40000010100 */
[----:B------:R-:W-:Y:S01]  /*9190*/  FMUL.FTZ R13, R10, R13 ;  /* 0x0000000d0a0d7220 */ /* 0x000fe20000410000 */
[C---:B------:R-:W-:Y:S01]  /*91a0*/  LOP3.LUT R10, R16.reuse, 0xffff0000, RZ, 0xc0, !PT ;  /* 0xffff0000100a7812 */ /* 0x040fe200078ec0ff */
        /* <DEDUP_REMOVED lines=8> */
[----:B------:R-:W-:-:S02]  /*9230*/  FMUL.FTZ R32, R27, R32 ;  /* 0x000000201b207220 */ /* 0x000fc40000410000 */
[----:B------:R-:W-:Y:S02]  /*9240*/  FFMA.FTZ R7, R22, R8, R7 ;  /* 0x0000000816077223 */ /* 0x000fe40000010007 */
[----:B------:R-:W-:Y:S02]  /*9250*/  FFMA.FTZ R0, R0, R17, R29 ;  /* 0x0000001100007223 */ /* 0x000fe4000001001d */
[----:B------:R-:W-:Y:S02]  /*9260*/  FFMA.FTZ R12, R20, R12, R23 ;  /* 0x0000000c140c7223 */ /* 0x000fe40000010017 */
[----:B------:R-:W-:Y:S02]  /*9270*/  FFMA.FTZ R11, R4, R10, R11 ;  /* 0x0000000a040b7223 */ /* 0x000fe4000001000b */
[----:B------:R-:W-:Y:S02]  /*9280*/  FFMA.FTZ R16, R21, R16, R30 ;  /* 0x0000001015107223 */ /* 0x000fe4000001001e */
[----:B------:R-:W-:Y:S01]  /*9290*/  FFMA.FTZ R9, R24, R14, R9 ;  /* 0x0000000e18097223 */ /* 0x000fe20000010009 */
[----:B------:R-:W-:Y:S01]  /*92a0*/  F2FP.BF16.PACK_AB R4, R11, R12 ;  /* 0x0000000c0b04723e */ /* 0x000fe200000010ff */
[----:B------:R-:W-:Y:S01]  /*92b0*/  FFMA.FTZ R18, R5, R18, R32 ;  /* 0x0000001205127223 */ /* 0x000fe20000010020 */
[----:B------:R-:W-:Y:S01]  /*92c0*/  F2FP.BF16.PACK_AB R5, R0, R7 ;  /* 0x000000070005723e */ /* 0x000fe200000010ff */
[----:B------:R-:W-:-:S03]  /*92d0*/  FFMA.FTZ R13, R6, R15, R13 ;  /* 0x0000000f060d7223 */ /* 0x000fc6000001000d */
[----:B------:R-:W-:Y:S02]  /*92e0*/  F2FP.BF16.PACK_AB R7, R18, R9 ;  /* 0x000000091207723e */ /* 0x000fe400000010ff */
[----:B------:R-:W-:Y:S02]  /*92f0*/  F2FP.BF16.PACK_AB R6, R13, R16 ;  /* 0x000000100d06723e */ /* 0x000fe400000010ff */
.L_x_5864:
[----:B------:R-:W-:Y:S05]  /*9300*/  BSYNC B0 ;  /* 0x0000000000007941 */ /* 0x000fea0003800000 */
.L_x_5863:
[----:B-----5:R1:W-:Y:S01]  /*9310*/  STS.128 [R124+0x2800], R4 ;  /* 0x002800047c007388 */ /* 0x0203e20000000c00 */
[----:B------:R-:W-:Y:S05]  /*9320*/  BRA `(.L_x_5844) ;  /* 0x0000013000007947 */ /* 0x000fea0003800000 */
.L_x_5834:
[----:B------:R-:W-:Y:S01]  /*9330*/  IMAD.IADD R7, R123, 0x1, -R62 ;  /* 0x000000017b077824 */ /* 0x000fe200078e0a3e */
[----:B------:R-:W-:-:S04]  /*9340*/  IADD3 R2, R104, 0x20, RZ ;  /* 0x0000002068027810 */ /* 0x000fc80007ffe0ff */
[-C--:B------:R-:W-:Y:S02]  /*9350*/  ISETP.GE.AND P3, PT, R2, R7.reuse, PT ;  /* 0x000000070200720c */ /* 0x080fe40003f66270 */
[----:B------:R-:W-:-:S11]  /*9360*/  ISETP.GE.AND P4, PT, R104, R7, PT ;  /* 0x000000076800720c */ /* 0x000fd60003f86270 */
[----:B------:R-:W-:Y:S02]  /*9370*/  @!P3 IADD3 R5, P0, R5, R106, RZ ;  /* 0x0000006a0505b210 */ /* 0x000fe40007f1e0ff */
[----:B------:R-:W-:-:S03]  /*9380*/  @!P4 LEA R6, P1, R106, c[0x0][0x160], 0x1 ;  /* 0x000058006a06ca11 */ /* 0x000fc600078208ff */
[--C-:B------:R-:W-:Y:S01]  /*9390*/  @!P3 IMAD.X R4, R4, 0x1, R69.reuse, P0 ;  /* 0x000000010404b824 */ /* 0x100fe200000e0645 */
        /* <DEDUP_REMOVED lines=12> */
.L_x_5844:
[----:B------:R-:W-:Y:S05]  /*9460*/  BSYNC B2 ;  /* 0x0000000000027941 */ /* 0x000fea0003800000 */
.L_x_5833:
[----:B------:R-:W-:Y:S01]  /*9470*/  IADD3 R135, R87, -0x1, RZ ;  /* 0xffffffff57877810 */ /* 0x000fe20007ffe0ff */
[----:B------:R-:W-:Y:S01]  /*9480*/  IMAD.SHL.U32 R78, R78, 0x8, RZ ;  /* 0x000000084e4e7824 */ /* 0x000fe200078e00ff */
[----:B--2---:R-:W-:-:S02]  /*9490*/  LEA R128, P0, R102, c[0x0][0x168], 0x1 ;  /* 0x00005a0066807a11 */ /* 0x004fc400078008ff */
[----:B------:R-:W-:Y:S01]  /*94a0*/  LOP3.LUT R79, R79, 0x7fffffe, RZ, 0xc0, !PT ;  /* 0x07fffffe4f4f7812 */ /* 0x000fe200078ec0ff */
[----:B-1--4-:R-:W-:Y:S01]  /*94b0*/  IMAD R5, R135, -0x40, R60 ;  /* 0xffffffc087057824 */ /* 0x012fe200078e023c */
[----:B------:R-:W-:Y:S02]  /*94c0*/  LEA.HI.X R129, R102, c[0x0][0x16c], R54, 0x1, P0 ;  /* 0x00005b0066817a11 */ /* 0x000fe400000f0c36 */
[----:B------:R-:W-:Y:S01]  /*94d0*/  SHF.R.S32.HI R52, RZ, 0x1f, R55 ;  /* 0x0000001fff347819 */ /* 0x000fe20000011437 */
[----:B------:R-:W-:Y:S01]  /*94e0*/  IMAD.IADD R0, R80, 0x1, -R79 ;  /* 0x0000000150007824 */ /* 0x000fe200078e0a4f */
[-C--:B------:R-:W-:Y:S02]  /*94f0*/  ISETP.GE.AND P4, PT, R2, R5.reuse, PT ;  /* 0x000000050200720c */ /* 0x080fe40003f86270 */
[----:B------:R-:W-:Y:S02]  /*9500*/  ISETP.GE.AND P5, PT, R104, R5, PT ;  /* 0x000000056800720c */ /* 0x000fe40003fa6270 */
[----:B------:R-:W-:-:S02]  /*9510*/  SHF.R.S32.HI R7, RZ, 0x1f, R80 ;  /* 0x0000001fff077819 */ /* 0x000fc40000011450 */
[----:B------:R-:W-:Y:S02]  /*9520*/  LEA.HI R4, R52, R55, RZ, 0x4 ;  /* 0x0000003734047211 */ /* 0x000fe400078f20ff */
[----:B------:R-:W-:Y:S01]  /*9530*/  LEA.HI R80, R7, R80, RZ, 0x3 ;  /* 0x0000005007507211 */ /* 0x000fe200078f18ff */
[----:B------:R-:W-:Y:S01]  /*9540*/  IMAD.SHL.U32 R7, R86, 0x40, RZ ;  /* 0x0000004056077824 */ /* 0x000fe200078e00ff */
[----:B------:R-:W-:Y:S02]  /*9550*/  SHF.R.S32.HI R4, RZ, 0x4, R4 ;  /* 0x00000004ff047819 */ /* 0x000fe40000011404 */
[----:B------:R-:W-:Y:S01]  /*9560*/  ISETP.GE.AND P1, PT, R2, R5, PT ;  /* 0x000000050200720c */ /* 0x000fe20003f26270 */
[----:B------:R-:W-:Y:S01]  /*9570*/  IMAD.SHL.U32 R49, R80, 0x20, RZ ;  /* 0x0000002050317824 */ /* 0x000fe200078e00ff */
[----:B---3--:R-:W-:Y:S01]  /*9580*/  @!P4 LEA R10, P0, R63, R128, 0x1 ;  /* 0x000000803f0ac211 */ /* 0x008fe200078008ff */
[----:B------:R-:W-:Y:S01]  /*9590*/  @!PT LDS RZ, [RZ] ;  /* 0x00000000fffff984 */ /* 0x000fe20000000800 */
[----:B------:R-:W-:Y:S01]  /*95a0*/  @!PT LDS RZ, [RZ] ;  /* 0x00000000fffff984 */ /* 0x000fe20000000800 */
[----:B------:R-:W-:Y:S01]  /*95b0*/  @!PT LDS RZ, [RZ] ;  /* 0x00000000fffff984 */ /* 0x000fe20000000800 */
[----:B------:R1:W-:Y:S01]  /*95c0*/  @!P5 LDGSTS.E.BYPASS.LTC128B.128 [R124+0x3000], [R128.64] ;  /* 0x03000000807cdfae */ /* 0x0003e2000b901d46 */
[----:B------:R-:W-:-:S02]  /*95d0*/  LOP3.LUT R7, R7, 0xc0, RZ, 0xc0, !PT ;  /* 0x000000c007077812 */ /* 0x000fc400078ec0ff */
[----:B------:R-:W-:Y:S01]  /*95e0*/  @!P4 LEA.HI.X R11, R63, R129, R64, 0x1, P0 ;  /* 0x000000813f0bc211 */ /* 0x000fe200000f0c40 */
[----:B------:R1:W-:Y:S01]  /*95f0*/  @!P5 LDGSTS.E.BYPASS.LTC128B.128 [R124+0x4000], [R128.64+0x40] ;  /* 0x04000040807cdfae */ /* 0x0003e2000b901d46 */
[----:B------:R-:W-:Y:S02]  /*9600*/  LEA.HI R6, R4, R4, RZ, 0x1 ;  /* 0x0000000404067211 */ /* 0x000fe400078f08ff */
[----:B------:R-:W-:Y:S01]  /*9610*/  LOP3.LUT R78, R7, 0x8, R78, 0xf8, !PT ;  /* 0x00000008074e7812 */ /* 0x000fe200078ef84e */
[----:B------:R1:W-:Y:S01]  /*9620*/  @!P5 LDGSTS.E.BYPASS.LTC128B.128 [R124+0x5000], [R128.64+0x80] ;  /* 0x05000080807cdfae */ /* 0x0003e2000b901d46 */
[----:B------:R-:W-:Y:S02]  /*9630*/  SHF.R.U32.HI R7, RZ, 0x3, R7 ;  /* 0x00000003ff077819 */ /* 0x000fe40000011607 */
[----:B------:R-:W-:Y:S01]  /*9640*/  LOP3.LUT R9, R6, 0xfffffffe, RZ, 0xc0, !PT ;  /* 0xfffffffe06097812 */ /* 0x000fe200078ec0ff */
[----:B------:R2:W-:Y:S01]  /*9650*/  @!P4 LDGSTS.E.BYPASS.LTC128B.128 [R124+0x3800], [R10.64] ;  /* 0x038000000a7ccfae */ /* 0x0005e2000b901d46 */
[----:B------:R-:W-:Y:S01]  /*9660*/  LOP3.LUT R120, R78, R7, RZ, 0x3c, !PT ;  /* 0x000000074e787212 */ /* 0x000fe200078e3cff */
[----:B------:R-:W-:Y:S01]  /*9670*/  IMAD.SHL.U32 R7, R68, 0x40, RZ ;  /* 0x0000004044077824 */ /* 0x000fe200078e00ff */
[----:B------:R-:W-:Y:S01]  /*9680*/  LEA.HI R52, R52, R55, RZ, 0x5 ;  /* 0x0000003734347211 */ /* 0x000fe200078f28ff */
[----:B------:R2:W-:Y:S01]  /*9690*/  @!P4 LDGSTS.E.BYPASS.LTC128B.128 [R124+0x4800], [R10.64+0x40] ;  /* 0x048000400a7ccfae */ /* 0x0005e2000b901d46 */
[----:B------:R-:W-:Y:S01]  /*96a0*/  IMAD.IADD R2, R4, 0x1, -R9 ;  /* 0x0000000104027824 */ /* 0x000fe200078e0a09 */
[----:B------:R-:W-:-:S02]  /*96b0*/  LOP3.LUT R49, R49, 0xffffff00, RZ, 0xc0, !PT ;  /* 0xffffff0031317812 */ /* 0x000fc400078ec0ff */
[----:B------:R2:W-:Y:S01]  /*96c0*/  @!P4 LDGSTS.E.BYPASS.LTC128B.128 [R124+0x5800], [R10.64+0x80] ;  /* 0x058000800a7ccfae */ /* 0x0005e2000b901d46 */
[C---:B------:R-:W-:Y:S01]  /*96d0*/  IMAD.SHL.U32 R48, R2.reuse, 0x8, RZ ;  /* 0x0000000802307824 */ /* 0x040fe200078e00ff */
[----:B------:R-:W-:Y:S01]  /*96e0*/  LOP3.LUT R7, R7, 0xc0, RZ, 0xc0, !PT ;  /* 0x000000c007077812 */ /* 0x000fe200078ec0ff */
[----:B------:R-:W-:Y:S01]  /*96f0*/  IMAD R67, R2, 0x8, R67 ;  /* 0x0000000802437824 */ /* 0x000fe200078e0243 */
[----:B------:R-:W0:Y:S01]  /*9700*/  LDGDEPBAR ;  /* 0x00000000000079af */ /* 0x000e220000000000 */
[----:B------:R-:W-:Y:S02]  /*9710*/  SHF.R.S32.HI R50, RZ, 0x5, R52 ;  /* 0x00000005ff327819 */ /* 0x000fe40000011434 */
[----:B------:R-:W-:Y:S01]  /*9720*/  ISETP.GE.AND P3, PT, R104, R5, PT ;  /* 0x000000056800720c */ /* 0x000fe20003f66270 */
[----:B------:R-:W-:Y:S01]  /*9730*/  IMAD.U32 R120, R67, 0x20, R120 ;  /* 0x0000002043787824 */ /* 0x000fe200078e0078 */
[----:B------:R-:W-:Y:S01]  /*9740*/  LOP3.LUT R48, R7, 0x8, R48, 0xf8, !PT ;  /* 0x0000000807307812 */ /* 0x000fe200078ef830 */
[----:B------:R-:W-:Y:S01]  /*9750*/  IMAD R5, R50, 0x200, R49 ;  /* 0x0000020032057824 */ /* 0x000fe200078e0231 */
[----:B------:R-:W-:Y:S01]  /*9760*/  SHF.R.U32.HI R7, RZ, 0x3, R7 ;  /* 0x00000003ff077819 */ /* 0x000fe20000011607 */
[----:B------:R-:W-:Y:S01]  /*9770*/  IMAD.SHL.U32 R120, R120, 0x2, RZ ;  /* 0x0000000278787824 */ /* 0x000fe200078e00ff */
[----:B------:R-:W-:Y:S01]  /*9780*/  LEA R96, P0, R100, c[0x0][0x170], 0x1 ;  /* 0x00005c0064607a11 */ /* 0x000fe200078008ff */
[----:B------:R-:W-:Y:S01]  /*9790*/  IMAD R5, R0, 0x20, R5 ;  /* 0x0000002000057824 */ /* 0x000fe200078e0205 */
[----:B------:R-:W-:Y:S01]  /*97a0*/  LOP3.LUT R48, R48, R7, RZ, 0x3c, !PT ;  /* 0x0000000730307212 */ /* 0x000fe200078e3cff */
[----:B------:R-:W-:Y:S01]  /*97b0*/  IMAD R2, R61, 0x2, R120 ;  /* 0x000000023d027824 */ /* 0x000fe200078e0278 */
[----:B------:R-:W-:Y:S01]  /*97c0*/  LEA.HI.X R97, R100, c[0x0][0x174], R85, 0x1, P0 ;  /* 0x00005d0064617a11 */ /* 0x000fe200000f0c55 */
[----:B------:R-:W-:Y:S01]  /*97d0*/  IMAD R49, R0, 0x20, R49 ;  /* 0x0000002000317824 */ /* 0x000fe200078e0231 */
[----:B------:R-:W-:Y:S01]  /*97e0*/  @!P1 LEA R20, P0, R66, R96, 0x1 ;  /* 0x0000006042149211 */ /* 0x000fe200078008ff */
[----:B------:R-:W-:-:S03]  /*97f0*/  IMAD.IADD R121, R48, 0x1, R5 ;  /* 0x0000000130797824 */ /* 0x000fc600078e0205 */
[----:B------:R-:W-:Y:S01]  /*9800*/  @!P1 LEA.HI.X R21, R66, R97, R65, 0x1, P0 ;  /* 0x0000006142159211 */ /* 0x000fe200000f0c41 */
[----:B------:R-:W-:Y:S01]  /*9810*/  IMAD.SHL.U32 R121, R121, 0x2, RZ ;  /* 0x0000000279797824 */ /* 0x000fe200078e00ff */
[----:B------:R-:W-:-:S04]  /*9820*/  DEPBAR.LE SB0, 0x0 ;  /* 0x000080000000791a */ /* 0x000fc80000000000 */
[----:B------:R-:W-:Y:S01]  /*9830*/  BAR.SYNC.DEFER_BLOCKING 0x0 ;  /* 0x0000000000007b1d */ /* 0x000fe20000010000 */
[----:B------:R-:W-:-:S05]  /*9840*/  IMAD R119, R51, 0x2, R121 ;  /* 0x0000000233777824 */ /* 0x000fca00078e0279 */
        /* <DEDUP_REMOVED lines=22> */
[----:B------:R-:W5:Y:S04]  /*99b0*/  LDSM.16.M88.4 R68, [R120+0x3400] ;  /* 0x003400007844783b */ /* 0x000f680000000200 */
[----:B------:R-:W1:Y:S04]  /*99c0*/  LDSM.16.M88.4 R56, [R120+0x3800] ;  /* 0x003800007838783b */ /* 0x000e680000000200 */
[----:B--2---:R-:W2:Y:S04]  /*99d0*/  LDSM.16.M88.4 R8, [R120+0x3c00] ;  /* 0x003c00007808783b */ /* 0x004ea80000000200 */
[----:B------:R-:W-:Y:S04]  /*99e0*/  LDSM.16.M88.4 R92, [R119] ;  /* 0x00000000775c783b */ /* 0x000fe80000000200 */
[----:B------:R-:W1:Y:S04]  /*99f0*/  LDSM.16.M88.4 R4, [R2+0x3000] ;  /* 0x003000000204783b */ /* 0x000e680000000200 */
[----:B------:R-:W1:Y:S04]  /*9a00*/  LDSM.16.M88.4 R76, [R2+0x3c00] ;  /* 0x003c0000024c783b */ /* 0x000e680000000200 */
[----:B------:R-:W2:Y:S04]  /*9a10*/  LDSM.16.M88.4 R88, [R2+0x3400] ;  /* 0x003400000258783b */ /* 0x000ea80000000200 */
[----:B------:R-:W2:Y:S04]  /*9a20*/  LDSM.16.M88.4 R80, [R2+0x3800] ;  /* 0x003800000250783b */ /* 0x000ea80000000200 */
[----:B------:R-:W-:Y:S01]  /*9a30*/  LDSM.16.M88.4 R36, [R121+0x1000] ;  /* 0x001000007924783b */ /* 0x000fe20000000200 */
[C---:B----4-:R-:W-:Y:S03]  /*9a40*/  HMMA.16816.F32.BF16 R16, R40.reuse, R12, RZ ;  /* 0x0000000c2810723c */ /* 0x050fe600000418ff */
[----:B------:R-:W4:Y:S04]  /*9a50*/  LDSM.16.M88.4 R32, [R120+0x4000] ;  /* 0x004000007820783b */ /* 0x000f280000000200 */
[----:B---3--:R-:W3:Y:S01]  /*9a60*/  LDSM.16.M88.4 R20, [R120+0x4c00] ;  /* 0x004c00007814783b */ /* 0x008ee20000000200 */
[C---:B------:R-:W-:Y:S03]  /*9a70*/  HMMA.16816.F32.BF16 R12, R40.reuse, R14, RZ ;  /* 0x0000000e280c723c */ /* 0x040fe600000418ff */
[----:B------:R-:W3:Y:S04]  /*9a80*/  LDSM.16.M88.4 R28, [R120+0x4400] ;  /* 0x00440000781c783b */ /* 0x000ee80000000200 */
[----:B------:R-:W3:Y:S01]  /*9a90*/  LDSM.16.M88.4 R24, [R120+0x4800] ;  /* 0x004800007818783b */ /* 0x000ee20000000200 */
[C---:B-----5:R-:W-:Y:S03]  /*9aa0*/  HMMA.16816.F32.BF16 R72, R40.reuse, R68, RZ ;  /* 0x000000442848723c */ /* 0x060fe600000418ff */
[----:B------:R-:W0:Y:S05]  /*9ab0*/  LDGDEPBAR ;  /* 0x00000000000079af */ /* 0x000e2a0000000000 */
[C---:B-1----:R-:W-:Y:S08]  /*9ac0*/  HMMA.16816.F32.BF16 R64, R40.reuse, R56, RZ ;  /* 0x000000382840723c */ /* 0x042ff000000418ff */
[C---:B------:R-:W-:Y:S08]  /*9ad0*/  HMMA.16816.F32.BF16 R68, R40.reuse, R70, RZ ;  /* 0x000000462844723c */ /* 0x040ff000000418ff */
[C---:B------:R-:W-:Y:S08]  /*9ae0*/  HMMA.16816.F32.BF16 R56, R40.reuse, R58, RZ ;  /* 0x0000003a2838723c */ /* 0x040ff000000418ff */
[C---:B--2---:R-:W-:Y:S08]  /*9af0*/  HMMA.16816.F32.BF16 R44, R40.reuse, R8, RZ ;  /* 0x00000008282c723c */ /* 0x044ff000000418ff */
[----:B------:R-:W-:Y:S01]  /*9b00*/  HMMA.16816.F32.BF16 R40, R40, R10, RZ ;  /* 0x0000000a2828723c */ /* 0x000fe200000418ff */
[----:B------:R-:W-:Y:S07]  /*9b10*/  LDSM.16.M88.4 R8, [R119+0x1000] ;  /* 0x001000007708783b */ /* 0x000fee0000000200 */
[C---:B------:R-:W-:Y:S08]  /*9b20*/  HMMA.16816.F32.BF16 R16, R92.reuse, R4, R16 ;  /* 0x000000045c10723c */ /* 0x040ff00000041810 */
[C---:B------:R-:W-:Y:S01]  /*9b30*/  HMMA.16816.F32.BF16 R12, R92.reuse, R6, R12 ;  /* 0x000000065c0c723c */ /* 0x040fe2000004180c */
[----:B------:R-:W1:Y:S07]  /*9b40*/  LDSM.16.M88.4 R4, [R2+0x4000] ;  /* 0x004000000204783b */ /* 0x000e6e0000000200 */
[C---:B------:R-:W-:Y:S08]  /*9b50*/  HMMA.16816.F32.BF16 R44, R92.reuse, R76, R44 ;  /* 0x0000004c5c2c723c */ /* 0x040ff0000004182c */
[C---:B------:R-:W-:Y:S01]  /*9b60*/  HMMA.16816.F32.BF16 R76, R92.reuse, R78, R40 ;  /* 0x0000004e5c4c723c */ /* 0x040fe20000041828 */
[----:B------:R-:W2:Y:S07]  /*9b70*/  LDSM.16.M88.4 R40, [R2+0x4400] ;  /* 0x004400000228783b */ /* 0x000eae0000000200 */
[C---:B------:R-:W-:Y:S08]  /*9b80*/  HMMA.16816.F32.BF16 R72, R92.reuse, R88, R72 ;  /* 0x000000585c48723c */ /* 0x040ff00000041848 */
[C---:B------:R-:W-:Y:S08]  /*9b90*/  HMMA.16816.F32.BF16 R68, R92.reuse, R90, R68 ;  /* 0x0000005a5c44723c */ /* 0x040ff00000041844 */
[C---:B------:R-:W-:Y:S08]  /*9ba0*/  HMMA.16816.F32.BF16 R64, R92.reuse, R80, R64 ;  /* 0x000000505c40723c */ /* 0x040ff00000041840 */
[----:B------:R-:W-:Y:S08]  /*9bb0*/  HMMA.16816.F32.BF16 R56, R92, R82, R56 ;  /* 0x000000525c38723c */ /* 0x000ff00000041838 */
        /* <DEDUP_REMOVED lines=19> */
[C---:B---3--:R-:W-:Y:S07]  /*9cf0*/  HMMA.16816.F32.BF16 R44, R8.reuse, R20, R44 ;  /* 0x00000014082c723c */ /* 0x048fee000004182c */
[----:B------:R-:W-:Y:S01]  /*9d00*/  LOP3.LUT R20, R52, 0xffffffe0, RZ, 0xc0, !PT ;  /* 0xffffffe034147812 */ /* 0x000fe200078ec0ff */
[----:B------:R-:W-:Y:S04]  /*9d10*/  HMMA.16816.F32.BF16 R64, R8, R32, R64 ;  /* 0x000000200840723c */ /* 0x000fe80000041840 */
[----:B------:R-:W-:-:S04]  /*9d20*/  IMAD.IADD R20, R55, 0x1, -R20 ;  /* 0x0000000137147824 */ /* 0x000fc800078e0a14 */
[----:B------:R-:W-:Y:S01]  /*9d30*/  HMMA.16816.F32.BF16 R80, R8, R34, R56 ;  /* 0x000000220850723c */ /* 0x000fe20000041838 */
[----:B------:R-:W-:Y:S01]  /*9d40*/  LDSM.16.M88.4 R32, [R119+0x2000] ;  /* 0x002000007720783b */ /* 0x000fe20000000200 */
[----:B------:R-:W-:-:S03]  /*9d50*/  SHF.R.S32.HI R21, RZ, 0x1f, R20 ;  /* 0x0000001fff157819 */ /* 0x000fc60000011414 */
[----:B------:R-:W3:Y:S01]  /*9d60*/  LDSM.16.M88.4 R56, [R2+0x5000] ;  /* 0x005000000238783b */ /* 0x000ee20000000200 */
[----:B------:R-:W-:Y:S01]  /*9d70*/  LEA.HI R130, R21, R20, RZ, 0x2 ;  /* 0x0000001415827211 */ /* 0x000fe200078f10ff */
[----:B------:R-:W-:Y:S01]  /*9d80*/  IMAD R21, R50, 0x10, R62 ;  /* 0x0000001032157824 */ /* 0x000fe200078e023e */
[----:B------:R-:W-:Y:S01]  /*9d90*/  HMMA.16816.F32.BF16 R76, R8, R22, R76 ;  /* 0x00000016084c723c */ /* 0x000fe2000004184c */
[----:B------:R-:W4:Y:S01]  /*9da0*/  LDSM.16.M88.4 R8, [R2+0x5400] ;  /* 0x005400000208783b */ /* 0x000f220000000200 */
[----:B------:R-:W-:-:S06]  /*9db0*/  SHF.R.S32.HI R130, RZ, 0x2, R130 ;  /* 0x00000002ff827819 */ /* 0x000fcc0000011482 */
[C---:B-1----:R-:W-:Y:S07]  /*9dc0*/  HMMA.16816.F32.BF16 R72, R4.reuse, R24, R72 ;  /* 0x000000180448723c */ /* 0x042fee0000041848 */
[----:B------:R-:W-:Y:S01]  /*9dd0*/  IADD3 R24, R21, 0x1, R130 ;  /* 0x0000000115187810 */ /* 0x000fe20007ffe082 */
[----:B------:R-:W-:Y:S01]  /*9de0*/  HMMA.16816.F32.BF16 R16, R4, R28, R16 ;  /* 0x0000001c0410723c */ /* 0x000fe20000041810 */
[----:B------:R-:W1:Y:S02]  /*9df0*/  LDSM.16.M88.4 R20, [R2+0x5800] ;  /* 0x005800000214783b */ /* 0x000e640000000200 */
[----:B------:R-:W-:Y:S01]  /*9e00*/  IADD3 R25, R60, R24, -R123 ;  /* 0x000000183c197210 */ /* 0x000fe20007ffe87b */
[----:B------:R-:W-:-:S03]  /*9e10*/  IMAD.SHL.U32 R24, R55, 0x2, RZ ;  /* 0x0000000237187824 */ /* 0x000fc600078e00ff */
[----:B------:R-:W-:Y:S01]  /*9e20*/  IADD3 R25, R25, c[0x0][0x2e8], RZ ;  /* 0x0000ba0019197a10 */ /* 0x000fe20007ffe0ff */
[C---:B------:R-:W-:Y:S01]  /*9e30*/  HMMA.16816.F32.BF16 R12, R4.reuse, R30, R12 ;  /* 0x0000001e040c723c */ /* 0x040fe2000004180c */
[----:B------:R-:W-:Y:S02]  /*9e40*/  LOP3.LUT R24, R24, 0x6, RZ, 0xc0, !PT ;  /* 0x0000000618187812 */ /* 0x000fe400078ec0ff */
[C---:B------:R-:W-:Y:S02]  /*9e50*/  IADD3 R109, R25.reuse, 0x8, RZ ;  /* 0x00000008196d7810 */ /* 0x040fe40007ffe0ff */
[-C--:B------:R-:W-:Y:S01]  /*9e60*/  IMNMX R108, R25, R60.reuse, PT ;  /* 0x0000003c196c7217 */ /* 0x080fe20003800200 */
[----:B------:R-:W-:Y:S01]  /*9e70*/  IMAD R24, R135, 0x40, R24 ;  /* 0x0000004087187824 */ /* 0x000fe200078e0218 */
[----:B------:R-:W-:Y:S01]  /*9e80*/  IMNMX R109, R109, R60, PT ;  /* 0x0000003c6d6d7217 */ /* 0x000fe20003800200 */
[----:B------:R-:W-:Y:S03]  /*9e90*/  HMMA.16816.F32.BF16 R68, R4, R26, R68 ;  /* 0x0000001a0444723c */ /* 0x000fe60000041844 */
[----:B------:R-:W-:-:S04]  /*9ea0*/  IADD3 R0, R24, 0x1, RZ ;  /* 0x0000000118007810 */ /* 0x000fc80007ffe0ff */
[C---:B------:R-:W-:Y:S01]  /*9eb0*/  ISETP.GE.AND P6, PT, R0.reuse, R108, PT ;  /* 0x0000006c0000720c */ /* 0x040fe20003fc6270 */
[----:B------:R-:W-:Y:S01]  /*9ec0*/  HMMA.16816.F32.BF16 R64, R4, R36, R64 ;  /* 0x000000240440723c */ /* 0x000fe20000041840 */
[----:B------:R-:W-:Y:S02]  /*9ed0*/  ISETP.GE.AND P5, PT, R0, R109, PT ;  /* 0x0000006d0000720c */ /* 0x000fe40003fa6270 */
[----:B------:R-:W-:-:S05]  /*9ee0*/  IADD3 R0, R24, 0x10, RZ ;  /* 0x0000001018007810 */ /* 0x000fca0007ffe0ff */
[C---:B------:R-:W-:Y:S08]  /*9ef0*/  HMMA.16816.F32.BF16 R80, R4.reuse, R38, R80 ;  /* 0x000000260450723c */ /* 0x040ff00000041850 */
[C---:B--2---:R-:W-:Y:S08]  /*9f00*/  HMMA.16816.F32.BF16 R44, R4.reuse, R40, R44 ;  /* 0x00000028042c723c */ /* 0x044ff0000004182c */
[----:B------:R-:W-:Y:S01]  /*9f10*/  HMMA.16816.F32.BF16 R76, R4, R42, R76 ;  /* 0x0000002a044c723c */ /* 0x000fe2000004184c */
[----:B------:R-:W2:Y:S01]  /*9f20*/  LDSM.16.M88.4 R4, [R2+0x5c00] ;  /* 0x005c00000204783b */ /* 0x000ea20000000200 */
[----:B------:R-:W-:-:S06]  /*9f30*/  DEPBAR.LE SB0, 0x0 ;  /* 0x000080000000791a */ /* 0x000fcc0000000000 */
        /* <DEDUP_REMOVED lines=8> */
[C---:B------:R-:W-:Y:S01]  /*9fc0*/  ISETP.GE.AND P4, PT, R8.reuse, R108, PT ;  /* 0x0000006c0800720c */ /* 0x040fe20003f86270 */
[----:B-1----:R-:W-:Y:S01]  /*9fd0*/  HMMA.16816.F32.BF16 R64, R32, R20, R64 ;  /* 0x000000142040723c */ /* 0x002fe20000041840 */
[----:B------:R-:W-:Y:S02]  /*9fe0*/  ISETP.GE.AND P0, PT, R8, R109, PT ;  /* 0x0000006d0800720c */ /* 0x000fe40003f06270 */
[----:B------:R-:W-:Y:S02]  /*9ff0*/  IADD3 R8, R24, 0x11, RZ ;  /* 0x0000001118087810 */ /* 0x000fe40007ffe0ff */
[----:B------:R-:W-:-:S02]  /*a000*/  FSEL R17, R17, -INF , !P6 ;  /* 0xff80000011117808 */ /* 0x000fc40007000000 */
[----:B------:R-:W-:Y:S01]  /*a010*/  FSEL R9, R12, -INF , !P3 ;  /* 0xff8000000c097808 */ /* 0x000fe20005800000 */
[C---:B------:R-:W-:Y:S01]  /*a020*/  HMMA.16816.F32.BF16 R80, R32.reuse, R22, R80 ;  /* 0x000000162050723c */ /* 0x040fe20000041850 */
[C---:B------:R-:W-:Y:S02]  /*a030*/  ISETP.GE.AND P6, PT, R0.reuse, R108, PT ;  /* 0x0000006c0000720c */ /* 0x040fe40003fc6270 */
[----:B------:R-:W-:Y:S02]  /*a040*/  ISETP.GE.AND P3, PT, R0, R109, PT ;  /* 0x0000006d0000720c */ /* 0x000fe40003f66270 */
[----:B------:R-:W-:Y:S02]  /*a050*/  IADD3 R0, R24, 0x18, RZ ;  /* 0x0000001818007810 */ /* 0x000fe40007ffe0ff */
[----:B------:R-:W-:Y:S01]  /*a060*/  FSEL R14, R14, -INF , !P1 ;  /* 0xff8000000e0e7808 */ /* 0x000fe20004800000 */
[----:B--2---:R-:W-:Y:S01]  /*a070*/  HMMA.16816.F32.BF16 R44, R32, R4, R44 ;  /* 0x00000004202c723c */ /* 0x004fe2000004182c */
[----:B------:R-:W-:-:S02]  /*a080*/  FSEL R13, R13, -INF , !P4 ;  /* 0xff8000000d0d7808 */ /* 0x000fc40006000000 */
[CC--:B------:R-:W-:Y:S02]  /*a090*/  ISETP.GE.AND P1, PT, R8.reuse, R108.reuse, PT ;  /* 0x0000006c0800720c */ /* 0x0c0fe40003f26270 */
[----:B------:R-:W-:Y:S02]  /*a0a0*/  ISETP.GE.AND P4, PT, R8, R109, PT ;  /* 0x0000006d0800720c */ /* 0x000fe40003f86270 */
[----:B------:R-:W-:Y:S01]  /*a0b0*/  FSEL R10, R15, -INF , !P0 ;  /* 0xff8000000f0a7808 */ /* 0x000fe20004000000 */
[----:B------:R-:W-:Y:S01]  /*a0c0*/  HMMA.16816.F32.BF16 R76, R32, R6, R76 ;  /* 0x00000006204c723c */ /* 0x000fe2000004184c */
[----:B------:R-:W-:Y:S02]  /*a0d0*/  IADD3 R8, R24, 0x19, RZ ;  /* 0x0000001918087810 */ /* 0x000fe40007ffe0ff */
[----:B------:R-:W-:Y:S01]  /*a0e0*/  FSEL R11, R72, -INF , !P6 ;  /* 0xff800000480b7808 */ /* 0x000fe20007000000 */
[----:B------:R-:W-:Y:S01]  /*a0f0*/  BAR.SYNC.DEFER_BLOCKING 0x0 ;  /* 0x0000000000007b1d */ /* 0x000fe20000010000 */
        /* <DEDUP_REMOVED lines=15> */
[-C--:B------:R-:W-:Y:S02]  /*a1f0*/  ISETP.GE.AND P4, PT, R0, R109.reuse, PT ;  /* 0x0000006d0000720c */ /* 0x080fe40003f86270 */
[----:B------:R-:W-:Y:S02]  /*a200*/  IADD3 R0, R24, 0x30, RZ ;  /* 0x0000003018007810 */ /* 0x000fe40007ffe0ff */
[----:B------:R-:W-:Y:S02]  /*a210*/  FSEL R113, R80, -INF , !P1 ;  /* 0xff80000050717808 */ /* 0x000fe40004800000 */
[----:B------:R-:W-:-:S02]  /*a220*/  ISETP.GE.AND P1, PT, R0, R109, PT ;  /* 0x0000006d0000720c */ /* 0x000fc40003f26270 */
[----:B------:R-:W-:Y:S02]  /*a230*/  IADD3 R12, R24, 0x21, RZ ;  /* 0x00000021180c7810 */ /* 0x000fe40007ffe0ff */
[----:B------:R-:W-:Y:S02]  /*a240*/  FSEL R94, R46, -INF , !P1 ;  /* 0xff8000002e5e7808 */ /* 0x000fe40004800000 */
[----:B------:R-:W-:Y:S02]  /*a250*/  FSEL R69, R69, -INF , !P3 ;  /* 0xff80000045457808 */ /* 0x000fe40005800000 */
[----:B------:R-:W-:Y:S02]  /*a260*/  ISETP.GE.AND P1, PT, R24, R108, PT ;  /* 0x0000006c1800720c */ /* 0x000fe40003f26270 */
[----:B------:R-:W-:Y:S02]  /*a270*/  ISETP.GE.AND P3, PT, R12, R109, PT ;  /* 0x0000006d0c00720c */ /* 0x000fe40003f66270 */
[----:B------:R-:W-:-:S02]  /*a280*/  IADD3 R5, R24, 0x29, RZ ;  /* 0x0000002918057810 */ /* 0x000fc40007ffe0ff */
[----:B------:R-:W-:Y:S02]  /*a290*/  FSEL R16, R16, -INF , !P1 ;  /* 0xff80000010107808 */ /* 0x000fe40004800000 */
[----:B------:R-:W-:Y:S02]  /*a2a0*/  FSEL R70, R70, -INF , !P6 ;  /* 0xff80000046467808 */ /* 0x000fe40007000000 */
[----:B------:R-:W-:Y:S02]  /*a2b0*/  FSEL R106, R66, -INF , !P0 ;  /* 0xff800000426a7808 */ /* 0x000fe40004000000 */
[----:B------:R-:W-:Y:S02]  /*a2c0*/  FSEL R112, R67, -INF , !P3 ;  /* 0xff80000043707808 */ /* 0x000fe40005800000 */
[----:B------:R-:W-:Y:S02]  /*a2d0*/  ISETP.GT.AND P1, PT, R135, R122, PT ;  /* 0x0000007a8700720c */ /* 0x000fe40003f24270 */
        /* <DEDUP_REMOVED lines=8> */
[C---:B------:R-:W-:Y:S02]  /*a360*/  ISETP.GE.AND P4, PT, R0.reuse, R108, PT ;  /* 0x0000006c0000720c */ /* 0x040fe40003f86270 */
[----:B------:R-:W-:Y:S02]  /*a370*/  ISETP.GE.AND P0, PT, R0, R109, PT ;  /* 0x0000006d0000720c */ /* 0x000fe40003f06270 */
[C---:B------:R-:W-:Y:S02]  /*a380*/  IADD3 R5, R24.reuse, 0x38, RZ ;  /* 0x0000003818057810 */ /* 0x040fe40007ffe0ff */
[----:B------:R-:W-:Y:S02]  /*a390*/  IADD3 R0, R24, 0x39, RZ ;  /* 0x0000003918007810 */ /* 0x000fe40007ffe0ff */
[----:B------:R-:W-:-:S02]  /*a3a0*/  FSEL R116, R83, -INF , !P6 ;  /* 0xff80000053747808 */ /* 0x000fc40007000000 */
[----:B------:R-:W-:Y:S02]  /*a3b0*/  FSEL R99, R44, -INF , !P3 ;  /* 0xff8000002c637808 */ /* 0x000fe40005800000 */
[----:B------:R-:W-:Y:S02]  /*a3c0*/  FSEL R98, R45, -INF , !P4 ;  /* 0xff8000002d627808 */ /* 0x000fe40006000000 */
[----:B------:R-:W-:Y:S02]  /*a3d0*/  FSEL R93, R47, -INF , !P0 ;  /* 0xff8000002f5d7808 */ /* 0x000fe40004000000 */
[----:B------:R-:W-:Y:S02]  /*a3e0*/  FSEL R6, R19, -INF , !P5 ;  /* 0xff80000013067808 */ /* 0x000fe40006800000 */
[C---:B------:R-:W-:Y:S02]  /*a3f0*/  ISETP.GE.AND P6, PT, R5.reuse, R108, PT ;  /* 0x0000006c0500720c */ /* 0x040fe40003fc6270 */
[----:B------:R-:W-:-:S02]  /*a400*/  ISETP.GE.AND P3, PT, R5, R109, PT ;  /* 0x0000006d0500720c */ /* 0x000fc40003f66270 */
[-C--:B------:R-:W-:Y:S02]  /*a410*/  ISETP.GE.AND P4, PT, R24, R109.reuse, PT ;  /* 0x0000006d1800720c */ /* 0x080fe40003f86270 */
[C---:B------:R-:W-:Y:S02]  /*a420*/  ISETP.GE.AND P5, PT, R0.reuse, R108, PT ;  /* 0x0000006c0000720c */ /* 0x040fe40003fa6270 */
        /* <DEDUP_REMOVED lines=68> */
.L_x_5866:
[----:B------:R-:W-:-:S05]  /*a870*/  IMAD.MOV.U32 R7, RZ, RZ, c[0x0][0x198] ;  /* 0x00006600ff077624 */ /* 0x000fca00078e00ff */
[----:B------:R-:W-:-:S04]  /*a880*/  LEA R7, -R7, RZ, 0x6 ;  /* 0x000000ff07077211 */ /* 0x000fc800078e31ff */
[----:B------:R-:W-:Y:S02]  /*a890*/  SHF.R.S32.HI R5, RZ, 0x1f, R7 ;  /* 0x0000001fff057819 */ /* 0x000fe40000011407 */
.L_x_5867:
[----:B------:R-:W-:Y:S01]  /*a8a0*/  IMAD.MOV.U32 R12, RZ, RZ, c[0x0][0x198] ;  /* 0x00006600ff0c7624 */ /* 0x000fe200078e00ff */
[C---:B------:R-:W-:Y:S02]  /*a8b0*/  IADD3 R19, P0, R7.reuse, R102, RZ ;  /* 0x0000006607137210 */ /* 0x040fe40007f1e0ff */
[----:B------:R-:W-:Y:S02]  /*a8c0*/  LEA R128, P4, R7, R128, 0x1 ;  /* 0x0000008007807211 */ /* 0x000fe400078808ff */
[C---:B------:R-:W-:Y:S01]  /*a8d0*/  SHF.L.U64.HI R20, R12.reuse, R3, c[0x0][0x19c] ;  /* 0x000067000c147619 */ /* 0x040fe20000010203 */
[----:B------:R-:W-:Y:S01]  /*a8e0*/  IMAD.SHL.U32 R3, R12, 0x20, RZ ;  /* 0x000000200c037824 */ /* 0x000fe200078e00ff */
[----:B------:R-:W-:Y:S01]  /*a8f0*/  LEA R22, P5, R19, c[0x0][0x168], 0x1 ;  /* 0x00005a0013167a11 */ /* 0x000fe200078a08ff */
[----:B------:R-:W-:Y:S01]  /*a900*/  IMAD.X R12, R5, 0x1, R54, P0 ;  /* 0x00000001050c7824 */ /* 0x000fe200000e0636 */
[----:B------:R-:W-:Y:S02]  /*a910*/  LEA.HI.X R129, R7, R129, R5, 0x1, P4 ;  /* 0x0000008107817211 */ /* 0x000fe400020f0c05 */
[----:B------:R-:W-:-:S02]  /*a920*/  IADD3 R102, P3, P0, R102, R7, R3 ;  /* 0x0000000766667210 */ /* 0x000fc4000787e003 */
[----:B------:R-:W-:Y:S01]  /*a930*/  LEA R24, P4, R3, R128, 0x1 ;  /* 0x0000008003187211 */ /* 0x000fe200078808ff */
[----:B------:R-:W-:Y:S01]  /*a940*/  @!PT LDS RZ, [RZ] ;  /* 0x00000000fffff984 */ /* 0x000fe20000000800 */
[----:B------:R-:W-:Y:S01]  /*a950*/  @!PT LDS RZ, [RZ] ;  /* 0x00000000fffff984 */ /* 0x000fe20000000800 */
[----:B------:R-:W-:Y:S01]  /*a960*/  @!PT LDS RZ, [RZ] ;  /* 0x00000000fffff984 */ /* 0x000fe20000000800 */
[----:B------:R1:W-:Y:S01]  /*a970*/  LDGSTS.E.BYPASS.LTC128B.128 [R124+0x3000], [R128.64] ;  /* 0x03000000807c7fae */ /* 0x0003e2000b901d46 */
[----:B------:R-:W-:Y:S02]  /*a980*/  IADD3.X R5, R54, R5, R20, P3, P0 ;  /* 0x0000000536057210 */ /* 0x000fe40001fe0414 */
[C---:B------:R-:W-:Y:S02]  /*a990*/  LEA R26, P0, R102.reuse, c[0x0][0x168], 0x1 ;  /* 0x00005a00661a7a11 */ /* 0x040fe400078008ff */
[----:B------:R-:W-:Y:S02]  /*a9a0*/  LEA.HI.X R23, R19, c[0x0][0x16c], R12, 0x1, P5 ;  /* 0x00005b0013177a11 */ /* 0x000fe400028f0c0c */
        /* <DEDUP_REMOVED lines=8> */
.L_x_5865:
        /* <DEDUP_REMOVED lines=26> */
[----:B------:R-:W-:Y:S01]  /*abd0*/  LDSM.16.MT88.4 R36, [R118+0x6000] ;  /* 0x006000007624783b */ /* 0x000fe20000004200 */
[----:B------:R-:W-:-:S02]  /*abe0*/  FMNMX.FTZ R3, R105, R12, !PT ;  /* 0x0000000c69037209 */ /* 0x000fc40007810000 */
[----:B------:R-:W-:Y:S01]  /*abf0*/  FMNMX.FTZ R12, R94, R5, !PT ;  /* 0x000000055e0c7209 */ /* 0x000fe20007810000 */
[----:B------:R-:W-:Y:S01]  /*ac00*/  LDSM.16.MT88.4 R44, [R117+0x6000] ;  /* 0x00600000752c783b */ /* 0x000fe20000004200 */
[----:B------:R-:W-:Y:S02]  /*ac10*/  FMNMX.FTZ R20, R104, R3, !PT ;  /* 0x0000000368147209 */ /* 0x000fe40007810000 */
[----:B------:R-:W-:Y:S01]  /*ac20*/  FMNMX.FTZ R5, R93, R12, !PT ;  /* 0x0000000c5d057209 */ /* 0x000fe20007810000 */
[----:B------:R-:W-:Y:S01]  /*ac30*/  LDSM.16.MT88.4 R60, [R117+0x7000] ;  /* 0x00700000753c783b */ /* 0x000fe20000004200 */
[----:B------:R-:W-:Y:S02]  /*ac40*/  MOV R132, R96 ;  /* 0x0000006000847202 */ /* 0x000fe40000000f00 */
[----:B------:R-:W-:Y:S01]  /*ac50*/  FMNMX.FTZ R5, R92, R5, !PT ;  /* 0x000000055c057209 */ /* 0x000fe20007810000 */
[----:B------:R-:W2:Y:S01]  /*ac60*/  SHFL.BFLY PT, R3, R20, 0x2, 0x1f ;  /* 0x0c401f0014037f89 */ /* 0x000ea200000e0000 */
[----:B------:R-:W-:-:S03]  /*ac70*/  MOV R131, R97 ;  /* 0x0000006100837202 */ /* 0x000fc60000000f00 */
[----:B------:R-:W-:Y:S04]  /*ac80*/  LDSM.16.MT88.4 R76, [R118+0x8000] ;  /* 0x00800000764c783b */ /* 0x000fe80000004200 */
[----:B------:R-:W-:Y:S01]  /*ac90*/  LDSM.16.MT88.4 R52, [R118+0x7000] ;  /* 0x007000007634783b */ /* 0x000fe20000004200 */
[----:B--2---:R-:W-:Y:S02]  /*aca0*/  FMNMX.FTZ R3, R20, R3, !PT ;  /* 0x0000000314037209 */ /* 0x004fe40007810000 */
[----:B------:R-:W-:-:S03]  /*acb0*/  FMNMX.FTZ R20, R90, R5, !PT ;  /* 0x000000055a147209 */ /* 0x000fc60007810000 */
[----:B------:R-:W2:Y:S04]  /*acc0*/  SHFL.BFLY PT, R84, R3, 0x1, 0x1f ;  /* 0x0c201f0003547f89 */ /* 0x000ea800000e0000 */
[----:B------:R-:W3:Y:S01]  /*acd0*/  SHFL.BFLY PT, R5, R20, 0x2, 0x1f ;  /* 0x0c401f0014057f89 */ /* 0x000ee200000e0000 */
[----:B--2---:R-:W-:Y:S02]  /*ace0*/  FMNMX.FTZ R84, R3, R84, !PT ;  /* 0x0000005403547209 */ /* 0x004fe40007810000 */
[----:B---3--:R-:W-:-:S03]  /*acf0*/  FMNMX.FTZ R5, R20, R5, !PT ;  /* 0x0000000514057209 */ /* 0x008fc60007810000 */
[C---:B------:R-:W-:Y:S01]  /*ad00*/  FMUL.FTZ R102, R84.reuse, c[0x0][0x23c] ;  /* 0x00008f0054667a20 */ /* 0x040fe20000410000 */
[----:B------:R-:W-:Y:S01]  /*ad10*/  FSETP.NEU.FTZ.AND P0, PT, R84, -INF , PT ;  /* 0xff8000005400780b */ /* 0x000fe20003f1d000 */
[----:B-1----:R-:W-:Y:S03]  /*ad20*/  LDSM.16.MT88.4 R20, [R118+0x7400] ;  /* 0x007400007614783b */ /* 0x002fe60000004200 */
        /* <DEDUP_REMOVED lines=13> */
[--C-:B------:R-:W-:Y:S01]  /*ae00*/  FFMA.FTZ R107, R111, c[0x0][0x23c], -R102.reuse ;  /* 0x00008f006f6b7a23 */ /* 0x100fe20000010866 */
[----:B-1----:R-:W-:Y:S01]  /*ae10*/  FMNMX.FTZ R3, R5, R12, !PT ;  /* 0x0000000c05037209 */ /* 0x002fe20007810000 */
[----:B------:R-:W-:-:S03]  /*ae20*/  FFMA.FTZ R99, R99, c[0x0][0x23c], -R102 ;  /* 0x00008f0063637a23 */ /* 0x000fc60000010866 */
[----:B------:R-:W-:Y:S01]  /*ae30*/  MUFU.EX2 R35, R35 ;  /* 0x0000002300237308 */ /* 0x000fe20000000800 */
[C---:B------:R-:W-:Y:S01]  /*ae40*/  FSETP.NEU.FTZ.AND P0, PT, R3.reuse, -INF , PT ;  /* 0xff8000000300780b */ /* 0x040fe20003f1d000 */
[----:B------:R-:W-:Y:S02]  /*ae50*/  FMUL.FTZ R95, R3, c[0x0][0x23c] ;  /* 0x00008f00035f7a20 */ /* 0x000fe40000410000 */
[--C-:B------:R-:W-:Y:S02]  /*ae60*/  FFMA.FTZ R98, R98, c[0x0][0x23c], -R102.reuse ;  /* 0x00008f0062627a23 */ /* 0x100fe40000010866 */
[--C-:B------:R-:W-:Y:S01]  /*ae70*/  FFMA.FTZ R139, R104, c[0x0][0x23c], -R102.reuse ;  /* 0x00008f00688b7a23 */ /* 0x100fe20000010866 */
[----:B------:R-:W-:Y:S01]  /*ae80*/  FSEL R95, R95, RZ, P0 ;  /* 0x000000ff5f5f7208 */ /* 0x000fe20000000000 */
[----:B------:R-:W1:Y:S01]  /*ae90*/  MUFU.EX2 R30, R30 ;  /* 0x0000001e001e7308 */ /* 0x000e620000000800 */
[----:B--2---:R-:W-:Y:S01]  /*aea0*/  F2FP.BF16.PACK_AB R72, R34, R89 ;  /* 0x000000592248723e */ /* 0x004fe200000010ff */
[----:B------:R-:W-:Y:S01]  /*aeb0*/  FFMA.FTZ R105, R105, c[0x0][0x23c], -R102 ;  /* 0x00008f0069697a23 */ /* 0x000fe20000010866 */
[----:B------:R-:W-:Y:S01]  /*aec0*/  LOP3.LUT P0, RZ, R86, 0x2, RZ, 0xc0, !PT ;  /* 0x0000000256ff7812 */ /* 0x000fe2000780c0ff */
[----:B------:R-:W-:-:S02]  /*aed0*/  FFMA.FTZ R91, R18, c[0x0][0x23c], -R95 ;  /* 0x00008f00125b7a23 */ /* 0x000fc4000001085f */
[--C-:B------:R-:W-:Y:S01]  /*aee0*/  FFMA.FTZ R88, R6, c[0x0][0x23c], -R95.reuse ;  /* 0x00008f0006587a23 */ /* 0x100fe2000001085f */
[----:B------:R-:W-:Y:S01]  /*aef0*/  LDSM.16.MT88.4 R16, [R117+0x8000] ;  /* 0x008000007510783b */ /* 0x000fe20000004200 */
[--C-:B------:R-:W-:Y:S01]  /*af00*/  FFMA.FTZ R33, R14, c[0x0][0x23c], -R95.reuse ;  /* 0x00008f000e217a23 */ /* 0x100fe2000001085f */
[----:B------:R-:W-:Y:S01]  /*af10*/  MUFU.EX2 R29, R29 ;  /* 0x0000001d001d7308 */ /* 0x000fe20000000800 */
[--C-:B------:R-:W-:Y:S01]  /*af20*/  FFMA.FTZ R32, R10, c[0x0][0x23c], -R95.reuse ;  /* 0x00008f000a207a23 */ /* 0x100fe2000001085f */
[----:B------:R-:W2:Y:S01]  /*af30*/  LDSM.16.MT88.4 R12, [R118+0x6400] ;  /* 0x00640000760c783b */ /* 0x000ea20000004200 */
[--C-:B------:R-:W-:Y:S02]  /*af40*/  FFMA.FTZ R31, R74, c[0x0][0x23c], -R95.reuse ;  /* 0x00008f004a1f7a23 */ /* 0x100fe4000001085f */
[--C-:B------:R-:W-:Y:S01]  /*af50*/  FFMA.FTZ R28, R8, c[0x0][0x23c], -R95.reuse ;  /* 0x00008f00081c7a23 */ /* 0x100fe2000001085f */
[----:B-1----:R-:W-:Y:S02]  /*af60*/  F2FP.BF16.PACK_AB R74, R30, R35 ;  /* 0x000000231e4a723e */ /* 0x002fe400000010ff */
        /* <DEDUP_REMOVED lines=12> */
[----:B------:R-:W-:-:S04]  /*b030*/  FADD.FTZ R34, R89, R34 ;  /* 0x0000002259227221 */ /* 0x000fc80000010000 */
[----:B------:R-:W-:Y:S01]  /*b040*/  FADD.FTZ R35, R35, R34 ;  /* 0x0000002223237221 */ /* 0x000fe20000010000 */
[----:B------:R-:W4:Y:S01]  /*b050*/  MUFU.EX2 R32, R32 ;  /* 0x0000002000207308 */ /* 0x000f220000000800 */
[----:B---3--:R-:W-:Y:S01]  /*b060*/  F2FP.BF16.PACK_AB R73, R88, R91 ;  /* 0x0000005b5849723e */ /* 0x008fe200000010ff */
[----:B------:R-:W-:Y:S02]  /*b070*/  FADD.FTZ R88, R91, R88 ;  /* 0x000000585b587221 */ /* 0x000fe40000010000 */
[----:B------:R-:W-:-:S04]  /*b080*/  FADD.FTZ R30, R30, R35 ;  /* 0x000000231e1e7221 */ /* 0x000fc80000010000 */
[----:B------:R-:W3:Y:S01]  /*b090*/  MUFU.EX2 R26, R26 ;  /* 0x0000001a001a7308 */ /* 0x000ee20000000800 */
[----:B----4-:R-:W-:-:S07]  /*b0a0*/  F2FP.BF16.PACK_AB R75, R32, R33 ;  /* 0x00000021204b723e */ /* 0x010fce00000010ff */
[----:B------:R-:W-:Y:S01]  /*b0b0*/  MUFU.EX2 R24, R24 ;  /* 0x0000001800187308 */ /* 0x000fe20000000800 */
[----:B------:R-:W-:-:S04]  /*b0c0*/  FADD.FTZ R33, R33, R88 ;  /* 0x0000005821217221 */ /* 0x000fc80000010000 */
[----:B------:R-:W-:Y:S01]  /*b0d0*/  FADD.FTZ R32, R32, R33 ;  /* 0x0000002120207221 */ /* 0x000fe20000010000 */
[C---:B------:R-:W-:Y:S01]  /*b0e0*/  HMMA.16816.F32.BF16 R80, R72.reuse, R36, RZ ;  /* 0x000000244850723c */ /* 0x040fe200000418ff */
[----:B---3--:R-:W-:Y:S01]  /*b0f0*/  F2FP.BF16.PACK_AB R4, R26, R29 ;  /* 0x0000001d1a04723e */ /* 0x008fe200000010ff */
[----:B------:R-:W3:Y:S06]  /*b100*/  MUFU.EX2 R27, R27 ;  /* 0x0000001b001b7308 */ /* 0x000eec0000000800 */
        /* <DEDUP_REMOVED lines=9> */
[----:B----4-:R-:W-:Y:S01]  /*b1a0*/  F2FP.BF16.PACK_AB R5, R28, R31 ;  /* 0x0000001f1c05723e */ /* 0x010fe200000010ff */
[----:B------:R-:W-:-:S04]  /*b1b0*/  FADD.FTZ R31, R31, R32 ;  /* 0x000000201f1f7221 */ /* 0x000fc80000010000 */
[C---:B------:R-:W-:Y:S01]  /*b1c0*/  HMMA.16816.F32.BF16 R60, R72.reuse, R62, RZ ;  /* 0x0000003e483c723c */ /* 0x040fe200000418ff */
[----:B------:R-:W-:Y:S01]  /*b1d0*/  FADD.FTZ R28, R28, R31 ;  /* 0x0000001f1c1c7221 */ /* 0x000fe20000010000 */
[----:B------:R-:W-:Y:S06]  /*b1e0*/  MUFU.EX2 R110, R110 ;  /* 0x0000006e006e7308 */ /* 0x000fec0000000800 */
[C---:B------:R-:W-:Y:S01]  /*b1f0*/  HMMA.16816.F32.BF16 R64, R72.reuse, R76, RZ ;  /* 0x0000004c4840723c */ /* 0x040fe200000418ff */
[----:B---3--:R-:W-:Y:S01]  /*b200*/  F2FP.BF16.PACK_AB R7, R0, R25 ;  /* 0x000000190007723e */ /* 0x008fe200000010ff */
[----:B------:R-:W3:Y:S06]  /*b210*/  MUFU.EX2 R107, R107 ;  /* 0x0000006b006b7308 */ /* 0x000eec0000000800 */
[----:B------:R-:W-:Y:S02]  /*b220*/  HMMA.16816.F32.BF16 R76, R72, R78, RZ ;  /* 0x0000004e484c723c */ /* 0x000fe400000418ff */
[----:B------:R-:W-:Y:S06]  /*b230*/  MUFU.EX2 R106, R106 ;  /* 0x0000006a006a7308 */ /* 0x000fec0000000800 */
[C---:B--2---:R-:W-:Y:S02]  /*b240*/  HMMA.16816.F32.BF16 R80, R4.reuse, R12, R80 ;  /* 0x0000000c0450723c */ /* 0x044fe40000041850 */
[----:B------:R-:W2:Y:S06]  /*b250*/  MUFU.EX2 R103, R103 ;  /* 0x0000006700677308 */ /* 0x000eac0000000800 */
[C---:B------:R-:W-:Y:S01]  /*b260*/  HMMA.16816.F32.BF16 R36, R4.reuse, R14, R36 ;  /* 0x0000000e0424723c */ /* 0x040fe20000041824 */
[----:B------:R-:W4:Y:S01]  /*b270*/  LDSM.16.MT88.4 R12, [R117+0x7400] ;  /* 0x00740000750c783b */ /* 0x000f220000004200 */
        /* <DEDUP_REMOVED lines=12> */
[C---:B----4-:R-:W-:Y:S02]  /*b340*/  HMMA.16816.F32.BF16 R56, R4.reuse, R12, R56 ;  /* 0x0000000c0438723c */ /* 0x050fe40000041838 */
[----:B------:R-:W-:Y:S06]  /*b350*/  MUFU.EX2 R137, R137 ;  /* 0x0000008900897308 */ /* 0x000fec0000000800 */
[C---:B------:R-:W-:Y:S01]  /*b360*/  HMMA.16816.F32.BF16 R60, R4.reuse, R14, R60 ;  /* 0x0000000e043c723c */ /* 0x040fe2000004183c */
[----:B------:R-:W4:Y:S07]  /*b370*/  LDSM.16.MT88.4 R12, [R117+0x8400] ;  /* 0x00840000750c783b */ /* 0x000f2e0000004200 */
[C---:B-1----:R-:W-:Y:S08]  /*b380*/  HMMA.16816.F32.BF16 R64, R4.reuse, R8, R64 ;  /* 0x000000080440723c */ /* 0x042ff00000041840 */
[----:B------:R-:W-:Y:S01]  /*b390*/  HMMA.16816.F32.BF16 R76, R4, R10, R76 ;  /* 0x0000000a044c723c */ /* 0x000fe2000004184c */
[----:B------:R-:W1:Y:S07]  /*b3a0*/  LDSM.16.MT88.4 R8, [R118+0x6800] ;  /* 0x006800007608783b */ /* 0x000e6e0000004200 */
[----:B------:R-:W-:Y:S01]  /*b3b0*/  HMMA.16816.F32.BF16 R72, R72, R18, RZ ;  /* 0x000000124848723c */ /* 0x000fe200000418ff */
[----:B------:R-:W-:Y:S07]  /*b3c0*/  LDSM.16.MT88.4 R16, [R118+0x6c00] ;  /* 0x006c00007610783b */ /* 0x000fee0000004200 */
[C---:B------:R-:W-:Y:S07]  /*b3d0*/  HMMA.16816.F32.BF16 R48, R4.reuse, R20, R48 ;  /* 0x000000140430723c */ /* 0x040fee0000041830 */
[--C-:B------:R-:W-:Y:S01]  /*b3e0*/  FFMA.FTZ R21, R114, c[0x0][0x23c], -R95.reuse ;  /* 0x00008f0072157a23 */ /* 0x100fe2000001085f */
[----:B------:R-:W-:Y:S01]  /*b3f0*/  HMMA.16816.F32.BF16 R52, R4, R22, R52 ;  /* 0x000000160434723c */ /* 0x000fe20000041834 */
[----:B------:R-:W-:-:S04]  /*b400*/  FFMA.FTZ R20, R116, c[0x0][0x23c], -R95 ;  /* 0x00008f0074147a23 */ /* 0x000fc8000001085f */
[----:B------:R-:W-:Y:S02]  /*b410*/  MUFU.EX2 R21, R21 ;  /* 0x0000001500157308 */ /* 0x000fe40000000800 */
[--C-:B------:R-:W-:Y:S01]  /*b420*/  FFMA.FTZ R23, R113, c[0x0][0x23c], -R102.reuse ;  /* 0x00008f0071177a23 */ /* 0x100fe20000010866 */
[----:B----4-:R-:W-:Y:S01]  /*b430*/  HMMA.16816.F32.BF16 R68, R4, R12, R68 ;  /* 0x0000000c0444723c */ /* 0x010fe20000041844 */
[----:B------:R-:W-:-:S04]  /*b440*/  FFMA.FTZ R22, R115, c[0x0][0x23c], -R102 ;  /* 0x00008f0073167a23 */ /* 0x000fc80000010866 */
[----:B------:R-:W-:Y:S03]  /*b450*/  MUFU.EX2 R23, R23 ;  /* 0x0000001700177308 */ /* 0x000fe60000000800 */
[----:B------:R-:W-:Y:S01]  /*b460*/  HMMA.16816.F32.BF16 R72, R4, R14, R72 ;  /* 0x0000000e0448723c */ /* 0x000fe20000041848 */
[----:B------:R-:W4:Y:S04]  /*b470*/  LDSM.16.MT88.4 R12, [R117+0x6800] ;  /* 0x00680000750c783b */ /* 0x000f280000004200 */
[----:B------:R-:W5:Y:S02]  /*b480*/  MUFU.EX2 R22, R22 ;  /* 0x0000001600167308 */ /* 0x000f640000000800 */
[----:B---3--:R-:W-:-:S02]  /*b490*/  F2FP.BF16.PACK_AB R4, R107, R110 ;  /* 0x0000006e6b04723e */ /* 0x008fc400000010ff */
[----:B--2---:R-:W-:-:S04]  /*b4a0*/  F2FP.BF16.PACK_AB R5, R103, R106 ;  /* 0x0000006a6705723e */ /* 0x004fc800000010ff */
[----:B------:R-:W2:Y:S01]  /*b4b0*/  MUFU.EX2 R20, R20 ;  /* 0x0000001400147308 */ /* 0x000ea20000000800 */
[----:B-----5:R-:W-:-:S07]  /*b4c0*/  F2FP.BF16.PACK_AB R6, R22, R23 ;  /* 0x000000171606723e */ /* 0x020fce00000010ff */
[----:B------:R-:W3:Y:S01]  /*b4d0*/  MUFU.EX2 R102, R105 ;  /* 0x0000006900667308 */ /* 0x000ee20000000800 */
[----:B--2---:R-:W-:-:S07]  /*b4e0*/  F2FP.BF16.PACK_AB R7, R20, R21 ;  /* 0x000000151407723e */ /* 0x004fce00000010ff */
[C---:B-1----:R-:W-:Y:S08]  /*b4f0*/  HMMA.16816.F32.BF16 R80, R4.reuse, R8, R80 ;  /* 0x000000080450723c */ /* 0x042ff00000041850 */
[C---:B------:R-:W-:Y:S01]  /*b500*/  HMMA.16816.F32.BF16 R36, R4.reuse, R10, R36 ;  /* 0x0000000a0424723c */ /* 0x040fe20000041824 */
[----:B------:R-:W1:Y:S07]  /*b510*/  LDSM.16.MT88.4 R8, [R118+0x7800] ;  /* 0x007800007608783b */ /* 0x000e6e0000004200 */
[C---:B----4-:R-:W-:Y:S08]  /*b520*/  HMMA.16816.F32.BF16 R40, R4.reuse, R12, R40 ;  /* 0x0000000c0428723c */ /* 0x050ff00000041828 */
        /* <DEDUP_REMOVED lines=16> */
[----:B---3--:R-:W-:Y:S02]  /*b630*/  F2FP.BF16.PACK_AB R6, R139, R102 ;  /* 0x000000668b06723e */ /* 0x008fe400000010ff */
        /* <DEDUP_REMOVED lines=18> */
[C---:B------:R-:W-:Y:S03]  /*b760*/  HMMA.16816.F32.BF16 R76, R4.reuse, R14, R76 ;  /* 0x0000000e044c723c */ /* 0x040fe6000004184c */
        /* <DEDUP_REMOVED lines=14> */
[----:B------:R-:W-:Y:S02]  /*b850*/  FADD.FTZ R93, R93, R94 ;  /* 0x0000005e5d5d7221 */ /* 0x000fe40000010000 */
[----:B------:R-:W-:Y:S02]  /*b860*/  FADD.FTZ R102, R102, R99 ;  /* 0x0000006366667221 */ /* 0x000fe40000010000 */
[----:B------:R-:W-:Y:S02]  /*b870*/  FADD.FTZ R92, R92, R93 ;  /* 0x0000005d5c5c7221 */ /* 0x000fe40000010000 */
[----:B------:R-:W-:-:S02]  /*b880*/  FADD.FTZ R139, R139, R102 ;  /* 0x000000668b8b7221 */ /* 0x000fc40000010000 */
[----:B------:R-:W-:Y:S01]  /*b890*/  FADD.FTZ R137, R137, R92 ;  /* 0x0000005c89897221 */ /* 0x000fe20000010000 */
[----:B------:R-:W-:Y:S05]  /*b8a0*/  @!P1 BRA `(.L_x_5868) ;  /* 0x0000274000009947 */ /* 0x000fea0003800000 */
        /* <DEDUP_REMOVED lines=63> */
.L_x_5869:
[----:B------:R-:W-:-:S05]  /*bca0*/  IMAD.MOV.U32 R7, RZ, RZ, c[0x0][0x1a0] ;  /* 0x00006800ff077624 */ /* 0x000fca00078e00ff */
[----:B------:R-:W-:-:S04]  /*bcb0*/  LEA R7, -R7, RZ, 0x6 ;  /* 0x000000ff07077211 */ /* 0x000fc800078e31ff */
[----:B------:R-:W-:Y:S02]  /*bcc0*/  SHF.R.S32.HI R131, RZ, 0x1f, R7 ;  /* 0x0000001fff837819 */ /* 0x000fe40000011407 */
.L_x_5870:
[----:B------:R-:W-:Y:S01]  /*bcd0*/  IMAD.MOV.U32 R0, RZ, RZ, c[0x0][0x1a0] ;  /* 0x00006800ff007624 */ /* 0x000fe200078e00ff */
[C---:B------:R-:W-:Y:S01]  /*bce0*/  IADD3 R4, P4, R7.reuse, R100, RZ ;  /* 0x0000006407047210 */ /* 0x040fe20007f9e0ff */
[----:B------:R-:W-:Y:S01]  /*bcf0*/  IMAD.MOV.U32 R5, RZ, RZ, c[0x0][0x1a4] ;  /* 0x00006900ff057624 */ /* 0x000fe200078e00ff */
[----:B------:R-:W-:Y:S02]  /*bd00*/  LEA R132, P5, R7, R96, 0x1 ;  /* 0x0000006007847211 */ /* 0x000fe400078a08ff */
[----:B------:R-:W-:-:S04]  /*bd10*/  LEA R9, P3, R0, R7, 0x5 ;  /* 0x0000000700097211 */ /* 0x000fc800078628ff */
[----:B------:R-:W-:Y:S01]  /*bd20*/  IADD3 R100, P1, R9, R100, RZ ;  /* 0x0000006409647210 */ /* 0x000fe20007f3e0ff */
[----:B------:R-:W-:Y:S01]  /*bd30*/  IMAD.X R9, R131, 0x1, R85, P4 ;  /* 0x0000000183097824 */ /* 0x000fe200020e0655 */
[----:B------:R-:W-:Y:S02]  /*bd40*/  LEA.HI.X R6, R0, R131, R5, 0x5, P3 ;  /* 0x0000008300067211 */ /* 0x000fe400018f2c05 */
[----:B------:R-:W-:Y:S02]  /*bd50*/  LEA.HI.X R131, R7, R97, R131, 0x1, P5 ;  /* 0x0000006107837211 */ /* 0x000fe400028f0c83 */
[----:B------:R-:W-:Y:S01]  /*bd60*/  LEA R8, P4, R4, c[0x0][0x170], 0x1 ;  /* 0x00005c0004087a11 */ /* 0x000fe200078808ff */
[----:B------:R-:W-:Y:S01]  /*bd70*/  IMAD.X R85, R6, 0x1, R85, P1 ;  /* 0x0000000106557824 */ /* 0x000fe200008e0655 */
[----:B------:R-:W-:Y:S01]  /*bd80*/  LEA R10, P3, R0, R132, 0x6 ;  /* 0x00000084000a7211 */ /* 0x000fe200078630ff */
[----:B------:R-:W-:Y:S01]  /*bd90*/  IMAD.MOV.U32 R133, RZ, RZ, R131 ;  /* 0x000000ffff857224 */ /* 0x000fe200078e0083 */
[----:B------:R-:W-:-:S02]  /*bda0*/  LEA R6, P1, R100, c[0x0][0x170], 0x1 ;  /* 0x00005c0064067a11 */ /* 0x000fc400078208ff */
[----:B------:R-:W-:Y:S02]  /*bdb0*/  LEA.HI.X R9, R4, c[0x0][0x174], R9, 0x1, P4 ;  /* 0x00005d0004097a11 */ /* 0x000fe400020f0c09 */
[----:B------:R-:W-:Y:S01]  /*bdc0*/  LEA.HI.X R11, R0, R131, R5, 0x6, P3 ;  /* 0x00000083000b7211 */ /* 0x000fe200018f3405 */
[----:B------:R-:W-:Y:S01]  /*bdd0*/  @!PT LDS RZ, [RZ] ;  /* 0x00000000fffff984 */ /* 0x000fe20000000800 */
[----:B------:R-:W-:Y:S01]  /*bde0*/  @!PT LDS RZ, [RZ] ;  /* 0x00000000fffff984 */ /* 0x000fe20000000800 */
[----:B------:R-:W-:Y:S01]  /*bdf0*/  @!PT LDS RZ, [RZ] ;  /* 0x00000000fffff984 */ /* 0x000fe20000000800 */
[----:B------:R1:W-:Y:S01]  /*be00*/  LDGSTS.E.BYPASS.LTC128B.128 [R124+0x6000], [R132.64] ;  /* 0x06000000847c7fae */ /* 0x0003e2000b901d46 */
[----:B------:R-:W-:Y:S01]  /*be10*/  LEA.HI.X R7, R100, c[0x0][0x174], R85, 0x1, P1 ;  /* 0x00005d0064077a11 */ /* 0x000fe200008f0c55 */
[----:B------:R-:W-:Y:S02]  /*be20*/  IMAD.MOV.U32 R0, RZ, RZ, 0x20 ;  /* 0x00000020ff007424 */ /* 0x000fe400078e00ff */
[----:B------:R2:W-:Y:S03]  /*be30*/  LDGSTS.E.BYPASS.LTC128B.128 [R124+0x7000], [R8.64+0x40] ;  /* 0x07000040087c7fae */ /* 0x0005e6000b901d46 */
[----:B------:R-:W-:Y:S01]  /*be40*/  SEL R5, R0, 0xffffffe0, !P0 ;  /* 0xffffffe000057807 */ /* 0x000fe20004000000 */
[----:B------:R2:W-:Y:S04]  /*be50*/  LDGSTS.E.BYPASS.LTC128B.128 [R124+0x8000], [R8.64+0x80] ;  /* 0x08000080087c7fae */ /* 0x0005e8000b901d46 */
[----:B------:R2:W-:Y:S01]  /*be60*/  LDGSTS.E.BYPASS.LTC128B.128 [R124+0x6800], [R10.64] ;  /* 0x068000000a7c7fae */ /* 0x0005e2000b901d46 */
[----:B------:R-:W-:-:S03]  /*be70*/  IMAD.IADD R0, R120, 0x1, R5 ;  /* 0x0000000178007824 */ /* 0x000fc600078e0205 */
        /* <DEDUP_REMOVED lines=10> */
[----:B------:R-:W1:Y:S04]  /*bf20*/  LDSM.16.M88.4 R104, [R0+0x3000] ;  /* 0x003000000068783b */ /* 0x000e680000000200 */
[----:B------:R-:W0:Y:S01]  /*bf30*/  LDGDEPBAR ;  /* 0x00000000000079af */ /* 0x000e220000000000 */
[C---:B----4-:R-:W-:Y:S08]  /*bf40*/  HMMA.16816.F32.BF16 R24, R96.reuse, R20, RZ ;  /* 0x000000146018723c */ /* 0x050ff000000418ff */
[C---:B-----5:R-:W-:Y:S08]  /*bf50*/  HMMA.16816.F32.BF16 R16, R96.reuse, R12, RZ ;  /* 0x0000000c6010723c */ /* 0x060ff000000418ff */
[C---:B------:R-:W-:Y:S08]  /*bf60*/  HMMA.16816.F32.BF16 R20, R96.reuse, R22, RZ ;  /* 0x000000166014723c */ /* 0x040ff000000418ff */
[C---:B------:R-:W-:Y:S08]  /*bf70*/  HMMA.16816.F32.BF16 R12, R96.reuse, R14, RZ ;  /* 0x0000000e600c723c */ /* 0x040ff000000418ff */
[C---:B---3--:R-:W-:Y:S08]  /*bf80*/  HMMA.16816.F32.BF16 R4, R96.reuse, R28, RZ ;  /* 0x0000001c6004723c */ /* 0x048ff000000418ff */
[C---:B------:R-:W-:Y:S08]  /*bf90*/  HMMA.16816.F32.BF16 R28, R96.reuse, R30, RZ ;  /* 0x0000001e601c723c */ /* 0x040ff000000418ff */
[C---:B--2---:R-:W-:Y:S08]  /*bfa0*/  HMMA.16816.F32.BF16 R8, R96.reuse, R100, RZ ;  /* 0x000000646008723c */ /* 0x044ff000000418ff */
        /* <DEDUP_REMOVED lines=29> */
[----:B------:R2:W4:Y:S07]  /*c180*/  LDSM.16.M88.4 R92, [R0+0x4c00] ;  /* 0x004c0000005c783b */ /* 0x00052e0000000200 */
[C---:B-1----:R-:W-:Y:S08]  /*c190*/  HMMA.16816.F32.BF16 R24, R100.reuse, R88, R24 ;  /* 0x000000586418723c */ /* 0x042ff00000041818 */
[C---:B------:R-:W-:Y:S01]  /*c1a0*/  HMMA.16816.F32.BF16 R20, R100.reuse, R90, R20 ;  /* 0x0000005a6414723c */ /* 0x040fe20000041814 */
[----:B------:R-:W-:Y:S07]  /*c1b0*/  LDSM.16.M88.4 R88, [R121+0x2000] ;  /* 0x002000007958783b */ /* 0x000fee0000000200 */
[C---:B---3--:R-:W-:Y:S01]  /*c1c0*/  HMMA.16816.F32.BF16 R16, R100.reuse, R32, R16 ;  /* 0x000000206410723c */ /* 0x048fe20000041810 */
[----:B--2---:R-:W1:Y:S07]  /*c1d0*/  S2R R0, SR_TID.X ;  /* 0x0000000000007919 */ /* 0x004e6e0000002100 */
[C---:B------:R-:W-:Y:S01]  /*c1e0*/  HMMA.16816.F32.BF16 R12, R100.reuse, R34, R12 ;  /* 0x00000022640c723c */ /* 0x040fe2000004180c */
[----:B------:R-:W2:Y:S07]  /*c1f0*/  LDSM.16.M88.4 R32, [R120+0x5000] ;  /* 0x005000007820783b */ /* 0x000eae0000000200 */
[C---:B----4-:R-:W-:Y:S08]  /*c200*/  HMMA.16816.F32.BF16 R8, R100.reuse, R92, R8 ;  /* 0x0000005c6408723c */ /* 0x050ff00000041808 */
[----:B------:R-:W-:Y:S01]  /*c210*/  HMMA.16816.F32.BF16 R96, R100, R94, R96 ;  /* 0x0000005e6460723c */ /* 0x000fe20000041860 */
[----:B------:R-:W3:Y:S01]  /*c220*/  LDSM.16.M88.4 R100, [R120+0x5400] ;  /* 0x005400007864783b */ /* 0x000ee20000000200 */
[----:B-1----:R-:W-:-:S03]  /*c230*/  IMAD.SHL.U32 R0, R0, 0x2, RZ ;  /* 0x0000000200007824 */ /* 0x002fc600078e00ff */
[----:B------:R-:W1:Y:S02]  /*c240*/  LDSM.16.M88.4 R92, [R120+0x5800] ;  /* 0x00580000785c783b */ /* 0x000e640000000200 */
[----:B------:R-:W-:-:S05]  /*c250*/  LOP3.LUT R0, R0, 0x6, RZ, 0xc0, !PT ;  /* 0x0000000600007812 */ /* 0x000fca00078ec0ff */
[----:B------:R-:W-:-:S05]  /*c260*/  IMAD R85, R135, 0x40, R0 ;  /* 0x0000004087557824 */ /* 0x000fca00078e0200 */
[C---:B------:R-:W-:Y:S02]  /*c270*/  IADD3 R0, R85.reuse, 0x1, RZ ;  /* 0x0000000155007810 */ /* 0x040fe40007ffe0ff */
[C---:B------:R-:W-:Y:S02]  /*c280*/  IADD3 R86, R85.reuse, 0x8, RZ ;  /* 0x0000000855567810 */ /* 0x040fe40007ffe0ff */
[CC--:B------:R-:W-:Y:S02]  /*c290*/  ISETP.GE.AND P6, PT, R0.reuse, R108.reuse, PT ;  /* 0x0000006c0000720c */ /* 0x0c0fe40003fc6270 */
[----:B------:R-:W-:Y:S01]  /*c2a0*/  ISETP.GE.AND P1, PT, R0, R109, PT ;  /* 0x0000006d0000720c */ /* 0x000fe20003f26270 */
[----:B--2---:R-:W-:Y:S01]  /*c2b0*/  HMMA.16816.F32.BF16 R4, R88, R32, R4 ;  /* 0x000000205804723c */ /* 0x004fe20000041804 */
[----:B------:R-:W-:Y:S02]  /*c2c0*/  IADD3 R0, R85, 0x9, RZ ;  /* 0x0000000955007810 */ /* 0x000fe40007ffe0ff */
[----:B------:R-:W-:-:S02]  /*c2d0*/  ISETP.GE.AND P5, PT, R86, R108, PT ;  /* 0x0000006c5600720c */ /* 0x000fc40003fa6270 */
[----:B------:R-:W-:Y:S02]  /*c2e0*/  ISETP.GE.AND P3, PT, R86, R109, PT ;  /* 0x0000006d5600720c */ /* 0x000fe40003f66270 */
[C---:B------:R-:W-:Y:S01]  /*c2f0*/  IADD3 R86, R85.reuse, 0x10, RZ ;  /* 0x0000001055567810 */ /* 0x040fe20007ffe0ff */
[----:B------:R-:W-:Y:S01]  /*c300*/  HMMA.16816.F32.BF16 R28, R88, R34, R28 ;  /* 0x00000022581c723c */ /* 0x000fe2000004181c */
[----:B------:R-:W2:Y:S01]  /*c310*/  LDSM.16.M88.4 R32, [R120+0x5c00] ;  /* 0x005c00007820783b */ /* 0x000ea20000000200 */
[----:B------:R-:W-:Y:S02]  /*c320*/  IADD3 R87, R85, 0x11, RZ ;  /* 0x0000001155577810 */ /* 0x000fe40007ffe0ff */
[----:B------:R-:W-:-:S04]  /*c330*/  ISETP.GE.AND P4, PT, R0, R108, PT ;  /* 0x0000006c0000720c */ /* 0x000fc80003f86270 */
        /* <DEDUP_REMOVED lines=11> */
[C---:B------:R-:W-:Y:S08]  /*c3f0*/  HMMA.16816.F32.BF16 R28, R100.reuse, R94, R28 ;  /* 0x0000005e641c723c */ /* 0x040ff0000004181c */
[C---:B--2---:R-:W-:Y:S08]  /*c400*/  HMMA.16816.F32.BF16 R16, R100.reuse, R32, R16 ;  /* 0x000000206410723c */ /* 0x044ff00000041810 */
[----:B------:R-:W-:Y:S01]  /*c410*/  HMMA.16816.F32.BF16 R12, R100, R34, R12 ;  /* 0x00000022640c723c */ /* 0x000fe2000004180c */
[----:B------:R1:W2:Y:S01]  /*c420*/  LDSM.16.M88.4 R32, [R2+0x5c00] ;  /* 0x005c00000220783b */ /* 0x0002a20000000200 */
[----:B------:R-:W-:Y:S01]  /*c430*/  FSEL R5, R5, -INF , !P6 ;  /* 0xff80000005057808 */ /* 0x000fe20007000000 */
[----:B------:R-:W-:-:S04]  /*c440*/  DEPBAR.LE SB0, 0x0 ;  /* 0x000080000000791a */ /* 0x000fc80000000000 */
[----:B------:R-:W-:Y:S01]  /*c450*/  BAR.SYNC.DEFER_BLOCKING 0x0 ;  /* 0x0000000000007b1d */ /* 0x000fe20000010000 */
[C---:B---3--:R-:W-:Y:S01]  /*c460*/  HMMA.16816.F32.BF16 R24, R100.reuse, R88, R24 ;  /* 0x000000586418723c */ /* 0x048fe20000041818 */
[----:B------:R-:W-:Y:S02]  /*c470*/  ISETP.GE.AND P6, PT, R0, R109, PT ;  /* 0x0000006d0000720c */ /* 0x000fe40003fc6270 */
[----:B------:R-:W-:Y:S02]  /*c480*/  FSEL R0, R7, -INF , !P1 ;  /* 0xff80000007007808 */ /* 0x000fe40004800000 */
[----:B------:R-:W-:Y:S02]  /*c490*/  FSEL R7, R28, -INF , !P5 ;  /* 0xff8000001c077808 */ /* 0x000fe40006800000 */
[----:B------:R-:W-:Y:S01]  /*c4a0*/  FSEL R30, R30, -INF , !P3 ;  /* 0xff8000001e1e7808 */ /* 0x000fe20005800000 */
[----:B------:R-:W-:Y:S01]  /*c4b0*/  HMMA.16816.F32.BF16 R20, R100, R90, R20 ;  /* 0x0000005a6414723c */ /* 0x000fe20000041814 */
[----:B------:R-:W-:-:S02]  /*c4c0*/  ISETP.GE.AND P1, PT, R86, R108, PT ;  /* 0x0000006c5600720c */ /* 0x000fc40003f26270 */
[-C--:B------:R-:W-:Y:S02]  /*c4d0*/  ISETP.GE.AND P5, PT, R86, R109.reuse, PT ;  /* 0x0000006d5600720c */ /* 0x080fe40003fa6270 */
[----:B------:R-:W-:Y:S02]  /*c4e0*/  ISETP.GE.AND P3, PT, R87, R108, PT ;  /* 0x0000006c5700720c */ /* 0x000fe40003f66270 */
[C---:B------:R-:W-:Y:S02]  /*c4f0*/  IADD3 R86, R85.reuse, 0x18, RZ ;  /* 0x0000001855567810 */ /* 0x040fe40007ffe0ff */
[----:B-1----:R-:W-:Y:S02]  /*c500*/  IADD3 R2, R85, 0x19, RZ ;  /* 0x0000001955027810 */ /* 0x002fe40007ffe0ff */
[----:B------:R-:W-:Y:S02]  /*c510*/  FSEL R29, R29, -INF , !P4 ;  /* 0xff8000001d1d7808 */ /* 0x000fe40006000000 */
[----:B------:R-:W-:-:S02]  /*c520*/  ISETP.GE.AND P4, PT, R87, R109, PT ;  /* 0x0000006d5700720c */ /* 0x000fc40003f86270 */
[----:B------:R-:W-:Y:S02]  /*c530*/  FSEL R28, R31, -INF , !P6 ;  /* 0xff8000001f1c7808 */ /* 0x000fe40007000000 */
[----:B------:R-:W-:Y:S02]  /*c540*/  FSEL R105, R24, -INF , !P1 ;  /* 0xff80000018697808 */ /* 0x000fe40004800000 */
[----:B------:R-:W-:Y:S02]  /*c550*/  FSEL R106, R26, -INF , !P5 ;  /* 0xff8000001a6a7808 */ /* 0x000fe40006800000 */
[----:B------:R-:W-:Y:S02]  /*c560*/  FSEL R107, R25, -INF , !P3 ;  /* 0xff800000196b7808 */ /* 0x000fe40005800000 */
[----:B------:R-:W-:Y:S01]  /*c570*/  ISETP.GE.AND P1, PT, R86, R109, PT ;  /* 0x0000006d5600720c */ /* 0x000fe20003f26270 */
[----:B--2---:R-:W-:Y:S01]  /*c580*/  HMMA.16816.F32.BF16 R8, R100, R32, R8 ;  /* 0x000000206408723c */ /* 0x004fe20000041808 */
[----:B------:R-:W-:-:S02]  /*c590*/  ISETP.GE.AND P5, PT, R2, R108, PT ;  /* 0x0000006c0200720c */ /* 0x000fc40003fa6270 */
[----:B------:R-:W-:Y:S02]  /*c5a0*/  ISETP.GE.AND P3, PT, R2, R109, PT ;  /* 0x0000006d0200720c */ /* 0x000fe40003f66270 */
[C---:B------:R-:W-:Y:S02]  /*c5b0*/  IADD3 R24, R85.reuse, 0x20, RZ ;  /* 0x0000002055187810 */ /* 0x040fe40007ffe0ff */
[----:B------:R-:W-:Y:S01]  /*c5c0*/  IADD3 R2, R85, 0x21, RZ ;  /* 0x0000002155027810 */ /* 0x000fe20007ffe0ff */
[----:B------:R-:W-:Y:S01]  /*c5d0*/  HMMA.16816.F32.BF16 R32, R100, R34, R96 ;  /* 0x000000226420723c */ /* 0x000fe20000041860 */
[----:B------:R-:W-:Y:S02]  /*c5e0*/  ISETP.GE.AND P6, PT, R86, R108, PT ;  /* 0x0000006c5600720c */ /* 0x000fe40003fc6270 */
[----:B------:R-:W-:Y:S02]  /*c5f0*/  FSEL R138, R27, -INF , !P4 ;  /* 0xff8000001b8a7808 */ /* 0x000fe40006000000 */
[----:B------:R-:W-:-:S02]  /*c600*/  FSEL R110, R22, -INF , !P1 ;  /* 0xff800000166e7808 */ /* 0x000fc40004800000 */
[----:B------:R-:W-:Y:S02]  /*c610*/  FSEL R143, R21, -INF , !P5 ;  /* 0xff800000158f7808 */ /* 0x000fe40006800000 */
[-C--:B------:R-:W-:Y:S02]  /*c620*/  ISETP.GE.AND P4, PT, R24, R108.reuse, PT ;  /* 0x0000006c1800720c */ /* 0x080fe40003f86270 */
[C---:B------:R-:W-:Y:S02]  /*c630*/  ISETP.GE.AND P1, PT, R2.reuse, R108, PT ;  /* 0x0000006c0200720c */ /* 0x040fe40003f26270 */
[----:B------:R-:W-:Y:S02]  /*c640*/  ISETP.GE.AND P5, PT, R2, R109, PT ;  /* 0x0000006d0200720c */ /* 0x000fe40003fa6270 */
[----:B------:R-:W-:Y:S02]  /*c650*/  FSEL R141, R20, -INF , !P6 ;  /* 0xff800000148d7808 */ /* 0x000fe40007000000 */
[----:B------:R-:W-:-:S02]  /*c660*/  IADD3 R2, R85, 0x28, RZ ;  /* 0x0000002855027810 */ /* 0x000fc40007ffe0ff */
[----:B------:R-:W-:Y:S02]  /*c670*/  IADD3 R20, R85, 0x29, RZ ;  /* 0x0000002955147810 */ /* 0x000fe40007ffe0ff */
[----:B------:R-:W-:Y:S02]  /*c680*/  FSEL R111, R16, -INF , !P4 ;  /* 0xff800000106f7808 */ /* 0x000fe40006000000 */
[-C--:B------:R-:W-:Y:S02]  /*c690*/  ISETP.GE.AND P4, PT, R2, R109.reuse, PT ;  /* 0x0000006d0200720c */ /* 0x080fe40003f86270 */
[----:B------:R-:W-:Y:S02]  /*c6a0*/  FSEL R113, R17, -INF , !P1 ;  /* 0xff80000011717808 */ /* 0x000fe40004800000 */
[----:B------:R-:W-:Y:S02]  /*c6b0*/  ISETP.GE.AND P1, PT, R20, R109, PT ;  /* 0x0000006d1400720c */ /* 0x000fe40003f26270 */
[----:B------:R-:W-:-:S02]  /*c6c0*/  IADD3 R16, R85, 0x31, RZ ;  /* 0x0000003155107810 */ /* 0x000fc40007ffe0ff */
[----:B------:R-:W-:Y:S02]  /*c6d0*/  FSEL R114, R14, -INF , !P4 ;  /* 0xff8000000e727808 */ /* 0x000fe40006000000 */
[-C--:B------:R-:W-:Y:S02]  /*c6e0*/  ISETP.GE.AND P4, PT, R16, R108.reuse, PT ;  /* 0x0000006c1000720c */ /* 0x080fe40003f86270 */
        /* <DEDUP_REMOVED lines=11> */
[----:B------:R-:W-:Y:S02]  /*c7a0*/  ISETP.GT.AND P1, PT, R135, R122, PT ;  /* 0x0000007a8700720c */ /* 0x000fe40003f24270 */
[-C--:B------:R-:W-:Y:S02]  /*c7b0*/  ISETP.GE.AND P6, PT, R20, R108.reuse, PT ;  /* 0x0000006c1400720c */ /* 0x080fe40003fc6270 */
[C---:B------:R-:W-:Y:S02]  /*c7c0*/  ISETP.GE.AND P5, PT, R2.reuse, R108, PT ;  /* 0x0000006c0200720c */ /* 0x040fe40003fa6270 */
[----:B------:R-:W-:Y:S02]  /*c7d0*/  ISETP.GE.AND P3, PT, R2, R109, PT ;  /* 0x0000006d0200720c */ /* 0x000fe40003f66270 */
[----:B------:R-:W-:-:S02]  /*c7e0*/  IADD3 R2, R85, 0x38, RZ ;  /* 0x0000003855027810 */ /* 0x000fc40007ffe0ff */
[----:B------:R-:W-:Y:S02]  /*c7f0*/  FSEL R115, R13, -INF , !P6 ;  /* 0xff8000000d737808 */ /* 0x000fe40007000000 */
[----:B------:R-:W-:Y:S02]  /*c800*/  FSEL R97, R8, -INF , !P5 ;  /* 0xff80000008617808 */ /* 0x000fe40006800000 */
[----:B------:R-:W-:Y:S02]  /*c810*/  FSEL R96, R10, -INF , !P3 ;  /* 0xff8000000a607808 */ /* 0x000fe40005800000 */
[-C--:B------:R-:W-:Y:S02]  /*c820*/  ISETP.GE.AND P6, PT, R16, R109.reuse, PT ;  /* 0x0000006d1000720c */ /* 0x080fe40003fc6270 */
[----:B------:R-:W-:Y:S02]  /*c830*/  ISETP.GE.AND P5, PT, R85, R109, PT ;  /* 0x0000006d5500720c */ /* 0x000fe40003fa6270 */
[----:B------:R-:W-:-:S02]  /*c840*/  ISETP.GE.AND P3, PT, R2, R108, PT ;  /* 0x0000006c0200720c */ /* 0x000fc40003f66270 */
[----:B------:R-:W-:Y:S02]  /*c850*/  IADD3 R85, R85, 0x39, RZ ;  /* 0x0000003955557810 */ /* 0x000fe40007ffe0ff */
        /* <DEDUP_REMOVED lines=70> */
.L_x_5872:
[----:B------:R-:W-:-:S05]  /*ccc0*/  IMAD.MOV.U32 R10, RZ, RZ, c[0x0][0x198] ;  /* 0x00006600ff0a7624 */ /* 0x000fca00078e00ff */
[----:B------:R-:W-:-:S04]  /*ccd0*/  LEA R10, -R10, RZ, 0x6 ;  /* 0x000000ff0a0a7211 */ /* 0x000fc800078e31ff */
[----:B------:R-:W-:Y:S02]  /*cce0*/  SHF.R.S32.HI R8, RZ, 0x1f, R10 ;  /* 0x0000001fff087819 */ /* 0x000fe4000001140a */
.L_x_5873:
[C---:B------:R-:W-:Y:S01]  /*ccf0*/  LEA R128, P1, R10.reuse, R128, 0x1 ;  /* 0x000000800a807211 */ /* 0x040fe200078208ff */
[----:B------:R-:W-:Y:S02]  /*cd00*/  IMAD.MOV.U32 R2, RZ, RZ, c[0x0][0x198] ;  /* 0x00006600ff027624 */ /* 0x000fe400078e00ff */
[----:B------:R-:W-:Y:S01]  /*cd10*/  IMAD.MOV.U32 R4, RZ, RZ, c[0x0][0x19c] ;  /* 0x00006700ff047624 */ /* 0x000fe200078e00ff */
        /* <DEDUP_REMOVED lines=13> */
.L_x_5871:
        /* <DEDUP_REMOVED lines=155> */
[-C--:B------:R-:W-:Y:S01]  /*d7a0*/  FMUL.FTZ R43, R67, R3.reuse ;  /* 0x00000003432b7220 */ /* 0x080fe20000410000 */
[----:B------:R-:W-:Y:S01]  /*d7b0*/  HMMA.16816.F32.BF16 R36, R4, R38, R60 ;  /* 0x000000260424723c */ /* 0x000fe2000004183c */
[----:B------:R-:W3:Y:S01]  /*d7c0*/  LDSM.16.MT88.4 R60, [R118+0x6400] ;  /* 0x00640000763c783b */ /* 0x000ee20000004200 */
[-C--:B------:R-:W-:Y:S01]  /*d7d0*/  FMUL.FTZ R76, R76, R84.reuse ;  /* 0x000000544c4c7220 */ /* 0x080fe20000410000 */
[----:B------:R-:W-:Y:S01]  /*d7e0*/  MUFU.EX2 R136, R136 ;  /* 0x0000008800887308 */ /* 0x000fe20000000800 */
[----:B------:R-:W-:Y:S01]  /*d7f0*/  FMUL.FTZ R77, R77, R84 ;  /* 0x000000544d4d7220 */ /* 0x000fe20000410000 */
[----:B------:R-:W3:Y:S01]  /*d800*/  LDSM.16.MT88.4 R64, [R118+0x7400] ;  /* 0x007400007640783b */ /* 0x000ee20000004200 */
[----:B------:R-:W-:-:S02]  /*d810*/  FMUL.FTZ R78, R78, R3 ;  /* 0x000000034e4e7220 */ /* 0x000fc40000410000 */
[-C--:B------:R-:W-:Y:S02]  /*d820*/  FMUL.FTZ R79, R79, R3.reuse ;  /* 0x000000034f4f7220 */ /* 0x080fe40000410000 */
[-C--:B------:R-:W-:Y:S01]  /*d830*/  FMUL.FTZ R48, R68, R84.reuse ;  /* 0x0000005444307220 */ /* 0x080fe20000410000 */
[C---:B----4-:R-:W-:Y:S01]  /*d840*/  HMMA.16816.F32.BF16 R40, R4.reuse, R44, R40 ;  /* 0x0000002c0428723c */ /* 0x050fe20000041828 */
[-C--:B------:R-:W-:Y:S01]  /*d850*/  FMUL.FTZ R49, R69, R84.reuse ;  /* 0x0000005445317220 */ /* 0x080fe20000410000 */
[----:B------:R-:W-:Y:S01]  /*d860*/  MUFU.EX2 R113, R113 ;  /* 0x0000007100717308 */ /* 0x000fe20000000800 */
[-C--:B------:R-:W-:Y:S02]  /*d870*/  FMUL.FTZ R50, R70, R3.reuse ;  /* 0x0000000346327220 */ /* 0x080fe40000410000 */
[-C--:B------:R-:W-:Y:S02]  /*d880*/  FMUL.FTZ R51, R71, R3.reuse ;  /* 0x0000000347337220 */ /* 0x080fe40000410000 */
[-C--:B------:R-:W-:Y:S01]  /*d890*/  FMUL.FTZ R72, R72, R84.reuse ;  /* 0x0000005448487220 */ /* 0x080fe20000410000 */
[----:B------:R-:W-:Y:S01]  /*d8a0*/  HMMA.16816.F32.BF16 R44, R4, R46, R76 ;  /* 0x0000002e042c723c */ /* 0x000fe2000004184c */
[----:B------:R-:W-:Y:S01]  /*d8b0*/  FMUL.FTZ R73, R73, R84 ;  /* 0x0000005449497220 */ /* 0x000fe20000410000 */
[----:B------:R-:W-:Y:S01]  /*d8c0*/  MUFU.EX2 R111, R111 ;  /* 0x0000006f006f7308 */ /* 0x000fe20000000800 */
[-C--:B------:R-:W-:Y:S01]  /*d8d0*/  FMUL.FTZ R74, R74, R3.reuse ;  /* 0x000000034a4a7220 */ /* 0x080fe20000410000 */
[----:B------:R-:W-:Y:S01]  /*d8e0*/  LDSM.16.MT88.4 R76, [R118+0x8800] ;  /* 0x00880000764c783b */ /* 0x000fe20000004200 */
[----:B------:R-:W-:-:S02]  /*d8f0*/  FMUL.FTZ R75, R75, R3 ;  /* 0x000000034b4b7220 */ /* 0x000fc40000410000 */
[----:B------:R-:W-:Y:S01]  /*d900*/  FFMA.FTZ R84, R139, R84, R92 ;  /* 0x000000548b547223 */ /* 0x000fe2000001005c */
[C---:B--2---:R-:W-:Y:S01]  /*d910*/  HMMA.16816.F32.BF16 R48, R4.reuse, R52, R48 ;  /* 0x000000340430723c */ /* 0x044fe20000041830 */
[----:B------:R-:W-:Y:S01]  /*d920*/  FFMA.FTZ R3, R137, R3, R90 ;  /* 0x0000000389037223 */ /* 0x000fe2000001005a */
[----:B------:R-:W-:Y:S01]  /*d930*/  MUFU.EX2 R138, R138 ;  /* 0x0000008a008a7308 */ /* 0x000fe20000000800 */
[----:B------:R-:W-:Y:S01]  /*d940*/  FADD.FTZ R87, R87, R84 ;  /* 0x0000005457577221 */ /* 0x000fe20000010000 */
[----:B------:R-:W-:Y:S01]  /*d950*/  MOV R84, R89 ;  /* 0x0000005900547202 */ /* 0x000fe20000000f00 */
[----:B------:R-:W-:Y:S02]  /*d960*/  FADD.FTZ R3, R2, R3 ;  /* 0x0000000302037221 */ /* 0x000fe40000010000 */
[----:B-1----:R-:W-:Y:S01]  /*d970*/  F2FP.BF16.PACK_AB R52, R107, R108 ;  /* 0x0000006c6b34723e */ /* 0x002fe200000010ff */
[----:B------:R-:W-:Y:S01]  /*d980*/  HMMA.16816.F32.BF16 R4, R4, R54, R72 ;  /* 0x000000360404723c */ /* 0x000fe20000041848 */
[----:B-----5:R-:W-:Y:S01]  /*d990*/  F2FP.BF16.PACK_AB R53, R105, R106 ;  /* 0x0000006a6935723e */ /* 0x020fe200000010ff */
[----:B------:R-:W1:Y:S01]  /*d9a0*/  MUFU.EX2 R133, R133 ;  /* 0x0000008500857308 */ /* 0x000e620000000800 */
[----:B------:R-:W-:-:S02]  /*d9b0*/  FADD.FTZ R86, R86, R87 ;  /* 0x0000005756567221 */ /* 0x000fc40000010000 */
[----:B------:R-:W-:Y:S02]  /*d9c0*/  FADD.FTZ R0, R0, R3 ;  /* 0x0000000300007221 */ /* 0x000fe40000010000 */
[----:B------:R-:W-:Y:S01]  /*d9d0*/  F2FP.BF16.PACK_AB R54, R103, R104 ;  /* 0x000000686736723e */ /* 0x000fe200000010ff */
[----:B------:R-:W-:Y:S01]  /*d9e0*/  FADD.FTZ R85, R85, R86 ;  /* 0x0000005655557221 */ /* 0x000fe20000010000 */
[----:B------:R-:W-:Y:S01]  /*d9f0*/  F2FP.BF16.PACK_AB R55, R109, R110 ;  /* 0x0000006e6d37723e */ /* 0x000fe200000010ff */
[----:B------:R-:W2:Y:S01]  /*da00*/  MUFU.EX2 R134, R134 ;  /* 0x0000008600867308 */ /* 0x000ea20000000800 */
        /* <DEDUP_REMOVED lines=9> */
[----:B------:R-:W-:Y:S01]  /*daa0*/  HMMA.16816.F32.BF16 R12, R52, R62, R12 ;  /* 0x0000003e340c723c */ /* 0x000fe2000004180c */
[----:B------:R-:W3:Y:S01]  /*dab0*/  LDSM.16.MT88.4 R60, [R117+0x7400] ;  /* 0x00740000753c783b */ /* 0x000ee20000004200 */
[----:B------:R-:W-:Y:S01]  /*dac0*/  MUFU.EX2 R115, R115 ;  /* 0x0000007300737308 */ /* 0x000fe20000000800 */
[----:B------:R-:W-:Y:S02]  /*dad0*/  FADD.FTZ R103, R103, R104 ;  /* 0x0000006867677221 */ /* 0x000fe40000010000 */
[----:B------:R-:W-:-:S03]  /*dae0*/  FADD.FTZ R0, R109, R0 ;  /* 0x000000006d007221 */ /* 0x000fc60000010000 */
[----:B------:R-:W-:Y:S01]  /*daf0*/  HMMA.16816.F32.BF16 R16, R52, R56, R16 ;  /* 0x000000383410723c */ /* 0x000fe20000041810 */
[----:B-1----:R-:W-:Y:S01]  /*db00*/  FADD.FTZ R3, R133, R0 ;  /* 0x0000000085037221 */ /* 0x002fe20000010000 */
[----:B------:R-:W-:Y:S03]  /*db10*/  MUFU.EX2 R97, R97 ;  /* 0x0000006100617308 */ /* 0x000fe60000000800 */
[----:B--2---:R-:W-:-:S03]  /*db20*/  FADD.FTZ R3, R134, R3 ;  /* 0x0000000386037221 */ /* 0x004fc60000010000 */
[C---:B------:R-:W-:Y:S01]  /*db30*/  HMMA.16816.F32.BF16 R20, R52.reuse, R58, R20 ;  /* 0x0000003a3414723c */ /* 0x040fe20000041814 */
[----:B------:R-:W1:Y:S01]  /*db40*/  LDSM.16.MT88.4 R56, [R118+0x8400] ;  /* 0x008400007638783b */ /* 0x000e620000004200 */
[----:B------:R-:W2:Y:S06]  /*db50*/  MUFU.EX2 R114, R114 ;  /* 0x0000007200727308 */ /* 0x000eac0000000800 */
[C---:B------:R-:W-:Y:S02]  /*db60*/  HMMA.16816.F32.BF16 R24, R52.reuse, R64, R24 ;  /* 0x000000403418723c */ /* 0x040fe40000041818 */
[----:B------:R-:W-:Y:S06]  /*db70*/  MUFU.EX2 R99, R99 ;  /* 0x0000006300637308 */ /* 0x000fec0000000800 */
[----:B------:R-:W-:Y:S01]  /*db80*/  HMMA.16816.F32.BF16 R28, R52, R66, R28 ;  /* 0x00000042341c723c */ /* 0x000fe2000004181c */
[----:B------:R-:W-:Y:S01]  /*db90*/  LDSM.16.MT88.4 R64, [R117+0x6800] ;  /* 0x006800007540783b */ /* 0x000fe20000004200 */
[----:B------:R-:W4:Y:S01]  /*dba0*/  MUFU.EX2 R100, R100 ;  /* 0x0000006400647308 */ /* 0x000f220000000800 */
[----:B--2---:R-:W-:-:S05]  /*dbb0*/  F2FP.BF16.PACK_AB R72, R114, R97 ;  /* 0x000000617248723e */ /* 0x004fca00000010ff */
[C---:B---3--:R-:W-:Y:S02]  /*dbc0*/  HMMA.16816.F32.BF16 R32, R52.reuse, R60, R32 ;  /* 0x0000003c3420723c */ /* 0x048fe40000041820 */
[----:B------:R-:W-:Y:S06]  /*dbd0*/  MUFU.EX2 R96, R96 ;  /* 0x0000006000607308 */ /* 0x000fec0000000800 */
[----:B------:R-:W-:Y:S01]  /*dbe0*/  HMMA.16816.F32.BF16 R36, R52, R62, R36 ;  /* 0x0000003e3424723c */ /* 0x000fe20000041824 */
[----:B------:R-:W2:Y:S01]  /*dbf0*/  LDSM.16.MT88.4 R60, [R117+0x8400] ;  /* 0x00840000753c783b */ /* 0x000ea20000004200 */
[----:B------:R-:W3:Y:S01]  /*dc00*/  MUFU.EX2 R101, R101 ;  /* 0x0000006500657308 */ /* 0x000ee20000000800 */
[----:B----4-:R-:W-:-:S05]  /*dc10*/  F2FP.BF16.PACK_AB R74, R100, R99 ;  /* 0x00000063644a723e */ /* 0x010fca00000010ff */
[C---:B-1----:R-:W-:Y:S02]  /*dc20*/  HMMA.16816.F32.BF16 R40, R52.reuse, R56, R40 ;  /* 0x000000383428723c */ /* 0x042fe40000041828 */
[----:B------:R-:W-:Y:S06]  /*dc30*/  MUFU.EX2 R94, R94 ;  /* 0x0000005e005e7308 */ /* 0x000fec0000000800 */
[----:B------:R-:W-:Y:S01]  /*dc40*/  HMMA.16816.F32.BF16 R44, R52, R58, R44 ;  /* 0x0000003a342c723c */ /* 0x000fe2000004182c */
[----:B------:R-:W1:Y:S01]  /*dc50*/  LDSM.16.MT88.4 R56, [R118+0x6800] ;  /* 0x006800007638783b */ /* 0x000e620000004200 */
[----:B------:R-:W4:Y:S01]  /*dc60*/  MUFU.EX2 R93, R93 ;  /* 0x0000005d005d7308 */ /* 0x000f220000000800 */
[----:B---3--:R-:W-:-:S02]  /*dc70*/  F2FP.BF16.PACK_AB R73, R101, R96 ;  /* 0x000000606549723e */ /* 0x008fc400000010ff */
[----:B----4-:R-:W-:-:S03]  /*dc80*/  F2FP.BF16.PACK_AB R75, R93, R94 ;  /* 0x0000005e5d4b723e */ /* 0x010fc600000010ff */
        /* <DEDUP_REMOVED lines=26> */
[C---:B------:R-:W-:Y:S08]  /*de30*/  HMMA.16816.F32.BF16 R20, R52.reuse, R66, R20 ;  /* 0x000000423414723c */ /* 0x040ff00000041814 */
[C---:B--2---:R-:W-:Y:S08]  /*de40*/  HMMA.16816.F32.BF16 R32, R52.reuse, R60, R32 ;  /* 0x0000003c3420723c */ /* 0x044ff00000041820 */
[C---:B------:R-:W-:Y:S01]  /*de50*/  HMMA.16816.F32.BF16 R60, R52.reuse, R62, R36 ;  /* 0x0000003e343c723c */ /* 0x040fe20000041824 */
[----:B------:R-:W2:Y:S07]  /*de60*/  LDSM.16.MT88.4 R36, [R118+0x6c00] ;  /* 0x006c00007624783b */ /* 0x000eae0000004200 */
[C---:B------:R-:W-:Y:S08]  /*de70*/  HMMA.16816.F32.BF16 R64, R52.reuse, R76, R40 ;  /* 0x0000004c3440723c */ /* 0x040ff00000041828 */
[C---:B-1----:R-:W-:Y:S08]  /*de80*/  HMMA.16816.F32.BF16 R24, R52.reuse, R56, R24 ;  /* 0x000000383418723c */ /* 0x042ff00000041818 */
[C---:B------:R-:W-:Y:S01]  /*de90*/  HMMA.16816.F32.BF16 R28, R52.reuse, R58, R28 ;  /* 0x0000003a341c723c */ /* 0x040fe2000004181c */
[----:B------:R-:W1:Y:S07]  /*dea0*/  LDSM.16.MT88.4 R56, [R117+0x8800] ;  /* 0x008800007538783b */ /* 0x000e6e0000004200 */
        /* <DEDUP_REMOVED lines=20> */
.L_x_5868:
[----:B------:R-:W-:-:S13]  /*dff0*/  ISETP.GT.AND P1, PT, R135, R122, PT ;  /* 0x0000007a8700720c */ /* 0x000fda0003f24270 */
[----:B------:R-:W-:Y:S05]  /*e000*/  @!P1 BRA `(.L_x_5874) ;  /* 0x0000222000009947 */ /* 0x000fea0003800000 */
[----:B------:R-:W-:Y:S01]  /*e010*/  ULDC.64 UR4, c[0x0][0x1a0] ;  /* 0x0000680000047ab9 */ /* 0x000fe20000000a00 */
[----:B------:R-:W-:Y:S01]  /*e020*/  IMAD.MOV.U32 R5, RZ, RZ, 0x20 ;  /* 0x00000020ff057424 */ /* 0x000fe200078e00ff */
[----:B------:R-:W-:Y:S01]  /*e030*/  ULEA UR8, -UR4, URZ, 0x6 ;  /* 0x0000003f04087291 */ /* 0x000fe2000f8e313f */
[----:B------:R-:W-:Y:S01]  /*e040*/  MOV R0, R3 ;  /* 0x0000000300007202 */ /* 0x000fe20000000f00 */
[----:B------:R-:W-:Y:S01]  /*e050*/  ULDC UR10, c[0x0][0x198] ;  /* 0x00006600000a7ab9 */ /* 0x000fe20000000800 */
[----:B------:R-:W-:Y:S01]  /*e060*/  IMAD.MOV.U32 R85, RZ, RZ, R84 ;  /* 0x000000ffff557224 */ /* 0x000fe200078e0054 */
[----:B------:R-:W-:Y:S01]  /*e070*/  USHF.L.U64.HI UR9, UR4, 0x5, UR5 ;  /* 0x0000000504097899 */ /* 0x000fe20008010205 */
[----:B------:R-:W-:Y:S01]  /*e080*/  SEL R5, R5, 0xffffffe0, !P0 ;  /* 0xffffffe005057807 */ /* 0x000fe20004000000 */
[----:B------:R-:W-:Y:S01]  /*e090*/  ULEA UR5, -UR10, URZ, 0x6 ;  /* 0x0000003f0a057291 */ /* 0x000fe2000f8e313f */
[----:B------:R-:W-:Y:S01]  /*e0a0*/  MOV R136, UR8 ;  /* 0x0000000800887c02 */ /* 0x000fe20008000f00 */
[----:B------:R-:W-:Y:S01]  /*e0b0*/  USHF.R.S32.HI UR10, URZ, 0x1f, UR8 ;  /* 0x0000001f3f0a7899 */ /* 0x000fe20008011408 */
[----:B------:R-:W-:Y:S01]  /*e0c0*/  IADD3 R116, R5, 0x3000, R120 ;  /* 0x0000300005747810 */ /* 0x000fe20007ffe078 */
[----:B------:R-:W-:-:S02]  /*e0d0*/  USHF.L.U32 UR11, UR4, 0x5, URZ ;  /* 0x00000005040b7899 */ /* 0x000fc4000800063f */
[----:B------:R-:W-:Y:S02]  /*e0e0*/  USHF.R.S32.HI UR4, URZ, 0x1f, UR5 ;  /* 0x0000001f3f047899 */ /* 0x000fe40008011405 */
[----:B------:R-:W-:Y:S01]  /*e0f0*/  IMAD.U32 R134, RZ, RZ, UR10 ;  /* 0x0000000aff867e24 */ /* 0x000fe2000f8e00ff */
[----:B------:R-:W-:Y:S02]  /*e100*/  USHF.L.U64.HI UR9, UR11, 0x1, UR9 ;  /* 0x000000010b097899 */ /* 0x000fe40008010209 */
[----:B------:R-:W-:Y:S02]  /*e110*/  USHF.L.U32 UR11, UR11, 0x1, URZ ;  /* 0x000000010b0b7899 */ /* 0x000fe4000800063f */
.L_x_5878:
        /* <DEDUP_REMOVED lines=65> */
.L_x_5875:
[C---:B------:R-:W-:Y:S04]  /*e530*/  LEA R132, P0, R6.reuse, R132, 0x1 ;  /* 0x0000008406847211 */ /* 0x040fe800078008ff */
[----:B------:R-:W-:Y:S02]  /*e540*/  LEA.HI.X R131, R6, R131, R2, 0x1, P0 ;  /* 0x0000008306837211 */ /* 0x000fe400000f0c02 */
[----:B------:R-:W-:Y:S03]  /*e550*/  IADD3 R2, P0, R132, UR11, RZ ;  /* 0x0000000b84027c10 */ /* 0x000fe6000ff1e0ff */
[----:B------:R-:W-:Y:S01]  /*e560*/  IMAD.MOV.U32 R133, RZ, RZ, R131 ;  /* 0x000000ffff857224 */ /* 0x000fe200078e0083 */
[----:B------:R-:W-:Y:S02]  /*e570*/  IADD3.X R3, R131, UR9, RZ, P0, !PT ;  /* 0x0000000983037c10 */ /* 0x000fe400087fe4ff */
[----:B------:R-:W-:Y:S02]  /*e580*/  ISETP.GT.AND P0, PT, R135, R122, PT ;  /* 0x0000007a8700720c */ /* 0x000fe40003f04270 */
        /* <DEDUP_REMOVED lines=103> */
[----:B------:R-:W-:Y:S02]  /*ec00*/  IABS R84, R90 ;  /* 0x0000005a00547213 */ /* 0x000fe40000000000 */
[----:B------:R-:W-:Y:S02]  /*ec10*/  LOP3.LUT R3, R3, c[0x0][0x2d0], RZ, 0x3c, !PT ;  /* 0x0000b40003037a12 */ /* 0x000fe400078e3cff */
        /* <DEDUP_REMOVED lines=49> */
.L_x_5877:
        /* <DEDUP_REMOVED lines=16> */
.L_x_5876:
[----:B------:R-:W-:Y:S01]  /*f030*/  FMNMX.FTZ R2, R4, R85, !PT ;  /* 0x0000005504027209 */ /* 0x000fe20007810000 */
[----:B------:R-:W-:Y:S01]  /*f040*/  LDSM.16.MT88.4 R92, [R117+0x6000] ;  /* 0x00600000755c783b */ /* 0x000fe20000004200 */
        /* <DEDUP_REMOVED lines=54> */
[----:B------:R-:W-:Y:S01]  /*f3b0*/  ISETP.GT.AND P0, PT, R135, R122, PT ;  /* 0x0000007a8700720c */ /* 0x000fe20003f04270 */
        /* <DEDUP_REMOVED lines=42> */
[----:B---3--:R-:W-:Y:S01]  /*f660*/  F2FP.BF16.PACK_AB R81, R5, R98 ;  /* 0x000000620551723e */ /* 0x008fe200000010ff */
        /* <DEDUP_REMOVED lines=18> */
[--C-:B------:R-:W-:Y:S02]  /*f790*/  FFMA.FTZ R104, R15, c[0x0][0x23c], -R99.reuse ;  /* 0x00008f000f687a23 */ /* 0x100fe40000010863 */
[----:B------:R-:W-:Y:S02]  /*f7a0*/  FMUL.FTZ R15, R0, R79 ;  /* 0x0000004f000f7220 */ /* 0x000fe40000410000 */
[C---:B------:R-:W-:Y:S01]  /*f7b0*/  FMUL.FTZ R68, R2.reuse, R68 ;  /* 0x0000004402447220 */ /* 0x040fe20000410000 */
[----:B------:R-:W-:Y:S01]  /*f7c0*/  LDSM.16.MT88.4 R76, [R118+0x6400] ;  /* 0x00640000764c783b */ /* 0x000fe20000004200 */
[----:B------:R-:W-:Y:S01]  /*f7d0*/  FMUL.FTZ R69, R2, R69 ;  /* 0x0000004502457220 */ /* 0x000fe20000410000 */
[----:B------:R-:W2:Y:S01]  /*f7e0*/  MUFU.EX2 R102, R102 ;  /* 0x0000006600667308 */ /* 0x000ea20000000800 */
[C---:B------:R-:W-:Y:S02]  /*f7f0*/  FMUL.FTZ R70, R0.reuse, R70 ;  /* 0x0000004600467220 */ /* 0x040fe40000410000 */
[----:B------:R-:W-:Y:S01]  /*f800*/  FMUL.FTZ R71, R0, R71 ;  /* 0x0000004700477220 */ /* 0x000fe20000410000 */
[----:B---3--:R-:W-:Y:S01]  /*f810*/  F2FP.BF16.PACK_AB R83, R87, R86 ;  /* 0x000000565753723e */ /* 0x008fe200000010ff */
[--C-:B------:R-:W-:Y:S02]  /*f820*/  FFMA.FTZ R105, R23, c[0x0][0x23c], -R99.reuse ;  /* 0x00008f0017697a23 */ /* 0x100fe40000010863 */
[--C-:B------:R-:W-:Y:S02]  /*f830*/  FFMA.FTZ R106, R25, c[0x0][0x23c], -R100.reuse ;  /* 0x00008f00196a7a23 */ /* 0x100fe40000010864 */
[--C-:B------:R-:W-:Y:S01]  /*f840*/  FFMA.FTZ R107, R26, c[0x0][0x23c], -R99.reuse ;  /* 0x00008f001a6b7a23 */ /* 0x100fe20000010863 */
[----:B------:R-:W-:Y:S01]  /*f850*/  MUFU.EX2 R103, R103 ;  /* 0x0000006700677308 */ /* 0x000fe20000000800 */
[C---:B-1----:R-:W-:Y:S05]  /*f860*/  HMMA.16816.F32.BF16 R8, R80.reuse, R88, R8 ;  /* 0x000000585008723c */ /* 0x042fea0000041808 */
[--C-:B------:R-:W-:Y:S02]  /*f870*/  FFMA.FTZ R108, R27, c[0x0][0x23c], -R99.reuse ;  /* 0x00008f001b6c7a23 */ /* 0x100fe40000010863 */
[--C-:B------:R-:W-:Y:S01]  /*f880*/  FFMA.FTZ R109, R28, c[0x0][0x23c], -R100.reuse ;  /* 0x00008f001c6d7a23 */ /* 0x100fe20000010864 */
[C---:B------:R-:W-:Y:S01]  /*f890*/  HMMA.16816.F32.BF16 R36, R80.reuse, R90, R36 ;  /* 0x0000005a5024723c */ /* 0x040fe20000041824 */
[----:B------:R-:W1:Y:S01]  /*f8a0*/  LDSM.16.MT88.4 R88, [R118+0x7000] ;  /* 0x007000007658783b */ /* 0x000e620000004200 */
[----:B------:R-:W-:Y:S02]  /*f8b0*/  MUFU.EX2 R105, R105 ;  /* 0x0000006900697308 */ /* 0x000fe40000000800 */
[--C-:B------:R-:W-:Y:S02]  /*f8c0*/  FFMA.FTZ R110, R29, c[0x0][0x23c], -R100.reuse ;  /* 0x00008f001d6e7a23 */ /* 0x100fe40000010864 */
[--C-:B------:R-:W-:Y:S02]  /*f8d0*/  FFMA.FTZ R111, R30, c[0x0][0x23c], -R99.reuse ;  /* 0x00008f001e6f7a23 */ /* 0x100fe40000010863 */
[C---:B------:R-:W-:Y:S04]  /*f8e0*/  HMMA.16816.F32.BF16 R40, R80.reuse, R92, R40 ;  /* 0x0000005c5028723c */ /* 0x040fe80000041828 */
[--C-:B------:R-:W-:Y:S01]  /*f8f0*/  FFMA.FTZ R112, R31, c[0x0][0x23c], -R99.reuse ;  /* 0x00008f001f707a23 */ /* 0x100fe20000010863 */
[----:B------:R-:W-:Y:S01]  /*f900*/  MUFU.EX2 R106, R106 ;  /* 0x0000006a006a7308 */ /* 0x000fe20000000800 */
[----:B------:R-:W-:Y:S01]  /*f910*/  LDSM.16.MT88.4 R28, [R117+0x6c00] ;  /* 0x006c0000751c783b */ /* 0x000fe20000004200 */
[----:B------:R-:W-:Y:S01]  /*f920*/  FFMA.FTZ R113, R32, c[0x0][0x23c], -R100 ;  /* 0x00008f0020717a23 */ /* 0x000fe20000010864 */
[C---:B------:R-:W-:Y:S04]  /*f930*/  HMMA.16816.F32.BF16 R44, R80.reuse, R94, R44 ;  /* 0x0000005e502c723c */ /* 0x040fe8000004182c */
[----:B------:R-:W-:Y:S02]  /*f940*/  FFMA.FTZ R114, R34, c[0x0][0x23c], -R99 ;  /* 0x00008f0022727a23 */ /* 0x000fe40000010863 */
[----:B------:R-:W3:Y:S01]  /*f950*/  LDSM.16.MT88.4 R92, [R117+0x7000] ;  /* 0x00700000755c783b */ /* 0x000ee20000004200 */
[C---:B------:R-:W-:Y:S01]  /*f960*/  FMUL.FTZ R72, R2.reuse, R72 ;  /* 0x0000004802487220 */ /* 0x040fe20000410000 */
[----:B------:R-:W-:Y:S01]  /*f970*/  MUFU.EX2 R107, R107 ;  /* 0x0000006b006b7308 */ /* 0x000fe20000000800 */
[----:B------:R-:W-:Y:S03]  /*f980*/  FMUL.FTZ R73, R2, R73 ;  /* 0x0000004902497220 */ /* 0x000fe60000410000 */
[C---:B------:R-:W-:Y:S02]  /*f990*/  FMUL.FTZ R74, R0.reuse, R74 ;  /* 0x0000004a004a7220 */ /* 0x040fe40000410000 */
[----:B------:R-:W-:Y:S02]  /*f9a0*/  FMUL.FTZ R75, R0, R75 ;  /* 0x0000004b004b7220 */ /* 0x000fe40000410000 */
[----:B------:R-:W-:Y:S02]  /*f9b0*/  FFMA.FTZ R97, R2, R139, R97 ;  /* 0x0000008b02617223 */ /* 0x000fe40000010061 */
[----:B------:R-:W-:Y:S01]  /*f9c0*/  MUFU.EX2 R108, R108 ;  /* 0x0000006c006c7308 */ /* 0x000fe20000000800 */
[----:B------:R-:W-:Y:S02]  /*f9d0*/  FFMA.FTZ R98, R0, R137, R98 ;  /* 0x0000008900627223 */ /* 0x000fe40000010062 */
[----:B------:R-:W-:Y:S02]  /*f9e0*/  FADD.FTZ R97, R96, R97 ;  /* 0x0000006160617221 */ /* 0x000fe40000010000 */
[----:B------:R-:W-:Y:S01]  /*f9f0*/  FADD.FTZ R5, R5, R98 ;  /* 0x0000006205057221 */ /* 0x000fe20000010000 */
        /* <DEDUP_REMOVED lines=8> */
[----:B------:R-:W-:Y:S01]  /*fa80*/  FADD.FTZ R2, R87, R2 ;  /* 0x0000000257027221 */ /* 0x000fe20000010000 */
[C---:B---3--:R-:W-:Y:S08]  /*fa90*/  HMMA.16816.F32.BF16 R56, R80.reuse, R92, R56 ;  /* 0x0000005c5038723c */ /* 0x048ff00000041838 */
[----:B------:R-:W-:Y:S01]  /*faa0*/  MUFU.EX2 R111, R111 ;  /* 0x0000006f006f7308 */ /* 0x000fe20000000800 */
[C---:B------:R-:W-:Y:S01]  /*fab0*/  HMMA.16816.F32.BF16 R60, R80.reuse, R94, R60 ;  /* 0x0000005e503c723c */ /* 0x040fe2000004183c */
[----:B------:R-:W3:Y:S08]  /*fac0*/  LDSM.16.MT88.4 R92, [R117+0x8000] ;  /* 0x00800000755c783b */ /* 0x000ef00000004200 */
[----:B------:R-:W-:Y:S10]  /*fad0*/  MUFU.EX2 R112, R112 ;  /* 0x0000007000707308 */ /* 0x000ff40000000800 */
[----:B------:R-:W-:Y:S01]  /*fae0*/  MUFU.EX2 R113, R113 ;  /* 0x0000007100717308 */ /* 0x000fe20000000800 */
[C---:B-1----:R-:W-:Y:S09]  /*faf0*/  HMMA.16816.F32.BF16 R64, R80.reuse, R88, R64 ;  /* 0x000000585040723c */ /* 0x042ff20000041840 */
[----:B------:R-:W1:Y:S03]  /*fb00*/  MUFU.EX2 R88, R104 ;  /* 0x0000006800587308 */ /* 0x000e660000000800 */
[----:B------:R-:W-:Y:S01]  /*fb10*/  FFMA.FTZ R89, R16, c[0x0][0x23c], -R100 ;  /* 0x00008f0010597a23 */ /* 0x000fe20000010864 */
[C---:B------:R-:W-:Y:S03]  /*fb20*/  HMMA.16816.F32.BF16 R12, R80.reuse, R90, R12 ;  /* 0x0000005a500c723c */ /* 0x040fe6000004180c */
[----:B--2---:R-:W-:Y:S01]  /*fb30*/  F2FP.BF16.PACK_AB R16, R102, R101 ;  /* 0x000000656610723e */ /* 0x004fe200000010ff */
[----:B------:R-:W-:Y:S02]  /*fb40*/  FADD.FTZ R101, R101, R0 ;  /* 0x0000000065657221 */ /* 0x000fe40000010000 */
[----:B------:R-:W-:Y:S01]  /*fb50*/  MUFU.EX2 R89, R89 ;  /* 0x0000005900597308 */ /* 0x000fe20000000800 */
[--C-:B------:R-:W-:Y:S02]  /*fb60*/  FFMA.FTZ R90, R17, c[0x0][0x23c], -R100.reuse ;  /* 0x00008f00115a7a23 */ /* 0x100fe40000010864 */
[----:B------:R-:W-:Y:S03]  /*fb70*/  FFMA.FTZ R91, R18, c[0x0][0x23c], -R99 ;  /* 0x00008f00125b7a23 */ /* 0x000fe60000010863 */
[----:B------:R-:W-:Y:S01]  /*fb80*/  FADD.FTZ R102, R102, R101 ;  /* 0x0000006566667221 */ /* 0x000fe20000010000 */
[C---:B---3--:R-:W-:Y:S03]  /*fb90*/  HMMA.16816.F32.BF16 R68, R80.reuse, R92, R68 ;  /* 0x0000005c5044723c */ /* 0x048fe60000041844 */
[----:B------:R-:W2:Y:S04]  /*fba0*/  MUFU.EX2 R90, R90 ;  /* 0x0000005a005a7308 */ /* 0x000ea80000000800 */
[--C-:B------:R-:W-:Y:S01]  /*fbb0*/  FFMA.FTZ R92, R19, c[0x0][0x23c], -R99.reuse ;  /* 0x00008f00135c7a23 */ /* 0x100fe20000010863 */
[----:B------:R-:W-:Y:S01]  /*fbc0*/  HMMA.16816.F32.BF16 R72, R80, R94, R72 ;  /* 0x0000005e5048723c */ /* 0x000fe20000041848 */
[----:B------:R-:W3:Y:S03]  /*fbd0*/  LDSM.16.MT88.4 R80, [R117+0x6400] ;  /* 0x006400007550783b */ /* 0x000ee60000004200 */
[----:B-1----:R-:W-:Y:S01]  /*fbe0*/  F2FP.BF16.PACK_AB R17, R88, R103 ;  /* 0x000000675811723e */ /* 0x002fe200000010ff */
[----:B------:R-:W1:Y:S01]  /*fbf0*/  MUFU.EX2 R91, R91 ;  /* 0x0000005b005b7308 */ /* 0x000e620000000800 */
[--C-:B------:R-:W-:Y:S02]  /*fc00*/  FFMA.FTZ R104, R22, c[0x0][0x23c], -R99.reuse ;  /* 0x00008f0016687a23 */ /* 0x100fe40000010863 */
[--C-:B------:R-:W-:Y:S04]  /*fc10*/  FFMA.FTZ R94, R20, c[0x0][0x23c], -R100.reuse ;  /* 0x00008f00145e7a23 */ /* 0x100fe80000010864 */
[--C-:B------:R-:W-:Y:S02]  /*fc20*/  FFMA.FTZ R95, R21, c[0x0][0x23c], -R100.reuse ;  /* 0x00008f00155f7a23 */ /* 0x100fe40000010864 */
[----:B------:R-:W-:Y:S01]  /*fc30*/  LDSM.16.MT88.4 R20, [R118+0x6800] ;  /* 0x006800007614783b */ /* 0x000fe20000004200 */
[----:B------:R-:W4:Y:S01]  /*fc40*/  MUFU.EX2 R92, R92 ;  /* 0x0000005c005c7308 */ /* 0x000f220000000800 */
[--C-:B------:R-:W-:Y:S02]  /*fc50*/  FFMA.FTZ R93, R24, c[0x0][0x23c], -R100.reuse ;  /* 0x00008f00185d7a23 */ /* 0x100fe40000010864 */
[----:B------:R-:W-:Y:S01]  /*fc60*/  FFMA.FTZ R100, R33, c[0x0][0x23c], -R100 ;  /* 0x00008f0021647a23 */ /* 0x000fe20000010864 */
[----:B--2---:R-:W-:Y:S01]  /*fc70*/  F2FP.BF16.PACK_AB R18, R90, R89 ;  /* 0x000000595a12723e */ /* 0x004fe200000010ff */
[----:B------:R-:W-:Y:S02]  /*fc80*/  FFMA.FTZ R99, R35, c[0x0][0x23c], -R99 ;  /* 0x00008f0023637a23 */ /* 0x000fe40000010863 */
[----:B------:R-:W-:Y:S01]  /*fc90*/  LDSM.16.MT88.4 R24, [R117+0x6800] ;  /* 0x006800007518783b */ /* 0x000fe20000004200 */
[----:B------:R-:W-:Y:S02]  /*fca0*/  FADD.FTZ R103, R103, R2 ;  /* 0x0000000267677221 */ /* 0x000fe40000010000 */
[----:B------:R-:W2:Y:S01]  /*fcb0*/  MUFU.EX2 R94, R94 ;  /* 0x0000005e005e7308 */ /* 0x000ea20000000800 */
[----:B------:R-:W-:Y:S02]  /*fcc0*/  FADD.FTZ R5, R89, R102 ;  /* 0x0000006659057221 */ /* 0x000fe40000010000 */
[----:B------:R-:W-:Y:S02]  /*fcd0*/  FADD.FTZ R88, R88, R103 ;  /* 0x0000006758587221 */ /* 0x000fe40000010000 */
[----:B------:R-:W-:Y:S01]  /*fce0*/  LDSM.16.MT88.4 R32, [R117+0x7c00] ;  /* 0x007c00007520783b */ /* 0x000fe20000004200 */
[----:B------:R-:W-:Y:S02]  /*fcf0*/  FADD.FTZ R5, R90, R5 ;  /* 0x000000055a057221 */ /* 0x000fe40000010000 */
[----:B-1----:R-:W-:Y:S02]  /*fd00*/  FADD.FTZ R7, R91, R88 ;  /* 0x000000585b077221 */ /* 0x002fe40000010000 */
[----:B------:R-:W1:Y:S01]  /*fd10*/  MUFU.EX2 R95, R95 ;  /* 0x0000005f005f7308 */ /* 0x000e620000000800 */
[C---:B----4-:R-:W-:Y:S01]  /*fd20*/  F2FP.BF16.PACK_AB R19, R92.reuse, R91 ;  /* 0x0000005b5c13723e */ /* 0x050fe200000010ff */
[----:B------:R-:W-:Y:S08]  /*fd30*/  FADD.FTZ R7, R92, R7 ;  /* 0x000000075c077221 */ /* 0x000ff00000010000 */
[----:B------:R-:W4:Y:S01]  /*fd40*/  MUFU.EX2 R104, R104 ;  /* 0x0000006800687308 */ /* 0x000f220000000800 */
[C---:B------:R-:W-:Y:S05]  /*fd50*/  HMMA.16816.F32.BF16 R8, R16.reuse, R76, R8 ;  /* 0x0000004c1008723c */ /* 0x040fea0000041808 */
[----:B--2---:R-:W-:Y:S03]  /*fd60*/  FADD.FTZ R0, R94, R5 ;  /* 0x000000055e007221 */ /* 0x004fe60000010000 */
[C---:B------:R-:W-:Y:S01]  /*fd70*/  HMMA.16816.F32.BF16 R36, R16.reuse, R78, R36 ;  /* 0x0000004e1024723c */ /* 0x040fe20000041824 */
[----:B------:R-:W2:Y:S01]  /*fd80*/  LDSM.16.MT88.4 R76, [R118+0x7400] ;  /* 0x00740000764c783b */ /* 0x000ea20000004200 */
[----:B------:R-:W5:Y:S02]  /*fd90*/  MUFU.EX2 R93, R93 ;  /* 0x0000005d005d7308 */ /* 0x000f640000000800 */
[----:B-1----:R-:W-:Y:S04]  /*fda0*/  FADD.FTZ R0, R95, R0 ;  /* 0x000000005f007221 */ /* 0x002fe80000010000 */
[C---:B---3--:R-:W-:Y:S04]  /*fdb0*/  HMMA.16816.F32.BF16 R40, R16.reuse, R80, R40 ;  /* 0x000000501028723c */ /* 0x048fe80000041828 */
[----:B------:R-:W1:Y:S01]  /*fdc0*/  MUFU.EX2 R100, R100 ;  /* 0x0000006400647308 */ /* 0x000e620000000800 */
[----:B----4-:R-:W-:Y:S03]  /*fdd0*/  FADD.FTZ R2, R104, R7 ;  /* 0x0000000768027221 */ /* 0x010fe60000010000 */
[C---:B------:R-:W-:Y:S01]  /*fde0*/  HMMA.16816.F32.BF16 R44, R16.reuse, R82, R44 ;  /* 0x00000052102c723c */ /* 0x040fe2000004182c */
[----:B------:R-:W3:Y:S03]  /*fdf0*/  LDSM.16.MT88.4 R80, [R117+0x7400] ;  /* 0x007400007550783b */ /* 0x000ee60000004200 */
[----:B------:R-:W-:Y:S02]  /*fe00*/  FADD.FTZ R2, R105, R2 ;  /* 0x0000000269027221 */ /* 0x000fe40000010000 */
[----:B------:R-:W-:Y:S10]  /*fe10*/  MUFU.EX2 R114, R114 ;  /* 0x0000007200727308 */ /* 0x000ff40000000800 */
[----:B------:R-:W4:Y:S01]  /*fe20*/  MUFU.EX2 R99, R99 ;  /* 0x0000006300637308 */ /* 0x000f220000000800 */
        /* <DEDUP_REMOVED lines=8> */
[----:B------:R-:W-:Y:S07]  /*feb0*/  LDSM.16.MT88.4 R76, [R118+0x8c00] ;  /* 0x008c0000764c783b */ /* 0x000fee0000004200 */
[C---:B---3--:R-:W-:Y:S08]  /*fec0*/  HMMA.16816.F32.BF16 R68, R16.reuse, R80, R68 ;  /* 0x000000501044723c */ /* 0x048ff00000041844 */
[----:B------:R-:W-:Y:S07]  /*fed0*/  HMMA.16816.F32.BF16 R72, R16, R82, R72 ;  /* 0x000000521048723c */ /* 0x000fee0000041848 */
[----:B------:R-:W-:Y:S02]  /*fee0*/  F2FP.BF16.PACK_AB R16, R95, R94 ;  /* 0x0000005e5f10723e */ /* 0x000fe400000010ff */
[----:B------:R-:W-:Y:S03]  /*fef0*/  F2FP.BF16.PACK_AB R17, R105, R104 ;  /* 0x000000686911723e */ /* 0x000fe600000010ff */
[----:B-----5:R-:W-:Y:S01]  /*ff00*/  F2FP.BF16.PACK_AB R18, R106, R93 ;  /* 0x0000005d6a12723e */ /* 0x020fe200000010ff */
[----:B------:R-:W-:Y:S01]  /*ff10*/  FADD.FTZ R93, R93, R0 ;  /* 0x000000005d5d7221 */ /* 0x000fe20000010000 */
[----:B------:R-:W-:Y:S01]  /*ff20*/  F2FP.BF16.PACK_AB R19, R108, R107 ;  /* 0x0000006b6c13723e */ /* 0x000fe200000010ff */
[----:B------:R-:W-:Y:S01]  /*ff30*/  FADD.FTZ R107, R107, R2 ;  /* 0x000000026b6b7221 */ /* 0x000fe20000010000 */
[----:B------:R-:W-:Y:S01]  /*ff40*/  MOV R0, R3 ;  /* 0x0000000300007202 */ /* 0x000fe20000000f00 */
[----:B------:R-:W-:Y:S02]  /*ff50*/  FADD.FTZ R106, R106, R93 ;  /* 0x0000005d6a6a7221 */ /* 0x000fe40000010000 */
[----:B------:R-:W-:Y:S02]  /*ff60*/  FADD.FTZ R108, R108, R107 ;  /* 0x0000006b6c6c7221 */ /* 0x000fe40000010000 */
[C---:B------:R-:W-:Y:S08]  /*ff70*/  HMMA.16816.F32.BF16 R8, R16.reuse, R20, R8 ;  /* 0x000000141008723c */ /* 0x040ff00000041808 */
[C---:B------:R-:W-:Y:S01]  /*ff80*/  HMMA.16816.F32.BF16 R36, R16.reuse, R22, R36 ;  /* 0x000000161024723c */ /* 0x040fe20000041824 */
[----:B------:R-:W2:Y:S07]  /*ff90*/  LDSM.16.MT88.4 R20, [R118+0x7800] ;  /* 0x007800007614783b */ /* 0x000eae0000004200 */
[C---:B------:R-:W-:Y:S08]  /*ffa0*/  HMMA.16816.F32.BF16 R40, R16.reuse, R24, R40 ;  /* 0x000000181028723c */ /* 0x040ff00000041828 */
        /* <DEDUP_REMOVED lines=17> */
[----:B-1----:R-:W-:Y:S01]  /*100c0*/  F2FP.BF16.PACK_AB R18, R100, R113 ;  /* 0x000000716412723e */ /* 0x002fe200000010ff */
[----:B------:R-:W-:Y:S01]  /*100d0*/  FADD.FTZ R111, R111, R108 ;  /* 0x0000006c6f6f7221 */ /* 0x000fe20000010000 */
[----:B----4-:R-:W-:Y:S01]  /*100e0*/  F2FP.BF16.PACK_AB R19, R99, R114 ;  /* 0x000000726313723e */ /* 0x010fe200000010ff */
[----:B------:R-:W-:Y:S02]  /*100f0*/  FADD.FTZ R110, R110, R109 ;  /* 0x0000006d6e6e7221 */ /* 0x000fe40000010000 */
[----:B------:R-:W-:Y:S02]  /*10100*/  FADD.FTZ R111, R112, R111 ;  /* 0x0000006f706f7221 */ /* 0x000fe40000010000 */
[----:B------:R-:W-:Y:S02]  /*10110*/  FADD.FTZ R113, R113, R110 ;  /* 0x0000006e71717221 */ /* 0x000fe40000010000 */
[----:B------:R-:W-:Y:S02]  /*10120*/  FADD.FTZ R114, R114, R111 ;  /* 0x0000006f72727221 */ /* 0x000fe40000010000 */
[----:B------:R-:W-:Y:S01]  /*10130*/  FADD.FTZ R139, R100, R113 ;  /* 0x00000071648b7221 */ /* 0x000fe20000010000 */
[C---:B--2---:R-:W-:Y:S01]  /*10140*/  HMMA.16816.F32.BF16 R80, R16.reuse, R20, R8 ;  /* 0x000000141050723c */ /* 0x044fe20000041808 */
[----:B------:R-:W1:Y:S02]  /*10150*/  LDSM.16.MT88.4 R8, [R117+0x8c00] ;  /* 0x008c00007508783b */ /* 0x000e640000004200 */
[----:B------:R-:W-:Y:S05]  /*10160*/  FADD.FTZ R137, R99, R114 ;  /* 0x0000007263897221 */ /* 0x000fea0000010000 */
[C---:B------:R-:W-:Y:S08]  /*10170*/  HMMA.16816.F32.BF16 R36, R16.reuse, R22, R36 ;  /* 0x000000161024723c */ /* 0x040ff00000041824 */
        /* <DEDUP_REMOVED lines=8> */
[C---:B-1----:R-:W-:Y:S08]  /*10200*/  HMMA.16816.F32.BF16 R68, R16.reuse, R8, R68 ;  /* 0x000000081044723c */ /* 0x042ff00000041844 */
[----:B------:R-:W-:Y:S01]  /*10210*/  HMMA.16816.F32.BF16 R72, R16, R10, R72 ;  /* 0x0000000a1048723c */ /* 0x000fe20000041848 */
[----:B------:R-:W-:-:S07]  /*10220*/  @P0 BRA `(.L_x_5878) ;  /* 0xffffdef000000947 */ /* 0x000fce000383ffff */
.L_x_5874:
[----:B------:R-:W1:Y:S01]  /*10230*/  SHFL.BFLY PT, R0, R137, 0x2, 0x1f ;  /* 0x0c401f0089007f89 */ /* 0x000e6200000e0000 */
[----:B------:R-:W-:Y:S01]  /*10240*/  MOV R6, 0x3f800000 ;  /* 0x3f80000000067802 */ /* 0x000fe20000000f00 */
[----:B------:R-:W-:Y:S02]  /*10250*/  BSSY B0, `(.L_x_5879) ;  /* 0x00000c1000007945 */ /* 0x000fe40003800000 */
        /* <DEDUP_REMOVED lines=40> */
[----:B------:R-:W-:Y:S01]  /*104e0*/  MOV R5, 0x3f800000 ;  /* 0x3f80000000057802 */ /* 0x000fe20000000f00 */
[----:B------:R-:W-:Y:S01]  /*104f0*/  IMAD.SHL.U32 R16, R14, 0x40, RZ ;  /* 0x000000400e107824 */ /* 0x000fe200078e00ff */
[----:B------:R-:W-:Y:S02]  /*10500*/  SHF.R.S32.HI R12, RZ, 0x4, R12 ;  /* 0x00000004ff0c7819 */ /* 0x000fe4000001140c */
[----:B------:R-:W-:Y:S02]  /*10510*/  LEA.HI R18, R9, R9, RZ, 0x1 ;  /* 0x0000000909127211 */ /* 0x000fe400078f08ff */
[----:B------:R-:W-:Y:S01]  /*10520*/  IADD3 R20, R15, -R20, RZ ;  /* 0x800000140f147210 */ /* 0x000fe20007ffe0ff */
[----:B------:R-:W2:Y:S01]  /*10530*/  @P2 MUFU.RCP R5, R2 ;  /* 0x0000000200052308 */ /* 0x000ea20000001000 */
[----:B------:R-:W-:Y:S01]  /*10540*/  LOP3.LUT R16, R16, 0xc0, RZ, 0xc0, !PT ;  /* 0x000000c010107812 */ /* 0x000fe200078ec0ff */
[----:B-1----:R-:W-:Y:S01]  /*10550*/  FMUL.FTZ R80, R6, R80 ;  /* 0x0000005006507220 */ /* 0x002fe20000410000 */
[----:B------:R-:W-:Y:S01]  /*10560*/  LOP3.LUT R15, R14, 0x1, RZ, 0xc0, !PT ;  /* 0x000000010e0f7812 */ /* 0x000fe200078ec0ff */
[----:B------:R-:W-:Y:S01]  /*10570*/  FMUL.FTZ R81, R6, R81 ;  /* 0x0000005106517220 */ /* 0x000fe20000410000 */
        /* <DEDUP_REMOVED lines=34> */
[----:B------:R1:W-:Y:S01]  /*107a0*/  STS.64 [R11.X4], R80 ;  /* 0x000000500b007388 */ /* 0x0003e20000004a00 */
[C---:B------:R-:W-:Y:S01]  /*107b0*/  FMUL.FTZ R77, R6.reuse, R77 ;  /* 0x0000004d064d7220 */ /* 0x040fe20000410000 */
[----:B------:R-:W3:Y:S01]  /*107c0*/  @P2 MUFU.LG2 R2, R2 ;  /* 0x0000000200022308 */ /* 0x000ee20000000c00 */
[----:B------:R-:W-:-:S02]  /*107d0*/  FMUL.FTZ R68, R6, R68 ;  /* 0x0000004406447220 */ /* 0x000fc40000410000 */
[C---:B------:R-:W-:Y:S02]  /*107e0*/  FMUL.FTZ R69, R6.reuse, R69 ;  /* 0x0000004506457220 */ /* 0x040fe40000410000 */
[C---:B------:R-:W-:Y:S02]  /*107f0*/  FMUL.FTZ R72, R6.reuse, R72 ;  /* 0x0000004806487220 */ /* 0x040fe40000410000 */
[----:B------:R-:W-:Y:S01]  /*10800*/  FMUL.FTZ R73, R6, R73 ;  /* 0x0000004906497220 */ /* 0x000fe20000410000 */
[----:B------:R-:W-:Y:S01]  /*10810*/  MOV R6, 0x40 ;  /* 0x0000004000067802 */ /* 0x000fe20000000f00 */
[----:B------:R-:W-:Y:S02]  /*10820*/  IMAD R13, R18, 0x4, R13 ;  /* 0x00000004120d7824 */ /* 0x000fe400078e020d */
[C---:B--2---:R-:W-:Y:S01]  /*10830*/  FMUL.FTZ R83, R5.reuse, R83 ;  /* 0x0000005305537220 */ /* 0x044fe20000410000 */
[----:B------:R-:W-:Y:S01]  /*10840*/  SEL R6, R6, 0xffffffc0, !P0 ;  /* 0xffffffc006067807 */ /* 0x000fe20004000000 */
[----:B------:R-:W-:-:S02]  /*10850*/  FMUL.FTZ R82, R5, R82 ;  /* 0x0000005205527220 */ /* 0x000fc40000410000 */
[C---:B------:R-:W-:Y:S01]  /*10860*/  FMUL.FTZ R39, R5.reuse, R39 ;  /* 0x0000002705277220 */ /* 0x040fe20000410000 */
[----:B------:R-:W-:Y:S01]  /*10870*/  IADD3 R14, R14, R6, RZ ;  /* 0x000000060e0e7210 */ /* 0x000fe20007ffe0ff */
        /* <DEDUP_REMOVED lines=16> */
[----:B-1----:R-:W1:Y:S01]  /*10980*/  S2R R80, SR_CTAID.Z ;  /* 0x0000000000507919 */ /* 0x002e620000002700 */
        /* <DEDUP_REMOVED lines=9> */
[----:B------:R-:W-:Y:S02]  /*10a20*/  FMUL.FTZ R74, R5, R74 ;  /* 0x0000004a054a7220 */ /* 0x000fe40000410000 */
[----:B------:R-:W-:Y:S01]  /*10a30*/  IMAD.IADD R5, R13, 0x1, R12 ;  /* 0x000000010d057824 */ /* 0x000fe200078e020c */
[----:B------:R-:W-:Y:S01]  /*10a40*/  IADD3 R12, R6, R15, RZ ;  /* 0x0000000f060c7210 */ /* 0x000fe20007ffe0ff */
[----:B---3--:R-:W-:Y:S01]  /*10a50*/  @P2 FMUL.FTZ R2, R2, 0.69314718246459960938 ;  /* 0x3f31721802022820 */ /* 0x008fe20000410000 */
[----:B------:R-:W2:Y:S04]  /*10a60*/  S2R R6, SR_CTAID.Y ;  /* 0x0000000000067919 */ /* 0x000ea80000002600 */
[----:B------:R-:W-:Y:S04]  /*10a70*/  STS.64 [R12], R44 ;  /* 0x0000002c0c007388 */ /* 0x000fe80000000a00 */
[----:B------:R-:W-:Y:S04]  /*10a80*/  STS.64 [R12+0x400], R46 ;  /* 0x0004002e0c007388 */ /* 0x000fe80000000a00 */
[----:B------:R-:W-:Y:S04]  /*10a90*/  STS.64 [R11.X4+0x2000], R48 ;  /* 0x002000300b007388 */ /* 0x000fe80000004a00 */
[----:B------:R-:W-:Y:S04]  /*10aa0*/  STS.64 [R11.X4+0x2400], R50 ;  /* 0x002400320b007388 */ /* 0x000fe80000004a00 */
[----:B------:R-:W-:Y:S04]  /*10ab0*/  STS.64 [R15+0x2000], R52 ;  /* 0x002000340f007388 */ /* 0x000fe80000000a00 */
[----:B------:R-:W-:Y:S01]  /*10ac0*/  STS.64 [R15+0x2400], R54 ;  /* 0x002400360f007388 */ /* 0x000fe20000000a00 */
[----:B--2---:R-:W-:-:S03]  /*10ad0*/  IMAD R6, R6, c[0x0][0x210], R125 ;  /* 0x0000840006067a24 */ /* 0x004fc600078e027d */
[----:B------:R-:W-:Y:S04]  /*10ae0*/  STS.64 [R14+0x2000], R56 ;  /* 0x002000380e007388 */ /* 0x000fe80000000a00 */
[----:B------:R-:W-:Y:S04]  /*10af0*/  STS.64 [R14+0x2400], R58 ;  /* 0x0024003a0e007388 */ /* 0x000fe80000000a00 */
[----:B------:R2:W-:Y:S04]  /*10b00*/  STS.64 [R12+0x2000], R60 ;  /* 0x0020003c0c007388 */ /* 0x0005e80000000a00 */
[----:B------:R-:W-:Y:S04]  /*10b10*/  STS.64 [R12+0x2400], R62 ;  /* 0x0024003e0c007388 */ /* 0x000fe80000000a00 */
[----:B------:R-:W-:Y:S04]  /*10b20*/  STS.64 [R11.X4+0x4000], R64 ;  /* 0x004000400b007388 */ /* 0x000fe80000004a00 */
[----:B------:R3:W-:Y:S04]  /*10b30*/  STS.64 [R11.X4+0x4400], R66 ;  /* 0x004400420b007388 */ /* 0x0007e80000004a00 */
[----:B------:R-:W-:Y:S04]  /*10b40*/  STS.64 [R15+0x4000], R76 ;  /* 0x0040004c0f007388 */ /* 0x000fe80000000a00 */
[----:B------:R-:W-:Y:S04]  /*10b50*/  STS.64 [R15+0x4400], R78 ;  /* 0x0044004e0f007388 */ /* 0x000fe80000000a00 */
[----:B------:R-:W-:Y:S01]  /*10b60*/  STS.64 [R14+0x4000], R68 ;  /* 0x004000440e007388 */ /* 0x000fe20000000a00 */
[----:B--2---:R-:W-:-:S03]  /*10b70*/  LOP3.LUT R61, R10, 0xffffffe0, RZ, 0xc0, !PT ;  /* 0xffffffe00a3d7812 */ /* 0x004fc600078ec0ff */
[----:B------:R-:W-:Y:S01]  /*10b80*/  STS.64 [R14+0x4400], R70 ;  /* 0x004400460e007388 */ /* 0x000fe20000000a00 */
[----:B------:R-:W-:Y:S02]  /*10b90*/  SHF.R.S32.HI R10, RZ, 0x1f, R7 ;  /* 0x0000001fff0a7819 */ /* 0x000fe40000011407 */
[----:B------:R-:W-:Y:S01]  /*10ba0*/  IADD3 R61, R0, -R61, RZ ;  /* 0x8000003d003d7210 */ /* 0x000fe20007ffe0ff */
[----:B------:R-:W-:Y:S01]  /*10bb0*/  STS.64 [R12+0x4000], R72 ;  /* 0x004000480c007388 */ /* 0x000fe20000000a00 */
[----:B------:R-:W-:Y:S01]  /*10bc0*/  LEA.HI R10, R10, R7, RZ, 0x2 ;  /* 0x000000070a0a7211 */ /* 0x000fe200078f10ff */
[----:B------:R-:W-:Y:S01]  /*10bd0*/  IMAD.MOV.U32 R0, RZ, RZ, -0x800000 ;  /* 0xff800000ff007424 */ /* 0x000fe200078e00ff */
[----:B------:R-:W-:Y:S01]  /*10be0*/  LOP3.LUT P0, RZ, R61, 0x3, RZ, 0xc0, !PT ;  /* 0x000000033dff7812 */ /* 0x000fe2000780c0ff */
[----:B------:R-:W-:Y:S01]  /*10bf0*/  STS.64 [R12+0x4400], R74 ;  /* 0x0044004a0c007388 */ /* 0x000fe20000000a00 */
[----:B------:R-:W-:Y:S01]  /*10c00*/  LOP3.LUT R10, R10, 0xffffffc, RZ, 0xc0, !PT ;  /* 0x0ffffffc0a0a7812 */ /* 0x000fe200078ec0ff */
[----:B------:R-:W-:Y:S01]  /*10c10*/  @P3 FMUL.FTZ R61, R4, 0.69314718246459960938 ;  /* 0x3f317218043d3820 */ /* 0x000fe20000410000 */
[----:B---3--:R-:W-:Y:S01]  /*10c20*/  IADD3 R11, -R125, RZ, RZ ;  /* 0x000000ff7d0b7210 */ /* 0x008fe20007ffe1ff */
[----:B------:R-:W-:Y:S01]  /*10c30*/  BAR.SYNC.DEFER_BLOCKING 0x0 ;  /* 0x0000000000007b1d */ /* 0x000fe20000010000 */
[----:B------:R-:W-:Y:S01]  /*10c40*/  IADD3 R7, R7, -R10, RZ ;  /* 0x8000000a07077210 */ /* 0x000fe20007ffe0ff */
[----:B------:R-:W-:-:S02]  /*10c50*/  @P3 FFMA.FTZ R0, R84, c[0x0][0x238], R61 ;  /* 0x00008e0054003a23 */ /* 0x000fc4000001003d */
[----:B-1----:R-:W-:Y:S01]  /*10c60*/  IMAD R11, R11, c[0x0][0x1c0], R80 ;  /* 0x000070000b0b7a24 */ /* 0x002fe200078e0250 */
[----:B------:R-:W-:Y:S01]  /*10c70*/  LEA R130, R7, R130, 0x4 ;  /* 0x0000008207827211 */ /* 0x000fe200078e20ff */
[----:B------:R-:W1:Y:S02]  /*10c80*/  S2R R60, SR_CTAID.X ;  /* 0x00000000003c7919 */ /* 0x000e640000002500 */
[----:B------:R-:W-:Y:S01]  /*10c90*/  IMAD R6, R6, c[0x0][0x1c0], R11 ;  /* 0x0000700006067a24 */ /* 0x000fe200078e020b */
[----:B------:R-:W-:Y:S01]  /*10ca0*/  MOV R11, 0xff800000 ;  /* 0xff800000000b7802 */ /* 0x000fe20000000f00 */
[----:B------:R-:W-:Y:S01]  /*10cb0*/  @P2 FFMA.FTZ R11, R3, c[0x0][0x238], R2 ;  /* 0x00008e00030b2a23 */ /* 0x000fe20000010002 */
        /* <DEDUP_REMOVED lines=15> */
[----:B---34-:R-:W-:Y:S01]  /*10db0*/  IMAD R2, R60, -0x40, R123 ;  /* 0xffffffc03c027824 */ /* 0x018fe200078e027b */
        /* <DEDUP_REMOVED lines=10> */
.L_x_5880:
[----:B---34-:R-:W-:Y:S05]  /*10e60*/  BSYNC B0 ;  /* 0x0000000000007941 */ /* 0x018fea0003800000 */
.L_x_5879:
[----:B-1----:R-:W-:Y:S01]  /*10e70*/  IMAD.SHL.U32 R2, R9, 0x4, RZ ;  /* 0x0000000409027824 */ /* 0x002fe200078e00ff */
[----:B------:R-:W-:Y:S01]  /*10e80*/  IADD3 R0, R8, 0x10, RZ ;  /* 0x0000001008007810 */ /* 0x000fe20007ffe0ff */
[----:B------:R-:W-:Y:S02]  /*10e90*/  IMAD R5, R5, c[0x0][0x22c], RZ ;  /* 0x00008b0005057a24 */ /* 0x000fe400078e02ff */
[----:B------:R-:W-:Y:S01]  /*10ea0*/  IMAD R123, R60, -0x40, R123 ;  /* 0xffffffc03c7b7824 */ /* 0x000fe200078e027b */
[----:B------:R-:W-:-:S04]  /*10eb0*/  SHF.R.S32.HI R3, RZ, 0x1f, R2 ;  /* 0x0000001fff037819 */ /* 0x000fc80000011402 */
[-C--:B------:R-:W-:Y:S01]  /*10ec0*/  ISETP.GE.AND P2, PT, R0, R123.reuse, PT ;  /* 0x0000007b0000720c */ /* 0x080fe20003f46270 */
[C---:B------:R-:W-:Y:S01]  /*10ed0*/  IMAD.WIDE R2, R8.reuse, 0x60, R2 ;  /* 0x0000006008027825 */ /* 0x040fe200078e0202 */
[C---:B------:R-:W-:Y:S02]  /*10ee0*/  ISETP.GE.AND P3, PT, R8.reuse, R123, PT ;  /* 0x0000007b0800720c */ /* 0x040fe40003f66270 */
[C---:B------:R-:W-:Y:S02]  /*10ef0*/  IADD3 R0, R8.reuse, 0x20, RZ ;  /* 0x0000002008007810 */ /* 0x040fe40007ffe0ff */
[C---:B------:R-:W-:Y:S02]  /*10f00*/  IADD3 R2, P0, R5.reuse, R2, RZ ;  /* 0x0000000205027210 */ /* 0x040fe40007f1e0ff */
[----:B------:R-:W-:Y:S02]  /*10f10*/  IADD3 R8, R8, 0x30, RZ ;  /* 0x0000003008087810 */ /* 0x000fe40007ffe0ff */
[----:B------:R-:W-:-:S02]  /*10f20*/  LEA.HI.X.SX32 R5, R5, R3, 0x1, P0 ;  /* 0x0000000305057211 */ /* 0x000fc400000f0eff */
[----:B------:R-:W-:Y:S02]  /*10f30*/  LEA R4, P0, R2, c[0x0][0x1d8], 0x2 ;  /* 0x0000760002047a11 */ /* 0x000fe400078010ff */
[-C--:B------:R-:W-:Y:S02]  /*10f40*/  ISETP.GE.AND P1, PT, R0, R123.reuse, PT ;  /* 0x0000007b0000720c */ /* 0x080fe40003f26270 */
[----:B------:R-:W-:Y:S02]  /*10f50*/  LEA.HI.X R5, R2, c[0x0][0x1dc], R5, 0x2, P0 ;  /* 0x0000770002057a11 */ /* 0x000fe400000f1405 */
[----:B------:R-:W-:-:S03]  /*10f60*/  ISETP.GE.AND P0, PT, R8, R123, PT ;  /* 0x0000007b0800720c */ /* 0x000fc60003f06270 */
[----:B------:R1:W-:Y:S04]  /*10f70*/  @!P3 STG.E.128 [R4.64+0x80], R36 ;  /* 0x000080240400b986 */ /* 0x0003e8000c101d06 */
[----:B--2---:R1:W-:Y:S04]  /*10f80*/  @!P3 STG.E.128 [R4.64+0x100], R20 ;  /* 0x000100140400b986 */ /* 0x0043e8000c101d06 */
        /* <DEDUP_REMOVED lines=13> */
.L_x_5881:
        /* <DEDUP_REMOVED lines=10> */
.L_x_6384:


//--------------------- .text._ZN5flash24flash_fwd_splitkv_kernelI23Flash_fwd_kernel_traitsILi96ELi64ELi64ELi4ELb0ELb0EN7cutlass10bfloat16_tE19Flash_kernel_traitsILi96ELi64ELi64ELi4ES3_EELb1ELb0ELb0ELb0ELb1ELb1ELb1ELb1EEEvNS_16Flash_fwd_paramsE --------------------------
	.section	.text._ZN5flash24flash_fwd_splitkv_kernelI23Flash_fwd_kernel_traitsILi96ELi64ELi64ELi4ELb0ELb0EN7cutlass10bfloat16_tE19Flash_kernel_traitsILi96ELi64ELi64ELi4ES3_EELb1ELb0ELb0ELb0ELb1ELb1ELb1ELb1EEEvNS_16Flash_fwd_paramsE,"ax",@progbits
	.sectioninfo	@"SHI_REGISTERS=168"
	.align	128
        .global         _ZN5flash24flash_fwd_splitkv_kernelI23Flash_fwd_kernel_traitsILi96ELi64ELi64ELi4ELb0ELb0EN7cutlass10bfloat16_tE19Flash_kernel_traitsILi96ELi64ELi64ELi4ES3_EELb1ELb0ELb0ELb0ELb1ELb1ELb1ELb1EEEvNS_16Flash_fwd_paramsE
        .type           _ZN5flash24flash_fwd_splitkv_kernelI23Flash_fwd_kernel_traitsILi96ELi64ELi64ELi4ELb0ELb0EN7cutlass10bfloat16_tE19Flash_kernel_traitsILi96ELi64ELi64ELi4ES3_EELb1ELb0ELb0ELb0ELb1ELb1ELb1ELb1EEEvNS_16Flash_fwd_paramsE,@function
        .size           _ZN5flash24flash_fwd_splitkv_kernelI23Flash_fwd_kernel_traitsILi96ELi64ELi64ELi4ELb0ELb0EN7cutlass10bfloat16_tE19Flash_kernel_traitsILi96ELi64ELi64ELi4ES3_EELb1ELb0ELb0ELb0ELb1ELb1ELb1ELb1EEEvNS_16Flash_fwd_paramsE,(.L_x_6385 - _ZN5flash24flash_fwd_splitkv_kernelI23Flash_fwd_kernel_traitsILi96ELi64ELi64ELi4ELb0ELb0EN7cutlass10bfloat16_tE19Flash_kernel_traitsILi96ELi64ELi64ELi4ES3_EELb1ELb0ELb0ELb0ELb1ELb1ELb1ELb1EEEvNS_16Flash_fwd_paramsE)
        .other          _ZN5flash24flash_fwd_splitkv_kernelI23Flash_fwd_kernel_traitsILi96ELi64ELi64ELi4ELb0ELb0EN7cutlass10bfloat16_tE19Flash_kernel_traitsILi96ELi64ELi64ELi4ES3_EELb1ELb0ELb0ELb0ELb1ELb1ELb1ELb1EEEvNS_16Flash_fwd_paramsE,@"STO_CUDA_ENTRY STV_DEFAULT"
_ZN5flash24flash_fwd_splitkv_kernelI23Flash_fwd_kernel_traitsILi96ELi64ELi64ELi4ELb0ELb0EN7cutlass10bfloat16_tE19Flash_kernel_traitsILi96ELi64ELi64ELi4ES3_EELb1ELb0ELb0ELb0ELb1ELb1ELb1ELb1EEEvNS_16Flash_fwd_paramsE:
.text._ZN5flash24flash_fwd_splitkv_kernelI23Flash_fwd_kernel_traitsILi96ELi64ELi64ELi4ELb0ELb0EN7cutlass10bfloat16_tE19Flash_kernel_traitsILi96ELi64ELi64ELi4ES3_EELb1ELb0ELb0ELb0ELb1ELb1ELb1ELb1EEEvNS_16Flash_fwd_paramsE:
        /* <DEDUP_REMOVED lines=54> */
.L_x_5882:
[----:B-1-34-:R-:W-:Y:S02]  /*0360*/  MOV R71, c[0x0][0x218] ;  /* 0x0000860000477a02 */ /* 0x01afe40000000f00 */
.L_x_5883:
        /* <DEDUP_REMOVED lines=113> */
.L_x_5884:
        /* <DEDUP_REMOVED lines=94> */
.L_x_5885:
        /* <DEDUP_REMOVED lines=16> */
.L_x_5887:
        /* <DEDUP_REMOVED lines=52> */
.L_x_5886:
        /* <DEDUP_REMOVED lines=190> */
.L_x_5914:
        /* <DEDUP_REMOVED lines=172> */
.L_x_5892:
[----:B------:R-:W-:Y:S05]  /*2b40*/  BSYNC B0 ;  /* 0x0000000000007941 */ /* 0x000fea0003800000 */
.L_x_5891:
        /* <DEDUP_REMOVED lines=143> */
.L_x_5894:
[----:B------:R-:W-:Y:S05]  /*3440*/  BSYNC B0 ;  /* 0x0000000000007941 */ /* 0x000fea0003800000 */
.L_x_5893:
        /* <DEDUP_REMOVED lines=8> */
.L_x_5890:
        /* <DEDUP_REMOVED lines=85> */
.L_x_5899:
[----:B------:R-:W-:Y:S05]  /*3a20*/  BSYNC B0 ;  /* 0x0000000000007941 */ /* 0x000fea0003800000 */
.L_x_5898:
        /* <DEDUP_REMOVED lines=83> */
.L_x_5901:
[----:B------:R-:W-:Y:S05]  /*3f60*/  BSYNC B0 ;  /* 0x0000000000007941 */ /* 0x000fea0003800000 */
.L_x_5900:
        /* <DEDUP_REMOVED lines=83> */
.L_x_5903:
[----:B------:R-:W-:Y:S05]  /*44a0*/  BSYNC B0 ;  /* 0x0000000000007941 */ /* 0x000fea0003800000 */
.L_x_5902:
[----:B-----5:R2:W-:Y:S02]  /*44b0*/  STG.E.128 [R116.64+0x80], R40 ;  /* 0x0000802874007986 */ /* 0x0205e4000c101d06 */
.L_x_5897:
[----:B------:R-:W-:Y:S05]  /*44c0*/  BSYNC B1 ;  /* 0x0000000000017941 */ /* 0x000fea0003800000 */
.L_x_5896:
        /* <DEDUP_REMOVED lines=89> */
.L_x_5907:
[----:B------:R-:W-:Y:S05]  /*4a60*/  BSYNC B0 ;  /* 0x0000000000007941 */ /* 0x000fea0003800000 */
.L_x_5906:
        /* <DEDUP_REMOVED lines=87> */
.L_x_5909:
[----:B------:R-:W-:Y:S05]  /*4fe0*/  BSYNC B0 ;  /* 0x0000000000007941 */ /* 0x000fea0003800000 */
.L_x_5908:
        /* <DEDUP_REMOVED lines=87> */
.L_x_5911:
[----:B------:R-:W-:Y:S05]  /*5560*/  BSYNC B0 ;  /* 0x0000000000007941 */ /* 0x000fea0003800000 */
.L_x_5910:
[----:B-----5:R1:W-:Y:S02]  /*5570*/  STG.E.128 [R118.64+0x80], R40 ;  /* 0x0000802876007986 */ /* 0x0203e4000c101d06 */
.L_x_5905:
[----:B------:R-:W-:Y:S05]  /*5580*/  BSYNC B1 ;  /* 0x0000000000017941 */ /* 0x000fea0003800000 */
.L_x_5904:
        /* <DEDUP_REMOVED lines=8> */
.L_x_5889:
        /* <DEDUP_REMOVED lines=13> */
.L_x_5895:
        /* <DEDUP_REMOVED lines=80> */
.L_x_5912:
        /* <DEDUP_REMOVED lines=8> */
.L_x_5913:
[----:B------:R-:W-:Y:S04]  /*5c60*/  IADD3 R13, R13, -0x1, RZ ;  /* 0xffffffff0d0d7810 */ /* 0x000fe80007ffe0ff */
[----:B------:R-:W-:Y:S11]  /*5c70*/  ISETP.GT.AND P0, PT, R13, R82, PT ;  /* 0x000000520d00720c */ /* 0x000ff60003f04270 */
[----:B------:R-:W-:Y:S02]  /*5c80*/  @!UPT UIADD3 URZ, URZ, URZ, URZ ;  /* 0x0000003f3f3ff290 */ /* 0x000fe4000fffe03f */
[----:B------:R-:W-:-:S05]  /*5c90*/  @P0 BRA `(.L_x_5914) ;  /* 0xffffc3e000000947 */ /* 0x000fca000383ffff */
.L_x_5888:
        /* <DEDUP_REMOVED lines=82> */
.L_x_5921:
[----:B------:R-:W-:Y:S05]  /*61c0*/  BSYNC B0 ;  /* 0x0000000000007941 */ /* 0x000fea0003800000 */
.L_x_5920:
        /* <DEDUP_REMOVED lines=45> */
.L_x_5923:
[----:B------:R-:W-:Y:S05]  /*64a0*/  BSYNC B0 ;  /* 0x0000000000007941 */ /* 0x000fea0003800000 */
.L_x_5922:
        /* <DEDUP_REMOVED lines=44> */
.L_x_5925:
[----:B------:R-:W-:Y:S05]  /*6770*/  BSYNC B0 ;  /* 0x0000000000007941 */ /* 0x000fea0003800000 */
.L_x_5924:
[----:B-----5:R4:W-:Y:S02]  /*6780*/  STS.128 [R124+0x2000], R8 ;  /* 0x002000087c007388 */ /* 0x0209e40000000c00 */
.L_x_5919:
[----:B------:R-:W-:Y:S05]  /*6790*/  BSYNC B1 ;  /* 0x0000000000017941 */ /* 0x000fea0003800000 */
.L_x_5918:
        /* <DEDUP_REMOVED lines=54> */
.L_x_5928:
[----:B------:R-:W-:Y:S05]  /*6b00*/  BSYNC B0 ;  /* 0x0000000000007941 */ /* 0x000fea0003800000 */
.L_x_5927:
        /* <DEDUP_REMOVED lines=44> */
.L_x_5930:
[----:B------:R-:W-:Y:S05]  /*6dd0*/  BSYNC B0 ;  /* 0x0000000000007941 */ /* 0x000fea0003800000 */
.L_x_5929:
        /* <DEDUP_REMOVED lines=44> */
.L_x_5932:
[----:B------:R-:W-:Y:S05]  /*70a0*/  BSYNC B0 ;  /* 0x0000000000007941 */ /* 0x000fea0003800000 */
.L_x_5931:
[----:B-----5:R3:W-:Y:S01]  /*70b0*/  STS.128 [R124+0x2800], R28 ;  /* 0x0028001c7c007388 */ /* 0x0207e20000000c00 */
[----:B------:R-:W-:Y:S05]  /*70c0*/  BRA `(.L_x_5926) ;  /* 0x0000239000007947 */ /* 0x000fea0003800000 */
.L_x_5917:
        /* <DEDUP_REMOVED lines=89> */
.L_x_5936:
[----:B------:R-:W-:Y:S05]  /*7660*/  BSYNC B0 ;  /* 0x0000000000007941 */ /* 0x000fea0003800000 */
.L_x_5935:
        /* <DEDUP_REMOVED lines=91> */
.L_x_5938:
[----:B------:R-:W-:Y:S05]  /*7c20*/  BSYNC B0 ;  /* 0x0000000000007941 */ /* 0x000fea0003800000 */
.L_x_5937:
        /* <DEDUP_REMOVED lines=88> */
.L_x_5940:
[----:B------:R-:W-:Y:S05]  /*81b0*/  BSYNC B0 ;  /* 0x0000000000007941 */ /* 0x000fea0003800000 */
.L_x_5939:
[----:B-----5:R1:W-:Y:S02]  /*81c0*/  STS.128 [R124+0x2000], R20 ;  /* 0x002000147c007388 */ /* 0x0203e40000000c00 */
.L_x_5934:
[----:B------:R-:W-:Y:S05]  /*81d0*/  BSYNC B1 ;  /* 0x0000000000017941 */ /* 0x000fea0003800000 */
.L_x_5933:
        /* <DEDUP_REMOVED lines=92> */
.L_x_5942:
[----:B------:R-:W-:Y:S05]  /*87a0*/  BSYNC B0 ;  /* 0x0000000000007941 */ /* 0x000fea0003800000 */
.L_x_5941:
        /* <DEDUP_REMOVED lines=90> */
.L_x_5944:
[----:B------:R-:W-:Y:S05]  /*8d50*/  BSYNC B0 ;  /* 0x0000000000007941 */ /* 0x000fea0003800000 */
.L_x_5943:
        /* <DEDUP_REMOVED lines=90> */
.L_x_5946:
[----:B------:R-:W-:Y:S05]  /*9300*/  BSYNC B0 ;  /* 0x0000000000007941 */ /* 0x000fea0003800000 */
.L_x_5945:
[----:B-----5:R1:W-:Y:S01]  /*9310*/  STS.128 [R124+0x2800], R4 ;  /* 0x002800047c007388 */ /* 0x0203e20000000c00 */
[----:B------:R-:W-:Y:S05]  /*9320*/  BRA `(.L_x_5926) ;  /* 0x0000013000007947 */ /* 0x000fea0003800000 */
.L_x_5916:
        /* <DEDUP_REMOVED lines=19> */
.L_x_5926:
[----:B------:R-:W-:Y:S05]  /*9460*/  BSYNC B2 ;  /* 0x0000000000027941 */ /* 0x000fea0003800000 */
.L_x_5915:
[----:B------:R-:W-:Y:S01]  /*9470*/  IADD3 R135, R87, -0x1, RZ ;  /* 0xffffffff57877810 */ /* 0x000fe20007ffe0ff */
[----:B------:R-:W-:Y:S01]  /*9480*/  IMAD.SHL.U32 R78, R78, 0x8, RZ ;  /* 0x000000084e4e7824 */ /* 0x000fe200078e00ff */
[----:B------:R-:W-:-:S02]  /*9490*/  LOP3.LUT R79, R79, 0x7fffffe, RZ, 0xc0, !PT ;  /* 0x07fffffe4f4f7812 */ /* 0x000fc400078ec0ff */
[----:B-1--4-:R-:W-:Y:S01]  /*94a0*/  SHF.R.S32.HI R7, RZ, 0x1f, R80 ;  /* 0x0000001fff077819 */ /* 0x012fe20000011450 */
[----:B------:R-:W-:Y:S01]  /*94b0*/  IMAD R5, R135, -0x40, R60 ;  /* 0xffffffc087057824 */ /* 0x000fe200078e023c */
[----:B--2---:R-:W-:Y:S01]  /*94c0*/  LEA R128, P0, R102, c[0x0][0x168], 0x1 ;  /* 0x00005a0066807a11 */ /* 0x004fe200078008ff */
[----:B------:R-:W-:Y:S01]  /*94d0*/  IMAD.IADD R48, R80, 0x1, -R79 ;  /* 0x0000000150307824 */ /* 0x000fe200078e0a4f */
[----:B------:R-:W-:Y:S01]  /*94e0*/  LEA.HI R80, R7, R80, RZ, 0x3 ;  /* 0x0000005007507211 */ /* 0x000fe200078f18ff */
[----:B------:R-:W-:Y:S01]  /*94f0*/  IMAD.SHL.U32 R7, R86, 0x40, RZ ;  /* 0x0000004056077824 */ /* 0x000fe200078e00ff */
[-C--:B------:R-:W-:Y:S02]  /*9500*/  ISETP.GE.AND P4, PT, R0, R5.reuse, PT ;  /* 0x000000050000720c */ /* 0x080fe40003f86270 */
[----:B------:R-:W-:Y:S01]  /*9510*/  ISETP.GE.AND P5, PT, R104, R5, PT ;  /* 0x000000056800720c */ /* 0x000fe20003fa6270 */
[----:B------:R-:W-:Y:S01]  /*9520*/  IMAD.SHL.U32 R49, R80, 0x20, RZ ;  /* 0x0000002050317824 */ /* 0x000fe200078e00ff */
[----:B------:R-:W-:-:S02]  /*9530*/  LOP3.LUT R7, R7, 0xc0, RZ, 0xc0, !PT ;  /* 0x000000c007077812 */ /* 0x000fc400078ec0ff */
[----:B------:R-:W-:Y:S02]  /*9540*/  LEA.HI.X R129, R102, c[0x0][0x16c], R54, 0x1, P0 ;  /* 0x00005b0066817a11 */ /* 0x000fe400000f0c36 */
[----:B------:R-:W-:Y:S02]  /*9550*/  LOP3.LUT R78, R7, 0x8, R78, 0xf8, !PT ;  /* 0x00000008074e7812 */ /* 0x000fe400078ef84e */
[----:B------:R-:W-:Y:S02]  /*9560*/  SHF.R.U32.HI R7, RZ, 0x3, R7 ;  /* 0x00000003ff077819 */ /* 0x000fe40000011607 */
[----:B------:R-:W-:Y:S02]  /*9570*/  SHF.R.S32.HI R52, RZ, 0x1f, R55 ;  /* 0x0000001fff347819 */ /* 0x000fe40000011437 */
[----:B------:R-:W-:Y:S01]  /*9580*/  @!P4 LEA R6, P0, R63, R128, 0x1 ;  /* 0x000000803f06c211 */ /* 0x000fe200078008ff */
[----:B------:R-:W-:Y:S01]  /*9590*/  @!PT LDS RZ, [RZ] ;  /* 0x00000000fffff984 */ /* 0x000fe20000000800 */
[----:B------:R-:W-:Y:S01]  /*95a0*/  @!PT LDS RZ, [RZ] ;  /* 0x00000000fffff984 */ /* 0x000fe20000000800 */
[----:B------:R-:W-:Y:S01]  /*95b0*/  @!PT LDS RZ, [RZ] ;  /* 0x00000000fffff984 */ /* 0x000fe20000000800 */
[----:B------:R1:W-:Y:S01]  /*95c0*/  @!P5 LDGSTS.E.BYPASS.LTC128B.128 [R124+0x3000], [R128.64] ;  /* 0x03000000807cdfae */ /* 0x0003e2000b901d46 */
[----:B------:R-:W-:-:S02]  /*95d0*/  LOP3.LUT R120, R78, R7, RZ, 0x3c, !PT ;  /* 0x000000074e787212 */ /* 0x000fc400078e3cff */
[----:B------:R-:W-:Y:S01]  /*95e0*/  @!P4 LEA.HI.X R7, R63, R129, R64, 0x1, P0 ;  /* 0x000000813f07c211 */ /* 0x000fe200000f0c40 */
[----:B------:R1:W-:Y:S01]  /*95f0*/  @!P5 LDGSTS.E.BYPASS.LTC128B.128 [R124+0x4000], [R128.64+0x40] ;  /* 0x04000040807cdfae */ /* 0x0003e2000b901d46 */
[----:B------:R-:W-:Y:S02]  /*9600*/  LEA.HI R2, R52, R55, RZ, 0x4 ;  /* 0x0000003734027211 */ /* 0x000fe400078f20ff */
[----:B------:R-:W-:Y:S01]  /*9610*/  ISETP.GE.AND P1, PT, R0, R5, PT ;  /* 0x000000050000720c */ /* 0x000fe20003f26270 */
[----:B------:R1:W-:Y:S01]  /*9620*/  @!P5 LDGSTS.E.BYPASS.LTC128B.128 [R124+0x5000], [R128.64+0x80] ;  /* 0x05000080807cdfae */ /* 0x0003e2000b901d46 */
[----:B------:R-:W-:Y:S02]  /*9630*/  SHF.R.S32.HI R2, RZ, 0x4, R2 ;  /* 0x00000004ff027819 */ /* 0x000fe40000011402 */
[----:B------:R-:W-:Y:S01]  /*9640*/  LEA.HI R52, R52, R55, RZ, 0x5 ;  /* 0x0000003734347211 */ /* 0x000fe200078f28ff */
[----:B------:R2:W-:Y:S01]  /*9650*/  @!P4 LDGSTS.E.BYPASS.LTC128B.128 [R124+0x3800], [R6.64] ;  /* 0x03800000067ccfae */ /* 0x0005e2000b901d46 */
[----:B------:R-:W-:-:S02]  /*9660*/  LEA.HI R4, R2, R2, RZ, 0x1 ;  /* 0x0000000202047211 */ /* 0x000fc400078f08ff */
[----:B------:R-:W-:Y:S01]  /*9670*/  ISETP.GE.AND P3, PT, R104, R5, PT ;  /* 0x000000056800720c */ /* 0x000fe20003f66270 */
[----:B------:R2:W-:Y:S01]  /*9680*/  @!P4 LDGSTS.E.BYPASS.LTC128B.128 [R124+0x4800], [R6.64+0x40] ;  /* 0x04800040067ccfae */ /* 0x0005e2000b901d46 */
[----:B---3--:R-:W-:Y:S01]  /*9690*/  LOP3.LUT R9, R4, 0xfffffffe, RZ, 0xc0, !PT ;  /* 0xfffffffe04097812 */ /* 0x008fe200078ec0ff */
[----:B------:R-:W-:Y:S01]  /*96a0*/  IMAD.SHL.U32 R4, R68, 0x40, RZ ;  /* 0x0000004044047824 */ /* 0x000fe200078e00ff */
[----:B------:R-:W-:Y:S01]  /*96b0*/  LOP3.LUT R49, R49, 0xffffff00, RZ, 0xc0, !PT ;  /* 0xffffff0031317812 */ /* 0x000fe200078ec0ff */
[----:B------:R2:W-:Y:S01]  /*96c0*/  @!P4 LDGSTS.E.BYPASS.LTC128B.128 [R124+0x5800], [R6.64+0x80] ;  /* 0x05800080067ccfae */ /* 0x0005e2000b901d46 */
[----:B------:R-:W-:Y:S01]  /*96d0*/  LEA R108, P0, R100, c[0x0][0x170], 0x1 ;  /* 0x00005c00646c7a11 */ /* 0x000fe200078008ff */
[----:B------:R-:W-:Y:S01]  /*96e0*/  IMAD.IADD R0, R2, 0x1, -R9 ;  /* 0x0000000102007824 */ /* 0x000fe200078e0a09 */
[----:B------:R-:W-:Y:S01]  /*96f0*/  LOP3.LUT R4, R4, 0xc0, RZ, 0xc0, !PT ;  /* 0x000000c004047812 */ /* 0x000fe200078ec0ff */
[----:B------:R-:W0:Y:S01]  /*9700*/  LDGDEPBAR ;  /* 0x00000000000079af */ /* 0x000e220000000000 */
[----:B------:R-:W-:Y:S01]  /*9710*/  SHF.R.S32.HI R2, RZ, 0x5, R52 ;  /* 0x00000005ff027819 */ /* 0x000fe20000011434 */
[----:B------:R-:W-:Y:S01]  /*9720*/  IMAD.SHL.U32 R5, R0, 0x8, RZ ;  /* 0x0000000800057824 */ /* 0x000fe200078e00ff */
[----:B------:R-:W-:Y:S01]  /*9730*/  LEA.HI.X R109, R100, c[0x0][0x174], R85, 0x1, P0 ;  /* 0x00005d00646d7a11 */ /* 0x000fe200000f0c55 */
[----:B------:R-:W-:Y:S01]  /*9740*/  IMAD R67, R0, 0x8, R67 ;  /* 0x0000000800437824 */ /* 0x000fe200078e0243 */
[----:B------:R-:W-:-:S02]  /*9750*/  LOP3.LUT R52, R52, 0xffffffe0, RZ, 0xc0, !PT ;  /* 0xffffffe034347812 */ /* 0x000fc400078ec0ff */
[----:B------:R-:W-:Y:S01]  /*9760*/  LOP3.LUT R50, R4, 0x8, R5, 0xf8, !PT ;  /* 0x0000000804327812 */ /* 0x000fe200078ef805 */
[----:B------:R-:W-:Y:S02]  /*9770*/  IMAD R5, R2, 0x200, R49 ;  /* 0x0000020002057824 */ /* 0x000fe400078e0231 */
[----:B------:R-:W-:Y:S02]  /*9780*/  IMAD.U32 R120, R67, 0x20, R120 ;  /* 0x0000002043787824 */ /* 0x000fe400078e0078 */
[----:B------:R-:W-:Y:S02]  /*9790*/  IMAD R121, R48, 0x20, R5 ;  /* 0x0000002030797824 */ /* 0x000fe400078e0205 */
[----:B------:R-:W-:Y:S02]  /*97a0*/  IMAD.SHL.U32 R120, R120, 0x2, RZ ;  /* 0x0000000278787824 */ /* 0x000fe400078e00ff */
[----:B------:R-:W-:Y:S02]  /*97b0*/  IMAD R49, R48, 0x20, R49 ;  /* 0x0000002030317824 */ /* 0x000fe400078e0231 */
[----:B------:R-:W-:Y:S01]  /*97c0*/  IMAD R0, R61, 0x2, R120 ;  /* 0x000000023d007824 */ /* 0x000fe200078e0278 */
[----:B--2---:R-:W-:Y:S01]  /*97d0*/  SHF.R.U32.HI R7, RZ, 0x3, R4 ;  /* 0x00000003ff077819 */ /* 0x004fe20000011604 */
[----:B------:R-:W-:-:S04]  /*97e0*/  DEPBAR.LE SB0, 0x0 ;  /* 0x000080000000791a */ /* 0x000fc80000000000 */
[----:B------:R-:W-:Y:S01]  /*97f0*/  BAR.SYNC.DEFER_BLOCKING 0x0 ;  /* 0x0000000000007b1d */ /* 0x000fe20000010000 */
[----:B------:R-:W-:Y:S02]  /*9800*/  LOP3.LUT R50, R50, R7, RZ, 0x3c, !PT ;  /* 0x0000000732327212 */ /* 0x000fe400078e3cff */
[----:B------:R-:W-:-:S03]  /*9810*/  @!P1 LEA R4, P0, R66, R108, 0x1 ;  /* 0x0000006c42049211 */ /* 0x000fc600078008ff */
[----:B------:R-:W-:Y:S01]  /*9820*/  IMAD.IADD R121, R50, 0x1, R121 ;  /* 0x0000000132797824 */ /* 0x000fe200078e0279 */
[----:B------:R-:W-:Y:S01]  /*9830*/  @!P1 LEA.HI.X R5, R66, R109, R65, 0x1, P0 ;  /* 0x0000006d42059211 */ /* 0x000fe200000f0c41 */
[----:B------:R-:W-:Y:S02]  /*9840*/  IMAD.IADD R118, R50, 0x1, R49 ;  /* 0x0000000132767824 */ /* 0x000fe400078e0231 */
[----:B------:R-:W-:-:S04]  /*9850*/  IMAD.SHL.U32 R121, R121, 0x2, RZ ;  /* 0x0000000279797824 */ /* 0x000fc800078e00ff */
        /* <DEDUP_REMOVED lines=23> */
[----:B------:R-:W-:Y:S04]  /*99d0*/  LDSM.16.M88.4 R88, [R119] ;  /* 0x000000007758783b */ /* 0x000fe80000000200 */
[----:B------:R-:W-:Y:S04]  /*99e0*/  LDSM.16.M88.4 R20, [R0+0x3000] ;  /* 0x003000000014783b */ /* 0x000fe80000000200 */
[----:B------:R-:W-:Y:S04]  /*99f0*/  LDSM.16.M88.4 R68, [R121+0x1000] ;  /* 0x001000007944783b */ /* 0x000fe80000000200 */
[----:B------:R-:W-:Y:S04]  /*9a00*/  LDSM.16.M88.4 R64, [R120+0x4000] ;  /* 0x004000007840783b */ /* 0x000fe80000000200 */
[----:B------:R-:W4:Y:S04]  /*9a10*/  LDSM.16.M88.4 R32, [R120+0x3400] ;  /* 0x003400007820783b */ /* 0x000f280000000200 */
[----:B------:R-:W5:Y:S04]  /*9a20*/  LDSM.16.M88.4 R44, [R120+0x3800] ;  /* 0x00380000782c783b */ /* 0x000f680000000200 */
[----:B------:R-:W1:Y:S04]  /*9a30*/  LDSM.16.M88.4 R8, [R120+0x3c00] ;  /* 0x003c00007808783b */ /* 0x000e680000000200 */
[----:B------:R-:W-:Y:S04]  /*9a40*/  LDSM.16.M88.4 R40, [R119+0x1000] ;  /* 0x001000007728783b */ /* 0x000fe80000000200 */
[----:B------:R-:W1:Y:S01]  /*9a50*/  LDSM.16.M88.4 R36, [R0+0x4000] ;  /* 0x004000000024783b */ /* 0x000e620000000200 */
[C---:B---3--:R-:W-:Y:S03]  /*9a60*/  HMMA.16816.F32.BF16 R12, R72.reuse, R16, RZ ;  /* 0x00000010480c723c */ /* 0x048fe600000418ff */
[----:B--2---:R-:W2:Y:S04]  /*9a70*/  LDSM.16.M88.4 R4, [R0+0x3400] ;  /* 0x003400000004783b */ /* 0x004ea80000000200 */
[----:B------:R-:W-:Y:S01]  /*9a80*/  LDSM.16.M88.4 R104, [R0+0x3800] ;  /* 0x003800000068783b */ /* 0x000fe20000000200 */
[C---:B------:R-:W-:Y:S03]  /*9a90*/  HMMA.16816.F32.BF16 R16, R72.reuse, R18, RZ ;  /* 0x000000124810723c */ /* 0x040fe600000418ff */
[----:B------:R-:W-:Y:S04]  /*9aa0*/  LDSM.16.M88.4 R28, [R120+0x4400] ;  /* 0x00440000781c783b */ /* 0x000fe80000000200 */
[----:B------:R-:W-:Y:S04]  /*9ab0*/  LDSM.16.M88.4 R92, [R0+0x5000] ;  /* 0x00500000005c783b */ /* 0x000fe80000000200 */
[----:B------:R-:W-:Y:S01]  /*9ac0*/  LDSM.16.M88.4 R96, [R0+0x4400] ;  /* 0x004400000060783b */ /* 0x000fe20000000200 */
[----:B----4-:R-:W-:Y:S03]  /*9ad0*/  HMMA.16816.F32.BF16 R24, R72, R32, RZ ;  /* 0x000000204818723c */ /* 0x010fe600000418ff */
[----:B------:R-:W-:Y:S04]  /*9ae0*/  LDSM.16.M88.4 R80, [R0+0x3c00] ;  /* 0x003c00000050783b */ /* 0x000fe80000000200 */
[----:B------:R-:W0:Y:S01]  /*9af0*/  LDGDEPBAR ;  /* 0x00000000000079af */ /* 0x000e220000000000 */
[C---:B------:R-:W-:Y:S08]  /*9b00*/  HMMA.16816.F32.BF16 R12, R88.reuse, R20, R12 ;  /* 0x00000014580c723c */ /* 0x040ff0000004180c */
[----:B------:R-:W-:Y:S01]  /*9b10*/  HMMA.16816.F32.BF16 R16, R88, R22, R16 ;  /* 0x000000165810723c */ /* 0x000fe20000041810 */
[----:B------:R-:W-:Y:S07]  /*9b20*/  LDSM.16.M88.4 R20, [R120+0x5000] ;  /* 0x005000007814783b */ /* 0x000fee0000000200 */
[----:B------:R-:W-:Y:S08]  /*9b30*/  HMMA.16816.F32.BF16 R32, R72, R34, RZ ;  /* 0x000000224820723c */ /* 0x000ff000000418ff */
[----:B------:R-:W-:Y:S08]  /*9b40*/  HMMA.16816.F32.BF16 R12, R68, R64, R12 ;  /* 0x00000040440c723c */ /* 0x000ff0000004180c */
[C---:B-----5:R-:W-:Y:S08]  /*9b50*/  HMMA.16816.F32.BF16 R56, R72.reuse, R44, RZ ;  /* 0x0000002c4838723c */ /* 0x060ff000000418ff */
[C---:B------:R-:W-:Y:S08]  /*9b60*/  HMMA.16816.F32.BF16 R44, R72.reuse, R46, RZ ;  /* 0x0000002e482c723c */ /* 0x040ff000000418ff */
[C---:B-1----:R-:W-:Y:S08]  /*9b70*/  HMMA.16816.F32.BF16 R76, R72.reuse, R8, RZ ;  /* 0x00000008484c723c */ /* 0x042ff000000418ff */
[----:B------:R-:W-:Y:S01]  /*9b80*/  HMMA.16816.F32.BF16 R72, R72, R10, RZ ;  /* 0x0000000a4848723c */ /* 0x000fe200000418ff */
[----:B------:R-:W1:Y:S07]  /*9b90*/  LDSM.16.M88.4 R8, [R121+0x2000] ;  /* 0x002000007908783b */ /* 0x000e6e0000000200 */
[----:B------:R-:W-:Y:S01]  /*9ba0*/  HMMA.16816.F32.BF16 R16, R68, R66, R16 ;  /* 0x000000424410723c */ /* 0x000fe20000041810 */
[----:B------:R-:W-:Y:S07]  /*9bb0*/  LDSM.16.M88.4 R64, [R120+0x4800] ;  /* 0x004800007840783b */ /* 0x000fee0000000200 */
[----:B------:R-:W-:Y:S08]  /*9bc0*/  HMMA.16816.F32.BF16 R12, R40, R36, R12 ;  /* 0x00000024280c723c */ /* 0x000ff0000004180c */
[C---:B--2---:R-:W-:Y:S08]  /*9bd0*/  HMMA.16816.F32.BF16 R24, R88.reuse, R4, R24 ;  /* 0x000000045818723c */ /* 0x044ff00000041818 */
[----:B------:R-:W-:Y:S01]  /*9be0*/  HMMA.16816.F32.BF16 R32, R88, R6, R32 ;  /* 0x000000065820723c */ /* 0x000fe20000041820 */
[----:B------:R-:W2:Y:S07]  /*9bf0*/  LDSM.16.M88.4 R4, [R119+0x2000] ;  /* 0x002000007704783b */ /* 0x000eae0000000200 */
[----:B------:R-:W-:Y:S01]  /*9c00*/  HMMA.16816.F32.BF16 R16, R40, R38, R16 ;  /* 0x000000262810723c */ /* 0x000fe20000041810 */
[----:B------:R-:W-:Y:S07]  /*9c10*/  LDSM.16.M88.4 R36, [R0+0x4800] ;  /* 0x004800000024783b */ /* 0x000fee0000000200 */
[----:B-1----:R-:W-:Y:S08]  /*9c20*/  HMMA.16816.F32.BF16 R12, R8, R20, R12 ;  /* 0x00000014080c723c */ /* 0x002ff0000004180c */
[----:B------:R-:W-:Y:S08]  /*9c30*/  HMMA.16816.F32.BF16 R56, R88, R104, R56 ;  /* 0x000000685838723c */ /* 0x000ff00000041838 */
[C---:B------:R-:W-:Y:S08]  /*9c40*/  HMMA.16816.F32.BF16 R24, R68.reuse, R28, R24 ;  /* 0x0000001c4418723c */ /* 0x040ff00000041818 */
[----:B------:R-:W-:Y:S01]  /*9c50*/  HMMA.16816.F32.BF16 R32, R68, R30, R32 ;  /* 0x0000001e4420723c */ /* 0x000fe20000041820 */
[----:B------:R-:W1:Y:S07]  /*9c60*/  LDSM.16.M88.4 R28, [R120+0x5400] ;  /* 0x00540000781c783b */ /* 0x000e6e0000000200 */
[----:B------:R-:W-:Y:S01]  /*9c70*/  HMMA.16816.F32.BF16 R16, R8, R22, R16 ;  /* 0x000000160810723c */ /* 0x000fe20000041810 */
[----:B------:R-:W3:Y:S07]  /*9c80*/  LDSM.16.M88.4 R20, [R0+0x5400] ;  /* 0x005400000014783b */ /* 0x000eee0000000200 */
[----:B--2---:R-:W-:Y:S08]  /*9c90*/  HMMA.16816.F32.BF16 R12, R4, R92, R12 ;  /* 0x0000005c040c723c */ /* 0x004ff0000004180c */
[----:B------:R-:W-:Y:S08]  /*9ca0*/  HMMA.16816.F32.BF16 R24, R40, R96, R24 ;  /* 0x000000602818723c */ /* 0x000ff00000041818 */
[----:B------:R-:W-:Y:S08]  /*9cb0*/  HMMA.16816.F32.BF16 R56, R68, R64, R56 ;  /* 0x000000404438723c */ /* 0x000ff00000041838 */
[----:B------:R-:W-:Y:S01]  /*9cc0*/  HMMA.16816.F32.BF16 R32, R40, R98, R32 ;  /* 0x000000622820723c */ /* 0x000fe20000041820 */
[----:B------:R-:W-:-:S02]  /*9cd0*/  FMUL.FTZ R12, R12, c[0x0][0x2ec] ;  /* 0x0000bb000c0c7a20 */ /* 0x000fc40000410000 */
[----:B------:R-:W-:Y:S02]  /*9ce0*/  FMUL.FTZ R61, R13, c[0x0][0x2ec] ;  /* 0x0000bb000d3d7a20 */ /* 0x000fe40000410000 */
[----:B------:R2:W-:Y:S03]  /*9cf0*/  MUFU.TANH R53, R12 ;  /* 0x0000000c00357308 */ /* 0x0005e60000002400 */
[----:B------:R-:W-:Y:S01]  /*9d00*/  HMMA.16816.F32.BF16 R16, R4, R94, R16 ;  /* 0x0000005e0410723c */ /* 0x000fe20000041810 */
[----:B------:R-:W-:Y:S04]  /*9d10*/  LDSM.16.M88.4 R92, [R120+0x5800] ;  /* 0x00580000785c783b */ /* 0x000fe80000000200 */
[----:B------:R-:W4:Y:S03]  /*9d20*/  MUFU.TANH R61, R61 ;  /* 0x0000003d003d7308 */ /* 0x000f260000002400 */
[----:B-1----:R-:W-:Y:S08]  /*9d30*/  HMMA.16816.F32.BF16 R24, R8, R28, R24 ;  /* 0x0000001c0818723c */ /* 0x002ff00000041818 */
[----:B------:R-:W-:Y:S07]  /*9d40*/  HMMA.16816.F32.BF16 R56, R40, R36, R56 ;  /* 0x000000242838723c */ /* 0x000fee0000041838 */
[----:B------:R-:W-:Y:S01]  /*9d50*/  FMUL.FTZ R36, R14, c[0x0][0x2ec] ;  /* 0x0000bb000e247a20 */ /* 0x000fe20000410000 */
[----:B------:R-:W-:Y:S01]  /*9d60*/  HMMA.16816.F32.BF16 R32, R8, R30, R32 ;  /* 0x0000001e0820723c */ /* 0x000fe20000041820 */
[----:B------:R-:W-:Y:S01]  /*9d70*/  FMUL.FTZ R37, R15, c[0x0][0x2ec] ;  /* 0x0000bb000f257a20 */ /* 0x000fe20000410000 */
[----:B------:R-:W-:Y:S01]  /*9d80*/  LDSM.16.M88.4 R28, [R0+0x5800] ;  /* 0x00580000001c783b */ /* 0x000fe20000000200 */
[----:B------:R-:W-:-:S02]  /*9d90*/  FMUL.FTZ R16, R16, c[0x0][0x2ec] ;  /* 0x0000bb0010107a20 */ /* 0x000fc40000410000 */
[----:B------:R-:W-:Y:S01]  /*9da0*/  FMUL.FTZ R17, R17, c[0x0][0x2ec] ;  /* 0x0000bb0011117a20 */ /* 0x000fe20000410000 */
[----:B--2---:R-:W1:Y:S01]  /*9db0*/  LDSM.16.M88.4 R12, [R120+0x4c00] ;  /* 0x004c0000780c783b */ /* 0x004e620000000200 */
[----:B------:R-:W-:Y:S01]  /*9dc0*/  FMUL.FTZ R63, R18, c[0x0][0x2ec] ;  /* 0x0000bb00123f7a20 */ /* 0x000fe20000410000 */
[C---:B------:R-:W-:Y:S01]  /*9dd0*/  HMMA.16816.F32.BF16 R44, R88.reuse, R106, R44 ;  /* 0x0000006a582c723c */ /* 0x040fe2000004182c */
[----:B------:R-:W2:Y:S07]  /*9de0*/  MUFU.TANH R37, R37 ;  /* 0x0000002500257308 */ /* 0x000eae0000002400 */
[----:B------:R-:W-:Y:S01]  /*9df0*/  HMMA.16816.F32.BF16 R72, R88, R82, R72 ;  /* 0x000000525848723c */ /* 0x000fe20000041848 */
[----:B------:R-:W-:Y:S07]  /*9e00*/  MUFU.TANH R63, R63 ;  /* 0x0000003f003f7308 */ /* 0x000fee0000002400 */
[C---:B---3--:R-:W-:Y:S01]  /*9e10*/  HMMA.16816.F32.BF16 R24, R4.reuse, R20, R24 ;  /* 0x000000140418723c */ /* 0x048fe20000041818 */
[----:B------:R-:W3:Y:S07]  /*9e20*/  MUFU.TANH R20, R16 ;  /* 0x0000001000147308 */ /* 0x000eee0000002400 */
[----:B------:R-:W-:Y:S01]  /*9e30*/  HMMA.16816.F32.BF16 R32, R4, R22, R32 ;  /* 0x000000160420723c */ /* 0x000fe20000041820 */
[----:B------:R5:W1:Y:S06]  /*9e40*/  MUFU.TANH R21, R17 ;  /* 0x0000001100157308 */ /* 0x000a6c0000002400 */
[----:B------:R-:W-:Y:S01]  /*9e50*/  FMUL.FTZ R22, R19, c[0x0][0x2ec] ;  /* 0x0000bb0013167a20 */ /* 0x000fe20000410000 */
[----:B------:R-:W-:Y:S01]  /*9e60*/  HMMA.16816.F32.BF16 R76, R88, R80, R76 ;  /* 0x00000050584c723c */ /* 0x000fe2000004184c */
[----:B------:R-:W-:Y:S07]  /*9e70*/  MUFU.TANH R36, R36 ;  /* 0x0000002400247308 */ /* 0x000fee0000002400 */
[----:B------:R-:W-:Y:S01]  /*9e80*/  HMMA.16816.F32.BF16 R44, R68, R66, R44 ;  /* 0x00000042442c723c */ /* 0x000fe2000004182c */
[----:B-----5:R-:W5:Y:S01]  /*9e90*/  LDSM.16.M88.4 R16, [R0+0x4c00] ;  /* 0x004c00000010783b */ /* 0x020f620000000200 */
[----:B------:R-:W-:Y:S01]  /*9ea0*/  FMUL.FTZ R23, R25, c[0x0][0x2ec] ;  /* 0x0000bb0019177a20 */ /* 0x000fe20000410000 */
[----:B------:R-:W2:Y:S01]  /*9eb0*/  MUFU.TANH R22, R22 ;  /* 0x0000001600167308 */ /* 0x000ea20000002400 */
[----:B------:R-:W-:-:S02]  /*9ec0*/  FMUL.FTZ R25, R26, c[0x0][0x2ec] ;  /* 0x0000bb001a197a20 */ /* 0x000fc40000410000 */
[----:B------:R-:W-:Y:S02]  /*9ed0*/  FMUL.FTZ R26, R27, c[0x0][0x2ec] ;  /* 0x0000bb001b1a7a20 */ /* 0x000fe40000410000 */
[----:B-1----:R-:W-:Y:S01]  /*9ee0*/  HMMA.16816.F32.BF16 R72, R68, R14, R72 ;  /* 0x0000000e4448723c */ /* 0x002fe20000041848 */
[----:B------:R-:W-:Y:S02]  /*9ef0*/  FMUL.FTZ R27, R32, c[0x0][0x2ec] ;  /* 0x0000bb00201b7a20 */ /* 0x000fe40000410000 */
[----:B------:R-:W-:Y:S01]  /*9f00*/  FMUL.FTZ R32, R35, c[0x0][0x2ec] ;  /* 0x0000bb0023207a20 */ /* 0x000fe20000410000 */
[----:B------:R-:W-:Y:S01]  /*9f10*/  MUFU.TANH R25, R25 ;  /* 0x0000001900197308 */ /* 0x000fe20000002400 */
[----:B------:R-:W-:-:S03]  /*9f20*/  FMUL.FTZ R24, R24, c[0x0][0x2ec] ;  /* 0x0000bb0018187a20 */ /* 0x000fc60000410000 */
[----:B------:R-:W-:Y:S01]  /*9f30*/  HMMA.16816.F32.BF16 R76, R68, R12, R76 ;  /* 0x0000000c444c723c */ /* 0x000fe2000004184c */
[----:B------:R-:W1:Y:S03]  /*9f40*/  LDSM.16.M88.4 R12, [R120+0x5c00] ;  /* 0x005c0000780c783b */ /* 0x000e660000000200 */
[----:B------:R-:W1:Y:S04]  /*9f50*/  MUFU.TANH R24, R24 ;  /* 0x0000001800187308 */ /* 0x000e680000002400 */
[----:B------:R-:W-:Y:S04]  /*9f60*/  HMMA.16816.F32.BF16 R56, R8, R92, R56 ;  /* 0x0000005c0838723c */ /* 0x000fe80000041838 */
[----:B------:R-:W1:Y:S04]  /*9f70*/  MUFU.TANH R23, R23 ;  /* 0x0000001700177308 */ /* 0x000e680000002400 */
[C---:B------:R-:W-:Y:S04]  /*9f80*/  HMMA.16816.F32.BF16 R44, R40.reuse, R38, R44 ;  /* 0x00000026282c723c */ /* 0x040fe8000004182c */
[----:B------:R-:W1:Y:S04]  /*9f90*/  MUFU.TANH R26, R26 ;  /* 0x0000001a001a7308 */ /* 0x000e680000002400 */
[C---:B-----5:R-:W-:Y:S04]  /*9fa0*/  HMMA.16816.F32.BF16 R72, R40.reuse, R18, R72 ;  /* 0x000000122848723c */ /* 0x060fe80000041848 */
[----:B------:R-:W-:Y:S04]  /*9fb0*/  MUFU.TANH R27, R27 ;  /* 0x0000001b001b7308 */ /* 0x000fe80000002400 */
[----:B------:R-:W-:Y:S01]  /*9fc0*/  HMMA.16816.F32.BF16 R76, R40, R16, R76 ;  /* 0x00000010284c723c */ /* 0x000fe2000004184c */
[----:B------:R-:W5:Y:S01]  /*9fd0*/  LDSM.16.M88.4 R16, [R0+0x5c00] ;  /* 0x005c00000010783b */ /* 0x000f620000000200 */
[----:B------:R-:W-:-:S04]  /*9fe0*/  DEPBAR.LE SB0, 0x0 ;  /* 0x000080000000791a */ /* 0x000fc80000000000 */
[----:B------:R-:W-:Y:S02]  /*9ff0*/  MUFU.TANH R32, R32 ;  /* 0x0000002000207308 */ /* 0x000fe40000002400 */
[----:B------:R-:W-:Y:S07]  /*a000*/  HMMA.16816.F32.BF16 R56, R4, R28, R56 ;  /* 0x0000001c0438723c */ /* 0x000fee0000041838 */
[----:B------:R-:W-:Y:S01]  /*a010*/  FMUL.FTZ R28, R33, c[0x0][0x2ec] ;  /* 0x0000bb00211c7a20 */ /* 0x000fe20000410000 */
[----:B------:R-:W-:Y:S01]  /*a020*/  HMMA.16816.F32.BF16 R44, R8, R94, R44 ;  /* 0x0000005e082c723c */ /* 0x000fe2000004182c */
[----:B------:R-:W-:-:S02]  /*a030*/  IMAD.IADD R33, R55, 0x1, -R52 ;  /* 0x0000000137217824 */ /* 0x000fc400078e0a34 */
[----:B------:R-:W-:Y:S02]  /*a040*/  FMUL.FTZ R29, R34, c[0x0][0x2ec] ;  /* 0x0000bb00221d7a20 */ /* 0x000fe40000410000 */
[----:B------:R-:W-:Y:S01]  /*a050*/  IMAD.SHL.U32 R55, R55, 0x2, RZ ;  /* 0x0000000237377824 */ /* 0x000fe200078e00ff */
[----:B------:R-:W-:Y:S01]  /*a060*/  SHF.R.S32.HI R34, RZ, 0x1f, R33 ;  /* 0x0000001fff227819 */ /* 0x000fe20000011421 */
[----:B------:R-:W-:Y:S01]  /*a070*/  MUFU.TANH R28, R28 ;  /* 0x0000001c001c7308 */ /* 0x000fe20000002400 */
[----:B-1----:R-:W-:Y:S02]  /*a080*/  HMMA.16816.F32.BF16 R72, R8, R14, R72 ;  /* 0x0000000e0848723c */ /* 0x002fe40000041848 */
[----:B------:R-:W-:Y:S01]  /*a090*/  LEA.HI R34, R34, R33, RZ, 0x2 ;  /* 0x0000002122227211 */ /* 0x000fe200078f10ff */
[----:B------:R-:W-:-:S03]  /*a0a0*/  IMAD R33, R2, 0x10, R62 ;  /* 0x0000001002217824 */ /* 0x000fc600078e023e */
[----:B------:R-:W-:Y:S01]  /*a0b0*/  SHF.R.S32.HI R130, RZ, 0x2, R34 ;  /* 0x00000002ff827819 */ /* 0x000fe20000011422 */
[----:B------:R-:W1:Y:S01]  /*a0c0*/  MUFU.TANH R29, R29 ;  /* 0x0000001d001d7308 */ /* 0x000e620000002400 */
[----:B------:R-:W-:Y:S01]  /*a0d0*/  HMMA.16816.F32.BF16 R76, R8, R12, R76 ;  /* 0x0000000c084c723c */ /* 0x000fe2000004184c */
[----:B------:R-:W-:Y:S01]  /*a0e0*/  FMUL.FTZ R56, R56, c[0x0][0x2ec] ;  /* 0x0000bb0038387a20 */ /* 0x000fe20000410000 */
[----:B------:R-:W-:Y:S01]  /*a0f0*/  IADD3 R2, R33, 0x1, R130 ;  /* 0x0000000121027810 */ /* 0x000fe20007ffe082 */
[----:B------:R-:W-:Y:S02]  /*a100*/  FMUL.FTZ R58, R58, c[0x0][0x2ec] ;  /* 0x0000bb003a3a7a20 */ /* 0x000fe40000410000 */
[----:B------:R-:W-:Y:S01]  /*a110*/  FMUL.FTZ R57, R57, c[0x0][0x2ec] ;  /* 0x0000bb0039397a20 */ /* 0x000fe20000410000 */
[----:B------:R-:W-:Y:S01]  /*a120*/  IADD3 R2, R60, R2, -R123 ;  /* 0x000000023c027210 */ /* 0x000fe20007ffe87b */
[----:B------:R-:W1:Y:S01]  /*a130*/  MUFU.TANH R139, R56 ;  /* 0x00000038008b7308 */ /* 0x000e620000002400 */
[----:B------:R-:W-:Y:S01]  /*a140*/  LOP3.LUT R12, R55, 0x6, RZ, 0xc0, !PT ;  /* 0x00000006370c7812 */ /* 0x000fe200078ec0ff */
[----:B------:R-:W-:Y:S01]  /*a150*/  HMMA.16816.F32.BF16 R44, R4, R30, R44 ;  /* 0x0000001e042c723c */ /* 0x000fe2000004182c */
[----:B------:R-:W-:Y:S01]  /*a160*/  IADD3 R35, R2, c[0x0][0x2e8], RZ ;  /* 0x0000ba0002237a10 */ /* 0x000fe20007ffe0ff */
[----:B------:R-:W-:-:S02]  /*a170*/  FMUL.FTZ R59, R59, c[0x0][0x2ec] ;  /* 0x0000bb003b3b7a20 */ /* 0x000fc40000410000 */
[----:B------:R-:W-:Y:S01]  /*a180*/  IMAD R13, R135, 0x40, R12 ;  /* 0x00000040870d7824 */ /* 0x000fe200078e020c */
[C---:B------:R-:W-:Y:S01]  /*a190*/  IADD3 R33, R35.reuse, 0x8, RZ ;  /* 0x0000000823217810 */ /* 0x040fe20007ffe0ff */
[----:B------:R-:W1:Y:S01]  /*a1a0*/  MUFU.TANH R131, R58 ;  /* 0x0000003a00837308 */ /* 0x000e620000002400 */
[-C--:B------:R-:W-:Y:S01]  /*a1b0*/  IMNMX R2, R35, R60.reuse, PT ;  /* 0x0000003c23027217 */ /* 0x080fe20003800200 */
[C---:B-----5:R-:W-:Y:S01]  /*a1c0*/  HMMA.16816.F32.BF16 R72, R4.reuse, R18, R72 ;  /* 0x000000120448723c */ /* 0x060fe20000041848 */
[----:B------:R-:W-:Y:S02]  /*a1d0*/  IADD3 R31, R13, 0x1, RZ ;  /* 0x000000010d1f7810 */ /* 0x000fe40007ffe0ff */
[----:B------:R-:W-:Y:S02]  /*a1e0*/  IMNMX R104, R33, R60, PT ;  /* 0x0000003c21687217 */ /* 0x000fe40003800200 */
[C---:B------:R-:W-:Y:S01]  /*a1f0*/  ISETP.GE.AND P5, PT, R31.reuse, R2, PT ;  /* 0x000000021f00720c */ /* 0x040fe20003fa6270 */
[----:B------:R-:W5:Y:S01]  /*a200*/  MUFU.TANH R107, R57 ;  /* 0x00000039006b7308 */ /* 0x000f620000002400 */
[----:B------:R-:W-:Y:S01]  /*a210*/  ISETP.GE.AND P0, PT, R31, R104, PT ;  /* 0x000000681f00720c */ /* 0x000fe20003f06270 */
[----:B------:R-:W-:Y:S01]  /*a220*/  HMMA.16816.F32.BF16 R76, R4, R16, R76 ;  /* 0x00000010044c723c */ /* 0x000fe2000004184c */
[----:B------:R-:W-:-:S02]  /*a230*/  IADD3 R31, R13, 0x8, RZ ;  /* 0x000000080d1f7810 */ /* 0x000fc40007ffe0ff */
[----:B------:R-:W-:Y:S02]  /*a240*/  IADD3 R9, R13, 0x9, RZ ;  /* 0x000000090d097810 */ /* 0x000fe40007ffe0ff */
[C---:B------:R-:W-:Y:S01]  /*a250*/  ISETP.GE.AND P1, PT, R31.reuse, R2, PT ;  /* 0x000000021f00720c */ /* 0x040fe20003f26270 */
[----:B------:R-:W1:Y:S01]  /*a260*/  MUFU.TANH R115, R59 ;  /* 0x0000003b00737308 */ /* 0x000e620000002400 */
[----:B------:R-:W-:Y:S01]  /*a270*/  ISETP.GE.AND P3, PT, R31, R104, PT ;  /* 0x000000681f00720c */ /* 0x000fe20003f66270 */
[----:B------:R-:W-:Y:S01]  /*a280*/  FMUL.FTZ R45, R45, c[0x0][0x2ec] ;  /* 0x0000bb002d2d7a20 */ /* 0x000fe20000410000 */
[C---:B------:R-:W-:Y:S01]  /*a290*/  ISETP.GE.AND P6, PT, R9.reuse, R2, PT ;  /* 0x000000020900720c */ /* 0x040fe20003fc6270 */
[----:B------:R-:W-:Y:S01]  /*a2a0*/  FMUL.FTZ R44, R44, c[0x0][0x2ec] ;  /* 0x0000bb002c2c7a20 */ /* 0x000fe20000410000 */
[----:B------:R-:W-:Y:S01]  /*a2b0*/  ISETP.GE.AND P4, PT, R9, R104, PT ;  /* 0x000000680900720c */ /* 0x000fe20003f86270 */
[----:B------:R-:W-:Y:S01]  /*a2c0*/  FMUL.FTZ R46, R46, c[0x0][0x2ec] ;  /* 0x0000bb002e2e7a20 */ /* 0x000fe20000410000 */
[C---:B------:R-:W-:Y:S01]  /*a2d0*/  IADD3 R11, R13.reuse, 0x10, RZ ;  /* 0x000000100d0b7810 */ /* 0x040fe20007ffe0ff */
[----:B------:R-:W1:Y:S01]  /*a2e0*/  MUFU.TANH R133, R45 ;  /* 0x0000002d00857308 */ /* 0x000e620000002400 */
[----:B------:R-:W-:Y:S01]  /*a2f0*/  IADD3 R9, R13, 0x11, RZ ;  /* 0x000000110d097810 */ /* 0x000fe20007ffe0ff */
[----:B------:R-:W-:Y:S01]  /*a300*/  FMUL.FTZ R72, R72, c[0x0][0x2ec] ;  /* 0x0000bb0048487a20 */ /* 0x000fe20000410000 */
[----:B----4-:R-:W-:Y:S01]  /*a310*/  FSEL R61, R61, -INF , !P5 ;  /* 0xff8000003d3d7808 */ /* 0x010fe20006800000 */
[----:B------:R-:W-:Y:S01]  /*a320*/  FMUL.FTZ R47, R47, c[0x0][0x2ec] ;  /* 0x0000bb002f2f7a20 */ /* 0x000fe20000410000 */
[----:B--2---:R-:W-:Y:S01]  /*a330*/  FSEL R37, R37, -INF , !P0 ;  /* 0xff80000025257808 */ /* 0x004fe20004000000 */
[----:B------:R-:W-:Y:S01]  /*a340*/  FMUL.FTZ R73, R73, c[0x0][0x2ec] ;  /* 0x0000bb0049497a20 */ /* 0x000fe20000410000 */
[----:B------:R-:W-:Y:S01]  /*a350*/  IADD3 R17, R13, 0x18, RZ ;  /* 0x000000180d117810 */ /* 0x000fe20007ffe0ff */
[----:B------:R-:W2:Y:S01]  /*a360*/  MUFU.TANH R97, R72 ;  /* 0x0000004800617308 */ /* 0x000ea20000002400 */
[C---:B------:R-:W-:Y:S01]  /*a370*/  ISETP.GE.AND P5, PT, R11.reuse, R2, PT ;  /* 0x000000020b00720c */ /* 0x040fe20003fa6270 */
[----:B------:R-:W-:Y:S01]  /*a380*/  FMUL.FTZ R76, R76, c[0x0][0x2ec] ;  /* 0x0000bb004c4c7a20 */ /* 0x000fe20000410000 */
[----:B------:R-:W-:Y:S01]  /*a390*/  ISETP.GE.AND P0, PT, R11, R104, PT ;  /* 0x000000680b00720c */ /* 0x000fe20003f06270 */
[----:B------:R-:W-:Y:S01]  /*a3a0*/  FMUL.FTZ R77, R77, c[0x0][0x2ec] ;  /* 0x0000bb004d4d7a20 */ /* 0x000fe20000410000 */
[----:B---3--:R-:W-:Y:S01]  /*a3b0*/  FSEL R15, R20, -INF , !P1 ;  /* 0xff800000140f7808 */ /* 0x008fe20004800000 */
[----:B------:R-:W-:Y:S01]  /*a3c0*/  FMUL.FTZ R78, R78, c[0x0][0x2ec] ;  /* 0x0000bb004e4e7a20 */ /* 0x000fe20000410000 */
[----:B------:R-:W-:Y:S01]  /*a3d0*/  FSEL R63, R63, -INF , !P3 ;  /* 0xff8000003f3f7808 */ /* 0x000fe20005800000 */
[----:B------:R-:W3:Y:S01]  /*a3e0*/  MUFU.TANH R137, R44 ;  /* 0x0000002c00897308 */ /* 0x000ee20000002400 */
[----:B------:R-:W-:Y:S01]  /*a3f0*/  ISETP.GE.AND P1, PT, R9, R2, PT ;  /* 0x000000020900720c */ /* 0x000fe20003f26270 */
[----:B------:R-:W-:Y:S01]  /*a400*/  FMUL.FTZ R79, R79, c[0x0][0x2ec] ;  /* 0x0000bb004f4f7a20 */ /* 0x000fe20000410000 */
[----:B------:R-:W-:Y:S01]  /*a410*/  ISETP.GE.AND P3, PT, R9, R104, PT ;  /* 0x000000680900720c */ /* 0x000fe20003f66270 */
[----:B------:R-:W-:Y:S01]  /*a420*/  FMUL.FTZ R74, R74, c[0x0][0x2ec] ;  /* 0x0000bb004a4a7a20 */ /* 0x000fe20000410000 */
[----:B------:R-:W-:Y:S01]  /*a430*/  IADD3 R11, R13, 0x19, RZ ;  /* 0x000000190d0b7810 */ /* 0x000fe20007ffe0ff */
[----:B------:R-:W-:Y:S01]  /*a440*/  FMUL.FTZ R75, R75, c[0x0][0x2ec] ;  /* 0x0000bb004b4b7a20 */ /* 0x000fe20000410000 */
[----:B------:R-:W-:Y:S01]  /*a450*/  FSEL R21, R21, -INF , !P6 ;  /* 0xff80000015157808 */ /* 0x000fe20007000000 */
[----:B------:R-:W4:Y:S01]  /*a460*/  MUFU.TANH R113, R46 ;  /* 0x0000002e00717308 */ /* 0x000f220000002400 */
[----:B------:R-:W-:-:S02]  /*a470*/  FSEL R9, R22, -INF , !P4 ;  /* 0xff80000016097808 */ /* 0x000fc40006000000 */
[C---:B------:R-:W-:Y:S02]  /*a480*/  ISETP.GE.AND P6, PT, R17.reuse, R2, PT ;  /* 0x000000021100720c */ /* 0x040fe40003fc6270 */
[----:B------:R-:W-:Y:S02]  /*a490*/  ISETP.GE.AND P4, PT, R17, R104, PT ;  /* 0x000000681100720c */ /* 0x000fe40003f86270 */
[----:B------:R-:W-:Y:S01]  /*a4a0*/  IADD3 R7, R13, 0x20, RZ ;  /* 0x000000200d077810 */ /* 0x000fe20007ffe0ff */
[----:B------:R-:W1:Y:S01]  /*a4b0*/  MUFU.TANH R111, R47 ;  /* 0x0000002f006f7308 */ /* 0x000e620000002400 */
[----:B------:R-:W-:Y:S02]  /*a4c0*/  FSEL R17, R24, -INF , !P5 ;  /* 0xff80000018117808 */ /* 0x000fe40006800000 */
[----:B------:R-:W-:Y:S02]  /*a4d0*/  FSEL R25, R25, -INF , !P0 ;  /* 0xff80000019197808 */ /* 0x000fe40004000000 */
[----:B------:R-:W-:-:S02]  /*a4e0*/  ISETP.GE.AND P5, PT, R11, R2, PT ;  /* 0x000000020b00720c */ /* 0x000fc40003fa6270 */
[----:B------:R-:W-:Y:S01]  /*a4f0*/  ISETP.GE.AND P0, PT, R11, R104, PT ;  /* 0x000000680b00720c */ /* 0x000fe20003f06270 */
[----:B------:R-:W2:Y:S01]  /*a500*/  MUFU.TANH R99, R76 ;  /* 0x0000004c00637308 */ /* 0x000ea20000002400 */
[----:B------:R-:W-:Y:S02]  /*a510*/  FSEL R23, R23, -INF , !P1 ;  /* 0xff80000017177808 */ /* 0x000fe40004800000 */
[----:B------:R-:W-:Y:S02]  /*a520*/  FSEL R11, R26, -INF , !P3 ;  /* 0xff8000001a0b7808 */ /* 0x000fe40005800000 */
[C---:B------:R-:W-:Y:S02]  /*a530*/  ISETP.GE.AND P1, PT, R7.reuse, R2, PT ;  /* 0x000000020700720c */ /* 0x040fe40003f26270 */
[----:B------:R-:W-:Y:S01]  /*a540*/  ISETP.GE.AND P3, PT, R7, R104, PT ;  /* 0x000000680700720c */ /* 0x000fe20003f66270 */
[----:B------:R-:W-:Y:S01]  /*a550*/  MUFU.TANH R98, R77 ;  /* 0x0000004d00627308 */ /* 0x000fe20000002400 */
[----:B-1----:R-:W-:-:S02]  /*a560*/  FSEL R7, R29, -INF , !P4 ;  /* 0xff8000001d077808 */ /* 0x002fc40006000000 */
[C---:B------:R-:W-:Y:S02]  /*a570*/  IADD3 R5, R13.reuse, 0x21, RZ ;  /* 0x000000210d057810 */ /* 0x040fe40007ffe0ff */
[----:B------:R-:W-:Y:S02]  /*a580*/  IADD3 R29, R13, 0x29, RZ ;  /* 0x000000290d1d7810 */ /* 0x000fe40007ffe0ff */
[----:B------:R-:W-:Y:S01]  /*a590*/  FSEL R27, R27, -INF , !P6 ;  /* 0xff8000001b1b7808 */ /* 0x000fe20007000000 */
[----:B------:R-:W1:Y:S01]  /*a5a0*/  MUFU.TANH R95, R78 ;  /* 0x0000004e005f7308 */ /* 0x000e620000002400 */
[----:B------:R-:W-:Y:S02]  /*a5b0*/  FSEL R139, R139, -INF , !P1 ;  /* 0xff8000008b8b7808 */ /* 0x000fe40004800000 */
[----:B------:R-:W-:Y:S02]  /*a5c0*/  FSEL R131, R131, -INF , !P3 ;  /* 0xff80000083837808 */ /* 0x000fe40005800000 */
[----:B------:R-:W-:-:S02]  /*a5d0*/  ISETP.GE.AND P6, PT, R5, R2, PT ;  /* 0x000000020500720c */ /* 0x000fc40003fc6270 */
[----:B------:R-:W-:Y:S01]  /*a5e0*/  ISETP.GE.AND P4, PT, R5, R104, PT ;  /* 0x000000680500720c */ /* 0x000fe20003f86270 */
[----:B------:R-:W1:Y:S01]  /*a5f0*/  MUFU.TANH R94, R79 ;  /* 0x0000004f005e7308 */ /* 0x000e620000002400 */
[C---:B------:R-:W-:Y:S02]  /*a600*/  ISETP.GE.AND P1, PT, R29.reuse, R2, PT ;  /* 0x000000021d00720c */ /* 0x040fe40003f26270 */
[----:B------:R-:W-:Y:S02]  /*a610*/  ISETP.GE.AND P3, PT, R29, R104, PT ;  /* 0x000000681d00720c */ /* 0x000fe40003f66270 */
[----:B------:R-:W-:Y:S02]  /*a620*/  IADD3 R29, R13, 0x30, RZ ;  /* 0x000000300d1d7810 */ /* 0x000fe40007ffe0ff */
[----:B-----5:R-:W-:Y:S01]  /*a630*/  FSEL R107, R107, -INF , !P6 ;  /* 0xff8000006b6b7808 */ /* 0x020fe20007000000 */
[----:B------:R-:W-:Y:S01]  /*a640*/  MUFU.TANH R105, R73 ;  /* 0x0000004900697308 */ /* 0x000fe20000002400 */
[----:B------:R-:W-:-:S02]  /*a650*/  FSEL R115, R115, -INF , !P4 ;  /* 0xff80000073737808 */ /* 0x000fc40006000000 */
[C---:B------:R-:W-:Y:S02]  /*a660*/  ISETP.GE.AND P6, PT, R29.reuse, R2, PT ;  /* 0x000000021d00720c */ /* 0x040fe40003fc6270 */
[----:B------:R-:W-:Y:S02]  /*a670*/  ISETP.GE.AND P4, PT, R29, R104, PT ;  /* 0x000000681d00720c */ /* 0x000fe40003f86270 */
[----:B------:R-:W-:Y:S01]  /*a680*/  IADD3 R29, R13, 0x38, RZ ;  /* 0x000000380d1d7810 */ /* 0x000fe20007ffe0ff */
[----:B------:R-:W5:Y:S01]  /*a690*/  MUFU.TANH R93, R74 ;  /* 0x0000004a005d7308 */ /* 0x000f620000002400 */
[----:B------:R-:W-:Y:S02]  /*a6a0*/  FSEL R133, R133, -INF , !P1 ;  /* 0xff80000085857808 */ /* 0x000fe40004800000 */
[----:B------:R-:W-:Y:S02]  /*a6b0*/  ISETP.GE.AND P1, PT, R29, R2, PT ;  /* 0x000000021d00720c */ /* 0x000fe40003f26270 */
[----:B------:R-:W-:-:S02]  /*a6c0*/  IADD3 R31, R13, 0x28, RZ ;  /* 0x000000280d1f7810 */ /* 0x000fc40007ffe0ff */
[----:B--2---:R-:W-:Y:S01]  /*a6d0*/  FSEL R97, R97, -INF , !P1 ;  /* 0xff80000061617808 */ /* 0x004fe20004800000 */
[----:B------:R-:W2:Y:S01]  /*a6e0*/  MUFU.TANH R92, R75 ;  /* 0x0000004b005c7308 */ /* 0x000ea20000002400 */
[----:B------:R-:W-:Y:S02]  /*a6f0*/  FSEL R19, R28, -INF , !P5 ;  /* 0xff8000001c137808 */ /* 0x000fe40006800000 */
[----:B------:R-:W-:Y:S01]  /*a700*/  FSEL R5, R32, -INF , !P0 ;  /* 0xff80000020057808 */ /* 0x000fe20004000000 */
[----:B------:R-:W-:Y:S01]  /*a710*/  BAR.SYNC.DEFER_BLOCKING 0x0 ;  /* 0x0000000000007b1d */ /* 0x000fe20000010000 */
[----:B------:R-:W-:Y:S02]  /*a720*/  ISETP.GT.AND P1, PT, R135, R122, PT ;  /* 0x0000007a8700720c */ /* 0x000fe40003f24270 */
[C---:B------:R-:W-:Y:S02]  /*a730*/  ISETP.GE.AND P5, PT, R31.reuse, R2, PT ;  /* 0x000000021f00720c */ /* 0x040fe40003fa6270 */
[----:B------:R-:W-:-:S02]  /*a740*/  ISETP.GE.AND P0, PT, R31, R104, PT ;  /* 0x000000681f00720c */ /* 0x000fc40003f06270 */
[----:B------:R-:W-:Y:S02]  /*a750*/  IADD3 R31, R13, 0x31, RZ ;  /* 0x000000310d1f7810 */ /* 0x000fe40007ffe0ff */
[----:B---3--:R-:W-:Y:S02]  /*a760*/  FSEL R137, R137, -INF , !P5 ;  /* 0xff80000089897808 */ /* 0x008fe40006800000 */
[----:B----4-:R-:W-:Y:S02]  /*a770*/  FSEL R113, R113, -INF , !P0 ;  /* 0xff80000071717808 */ /* 0x010fe40004000000 */
[----:B------:R-:W-:Y:S02]  /*a780*/  FSEL R111, R111, -INF , !P3 ;  /* 0xff8000006f6f7808 */ /* 0x000fe40005800000 */
[C---:B------:R-:W-:Y:S02]  /*a790*/  ISETP.GE.AND P5, PT, R31.reuse, R2, PT ;  /* 0x000000021f00720c */ /* 0x040fe40003fa6270 */
[----:B------:R-:W-:-:S02]  /*a7a0*/  ISETP.GE.AND P0, PT, R31, R104, PT ;  /* 0x000000681f00720c */ /* 0x000fc40003f06270 */
[----:B------:R-:W-:Y:S02]  /*a7b0*/  ISETP.GE.AND P3, PT, R29, R104, PT ;  /* 0x000000681d00720c */ /* 0x000fe40003f66270 */
[----:B------:R-:W-:Y:S02]  /*a7c0*/  IADD3 R29, R13, 0x39, RZ ;  /* 0x000000390d1d7810 */ /* 0x000fe40007ffe0ff */
[----:B------:R-:W-:Y:S02]  /*a7d0*/  FSEL R99, R99, -INF , !P6 ;  /* 0xff80000063637808 */ /* 0x000fe40007000000 */
[----:B-1----:R-:W-:Y:S02]  /*a7e0*/  FSEL R95, R95, -INF , !P4 ;  /* 0xff8000005f5f7808 */ /* 0x002fe40006000000 */
[----:B------:R-:W-:Y:S02]  /*a7f0*/  FSEL R98, R98, -INF , !P5 ;  /* 0xff80000062627808 */ /* 0x000fe40006800000 */
[----:B------:R-:W-:-:S02]  /*a800*/  FSEL R94, R94, -INF , !P0 ;  /* 0xff8000005e5e7808 */ /* 0x000fc40004000000 */
[C---:B------:R-:W-:Y:S02]  /*a810*/  ISETP.GE.AND P6, PT, R13.reuse, R2, PT ;  /* 0x000000020d00720c */ /* 0x040fe40003fc6270 */
[----:B------:R-:W-:Y:S02]  /*a820*/  ISETP.GE.AND P4, PT, R13, R104, PT ;  /* 0x000000680d00720c */ /* 0x000fe40003f86270 */
[C---:B------:R-:W-:Y:S02]  /*a830*/  ISETP.GE.AND P5, PT, R29.reuse, R2, PT ;  /* 0x000000021d00720c */ /* 0x040fe40003fa6270 */
[----:B------:R-:W-:Y:S02]  /*a840*/  ISETP.GE.AND P0, PT, R29, R104, PT ;  /* 0x000000681d00720c */ /* 0x000fe40003f06270 */
[----:B-----5:R-:W-:Y:S02]  /*a850*/  FSEL R93, R93, -INF , !P3 ;  /* 0xff8000005d5d7808 */ /* 0x020fe40005800000 */
[----:B------:R-:W-:-:S02]  /*a860*/  FSEL R53, R53, -INF , !P6 ;  /* 0xff80000035357808 */ /* 0x000fc40007000000 */
[----:B------:R-:W-:Y:S02]  /*a870*/  FSEL R36, R36, -INF , !P4 ;  /* 0xff80000024247808 */ /* 0x000fe40006000000 */
[----:B------:R-:W-:Y:S02]  /*a880*/  FSEL R105, R105, -INF , !P5 ;  /* 0xff80000069697808 */ /* 0x000fe40006800000 */
        /* <DEDUP_REMOVED lines=62> */
.L_x_5948:
[----:B------:R-:W-:-:S05]  /*ac70*/  IMAD.MOV.U32 R6, RZ, RZ, c[0x0][0x198] ;  /* 0x00006600ff067624 */ /* 0x000fca00078e00ff */
[----:B------:R-:W-:-:S04]  /*ac80*/  LEA R6, -R6, RZ, 0x6 ;  /* 0x000000ff06067211 */ /* 0x000fc800078e31ff */
[----:B------:R-:W-:Y:S02]  /*ac90*/  SHF.R.S32.HI R13, RZ, 0x1f, R6 ;  /* 0x0000001fff0d7819 */ /* 0x000fe40000011406 */
.L_x_5949:
        /* <DEDUP_REMOVED lines=9> */
[C---:B------:R-:W-:Y:S01]  /*ad30*/  LEA R30, P4, R3.reuse, R128, 0x1 ;  /* 0x00000080031e7211 */ /* 0x040fe200078808ff */
[----:B------:R-:W-:Y:S01]  /*ad40*/  @!PT LDS RZ, [RZ] ;  /* 0x00000000fffff984 */ /* 0x000fe20000000800 */
[----:B------:R-:W-:Y:S01]  /*ad50*/  @!PT LDS RZ, [RZ] ;  /* 0x00000000fffff984 */ /* 0x000fe20000000800 */
[----:B------:R-:W-:Y:S01]  /*ad60*/  @!PT LDS RZ, [RZ] ;  /* 0x00000000fffff984 */ /* 0x000fe20000000800 */
[----:B------:R1:W-:Y:S01]  /*ad70*/  LDGSTS.E.BYPASS.LTC128B.128 [R124+0x3000], [R128.64] ;  /* 0x03000000807c7fae */ /* 0x0003e2000b901d46 */
[--C-:B------:R-:W-:Y:S02]  /*ad80*/  IADD3.X R13, R54, R13, R10.reuse, P3, P0 ;  /* 0x0000000d360d7210 */ /* 0x100fe40001fe040a */
[----:B------:R-:W-:Y:S02]  /*ad90*/  LEA R12, P0, R102, c[0x0][0x168], 0x1 ;  /* 0x00005a00660c7a11 */ /* 0x000fe400078008ff */
        /* <DEDUP_REMOVED lines=9> */
.L_x_5947:
        /* <DEDUP_REMOVED lines=31> */
[----:B-1----:R-:W-:Y:S02]  /*b020*/  FMNMX.FTZ R13, R93, R4, !PT ;  /* 0x000000045d0d7209 */ /* 0x002fe40007810000 */
[----:B------:R-:W-:Y:S01]  /*b030*/  LEA R117, R51, R118, 0x1 ;  /* 0x0000007633757211 */ /* 0x000fe200078e08ff */
[----:B------:R-:W1:Y:S01]  /*b040*/  SHFL.BFLY PT, R29, R6, 0x2, 0x1f ;  /* 0x0c401f00061d7f89 */ /* 0x000e6200000e0000 */
[----:B------:R-:W-:Y:S02]  /*b050*/  FMNMX.FTZ R13, R92, R13, !PT ;  /* 0x0000000d5c0d7209 */ /* 0x000fe40007810000 */
[----:B------:R-:W-:Y:S01]  /*b060*/  MOV R132, R108 ;  /* 0x0000006c00847202 */ /* 0x000fe20000000f00 */
[----:B------:R-:W-:Y:S04]  /*b070*/  LDSM.16.MT88.4 R68, [R117+0x6000] ;  /* 0x006000007544783b */ /* 0x000fe80000004200 */
        /* <DEDUP_REMOVED lines=15> */
[--C-:B------:R-:W-:Y:S01]  /*b170*/  FFMA.FTZ R35, R15, c[0x0][0x23c], -R102.reuse ;  /* 0x00008f000f237a23 */ /* 0x100fe20000010866 */
[----:B------:R-:W1:Y:S01]  /*b180*/  LDSM.16.MT88.4 R52, [R117+0x7000] ;  /* 0x007000007534783b */ /* 0x000e620000004200 */
[----:B------:R-:W-:Y:S01]  /*b190*/  FFMA.FTZ R32, R21, c[0x0][0x23c], -R102 ;  /* 0x00008f0015207a23 */ /* 0x000fe20000010866 */
[----:B------:R-:W-:Y:S01]  /*b1a0*/  MUFU.EX2 R89, R89 ;  /* 0x0000005900597308 */ /* 0x000fe20000000800 */
[--C-:B------:R-:W-:Y:S01]  /*b1b0*/  FFMA.FTZ R91, R36, c[0x0][0x23c], -R96.reuse ;  /* 0x00008f00245b7a23 */ /* 0x100fe20000010860 */
[----:B------:R-:W-:Y:S01]  /*b1c0*/  LDSM.16.MT88.4 R12, [R118+0x6400] ;  /* 0x00640000760c783b */ /* 0x000fe20000004200 */
[--C-:B------:R-:W-:Y:S01]  /*b1d0*/  FFMA.FTZ R90, R37, c[0x0][0x23c], -R96.reuse ;  /* 0x00008f00255a7a23 */ /* 0x100fe20000010860 */
[----:B------:R-:W-:Y:S01]  /*b1e0*/  LOP3.LUT P0, RZ, R86, 0x2, RZ, 0xc0, !PT ;  /* 0x0000000256ff7812 */ /* 0x000fe2000780c0ff */
[----:B------:R-:W-:-:S02]  /*b1f0*/  FFMA.FTZ R34, R63, c[0x0][0x23c], -R96 ;  /* 0x00008f003f227a23 */ /* 0x000fc40000010860 */
[--C-:B------:R-:W-:Y:S01]  /*b200*/  FFMA.FTZ R33, R9, c[0x0][0x23c], -R96.reuse ;  /* 0x00008f0009217a23 */ /* 0x100fe20000010860 */
[----:B------:R-:W2:Y:S01]  /*b210*/  MUFU.EX2 R88, R88 ;  /* 0x0000005800587308 */ /* 0x000ea20000000800 */
[----:B------:R-:W-:Y:S01]  /*b220*/  FFMA.FTZ R30, R11, c[0x0][0x23c], -R96 ;  /* 0x00008f000b1e7a23 */ /* 0x000fe20000010860 */
[----:B------:R-:W3:Y:S01]  /*b230*/  LDSM.16.MT88.4 R60, [R118+0x7000] ;  /* 0x00700000763c783b */ /* 0x000ee20000004200 */
[----:B------:R-:W-:Y:S02]  /*b240*/  FFMA.FTZ R24, R27, c[0x0][0x23c], -R102 ;  /* 0x00008f001b187a23 */ /* 0x000fe40000010866 */
[----:B------:R-:W-:Y:S01]  /*b250*/  FFMA.FTZ R31, R25, c[0x0][0x23c], -R96 ;  /* 0x00008f00191f7a23 */ /* 0x000fe20000010860 */
[----:B------:R-:W4:Y:S01]  /*b260*/  LDSM.16.MT88.4 R8, [R117+0x6400] ;  /* 0x006400007508783b */ /* 0x000f220000004200 */
[--C-:B------:R-:W-:Y:S01]  /*b270*/  FFMA.FTZ R29, R17, c[0x0][0x23c], -R102.reuse ;  /* 0x00008f00111d7a23 */ /* 0x100fe20000010866 */
[----:B------:R-:W-:Y:S01]  /*b280*/  MUFU.EX2 R35, R35 ;  /* 0x0000002300237308 */ /* 0x000fe20000000800 */
[----:B------:R-:W-:-:S02]  /*b290*/  FFMA.FTZ R28, R23, c[0x0][0x23c], -R102 ;  /* 0x00008f00171c7a23 */ /* 0x000fc40000010866 */
[----:B------:R-:W-:Y:S01]  /*b2a0*/  FFMA.FTZ R27, R19, c[0x0][0x23c], -R102 ;  /* 0x00008f00131b7a23 */ /* 0x000fe20000010866 */
[----:B------:R-:W-:Y:S01]  /*b2b0*/  LDSM.16.MT88.4 R20, [R118+0x7400] ;  /* 0x007400007614783b */ /* 0x000fe20000004200 */
[--C-:B------:R-:W-:Y:S02]  /*b2c0*/  FFMA.FTZ R26, R7, c[0x0][0x23c], -R96.reuse ;  /* 0x00008f00071a7a23 */ /* 0x100fe40000010860 */
[----:B------:R-:W-:Y:S01]  /*b2d0*/  FFMA.FTZ R25, R5, c[0x0][0x23c], -R96 ;  /* 0x00008f0005197a23 */ /* 0x000fe20000010860 */
[----:B------:R-:W5:Y:S01]  /*b2e0*/  MUFU.EX2 R32, R32 ;  /* 0x0000002000207308 */ /* 0x000f620000000800 */
[----:B--2---:R-:W-:Y:S01]  /*b2f0*/  F2FP.BF16.PACK_AB R48, R88, R89 ;  /* 0x000000595830723e */ /* 0x004fe200000010ff */
[----:B------:R-:W2:Y:S01]  /*b300*/  LDSM.16.MT88.4 R16, [R117+0x8000] ;  /* 0x008000007510783b */ /* 0x000ea20000004200 */
[--C-:B------:R-:W-:Y:S02]  /*b310*/  FFMA.FTZ R110, R139, c[0x0][0x23c], -R102.reuse ;  /* 0x00008f008b6e7a23 */ /* 0x100fe40000010866 */
[----:B------:R-:W-:-:S02]  /*b320*/  FFMA.FTZ R107, R107, c[0x0][0x23c], -R102 ;  /* 0x00008f006b6b7a23 */ /* 0x000fc40000010866 */
[--C-:B------:R-:W-:Y:S01]  /*b330*/  FFMA.FTZ R106, R131, c[0x0][0x23c], -R96.reuse ;  /* 0x00008f00836a7a23 */ /* 0x100fe20000010860 */
[----:B------:R-:W-:Y:S01]  /*b340*/  MUFU.EX2 R91, R91 ;  /* 0x0000005b005b7308 */ /* 0x000fe20000000800 */
[----:B------:R-:W-:Y:S01]  /*b350*/  FFMA.FTZ R103, R115, c[0x0][0x23c], -R96 ;  /* 0x00008f0073677a23 */ /* 0x000fe20000010860 */
[----:B------:R-:W-:Y:S01]  /*b360*/  MOV R131, R109 ;  /* 0x0000006d00837202 */ /* 0x000fe20000000f00 */
[--C-:B------:R-:W-:Y:S02]  /*b370*/  FFMA.FTZ R99, R99, c[0x0][0x23c], -R102.reuse ;  /* 0x00008f0063637a23 */ /* 0x100fe40000010866 */
[--C-:B------:R-:W-:Y:S02]  /*b380*/  FFMA.FTZ R98, R98, c[0x0][0x23c], -R102.reuse ;  /* 0x00008f0062627a23 */ /* 0x100fe40000010866 */
[----:B------:R-:W-:Y:S01]  /*b390*/  FFMA.FTZ R97, R97, c[0x0][0x23c], -R102 ;  /* 0x00008f0061617a23 */ /* 0x000fe20000010866 */
[----:B------:R-:W1:Y:S01]  /*b3a0*/  MUFU.EX2 R90, R90 ;  /* 0x0000005a005a7308 */ /* 0x000e620000000800 */
[----:B-----5:R-:W-:Y:S01]  /*b3b0*/  F2FP.BF16.PACK_AB R50, R32, R35 ;  /* 0x000000232032723e */ /* 0x020fe200000010ff */
[----:B------:R-:W-:-:S02]  /*b3c0*/  FFMA.FTZ R95, R95, c[0x0][0x23c], -R96 ;  /* 0x00008f005f5f7a23 */ /* 0x000fc40000010860 */
[--C-:B------:R-:W-:Y:S02]  /*b3d0*/  FFMA.FTZ R94, R94, c[0x0][0x23c], -R96.reuse ;  /* 0x00008f005e5e7a23 */ /* 0x100fe40000010860 */
[--C-:B------:R-:W-:Y:S02]  /*b3e0*/  FFMA.FTZ R93, R93, c[0x0][0x23c], -R96.reuse ;  /* 0x00008f005d5d7a23 */ /* 0x100fe40000010860 */
[----:B------:R-:W-:Y:S01]  /*b3f0*/  MUFU.EX2 R34, R34 ;  /* 0x0000002200227308 */ /* 0x000fe20000000800 */
[----:B------:R-:W-:Y:S02]  /*b400*/  FFMA.FTZ R92, R92, c[0x0][0x23c], -R96 ;  /* 0x00008f005c5c7a23 */ /* 0x000fe40000010860 */
[----:B------:R-:W-:-:S04]  /*b410*/  FADD.FTZ R88, R89, R88 ;  /* 0x0000005859587221 */ /* 0x000fc80000010000 */
[----:B------:R-:W-:Y:S01]  /*b420*/  FADD.FTZ R35, R35, R88 ;  /* 0x0000005823237221 */ /* 0x000fe20000010000 */
[----:B------:R-:W5:Y:S01]  /*b430*/  MUFU.EX2 R33, R33 ;  /* 0x0000002100217308 */ /* 0x000f620000000800 */
[----:B-1----:R-:W-:Y:S01]  /*b440*/  F2FP.BF16.PACK_AB R49, R90, R91 ;  /* 0x0000005b5a31723e */ /* 0x002fe200000010ff */
[----:B------:R-:W-:Y:S02]  /*b450*/  FADD.FTZ R91, R91, R90 ;  /* 0x0000005a5b5b7221 */ /* 0x000fe40000010000 */
[----:B------:R-:W-:-:S04]  /*b460*/  FADD.FTZ R32, R32, R35 ;  /* 0x0000002320207221 */ /* 0x000fc80000010000 */
[----:B------:R-:W-:Y:S01]  /*b470*/  MUFU.EX2 R29, R29 ;  /* 0x0000001d001d7308 */ /* 0x000fe20000000800 */
[----:B-----5:R-:W-:-:S07]  /*b480*/  F2FP.BF16.PACK_AB R51, R33, R34 ;  /* 0x000000222133723e */ /* 0x020fce00000010ff */
[----:B------:R-:W1:Y:S01]  /*b490*/  MUFU.EX2 R28, R28 ;  /* 0x0000001c001c7308 */ /* 0x000e620000000800 */
[C---:B------:R-:W-:Y:S07]  /*b4a0*/  HMMA.16816.F32.BF16 R80, R48.reuse, R76, RZ ;  /* 0x0000004c3050723c */ /* 0x040fee00000418ff */
[----:B------:R-:W-:Y:S01]  /*b4b0*/  MUFU.EX2 R24, R24 ;  /* 0x0000001800187308 */ /* 0x000fe20000000800 */
[C---:B------:R-:W-:Y:S07]  /*b4c0*/  HMMA.16816.F32.BF16 R76, R48.reuse, R78, RZ ;  /* 0x0000004e304c723c */ /* 0x040fee00000418ff */
[----:B------:R-:W5:Y:S01]  /*b4d0*/  MUFU.EX2 R27, R27 ;  /* 0x0000001b001b7308 */ /* 0x000f620000000800 */
[----:B-1----:R-:W-:Y:S01]  /*b4e0*/  F2FP.BF16.PACK_AB R4, R28, R29 ;  /* 0x0000001d1c04723e */ /* 0x002fe200000010ff */
[C---:B------:R-:W-:Y:S06]  /*b4f0*/  HMMA.16816.F32.BF16 R72, R48.reuse, R68, RZ ;  /* 0x000000443048723c */ /* 0x040fec00000418ff */
[----:B------:R-:W-:Y:S02]  /*b500*/  MUFU.EX2 R31, R31 ;  /* 0x0000001f001f7308 */ /* 0x000fe40000000800 */
[C---:B------:R-:W-:Y:S06]  /*b510*/  HMMA.16816.F32.BF16 R68, R48.reuse, R70, RZ ;  /* 0x000000463044723c */ /* 0x040fec00000418ff */
[----:B------:R-:W1:Y:S01]  /*b520*/  MUFU.EX2 R30, R30 ;  /* 0x0000001e001e7308 */ /* 0x000e620000000800 */
[----:B-----5:R-:W-:Y:S01]  /*b530*/  F2FP.BF16.PACK_AB R6, R27, R24 ;  /* 0x000000181b06723e */ /* 0x020fe200000010ff */
[C---:B------:R-:W-:Y:S06]  /*b540*/  HMMA.16816.F32.BF16 R56, R48.reuse, R52, RZ ;  /* 0x000000343038723c */ /* 0x040fec00000418ff */
[----:B------:R-:W-:Y:S02]  /*b550*/  MUFU.EX2 R26, R26 ;  /* 0x0000001a001a7308 */ /* 0x000fe40000000800 */
[C---:B------:R-:W-:Y:S06]  /*b560*/  HMMA.16816.F32.BF16 R52, R48.reuse, R54, RZ ;  /* 0x000000363034723c */ /* 0x040fec00000418ff */
[----:B------:R-:W5:Y:S01]  /*b570*/  MUFU.EX2 R25, R25 ;  /* 0x0000001900197308 */ /* 0x000f620000000800 */
[----:B-1----:R-:W-:Y:S01]  /*b580*/  F2FP.BF16.PACK_AB R5, R30, R31 ;  /* 0x0000001f1e05723e */ /* 0x002fe200000010ff */
[C---:B------:R-:W-:Y:S06]  /*b590*/  HMMA.16816.F32.BF16 R36, R48.reuse, R40, RZ ;  /* 0x000000283024723c */ /* 0x040fec00000418ff */
[----:B------:R-:W-:Y:S02]  /*b5a0*/  MUFU.EX2 R110, R110 ;  /* 0x0000006e006e7308 */ /* 0x000fe40000000800 */
[----:B------:R-:W-:Y:S01]  /*b5b0*/  HMMA.16816.F32.BF16 R40, R48, R42, RZ ;  /* 0x0000002a3028723c */ /* 0x000fe200000418ff */
[----:B-----5:R-:W-:-:S05]  /*b5c0*/  F2FP.BF16.PACK_AB R7, R25, R26 ;  /* 0x0000001a1907723e */ /* 0x020fca00000010ff */
[----:B------:R-:W1:Y:S02]  /*b5d0*/  MUFU.EX2 R107, R107 ;  /* 0x0000006b006b7308 */ /* 0x000e640000000800 */
[----:B---3--:R-:W-:Y:S06]  /*b5e0*/  HMMA.16816.F32.BF16 R64, R48, R60, RZ ;  /* 0x0000003c3040723c */ /* 0x008fec00000418ff */
[----:B------:R-:W-:Y:S02]  /*b5f0*/  MUFU.EX2 R106, R106 ;  /* 0x0000006a006a7308 */ /* 0x000fe40000000800 */
[C---:B------:R-:W-:Y:S06]  /*b600*/  HMMA.16816.F32.BF16 R80, R4.reuse, R12, R80 ;  /* 0x0000000c0450723c */ /* 0x040fec0000041850 */
[----:B------:R-:W3:Y:S02]  /*b610*/  MUFU.EX2 R103, R103 ;  /* 0x0000006700677308 */ /* 0x000ee40000000800 */
[C---:B------:R-:W-:Y:S01]  /*b620*/  HMMA.16816.F32.BF16 R76, R4.reuse, R14, R76 ;  /* 0x0000000e044c723c */ /* 0x040fe2000004184c */
[----:B------:R-:W5:Y:S05]  /*b630*/  LDSM.16.MT88.4 R12, [R117+0x7400] ;  /* 0x00740000750c783b */ /* 0x000f6a0000004200 */
[----:B------:R-:W-:Y:S02]  /*b640*/  MUFU.EX2 R99, R99 ;  /* 0x0000006300637308 */ /* 0x000fe40000000800 */
[C---:B----4-:R-:W-:Y:S06]  /*b650*/  HMMA.16816.F32.BF16 R72, R4.reuse, R8, R72 ;  /* 0x000000080448723c */ /* 0x050fec0000041848 */
[----:B------:R-:W-:Y:S02]  /*b660*/  MUFU.EX2 R98, R98 ;  /* 0x0000006200627308 */ /* 0x000fe40000000800 */
[----:B------:R-:W-:Y:S01]  /*b670*/  HMMA.16816.F32.BF16 R68, R4, R10, R68 ;  /* 0x0000000a0444723c */ /* 0x000fe20000041844 */
[----:B------:R-:W4:Y:S05]  /*b680*/  LDSM.16.MT88.4 R8, [R118+0x8400] ;  /* 0x008400007608783b */ /* 0x000f2a0000004200 */
[----:B------:R-:W-:Y:S02]  /*b690*/  MUFU.EX2 R97, R97 ;  /* 0x0000006100617308 */ /* 0x000fe40000000800 */
[C---:B------:R-:W-:Y:S06]  /*b6a0*/  HMMA.16816.F32.BF16 R60, R48.reuse, R62, RZ ;  /* 0x0000003e303c723c */ /* 0x040fec00000418ff */
[----:B------:R-:W-:Y:S02]  /*b6b0*/  MUFU.EX2 R95, R95 ;  /* 0x0000005f005f7308 */ /* 0x000fe40000000800 */
[C---:B--2---:R-:W-:Y:S06]  /*b6c0*/  HMMA.16816.F32.BF16 R44, R48.reuse, R16, RZ ;  /* 0x00000010302c723c */ /* 0x044fec00000418ff */
[----:B------:R-:W-:Y:S02]  /*b6d0*/  MUFU.EX2 R94, R94 ;  /* 0x0000005e005e7308 */ /* 0x000fe40000000800 */
[----:B------:R-:W-:Y:S01]  /*b6e0*/  HMMA.16816.F32.BF16 R48, R48, R18, RZ ;  /* 0x000000123030723c */ /* 0x000fe200000418ff */
[----:B------:R-:W-:Y:S05]  /*b6f0*/  LDSM.16.MT88.4 R16, [R118+0x6c00] ;  /* 0x006c00007610783b */ /* 0x000fea0000004200 */
[----:B------:R-:W-:Y:S02]  /*b700*/  MUFU.EX2 R93, R93 ;  /* 0x0000005d005d7308 */ /* 0x000fe40000000800 */
[C---:B-----5:R-:W-:Y:S06]  /*b710*/  HMMA.16816.F32.BF16 R56, R4.reuse, R12, R56 ;  /* 0x0000000c0438723c */ /* 0x060fec0000041838 */
[----:B------:R-:W-:Y:S02]  /*b720*/  MUFU.EX2 R92, R92 ;  /* 0x0000005c005c7308 */ /* 0x000fe40000000800 */
[C---:B------:R-:W-:Y:S01]  /*b730*/  HMMA.16816.F32.BF16 R52, R4.reuse, R14, R52 ;  /* 0x0000000e0434723c */ /* 0x040fe20000041834 */
[----:B------:R-:W2:Y:S07]  /*b740*/  LDSM.16.MT88.4 R12, [R117+0x8400] ;  /* 0x00840000750c783b */ /* 0x000eae0000004200 */
[C---:B----4-:R-:W-:Y:S08]  /*b750*/  HMMA.16816.F32.BF16 R36, R4.reuse, R8, R36 ;  /* 0x000000080424723c */ /* 0x050ff00000041824 */
[C---:B------:R-:W-:Y:S01]  /*b760*/  HMMA.16816.F32.BF16 R40, R4.reuse, R10, R40 ;  /* 0x0000000a0428723c */ /* 0x040fe20000041828 */
[----:B------:R-:W4:Y:S07]  /*b770*/  LDSM.16.MT88.4 R8, [R118+0x6800] ;  /* 0x006800007608783b */ /* 0x000f2e0000004200 */
[C---:B------:R-:W-:Y:S07]  /*b780*/  HMMA.16816.F32.BF16 R64, R4.reuse, R20, R64 ;  /* 0x000000140440723c */ /* 0x040fee0000041840 */
[--C-:B------:R-:W-:Y:S01]  /*b790*/  FFMA.FTZ R21, R113, c[0x0][0x23c], -R96.reuse ;  /* 0x00008f0071157a23 */ /* 0x100fe20000010860 */
[----:B------:R-:W-:Y:S01]  /*b7a0*/  HMMA.16816.F32.BF16 R60, R4, R22, R60 ;  /* 0x00000016043c723c */ /* 0x000fe2000004183c */
[----:B------:R-:W-:-:S04]  /*b7b0*/  FFMA.FTZ R20, R111, c[0x0][0x23c], -R96 ;  /* 0x00008f006f147a23 */ /* 0x000fc80000010860 */
[----:B------:R-:W-:Y:S02]  /*b7c0*/  MUFU.EX2 R21, R21 ;  /* 0x0000001500157308 */ /* 0x000fe40000000800 */
[--C-:B------:R-:W-:Y:S02]  /*b7d0*/  FFMA.FTZ R23, R137, c[0x0][0x23c], -R102.reuse ;  /* 0x00008f0089177a23 */ /* 0x100fe40000010866 */
[--C-:B------:R-:W-:Y:S01]  /*b7e0*/  FFMA.FTZ R22, R133, c[0x0][0x23c], -R102.reuse ;  /* 0x00008f0085167a23 */ /* 0x100fe20000010866 */
[C---:B--2---:R-:W-:Y:S01]  /*b7f0*/  HMMA.16816.F32.BF16 R44, R4.reuse, R12, R44 ;  /* 0x0000000c042c723c */ /* 0x044fe2000004182c */
[----:B------:R-:W-:Y:S02]  /*b800*/  FFMA.FTZ R102, R105, c[0x0][0x23c], -R102 ;  /* 0x00008f0069667a23 */ /* 0x000fe40000010866 */
[----:B------:R-:W-:Y:S05]  /*b810*/  MUFU.EX2 R23, R23 ;  /* 0x0000001700177308 */ /* 0x000fea0000000800 */
[----:B------:R-:W-:Y:S01]  /*b820*/  HMMA.16816.F32.BF16 R48, R4, R14, R48 ;  /* 0x0000000e0430723c */ /* 0x000fe20000041830 */
[----:B------:R-:W2:Y:S02]  /*b830*/  LDSM.16.MT88.4 R12, [R117+0x6800] ;  /* 0x00680000750c783b */ /* 0x000ea40000004200 */
[----:B------:R-:W5:Y:S04]  /*b840*/  MUFU.EX2 R22, R22 ;  /* 0x0000001600167308 */ /* 0x000f680000000800 */
[----:B-1----:R-:W-:-:S02]  /*b850*/  F2FP.BF16.PACK_AB R4, R107, R110 ;  /* 0x0000006e6b04723e */ /* 0x002fc400000010ff */
[----:B---3--:R-:W-:Y:S02]  /*b860*/  F2FP.BF16.PACK_AB R5, R103, R106 ;  /* 0x0000006a6705723e */ /* 0x008fe400000010ff */
[----:B------:R-:W1:Y:S01]  /*b870*/  MUFU.EX2 R20, R20 ;  /* 0x0000001400147308 */ /* 0x000e620000000800 */
[----:B-----5:R-:W-:-:S07]  /*b880*/  F2FP.BF16.PACK_AB R6, R22, R23 ;  /* 0x000000171606723e */ /* 0x020fce00000010ff */
[----:B------:R-:W3:Y:S01]  /*b890*/  MUFU.EX2 R102, R102 ;  /* 0x0000006600667308 */ /* 0x000ee20000000800 */
[----:B-1----:R-:W-:-:S07]  /*b8a0*/  F2FP.BF16.PACK_AB R7, R20, R21 ;  /* 0x000000151407723e */ /* 0x002fce00000010ff */
[C---:B----4-:R-:W-:Y:S08]  /*b8b0*/  HMMA.16816.F32.BF16 R80, R4.reuse, R8, R80 ;  /* 0x000000080450723c */ /* 0x050ff00000041850 */
        /* <DEDUP_REMOVED lines=60> */
[----:B------:R-:W-:-:S04]  /*bc80*/  FADD.FTZ R93, R93, R94 ;  /* 0x0000005e5d5d7221 */ /* 0x000fc80000010000 */
        /* <DEDUP_REMOVED lines=65> */
.L_x_5951:
[----:B------:R-:W-:-:S05]  /*c0a0*/  IMAD.MOV.U32 R7, RZ, RZ, c[0x0][0x1a0] ;  /* 0x00006800ff077624 */ /* 0x000fca00078e00ff */
[----:B------:R-:W-:-:S04]  /*c0b0*/  LEA R7, -R7, RZ, 0x6 ;  /* 0x000000ff07077211 */ /* 0x000fc800078e31ff */
[----:B------:R-:W-:Y:S02]  /*c0c0*/  SHF.R.S32.HI R131, RZ, 0x1f, R7 ;  /* 0x0000001fff837819 */ /* 0x000fe40000011407 */
.L_x_5952:
        /* <DEDUP_REMOVED lines=97> */
[----:B------:R-:W2:Y:S07]  /*c6e0*/  LDSM.16.M88.4 R96, [R0+0x5400] ;  /* 0x005400000060783b */ /* 0x000eae0000000200 */
[C---:B-1----:R-:W-:Y:S08]  /*c6f0*/  HMMA.16816.F32.BF16 R32, R92.reuse, R88, R32 ;  /* 0x000000585c20723c */ /* 0x042ff00000041820 */
[C---:B------:R-:W-:Y:S08]  /*c700*/  HMMA.16816.F32.BF16 R28, R92.reuse, R90, R28 ;  /* 0x0000005a5c1c723c */ /* 0x040ff0000004181c */
[C---:B--2---:R-:W-:Y:S08]  /*c710*/  HMMA.16816.F32.BF16 R24, R92.reuse, R96, R24 ;  /* 0x000000605c18723c */ /* 0x044ff00000041818 */
        /* <DEDUP_REMOVED lines=20> */
[----:B------:R-:W-:Y:S01]  /*c860*/  MUFU.TANH R105, R25 ;  /* 0x0000001900697308 */ /* 0x000fe20000002400 */
[----:B------:R-:W-:Y:S02]  /*c870*/  FMUL.FTZ R22, R22, c[0x0][0x2ec] ;  /* 0x0000bb0016167a20 */ /* 0x000fe40000410000 */
[----:B------:R-:W-:-:S05]  /*c880*/  FMUL.FTZ R23, R23, c[0x0][0x2ec] ;  /* 0x0000bb0017177a20 */ /* 0x000fca0000410000 */
[----:B------:R4:W-:Y:S08]  /*c890*/  MUFU.TANH R134, R26 ;  /* 0x0000001a00867308 */ /* 0x0009f00000002400 */
[----:B------:R-:W5:Y:S01]  /*c8a0*/  MUFU.TANH R28, R28 ;  /* 0x0000001c001c7308 */ /* 0x000f620000002400 */
[C---:B-1----:R-:W-:Y:S01]  /*c8b0*/  HMMA.16816.F32.BF16 R16, R92.reuse, R32, R16 ;  /* 0x000000205c10723c */ /* 0x042fe20000041810 */
[----:B---3--:R-:W-:Y:S01]  /*c8c0*/  IMAD.SHL.U32 R20, R20, 0x2, RZ ;  /* 0x0000000214147824 */ /* 0x008fe200078e00ff */
[----:B----4-:R1:W3:Y:S06]  /*c8d0*/  LDSM.16.M88.4 R24, [R0+0x5c00] ;  /* 0x005c00000018783b */ /* 0x0102ec0000000200 */
[----:B------:R-:W-:Y:S01]  /*c8e0*/  HMMA.16816.F32.BF16 R12, R92, R34, R12 ;  /* 0x000000225c0c723c */ /* 0x000fe2000004180c */
[----:B------:R-:W4:Y:S01]  /*c8f0*/  MUFU.TANH R87, R87 ;  /* 0x0000005700577308 */ /* 0x000f220000002400 */
[----:B------:R-:W-:-:S07]  /*c900*/  DEPBAR.LE SB0, 0x0 ;  /* 0x000080000000791a */ /* 0x000fce0000000000 */
[----:B------:R-:W-:Y:S07]  /*c910*/  MUFU.TANH R29, R29 ;  /* 0x0000001d001d7308 */ /* 0x000fee0000002400 */
[----:B------:R-:W-:Y:S01]  /*c920*/  FMUL.FTZ R115, R17, c[0x0][0x2ec] ;  /* 0x0000bb0011737a20 */ /* 0x000fe20000410000 */
[----:B------:R-:W2:Y:S01]  /*c930*/  MUFU.TANH R30, R30 ;  /* 0x0000001e001e7308 */ /* 0x000ea20000002400 */
[----:B------:R-:W-:Y:S02]  /*c940*/  FMUL.FTZ R116, R19, c[0x0][0x2ec] ;  /* 0x0000bb0013747a20 */ /* 0x000fe40000410000 */
[----:B------:R-:W-:Y:S01]  /*c950*/  FMUL.FTZ R16, R16, c[0x0][0x2ec] ;  /* 0x0000bb0010107a20 */ /* 0x000fe20000410000 */
[----:B-1----:R-:W-:Y:S01]  /*c960*/  LOP3.LUT R0, R20, 0x6, RZ, 0xc0, !PT ;  /* 0x0000000614007812 */ /* 0x002fe200078ec0ff */
[----:B------:R-:W-:-:S03]  /*c970*/  FMUL.FTZ R18, R18, c[0x0][0x2ec] ;  /* 0x0000bb0012127a20 */ /* 0x000fc60000410000 */
[----:B------:R-:W-:Y:S01]  /*c980*/  MUFU.TANH R31, R31 ;  /* 0x0000001f001f7308 */ /* 0x000fe20000002400 */
[----:B------:R-:W-:Y:S02]  /*c990*/  FMUL.FTZ R113, R13, c[0x0][0x2ec] ;  /* 0x0000bb000d717a20 */ /* 0x000fe40000410000 */
[----:B------:R-:W-:Y:S02]  /*c9a0*/  IMAD R17, R135, 0x40, R0 ;  /* 0x0000004087117824 */ /* 0x000fe400078e0200 */
[----:B------:R-:W-:Y:S02]  /*c9b0*/  FMUL.FTZ R12, R12, c[0x0][0x2ec] ;  /* 0x0000bb000c0c7a20 */ /* 0x000fe40000410000 */
[----:B------:R-:W-:Y:S01]  /*c9c0*/  FMUL.FTZ R14, R14, c[0x0][0x2ec] ;  /* 0x0000bb000e0e7a20 */ /* 0x000fe20000410000 */
[----:B------:R-:W-:Y:S01]  /*c9d0*/  IADD3 R19, R17, 0x1, RZ ;  /* 0x0000000111137810 */ /* 0x000fe20007ffe0ff */
[----:B------:R1:W-:Y:S01]  /*c9e0*/  MUFU.TANH R111, R21 ;  /* 0x00000015006f7308 */ /* 0x0003e20000002400 */
[----:B------:R-:W-:Y:S01]  /*c9f0*/  FMUL.FTZ R112, R15, c[0x0][0x2ec] ;  /* 0x0000bb000f707a20 */ /* 0x000fe20000410000 */
[----:B------:R-:W-:-:S02]  /*ca00*/  IADD3 R15, R17, 0x19, RZ ;  /* 0x00000019110f7810 */ /* 0x000fc40007ffe0ff */
[C---:B------:R-:W-:Y:S01]  /*ca10*/  ISETP.GE.AND P5, PT, R19.reuse, R2, PT ;  /* 0x000000021300720c */ /* 0x040fe20003fa6270 */
[C---:B---3--:R-:W-:Y:S01]  /*ca20*/  HMMA.16816.F32.BF16 R8, R92.reuse, R24, R8 ;  /* 0x000000185c08723c */ /* 0x048fe20000041808 */
[----:B------:R-:W-:Y:S02]  /*ca30*/  ISETP.GE.AND P6, PT, R19, R104, PT ;  /* 0x000000681300720c */ /* 0x000fe40003fc6270 */
[----:B------:R-:W-:Y:S01]  /*ca40*/  IADD3 R19, R17, 0x8, RZ ;  /* 0x0000000811137810 */ /* 0x000fe20007ffe0ff */
[----:B------:R-:W3:Y:S01]  /*ca50*/  MUFU.TANH R138, R138 ;  /* 0x0000008a008a7308 */ /* 0x000ee20000002400 */
[----:B--2---:R-:W-:Y:S02]  /*ca60*/  FSEL R0, R88, -INF , !P6 ;  /* 0xff80000058007808 */ /* 0x004fe40007000000 */
[C---:B------:R-:W-:Y:S01]  /*ca70*/  ISETP.GE.AND P4, PT, R19.reuse, R2, PT ;  /* 0x000000021300720c */ /* 0x040fe20003f86270 */
[----:B------:R-:W-:Y:S01]  /*ca80*/  HMMA.16816.F32.BF16 R4, R92, R26, R4 ;  /* 0x0000001a5c04723c */ /* 0x000fe20000041804 */
[----:B------:R-:W-:-:S02]  /*ca90*/  ISETP.GE.AND P3, PT, R19, R104, PT ;  /* 0x000000681300720c */ /* 0x000fc40003f66270 */
[C---:B-1----:R-:W-:Y:S01]  /*caa0*/  IADD3 R21, R17.reuse, 0x9, RZ ;  /* 0x0000000911157810 */ /* 0x042fe20007ffe0ff */
[----:B------:R-:W-:Y:S01]  /*cab0*/  MUFU.TANH R143, R143 ;  /* 0x0000008f008f7308 */ /* 0x000fe20000002400 */
[----:B------:R-:W-:Y:S02]  /*cac0*/  IADD3 R19, R17, 0x10, RZ ;  /* 0x0000001011137810 */ /* 0x000fe40007ffe0ff */
[----:B-----5:R-:W-:Y:S02]  /*cad0*/  FSEL R13, R28, -INF , !P4 ;  /* 0xff8000001c0d7808 */ /* 0x020fe40006000000 */
[-C--:B------:R-:W-:Y:S02]  /*cae0*/  ISETP.GE.AND P1, PT, R21, R2.reuse, PT ;  /* 0x000000021500720c */ /* 0x080fe40003f26270 */
[C---:B------:R-:W-:Y:S01]  /*caf0*/  ISETP.GE.AND P6, PT, R19.reuse, R2, PT ;  /* 0x000000021300720c */ /* 0x040fe20003fc6270 */
[----:B------:R-:W1:Y:S01]  /*cb00*/  MUFU.TANH R136, R22 ;  /* 0x0000001600887308 */ /* 0x000e620000002400 */
[----:B------:R-:W-:-:S02]  /*cb10*/  ISETP.GE.AND P4, PT, R19, R104, PT ;  /* 0x000000681300720c */ /* 0x000fc40003f86270 */
[----:B------:R-:W-:Y:S01]  /*cb20*/  IADD3 R19, R17, 0x11, RZ ;  /* 0x0000001111137810 */ /* 0x000fe20007ffe0ff */
[----:B------:R-:W-:Y:S01]  /*cb30*/  FMUL.FTZ R99, R9, c[0x0][0x2ec] ;  /* 0x0000bb0009637a20 */ /* 0x000fe20000410000 */
[----:B----4-:R-:W-:Y:S01]  /*cb40*/  FSEL R87, R87, -INF , !P5 ;  /* 0xff80000057577808 */ /* 0x010fe20006800000 */
[----:B------:R-:W-:Y:S01]  /*cb50*/  FMUL.FTZ R8, R8, c[0x0][0x2ec] ;  /* 0x0000bb0008087a20 */ /* 0x000fe20000410000 */
[----:B------:R-:W-:Y:S01]  /*cb60*/  FSEL R30, R30, -INF , !P3 ;  /* 0xff8000001e1e7808 */ /* 0x000fe20005800000 */
[----:B------:R-:W2:Y:S01]  /*cb70*/  MUFU.TANH R133, R16 ;  /* 0x0000001000857308 */ /* 0x000ea20000002400 */
[----:B------:R-:W-:Y:S01]  /*cb80*/  FSEL R29, R29, -INF , !P1 ;  /* 0xff8000001d1d7808 */ /* 0x000fe20004800000 */
[----:B------:R-:W-:Y:S01]  /*cb90*/  FMUL.FTZ R10, R10, c[0x0][0x2ec] ;  /* 0x0000bb000a0a7a20 */ /* 0x000fe20000410000 */
[----:B------:R-:W-:Y:S01]  /*cba0*/  ISETP.GE.AND P5, PT, R21, R104, PT ;  /* 0x000000681500720c */ /* 0x000fe20003fa6270 */
[----:B------:R-:W-:Y:S01]  /*cbb0*/  FMUL.FTZ R6, R6, c[0x0][0x2ec] ;  /* 0x0000bb0006067a20 */ /* 0x000fe20000410000 */
[----:B------:R-:W-:Y:S01]  /*cbc0*/  ISETP.GE.AND P3, PT, R19, R2, PT ;  /* 0x000000021300720c */ /* 0x000fe20003f66270 */
[----:B------:R-:W-:Y:S01]  /*cbd0*/  FMUL.FTZ R96, R11, c[0x0][0x2ec] ;  /* 0x0000bb000b607a20 */ /* 0x000fe20000410000 */
[-C--:B------:R-:W-:Y:S01]  /*cbe0*/  ISETP.GE.AND P1, PT, R19, R104.reuse, PT ;  /* 0x000000681300720c */ /* 0x080fe20003f26270 */
[----:B------:R-:W-:Y:S01]  /*cbf0*/  MUFU.TANH R115, R115 ;  /* 0x0000007300737308 */ /* 0x000fe20000002400 */
[----:B------:R-:W-:Y:S01]  /*cc00*/  IADD3 R19, R17, 0x18, RZ ;  /* 0x0000001811137810 */ /* 0x000fe20007ffe0ff */
[----:B------:R-:W-:Y:S01]  /*cc10*/  FMUL.FTZ R4, R4, c[0x0][0x2ec] ;  /* 0x0000bb0004047a20 */ /* 0x000fe20000410000 */
[----:B------:R-:W-:Y:S01]  /*cc20*/  FSEL R107, R107, -INF , !P6 ;  /* 0xff8000006b6b7808 */ /* 0x000fe20007000000 */
[----:B------:R-:W-:Y:S01]  /*cc30*/  FMUL.FTZ R97, R5, c[0x0][0x2ec] ;  /* 0x0000bb0005617a20 */ /* 0x000fe20000410000 */
[----:B------:R-:W-:Y:S01]  /*cc40*/  FSEL R134, R134, -INF , !P4 ;  /* 0xff80000086867808 */ /* 0x000fe20006000000 */
[----:B------:R-:W-:Y:S01]  /*cc50*/  FMUL.FTZ R7, R7, c[0x0][0x2ec] ;  /* 0x0000bb0007077a20 */ /* 0x000fe20000410000 */
[----:B------:R-:W-:Y:S01]  /*cc60*/  FSEL R105, R105, -INF , !P3 ;  /* 0xff80000069697808 */ /* 0x000fe20005800000 */
[----:B------:R-:W4:Y:S01]  /*cc70*/  MUFU.TANH R114, R18 ;  /* 0x0000001200727308 */ /* 0x000f220000002400 */
[----:B------:R-:W-:-:S02]  /*cc80*/  ISETP.GE.AND P6, PT, R19, R104, PT ;  /* 0x000000681300720c */ /* 0x000fc40003fc6270 */
[C---:B------:R-:W-:Y:S02]  /*cc90*/  ISETP.GE.AND P4, PT, R15.reuse, R2, PT ;  /* 0x000000020f00720c */ /* 0x040fe40003f86270 */
[----:B------:R-:W-:Y:S02]  /*cca0*/  ISETP.GE.AND P3, PT, R15, R104, PT ;  /* 0x000000680f00720c */ /* 0x000fe40003f66270 */
[C---:B------:R-:W-:Y:S01]  /*ccb0*/  IADD3 R15, R17.reuse, 0x20, RZ ;  /* 0x00000020110f7810 */ /* 0x040fe20007ffe0ff */
[----:B------:R5:W-:Y:S01]  /*ccc0*/  MUFU.TANH R141, R12 ;  /* 0x0000000c008d7308 */ /* 0x000be20000002400 */
[----:B------:R-:W-:Y:S02]  /*ccd0*/  IADD3 R9, R17, 0x21, RZ ;  /* 0x0000002111097810 */ /* 0x000fe40007ffe0ff */
[----:B---3--:R-:W-:Y:S02]  /*cce0*/  FSEL R138, R138, -INF , !P1 ;  /* 0xff8000008a8a7808 */ /* 0x008fe40004800000 */
[----:B-1----:R-:W-:-:S02]  /*ccf0*/  FSEL R136, R136, -INF , !P6 ;  /* 0xff80000088887808 */ /* 0x002fc40007000000 */
[----:B------:R-:W-:Y:S01]  /*cd00*/  FSEL R111, R111, -INF , !P4 ;  /* 0xff8000006f6f7808 */ /* 0x000fe20006000000 */
[----:B------:R-:W1:Y:S01]  /*cd10*/  MUFU.TANH R110, R14 ;  /* 0x0000000e006e7308 */ /* 0x000e620000002400 */
[-C--:B------:R-:W-:Y:S02]  /*cd20*/  ISETP.GE.AND P1, PT, R15, R2.reuse, PT ;  /* 0x000000020f00720c */ /* 0x080fe40003f26270 */
[C---:B------:R-:W-:Y:S02]  /*cd30*/  ISETP.GE.AND P6, PT, R9.reuse, R2, PT ;  /* 0x000000020900720c */ /* 0x040fe40003fc6270 */
[----:B------:R-:W-:Y:S02]  /*cd40*/  ISETP.GE.AND P4, PT, R9, R104, PT ;  /* 0x000000680900720c */ /* 0x000fe40003f86270 */
[----:B------:R-:W-:Y:S01]  /*cd50*/  IADD3 R9, R17, 0x29, RZ ;  /* 0x0000002911097810 */ /* 0x000fe20007ffe0ff */
[----:B------:R-:W3:Y:S01]  /*cd60*/  MUFU.TANH R99, R99 ;  /* 0x0000006300637308 */ /* 0x000ee20000002400 */
[----:B-----5:R-:W-:-:S02]  /*cd70*/  FSEL R12, R31, -INF , !P5 ;  /* 0xff8000001f0c7808 */ /* 0x020fc40006800000 */
[----:B------:R-:W-:Y:S02]  /*cd80*/  ISETP.GE.AND P5, PT, R19, R2, PT ;  /* 0x000000021300720c */ /* 0x000fe40003fa6270 */
[----:B--2---:R-:W-:Y:S02]  /*cd90*/  FSEL R133, R133, -INF , !P1 ;  /* 0xff80000085857808 */ /* 0x004fe40004800000 */
[----:B------:R-:W-:Y:S01]  /*cda0*/  FSEL R143, R143, -INF , !P5 ;  /* 0xff8000008f8f7808 */ /* 0x000fe20006800000 */
[----:B------:R-:W2:Y:S01]  /*cdb0*/  MUFU.TANH R108, R23 ;  /* 0x00000017006c7308 */ /* 0x000ea20000002400 */
[----:B------:R-:W-:Y:S02]  /*cdc0*/  ISETP.GE.AND P5, PT, R15, R104, PT ;  /* 0x000000680f00720c */ /* 0x000fe40003fa6270 */
[----:B------:R-:W-:Y:S02]  /*cdd0*/  IADD3 R15, R17, 0x28, RZ ;  /* 0x00000028110f7810 */ /* 0x000fe40007ffe0ff */
[----:B----4-:R-:W-:-:S02]  /*cde0*/  FSEL R114, R114, -INF , !P5 ;  /* 0xff80000072727808 */ /* 0x010fc40006800000 */
[----:B------:R-:W-:Y:S01]  /*cdf0*/  FSEL R115, R115, -INF , !P6 ;  /* 0xff80000073737808 */ /* 0x000fe20007000000 */
[----:B------:R-:W4:Y:S01]  /*ce00*/  MUFU.TANH R94, R6 ;  /* 0x00000006005e7308 */ /* 0x000f220000002400 */
[----:B------:R-:W-:Y:S02]  /*ce10*/  ISETP.GE.AND P1, PT, R15, R104, PT ;  /* 0x000000680f00720c */ /* 0x000fe40003f26270 */
[C---:B------:R-:W-:Y:S02]  /*ce20*/  ISETP.GE.AND P5, PT, R9.reuse, R2, PT ;  /* 0x000000020900720c */ /* 0x040fe40003fa6270 */
[----:B------:R-:W-:Y:S02]  /*ce30*/  ISETP.GE.AND P6, PT, R9, R104, PT ;  /* 0x000000680900720c */ /* 0x000fe40003fc6270 */
[----:B------:R-:W-:Y:S01]  /*ce40*/  IADD3 R9, R17, 0x31, RZ ;  /* 0x0000003111097810 */ /* 0x000fe20007ffe0ff */
[----:B------:R-:W5:Y:S01]  /*ce50*/  MUFU.TANH R116, R116 ;  /* 0x0000007400747308 */ /* 0x000f620000002400 */
[----:B-1----:R-:W-:-:S02]  /*ce60*/  FSEL R110, R110, -INF , !P1 ;  /* 0xff8000006e6e7808 */ /* 0x002fc40004800000 */
[----:B------:R-:W-:Y:S02]  /*ce70*/  ISETP.GE.AND P1, PT, R9, R2, PT ;  /* 0x000000020900720c */ /* 0x000fe40003f26270 */
[----:B------:R-:W-:Y:S02]  /*ce80*/  IADD3 R5, R17, 0x38, RZ ;  /* 0x0000003811057810 */ /* 0x000fe40007ffe0ff */
[----:B---3--:R-:W-:Y:S01]  /*ce90*/  FSEL R99, R99, -INF , !P1 ;  /* 0xff80000063637808 */ /* 0x008fe20004800000 */
[----:B------:R-:W1:Y:S01]  /*cea0*/  MUFU.TANH R113, R113 ;  /* 0x0000007100717308 */ /* 0x000e620000002400 */
[----:B--2---:R-:W-:Y:S02]  /*ceb0*/  FSEL R108, R108, -INF , !P3 ;  /* 0xff8000006c6c7808 */ /* 0x004fe40005800000 */
[----:B------:R-:W-:Y:S02]  /*cec0*/  ISETP.GE.AND P1, PT, R5, R104, PT ;  /* 0x000000680500720c */ /* 0x000fe40003f26270 */
[----:B------:R-:W-:-:S02]  /*ced0*/  ISETP.GE.AND P3, PT, R15, R2, PT ;  /* 0x000000020f00720c */ /* 0x000fc40003f66270 */
[----:B------:R-:W-:Y:S01]  /*cee0*/  IADD3 R11, R17, 0x30, RZ ;  /* 0x00000030110b7810 */ /* 0x000fe20007ffe0ff */
[----:B------:R-:W2:Y:S01]  /*cef0*/  MUFU.TANH R112, R112 ;  /* 0x0000007000707308 */ /* 0x000ea20000002400 */
[----:B----4-:R-:W-:Y:S02]  /*cf00*/  FSEL R94, R94, -INF , !P1 ;  /* 0xff8000005e5e7808 */ /* 0x010fe40004800000 */
[----:B-----5:R-:W-:Y:S02]  /*cf10*/  FSEL R116, R116, -INF , !P4 ;  /* 0xff80000074747808 */ /* 0x020fe40006000000 */
[----:B------:R-:W-:Y:S02]  /*cf20*/  FSEL R141, R141, -INF , !P3 ;  /* 0xff8000008d8d7808 */ /* 0x000fe40005800000 */
[----:B------:R-:W-:Y:S01]  /*cf30*/  ISETP.GT.AND P1, PT, R135, R122, PT ;  /* 0x0000007a8700720c */ /* 0x000fe20003f24270 */
[----:B------:R-:W3:Y:S01]  /*cf40*/  MUFU.TANH R101, R8 ;  /* 0x0000000800657308 */ /* 0x000ee20000002400 */
[----:B------:R-:W-:-:S02]  /*cf50*/  ISETP.GE.AND P4, PT, R11, R2, PT ;  /* 0x000000020b00720c */ /* 0x000fc40003f86270 */
[-C--:B------:R-:W-:Y:S02]  /*cf60*/  ISETP.GE.AND P3, PT, R11, R104.reuse, PT ;  /* 0x000000680b00720c */ /* 0x080fe40003f66270 */
[----:B-1----:R-:W-:Y:S02]  /*cf70*/  FSEL R113, R113, -INF , !P5 ;  /* 0xff80000071717808 */ /* 0x002fe40006800000 */
[----:B------:R-:W-:Y:S01]  /*cf80*/  ISETP.GE.AND P5, PT, R9, R104, PT ;  /* 0x000000680900720c */ /* 0x000fe20003fa6270 */
[----:B------:R-:W1:Y:S01]  /*cf90*/  MUFU.TANH R98, R10 ;  /* 0x0000000a00627308 */ /* 0x000e620000002400 */
[----:B--2---:R-:W-:Y:S02]  /*cfa0*/  FSEL R112, R112, -INF , !P6 ;  /* 0xff80000070707808 */ /* 0x004fe40007000000 */
[----:B------:R-:W-:-:S04]  /*cfb0*/  ISETP.GE.AND P6, PT, R17, R2, PT ;  /* 0x000000021100720c */ /* 0x000fc80003fc6270 */
[----:B------:R-:W-:Y:S01]  /*cfc0*/  FSEL R85, R85, -INF , !P6 ;  /* 0xff80000055557808 */ /* 0x000fe20007000000 */
[----:B------:R-:W2:Y:S01]  /*cfd0*/  MUFU.TANH R96, R96 ;  /* 0x0000006000607308 */ /* 0x000ea20000002400 */
[----:B---3--:R-:W-:Y:S01]  /*cfe0*/  FSEL R101, R101, -INF , !P4 ;  /* 0xff80000065657808 */ /* 0x008fe20006000000 */
[----:B------:R-:W-:Y:S01]  /*cff0*/  BAR.SYNC.DEFER_BLOCKING 0x0 ;  /* 0x0000000000007b1d */ /* 0x000fe20000010000 */
        /* <DEDUP_REMOVED lines=13> */
[----:B--2---:R-:W-:Y:S02]  /*d0d0*/  FSEL R97, R97, -INF , !P5 ;  /* 0xff80000061617808 */ /* 0x004fe40006800000 */
        /* <DEDUP_REMOVED lines=62> */
.L_x_5954:
[----:B------:R-:W-:-:S05]  /*d4c0*/  IMAD.MOV.U32 R7, RZ, RZ, c[0x0][0x198] ;  /* 0x00006600ff077624 */ /* 0x000fca00078e00ff */
[----:B------:R-:W-:-:S04]  /*d4d0*/  LEA R7, -R7, RZ, 0x6 ;  /* 0x000000ff07077211 */ /* 0x000fc800078e31ff */
[----:B------:R-:W-:Y:S02]  /*d4e0*/  SHF.R.S32.HI R6, RZ, 0x1f, R7 ;  /* 0x0000001fff067819 */ /* 0x000fe40000011407 */
.L_x_5955:
        /* <DEDUP_REMOVED lines=16> */
.L_x_5953:
        /* <DEDUP_REMOVED lines=42> */
[----:B------:R-:W-:Y:S02]  /*d890*/  FSETP.NEU.FTZ.AND P1, PT, R88, -INF , PT ;  /* 0xff8000005800780b */ /* 0x000fe40003f3d000 */
        /* <DEDUP_REMOVED lines=11> */
[----:B------:R-:W-:Y:S02]  /*d950*/  FFMA.FTZ R0, R30, c[0x0][0x23c], -R95 ;  /* 0x00008f001e007a23 */ /* 0x000fe4000001085f */
[----:B------:R-:W1:Y:S01]  /*d960*/  LDSM.16.MT88.4 R28, [R118+0x7000] ;  /* 0x00700000761c783b */ /* 0x000e620000004200 */
[----:B------:R-:W-:Y:S02]  /*d970*/  FADD.FTZ R84, R84, -R5 ;  /* 0x8000000554547221 */ /* 0x000fe40000010000 */
[----:B------:R-:W-:Y:S02]  /*d980*/  FADD.FTZ R3, R3, -R4 ;  /* 0x8000000403037221 */ /* 0x000fe40000010000 */
[----:B------:R-:W-:Y:S01]  /*d990*/  FMUL.FTZ R84, R84, c[0x0][0x23c] ;  /* 0x00008f0054547a20 */ /* 0x000fe20000410000 */
[----:B------:R-:W-:Y:S01]  /*d9a0*/  MUFU.EX2 R92, R92 ;  /* 0x0000005c005c7308 */ /* 0x000fe20000000800 */
[----:B------:R-:W-:-:S02]  /*d9b0*/  FMUL.FTZ R3, R3, c[0x0][0x23c] ;  /* 0x00008f0003037a20 */ /* 0x000fc40000410000 */
        /* <DEDUP_REMOVED lines=18> */
[----:B------:R-:W-:Y:S01]  /*dae0*/  MUFU.EX2 R86, R86 ;  /* 0x0000005600567308 */ /* 0x000fe20000000800 */
[-C--:B---3--:R-:W-:Y:S02]  /*daf0*/  FMUL.FTZ R26, R66, R3.reuse ;  /* 0x00000003421a7220 */ /* 0x088fe40000410000 */
[-C--:B------:R-:W-:Y:S02]  /*db00*/  FMUL.FTZ R27, R67, R3.reuse ;  /* 0x00000003431b7220 */ /* 0x080fe40000410000 */
[----:B------:R-:W2:Y:S01]  /*db10*/  LDSM.16.MT88.4 R64, [R117+0x7000] ;  /* 0x007000007540783b */ /* 0x000ea20000004200 */
[-C--:B------:R-:W-:Y:S02]  /*db20*/  FMUL.FTZ R62, R62, R3.reuse ;  /* 0x000000033e3e7220 */ /* 0x080fe40000410000 */
[----:B------:R-:W3:Y:S01]  /*db30*/  MUFU.EX2 R85, R85 ;  /* 0x0000005500557308 */ /* 0x000ee20000000800 */
[----:B----4-:R-:W-:Y:S01]  /*db40*/  F2FP.BF16.PACK_AB R4, R87, R92 ;  /* 0x0000005c5704723e */ /* 0x010fe200000010ff */
[----:B------:R-:W-:-:S02]  /*db50*/  FMUL.FTZ R63, R63, R3 ;  /* 0x000000033f3f7220 */ /* 0x000fc40000410000 */
[-C--:B------:R-:W-:Y:S02]  /*db60*/  FMUL.FTZ R32, R56, R84.reuse ;  /* 0x0000005438207220 */ /* 0x080fe40000410000 */
[-C--:B------:R-:W-:Y:S02]  /*db70*/  FMUL.FTZ R33, R57, R84.reuse ;  /* 0x0000005439217220 */ /* 0x080fe40000410000 */
[----:B------:R-:W4:Y:S01]  /*db80*/  MUFU.EX2 R2, R2 ;  /* 0x0000000200027308 */ /* 0x000f220000000800 */
[-C--:B------:R-:W-:Y:S02]  /*db90*/  FMUL.FTZ R34, R58, R3.reuse ;  /* 0x000000033a227220 */ /* 0x080fe40000410000 */
[-C--:B------:R-:W-:Y:S02]  /*dba0*/  FMUL.FTZ R35, R59, R3.reuse ;  /* 0x000000033b237220 */ /* 0x080fe40000410000 */
[-C--:B------:R-:W-:Y:S01]  /*dbb0*/  FMUL.FTZ R52, R52, R84.reuse ;  /* 0x0000005434347220 */ /* 0x080fe20000410000 */
[----:B------:R-:W-:Y:S01]  /*dbc0*/  LDSM.16.MT88.4 R56, [R117+0x6400] ;  /* 0x006400007538783b */ /* 0x000fe20000004200 */
[----:B------:R-:W-:Y:S01]  /*dbd0*/  FMUL.FTZ R53, R53, R84 ;  /* 0x0000005435357220 */ /* 0x000fe20000410000 */
[----:B------:R-:W-:Y:S01]  /*dbe0*/  MUFU.EX2 R0, R0 ;  /* 0x0000000000007308 */ /* 0x000fe20000000800 */
[----:B---3--:R-:W-:Y:S01]  /*dbf0*/  F2FP.BF16.PACK_AB R6, R85, R86 ;  /* 0x000000565506723e */ /* 0x008fe200000010ff */
[----:B------:R-:W-:-:S02]  /*dc00*/  FMUL.FTZ R54, R54, R3 ;  /* 0x0000000336367220 */ /* 0x000fc40000410000 */
[-C--:B------:R-:W-:Y:S02]  /*dc10*/  FMUL.FTZ R55, R55, R3.reuse ;  /* 0x0000000337377220 */ /* 0x080fe40000410000 */
[----:B------:R-:W-:Y:S02]  /*dc20*/  FMUL.FTZ R36, R36, R84 ;  /* 0x0000005424247220 */ /* 0x000fe40000410000 */
[----:B------:R-:W3:Y:S01]  /*dc30*/  MUFU.EX2 R91, R91 ;  /* 0x0000005b005b7308 */ /* 0x000ee20000000800 */
        /* <DEDUP_REMOVED lines=9> */
[----:B---3--:R-:W-:Y:S01]  /*dcd0*/  F2FP.BF16.PACK_AB R7, R91, R0 ;  /* 0x000000005b07723e */ /* 0x008fe200000010ff */
[-C--:B------:R-:W-:Y:S01]  /*dce0*/  FMUL.FTZ R8, R80, R84.reuse ;  /* 0x0000005450087220 */ /* 0x080fe20000410000 */
[----:B------:R-:W3:Y:S01]  /*dcf0*/  MUFU.EX2 R106, R106 ;  /* 0x0000006a006a7308 */ /* 0x000ee20000000800 */
        /* <DEDUP_REMOVED lines=14> */
[C---:B--2---:R-:W-:Y:S01]  /*dde0*/  HMMA.16816.F32.BF16 R32, R4.reuse, R64, R32 ;  /* 0x000000400420723c */ /* 0x044fe20000041820 */
[-C--:B------:R-:W-:Y:S02]  /*ddf0*/  FMUL.FTZ R17, R73, R84.reuse ;  /* 0x0000005449117220 */ /* 0x080fe40000410000 */
[-C--:B------:R-:W-:Y:S02]  /*de00*/  FMUL.FTZ R18, R74, R3.reuse ;  /* 0x000000034a127220 */ /* 0x080fe40000410000 */
[----:B------:R-:W-:Y:S01]  /*de10*/  FMUL.FTZ R19, R75, R3 ;  /* 0x000000034b137220 */ /* 0x000fe20000410000 */
[----:B------:R-:W-:Y:S01]  /*de20*/  MUFU.EX2 R107, R107 ;  /* 0x0000006b006b7308 */ /* 0x000fe20000000800 */
[-C--:B------:R-:W-:Y:S01]  /*de30*/  FMUL.FTZ R68, R68, R84.reuse ;  /* 0x0000005444447220 */ /* 0x080fe20000410000 */
[----:B------:R-:W-:Y:S01]  /*de40*/  HMMA.16816.F32.BF16 R52, R4, R66, R52 ;  /* 0x000000420434723c */ /* 0x000fe20000041834 */
[----:B------:R-:W2:Y:S01]  /*de50*/  LDSM.16.MT88.4 R64, [R117+0x8000] ;  /* 0x008000007540783b */ /* 0x000ea20000004200 */
        /* <DEDUP_REMOVED lines=33> */
[----:B------:R-:W-:Y:S01]  /*e070*/  LDSM.16.MT88.4 R68, [R117+0x6c00] ;  /* 0x006c00007544783b */ /* 0x000fe20000004200 */
[--C-:B------:R-:W-:Y:S02]  /*e080*/  FFMA.FTZ R101, R101, c[0x0][0x23c], -R100.reuse ;  /* 0x00008f0065657a23 */ /* 0x100fe40000010864 */
[--C-:B------:R-:W-:Y:S01]  /*e090*/  FFMA.FTZ R99, R103, c[0x0][0x23c], -R100.reuse ;  /* 0x00008f0067637a23 */ /* 0x100fe20000010864 */
[----:B------:R-:W-:Y:S01]  /*e0a0*/  MUFU.EX2 R115, R115 ;  /* 0x0000007300737308 */ /* 0x000fe20000000800 */
[----:B------:R-:W-:Y:S02]  /*e0b0*/  FFMA.FTZ R100, R97, c[0x0][0x23c], -R100 ;  /* 0x00008f0061647a23 */ /* 0x000fe40000010864 */
[----:B--2---:R-:W-:Y:S01]  /*e0c0*/  HMMA.16816.F32.BF16 R44, R4, R64, R44 ;  /* 0x00000040042c723c */ /* 0x004fe2000004182c */
[--C-:B------:R-:W-:Y:S02]  /*e0d0*/  FFMA.FTZ R97, R98, c[0x0][0x23c], -R95.reuse ;  /* 0x00008f0062617a23 */ /* 0x100fe4000001085f */
[----:B------:R-:W-:-:S02]  /*e0e0*/  FFMA.FTZ R96, R96, c[0x0][0x23c], -R95 ;  /* 0x00008f0060607a23 */ /* 0x000fc4000001085f */
[----:B------:R-:W-:Y:S01]  /*e0f0*/  MUFU.EX2 R136, R136 ;  /* 0x0000008800887308 */ /* 0x000fe20000000800 */
[--C-:B------:R-:W-:Y:S02]  /*e100*/  FFMA.FTZ R94, R94, c[0x0][0x23c], -R95.reuse ;  /* 0x00008f005e5e7a23 */ /* 0x100fe4000001085f */
[----:B------:R-:W-:Y:S01]  /*e110*/  HMMA.16816.F32.BF16 R4, R4, R66, R48 ;  /* 0x000000420404723c */ /* 0x000fe20000041830 */
[----:B------:R-:W2:Y:S01]  /*e120*/  LDSM.16.MT88.4 R64, [R118+0x7400] ;  /* 0x007400007640783b */ /* 0x000ea20000004200 */
[----:B------:R-:W-:Y:S02]  /*e130*/  FFMA.FTZ R93, R93, c[0x0][0x23c], -R95 ;  /* 0x00008f005d5d7a23 */ /* 0x000fe4000001085f */
[----:B------:R-:W-:Y:S01]  /*e140*/  FFMA.FTZ R84, R139, R84, R92 ;  /* 0x000000548b547223 */ /* 0x000fe2000001005c */
[----:B------:R-:W-:Y:S01]  /*e150*/  MUFU.EX2 R114, R114 ;  /* 0x0000007200727308 */ /* 0x000fe20000000800 */
[----:B------:R-:W-:Y:S01]  /*e160*/  FFMA.FTZ R3, R137, R3, R90 ;  /* 0x0000000389037223 */ /* 0x000fe2000001005a */
[----:B---3--:R-:W-:Y:S01]  /*e170*/  F2FP.BF16.PACK_AB R48, R106, R109 ;  /* 0x0000006d6a30723e */ /* 0x008fe200000010ff */
[----:B------:R-:W-:Y:S01]  /*e180*/  FADD.FTZ R87, R87, R84 ;  /* 0x0000005457577221 */ /* 0x000fe20000010000 */
[----:B----4-:R-:W-:Y:S01]  /*e190*/  F2FP.BF16.PACK_AB R49, R104, R107 ;  /* 0x0000006b6831723e */ /* 0x010fe200000010ff */
[----:B------:R-:W-:Y:S01]  /*e1a0*/  FADD.FTZ R3, R2, R3 ;  /* 0x0000000302037221 */ /* 0x000fe20000010000 */
[----:B------:R-:W-:Y:S01]  /*e1b0*/  F2FP.BF16.PACK_AB R50, R102, R105 ;  /* 0x000000696632723e */ /* 0x000fe200000010ff */
[----:B------:R-:W-:Y:S01]  /*e1c0*/  FADD.FTZ R86, R86, R87 ;  /* 0x0000005756567221 */ /* 0x000fe20000010000 */
[----:B-----5:R-:W-:Y:S01]  /*e1d0*/  F2FP.BF16.PACK_AB R51, R108, R111 ;  /* 0x0000006f6c33723e */ /* 0x020fe200000010ff */
[----:B------:R-:W3:Y:S01]  /*e1e0*/  MUFU.EX2 R141, R141 ;  /* 0x0000008d008d7308 */ /* 0x000ee20000000800 */
        /* <DEDUP_REMOVED lines=13> */
[----:B------:R-:W-:-:S02]  /*e2c0*/  FADD.FTZ R105, R105, R106 ;  /* 0x0000006a69697221 */ /* 0x000fc40000010000 */
[----:B------:R-:W-:Y:S02]  /*e2d0*/  FADD.FTZ R3, R111, R104 ;  /* 0x000000686f037221 */ /* 0x000fe40000010000 */
[----:B------:R-:W-:Y:S01]  /*e2e0*/  FADD.FTZ R102, R102, R105 ;  /* 0x0000006966667221 */ /* 0x000fe20000010000 */
[C---:B------:R-:W-:Y:S01]  /*e2f0*/  HMMA.16816.F32.BF16 R16, R48.reuse, R56, R16 ;  /* 0x000000383010723c */ /* 0x040fe20000041810 */
[----:B------:R-:W-:Y:S01]  /*e300*/  FADD.FTZ R3, R108, R3 ;  /* 0x000000036c037221 */ /* 0x000fe20000010000 */
[----:B------:R-:W-:Y:S06]  /*e310*/  MUFU.EX2 R101, R101 ;  /* 0x0000006500657308 */ /* 0x000fec0000000800 */
[C---:B------:R-:W-:Y:S01]  /*e320*/  HMMA.16816.F32.BF16 R20, R48.reuse, R58, R20 ;  /* 0x0000003a3014723c */ /* 0x040fe20000041814 */
[----:B------:R-:W5:Y:S01]  /*e330*/  LDSM.16.MT88.4 R56, [R118+0x8400] ;  /* 0x008400007638783b */ /* 0x000f620000004200 */
[----:B------:R-:W1:Y:S06]  /*e340*/  MUFU.EX2 R112, R112 ;  /* 0x0000007000707308 */ /* 0x000e6c0000000800 */
[C---:B--2---:R-:W-:Y:S02]  /*e350*/  HMMA.16816.F32.BF16 R24, R48.reuse, R64, R24 ;  /* 0x000000403018723c */ /* 0x044fe40000041818 */
        /* <DEDUP_REMOVED lines=8> */
[----:B------:R-:W2:Y:S06]  /*e3e0*/  MUFU.EX2 R96, R96 ;  /* 0x0000006000607308 */ /* 0x000eac0000000800 */
        /* <DEDUP_REMOVED lines=8> */
[----:B------:R-:W-:Y:S01]  /*e470*/  F2FP.BF16.PACK_AB R48, R134, R133 ;  /* 0x000000858630723e */ /* 0x000fe200000010ff */
[----:B------:R-:W-:Y:S01]  /*e480*/  FADD.FTZ R133, R133, R102 ;  /* 0x0000006685857221 */ /* 0x000fe20000010000 */
[----:B---3--:R-:W-:Y:S01]  /*e490*/  F2FP.BF16.PACK_AB R49, R141, R114 ;  /* 0x000000728d31723e */ /* 0x008fe200000010ff */
[----:B------:R-:W-:Y:S01]  /*e4a0*/  FADD.FTZ R114, R114, R3 ;  /* 0x0000000372727221 */ /* 0x000fe20000010000 */
[----:B------:R-:W-:Y:S01]  /*e4b0*/  F2FP.BF16.PACK_AB R50, R136, R115 ;  /* 0x000000738832723e */ /* 0x000fe200000010ff */
[----:B------:R-:W-:Y:S01]  /*e4c0*/  FADD.FTZ R134, R134, R133 ;  /* 0x0000008586867221 */ /* 0x000fe20000010000 */
[----:B----4-:R-:W-:Y:S01]  /*e4d0*/  F2FP.BF16.PACK_AB R51, R113, R110 ;  /* 0x0000006e7133723e */ /* 0x010fe200000010ff */
[----:B------:R-:W-:Y:S01]  /*e4e0*/  FADD.FTZ R141, R141, R114 ;  /* 0x000000728d8d7221 */ /* 0x000fe20000010000 */
[----:B------:R-:W-:Y:S01]  /*e4f0*/  MOV R3, R88 ;  /* 0x0000005800037202 */ /* 0x000fe20000000f00 */
[----:B------:R-:W-:-:S02]  /*e500*/  FADD.FTZ R115, R115, R134 ;  /* 0x0000008673737221 */ /* 0x000fc40000010000 */
[----:B------:R-:W-:Y:S02]  /*e510*/  FADD.FTZ R0, R110, R141 ;  /* 0x0000008d6e007221 */ /* 0x000fe40000010000 */
[----:B-----5:R-:W-:Y:S01]  /*e520*/  HMMA.16816.F32.BF16 R8, R48, R56, R8 ;  /* 0x000000383008723c */ /* 0x020fe20000041808 */
[----:B------:R-:W-:Y:S02]  /*e530*/  FADD.FTZ R136, R136, R115 ;  /* 0x0000007388887221 */ /* 0x000fe40000010000 */
[----:B------:R-:W-:-:S05]  /*e540*/  FADD.FTZ R0, R113, R0 ;  /* 0x0000000071007221 */ /* 0x000fca0000010000 */
[C---:B------:R-:W-:Y:S01]  /*e550*/  HMMA.16816.F32.BF16 R12, R48.reuse, R58, R12 ;  /* 0x0000003a300c723c */ /* 0x040fe2000004180c */
[----:B------:R-:W3:Y:S07]  /*e560*/  LDSM.16.MT88.4 R56, [R117+0x7800] ;  /* 0x007800007538783b */ /* 0x000eee0000004200 */
[C---:B------:R-:W-:Y:S08]  /*e570*/  HMMA.16816.F32.BF16 R16, R48.reuse, R64, R16 ;  /* 0x000000403010723c */ /* 0x040ff00000041810 */
[C---:B-1----:R-:W-:Y:S08]  /*e580*/  HMMA.16816.F32.BF16 R24, R48.reuse, R60, R24 ;  /* 0x0000003c3018723c */ /* 0x042ff00000041818 */
[C---:B------:R-:W-:Y:S01]  /*e590*/  HMMA.16816.F32.BF16 R28, R48.reuse, R62, R28 ;  /* 0x0000003e301c723c */ /* 0x040fe2000004181c */
[----:B------:R-:W1:Y:S07]  /*e5a0*/  LDSM.16.MT88.4 R60, [R118+0x8800] ;  /* 0x00880000763c783b */ /* 0x000e6e0000004200 */
[C---:B------:R-:W-:Y:S08]  /*e5b0*/  HMMA.16816.F32.BF16 R20, R48.reuse, R66, R20 ;  /* 0x000000423014723c */ /* 0x040ff00000041814 */
[C---:B---3--:R-:W-:Y:S08]  /*e5c0*/  HMMA.16816.F32.BF16 R32, R48.reuse, R56, R32 ;  /* 0x000000383020723c */ /* 0x048ff00000041820 */
[C---:B------:R-:W-:Y:S01]  /*e5d0*/  HMMA.16816.F32.BF16 R52, R48.reuse, R58, R52 ;  /* 0x0000003a3034723c */ /* 0x040fe20000041834 */
[----:B------:R-:W3:Y:S07]  /*e5e0*/  LDSM.16.MT88.4 R56, [R117+0x8800] ;  /* 0x008800007538783b */ /* 0x000eee0000004200 */
[C---:B-1----:R-:W-:Y:S08]  /*e5f0*/  HMMA.16816.F32.BF16 R36, R48.reuse, R60, R36 ;  /* 0x0000003c3024723c */ /* 0x042ff00000041824 */
[C---:B------:R-:W-:Y:S01]  /*e600*/  HMMA.16816.F32.BF16 R40, R48.reuse, R62, R40 ;  /* 0x0000003e3028723c */ /* 0x040fe20000041828 */
[----:B------:R-:W1:Y:S07]  /*e610*/  LDSM.16.MT88.4 R60, [R118+0x7c00] ;  /* 0x007c0000763c783b */ /* 0x000e6e0000004200 */
[C---:B---3--:R-:W-:Y:S08]  /*e620*/  HMMA.16816.F32.BF16 R44, R48.reuse, R56, R44 ;  /* 0x00000038302c723c */ /* 0x048ff0000004182c */
[----:B------:R-:W-:Y:S07]  /*e630*/  HMMA.16816.F32.BF16 R4, R48, R58, R4 ;  /* 0x0000003a3004723c */ /* 0x000fee0000041804 */
[----:B------:R-:W-:Y:S01]  /*e640*/  F2FP.BF16.PACK_AB R48, R112, R101 ;  /* 0x000000657030723e */ /* 0x000fe200000010ff */
        /* <DEDUP_REMOVED lines=10> */
[----:B------:R-:W2:Y:S01]  /*e6f0*/  LDSM.16.MT88.4 R8, [R118+0x8c00] ;  /* 0x008c00007608783b */ /* 0x000ea20000004200 */
[----:B------:R-:W-:Y:S02]  /*e700*/  FADD.FTZ R139, R100, R99 ;  /* 0x00000063648b7221 */ /* 0x000fe40000010000 */
[----:B------:R-:W-:-:S04]  /*e710*/  FADD.FTZ R137, R93, R94 ;  /* 0x0000005e5d897221 */ /* 0x000fc80000010000 */
[C---:B------:R-:W-:Y:S01]  /*e720*/  HMMA.16816.F32.BF16 R76, R48.reuse, R78, R12 ;  /* 0x0000004e304c723c */ /* 0x040fe2000004180c */
[----:B------:R-:W3:Y:S07]  /*e730*/  LDSM.16.MT88.4 R12, [R117+0x7c00] ;  /* 0x007c0000750c783b */ /* 0x000eee0000004200 */
[C---:B------:R-:W-:Y:S01]  /*e740*/  HMMA.16816.F32.BF16 R72, R48.reuse, R68, R16 ;  /* 0x000000443048723c */ /* 0x040fe20000041810 */
[----:B------:R-:W4:Y:S07]  /*e750*/  LDSM.16.MT88.4 R16, [R117+0x8c00] ;  /* 0x008c00007510783b */ /* 0x000f2e0000004200 */
[C---:B-1----:R-:W-:Y:S08]  /*e760*/  HMMA.16816.F32.BF16 R64, R48.reuse, R60, R24 ;  /* 0x0000003c3040723c */ /* 0x042ff00000041818 */
[C---:B------:R-:W-:Y:S08]  /*e770*/  HMMA.16816.F32.BF16 R68, R48.reuse, R70, R20 ;  /* 0x000000463044723c */ /* 0x040ff00000041814 */
[C---:B------:R-:W-:Y:S08]  /*e780*/  HMMA.16816.F32.BF16 R60, R48.reuse, R62, R28 ;  /* 0x0000003e303c723c */ /* 0x040ff0000004181c */
[C---:B--2---:R-:W-:Y:S08]  /*e790*/  HMMA.16816.F32.BF16 R36, R48.reuse, R8, R36 ;  /* 0x000000083024723c */ /* 0x044ff00000041824 */
[C---:B---3--:R-:W-:Y:S08]  /*e7a0*/  HMMA.16816.F32.BF16 R56, R48.reuse, R12, R32 ;  /* 0x0000000c3038723c */ /* 0x048ff00000041820 */
[C---:B------:R-:W-:Y:S08]  /*e7b0*/  HMMA.16816.F32.BF16 R52, R48.reuse, R14, R52 ;  /* 0x0000000e3034723c */ /* 0x040ff00000041834 */
[C---:B------:R-:W-:Y:S08]  /*e7c0*/  HMMA.16816.F32.BF16 R40, R48.reuse, R10, R40 ;  /* 0x0000000a3028723c */ /* 0x040ff00000041828 */
[C---:B----4-:R-:W-:Y:S08]  /*e7d0*/  HMMA.16816.F32.BF16 R44, R48.reuse, R16, R44 ;  /* 0x00000010302c723c */ /* 0x050ff0000004182c */
[----:B------:R-:W-:Y:S08]  /*e7e0*/  HMMA.16816.F32.BF16 R48, R48, R18, R4 ;  /* 0x000000123030723c */ /* 0x000ff00000041804 */
.L_x_5950:
        /* <DEDUP_REMOVED lines=19> */
.L_x_5960:
        /* <DEDUP_REMOVED lines=65> */
.L_x_5957:
[C---:B------:R-:W-:Y:S04]  /*ed30*/  LEA R132, P0, R6.reuse, R132, 0x1 ;  /* 0x0000008406847211 */ /* 0x040fe800078008ff */
[----:B------:R-:W-:Y:S02]  /*ed40*/  LEA.HI.X R131, R6, R131, R2, 0x1, P0 ;  /* 0x0000008306837211 */ /* 0x000fe400000f0c02 */
[----:B------:R-:W-:Y:S02]  /*ed50*/  IADD3 R2, P0, R132, UR11, RZ ;  /* 0x0000000b84027c10 */ /* 0x000fe4000ff1e0ff */
[----:B------:R-:W-:Y:S02]  /*ed60*/  MOV R133, R131 ;  /* 0x0000008300857202 */ /* 0x000fe40000000f00 */
[----:B------:R-:W-:Y:S02]  /*ed70*/  IADD3.X R3, R131, UR9, RZ, P0, !PT ;  /* 0x0000000983037c10 */ /* 0x000fe400087fe4ff */
        /* <DEDUP_REMOVED lines=87> */
[----:B------:R-:W3:Y:S01]  /*f2f0*/  MUFU.TANH R162, R162 ;  /* 0x000000a200a27308 */ /* 0x000ee20000002400 */
        /* <DEDUP_REMOVED lines=40> */
[----:B--2---:R-:W-:Y:S02]  /*f580*/  FMUL.FTZ R3, R9, c[0x0][0x2ec] ;  /* 0x0000bb0009037a20 */ /* 0x004fe40000410000 */
[----:B------:R-:W-:Y:S01]  /*f590*/  FMUL.FTZ R2, R10, c[0x0][0x2ec] ;  /* 0x0000bb000a027a20 */ /* 0x000fe20000410000 */
[----:B------:R-:W2:Y:S01]  /*f5a0*/  MUFU.TANH R148, R148 ;  /* 0x0000009400947308 */ /* 0x000ea20000002400 */
        /* <DEDUP_REMOVED lines=34> */
[----:B------:R-:W-:Y:S02]  /*f7d0*/  IADD3 R9, R3, -0x40, RZ ;  /* 0xffffffc003097810 */ /* 0x000fe40007ffe0ff */
[----:B------:R-:W-:Y:S02]  /*f7e0*/  IABS R6, R3 ;  /* 0x0000000300067213 */ /* 0x000fe40000000000 */
[----:B------:R-:W-:Y:S02]  /*f7f0*/  IABS R4, R9 ;  /* 0x0000000900047213 */ /* 0x000fe40000000000 */
[----:B------:R-:W-:Y:S02]  /*f800*/  LOP3.LUT R9, R9, c[0x0][0x2d0], RZ, 0x3c, !PT ;  /* 0x0000b40009097a12 */ /* 0x000fe400078e3cff */
[----:B------:R-:W-:Y:S02]  /*f810*/  LOP3.LUT R3, R3, c[0x0][0x2d0], RZ, 0x3c, !PT ;  /* 0x0000b40003037a12 */ /* 0x000fe400078e3cff */
[----:B------:R-:W-:Y:S02]  /*f820*/  ISETP.GE.AND P0, PT, R9, RZ, PT ;  /* 0x000000ff0900720c */ /* 0x000fe40003f06270 */
[----:B------:R-:W-:Y:S02]  /*f830*/  ISETP.GE.AND P3, PT, R3, RZ, PT ;  /* 0x000000ff0300720c */ /* 0x000fe40003f66270 */
[----:B------:R-:W-:Y:S01]  /*f840*/  LOP3.LUT R3, RZ, c[0x0][0x2d0], RZ, 0x33, !PT ;  /* 0x0000b400ff037a12 */ /* 0x000fe200078e33ff */
        /* <DEDUP_REMOVED lines=45> */
.L_x_5959:
[C---:B------:R-:W-:Y:S01]  /*fb20*/  LEA R128, P0, R6.reuse, R128, 0x1 ;  /* 0x0000008006807211 */ /* 0x040fe200078008ff */
[----:B-1----:R-:W-:Y:S02]  /*fb30*/  IMAD.MOV.U32 R3, RZ, RZ, c[0x0][0x198] ;  /* 0x00006600ff037624 */ /* 0x002fe400078e00ff */
        /* <DEDUP_REMOVED lines=14> */
.L_x_5958:
        /* <DEDUP_REMOVED lines=57> */
[----:B------:R-:W-:Y:S01]  /*ffb0*/  ISETP.GT.AND P0, PT, R135, R122, PT ;  /* 0x0000007a8700720c */ /* 0x000fe20003f04270 */
[----:B------:R-:W-:Y:S01]  /*ffc0*/  FFMA.FTZ R96, R154, c[0x0][0x23c], -R98 ;  /* 0x00008f009a607a23 */ /* 0x000fe20000010862 */
[----:B------:R-:W2:Y:S01]  /*ffd0*/  MUFU.EX2 R2, R6 ;  /* 0x0000000600027308 */ /* 0x000ea20000000800 */
[--C-:B------:R-:W-:Y:S02]  /*ffe0*/  FFMA.FTZ R89, R158, c[0x0][0x23c], -R90.reuse ;  /* 0x00008f009e597a23 */ /* 0x100fe4000001085a */
[----:B------:R-:W-:Y:S02]  /*fff0*/  FFMA.FTZ R94, R156, c[0x0][0x23c], -R90 ;  /* 0x00008f009c5e7a23 */ /* 0x000fe4000001085a */
[----:B------:R-:W-:Y:S02]  /*10000*/  FFMA.FTZ R95, R103, c[0x0][0x23c], -R98 ;  /* 0x00008f00675f7a23 */ /* 0x000fe40000010862 */
[--C-:B------:R-:W-:Y:S02]  /*10010*/  FFMA.FTZ R93, R101, c[0x0][0x23c], -R90.reuse ;  /* 0x00008f00655d7a23 */ /* 0x100fe4000001085a */
        /* <DEDUP_REMOVED lines=24> */
[----:B------:R-:W1:Y:S01]  /*101a0*/  LDSM.16.MT88.4 R68, [R117+0x7000] ;  /* 0x007000007544783b */ /* 0x000e620000004200 */
[C---:B------:R-:W-:Y:S02]  /*101b0*/  FMUL.FTZ R32, R2.reuse, R52 ;  /* 0x0000003402207220 */ /* 0x040fe40000410000 */
[----:B------:R-:W-:Y:S02]  /*101c0*/  FMUL.FTZ R33, R2, R53 ;  /* 0x0000003502217220 */ /* 0x000fe40000410000 */
[----:B------:R-:W-:Y:S01]  /*101d0*/  MUFU.EX2 R96, R96 ;  /* 0x0000006000607308 */ /* 0x000fe20000000800 */
[C---:B------:R-:W-:Y:S02]  /*101e0*/  FMUL.FTZ R34, R0.reuse, R54 ;  /* 0x0000003600227220 */ /* 0x040fe40000410000 */
[----:B------:R-:W3:Y:S01]  /*101f0*/  LDSM.16.MT88.4 R60, [R118+0x8000] ;  /* 0x00800000763c783b */ /* 0x000ee20000004200 */
[----:B------:R-:W-:Y:S02]  /*10200*/  FMUL.FTZ R35, R0, R55 ;  /* 0x0000003700237220 */ /* 0x000fe40000410000 */
[C---:B------:R-:W-:Y:S02]  /*10210*/  FMUL.FTZ R36, R2.reuse, R36 ;  /* 0x0000002402247220 */ /* 0x040fe40000410000 */
[----:B------:R-:W-:Y:S02]  /*10220*/  FMUL.FTZ R37, R2, R37 ;  /* 0x0000002502257220 */ /* 0x000fe40000410000 */
[----:B------:R-:W4:Y:S01]  /*10230*/  MUFU.EX2 R95, R95 ;  /* 0x0000005f005f7308 */ /* 0x000f220000000800 */
[----:B------:R-:W5:Y:S01]  /*10240*/  LDSM.16.MT88.4 R52, [R117+0x8000] ;  /* 0x008000007534783b */ /* 0x000f620000004200 */
        /* <DEDUP_REMOVED lines=8> */
[----:B------:R-:W-:Y:S02]  /*102d0*/  FFMA.FTZ R100, R150, c[0x0][0x23c], -R98 ;  /* 0x00008f0096647a23 */ /* 0x000fe40000010862 */
[--C-:B------:R-:W-:Y:S02]  /*102e0*/  FFMA.FTZ R99, R148, c[0x0][0x23c], -R90.reuse ;  /* 0x00008f0094637a23 */ /* 0x100fe4000001085a */
[----:B------:R-:W-:Y:S01]  /*102f0*/  FFMA.FTZ R102, R146, c[0x0][0x23c], -R90 ;  /* 0x00008f0092667a23 */ /* 0x000fe2000001085a */
[----:B------:R-:W2:Y:S01]  /*10300*/  MUFU.EX2 R92, R92 ;  /* 0x0000005c005c7308 */ /* 0x000ea20000000800 */
[--C-:B------:R-:W-:Y:S02]  /*10310*/  FFMA.FTZ R101, R144, c[0x0][0x23c], -R98.reuse ;  /* 0x00008f0090657a23 */ /* 0x100fe40000010862 */
[----:B------:R-:W-:Y:S01]  /*10320*/  FFMA.FTZ R104, R165, c[0x0][0x23c], -R98 ;  /* 0x00008f00a5687a23 */ /* 0x000fe20000010862 */
[----:B----4-:R-:W-:Y:S01]  /*10330*/  F2FP.BF16.PACK_AB R82, R95, R96 ;  /* 0x000000605f52723e */ /* 0x010fe200000010ff */
[--C-:B------:R-:W-:Y:S02]  /*10340*/  FFMA.FTZ R103, R163, c[0x0][0x23c], -R90.reuse ;  /* 0x00008f00a3677a23 */ /* 0x100fe4000001085a */
[----:B------:R-:W-:Y:S02]  /*10350*/  FFMA.FTZ R106, R161, c[0x0][0x23c], -R90 ;  /* 0x00008f00a16a7a23 */ /* 0x000fe4000001085a */
[C---:B------:R-:W-:Y:S01]  /*10360*/  FMUL.FTZ R44, R2.reuse, R44 ;  /* 0x0000002c022c7220 */ /* 0x040fe20000410000 */
[----:B------:R-:W-:Y:S01]  /*10370*/  MUFU.EX2 R97, R97 ;  /* 0x0000006100617308 */ /* 0x000fe20000000800 */
[----:B------:R-:W-:Y:S02]  /*10380*/  FMUL.FTZ R45, R2, R45 ;  /* 0x0000002d022d7220 */ /* 0x000fe40000410000 */
[C---:B------:R-:W-:Y:S02]  /*10390*/  FMUL.FTZ R46, R0.reuse, R46 ;  /* 0x0000002e002e7220 */ /* 0x040fe40000410000 */
[----:B------:R-:W-:Y:S02]  /*103a0*/  FMUL.FTZ R47, R0, R47 ;  /* 0x0000002f002f7220 */ /* 0x000fe40000410000 */
[C---:B------:R-:W-:Y:S02]  /*103b0*/  FMUL.FTZ R48, R2.reuse, R48 ;  /* 0x0000003002307220 */ /* 0x040fe40000410000 */
[----:B------:R-:W-:Y:S01]  /*103c0*/  FMUL.FTZ R49, R2, R49 ;  /* 0x0000003102317220 */ /* 0x000fe20000410000 */
[----:B------:R-:W4:Y:S01]  /*103d0*/  MUFU.EX2 R100, R100 ;  /* 0x0000006400647308 */ /* 0x000f220000000800 */
[C---:B------:R-:W-:Y:S02]  /*103e0*/  FMUL.FTZ R50, R0.reuse, R50 ;  /* 0x0000003200327220 */ /* 0x040fe40000410000 */
[----:B------:R-:W-:Y:S01]  /*103f0*/  FMUL.FTZ R51, R0, R51 ;  /* 0x0000003300337220 */ /* 0x000fe20000410000 */
        /* <DEDUP_REMOVED lines=9> */
[----:B------:R-:W2:Y:S03]  /*10490*/  MUFU.EX2 R102, R102 ;  /* 0x0000006600667308 */ /* 0x000ea60000000800 */
[----:B------:R-:W-:Y:S02]  /*104a0*/  FMUL.FTZ R13, R2, R73 ;  /* 0x00000049020d7220 */ /* 0x000fe40000410000 */
[--C-:B------:R-:W-:Y:S02]  /*104b0*/  FFMA.FTZ R105, R159, c[0x0][0x23c], -R98.reuse ;  /* 0x00008f009f697a23 */ /* 0x100fe40000010862 */
[C---:B------:R-:W-:Y:S03]  /*104c0*/  FMUL.FTZ R14, R0.reuse, R74 ;  /* 0x0000004a000e7220 */ /* 0x040fe60000410000 */
[----:B------:R-:W-:Y:S01]  /*104d0*/  MUFU.EX2 R101, R101 ;  /* 0x0000006500657308 */ /* 0x000fe20000000800 */
[----:B------:R-:W-:Y:S02]  /*104e0*/  FMUL.FTZ R15, R0, R75 ;  /* 0x0000004b000f7220 */ /* 0x000fe40000410000 */
[----:B------:R-:W-:Y:S02]  /*104f0*/  FFMA.FTZ R112, R157, c[0x0][0x23c], -R98 ;  /* 0x00008f009d707a23 */ /* 0x000fe40000010862 */
[--C-:B------:R-:W-:Y:S02]  /*10500*/  FFMA.FTZ R111, R155, c[0x0][0x23c], -R90.reuse ;  /* 0x00008f009b6f7a23 */ /* 0x100fe4000001085a */
[----:B------:R-:W-:Y:S01]  /*10510*/  FFMA.FTZ R114, R147, c[0x0][0x23c], -R90 ;  /* 0x00008f0093727a23 */ /* 0x000fe2000001085a */
[C---:B------:R-:W-:Y:S02]  /*10520*/  HMMA.16816.F32.BF16 R12, R80.reuse, R20, R12 ;  /* 0x00000014500c723c */ /* 0x040fe4000004180c */
[----:B------:R-:W-:Y:S01]  /*10530*/  MUFU.EX2 R107, R107 ;  /* 0x0000006b006b7308 */ /* 0x000fe20000000800 */
[C---:B------:R-:W-:Y:S02]  /*10540*/  FFMA.FTZ R91, R2.reuse, R139, R91 ;  /* 0x0000008b025b7223 */ /* 0x040fe4000001005b */
[--C-:B------:R-:W-:Y:S02]  /*10550*/  FFMA.FTZ R113, R133, c[0x0][0x23c], -R98.reuse ;  /* 0x00008f0085717a23 */ /* 0x100fe40000010862 */
[C---:B------:R-:W-:Y:S01]  /*10560*/  FMUL.FTZ R20, R2.reuse, R64 ;  /* 0x0000004002147220 */ /* 0x040fe20000410000 */
[C---:B------:R-:W-:Y:S04]  /*10570*/  HMMA.16816.F32.BF16 R16, R80.reuse, R22, R16 ;  /* 0x000000165010723c */ /* 0x040fe80000041810 */
[----:B------:R-:W-:Y:S01]  /*10580*/  FMUL.FTZ R21, R2, R65 ;  /* 0x0000004102157220 */ /* 0x000fe20000410000 */
[----:B------:R-:W1:Y:S01]  /*10590*/  MUFU.EX2 R104, R104 ;  /* 0x0000006800687308 */ /* 0x000e620000000800 */
[----:B------:R-:W-:Y:S02]  /*105a0*/  FFMA.FTZ R138, R138, c[0x0][0x23c], -R98 ;  /* 0x00008f008a8a7a23 */ /* 0x000fe40000010862 */
[C---:B------:R-:W-:Y:S04]  /*105b0*/  FMUL.FTZ R22, R0.reuse, R66 ;  /* 0x0000004200167220 */ /* 0x040fe80000410000 */
[----:B------:R-:W-:Y:S02]  /*105c0*/  FMUL.FTZ R23, R0, R67 ;  /* 0x0000004300177220 */ /* 0x000fe40000410000 */
[--C-:B------:R-:W-:Y:S01]  /*105d0*/  FFMA.FTZ R115, R140, c[0x0][0x23c], -R90.reuse ;  /* 0x00008f008c737a23 */ /* 0x100fe2000001085a */
[----:B------:R-:W-:Y:S01]  /*105e0*/  MUFU.EX2 R108, R108 ;  /* 0x0000006c006c7308 */ /* 0x000fe20000000800 */
[----:B------:R-:W-:Y:S02]  /*105f0*/  FFMA.FTZ R140, R141, c[0x0][0x23c], -R90 ;  /* 0x00008f008d8c7a23 */ /* 0x000fe4000001085a */
        /* <DEDUP_REMOVED lines=10> */
[----:B------:R-:W-:Y:S03]  /*106a0*/  MUFU.EX2 R103, R103 ;  /* 0x0000006700677308 */ /* 0x000fe60000000800 */
[----:B------:R-:W-:Y:S02]  /*106b0*/  FMUL.FTZ R31, R0, R59 ;  /* 0x0000003b001f7220 */ /* 0x000fe40000410000 */
[----:B------:R-:W2:Y:S05]  /*106c0*/  LDSM.16.MT88.4 R56, [R118+0x6400] ;  /* 0x006400007638783b */ /* 0x000eaa0000004200 */
[C---:B-1----:R-:W-:Y:S01]  /*106d0*/  HMMA.16816.F32.BF16 R28, R80.reuse, R68, R28 ;  /* 0x00000044501c723c */ /* 0x042fe2000004181c */
[----:B------:R-:W-:Y:S07]  /*106e0*/  MUFU.EX2 R110, R110 ;  /* 0x0000006e006e7308 */ /* 0x000fee0000000800 */
[C---:B------:R-:W-:Y:S01]  /*106f0*/  HMMA.16816.F32.BF16 R32, R80.reuse, R70, R32 ;  /* 0x000000465020723c */ /* 0x040fe20000041820 */
[----:B------:R-:W-:Y:S02]  /*10700*/  LDSM.16.MT88.4 R68, [R117+0x6c00] ;  /* 0x006c00007544783b */ /* 0x000fe40000004200 */
[----:B------:R-:W-:Y:S05]  /*10710*/  MUFU.EX2 R105, R105 ;  /* 0x0000006900697308 */ /* 0x000fea0000000800 */
[C---:B---3--:R-:W-:Y:S05]  /*10720*/  HMMA.16816.F32.BF16 R36, R80.reuse, R60, R36 ;  /* 0x0000003c5024723c */ /* 0x048fea0000041824 */
[----:B------:R-:W1:Y:S03]  /*10730*/  MUFU.EX2 R106, R106 ;  /* 0x0000006a006a7308 */ /* 0x000e660000000800 */
[C---:B------:R-:W-:Y:S01]  /*10740*/  HMMA.16816.F32.BF16 R40, R80.reuse, R62, R40 ;  /* 0x0000003e5028723c */ /* 0x040fe20000041828 */
[----:B------:R-:W3:Y:S06]  /*10750*/  LDSM.16.MT88.4 R60, [R117+0x6400] ;  /* 0x00640000753c783b */ /* 0x000eec0000004200 */
[----:B------:R-:W-:Y:S01]  /*10760*/  MUFU.EX2 R112, R112 ;  /* 0x0000007000707308 */ /* 0x000fe20000000800 */
[C---:B-----5:R-:W-:Y:S07]  /*10770*/  HMMA.16816.F32.BF16 R44, R80.reuse, R52, R44 ;  /* 0x00000034502c723c */ /* 0x060fee000004182c */
[----:B----4-:R-:W-:Y:S01]  /*10780*/  F2FP.BF16.PACK_AB R52, R100, R97 ;  /* 0x000000616434723e */ /* 0x010fe200000010ff */
[----:B------:R-:W-:Y:S01]  /*10790*/  HMMA.16816.F32.BF16 R48, R80, R54, R48 ;  /* 0x000000365030723c */ /* 0x000fe20000041830 */
[----:B------:R-:W-:Y:S03]  /*107a0*/  MUFU.EX2 R111, R111 ;  /* 0x0000006f006f7308 */ /* 0x000fe60000000800 */
[----:B--2---:R-:W-:Y:S03]  /*107b0*/  F2FP.BF16.PACK_AB R53, R102, R99 ;  /* 0x000000636635723e */ /* 0x004fe600000010ff */
        /* <DEDUP_REMOVED lines=8> */
[C---:B---3--:R-:W-:Y:S08]  /*10840*/  HMMA.16816.F32.BF16 R12, R52.reuse, R60, R12 ;  /* 0x0000003c340c723c */ /* 0x048ff0000004180c */
[C---:B------:R-:W-:Y:S01]  /*10850*/  HMMA.16816.F32.BF16 R16, R52.reuse, R62, R16 ;  /* 0x0000003e3410723c */ /* 0x040fe20000041810 */
[----:B------:R-:W2:Y:S01]  /*10860*/  LDSM.16.MT88.4 R60, [R117+0x7400] ;  /* 0x00740000753c783b */ /* 0x000ea20000004200 */
[----:B------:R-:W-:Y:S10]  /*10870*/  MUFU.EX2 R115, R115 ;  /* 0x0000007300737308 */ /* 0x000ff40000000800 */
[----:B------:R-:W-:Y:S10]  /*10880*/  MUFU.EX2 R140, R140 ;  /* 0x0000008c008c7308 */ /* 0x000ff40000000800 */
[----:B------:R-:W-:Y:S01]  /*10890*/  MUFU.EX2 R133, R133 ;  /* 0x0000008500857308 */ /* 0x000fe20000000800 */
[C---:B-1----:R-:W-:Y:S09]  /*108a0*/  HMMA.16816.F32.BF16 R20, R52.reuse, R56, R20 ;  /* 0x000000383414723c */ /* 0x042ff20000041814 */
[----:B------:R-:W1:Y:S01]  /*108b0*/  MUFU.EX2 R98, R98 ;  /* 0x0000006200627308 */ /* 0x000e620000000800 */
[C---:B------:R-:W-:Y:S01]  /*108c0*/  HMMA.16816.F32.BF16 R24, R52.reuse, R58, R24 ;  /* 0x0000003a3418723c */ /* 0x040fe20000041818 */
[----:B------:R-:W3:Y:S07]  /*108d0*/  LDSM.16.MT88.4 R56, [R118+0x8400] ;  /* 0x008400007638783b */ /* 0x000eee0000004200 */
[C---:B--2---:R-:W-:Y:S01]  /*108e0*/  HMMA.16816.F32.BF16 R28, R52.reuse, R60, R28 ;  /* 0x0000003c341c723c */ /* 0x044fe2000004181c */
[----:B------:R-:W-:Y:S07]  /*108f0*/  MUFU.EX2 R86, R86 ;  /* 0x0000005600567308 */ /* 0x000fee0000000800 */
[C---:B------:R-:W-:Y:S01]  /*10900*/  HMMA.16816.F32.BF16 R32, R52.reuse, R62, R32 ;  /* 0x0000003e3420723c */ /* 0x040fe20000041820 */
[----:B------:R-:W2:Y:S02]  /*10910*/  LDSM.16.MT88.4 R60, [R117+0x8400] ;  /* 0x00840000753c783b */ /* 0x000ea40000004200 */
[----:B------:R1:W4:Y:S05]  /*10920*/  MUFU.EX2 R85, R90 ;  /* 0x0000005a00557308 */ /* 0x00032a0000000800 */
[C---:B---3--:R-:W-:Y:S04]  /*10930*/  HMMA.16816.F32.BF16 R36, R52.reuse, R56, R36 ;  /* 0x000000383424723c */ /* 0x048fe80000041824 */
[----:B-1----:R-:W-:Y:S04]  /*10940*/  F2FP.BF16.PACK_AB R90, R98, R133 ;  /* 0x00000085625a723e */ /* 0x002fe800000010ff */
        /* <DEDUP_REMOVED lines=23> */
[C---:B------:R-:W-:Y:S04]  /*10ac0*/  HMMA.16816.F32.BF16 R40, R52.reuse, R58, R40 ;  /* 0x0000003a3428723c */ /* 0x040fe80000041828 */
[----:B------:R-:W-:Y:S01]  /*10ad0*/  F2FP.BF16.PACK_AB R89, R140, R115 ;  /* 0x000000738c59723e */ /* 0x000fe200000010ff */
[----:B------:R-:W-:Y:S01]  /*10ae0*/  FADD.FTZ R137, R88, R91 ;  /* 0x0000005b58897221 */ /* 0x000fe20000010000 */
[----:B------:R-:W-:Y:S01]  /*10af0*/  F2FP.BF16.PACK_AB R88, R138, R113 ;  /* 0x000000718a58723e */ /* 0x000fe200000010ff */
[----:B------:R-:W-:Y:S01]  /*10b00*/  FADD.FTZ R94, R94, R57 ;  /* 0x000000395e5e7221 */ /* 0x000fe20000010000 */
[C---:B--2---:R-:W-:Y:S04]  /*10b10*/  HMMA.16816.F32.BF16 R44, R52.reuse, R60, R44 ;  /* 0x0000003c342c723c */ /* 0x044fe8000004182c */
[----:B----4-:R-:W-:Y:S01]  /*10b20*/  F2FP.BF16.PACK_AB R91, R85, R86 ;  /* 0x00000056555b723e */ /* 0x010fe200000010ff */
[----:B------:R-:W-:Y:S02]  /*10b30*/  FADD.FTZ R0, R96, R137 ;  /* 0x0000008960007221 */ /* 0x000fe40000010000 */
[----:B------:R-:W-:Y:S01]  /*10b40*/  FADD.FTZ R93, R93, R94 ;  /* 0x0000005e5d5d7221 */ /* 0x000fe20000010000 */
[----:B------:R-:W-:Y:S01]  /*10b50*/  HMMA.16816.F32.BF16 R48, R52, R62, R48 ;  /* 0x0000003e3430723c */ /* 0x000fe20000041830 */
[----:B------:R-:W1:Y:S03]  /*10b60*/  LDSM.16.MT88.4 R60, [R118+0x7c00] ;  /* 0x007c0000763c783b */ /* 0x000e660000004200 */
[----:B------:R-:W-:Y:S02]  /*10b70*/  FADD.FTZ R0, R95, R0 ;  /* 0x000000005f007221 */ /* 0x000fe40000010000 */
[----:B------:R-:W-:Y:S02]  /*10b80*/  FADD.FTZ R92, R92, R93 ;  /* 0x0000005d5c5c7221 */ /* 0x000fe40000010000 */
[C---:B------:R-:W-:Y:S01]  /*10b90*/  HMMA.16816.F32.BF16 R80, R88.reuse, R76, R4 ;  /* 0x0000004c5850723c */ /* 0x040fe20000041804 */
[----:B------:R-:W2:Y:S04]  /*10ba0*/  LDSM.16.MT88.4 R52, [R117+0x7c00] ;  /* 0x007c00007534783b */ /* 0x000ea80000004200 */
[----:B------:R-:W-:Y:S01]  /*10bb0*/  FADD.FTZ R97, R97, R0 ;  /* 0x0000000061617221 */ /* 0x000fe20000010000 */
[----:B------:R-:W-:Y:S01]  /*10bc0*/  MOV R0, R3 ;  /* 0x0000000300007202 */ /* 0x000fe20000000f00 */
        /* <DEDUP_REMOVED lines=27> */
[----:B------:R-:W-:Y:S02]  /*10d80*/  FADD.FTZ R138, R138, R113 ;  /* 0x000000718a8a7221 */ /* 0x000fe40000010000 */
[----:B------:R-:W-:Y:S02]  /*10d90*/  FADD.FTZ R115, R140, R115 ;  /* 0x000000738c737221 */ /* 0x000fe40000010000 */
[C---:B------:R-:W-:Y:S04]  /*10da0*/  HMMA.16816.F32.BF16 R40, R88.reuse, R6, R40 ;  /* 0x000000065828723c */ /* 0x040fe80000041828 */
[----:B------:R-:W-:Y:S02]  /*10db0*/  FADD.FTZ R133, R133, R138 ;  /* 0x0000008a85857221 */ /* 0x000fe40000010000 */
[----:B------:R-:W-:Y:S02]  /*10dc0*/  FADD.FTZ R86, R86, R115 ;  /* 0x0000007356567221 */ /* 0x000fe40000010000 */
[C---:B----4-:R-:W-:Y:S04]  /*10dd0*/  HMMA.16816.F32.BF16 R44, R88.reuse, R8, R44 ;  /* 0x00000008582c723c */ /* 0x050fe8000004182c */
[----:B------:R-:W-:Y:S02]  /*10de0*/  FADD.FTZ R139, R98, R133 ;  /* 0x00000085628b7221 */ /* 0x000fe40000010000 */
[----:B------:R-:W-:Y:S02]  /*10df0*/  FADD.FTZ R137, R85, R86 ;  /* 0x0000005655897221 */ /* 0x000fe40000010000 */
[----:B------:R-:W-:Y:S01]  /*10e00*/  HMMA.16816.F32.BF16 R48, R88, R10, R48 ;  /* 0x0000000a5830723c */ /* 0x000fe20000041830 */
[----:B------:R-:W-:-:S07]  /*10e10*/  @P0 BRA `(.L_x_5960) ;  /* 0xffffdb0000000947 */ /* 0x000fce000383ffff */
.L_x_5956:
        /* <DEDUP_REMOVED lines=129> */
[----:B-1----:R-:W-:Y:S01]  /*11630*/  @P2 FMUL.FTZ R2, R2, 0.69314718246459960938 ;  /* 0x3f31721802022820 */ /* 0x002fe20000410000 */
[----:B------:R-:W1:Y:S04]  /*11640*/  S2R R6, SR_CTAID.Y ;  /* 0x0000000000067919 */ /* 0x000e680000002600 */
[----:B------:R-:W-:Y:S04]  /*11650*/  STS.64 [R12], R68 ;  /* 0x000000440c007388 */ /* 0x000fe80000000a00 */
[----:B------:R-:W-:Y:S04]  /*11660*/  STS.64 [R12+0x400], R70 ;  /* 0x000400460c007388 */ /* 0x000fe80000000a00 */
[----:B------:R2:W-:Y:S04]  /*11670*/  STS.64 [R11.X4+0x2000], R64 ;  /* 0x002000400b007388 */ /* 0x0005e80000004a00 */
[----:B------:R-:W-:Y:S04]  /*11680*/  STS.64 [R11.X4+0x2400], R66 ;  /* 0x002400420b007388 */ /* 0x000fe80000004a00 */
[----:B------:R-:W-:Y:S04]  /*11690*/  STS.64 [R15+0x2000], R60 ;  /* 0x0020003c0f007388 */ /* 0x000fe80000000a00 */
[----:B------:R-:W-:Y:S01]  /*116a0*/  STS.64 [R15+0x2400], R62 ;  /* 0x0024003e0f007388 */ /* 0x000fe20000000a00 */
[----:B-1----:R-:W-:-:S03]  /*116b0*/  IMAD R6, R6, c[0x0][0x210], R125 ;  /* 0x0000840006067a24 */ /* 0x002fc600078e027d */
        /* <DEDUP_REMOVED lines=10> */
[----:B--2---:R-:W2:Y:S04]  /*11760*/  S2R R64, SR_CTAID.Z ;  /* 0x0000000000407919 */ /* 0x004ea80000002700 */
[----:B------:R3:W-:Y:S01]  /*11770*/  STS.64 [R12+0x4000], R48 ;  /* 0x004000300c007388 */ /* 0x0007e20000000a00 */
[----:B-1----:R-:W-:-:S03]  /*11780*/  IADD3 R11, -R125, RZ, RZ ;  /* 0x000000ff7d0b7210 */ /* 0x002fc60007ffe1ff */
[----:B------:R-:W-:Y:S04]  /*11790*/  STS.64 [R12+0x4400], R50 ;  /* 0x004400320c007388 */ /* 0x000fe80000000a00 */
[----:B------:R-:W-:Y:S06]  /*117a0*/  BAR.SYNC.DEFER_BLOCKING 0x0 ;  /* 0x0000000000007b1d */ /* 0x000fec0000010000 */
[----:B------:R-:W1:Y:S01]  /*117b0*/  S2R R66, SR_CTAID.X ;  /* 0x0000000000427919 */ /* 0x000e620000002500 */
[----:B--2---:R-:W-:-:S04]  /*117c0*/  IMAD R11, R11, c[0x0][0x1c0], R64 ;  /* 0x000070000b0b7a24 */ /* 0x004fc800078e0240 */
[----:B------:R-:W-:Y:S01]  /*117d0*/  IMAD R6, R6, c[0x0][0x1c0], R11 ;  /* 0x0000700006067a24 */ /* 0x000fe200078e020b */
[----:B------:R-:W-:Y:S01]  /*117e0*/  MOV R11, 0xff800000 ;  /* 0xff800000000b7802 */ /* 0x000fe20000000f00 */
[----:B------:R-:W-:Y:S01]  /*117f0*/  @P2 FFMA.FTZ R11, R3, c[0x0][0x238], R2 ;  /* 0x00008e00030b2a23 */ /* 0x000fe20000010002 */
[----:B---3--:R-:W-:Y:S02]  /*11800*/  LOP3.LUT R49, R10, 0xffffffe0, RZ, 0xc0, !PT ;  /* 0xffffffe00a317812 */ /* 0x008fe400078ec0ff */
[----:B------:R-:W-:Y:S02]  /*11810*/  SHF.R.S32.HI R10, RZ, 0x1f, R7 ;  /* 0x0000001fff0a7819 */ /* 0x000fe40000011407 */
[----:B------:R-:W-:Y:S01]  /*11820*/  IADD3 R49, R0, -R49, RZ ;  /* 0x8000003100317210 */ /* 0x000fe20007ffe0ff */
[----:B------:R-:W2:Y:S01]  /*11830*/  LDS.128 R60, [R5.X4] ;  /* 0x00000000053c7984 */ /* 0x000ea20000004c00 */
[----:B------:R-:W-:Y:S01]  /*11840*/  LEA.HI R10, R10, R7, RZ, 0x2 ;  /* 0x000000070a0a7211 */ /* 0x000fe200078f10ff */
[----:B------:R-:W-:Y:S01]  /*11850*/  IMAD.MOV.U32 R0, RZ, RZ, -0x800000 ;  /* 0xff800000ff007424 */ /* 0x000fe200078e00ff */
[----:B------:R-:W-:Y:S01]  /*11860*/  LOP3.LUT P0, RZ, R49, 0x3, RZ, 0xc0, !PT ;  /* 0x0000000331ff7812 */ /* 0x000fe2000780c0ff */
[----:B------:R-:W3:Y:S01]  /*11870*/  LDS.128 R56, [R5.X4+0x800] ;  /* 0x0008000005387984 */ /* 0x000ee20000004c00 */
[----:B------:R-:W-:Y:S01]  /*11880*/  LOP3.LUT R10, R10, 0xffffffc, RZ, 0xc0, !PT ;  /* 0x0ffffffc0a0a7812 */ /* 0x000fe200078ec0ff */
[----:B------:R-:W-:-:S02]  /*11890*/  @P3 FMUL.FTZ R49, R4, 0.69314718246459960938 ;  /* 0x3f31721804313820 */ /* 0x000fc40000410000 */
[----:B------:R-:W4:Y:S01]  /*118a0*/  LDS.128 R52, [R5.X4+0x1000] ;  /* 0x0010000005347984 */ /* 0x000f220000004c00 */
[----:B------:R-:W-:Y:S01]  /*118b0*/  IADD3 R7, R7, -R10, RZ ;  /* 0x8000000a07077210 */ /* 0x000fe20007ffe0ff */
[----:B------:R-:W-:Y:S02]  /*118c0*/  @P3 FFMA.FTZ R0, R84, c[0x0][0x238], R49 ;  /* 0x00008e0054003a23 */ /* 0x000fe40000010031 */
[----:B------:R-:W1:Y:S01]  /*118d0*/  LDS.128 R40, [R5.X4+0x1800] ;  /* 0x0018000005287984 */ /* 0x000e620000004c00 */
[----:B------:R-:W-:-:S03]  /*118e0*/  LEA R130, R7, R130, 0x4 ;  /* 0x0000008207827211 */ /* 0x000fc600078e20ff */
        /* <DEDUP_REMOVED lines=22> */
.L_x_5962:
[----:B---34-:R-:W-:Y:S05]  /*11a50*/  BSYNC B0 ;  /* 0x0000000000007941 */ /* 0x018fea0003800000 */
.L_x_5961:
        /* <DEDUP_REMOVED lines=31> */
.L_x_5963:
        /* <DEDUP_REMOVED lines=11> */
.L_x_6385:


//--------------------- .text._ZN5flash24flash_fwd_splitkv_kernelI23Flash_fwd_kernel_traitsILi96ELi64ELi64ELi4ELb0ELb0EN7cutlass10bfloat16_tE19Flash_kernel_traitsILi96ELi64ELi64ELi4ES3_EELb1ELb0ELb1ELb0ELb0ELb0ELb1ELb1EEEvNS_16Flash_fwd_paramsE --------------------------
	.section	.text._ZN5flash24flash_fwd_splitkv_kernelI23Flash_fwd_kernel_traitsILi96ELi64ELi64ELi4ELb0ELb0EN7cutlass10bfloat16_tE19Flash_kernel_traitsILi96ELi64ELi64ELi4ES3_EELb1ELb0ELb1ELb0ELb0ELb0ELb1ELb1EEEvNS_16Flash_fwd_paramsE,"ax",@progbits
	.sectioninfo	@"SHI_REGISTERS=152"
	.align	128
        .global         _ZN5flash24flash_fwd_splitkv_kernelI23Flash_fwd_kernel_traitsILi96ELi64ELi64ELi4ELb0ELb0EN7cutlass10bfloat16_tE19Flash_kernel_traitsILi96ELi64ELi64ELi4ES3_EELb1ELb0ELb1ELb0ELb0ELb0ELb1ELb1EEEvNS_16Flash_fwd_paramsE
        .type           _ZN5flash24flash_fwd_splitkv_kernelI23Flash_fwd_kernel_traitsILi96ELi64ELi64ELi4ELb0ELb0EN7cutlass10bfloat16_tE19Flash_kernel_traitsILi96ELi64ELi64ELi4ES3_EELb1ELb0ELb1ELb0ELb0ELb0ELb1ELb1EEEvNS_16Flash_fwd_paramsE,@function
        .size           _ZN5flash24flash_fwd_splitkv_kernelI23Flash_fwd_kernel_traitsILi96ELi64ELi64ELi4ELb0ELb0EN7cutlass10bfloat16_tE19Flash_kernel_traitsILi96ELi64ELi64ELi4ES3_EELb1ELb0ELb1ELb0ELb0ELb0ELb1ELb1EEEvNS_16Flash_fwd_paramsE,(.L_x_6386 - _ZN5flash24flash_fwd_splitkv_kernelI23Flash_fwd_kernel_traitsILi96ELi64ELi64ELi4ELb0ELb0EN7cutlass10bfloat16_tE19Flash_kernel_traitsILi96ELi64ELi64ELi4ES3_EELb1ELb0ELb1ELb0ELb0ELb0ELb1ELb1EEEvNS_16Flash_fwd_paramsE)
        .other          _ZN5flash24flash_fwd_splitkv_kernelI23Flash_fwd_kernel_traitsILi96ELi64ELi64ELi4ELb0ELb0EN7cutlass10bfloat16_tE19Flash_kernel_traitsILi96ELi64ELi64ELi4ES3_EELb1ELb0ELb1ELb0ELb0ELb0ELb1ELb1EEEvNS_16Flash_fwd_paramsE,@"STO_CUDA_ENTRY STV_DEFAULT"
_ZN5flash24flash_fwd_splitkv_kernelI23Flash_fwd_kernel_traitsILi96ELi64ELi64ELi4ELb0ELb0EN7cutlass10bfloat16_tE19Flash_kernel_traitsILi96ELi64ELi64ELi4ES3_EELb1ELb0ELb1ELb0ELb0ELb0ELb1ELb1EEEvNS_16Flash_fwd_paramsE:
.text._ZN5flash24flash_fwd_splitkv_kernelI23Flash_fwd_kernel_traitsILi96ELi64ELi64ELi4ELb0ELb0EN7cutlass10bfloat16_tE19Flash_kernel_traitsILi96ELi64ELi64ELi4ES3_EELb1ELb0ELb1ELb0ELb0ELb0ELb1ELb1EEEvNS_16Flash_fwd_paramsE:
        /* <DEDUP_REMOVED lines=53> */
.L_x_5964:
[----:B-1-34-:R-:W-:Y:S02]  /*0350*/  MOV R77, c[0x0][0x218] ;  /* 0x00008600004d7a02 */ /* 0x01afe40000000f00 */
.L_x_5965:
        /* <DEDUP_REMOVED lines=27> */
[----:B------:R-:W-:Y:S01]  /*0510*/  ISETP.GE.AND P0, PT, R7, RZ, PT ;  /* 0x000000ff0700720c */ /* 0x000fe20003f06270 */
[----:B--2---:R-:W-:Y:S02]  /*0520*/  IMAD.MOV R4, RZ, RZ, -R9 ;  /* 0x000000ffff047224 */ /* 0x004fe400078e0a09 */
        /* <DEDUP_REMOVED lines=11> */
[----:B------:R-:W-:-:S04]  /*05e0*/  IADD3 R5, R61, 0x3f, RZ ;  /* 0x0000003f3d057810 */ /* 0x000fc80007ffe0ff */
[----:B------:R-:W-:-:S04]  /*05f0*/  SHF.R.S32.HI R4, RZ, 0x1f, R5 ;  /* 0x0000001fff047819 */ /* 0x000fc80000011405 */
[----:B------:R-:W-:-:S03]  /*0600*/  LEA.HI R4, R4, R5, RZ, 0x6 ;  /* 0x0000000504047211 */ /* 0x000fc600078f30ff */
[----:B------:R-:W-:Y:S02]  /*0610*/  @P2 IADD3 R8, R8, 0x1, RZ ;  /* 0x0000000108082810 */ /* 0x000fe40007ffe0ff */
[----:B------:R-:W-:-:S03]  /*0620*/  SHF.R.S32.HI R4, RZ, 0x6, R4 ;  /* 0x00000006ff047819 */ /* 0x000fc60000011404 */
        /* <DEDUP_REMOVED lines=42> */
.L_x_5968:
[----:B------:R-:W-:Y:S05]  /*08d0*/  BSYNC B0 ;  /* 0x0000000000007941 */ /* 0x000fea0003800000 */
.L_x_5967:
        /* <DEDUP_REMOVED lines=10> */
.L_x_5970:
[----:B------:R-:W-:Y:S05]  /*0980*/  BSYNC B0 ;  /* 0x0000000000007941 */ /* 0x000fea0003800000 */
.L_x_5969:
        /* <DEDUP_REMOVED lines=10> */
.L_x_5972:
[----:B------:R-:W-:Y:S05]  /*0a30*/  BSYNC B0 ;  /* 0x0000000000007941 */ /* 0x000fea0003800000 */
.L_x_5971:
        /* <DEDUP_REMOVED lines=10> */
.L_x_5974:
[----:B------:R-:W-:Y:S05]  /*0ae0*/  BSYNC B0 ;  /* 0x0000000000007941 */ /* 0x000fea0003800000 */
.L_x_5973:
        /* <DEDUP_REMOVED lines=8> */
[----:B------:R-:W-:-:S04]  /*0b70*/  LEA R4, P0, R2, c[0x0][0x208], 0x2 ;  /* 0x0000820002047a11 */ /* 0x000fc800078010ff */
[----:B------:R-:W-:Y:S01]  /*0b80*/  LEA.HI.X R5, R2, c[0x0][0x20c], R3, 0x2, P0 ;  /* 0x0000830002057a11 */ /* 0x000fe200000f1403 */
[----:B------:R-:W-:Y:S02]  /*0b90*/  @!P3 IMAD.MOV.U32 R3, RZ, RZ, -0x800000 ;  /* 0xff800000ff03b424 */ /* 0x000fe400078e00ff */
[----:B------:R-:W-:Y:S02]  /*0ba0*/  @!P2 IMAD.MOV.U32 R2, RZ, RZ, -0x800000 ;  /* 0xff800000ff02a424 */ /* 0x000fe400078e00ff */
[----:B------:R-:W-:Y:S01]  /*0bb0*/  @!P1 IMAD.MOV.U32 R0, RZ, RZ, -0x800000 ;  /* 0xff800000ff009424 */ /* 0x000fe200078e00ff */
[----:B------:R1:W-:Y:S04]  /*0bc0*/  @!P3 STG.E [R4.64], R3 ;  /* 0x000000030400b986 */ /* 0x0003e8000c101906 */
[----:B------:R1:W-:Y:S04]  /*0bd0*/  @!P2 STG.E [R4.64+0x40], R2 ;  /* 0x000040020400a986 */ /* 0x0003e8000c101906 */
[----:B------:R1:W-:Y:S01]  /*0be0*/  @!P1 STG.E [R4.64+0x80], R0 ;  /* 0x0000800004009986 */ /* 0x0003e2000c101906 */
[----:B------:R-:W-:Y:S05]  /*0bf0*/  @P4 EXIT ;  /* 0x000000000000494d */ /* 0x000fea0003800000 */
[----:B-1----:R-:W-:-:S05]  /*0c00*/  MOV R3, 0xff800000 ;  /* 0xff80000000037802 */ /* 0x002fca0000000f00 */
[----:B------:R-:W-:Y:S01]  /*0c10*/  STG.E [R4.64+0xc0], R3 ;  /* 0x0000c00304007986 */ /* 0x000fe2000c101906 */
[----:B------:R-:W-:Y:S05]  /*0c20*/  EXIT ;  /* 0x000000000000794d */ /* 0x000fea0003800000 */
.L_x_5966:
[----:B-1----:R-:W-:Y:S01]  /*0c30*/  ISETP.NE.U32.AND P0, PT, RZ, c[0x0][0x2b8], PT ;  /* 0x0000ae00ff007a0c */ /* 0x002fe20003f05070 */
        /* <DEDUP_REMOVED lines=45> */
[----:B------:R-:W-:Y:S01]  /*0f10*/  IABS R5, c[0x0][0x1c8] ;  /* 0x0000720000057a13 */ /* 0x000fe20000000000 */
[----:B------:R-:W-:Y:S01]  /*0f20*/  IMAD.MOV R7, RZ, RZ, -R7 ;  /* 0x000000ffff077224 */ /* 0x000fe200078e0a07 */
[----:B------:R-:W-:Y:S02]  /*0f30*/  MOV R8, RZ ;  /* 0x000000ff00087202 */ /* 0x000fe40000000f00 */
[----:B------:R-:W1:Y:S01]  /*0f40*/  I2F.RP R6, R5 ;  /* 0x0000000500067306 */ /* 0x000e620000209400 */
[----:B------:R-:W-:-:S07]  /*0f50*/  IABS R4, R110 ;  /* 0x0000006e00047213 */ /* 0x000fce0000000000 */
[----:B-1----:R-:W1:Y:S02]  /*0f60*/  MUFU.RCP R9, R6 ;  /* 0x0000000600097308 */ /* 0x002e640000001000 */
[----:B-1----:R-:W-:-:S06]  /*0f70*/  IADD3 R9, R9, 0xffffffe, RZ ;  /* 0x0ffffffe09097810 */ /* 0x002fcc0007ffe0ff */
[----:B------:R-:W1:Y:S02]  /*0f80*/  F2I.FTZ.U32.TRUNC.NTZ R9, R9 ;  /* 0x0000000900097305 */ /* 0x000e64000021f000 */
[----:B-1----:R-:W-:-:S04]  /*0f90*/  IMAD.MOV R3, RZ, RZ, -R9 ;  /* 0x000000ffff037224 */ /* 0x002fc800078e0a09 */
[----:B------:R-:W-:-:S04]  /*0fa0*/  IMAD R3, R3, R5, RZ ;  /* 0x0000000503037224 */ /* 0x000fc800078e02ff */
[----:B------:R-:W-:-:S04]  /*0fb0*/  IMAD.HI.U32 R3, R9, R3, R8 ;  /* 0x0000000309037227 */ /* 0x000fc800078e0008 */
[----:B------:R-:W-:Y:S02]  /*0fc0*/  IMAD R9, R7, c[0x0][0x2d0], R2 ;  /* 0x0000b40007097a24 */ /* 0x000fe400078e0202 */
[----:B------:R-:W-:-:S04]  /*0fd0*/  IMAD.HI.U32 R8, R3, R4, RZ ;  /* 0x0000000403087227 */ /* 0x000fc800078e00ff */
[----:B------:R-:W-:-:S04]  /*0fe0*/  IMAD.MOV R3, RZ, RZ, -R8 ;  /* 0x000000ffff037224 */ /* 0x000fc800078e0a08 */
[----:B------:R-:W-:Y:S01]  /*0ff0*/  IMAD R4, R5, R3, R4 ;  /* 0x0000000305047224 */ /* 0x000fe200078e0204 */
[----:B------:R-:W-:-:S04]  /*1000*/  LOP3.LUT R3, R110, c[0x0][0x1c8], RZ, 0x3c, !PT ;  /* 0x000072006e037a12 */ /* 0x000fc800078e3cff */
[----:B------:R-:W-:-:S13]  /*1010*/  ISETP.GT.U32.AND P0, PT, R5, R4, PT ;  /* 0x000000040500720c */ /* 0x000fda0003f04070 */
[-C--:B------:R-:W-:Y:S02]  /*1020*/  @!P0 IADD3 R4, R4, -R5.reuse, RZ ;  /* 0x8000000504048210 */ /* 0x080fe40007ffe0ff */
[----:B------:R-:W-:Y:S02]  /*1030*/  @!P0 IADD3 R8, R8, 0x1, RZ ;  /* 0x0000000108088810 */ /* 0x000fe40007ffe0ff */
[----:B------:R-:W-:Y:S02]  /*1040*/  ISETP.GE.U32.AND P1, PT, R4, R5, PT ;  /* 0x000000050400720c */ /* 0x000fe40003f26070 */
[----:B------:R-:W-:Y:S02]  /*1050*/  ISETP.GE.AND P0, PT, R3, RZ, PT ;  /* 0x000000ff0300720c */ /* 0x000fe40003f06270 */
[----:B------:R-:W-:-:S05]  /*1060*/  SHF.R.S32.HI R5, RZ, 0x1f, R9 ;  /* 0x0000001fff057819 */ /* 0x000fca0000011409 */
[----:B------:R-:W-:-:S04]  /*1070*/  IMAD R4, R5, c[0x0][0x198], RZ ;  /* 0x0000660005047a24 */ /* 0x000fc800078e02ff */
[----:B------:R-:W-:Y:S02]  /*1080*/  @P1 IADD3 R8, R8, 0x1, RZ ;  /* 0x0000000108081810 */ /* 0x000fe40007ffe0ff */
[----:B------:R-:W-:Y:S02]  /*1090*/  ISETP.NE.AND P1, PT, RZ, c[0x0][0x1c8], PT ;  /* 0x00007200ff007a0c */ /* 0x000fe40003f25270 */
[----:B------:R-:W-:-:S11]  /*10a0*/  @!P0 IADD3 R8, -R8, RZ, RZ ;  /* 0x000000ff08088210 */ /* 0x000fd60007ffe1ff */
        /* <DEDUP_REMOVED lines=8> */
[----:B------:R-:W-:-:S02]  /*1130*/  IMAD R3, R9, c[0x0][0x19c], R4 ;  /* 0x0000670009037a24 */ /* 0x000fc400078e0204 */
[----:B------:R-:W-:Y:S01]  /*1140*/  IMAD.WIDE.U32 R10, R9, c[0x0][0x198], R6 ;  /* 0x00006600090a7a25 */ /* 0x000fe200078e0006 */
[----:B------:R-:W-:-:S03]  /*1150*/  SHF.R.S32.HI R7, RZ, 0x1f, R8 ;  /* 0x0000001fff077819 */ /* 0x000fc60000011408 */
        /* <DEDUP_REMOVED lines=10> */
.L_x_5975:
        /* <DEDUP_REMOVED lines=17> */
.L_x_5977:
        /* <DEDUP_REMOVED lines=34> */
[----:B------:R-:W-:Y:S01]  /*1530*/  IMAD.IADD R11, R11, 0x1, R0 ;  /* 0x000000010b0b7824 */ /* 0x000fe200078e0200 */
[----:B------:R-:W-:Y:S02]  /*1540*/  @P4 MOV R0, R12 ;  /* 0x0000000c00004202 */ /* 0x000fe40000000f00 */
[----:B------:R-:W-:Y:S01]  /*1550*/  SHF.R.S32.HI R7, RZ, 0x1f, R8 ;  /* 0x0000001fff077819 */ /* 0x000fe20000011408 */
        /* <DEDUP_REMOVED lines=17> */
.L_x_5976:
[----:B-----5:R1:W5:Y:S01]  /*1670*/  @P5 LDG.E R3, [R122.64] ;  /* 0x000000067a035981 */ /* 0x020362000c1e1900 */
[----:B------:R-:W-:Y:S01]  /*1680*/  ISETP.NE.AND P0, PT, R21, -0x1, PT ;  /* 0xffffffff1500780c */ /* 0x000fe20003f05270 */
[----:B------:R-:W-:Y:S01]  /*1690*/  IMAD.MOV.U32 R11, RZ, RZ, 0x2 ;  /* 0x00000002ff0b7424 */ /* 0x000fe200078e00ff */
[----:B------:R-:W-:Y:S01]  /*16a0*/  SHF.R.S32.HI R74, RZ, 0x1f, R73 ;  /* 0x0000001fff4a7819 */ /* 0x000fe20000011449 */
[----:B------:R-:W-:Y:S01]  /*16b0*/  IMAD.MOV.U32 R88, RZ, RZ, c[0x0][0x230] ;  /* 0x00008c00ff587624 */ /* 0x000fe200078e00ff */
[----:B------:R-:W-:Y:S01]  /*16c0*/  SHF.R.S32.HI R111, RZ, 0x1f, R110 ;  /* 0x0000001fff6f7819 */ /* 0x000fe2000001146e */
[----:B------:R-:W-:Y:S01]  /*16d0*/  IMAD.MOV.U32 R24, RZ, RZ, RZ ;  /* 0x000000ffff187224 */ /* 0x000fe200078e00ff */
[CC--:B------:R-:W-:Y:S01]  /*16e0*/  LEA.HI R109, R74.reuse, R73.reuse, RZ, 0x2 ;  /* 0x000000494a6d7211 */ /* 0x0c0fe200078f10ff */
[----:B------:R-:W-:Y:S01]  /*16f0*/  IMAD.MOV.U32 R25, RZ, RZ, c[0x0][0x230] ;  /* 0x00008c00ff197624 */ /* 0x000fe200078e00ff */
[----:B------:R-:W-:Y:S01]  /*1700*/  LEA.HI R66, R74, R73, RZ, 0x3 ;  /* 0x000000494a427211 */ /* 0x000fe200078f18ff */
[----:B------:R-:W-:Y:S01]  /*1710*/  IMAD.MOV.U32 R55, RZ, RZ, c[0x0][0x198] ;  /* 0x00006600ff377624 */ /* 0x000fe200078e00ff */
[----:B------:R-:W-:Y:S01]  /*1720*/  LOP3.LUT R6, R109, 0xfffffffc, RZ, 0xc0, !PT ;  /* 0xfffffffc6d067812 */ /* 0x000fe200078ec0ff */
[----:B------:R-:W-:Y:S01]  /*1730*/  IMAD.HI.U32 R88, R11, R88, R24 ;  /* 0x000000580b587227 */ /* 0x000fe200078e0018 */
[----:B------:R-:W-:-:S02]  /*1740*/  SHF.R.S32.HI R67, RZ, 0x3, R66 ;  /* 0x00000003ff437819 */ /* 0x000fc40000011442 */
[-C--:B------:R-:W-:Y:S01]  /*1750*/  LEA.HI R68, R74, R73.reuse, RZ, 0x4 ;  /* 0x000000494a447211 */ /* 0x080fe200078f20ff */
[----:B------:R-:W-:Y:S01]  /*1760*/  @!P0 IMAD R10, R72, c[0x0][0x178], RZ ;  /* 0x00005e00480a8a24 */ /* 0x000fe200078e02ff */
[----:B------:R-:W-:Y:S01]  /*1770*/  SHF.R.S32.HI R112, RZ, 0x2, R109 ;  /* 0x00000002ff707819 */ /* 0x000fe2000001146d */
[----:B------:R-:W-:Y:S01]  /*1780*/  @P0 IMAD.WIDE.U32 R14, R21, c[0x0][0x190], RZ ;  /* 0x00006400150e0a25 */ /* 0x000fe200078e00ff */
[----:B------:R-:W-:Y:S02]  /*1790*/  LEA.HI R74, R74, R73, RZ, 0x5 ;  /* 0x000000494a4a7211 */ /* 0x000fe400078f28ff */
[----:B------:R-:W-:Y:S01]  /*17a0*/  SHF.R.S32.HI R113, RZ, 0x1f, R112 ;  /* 0x0000001fff717819 */ /* 0x000fe20000011470 */
[----:B------:R-:W-:Y:S01]  /*17b0*/  @!P0 IMAD.WIDE.U32 R12, R117, c[0x0][0x178], RZ ;  /* 0x00005e00750c8a25 */ /* 0x000fe200078e00ff */
[----:B------:R-:W-:Y:S02]  /*17c0*/  LEA.HI R109, R109, R112, RZ, 0x1 ;  /* 0x000000706d6d7211 */ /* 0x000fe400078f08ff */
[----:B------:R-:W-:Y:S01]  /*17d0*/  IADD3 R86, P1, R112, R9, RZ ;  /* 0x0000000970567210 */ /* 0x000fe20007f3e0ff */
[----:B------:R-:W-:Y:S01]  /*17e0*/  @!P0 IMAD R10, R117, c[0x0][0x17c], R10 ;  /* 0x00005f00750a8a24 */ /* 0x000fe200078e020a */
[----:B------:R-:W-:Y:S01]  /*17f0*/  LOP3.LUT R109, R109, 0x7fffffe, RZ, 0xc0, !PT ;  /* 0x07fffffe6d6d7812 */ /* 0x000fe200078ec0ff */
[----:B------:R-:W-:Y:S01]  /*1800*/  @P0 IMAD R21, R21, c[0x0][0x194], R15 ;  /* 0x0000650015150a24 */ /* 0x000fe200078e020f */
[----:B------:R-:W-:Y:S01]  /*1810*/  SHF.R.S32.HI R60, RZ, 0x5, R74 ;  /* 0x00000005ff3c7819 */ /* 0x000fe2000001144a */
[----:B------:R-:W-:Y:S01]  /*1820*/  @!P0 IMAD.IADD R21, R13, 0x1, R10 ;  /* 0x000000010d158824 */ /* 0x000fe200078e020a */
[----:B------:R-:W-:Y:S01]  /*1830*/  SHF.R.S32.HI R81, RZ, 0x1, R88 ;  /* 0x00000001ff517819 */ /* 0x000fe20000011458 */
[----:B------:R-:W-:Y:S01]  /*1840*/  IMAD.IADD R13, R73, 0x1, -R6 ;  /* 0x00000001490d7824 */ /* 0x000fe200078e0a06 */
[C---:B------:R-:W-:Y:S01]  /*1850*/  LEA.HI R6, R66.reuse, R67, RZ, 0x1 ;  /* 0x0000004342067211 */ /* 0x040fe200078f08ff */
[----:B------:R-:W-:Y:S01]  /*1860*/  IMAD.SHL.U32 R15, R67, 0x40, RZ ;  /* 0x00000040430f7824 */ /* 0x000fe200078e00ff */
[----:B------:R-:W-:Y:S01]  /*1870*/  LOP3.LUT R66, R66, 0xfffffff8, RZ, 0xc0, !PT ;  /* 0xfffffff842427812 */ /* 0x000fe200078ec0ff */
[----:B------:R-:W-:Y:S01]  /*1880*/  @P0 IMAD.MOV.U32 R20, RZ, RZ, R14 ;  /* 0x000000ffff140224 */ /* 0x000fe200078e000e */
[----:B------:R-:W-:Y:S01]  /*1890*/  LOP3.LUT R6, R6, 0xfffffffe, RZ, 0xc0, !PT ;  /* 0xfffffffe06067812 */ /* 0x000fe200078ec0ff */
[----:B------:R-:W-:Y:S01]  /*18a0*/  @!P0 IMAD.MOV.U32 R20, RZ, RZ, R12 ;  /* 0x000000ffff148224 */ /* 0x000fe200078e000c */
[----:B------:R-:W-:Y:S01]  /*18b0*/  LOP3.LUT R15, R15, 0xc0, RZ, 0xc0, !PT ;  /* 0x000000c00f0f7812 */ /* 0x000fe200078ec0ff */
[----:B------:R-:W-:Y:S01]  /*18c0*/  IMAD.IADD R66, R73, 0x1, -R66 ;  /* 0x0000000149427824 */ /* 0x000fe200078e0a42 */
[----:B------:R-:W-:Y:S01]  /*18d0*/  SHF.L.U32 R14, R13, 0x3, RZ ;  /* 0x000000030d0e7819 */ /* 0x000fe200000006ff */
[----:B------:R-:W-:Y:S01]  /*18e0*/  IMAD.IADD R67, R67, 0x1, -R6 ;  /* 0x0000000143437824 */ /* 0x000fe200078e0a06 */
[----:B------:R-:W-:Y:S01]  /*18f0*/  LOP3.LUT R6, R68, 0xfffffff0, RZ, 0xc0, !PT ;  /* 0xfffffff044067812 */ /* 0x000fe200078ec0ff */
[----:B------:R-:W-:Y:S01]  /*1900*/  IMAD.WIDE R22, R23, 0x40, R112 ;  /* 0x0000004017167825 */ /* 0x000fe200078e0270 */
[----:B------:R-:W-:-:S02]  /*1910*/  LOP3.LUT R11, R15, 0x18, R14, 0xf8, !PT ;  /* 0x000000180f0b7812 */ /* 0x000fc400078ef80e */
[----:B------:R-:W-:Y:S01]  /*1920*/  SHF.R.U32.HI R10, RZ, 0x3, R15 ;  /* 0x00000003ff0a7819 */ /* 0x000fe2000001160f */
[----:B------:R-:W-:Y:S01]  /*1930*/  IMAD.IADD R71, R73, 0x1, -R6 ;  /* 0x0000000149477824 */ /* 0x000fe200078e0a06 */
[----:B------:R-:W-:Y:S01]  /*1940*/  IADD3 R20, P0, R14, R20, RZ ;  /* 0x000000140e147210 */ /* 0x000fe20007f1e0ff */
[----:B------:R-:W-:Y:S01]  /*1950*/  IMAD R120, R23, c[0x0][0x190], RZ ;  /* 0x0000640017787a24 */ /* 0x000fe200078e02ff */
[----:B------:R-:W-:Y:S01]  /*1960*/  SHF.R.S32.HI R15, RZ, 0x1f, R14 ;  /* 0x0000001fff0f7819 */ /* 0x000fe2000001140e */
[----:B------:R-:W-:Y:S01]  /*1970*/  IMAD R23, R7, c[0x0][0x1b8], RZ ;  /* 0x00006e0007177a24 */ /* 0x000fe200078e02ff */
[----:B------:R-:W-:Y:S01]  /*1980*/  LEA.HI R70, R71, R71, RZ, 0x1 ;  /* 0x0000004747467211 */ /* 0x000fe200078f08ff */
[----:B------:R-:W-:Y:S01]  /*1990*/  IMAD.IADD R109, R112, 0x1, -R109 ;  /* 0x00000001706d7824 */ /* 0x000fe200078e0a6d */
[----:B------:R-:W-:Y:S01]  /*19a0*/  LEA.HI R63, R66, R66, RZ, 0x1 ;  /* 0x00000042423f7211 */ /* 0x000fe200078f08ff */
[----:B------:R-:W-:Y:S01]  /*19b0*/  IMAD.X R21, R15, 0x1, R21, P0 ;  /* 0x000000010f157824 */ /* 0x000fe200000e0615 */
[--C-:B------:R-:W-:Y:S01]  /*19c0*/  SHF.R.S32.HI R69, RZ, 0x1, R70.reuse ;  /* 0x00000001ff457819 */ /* 0x100fe20000011446 */
[----:B------:R-:W-:Y:S01]  /*19d0*/  IMAD R109, R60, 0x8, R109 ;  /* 0x000000083c6d7824 */ /* 0x000fe200078e026d */
[----:B------:R-:W-:Y:S01]  /*19e0*/  SHF.R.S32.HI R6, RZ, 0x1f, R70 ;  /* 0x0000001fff067819 */ /* 0x000fe20000011446 */
[----:B------:R-:W-:Y:S01]  /*19f0*/  IMAD R120, R22, c[0x0][0x194], R120 ;  /* 0x0000650016787a24 */ /* 0x000fe200078e0278 */
[----:B------:R-:W-:Y:S01]  /*1a00*/  IADD3 R18, P0, R14, R0, RZ ;  /* 0x000000000e127210 */ /* 0x000fe20007f1e0ff */
[----:B------:R-:W-:Y:S01]  /*1a10*/  IMAD R0, R8, c[0x0][0x1bc], R23 ;  /* 0x00006f0008007a24 */ /* 0x000fe200078e0217 */
[----:B------:R-:W-:Y:S01]  /*1a20*/  LEA.HI R6, R6, R69, RZ, 0x2 ;  /* 0x0000004506067211 */ /* 0x000fe200078f10ff */
[----:B------:R-:W-:Y:S01]  /*1a30*/  IMAD.WIDE.U32 R20, R22, c[0x0][0x190], R20 ;  /* 0x0000640016147a25 */ /* 0x000fe200078e0014 */
[----:B------:R-:W-:-:S02]  /*1a40*/  LOP3.LUT R10, R11, R10, RZ, 0x3c, !PT ;  /* 0x0000000a0b0a7212 */ /* 0x000fc400078e3cff */
[----:B------:R-:W-:Y:S01]  /*1a50*/  LOP3.LUT R6, R6, 0xfffffffc, RZ, 0xc0, !PT ;  /* 0xfffffffc06067812 */ /* 0x000fe200078ec0ff */
[----:B------:R-:W-:Y:S01]  /*1a60*/  IMAD.X R19, R15, 0x1, R19, P0 ;  /* 0x000000010f137824 */ /* 0x000fe200000e0613 */
[----:B------:R-:W-:Y:S01]  /*1a70*/  LOP3.LUT R11, R63, 0xfffffffe, RZ, 0xc0, !PT ;  /* 0xfffffffe3f0b7812 */ /* 0x000fe200078ec0ff */
[----:B------:R-:W-:Y:S01]  /*1a80*/  IMAD.SHL.U32 R13, R13, 0x4, RZ ;  /* 0x000000040d0d7824 */ /* 0x000fe200078e00ff */
[----:B------:R-:W-:Y:S01]  /*1a90*/  LEA R109, R109, R10, 0x5 ;  /* 0x0000000a6d6d7211 */ /* 0x000fe200078e28ff */
[----:B------:R-:W-:Y:S01]  /*1aa0*/  IMAD.IADD R69, R69, 0x1, -R6 ;  /* 0x0000000145457824 */ /* 0x000fe200078e0a06 */
[C---:B------:R-:W-:Y:S01]  /*1ab0*/  IADD3 R10, R14.reuse, 0x40, RZ ;  /* 0x000000400e0a7810 */ /* 0x040fe20007ffe0ff */
[----:B------:R-:W-:Y:S01]  /*1ac0*/  IMAD.X R6, R113, 0x1, R5, P1 ;  /* 0x0000000171067824 */ /* 0x000fe200008e0605 */
[----:B------:R-:W-:Y:S01]  /*1ad0*/  ISETP.GE.AND P1, PT, R14, c[0x0][0x220], PT ;  /* 0x000088000e007a0c */ /* 0x000fe20003f26270 */
[----:B------:R-:W-:Y:S01]  /*1ae0*/  IMAD.WIDE.U32 R18, R8, c[0x0][0x1b8], R18 ;  /* 0x00006e0008127a25 */ /* 0x000fe200078e0012 */
[----:B------:R-:W-:-:S02]  /*1af0*/  LOP3.LUT R74, R74, 0xffffffe0, RZ, 0xc0, !PT ;  /* 0xffffffe04a4a7812 */ /* 0x000fc400078ec0ff */
[----:B------:R-:W-:Y:S01]  /*1b00*/  SEL R12, RZ, 0x1, P1 ;  /* 0x00000001ff0c7807 */ /* 0x000fe20000800000 */
[----:B------:R-:W-:Y:S01]  /*1b10*/  IMAD.IADD R66, R66, 0x1, -R11 ;  /* 0x0000000142427824 */ /* 0x000fe200078e0a0b */
[----:B------:R-:W-:Y:S01]  /*1b20*/  IADD3 R11, R14, 0x20, RZ ;  /* 0x000000200e0b7810 */ /* 0x000fe20007ffe0ff */
[----:B------:R-:W-:Y:S01]  /*1b30*/  IMAD R9, R6, c[0x0][0x1a0], RZ ;  /* 0x0000680006097a24 */ /* 0x000fe200078e02ff */
[----:B------:R-:W-:Y:S01]  /*1b40*/  SHF.R.S32.HI R6, RZ, 0x1f, R77 ;  /* 0x0000001fff067819 */ /* 0x000fe2000001144d */
[----:B------:R-:W-:Y:S01]  /*1b50*/  IMAD.IADD R19, R19, 0x1, R0 ;  /* 0x0000000113137824 */ /* 0x000fe200078e0200 */
[----:B------:R-:W-:Y:S01]  /*1b60*/  ISETP.GE.AND P0, PT, R11, c[0x0][0x220], PT ;  /* 0x000088000b007a0c */ /* 0x000fe20003f06270 */
[C---:B------:R-:W-:Y:S01]  /*1b70*/  IMAD R9, R86.reuse, c[0x0][0x1a4], R9 ;  /* 0x0000690056097a24 */ /* 0x040fe200078e0209 */
[----:B------:R-:W-:Y:S01]  /*1b80*/  SHF.R.S32.HI R68, RZ, 0x4, R68 ;  /* 0x00000004ff447819 */ /* 0x000fe20000011444 */
[----:B------:R-:W-:Y:S01]  /*1b90*/  IMAD.WIDE.U32 R86, R86, c[0x0][0x1a0], R18 ;  /* 0x0000680056567a25 */ /* 0x000fe200078e0012 */
[----:B------:R-:W-:-:S02]  /*1ba0*/  LEA.HI R19, R6, R77, RZ, 0x6 ;  /* 0x0000004d06137211 */ /* 0x000fc400078f30ff */
[----:B------:R-:W-:Y:S01]  /*1bb0*/  SEL R5, RZ, 0xffffffff, P0 ;  /* 0xffffffffff057807 */ /* 0x000fe20000000000 */
[----:B------:R-:W-:Y:S01]  /*1bc0*/  IMAD.MOV.U32 R0, RZ, RZ, 0x5 ;  /* 0x00000005ff007424 */ /* 0x000fe200078e00ff */
[----:B------:R-:W-:Y:S01]  /*1bd0*/  ISETP.GE.AND P0, PT, R10, c[0x0][0x220], PT ;  /* 0x000088000a007a0c */ /* 0x000fe20003f06270 */
[----:B------:R-:W-:Y:S01]  /*1be0*/  IMAD.IADD R121, R21, 0x1, R120 ;  /* 0x0000000115797824 */ /* 0x000fe200078e0278 */
[----:B------:R-:W-:Y:S01]  /*1bf0*/  SHF.R.S32.HI R19, RZ, 0x6, R19 ;  /* 0x00000006ff137819 */ /* 0x000fe20000011413 */
[----:B------:R-:W-:Y:S01]  /*1c00*/  IMAD.SHL.U32 R5, R5, 0x2, RZ ;  /* 0x0000000205057824 */ /* 0x000fe200078e00ff */
[----:B------:R-:W-:Y:S01]  /*1c10*/  SEL R75, RZ, 0x4, P0 ;  /* 0x00000004ff4b7807 */ /* 0x000fe20000000000 */
[----:B------:R-:W-:Y:S01]  /*1c20*/  IMAD R82, R112, R81, R13 ;  /* 0x0000005170527224 */ /* 0x000fe200078e020d */
[----:B------:R-:W-:Y:S01]  /*1c30*/  IADD3 R126, P0, R14, R4, RZ ;  /* 0x000000040e7e7210 */ /* 0x000fe20007f1e0ff */
[----:B------:R-:W-:Y:S01]  /*1c40*/  IMAD.MOV.U32 R120, RZ, RZ, R20 ;  /* 0x000000ffff787224 */ /* 0x000fe200078e0014 */
[----:B------:R-:W-:Y:S01]  /*1c50*/  IMNMX R90, R114, R19, !PT ;  /* 0x00000013725a7217 */ /* 0x000fe20007800200 */
[----:B------:R-:W-:Y:S01]  /*1c60*/  IMAD R51, R113, c[0x0][0x198], RZ ;  /* 0x0000660071337a24 */ /* 0x000fe200078e02ff */
[----:B------:R-:W-:Y:S01]  /*1c70*/  IADD3.X R127, R15, R17, RZ, P0, !PT ;  /* 0x000000110f7f7210 */ /* 0x000fe200007fe4ff */
[----:B------:R-:W-:Y:S01]  /*1c80*/  IMAD.IADD R80, R13, 0x1, R82 ;  /* 0x000000010d507824 */ /* 0x000fe200078e0252 */
[----:B------:R-:W-:Y:S01]  /*1c90*/  LOP3.LUT R12, R5, 0x2, R12, 0xe2, !PT ;  /* 0x00000002050c7812 */ /* 0x000fe200078ee20c */
[C---:B------:R-:W-:Y:S01]  /*1ca0*/  IMAD R51, R112.reuse, c[0x0][0x19c], R51 ;  /* 0x0000670070337a24 */ /* 0x040fe200078e0233 */
[----:B------:R-:W-:Y:S01]  /*1cb0*/  ISETP.GT.AND P0, PT, R85, R90, PT ;  /* 0x0000005a5500720c */ /* 0x000fe20003f04270 */
[----:B------:R-:W-:Y:S01]  /*1cc0*/  IMAD.WIDE.U32 R126, R112, c[0x0][0x198], R126 ;  /* 0x00006600707e7a25 */ /* 0x000fe200078e007e */
[----:B------:R-:W-:-:S02]  /*1cd0*/  MOV R5, c[0x0][0x1a0] ;  /* 0x0000680000057a02 */ /* 0x000fc40000000f00 */
[-C--:B------:R-:W-:Y:S01]  /*1ce0*/  SHF.L.U64.HI R54, R55, R0.reuse, c[0x0][0x19c] ;  /* 0x0000670037367619 */ /* 0x080fe20000010200 */
[----:B------:R-:W-:Y:S01]  /*1cf0*/  IMAD.WIDE.U32 R120, R110, c[0x0][0x1a8], R120 ;  /* 0x00006a006e787a25 */ /* 0x000fe200078e0078 */
[C---:B------:R-:W-:Y:S02]  /*1d00*/  SHF.L.U64.HI R64, R5.reuse, R0, c[0x0][0x1a4] ;  /* 0x0000690005407619 */ /* 0x040fe40000010200 */
[----:B------:R-:W-:Y:S01]  /*1d10*/  LOP3.LUT R75, R12, R75, RZ, 0xfc, !PT ;  /* 0x0000004b0c4b7212 */ /* 0x000fe200078efcff */
[----:B------:R-:W-:Y:S01]  /*1d20*/  IMAD.SHL.U32 R65, R5, 0x20, RZ ;  /* 0x0000002005417824 */ /* 0x000fe200078e00ff */
[----:B------:R-:W-:Y:S01]  /*1d30*/  SHF.R.S32.HI R63, RZ, 0x1, R63 ;  /* 0x00000001ff3f7819 */ /* 0x000fe2000001143f */
[----:B------:R-:W-:Y:S01]  /*1d40*/  IMAD R5, R111, c[0x0][0x1a8], RZ ;  /* 0x00006a006f057a24 */ /* 0x000fe200078e02ff */
[----:B------:R-:W-:Y:S01]  /*1d50*/  SHF.R.S32.HI R79, RZ, 0x1f, R82 ;  /* 0x0000001fff4f7819 */ /* 0x000fe20000011452 */
[----:B------:R-:W-:Y:S01]  /*1d60*/  IMAD.SHL.U32 R55, R55, 0x20, RZ ;  /* 0x0000002037377824 */ /* 0x000fe200078e00ff */
[----:B------:R-:W-:Y:S01]  /*1d70*/  SHF.R.S32.HI R78, RZ, 0x1f, R80 ;  /* 0x0000001fff4e7819 */ /* 0x000fe20000011450 */
[----:B------:R-:W-:-:S02]  /*1d80*/  IMAD R5, R110, c[0x0][0x1ac], R5 ;  /* 0x00006b006e057a24 */ /* 0x000fc400078e0205 */
[----:B------:R-:W-:Y:S02]  /*1d90*/  IMAD.IADD R74, R73, 0x1, -R74 ;  /* 0x00000001494a7824 */ /* 0x000fe400078e0a4a */
[----:B------:R-:W-:Y:S02]  /*1da0*/  IMAD.SHL.U32 R83, R81, 0x20, RZ ;  /* 0x0000002051537824 */ /* 0x000fe400078e00ff */
[----:B------:R-:W-:Y:S02]  /*1db0*/  IMAD.IADD R51, R127, 0x1, R51 ;  /* 0x000000017f337824 */ /* 0x000fe400078e0233 */
[----:B------:R-:W-:Y:S02]  /*1dc0*/  IMAD.IADD R84, R87, 0x1, R9 ;  /* 0x0000000157547824 */ /* 0x000fe400078e0209 */
[----:B------:R-:W-:Y:S02]  /*1dd0*/  IMAD.IADD R76, R121, 0x1, R5 ;  /* 0x00000001794c7824 */ /* 0x000fe400078e0205 */
[----:B------:R-:W-:Y:S01]  /*1de0*/  @!P5 IMAD.MOV.U32 R3, RZ, RZ, RZ ;  /* 0x000000ffff03d224 */ /* 0x000fe200078e00ff */
[----:B------:R-:W-:Y:S05]  /*1df0*/  @!P0 BRA `(.L_x_5978) ;  /* 0x0000474000008947 */ /* 0x000fea0003800000 */
[----:B-1----:R-:W-:Y:S01]  /*1e00*/  SHF.R.S32.HI R5, RZ, 0x1f, R2 ;  /* 0x0000001fff057819 */ /* 0x002fe20000011402 */
[C---:B------:R-:W-:Y:S01]  /*1e10*/  IMAD R4, R72.reuse, c[0x0][0x278], RZ ;  /* 0x00009e0048047a24 */ /* 0x040fe200078e02ff */
[--C-:B------:R-:W-:Y:S01]  /*1e20*/  SHF.R.S32.HI R12, RZ, 0x1f, R77.reuse ;  /* 0x0000001fff0c7819 */ /* 0x100fe2000001144d */
[----:B------:R-:W-:Y:S01]  /*1e30*/  IMAD R6, R72, c[0x0][0x280], RZ ;  /* 0x0000a00048067a24 */ /* 0x000fe200078e02ff */
[----:B------:R-:W-:Y:S01]  /*1e40*/  IADD3 R9, P1, P0, R2, R112, -R77 ;  /* 0x0000007002097210 */ /* 0x000fe2000783e84d */
[----:B------:R-:W-:Y:S01]  /*1e50*/  IMAD.WIDE.U32 R16, R117, c[0x0][0x278], R14 ;  /* 0x00009e0075107a25 */ /* 0x000fe200078e000e */
[----:B------:R-:W-:Y:S01]  /*1e60*/  LOP3.LUT R105, R75, 0xffff, RZ, 0xc0, !PT ;  /* 0x0000ffff4b697812 */ /* 0x000fe200078ec0ff */
[----:B------:R-:W-:Y:S01]  /*1e70*/  ULDC UR4, c[0x0][0x230] ;  /* 0x00008c0000047ab9 */ /* 0x000fe20000000800 */
[----:B------:R-:W-:Y:S01]  /*1e80*/  IADD3.X R5, R5, R113, ~R12, P1, P0 ;  /* 0x0000007105057210 */ /* 0x000fe20000fe0c0c */
[----:B------:R-:W-:Y:S01]  /*1e90*/  IMAD R4, R117, c[0x0][0x27c], R4 ;  /* 0x00009f0075047a24 */ /* 0x000fe200078e0204 */
[----:B------:R-:W-:Y:S01]  /*1ea0*/  IADD3 R104, R83, 0x20, RZ ;  /* 0x0000002053687810 */ /* 0x000fe20007ffe0ff */
[----:B------:R-:W-:Y:S01]  /*1eb0*/  IMAD.WIDE.U32 R18, R117, c[0x0][0x280], R14 ;  /* 0x0000a00075127a25 */ /* 0x000fe200078e000e */
[----:B------:R-:W-:Y:S01]  /*1ec0*/  IADD3 R103, R83, 0x40, RZ ;  /* 0x0000004053677810 */ /* 0x000fe20007ffe0ff */
[----:B------:R-:W-:Y:S01]  /*1ed0*/  ULDC.U8 UR8, c[0x0][0x313] ;  /* 0x0000c4c000087ab9 */ /* 0x000fe20000000000 */
[----:B------:R-:W-:Y:S01]  /*1ee0*/  LOP3.LUT R108, R105, 0x1, RZ, 0xc0, !PT ;  /* 0x00000001696c7812 */ /* 0x000fe200078ec0ff */
[----:B------:R-:W-:Y:S01]  /*1ef0*/  IMAD R6, R117, c[0x0][0x284], R6 ;  /* 0x0000a10075067a24 */ /* 0x000fe200078e0206 */
[----:B------:R-:W-:Y:S01]  /*1f00*/  LOP3.LUT R106, R105, 0x2, RZ, 0xc0, !PT ;  /* 0x00000002696a7812 */ /* 0x000fe200078ec0ff */
[----:B------:R-:W-:Y:S01]  /*1f10*/  IMAD.IADD R17, R17, 0x1, R4 ;  /* 0x0000000111117824 */ /* 0x000fe200078e0204 */
[----:B------:R-:W-:Y:S01]  /*1f20*/  IADD3 R107, R112, 0x20, RZ ;  /* 0x00000020706b7810 */ /* 0x000fe20007ffe0ff */
[----:B------:R-:W-:Y:S01]  /*1f30*/  IMAD.IADD R19, R19, 0x1, R6 ;  /* 0x0000000113137824 */ /* 0x000fe200078e0206 */
[----:B------:R-:W-:Y:S01]  /*1f40*/  SHF.R.S32.HI R102, RZ, 0x1f, R83 ;  /* 0x0000001fff667819 */ /* 0x000fe20000011453 */
[----:B------:R-:W-:Y:S01]  /*1f50*/  IMAD R4, R5, c[0x0][0x290], RZ ;  /* 0x0000a40005047a24 */ /* 0x000fe200078e02ff */
[----:B------:R-:W-:Y:S01]  /*1f60*/  LOP3.LUT R105, R105, 0x4, RZ, 0xc0, !PT ;  /* 0x0000000469697812 */ /* 0x000fe200078ec0ff */
[----:B------:R-:W-:Y:S01]  /*1f70*/  IMAD R6, R5, c[0x0][0x288], RZ ;  /* 0x0000a20005067a24 */ /* 0x000fe200078e02ff */
[----:B------:R-:W-:Y:S01]  /*1f80*/  SHF.R.S32.HI R101, RZ, 0x1f, R104 ;  /* 0x0000001fff657819 */ /* 0x000fe20000011468 */
[C---:B------:R-:W-:Y:S01]  /*1f90*/  IMAD R4, R9.reuse, c[0x0][0x294], R4 ;  /* 0x0000a50009047a24 */ /* 0x040fe200078e0204 */
[----:B------:R-:W-:Y:S01]  /*1fa0*/  SHF.R.S32.HI R100, RZ, 0x1f, R103 ;  /* 0x0000001fff647819 */ /* 0x000fe20000011467 */
[----:B------:R-:W-:-:S04]  /*1fb0*/  IMAD.WIDE.U32 R18, R9, c[0x0][0x290], R18 ;  /* 0x0000a40009127a25 */ /* 0x000fc800078e0012 */
[C---:B------:R-:W-:Y:S02]  /*1fc0*/  IMAD R6, R9.reuse, c[0x0][0x28c], R6 ;  /* 0x0000a30009067a24 */ /* 0x040fe400078e0206 */
[----:B------:R-:W-:-:S04]  /*1fd0*/  IMAD.WIDE.U32 R12, R9, c[0x0][0x288], R16 ;  /* 0x0000a200090c7a25 */ /* 0x000fc800078e0010 */
[----:B------:R-:W-:Y:S02]  /*1fe0*/  IMAD.IADD R5, R19, 0x1, R4 ;  /* 0x0000000113057824 */ /* 0x000fe400078e0204 */
[C---:B------:R-:W-:Y:S02]  /*1ff0*/  IMAD R99, R7.reuse, c[0x0][0x2a0], RZ ;  /* 0x0000a80007637a24 */ /* 0x040fe400078e02ff */
[----:B------:R-:W-:Y:S02]  /*2000*/  IMAD R137, R7, c[0x0][0x298], RZ ;  /* 0x0000a60007897a24 */ /* 0x000fe400078e02ff */
        /* <DEDUP_REMOVED lines=9> */
[----:B-----5:R-:W-:Y:S02]  /*20a0*/  IMAD.IADD R2, R3, 0x1, R2 ;  /* 0x0000000103027824 */ /* 0x020fe400078e0202 */
[----:B------:R-:W-:Y:S01]  /*20b0*/  IMAD.IADD R99, R5, 0x1, R99 ;  /* 0x0000000105637824 */ /* 0x000fe200078e0263 */
[----:B------:R-:W-:Y:S01]  /*20c0*/  LEA.HI.X R137, R8, c[0x0][0x26c], R137, 0x1, P0 ;  /* 0x00009b0008897a11 */ /* 0x000fe200000f0c89 */
[----:B------:R-:W-:Y:S01]  /*20d0*/  IMAD.MOV.U32 R3, RZ, RZ, c[0x0][0x288] ;  /* 0x0000a200ff037624 */ /* 0x000fe200078e00ff */
[----:B------:R-:W-:Y:S01]  /*20e0*/  LEA R130, P0, R86, c[0x0][0x170], 0x1 ;  /* 0x00005c0056827a11 */ /* 0x000fe200078008ff */
[----:B------:R-:W-:Y:S01]  /*20f0*/  IMAD R5, R81, R2, RZ ;  /* 0x0000000251057224 */ /* 0x000fe200078e02ff */
[----:B------:R-:W-:Y:S01]  /*2100*/  LEA.HI.X R99, R4, c[0x0][0x274], R99, 0x1, P1 ;  /* 0x00009d0004637a11 */ /* 0x000fe200008f0c63 */
[----:B------:R-:W-:Y:S01]  /*2110*/  IMAD.MOV.U32 R93, RZ, RZ, c[0x0][0x290] ;  /* 0x0000a400ff5d7624 */ /* 0x000fe200078e00ff */
[C---:B------:R-:W-:Y:S01]  /*2120*/  SHF.L.U64.HI R89, R3.reuse, R0, c[0x0][0x28c] ;  /* 0x0000a30003597619 */ /* 0x040fe20000010200 */
[----:B------:R-:W-:Y:S01]  /*2130*/  IMAD.SHL.U32 R92, R3, 0x20, RZ ;  /* 0x00000020035c7824 */ /* 0x000fe200078e00ff */
[----:B------:R-:W-:Y:S01]  /*2140*/  LEA.HI.X R131, R86, c[0x0][0x174], R84, 0x1, P0 ;  /* 0x00005d0056837a11 */ /* 0x000fe200000f0c54 */
[----:B------:R-:W-:Y:S01]  /*2150*/  IMAD.MOV.U32 R9, RZ, RZ, R85 ;  /* 0x000000ffff097224 */ /* 0x000fe200078e0055 */
[----:B------:R-:W-:-:S02]  /*2160*/  SHF.R.S32.HI R3, RZ, 0x1f, R5 ;  /* 0x0000001fff037819 */ /* 0x000fc40000011405 */
[-C--:B------:R-:W-:Y:S02]  /*2170*/  IADD3 R52, P0, R82, R5.reuse, RZ ;  /* 0x0000000552347210 */ /* 0x080fe40007f1e0ff */
[----:B------:R-:W-:Y:S02]  /*2180*/  IADD3 R124, P2, R80, R5, RZ ;  /* 0x00000005507c7210 */ /* 0x000fe40007f5e0ff */
[C---:B------:R-:W-:Y:S01]  /*2190*/  SHF.L.U64.HI R0, R93.reuse, R0, c[0x0][0x294] ;  /* 0x0000a5005d007619 */ /* 0x040fe20000010200 */
[----:B------:R-:W-:Y:S01]  /*21a0*/  IMAD.SHL.U32 R93, R93, 0x20, RZ ;  /* 0x000000205d5d7824 */ /* 0x000fe200078e00ff */
[----:B------:R-:W-:Y:S01]  /*21b0*/  LEA R132, P1, R126, c[0x0][0x168], 0x1 ;  /* 0x00005a007e847a11 */ /* 0x000fe200078208ff */
[--C-:B------:R-:W-:Y:S01]  /*21c0*/  IMAD.X R5, R79, 0x1, R3.reuse, P0 ;  /* 0x000000014f057824 */ /* 0x100fe200000e0603 */
[----:B------:R-:W-:Y:S01]  /*21d0*/  IADD3 R97, P0, R92, 0x40, RZ ;  /* 0x000000405c617810 */ /* 0x000fe20007f1e0ff */
[----:B------:R-:W-:Y:S01]  /*21e0*/  IMAD.X R3, R78, 0x1, R3, P2 ;  /* 0x000000014e037824 */ /* 0x000fe200010e0603 */
[----:B------:R-:W-:-:S02]  /*21f0*/  LEA.HI.X R133, R126, c[0x0][0x16c], R51, 0x1, P1 ;  /* 0x00005b007e857a11 */ /* 0x000fc400008f0c33 */
[C---:B------:R-:W-:Y:S01]  /*2200*/  SHF.L.U64.HI R91, R93.reuse, 0x1, R0 ;  /* 0x000000015d5b7819 */ /* 0x040fe20000010200 */
[----:B------:R-:W-:Y:S01]  /*2210*/  IMAD.X R96, RZ, RZ, R89, P0 ;  /* 0x000000ffff607224 */ /* 0x000fe200000e0659 */
[----:B------:R-:W-:Y:S01]  /*2220*/  IADD3 R95, P1, R92, 0x20, RZ ;  /* 0x000000205c5f7810 */ /* 0x000fe20007f3e0ff */
[----:B------:R-:W-:Y:S01]  /*2230*/  IMAD.SHL.U32 R93, R93, 0x2, RZ ;  /* 0x000000025d5d7824 */ /* 0x000fe200078e00ff */
[C---:B------:R-:W-:Y:S01]  /*2240*/  SHF.L.U64.HI R2, R52.reuse, 0x1, R5 ;  /* 0x0000000134027819 */ /* 0x040fe20000010205 */
[----:B------:R-:W-:Y:S01]  /*2250*/  IMAD.SHL.U32 R52, R52, 0x2, RZ ;  /* 0x0000000234347824 */ /* 0x000fe200078e00ff */
[C---:B------:R-:W-:Y:S01]  /*2260*/  SHF.L.U64.HI R0, R124.reuse, 0x1, R3 ;  /* 0x000000017c007819 */ /* 0x040fe20000010203 */
[----:B------:R-:W-:Y:S01]  /*2270*/  IMAD.SHL.U32 R124, R124, 0x2, RZ ;  /* 0x000000027c7c7824 */ /* 0x000fe200078e00ff */
[C---:B------:R-:W-:Y:S01]  /*2280*/  SHF.L.U64.HI R96, R97.reuse, 0x1, R96 ;  /* 0x0000000161607819 */ /* 0x040fe20000010260 */
[----:B------:R-:W-:Y:S01]  /*2290*/  IMAD.X R94, RZ, RZ, R89, P1 ;  /* 0x000000ffff5e7224 */ /* 0x000fe200008e0659 */
[----:B------:R-:W-:Y:S01]  /*22a0*/  IADD3 R16, P1, R52, c[0x0][0x2b0], RZ ;  /* 0x0000ac0034107a10 */ /* 0x000fe20007f3e0ff */
[----:B------:R-:W-:Y:S01]  /*22b0*/  IMAD.SHL.U32 R97, R97, 0x2, RZ ;  /* 0x0000000261617824 */ /* 0x000fe200078e00ff */
[----:B------:R-:W-:-:S02]  /*22c0*/  IADD3 R128, P4, R124, c[0x0][0x2b0], RZ ;  /* 0x0000ac007c807a10 */ /* 0x000fc40007f9e0ff */
[----:B------:R-:W-:Y:S02]  /*22d0*/  IADD3 R124, P2, R124, c[0x0][0x2a8], RZ ;  /* 0x0000aa007c7c7a10 */ /* 0x000fe40007f5e0ff */
[----:B------:R-:W-:Y:S02]  /*22e0*/  IADD3 R52, P0, R52, c[0x0][0x2a8], RZ ;  /* 0x0000aa0034347a10 */ /* 0x000fe40007f1e0ff */
[C---:B------:R-:W-:Y:S01]  /*22f0*/  SHF.L.U64.HI R94, R95.reuse, 0x1, R94 ;  /* 0x000000015f5e7819 */ /* 0x040fe2000001025e */
[----:B------:R-:W-:Y:S01]  /*2300*/  IMAD.SHL.U32 R95, R95, 0x2, RZ ;  /* 0x000000025f5f7824 */ /* 0x000fe200078e00ff */
[C---:B------:R-:W-:Y:S02]  /*2310*/  IADD3.X R129, R0.reuse, c[0x0][0x2b4], RZ, P4, !PT ;  /* 0x0000ad0000817a10 */ /* 0x040fe400027fe4ff */
[----:B------:R-:W-:Y:S02]  /*2320*/  IADD3.X R125, R0, c[0x0][0x2ac], RZ, P2, !PT ;  /* 0x0000ab00007d7a10 */ /* 0x000fe400017fe4ff */
[----:B------:R-:W-:-:S02]  /*2330*/  IADD3.X R17, R2, c[0x0][0x2b4], RZ, P1, !PT ;  /* 0x0000ad0002117a10 */ /* 0x000fc40000ffe4ff */
[----:B------:R-:W-:Y:S02]  /*2340*/  IADD3.X R53, R2, c[0x0][0x2ac], RZ, P0, !PT ;  /* 0x0000ab0002357a10 */ /* 0x000fe400007fe4ff */
.L_x_6027:
        /* <DEDUP_REMOVED lines=18> */
.L_x_5980:
[----:B------:R-:W-:Y:S05]  /*2470*/  BSYNC B0 ;  /* 0x0000000000007941 */ /* 0x000fea0003800000 */
.L_x_5979:
        /* <DEDUP_REMOVED lines=18> */
.L_x_5982:
[----:B------:R-:W-:Y:S05]  /*25a0*/  BSYNC B0 ;  /* 0x0000000000007941 */ /* 0x000fea0003800000 */
.L_x_5981:
        /* <DEDUP_REMOVED lines=65> */
.L_x_5988:
[----:B------:R-:W-:Y:S05]  /*29c0*/  BSYNC B0 ;  /* 0x0000000000007941 */ /* 0x000fea0003800000 */
.L_x_5987:
        /* <DEDUP_REMOVED lines=50> */
.L_x_5990:
[----:B------:R-:W-:Y:S05]  /*2cf0*/  BSYNC B0 ;  /* 0x0000000000007941 */ /* 0x000fea0003800000 */
.L_x_5989:
        /* <DEDUP_REMOVED lines=49> */
.L_x_5986:
[----:B------:R-:W-:Y:S05]  /*3010*/  BSYNC B1 ;  /* 0x0000000000017941 */ /* 0x000fea0003800000 */
.L_x_5985:
        /* <DEDUP_REMOVED lines=57> */
.L_x_5994:
[----:B------:R-:W-:Y:S05]  /*33b0*/  BSYNC B0 ;  /* 0x0000000000007941 */ /* 0x000fea0003800000 */
.L_x_5993:
        /* <DEDUP_REMOVED lines=50> */
.L_x_5996:
[----:B------:R-:W-:Y:S05]  /*36e0*/  BSYNC B0 ;  /* 0x0000000000007941 */ /* 0x000fea0003800000 */
.L_x_5995:
        /* <DEDUP_REMOVED lines=49> */
.L_x_5992:
[----:B------:R-:W-:Y:S05]  /*3a00*/  BSYNC B1 ;  /* 0x0000000000017941 */ /* 0x000fea0003800000 */
.L_x_5991:
        /* <DEDUP_REMOVED lines=8> */
.L_x_5984:
        /* <DEDUP_REMOVED lines=89> */
.L_x_6003:
[----:B------:R-:W-:Y:S05]  /*4020*/  BSYNC B0 ;  /* 0x0000000000007941 */ /* 0x000fea0003800000 */
.L_x_6002:
[----:B-----5:R2:W-:Y:S02]  /*4030*/  STG.E.128 [R132.64], R40 ;  /* 0x0000002884007986 */ /* 0x0205e4000c101d06 */
.L_x_6001:
[----:B------:R-:W-:Y:S05]  /*4040*/  BSYNC B1 ;  /* 0x0000000000017941 */ /* 0x000fea0003800000 */
.L_x_6000:
        /* <DEDUP_REMOVED lines=87> */
.L_x_6007:
[----:B------:R-:W-:Y:S05]  /*45c0*/  BSYNC B0 ;  /* 0x0000000000007941 */ /* 0x000fea0003800000 */
.L_x_6006:
[----:B-----5:R3:W-:Y:S02]  /*45d0*/  STG.E.128 [R132.64+0x40], R40 ;  /* 0x0000402884007986 */ /* 0x0207e4000c101d06 */
.L_x_6005:
[----:B------:R-:W-:Y:S05]  /*45e0*/  BSYNC B1 ;  /* 0x0000000000017941 */ /* 0x000fea0003800000 */
.L_x_6004:
        /* <DEDUP_REMOVED lines=86> */
.L_x_6009:
[----:B------:R-:W-:Y:S05]  /*4b50*/  BSYNC B0 ;  /* 0x0000000000007941 */ /* 0x000fea0003800000 */
.L_x_6008:
[----:B-----5:R3:W-:Y:S02]  /*4b60*/  STG.E.128 [R132.64+0x80], R40 ;  /* 0x0000802884007986 */ /* 0x0207e4000c101d06 */
.L_x_5999:
[----:B------:R-:W-:Y:S05]  /*4b70*/  BSYNC B2 ;  /* 0x0000000000027941 */ /* 0x000fea0003800000 */
.L_x_5998:
        /* <DEDUP_REMOVED lines=93> */
.L_x_6015:
[----:B------:R-:W-:Y:S05]  /*5150*/  BSYNC B0 ;  /* 0x0000000000007941 */ /* 0x000fea0003800000 */
.L_x_6014:
[----:B-----5:R3:W-:Y:S02]  /*5160*/  STG.E.128 [R134.64], R40 ;  /* 0x0000002886007986 */ /* 0x0207e4000c101d06 */
.L_x_6013:
[----:B------:R-:W-:Y:S05]  /*5170*/  BSYNC B1 ;  /* 0x0000000000017941 */ /* 0x000fea0003800000 */
.L_x_6012:
        /* <DEDUP_REMOVED lines=93> */
.L_x_6019:
[----:B------:R-:W-:Y:S05]  /*5750*/  BSYNC B0 ;  /* 0x0000000000007941 */ /* 0x000fea0003800000 */
.L_x_6018:
[----:B-----5:R3:W-:Y:S02]  /*5760*/  STG.E.128 [R134.64+0x40], R40 ;  /* 0x0000402886007986 */ /* 0x0207e4000c101d06 */
.L_x_6017:
[----:B------:R-:W-:Y:S05]  /*5770*/  BSYNC B1 ;  /* 0x0000000000017941 */ /* 0x000fea0003800000 */
.L_x_6016:
        /* <DEDUP_REMOVED lines=29> */
[----:B------:R-:W-:Y:S01]  /*5950*/  MOV R139, RZ ;  /* 0x000000ff008b7202 */ /* 0x000fe20000000f00 */
[----:B------:R-:W-:Y:S01]  /*5960*/  @P0 IMAD R139, RZ, RZ, -UR5 ;  /* 0x80000005ff8b0e24 */ /* 0x000fe2000f8e02ff */
[C---:B------:R-:W-:Y:S02]  /*5970*/  LEA R18, P1, R116.reuse, R144, 0x1 ;  /* 0x0000009074127211 */ /* 0x040fe400078208ff */
[----:B------:R-:W2:Y:S02]  /*5980*/  LDG.E.128 R140, [R142.64] ;  /* 0x000000068e8c7981 */ /* 0x000ea4000c1e1d00 */
[----:B------:R-:W-:Y:S02]  /*5990*/  LEA.HI.X.SX32 R19, R116, R145, 0x1, P1 ;  /* 0x0000009174137211 */ /* 0x000fe400008f0eff */
[----:B------:R-:W-:Y:S04]  /*59a0*/  IADD3 R145, P1, R103, R139, RZ ;  /* 0x0000008b67917210 */ /* 0x000fe80007f3e0ff */
[----:B------:R-:W-:Y:S01]  /*59b0*/  LEA.HI.X.SX32 R139, R139, R100, 0x1, P1 ;  /* 0x000000648b8b7211 */ /* 0x000fe200008f0eff */
[----:B------:R-:W3:Y:S01]  /*59c0*/  LDG.E.128 R20, [R18.64] ;  /* 0x0000000612147981 */ /* 0x000ee2000c1e1d00 */
        /* <DEDUP_REMOVED lines=12> */
[C---:B---3--:R-:W-:Y:S01]  /*5a90*/  LOP3.LUT R32, R20.reuse, 0xffff0000, RZ, 0xc0, !PT ;  /* 0xffff000014207812 */ /* 0x048fe200078ec0ff */
[----:B------:R-:W-:Y:S01]  /*5aa0*/  IMAD.U32 R34, R20, 0x10000, RZ ;  /* 0x0001000014227824 */ /* 0x000fe200078e00ff */
[C---:B------:R-:W-:Y:S01]  /*5ab0*/  SHF.L.U32 R30, R21.reuse, 0x10, RZ ;  /* 0x00000010151e7819 */ /* 0x040fe200000006ff */
[----:B------:R-:W-:Y:S01]  /*5ac0*/  @!P0 FADD.FTZ R26, -R26, -RZ ;  /* 0x800000ff1a1a8221 */ /* 0x000fe20000010100 */
[----:B------:R-:W-:Y:S01]  /*5ad0*/  LOP3.LUT R31, R21, 0xffff0000, RZ, 0xc0, !PT ;  /* 0xffff0000151f7812 */ /* 0x000fe200078ec0ff */
[----:B------:R-:W-:Y:S01]  /*5ae0*/  FMUL.FTZ R0, R34, R33 ;  /* 0x0000002122007220 */ /* 0x000fe20000410000 */
[C---:B------:R-:W-:Y:S01]  /*5af0*/  SHF.L.U32 R19, R143.reuse, 0x10, RZ ;  /* 0x000000108f137819 */ /* 0x040fe200000006ff */
[----:B------:R-:W-:Y:S01]  /*5b00*/  FMUL.FTZ R2, R32, R29 ;  /* 0x0000001d20027220 */ /* 0x000fe20000410000 */
[----:B------:R-:W-:Y:S01]  /*5b10*/  LOP3.LUT R18, R143, 0xffff0000, RZ, 0xc0, !PT ;  /* 0xffff00008f127812 */ /* 0x000fe200078ec0ff */
[----:B------:R-:W-:Y:S01]  /*5b20*/  IMAD.U32 R28, R22, 0x10000, RZ ;  /* 0x00010000161c7824 */ /* 0x000fe200078e00ff */
[C---:B----4-:R-:W-:Y:S01]  /*5b30*/  LOP3.LUT R38, R56.reuse, 0xffff0000, RZ, 0xc0, !PT ;  /* 0xffff000038267812 */ /* 0x050fe200078ec0ff */
        /* <DEDUP_REMOVED lines=32> */
.L_x_6021:
[----:B------:R-:W-:Y:S05]  /*5d40*/  BSYNC B0 ;  /* 0x0000000000007941 */ /* 0x000fea0003800000 */
.L_x_6020:
[----:B-----5:R3:W-:Y:S02]  /*5d50*/  STG.E.128 [R134.64+0x80], R40 ;  /* 0x0000802886007986 */ /* 0x0207e4000c101d06 */
.L_x_6011:
[----:B------:R-:W-:Y:S05]  /*5d60*/  BSYNC B2 ;  /* 0x0000000000027941 */ /* 0x000fea0003800000 */
.L_x_6010:
        /* <DEDUP_REMOVED lines=8> */
.L_x_5983:
        /* <DEDUP_REMOVED lines=11> */
.L_x_6023:
[----:B------:R-:W-:Y:S05]  /*5ea0*/  BSYNC B0 ;  /* 0x0000000000007941 */ /* 0x000fea0003800000 */
.L_x_6022:
        /* <DEDUP_REMOVED lines=12> */
.L_x_6024:
[----:B------:R-:W-:Y:S05]  /*5f70*/  BSYNC B0 ;  /* 0x0000000000007941 */ /* 0x000fea0003800000 */
.L_x_5997:
        /* <DEDUP_REMOVED lines=80> */
.L_x_6025:
        /* <DEDUP_REMOVED lines=8> */
.L_x_6026:
[----:B------:R-:W-:Y:S04]  /*6500*/  IADD3 R9, R9, -0x1, RZ ;  /* 0xffffffff09097810 */ /* 0x000fe80007ffe0ff */
[----:B------:R-:W-:Y:S11]  /*6510*/  ISETP.GT.AND P0, PT, R9, R90, PT ;  /* 0x0000005a0900720c */ /* 0x000ff60003f04270 */
[----:B------:R-:W-:Y:S02]  /*6520*/  @!UPT UIADD3 URZ, URZ, URZ, URZ ;  /* 0x0000003f3f3ff290 */ /* 0x000fe4000fffe03f */
[----:B------:R-:W-:-:S05]  /*6530*/  @P0 BRA `(.L_x_6027) ;  /* 0xffffbe1000000947 */ /* 0x000fca000383ffff */
.L_x_5978:
        /* <DEDUP_REMOVED lines=15> */
[C---:B------:R-:W-:Y:S01]  /*6630*/  LEA R12, P1, R120.reuse, c[0x0][0x160], 0x1 ;  /* 0x00005800780c7a11 */ /* 0x040fe200078208ff */
[----:B-----5:R-:W-:Y:S01]  /*6640*/  IMAD.IADD R3, R115, 0x1, -R62 ;  /* 0x0000000173037824 */ /* 0x020fe200078e0a3e */
[C---:B------:R-:W-:Y:S01]  /*6650*/  IADD3 R2, P2, R120.reuse, UR4, RZ ;  /* 0x0000000478027c10 */ /* 0x040fe2000ff5e0ff */
[----:B------:R-:W-:Y:S01]  /*6660*/  ULDC.U8 UR4, c[0x0][0x313] ;  /* 0x0000c4c000047ab9 */ /* 0x000fe20000000000 */
[----:B------:R-:W-:Y:S02]  /*6670*/  LEA.HI.X R13, R120, c[0x0][0x164], R76, 0x1, P1 ;  /* 0x00005900780d7a11 */ /* 0x000fe400008f0c4c */
[----:B------:R-:W-:Y:S02]  /*6680*/  IADD3.X R7, R76, UR5, RZ, P2, !PT ;  /* 0x000000054c077c10 */ /* 0x000fe400097fe4ff */
[----:B------:R-:W-:Y:S02]  /*6690*/  LEA R8, P5, R2, c[0x0][0x160], 0x1 ;  /* 0x0000580002087a11 */ /* 0x000fe400078a08ff */
[----:B------:R-:W-:-:S02]  /*66a0*/  ISETP.GE.AND P2, PT, R112, R3, PT ;  /* 0x000000037000720c */ /* 0x000fc40003f46270 */
[----:B------:R-:W-:Y:S02]  /*66b0*/  LEA.HI.X R9, R2, c[0x0][0x164], R7, 0x1, P5 ;  /* 0x0000590002097a11 */ /* 0x000fe400028f0c07 */
[----:B------:R-:W-:Y:S02]  /*66c0*/  ISETP.GT.AND P2, PT, R73, -0x4, !P2 ;  /* 0xfffffffc4900780c */ /* 0x000fe40005744270 */
[----:B--2---:R-:W-:-:S05]  /*66d0*/  IADD3 R0, R0, R77, R62 ;  /* 0x0000004d00007210 */ /* 0x004fca0007ffe03e */
[----:B------:R-:W-:-:S05]  /*66e0*/  IMAD R5, R81, R0, RZ ;  /* 0x0000000051057224 */ /* 0x000fca00078e02ff */
[-C--:B------:R-:W-:Y:S02]  /*66f0*/  IADD3 R82, P1, R82, R5.reuse, RZ ;  /* 0x0000000552527210 */ /* 0x080fe40007f3e0ff */
[----:B------:R-:W-:Y:S02]  /*6700*/  IADD3 R0, P6, R80, R5, RZ ;  /* 0x0000000550007210 */ /* 0x000fe40007fde0ff */
[----:B------:R-:W-:-:S05]  /*6710*/  SHF.R.S32.HI R5, RZ, 0x1f, R5 ;  /* 0x0000001fff057819 */ /* 0x000fca0000011405 */
[--C-:B------:R-:W-:Y:S01]  /*6720*/  IMAD.X R79, R79, 0x1, R5.reuse, P1 ;  /* 0x000000014f4f7824 */ /* 0x100fe200008e0605 */
[----:B------:R-:W-:Y:S01]  /*6730*/  ISETP.NE.AND P1, PT, RZ, UR4, PT ;  /* 0x00000004ff007c0c */ /* 0x000fe2000bf25270 */
[----:B------:R-:W-:-:S12]  /*6740*/  IMAD.X R2, R78, 0x1, R5, P6 ;  /* 0x000000014e027824 */ /* 0x000fd800030e0605 */
        /* <DEDUP_REMOVED lines=57> */
.L_x_6036:
[----:B------:R-:W-:Y:S05]  /*6ae0*/  BSYNC B0 ;  /* 0x0000000000007941 */ /* 0x000fea0003800000 */
.L_x_6035:
[----:B-----5:R4:W-:Y:S04]  /*6af0*/  STS.64 [R116], R16 ;  /* 0x0000001074007388 */ /* 0x0209e80000000a00 */
[----:B------:R4:W-:Y:S02]  /*6b00*/  STS.64 [R116+0x8], R18 ;  /* 0x0000081274007388 */ /* 0x0009e40000000a00 */
.L_x_6034:
[----:B------:R-:W-:Y:S05]  /*6b10*/  BSYNC B1 ;  /* 0x0000000000017941 */ /* 0x000fea0003800000 */
.L_x_6033:
        /* <DEDUP_REMOVED lines=45> */
.L_x_6040:
[----:B------:R-:W-:Y:S05]  /*6df0*/  BSYNC B0 ;  /* 0x0000000000007941 */ /* 0x000fea0003800000 */
.L_x_6039:
[----:B-----5:R1:W-:Y:S02]  /*6e00*/  STS.128 [R116+0x1000], R16 ;  /* 0x0010001074007388 */ /* 0x0203e40000000c00 */
.L_x_6038:
[----:B------:R-:W-:Y:S05]  /*6e10*/  BSYNC B1 ;  /* 0x0000000000017941 */ /* 0x000fea0003800000 */
.L_x_6037:
        /* <DEDUP_REMOVED lines=10> */
[C---:B-1----:R-:W-:Y:S02]  /*6ec0*/  SHF.L.U32 R12, R16.reuse, 0x10, RZ ;  /* 0x00000010100c7819 */ /* 0x042fe400000006ff */
[----:B------:R-:W-:-:S02]  /*6ed0*/  LOP3.LUT R22, R16, 0xffff0000, RZ, 0xc0, !PT ;  /* 0xffff000010167812 */ /* 0x000fc400078ec0ff */
[C---:B------:R-:W-:Y:S02]  /*6ee0*/  SHF.L.U32 R17, R19.reuse, 0x10, RZ ;  /* 0x0000001013117819 */ /* 0x040fe400000006ff */
[----:B------:R-:W-:Y:S01]  /*6ef0*/  LOP3.LUT R16, R19, 0xffff0000, RZ, 0xc0, !PT ;  /* 0xffff000013107812 */ /* 0x000fe200078ec0ff */
[C---:B------:R-:W-:Y:S01]  /*6f00*/  IMAD.U32 R19, R18.reuse, 0x10000, RZ ;  /* 0x0001000012137824 */ /* 0x040fe200078e00ff */
[----:B------:R-:W-:Y:S02]  /*6f10*/  LOP3.LUT R24, R18, 0xffff0000, RZ, 0xc0, !PT ;  /* 0xffff000012187812 */ /* 0x000fe400078ec0ff */
[----:B----4-:R-:W-:Y:S02]  /*6f20*/  LOP3.LUT R13, R4, 0xffff0000, RZ, 0xc0, !PT ;  /* 0xffff0000040d7812 */ /* 0x010fe400078ec0ff */
        /* <DEDUP_REMOVED lines=28> */
.L_x_6042:
[----:B------:R-:W-:Y:S05]  /*70f0*/  BSYNC B0 ;  /* 0x0000000000007941 */ /* 0x000fea0003800000 */
.L_x_6041:
[----:B-----5:R4:W-:Y:S02]  /*7100*/  STS.128 [R116+0x2000], R16 ;  /* 0x0020001074007388 */ /* 0x0209e40000000c00 */
.L_x_6032:
[----:B------:R-:W-:Y:S05]  /*7110*/  BSYNC B2 ;  /* 0x0000000000027941 */ /* 0x000fea0003800000 */
.L_x_6031:
        /* <DEDUP_REMOVED lines=22> */
[C---:B-----5:R-:W-:Y:S02]  /*7280*/  SHF.L.U32 R12, R17.reuse, 0x10, RZ ;  /* 0x00000010110c7819 */ /* 0x060fe400000006ff */
[----:B------:R-:W-:Y:S01]  /*7290*/  LOP3.LUT R0, R17, 0xffff0000, RZ, 0xc0, !PT ;  /* 0xffff000011007812 */ /* 0x000fe200078ec0ff */
[----:B------:R-:W-:Y:S01]  /*72a0*/  IMAD.U32 R17, R18, 0x10000, RZ ;  /* 0x0001000012117824 */ /* 0x000fe200078e00ff */
[C---:B------:R-:W-:Y:S02]  /*72b0*/  SHF.L.U32 R13, R16.reuse, 0x10, RZ ;  /* 0x00000010100d7819 */ /* 0x040fe400000006ff */
[----:B------:R-:W-:-:S02]  /*72c0*/  LOP3.LUT R22, R16, 0xffff0000, RZ, 0xc0, !PT ;  /* 0xffff000010167812 */ /* 0x000fc400078ec0ff */
[C---:B------:R-:W-:Y:S02]  /*72d0*/  LOP3.LUT R14, R19.reuse, 0xffff0000, RZ, 0xc0, !PT ;  /* 0xffff0000130e7812 */ /* 0x040fe400078ec0ff */
[----:B------:R-:W-:Y:S02]  /*72e0*/  SHF.L.U32 R16, R19, 0x10, RZ ;  /* 0x0000001013107819 */ /* 0x000fe400000006ff */
        /* <DEDUP_REMOVED lines=29> */
.L_x_6047:
[----:B------:R-:W-:Y:S05]  /*74c0*/  BSYNC B0 ;  /* 0x0000000000007941 */ /* 0x000fea0003800000 */
.L_x_6046:
[----:B-----5:R4:W-:Y:S02]  /*74d0*/  STS.128 [R116+0x800], R16 ;  /* 0x0008001074007388 */ /* 0x0209e40000000c00 */
.L_x_6045:
[----:B------:R-:W-:Y:S05]  /*74e0*/  BSYNC B1 ;  /* 0x0000000000017941 */ /* 0x000fea0003800000 */
.L_x_6044:
[----:B------:R1:W-:Y:S01]  /*74f0*/  @P4 STS.128 [R116+0x1800], RZ ;  /* 0x001800ff74004388 */ /* 0x0003e20000000c00 */
[----:B------:R-:W-:Y:S01]  /*7500*/  BSSY B1, `(.L_x_6048) ;  /* 0x000002e000017945 */ /* 0x000fe20003800000 */
[----:B------:R-:W-:Y:S05]  /*7510*/  @P4 BRA `(.L_x_6049) ;  /* 0x000002c000004947 */ /* 0x000fea0003800000 */
[----:B-12-4-:R1:W5:Y:S01]  /*7520*/  LDG.E.128 R12, [R8.64+0x40] ;  /* 0x00004006080c7981 */ /* 0x016362000c1e1d00 */
        /* <DEDUP_REMOVED lines=13> */
[C---:B--2---:R-:W-:Y:S02]  /*7600*/  LOP3.LUT R12, R2.reuse, 0xffff0000, RZ, 0xc0, !PT ;  /* 0xffff0000020c7812 */ /* 0x044fe400078ec0ff */
[----:B------:R-:W-:Y:S02]  /*7610*/  SHF.L.U32 R2, R2, 0x10, RZ ;  /* 0x0000001002027819 */ /* 0x000fe400000006ff */
[----:B----4-:R-:W-:Y:S01]  /*7620*/  LOP3.LUT R23, R4, 0xffff0000, RZ, 0xc0, !PT ;  /* 0xffff000004177812 */ /* 0x010fe200078ec0ff */
[-C--:B------:R-:W-:Y:S01]  /*7630*/  FMUL.FTZ R14, R0, R12.reuse ;  /* 0x0000000c000e7220 */ /* 0x080fe20000410000 */
[----:B------:R-:W-:Y:S01]  /*7640*/  LOP3.LUT R19, R3, 0xffff0000, RZ, 0xc0, !PT ;  /* 0xffff000003137812 */ /* 0x000fe200078ec0ff */
[----:B------:R-:W-:Y:S01]  /*7650*/  FMUL.FTZ R12, R11, R12 ;  /* 0x0000000c0b0c7220 */ /* 0x000fe20000410000 */
[----:B------:R-:W-:Y:S01]  /*7660*/  LOP3.LUT R22, R5, 0xffff0000, RZ, 0xc0, !PT ;  /* 0xffff000005167812 */ /* 0x000fe200078ec0ff */
[-C--:B------:R-:W-:Y:S01]  /*7670*/  FFMA.FTZ R14, R11, R23.reuse, -R14 ;  /* 0x000000170b0e7223 */ /* 0x080fe2000001080e */
[----:B------:R-:W-:Y:S01]  /*7680*/  SHF.L.U32 R4, R4, 0x10, RZ ;  /* 0x0000001004047819 */ /* 0x000fe200000006ff */
[----:B------:R-:W-:Y:S01]  /*7690*/  FFMA.FTZ R23, R0, R23, R12 ;  /* 0x0000001700177223 */ /* 0x000fe2000001000c */
[----:B------:R-:W-:Y:S01]  /*76a0*/  SHF.L.U32 R12, R5, 0x10, RZ ;  /* 0x00000010050c7819 */ /* 0x000fe200000006ff */
[----:B------:R-:W-:-:S02]  /*76b0*/  IMAD.U32 R0, R3, 0x10000, RZ ;  /* 0x0001000003007824 */ /* 0x000fc400078e00ff */
[-C--:B------:R-:W-:Y:S02]  /*76c0*/  FMUL.FTZ R3, R18, R2.reuse ;  /* 0x0000000212037220 */ /* 0x080fe40000410000 */
[----:B------:R-:W-:Y:S02]  /*76d0*/  FMUL.FTZ R5, R13, R2 ;  /* 0x000000020d057220 */ /* 0x000fe40000410000 */
[-C--:B------:R-:W-:Y:S02]  /*76e0*/  FMUL.FTZ R27, R15, R19.reuse ;  /* 0x000000130f1b7220 */ /* 0x080fe40000410000 */
[-C--:B------:R-:W-:Y:S02]  /*76f0*/  FMUL.FTZ R2, R25, R0.reuse ;  /* 0x0000000019027220 */ /* 0x080fe40000410000 */
[----:B------:R-:W-:Y:S02]  /*7700*/  FMUL.FTZ R19, R16, R19 ;  /* 0x0000001310137220 */ /* 0x000fe40000410000 */
[----:B------:R-:W-:-:S02]  /*7710*/  FMUL.FTZ R0, R17, R0 ;  /* 0x0000000011007220 */ /* 0x000fc40000410000 */
[----:B------:R-:W-:Y:S02]  /*7720*/  FFMA.FTZ R27, R16, R22, -R27 ;  /* 0x00000016101b7223 */ /* 0x000fe4000001081b */
[----:B------:R-:W-:Y:S01]  /*7730*/  FFMA.FTZ R3, R13, R4, -R3 ;  /* 0x000000040d037223 */ /* 0x000fe20000010803 */
[----:B------:R-:W-:Y:S01]  /*7740*/  F2FP.BF16.PACK_AB R13, R23, R14 ;  /* 0x0000000e170d723e */ /* 0x000fe200000010ff */
[----:B------:R-:W-:Y:S02]  /*7750*/  FFMA.FTZ R22, R15, R22, R19 ;  /* 0x000000160f167223 */ /* 0x000fe40000010013 */
[----:B------:R-:W-:Y:S02]  /*7760*/  FFMA.FTZ R4, R18, R4, R5 ;  /* 0x0000000412047223 */ /* 0x000fe40000010005 */
[-C--:B------:R-:W-:Y:S01]  /*7770*/  FFMA.FTZ R2, R17, R12.reuse, -R2 ;  /* 0x0000000c11027223 */ /* 0x080fe20000010802 */
[----:B------:R-:W-:Y:S01]  /*7780*/  F2FP.BF16.PACK_AB R15, R22, R27 ;  /* 0x0000001b160f723e */ /* 0x000fe200000010ff */
[----:B------:R-:W-:Y:S01]  /*7790*/  FFMA.FTZ R25, R25, R12, R0 ;  /* 0x0000000c19197223 */ /* 0x000fe20000010000 */
[----:B------:R-:W-:-:S04]  /*77a0*/  F2FP.BF16.PACK_AB R12, R4, R3 ;  /* 0x00000003040c723e */ /* 0x000fc800000010ff */
[----:B------:R-:W-:Y:S02]  /*77b0*/  F2FP.BF16.PACK_AB R14, R25, R2 ;  /* 0x00000002190e723e */ /* 0x000fe400000010ff */
.L_x_6051:
[----:B------:R-:W-:Y:S05]  /*77c0*/  BSYNC B0 ;  /* 0x0000000000007941 */ /* 0x000fea0003800000 */
.L_x_6050:
[----:B-----5:R2:W-:Y:S02]  /*77d0*/  STS.128 [R116+0x1800], R12 ;  /* 0x0018000c74007388 */ /* 0x0205e40000000c00 */
.L_x_6049:
[----:B------:R-:W-:Y:S05]  /*77e0*/  BSYNC B1 ;  /* 0x0000000000017941 */ /* 0x000fea0003800000 */
.L_x_6048:
[----:B------:R1:W-:Y:S01]  /*77f0*/  @P0 STS.128 [R116+0x2800], RZ ;  /* 0x002800ff74000388 */ /* 0x0003e20000000c00 */
[----:B------:R-:W-:Y:S05]  /*7800*/  @P0 BRA `(.L_x_6043) ;  /* 0x00002a9000000947 */ /* 0x000fea0003800000 */
[----:B-12-4-:R1:W5:Y:S01]  /*7810*/  LDG.E.128 R12, [R8.64+0x80] ;  /* 0x00008006080c7981 */ /* 0x016362000c1e1d00 */
[----:B------:R-:W-:Y:S01]  /*7820*/  ISETP.GE.AND P1, PT, R10, c[0x0][0x230], PT ;  /* 0x00008c000a007a0c */ /* 0x000fe20003f26270 */
[----:B------:R-:W-:-:S12]  /*7830*/  BSSY B0, `(.L_x_6052) ;  /* 0x0000028000007945 */ /* 0x000fd80003800000 */
[----:B------:R-:W-:Y:S05]  /*7840*/  @P1 BRA `(.L_x_6053) ;  /* 0x0000026000001947 */ /* 0x000fea0003800000 */
[----:B------:R-:W2:Y:S04]  /*7850*/  LDG.E.64 R2, [R20.64+0x40] ;  /* 0x0000400614027981 */ /* 0x000ea8000c1e1b00 */
[----:B------:R-:W4:Y:S01]  /*7860*/  LDG.E.64 R4, [R6.64+0x40] ;  /* 0x0000400606047981 */ /* 0x000f22000c1e1b00 */
[C---:B-----5:R-:W-:Y:S02]  /*7870*/  LOP3.LUT R0, R13.reuse, 0xffff0000, RZ, 0xc0, !PT ;  /* 0xffff00000d007812 */ /* 0x060fe400078ec0ff */
[----:B-1----:R-:W-:Y:S01]  /*7880*/  SHF.L.U32 R8, R13, 0x10, RZ ;  /* 0x000000100d087819 */ /* 0x002fe200000006ff */
[----:B------:R-:W-:Y:S01]  /*7890*/  IMAD.U32 R13, R14, 0x10000, RZ ;  /* 0x000100000e0d7824 */ /* 0x000fe200078e00ff */
[C---:B------:R-:W-:Y:S02]  /*78a0*/  SHF.L.U32 R9, R12.reuse, 0x10, RZ ;  /* 0x000000100c097819 */ /* 0x040fe400000006ff */
[----:B------:R-:W-:-:S02]  /*78b0*/  LOP3.LUT R16, R12, 0xffff0000, RZ, 0xc0, !PT ;  /* 0xffff00000c107812 */ /* 0x000fc400078ec0ff */
[C---:B------:R-:W-:Y:S02]  /*78c0*/  SHF.L.U32 R12, R15.reuse, 0x10, RZ ;  /* 0x000000100f0c7819 */ /* 0x040fe400000006ff */
[----:B------:R-:W-:Y:S02]  /*78d0*/  LOP3.LUT R10, R15, 0xffff0000, RZ, 0xc0, !PT ;  /* 0xffff00000f0a7812 */ /* 0x000fe400078ec0ff */
        /* <DEDUP_REMOVED lines=23> */
[-C--:B------:R-:W-:Y:S01]  /*7a50*/  FFMA.FTZ R2, R13, R8.reuse, -R2 ;  /* 0x000000080d027223 */ /* 0x080fe20000010802 */
[----:B------:R-:W-:Y:S01]  /*7a60*/  F2FP.BF16.PACK_AB R13, R0, R7 ;  /* 0x00000007000d723e */ /* 0x000fe200000010ff */
[----:B------:R-:W-:Y:S01]  /*7a70*/  FFMA.FTZ R3, R14, R8, R3 ;  /* 0x000000080e037223 */ /* 0x000fe20000010003 */
[----:B------:R-:W-:-:S02]  /*7a80*/  F2FP.BF16.PACK_AB R15, R15, R6 ;  /* 0x000000060f0f723e */ /* 0x000fc400000010ff */
[----:B------:R-:W-:Y:S02]  /*7a90*/  F2FP.BF16.PACK_AB R12, R4, R5 ;  /* 0x00000005040c723e */ /* 0x000fe400000010ff */
[----:B------:R-:W-:Y:S02]  /*7aa0*/  F2FP.BF16.PACK_AB R14, R3, R2 ;  /* 0x00000002030e723e */ /* 0x000fe400000010ff */
.L_x_6053:
[----:B------:R-:W-:Y:S05]  /*7ab0*/  BSYNC B0 ;  /* 0x0000000000007941 */ /* 0x000fea0003800000 */
.L_x_6052:
[----:B-----5:R2:W-:Y:S01]  /*7ac0*/  STS.128 [R116+0x2800], R12 ;  /* 0x0028000c74007388 */ /* 0x0205e20000000c00 */
[----:B------:R-:W-:Y:S05]  /*7ad0*/  BRA `(.L_x_6043) ;  /* 0x000027c000007947 */ /* 0x000fea0003800000 */
.L_x_6030:
        /* <DEDUP_REMOVED lines=26> */
[----:B------:R-:W4:Y:S01]  /*7c80*/  LDG.E.128 R4, [R6.64] ;  /* 0x0000000606047981 */ /* 0x000f22000c1e1d00 */
[----:B------:R-:W-:Y:S02]  /*7c90*/  LEA.HI.X R19, R17, c[0x0][0x2b4], R16, 0x1, P2 ;  /* 0x0000ad0011137a11 */ /* 0x000fe400010f0c10 */
[----:B------:R-:W-:-:S04]  /*7ca0*/  IADD3 R20, P2, R21, R0, RZ ;  /* 0x0000000015147210 */ /* 0x000fc80007f5e0ff */
[----:B--2---:R-:W2:Y:S01]  /*7cb0*/  LDG.E.128 R16, [R18.64] ;  /* 0x0000000612107981 */ /* 0x004ea2000c1e1d00 */
        /* <DEDUP_REMOVED lines=65> */
.L_x_6059:
[----:B------:R-:W-:Y:S05]  /*80d0*/  BSYNC B0 ;  /* 0x0000000000007941 */ /* 0x000fea0003800000 */
.L_x_6058:
[----:B-----5:R4:W-:Y:S04]  /*80e0*/  STS.64 [R116], R24 ;  /* 0x0000001874007388 */ /* 0x0209e80000000a00 */
[----:B------:R4:W-:Y:S02]  /*80f0*/  STS.64 [R116+0x8], R26 ;  /* 0x0000081a74007388 */ /* 0x0009e40000000a00 */
.L_x_6057:
[----:B------:R-:W-:Y:S05]  /*8100*/  BSYNC B1 ;  /* 0x0000000000017941 */ /* 0x000fea0003800000 */
.L_x_6056:
        /* <DEDUP_REMOVED lines=21> */
[----:B--2---:R-:W2:Y:S01]  /*8260*/  LDG.E.128 R4, [R6.64+0x40] ;  /* 0x0000400606047981 */ /* 0x004ea2000c1e1d00 */
[----:B------:R-:W-:Y:S02]  /*8270*/  LEA.HI.X R19, R17, c[0x0][0x2b4], R16, 0x1, P2 ;  /* 0x0000ad0011137a11 */ /* 0x000fe400010f0c10 */
[----:B------:R-:W-:-:S04]  /*8280*/  IADD3 R20, P2, R21, R0, RZ ;  /* 0x0000000015147210 */ /* 0x000fc80007f5e0ff */
[----:B---3--:R-:W3:Y:S01]  /*8290*/  LDG.E.128 R16, [R18.64+0x40] ;  /* 0x0000400612107981 */ /* 0x008ee2000c1e1d00 */
        /* <DEDUP_REMOVED lines=65> */
.L_x_6063:
[----:B------:R-:W-:Y:S05]  /*86b0*/  BSYNC B0 ;  /* 0x0000000000007941 */ /* 0x000fea0003800000 */
.L_x_6062:
[----:B-----5:R1:W-:Y:S02]  /*86c0*/  STS.128 [R116+0x1000], R24 ;  /* 0x0010001874007388 */ /* 0x0203e40000000c00 */
.L_x_6061:
[----:B------:R-:W-:Y:S05]  /*86d0*/  BSYNC B1 ;  /* 0x0000000000017941 */ /* 0x000fea0003800000 */
.L_x_6060:
        /* <DEDUP_REMOVED lines=16> */
[C---:B------:R-:W-:Y:S02]  /*87e0*/  LEA R18, P2, R16.reuse, c[0x0][0x2b0], 0x1 ;  /* 0x0000ac0010127a11 */ /* 0x040fe400078408ff */
[----:B------:R-:W-:Y:S01]  /*87f0*/  @P1 SHF.R.S32.HI R12, RZ, 0x1, R88 ;  /* 0x00000001ff0c1819 */ /* 0x000fe20000011458 */
[----:B------:R-:W2:Y:S01]  /*8800*/  LDG.E.128 R4, [R6.64+0x80] ;  /* 0x0000800606047981 */ /* 0x000ea2000c1e1d00 */
[----:B------:R-:W-:Y:S01]  /*8810*/  LEA.HI.X R19, R16, c[0x0][0x2b4], R13, 0x1, P2 ;  /* 0x0000ad0010137a11 */ /* 0x000fe200010f0c0d */
[----:B------:R-:W-:Y:S01]  /*8820*/  IMAD.MOV.U32 R13, RZ, RZ, RZ ;  /* 0x000000ffff0d7224 */ /* 0x000fe200078e00ff */
[----:B------:R-:W-:-:S04]  /*8830*/  @P1 IADD3 R13, -R12, RZ, RZ ;  /* 0x000000ff0c0d1210 */ /* 0x000fc80007ffe1ff */
[C---:B------:R-:W-:Y:S01]  /*8840*/  IADD3 R12, P2, R13.reuse, R0, RZ ;  /* 0x000000000d0c7210 */ /* 0x040fe20007f5e0ff */
[----:B------:R-:W4:Y:S03]  /*8850*/  LDG.E.128 R16, [R18.64+0x80] ;  /* 0x0000800612107981 */ /* 0x000f26000c1e1d00 */
        /* <DEDUP_REMOVED lines=35> */
[----:B---3--:R-:W-:Y:S01]  /*8a90*/  SHF.L.U32 R18, R23, 0x10, RZ ;  /* 0x0000001017127819 */ /* 0x008fe200000006ff */
        /* <DEDUP_REMOVED lines=28> */
.L_x_6065:
[----:B------:R-:W-:Y:S05]  /*8c60*/  BSYNC B0 ;  /* 0x0000000000007941 */ /* 0x000fea0003800000 */
.L_x_6064:
[----:B-----5:R4:W-:Y:S02]  /*8c70*/  STS.128 [R116+0x2000], R24 ;  /* 0x0020001874007388 */ /* 0x0209e40000000c00 */
.L_x_6055:
[----:B------:R-:W-:Y:S05]  /*8c80*/  BSYNC B2 ;  /* 0x0000000000027941 */ /* 0x000fea0003800000 */
.L_x_6054:
[----:B-1--4-:R-:W-:-:S04]  /*8c90*/  IADD3 R24, R112, 0x20, RZ ;  /* 0x0000002070187810 */ /* 0x012fc80007ffe0ff */
        /* <DEDUP_REMOVED lines=12> */
[----:B--2---:R-:W-:Y:S01]  /*8d60*/  IMAD.MOV.U32 R13, RZ, RZ, RZ ;  /* 0x000000ffff0d7224 */ /* 0x004fe200078e00ff */
[----:B------:R-:W-:-:S04]  /*8d70*/  IADD3 R21, P2, R83, R0, RZ ;  /* 0x0000000053157210 */ /* 0x000fc80007f5e0ff */
        /* <DEDUP_REMOVED lines=14> */
[----:B------:R-:W2:Y:S03]  /*8e60*/  LDG.E.128 R16, [R16.64] ;  /* 0x0000000610107981 */ /* 0x000ea6000c1e1d00 */
[C---:B------:R-:W-:Y:S01]  /*8e70*/  IADD3 R21, P2, R22.reuse, R21, RZ ;  /* 0x0000001516157210 */ /* 0x040fe20007f5e0ff */
[----:B---3--:R-:W3:Y:S03]  /*8e80*/  LDG.E.128 R12, [R12.64] ;  /* 0x000000060c0c7981 */ /* 0x008ee6000c1e1d00 */
[----:B------:R-:W-:Y:S02]  /*8e90*/  LEA.HI.X.SX32 R20, R22, R20, 0x1, P2 ;  /* 0x0000001416147211 */ /* 0x000fe400010f0eff */
[----:B------:R-:W-:-:S04]  /*8ea0*/  LEA R22, P2, R21, c[0x0][0x2a8], 0x1 ;  /* 0x0000aa0015167a11 */ /* 0x000fc800078408ff */
        /* <DEDUP_REMOVED lines=33> */
[----:B----4-:R-:W-:Y:S01]  /*90c0*/  LOP3.LUT R15, R20, 0xffff0000, RZ, 0xc0, !PT ;  /* 0xffff0000140f7812 */ /* 0x010fe200078ec0ff */
        /* <DEDUP_REMOVED lines=30> */
.L_x_6069:
[----:B------:R-:W-:Y:S05]  /*92b0*/  BSYNC B0 ;  /* 0x0000000000007941 */ /* 0x000fea0003800000 */
.L_x_6068:
[----:B-----5:R1:W-:Y:S02]  /*92c0*/  STS.128 [R116+0x800], R4 ;  /* 0x0008000474007388 */ /* 0x0203e40000000c00 */
.L_x_6067:
[----:B------:R-:W-:Y:S05]  /*92d0*/  BSYNC B1 ;  /* 0x0000000000017941 */ /* 0x000fea0003800000 */
.L_x_6066:
[----:B------:R1:W-:Y:S01]  /*92e0*/  @P4 STS.128 [R116+0x1800], RZ ;  /* 0x001800ff74004388 */ /* 0x0003e20000000c00 */
[----:B------:R-:W-:Y:S01]  /*92f0*/  BSSY B1, `(.L_x_6070) ;  /* 0x000005f000017945 */ /* 0x000fe20003800000 */
[----:B------:R-:W-:Y:S05]  /*9300*/  @P4 BRA `(.L_x_6071) ;  /* 0x000005d000004947 */ /* 0x000fea0003800000 */
[----:B-1----:R1:W5:Y:S01]  /*9310*/  LDG.E.128 R4, [R8.64+0x40] ;  /* 0x0000400608047981 */ /* 0x002362000c1e1d00 */
[----:B------:R-:W-:Y:S01]  /*9320*/  ISETP.GE.AND P1, PT, R11, c[0x0][0x230], PT ;  /* 0x00008c000b007a0c */ /* 0x000fe20003f26270 */
[----:B------:R-:W-:-:S12]  /*9330*/  BSSY B0, `(.L_x_6072) ;  /* 0x0000059000007945 */ /* 0x000fd80003800000 */
[----:B------:R-:W-:Y:S05]  /*9340*/  @P1 BRA `(.L_x_6073) ;  /* 0x0000057000001947 */ /* 0x000fea0003800000 */
[----:B------:R-:W-:Y:S01]  /*9350*/  ISETP.GE.AND P1, PT, R11, R81, PT ;  /* 0x000000510b00720c */ /* 0x000fe20003f26270 */
[----:B--2---:R-:W-:Y:S01]  /*9360*/  IMAD.MOV.U32 R13, RZ, RZ, RZ ;  /* 0x000000ffff0d7224 */ /* 0x004fe200078e00ff */
[----:B------:R-:W-:-:S04]  /*9370*/  IADD3 R11, R83, 0x20, RZ ;  /* 0x00000020530b7810 */ /* 0x000fc80007ffe0ff */
[----:B------:R-:W-:-:S04]  /*9380*/  IADD3 R20, P2, R11, R0, RZ ;  /* 0x000000000b147210 */ /* 0x000fc80007f5e0ff */
[----:B------:R-:W-:-:S03]  /*9390*/  LEA.HI.X.SX32 R11, R11, R2, 0x1, P2 ;  /* 0x000000020b0b7211 */ /* 0x000fc600010f0eff */
[--C-:B------:R-:W-:Y:S02]  /*93a0*/  @P1 SHF.R.S32.HI R3, RZ, 0x1, R88.reuse ;  /* 0x00000001ff031819 */ /* 0x100fe40000011458 */
[----:B------:R-:W-:-:S03]  /*93b0*/  @P1 SHF.R.S32.HI R12, RZ, 0x1, R88 ;  /* 0x00000001ff0c1819 */ /* 0x000fc60000011458 */
[----:B------:R-:W-:Y:S02]  /*93c0*/  @P1 IMAD.MOV R13, RZ, RZ, -R3 ;  /* 0x000000ffff0d1224 */ /* 0x000fe400078e0a03 */
[----:B------:R-:W-:Y:S01]  /*93d0*/  IMAD.MOV.U32 R3, RZ, RZ, R81 ;  /* 0x000000ffff037224 */ /* 0x000fe200078e0051 */
[----:B------:R-:W-:Y:S02]  /*93e0*/  @P1 IADD3 R3, -R12, RZ, RZ ;  /* 0x000000ff0c031210 */ /* 0x000fe40007ffe1ff */
[----:B------:R-:W-:-:S04]  /*93f0*/  IADD3 R14, P2, R13, R20, RZ ;  /* 0x000000140d0e7210 */ /* 0x000fc80007f5e0ff */
[----:B------:R-:W-:Y:S02]  /*9400*/  LEA.HI.X.SX32 R13, R13, R11, 0x1, P2 ;  /* 0x0000000b0d0d7211 */ /* 0x000fe400010f0eff */
[----:B------:R-:W-:-:S04]  /*9410*/  LEA R16, P2, R14, c[0x0][0x2b0], 0x1 ;  /* 0x0000ac000e107a11 */ /* 0x000fc800078408ff */
[----:B------:R-:W-:Y:S01]  /*9420*/  LEA.HI.X R17, R14, c[0x0][0x2b4], R13, 0x1, P2 ;  /* 0x0000ad000e117a11 */ /* 0x000fe200010f0c0d */
[----:B------:R-:W-:Y:S01]  /*9430*/  IMAD.WIDE R12, R3, 0x2, R8 ;  /* 0x00000002030c7825 */ /* 0x000fe200078e0208 */
[----:B------:R-:W-:-:S03]  /*9440*/  @P1 SHF.R.S32.HI R3, RZ, 0x1, R88 ;  /* 0x00000001ff031819 */ /* 0x000fc60000011458 */
[----:B------:R-:W-:Y:S01]  /*9450*/  IMAD.MOV.U32 R21, RZ, RZ, RZ ;  /* 0x000000ffff157224 */ /* 0x000fe200078e00ff */
[----:B------:R-:W2:Y:S01]  /*9460*/  LDG.E.128 R16, [R16.64] ;  /* 0x0000000610107981 */ /* 0x000ea2000c1e1d00 */
[----:B------:R-:W-:-:S03]  /*9470*/  @P1 IMAD.MOV R21, RZ, RZ, -R3 ;  /* 0x000000ffff151224 */ /* 0x000fc600078e0a03 */
[----:B---3--:R-:W3:Y:S02]  /*9480*/  LDG.E.128 R12, [R12.64+0x40] ;  /* 0x000040060c0c7981 */ /* 0x008ee4000c1e1d00 */
[----:B------:R-:W-:-:S04]  /*9490*/  IADD3 R20, P2, R21, R20, RZ ;  /* 0x0000001415147210 */ /* 0x000fc80007f5e0ff */
        /* <DEDUP_REMOVED lines=8> */
[----:B------:R-:W-:Y:S02]  /*9520*/  SHF.L.U32 R28, R7, 0x10, RZ ;  /* 0x00000010071c7819 */ /* 0x000fe400000006ff */
[C---:B------:R-:W-:Y:S02]  /*9530*/  SHF.L.U32 R11, R4.reuse, 0x10, RZ ;  /* 0x00000010040b7819 */ /* 0x040fe400000006ff */
[----:B------:R-:W-:Y:S02]  /*9540*/  LOP3.LUT R4, R4, 0xffff0000, RZ, 0xc0, !PT ;  /* 0xffff000004047812 */ /* 0x000fe400078ec0ff */
[----:B------:R-:W-:Y:S01]  /*9550*/  LOP3.LUT R6, R6, 0xffff0000, RZ, 0xc0, !PT ;  /* 0xffff000006067812 */ /* 0x000fe200078ec0ff */
[C---:B--2---:R-:W-:Y:S01]  /*9560*/  IMAD.U32 R7, R17.reuse, 0x10000, RZ ;  /* 0x0001000011077824 */ /* 0x044fe200078e00ff */
[----:B------:R-:W-:Y:S01]  /*9570*/  LOP3.LUT R30, R17, 0xffff0000, RZ, 0xc0, !PT ;  /* 0xffff0000111e7812 */ /* 0x000fe200078ec0ff */
[C---:B------:R-:W-:Y:S01]  /*9580*/  IMAD.U32 R17, R19.reuse, 0x10000, RZ ;  /* 0x0001000013117824 */ /* 0x040fe200078e00ff */
[----:B------:R-:W-:Y:S01]  /*9590*/  SHF.L.U32 R29, R18, 0x10, RZ ;  /* 0x00000010121d7819 */ /* 0x000fe200000006ff */
[----:B------:R-:W-:Y:S01]  /*95a0*/  IMAD.U32 R27, R16, 0x10000, RZ ;  /* 0x00010000101b7824 */ /* 0x000fe200078e00ff */
[----:B------:R-:W-:Y:S01]  /*95b0*/  LOP3.LUT R18, R18, 0xffff0000, RZ, 0xc0, !PT ;  /* 0xffff000012127812 */ /* 0x000fe200078ec0ff */
[----:B---3--:R-:W-:Y:S01]  /*95c0*/  IMAD.U32 R32, R12, 0x10000, RZ ;  /* 0x000100000c207824 */ /* 0x008fe200078e00ff */
        /* <DEDUP_REMOVED lines=11> */
[C---:B------:R-:W-:Y:S01]  /*9680*/  IMAD.U32 R14, R15.reuse, 0x10000, RZ ;  /* 0x000100000f0e7824 */ /* 0x040fe200078e00ff */
[----:B------:R-:W-:Y:S01]  /*9690*/  LOP3.LUT R36, R15, 0xffff0000, RZ, 0xc0, !PT ;  /* 0xffff00000f247812 */ /* 0x000fe200078ec0ff */
[----:B------:R-:W-:-:S02]  /*96a0*/  @!P1 FADD.FTZ R16, -R16, -RZ ;  /* 0x800000ff10109221 */ /* 0x000fc40000010100 */
[----:B------:R-:W-:Y:S01]  /*96b0*/  @!P1 FADD.FTZ R30, -R30, -RZ ;  /* 0x800000ff1e1e9221 */ /* 0x000fe20000010100 */
[----:B----4-:R-:W-:Y:S01]  /*96c0*/  SHF.L.U32 R15, R20, 0x10, RZ ;  /* 0x00000010140f7819 */ /* 0x010fe200000006ff */
[----:B------:R-:W-:Y:S01]  /*96d0*/  FMUL.FTZ R17, R14, R17 ;  /* 0x000000110e117220 */ /* 0x000fe20000410000 */
[----:B------:R-:W-:Y:S01]  /*96e0*/  LOP3.LUT R14, R20, 0xffff0000, RZ, 0xc0, !PT ;  /* 0xffff0000140e7812 */ /* 0x000fe200078ec0ff */
[----:B------:R-:W-:Y:S01]  /*96f0*/  FMUL.FTZ R7, R12, R7 ;  /* 0x000000070c077220 */ /* 0x000fe20000410000 */
[----:B------:R-:W-:Y:S01]  /*9700*/  LOP3.LUT R20, R21, 0xffff0000, RZ, 0xc0, !PT ;  /* 0xffff000015147812 */ /* 0x000fe200078ec0ff */
[----:B------:R-:W-:Y:S01]  /*9710*/  FMUL.FTZ R13, R13, R18 ;  /* 0x000000120d0d7220 */ /* 0x000fe20000410000 */
[----:B------:R-:W-:Y:S01]  /*9720*/  LOP3.LUT R18, R22, 0xffff0000, RZ, 0xc0, !PT ;  /* 0xffff000016127812 */ /* 0x000fe200078ec0ff */
[----:B------:R-:W-:Y:S02]  /*9730*/  FMUL.FTZ R36, R36, R19 ;  /* 0x0000001324247220 */ /* 0x000fe40000410000 */
[----:B------:R-:W-:Y:S01]  /*9740*/  FMUL.FTZ R31, R31, R16 ;  /* 0x000000101f1f7220 */ /* 0x000fe20000410000 */
[----:B------:R-:W-:Y:S01]  /*9750*/  SHF.L.U32 R16, R23, 0x10, RZ ;  /* 0x0000001017107819 */ /* 0x000fe200000006ff */
[----:B------:R-:W-:-:S02]  /*9760*/  FMUL.FTZ R30, R33, R30 ;  /* 0x0000001e211e7220 */ /* 0x000fc40000410000 */
[----:B------:R-:W-:Y:S02]  /*9770*/  IMAD.U32 R12, R21, 0x10000, RZ ;  /* 0x00010000150c7824 */ /* 0x000fe400078e00ff */
[----:B------:R-:W-:Y:S01]  /*9780*/  IMAD.U32 R19, R22, 0x10000, RZ ;  /* 0x0001000016137824 */ /* 0x000fe200078e00ff */
[----:B------:R-:W-:Y:S01]  /*9790*/  LOP3.LUT R22, R23, 0xffff0000, RZ, 0xc0, !PT ;  /* 0xffff000017167812 */ /* 0x000fe200078ec0ff */
[----:B------:R-:W-:Y:S02]  /*97a0*/  @!P1 FADD.FTZ R27, -R27, -RZ ;  /* 0x800000ff1b1b9221 */ /* 0x000fe40000010100 */
[----:B------:R-:W-:Y:S02]  /*97b0*/  @!P1 FADD.FTZ R29, -R29, -RZ ;  /* 0x800000ff1d1d9221 */ /* 0x000fe40000010100 */
[----:B------:R-:W-:Y:S02]  /*97c0*/  FFMA.FTZ R7, R26, R12, R7 ;  /* 0x0000000c1a077223 */ /* 0x000fe40000010007 */
[----:B------:R-:W-:-:S02]  /*97d0*/  FFMA.FTZ R20, R3, R20, R30 ;  /* 0x0000001403147223 */ /* 0x000fc4000001001e */
[----:B------:R-:W-:Y:S02]  /*97e0*/  FMUL.FTZ R32, R32, R27 ;  /* 0x0000001b20207220 */ /* 0x000fe40000410000 */
        /* <DEDUP_REMOVED lines=13> */
.L_x_6073:
[----:B------:R-:W-:Y:S05]  /*98c0*/  BSYNC B0 ;  /* 0x0000000000007941 */ /* 0x000fea0003800000 */
.L_x_6072:
[----:B-----5:R1:W-:Y:S02]  /*98d0*/  STS.128 [R116+0x1800], R4 ;  /* 0x0018000474007388 */ /* 0x0203e40000000c00 */
.L_x_6071:
[----:B------:R-:W-:Y:S05]  /*98e0*/  BSYNC B1 ;  /* 0x0000000000017941 */ /* 0x000fea0003800000 */
.L_x_6070:
        /* <DEDUP_REMOVED lines=9> */
[----:B------:R-:W-:Y:S02]  /*9980*/  IADD3 R14, P5, R8, 0x80, RZ ;  /* 0x00000080080e7810 */ /* 0x000fe40007fbe0ff */
[----:B------:R-:W-:-:S03]  /*9990*/  IADD3 R0, P2, R83, R0, RZ ;  /* 0x0000000053007210 */ /* 0x000fc60007f5e0ff */
[----:B------:R-:W-:Y:S01]  /*99a0*/  IMAD.X R15, RZ, RZ, R9, P5 ;  /* 0x000000ffff0f7224 */ /* 0x000fe200028e0609 */
[----:B------:R-:W-:-:S03]  /*99b0*/  LEA.HI.X.SX32 R2, R83, R2, 0x1, P2 ;  /* 0x0000000253027211 */ /* 0x000fc600010f0eff */
[--C-:B------:R-:W-:Y:S02]  /*99c0*/  @P1 SHF.R.S32.HI R10, RZ, 0x1, R88.reuse ;  /* 0x00000001ff0a1819 */ /* 0x100fe40000011458 */
[----:B-1--4-:R-:W-:-:S03]  /*99d0*/  @P1 SHF.R.S32.HI R8, RZ, 0x1, R88 ;  /* 0x00000001ff081819 */ /* 0x012fc60000011458 */
[----:B------:R-:W-:Y:S01]  /*99e0*/  @P1 IMAD.MOV R3, RZ, RZ, -R10 ;  /* 0x000000ffff031224 */ /* 0x000fe200078e0a0a */
[----:B------:R-:W-:-:S04]  /*99f0*/  @P1 IADD3 R81, -R8, RZ, RZ ;  /* 0x000000ff08511210 */ /* 0x000fc80007ffe1ff */
[----:B--2---:R-:W-:Y:S01]  /*9a00*/  IADD3 R12, P2, R3, R0, RZ ;  /* 0x00000000030c7210 */ /* 0x004fe20007f5e0ff */
[----:B------:R-:W-:Y:S01]  /*9a10*/  IMAD.WIDE R8, R81, 0x2, R14 ;  /* 0x0000000251087825 */ /* 0x000fe200078e020e */
[----:B------:R-:W-:Y:S02]  /*9a20*/  @P1 SHF.R.S32.HI R88, RZ, 0x1, R88 ;  /* 0x00000001ff581819 */ /* 0x000fe40000011458 */
[----:B------:R-:W-:Y:S02]  /*9a30*/  LEA.HI.X.SX32 R3, R3, R2, 0x1, P2 ;  /* 0x0000000203037211 */ /* 0x000fe400010f0eff */
[C---:B------:R-:W-:Y:S01]  /*9a40*/  LEA R14, P2, R12.reuse, c[0x0][0x2b0], 0x1 ;  /* 0x0000ac000c0e7a11 */ /* 0x040fe200078408ff */
[----:B------:R-:W2:Y:S03]  /*9a50*/  LDG.E.128 R8, [R8.64] ;  /* 0x0000000608087981 */ /* 0x000ea6000c1e1d00 */
[----:B------:R-:W-:Y:S01]  /*9a60*/  LEA.HI.X R15, R12, c[0x0][0x2b4], R3, 0x1, P2 ;  /* 0x0000ad000c0f7a11 */ /* 0x000fe200010f0c03 */
[----:B------:R-:W-:-:S02]  /*9a70*/  IMAD.MOV.U32 R3, RZ, RZ, RZ ;  /* 0x000000ffff037224 */ /* 0x000fc400078e00ff */
[----:B------:R-:W-:-:S03]  /*9a80*/  @P1 IMAD.MOV R3, RZ, RZ, -R88 ;  /* 0x000000ffff031224 */ /* 0x000fc600078e0a58 */
[----:B------:R-:W4:Y:S02]  /*9a90*/  LDG.E.128 R12, [R14.64] ;  /* 0x000000060e0c7981 */ /* 0x000f24000c1e1d00 */
        /* <DEDUP_REMOVED lines=20> */
[C---:B----4-:R-:W-:Y:S01]  /*9be0*/  LOP3.LUT R10, R12.reuse, 0xffff0000, RZ, 0xc0, !PT ;  /* 0xffff00000c0a7812 */ /* 0x050fe200078ec0ff */
[----:B------:R-:W-:Y:S01]  /*9bf0*/  IMAD.U32 R27, R12, 0x10000, RZ ;  /* 0x000100000c1b7824 */ /* 0x000fe200078e00ff */
[C---:B------:R-:W-:Y:S01]  /*9c00*/  LOP3.LUT R12, R14.reuse, 0xffff0000, RZ, 0xc0, !PT ;  /* 0xffff00000e0c7812 */ /* 0x040fe200078ec0ff */
[----:B------:R-:W-:Y:S01]  /*9c10*/  IMAD.U32 R30, R14, 0x10000, RZ ;  /* 0x000100000e1e7824 */ /* 0x000fe200078e00ff */
[----:B------:R-:W-:Y:S01]  /*9c20*/  LOP3.LUT R28, R11, 0xffff0000, RZ, 0xc0, !PT ;  /* 0xffff00000b1c7812 */ /* 0x000fe200078ec0ff */
[----:B------:R-:W-:Y:S01]  /*9c30*/  @!P1 FADD.FTZ R10, -R10, -RZ ;  /* 0x800000ff0a0a9221 */ /* 0x000fe20000010100 */
[C---:B------:R-:W-:Y:S01]  /*9c40*/  SHF.L.U32 R11, R13.reuse, 0x10, RZ ;  /* 0x000000100d0b7819 */ /* 0x040fe200000006ff */
[----:B------:R-:W-:Y:S01]  /*9c50*/  @!P1 FADD.FTZ R12, -R12, -RZ ;  /* 0x800000ff0c0c9221 */ /* 0x000fe20000010100 */
[----:B------:R-:W-:Y:S01]  /*9c60*/  LOP3.LUT R29, R13, 0xffff0000, RZ, 0xc0, !PT ;  /* 0xffff00000d1d7812 */ /* 0x000fe200078ec0ff */
[C---:B------:R-:W-:Y:S01]  /*9c70*/  IMAD.U32 R13, R15.reuse, 0x10000, RZ ;  /* 0x000100000f0d7824 */ /* 0x040fe200078e00ff */
[----:B------:R-:W-:Y:S01]  /*9c80*/  LOP3.LUT R15, R15, 0xffff0000, RZ, 0xc0, !PT ;  /* 0xffff00000f0f7812 */ /* 0x000fe200078ec0ff */
[----:B------:R-:W-:-:S02]  /*9c90*/  @!P1 FADD.FTZ R11, -R11, -RZ ;  /* 0x800000ff0b0b9221 */ /* 0x000fc40000010100 */
[----:B------:R-:W-:Y:S02]  /*9ca0*/  @!P1 FADD.FTZ R29, -R29, -RZ ;  /* 0x800000ff1d1d9221 */ /* 0x000fe40000010100 */
[----:B------:R-:W-:Y:S02]  /*9cb0*/  FMUL.FTZ R12, R9, R12 ;  /* 0x0000000c090c7220 */ /* 0x000fe40000410000 */
[----:B------:R-:W-:Y:S01]  /*9cc0*/  @!P1 FADD.FTZ R30, -R30, -RZ ;  /* 0x800000ff1e1e9221 */ /* 0x000fe20000010100 */
[----:B---3--:R-:W-:Y:S01]  /*9cd0*/  LOP3.LUT R14, R18, 0xffff0000, RZ, 0xc0, !PT ;  /* 0xffff0000120e7812 */ /* 0x008fe200078ec0ff */
[C---:B------:R-:W-:Y:S01]  /*9ce0*/  IMAD.U32 R9, R17.reuse, 0x10000, RZ ;  /* 0x0001000011097824 */ /* 0x040fe200078e00ff */
[----:B------:R-:W-:Y:S01]  /*9cf0*/  LOP3.LUT R17, R17, 0xffff0000, RZ, 0xc0, !PT ;  /* 0xffff000011117812 */ /* 0x000fe200078ec0ff */
[----:B------:R-:W-:Y:S01]  /*9d00*/  FMUL.FTZ R7, R7, R10 ;  /* 0x0000000a07077220 */ /* 0x000fe20000410000 */
[----:B------:R-:W-:Y:S01]  /*9d10*/  LOP3.LUT R10, R16, 0xffff0000, RZ, 0xc0, !PT ;  /* 0xffff0000100a7812 */ /* 0x000fe200078ec0ff */
[----:B------:R-:W-:Y:S01]  /*9d20*/  FMUL.FTZ R6, R6, R11 ;  /* 0x0000000b06067220 */ /* 0x000fe20000410000 */
[----:B------:R-:W-:Y:S01]  /*9d30*/  SHF.L.U32 R11, R16, 0x10, RZ ;  /* 0x00000010100b7819 */ /* 0x000fe200000006ff */
[----:B------:R-:W-:-:S02]  /*9d40*/  FMUL.FTZ R29, R26, R29 ;  /* 0x0000001d1a1d7220 */ /* 0x000fc40000410000 */
[----:B------:R-:W-:Y:S02]  /*9d50*/  @!P1 FADD.FTZ R13, -R13, -RZ ;  /* 0x800000ff0d0d9221 */ /* 0x000fe40000010100 */
[----:B------:R-:W-:Y:S02]  /*9d60*/  @!P1 FADD.FTZ R27, -R27, -RZ ;  /* 0x800000ff1b1b9221 */ /* 0x000fe40000010100 */
[----:B------:R-:W-:Y:S02]  /*9d70*/  @!P1 FADD.FTZ R15, -R15, -RZ ;  /* 0x800000ff0f0f9221 */ /* 0x000fe40000010100 */
[----:B------:R-:W-:Y:S02]  /*9d80*/  FMUL.FTZ R25, R25, R30 ;  /* 0x0000001e19197220 */ /* 0x000fe40000410000 */
[----:B------:R-:W-:Y:S01]  /*9d90*/  IMAD.U32 R16, R18, 0x10000, RZ ;  /* 0x0001000012107824 */ /* 0x000fe200078e00ff */
[C---:B------:R-:W-:Y:S01]  /*9da0*/  LOP3.LUT R18, R19.reuse, 0xffff0000, RZ, 0xc0, !PT ;  /* 0xffff000013127812 */ /* 0x040fe200078ec0ff */
[----:B------:R-:W-:Y:S01]  /*9db0*/  FMUL.FTZ R8, R8, R13 ;  /* 0x0000000d08087220 */ /* 0x000fe20000410000 */
[----:B------:R-:W-:Y:S01]  /*9dc0*/  SHF.L.U32 R13, R19, 0x10, RZ ;  /* 0x00000010130d7819 */ /* 0x000fe200000006ff */
        /* <DEDUP_REMOVED lines=16> */
.L_x_6075:
[----:B------:R-:W-:Y:S05]  /*9ed0*/  BSYNC B0 ;  /* 0x0000000000007941 */ /* 0x000fea0003800000 */
.L_x_6074:
[----:B-----5:R1:W-:Y:S01]  /*9ee0*/  STS.128 [R116+0x2800], R4 ;  /* 0x0028000474007388 */ /* 0x0203e20000000c00 */
[----:B------:R-:W-:Y:S05]  /*9ef0*/  BRA `(.L_x_6043) ;  /* 0x000003a000007947 */ /* 0x000fea0003800000 */
.L_x_6029:
[----:B-----5:R-:W-:Y:S01]  /*9f00*/  IADD3 R3, -R62, R115, RZ ;  /* 0x000000733e037210 */ /* 0x020fe20007ffe1ff */
        /* <DEDUP_REMOVED lines=28> */
.L_x_6077:
[----:B------:R-:W-:Y:S05]  /*a0d0*/  BSYNC B0 ;  /* 0x0000000000007941 */ /* 0x000fea0003800000 */
.L_x_6076:
        /* <DEDUP_REMOVED lines=28> */
.L_x_6043:
[----:B------:R-:W-:Y:S05]  /*a2a0*/  BSYNC B3 ;  /* 0x0000000000037941 */ /* 0x000fea0003800000 */
.L_x_6028:
[----:B------:R-:W-:Y:S01]  /*a2b0*/  IADD3 R129, R85, -0x1, RZ ;  /* 0xffffffff55817810 */ /* 0x000fe20007ffe0ff */
[----:B------:R-:W-:Y:S01]  /*a2c0*/  BSSY B0, `(.L_x_6078) ;  /* 0x0000022000007945 */ /* 0x000fe20003800000 */
[C---:B------:R-:W-:Y:S02]  /*a2d0*/  LEA R122, P1, R126.reuse, c[0x0][0x168], 0x1 ;  /* 0x00005a007e7a7a11 */ /* 0x040fe400078208ff */
[----:B------:R-:W-:Y:S01]  /*a2e0*/  LOP3.LUT R120, R75, 0xffff, RZ, 0xc0, !PT ;  /* 0x0000ffff4b787812 */ /* 0x000fe200078ec0ff */
[----:B--2---:R-:W-:Y:S01]  /*a2f0*/  IMAD R3, R129, -0x40, R61 ;  /* 0xffffffc081037824 */ /* 0x004fe200078e023d */
        /* <DEDUP_REMOVED lines=29> */
.L_x_6080:
[----:B------:R2:W-:Y:S02]  /*a4d0*/  STS.128 [R116+0x5000], RZ ;  /* 0x005000ff74007388 */ /* 0x0005e40000000c00 */
.L_x_6079:
[----:B------:R-:W-:Y:S05]  /*a4e0*/  BSYNC B0 ;  /* 0x0000000000007941 */ /* 0x000fea0003800000 */
.L_x_6078:
        /* <DEDUP_REMOVED lines=17> */
[C---:B----4-:R-:W-:Y:S01]  /*a600*/  @P5 LEA R8, P1, R2.reuse, c[0x0][0x168], 0x1 ;  /* 0x00005a0002085a11 */ /* 0x050fe200078208ff */
        /* <DEDUP_REMOVED lines=14> */
.L_x_6082:
[----:B------:R-:W-:Y:S05]  /*a6f0*/  BSYNC B0 ;  /* 0x0000000000007941 */ /* 0x000fea0003800000 */
.L_x_6081:
[----:B------:R-:W-:Y:S01]  /*a700*/  IMAD R72, R72, c[0x0][0x320], RZ ;  /* 0x0000c80048487a24 */ /* 0x000fe200078e02ff */
[----:B------:R-:W0:Y:S01]  /*a710*/  LDGDEPBAR ;  /* 0x00000000000079af */ /* 0x000e220000000000 */
[----:B------:R-:W-:-:S04]  /*a720*/  IMAD.WIDE.U32 R110, R117, c[0x0][0x320], R110 ;  /* 0x0000c800756e7a25 */ /* 0x000fc800078e006e */
[----:B------:R-:W-:Y:S01]  /*a730*/  IMAD R72, R117, c[0x0][0x324], R72 ;  /* 0x0000c90075487a24 */ /* 0x000fe200078e0248 */
[----:B-1----:R-:W-:-:S03]  /*a740*/  LEA R6, P1, R110, c[0x0][0x318], 0x2 ;  /* 0x0000c6006e067a11 */ /* 0x002fc600078210ff */
[----:B------:R-:W-:-:S05]  /*a750*/  IMAD.IADD R72, R111, 0x1, R72 ;  /* 0x000000016f487824 */ /* 0x000fca00078e0248 */
[----:B------:R-:W-:-:S05]  /*a760*/  LEA.HI.X R7, R110, c[0x0][0x31c], R72, 0x2, P1 ;  /* 0x0000c7006e077a11 */ /* 0x000fca00008f1448 */
[----:B------:R-:W5:Y:S01]  /*a770*/  LDG.E R0, [R6.64] ;  /* 0x0000000606007981 */ /* 0x000f62000c1e1900 */
[----:B------:R-:W-:Y:S01]  /*a780*/  ISETP.GE.AND P2, PT, R112, R3, PT ;  /* 0x000000037000720c */ /* 0x000fe20003f46270 */
[----:B------:R-:W5:Y:S01]  /*a790*/  MUFU.RCP R5, c[0x0][0x238] ;  /* 0x00008e0000057b08 */ /* 0x000f620000001000 */
[----:B------:R-:W-:Y:S01]  /*a7a0*/  SHF.R.S32.HI R123, RZ, 0x1f, R74 ;  /* 0x0000001fff7b7819 */ /* 0x000fe2000001144a */
[----:B------:R-:W-:Y:S01]  /*a7b0*/  IMAD.SHL.U32 R124, R73, 0x2, RZ ;  /* 0x00000002497c7824 */ /* 0x000fe200078e00ff */
[----:B------:R-:W-:-:S04]  /*a7c0*/  DEPBAR.LE SB0, 0x0 ;  /* 0x000080000000791a */ /* 0x000fc80000000000 */
[----:B------:R-:W-:Y:S01]  /*a7d0*/  BAR.SYNC.DEFER_BLOCKING 0x0 ;  /* 0x0000000000007b1d */ /* 0x000fe20000010000 */
[----:B---3--:R-:W-:Y:S02]  /*a7e0*/  LEA R132, P1, R86, c[0x0][0x170], 0x1 ;  /* 0x00005c0056847a11 */ /* 0x008fe400078208ff */
[----:B------:R-:W-:Y:S02]  /*a7f0*/  LEA.HI R123, R123, R74, RZ, 0x2 ;  /* 0x0000004a7b7b7211 */ /* 0x000fe400078f10ff */
[----:B------:R-:W-:Y:S01]  /*a800*/  LOP3.LUT R124, R124, 0x6, RZ, 0xc0, !PT ;  /* 0x000000067c7c7812 */ /* 0x000fe200078ec0ff */
        /* <DEDUP_REMOVED lines=8> */
[----:B-----5:R-:W-:Y:S01]  /*a890*/  FMUL.FTZ R0, R0, R5 ;  /* 0x0000000500007220 */ /* 0x020fe20000410000 */
[----:B------:R-:W-:Y:S05]  /*a8a0*/  @P2 BRA `(.L_x_6084) ;  /* 0x0000019000002947 */ /* 0x000fea0003800000 */
[C---:B-1----:R-:W-:Y:S02]  /*a8b0*/  LOP3.LUT R2, R92.reuse, 0x1, RZ, 0xc0, !PT ;  /* 0x000000015c027812 */ /* 0x042fe400078ec0ff */
[----:B------:R-:W-:-:S02]  /*a8c0*/  R2P PR, R92, 0x6 ;  /* 0x000000065c007804 */ /* 0x000fc40000000000 */
        /* <DEDUP_REMOVED lines=22> */
.L_x_6085:
[----:B------:R3:W-:Y:S02]  /*aa30*/  STS.128 [R116+0x8000], RZ ;  /* 0x008000ff74007388 */ /* 0x0007e40000000c00 */
.L_x_6084:
[----:B-1----:R-:W-:Y:S05]  /*aa40*/  BSYNC B0 ;  /* 0x0000000000007941 */ /* 0x002fea0003800000 */
.L_x_6083:
        /* <DEDUP_REMOVED lines=35> */
.L_x_6088:
[----:B------:R1:W-:Y:S02]  /*ac80*/  STS.128 [R116+0x8800], RZ ;  /* 0x008800ff74007388 */ /* 0x0003e40000000c00 */
.L_x_6087:
[----:B------:R-:W-:Y:S05]  /*ac90*/  BSYNC B0 ;  /* 0x0000000000007941 */ /* 0x000fea0003800000 */
.L_x_6086:
        /* <DEDUP_REMOVED lines=10> */
[----:B----4-:R-:W-:Y:S01]  /*ad40*/  LOP3.LUT R8, R69, 0xc0, RZ, 0xc0, !PT ;  /* 0x000000c045087812 */ /* 0x010fe200078ec0ff */
        /* <DEDUP_REMOVED lines=8> */
[----:B------:R-:W-:Y:S01]  /*add0*/  IMAD.MOV.U32 R3, RZ, RZ, 0x20 ;  /* 0x00000020ff037424 */ /* 0x000fe200078e00ff */
[----:B------:R-:W-:-:S02]  /*ade0*/  LOP3.LUT R67, R2, 0x8, R67, 0xf8, !PT ;  /* 0x0000000802437812 */ /* 0x000fc400078ef843 */
[----:B------:R-:W-:Y:S02]  /*adf0*/  SHF.R.U32.HI R2, RZ, 0x3, R2 ;  /* 0x00000003ff027819 */ /* 0x000fe40000011602 */
[----:B------:R-:W-:Y:S01]  /*ae00*/  LOP3.LUT R7, R8, 0x8, R7, 0xf8, !PT ;  /* 0x0000000808077812 */ /* 0x000fe200078ef807 */
[----:B------:R-:W-:Y:S01]  /*ae10*/  IMAD R8, R60, 0x200, R6 ;  /* 0x000002003c087824 */ /* 0x000fe200078e0206 */
[----:B------:R-:W-:Y:S02]  /*ae20*/  LOP3.LUT R67, R67, R2, RZ, 0x3c, !PT ;  /* 0x0000000243437212 */ /* 0x000fe400078e3cff */
[----:B------:R-:W-:Y:S01]  /*ae30*/  LOP3.LUT R2, R7, R10, RZ, 0x3c, !PT ;  /* 0x0000000a07027212 */ /* 0x000fe200078e3cff */
[----:B------:R-:W-:Y:S01]  /*ae40*/  IMAD R113, R5, 0x20, R8 ;  /* 0x0000002005717824 */ /* 0x000fe200078e0208 */
[----:B------:R-:W-:Y:S01]  /*ae50*/  SEL R3, R3, 0xffffffe0, !P1 ;  /* 0xffffffe003037807 */ /* 0x000fe20004800000 */
[----:B------:R-:W-:Y:S02]  /*ae60*/  IMAD.U32 R112, R66, 0x20, R67 ;  /* 0x0000002042707824 */ /* 0x000fe400078e0043 */
[----:B------:R-:W-:-:S02]  /*ae70*/  IMAD.IADD R113, R2, 0x1, R113 ;  /* 0x0000000102717824 */ /* 0x000fc400078e0271 */
[----:B------:R-:W-:Y:S02]  /*ae80*/  IMAD.SHL.U32 R112, R112, 0x2, RZ ;  /* 0x0000000270707824 */ /* 0x000fe400078e00ff */
[----:B------:R-:W-:Y:S02]  /*ae90*/  IMAD.SHL.U32 R113, R113, 0x2, RZ ;  /* 0x0000000271717824 */ /* 0x000fe400078e00ff */
[----:B------:R-:W-:Y:S01]  /*aea0*/  IMAD.IADD R109, R112, 0x1, R3 ;  /* 0x00000001706d7824 */ /* 0x000fe200078e0203 */
[----:B------:R-:W-:Y:S01]  /*aeb0*/  LDSM.16.M88.4 R28, [R112+0x3000] ;  /* 0x00300000701c783b */ /* 0x000fe20000000200 */
[----:B------:R-:W-:Y:S02]  /*aec0*/  IMAD R111, R4, 0x2, R113 ;  /* 0x00000002046f7824 */ /* 0x000fe400078e0271 */
[----:B------:R-:W-:Y:S01]  /*aed0*/  IMAD R3, R129, 0x40, R124 ;  /* 0x0000004081037824 */ /* 0x000fe200078e027c */
[----:B------:R-:W1:Y:S01]  /*aee0*/  LDSM.16.M88.4 R56, [R113] ;  /* 0x000000007138783b */ /* 0x000e620000000200 */
[----:B------:R-:W-:-:S03]  /*aef0*/  IMAD R5, R5, 0x20, R6 ;  /* 0x0000002005057824 */ /* 0x000fc600078e0206 */
[----:B------:R-:W4:Y:S01]  /*af00*/  LDSM.16.M88.4 R20, [R112+0x3400] ;  /* 0x003400007014783b */ /* 0x000f220000000200 */
[C---:B------:R-:W-:Y:S01]  /*af10*/  IADD3 R7, R3.reuse, 0x1, RZ ;  /* 0x0000000103077810 */ /* 0x040fe20007ffe0ff */
[----:B------:R-:W-:Y:S01]  /*af20*/  IMAD.IADD R110, R2, 0x1, R5 ;  /* 0x00000001026e7824 */ /* 0x000fe200078e0205 */
[----:B------:R-:W-:Y:S01]  /*af30*/  IADD3 R48, R3, 0x8, RZ ;  /* 0x0000000803307810 */ /* 0x000fe20007ffe0ff */
[----:B------:R-:W5:Y:S04]  /*af40*/  LDSM.16.M88.4 R68, [R112+0x3800] ;  /* 0x003800007044783b */ /* 0x000f680000000200 */
[----:B------:R-:W2:Y:S04]  /*af50*/  LDSM.16.M88.4 R12, [R112+0x3c00] ;  /* 0x003c0000700c783b */ /* 0x000ea80000000200 */
[----:B------:R-:W-:Y:S04]  /*af60*/  LDSM.16.M88.4 R40, [R109+0x3000] ;  /* 0x003000006d28783b */ /* 0x000fe80000000200 */
[----:B------:R-:W3:Y:S04]  /*af70*/  LDSM.16.M88.4 R8, [R111] ;  /* 0x000000006f08783b */ /* 0x000ee80000000200 */
[----:B------:R-:W2:Y:S04]  /*af80*/  LDSM.16.M88.4 R36, [R109+0x3400] ;  /* 0x003400006d24783b */ /* 0x000ea80000000200 */
[----:B------:R-:W2:Y:S04]  /*af90*/  LDSM.16.M88.4 R16, [R109+0x3800] ;  /* 0x003800006d10783b */ /* 0x000ea80000000200 */
[----:B------:R-:W2:Y:S04]  /*afa0*/  LDSM.16.M88.4 R80, [R109+0x3c00] ;  /* 0x003c00006d50783b */ /* 0x000ea80000000200 */
[----:B------:R-:W-:Y:S01]  /*afb0*/  LDSM.16.M88.4 R76, [R112+0x4000] ;  /* 0x00400000704c783b */ /* 0x000fe20000000200 */
[C---:B-1----:R-:W-:Y:S03]  /*afc0*/  HMMA.16816.F32.BF16 R32, R56.reuse, R28, RZ ;  /* 0x0000001c3820723c */ /* 0x042fe600000418ff */
[----:B------:R-:W-:Y:S04]  /*afd0*/  LDSM.16.M88.4 R44, [R112+0x4400] ;  /* 0x00440000702c783b */ /* 0x000fe80000000200 */
[----:B------:R-:W-:Y:S01]  /*afe0*/  LDSM.16.M88.4 R88, [R111+0x1000] ;  /* 0x001000006f58783b */ /* 0x000fe20000000200 */
[C---:B----4-:R-:W-:Y:S08]  /*aff0*/  HMMA.16816.F32.BF16 R24, R56.reuse, R20, RZ ;  /* 0x000000143818723c */ /* 0x050ff000000418ff */
[C---:B------:R-:W-:Y:S08]  /*b000*/  HMMA.16816.F32.BF16 R28, R56.reuse, R30, RZ ;  /* 0x0000001e381c723c */ /* 0x040ff000000418ff */
[C---:B------:R-:W-:Y:S08]  /*b010*/  HMMA.16816.F32.BF16 R20, R56.reuse, R22, RZ ;  /* 0x000000163814723c */ /* 0x040ff000000418ff */
[C---:B-----5:R-:W-:Y:S08]  /*b020*/  HMMA.16816.F32.BF16 R72, R56.reuse, R68, RZ ;  /* 0x000000443848723c */ /* 0x060ff000000418ff */
[C---:B------:R-:W-:Y:S08]  /*b030*/  HMMA.16816.F32.BF16 R68, R56.reuse, R70, RZ ;  /* 0x000000463844723c */ /* 0x040ff000000418ff */
[C---:B--2---:R-:W-:Y:S08]  /*b040*/  HMMA.16816.F32.BF16 R64, R56.reuse, R12, RZ ;  /* 0x0000000c3840723c */ /* 0x044ff000000418ff */
        /* <DEDUP_REMOVED lines=18> */
[C---:B------:R-:W-:Y:S08]  /*b170*/  HMMA.16816.F32.BF16 R24, R12.reuse, R44, R24 ;  /* 0x0000002c0c18723c */ /* 0x040ff00000041818 */
[C---:B------:R-:W-:Y:S01]  /*b180*/  HMMA.16816.F32.BF16 R20, R12.reuse, R46, R20 ;  /* 0x0000002e0c14723c */ /* 0x040fe20000041814 */
[----:B------:R-:W-:Y:S07]  /*b190*/  LDSM.16.M88.4 R44, [R112+0x5000] ;  /* 0x00500000702c783b */ /* 0x000fee0000000200 */
[C---:B--2---:R-:W-:Y:S08]  /*b1a0*/  HMMA.16816.F32.BF16 R72, R12.reuse, R40, R72 ;  /* 0x000000280c48723c */ /* 0x044ff00000041848 */
[C---:B------:R-:W-:Y:S01]  /*b1b0*/  HMMA.16816.F32.BF16 R68, R12.reuse, R42, R68 ;  /* 0x0000002a0c44723c */ /* 0x040fe20000041844 */
[----:B------:R-:W-:Y:S07]  /*b1c0*/  LDSM.16.M88.4 R40, [R112+0x5400] ;  /* 0x005400007028783b */ /* 0x000fee0000000200 */
[C---:B---3--:R-:W-:Y:S08]  /*b1d0*/  HMMA.16816.F32.BF16 R64, R12.reuse, R36, R64 ;  /* 0x000000240c40723c */ /* 0x048ff00000041840 */
[----:B------:R-:W-:Y:S01]  /*b1e0*/  HMMA.16816.F32.BF16 R56, R12, R38, R56 ;  /* 0x000000260c38723c */ /* 0x000fe20000041838 */
[----:B------:R-:W1:Y:S04]  /*b1f0*/  LDSM.16.M88.4 R12, [R113+0x2000] ;  /* 0x00200000710c783b */ /* 0x000e680000000200 */
[----:B------:R-:W-:Y:S03]  /*b200*/  LDSM.16.M88.4 R36, [R112+0x5800] ;  /* 0x005800007024783b */ /* 0x000fe60000000200 */
[C---:B----4-:R-:W-:Y:S08]  /*b210*/  HMMA.16816.F32.BF16 R32, R88.reuse, R16, R32 ;  /* 0x000000105820723c */ /* 0x050ff00000041820 */
[C---:B------:R-:W-:Y:S01]  /*b220*/  HMMA.16816.F32.BF16 R28, R88.reuse, R18, R28 ;  /* 0x00000012581c723c */ /* 0x040fe2000004181c */
[----:B------:R-:W-:Y:S07]  /*b230*/  LDSM.16.M88.4 R16, [R109+0x5000] ;  /* 0x005000006d10783b */ /* 0x000fee0000000200 */
[C---:B-----5:R-:W-:Y:S08]  /*b240*/  HMMA.16816.F32.BF16 R24, R88.reuse, R8, R24 ;  /* 0x000000085818723c */ /* 0x060ff00000041818 */
[C---:B------:R-:W-:Y:S01]  /*b250*/  HMMA.16816.F32.BF16 R20, R88.reuse, R10, R20 ;  /* 0x0000000a5814723c */ /* 0x040fe20000041814 */
[----:B------:R-:W2:Y:S07]  /*b260*/  LDSM.16.M88.4 R8, [R111+0x2000] ;  /* 0x002000006f08783b */ /* 0x000eae0000000200 */
[----:B------:R-:W-:Y:S08]  /*b270*/  HMMA.16816.F32.BF16 R72, R88, R80, R72 ;  /* 0x000000505848723c */ /* 0x000ff00000041848 */
[C---:B-1----:R-:W-:Y:S08]  /*b280*/  HMMA.16816.F32.BF16 R32, R12.reuse, R44, R32 ;  /* 0x0000002c0c20723c */ /* 0x042ff00000041820 */
[C---:B------:R-:W-:Y:S01]  /*b290*/  HMMA.16816.F32.BF16 R28, R12.reuse, R46, R28 ;  /* 0x0000002e0c1c723c */ /* 0x040fe2000004181c */
[----:B------:R-:W1:Y:S07]  /*b2a0*/  LDSM.16.M88.4 R44, [R109+0x5400] ;  /* 0x005400006d2c783b */ /* 0x000e6e0000000200 */
[C---:B------:R-:W-:Y:S08]  /*b2b0*/  HMMA.16816.F32.BF16 R24, R12.reuse, R40, R24 ;  /* 0x000000280c18723c */ /* 0x040ff00000041818 */
[----:B------:R-:W-:Y:S01]  /*b2c0*/  HMMA.16816.F32.BF16 R20, R12, R42, R20 ;  /* 0x0000002a0c14723c */ /* 0x000fe20000041814 */
[----:B------:R-:W3:Y:S07]  /*b2d0*/  LDSM.16.M88.4 R40, [R112+0x5c00] ;  /* 0x005c00007028783b */ /* 0x000eee0000000200 */
[----:B--2---:R-:W-:Y:S07]  /*b2e0*/  HMMA.16816.F32.BF16 R32, R8, R16, R32 ;  /* 0x000000100820723c */ /* 0x004fee0000041820 */
[----:B------:R-:W-:Y:S01]  /*b2f0*/  IMAD R16, R60, 0x10, R62 ;  /* 0x000000103c107824 */ /* 0x000fe200078e023e */
[----:B------:R-:W-:Y:S04]  /*b300*/  HMMA.16816.F32.BF16 R68, R88, R82, R68 ;  /* 0x000000525844723c */ /* 0x000fe80000041844 */
[----:B------:R-:W-:-:S04]  /*b310*/  IADD3 R16, R16, 0x1, R123 ;  /* 0x0000000110107810 */ /* 0x000fc80007ffe07b */
[----:B------:R-:W-:Y:S01]  /*b320*/  IADD3 R16, R61, R16, -R115 ;  /* 0x000000103d107210 */ /* 0x000fe20007ffe873 */
[----:B------:R-:W-:Y:S03]  /*b330*/  HMMA.16816.F32.BF16 R64, R88, R76, R64 ;  /* 0x0000004c5840723c */ /* 0x000fe60000041840 */
[----:B------:R-:W-:-:S05]  /*b340*/  IADD3 R100, R16, c[0x0][0x2e8], RZ ;  /* 0x0000ba0010647a10 */ /* 0x000fca0007ffe0ff */
[----:B------:R-:W-:Y:S08]  /*b350*/  HMMA.16816.F32.BF16 R56, R88, R78, R56 ;  /* 0x0000004e5838723c */ /* 0x000ff00000041838 */
[----:B------:R-:W-:Y:S01]  /*b360*/  HMMA.16816.F32.BF16 R28, R8, R18, R28 ;  /* 0x00000012081c723c */ /* 0x000fe2000004181c */
[----:B------:R-:W2:Y:S07]  /*b370*/  LDSM.16.M88.4 R16, [R109+0x5800] ;  /* 0x005800006d10783b */ /* 0x000eae0000000200 */
[C---:B------:R-:W-:Y:S01]  /*b380*/  HMMA.16816.F32.BF16 R72, R12.reuse, R36, R72 ;  /* 0x000000240c48723c */ /* 0x040fe20000041848 */
[----:B------:R-:W-:Y:S07]  /*b390*/  I2F R36, R7 ;  /* 0x0000000700247306 */ /* 0x000fee0000201400 */
[----:B------:R-:W-:Y:S01]  /*b3a0*/  HMMA.16816.F32.BF16 R68, R12, R38, R68 ;  /* 0x000000260c44723c */ /* 0x000fe20000041844 */
[----:B------:R-:W4:Y:S06]  /*b3b0*/  I2F R37, R48 ;  /* 0x0000003000257306 */ /* 0x000f2c0000201400 */
[----:B------:R-:W-:Y:S01]  /*b3c0*/  IADD3 R38, R100, 0x8, RZ ;  /* 0x0000000864267810 */ /* 0x000fe20007ffe0ff */
[----:B-1----:R-:W-:Y:S01]  /*b3d0*/  HMMA.16816.F32.BF16 R24, R8, R44, R24 ;  /* 0x0000002c0818723c */ /* 0x002fe20000041818 */
[----:B------:R-:W-:-:S02]  /*b3e0*/  IADD3 R39, R3, 0x10, RZ ;  /* 0x0000001003277810 */ /* 0x000fc40007ffe0ff */
[-C--:B------:R-:W-:Y:S02]  /*b3f0*/  IMNMX R101, R38, R61.reuse, PT ;  /* 0x0000003d26657217 */ /* 0x080fe40003800200 */
[----:B------:R-:W-:Y:S02]  /*b400*/  IADD3 R38, R3, 0x9, RZ ;  /* 0x0000000903267810 */ /* 0x000fe40007ffe0ff */
[----:B------:R-:W-:Y:S01]  /*b410*/  IMNMX R100, R100, R61, PT ;  /* 0x0000003d64647217 */ /* 0x000fe20003800200 */
[C---:B---3--:R-:W-:Y:S01]  /*b420*/  HMMA.16816.F32.BF16 R64, R12.reuse, R40, R64 ;  /* 0x000000280c40723c */ /* 0x048fe20000041840 */
[----:B------:R-:W1:Y:S01]  /*b430*/  I2F R6, R38 ;  /* 0x0000002600067306 */ /* 0x000e620000201400 */
[C---:B------:R-:W-:Y:S01]  /*b440*/  ISETP.GE.AND P2, PT, R7.reuse, R101, PT ;  /* 0x000000650700720c */ /* 0x040fe20003f46270 */
[C---:B----4-:R-:W-:Y:S01]  /*b450*/  FFMA.FTZ R30, R0.reuse, R37, R30 ;  /* 0x00000025001e7223 */ /* 0x050fe2000001001e */
[----:B------:R-:W-:Y:S01]  /*b460*/  ISETP.GE.AND P6, PT, R7, R100, PT ;  /* 0x000000640700720c */ /* 0x000fe20003fc6270 */
[-C--:B------:R-:W-:Y:S01]  /*b470*/  FFMA.FTZ R7, R0, R36.reuse, R33 ;  /* 0x0000002400077223 */ /* 0x080fe20000010021 */
[----:B------:R-:W-:Y:S01]  /*b480*/  ISETP.GE.AND P1, PT, R48, R101, PT ;  /* 0x000000653000720c */ /* 0x000fe20003f26270 */
[C---:B------:R-:W-:Y:S01]  /*b490*/  FFMA.FTZ R40, R0.reuse, R36, R35 ;  /* 0x0000002400287223 */ /* 0x040fe20000010023 */
[----:B------:R-:W-:Y:S01]  /*b4a0*/  HMMA.16816.F32.BF16 R56, R12, R42, R56 ;  /* 0x0000002a0c38723c */ /* 0x000fe20000041838 */
[----:B------:R-:W3:Y:S01]  /*b4b0*/  LDSM.16.M88.4 R12, [R109+0x5c00] ;  /* 0x005c00006d0c783b */ /* 0x000ee20000000200 */
[----:B------:R-:W4:Y:S01]  /*b4c0*/  I2F R35, R39 ;  /* 0x0000002700237306 */ /* 0x000f220000201400 */
[----:B------:R-:W-:Y:S01]  /*b4d0*/  FFMA.FTZ R33, R0, R37, R28 ;  /* 0x0000002500217223 */ /* 0x000fe2000001001c */
[----:B------:R-:W-:Y:S01]  /*b4e0*/  FSEL R7, R7, -INF , !P6 ;  /* 0xff80000007077808 */ /* 0x000fe20007000000 */
[----:B------:R-:W-:-:S04]  /*b4f0*/  DEPBAR.LE SB0, 0x0 ;  /* 0x000080000000791a */ /* 0x000fc80000000000 */
[----:B------:R-:W-:Y:S01]  /*b500*/  FSEL R28, R40, -INF , !P2 ;  /* 0xff800000281c7808 */ /* 0x000fe20005000000 */
[----:B-1----:R-:W-:Y:S01]  /*b510*/  FFMA.FTZ R29, R0, R6, R29 ;  /* 0x00000006001d7223 */ /* 0x002fe2000001001d */
[C---:B------:R-:W-:Y:S01]  /*b520*/  ISETP.GE.AND P6, PT, R38.reuse, R100, PT ;  /* 0x000000642600720c */ /* 0x040fe20003fc6270 */
[C---:B------:R-:W-:Y:S01]  /*b530*/  HMMA.16816.F32.BF16 R20, R8.reuse, R46, R20 ;  /* 0x0000002e0814723c */ /* 0x040fe20000041814 */
[----:B------:R-:W-:Y:S01]  /*b540*/  ISETP.GE.AND P2, PT, R38, R101, PT ;  /* 0x000000652600720c */ /* 0x000fe20003f46270 */
[----:B------:R-:W-:Y:S01]  /*b550*/  FFMA.FTZ R38, R0, R6, R31 ;  /* 0x0000000600267223 */ /* 0x000fe2000001001f */
[----:B------:R-:W-:Y:S02]  /*b560*/  IADD3 R36, R3, 0x11, RZ ;  /* 0x0000001103247810 */ /* 0x000fe40007ffe0ff */
[----:B------:R-:W-:Y:S01]  /*b570*/  FSEL R30, R30, -INF , !P1 ;  /* 0xff8000001e1e7808 */ /* 0x000fe20004800000 */
[C---:B----4-:R-:W-:Y:S01]  /*b580*/  FFMA.FTZ R26, R0.reuse, R35, R26 ;  /* 0x00000023001a7223 */ /* 0x050fe2000001001a */
[----:B------:R-:W-:Y:S01]  /*b590*/  ISETP.GE.AND P1, PT, R39, R101, PT ;  /* 0x000000652700720c */ /* 0x000fe20003f26270 */
[----:B--2---:R-:W-:Y:S01]  /*b5a0*/  HMMA.16816.F32.BF16 R72, R8, R16, R72 ;  /* 0x000000100848723c */ /* 0x004fe20000041848 */
[----:B------:R1:W2:Y:S01]  /*b5b0*/  I2F R40, R36 ;  /* 0x0000002400287306 */ /* 0x0002a20000201400 */
[----:B------:R-:W-:Y:S01]  /*b5c0*/  FSEL R29, R29, -INF , !P6 ;  /* 0xff8000001d1d7808 */ /* 0x000fe20007000000 */
[----:B------:R-:W-:Y:S01]  /*b5d0*/  FFMA.FTZ R24, R0, R35, R24 ;  /* 0x0000002300187223 */ /* 0x000fe20000010018 */
[----:B------:R-:W-:-:S02]  /*b5e0*/  FSEL R38, R38, -INF , !P2 ;  /* 0xff80000026267808 */ /* 0x000fc40005000000 */
[CC--:B------:R-:W-:Y:S02]  /*b5f0*/  ISETP.GE.AND P6, PT, R36.reuse, R100.reuse, PT ;  /* 0x000000642400720c */ /* 0x0c0fe40003fc6270 */
[----:B------:R-:W-:Y:S01]  /*b600*/  ISETP.GE.AND P2, PT, R36, R101, PT ;  /* 0x000000652400720c */ /* 0x000fe20003f46270 */
[C---:B------:R-:W-:Y:S01]  /*b610*/  HMMA.16816.F32.BF16 R68, R8.reuse, R18, R68 ;  /* 0x000000120844723c */ /* 0x040fe20000041844 */
[C---:B------:R-:W-:Y:S02]  /*b620*/  IADD3 R6, R3.reuse, 0x19, RZ ;  /* 0x0000001903067810 */ /* 0x040fe40007ffe0ff */
[C---:B------:R-:W-:Y:S02]  /*b630*/  IADD3 R37, R3.reuse, 0x18, RZ ;  /* 0x0000001803257810 */ /* 0x040fe40007ffe0ff */
[----:B------:R-:W4:Y:S01]  /*b640*/  I2F R17, R6 ;  /* 0x0000000600117306 */ /* 0x000f220000201400 */
[----:B------:R-:W-:Y:S02]  /*b650*/  ISETP.GE.AND P5, PT, R48, R100, PT ;  /* 0x000000643000720c */ /* 0x000fe40003fa6270 */
[----:B-1----:R-:W-:Y:S01]  /*b660*/  FSEL R36, R26, -INF , !P1 ;  /* 0xff8000001a247808 */ /* 0x002fe20004800000 */
[CC--:B--2---:R-:W-:Y:S01]  /*b670*/  FFMA.FTZ R25, R0.reuse, R40.reuse, R25 ;  /* 0x0000002800197223 */ /* 0x0c4fe20000010019 */
[----:B------:R-:W-:Y:S01]  /*b680*/  IADD3 R26, R3, 0x21, RZ ;  /* 0x00000021031a7810 */ /* 0x000fe20007ffe0ff */
[----:B------:R-:W-:Y:S01]  /*b690*/  FFMA.FTZ R16, R0, R40, R27 ;  /* 0x0000002800107223 */ /* 0x000fe2000001001b */
[----:B------:R-:W-:Y:S01]  /*b6a0*/  FSEL R33, R33, -INF , !P5 ;  /* 0xff80000021217808 */ /* 0x000fe20006800000 */
[----:B------:R-:W1:Y:S01]  /*b6b0*/  I2F R31, R37 ;  /* 0x00000025001f7306 */ /* 0x000e620000201400 */
[----:B------:R-:W-:Y:S01]  /*b6c0*/  ISETP.GE.AND P5, PT, R39, R100, PT ;  /* 0x000000642700720c */ /* 0x000fe20003fa6270 */
[----:B---3--:R-:W-:Y:S01]  /*b6d0*/  HMMA.16816.F32.BF16 R64, R8, R12, R64 ;  /* 0x0000000c0840723c */ /* 0x008fe20000041840 */
[----:B------:R-:W-:-:S02]  /*b6e0*/  IADD3 R39, R3, 0x20, RZ ;  /* 0x0000002003277810 */ /* 0x000fc40007ffe0ff */
[----:B------:R-:W-:Y:S02]  /*b6f0*/  FSEL R25, R25, -INF , !P6 ;  /* 0xff80000019197808 */ /* 0x000fe40007000000 */
[----:B------:R-:W-:Y:S01]  /*b700*/  FSEL R16, R16, -INF , !P2 ;  /* 0xff80000010107808 */ /* 0x000fe20005000000 */
[----:B------:R-:W2:Y:S01]  /*b710*/  I2F R18, R26 ;  /* 0x0000001a00127306 */ /* 0x000ea20000201400 */
[-C--:B------:R-:W-:Y:S01]  /*b720*/  ISETP.GE.AND P6, PT, R6, R100.reuse, PT ;  /* 0x000000640600720c */ /* 0x080fe20003fc6270 */
[----:B----4-:R-:W-:Y:S01]  /*b730*/  FFMA.FTZ R23, R0, R17, R23 ;  /* 0x0000001100177223 */ /* 0x010fe20000010017 */
[----:B------:R-:W-:Y:S01]  /*b740*/  ISETP.GE.AND P2, PT, R6, R101, PT ;  /* 0x000000650600720c */ /* 0x000fe20003f46270 */
[----:B------:R-:W-:Y:S01]  /*b750*/  FFMA.FTZ R6, R0, R17, R21 ;  /* 0x0000001100067223 */ /* 0x000fe20000010015 */
[----:B------:R-:W-:Y:S01]  /*b760*/  FSEL R27, R24, -INF , !P5 ;  /* 0xff800000181b7808 */ /* 0x000fe20006800000 */
[----:B------:R-:W-:Y:S01]  /*b770*/  HMMA.16816.F32.BF16 R56, R8, R14, R56 ;  /* 0x0000000e0838723c */ /* 0x000fe20000041838 */
[----:B------:R-:W-:Y:S01]  /*b780*/  ISETP.GE.AND P5, PT, R37, R100, PT ;  /* 0x000000642500720c */ /* 0x000fe20003fa6270 */
[----:B------:R-:W3:Y:S01]  /*b790*/  I2F R35, R39 ;  /* 0x0000002700237306 */ /* 0x000ee20000201400 */
[CC--:B-1----:R-:W-:Y:S01]  /*b7a0*/  FFMA.FTZ R24, R0.reuse, R31.reuse, R22 ;  /* 0x0000001f00187223 */ /* 0x0c2fe20000010016 */
[----:B------:R-:W-:Y:S01]  /*b7b0*/  IADD3 R22, R3, 0x28, RZ ;  /* 0x0000002803167810 */ /* 0x000fe20007ffe0ff */
[----:B------:R-:W-:Y:S01]  /*b7c0*/  FFMA.FTZ R19, R0, R31, R20 ;  /* 0x0000001f00137223 */ /* 0x000fe20000010014 */
[----:B------:R-:W-:-:S02]  /*b7d0*/  FSEL R17, R6, -INF , !P6 ;  /* 0xff80000006117808 */ /* 0x000fc40007000000 */
[----:B------:R-:W-:Y:S01]  /*b7e0*/  FSEL R6, R23, -INF , !P2 ;  /* 0xff80000017067808 */ /* 0x000fe20005000000 */
[CC--:B--2---:R-:W-:Y:S01]  /*b7f0*/  FFMA.FTZ R73, R0.reuse, R18.reuse, R73 ;  /* 0x0000001200497223 */ /* 0x0c4fe20000010049 */
[----:B------:R-:W1:Y:S01]  /*b800*/  I2F R21, R22 ;  /* 0x0000001600157306 */ /* 0x000e620000201400 */
[C---:B------:R-:W-:Y:S01]  /*b810*/  FFMA.FTZ R75, R0.reuse, R18, R75 ;  /* 0x00000012004b7223 */ /* 0x040fe2000001004b */
[C---:B------:R-:W-:Y:S02]  /*b820*/  IADD3 R18, R3.reuse, 0x31, RZ ;  /* 0x0000003103127810 */ /* 0x040fe40007ffe0ff */
[C---:B------:R-:W-:Y:S02]  /*b830*/  IADD3 R23, R3.reuse, 0x30, RZ ;  /* 0x0000003003177810 */ /* 0x040fe40007ffe0ff */
[----:B------:R-:W-:Y:S01]  /*b840*/  IADD3 R20, R3, 0x29, RZ ;  /* 0x0000002903147810 */ /* 0x000fe20007ffe0ff */
[C---:B---3--:R-:W-:Y:S01]  /*b850*/  FFMA.FTZ R72, R0.reuse, R35, R72 ;  /* 0x0000002300487223 */ /* 0x048fe20000010048 */
[----:B------:R-:W2:Y:S01]  /*b860*/  I2F R9, R18 ;  /* 0x0000001200097306 */ /* 0x000ea20000201400 */
[----:B------:R-:W-:Y:S01]  /*b870*/  ISETP.GE.AND P1, PT, R37, R101, PT ;  /* 0x000000652500720c */ /* 0x000fe20003f26270 */
[----:B------:R-:W-:Y:S01]  /*b880*/  FFMA.FTZ R74, R0, R35, R74 ;  /* 0x00000023004a7223 */ /* 0x000fe2000001004a */
[----:B------:R-:W-:-:S02]  /*b890*/  IADD3 R8, R3, 0x38, RZ ;  /* 0x0000003803087810 */ /* 0x000fc40007ffe0ff */
[----:B------:R-:W-:Y:S02]  /*b8a0*/  FSEL R19, R19, -INF , !P5 ;  /* 0xff80000013137808 */ /* 0x000fe40006800000 */
[----:B------:R-:W-:Y:S01]  /*b8b0*/  FSEL R24, R24, -INF , !P1 ;  /* 0xff80000018187808 */ /* 0x000fe20004800000 */
[----:B------:R-:W3:Y:S01]  /*b8c0*/  I2F R13, R23 ;  /* 0x00000017000d7306 */ /* 0x000ee20000201400 */
[CC--:B------:R-:W-:Y:S01]  /*b8d0*/  ISETP.GE.AND P5, PT, R39.reuse, R100.reuse, PT ;  /* 0x000000642700720c */ /* 0x0c0fe20003fa6270 */
[C---:B-1----:R-:W-:Y:S01]  /*b8e0*/  FFMA.FTZ R68, R0.reuse, R21, R68 ;  /* 0x0000001500447223 */ /* 0x042fe20000010044 */
[----:B------:R-:W-:Y:S01]  /*b8f0*/  ISETP.GE.AND P1, PT, R39, R101, PT ;  /* 0x000000652700720c */ /* 0x000fe20003f26270 */
[----:B------:R-:W-:Y:S01]  /*b900*/  FFMA.FTZ R70, R0, R21, R70 ;  /* 0x0000001500467223 */ /* 0x000fe20000010046 */
[----:B------:R-:W-:Y:S02]  /*b910*/  FSEL R107, R72, -INF , !P5 ;  /* 0xff800000486b7808 */ /* 0x000fe40006800000 */
[----:B------:R-:W-:Y:S01]  /*b920*/  FSEL R130, R74, -INF , !P1 ;  /* 0xff8000004a827808 */ /* 0x000fe20004800000 */
[----:B------:R-:W1:Y:S01]  /*b930*/  I2F R12, R20 ;  /* 0x00000014000c7306 */ /* 0x000e620000201400 */
[-C--:B--2---:R-:W-:Y:S01]  /*b940*/  FFMA.FTZ R65, R0, R9.reuse, R65 ;  /* 0x0000000900417223 */ /* 0x084fe20000010041 */
[----:B------:R-:W-:Y:S01]  /*b950*/  ISETP.GE.AND P5, PT, R22, R100, PT ;  /* 0x000000641600720c */ /* 0x000fe20003fa6270 */
[----:B------:R-:W-:Y:S01]  /*b960*/  FFMA.FTZ R67, R0, R9, R67 ;  /* 0x0000000900437223 */ /* 0x000fe20000010043 */
[----:B------:R-:W-:-:S02]  /*b970*/  ISETP.GE.AND P1, PT, R22, R101, PT ;  /* 0x000000651600720c */ /* 0x000fc40003f26270 */
[-C--:B------:R-:W-:Y:S02]  /*b980*/  ISETP.GE.AND P6, PT, R26, R100.reuse, PT ;  /* 0x000000641a00720c */ /* 0x080fe40003fc6270 */
[----:B------:R-:W2:Y:S01]  /*b990*/  I2F R11, R8 ;  /* 0x00000008000b7306 */ /* 0x000ea20000201400 */
[----:B------:R-:W-:Y:S01]  /*b9a0*/  FSEL R131, R68, -INF , !P5 ;  /* 0xff80000044837808 */ /* 0x000fe20006800000 */
[-C--:B---3--:R-:W-:Y:S01]  /*b9b0*/  FFMA.FTZ R64, R0, R13.reuse, R64 ;  /* 0x0000000d00407223 */ /* 0x088fe20000010040 */
[----:B------:R-:W-:Y:S01]  /*b9c0*/  FSEL R134, R70, -INF , !P1 ;  /* 0xff80000046867808 */ /* 0x000fe20004800000 */
[C---:B------:R-:W-:Y:S01]  /*b9d0*/  FFMA.FTZ R66, R0.reuse, R13, R66 ;  /* 0x0000000d00427223 */ /* 0x040fe20000010042 */
[----:B------:R-:W-:Y:S02]  /*b9e0*/  FSEL R105, R73, -INF , !P6 ;  /* 0xff80000049697808 */ /* 0x000fe40007000000 */
[C---:B------:R-:W-:Y:S01]  /*b9f0*/  ISETP.GE.AND P5, PT, R23.reuse, R100, PT ;  /* 0x000000641700720c */ /* 0x040fe20003fa6270 */
[----:B------:R-:W3:Y:S01]  /*ba00*/  I2F R9, R3 ;  /* 0x0000000300097306 */ /* 0x000ee20000201400 */
[CC--:B-1----:R-:W-:Y:S01]  /*ba10*/  FFMA.FTZ R69, R0.reuse, R12.reuse, R69 ;  /* 0x0000000c00457223 */ /* 0x0c2fe20000010045 */
[----:B------:R-:W-:Y:S01]  /*ba20*/  ISETP.GE.AND P1, PT, R23, R101, PT ;  /* 0x000000651700720c */ /* 0x000fe20003f26270 */
[----:B------:R-:W-:Y:S01]  /*ba30*/  FFMA.FTZ R71, R0, R12, R71 ;  /* 0x0000000c00477223 */ /* 0x000fe20000010047 */
[----:B------:R-:W-:-:S02]  /*ba40*/  ISETP.GE.AND P6, PT, R20, R100, PT ;  /* 0x000000641400720c */ /* 0x000fc40003fc6270 */
[----:B------:R-:W-:Y:S02]  /*ba50*/  FSEL R93, R64, -INF , !P5 ;  /* 0xff800000405d7808 */ /* 0x000fe40006800000 */
[----:B------:R-:W-:Y:S01]  /*ba60*/  FSEL R89, R66, -INF , !P1 ;  /* 0xff80000042597808 */ /* 0x000fe20004800000 */
[CC--:B--2---:R-:W-:Y:S01]  /*ba70*/  FFMA.FTZ R56, R0.reuse, R11.reuse, R56 ;  /* 0x0000000b00387223 */ /* 0x0c4fe20000010038 */
[----:B------:R-:W-:Y:S01]  /*ba80*/  FSEL R133, R69, -INF , !P6 ;  /* 0xff80000045857808 */ /* 0x000fe20007000000 */
[----:B------:R-:W-:Y:S01]  /*ba90*/  FFMA.FTZ R58, R0, R11, R58 ;  /* 0x0000000b003a7223 */ /* 0x000fe2000001003a */
[----:B------:R-:W-:Y:S01]  /*baa0*/  BAR.SYNC.DEFER_BLOCKING 0x0 ;  /* 0x0000000000007b1d */ /* 0x000fe20000010000 */
[CC--:B------:R-:W-:Y:S02]  /*bab0*/  ISETP.GE.AND P5, PT, R8.reuse, R100.reuse, PT ;  /* 0x000000640800720c */ /* 0x0c0fe40003fa6270 */
[----:B------:R-:W-:Y:S01]  /*bac0*/  ISETP.GE.AND P1, PT, R8, R101, PT ;  /* 0x000000650800720c */ /* 0x000fe20003f26270 */
[----:B---3--:R-:W-:Y:S01]  /*bad0*/  FFMA.FTZ R32, R0, R9, R32 ;  /* 0x0000000900207223 */ /* 0x008fe20000010020 */
[----:B------:R-:W-:Y:S01]  /*bae0*/  ISETP.GE.AND P2, PT, R26, R101, PT ;  /* 0x000000651a00720c */ /* 0x000fe20003f46270 */
[----:B------:R-:W-:Y:S01]  /*baf0*/  FFMA.FTZ R34, R0, R9, R34 ;  /* 0x0000000900227223 */ /* 0x000fe20000010022 */
[----:B------:R-:W-:-:S02]  /*bb00*/  ISETP.GE.AND P6, PT, R18, R100, PT ;  /* 0x000000641200720c */ /* 0x000fc40003fc6270 */
[----:B------:R-:W-:Y:S02]  /*bb10*/  IADD3 R8, R3, 0x39, RZ ;  /* 0x0000003903087810 */ /* 0x000fe40007ffe0ff */
[----:B------:R-:W-:Y:S02]  /*bb20*/  FSEL R128, R75, -INF , !P2 ;  /* 0xff8000004b807808 */ /* 0x000fe40005000000 */
[----:B------:R-:W-:Y:S01]  /*bb30*/  FSEL R91, R65, -INF , !P6 ;  /* 0xff800000415b7808 */ /* 0x000fe20007000000 */
[----:B------:R-:W1:Y:S01]  /*bb40*/  I2F R10, R8 ;  /* 0x00000008000a7306 */ /* 0x000e620000201400 */
[----:B------:R-:W-:Y:S02]  /*bb50*/  ISETP.GE.AND P2, PT, R20, R101, PT ;  /* 0x000000651400720c */ /* 0x000fe40003f46270 */
[----:B------:R-:W-:Y:S02]  /*bb60*/  ISETP.GE.AND P6, PT, R3, R100, PT ;  /* 0x000000640300720c */ /* 0x000fe40003fc6270 */
[----:B------:R-:W-:-:S02]  /*bb70*/  FSEL R90, R56, -INF , !P5 ;  /* 0xff800000385a7808 */ /* 0x000fc40006800000 */
[----:B------:R-:W-:Y:S02]  /*bb80*/  FSEL R94, R58, -INF , !P1 ;  /* 0xff8000003a5e7808 */ /* 0x000fe40004800000 */
[C---:B------:R-:W-:Y:S02]  /*bb90*/  ISETP.GE.AND P5, PT, R8.reuse, R100, PT ;  /* 0x000000640800720c */ /* 0x040fe40003fa6270 */
[-C--:B------:R-:W-:Y:S02]  /*bba0*/  ISETP.GE.AND P1, PT, R8, R101.reuse, PT ;  /* 0x000000650800720c */ /* 0x080fe40003f26270 */
[----:B------:R-:W-:Y:S02]  /*bbb0*/  FSEL R136, R71, -INF , !P2 ;  /* 0xff80000047887808 */ /* 0x000fe40005000000 */
[----:B------:R-:W-:Y:S01]  /*bbc0*/  ISETP.GE.AND P2, PT, R18, R101, PT ;  /* 0x000000651200720c */ /* 0x000fe20003f46270 */
[-C--:B-1----:R-:W-:Y:S01]  /*bbd0*/  FFMA.FTZ R57, R0, R10.reuse, R57 ;  /* 0x0000000a00397223 */ /* 0x082fe20000010039 */
[----:B------:R-:W-:Y:S01]  /*bbe0*/  FSEL R8, R32, -INF , !P6 ;  /* 0xff80000020087808 */ /* 0x000fe20007000000 */
[----:B------:R-:W-:Y:S01]  /*bbf0*/  FFMA.FTZ R59, R0, R10, R59 ;  /* 0x0000000a003b7223 */ /* 0x000fe2000001003b */
[----:B------:R-:W-:-:S02]  /*bc00*/  ISETP.GT.AND P6, PT, R129, R114, PT ;  /* 0x000000728100720c */ /* 0x000fc40003fc4270 */
[----:B------:R-:W-:Y:S02]  /*bc10*/  SHF.R.S32.HI R11, RZ, 0x1f, R60 ;  /* 0x0000001fff0b7819 */ /* 0x000fe4000001143c */
[----:B------:R-:W-:Y:S02]  /*bc20*/  FSEL R88, R67, -INF , !P2 ;  /* 0xff80000043587808 */ /* 0x000fe40005000000 */
[----:B------:R-:W-:Y:S02]  /*bc30*/  ISETP.GE.AND P2, PT, R3, R101, PT ;  /* 0x000000650300720c */ /* 0x000fe40003f46270 */
[----:B------:R-:W-:Y:S02]  /*bc40*/  LEA.HI R3, R11, R60, RZ, 0x2 ;  /* 0x0000003c0b037211 */ /* 0x000fe400078f10ff */
[----:B------:R-:W-:Y:S02]  /*bc50*/  FSEL R5, R34, -INF , !P2 ;  /* 0xff80000022057808 */ /* 0x000fe40005000000 */
[----:B------:R-:W-:-:S02]  /*bc60*/  LOP3.LUT R3, R3, 0xfffffffc, RZ, 0xc0, !PT ;  /* 0xfffffffc03037812 */ /* 0x000fc400078ec0ff */
[----:B------:R-:W-:Y:S02]  /*bc70*/  FSEL R96, R57, -INF , !P5 ;  /* 0xff80000039607808 */ /* 0x000fe40006800000 */
[----:B------:R-:W-:Y:S01]  /*bc80*/  FSEL R95, R59, -INF , !P1 ;  /* 0xff8000003b5f7808 */ /* 0x000fe20004800000 */
[----:B------:R-:W-:Y:S01]  /*bc90*/  IMAD.IADD R125, R60, 0x1, -R3 ;  /* 0x000000013c7d7824 */ /* 0x000fe200078e0a03 */
        /* <DEDUP_REMOVED lines=9> */
[----:B-1----:R-:W-:-:S02]  /*bd30*/  IADD3 R14, R14, 0xffffffe, RZ ;  /* 0x0ffffffe0e0e7810 */ /* 0x002fc40007ffe0ff */
        /* <DEDUP_REMOVED lines=47> */
[----:B------:R-:W-:Y:S01]  /*c030*/  IMAD R3, R3, c[0x0][0x180], RZ ;  /* 0x0000600003037a24 */ /* 0x000fe200078e02ff */
[----:B------:R-:W-:-:S03]  /*c040*/  MOV R9, R12 ;  /* 0x0000000c00097202 */ /* 0x000fc60000000f00 */
[----:B------:R-:W-:-:S04]  /*c050*/  IMAD R3, R10, c[0x0][0x184], R3 ;  /* 0x000061000a037a24 */ /* 0x000fc800078e0203 */
[----:B------:R-:W-:Y:S01]  /*c060*/  IMAD.IADD R10, R13, 0x1, R3 ;  /* 0x000000010d0a7824 */ /* 0x000fe200078e0203 */
[----:B------:R-:W-:Y:S05]  /*c070*/  BRA `(.L_x_6091) ;  /* 0x0000003000007947 */ /* 0x000fea0003800000 */
.L_x_6090:
[----:B------:R-:W-:-:S05]  /*c080*/  IMAD.MOV.U32 R9, RZ, RZ, c[0x0][0x198] ;  /* 0x00006600ff097624 */ /* 0x000fca00078e00ff */
[----:B------:R-:W-:-:S04]  /*c090*/  LEA R9, -R9, RZ, 0x6 ;  /* 0x000000ff09097211 */ /* 0x000fc800078e31ff */
[----:B------:R-:W-:Y:S02]  /*c0a0*/  SHF.R.S32.HI R10, RZ, 0x1f, R9 ;  /* 0x0000001fff0a7819 */ /* 0x000fe40000011409 */
.L_x_6091:
        /* <DEDUP_REMOVED lines=61> */
.L_x_6089:
        /* <DEDUP_REMOVED lines=39> */
[----:B------:R-:W-:Y:S01]  /*c6f0*/  LDSM.16.MT88.4 R20, [R110+0x6400] ;  /* 0x006400006e14783b */ /* 0x000fe20000004200 */
[----:B-1----:R-:W-:-:S05]  /*c700*/  FMNMX.FTZ R12, R11, R12, !PT ;  /* 0x0000000c0b0c7209 */ /* 0x002fca0007810000 */
[----:B------:R-:W1:Y:S01]  /*c710*/  SHFL.BFLY PT, R3, R12, 0x1, 0x1f ;  /* 0x0c201f000c037f89 */ /* 0x000e6200000e0000 */
[----:B--2---:R-:W-:-:S05]  /*c720*/  FMNMX.FTZ R9, R10, R9, !PT ;  /* 0x000000090a097209 */ /* 0x004fca0007810000 */
[----:B------:R-:W2:Y:S01]  /*c730*/  SHFL.BFLY PT, R2, R9, 0x1, 0x1f ;  /* 0x0c201f0009027f89 */ /* 0x000ea200000e0000 */
[----:B-1----:R-:W-:-:S03]  /*c740*/  FMNMX.FTZ R3, R12, R3, !PT ;  /* 0x000000030c037209 */ /* 0x002fc60007810000 */
[----:B------:R-:W-:Y:S01]  /*c750*/  LDSM.16.MT88.4 R12, [R110+0x7400] ;  /* 0x007400006e0c783b */ /* 0x000fe20000004200 */
        /* <DEDUP_REMOVED lines=13> */
[----:B------:R-:W-:-:S02]  /*c830*/  FFMA.FTZ R104, R5, c[0x0][0x23c], -R97 ;  /* 0x00008f0005687a23 */ /* 0x000fc40000010861 */
[--C-:B------:R-:W-:Y:S02]  /*c840*/  FFMA.FTZ R103, R28, c[0x0][0x23c], -R97.reuse ;  /* 0x00008f001c677a23 */ /* 0x100fe40000010861 */
[--C-:B------:R-:W-:Y:S02]  /*c850*/  FFMA.FTZ R35, R30, c[0x0][0x23c], -R97.reuse ;  /* 0x00008f001e237a23 */ /* 0x100fe40000010861 */
[--C-:B------:R-:W-:Y:S01]  /*c860*/  FFMA.FTZ R34, R38, c[0x0][0x23c], -R97.reuse ;  /* 0x00008f0026227a23 */ /* 0x100fe20000010861 */
        /* <DEDUP_REMOVED lines=11> */
[----:B--2---:R-:W-:Y:S01]  /*c920*/  F2FP.BF16.PACK_AB R72, R98, R99 ;  /* 0x000000636248723e */ /* 0x004fe200000010ff */
[----:B------:R-:W-:Y:S01]  /*c930*/  LDSM.16.MT88.4 R16, [R108+0x6400] ;  /* 0x006400006c10783b */ /* 0x000fe20000004200 */
[----:B------:R-:W-:-:S02]  /*c940*/  FFMA.FTZ R126, R107, c[0x0][0x23c], -R102 ;  /* 0x00008f006b7e7a23 */ /* 0x000fc40000010866 */
[--C-:B------:R-:W-:Y:S02]  /*c950*/  FFMA.FTZ R105, R105, c[0x0][0x23c], -R102.reuse ;  /* 0x00008f0069697a23 */ /* 0x100fe40000010866 */
[--C-:B------:R-:W-:Y:S01]  /*c960*/  FFMA.FTZ R106, R131, c[0x0][0x23c], -R102.reuse ;  /* 0x00008f00836a7a23 */ /* 0x100fe20000010866 */
        /* <DEDUP_REMOVED lines=8> */
[----:B------:R-:W-:Y:S02]  /*c9f0*/  FFMA.FTZ R94, R94, c[0x0][0x23c], -R97 ;  /* 0x00008f005e5e7a23 */ /* 0x000fe40000010861 */
[----:B------:R-:W-:Y:S02]  /*ca00*/  FADD.FTZ R98, R99, R98 ;  /* 0x0000006263627221 */ /* 0x000fe40000010000 */
[----:B------:R-:W-:Y:S02]  /*ca10*/  MUFU.EX2 R35, R35 ;  /* 0x0000002300237308 */ /* 0x000fe40000000800 */
[----:B------:R-:W-:-:S04]  /*ca20*/  FADD.FTZ R33, R33, R98 ;  /* 0x0000006221217221 */ /* 0x000fc80000010000 */
[----:B------:R-:W-:Y:S02]  /*ca30*/  FADD.FTZ R32, R32, R33 ;  /* 0x0000002120207221 */ /* 0x000fe40000010000 */
[----:B------:R-:W3:Y:S01]  /*ca40*/  MUFU.EX2 R34, R34 ;  /* 0x0000002200227308 */ /* 0x000ee20000000800 */
[----:B--2---:R-:W-:Y:S01]  /*ca50*/  F2FP.BF16.PACK_AB R73, R103, R104 ;  /* 0x000000686749723e */ /* 0x004fe200000010ff */
[----:B------:R-:W-:-:S06]  /*ca60*/  FADD.FTZ R104, R104, R103 ;  /* 0x0000006768687221 */ /* 0x000fcc0000010000 */
[----:B------:R-:W-:Y:S01]  /*ca70*/  MUFU.EX2 R29, R29 ;  /* 0x0000001d001d7308 */ /* 0x000fe20000000800 */
[----:B---3--:R-:W-:-:S07]  /*ca80*/  F2FP.BF16.PACK_AB R75, R34, R35 ;  /* 0x00000023224b723e */ /* 0x008fce00000010ff */
[----:B------:R-:W2:Y:S01]  /*ca90*/  MUFU.EX2 R26, R26 ;  /* 0x0000001a001a7308 */ /* 0x000ea20000000800 */
[----:B------:R-:W-:-:S04]  /*caa0*/  FADD.FTZ R35, R35, R104 ;  /* 0x0000006823237221 */ /* 0x000fc80000010000 */
[----:B------:R-:W-:Y:S01]  /*cab0*/  FADD.FTZ R34, R34, R35 ;  /* 0x0000002322227221 */ /* 0x000fe20000010000 */
[C---:B------:R-:W-:Y:S02]  /*cac0*/  HMMA.16816.F32.BF16 R52, R72.reuse, R56, RZ ;  /* 0x000000384834723c */ /* 0x040fe400000418ff */
[----:B------:R-:W-:Y:S06]  /*cad0*/  MUFU.EX2 R30, R30 ;  /* 0x0000001e001e7308 */ /* 0x000fec0000000800 */
[----:B------:R-:W-:Y:S02]  /*cae0*/  HMMA.16816.F32.BF16 R56, R72, R58, RZ ;  /* 0x0000003a4838723c */ /* 0x000fe400000418ff */
[----:B------:R-:W3:Y:S01]  /*caf0*/  MUFU.EX2 R25, R25 ;  /* 0x0000001900197308 */ /* 0x000ee20000000800 */
[----:B--2---:R-:W-:Y:S01]  /*cb00*/  F2FP.BF16.PACK_AB R4, R26, R29 ;  /* 0x0000001d1a04723e */ /* 0x004fe200000010ff */
[----:B------:R-:W-:-:S04]  /*cb10*/  FADD.FTZ R29, R29, R32 ;  /* 0x000000201d1d7221 */ /* 0x000fc80000010000 */
[C---:B------:R-:W-:Y:S01]  /*cb20*/  HMMA.16816.F32.BF16 R44, R72.reuse, R48, RZ ;  /* 0x00000030482c723c */ /* 0x040fe200000418ff */
[----:B------:R-:W-:Y:S01]  /*cb30*/  FADD.FTZ R29, R26, R29 ;  /* 0x0000001d1a1d7221 */ /* 0x000fe20000010000 */
        /* <DEDUP_REMOVED lines=30> */
[----:B------:R-:W3:Y:S01]  /*cd20*/  LDSM.16.MT88.4 R12, [R108+0x8000] ;  /* 0x008000006c0c783b */ /* 0x000ee20000004200 */
[----:B------:R-:W-:Y:S06]  /*cd30*/  MUFU.EX2 R89, R89 ;  /* 0x0000005900597308 */ /* 0x000fec0000000800 */
[----:B------:R-:W-:Y:S02]  /*cd40*/  HMMA.16816.F32.BF16 R40, R72, R42, RZ ;  /* 0x0000002a4828723c */ /* 0x000fe400000418ff */
[----:B------:R-:W-:Y:S06]  /*cd50*/  MUFU.EX2 R88, R88 ;  /* 0x0000005800587308 */ /* 0x000fec0000000800 */
[C---:B------:R-:W-:Y:S02]  /*cd60*/  HMMA.16816.F32.BF16 R80, R4.reuse, R20, R80 ;  /* 0x000000140450723c */ /* 0x040fe40000041850 */
[----:B------:R-:W-:Y:S05]  /*cd70*/  MUFU.EX2 R94, R94 ;  /* 0x0000005e005e7308 */ /* 0x000fea0000000800 */
[----:B------:R-:W-:Y:S01]  /*cd80*/  FFMA.FTZ R21, R133, c[0x0][0x23c], -R102 ;  /* 0x00008f0085157a23 */ /* 0x000fe20000010866 */
[----:B------:R-:W-:Y:S01]  /*cd90*/  HMMA.16816.F32.BF16 R76, R4, R22, R76 ;  /* 0x00000016044c723c */ /* 0x000fe2000004184c */
[----:B------:R-:W-:-:S02]  /*cda0*/  FFMA.FTZ R20, R136, c[0x0][0x23c], -R97 ;  /* 0x00008f0088147a23 */ /* 0x000fc40000010861 */
[--C-:B------:R-:W-:Y:S02]  /*cdb0*/  FFMA.FTZ R133, R96, c[0x0][0x23c], -R102.reuse ;  /* 0x00008f0060857a23 */ /* 0x100fe40000010866 */
[----:B------:R-:W-:Y:S02]  /*cdc0*/  MUFU.EX2 R21, R21 ;  /* 0x0000001500157308 */ /* 0x000fe40000000800 */
[--C-:B------:R-:W-:Y:S01]  /*cdd0*/  FFMA.FTZ R22, R128, c[0x0][0x23c], -R97.reuse ;  /* 0x00008f0080167a23 */ /* 0x100fe20000010861 */
[----:B-1----:R-:W-:Y:S01]  /*cde0*/  HMMA.16816.F32.BF16 R60, R4, R8, R60 ;  /* 0x00000008043c723c */ /* 0x002fe2000004183c */
[--C-:B------:R-:W-:Y:S02]  /*cdf0*/  FFMA.FTZ R23, R134, c[0x0][0x23c], -R97.reuse ;  /* 0x00008f0086177a23 */ /* 0x100fe40000010861 */
[----:B------:R-:W-:Y:S02]  /*ce00*/  FFMA.FTZ R128, R91, c[0x0][0x23c], -R102 ;  /* 0x00008f005b807a23 */ /* 0x000fe40000010866 */
[----:B------:R-:W1:Y:S01]  /*ce10*/  MUFU.EX2 R22, R22 ;  /* 0x0000001600167308 */ /* 0x000e620000000800 */
[----:B------:R-:W-:-:S02]  /*ce20*/  FFMA.FTZ R91, R95, c[0x0][0x23c], -R97 ;  /* 0x00008f005f5b7a23 */ /* 0x000fc40000010861 */
[----:B------:R-:W-:Y:S01]  /*ce30*/  HMMA.16816.F32.BF16 R64, R4, R10, R64 ;  /* 0x0000000a0440723c */ /* 0x000fe20000041840 */
[----:B------:R-:W4:Y:S04]  /*ce40*/  LDSM.16.MT88.4 R8, [R108+0x8400] ;  /* 0x008400006c08783b */ /* 0x000f280000004200 */
[----:B------:R-:W-:Y:S03]  /*ce50*/  MUFU.EX2 R23, R23 ;  /* 0x0000001700177308 */ /* 0x000fe60000000800 */
[C---:B---3--:R-:W-:Y:S05]  /*ce60*/  HMMA.16816.F32.BF16 R68, R72.reuse, R12, RZ ;  /* 0x0000000c4844723c */ /* 0x048fea00000418ff */
[----:B------:R-:W3:Y:S03]  /*ce70*/  MUFU.EX2 R20, R20 ;  /* 0x0000001400147308 */ /* 0x000ee60000000800 */
[----:B------:R-:W-:Y:S01]  /*ce80*/  HMMA.16816.F32.BF16 R72, R72, R14, RZ ;  /* 0x0000000e4848723c */ /* 0x000fe200000418ff */
[----:B------:R-:W-:Y:S04]  /*ce90*/  LDSM.16.MT88.4 R12, [R108+0x6c00] ;  /* 0x006c00006c0c783b */ /* 0x000fe80000004200 */
[----:B------:R-:W5:Y:S03]  /*cea0*/  MUFU.EX2 R128, R128 ;  /* 0x0000008000807308 */ /* 0x000f660000000800 */
[C---:B------:R-:W-:Y:S05]  /*ceb0*/  HMMA.16816.F32.BF16 R36, R4.reuse, R16, R36 ;  /* 0x000000100424723c */ /* 0x040fea0000041824 */
[----:B------:R-:W1:Y:S03]  /*cec0*/  MUFU.EX2 R133, R133 ;  /* 0x0000008500857308 */ /* 0x000e660000000800 */
[C---:B------:R-:W-:Y:S01]  /*ced0*/  HMMA.16816.F32.BF16 R40, R4.reuse, R18, R40 ;  /* 0x000000120428723c */ /* 0x040fe20000041828 */
[----:B------:R-:W-:Y:S04]  /*cee0*/  LDSM.16.MT88.4 R16, [R110+0x6c00] ;  /* 0x006c00006e10783b */ /* 0x000fe80000004200 */
[----:B------:R-:W1:Y:S03]  /*cef0*/  MUFU.EX2 R91, R91 ;  /* 0x0000005b005b7308 */ /* 0x000e660000000800 */
[C---:B----4-:R-:W-:Y:S08]  /*cf00*/  HMMA.16816.F32.BF16 R68, R4.reuse, R8, R68 ;  /* 0x000000080444723c */ /* 0x050ff00000041844 */
[----:B------:R-:W-:Y:S01]  /*cf10*/  HMMA.16816.F32.BF16 R72, R4, R10, R72 ;  /* 0x0000000a0448723c */ /* 0x000fe20000041848 */
[----:B------:R-:W4:Y:S06]  /*cf20*/  LDSM.16.MT88.4 R8, [R110+0x6800] ;  /* 0x006800006e08783b */ /* 0x000f2c0000004200 */
[----:B--2---:R-:W-:Y:S01]  /*cf30*/  F2FP.BF16.PACK_AB R4, R105, R126 ;  /* 0x0000007e6904723e */ /* 0x004fe200000010ff */
        /* <DEDUP_REMOVED lines=9> */
[----:B------:R-:W-:Y:S02]  /*cfd0*/  FADD.FTZ R106, R21, R106 ;  /* 0x0000006a156a7221 */ /* 0x000fe40000010000 */
[----:B------:R-:W-:Y:S01]  /*cfe0*/  FADD.FTZ R20, R20, R23 ;  /* 0x0000001714147221 */ /* 0x000fe20000010000 */
[C---:B----4-:R-:W-:Y:S08]  /*cff0*/  HMMA.16816.F32.BF16 R80, R4.reuse, R8, R80 ;  /* 0x000000080450723c */ /* 0x050ff00000041850 */
        /* <DEDUP_REMOVED lines=17> */
[----:B-----5:R-:W-:Y:S01]  /*d110*/  F2FP.BF16.PACK_AB R4, R128, R93 ;  /* 0x0000005d8004723e */ /* 0x020fe200000010ff */
        /* <DEDUP_REMOVED lines=34> */
[----:B------:R-:W-:-:S04]  /*d340*/  IADD3 R11, R6, 0x40, RZ ;  /* 0x00000040060b7810 */ /* 0x000fc80007ffe0ff */
[----:B------:R-:W-:Y:S02]  /*d350*/  IABS R9, R11 ;  /* 0x0000000b00097213 */ /* 0x000fe40000000000 */
[----:B------:R-:W-:Y:S01]  /*d360*/  LOP3.LUT R11, R11, c[0x0][0x2d0], RZ, 0x3c, !PT ;  /* 0x0000b4000b0b7a12 */ /* 0x000fe200078e3cff */
        /* <DEDUP_REMOVED lines=50> */
[----:B------:R-:W-:-:S04]  /*d690*/  IMAD.WIDE.U32 R6, R6, c[0x0][0x188], R8 ;  /* 0x0000620006067a25 */ /* 0x000fc800078e0008 */
[----:B------:R-:W-:Y:S01]  /*d6a0*/  IMAD.IADD R5, R7, 0x1, R5 ;  /* 0x0000000107057824 */ /* 0x000fe200078e0205 */
[----:B------:R-:W-:Y:S01]  /*d6b0*/  MOV R7, R6 ;  /* 0x0000000600077202 */ /* 0x000fe20000000f00 */
[----:B------:R-:W-:Y:S05]  /*d6c0*/  BRA `(.L_x_6094) ;  /* 0x0000003000007947 */ /* 0x000fea0003800000 */
.L_x_6093:
[----:B------:R-:W-:-:S05]  /*d6d0*/  IMAD.MOV.U32 R7, RZ, RZ, c[0x0][0x1a0] ;  /* 0x00006800ff077624 */ /* 0x000fca00078e00ff */
[----:B------:R-:W-:-:S04]  /*d6e0*/  LEA R7, -R7, RZ, 0x6 ;  /* 0x000000ff07077211 */ /* 0x000fc800078e31ff */
[----:B------:R-:W-:Y:S02]  /*d6f0*/  SHF.R.S32.HI R5, RZ, 0x1f, R7 ;  /* 0x0000001fff057819 */ /* 0x000fe40000011407 */
.L_x_6094:
        /* <DEDUP_REMOVED lines=10> */
[----:B------:R-:W-:Y:S01]  /*d7a0*/  @P6 IMAD.MOV.U32 R134, RZ, RZ, R132 ;  /* 0x000000ffff866224 */ /* 0x000fe200078e0084 */
[----:B------:R-:W-:-:S04]  /*d7b0*/  @P2 IADD3 R9, P1, R7, R86, RZ ;  /* 0x0000005607092210 */ /* 0x000fc80007f3e0ff */
        /* <DEDUP_REMOVED lines=8> */
[----:B------:R-:W-:Y:S01]  /*d840*/  IMAD.MOV.U32 R9, RZ, RZ, c[0x0][0x1a4] ;  /* 0x00006900ff097624 */ /* 0x000fe200078e00ff */
[C---:B------:R-:W-:Y:S01]  /*d850*/  LEA R7, P1, R6.reuse, R7, 0x5 ;  /* 0x0000000706077211 */ /* 0x040fe200078228ff */
[C---:B------:R-:W-:Y:S01]  /*d860*/  @P6 IMAD.SHL.U32 R4, R6.reuse, 0x20, RZ ;  /* 0x0000002006046824 */ /* 0x040fe200078e00ff */
[----:B------:R-:W-:Y:S02]  /*d870*/  @!P6 STS [R116+0x6004], RZ ;  /* 0x006004ff7400e388 */ /* 0x000fe40000000800 */
[----:B------:R-:W-:-:S02]  /*d880*/  LEA.HI.X R5, R6, R5, R9, 0x5, P1 ;  /* 0x0000000506057211 */ /* 0x000fc400008f2c09 */
[----:B------:R-:W-:Y:S01]  /*d890*/  @P6 SHF.L.U64.HI R8, R6, 0x5, R9 ;  /* 0x0000000506086819 */ /* 0x000fe20000010209 */
[----:B------:R-:W-:Y:S01]  /*d8a0*/  @!P6 STS.64 [R116+0x6008], RZ ;  /* 0x006008ff7400e388 */ /* 0x000fe20000000a00 */
[----:B------:R-:W-:-:S03]  /*d8b0*/  @P6 LEA R14, P1, R4, R132, 0x1 ;  /* 0x00000084040e6211 */ /* 0x000fc600078208ff */
[----:B------:R-:W-:Y:S01]  /*d8c0*/  @!PT LDS RZ, [RZ] ;  /* 0x00000000fffff984 */ /* 0x000fe20000000800 */
[----:B------:R-:W-:Y:S01]  /*d8d0*/  @!PT LDS RZ, [RZ] ;  /* 0x00000000fffff984 */ /* 0x000fe20000000800 */
[----:B------:R-:W-:Y:S01]  /*d8e0*/  @!PT LDS RZ, [RZ] ;  /* 0x00000000fffff984 */ /* 0x000fe20000000800 */
[----:B------:R2:W-:Y:S01]  /*d8f0*/  @P5 LDGSTS.E.BYPASS.LTC128B.128 [R116+0x7000], [R10.64+0x40] ;  /* 0x070000400a745fae */ /* 0x0005e2000b901d46 */
[----:B------:R-:W-:Y:S02]  /*d900*/  @P6 LEA.HI.X R15, R4, R135, R8, 0x1, P1 ;  /* 0x00000087040f6211 */ /* 0x000fe400008f0c08 */
[-C--:B------:R-:W-:Y:S01]  /*d910*/  @P5 IADD3 R9, P1, R7, R86.reuse, RZ ;  /* 0x0000005607095210 */ /* 0x080fe20007f3e0ff */
[----:B------:R-:W-:Y:S04]  /*d920*/  @!P5 STS.128 [R116+0x7000], RZ ;  /* 0x007000ff7400d388 */ /* 0x000fe80000000c00 */
[--C-:B------:R-:W-:Y:S01]  /*d930*/  @P5 IMAD.X R4, R5, 0x1, R84.reuse, P1 ;  /* 0x0000000105045824 */ /* 0x100fe200008e0654 */
[----:B------:R-:W-:Y:S01]  /*d940*/  @P2 IADD3 R7, P1, R7, R86, RZ ;  /* 0x0000005607072210 */ /* 0x000fe20007f3e0ff */
[----:B------:R-:W-:Y:S01]  /*d950*/  @!PT LDS RZ, [RZ] ;  /* 0x00000000fffff984 */ /* 0x000fe20000000800 */
[----:B------:R-:W-:Y:S01]  /*d960*/  @!PT LDS RZ, [RZ] ;  /* 0x00000000fffff984 */ /* 0x000fe20000000800 */
[----:B------:R-:W-:Y:S01]  /*d970*/  @!PT LDS RZ, [RZ] ;  /* 0x00000000fffff984 */ /* 0x000fe20000000800 */
[----:B------:R3:W-:Y:S04]  /*d980*/  @P2 LDGSTS.E.BYPASS.LTC128B.128 [R116+0x8000], [R12.64+0x80] ;  /* 0x080000800c742fae */ /* 0x0007e8000b901d46 */
[----:B------:R-:W-:Y:S01]  /*d990*/  @P2 IMAD.X R84, R5, 0x1, R84, P1 ;  /* 0x0000000105542824 */ /* 0x000fe200008e0654 */
[C---:B------:R-:W-:Y:S01]  /*d9a0*/  @P2 LEA R16, P1, R7.reuse, c[0x0][0x170], 0x1 ;  /* 0x00005c0007102a11 */ /* 0x040fe200078208ff */
[----:B------:R-:W-:Y:S03]  /*d9b0*/  @!P2 STS.128 [R116+0x8000], RZ ;  /* 0x008000ff7400a388 */ /* 0x000fe60000000c00 */
[----:B------:R-:W-:Y:S01]  /*d9c0*/  @P2 LEA.HI.X R17, R7, c[0x0][0x174], R84, 0x1, P1 ;  /* 0x00005d0007112a11 */ /* 0x000fe200008f0c54 */
[----:B------:R-:W-:Y:S01]  /*d9d0*/  @!PT LDS RZ, [RZ] ;  /* 0x00000000fffff984 */ /* 0x000fe20000000800 */
[----:B------:R-:W-:Y:S01]  /*d9e0*/  @!PT LDS RZ, [RZ] ;  /* 0x00000000fffff984 */ /* 0x000fe20000000800 */
[----:B------:R-:W-:Y:S01]  /*d9f0*/  @!PT LDS RZ, [RZ] ;  /* 0x00000000fffff984 */ /* 0x000fe20000000800 */
[----:B------:R3:W-:Y:S01]  /*da00*/  @P6 LDGSTS.E.BYPASS.LTC128B.128 [R116+0x6800], [R14.64] ;  /* 0x068000000e746fae */ /* 0x0007e2000b901d46 */
[----:B------:R-:W-:-:S03]  /*da10*/  @P5 LEA R8, P1, R9, c[0x0][0x170], 0x1 ;  /* 0x00005c0009085a11 */ /* 0x000fc600078208ff */
[----:B------:R-:W-:Y:S01]  /*da20*/  @!P6 STS.128 [R116+0x6800], RZ ;  /* 0x006800ff7400e388 */ /* 0x000fe20000000c00 */
        /* <DEDUP_REMOVED lines=14> */
[----:B---3--:R-:W4:Y:S04]  /*db10*/  LDSM.16.M88.4 R12, [R112+0x3800] ;  /* 0x00380000700c783b */ /* 0x008f280000000200 */
[----:B------:R-:W2:Y:S04]  /*db20*/  LDSM.16.M88.4 R92, [R112+0x3c00] ;  /* 0x003c0000705c783b */ /* 0x000ea80000000200 */
[----:B------:R-:W-:Y:S04]  /*db30*/  LDSM.16.M88.4 R84, [R111] ;  /* 0x000000006f54783b */ /* 0x000fe80000000200 */
[----:B------:R-:W3:Y:S04]  /*db40*/  LDSM.16.M88.4 R88, [R109+0x3400] ;  /* 0x003400006d58783b */ /* 0x000ee80000000200 */
        /* <DEDUP_REMOVED lines=73> */
[C---:B--2---:R-:W-:Y:S03]  /*dfe0*/  HMMA.16816.F32.BF16 R12, R92.reuse, R90, R12 ;  /* 0x0000005a5c0c723c */ /* 0x044fe6000004180c */
[----:B------:R-:W-:Y:S04]  /*dff0*/  I2F R85, R86 ;  /* 0x0000005600557306 */ /* 0x000fe80000201400 */
[----:B------:R-:W-:Y:S01]  /*e000*/  IADD3 R91, R84, 0x1, RZ ;  /* 0x00000001545b7810 */ /* 0x000fe20007ffe0ff */
[----:B------:R-:W-:Y:S03]  /*e010*/  HMMA.16816.F32.BF16 R16, R92, R88, R16 ;  /* 0x000000585c10723c */ /* 0x000fe60000041810 */
[----:B------:R-:W1:Y:S01]  /*e020*/  I2F R90, R91 ;  /* 0x0000005b005a7306 */ /* 0x000e620000201400 */
[----:B------:R-:W-:Y:S01]  /*e030*/  BAR.SYNC.DEFER_BLOCKING 0x0 ;  /* 0x0000000000007b1d */ /* 0x000fe20000010000 */
[----:B------:R-:W-:-:S02]  /*e040*/  ISETP.GE.AND P6, PT, R91, R100, PT ;  /* 0x000000645b00720c */ /* 0x000fc40003fc6270 */
[----:B------:R-:W-:Y:S02]  /*e050*/  IADD3 R89, R84, 0x8, RZ ;  /* 0x0000000854597810 */ /* 0x000fe40007ffe0ff */
[-C--:B------:R-:W-:Y:S02]  /*e060*/  ISETP.GE.AND P2, PT, R91, R101.reuse, PT ;  /* 0x000000655b00720c */ /* 0x080fe40003f46270 */
[----:B------:R-:W2:Y:S01]  /*e070*/  I2F R87, R89 ;  /* 0x0000005900577306 */ /* 0x000ea20000201400 */
[C---:B------:R-:W-:Y:S02]  /*e080*/  ISETP.GE.AND P1, PT, R89.reuse, R100, PT ;  /* 0x000000645900720c */ /* 0x040fe40003f26270 */
[----:B------:R-:W-:Y:S01]  /*e090*/  ISETP.GE.AND P5, PT, R89, R101, PT ;  /* 0x000000655900720c */ /* 0x000fe20003fa6270 */
[CC--:B-1----:R-:W-:Y:S02]  /*e0a0*/  FFMA.FTZ R88, R0.reuse, R90.reuse, R33 ;  /* 0x0000005a00587223 */ /* 0x0c2fe40000010021 */
[----:B------:R-:W-:Y:S01]  /*e0b0*/  FFMA.FTZ R33, R0, R90, R35 ;  /* 0x0000005a00217223 */ /* 0x000fe20000010023 */
[----:B------:R-:W-:-:S02]  /*e0c0*/  IADD3 R35, R84, 0x10, RZ ;  /* 0x0000001054237810 */ /* 0x000fc40007ffe0ff */
[----:B------:R-:W-:Y:S02]  /*e0d0*/  FSEL R88, R88, -INF , !P6 ;  /* 0xff80000058587808 */ /* 0x000fe40007000000 */
[----:B------:R-:W-:Y:S01]  /*e0e0*/  FSEL R33, R33, -INF , !P2 ;  /* 0xff80000021217808 */ /* 0x000fe20005000000 */
[----:B------:R-:W1:Y:S01]  /*e0f0*/  I2F R147, R35 ;  /* 0x0000002300937306 */ /* 0x000e620000201400 */
[----:B------:R-:W-:Y:S01]  /*e100*/  ISETP.GE.AND P6, PT, R86, R100, PT ;  /* 0x000000645600720c */ /* 0x000fe20003fc6270 */
[----:B--2---:R-:W-:Y:S01]  /*e110*/  FFMA.FTZ R89, R0, R87, R28 ;  /* 0x0000005700597223 */ /* 0x004fe2000001001c */
[----:B------:R-:W-:Y:S01]  /*e120*/  ISETP.GE.AND P2, PT, R86, R101, PT ;  /* 0x000000655600720c */ /* 0x000fe20003f46270 */
[----:B------:R-:W-:Y:S01]  /*e130*/  FFMA.FTZ R87, R0, R87, R30 ;  /* 0x0000005700577223 */ /* 0x000fe2000001001e */
[----:B------:R-:W-:Y:S01]  /*e140*/  IADD3 R86, R84, 0x11, RZ ;  /* 0x0000001154567810 */ /* 0x000fe20007ffe0ff */
[CC--:B------:R-:W-:Y:S01]  /*e150*/  FFMA.FTZ R28, R0.reuse, R85.reuse, R29 ;  /* 0x00000055001c7223 */ /* 0x0c0fe2000001001d */
[----:B------:R-:W-:Y:S01]  /*e160*/  FSEL R30, R89, -INF , !P1 ;  /* 0xff800000591e7808 */ /* 0x000fe20004800000 */
[----:B------:R-:W-:Y:S01]  /*e170*/  FFMA.FTZ R29, R0, R85, R31 ;  /* 0x00000055001d7223 */ /* 0x000fe2000001001f */
[----:B------:R-:W2:Y:S01]  /*e180*/  I2F R137, R86 ;  /* 0x0000005600897306 */ /* 0x000ea20000201400 */
[----:B------:R-:W-:-:S02]  /*e190*/  IADD3 R85, R84, 0x18, RZ ;  /* 0x0000001854557810 */ /* 0x000fc40007ffe0ff */
[----:B------:R-:W-:Y:S02]  /*e1a0*/  FSEL R31, R87, -INF , !P5 ;  /* 0xff800000571f7808 */ /* 0x000fe40006800000 */
[CC--:B------:R-:W-:Y:S02]  /*e1b0*/  ISETP.GE.AND P1, PT, R35.reuse, R100.reuse, PT ;  /* 0x000000642300720c */ /* 0x0c0fe40003f26270 */
[----:B------:R-:W-:Y:S01]  /*e1c0*/  ISETP.GE.AND P5, PT, R35, R101, PT ;  /* 0x000000652300720c */ /* 0x000fe20003fa6270 */
[-C--:B-1----:R-:W-:Y:S01]  /*e1d0*/  FFMA.FTZ R138, R0, R147.reuse, R24 ;  /* 0x00000093008a7223 */ /* 0x082fe20000010018 */
[----:B------:R-:W1:Y:S01]  /*e1e0*/  I2F R35, R85 ;  /* 0x0000005500237306 */ /* 0x000e620000201400 */
[----:B------:R-:W-:Y:S01]  /*e1f0*/  IADD3 R24, R84, 0x19, RZ ;  /* 0x0000001954187810 */ /* 0x000fe20007ffe0ff */
[----:B------:R-:W-:Y:S01]  /*e200*/  FFMA.FTZ R147, R0, R147, R26 ;  /* 0x0000009300937223 */ /* 0x000fe2000001001a */
[----:B------:R-:W-:Y:S02]  /*e210*/  FSEL R28, R28, -INF , !P6 ;  /* 0xff8000001c1c7808 */ /* 0x000fe40007000000 */
[----:B------:R-:W-:Y:S01]  /*e220*/  FSEL R29, R29, -INF , !P2 ;  /* 0xff8000001d1d7808 */ /* 0x000fe20005000000 */
[-C--:B--2---:R-:W-:Y:S01]  /*e230*/  FFMA.FTZ R25, R0, R137.reuse, R25 ;  /* 0x0000008900197223 */ /* 0x084fe20000010019 */
[----:B------:R-:W-:Y:S01]  /*e240*/  ISETP.GE.AND P6, PT, R86, R100, PT ;  /* 0x000000645600720c */ /* 0x000fe20003fc6270 */
[----:B------:R-:W-:Y:S01]  /*e250*/  FFMA.FTZ R137, R0, R137, R27 ;  /* 0x0000008900897223 */ /* 0x000fe2000001001b */
[----:B------:R-:W-:Y:S01]  /*e260*/  ISETP.GE.AND P2, PT, R86, R101, PT ;  /* 0x000000655600720c */ /* 0x000fe20003f46270 */
[----:B------:R2:W3:Y:S01]  /*e270*/  I2F R27, R24 ;  /* 0x00000018001b7306 */ /* 0x0004e20000201400 */
[----:B------:R-:W-:-:S02]  /*e280*/  FSEL R130, R25, -INF , !P6 ;  /* 0xff80000019827808 */ /* 0x000fc40007000000 */
[----:B------:R-:W-:Y:S02]  /*e290*/  FSEL R137, R137, -INF , !P2 ;  /* 0xff80000089897808 */ /* 0x000fe40005000000 */
[----:B------:R-:W-:Y:S01]  /*e2a0*/  ISETP.GE.AND P6, PT, R24, R100, PT ;  /* 0x000000641800720c */ /* 0x000fe20003fc6270 */
[----:B-1----:R-:W-:Y:S01]  /*e2b0*/  FFMA.FTZ R144, R0, R35, R20 ;  /* 0x0000002300907223 */ /* 0x002fe20000010014 */
[----:B------:R-:W-:Y:S01]  /*e2c0*/  ISETP.GE.AND P2, PT, R24, R101, PT ;  /* 0x000000651800720c */ /* 0x000fe20003f46270 */
[----:B------:R-:W-:Y:S01]  /*e2d0*/  FFMA.FTZ R22, R0, R35, R22 ;  /* 0x0000002300167223 */ /* 0x000fe20000010016 */
[----:B------:R-:W-:Y:S02]  /*e2e0*/  IADD3 R26, R84, 0x20, RZ ;  /* 0x00000020541a7810 */ /* 0x000fe40007ffe0ff */
[----:B------:R-:W-:Y:S02]  /*e2f0*/  FSEL R147, R147, -INF , !P5 ;  /* 0xff80000093937808 */ /* 0x000fe40006800000 */
[----:B------:R-:W1:Y:S01]  /*e300*/  I2F R25, R26 ;  /* 0x0000001a00197306 */ /* 0x000e620000201400 */
[----:B------:R-:W-:-:S02]  /*e310*/  ISETP.GE.AND P5, PT, R85, R101, PT ;  /* 0x000000655500720c */ /* 0x000fc40003fa6270 */
[----:B--2---:R-:W-:Y:S01]  /*e320*/  IADD3 R24, R84, 0x21, RZ ;  /* 0x0000002154187810 */ /* 0x004fe20007ffe0ff */
[-C--:B---3--:R-:W-:Y:S01]  /*e330*/  FFMA.FTZ R21, R0, R27.reuse, R21 ;  /* 0x0000001b00157223 */ /* 0x088fe20000010015 */
[----:B------:R-:W-:Y:S01]  /*e340*/  FSEL R149, R22, -INF , !P5 ;  /* 0xff80000016957808 */ /* 0x000fe20006800000 */
[----:B------:R-:W-:Y:S01]  /*e350*/  FFMA.FTZ R23, R0, R27, R23 ;  /* 0x0000001b00177223 */ /* 0x000fe20000010017 */
[----:B------:R-:W-:Y:S01]  /*e360*/  IADD3 R22, R84, 0x28, RZ ;  /* 0x0000002854167810 */ /* 0x000fe20007ffe0ff */
[----:B------:R-:W2:Y:S01]  /*e370*/  I2F R20, R24 ;  /* 0x0000001800147306 */ /* 0x000ea20000201400 */
[----:B------:R-:W-:Y:S02]  /*e380*/  FSEL R142, R21, -INF , !P6 ;  /* 0xff800000158e7808 */ /* 0x000fe40007000000 */
[----:B------:R-:W-:Y:S02]  /*e390*/  FSEL R138, R138, -INF , !P1 ;  /* 0xff8000008a8a7808 */ /* 0x000fe40004800000 */
[----:B------:R-:W-:-:S02]  /*e3a0*/  ISETP.GE.AND P1, PT, R85, R100, PT ;  /* 0x000000645500720c */ /* 0x000fc40003f26270 */
[----:B------:R-:W-:Y:S01]  /*e3b0*/  FSEL R145, R23, -INF , !P2 ;  /* 0xff80000017917808 */ /* 0x000fe20005000000 */
[----:B------:R-:W3:Y:S01]  /*e3c0*/  I2F R21, R22 ;  /* 0x0000001600157306 */ /* 0x000ee20000201400 */
[----:B------:R-:W-:Y:S01]  /*e3d0*/  FSEL R144, R144, -INF , !P1 ;  /* 0xff80000090907808 */ /* 0x000fe20004800000 */
[-C--:B-1----:R-:W-:Y:S01]  /*e3e0*/  FFMA.FTZ R16, R0, R25.reuse, R16 ;  /* 0x0000001900107223 */ /* 0x082fe20000010010 */
[-C--:B------:R-:W-:Y:S01]  /*e3f0*/  ISETP.GE.AND P1, PT, R26, R100.reuse, PT ;  /* 0x000000641a00720c */ /* 0x080fe20003f26270 */
[----:B------:R-:W-:Y:S01]  /*e400*/  FFMA.FTZ R105, R0, R25, R18 ;  /* 0x0000001900697223 */ /* 0x000fe20000010012 */
[C---:B------:R-:W-:Y:S02]  /*e410*/  ISETP.GE.AND P6, PT, R24.reuse, R100, PT ;  /* 0x000000641800720c */ /* 0x040fe40003fc6270 */
[----:B------:R-:W-:Y:S01]  /*e420*/  ISETP.GE.AND P2, PT, R24, R101, PT ;  /* 0x000000651800720c */ /* 0x000fe20003f46270 */
[-C--:B--2---:R-:W-:Y:S01]  /*e430*/  FFMA.FTZ R17, R0, R20.reuse, R17 ;  /* 0x0000001400117223 */ /* 0x084fe20000010011 */
[----:B------:R-:W-:Y:S01]  /*e440*/  IADD3 R18, R84, 0x29, RZ ;  /* 0x0000002954127810 */ /* 0x000fe20007ffe0ff */
[----:B------:R-:W-:Y:S01]  /*e450*/  FFMA.FTZ R103, R0, R20, R19 ;  /* 0x0000001400677223 */ /* 0x000fe20000010013 */
[----:B------:R-:W-:-:S02]  /*e460*/  FSEL R106, R16, -INF , !P1 ;  /* 0xff800000106a7808 */ /* 0x000fc40004800000 */
[----:B------:R-:W-:Y:S01]  /*e470*/  FSEL R104, R17, -INF , !P6 ;  /* 0xff80000011687808 */ /* 0x000fe20007000000 */
[----:B------:R1:W2:Y:S01]  /*e480*/  I2F R16, R18 ;  /* 0x0000001200107306 */ /* 0x0002a20000201400 */
[----:B------:R-:W-:Y:S01]  /*e490*/  FSEL R103, R103, -INF , !P2 ;  /* 0xff80000067677808 */ /* 0x000fe20005000000 */
[-C--:B---3--:R-:W-:Y:S01]  /*e4a0*/  FFMA.FTZ R107, R0, R21.reuse, R14 ;  /* 0x00000015006b7223 */ /* 0x088fe2000001000e */
[-C--:B------:R-:W-:Y:S01]  /*e4b0*/  ISETP.GE.AND P6, PT, R18, R100.reuse, PT ;  /* 0x000000641200720c */ /* 0x080fe20003fc6270 */
[----:B------:R-:W-:Y:S01]  /*e4c0*/  FFMA.FTZ R12, R0, R21, R12 ;  /* 0x00000015000c7223 */ /* 0x000fe2000001000c */
[----:B------:R-:W-:Y:S02]  /*e4d0*/  ISETP.GE.AND P2, PT, R18, R101, PT ;  /* 0x000000651200720c */ /* 0x000fe40003f46270 */
[----:B------:R-:W-:Y:S02]  /*e4e0*/  IADD3 R19, R84, 0x30, RZ ;  /* 0x0000003054137810 */ /* 0x000fe40007ffe0ff */
[----:B------:R-:W-:-:S02]  /*e4f0*/  ISETP.GE.AND P1, PT, R22, R100, PT ;  /* 0x000000641600720c */ /* 0x000fc40003f26270 */
[----:B------:R-:W3:Y:S01]  /*e500*/  I2F R17, R19 ;  /* 0x0000001300117306 */ /* 0x000ee20000201400 */
[----:B------:R-:W-:Y:S02]  /*e510*/  ISETP.GE.AND P5, PT, R26, R101, PT ;  /* 0x000000651a00720c */ /* 0x000fe40003fa6270 */
[----:B------:R-:W-:Y:S02]  /*e520*/  FSEL R127, R12, -INF , !P1 ;  /* 0xff8000000c7f7808 */ /* 0x000fe40004800000 */
[----:B-1----:R-:W-:Y:S01]  /*e530*/  IADD3 R18, R84, 0x31, RZ ;  /* 0x0000003154127810 */ /* 0x002fe20007ffe0ff */
[-C--:B--2---:R-:W-:Y:S01]  /*e540*/  FFMA.FTZ R136, R0, R16.reuse, R13 ;  /* 0x0000001000887223 */ /* 0x084fe2000001000d */
[----:B------:R-:W-:Y:S01]  /*e550*/  IADD3 R12, R84, 0x38, RZ ;  /* 0x00000038540c7810 */ /* 0x000fe20007ffe0ff */
[----:B------:R-:W-:Y:S01]  /*e560*/  FFMA.FTZ R15, R0, R16, R15 ;  /* 0x00000010000f7223 */ /* 0x000fe2000001000f */
[----:B------:R-:W1:Y:S01]  /*e570*/  I2F R14, R18 ;  /* 0x00000012000e7306 */ /* 0x000e620000201400 */
[----:B------:R-:W-:-:S02]  /*e580*/  FSEL R105, R105, -INF , !P5 ;  /* 0xff80000069697808 */ /* 0x000fc40006800000 */
[----:B------:R-:W-:Y:S02]  /*e590*/  ISETP.GE.AND P5, PT, R22, R101, PT ;  /* 0x000000651600720c */ /* 0x000fe40003fa6270 */
[----:B------:R-:W-:Y:S01]  /*e5a0*/  ISETP.GE.AND P1, PT, R19, R100, PT ;  /* 0x000000641300720c */ /* 0x000fe20003f26270 */
[CC--:B---3--:R-:W-:Y:S02]  /*e5b0*/  FFMA.FTZ R8, R0.reuse, R17.reuse, R8 ;  /* 0x0000001100087223 */ /* 0x0c8fe40000010008 */
[----:B------:R-:W2:Y:S01]  /*e5c0*/  I2F R13, R12 ;  /* 0x0000000c000d7306 */ /* 0x000ea20000201400 */
[----:B------:R-:W-:Y:S01]  /*e5d0*/  FSEL R107, R107, -INF , !P5 ;  /* 0xff8000006b6b7808 */ /* 0x000fe20006800000 */
[----:B------:R-:W-:Y:S01]  /*e5e0*/  FFMA.FTZ R10, R0, R17, R10 ;  /* 0x00000011000a7223 */ /* 0x000fe2000001000a */
[----:B------:R-:W-:Y:S02]  /*e5f0*/  FSEL R136, R136, -INF , !P6 ;  /* 0xff80000088887808 */ /* 0x000fe40007000000 */
[----:B------:R-:W-:-:S02]  /*e600*/  ISETP.GE.AND P5, PT, R19, R101, PT ;  /* 0x000000651300720c */ /* 0x000fc40003fa6270 */
[----:B------:R-:W-:Y:S01]  /*e610*/  ISETP.GE.AND P6, PT, R18, R100, PT ;  /* 0x000000641200720c */ /* 0x000fe20003fc6270 */
[-C--:B-1----:R-:W-:Y:S01]  /*e620*/  FFMA.FTZ R126, R0, R14.reuse, R9 ;  /* 0x0000000e007e7223 */ /* 0x082fe20000010009 */
[----:B------:R-:W-:Y:S01]  /*e630*/  FSEL R102, R8, -INF , !P1 ;  /* 0xff80000008667808 */ /* 0x000fe20004800000 */
[----:B------:R-:W1:Y:S01]  /*e640*/  I2F R9, R84 ;  /* 0x0000005400097306 */ /* 0x000e620000201400 */
[----:B------:R-:W-:Y:S01]  /*e650*/  IADD3 R8, R84, 0x39, RZ ;  /* 0x0000003954087810 */ /* 0x000fe20007ffe0ff */
[----:B------:R-:W-:Y:S01]  /*e660*/  FFMA.FTZ R11, R0, R14, R11 ;  /* 0x0000000e000b7223 */ /* 0x000fe2000001000b */
[----:B------:R-:W-:Y:S02]  /*e670*/  FSEL R86, R10, -INF , !P5 ;  /* 0xff8000000a567808 */ /* 0x000fe40006800000 */
[----:B------:R-:W-:Y:S01]  /*e680*/  FSEL R126, R126, -INF , !P6 ;  /* 0xff8000007e7e7808 */ /* 0x000fe20007000000 */
[-C--:B--2---:R-:W-:Y:S01]  /*e690*/  FFMA.FTZ R4, R0, R13.reuse, R4 ;  /* 0x0000000d00047223 */ /* 0x084fe20000010004 */
[-C--:B------:R-:W-:Y:S01]  /*e6a0*/  ISETP.GE.AND P6, PT, R12, R100.reuse, PT ;  /* 0x000000640c00720c */ /* 0x080fe20003fc6270 */
[----:B------:R-:W2:Y:S01]  /*e6b0*/  I2F R10, R8 ;  /* 0x00000008000a7306 */ /* 0x000ea20000201400 */
[----:B------:R-:W-:Y:S01]  /*e6c0*/  ISETP.GE.AND P1, PT, R84, R100, PT ;  /* 0x000000645400720c */ /* 0x000fe20003f26270 */
[----:B------:R-:W-:Y:S01]  /*e6d0*/  FFMA.FTZ R6, R0, R13, R6 ;  /* 0x0000000d00067223 */ /* 0x000fe20000010006 */
[----:B------:R-:W-:-:S02]  /*e6e0*/  FSEL R134, R4, -INF , !P6 ;  /* 0xff80000004867808 */ /* 0x000fc40007000000 */
[----:B------:R-:W-:Y:S02]  /*e6f0*/  FSEL R99, R15, -INF , !P2 ;  /* 0xff8000000f637808 */ /* 0x000fe40005000000 */
[----:B------:R-:W-:Y:S01]  /*e700*/  ISETP.GE.AND P2, PT, R18, R101, PT ;  /* 0x000000651200720c */ /* 0x000fe20003f46270 */
[----:B-1----:R-:W-:Y:S01]  /*e710*/  FFMA.FTZ R32, R0, R9, R32 ;  /* 0x0000000900207223 */ /* 0x002fe20000010020 */
[----:B------:R-:W-:Y:S01]  /*e720*/  ISETP.GE.AND P5, PT, R84, R101, PT ;  /* 0x000000655400720c */ /* 0x000fe20003fa6270 */
[----:B------:R-:W-:Y:S01]  /*e730*/  FFMA.FTZ R34, R0, R9, R34 ;  /* 0x0000000900227223 */ /* 0x000fe20000010022 */
[----:B------:R-:W-:Y:S02]  /*e740*/  FSEL R84, R11, -INF , !P2 ;  /* 0xff8000000b547808 */ /* 0x000fe40005000000 */
[----:B------:R-:W-:Y:S02]  /*e750*/  FSEL R4, R32, -INF , !P1 ;  /* 0xff80000020047808 */ /* 0x000fe40004800000 */
[----:B------:R-:W-:Y:S01]  /*e760*/  ISETP.GT.AND P1, PT, R129, R114, PT ;  /* 0x000000728100720c */ /* 0x000fe20003f24270 */
[-C--:B--2---:R-:W-:Y:S01]  /*e770*/  FFMA.FTZ R141, R0, R10.reuse, R5 ;  /* 0x0000000a008d7223 */ /* 0x084fe20000010005 */
[----:B------:R-:W-:Y:S01]  /*e780*/  ISETP.GE.AND P2, PT, R12, R101, PT ;  /* 0x000000650c00720c */ /* 0x000fe20003f46270 */
[----:B------:R-:W-:Y:S01]  /*e790*/  FFMA.FTZ R7, R0, R10, R7 ;  /* 0x0000000a00077223 */ /* 0x000fe20000010007 */
[----:B------:R-:W-:-:S02]  /*e7a0*/  ISETP.GE.AND P6, PT, R8, R100, PT ;  /* 0x000000640800720c */ /* 0x000fc40003fc6270 */
[----:B------:R-:W-:Y:S02]  /*e7b0*/  FSEL R85, R6, -INF , !P2 ;  /* 0xff80000006557808 */ /* 0x000fe40005000000 */
[----:B------:R-:W-:Y:S02]  /*e7c0*/  ISETP.GE.AND P2, PT, R8, R101, PT ;  /* 0x000000650800720c */ /* 0x000fe40003f46270 */
[----:B------:R-:W-:Y:S02]  /*e7d0*/  FSEL R5, R34, -INF , !P5 ;  /* 0xff80000022057808 */ /* 0x000fe40006800000 */
[----:B------:R-:W-:Y:S02]  /*e7e0*/  FSEL R141, R141, -INF , !P6 ;  /* 0xff8000008d8d7808 */ /* 0x000fe40007000000 */
[----:B------:R-:W-:Y:S01]  /*e7f0*/  FSEL R95, R7, -INF , !P2 ;  /* 0xff800000075f7808 */ /* 0x000fe20005000000 */
[----:B------:R-:W-:Y:S05]  /*e800*/  @!P1 BRA `(.L_x_6095) ;  /* 0x0000077000009947 */ /* 0x000fea0003800000 */
[----:B------:R-:W-:Y:S05]  /*e810*/  @!P3 BRA `(.L_x_6096) ;  /* 0x000003b00000b947 */ /* 0x000fea0003800000 */
[----:B------:R-:W-:Y:S01]  /*e820*/  IABS R7, c[0x0][0x2d0] ;  /* 0x0000b40000077a13 */ /* 0x000fe20000000000 */
[----:B------:R-:W-:-:S02]  /*e830*/  IMAD.SHL.U32 R8, R129, 0x40, RZ ;  /* 0x0000004081087824 */ /* 0x000fc400078e00ff */
[----:B------:R-:W-:Y:S01]  /*e840*/  IMAD.MOV.U32 R12, RZ, RZ, RZ ;  /* 0x000000ffff0c7224 */ /* 0x000fe200078e00ff */
[----:B------:R-:W1:Y:S02]  /*e850*/  I2F.RP R9, R7 ;  /* 0x0000000700097306 */ /* 0x000e640000209400 */
        /* <DEDUP_REMOVED lines=55> */
.L_x_6096:
[----:B------:R-:W-:-:S05]  /*ebd0*/  IMAD.MOV.U32 R12, RZ, RZ, c[0x0][0x198] ;  /* 0x00006600ff0c7624 */ /* 0x000fca00078e00ff */
[----:B------:R-:W-:-:S04]  /*ebe0*/  LEA R12, -R12, RZ, 0x6 ;  /* 0x000000ff0c0c7211 */ /* 0x000fc800078e31ff */
[----:B------:R-:W-:Y:S02]  /*ebf0*/  SHF.R.S32.HI R10, RZ, 0x1f, R12 ;  /* 0x0000001fff0a7819 */ /* 0x000fe4000001140c */
.L_x_6097:
[----:B------:R-:W1:Y:S01]  /*ec00*/  S2R R7, SR_TID.X ;  /* 0x0000000000077919 */ /* 0x000e620000002100 */
[----:B------:R-:W-:Y:S02]  /*ec10*/  SEL R8, RZ, 0x3fffc, P0 ;  /* 0x0003fffcff087807 */ /* 0x000fe40000000000 */
[----:B------:R-:W-:Y:S02]  /*ec20*/  LEA R14, P2, R12, R122, 0x1 ;  /* 0x0000007a0c0e7211 */ /* 0x000fe400078408ff */
[----:B------:R-:W-:Y:S02]  /*ec30*/  LOP3.LUT P5, RZ, R8, 0x4, RZ, 0xc0, !PT ;  /* 0x0000000408ff7812 */ /* 0x000fe400078ac0ff */
[----:B------:R-:W-:Y:S02]  /*ec40*/  LEA.HI.X R15, R12, R121, R10, 0x1, P2 ;  /* 0x000000790c0f7211 */ /* 0x000fe400010f0c0a */
[----:B-1----:R-:W-:-:S04]  /*ec50*/  SHF.R.S32.HI R6, RZ, 0x1f, R7 ;  /* 0x0000001fff067819 */ /* 0x002fc80000011407 */
[----:B------:R-:W-:-:S04]  /*ec60*/  LEA.HI R6, R6, R7, RZ, 0x2 ;  /* 0x0000000706067211 */ /* 0x000fc800078f10ff */
[----:B------:R-:W-:-:S05]  /*ec70*/  LOP3.LUT R6, R6, 0xfffffffc, RZ, 0xc0, !PT ;  /* 0xfffffffc06067812 */ /* 0x000fca00078ec0ff */
[----:B------:R-:W-:Y:S02]  /*ec80*/  IMAD.IADD R6, R7, 0x1, -R6 ;  /* 0x0000000107067824 */ /* 0x000fe400078e0a06 */
[----:B------:R-:W-:Y:S02]  /*ec90*/  IMAD.MOV.U32 R7, RZ, RZ, c[0x0][0x198] ;  /* 0x00006600ff077624 */ /* 0x000fe400078e00ff */
[----:B------:R-:W-:-:S03]  /*eca0*/  IMAD.SHL.U32 R6, R6, 0x8, RZ ;  /* 0x0000000806067824 */ /* 0x000fc600078e00ff */
[----:B------:R-:W-:Y:S02]  /*ecb0*/  LEA R8, P0, R7, R12, 0x5 ;  /* 0x0000000c07087211 */ /* 0x000fe400078028ff */
[----:B------:R-:W-:Y:S01]  /*ecc0*/  ISETP.GE.AND P1, PT, R6, c[0x0][0x220], PT ;  /* 0x0000880006007a0c */ /* 0x000fe20003f26270 */
[----:B------:R-:W-:Y:S01]  /*ecd0*/  IMAD.MOV.U32 R6, RZ, RZ, c[0x0][0x19c] ;  /* 0x00006700ff067624 */ /* 0x000fe200078e00ff */
[----:B------:R-:W-:-:S04]  /*ece0*/  @!P4 LEA R12, P2, R8, R122, 0x1 ;  /* 0x0000007a080cc211 */ /* 0x000fc800078408ff */
[C---:B------:R-:W-:Y:S02]  /*ecf0*/  LEA.HI.X R10, R7.reuse, R10, R6, 0x5, P0 ;  /* 0x0000000a070a7211 */ /* 0x040fe400000f2c06 */
[C---:B------:R-:W-:Y:S01]  /*ed00*/  @P5 LEA R16, P0, R8.reuse, R122, 0x1 ;  /* 0x0000007a08105211 */ /* 0x040fe200078008ff */
[----:B------:R-:W-:Y:S01]  /*ed10*/  IMAD.MOV.U32 R122, RZ, RZ, R14 ;  /* 0x000000ffff7a7224 */ /* 0x000fe200078e000e */
[CCC-:B------:R-:W-:Y:S02]  /*ed20*/  @!P4 LEA.HI.X R13, R8.reuse, R121.reuse, R10.reuse, 0x1, P2 ;  /* 0x00000079080dc211 */ /* 0x1c0fe400010f0c0a */
[----:B------:R-:W-:Y:S01]  /*ed30*/  @P5 LEA.HI.X R17, R8, R121, R10, 0x1, P0 ;  /* 0x0000007908115211 */ /* 0x000fe200000f0c0a */
[----:B------:R-:W-:Y:S01]  /*ed40*/  @!PT LDS RZ, [RZ] ;  /* 0x00000000fffff984 */ /* 0x000fe20000000800 */
[----:B------:R-:W-:Y:S01]  /*ed50*/  @!PT LDS RZ, [RZ] ;  /* 0x00000000fffff984 */ /* 0x000fe20000000800 */
[----:B------:R-:W-:Y:S01]  /*ed60*/  @!PT LDS RZ, [RZ] ;  /* 0x00000000fffff984 */ /* 0x000fe20000000800 */
[----:B------:R1:W-:Y:S01]  /*ed70*/  @!P1 LDGSTS.E.BYPASS.LTC128B.128 [R116+0x3000], [R14.64] ;  /* 0x030000000e749fae */ /* 0x0003e2000b901d46 */
[C---:B------:R-:W-:Y:S01]  /*ed80*/  @!P1 LEA R8, P0, R7.reuse, R14, 0x6 ;  /* 0x0000000e07089211 */ /* 0x040fe200078030ff */
[----:B------:R-:W-:Y:S02]  /*ed90*/  IMAD.MOV.U32 R121, RZ, RZ, R15 ;  /* 0x000000ffff797224 */ /* 0x000fe400078e000f */
[----:B------:R1:W-:Y:S01]  /*eda0*/  @P1 STS [R116+0x3000], RZ ;  /* 0x003000ff74001388 */ /* 0x0003e20000000800 */
[----:B------:R-:W-:-:S03]  /*edb0*/  @!P1 LEA.HI.X R9, R7, R15, R6, 0x6, P0 ;  /* 0x0000000f07099211 */ /* 0x000fc600000f3406 */
        /* <DEDUP_REMOVED lines=28> */
.L_x_6095:
        /* <DEDUP_REMOVED lines=52> */
[----:B------:R-:W-:Y:S02]  /*f2c0*/  FFMA.FTZ R91, R30, c[0x0][0x23c], -R143 ;  /* 0x00008f001e5b7a23 */ /* 0x000fe4000001088f */
[----:B------:R-:W-:Y:S01]  /*f2d0*/  FADD.FTZ R4, R3, -R4 ;  /* 0x8000000403047221 */ /* 0x000fe20000010000 */
[----:B------:R-:W-:Y:S01]  /*f2e0*/  FSEL R3, R89, RZ, P0 ;  /* 0x000000ff59037208 */ /* 0x000fe20000000000 */
[----:B------:R-:W-:Y:S01]  /*f2f0*/  FFMA.FTZ R94, R33, c[0x0][0x23c], -R96 ;  /* 0x00008f00215e7a23 */ /* 0x000fe20000010860 */
[----:B------:R-:W-:Y:S01]  /*f300*/  MUFU.EX2 R97, R97 ;  /* 0x0000006100617308 */ /* 0x000fe20000000800 */
[----:B------:R-:W-:Y:S01]  /*f310*/  FMUL.FTZ R98, R4, c[0x0][0x23c] ;  /* 0x00008f0004627a20 */ /* 0x000fe20000410000 */
[----:B------:R-:W1:Y:S01]  /*f320*/  LDSM.16.MT88.4 R32, [R108+0x7000] ;  /* 0x007000006c20783b */ /* 0x000e620000004200 */
[----:B------:R-:W-:-:S02]  /*f330*/  FADD.FTZ R3, R2, -R3 ;  /* 0x8000000302037221 */ /* 0x000fc40000010000 */
[--C-:B------:R-:W-:Y:S02]  /*f340*/  FFMA.FTZ R88, R28, c[0x0][0x23c], -R143.reuse ;  /* 0x00008f001c587a23 */ /* 0x100fe4000001088f */
[----:B------:R-:W-:Y:S01]  /*f350*/  FMUL.FTZ R93, R3, c[0x0][0x23c] ;  /* 0x00008f00035d7a20 */ /* 0x000fe20000410000 */
[----:B------:R-:W2:Y:S01]  /*f360*/  MUFU.EX2 R98, R98 ;  /* 0x0000006200627308 */ /* 0x000ea20000000800 */
[--C-:B------:R-:W-:Y:S02]  /*f370*/  FFMA.FTZ R87, R5, c[0x0][0x23c], -R96.reuse ;  /* 0x00008f0005577a23 */ /* 0x100fe40000010860 */
[--C-:B------:R-:W-:Y:S02]  /*f380*/  FFMA.FTZ R3, R31, c[0x0][0x23c], -R96.reuse ;  /* 0x00008f001f037a23 */ /* 0x100fe40000010860 */
[----:B------:R-:W-:Y:S02]  /*f390*/  FFMA.FTZ R2, R29, c[0x0][0x23c], -R96 ;  /* 0x00008f001d027a23 */ /* 0x000fe40000010860 */
[--C-:B------:R-:W-:Y:S01]  /*f3a0*/  FFMA.FTZ R140, R138, c[0x0][0x23c], -R143.reuse ;  /* 0x00008f008a8c7a23 */ /* 0x100fe2000001088f */
[----:B------:R-:W4:Y:S01]  /*f3b0*/  MUFU.EX2 R93, R93 ;  /* 0x0000005d005d7308 */ /* 0x000f220000000800 */
[----:B------:R-:W-:-:S02]  /*f3c0*/  FFMA.FTZ R139, R130, c[0x0][0x23c], -R143 ;  /* 0x00008f00828b7a23 */ /* 0x000fc4000001088f */
[--C-:B------:R-:W-:Y:S02]  /*f3d0*/  FFMA.FTZ R131, R144, c[0x0][0x23c], -R143.reuse ;  /* 0x00008f0090837a23 */ /* 0x100fe4000001088f */
[----:B------:R-:W-:Y:S02]  /*f3e0*/  FFMA.FTZ R130, R142, c[0x0][0x23c], -R143 ;  /* 0x00008f008e827a23 */ /* 0x000fe4000001088f */
[----:B------:R-:W-:Y:S01]  /*f3f0*/  FFMA.FTZ R138, R147, c[0x0][0x23c], -R96 ;  /* 0x00008f00938a7a23 */ /* 0x000fe20000010860 */
[----:B------:R-:W5:Y:S01]  /*f400*/  MUFU.EX2 R92, R92 ;  /* 0x0000005c005c7308 */ /* 0x000f620000000800 */
[-C--:B--2---:R-:W-:Y:S02]  /*f410*/  FMUL.FTZ R12, R36, R98.reuse ;  /* 0x00000062240c7220 */ /* 0x084fe40000410000 */
[-C--:B------:R-:W-:Y:S02]  /*f420*/  FMUL.FTZ R13, R37, R98.reuse ;  /* 0x00000062250d7220 */ /* 0x080fe40000410000 */
[----:B------:R-:W-:-:S02]  /*f430*/  FMUL.FTZ R36, R60, R98 ;  /* 0x000000623c247220 */ /* 0x000fc40000410000 */
[-C--:B------:R-:W-:Y:S01]  /*f440*/  FMUL.FTZ R37, R61, R98.reuse ;  /* 0x000000623d257220 */ /* 0x080fe20000410000 */
[----:B------:R-:W-:Y:S01]  /*f450*/  MUFU.EX2 R91, R91 ;  /* 0x0000005b005b7308 */ /* 0x000fe20000000800 */
[-C--:B----4-:R-:W-:Y:S02]  /*f460*/  FMUL.FTZ R14, R38, R93.reuse ;  /* 0x0000005d260e7220 */ /* 0x090fe40000410000 */
[-C--:B------:R-:W-:Y:S02]  /*f470*/  FMUL.FTZ R15, R39, R93.reuse ;  /* 0x0000005d270f7220 */ /* 0x080fe40000410000 */
[-C--:B------:R-:W-:Y:S02]  /*f480*/  FMUL.FTZ R38, R62, R93.reuse ;  /* 0x0000005d3e267220 */ /* 0x080fe40000410000 */
[----:B------:R-:W-:Y:S01]  /*f490*/  FMUL.FTZ R39, R63, R93 ;  /* 0x0000005d3f277220 */ /* 0x000fe20000410000 */
[----:B------:R-:W2:Y:S01]  /*f4a0*/  MUFU.EX2 R88, R88 ;  /* 0x0000005800587308 */ /* 0x000ea20000000800 */
[----:B------:R-:W4:Y:S01]  /*f4b0*/  LDSM.16.MT88.4 R60, [R110+0x6400] ;  /* 0x006400006e3c783b */ /* 0x000f220000004200 */
[-C--:B------:R-:W-:Y:S01]  /*f4c0*/  FMUL.FTZ R4, R80, R98.reuse ;  /* 0x0000006250047220 */ /* 0x080fe20000410000 */
[----:B-----5:R-:W-:Y:S01]  /*f4d0*/  F2FP.BF16.PACK_AB R80, R92, R97 ;  /* 0x000000615c50723e */ /* 0x020fe200000010ff */
[----:B------:R-:W-:-:S02]  /*f4e0*/  FMUL.FTZ R5, R81, R98 ;  /* 0x0000006251057220 */ /* 0x000fc40000410000 */
[-C--:B------:R-:W-:Y:S02]  /*f4f0*/  FMUL.FTZ R6, R82, R93.reuse ;  /* 0x0000005d52067220 */ /* 0x080fe40000410000 */
[----:B------:R-:W-:Y:S01]  /*f500*/  MUFU.EX2 R87, R87 ;  /* 0x0000005700577308 */ /* 0x000fe20000000800 */
[-C--:B------:R-:W-:Y:S02]  /*f510*/  FMUL.FTZ R7, R83, R93.reuse ;  /* 0x0000005d53077220 */ /* 0x080fe40000410000 */
[-C--:B------:R-:W-:Y:S02]  /*f520*/  FMUL.FTZ R76, R76, R98.reuse ;  /* 0x000000624c4c7220 */ /* 0x080fe40000410000 */
[----:B------:R-:W-:Y:S02]  /*f530*/  FMUL.FTZ R77, R77, R98 ;  /* 0x000000624d4d7220 */ /* 0x000fe40000410000 */
[----:B------:R-:W-:Y:S01]  /*f540*/  FMUL.FTZ R78, R78, R93 ;  /* 0x0000005d4e4e7220 */ /* 0x000fe20000410000 */
[----:B------:R-:W5:Y:S01]  /*f550*/  MUFU.EX2 R94, R94 ;  /* 0x0000005e005e7308 */ /* 0x000f620000000800 */
[----:B--2---:R-:W-:Y:S01]  /*f560*/  F2FP.BF16.PACK_AB R82, R88, R91 ;  /* 0x0000005b5852723e */ /* 0x004fe200000010ff */
[----:B------:R-:W-:-:S02]  /*f570*/  FMUL.FTZ R79, R79, R93 ;  /* 0x0000005d4f4f7220 */ /* 0x000fc40000410000 */
[--C-:B------:R-:W-:Y:S02]  /*f580*/  FFMA.FTZ R137, R137, c[0x0][0x23c], -R96.reuse ;  /* 0x00008f0089897a23 */ /* 0x100fe40000010860 */
[--C-:B------:R-:W-:Y:S02]  /*f590*/  FFMA.FTZ R101, R149, c[0x0][0x23c], -R96.reuse ;  /* 0x00008f0095657a23 */ /* 0x100fe40000010860 */
[----:B------:R-:W-:Y:S01]  /*f5a0*/  MUFU.EX2 R3, R3 ;  /* 0x0000000300037308 */ /* 0x000fe20000000800 */
[----:B------:R-:W-:Y:S02]  /*f5b0*/  FFMA.FTZ R100, R145, c[0x0][0x23c], -R96 ;  /* 0x00008f0091647a23 */ /* 0x000fe40000010860 */
[-C--:B------:R-:W-:Y:S02]  /*f5c0*/  FMUL.FTZ R28, R52, R98.reuse ;  /* 0x00000062341c7220 */ /* 0x080fe40000410000 */
[----:B------:R-:W-:Y:S02]  /*f5d0*/  FMUL.FTZ R29, R53, R98 ;  /* 0x00000062351d7220 */ /* 0x000fe40000410000 */
[----:B------:R-:W-:Y:S01]  /*f5e0*/  FMUL.FTZ R30, R54, R93 ;  /* 0x0000005d361e7220 */ /* 0x000fe20000410000 */
[----:B------:R-:W2:Y:S01]  /*f5f0*/  MUFU.EX2 R2, R2 ;  /* 0x0000000200027308 */ /* 0x000ea20000000800 */
[----:B-----5:R-:W-:Y:S01]  /*f600*/  F2FP.BF16.PACK_AB R81, R94, R87 ;  /* 0x000000575e51723e */ /* 0x020fe200000010ff */
        /* <DEDUP_REMOVED lines=18> */
[-C--:B------:R-:W-:Y:S01]  /*f730*/  FMUL.FTZ R48, R48, R98.reuse ;  /* 0x0000006230307220 */ /* 0x080fe20000410000 */
[----:B------:R-:W-:Y:S01]  /*f740*/  HMMA.16816.F32.BF16 R8, R80, R10, R76 ;  /* 0x0000000a5008723c */ /* 0x000fe2000004184c */
[----:B------:R-:W-:Y:S01]  /*f750*/  FMUL.FTZ R49, R49, R98 ;  /* 0x0000006231317220 */ /* 0x000fe20000410000 */
[----:B------:R-:W3:Y:S01]  /*f760*/  MUFU.EX2 R130, R130 ;  /* 0x0000008200827308 */ /* 0x000ee20000000800 */
[----:B--2---:R-:W-:Y:S01]  /*f770*/  F2FP.BF16.PACK_AB R52, R139, R140 ;  /* 0x0000008c8b34723e */ /* 0x004fe200000010ff */
[-C--:B------:R-:W-:Y:S01]  /*f780*/  FMUL.FTZ R50, R50, R93.reuse ;  /* 0x0000005d32327220 */ /* 0x080fe20000410000 */
[----:B------:R-:W-:Y:S01]  /*f790*/  LDSM.16.MT88.4 R76, [R110+0x6c00] ;  /* 0x006c00006e4c783b */ /* 0x000fe20000004200 */
[----:B------:R-:W-:-:S02]  /*f7a0*/  FMUL.FTZ R51, R51, R93 ;  /* 0x0000005d33337220 */ /* 0x000fc40000410000 */
        /* <DEDUP_REMOVED lines=8> */
[----:B------:R-:W2:Y:S01]  /*f830*/  MUFU.EX2 R137, R137 ;  /* 0x0000008900897308 */ /* 0x000ea20000000800 */
[----:B---3--:R-:W-:Y:S01]  /*f840*/  F2FP.BF16.PACK_AB R54, R130, R131 ;  /* 0x000000838236723e */ /* 0x008fe200000010ff */
[----:B------:R-:W-:-:S02]  /*f850*/  FMUL.FTZ R44, R68, R98 ;  /* 0x00000062442c7220 */ /* 0x000fc40000410000 */
[-C--:B------:R-:W-:Y:S02]  /*f860*/  FMUL.FTZ R45, R69, R98.reuse ;  /* 0x00000062452d7220 */ /* 0x080fe40000410000 */
[C---:B------:R-:W-:Y:S01]  /*f870*/  HMMA.16816.F32.BF16 R12, R80.reuse, R16, R12 ;  /* 0x00000010500c723c */ /* 0x040fe2000004180c */
[-C--:B------:R-:W-:Y:S01]  /*f880*/  FMUL.FTZ R46, R70, R93.reuse ;  /* 0x0000005d462e7220 */ /* 0x080fe20000410000 */
[----:B------:R-:W-:Y:S01]  /*f890*/  MUFU.EX2 R101, R101 ;  /* 0x0000006500657308 */ /* 0x000fe20000000800 */
[-C--:B------:R-:W-:Y:S02]  /*f8a0*/  FMUL.FTZ R47, R71, R93.reuse ;  /* 0x0000005d472f7220 */ /* 0x080fe40000410000 */
[-C--:B------:R-:W-:Y:S02]  /*f8b0*/  FMUL.FTZ R72, R72, R98.reuse ;  /* 0x0000006248487220 */ /* 0x080fe40000410000 */
[----:B------:R-:W-:Y:S01]  /*f8c0*/  FMUL.FTZ R73, R73, R98 ;  /* 0x0000006249497220 */ /* 0x000fe20000410000 */
[----:B------:R-:W-:Y:S01]  /*f8d0*/  HMMA.16816.F32.BF16 R16, R80, R18, R40 ;  /* 0x000000125010723c */ /* 0x000fe20000041828 */
[----:B------:R-:W3:Y:S01]  /*f8e0*/  LDSM.16.MT88.4 R40, [R110+0x8000] ;  /* 0x008000006e28783b */ /* 0x000ee20000004200 */
[----:B------:R-:W5:Y:S01]  /*f8f0*/  MUFU.EX2 R100, R100 ;  /* 0x0000006400647308 */ /* 0x000f620000000800 */
[----:B--2---:R-:W-:Y:S01]  /*f900*/  F2FP.BF16.PACK_AB R53, R137, R138 ;  /* 0x0000008a8935723e */ /* 0x004fe200000010ff */
[----:B------:R-:W-:-:S02]  /*f910*/  FMUL.FTZ R74, R74, R93 ;  /* 0x0000005d4a4a7220 */ /* 0x000fc40000410000 */
[----:B------:R-:W-:Y:S02]  /*f920*/  FMUL.FTZ R75, R75, R93 ;  /* 0x0000005d4b4b7220 */ /* 0x000fe40000410000 */
[C---:B------:R-:W-:Y:S01]  /*f930*/  HMMA.16816.F32.BF16 R20, R80.reuse, R24, R20 ;  /* 0x000000185014723c */ /* 0x040fe20000041814 */
[--C-:B------:R-:W-:Y:S02]  /*f940*/  FFMA.FTZ R145, R104, c[0x0][0x23c], -R143.reuse ;  /* 0x00008f0068917a23 */ /* 0x100fe4000001088f */
[--C-:B------:R-:W-:Y:S02]  /*f950*/  FFMA.FTZ R104, R127, c[0x0][0x23c], -R143.reuse ;  /* 0x00008f007f687a23 */ /* 0x100fe4000001088f */
[--C-:B------:R-:W-:Y:S02]  /*f960*/  FFMA.FTZ R127, R136, c[0x0][0x23c], -R143.reuse ;  /* 0x00008f00887f7a23 */ /* 0x100fe4000001088f */
[--C-:B------:R-:W-:Y:S01]  /*f970*/  FFMA.FTZ R142, R103, c[0x0][0x23c], -R96.reuse ;  /* 0x00008f00678e7a23 */ /* 0x100fe20000010860 */
[----:B------:R-:W-:Y:S01]  /*f980*/  HMMA.16816.F32.BF16 R24, R80, R26, R48 ;  /* 0x0000001a5018723c */ /* 0x000fe20000041830 */
[----:B------:R-:W2:Y:S01]  /*f990*/  LDSM.16.MT88.4 R48, [R108+0x8000] ;  /* 0x008000006c30783b */ /* 0x000ea20000004200 */
[----:B-----5:R-:W-:Y:S01]  /*f9a0*/  F2FP.BF16.PACK_AB R55, R100, R101 ;  /* 0x000000656437723e */ /* 0x020fe200000010ff */
[----:B------:R-:W-:Y:S01]  /*f9b0*/  FFMA.FTZ R106, R106, c[0x0][0x23c], -R143 ;  /* 0x00008f006a6a7a23 */ /* 0x000fe2000001088f */
[----:B------:R-:W-:Y:S01]  /*f9c0*/  MUFU.EX2 R145, R145 ;  /* 0x0000009100917308 */ /* 0x000fe20000000800 */
[----:B------:R-:W-:-:S02]  /*f9d0*/  FFMA.FTZ R105, R105, c[0x0][0x23c], -R96 ;  /* 0x00008f0069697a23 */ /* 0x000fc40000010860 */
[--C-:B------:R-:W-:Y:S02]  /*f9e0*/  FFMA.FTZ R103, R107, c[0x0][0x23c], -R96.reuse ;  /* 0x00008f006b677a23 */ /* 0x100fe40000010860 */
[C---:B----4-:R-:W-:Y:S01]  /*f9f0*/  HMMA.16816.F32.BF16 R4, R52.reuse, R60, R4 ;  /* 0x0000003c3404723c */ /* 0x050fe20000041804 */
        /* <DEDUP_REMOVED lines=10> */
[C---:B-1----:R-:W-:Y:S01]  /*faa0*/  HMMA.16816.F32.BF16 R12, R52.reuse, R56, R12 ;  /* 0x00000038340c723c */ /* 0x042fe2000004180c */
[--C-:B------:R-:W-:Y:S02]  /*fab0*/  FFMA.FTZ R141, R84, c[0x0][0x23c], -R96.reuse ;  /* 0x00008f00548d7a23 */ /* 0x100fe40000010860 */
[----:B------:R-:W-:Y:S01]  /*fac0*/  MUFU.EX2 R127, R127 ;  /* 0x0000007f007f7308 */ /* 0x000fe20000000800 */
[--C-:B------:R-:W-:Y:S02]  /*fad0*/  FFMA.FTZ R143, R85, c[0x0][0x23c], -R96.reuse ;  /* 0x00008f00558f7a23 */ /* 0x100fe40000010860 */
[----:B------:R-:W-:Y:S02]  /*fae0*/  FFMA.FTZ R96, R95, c[0x0][0x23c], -R96 ;  /* 0x00008f005f607a23 */ /* 0x000fe40000010860 */
[----:B------:R-:W-:Y:S01]  /*faf0*/  HMMA.16816.F32.BF16 R16, R52, R58, R16 ;  /* 0x0000003a3410723c */ /* 0x000fe20000041810 */
[----:B------:R-:W1:Y:S01]  /*fb00*/  LDSM.16.MT88.4 R56, [R108+0x7400] ;  /* 0x007400006c38783b */ /* 0x000e620000004200 */
[----:B------:R-:W-:Y:S01]  /*fb10*/  FFMA.FTZ R87, R128, R93, R87 ;  /* 0x0000005d80577223 */ /* 0x000fe20000010057 */
[----:B------:R-:W-:Y:S01]  /*fb20*/  MUFU.EX2 R105, R105 ;  /* 0x0000006900697308 */ /* 0x000fe20000000800 */
[----:B------:R-:W-:-:S02]  /*fb30*/  FFMA.FTZ R97, R133, R98, R97 ;  /* 0x0000006285617223 */ /* 0x000fc40000010061 */
[----:B------:R-:W-:Y:S02]  /*fb40*/  FADD.FTZ R94, R94, R87 ;  /* 0x000000575e5e7221 */ /* 0x000fe40000010000 */
[C---:B---3--:R-:W-:Y:S01]  /*fb50*/  HMMA.16816.F32.BF16 R36, R80.reuse, R40, R36 ;  /* 0x000000285024723c */ /* 0x048fe20000041824 */
[----:B------:R-:W-:Y:S02]  /*fb60*/  FADD.FTZ R92, R92, R97 ;  /* 0x000000615c5c7221 */ /* 0x000fe40000010000 */
[----:B------:R-:W-:Y:S01]  /*fb70*/  MUFU.EX2 R142, R142 ;  /* 0x0000008e008e7308 */ /* 0x000fe20000000800 */
[----:B------:R-:W-:Y:S02]  /*fb80*/  FADD.FTZ R3, R3, R94 ;  /* 0x0000005e03037221 */ /* 0x000fe40000010000 */
[----:B------:R-:W-:Y:S02]  /*fb90*/  FADD.FTZ R91, R91, R92 ;  /* 0x0000005c5b5b7221 */ /* 0x000fe40000010000 */
[----:B------:R-:W-:Y:S01]  /*fba0*/  HMMA.16816.F32.BF16 R40, R80, R42, R64 ;  /* 0x0000002a5028723c */ /* 0x000fe20000041840 */
[----:B------:R-:W-:Y:S01]  /*fbb0*/  LDSM.16.MT88.4 R64, [R110+0x8800] ;  /* 0x008800006e40783b */ /* 0x000fe20000004200 */
[----:B------:R-:W-:Y:S01]  /*fbc0*/  FADD.FTZ R91, R88, R91 ;  /* 0x0000005b585b7221 */ /* 0x000fe20000010000 */
[----:B------:R-:W-:Y:S01]  /*fbd0*/  MUFU.EX2 R103, R103 ;  /* 0x0000006700677308 */ /* 0x000fe20000000800 */
[----:B------:R-:W-:-:S02]  /*fbe0*/  FADD.FTZ R3, R2, R3 ;  /* 0x0000000302037221 */ /* 0x000fc40000010000 */
[----:B------:R-:W-:Y:S02]  /*fbf0*/  FADD.FTZ R2, R140, R91 ;  /* 0x0000005b8c027221 */ /* 0x000fe40000010000 */
[----:B--2---:R-:W-:Y:S02]  /*fc00*/  HMMA.16816.F32.BF16 R44, R80, R48, R44 ;  /* 0x00000030502c723c */ /* 0x004fe4000004182c */
[----:B------:R-:W-:Y:S01]  /*fc10*/  FADD.FTZ R2, R139, R2 ;  /* 0x000000028b027221 */ /* 0x000fe20000010000 */
[----:B------:R-:W-:Y:S05]  /*fc20*/  MUFU.EX2 R136, R136 ;  /* 0x0000008800887308 */ /* 0x000fea0000000800 */
[C---:B----4-:R-:W-:Y:S03]  /*fc30*/  HMMA.16816.F32.BF16 R20, R52.reuse, R60, R20 ;  /* 0x0000003c3414723c */ /* 0x050fe60000041814 */
[----:B------:R-:W-:Y:S05]  /*fc40*/  MUFU.EX2 R107, R107 ;  /* 0x0000006b006b7308 */ /* 0x000fea0000000800 */
[C---:B------:R-:W-:Y:S01]  /*fc50*/  HMMA.16816.F32.BF16 R24, R52.reuse, R62, R24 ;  /* 0x0000003e3418723c */ /* 0x040fe20000041818 */
[----:B------:R-:W2:Y:S02]  /*fc60*/  LDSM.16.MT88.4 R60, [R110+0x8400] ;  /* 0x008400006e3c783b */ /* 0x000ea40000004200 */
[----:B------:R-:W3:Y:S05]  /*fc70*/  MUFU.EX2 R102, R102 ;  /* 0x0000006600667308 */ /* 0x000eea0000000800 */
[C---:B-1----:R-:W-:Y:S03]  /*fc80*/  HMMA.16816.F32.BF16 R28, R52.reuse, R56, R28 ;  /* 0x00000038341c723c */ /* 0x042fe6000004181c */
[----:B------:R-:W-:Y:S05]  /*fc90*/  MUFU.EX2 R99, R99 ;  /* 0x0000006300637308 */ /* 0x000fea0000000800 */
[----:B------:R-:W-:Y:S01]  /*fca0*/  HMMA.16816.F32.BF16 R32, R52, R58, R32 ;  /* 0x0000003a3420723c */ /* 0x000fe20000041820 */
[----:B------:R-:W1:Y:S02]  /*fcb0*/  LDSM.16.MT88.4 R56, [R108+0x8400] ;  /* 0x008400006c38783b */ /* 0x000e640000004200 */
[----:B------:R-:W4:Y:S01]  /*fcc0*/  MUFU.EX2 R126, R126 ;  /* 0x0000007e007e7308 */ /* 0x000f220000000800 */
[----:B---3--:R-:W-:-:S04]  /*fcd0*/  F2FP.BF16.PACK_AB R84, R102, R107 ;  /* 0x0000006b6654723e */ /* 0x008fc800000010ff */
[----:B------:R-:W-:Y:S01]  /*fce0*/  HMMA.16816.F32.BF16 R48, R80, R50, R72 ;  /* 0x000000325030723c */ /* 0x000fe20000041848 */
[----:B------:R-:W3:Y:S02]  /*fcf0*/  LDSM.16.MT88.4 R72, [R108+0x8800] ;  /* 0x008800006c48783b */ /* 0x000ee40000004200 */
[----:B------:R-:W-:Y:S08]  /*fd00*/  MUFU.EX2 R134, R134 ;  /* 0x0000008600867308 */ /* 0x000ff00000000800 */
[----:B------:R-:W5:Y:S01]  /*fd10*/  MUFU.EX2 R141, R141 ;  /* 0x0000008d008d7308 */ /* 0x000f620000000800 */
[----:B----4-:R-:W-:Y:S01]  /*fd20*/  F2FP.BF16.PACK_AB R86, R126, R99 ;  /* 0x000000637e56723e */ /* 0x010fe200000010ff */
[C---:B--2---:R-:W-:Y:S06]  /*fd30*/  HMMA.16816.F32.BF16 R36, R52.reuse, R60, R36 ;  /* 0x0000003c3424723c */ /* 0x044fec0000041824 */
[----:B------:R-:W-:Y:S02]  /*fd40*/  MUFU.EX2 R143, R143 ;  /* 0x0000008f008f7308 */ /* 0x000fe40000000800 */
[C---:B------:R-:W-:Y:S01]  /*fd50*/  HMMA.16816.F32.BF16 R40, R52.reuse, R62, R40 ;  /* 0x0000003e3428723c */ /* 0x040fe20000041828 */
[----:B------:R-:W2:Y:S05]  /*fd60*/  LDSM.16.MT88.4 R60, [R110+0x6800] ;  /* 0x006800006e3c783b */ /* 0x000eaa0000004200 */
[----:B------:R-:W4:Y:S01]  /*fd70*/  MUFU.EX2 R96, R96 ;  /* 0x0000006000607308 */ /* 0x000f220000000800 */
[----:B-----5:R-:W-:Y:S01]  /*fd80*/  F2FP.BF16.PACK_AB R85, R141, R134 ;  /* 0x000000868d55723e */ /* 0x020fe200000010ff */
[C---:B-1----:R-:W-:Y:S08]  /*fd90*/  HMMA.16816.F32.BF16 R44, R52.reuse, R56, R44 ;  /* 0x00000038342c723c */ /* 0x042ff0000004182c */
[----:B------:R-:W-:Y:S01]  /*fda0*/  HMMA.16816.F32.BF16 R48, R52, R58, R48 ;  /* 0x0000003a3430723c */ /* 0x000fe20000041830 */
[----:B------:R-:W1:Y:S01]  /*fdb0*/  LDSM.16.MT88.4 R56, [R108+0x6800] ;  /* 0x006800006c38783b */ /* 0x000e620000004200 */
[----:B----4-:R-:W-:-:S05]  /*fdc0*/  F2FP.BF16.PACK_AB R87, R96, R143 ;  /* 0x0000008f6057723e */ /* 0x010fca00000010ff */
[----:B------:R-:W-:Y:S02]  /*fdd0*/  F2FP.BF16.PACK_AB R52, R145, R106 ;  /* 0x0000006a9134723e */ /* 0x000fe400000010ff */
[----:B------:R-:W-:Y:S02]  /*fde0*/  F2FP.BF16.PACK_AB R53, R142, R105 ;  /* 0x000000698e35723e */ /* 0x000fe400000010ff */
        /* <DEDUP_REMOVED lines=14> */
[----:B------:R-:W4:Y:S07]  /*fed0*/  LDSM.16.MT88.4 R8, [R110+0x8c00] ;  /* 0x008c00006e08783b */ /* 0x000f2e0000004200 */
[C---:B--2---:R-:W-:Y:S08]  /*fee0*/  HMMA.16816.F32.BF16 R20, R52.reuse, R60, R20 ;  /* 0x0000003c3414723c */ /* 0x044ff00000041814 */
[C---:B------:R-:W-:Y:S08]  /*fef0*/  HMMA.16816.F32.BF16 R24, R52.reuse, R62, R24 ;  /* 0x0000003e3418723c */ /* 0x040ff00000041818 */
[C---:B------:R-:W-:Y:S08]  /*ff00*/  HMMA.16816.F32.BF16 R60, R52.reuse, R64, R36 ;  /* 0x00000040343c723c */ /* 0x040ff00000041824 */
[C---:B------:R-:W-:Y:S01]  /*ff10*/  HMMA.16816.F32.BF16 R64, R52.reuse, R66, R40 ;  /* 0x000000423440723c */ /* 0x040fe20000041828 */
[----:B------:R-:W2:Y:S07]  /*ff20*/  LDSM.16.MT88.4 R40, [R108+0x6c00] ;  /* 0x006c00006c28783b */ /* 0x000eae0000004200 */
[C---:B-1----:R-:W-:Y:S08]  /*ff30*/  HMMA.16816.F32.BF16 R28, R52.reuse, R56, R28 ;  /* 0x00000038341c723c */ /* 0x042ff0000004181c */
[----:B------:R-:W-:Y:S01]  /*ff40*/  HMMA.16816.F32.BF16 R32, R52, R58, R32 ;  /* 0x0000003a3420723c */ /* 0x000fe20000041820 */
[----:B------:R-:W1:Y:S07]  /*ff50*/  LDSM.16.MT88.4 R56, [R108+0x7c00] ;  /* 0x007c00006c38783b */ /* 0x000e6e0000004200 */
[C---:B---3--:R-:W-:Y:S08]  /*ff60*/  HMMA.16816.F32.BF16 R44, R84.reuse, R48, R20 ;  /* 0x00000030542c723c */ /* 0x048ff00000041814 */
[C---:B------:R-:W-:Y:S08]  /*ff70*/  HMMA.16816.F32.BF16 R48, R84.reuse, R50, R24 ;  /* 0x000000325430723c */ /* 0x040ff00000041818 */
[C---:B----4-:R-:W-:Y:S08]  /*ff80*/  HMMA.16816.F32.BF16 R60, R84.reuse, R8, R60 ;  /* 0x00000008543c723c */ /* 0x050ff0000004183c */
[C---:B--2---:R-:W-:Y:S07]  /*ff90*/  HMMA.16816.F32.BF16 R36, R84.reuse, R40, R12 ;  /* 0x000000285424723c */ /* 0x044fee000004180c */
        /* <DEDUP_REMOVED lines=22> */
[C---:B------:R-:W-:Y:S01]  /*10100*/  HMMA.16816.F32.BF16 R68, R84.reuse, R4, R68 ;  /* 0x000000045444723c */ /* 0x040fe20000041844 */
[----:B------:R-:W-:Y:S01]  /*10110*/  FADD.FTZ R99, R99, R102 ;  /* 0x0000006663637221 */ /* 0x000fe20000010000 */
[----:B------:R-:W-:Y:S01]  /*10120*/  MOV R3, R90 ;  /* 0x0000005a00037202 */ /* 0x000fe20000000f00 */
[----:B------:R-:W-:Y:S02]  /*10130*/  FADD.FTZ R134, R141, R134 ;  /* 0x000000868d867221 */ /* 0x000fe40000010000 */
[----:B------:R-:W-:Y:S02]  /*10140*/  FADD.FTZ R133, R126, R99 ;  /* 0x000000637e857221 */ /* 0x000fe40000010000 */
[----:B------:R-:W-:Y:S01]  /*10150*/  FADD.FTZ R143, R143, R134 ;  /* 0x000000868f8f7221 */ /* 0x000fe20000010000 */
[----:B------:R-:W-:Y:S03]  /*10160*/  HMMA.16816.F32.BF16 R72, R84, R6, R72 ;  /* 0x000000065448723c */ /* 0x000fe60000041848 */
[----:B------:R-:W-:-:S05]  /*10170*/  FADD.FTZ R128, R96, R143 ;  /* 0x0000008f60807221 */ /* 0x000fca0000010000 */
.L_x_6092:
        /* <DEDUP_REMOVED lines=12> */
.L_x_6102:
        /* <DEDUP_REMOVED lines=66> */
.L_x_6099:
[C---:B------:R-:W-:Y:S01]  /*10660*/  LOP3.LUT P6, RZ, R120.reuse, 0x1, RZ, 0xc0, !PT ;  /* 0x0000000178ff7812 */ /* 0x040fe200078cc0ff */
[----:B------:R-:W-:Y:S01]  /*10670*/  IMAD.MOV.U32 R2, RZ, RZ, c[0x0][0x1a0] ;  /* 0x00006800ff027624 */ /* 0x000fe200078e00ff */
[C---:B------:R-:W-:Y:S01]  /*10680*/  LEA R130, P1, R87.reuse, R132, 0x1 ;  /* 0x0000008457827211 */ /* 0x040fe200078208ff */
[----:B------:R-:W-:Y:S01]  /*10690*/  IMAD.MOV.U32 R3, RZ, RZ, c[0x0][0x1a4] ;  /* 0x00006900ff037624 */ /* 0x000fe200078e00ff */
[C---:B------:R-:W-:Y:S02]  /*106a0*/  LOP3.LUT P5, RZ, R120.reuse, 0x2, RZ, 0xc0, !PT ;  /* 0x0000000278ff7812 */ /* 0x040fe400078ac0ff */
[----:B------:R-:W-:Y:S02]  /*106b0*/  LEA.HI.X R131, R87, R135, R134, 0x1, P1 ;  /* 0x0000008757837211 */ /* 0x000fe400008f0c86 */
[----:B------:R-:W-:Y:S02]  /*106c0*/  LOP3.LUT P4, RZ, R120, 0x4, RZ, 0xc0, !PT ;  /* 0x0000000478ff7812 */ /* 0x000fe4000788c0ff */
[C---:B------:R-:W-:Y:S03]  /*106d0*/  LEA R86, P0, R2.reuse, R87, 0x5 ;  /* 0x0000005702567211 */ /* 0x040fe600078028ff */
[----:B------:R-:W-:Y:S01]  /*106e0*/  @!PT LDS RZ, [RZ] ;  /* 0x00000000fffff984 */ /* 0x000fe20000000800 */
[----:B------:R-:W-:Y:S01]  /*106f0*/  @!PT LDS RZ, [RZ] ;  /* 0x00000000fffff984 */ /* 0x000fe20000000800 */
[----:B------:R-:W-:Y:S01]  /*10700*/  @!PT LDS RZ, [RZ] ;  /* 0x00000000fffff984 */ /* 0x000fe20000000800 */
[----:B------:R1:W-:Y:S01]  /*10710*/  @P6 LDGSTS.E.BYPASS.LTC128B.128 [R116+0x6000], [R130.64] ;  /* 0x0600000082746fae */ /* 0x0003e2000b901d46 */
[C---:B------:R-:W-:Y:S02]  /*10720*/  @P6 LEA R136, P2, R2.reuse, R130, 0x6 ;  /* 0x0000008202886211 */ /* 0x040fe400078430ff */
[C-C-:B------:R-:W-:Y:S01]  /*10730*/  LEA.HI.X R87, R2.reuse, R134, R3.reuse, 0x5, P0 ;  /* 0x0000008602577211 */ /* 0x140fe200000f2c03 */
[----:B------:R-:W-:Y:S01]  /*10740*/  @!P6 STS [R116+0x6000], RZ ;  /* 0x006000ff7400e388 */ /* 0x000fe20000000800 */
[----:B------:R-:W-:Y:S02]  /*10750*/  @P6 LEA.HI.X R137, R2, R131, R3, 0x6, P2 ;  /* 0x0000008302896211 */ /* 0x000fe400010f3403 */
[CC--:B------:R-:W-:Y:S01]  /*10760*/  @P5 LEA R138, P1, R86.reuse, R132.reuse, 0x1 ;  /* 0x00000084568a5211 */ /* 0x0c0fe200078208ff */
[----:B------:R-:W-:Y:S01]  /*10770*/  @!P6 STS [R116+0x6004], RZ ;  /* 0x006004ff7400e388 */ /* 0x000fe20000000800 */
[C---:B------:R-:W-:Y:S02]  /*10780*/  @P4 LEA R134, P0, R86.reuse, R132, 0x1 ;  /* 0x0000008456864211 */ /* 0x040fe400078008ff */
[CCC-:B------:R-:W-:Y:S01]  /*10790*/  @P5 LEA.HI.X R139, R86.reuse, R135.reuse, R87.reuse, 0x1, P1 ;  /* 0x00000087568b5211 */ /* 0x1c0fe200008f0c57 */
[----:B------:R-:W-:Y:S01]  /*107a0*/  @!P6 STS.64 [R116+0x6008], RZ ;  /* 0x006008ff7400e388 */ /* 0x000fe20000000a00 */
[----:B------:R-:W-:Y:S02]  /*107b0*/  @P4 LEA.HI.X R135, R86, R135, R87, 0x1, P0 ;  /* 0x0000008756874211 */ /* 0x000fe400000f0c57 */
[----:B------:R-:W-:Y:S01]  /*107c0*/  ISETP.GT.AND P0, PT, R129, R114, PT ;  /* 0x000000728100720c */ /* 0x000fe20003f04270 */
        /* <DEDUP_REMOVED lines=170> */
.L_x_6101:
        /* <DEDUP_REMOVED lines=47> */
.L_x_6100:
        /* <DEDUP_REMOVED lines=27> */
[C---:B------:R-:W-:Y:S04]  /*11710*/  FFMA.FTZ R5, R0.reuse, R87, R5 ;  /* 0x0000005700057223 */ /* 0x040fe80000010005 */
[----:B------:R1:W2:Y:S01]  /*11720*/  I2F R87, R94 ;  /* 0x0000005e00577306 */ /* 0x0002a20000201400 */
[CC--:B------:R-:W-:Y:S02]  /*11730*/  FFMA.FTZ R6, R0.reuse, R99.reuse, R6 ;  /* 0x0000006300067223 */ /* 0x0c0fe40000010006 */
[C---:B------:R-:W-:Y:S02]  /*11740*/  FFMA.FTZ R4, R0.reuse, R99, R4 ;  /* 0x0000006300047223 */ /* 0x040fe40000010004 */
[----:B------:R-:W-:Y:S01]  /*11750*/  FFMA.FTZ R10, R0, R97, R10 ;  /* 0x00000061000a7223 */ /* 0x000fe2000001000a */
[----:B------:R-:W-:Y:S01]  /*11760*/  FMNMX.FTZ R96, R6, R85, !PT ;  /* 0x0000005506607209 */ /* 0x000fe20007810000 */
[C---:B------:R-:W-:Y:S02]  /*11770*/  FFMA.FTZ R8, R0.reuse, R97, R8 ;  /* 0x0000006100087223 */ /* 0x040fe40000010008 */
[C---:B------:R-:W-:Y:S01]  /*11780*/  FFMA.FTZ R15, R0.reuse, R92, R15 ;  /* 0x0000005c000f7223 */ /* 0x040fe2000001000f */
[----:B------:R-:W-:Y:S01]  /*11790*/  FMNMX.FTZ R97, R7, R96, !PT ;  /* 0x0000006007617209 */ /* 0x000fe20007810000 */
[----:B------:R-:W-:Y:S01]  /*117a0*/  FFMA.FTZ R13, R0, R92, R13 ;  /* 0x0000005c000d7223 */ /* 0x000fe2000001000d */
[----:B------:R-:W-:Y:S01]  /*117b0*/  IADD3 R92, R2, 0x38, RZ ;  /* 0x00000038025c7810 */ /* 0x000fe20007ffe0ff */
[----:B------:R-:W-:Y:S01]  /*117c0*/  FFMA.FTZ R18, R0, R91, R18 ;  /* 0x0000005b00127223 */ /* 0x000fe20000010012 */
[----:B------:R-:W-:Y:S01]  /*117d0*/  FMNMX.FTZ R96, R10, R97, !PT ;  /* 0x000000610a607209 */ /* 0x000fe20007810000 */
[C---:B------:R-:W-:Y:S02]  /*117e0*/  FFMA.FTZ R16, R0.reuse, R91, R16 ;  /* 0x0000005b00107223 */ /* 0x040fe40000010010 */
[CC--:B------:R-:W-:Y:S01]  /*117f0*/  FFMA.FTZ R11, R0.reuse, R88.reuse, R11 ;  /* 0x00000058000b7223 */ /* 0x0c0fe2000001000b */
[----:B------:R3:W4:Y:S01]  /*11800*/  I2F R91, R92 ;  /* 0x0000005c005b7306 */ /* 0x0007220000201400 */
[----:B------:R-:W-:Y:S01]  /*11810*/  FFMA.FTZ R9, R0, R88, R9 ;  /* 0x0000005800097223 */ /* 0x000fe20000010009 */
[----:B------:R-:W-:Y:S01]  /*11820*/  IADD3 R88, R2, 0x31, RZ ;  /* 0x0000003102587810 */ /* 0x000fe20007ffe0ff */
[-C--:B------:R-:W-:Y:S01]  /*11830*/  FFMA.FTZ R14, R0, R95.reuse, R14 ;  /* 0x0000005f000e7223 */ /* 0x080fe2000001000e */
[----:B------:R-:W-:Y:S01]  /*11840*/  IADD3 R2, R2, 0x39, RZ ;  /* 0x0000003902027810 */ /* 0x000fe20007ffe0ff */
[----:B------:R-:W-:Y:S01]  /*11850*/  FFMA.FTZ R12, R0, R95, R12 ;  /* 0x0000005f000c7223 */ /* 0x000fe2000001000c */
[----:B-1----:R-:W-:Y:S01]  /*11860*/  FMNMX.FTZ R94, R4, R84, !PT ;  /* 0x00000054045e7209 */ /* 0x002fe20007810000 */
[C---:B------:R-:W-:Y:S01]  /*11870*/  FFMA.FTZ R19, R0.reuse, R90, R19 ;  /* 0x0000005a00137223 */ /* 0x040fe20000010013 */
[----:B------:R-:W-:Y:S01]  /*11880*/  FMNMX.FTZ R95, R11, R96, !PT ;  /* 0x000000600b5f7209 */ /* 0x000fe20007810000 */
[----:B------:R-:W-:Y:S01]  /*11890*/  FFMA.FTZ R17, R0, R90, R17 ;  /* 0x0000005a00117223 */ /* 0x000fe20000010011 */
[----:B------:R-:W-:Y:S01]  /*118a0*/  FMNMX.FTZ R97, R5, R94, !PT ;  /* 0x0000005e05617209 */ /* 0x000fe20007810000 */
[----:B------:R-:W1:Y:S01]  /*118b0*/  I2F R88, R88 ;  /* 0x0000005800587306 */ /* 0x000e620000201400 */
        /* <DEDUP_REMOVED lines=9> */
[----:B------:R-:W5:Y:S01]  /*11950*/  I2F R2, R2 ;  /* 0x0000000200027306 */ /* 0x000f620000201400 */
[----:B------:R-:W-:Y:S01]  /*11960*/  FMNMX.FTZ R90, R12, R95, !PT ;  /* 0x0000005f0c5a7209 */ /* 0x000fe20007810000 */
[C---:B------:R-:W-:Y:S01]  /*11970*/  FFMA.FTZ R21, R0.reuse, R86, R21 ;  /* 0x0000005600157223 */ /* 0x040fe20000010015 */
[----:B------:R-:W-:Y:S01]  /*11980*/  FMNMX.FTZ R97, R19, R94, !PT ;  /* 0x0000005e13617209 */ /* 0x000fe20007810000 */
[C---:B------:R-:W-:Y:S01]  /*11990*/  FFMA.FTZ R24, R0.reuse, R89, R24 ;  /* 0x0000005900187223 */ /* 0x040fe20000010018 */
[----:B------:R-:W-:Y:S01]  /*119a0*/  FMNMX.FTZ R95, R13, R90, !PT ;  /* 0x0000005a0d5f7209 */ /* 0x000fe20007810000 */
[----:B------:R-:W-:Y:S01]  /*119b0*/  FFMA.FTZ R25, R0, R3, R25 ;  /* 0x0000000300197223 */ /* 0x000fe20000010019 */
[----:B---3--:R-:W-:Y:S01]  /*119c0*/  FMNMX.FTZ R92, R22, R97, !PT ;  /* 0x00000061165c7209 */ /* 0x008fe20007810000 */
[----:B--2---:R-:W-:Y:S01]  /*119d0*/  FFMA.FTZ R30, R0, R87, R30 ;  /* 0x00000057001e7223 */ /* 0x004fe2000001001e */
[----:B------:R-:W-:Y:S01]  /*119e0*/  FMNMX.FTZ R90, R16, R95, !PT ;  /* 0x0000005f105a7209 */ /* 0x000fe20007810000 */
[C---:B------:R-:W-:Y:S01]  /*119f0*/  FFMA.FTZ R28, R0.reuse, R87, R28 ;  /* 0x00000057001c7223 */ /* 0x040fe2000001001c */
[----:B------:R-:W-:Y:S01]  /*11a00*/  FMNMX.FTZ R95, R23, R92, !PT ;  /* 0x0000005c175f7209 */ /* 0x000fe20007810000 */
[C---:B----4-:R-:W-:Y:S01]  /*11a10*/  FFMA.FTZ R34, R0.reuse, R91, R34 ;  /* 0x0000005b00227223 */ /* 0x050fe20000010022 */
[----:B------:R-:W-:Y:S01]  /*11a20*/  FMNMX.FTZ R93, R17, R90, !PT ;  /* 0x0000005a115d7209 */ /* 0x000fe20007810000 */
[-C--:B-1----:R-:W-:Y:S01]  /*11a30*/  FFMA.FTZ R31, R0, R88.reuse, R31 ;  /* 0x00000058001f7223 */ /* 0x082fe2000001001f */
[----:B------:R-:W-:Y:S01]  /*11a40*/  FMNMX.FTZ R90, R26, R95, !PT ;  /* 0x0000005f1a5a7209 */ /* 0x000fe20007810000 */
[----:B------:R-:W-:Y:S01]  /*11a50*/  FFMA.FTZ R29, R0, R88, R29 ;  /* 0x00000058001d7223 */ /* 0x000fe2000001001d */
[----:B------:R-:W-:Y:S01]  /*11a60*/  FMNMX.FTZ R86, R20, R93, !PT ;  /* 0x0000005d14567209 */ /* 0x000fe20007810000 */
[----:B------:R-:W-:Y:S01]  /*11a70*/  FFMA.FTZ R32, R0, R91, R32 ;  /* 0x0000005b00207223 */ /* 0x000fe20000010020 */
[----:B------:R-:W-:Y:S02]  /*11a80*/  FMNMX.FTZ R93, R27, R90, !PT ;  /* 0x0000005a1b5d7209 */ /* 0x000fe40007810000 */
[----:B------:R-:W-:Y:S02]  /*11a90*/  FMNMX.FTZ R89, R21, R86, !PT ;  /* 0x0000005615597209 */ /* 0x000fe40007810000 */
[----:B------:R-:W-:Y:S01]  /*11aa0*/  FMNMX.FTZ R90, R30, R93, !PT ;  /* 0x0000005d1e5a7209 */ /* 0x000fe20007810000 */
[-C--:B-----5:R-:W-:Y:S01]  /*11ab0*/  FFMA.FTZ R35, R0, R2.reuse, R35 ;  /* 0x0000000200237223 */ /* 0x0a0fe20000010023 */
[----:B------:R-:W-:Y:S01]  /*11ac0*/  FMNMX.FTZ R86, R24, R89, !PT ;  /* 0x0000005918567209 */ /* 0x000fe20007810000 */
[----:B------:R-:W-:Y:S01]  /*11ad0*/  FFMA.FTZ R33, R0, R2, R33 ;  /* 0x0000000200217223 */ /* 0x000fe20000010021 */
[----:B------:R-:W-:Y:S02]  /*11ae0*/  FMNMX.FTZ R3, R31, R90, !PT ;  /* 0x0000005a1f037209 */ /* 0x000fe40007810000 */
[----:B------:R-:W-:Y:S02]  /*11af0*/  FMNMX.FTZ R87, R25, R86, !PT ;  /* 0x0000005619577209 */ /* 0x000fe40007810000 */
[----:B------:R-:W-:Y:S02]  /*11b00*/  FMNMX.FTZ R86, R34, R3, !PT ;  /* 0x0000000322567209 */ /* 0x000fe40007810000 */
[----:B------:R-:W-:Y:S02]  /*11b10*/  FMNMX.FTZ R90, R28, R87, !PT ;  /* 0x000000571c5a7209 */ /* 0x000fe40007810000 */
[----:B------:R-:W-:Y:S02]  /*11b20*/  FMNMX.FTZ R88, R35, R86, !PT ;  /* 0x0000005623587209 */ /* 0x000fe40007810000 */
[----:B------:R-:W-:Y:S04]  /*11b30*/  FMNMX.FTZ R3, R29, R90, !PT ;  /* 0x0000005a1d037209 */ /* 0x000fe80007810000 */
[----:B------:R-:W-:Y:S02]  /*11b40*/  FMNMX.FTZ R2, R32, R3, !PT ;  /* 0x0000000320027209 */ /* 0x000fe40007810000 */
[----:B------:R-:W1:Y:S02]  /*11b50*/  SHFL.BFLY PT, R3, R88, 0x2, 0x1f ;  /* 0x0c401f0058037f89 */ /* 0x000e6400000e0000 */
[----:B------:R-:W-:Y:S06]  /*11b60*/  FMNMX.FTZ R89, R33, R2, !PT ;  /* 0x0000000221597209 */ /* 0x000fec0007810000 */
        /* <DEDUP_REMOVED lines=15> */
[----:B------:R-:W2:Y:S01]  /*11c60*/  MUFU.EX2 R85, R85 ;  /* 0x0000005500557308 */ /* 0x000ea20000000800 */
[----:B------:R-:W-:Y:S02]  /*11c70*/  FMUL.FTZ R96, R3, c[0x0][0x23c] ;  /* 0x00008f0003607a20 */ /* 0x000fe40000410000 */
[----:B------:R-:W-:Y:S02]  /*11c80*/  FMUL.FTZ R84, R86, c[0x0][0x23c] ;  /* 0x00008f0056547a20 */ /* 0x000fe40000410000 */
[--C-:B------:R-:W-:Y:S01]  /*11c90*/  FFMA.FTZ R92, R10, c[0x0][0x23c], -R103.reuse ;  /* 0x00008f000a5c7a23 */ /* 0x100fe20000010867 */
[----:B------:R-:W-:Y:S01]  /*11ca0*/  FSEL R96, R96, RZ, P0 ;  /* 0x000000ff60607208 */ /* 0x000fe20000000000 */
[--C-:B------:R-:W-:Y:S01]  /*11cb0*/  FFMA.FTZ R87, R11, c[0x0][0x23c], -R103.reuse ;  /* 0x00008f000b577a23 */ /* 0x100fe20000010867 */
[----:B------:R-:W-:Y:S01]  /*11cc0*/  ISETP.GT.AND P0, PT, R129, R114, PT ;  /* 0x000000728100720c */ /* 0x000fe20003f04270 */
        /* <DEDUP_REMOVED lines=24> */
[----:B------:R-:W-:Y:S01]  /*11e50*/  FMUL.FTZ R37, R84, R37 ;  /* 0x0000002554257220 */ /* 0x000fe20000410000 */
        /* <DEDUP_REMOVED lines=35> */
[C---:B------:R-:W-:Y:S02]  /*12090*/  FMUL.FTZ R64, R84.reuse, R64 ;  /* 0x0000004054407220 */ /* 0x040fe40000410000 */
[C---:B------:R-:W-:Y:S02]  /*120a0*/  FMUL.FTZ R65, R84.reuse, R65 ;  /* 0x0000004154417220 */ /* 0x040fe40000410000 */
[C---:B------:R-:W-:Y:S02]  /*120b0*/  FMUL.FTZ R12, R84.reuse, R72 ;  /* 0x00000048540c7220 */ /* 0x040fe40000410000 */
[----:B------:R-:W-:Y:S01]  /*120c0*/  FMUL.FTZ R13, R84, R73 ;  /* 0x00000049540d7220 */ /* 0x000fe20000410000 */
[----:B------:R-:W2:Y:S01]  /*120d0*/  MUFU.EX2 R100, R100 ;  /* 0x0000006400647308 */ /* 0x000ea20000000800 */
[--C-:B------:R-:W-:Y:S02]  /*120e0*/  FFMA.FTZ R102, R16, c[0x0][0x23c], -R96.reuse ;  /* 0x00008f0010667a23 */ /* 0x100fe40000010860 */
[--C-:B------:R-:W-:Y:S01]  /*120f0*/  FFMA.FTZ R99, R17, c[0x0][0x23c], -R96.reuse ;  /* 0x00008f0011637a23 */ /* 0x100fe20000010860 */
[----:B----4-:R-:W-:Y:S01]  /*12100*/  F2FP.BF16.PACK_AB R82, R86, R93 ;  /* 0x0000005d5652723e */ /* 0x010fe200000010ff */
[--C-:B------:R-:W-:Y:S02]  /*12110*/  FFMA.FTZ R106, R22, c[0x0][0x23c], -R103.reuse ;  /* 0x00008f00166a7a23 */ /* 0x100fe40000010867 */
[--C-:B------:R-:W-:Y:S02]  /*12120*/  FFMA.FTZ R105, R23, c[0x0][0x23c], -R103.reuse ;  /* 0x00008f0017697a23 */ /* 0x100fe40000010867 */
[--C-:B------:R-:W-:Y:S01]  /*12130*/  FFMA.FTZ R135, R20, c[0x0][0x23c], -R96.reuse ;  /* 0x00008f0014877a23 */ /* 0x100fe20000010860 */
[----:B------:R-:W-:Y:S01]  /*12140*/  MUFU.EX2 R102, R102 ;  /* 0x0000006600667308 */ /* 0x000fe20000000800 */
[C---:B-1----:R-:W-:Y:S05]  /*12150*/  HMMA.16816.F32.BF16 R4, R80.reuse, R88, R4 ;  /* 0x000000585004723c */ /* 0x042fea0000041804 */
[--C-:B------:R-:W-:Y:S02]  /*12160*/  FFMA.FTZ R132, R21, c[0x0][0x23c], -R96.reuse ;  /* 0x00008f0015847a23 */ /* 0x100fe40000010860 */
[----:B------:R-:W-:Y:S01]  /*12170*/  LDSM.16.MT88.4 R20, [R110+0x6800] ;  /* 0x006800006e14783b */ /* 0x000fe20000004200 */
[C---:B------:R-:W-:Y:S01]  /*12180*/  HMMA.16816.F32.BF16 R8, R80.reuse, R90, R8 ;  /* 0x0000005a5008723c */ /* 0x040fe20000041808 */
[----:B------:R-:W-:Y:S03]  /*12190*/  MUFU.EX2 R106, R106 ;  /* 0x0000006a006a7308 */ /* 0x000fe60000000800 */
[--C-:B------:R-:W-:Y:S01]  /*121a0*/  FFMA.FTZ R107, R26, c[0x0][0x23c], -R103.reuse ;  /* 0x00008f001a6b7a23 */ /* 0x100fe20000010867 */
[----:B--2---:R-:W-:Y:S01]  /*121b0*/  F2FP.BF16.PACK_AB R16, R100, R97 ;  /* 0x000000616410723e */ /* 0x004fe200000010ff */
[--C-:B------:R-:W-:Y:S02]  /*121c0*/  FFMA.FTZ R104, R27, c[0x0][0x23c], -R103.reuse ;  /* 0x00008f001b687a23 */ /* 0x100fe40000010867 */
[C---:B---3--:R-:W-:Y:S03]  /*121d0*/  HMMA.16816.F32.BF16 R36, R80.reuse, R76, R36 ;  /* 0x0000004c5024723c */ /* 0x048fe60000041824 */
[----:B------:R-:W-:Y:S01]  /*121e0*/  MUFU.EX2 R105, R105 ;  /* 0x0000006900697308 */ /* 0x000fe20000000800 */
[--C-:B------:R-:W-:Y:S02]  /*121f0*/  FFMA.FTZ R137, R24, c[0x0][0x23c], -R96.reuse ;  /* 0x00008f0018897a23 */ /* 0x100fe40000010860 */
[--C-:B------:R-:W-:Y:S02]  /*12200*/  FFMA.FTZ R134, R25, c[0x0][0x23c], -R96.reuse ;  /* 0x00008f0019867a23 */ /* 0x100fe40000010860 */
[C---:B------:R-:W-:Y:S01]  /*12210*/  HMMA.16816.F32.BF16 R40, R80.reuse, R78, R40 ;  /* 0x0000004e5028723c */ /* 0x040fe20000041828 */
[----:B------:R-:W1:Y:S03]  /*12220*/  LDSM.16.MT88.4 R76, [R110+0x7000] ;  /* 0x007000006e4c783b */ /* 0x000e660000004200 */
[--C-:B------:R-:W-:Y:S01]  /*12230*/  FFMA.FTZ R139, R28, c[0x0][0x23c], -R96.reuse ;  /* 0x00008f001c8b7a23 */ /* 0x100fe20000010860 */
[----:B------:R-:W-:Y:S01]  /*12240*/  MUFU.EX2 R107, R107 ;  /* 0x0000006b006b7308 */ /* 0x000fe20000000800 */
[--C-:B------:R-:W-:Y:S02]  /*12250*/  FFMA.FTZ R136, R29, c[0x0][0x23c], -R96.reuse ;  /* 0x00008f001d887a23 */ /* 0x100fe40000010860 */
[--C-:B------:R-:W-:Y:S01]  /*12260*/  FFMA.FTZ R31, R31, c[0x0][0x23c], -R103.reuse ;  /* 0x00008f001f1f7a23 */ /* 0x100fe20000010867 */
[----:B------:R-:W-:Y:S03]  /*12270*/  LDSM.16.MT88.4 R24, [R108+0x6800] ;  /* 0x006800006c18783b */ /* 0x000fe60000004200 */
[--C-:B------:R-:W-:Y:S02]  /*12280*/  FFMA.FTZ R91, R14, c[0x0][0x23c], -R103.reuse ;  /* 0x00008f000e5b7a23 */ /* 0x100fe40000010867 */
[----:B------:R-:W-:Y:S01]  /*12290*/  FMUL.FTZ R14, R85, R74 ;  /* 0x0000004a550e7220 */ /* 0x000fe20000410000 */
[----:B------:R-:W-:Y:S01]  /*122a0*/  MUFU.EX2 R104, R104 ;  /* 0x0000006800687308 */ /* 0x000fe20000000800 */
[----:B------:R-:W-:Y:S02]  /*122b0*/  FFMA.FTZ R90, R15, c[0x0][0x23c], -R103 ;  /* 0x00008f000f5a7a23 */ /* 0x000fe40000010867 */
[C---:B------:R-:W-:Y:S02]  /*122c0*/  FMUL.FTZ R15, R85.reuse, R75 ;  /* 0x0000004b550f7220 */ /* 0x040fe40000410000 */
[----:B------:R-:W-:Y:S01]  /*122d0*/  LDSM.16.MT88.4 R72, [R110+0x6400] ;  /* 0x006400006e48783b */ /* 0x000fe20000004200 */
[C---:B------:R-:W-:Y:S02]  /*122e0*/  FMUL.FTZ R70, R85.reuse, R70 ;  /* 0x0000004655467220 */ /* 0x040fe40000410000 */
[C---:B------:R-:W-:Y:S02]  /*122f0*/  FMUL.FTZ R71, R85.reuse, R71 ;  /* 0x0000004755477220 */ /* 0x040fe40000410000 */
[C---:B------:R-:W-:Y:S01]  /*12300*/  FMUL.FTZ R68, R84.reuse, R68 ;  /* 0x0000004454447220 */ /* 0x040fe20000410000 */
[----:B------:R-:W-:Y:S01]  /*12310*/  MUFU.EX2 R135, R135 ;  /* 0x0000008700877308 */ /* 0x000fe20000000800 */
[----:B------:R-:W-:Y:S02]  /*12320*/  FMUL.FTZ R69, R84, R69 ;  /* 0x0000004554457220 */ /* 0x000fe40000410000 */
[----:B------:R-:W-:Y:S02]  /*12330*/  FFMA.FTZ R101, R85, R128, R101 ;  /* 0x0000008055657223 */ /* 0x000fe40000010065 */
[--C-:B------:R-:W-:Y:S02]  /*12340*/  FFMA.FTZ R89, R18, c[0x0][0x23c], -R103.reuse ;  /* 0x00008f0012597a23 */ /* 0x100fe40000010867 */
[----:B------:R-:W-:Y:S02]  /*12350*/  FFMA.FTZ R88, R19, c[0x0][0x23c], -R103 ;  /* 0x00008f0013587a23 */ /* 0x000fe40000010867 */
[--C-:B------:R-:W-:Y:S01]  /*12360*/  FFMA.FTZ R32, R32, c[0x0][0x23c], -R96.reuse ;  /* 0x00008f0020207a23 */ /* 0x100fe20000010860 */
[----:B------:R-:W-:Y:S01]  /*12370*/  MUFU.EX2 R132, R132 ;  /* 0x0000008400847308 */ /* 0x000fe20000000800 */
[----:B------:R-:W-:Y:S02]  /*12380*/  FFMA.FTZ R96, R33, c[0x0][0x23c], -R96 ;  /* 0x00008f0021607a23 */ /* 0x000fe40000010860 */
[----:B------:R-:W-:Y:S01]  /*12390*/  FFMA.FTZ R98, R84, R133, R98 ;  /* 0x0000008554627223 */ /* 0x000fe20000010062 */
[----:B------:R-:W-:Y:S01]  /*123a0*/  MOV R84, R3 ;  /* 0x0000000300547202 */ /* 0x000fe20000000f00 */
[C---:B-1----:R-:W-:Y:S03]  /*123b0*/  HMMA.16816.F32.BF16 R44, R80.reuse, R76, R44 ;  /* 0x0000004c502c723c */ /* 0x042fe6000004182c */
[----:B------:R-:W-:Y:S02]  /*123c0*/  FADD.FTZ R101, R94, R101 ;  /* 0x000000655e657221 */ /* 0x000fe40000010000 */
[----:B------:R-:W-:Y:S01]  /*123d0*/  MUFU.EX2 R137, R137 ;  /* 0x0000008900897308 */ /* 0x000fe20000000800 */
[----:B------:R-:W-:Y:S02]  /*123e0*/  FADD.FTZ R98, R95, R98 ;  /* 0x000000625f627221 */ /* 0x000fe40000010000 */
[C---:B------:R-:W-:Y:S01]  /*123f0*/  HMMA.16816.F32.BF16 R48, R80.reuse, R78, R48 ;  /* 0x0000004e5030723c */ /* 0x040fe20000041830 */
[----:B------:R-:W1:Y:S03]  /*12400*/  LDSM.16.MT88.4 R76, [R108+0x7000] ;  /* 0x007000006c4c783b */ /* 0x000e660000004200 */
[----:B------:R-:W-:Y:S02]  /*12410*/  FADD.FTZ R92, R92, R101 ;  /* 0x000000655c5c7221 */ /* 0x000fe40000010000 */
[----:B------:R-:W-:Y:S01]  /*12420*/  FADD.FTZ R93, R93, R98 ;  /* 0x000000625d5d7221 */ /* 0x000fe20000010000 */
[----:B------:R-:W-:Y:S05]  /*12430*/  MUFU.EX2 R134, R134 ;  /* 0x0000008600867308 */ /* 0x000fea0000000800 */
[----:B------:R-:W-:Y:S04]  /*12440*/  FADD.FTZ R86, R86, R93 ;  /* 0x0000005d56567221 */ /* 0x000fe80000010000 */
[----:B------:R-:W-:Y:S01]  /*12450*/  FADD.FTZ R97, R97, R86 ;  /* 0x0000005661617221 */ /* 0x000fe20000010000 */
[----:B------:R-:W-:Y:S03]  /*12460*/  MUFU.EX2 R91, R91 ;  /* 0x0000005b005b7308 */ /* 0x000fe60000000800 */
[----:B------:R-:W-:Y:S07]  /*12470*/  FADD.FTZ R97, R100, R97 ;  /* 0x0000006164617221 */ /* 0x000fee0000010000 */
[----:B------:R-:W2:Y:S10]  /*12480*/  MUFU.EX2 R90, R90 ;  /* 0x0000005a005a7308 */ /* 0x000eb40000000800 */
[----:B------:R-:W-:Y:S01]  /*12490*/  MUFU.EX2 R89, R89 ;  /* 0x0000005900597308 */ /* 0x000fe20000000800 */
[C---:B-1----:R-:W-:Y:S09]  /*124a0*/  HMMA.16816.F32.BF16 R52, R80.reuse, R76, R52 ;  /* 0x0000004c5034723c */ /* 0x042ff20000041834 */
[----:B------:R-:W1:Y:S01]  /*124b0*/  MUFU.EX2 R88, R88 ;  /* 0x0000005800587308 */ /* 0x000e620000000800 */
[C---:B------:R-:W-:Y:S01]  /*124c0*/  HMMA.16816.F32.BF16 R56, R80.reuse, R78, R56 ;  /* 0x0000004e5038723c */ /* 0x040fe20000041838 */
[----:B------:R-:W3:Y:S02]  /*124d0*/  LDSM.16.MT88.4 R76, [R110+0x8000] ;  /* 0x008000006e4c783b */ /* 0x000ee40000004200 */
[----:B--2---:R-:W-:Y:S06]  /*124e0*/  F2FP.BF16.PACK_AB R17, R90, R91 ;  /* 0x0000005b5a11723e */ /* 0x004fec00000010ff */
[----:B------:R-:W2:Y:S10]  /*124f0*/  MUFU.EX2 R99, R99 ;  /* 0x0000006300637308 */ /* 0x000eb40000000800 */
[----:B------:R-:W-:Y:S01]  /*12500*/  MUFU.EX2 R139, R139 ;  /* 0x0000008b008b7308 */ /* 0x000fe20000000800 */
[----:B-1----:R-:W-:Y:S09]  /*12510*/  F2FP.BF16.PACK_AB R19, R88, R89 ;  /* 0x000000595813723e */ /* 0x002ff200000010ff */
[----:B------:R-:W-:Y:S01]  /*12520*/  MUFU.EX2 R136, R136 ;  /* 0x0000008800887308 */ /* 0x000fe20000000800 */
[C---:B--2---:R-:W-:Y:S01]  /*12530*/  F2FP.BF16.PACK_AB R18, R99.reuse, R102 ;  /* 0x000000666312723e */ /* 0x044fe200000010ff */
[----:B------:R-:W-:Y:S04]  /*12540*/  FADD.FTZ R102, R102, R97 ;  /* 0x0000006166667221 */ /* 0x000fe80000010000 */
[----:B------:R-:W-:Y:S04]  /*12550*/  FADD.FTZ R102, R99, R102 ;  /* 0x0000006663667221 */ /* 0x000fe80000010000 */
[----:B------:R-:W-:Y:S01]  /*12560*/  MUFU.EX2 R32, R32 ;  /* 0x0000002000207308 */ /* 0x000fe20000000800 */
[C---:B---3--:R-:W-:Y:S09]  /*12570*/  HMMA.16816.F32.BF16 R60, R80.reuse, R76, R60 ;  /* 0x0000004c503c723c */ /* 0x048ff2000004183c */
[----:B------:R-:W1:Y:S01]  /*12580*/  MUFU.EX2 R133, R96 ;  /* 0x0000006000857308 */ /* 0x000e620000000800 */
[C---:B------:R-:W-:Y:S01]  /*12590*/  HMMA.16816.F32.BF16 R64, R80.reuse, R78, R64 ;  /* 0x0000004e5040723c */ /* 0x040fe20000041840 */
[----:B------:R-:W2:Y:S07]  /*125a0*/  LDSM.16.MT88.4 R76, [R108+0x8000] ;  /* 0x008000006c4c783b */ /* 0x000eae0000004200 */
[C---:B--2---:R-:W-:Y:S08]  /*125b0*/  HMMA.16816.F32.BF16 R68, R80.reuse, R76, R68 ;  /* 0x0000004c5044723c */ /* 0x044ff00000041844 */
[----:B------:R-:W-:Y:S01]  /*125c0*/  HMMA.16816.F32.BF16 R12, R80, R78, R12 ;  /* 0x0000004e500c723c */ /* 0x000fe2000004180c */
[----:B------:R-:W-:Y:S07]  /*125d0*/  LDSM.16.MT88.4 R76, [R110+0x6c00] ;  /* 0x006c00006e4c783b */ /* 0x000fee0000004200 */
        /* <DEDUP_REMOVED lines=16> */
[--C-:B------:R-:W-:Y:S01]  /*126e0*/  FFMA.FTZ R72, R30, c[0x0][0x23c], -R103.reuse ;  /* 0x00008f001e487a23 */ /* 0x100fe20000010867 */
[----:B------:R-:W-:Y:S04]  /*126f0*/  HMMA.16816.F32.BF16 R12, R16, R74, R12 ;  /* 0x0000004a100c723c */ /* 0x000fe8000004180c */
[--C-:B------:R-:W-:Y:S02]  /*12700*/  FFMA.FTZ R30, R34, c[0x0][0x23c], -R103.reuse ;  /* 0x00008f00221e7a23 */ /* 0x100fe40000010867 */
[----:B------:R-:W-:Y:S01]  /*12710*/  MUFU.EX2 R34, R31 ;  /* 0x0000001f00227308 */ /* 0x000fe20000000800 */
[----:B------:R-:W-:Y:S01]  /*12720*/  F2FP.BF16.PACK_AB R17, R105, R106 ;  /* 0x0000006a6911723e */ /* 0x000fe200000010ff */
[----:B------:R-:W-:Y:S01]  /*12730*/  FFMA.FTZ R103, R35, c[0x0][0x23c], -R103 ;  /* 0x00008f0023677a23 */ /* 0x000fe20000010867 */
[----:B------:R-:W-:Y:S03]  /*12740*/  F2FP.BF16.PACK_AB R19, R104, R107 ;  /* 0x0000006b6813723e */ /* 0x000fe600000010ff */
[----:B------:R-:W-:Y:S01]  /*12750*/  F2FP.BF16.PACK_AB R16, R132, R135 ;  /* 0x000000878410723e */ /* 0x000fe200000010ff */
[----:B------:R-:W-:Y:S01]  /*12760*/  FADD.FTZ R135, R135, R102 ;  /* 0x0000006687877221 */ /* 0x000fe20000010000 */
[----:B------:R-:W-:Y:S02]  /*12770*/  F2FP.BF16.PACK_AB R18, R134, R137 ;  /* 0x000000898612723e */ /* 0x000fe400000010ff */
[----:B------:R2:W-:Y:S01]  /*12780*/  MUFU.EX2 R85, R30 ;  /* 0x0000001e00557308 */ /* 0x0005e20000000800 */
[----:B-1----:R-:W-:Y:S01]  /*12790*/  F2FP.BF16.PACK_AB R74, R133, R32 ;  /* 0x00000020854a723e */ /* 0x002fe200000010ff */
[----:B------:R-:W-:Y:S01]  /*127a0*/  FADD.FTZ R132, R132, R135 ;  /* 0x0000008784847221 */ /* 0x000fe20000010000 */
[----:B------:R-:W-:Y:S02]  /*127b0*/  MOV R135, R131 ;  /* 0x0000008300877202 */ /* 0x000fe40000000f00 */
[C---:B------:R-:W-:Y:S03]  /*127c0*/  HMMA.16816.F32.BF16 R4, R16.reuse, R20, R4 ;  /* 0x000000141004723c */ /* 0x040fe60000041804 */
[----:B------:R-:W-:Y:S01]  /*127d0*/  FADD.FTZ R137, R137, R132 ;  /* 0x0000008489897221 */ /* 0x000fe20000010000 */
[----:B------:R-:W-:Y:S01]  /*127e0*/  MOV R132, R130 ;  /* 0x0000008200847202 */ /* 0x000fe20000000f00 */
[----:B------:R-:W1:Y:S02]  /*127f0*/  MUFU.EX2 R35, R72 ;  /* 0x0000004800237308 */ /* 0x000e640000000800 */
[----:B------:R-:W-:Y:S01]  /*12800*/  FADD.FTZ R134, R134, R137 ;  /* 0x0000008986867221 */ /* 0x000fe20000010000 */
[C---:B------:R-:W-:Y:S01]  /*12810*/  HMMA.16816.F32.BF16 R8, R16.reuse, R22, R8 ;  /* 0x000000161008723c */ /* 0x040fe20000041808 */
[----:B------:R-:W3:Y:S06]  /*12820*/  LDSM.16.MT88.4 R20, [R110+0x7800] ;  /* 0x007800006e14783b */ /* 0x000eec0000004200 */
[----:B------:R-:W4:Y:S01]  /*12830*/  MUFU.EX2 R128, R103 ;  /* 0x0000006700807308 */ /* 0x000f220000000800 */
[C---:B------:R-:W-:Y:S01]  /*12840*/  HMMA.16816.F32.BF16 R36, R16.reuse, R24, R36 ;  /* 0x000000181024723c */ /* 0x040fe20000041824 */
[----:B--2---:R-:W-:Y:S07]  /*12850*/  LDSM.16.MT88.4 R28, [R110+0x7c00] ;  /* 0x007c00006e1c783b */ /* 0x004fee0000004200 */
[C---:B------:R-:W-:Y:S01]  /*12860*/  HMMA.16816.F32.BF16 R40, R16.reuse, R26, R40 ;  /* 0x0000001a1028723c */ /* 0x040fe20000041828 */
[----:B------:R-:W2:Y:S03]  /*12870*/  LDSM.16.MT88.4 R24, [R108+0x7800] ;  /* 0x007800006c18783b */ /* 0x000ea60000004200 */
[----:B-1----:R-:W-:Y:S02]  /*12880*/  F2FP.BF16.PACK_AB R73, R34, R35 ;  /* 0x000000232249723e */ /* 0x002fe400000010ff */
[C---:B------:R-:W-:Y:S01]  /*12890*/  F2FP.BF16.PACK_AB R72, R136.reuse, R139 ;  /* 0x0000008b8848723e */ /* 0x040fe200000010ff */
[----:B------:R-:W-:Y:S05]  /*128a0*/  FADD.FTZ R139, R139, R134 ;  /* 0x000000868b8b7221 */ /* 0x000fea0000010000 */
[----:B------:R-:W-:Y:S01]  /*128b0*/  FADD.FTZ R139, R136, R139 ;  /* 0x0000008b888b7221 */ /* 0x000fe20000010000 */
[----:B----4-:R-:W-:Y:S03]  /*128c0*/  F2FP.BF16.PACK_AB R75, R128, R85 ;  /* 0x00000055804b723e */ /* 0x010fe600000010ff */
[----:B------:R-:W-:Y:S04]  /*128d0*/  FADD.FTZ R32, R32, R139 ;  /* 0x0000008b20207221 */ /* 0x000fe80000010000 */
[----:B------:R-:W-:Y:S01]  /*128e0*/  FADD.FTZ R133, R133, R32 ;  /* 0x0000002085857221 */ /* 0x000fe20000010000 */
[C---:B---3--:R-:W-:Y:S08]  /*128f0*/  HMMA.16816.F32.BF16 R44, R16.reuse, R20, R44 ;  /* 0x00000014102c723c */ /* 0x048ff0000004182c */
        /* <DEDUP_REMOVED lines=9> */
[----:B------:R-:W-:Y:S01]  /*12990*/  FADD.FTZ R24, R87, R92 ;  /* 0x0000005c57187221 */ /* 0x000fe20000010000 */
[----:B------:R-:W-:Y:S01]  /*129a0*/  HMMA.16816.F32.BF16 R12, R16, R26, R12 ;  /* 0x0000001a100c723c */ /* 0x000fe2000004180c */
[----:B------:R-:W2:Y:S03]  /*129b0*/  LDSM.16.MT88.4 R16, [R108+0x7c00] ;  /* 0x007c00006c10783b */ /* 0x000ea60000004200 */
[----:B------:R-:W-:Y:S04]  /*129c0*/  FADD.FTZ R91, R91, R24 ;  /* 0x000000185b5b7221 */ /* 0x000fe80000010000 */
[C---:B------:R-:W-:Y:S01]  /*129d0*/  HMMA.16816.F32.BF16 R80, R72.reuse, R76, R4 ;  /* 0x0000004c4850723c */ /* 0x040fe20000041804 */
[----:B------:R-:W3:Y:S04]  /*129e0*/  LDSM.16.MT88.4 R4, [R110+0x8c00] ;  /* 0x008c00006e04783b */ /* 0x000ee80000004200 */
[----:B------:R-:W-:Y:S03]  /*129f0*/  FADD.FTZ R90, R90, R91 ;  /* 0x0000005b5a5a7221 */ /* 0x000fe60000010000 */
[C---:B------:R-:W-:Y:S01]  /*12a00*/  HMMA.16816.F32.BF16 R76, R72.reuse, R78, R8 ;  /* 0x0000004e484c723c */ /* 0x040fe20000041808 */
[----:B------:R-:W4:Y:S03]  /*12a10*/  LDSM.16.MT88.4 R8, [R108+0x8c00] ;  /* 0x008c00006c08783b */ /* 0x000f260000004200 */
[----:B------:R-:W-:Y:S04]  /*12a20*/  FADD.FTZ R89, R89, R90 ;  /* 0x0000005a59597221 */ /* 0x000fe80000010000 */
[C---:B-1----:R-:W-:Y:S04]  /*12a30*/  HMMA.16816.F32.BF16 R36, R72.reuse, R20, R36 ;  /* 0x000000144824723c */ /* 0x042fe80000041824 */
[----:B------:R-:W-:Y:S04]  /*12a40*/  FADD.FTZ R89, R88, R89 ;  /* 0x0000005958597221 */ /* 0x000fe80000010000 */
[C---:B------:R-:W-:Y:S04]  /*12a50*/  HMMA.16816.F32.BF16 R40, R72.reuse, R22, R40 ;  /* 0x000000164828723c */ /* 0x040fe80000041828 */
[----:B------:R-:W-:Y:S04]  /*12a60*/  FADD.FTZ R106, R106, R89 ;  /* 0x000000596a6a7221 */ /* 0x000fe80000010000 */
[C---:B------:R-:W-:Y:S04]  /*12a70*/  HMMA.16816.F32.BF16 R44, R72.reuse, R28, R44 ;  /* 0x0000001c482c723c */ /* 0x040fe8000004182c */
[----:B------:R-:W-:Y:S04]  /*12a80*/  FADD.FTZ R106, R105, R106 ;  /* 0x0000006a696a7221 */ /* 0x000fe80000010000 */
[C---:B------:R-:W-:Y:S04]  /*12a90*/  HMMA.16816.F32.BF16 R48, R72.reuse, R30, R48 ;  /* 0x0000001e4830723c */ /* 0x040fe80000041830 */
[----:B------:R-:W-:Y:S04]  /*12aa0*/  FADD.FTZ R107, R107, R106 ;  /* 0x0000006a6b6b7221 */ /* 0x000fe80000010000 */
[C---:B--2---:R-:W-:Y:S04]  /*12ab0*/  HMMA.16816.F32.BF16 R52, R72.reuse, R16, R52 ;  /* 0x000000104834723c */ /* 0x044fe80000041834 */
[----:B------:R-:W-:Y:S04]  /*12ac0*/  FADD.FTZ R104, R104, R107 ;  /* 0x0000006b68687221 */ /* 0x000fe80000010000 */
[C---:B------:R-:W-:Y:S04]  /*12ad0*/  HMMA.16816.F32.BF16 R56, R72.reuse, R18, R56 ;  /* 0x000000124838723c */ /* 0x040fe80000041838 */
[----:B------:R-:W-:Y:S04]  /*12ae0*/  FADD.FTZ R35, R35, R104 ;  /* 0x0000006823237221 */ /* 0x000fe80000010000 */
[C---:B---3--:R-:W-:Y:S04]  /*12af0*/  HMMA.16816.F32.BF16 R60, R72.reuse, R4, R60 ;  /* 0x00000004483c723c */ /* 0x048fe8000004183c */
[----:B------:R-:W-:Y:S04]  /*12b00*/  FADD.FTZ R34, R34, R35 ;  /* 0x0000002322227221 */ /* 0x000fe80000010000 */
[C---:B------:R-:W-:Y:S04]  /*12b10*/  HMMA.16816.F32.BF16 R64, R72.reuse, R6, R64 ;  /* 0x000000064840723c */ /* 0x040fe80000041840 */
[----:B------:R-:W-:Y:S04]  /*12b20*/  FADD.FTZ R85, R85, R34 ;  /* 0x0000002255557221 */ /* 0x000fe80000010000 */
[C---:B----4-:R-:W-:Y:S04]  /*12b30*/  HMMA.16816.F32.BF16 R68, R72.reuse, R8, R68 ;  /* 0x000000084844723c */ /* 0x050fe80000041844 */
[----:B------:R-:W-:Y:S01]  /*12b40*/  FADD.FTZ R128, R128, R85 ;  /* 0x0000005580807221 */ /* 0x000fe20000010000 */
[----:B------:R-:W-:Y:S03]  /*12b50*/  MOV R85, R2 ;  /* 0x0000000200557202 */ /* 0x000fe60000000f00 */
[----:B------:R-:W-:Y:S01]  /*12b60*/  HMMA.16816.F32.BF16 R72, R72, R10, R12 ;  /* 0x0000000a4848723c */ /* 0x000fe2000004180c */
[----:B------:R-:W-:-:S07]  /*12b70*/  @P0 BRA `(.L_x_6102) ;  /* 0xffffd6c000000947 */ /* 0x000fce000383ffff */
.L_x_6098:
[----:B------:R-:W1:Y:S01]  /*12b80*/  SHFL.BFLY PT, R5, R128, 0x2, 0x1f ;  /* 0x0c401f0080057f89 */ /* 0x000e6200000e0000 */
[----:B------:R-:W-:Y:S01]  /*12b90*/  MOV R8, 0x3f800000 ;  /* 0x3f80000000087802 */ /* 0x000fe20000000f00 */
[----:B------:R-:W-:Y:S01]  /*12ba0*/  BSSY B0, `(.L_x_6103) ;  /* 0x00000bf000007945 */ /* 0x000fe20003800000 */
[----:B------:R-:W-:Y:S01]  /*12bb0*/  IMAD R125, R125, 0x10, R123 ;  /* 0x000000107d7d7824 */ /* 0x000fe200078e027b */
[----:B------:R-:W2:Y:S04]  /*12bc0*/  SHFL.BFLY PT, R10, R133, 0x2, 0x1f ;  /* 0x0c401f00850a7f89 */ /* 0x000ea800000e0000 */
[----:B------:R-:W3:Y:S04]  /*12bd0*/  S2R R4, SR_TID.X ;  /* 0x0000000000047919 */ /* 0x000ee80000002100 */
[----:B------:R-:W-:Y:S01]  /*12be0*/  BAR.SYNC.DEFER_BLOCKING 0x0 ;  /* 0x0000000000007b1d */ /* 0x000fe20000010000 */
[----:B-1----:R-:W-:-:S02]  /*12bf0*/  FADD.FTZ R0, R5, R128 ;  /* 0x0000008005007221 */ /* 0x002fc40000010000 */
[----:B--2---:R-:W-:-:S03]  /*12c00*/  FADD.FTZ R10, R10, R133 ;  /* 0x000000850a0a7221 */ /* 0x004fc60000010000 */
[----:B------:R-:W1:Y:S01]  /*12c10*/  SHFL.BFLY PT, R5, R0, 0x1, 0x1f ;  /* 0x0c201f0000057f89 */ /* 0x000e6200000e0000 */
[----:B---3--:R-:W-:-:S03]  /*12c20*/  SHF.R.S32.HI R9, RZ, 0x1f, R4 ;  /* 0x0000001fff097819 */ /* 0x008fc60000011404 */
[----:B------:R-:W2:Y:S01]  /*12c30*/  SHFL.BFLY PT, R7, R10, 0x1, 0x1f ;  /* 0x0c201f000a077f89 */ /* 0x000ea200000e0000 */
[CC--:B------:R-:W-:Y:S02]  /*12c40*/  LEA.HI R11, R9.reuse, R4.reuse, RZ, 0x2 ;  /* 0x00000004090b7211 */ /* 0x0c0fe400078f10ff */
[----:B------:R-:W-:Y:S02]  /*12c50*/  LEA.HI R14, R9, R4, RZ, 0x6 ;  /* 0x00000004090e7211 */ /* 0x000fe400078f30ff */
[----:B------:R-:W-:Y:S02]  /*12c60*/  LOP3.LUT R15, R11, 0xfffffffc, RZ, 0xc0, !PT ;  /* 0xfffffffc0b0f7812 */ /* 0x000fe400078ec0ff */
[----:B------:R-:W-:Y:S02]  /*12c70*/  SHF.R.S32.HI R11, RZ, 0x2, R11 ;  /* 0x00000002ff0b7819 */ /* 0x000fe4000001140b */
[----:B------:R-:W-:Y:S02]  /*12c80*/  SHF.L.U32 R14, R14, 0x2, RZ ;  /* 0x000000020e0e7819 */ /* 0x000fe400000006ff */
[----:B------:R-:W-:-:S04]  /*12c90*/  SHF.R.S32.HI R16, RZ, 0x1f, R11 ;  /* 0x0000001fff107819 */ /* 0x000fc8000001140b */
[----:B------:R-:W-:Y:S01]  /*12ca0*/  LEA.HI R16, R16, R11, RZ, 0x3 ;  /* 0x0000000b10107211 */ /* 0x000fe200078f18ff */
[----:B-1----:R-:W-:Y:S01]  /*12cb0*/  FADD.FTZ R5, R0, R5 ;  /* 0x0000000500057221 */ /* 0x002fe20000010000 */
[-C--:B------:R-:W-:Y:S02]  /*12cc0*/  LEA.HI R0, R9, R4.reuse, RZ, 0x5 ;  /* 0x0000000409007211 */ /* 0x080fe400078f28ff */
[----:B------:R-:W-:Y:S01]  /*12cd0*/  LOP3.LUT R16, R16, 0xfffffff8, RZ, 0xc0, !PT ;  /* 0xfffffff810107812 */ /* 0x000fe200078ec0ff */
[----:B--2---:R-:W-:Y:S01]  /*12ce0*/  FADD.FTZ R6, R10, R7 ;  /* 0x000000070a067221 */ /* 0x004fe20000010000 */
[----:B------:R-:W-:Y:S02]  /*12cf0*/  SHF.R.S32.HI R13, RZ, 0x5, R0 ;  /* 0x00000005ff0d7819 */ /* 0x000fe40000011400 */
[-C--:B------:R-:W-:Y:S01]  /*12d00*/  IADD3 R10, -R15, R4.reuse, RZ ;  /* 0x000000040f0a7210 */ /* 0x080fe20007ffe1ff */
[----:B------:R-:W-:Y:S01]  /*12d10*/  IMAD.IADD R17, R11, 0x1, -R16 ;  /* 0x000000010b117824 */ /* 0x000fe200078e0a10 */
[----:B------:R-:W-:-:S02]  /*12d20*/  LEA.HI R11, R9, R4, RZ, 0x4 ;  /* 0x00000004090b7211 */ /* 0x000fc400078f20ff */
[----:B------:R-:W-:Y:S02]  /*12d30*/  LEA R10, R13, R10, 0x8 ;  /* 0x0000000a0d0a7211 */ /* 0x000fe400078e40ff */
[----:B------:R-:W-:Y:S02]  /*12d40*/  LEA.HI R13, R9, R4, RZ, 0x3 ;  /* 0x00000004090d7211 */ /* 0x000fe400078f18ff */
[----:B------:R-:W-:Y:S02]  /*12d50*/  FSETP.NE.FTZ.AND P3, PT, R6, RZ, PT ;  /* 0x000000ff0600720b */ /* 0x000fe40003f75000 */
[----:B------:R-:W-:Y:S02]  /*12d60*/  SHF.R.S32.HI R12, RZ, 0x3, R13 ;  /* 0x00000003ff0c7819 */ /* 0x000fe4000001140d */
[C---:B------:R-:W-:Y:S02]  /*12d70*/  LOP3.LUT R19, R13.reuse, 0xfffffff8, RZ, 0xc0, !PT ;  /* 0xfffffff80d137812 */ /* 0x040fe400078ec0ff */
[----:B------:R-:W-:-:S02]  /*12d80*/  LEA.HI R15, R13, R12, RZ, 0x1 ;  /* 0x0000000c0d0f7211 */ /* 0x000fc400078f08ff */
[----:B------:R-:W-:Y:S02]  /*12d90*/  LEA.HI R13, R17, R17, RZ, 0x1 ;  /* 0x00000011110d7211 */ /* 0x000fe400078f08ff */
[----:B------:R-:W-:Y:S02]  /*12da0*/  LOP3.LUT R9, R15, 0xfffffffe, RZ, 0xc0, !PT ;  /* 0xfffffffe0f097812 */ /* 0x000fe400078ec0ff */
[----:B------:R-:W-:Y:S01]  /*12db0*/  LOP3.LUT R15, R14, 0x3fffff00, RZ, 0xc0, !PT ;  /* 0x3fffff000e0f7812 */ /* 0x000fe200078ec0ff */
[----:B------:R-:W1:Y:S01]  /*12dc0*/  @P3 MUFU.RCP R8, R6 ;  /* 0x0000000600083308 */ /* 0x000e620000001000 */
[----:B------:R-:W-:Y:S02]  /*12dd0*/  IADD3 R14, R12, -R9, RZ ;  /* 0x800000090c0e7210 */ /* 0x000fe40007ffe0ff */
[----:B------:R-:W-:Y:S02]  /*12de0*/  IADD3 R9, -R19, R4, RZ ;  /* 0x0000000413097210 */ /* 0x000fe40007ffe1ff */
[----:B------:R-:W-:-:S02]  /*12df0*/  LOP3.LUT R18, R13, 0x1fffffe, RZ, 0xc0, !PT ;  /* 0x01fffffe0d127812 */ /* 0x000fc400078ec0ff */
[----:B------:R-:W-:Y:S01]  /*12e00*/  FSETP.NE.FTZ.AND P2, PT, R5, RZ, PT ;  /* 0x000000ff0500720b */ /* 0x000fe20003f55000 */
[----:B------:R-:W-:Y:S01]  /*12e10*/  @P3 MUFU.LG2 R6, R6 ;  /* 0x0000000600063308 */ /* 0x000fe20000000c00 */
[----:B------:R-:W-:Y:S02]  /*12e20*/  LEA.HI R16, R9, R9, RZ, 0x1 ;  /* 0x0000000909107211 */ /* 0x000fe400078f08ff */
[----:B------:R-:W-:Y:S02]  /*12e30*/  IADD3 R17, R17, -R18, RZ ;  /* 0x8000001211117210 */ /* 0x000fe40007ffe0ff */
[----:B------:R-:W-:Y:S02]  /*12e40*/  SHF.R.S32.HI R13, RZ, 0x1, R13 ;  /* 0x00000001ff0d7819 */ /* 0x000fe4000001140d */
[----:B------:R-:W-:Y:S01]  /*12e50*/  SHF.R.S32.HI R18, RZ, 0x1, R16 ;  /* 0x00000001ff127819 */ /* 0x000fe20000011410 */
[----:B-1----:R-:W-:Y:S01]  /*12e60*/  FMUL.FTZ R80, R8, R80 ;  /* 0x0000005008507220 */ /* 0x002fe20000410000 */
[----:B------:R-:W-:Y:S01]  /*12e70*/  LOP3.LUT R16, R16, 0xfffffffe, RZ, 0xc0, !PT ;  /* 0xfffffffe10107812 */ /* 0x000fe200078ec0ff */
[----:B------:R-:W-:Y:S01]  /*12e80*/  FMUL.FTZ R81, R8, R81 ;  /* 0x0000005108517220 */ /* 0x000fe20000410000 */
[----:B------:R-:W-:Y:S01]  /*12e90*/  LEA R14, R14, R15, 0x5 ;  /* 0x0000000f0e0e7211 */ /* 0x000fe200078e28ff */
[C---:B------:R-:W-:Y:S01]  /*12ea0*/  FMUL.FTZ R76, R8.reuse, R76 ;  /* 0x0000004c084c7220 */ /* 0x040fe20000410000 */
[----:B------:R-:W-:Y:S01]  /*12eb0*/  MOV R7, 0x3f800000 ;  /* 0x3f80000000077802 */ /* 0x000fe20000000f00 */
[C---:B------:R-:W-:Y:S01]  /*12ec0*/  FMUL.FTZ R77, R8.reuse, R77 ;  /* 0x0000004d084d7220 */ /* 0x040fe20000410000 */
[----:B------:R-:W-:Y:S01]  /*12ed0*/  SHF.R.S32.HI R11, RZ, 0x4, R11 ;  /* 0x00000004ff0b7819 */ /* 0x000fe2000001140b */
[C---:B------:R-:W-:Y:S01]  /*12ee0*/  FMUL.FTZ R36, R8.reuse, R36 ;  /* 0x0000002408247220 */ /* 0x040fe20000410000 */
[----:B------:R-:W-:Y:S01]  /*12ef0*/  SHF.L.U32 R15, R13, 0x6, RZ ;  /* 0x000000060d0f7819 */ /* 0x000fe200000006ff */
[C---:B------:R-:W-:Y:S01]  /*12f00*/  FMUL.FTZ R37, R8.reuse, R37 ;  /* 0x0000002508257220 */ /* 0x040fe20000410000 */
[----:B------:R-:W-:Y:S01]  /*12f10*/  LEA R10, R17, R10, 0x4 ;  /* 0x0000000a110a7211 */ /* 0x000fe200078e20ff */
[----:B------:R-:W-:Y:S01]  /*12f20*/  IMAD.IADD R17, R9, 0x1, -R16 ;  /* 0x0000000109117824 */ /* 0x000fe200078e0a10 */
[----:B------:R-:W-:Y:S01]  /*12f30*/  LOP3.LUT R15, R15, 0xc0, RZ, 0xc0, !PT ;  /* 0x000000c00f0f7812 */ /* 0x000fe200078ec0ff */
[----:B------:R-:W-:Y:S01]  /*12f40*/  IMAD.SHL.U32 R11, R11, 0x40, RZ ;  /* 0x000000400b0b7824 */ /* 0x000fe200078e00ff */
[----:B------:R-:W-:Y:S01]  /*12f50*/  LOP3.LUT R16, R13, 0x1, RZ, 0xc0, !PT ;  /* 0x000000010d107812 */ /* 0x000fe200078ec0ff */
[----:B------:R-:W1:Y:S01]  /*12f60*/  @P2 MUFU.RCP R7, R5 ;  /* 0x0000000500072308 */ /* 0x000e620000001000 */
        /* <DEDUP_REMOVED lines=28> */
[----:B------:R-:W2:Y:S01]  /*13130*/  @P2 MUFU.LG2 R5, R5 ;  /* 0x0000000500052308 */ /* 0x000ea20000000c00 */
[----:B------:R-:W-:-:S02]  /*13140*/  FMUL.FTZ R68, R8, R68 ;  /* 0x0000004408447220 */ /* 0x000fc40000410000 */
[C---:B------:R-:W-:Y:S02]  /*13150*/  FMUL.FTZ R69, R8.reuse, R69 ;  /* 0x0000004508457220 */ /* 0x040fe40000410000 */
[C---:B------:R-:W-:Y:S02]  /*13160*/  FMUL.FTZ R72, R8.reuse, R72 ;  /* 0x0000004808487220 */ /* 0x040fe40000410000 */
[----:B------:R-:W-:Y:S01]  /*13170*/  FMUL.FTZ R73, R8, R73 ;  /* 0x0000004908497220 */ /* 0x000fe20000410000 */
[----:B------:R-:W-:Y:S01]  /*13180*/  MOV R8, 0x40 ;  /* 0x0000004000087802 */ /* 0x000fe20000000f00 */
[C---:B-1----:R-:W-:Y:S02]  /*13190*/  FMUL.FTZ R83, R7.reuse, R83 ;  /* 0x0000005307537220 */ /* 0x042fe40000410000 */
[C---:B------:R-:W-:Y:S01]  /*131a0*/  FMUL.FTZ R82, R7.reuse, R82 ;  /* 0x0000005207527220 */ /* 0x040fe20000410000 */
[----:B------:R-:W-:Y:S01]  /*131b0*/  SEL R8, R8, 0xffffffc0, !P0 ;  /* 0xffffffc008087807 */ /* 0x000fe20004000000 */
[----:B------:R-:W-:-:S02]  /*131c0*/  FMUL.FTZ R79, R7, R79 ;  /* 0x0000004f074f7220 */ /* 0x000fc40000410000 */
[----:B------:R-:W-:Y:S01]  /*131d0*/  FMUL.FTZ R78, R7, R78 ;  /* 0x0000004e074e7220 */ /* 0x000fe20000410000 */
        /* <DEDUP_REMOVED lines=25> */
[----:B------:R-:W-:Y:S02]  /*13370*/  FMUL.FTZ R74, R7, R74 ;  /* 0x0000004a074a7220 */ /* 0x000fe40000410000 */
[----:B------:R-:W-:Y:S01]  /*13380*/  IMAD.IADD R7, R14, 0x1, R11 ;  /* 0x000000010e077824 */ /* 0x000fe200078e020b */
[----:B------:R-:W-:Y:S01]  /*13390*/  IADD3 R14, R8, R15, RZ ;  /* 0x0000000f080e7210 */ /* 0x000fe20007ffe0ff */
[----:B------:R-:W1:Y:S01]  /*133a0*/  S2R R11, SR_CTAID.Z ;  /* 0x00000000000b7919 */ /* 0x000e620000002700 */
[----:B------:R-:W-:Y:S02]  /*133b0*/  @P3 FMUL.FTZ R6, R6, 0.69314718246459960938 ;  /* 0x3f31721806063820 */ /* 0x000fe40000410000 */
[----:B--2---:R-:W-:Y:S01]  /*133c0*/  @P2 FMUL.FTZ R5, R5, 0.69314718246459960938 ;  /* 0x3f31721805052820 */ /* 0x004fe20000410000 */
        /* <DEDUP_REMOVED lines=16> */
[----:B------:R-:W4:Y:S04]  /*134d0*/  S2R R8, SR_CTAID.Y ;  /* 0x0000000000087919 */ /* 0x000f280000002600 */
[----:B------:R-:W-:Y:S04]  /*134e0*/  STS.64 [R14+0x4000], R72 ;  /* 0x004000480e007388 */ /* 0x000fe80000000a00 */
[----:B------:R5:W-:Y:S04]  /*134f0*/  STS.64 [R14+0x4400], R74 ;  /* 0x0044004a0e007388 */ /* 0x000be80000000a00 */
[----:B------:R-:W-:Y:S06]  /*13500*/  BAR.SYNC.DEFER_BLOCKING 0x0 ;  /* 0x0000000000007b1d */ /* 0x000fec0000010000 */
[----:B--2---:R-:W2:Y:S01]  /*13510*/  S2R R10, SR_CTAID.X ;  /* 0x00000000000a7919 */ /* 0x004ea20000002500 */
[----:B---3--:R-:W-:Y:S01]  /*13520*/  LOP3.LUT R13, R0, 0xffffffe0, RZ, 0xc0, !PT ;  /* 0xffffffe0000d7812 */ /* 0x008fe200078ec0ff */
[----:B----4-:R-:W-:Y:S01]  /*13530*/  IMAD R8, R8, c[0x0][0x210], R117 ;  /* 0x0000840008087a24 */ /* 0x010fe200078e0275 */
[----:B------:R-:W-:Y:S01]  /*13540*/  MOV R0, 0xff800000 ;  /* 0xff80000000007802 */ /* 0x000fe20000000f00 */
[----:B------:R-:W-:Y:S01]  /*13550*/  @P3 FFMA.FTZ R0, R3, c[0x0][0x238], R6 ;  /* 0x00008e0003003a23 */ /* 0x000fe20000010006 */
[----:B------:R-:W-:-:S02]  /*13560*/  IADD3 R13, -R13, R4, RZ ;  /* 0x000000040d0d7210 */ /* 0x000fc40007ffe1ff */
[----:B------:R-:W-:Y:S01]  /*13570*/  MOV R4, 0xff800000 ;  /* 0xff80000000047802 */ /* 0x000fe20000000f00 */
[----:B------:R-:W-:Y:S01]  /*13580*/  @P2 FFMA.FTZ R4, R2, c[0x0][0x238], R5 ;  /* 0x00008e0002042a23 */ /* 0x000fe20000010005 */
[----:B------:R-:W-:Y:S02]  /*13590*/  LOP3.LUT P0, RZ, R13, 0x3, RZ, 0xc0, !PT ;  /* 0x000000030dff7812 */ /* 0x000fe4000780c0ff */
[----:B-----5:R-:W-:Y:S01]  /*135a0*/  IADD3 R14, -R117, RZ, RZ ;  /* 0x000000ff750e7210 */ /* 0x020fe20007ffe1ff */
[----:B------:R-:W3:Y:S04]  /*135b0*/  LDS.128 R56, [R7.X4] ;  /* 0x0000000007387984 */ /* 0x000ee80000004c00 */
[----:B-1----:R-:W-:Y:S01]  /*135c0*/  IMAD R11, R14, c[0x0][0x1c0], R11 ;  /* 0x000070000e0b7a24 */ /* 0x002fe200078e020b */
[----:B------:R-:W1:Y:S01]  /*135d0*/  LDS.128 R52, [R7.X4+0x800] ;  /* 0x0008000007347984 */ /* 0x000e620000004c00 */
[----:B------:R-:W-:-:S02]  /*135e0*/  SHF.L.U32 R14, R9, 0x2, RZ ;  /* 0x00000002090e7819 */ /* 0x000fc400000006ff */
[----:B------:R-:W-:Y:S01]  /*135f0*/  IMAD R8, R8, c[0x0][0x1c0], R11 ;  /* 0x0000700008087a24 */ /* 0x000fe200078e020b */
[----:B------:R-:W4:Y:S01]  /*13600*/  LDS.128 R48, [R7.X4+0x1000] ;  /* 0x0010000007307984 */ /* 0x000f220000004c00 */
[----:B------:R-:W-:-:S03]  /*13610*/  SHF.R.S32.HI R15, RZ, 0x1f, R14 ;  /* 0x0000001fff0f7819 */ /* 0x000fc6000001140e */
        /* <DEDUP_REMOVED lines=9> */
[----:B--2---:R-:W-:-:S05]  /*136b0*/  SHF.L.U32 R7, R10, 0x6, RZ ;  /* 0x000000060a077819 */ /* 0x004fca00000006ff */
        /* <DEDUP_REMOVED lines=13> */
.L_x_6104:
[----:B---34-:R-:W-:Y:S05]  /*13790*/  BSYNC B0 ;  /* 0x0000000000007941 */ /* 0x018fea0003800000 */
.L_x_6103:
[----:B------:R-:W-:Y:S01]  /*137a0*/  IMAD R115, R10, -0x40, R115 ;  /* 0xffffffc00a737824 */ /* 0x000fe200078e0273 */
[----:B------:R-:W-:Y:S01]  /*137b0*/  BSSY B0, `(.L_x_6105) ;  /* 0x0000012000007945 */ /* 0x000fe20003800000 */
[----:B------:R-:W-:-:S03]  /*137c0*/  IMAD.WIDE R2, R12, 0x60, R14 ;  /* 0x000000600c027825 */ /* 0x000fc600078e020e */
[----:B------:R-:W-:Y:S01]  /*137d0*/  ISETP.GE.AND P1, PT, R12, R115, PT ;  /* 0x000000730c00720c */ /* 0x000fe20003f26270 */
[----:B------:R-:W-:-:S05]  /*137e0*/  IMAD R8, R8, c[0x0][0x22c], RZ ;  /* 0x00008b0008087a24 */ /* 0x000fca00078e02ff */
[----:B--2---:R-:W-:Y:S02]  /*137f0*/  IADD3 R0, P0, R8, R2, RZ ;  /* 0x0000000208007210 */ /* 0x004fe40007f1e0ff */
[----:B------:R-:W-:Y:S02]  /*13800*/  IADD3 R2, R14, 0x20, RZ ;  /* 0x000000200e027810 */ /* 0x000fe40007ffe0ff */
        /* <DEDUP_REMOVED lines=12> */
.L_x_6106:
[----:B------:R-:W-:Y:S05]  /*138d0*/  BSYNC B0 ;  /* 0x0000000000007941 */ /* 0x000fea0003800000 */
.L_x_6105:
        /* <DEDUP_REMOVED lines=10> */
.L_x_6108:
[----:B------:R-:W-:Y:S05]  /*13980*/  BSYNC B0 ;  /* 0x0000000000007941 */ /* 0x000fea0003800000 */
.L_x_6107:
        /* <DEDUP_REMOVED lines=10> */
.L_x_6110:
[----:B------:R-:W-:Y:S05]  /*13a30*/  BSYNC B0 ;  /* 0x0000000000007941 */ /* 0x000fea0003800000 */
.L_x_6109:
        /* <DEDUP_REMOVED lines=11> */
.L_x_6111:
        /* <DEDUP_REMOVED lines=9> */
.L_x_6386:


//--------------------- .text._ZN5flash24flash_fwd_splitkv_kernelI23Flash_fwd_kernel_traitsILi96ELi64ELi64ELi4ELb0ELb0EN7cutlass10bfloat16_tE19Flash_kernel_traitsILi96ELi64ELi64ELi4ES3_EELb1ELb0ELb1ELb0ELb0ELb1ELb1ELb1EEEvNS_16Flash_fwd_paramsE --------------------------
	.section	.text._ZN5flash24flash_fwd_splitkv_kernelI23Flash_fwd_kernel_traitsILi96ELi64ELi64ELi4ELb0ELb0EN7cutlass10bfloat16_tE19Flash_kernel_traitsILi96ELi64ELi64ELi4ES3_EELb1ELb0ELb1ELb0ELb0ELb1ELb1ELb1EEEvNS_16Flash_fwd_paramsE,"ax",@progbits
	.sectioninfo	@"SHI_REGISTERS=168"
	.align	128
        .global         _ZN5flash24flash_fwd_splitkv_kernelI23Flash_fwd_kernel_traitsILi96ELi64ELi64ELi4ELb0ELb0EN7cutlass10bfloat16_tE19Flash_kernel_traitsILi96ELi64ELi64ELi4ES3_EELb1ELb0ELb1ELb0ELb0ELb1ELb1ELb1EEEvNS_16Flash_fwd_paramsE
        .type           _ZN5flash24flash_fwd_splitkv_kernelI23Flash_fwd_kernel_traitsILi96ELi64ELi64ELi4ELb0ELb0EN7cutlass10bfloat16_tE19Flash_kernel_traitsILi96ELi64ELi64ELi4ES3_EELb1ELb0ELb1ELb0ELb0ELb1ELb1ELb1EEEvNS_16Flash_fwd_paramsE,@function
        .size           _ZN5flash24flash_fwd_splitkv_kernelI23Flash_fwd_kernel_traitsILi96ELi64ELi64ELi4ELb0ELb0EN7cutlass10bfloat16_tE19Flash_kernel_traitsILi96ELi64ELi64ELi4ES3_EELb1ELb0ELb1ELb0ELb0ELb1ELb1ELb1EEEvNS_16Flash_fwd_paramsE,(.L_x_6387 - _ZN5flash24flash_fwd_splitkv_kernelI23Flash_fwd_kernel_traitsILi96ELi64ELi64ELi4ELb0ELb0EN7cutlass10bfloat16_tE19Flash_kernel_traitsILi96ELi64ELi64ELi4ES3_EELb1ELb0ELb1ELb0ELb0ELb1ELb1ELb1EEEvNS_16Flash_fwd_paramsE)
        .other          _ZN5flash24flash_fwd_splitkv_kernelI23Flash_fwd_kernel_traitsILi96ELi64ELi64ELi4ELb0ELb0EN7cutlass10bfloat16_tE19Flash_kernel_traitsILi96ELi64ELi64ELi4ES3_EELb1ELb0ELb1ELb0ELb0ELb1ELb1ELb1EEEvNS_16Flash_fwd_paramsE,@"STO_CUDA_ENTRY STV_DEFAULT"
_ZN5flash24flash_fwd_splitkv_kernelI23Flash_fwd_kernel_traitsILi96ELi64ELi64ELi4ELb0ELb0EN7cutlass10bfloat16_tE19Flash_kernel_traitsILi96ELi64ELi64ELi4ES3_EELb1ELb0ELb1ELb0ELb0ELb1ELb1ELb1EEEvNS_16Flash_fwd_paramsE:
.text._ZN5flash24flash_fwd_splitkv_kernelI23Flash_fwd_kernel_traitsILi96ELi64ELi64ELi4ELb0ELb0EN7cutlass10bfloat16_tE19Flash_kernel_traitsILi96ELi64ELi64ELi4ES3_EELb1ELb0ELb1ELb0ELb0ELb1ELb1ELb1EEEvNS_16Flash_fwd_paramsE:
        /* <DEDUP_REMOVED lines=53> */
.L_x_6112:
[----:B-1-34-:R-:W-:Y:S02]  /*0350*/  MOV R77, c[0x0][0x218] ;  /* 0x00008600004d7a02 */ /* 0x01afe40000000f00 */
.L_x_6113:
        /* <DEDUP_REMOVED lines=87> */
.L_x_6116:
[----:B------:R-:W-:Y:S05]  /*08d0*/  BSYNC B0 ;  /* 0x0000000000007941 */ /* 0x000fea0003800000 */
.L_x_6115:
        /* <DEDUP_REMOVED lines=10> */
.L_x_6118:
[----:B------:R-:W-:Y:S05]  /*0980*/  BSYNC B0 ;  /* 0x0000000000007941 */ /* 0x000fea0003800000 */
.L_x_6117:
        /* <DEDUP_REMOVED lines=10> */
.L_x_6120:
[----:B------:R-:W-:Y:S05]  /*0a30*/  BSYNC B0 ;  /* 0x0000000000007941 */ /* 0x000fea0003800000 */
.L_x_6119:
        /* <DEDUP_REMOVED lines=10> */
.L_x_6122:
[----:B------:R-:W-:Y:S05]  /*0ae0*/  BSYNC B0 ;  /* 0x0000000000007941 */ /* 0x000fea0003800000 */
.L_x_6121:
        /* <DEDUP_REMOVED lines=20> */
.L_x_6114:
        /* <DEDUP_REMOVED lines=93> */
.L_x_6123:
        /* <DEDUP_REMOVED lines=17> */
.L_x_6125:
        /* <DEDUP_REMOVED lines=54> */
.L_x_6124:
        /* <DEDUP_REMOVED lines=206> */
.L_x_6175:
        /* <DEDUP_REMOVED lines=18> */
.L_x_6128:
[----:B------:R-:W-:Y:S05]  /*2470*/  BSYNC B0 ;  /* 0x0000000000007941 */ /* 0x000fea0003800000 */
.L_x_6127:
        /* <DEDUP_REMOVED lines=18> */
.L_x_6130:
[----:B------:R-:W-:Y:S05]  /*25a0*/  BSYNC B0 ;  /* 0x0000000000007941 */ /* 0x000fea0003800000 */
.L_x_6129:
        /* <DEDUP_REMOVED lines=65> */
.L_x_6136:
[----:B------:R-:W-:Y:S05]  /*29c0*/  BSYNC B0 ;  /* 0x0000000000007941 */ /* 0x000fea0003800000 */
.L_x_6135:
        /* <DEDUP_REMOVED lines=50> */
.L_x_6138:
[----:B------:R-:W-:Y:S05]  /*2cf0*/  BSYNC B0 ;  /* 0x0000000000007941 */ /* 0x000fea0003800000 */
.L_x_6137:
        /* <DEDUP_REMOVED lines=49> */
.L_x_6134:
[----:B------:R-:W-:Y:S05]  /*3010*/  BSYNC B1 ;  /* 0x0000000000017941 */ /* 0x000fea0003800000 */
.L_x_6133:
        /* <DEDUP_REMOVED lines=57> */
.L_x_6142:
[----:B------:R-:W-:Y:S05]  /*33b0*/  BSYNC B0 ;  /* 0x0000000000007941 */ /* 0x000fea0003800000 */
.L_x_6141:
        /* <DEDUP_REMOVED lines=50> */
.L_x_6144:
[----:B------:R-:W-:Y:S05]  /*36e0*/  BSYNC B0 ;  /* 0x0000000000007941 */ /* 0x000fea0003800000 */
.L_x_6143:
        /* <DEDUP_REMOVED lines=49> */
.L_x_6140:
[----:B------:R-:W-:Y:S05]  /*3a00*/  BSYNC B1 ;  /* 0x0000000000017941 */ /* 0x000fea0003800000 */
.L_x_6139:
        /* <DEDUP_REMOVED lines=8> */
.L_x_6132:
        /* <DEDUP_REMOVED lines=89> */
.L_x_6151:
[----:B------:R-:W-:Y:S05]  /*4020*/  BSYNC B0 ;  /* 0x0000000000007941 */ /* 0x000fea0003800000 */
.L_x_6150:
[----:B-----5:R2:W-:Y:S02]  /*4030*/  STG.E.128 [R132.64], R40 ;  /* 0x0000002884007986 */ /* 0x0205e4000c101d06 */
.L_x_6149:
[----:B------:R-:W-:Y:S05]  /*4040*/  BSYNC B1 ;  /* 0x0000000000017941 */ /* 0x000fea0003800000 */
.L_x_6148:
        /* <DEDUP_REMOVED lines=87> */
.L_x_6155:
[----:B------:R-:W-:Y:S05]  /*45c0*/  BSYNC B0 ;  /* 0x0000000000007941 */ /* 0x000fea0003800000 */
.L_x_6154:
[----:B-----5:R3:W-:Y:S02]  /*45d0*/  STG.E.128 [R132.64+0x40], R40 ;  /* 0x0000402884007986 */ /* 0x0207e4000c101d06 */
.L_x_6153:
[----:B------:R-:W-:Y:S05]  /*45e0*/  BSYNC B1 ;  /* 0x0000000000017941 */ /* 0x000fea0003800000 */
.L_x_6152:
        /* <DEDUP_REMOVED lines=86> */
.L_x_6157:
[----:B------:R-:W-:Y:S05]  /*4b50*/  BSYNC B0 ;  /* 0x0000000000007941 */ /* 0x000fea0003800000 */
.L_x_6156:
[----:B-----5:R3:W-:Y:S02]  /*4b60*/  STG.E.128 [R132.64+0x80], R40 ;  /* 0x0000802884007986 */ /* 0x0207e4000c101d06 */
.L_x_6147:
[----:B------:R-:W-:Y:S05]  /*4b70*/  BSYNC B2 ;  /* 0x0000000000027941 */ /* 0x000fea0003800000 */
.L_x_6146:
        /* <DEDUP_REMOVED lines=93> */
.L_x_6163:
[----:B------:R-:W-:Y:S05]  /*5150*/  BSYNC B0 ;  /* 0x0000000000007941 */ /* 0x000fea0003800000 */
.L_x_6162:
[----:B-----5:R3:W-:Y:S02]  /*5160*/  STG.E.128 [R134.64], R40 ;  /* 0x0000002886007986 */ /* 0x0207e4000c101d06 */
.L_x_6161:
[----:B------:R-:W-:Y:S05]  /*5170*/  BSYNC B1 ;  /* 0x0000000000017941 */ /* 0x000fea0003800000 */
.L_x_6160:
        /* <DEDUP_REMOVED lines=93> */
.L_x_6167:
[----:B------:R-:W-:Y:S05]  /*5750*/  BSYNC B0 ;  /* 0x0000000000007941 */ /* 0x000fea0003800000 */
.L_x_6166:
[----:B-----5:R3:W-:Y:S02]  /*5760*/  STG.E.128 [R134.64+0x40], R40 ;  /* 0x0000402886007986 */ /* 0x0207e4000c101d06 */
.L_x_6165:
[----:B------:R-:W-:Y:S05]  /*5770*/  BSYNC B1 ;  /* 0x0000000000017941 */ /* 0x000fea0003800000 */
.L_x_6164:
        /* <DEDUP_REMOVED lines=92> */
.L_x_6169:
[----:B------:R-:W-:Y:S05]  /*5d40*/  BSYNC B0 ;  /* 0x0000000000007941 */ /* 0x000fea0003800000 */
.L_x_6168:
[----:B-----5:R3:W-:Y:S02]  /*5d50*/  STG.E.128 [R134.64+0x80], R40 ;  /* 0x0000802886007986 */ /* 0x0207e4000c101d06 */
.L_x_6159:
[----:B------:R-:W-:Y:S05]  /*5d60*/  BSYNC B2 ;  /* 0x0000000000027941 */ /* 0x000fea0003800000 */
.L_x_6158:
        /* <DEDUP_REMOVED lines=8> */
.L_x_6131:
        /* <DEDUP_REMOVED lines=11> */
.L_x_6171:
[----:B------:R-:W-:Y:S05]  /*5ea0*/  BSYNC B0 ;  /* 0x0000000000007941 */ /* 0x000fea0003800000 */
.L_x_6170:
        /* <DEDUP_REMOVED lines=12> */
.L_x_6172:
[----:B------:R-:W-:Y:S05]  /*5f70*/  BSYNC B0 ;  /* 0x0000000000007941 */ /* 0x000fea0003800000 */
.L_x_6145:
        /* <DEDUP_REMOVED lines=80> */
.L_x_6173:
        /* <DEDUP_REMOVED lines=8> */
.L_x_6174:
[----:B------:R-:W-:Y:S04]  /*6500*/  IADD3 R9, R9, -0x1, RZ ;  /* 0xffffffff09097810 */ /* 0x000fe80007ffe0ff */
[----:B------:R-:W-:Y:S11]  /*6510*/  ISETP.GT.AND P0, PT, R9, R90, PT ;  /* 0x0000005a0900720c */ /* 0x000ff60003f04270 */
[----:B------:R-:W-:Y:S02]  /*6520*/  @!UPT UIADD3 URZ, URZ, URZ, URZ ;  /* 0x0000003f3f3ff290 */ /* 0x000fe4000fffe03f */
[----:B------:R-:W-:-:S05]  /*6530*/  @P0 BRA `(.L_x_6175) ;  /* 0xffffbe1000000947 */ /* 0x000fca000383ffff */
.L_x_6126:
        /* <DEDUP_REMOVED lines=90> */
.L_x_6184:
[----:B------:R-:W-:Y:S05]  /*6ae0*/  BSYNC B0 ;  /* 0x0000000000007941 */ /* 0x000fea0003800000 */
.L_x_6183:
[----:B-----5:R4:W-:Y:S04]  /*6af0*/  STS.64 [R116], R16 ;  /* 0x0000001074007388 */ /* 0x0209e80000000a00 */
[----:B------:R4:W-:Y:S02]  /*6b00*/  STS.64 [R116+0x8], R18 ;  /* 0x0000081274007388 */ /* 0x0009e40000000a00 */
.L_x_6182:
[----:B------:R-:W-:Y:S05]  /*6b10*/  BSYNC B1 ;  /* 0x0000000000017941 */ /* 0x000fea0003800000 */
.L_x_6181:
        /* <DEDUP_REMOVED lines=45> */
.L_x_6188:
[----:B------:R-:W-:Y:S05]  /*6df0*/  BSYNC B0 ;  /* 0x0000000000007941 */ /* 0x000fea0003800000 */
.L_x_6187:
[----:B-----5:R1:W-:Y:S02]  /*6e00*/  STS.128 [R116+0x1000], R16 ;  /* 0x0010001074007388 */ /* 0x0203e40000000c00 */
.L_x_6186:
[----:B------:R-:W-:Y:S05]  /*6e10*/  BSYNC B1 ;  /* 0x0000000000017941 */ /* 0x000fea0003800000 */
.L_x_6185:
        /* <DEDUP_REMOVED lines=45> */
.L_x_6190:
[----:B------:R-:W-:Y:S05]  /*70f0*/  BSYNC B0 ;  /* 0x0000000000007941 */ /* 0x000fea0003800000 */
.L_x_6189:
[----:B-----5:R4:W-:Y:S02]  /*7100*/  STS.128 [R116+0x2000], R16 ;  /* 0x0020001074007388 */ /* 0x0209e40000000c00 */
.L_x_6180:
[----:B------:R-:W-:Y:S05]  /*7110*/  BSYNC B2 ;  /* 0x0000000000027941 */ /* 0x000fea0003800000 */
.L_x_6179:
        /* <DEDUP_REMOVED lines=58> */
.L_x_6195:
[----:B------:R-:W-:Y:S05]  /*74c0*/  BSYNC B0 ;  /* 0x0000000000007941 */ /* 0x000fea0003800000 */
.L_x_6194:
[----:B-----5:R4:W-:Y:S02]  /*74d0*/  STS.128 [R116+0x800], R16 ;  /* 0x0008001074007388 */ /* 0x0209e40000000c00 */
.L_x_6193:
[----:B------:R-:W-:Y:S05]  /*74e0*/  BSYNC B1 ;  /* 0x0000000000017941 */ /* 0x000fea0003800000 */
.L_x_6192:
        /* <DEDUP_REMOVED lines=45> */
.L_x_6199:
[----:B------:R-:W-:Y:S05]  /*77c0*/  BSYNC B0 ;  /* 0x0000000000007941 */ /* 0x000fea0003800000 */
.L_x_6198:
[----:B-----5:R2:W-:Y:S02]  /*77d0*/  STS.128 [R116+0x1800], R12 ;  /* 0x0018000c74007388 */ /* 0x0205e40000000c00 */
.L_x_6197:
[----:B------:R-:W-:Y:S05]  /*77e0*/  BSYNC B1 ;  /* 0x0000000000017941 */ /* 0x000fea0003800000 */
.L_x_6196:
        /* <DEDUP_REMOVED lines=44> */
.L_x_6201:
[----:B------:R-:W-:Y:S05]  /*7ab0*/  BSYNC B0 ;  /* 0x0000000000007941 */ /* 0x000fea0003800000 */
.L_x_6200:
[----:B-----5:R2:W-:Y:S01]  /*7ac0*/  STS.128 [R116+0x2800], R12 ;  /* 0x0028000c74007388 */ /* 0x0205e20000000c00 */
[----:B------:R-:W-:Y:S05]  /*7ad0*/  BRA `(.L_x_6191) ;  /* 0x000027c000007947 */ /* 0x000fea0003800000 */
.L_x_6178:
        /* <DEDUP_REMOVED lines=95> */
.L_x_6207:
[----:B------:R-:W-:Y:S05]  /*80d0*/  BSYNC B0 ;  /* 0x0000000000007941 */ /* 0x000fea0003800000 */
.L_x_6206:
[----:B-----5:R4:W-:Y:S04]  /*80e0*/  STS.64 [R116], R24 ;  /* 0x0000001874007388 */ /* 0x0209e80000000a00 */
[----:B------:R4:W-:Y:S02]  /*80f0*/  STS.64 [R116+0x8], R26 ;  /* 0x0000081a74007388 */ /* 0x0009e40000000a00 */
.L_x_6205:
[----:B------:R-:W-:Y:S05]  /*8100*/  BSYNC B1 ;  /* 0x0000000000017941 */ /* 0x000fea0003800000 */
.L_x_6204:
        /* <DEDUP_REMOVED lines=90> */
.L_x_6211:
[----:B------:R-:W-:Y:S05]  /*86b0*/  BSYNC B0 ;  /* 0x0000000000007941 */ /* 0x000fea0003800000 */
.L_x_6210:
[----:B-----5:R1:W-:Y:S02]  /*86c0*/  STS.128 [R116+0x1000], R24 ;  /* 0x0010001874007388 */ /* 0x0203e40000000c00 */
.L_x_6209:
[----:B------:R-:W-:Y:S05]  /*86d0*/  BSYNC B1 ;  /* 0x0000000000017941 */ /* 0x000fea0003800000 */
.L_x_6208:
        /* <DEDUP_REMOVED lines=88> */
.L_x_6213:
[----:B------:R-:W-:Y:S05]  /*8c60*/  BSYNC B0 ;  /* 0x0000000000007941 */ /* 0x000fea0003800000 */
.L_x_6212:
[----:B-----5:R4:W-:Y:S02]  /*8c70*/  STS.128 [R116+0x2000], R24 ;  /* 0x0020001874007388 */ /* 0x0209e40000000c00 */
.L_x_6203:
[----:B------:R-:W-:Y:S05]  /*8c80*/  BSYNC B2 ;  /* 0x0000000000027941 */ /* 0x000fea0003800000 */
.L_x_6202:
        /* <DEDUP_REMOVED lines=98> */
.L_x_6217:
[----:B------:R-:W-:Y:S05]  /*92b0*/  BSYNC B0 ;  /* 0x0000000000007941 */ /* 0x000fea0003800000 */
.L_x_6216:
[----:B-----5:R1:W-:Y:S02]  /*92c0*/  STS.128 [R116+0x800], R4 ;  /* 0x0008000474007388 */ /* 0x0203e40000000c00 */
.L_x_6215:
[----:B------:R-:W-:Y:S05]  /*92d0*/  BSYNC B1 ;  /* 0x0000000000017941 */ /* 0x000fea0003800000 */
.L_x_6214:
        /* <DEDUP_REMOVED lines=94> */
.L_x_6221:
[----:B------:R-:W-:Y:S05]  /*98c0*/  BSYNC B0 ;  /* 0x0000000000007941 */ /* 0x000fea0003800000 */
.L_x_6220:
[----:B-----5:R1:W-:Y:S02]  /*98d0*/  STS.128 [R116+0x1800], R4 ;  /* 0x0018000474007388 */ /* 0x0203e40000000c00 */
.L_x_6219:
[----:B------:R-:W-:Y:S05]  /*98e0*/  BSYNC B1 ;  /* 0x0000000000017941 */ /* 0x000fea0003800000 */
.L_x_6218:
        /* <DEDUP_REMOVED lines=94> */
.L_x_6223:
[----:B------:R-:W-:Y:S05]  /*9ed0*/  BSYNC B0 ;  /* 0x0000000000007941 */ /* 0x000fea0003800000 */
.L_x_6222:
[----:B-----5:R1:W-:Y:S01]  /*9ee0*/  STS.128 [R116+0x2800], R4 ;  /* 0x0028000474007388 */ /* 0x0203e20000000c00 */
[----:B------:R-:W-:Y:S05]  /*9ef0*/  BRA `(.L_x_6191) ;  /* 0x000003a000007947 */ /* 0x000fea0003800000 */
.L_x_6177:
        /* <DEDUP_REMOVED lines=29> */
.L_x_6225:
[----:B------:R-:W-:Y:S05]  /*a0d0*/  BSYNC B0 ;  /* 0x0000000000007941 */ /* 0x000fea0003800000 */
.L_x_6224:
        /* <DEDUP_REMOVED lines=28> */
.L_x_6191:
[----:B------:R-:W-:Y:S05]  /*a2a0*/  BSYNC B3 ;  /* 0x0000000000037941 */ /* 0x000fea0003800000 */
.L_x_6176:
        /* <DEDUP_REMOVED lines=34> */
.L_x_6228:
[----:B------:R2:W-:Y:S02]  /*a4d0*/  STS.128 [R116+0x5000], RZ ;  /* 0x005000ff74007388 */ /* 0x0005e40000000c00 */
.L_x_6227:
[----:B------:R-:W-:Y:S05]  /*a4e0*/  BSYNC B0 ;  /* 0x0000000000007941 */ /* 0x000fea0003800000 */
.L_x_6226:
        /* <DEDUP_REMOVED lines=32> */
.L_x_6230:
[----:B------:R-:W-:Y:S05]  /*a6f0*/  BSYNC B0 ;  /* 0x0000000000007941 */ /* 0x000fea0003800000 */
.L_x_6229:
        /* <DEDUP_REMOVED lines=51> */
.L_x_6233:
[----:B------:R3:W-:Y:S02]  /*aa30*/  STS.128 [R116+0x8000], RZ ;  /* 0x008000ff74007388 */ /* 0x0007e40000000c00 */
.L_x_6232:
[----:B-1----:R-:W-:Y:S05]  /*aa40*/  BSYNC B0 ;  /* 0x0000000000007941 */ /* 0x002fea0003800000 */
.L_x_6231:
        /* <DEDUP_REMOVED lines=35> */
.L_x_6236:
[----:B------:R1:W-:Y:S02]  /*ac80*/  STS.128 [R116+0x8800], RZ ;  /* 0x008800ff74007388 */ /* 0x0003e40000000c00 */
.L_x_6235:
[----:B------:R-:W-:Y:S05]  /*ac90*/  BSYNC B0 ;  /* 0x0000000000007941 */ /* 0x000fea0003800000 */
.L_x_6234:
[----:B-1----:R-:W-:Y:S01]  /*aca0*/  LOP3.LUT R2, R68, 0x7fffffe, RZ, 0xc0, !PT ;  /* 0x07fffffe44027812 */ /* 0x002fe200078ec0ff */
[----:B------:R-:W-:Y:S01]  /*acb0*/  IMAD.SHL.U32 R3, R61, 0x40, RZ ;  /* 0x000000403d037824 */ /* 0x000fe200078e00ff */
[----:B------:R-:W-:Y:S01]  /*acc0*/  LEA.HI R5, R66, R66, RZ, 0x1 ;  /* 0x0000004242057211 */ /* 0x000fe200078f08ff */
[----:B------:R-:W-:Y:S01]  /*acd0*/  IMAD.SHL.U32 R67, R67, 0x40, RZ ;  /* 0x0000004043437824 */ /* 0x000fe200078e00ff */
[----:B------:R-:W-:Y:S01]  /*ace0*/  SHF.R.S32.HI R6, RZ, 0x1f, R69 ;  /* 0x0000001fff067819 */ /* 0x000fe20000011445 */
[----:B------:R-:W-:Y:S01]  /*acf0*/  IMAD.IADD R2, R69, 0x1, -R2 ;  /* 0x0000000145027824 */ /* 0x000fe200078e0a02 */
[----:B------:R-:W-:Y:S01]  /*ad00*/  LOP3.LUT R5, R5, 0xfffffffe, RZ, 0xc0, !PT ;  /* 0xfffffffe05057812 */ /* 0x000fe200078ec0ff */
[----:B------:R-:W-:Y:S01]  /*ad10*/  IMAD.SHL.U32 R65, R65, 0x8, RZ ;  /* 0x0000000841417824 */ /* 0x000fe200078e00ff */
[----:B------:R-:W-:Y:S01]  /*ad20*/  LEA.HI R69, R6, R69, RZ, 0x3 ;  /* 0x0000004506457211 */ /* 0x000fe200078f18ff */
[----:B------:R-:W-:Y:S01]  /*ad30*/  IMAD R60, R54, 0x10, R60 ;  /* 0x00000010363c7824 */ /* 0x000fe200078e023c */
[----:B------:R-:W-:Y:S01]  /*ad40*/  LOP3.LUT R6, R3, 0xc0, RZ, 0xc0, !PT ;  /* 0x000000c003067812 */ /* 0x000fe200078ec0ff */
[----:B------:R-:W-:Y:S01]  /*ad50*/  IMAD.IADD R5, R66, 0x1, -R5 ;  /* 0x0000000142057824 */ /* 0x000fe200078e0a05 */
[----:B----4-:R-:W-:Y:S01]  /*ad60*/  LOP3.LUT R8, R67, 0xc0, RZ, 0xc0, !PT ;  /* 0x000000c043087812 */ /* 0x010fe200078ec0ff */
[----:B------:R-:W-:Y:S01]  /*ad70*/  IMAD.SHL.U32 R7, R69, 0x20, RZ ;  /* 0x0000002045077824 */ /* 0x000fe200078e00ff */
[----:B------:R-:W-:Y:S01]  /*ad80*/  LOP3.LUT R65, R6, 0x8, R65, 0xf8, !PT ;  /* 0x0000000806417812 */ /* 0x000fe200078ef841 */
[C---:B------:R-:W-:Y:S01]  /*ad90*/  IMAD.SHL.U32 R3, R5.reuse, 0x8, RZ ;  /* 0x0000000805037824 */ /* 0x040fe200078e00ff */
[----:B------:R-:W-:Y:S01]  /*ada0*/  SHF.R.U32.HI R6, RZ, 0x3, R6 ;  /* 0x00000003ff067819 */ /* 0x000fe20000011606 */
[----:B------:R-:W-:Y:S01]  /*adb0*/  IMAD R11, R5, 0x8, R64 ;  /* 0x00000008050b7824 */ /* 0x000fe200078e0240 */
[----:B------:R-:W-:Y:S01]  /*adc0*/  LOP3.LUT R7, R7, 0xffffff00, RZ, 0xc0, !PT ;  /* 0xffffff0007077812 */ /* 0x000fe200078ec0ff */
[----:B------:R-:W0:Y:S01]  /*add0*/  LDGDEPBAR ;  /* 0x00000000000079af */ /* 0x000e220000000000 */
[----:B------:R-:W-:-:S02]  /*ade0*/  LOP3.LUT R9, R8, 0x8, R3, 0xf8, !PT ;  /* 0x0000000808097812 */ /* 0x000fc400078ef803 */
[----:B------:R-:W-:Y:S01]  /*adf0*/  SHF.R.U32.HI R8, RZ, 0x3, R8 ;  /* 0x00000003ff087819 */ /* 0x000fe20000011608 */
[--C-:B------:R-:W-:Y:S01]  /*ae00*/  IMAD R3, R54, 0x200, R7.reuse ;  /* 0x0000020036037824 */ /* 0x100fe200078e0207 */
[----:B------:R-:W-:Y:S01]  /*ae10*/  LOP3.LUT R6, R65, R6, RZ, 0x3c, !PT ;  /* 0x0000000641067212 */ /* 0x000fe200078e3cff */
[C---:B------:R-:W-:Y:S01]  /*ae20*/  IMAD R110, R2.reuse, 0x20, R7 ;  /* 0x00000020026e7824 */ /* 0x040fe200078e0207 */
[----:B------:R-:W-:Y:S01]  /*ae30*/  LOP3.LUT R5, R9, R8, RZ, 0x3c, !PT ;  /* 0x0000000809057212 */ /* 0x000fe200078e3cff */
[----:B------:R-:W-:Y:S01]  /*ae40*/  IMAD R8, R2, 0x20, R3 ;  /* 0x0000002002087824 */ /* 0x000fe200078e0203 */
[----:B------:R-:W-:Y:S01]  /*ae50*/  LOP3.LUT P1, RZ, R61, 0x2, RZ, 0xc0, !PT ;  /* 0x000000023dff7812 */ /* 0x000fe2000782c0ff */
[----:B------:R-:W-:Y:S01]  /*ae60*/  IMAD.U32 R112, R11, 0x20, R6 ;  /* 0x000000200b707824 */ /* 0x000fe200078e0006 */
[----:B------:R-:W-:Y:S01]  /*ae70*/  IADD3 R60, R60, 0x1, R123 ;  /* 0x000000013c3c7810 */ /* 0x000fe20007ffe07b */
[----:B------:R-:W-:Y:S02]  /*ae80*/  IMAD.IADD R113, R5, 0x1, R8 ;  /* 0x0000000105717824 */ /* 0x000fe400078e0208 */
[----:B------:R-:W-:Y:S01]  /*ae90*/  IMAD.SHL.U32 R112, R112, 0x2, RZ ;  /* 0x0000000270707824 */ /* 0x000fe200078e00ff */
[----:B------:R-:W-:Y:S01]  /*aea0*/  IADD3 R100, R55, R60, -R115 ;  /* 0x0000003c37647210 */ /* 0x000fe20007ffe873 */
[----:B------:R-:W-:-:S02]  /*aeb0*/  IMAD.SHL.U32 R113, R113, 0x2, RZ ;  /* 0x0000000271717824 */ /* 0x000fc400078e00ff */
[----:B------:R-:W-:Y:S01]  /*aec0*/  IMAD.MOV.U32 R3, RZ, RZ, 0x20 ;  /* 0x00000020ff037424 */ /* 0x000fe200078e00ff */
[----:B------:R-:W-:Y:S01]  /*aed0*/  LDSM.16.M88.4 R28, [R112+0x3000] ;  /* 0x00300000701c783b */ /* 0x000fe20000000200 */
[----:B------:R-:W-:Y:S01]  /*aee0*/  IMAD R111, R4, 0x2, R113 ;  /* 0x00000002046f7824 */ /* 0x000fe200078e0271 */
[----:B------:R-:W-:Y:S01]  /*aef0*/  IADD3 R100, R100, c[0x0][0x2e8], RZ ;  /* 0x0000ba0064647a10 */ /* 0x000fe20007ffe0ff */
[----:B------:R-:W-:Y:S01]  /*af00*/  IMAD R6, R129, 0x40, R124 ;  /* 0x0000004081067824 */ /* 0x000fe200078e027c */
[----:B------:R-:W1:Y:S01]  /*af10*/  LDSM.16.M88.4 R16, [R113] ;  /* 0x000000007110783b */ /* 0x000e620000000200 */
[----:B------:R-:W-:Y:S01]  /*af20*/  SEL R3, R3, 0xffffffe0, !P1 ;  /* 0xffffffe003037807 */ /* 0x000fe20004800000 */
[----:B------:R-:W-:Y:S02]  /*af30*/  IMAD.IADD R110, R5, 0x1, R110 ;  /* 0x00000001056e7824 */ /* 0x000fe400078e026e */
[----:B------:R-:W-:Y:S01]  /*af40*/  LDSM.16.M88.4 R76, [R111] ;  /* 0x000000006f4c783b */ /* 0x000fe20000000200 */
[----:B------:R-:W-:Y:S01]  /*af50*/  IADD3 R50, R6, 0x1, RZ ;  /* 0x0000000106327810 */ /* 0x000fe20007ffe0ff */
[----:B------:R-:W-:Y:S01]  /*af60*/  IMAD.IADD R109, R112, 0x1, R3 ;  /* 0x00000001706d7824 */ /* 0x000fe200078e0203 */
[C---:B------:R-:W-:Y:S01]  /*af70*/  IADD3 R52, R6.reuse, 0x9, RZ ;  /* 0x0000000906347810 */ /* 0x040fe20007ffe0ff */
[----:B------:R-:W4:Y:S01]  /*af80*/  LDSM.16.M88.4 R56, [R112+0x3400] ;  /* 0x003400007038783b */ /* 0x000f220000000200 */
[----:B------:R-:W-:Y:S01]  /*af90*/  I2F R49, R50 ;  /* 0x0000003200317306 */ /* 0x000fe20000201400 */
[----:B------:R-:W-:-:S02]  /*afa0*/  IADD3 R48, R6, 0x8, RZ ;  /* 0x0000000806307810 */ /* 0x000fc40007ffe0ff */
[----:B------:R-:W5:Y:S01]  /*afb0*/  LDSM.16.M88.4 R8, [R109+0x3000] ;  /* 0x003000006d08783b */ /* 0x000f620000000200 */
[----:B------:R-:W-:-:S03]  /*afc0*/  IADD3 R97, R6, 0x18, RZ ;  /* 0x0000001806617810 */ /* 0x000fc60007ffe0ff */
[----:B------:R-:W-:Y:S01]  /*afd0*/  LDSM.16.M88.4 R12, [R112+0x4000] ;  /* 0x00400000700c783b */ /* 0x000fe20000000200 */
[----:B------:R-:W-:Y:S03]  /*afe0*/  I2F R61, R52 ;  /* 0x00000034003d7306 */ /* 0x000fe60000201400 */
[----:B------:R-:W2:Y:S04]  /*aff0*/  LDSM.16.M88.4 R64, [R113+0x1000] ;  /* 0x001000007140783b */ /* 0x000ea80000000200 */
[----:B------:R-:W3:Y:S01]  /*b000*/  LDSM.16.M88.4 R24, [R109+0x3400] ;  /* 0x003400006d18783b */ /* 0x000ee20000000200 */
[----:B------:R-:W-:Y:S03]  /*b010*/  I2F R53, R48 ;  /* 0x0000003000357306 */ /* 0x000fe60000201400 */
[----:B------:R-:W-:Y:S04]  /*b020*/  LDSM.16.M88.4 R44, [R111+0x1000] ;  /* 0x001000006f2c783b */ /* 0x000fe80000000200 */
[----:B------:R-:W-:Y:S01]  /*b030*/  LDSM.16.M88.4 R92, [R112+0x4400] ;  /* 0x00440000705c783b */ /* 0x000fe20000000200 */
[----:B------:R-:W-:Y:S03]  /*b040*/  I2F R3, R6 ;  /* 0x0000000600037306 */ /* 0x000fe60000201400 */
[----:B------:R-:W-:Y:S01]  /*b050*/  LDSM.16.M88.4 R80, [R112+0x5000] ;  /* 0x005000007050783b */ /* 0x000fe20000000200 */
[C---:B-1----:R-:W-:Y:S03]  /*b060*/  HMMA.16816.F32.BF16 R20, R16.reuse, R28, RZ ;  /* 0x0000001c1014723c */ /* 0x042fe600000418ff */
[----:B------:R-:W-:Y:S04]  /*b070*/  LDSM.16.M88.4 R40, [R109+0x4400] ;  /* 0x004400006d28783b */ /* 0x000fe80000000200 */
[----:B------:R-:W-:Y:S01]  /*b080*/  LDSM.16.M88.4 R88, [R112+0x3800] ;  /* 0x003800007058783b */ /* 0x000fe20000000200 */
[C---:B------:R-:W-:Y:S03]  /*b090*/  HMMA.16816.F32.BF16 R28, R16.reuse, R30, RZ ;  /* 0x0000001e101c723c */ /* 0x040fe600000418ff */
[----:B------:R-:W-:Y:S04]  /*b0a0*/  LDSM.16.M88.4 R32, [R112+0x5400] ;  /* 0x005400007020783b */ /* 0x000fe80000000200 */
[----:B------:R-:W-:Y:S01]  /*b0b0*/  LDSM.16.M88.4 R72, [R109+0x3800] ;  /* 0x003800006d48783b */ /* 0x000fe20000000200 */
[----:B----4-:R-:W-:Y:S08]  /*b0c0*/  HMMA.16816.F32.BF16 R36, R16, R56, RZ ;  /* 0x000000381024723c */ /* 0x010ff000000418ff */
[C---:B-----5:R-:W-:Y:S08]  /*b0d0*/  HMMA.16816.F32.BF16 R20, R76.reuse, R8, R20 ;  /* 0x000000084c14723c */ /* 0x060ff00000041814 */
[----:B------:R-:W-:Y:S01]  /*b0e0*/  HMMA.16816.F32.BF16 R28, R76, R10, R28 ;  /* 0x0000000a4c1c723c */ /* 0x000fe2000004181c */
[----:B------:R-:W1:Y:S07]  /*b0f0*/  LDSM.16.M88.4 R8, [R109+0x4000] ;  /* 0x004000006d08783b */ /* 0x000e6e0000000200 */
[----:B------:R-:W-:Y:S08]  /*b100*/  HMMA.16816.F32.BF16 R56, R16, R58, RZ ;  /* 0x0000003a1038723c */ /* 0x000ff000000418ff */
[C---:B--2---:R-:W-:Y:S08]  /*b110*/  HMMA.16816.F32.BF16 R20, R64.reuse, R12, R20 ;  /* 0x0000000c4014723c */ /* 0x044ff00000041814 */
[----:B------:R-:W-:Y:S01]  /*b120*/  HMMA.16816.F32.BF16 R28, R64, R14, R28 ;  /* 0x0000000e401c723c */ /* 0x000fe2000004181c */
[----:B------:R-:W2:Y:S07]  /*b130*/  LDSM.16.M88.4 R12, [R113+0x2000] ;  /* 0x00200000710c783b */ /* 0x000eae0000000200 */
[C---:B---3--:R-:W-:Y:S08]  /*b140*/  HMMA.16816.F32.BF16 R36, R76.reuse, R24, R36 ;  /* 0x000000184c24723c */ /* 0x048ff00000041824 */
[----:B------:R-:W-:Y:S01]  /*b150*/  HMMA.16816.F32.BF16 R56, R76, R26, R56 ;  /* 0x0000001a4c38723c */ /* 0x000fe20000041838 */
[----:B------:R-:W-:Y:S07]  /*b160*/  LDSM.16.M88.4 R24, [R109+0x5000] ;  /* 0x005000006d18783b */ /* 0x000fee0000000200 */
[C---:B-1----:R-:W-:Y:S08]  /*b170*/  HMMA.16816.F32.BF16 R20, R44.reuse, R8, R20 ;  /* 0x000000082c14723c */ /* 0x042ff00000041814 */
[----:B------:R-:W-:Y:S01]  /*b180*/  HMMA.16816.F32.BF16 R28, R44, R10, R28 ;  /* 0x0000000a2c1c723c */ /* 0x000fe2000004181c */
[----:B------:R-:W1:Y:S07]  /*b190*/  LDSM.16.M88.4 R8, [R111+0x2000] ;  /* 0x002000006f08783b */ /* 0x000e6e0000000200 */
[C---:B------:R-:W-:Y:S08]  /*b1a0*/  HMMA.16816.F32.BF16 R36, R64.reuse, R92, R36 ;  /* 0x0000005c4024723c */ /* 0x040ff00000041824 */
[----:B------:R-:W-:Y:S08]  /*b1b0*/  HMMA.16816.F32.BF16 R56, R64, R94, R56 ;  /* 0x0000005e4038723c */ /* 0x000ff00000041838 */
[C---:B--2---:R-:W-:Y:S08]  /*b1c0*/  HMMA.16816.F32.BF16 R20, R12.reuse, R80, R20 ;  /* 0x000000500c14723c */ /* 0x044ff00000041814 */
[----:B------:R-:W-:Y:S01]  /*b1d0*/  HMMA.16816.F32.BF16 R28, R12, R82, R28 ;  /* 0x000000520c1c723c */ /* 0x000fe2000004181c */
[----:B------:R-:W2:Y:S07]  /*b1e0*/  LDSM.16.M88.4 R80, [R112+0x3c00] ;  /* 0x003c00007050783b */ /* 0x000eae0000000200 */
[----:B------:R-:W-:Y:S08]  /*b1f0*/  HMMA.16816.F32.BF16 R36, R44, R40, R36 ;  /* 0x000000282c24723c */ /* 0x000ff00000041824 */
[----:B------:R-:W-:Y:S08]  /*b200*/  HMMA.16816.F32.BF16 R68, R16, R88, RZ ;  /* 0x000000581044723c */ /* 0x000ff000000418ff */
[----:B------:R-:W-:Y:S01]  /*b210*/  HMMA.16816.F32.BF16 R56, R44, R42, R56 ;  /* 0x0000002a2c38723c */ /* 0x000fe20000041838 */
[----:B------:R-:W-:Y:S07]  /*b220*/  LDSM.16.M88.4 R40, [R112+0x4800] ;  /* 0x004800007028783b */ /* 0x000fee0000000200 */
[----:B------:R-:W-:Y:S08]  /*b230*/  HMMA.16816.F32.BF16 R88, R16, R90, RZ ;  /* 0x0000005a1058723c */ /* 0x000ff000000418ff */
[C---:B-1----:R-:W-:Y:S08]  /*b240*/  HMMA.16816.F32.BF16 R20, R8.reuse, R24, R20 ;  /* 0x000000180814723c */ /* 0x042ff00000041814 */
[----:B------:R-:W-:Y:S01]  /*b250*/  HMMA.16816.F32.BF16 R28, R8, R26, R28 ;  /* 0x0000001a081c723c */ /* 0x000fe2000004181c */
[----:B------:R-:W1:Y:S07]  /*b260*/  LDSM.16.M88.4 R24, [R109+0x5400] ;  /* 0x005400006d18783b */ /* 0x000e6e0000000200 */
[----:B------:R-:W-:Y:S08]  /*b270*/  HMMA.16816.F32.BF16 R36, R12, R32, R36 ;  /* 0x000000200c24723c */ /* 0x000ff00000041824 */
[----:B--2---:R-:W-:Y:S01]  /*b280*/  HMMA.16816.F32.BF16 R92, R16, R80, RZ ;  /* 0x00000050105c723c */ /* 0x004fe200000418ff */
        /* <DEDUP_REMOVED lines=8> */
[----:B------:R-:W3:Y:S01]  /*b310*/  MUFU.TANH R62, R28 ;  /* 0x0000001c003e7308 */ /* 0x000ee20000002400 */
[----:B------:R-:W-:Y:S01]  /*b320*/  HMMA.16816.F32.BF16 R16, R16, R82, RZ ;  /* 0x000000521010723c */ /* 0x000fe200000418ff */
[----:B------:R-:W4:Y:S01]  /*b330*/  LDSM.16.M88.4 R80, [R109+0x3c00] ;  /* 0x003c00006d50783b */ /* 0x000f220000000200 */
[----:B------:R-:W-:Y:S01]  /*b340*/  FMUL.FTZ R73, R29, c[0x0][0x2ec] ;  /* 0x0000bb001d497a20 */ /* 0x000fe20000410000 */
[----:B------:R-:W-:-:S04]  /*b350*/  IADD3 R72, R6, 0x10, RZ ;  /* 0x0000001006487810 */ /* 0x000fc80007ffe0ff */
[----:B------:R-:W-:Y:S01]  /*b360*/  MUFU.TANH R23, R23 ;  /* 0x0000001700177308 */ /* 0x000fe20000002400 */
[----:B------:R-:W-:Y:S01]  /*b370*/  HMMA.16816.F32.BF16 R56, R12, R34, R56 ;  /* 0x000000220c38723c */ /* 0x000fe20000041838 */
[----:B------:R-:W5:Y:S01]  /*b380*/  LDSM.16.M88.4 R32, [R109+0x4800] ;  /* 0x004800006d20783b */ /* 0x000f620000000200 */
[----:B--2---:R-:W-:-:S05]  /*b390*/  FFMA.FTZ R7, R0, R49, R21 ;  /* 0x0000003100077223 */ /* 0x004fca0000010015 */
[----:B------:R-:W2:Y:S01]  /*b3a0*/  MUFU.TANH R73, R73 ;  /* 0x0000004900497308 */ /* 0x000ea20000002400 */
[----:B------:R-:W-:Y:S01]  /*b3b0*/  HMMA.16816.F32.BF16 R88, R76, R74, R88 ;  /* 0x0000004a4c58723c */ /* 0x000fe20000041858 */
[----:B---3--:R-:W-:-:S06]  /*b3c0*/  FFMA.FTZ R21, R0, R53, R62 ;  /* 0x0000003500157223 */ /* 0x008fcc000001003e */
[----:B------:R-:W-:Y:S01]  /*b3d0*/  MUFU.TANH R98, R98 ;  /* 0x0000006200627308 */ /* 0x000fe20000002400 */
[----:B-1----:R-:W-:Y:S07]  /*b3e0*/  HMMA.16816.F32.BF16 R36, R8, R24, R36 ;  /* 0x000000180824723c */ /* 0x002fee0000041824 */
[----:B------:R-:W-:Y:S01]  /*b3f0*/  FMUL.FTZ R24, R30, c[0x0][0x2ec] ;  /* 0x0000bb001e187a20 */ /* 0x000fe20000410000 */
[----:B------:R-:W-:Y:S01]  /*b400*/  HMMA.16816.F32.BF16 R68, R64, R40, R68 ;  /* 0x000000284044723c */ /* 0x000fe20000041844 */
[----:B------:R-:W1:Y:S01]  /*b410*/  LDSM.16.M88.4 R28, [R112+0x5800] ;  /* 0x00580000701c783b */ /* 0x000e620000000200 */
[----:B--2---:R-:W-:Y:S01]  /*b420*/  FFMA.FTZ R73, R0, R61, R73 ;  /* 0x0000003d00497223 */ /* 0x004fe20000010049 */
[----:B------:R2:W-:Y:S04]  /*b430*/  MUFU.TANH R74, R24 ;  /* 0x00000018004a7308 */ /* 0x0005e80000002400 */
[----:B------:R-:W-:Y:S01]  /*b440*/  IADD3 R40, R6, 0x11, RZ ;  /* 0x0000001106287810 */ /* 0x000fe20007ffe0ff */
[----:B------:R-:W-:Y:S03]  /*b450*/  HMMA.16816.F32.BF16 R56, R8, R26, R56 ;  /* 0x0000001a0838723c */ /* 0x000fe60000041838 */
[----:B------:R-:W-:Y:S05]  /*b460*/  I2F R41, R40 ;  /* 0x0000002800297306 */ /* 0x000fea0000201400 */
[----:B------:R-:W-:Y:S01]  /*b470*/  HMMA.16816.F32.BF16 R88, R64, R42, R88 ;  /* 0x0000002a4058723c */ /* 0x000fe20000041858 */
[----:B------:R-:W-:Y:S01]  /*b480*/  FMUL.FTZ R37, R37, c[0x0][0x2ec] ;  /* 0x0000bb0025257a20 */ /* 0x000fe20000410000 */
[----:B--2---:R-:W2:Y:S01]  /*b490*/  LDSM.16.M88.4 R24, [R112+0x4c00] ;  /* 0x004c00007018783b */ /* 0x004ea20000000200 */
[----:B------:R-:W-:Y:S01]  /*b4a0*/  FMUL.FTZ R39, R39, c[0x0][0x2ec] ;  /* 0x0000bb0027277a20 */ /* 0x000fe20000410000 */
[----:B------:R-:W-:Y:S01]  /*b4b0*/  I2F R63, R72 ;  /* 0x00000048003f7306 */ /* 0x000fe20000201400 */
[----:B------:R-:W-:-:S03]  /*b4c0*/  FMUL.FTZ R36, R36, c[0x0][0x2ec] ;  /* 0x0000bb0024247a20 */ /* 0x000fc60000410000 */
[----:B----4-:R-:W-:Y:S01]  /*b4d0*/  HMMA.16816.F32.BF16 R92, R76, R80, R92 ;  /* 0x000000504c5c723c */ /* 0x010fe2000004185c */
[----:B------:R-:W-:-:S03]  /*b4e0*/  FMUL.FTZ R38, R38, c[0x0][0x2ec] ;  /* 0x0000bb0026267a20 */ /* 0x000fc60000410000 */
[----:B------:R-:W-:Y:S03]  /*b4f0*/  MUFU.TANH R37, R37 ;  /* 0x0000002500257308 */ /* 0x000fe60000002400 */
[----:B------:R-:W-:Y:S01]  /*b500*/  IADD3 R80, R6, 0x19, RZ ;  /* 0x0000001906507810 */ /* 0x000fe20007ffe0ff */
[----:B-----5:R-:W-:Y:S01]  /*b510*/  HMMA.16816.F32.BF16 R68, R44, R32, R68 ;  /* 0x000000202c44723c */ /* 0x020fe20000041844 */
[----:B------:R-:W-:Y:S02]  /*b520*/  FMUL.FTZ R42, R57, c[0x0][0x2ec] ;  /* 0x0000bb00392a7a20 */ /* 0x000fe40000410000 */
[----:B------:R-:W-:Y:S01]  /*b530*/  FMUL.FTZ R56, R56, c[0x0][0x2ec] ;  /* 0x0000bb0038387a20 */ /* 0x000fe20000410000 */
[----:B------:R-:W-:Y:S01]  /*b540*/  MUFU.TANH R39, R39 ;  /* 0x0000002700277308 */ /* 0x000fe20000002400 */
[----:B------:R-:W-:Y:S01]  /*b550*/  FMUL.FTZ R43, R58, c[0x0][0x2ec] ;  /* 0x0000bb003a2b7a20 */ /* 0x000fe20000410000 */
[----:B------:R-:W-:-:S02]  /*b560*/  IADD3 R58, R6, 0x20, RZ ;  /* 0x00000020063a7810 */ /* 0x000fc40007ffe0ff */
[----:B------:R-:W-:Y:S01]  /*b570*/  HMMA.16816.F32.BF16 R76, R76, R82, R16 ;  /* 0x000000524c4c723c */ /* 0x000fe20000041810 */
[----:B------:R-:W3:Y:S03]  /*b580*/  LDSM.16.M88.4 R16, [R109+0x5800] ;  /* 0x005800006d10783b */ /* 0x000ee60000000200 */
[----:B------:R-:W-:Y:S03]  /*b590*/  I2F R81, R80 ;  /* 0x0000005000517306 */ /* 0x000fe60000201400 */
[C---:B------:R-:W-:Y:S01]  /*b5a0*/  IADD3 R82, R6.reuse, 0x28, RZ ;  /* 0x0000002806527810 */ /* 0x040fe20007ffe0ff */
[----:B------:R-:W-:Y:S01]  /*b5b0*/  HMMA.16816.F32.BF16 R88, R44, R34, R88 ;  /* 0x000000222c58723c */ /* 0x000fe20000041858 */
[----:B------:R-:W4:Y:S03]  /*b5c0*/  LDSM.16.M88.4 R32, [R109+0x4c00] ;  /* 0x004c00006d20783b */ /* 0x000f260000000200 */
[----:B------:R-:W-:Y:S04]  /*b5d0*/  MUFU.TANH R42, R42 ;  /* 0x0000002a002a7308 */ /* 0x000fe80000002400 */
[----:B-1----:R-:W-:Y:S04]  /*b5e0*/  HMMA.16816.F32.BF16 R68, R12, R28, R68 ;  /* 0x0000001c0c44723c */ /* 0x002fe80000041844 */
[----:B------:R-:W-:Y:S03]  /*b5f0*/  MUFU.TANH R36, R36 ;  /* 0x0000002400247308 */ /* 0x000fe60000002400 */
[----:B------:R-:W-:Y:S01]  /*b600*/  FMUL.FTZ R28, R59, c[0x0][0x2ec] ;  /* 0x0000bb003b1c7a20 */ /* 0x000fe20000410000 */
[C---:B--2---:R-:W-:Y:S04]  /*b610*/  HMMA.16816.F32.BF16 R92, R64.reuse, R24, R92 ;  /* 0x00000018405c723c */ /* 0x044fe8000004185c */
[----:B------:R-:W-:Y:S04]  /*b620*/  I2F R57, R58 ;  /* 0x0000003a00397306 */ /* 0x000fe80000201400 */
[----:B------:R-:W-:Y:S01]  /*b630*/  HMMA.16816.F32.BF16 R76, R64, R26, R76 ;  /* 0x0000001a404c723c */ /* 0x000fe2000004184c */
[----:B------:R-:W1:Y:S03]  /*b640*/  LDSM.16.M88.4 R24, [R112+0x5c00] ;  /* 0x005c00007018783b */ /* 0x000e660000000200 */
[----:B------:R2:W-:Y:S03]  /*b650*/  MUFU.TANH R66, R28 ;  /* 0x0000001c00427308 */ /* 0x0005e60000002400 */
[C---:B------:R-:W-:Y:S01]  /*b660*/  IADD3 R64, R6.reuse, 0x29, RZ ;  /* 0x0000002906407810 */ /* 0x040fe20007ffe0ff */
[----:B------:R-:W-:Y:S01]  /*b670*/  HMMA.16816.F32.BF16 R88, R12, R30, R88 ;  /* 0x0000001e0c58723c */ /* 0x000fe20000041858 */
[----:B------:R-:W-:-:S03]  /*b680*/  IADD3 R67, R6, 0x30, RZ ;  /* 0x0000003006437810 */ /* 0x000fc60007ffe0ff */
[----:B------:R-:W-:Y:S04]  /*b690*/  I2F R75, R97 ;  /* 0x00000061004b7306 */ /* 0x000fe80000201400 */
[----:B---3--:R-:W-:Y:S01]  /*b6a0*/  HMMA.16816.F32.BF16 R68, R8, R16, R68 ;  /* 0x000000100844723c */ /* 0x008fe20000041844 */
[----:B--2---:R-:W2:Y:S03]  /*b6b0*/  LDSM.16.M88.4 R28, [R109+0x5c00] ;  /* 0x005c00006d1c783b */ /* 0x004ea60000000200 */
[----:B------:R-:W3:Y:S03]  /*b6c0*/  MUFU.TANH R56, R56 ;  /* 0x0000003800387308 */ /* 0x000ee60000002400 */
[----:B------:R-:W-:Y:S01]  /*b6d0*/  IADD3 R16, R6, 0x21, RZ ;  /* 0x0000002106107810 */ /* 0x000fe20007ffe0ff */
[----:B----4-:R-:W-:Y:S01]  /*b6e0*/  HMMA.16816.F32.BF16 R92, R44, R32, R92 ;  /* 0x000000202c5c723c */ /* 0x010fe2000004185c */
[----:B------:R-:W-:-:S04]  /*b6f0*/  DEPBAR.LE SB0, 0x0 ;  /* 0x000080000000791a */ /* 0x000fc80000000000 */
[----:B------:R-:W-:Y:S02]  /*b700*/  I2F R17, R16 ;  /* 0x0000001000117306 */ /* 0x000fe40000201400 */
[----:B------:R-:W-:Y:S01]  /*b710*/  IADD3 R32, R6, 0x31, RZ ;  /* 0x0000003106207810 */ /* 0x000fe20007ffe0ff */
[----:B------:R-:W-:Y:S05]  /*b720*/  HMMA.16816.F32.BF16 R76, R44, R34, R76 ;  /* 0x000000222c4c723c */ /* 0x000fea000004184c */
[----:B------:R-:W-:Y:S01]  /*b730*/  I2F R83, R82 ;  /* 0x0000005200537306 */ /* 0x000fe20000201400 */
[----:B---3--:R-:W-:Y:S02]  /*b740*/  FFMA.FTZ R56, R0, R75, R56 ;  /* 0x0000004b00387223 */ /* 0x008fe40000010038 */
[----:B------:R-:W-:Y:S01]  /*b750*/  HMMA.16816.F32.BF16 R88, R8, R18, R88 ;  /* 0x000000120858723c */ /* 0x000fe20000041858 */
[----:B------:R-:W-:Y:S01]  /*b760*/  FMUL.FTZ R70, R70, c[0x0][0x2ec] ;  /* 0x0000bb0046467a20 */ /* 0x000fe20000410000 */
[----:B------:R-:W-:Y:S01]  /*b770*/  IADD3 R34, R6, 0x38, RZ ;  /* 0x0000003806227810 */ /* 0x000fe20007ffe0ff */
[----:B------:R-:W-:Y:S01]  /*b780*/  FMUL.FTZ R68, R68, c[0x0][0x2ec] ;  /* 0x0000bb0044447a20 */ /* 0x000fe20000410000 */
[----:B------:R-:W-:Y:S01]  /*b790*/  IADD3 R44, R6, 0x39, RZ ;  /* 0x00000039062c7810 */ /* 0x000fe20007ffe0ff */
[----:B------:R-:W-:Y:S01]  /*b7a0*/  FMUL.FTZ R69, R69, c[0x0][0x2ec] ;  /* 0x0000bb0045457a20 */ /* 0x000fe20000410000 */
[----:B------:R-:W3:Y:S01]  /*b7b0*/  MUFU.TANH R2, R70 ;  /* 0x0000004600027308 */ /* 0x000ee20000002400 */
[C---:B------:R-:W-:Y:S01]  /*b7c0*/  IADD3 R18, R100.reuse, 0x8, RZ ;  /* 0x0000000864127810 */ /* 0x040fe20007ffe0ff */
[C---:B-1----:R-:W-:Y:S01]  /*b7d0*/  HMMA.16816.F32.BF16 R92, R12.reuse, R24, R92 ;  /* 0x000000180c5c723c */ /* 0x042fe2000004185c */
[-C--:B------:R-:W-:Y:S01]  /*b7e0*/  IMNMX R100, R100, R55.reuse, PT ;  /* 0x0000003764647217 */ /* 0x080fe20003800200 */
[----:B------:R-:W-:Y:S01]  /*b7f0*/  FMUL.FTZ R71, R71, c[0x0][0x2ec] ;  /* 0x0000bb0047477a20 */ /* 0x000fe20000410000 */
[----:B------:R-:W-:Y:S01]  /*b800*/  IMNMX R101, R18, R55, PT ;  /* 0x0000003712657217 */ /* 0x000fe20003800200 */
[----:B------:R-:W-:Y:S01]  /*b810*/  FFMA.FTZ R18, R0, R49, R23 ;  /* 0x0000003100127223 */ /* 0x000fe20000010017 */
[C---:B------:R-:W-:Y:S01]  /*b820*/  ISETP.GE.AND P6, PT, R50.reuse, R100, PT ;  /* 0x000000643200720c */ /* 0x040fe20003fc6270 */
[----:B------:R-:W1:Y:S01]  /*b830*/  MUFU.TANH R68, R68 ;  /* 0x0000004400447308 */ /* 0x000e620000002400 */
[----:B------:R-:W-:Y:S01]  /*b840*/  ISETP.GE.AND P2, PT, R50, R101, PT ;  /* 0x000000653200720c */ /* 0x000fe20003f46270 */
[----:B------:R-:W-:Y:S01]  /*b850*/  HMMA.16816.F32.BF16 R76, R12, R26, R76 ;  /* 0x0000001a0c4c723c */ /* 0x000fe2000004184c */
[----:B------:R-:W-:Y:S01]  /*b860*/  FSEL R7, R7, -INF , !P6 ;  /* 0xff80000007077808 */ /* 0x000fe20007000000 */
[----:B------:R-:W-:Y:S01]  /*b870*/  FFMA.FTZ R24, R0, R53, R74 ;  /* 0x0000003500187223 */ /* 0x000fe2000001004a */
[----:B------:R-:W-:-:S02]  /*b880*/  FSEL R18, R18, -INF , !P2 ;  /* 0xff80000012127808 */ /* 0x000fc40005000000 */
[CC--:B------:R-:W-:Y:S01]  /*b890*/  ISETP.GE.AND P6, PT, R52.reuse, R100.reuse, PT ;  /* 0x000000643400720c */ /* 0x0c0fe20003fc6270 */
[----:B------:R-:W4:Y:S01]  /*b8a0*/  MUFU.TANH R25, R69 ;  /* 0x0000004500197308 */ /* 0x000f220000002400 */
[----:B------:R-:W-:Y:S01]  /*b8b0*/  ISETP.GE.AND P2, PT, R52, R101, PT ;  /* 0x000000653400720c */ /* 0x000fe20003f46270 */
[CC--:B------:R-:W-:Y:S01]  /*b8c0*/  FFMA.FTZ R27, R0.reuse, R41.reuse, R37 ;  /* 0x00000029001b7223 */ /* 0x0c0fe20000010025 */
[----:B------:R-:W-:Y:S01]  /*b8d0*/  FSEL R13, R73, -INF , !P6 ;  /* 0xff800000490d7808 */ /* 0x000fe20007000000 */
[----:B------:R-:W-:Y:S01]  /*b8e0*/  FFMA.FTZ R12, R0, R41, R39 ;  /* 0x00000029000c7223 */ /* 0x000fe20000010027 */
[-C--:B------:R-:W-:Y:S01]  /*b8f0*/  ISETP.GE.AND P6, PT, R40, R100.reuse, PT ;  /* 0x000000642800720c */ /* 0x080fe20003fc6270 */
[----:B------:R-:W-:Y:S01]  /*b900*/  FMUL.FTZ R88, R88, c[0x0][0x2ec] ;  /* 0x0000bb0058587a20 */ /* 0x000fe20000410000 */
[-C--:B------:R-:W-:Y:S01]  /*b910*/  ISETP.GE.AND P5, PT, R48, R100.reuse, PT ;  /* 0x000000643000720c */ /* 0x080fe20003fa6270 */
[----:B------:R-:W5:Y:S01]  /*b920*/  MUFU.TANH R23, R71 ;  /* 0x0000004700177308 */ /* 0x000f620000002400 */
[----:B------:R-:W-:Y:S01]  /*b930*/  FSEL R27, R27, -INF , !P6 ;  /* 0xff8000001b1b7808 */ /* 0x000fe20007000000 */
[C---:B--2---:R-:W-:Y:S01]  /*b940*/  HMMA.16816.F32.BF16 R92, R8.reuse, R28, R92 ;  /* 0x0000001c085c723c */ /* 0x044fe2000004185c */
[-C--:B------:R-:W-:Y:S01]  /*b950*/  ISETP.GE.AND P6, PT, R80, R100.reuse, PT ;  /* 0x000000645000720c */ /* 0x080fe20003fc6270 */
[----:B------:R-:W-:Y:S01]  /*b960*/  FMUL.FTZ R89, R89, c[0x0][0x2ec] ;  /* 0x0000bb0059597a20 */ /* 0x000fe20000410000 */
[----:B------:R-:W-:Y:S01]  /*b970*/  FSEL R21, R21, -INF , !P5 ;  /* 0xff80000015157808 */ /* 0x000fe20006800000 */
[----:B------:R-:W-:Y:S01]  /*b980*/  FMUL.FTZ R91, R91, c[0x0][0x2ec] ;  /* 0x0000bb005b5b7a20 */ /* 0x000fe20000410000 */
[-C--:B------:R-:W-:Y:S01]  /*b990*/  ISETP.GE.AND P5, PT, R72, R100.reuse, PT ;  /* 0x000000644800720c */ /* 0x080fe20003fa6270 */
[----:B------:R-:W2:Y:S01]  /*b9a0*/  MUFU.TANH R29, R88 ;  /* 0x00000058001d7308 */ /* 0x000ea20000002400 */
[C---:B------:R-:W-:Y:S01]  /*b9b0*/  FFMA.FTZ R28, R0.reuse, R61, R98 ;  /* 0x0000003d001c7223 */ /* 0x040fe20000010062 */
[----:B------:R-:W-:Y:S01]  /*b9c0*/  HMMA.16816.F32.BF16 R76, R8, R30, R76 ;  /* 0x0000001e084c723c */ /* 0x000fe2000004184c */
[----:B------:R-:W-:Y:S01]  /*b9d0*/  FFMA.FTZ R15, R0, R63, R36 ;  /* 0x0000003f000f7223 */ /* 0x000fe20000010024 */
[----:B------:R-:W-:Y:S01]  /*b9e0*/  ISETP.GE.AND P1, PT, R48, R101, PT ;  /* 0x000000653000720c */ /* 0x000fe20003f26270 */
[-C--:B---3--:R-:W-:Y:S01]  /*b9f0*/  FFMA.FTZ R136, R0, R57.reuse, R2 ;  /* 0x0000003900887223 */ /* 0x088fe20000010002 */
[----:B------:R-:W-:Y:S01]  /*ba00*/  FSEL R28, R28, -INF , !P2 ;  /* 0xff8000001c1c7808 */ /* 0x000fe20005000000 */
[----:B-1----:R-:W-:Y:S01]  /*ba10*/  FFMA.FTZ R68, R0, R57, R68 ;  /* 0x0000003900447223 */ /* 0x002fe20000010044 */
[----:B------:R-:W-:Y:S01]  /*ba20*/  ISETP.GE.AND P2, PT, R40, R101, PT ;  /* 0x000000652800720c */ /* 0x000fe20003f46270 */
[CC--:B------:R-:W-:Y:S01]  /*ba30*/  FFMA.FTZ R11, R0.reuse, R81.reuse, R42 ;  /* 0x00000051000b7223 */ /* 0x0c0fe2000001002a */
[----:B------:R-:W-:Y:S01]  /*ba40*/  I2F R59, R64 ;  /* 0x00000040003b7306 */ /* 0x000fe20000201400 */
[----:B------:R-:W-:Y:S01]  /*ba50*/  FFMA.FTZ R8, R0, R81, R66 ;  /* 0x0000005100087223 */ /* 0x000fe20000010042 */
[----:B------:R-:W-:Y:S01]  /*ba60*/  FSEL R12, R12, -INF , !P2 ;  /* 0xff8000000c0c7808 */ /* 0x000fe20005000000 */
[----:B----4-:R-:W-:Y:S01]  /*ba70*/  FFMA.FTZ R25, R0, R17, R25 ;  /* 0x0000001100197223 */ /* 0x010fe20000010019 */
[----:B------:R-:W-:Y:S01]  /*ba80*/  ISETP.GE.AND P2, PT, R80, R101, PT ;  /* 0x000000655000720c */ /* 0x000fe20003f46270 */
[----:B-----5:R-:W-:Y:S01]  /*ba90*/  FFMA.FTZ R23, R0, R17, R23 ;  /* 0x0000001100177223 */ /* 0x020fe20000010017 */
[----:B------:R-:W-:Y:S01]  /*baa0*/  FSEL R11, R11, -INF , !P6 ;  /* 0xff8000000b0b7808 */ /* 0x000fe20007000000 */
[----:B------:R-:W-:Y:S01]  /*bab0*/  FMUL.FTZ R90, R90, c[0x0][0x2ec] ;  /* 0x0000bb005a5a7a20 */ /* 0x000fe20000410000 */
[----:B------:R-:W-:Y:S01]  /*bac0*/  FSEL R8, R8, -INF , !P2 ;  /* 0xff80000008087808 */ /* 0x000fe20005000000 */
[----:B------:R-:W-:Y:S01]  /*bad0*/  FMUL.FTZ R92, R92, c[0x0][0x2ec] ;  /* 0x0000bb005c5c7a20 */ /* 0x000fe20000410000 */
[CC--:B------:R-:W-:Y:S01]  /*bae0*/  ISETP.GE.AND P6, PT, R16.reuse, R100.reuse, PT ;  /* 0x000000641000720c */ /* 0x0c0fe20003fc6270 */
[----:B------:R-:W-:Y:S01]  /*baf0*/  FMUL.FTZ R30, R93, c[0x0][0x2ec] ;  /* 0x0000bb005d1e7a20 */ /* 0x000fe20000410000 */
[----:B------:R-:W-:Y:S01]  /*bb00*/  ISETP.GE.AND P2, PT, R16, R101, PT ;  /* 0x000000651000720c */ /* 0x000fe20003f46270 */
[----:B------:R-:W-:Y:S01]  /*bb10*/  FMUL.FTZ R16, R95, c[0x0][0x2ec] ;  /* 0x0000bb005f107a20 */ /* 0x000fe20000410000 */
[----:B------:R-:W1:Y:S01]  /*bb20*/  MUFU.TANH R26, R89 ;  /* 0x00000059001a7308 */ /* 0x000e620000002400 */
[----:B------:R-:W-:Y:S01]  /*bb30*/  FMUL.FTZ R94, R94, c[0x0][0x2ec] ;  /* 0x0000bb005e5e7a20 */ /* 0x000fe20000410000 */
[----:B------:R-:W-:Y:S01]  /*bb40*/  FSEL R15, R15, -INF , !P5 ;  /* 0xff8000000f0f7808 */ /* 0x000fe20006800000 */
[----:B--2---:R-:W-:Y:S01]  /*bb50*/  FFMA.FTZ R29, R0, R83, R29 ;  /* 0x00000053001d7223 */ /* 0x004fe2000001001d */
[----:B------:R-:W-:Y:S01]  /*bb60*/  ISETP.GE.AND P5, PT, R97, R100, PT ;  /* 0x000000646100720c */ /* 0x000fe20003fa6270 */
[----:B------:R-:W-:Y:S01]  /*bb70*/  FMUL.FTZ R17, R76, c[0x0][0x2ec] ;  /* 0x0000bb004c117a20 */ /* 0x000fe20000410000 */
[----:B------:R-:W-:Y:S01]  /*bb80*/  FSEL R105, R25, -INF , !P6 ;  /* 0xff80000019697808 */ /* 0x000fe20007000000 */
[----:B------:R-:W-:Y:S01]  /*bb90*/  FMUL.FTZ R25, R77, c[0x0][0x2ec] ;  /* 0x0000bb004d197a20 */ /* 0x000fe20000410000 */
[----:B------:R-:W2:Y:S01]  /*bba0*/  MUFU.TANH R37, R91 ;  /* 0x0000005b00257308 */ /* 0x000ea20000002400 */
[----:B------:R-:W-:-:S02]  /*bbb0*/  FSEL R9, R56, -INF , !P5 ;  /* 0xff80000038097808 */ /* 0x000fc40006800000 */
[-C--:B------:R-:W-:Y:S02]  /*bbc0*/  ISETP.GE.AND P5, PT, R58, R100.reuse, PT ;  /* 0x000000643a00720c */ /* 0x080fe40003fa6270 */
[----:B------:R-:W-:Y:S01]  /*bbd0*/  FSEL R134, R23, -INF , !P2 ;  /* 0xff80000017867808 */ /* 0x000fe20005000000 */
[----:B------:R-:W-:Y:S01]  /*bbe0*/  FMUL.FTZ R23, R78, c[0x0][0x2ec] ;  /* 0x0000bb004e177a20 */ /* 0x000fe20000410000 */
[----:B------:R-:W-:Y:S01]  /*bbf0*/  FSEL R133, R68, -INF , !P5 ;  /* 0xff80000044857808 */ /* 0x000fe20006800000 */
[----:B------:R-:W3:Y:S01]  /*bc00*/  MUFU.TANH R38, R38 ;  /* 0x0000002600267308 */ /* 0x000ee20000002400 */
[-C--:B------:R-:W-:Y:S01]  /*bc10*/  ISETP.GE.AND P5, PT, R82, R100.reuse, PT ;  /* 0x000000645200720c */ /* 0x080fe20003fa6270 */
[----:B-1----:R-:W-:Y:S01]  /*bc20*/  FFMA.FTZ R26, R0, R59, R26 ;  /* 0x0000003b001a7223 */ /* 0x002fe2000001001a */
[C---:B------:R-:W-:Y:S02]  /*bc30*/  ISETP.GE.AND P6, PT, R64.reuse, R100, PT ;  /* 0x000000644000720c */ /* 0x040fe40003fc6270 */
[----:B------:R-:W-:-:S02]  /*bc40*/  ISETP.GE.AND P2, PT, R64, R101, PT ;  /* 0x000000654000720c */ /* 0x000fc40003f46270 */
[----:B------:R-:W-:Y:S01]  /*bc50*/  FSEL R24, R24, -INF , !P1 ;  /* 0xff80000018187808 */ /* 0x000fe20004800000 */
[----:B------:R-:W-:Y:S01]  /*bc60*/  I2F R65, R67 ;  /* 0x0000004300417306 */ /* 0x000fe20000201400 */
[----:B--2---:R-:W-:Y:S01]  /*bc70*/  FFMA.FTZ R37, R0, R59, R37 ;  /* 0x0000003b00257223 */ /* 0x004fe20000010025 */
[----:B------:R-:W-:Y:S02]  /*bc80*/  FSEL R131, R29, -INF , !P5 ;  /* 0xff8000001d837808 */ /* 0x000fe40006800000 */
[----:B------:R-:W-:Y:S02]  /*bc90*/  ISETP.GE.AND P1, PT, R72, R101, PT ;  /* 0x000000654800720c */ /* 0x000fe40003f26270 */
[----:B------:R-:W-:Y:S02]  /*bca0*/  ISETP.GE.AND P5, PT, R67, R100, PT ;  /* 0x000000644300720c */ /* 0x000fe40003fa6270 */
[----:B------:R-:W1:Y:S01]  /*bcb0*/  MUFU.TANH R92, R92 ;  /* 0x0000005c005c7308 */ /* 0x000e620000002400 */
[----:B---3--:R-:W-:Y:S01]  /*bcc0*/  FFMA.FTZ R14, R0, R63, R38 ;  /* 0x0000003f000e7223 */ /* 0x008fe20000010026 */
[----:B------:R-:W-:-:S02]  /*bcd0*/  FSEL R107, R26, -INF , !P6 ;  /* 0xff8000001a6b7808 */ /* 0x000fc40007000000 */
[----:B------:R-:W-:Y:S02]  /*bce0*/  FSEL R128, R37, -INF , !P2 ;  /* 0xff80000025807808 */ /* 0x000fe40005000000 */
[C---:B------:R-:W-:Y:S02]  /*bcf0*/  ISETP.GE.AND P6, PT, R32.reuse, R100, PT ;  /* 0x000000642000720c */ /* 0x040fe40003fc6270 */
[----:B------:R-:W-:Y:S01]  /*bd00*/  I2F R33, R32 ;  /* 0x0000002000217306 */ /* 0x000fe20000201400 */
[-C--:B------:R-:W-:Y:S02]  /*bd10*/  ISETP.GE.AND P2, PT, R32, R101.reuse, PT ;  /* 0x000000652000720c */ /* 0x080fe40003f46270 */
[----:B------:R-:W-:Y:S02]  /*bd20*/  FSEL R14, R14, -INF , !P1 ;  /* 0xff8000000e0e7808 */ /* 0x000fe40004800000 */
[----:B------:R-:W-:Y:S02]  /*bd30*/  ISETP.GE.AND P1, PT, R97, R101, PT ;  /* 0x000000656100720c */ /* 0x000fe40003f26270 */
[----:B------:R-:W-:Y:S01]  /*bd40*/  SHF.R.S32.HI R29, RZ, 0x1f, R54 ;  /* 0x0000001fff1d7819 */ /* 0x000fe20000011436 */
[----:B------:R-:W2:Y:S01]  /*bd50*/  MUFU.TANH R30, R30 ;  /* 0x0000001e001e7308 */ /* 0x000ea20000002400 */
[----:B-1----:R-:W-:-:S05]  /*bd60*/  FFMA.FTZ R92, R0, R65, R92 ;  /* 0x00000041005c7223 */ /* 0x002fca000001005c */
[----:B------:R-:W-:Y:S02]  /*bd70*/  FSEL R93, R92, -INF , !P5 ;  /* 0xff8000005c5d7808 */ /* 0x000fe40006800000 */
[----:B------:R-:W-:Y:S01]  /*bd80*/  MUFU.TANH R2, R94 ;  /* 0x0000005e00027308 */ /* 0x000fe20000002400 */
        /* <DEDUP_REMOVED lines=9> */
[----:B------:R1:W4:Y:S01]  /*be20*/  MUFU.TANH R36, R90 ;  /* 0x0000005a00247308 */ /* 0x0003220000002400 */
[----:B--2---:R-:W-:Y:S01]  /*be30*/  FFMA.FTZ R10, R0, R75, R43 ;  /* 0x0000004b000a7223 */ /* 0x004fe2000001002b */
[-C--:B------:R-:W-:Y:S01]  /*be40*/  ISETP.GE.AND P2, PT, R6, R101.reuse, PT ;  /* 0x000000650600720c */ /* 0x080fe20003f46270 */
[----:B------:R-:W-:Y:S01]  /*be50*/  FMUL.FTZ R6, R79, c[0x0][0x2ec] ;  /* 0x0000bb004f067a20 */ /* 0x000fe20000410000 */
[----:B------:R-:W-:Y:S02]  /*be60*/  LEA.HI R16, R29, R54, RZ, 0x2 ;  /* 0x000000361d107211 */ /* 0x000fe400078f10ff */
[----:B------:R-:W-:Y:S02]  /*be70*/  FSEL R10, R10, -INF , !P1 ;  /* 0xff8000000a0a7808 */ /* 0x000fe40004800000 */
[----:B------:R-:W-:Y:S01]  /*be80*/  I2F R35, R34 ;  /* 0x0000002200237306 */ /* 0x000fe20000201400 */
[----:B------:R-:W-:Y:S01]  /*be90*/  ISETP.GE.AND P1, PT, R58, R101, PT ;  /* 0x000000653a00720c */ /* 0x000fe20003f26270 */
[----:B---3--:R-:W-:Y:S01]  /*bea0*/  FFMA.FTZ R20, R0, R3, R20 ;  /* 0x0000000300147223 */ /* 0x008fe20000010014 */
[----:B------:R-:W-:-:S02]  /*beb0*/  LOP3.LUT R125, R16, 0xfffffffc, RZ, 0xc0, !PT ;  /* 0xfffffffc107d7812 */ /* 0x000fc400078ec0ff */
[----:B------:R-:W-:Y:S02]  /*bec0*/  FSEL R136, R136, -INF , !P1 ;  /* 0xff80000088887808 */ /* 0x000fe40004800000 */
[----:B------:R-:W-:Y:S01]  /*bed0*/  ISETP.GE.AND P1, PT, R82, R101, PT ;  /* 0x000000655200720c */ /* 0x000fe20003f26270 */
[C---:B-1----:R-:W-:Y:S01]  /*bee0*/  FFMA.FTZ R90, R0.reuse, R65, R2 ;  /* 0x00000041005a7223 */ /* 0x042fe20000010002 */
[----:B------:R-:W1:Y:S01]  /*bef0*/  MUFU.TANH R17, R17 ;  /* 0x0000001100117308 */ /* 0x000e620000002400 */
[----:B----4-:R-:W-:Y:S02]  /*bf00*/  FFMA.FTZ R36, R0, R83, R36 ;  /* 0x0000005300247223 */ /* 0x010fe40000010024 */
[----:B------:R-:W-:-:S03]  /*bf10*/  IMAD.IADD R125, R54, 0x1, -R125 ;  /* 0x00000001367d7824 */ /* 0x000fc600078e0a7d */
[----:B------:R-:W-:Y:S02]  /*bf20*/  FSEL R130, R36, -INF , !P1 ;  /* 0xff80000024827808 */ /* 0x000fe40004800000 */
[----:B------:R-:W2:Y:S01]  /*bf30*/  MUFU.TANH R2, R22 ;  /* 0x0000001600027308 */ /* 0x000ea20000002400 */
[----:B------:R-:W-:Y:S01]  /*bf40*/  BAR.SYNC.DEFER_BLOCKING 0x0 ;  /* 0x0000000000007b1d */ /* 0x000fe20000010000 */
[----:B------:R-:W-:-:S04]  /*bf50*/  ISETP.GE.AND P1, PT, R67, R101, PT ;  /* 0x000000654300720c */ /* 0x000fc80003f26270 */
[----:B------:R-:W-:Y:S02]  /*bf60*/  FSEL R90, R90, -INF , !P1 ;  /* 0xff8000005a5a7808 */ /* 0x000fe40004800000 */
[----:B------:R-:W3:Y:S01]  /*bf70*/  MUFU.TANH R23, R23 ;  /* 0x0000001700177308 */ /* 0x000ee20000002400 */
[----:B-1----:R-:W-:Y:S01]  /*bf80*/  FFMA.FTZ R17, R0, R35, R17 ;  /* 0x0000002300117223 */ /* 0x002fe20000010011 */
[----:B------:R-:W-:-:S04]  /*bf90*/  ISETP.GE.AND P1, PT, R34, R101, PT ;  /* 0x000000652200720c */ /* 0x000fc80003f26270 */
[----:B------:R-:W-:Y:S02]  /*bfa0*/  FSEL R91, R17, -INF , !P5 ;  /* 0xff800000115b7808 */ /* 0x000fe40006800000 */
[----:B------:R-:W-:Y:S01]  /*bfb0*/  I2F R19, R44 ;  /* 0x0000002c00137306 */ /* 0x000fe20000201400 */
[----:B--2---:R-:W-:Y:S01]  /*bfc0*/  FFMA.FTZ R3, R0, R3, R2 ;  /* 0x0000000300037223 */ /* 0x004fe20000010002 */
[----:B------:R-:W-:Y:S02]  /*bfd0*/  FSEL R2, R20, -INF , !P6 ;  /* 0xff80000014027808 */ /* 0x000fe40007000000 */
[----:B------:R-:W-:Y:S02]  /*bfe0*/  ISETP.GT.AND P6, PT, R129, R114, PT ;  /* 0x000000728100720c */ /* 0x000fe40003fc4270 */
[----:B------:R-:W-:Y:S02]  /*bff0*/  ISETP.GE.AND P5, PT, R44, R100, PT ;  /* 0x000000642c00720c */ /* 0x000fe40003fa6270 */
[----:B------:R-:W1:Y:S01]  /*c000*/  MUFU.TANH R25, R25 ;  /* 0x0000001900197308 */ /* 0x000e620000002400 */
[----:B---3--:R-:W-:Y:S01]  /*c010*/  FFMA.FTZ R23, R0, R35, R23 ;  /* 0x0000002300177223 */ /* 0x008fe20000010017 */
[----:B------:R-:W-:-:S04]  /*c020*/  FSEL R5, R3, -INF , !P2 ;  /* 0xff80000003057808 */ /* 0x000fc80005000000 */
        /* <DEDUP_REMOVED lines=40> */
[----:B------:R-:W-:Y:S02]  /*c2b0*/  ISETP.GE.AND P5, PT, R16, RZ, PT ;  /* 0x000000ff1000720c */ /* 0x000fe40003fa6270 */
[----:B------:R-:W-:Y:S02]  /*c2c0*/  LOP3.LUT R16, RZ, c[0x0][0x2d0], RZ, 0x33, !PT ;  /* 0x0000b400ff107a12 */ /* 0x000fe400078e33ff */
[----:B------:R-:W-:Y:S02]  /*c2d0*/  @P1 IADD3 R3, R3, 0x1, RZ ;  /* 0x0000000103031810 */ /* 0x000fe40007ffe0ff */
[----:B------:R-:W-:-:S03]  /*c2e0*/  ISETP.NE.AND P1, PT, RZ, c[0x0][0x2d0], PT ;  /* 0x0000b400ff007a0c */ /* 0x000fc60003f25270 */
[----:B------:R-:W-:-:S04]  /*c2f0*/  IMAD.MOV.U32 R17, RZ, RZ, R3 ;  /* 0x000000ffff117224 */ /* 0x000fc800078e0003 */
        /* <DEDUP_REMOVED lines=24> */
.L_x_6238:
[----:B------:R-:W-:-:S05]  /*c480*/  IMAD.MOV.U32 R19, RZ, RZ, c[0x0][0x198] ;  /* 0x00006600ff137624 */ /* 0x000fca00078e00ff */
[----:B------:R-:W-:-:S04]  /*c490*/  LEA R19, -R19, RZ, 0x6 ;  /* 0x000000ff13137211 */ /* 0x000fc800078e31ff */
[----:B------:R-:W-:Y:S02]  /*c4a0*/  SHF.R.S32.HI R16, RZ, 0x1f, R19 ;  /* 0x0000001fff107819 */ /* 0x000fe40000011413 */
.L_x_6239:
        /* <DEDUP_REMOVED lines=16> */
[----:B------:R-:W-:-:S04]  /*c5b0*/  LEA R19, P1, R3, R19, 0x5 ;  /* 0x0000001303137211 */ /* 0x000fc800078228ff */
[C-C-:B------:R-:W-:Y:S01]  /*c5c0*/  LEA.HI.X R26, R3.reuse, R16, R6.reuse, 0x5, P1 ;  /* 0x00000010031a7211 */ /* 0x140fe200008f2c06 */
[C---:B------:R-:W-:Y:S01]  /*c5d0*/  @P0 IMAD.SHL.U32 R16, R3.reuse, 0x20, RZ ;  /* 0x0000002003100824 */ /* 0x040fe200078e00ff */
[----:B------:R-:W-:-:S04]  /*c5e0*/  @P0 SHF.L.U64.HI R3, R3, 0x5, R6 ;  /* 0x0000000503030819 */ /* 0x000fc80000010206 */
        /* <DEDUP_REMOVED lines=47> */
.L_x_6237:
        /* <DEDUP_REMOVED lines=55> */
[----:B------:R-:W-:Y:S01]  /*cc50*/  LDSM.16.MT88.4 R20, [R110+0x6400] ;  /* 0x006400006e14783b */ /* 0x000fe20000004200 */
[--C-:B------:R-:W-:Y:S01]  /*cc60*/  FFMA.FTZ R26, R27, c[0x0][0x23c], -R102.reuse ;  /* 0x00008f001b1a7a23 */ /* 0x100fe20000010866 */
[----:B------:R-:W-:Y:S01]  /*cc70*/  FSEL R97, R97, RZ, P1 ;  /* 0x000000ff61617208 */ /* 0x000fe20000800000 */
[----:B------:R-:W-:-:S02]  /*cc80*/  FFMA.FTZ R30, R9, c[0x0][0x23c], -R102 ;  /* 0x00008f00091e7a23 */ /* 0x000fc40000010866 */
[----:B------:R-:W-:Y:S01]  /*cc90*/  FFMA.FTZ R25, R11, c[0x0][0x23c], -R102 ;  /* 0x00008f000b197a23 */ /* 0x000fe20000010866 */
        /* <DEDUP_REMOVED lines=8> */
[--C-:B------:R-:W-:Y:S02]  /*cd20*/  FFMA.FTZ R24, R8, c[0x0][0x23c], -R97.reuse ;  /* 0x00008f0008187a23 */ /* 0x100fe40000010861 */
[----:B------:R-:W2:Y:S01]  /*cd30*/  LDSM.16.MT88.4 R8, [R108+0x7400] ;  /* 0x007400006c08783b */ /* 0x000ea20000004200 */
[--C-:B------:R-:W-:Y:S02]  /*cd40*/  FFMA.FTZ R29, R15, c[0x0][0x23c], -R102.reuse ;  /* 0x00008f000f1d7a23 */ /* 0x100fe40000010866 */
[----:B------:R-:W3:Y:S01]  /*cd50*/  MUFU.EX2 R32, R32 ;  /* 0x0000002000207308 */ /* 0x000ee20000000800 */
[----:B-1----:R-:W-:Y:S01]  /*cd60*/  F2FP.BF16.PACK_AB R48, R98, R99 ;  /* 0x000000636230723e */ /* 0x002fe200000010ff */
[--C-:B------:R-:W-:Y:S02]  /*cd70*/  FFMA.FTZ R31, R14, c[0x0][0x23c], -R97.reuse ;  /* 0x00008f000e1f7a23 */ /* 0x100fe40000010861 */
[----:B------:R-:W-:Y:S02]  /*cd80*/  FFMA.FTZ R28, R12, c[0x0][0x23c], -R97 ;  /* 0x00008f000c1c7a23 */ /* 0x000fe40000010861 */
[----:B------:R-:W1:Y:S01]  /*cd90*/  LDSM.16.MT88.4 R12, [R110+0x7400] ;  /* 0x007400006e0c783b */ /* 0x000e620000004200 */
        /* <DEDUP_REMOVED lines=12> */
[----:B------:R-:W-:-:S04]  /*ce60*/  FADD.FTZ R98, R99, R98 ;  /* 0x0000006263627221 */ /* 0x000fc80000010000 */
[----:B------:R-:W-:-:S03]  /*ce70*/  FADD.FTZ R33, R33, R98 ;  /* 0x0000006221217221 */ /* 0x000fc60000010000 */
[----:B------:R-:W3:Y:S01]  /*ce80*/  MUFU.EX2 R34, R34 ;  /* 0x0000002200227308 */ /* 0x000ee20000000800 */
[----:B----4-:R-:W-:Y:S01]  /*ce90*/  F2FP.BF16.PACK_AB R49, R103, R104 ;  /* 0x000000686731723e */ /* 0x010fe200000010ff */
[----:B------:R-:W-:Y:S02]  /*cea0*/  FADD.FTZ R104, R104, R103 ;  /* 0x0000006768687221 */ /* 0x000fe40000010000 */
[----:B------:R-:W-:-:S04]  /*ceb0*/  FADD.FTZ R32, R32, R33 ;  /* 0x0000002120207221 */ /* 0x000fc80000010000 */
[----:B------:R-:W-:Y:S01]  /*cec0*/  MUFU.EX2 R29, R29 ;  /* 0x0000001d001d7308 */ /* 0x000fe20000000800 */
[----:B---3--:R-:W-:-:S07]  /*ced0*/  F2FP.BF16.PACK_AB R51, R34, R35 ;  /* 0x000000232233723e */ /* 0x008fce00000010ff */
[----:B------:R-:W3:Y:S01]  /*cee0*/  MUFU.EX2 R26, R26 ;  /* 0x0000001a001a7308 */ /* 0x000ee20000000800 */
[----:B------:R-:W-:-:S04]  /*cef0*/  FADD.FTZ R35, R35, R104 ;  /* 0x0000006823237221 */ /* 0x000fc80000010000 */
[----:B------:R-:W-:Y:S01]  /*cf00*/  FADD.FTZ R34, R34, R35 ;  /* 0x0000002322227221 */ /* 0x000fe20000010000 */
        /* <DEDUP_REMOVED lines=38> */
[----:B------:R-:W1:Y:S01]  /*d170*/  LDSM.16.MT88.4 R12, [R108+0x8000] ;  /* 0x008000006c0c783b */ /* 0x000e620000004200 */
[----:B------:R-:W-:Y:S06]  /*d180*/  MUFU.EX2 R90, R90 ;  /* 0x0000005a005a7308 */ /* 0x000fec0000000800 */
[----:B------:R-:W-:Y:S02]  /*d190*/  HMMA.16816.F32.BF16 R68, R48, R70, RZ ;  /* 0x000000463044723c */ /* 0x000fe400000418ff */
[----:B------:R-:W-:Y:S06]  /*d1a0*/  MUFU.EX2 R89, R89 ;  /* 0x0000005900597308 */ /* 0x000fec0000000800 */
[C---:B------:R-:W-:Y:S07]  /*d1b0*/  HMMA.16816.F32.BF16 R80, R4.reuse, R20, R80 ;  /* 0x000000140450723c */ /* 0x040fee0000041850 */
[----:B------:R-:W-:Y:S01]  /*d1c0*/  FFMA.FTZ R21, R107, c[0x0][0x23c], -R102 ;  /* 0x00008f006b157a23 */ /* 0x000fe20000010866 */
[----:B------:R-:W-:Y:S01]  /*d1d0*/  HMMA.16816.F32.BF16 R76, R4, R22, R76 ;  /* 0x00000016044c723c */ /* 0x000fe2000004184c */
[----:B------:R-:W-:-:S02]  /*d1e0*/  FFMA.FTZ R107, R136, c[0x0][0x23c], -R97 ;  /* 0x00008f00886b7a23 */ /* 0x000fc40000010861 */
[--C-:B------:R-:W-:Y:S02]  /*d1f0*/  FFMA.FTZ R20, R128, c[0x0][0x23c], -R97.reuse ;  /* 0x00008f0080147a23 */ /* 0x100fe40000010861 */
[----:B------:R-:W-:Y:S01]  /*d200*/  MUFU.EX2 R21, R21 ;  /* 0x0000001500157308 */ /* 0x000fe20000000800 */
[----:B------:R-:W-:Y:S02]  /*d210*/  FFMA.FTZ R102, R95, c[0x0][0x23c], -R102 ;  /* 0x00008f005f667a23 */ /* 0x000fe40000010866 */
[----:B--2---:R-:W-:Y:S01]  /*d220*/  HMMA.16816.F32.BF16 R36, R4, R8, R36 ;  /* 0x000000080424723c */ /* 0x004fe20000041824 */
[--C-:B------:R-:W-:Y:S02]  /*d230*/  FFMA.FTZ R22, R134, c[0x0][0x23c], -R97.reuse ;  /* 0x00008f0086167a23 */ /* 0x100fe40000010861 */
[--C-:B------:R-:W-:Y:S02]  /*d240*/  FFMA.FTZ R23, R130, c[0x0][0x23c], -R97.reuse ;  /* 0x00008f0082177a23 */ /* 0x100fe40000010861 */
[----:B------:R-:W-:Y:S01]  /*d250*/  MUFU.EX2 R107, R107 ;  /* 0x0000006b006b7308 */ /* 0x000fe20000000800 */
[----:B------:R-:W-:-:S02]  /*d260*/  FFMA.FTZ R95, R88, c[0x0][0x23c], -R97 ;  /* 0x00008f00585f7a23 */ /* 0x000fc40000010861 */
[----:B------:R-:W-:Y:S01]  /*d270*/  HMMA.16816.F32.BF16 R40, R4, R10, R40 ;  /* 0x0000000a0428723c */ /* 0x000fe20000041828 */
[----:B------:R-:W2:Y:S01]  /*d280*/  LDSM.16.MT88.4 R8, [R108+0x8400] ;  /* 0x008400006c08783b */ /* 0x000ea20000004200 */
[----:B------:R-:W-:-:S03]  /*d290*/  FFMA.FTZ R128, R94, c[0x0][0x23c], -R97 ;  /* 0x00008f005e807a23 */ /* 0x000fc60000010861 */
[----:B------:R-:W4:Y:S03]  /*d2a0*/  MUFU.EX2 R22, R22 ;  /* 0x0000001600167308 */ /* 0x000f260000000800 */
[C---:B-1----:R-:W-:Y:S05]  /*d2b0*/  HMMA.16816.F32.BF16 R44, R48.reuse, R12, RZ ;  /* 0x0000000c302c723c */ /* 0x042fea00000418ff */
[----:B------:R-:W-:Y:S03]  /*d2c0*/  MUFU.EX2 R23, R23 ;  /* 0x0000001700177308 */ /* 0x000fe60000000800 */
[----:B------:R-:W-:Y:S01]  /*d2d0*/  HMMA.16816.F32.BF16 R48, R48, R14, RZ ;  /* 0x0000000e3030723c */ /* 0x000fe200000418ff */
[----:B------:R-:W-:Y:S04]  /*d2e0*/  LDSM.16.MT88.4 R12, [R108+0x6c00] ;  /* 0x006c00006c0c783b */ /* 0x000fe80000004200 */
[----:B------:R-:W1:Y:S03]  /*d2f0*/  MUFU.EX2 R20, R20 ;  /* 0x0000001400147308 */ /* 0x000e660000000800 */
[C---:B------:R-:W-:Y:S05]  /*d300*/  HMMA.16816.F32.BF16 R72, R4.reuse, R16, R72 ;  /* 0x000000100448723c */ /* 0x040fea0000041848 */
[----:B------:R-:W5:Y:S03]  /*d310*/  MUFU.EX2 R102, R102 ;  /* 0x0000006600667308 */ /* 0x000f660000000800 */
[C---:B------:R-:W-:Y:S01]  /*d320*/  HMMA.16816.F32.BF16 R68, R4.reuse, R18, R68 ;  /* 0x000000120444723c */ /* 0x040fe20000041844 */
[----:B------:R-:W-:Y:S04]  /*d330*/  LDSM.16.MT88.4 R16, [R110+0x6c00] ;  /* 0x006c00006e10783b */ /* 0x000fe80000004200 */
[----:B------:R-:W-:Y:S03]  /*d340*/  MUFU.EX2 R95, R95 ;  /* 0x0000005f005f7308 */ /* 0x000fe60000000800 */
[C---:B--2---:R-:W-:Y:S05]  /*d350*/  HMMA.16816.F32.BF16 R44, R4.reuse, R8, R44 ;  /* 0x00000008042c723c */ /* 0x044fea000004182c */
[----:B------:R-:W2:Y:S03]  /*d360*/  MUFU.EX2 R128, R128 ;  /* 0x0000008000807308 */ /* 0x000ea60000000800 */
        /* <DEDUP_REMOVED lines=8> */
[----:B-1----:R-:W-:Y:S01]  /*d3f0*/  F2FP.BF16.PACK_AB R7, R20, R23 ;  /* 0x000000171407723e */ /* 0x002fe200000010ff */
        /* <DEDUP_REMOVED lines=25> */
[C---:B------:R-:W-:Y:S01]  /*d590*/  F2FP.BF16.PACK_AB R5, R89.reuse, R90 ;  /* 0x0000005a5905723e */ /* 0x040fe200000010ff */
[----:B------:R-:W-:Y:S01]  /*d5a0*/  FADD.FTZ R90, R90, R23 ;  /* 0x000000175a5a7221 */ /* 0x000fe20000010000 */
[----:B-----5:R-:W-:Y:S01]  /*d5b0*/  F2FP.BF16.PACK_AB R6, R102, R91 ;  /* 0x0000005b6606723e */ /* 0x020fe200000010ff */
        /* <DEDUP_REMOVED lines=87> */
.L_x_6241:
[----:B------:R-:W-:-:S05]  /*db30*/  IMAD.MOV.U32 R7, RZ, RZ, c[0x0][0x1a0] ;  /* 0x00006800ff077624 */ /* 0x000fca00078e00ff */
[----:B------:R-:W-:-:S04]  /*db40*/  LEA R7, -R7, RZ, 0x6 ;  /* 0x000000ff07077211 */ /* 0x000fc800078e31ff */
[----:B------:R-:W-:Y:S02]  /*db50*/  SHF.R.S32.HI R5, RZ, 0x1f, R7 ;  /* 0x0000001fff057819 */ /* 0x000fe40000011407 */
.L_x_6242:
        /* <DEDUP_REMOVED lines=140> */
[----:B------:R-:W-:Y:S02]  /*e420*/  FMUL.FTZ R143, R31, c[0x0][0x2ec] ;  /* 0x0000bb001f8f7a20 */ /* 0x000fe40000410000 */
[----:B------:R-:W-:Y:S01]  /*e430*/  FMUL.FTZ R29, R29, c[0x0][0x2ec] ;  /* 0x0000bb001d1d7a20 */ /* 0x000fe20000410000 */
[----:B------:R-:W-:Y:S01]  /*e440*/  MUFU.TANH R28, R28 ;  /* 0x0000001c001c7308 */ /* 0x000fe20000002400 */
[----:B------:R-:W-:Y:S02]  /*e450*/  FMUL.FTZ R25, R25, c[0x0][0x2ec] ;  /* 0x0000bb0019197a20 */ /* 0x000fe40000410000 */
[----:B------:R-:W-:-:S02]  /*e460*/  FMUL.FTZ R127, R27, c[0x0][0x2ec] ;  /* 0x0000bb001b7f7a20 */ /* 0x000fc40000410000 */
[----:B------:R-:W-:Y:S02]  /*e470*/  FMUL.FTZ R26, R26, c[0x0][0x2ec] ;  /* 0x0000bb001a1a7a20 */ /* 0x000fe40000410000 */
[----:B------:R-:W-:Y:S01]  /*e480*/  FMUL.FTZ R24, R24, c[0x0][0x2ec] ;  /* 0x0000bb0018187a20 */ /* 0x000fe20000410000 */
[----:B------:R-:W-:Y:S01]  /*e490*/  MUFU.TANH R30, R30 ;  /* 0x0000001e001e7308 */ /* 0x000fe20000002400 */
[----:B------:R-:W-:Y:S01]  /*e4a0*/  FMUL.FTZ R23, R23, c[0x0][0x2ec] ;  /* 0x0000bb0017177a20 */ /* 0x000fe20000410000 */
[C---:B-1----:R-:W-:Y:S01]  /*e4b0*/  HMMA.16816.F32.BF16 R12, R92.reuse, R90, R12 ;  /* 0x0000005a5c0c723c */ /* 0x042fe2000004180c */
[----:B------:R-:W-:Y:S02]  /*e4c0*/  FMUL.FTZ R21, R21, c[0x0][0x2ec] ;  /* 0x0000bb0015157a20 */ /* 0x000fe40000410000 */
[----:B------:R-:W-:Y:S02]  /*e4d0*/  FMUL.FTZ R20, R20, c[0x0][0x2ec] ;  /* 0x0000bb0014147a20 */ /* 0x000fe40000410000 */
[----:B------:R-:W-:Y:S01]  /*e4e0*/  FMUL.FTZ R22, R22, c[0x0][0x2ec] ;  /* 0x0000bb0016167a20 */ /* 0x000fe20000410000 */
[----:B------:R1:W-:Y:S02]  /*e4f0*/  MUFU.TANH R141, R23 ;  /* 0x00000017008d7308 */ /* 0x0003e40000002400 */
[C---:B------:R-:W-:Y:S06]  /*e500*/  HMMA.16816.F32.BF16 R16, R92.reuse, R88, R16 ;  /* 0x000000585c10723c */ /* 0x040fec0000041810 */
[----:B------:R-:W-:Y:S02]  /*e510*/  MUFU.TANH R99, R29 ;  /* 0x0000001d00637308 */ /* 0x000fe40000002400 */
[C---:B--2---:R-:W-:Y:S06]  /*e520*/  HMMA.16816.F32.BF16 R8, R92.reuse, R84, R8 ;  /* 0x000000545c08723c */ /* 0x044fec0000041808 */
[----:B------:R-:W-:Y:S01]  /*e530*/  MUFU.TANH R143, R143 ;  /* 0x0000008f008f7308 */ /* 0x000fe20000002400 */
[----:B------:R-:W-:Y:S01]  /*e540*/  IMAD R84, R129, 0x40, R124 ;  /* 0x0000004081547824 */ /* 0x000fe200078e027c */
[----:B------:R-:W-:Y:S01]  /*e550*/  HMMA.16816.F32.BF16 R4, R92, R86, R4 ;  /* 0x000000565c04723c */ /* 0x000fe20000041804 */
[----:B------:R-:W-:-:S02]  /*e560*/  FMUL.FTZ R85, R32, c[0x0][0x2ec] ;  /* 0x0000bb0020557a20 */ /* 0x000fc40000410000 */
[----:B------:R-:W-:Y:S01]  /*e570*/  FMUL.FTZ R32, R33, c[0x0][0x2ec] ;  /* 0x0000bb0021207a20 */ /* 0x000fe20000410000 */
[----:B------:R-:W-:Y:S01]  /*e580*/  IADD3 R88, R84, 0x1, RZ ;  /* 0x0000000154587810 */ /* 0x000fe20007ffe0ff */
[----:B------:R-:W-:Y:S01]  /*e590*/  FMUL.FTZ R33, R34, c[0x0][0x2ec] ;  /* 0x0000bb0022217a20 */ /* 0x000fe20000410000 */
[----:B------:R-:W-:Y:S01]  /*e5a0*/  MUFU.TANH R95, R21 ;  /* 0x00000015005f7308 */ /* 0x000fe20000002400 */
[----:B------:R-:W-:Y:S01]  /*e5b0*/  FMUL.FTZ R34, R35, c[0x0][0x2ec] ;  /* 0x0000bb0023227a20 */ /* 0x000fe20000410000 */
[----:B------:R-:W-:Y:S01]  /*e5c0*/  IADD3 R86, R84, 0x8, RZ ;  /* 0x0000000854567810 */ /* 0x000fe20007ffe0ff */
[----:B------:R-:W-:Y:S01]  /*e5d0*/  FMUL.FTZ R13, R13, c[0x0][0x2ec] ;  /* 0x0000bb000d0d7a20 */ /* 0x000fe20000410000 */
[-C--:B------:R-:W-:Y:S01]  /*e5e0*/  ISETP.GE.AND P6, PT, R88, R100.reuse, PT ;  /* 0x000000645800720c */ /* 0x080fe20003fc6270 */
[----:B------:R-:W-:Y:S01]  /*e5f0*/  FMUL.FTZ R12, R12, c[0x0][0x2ec] ;  /* 0x0000bb000c0c7a20 */ /* 0x000fe20000410000 */
[-C--:B------:R-:W-:Y:S01]  /*e600*/  ISETP.GE.AND P2, PT, R88, R101.reuse, PT ;  /* 0x000000655800720c */ /* 0x080fe20003f46270 */
[----:B------:R-:W-:Y:S01]  /*e610*/  FMUL.FTZ R18, R18, c[0x0][0x2ec] ;  /* 0x0000bb0012127a20 */ /* 0x000fe20000410000 */
[----:B------:R-:W-:Y:S01]  /*e620*/  I2F R89, R88 ;  /* 0x0000005800597306 */ /* 0x000fe20000201400 */
[----:B------:R-:W-:Y:S01]  /*e630*/  FMUL.FTZ R14, R14, c[0x0][0x2ec] ;  /* 0x0000bb000e0e7a20 */ /* 0x000fe20000410000 */
[----:B------:R-:W-:Y:S01]  /*e640*/  ISETP.GE.AND P1, PT, R86, R100, PT ;  /* 0x000000645600720c */ /* 0x000fe20003f26270 */
[----:B-1----:R-:W-:Y:S01]  /*e650*/  FMUL.FTZ R23, R8, c[0x0][0x2ec] ;  /* 0x0000bb0008177a20 */ /* 0x002fe20000410000 */
[----:B------:R-:W-:Y:S01]  /*e660*/  IADD3 R8, R84, 0x9, RZ ;  /* 0x0000000954087810 */ /* 0x000fe20007ffe0ff */
[----:B------:R-:W-:Y:S01]  /*e670*/  FMUL.FTZ R35, R9, c[0x0][0x2ec] ;  /* 0x0000bb0009237a20 */ /* 0x000fe20000410000 */
[----:B------:R-:W-:Y:S01]  /*e680*/  ISETP.GE.AND P5, PT, R86, R101, PT ;  /* 0x000000655600720c */ /* 0x000fe20003fa6270 */
[----:B------:R-:W-:Y:S01]  /*e690*/  FMUL.FTZ R19, R19, c[0x0][0x2ec] ;  /* 0x0000bb0013137a20 */ /* 0x000fe20000410000 */
[----:B------:R-:W1:Y:S01]  /*e6a0*/  MUFU.TANH R32, R32 ;  /* 0x0000002000207308 */ /* 0x000e620000002400 */
[----:B------:R-:W-:-:S02]  /*e6b0*/  FMUL.FTZ R15, R15, c[0x0][0x2ec] ;  /* 0x0000bb000f0f7a20 */ /* 0x000fc40000410000 */
[----:B------:R-:W-:Y:S02]  /*e6c0*/  FMUL.FTZ R17, R17, c[0x0][0x2ec] ;  /* 0x0000bb0011117a20 */ /* 0x000fe40000410000 */
[----:B------:R-:W-:Y:S02]  /*e6d0*/  FMUL.FTZ R16, R16, c[0x0][0x2ec] ;  /* 0x0000bb0010107a20 */ /* 0x000fe40000410000 */
[----:B------:R-:W-:Y:S01]  /*e6e0*/  FMUL.FTZ R11, R11, c[0x0][0x2ec] ;  /* 0x0000bb000b0b7a20 */ /* 0x000fe20000410000 */
[----:B------:R-:W2:Y:S01]  /*e6f0*/  MUFU.TANH R34, R34 ;  /* 0x0000002200227308 */ /* 0x000ea20000002400 */
[----:B------:R-:W-:Y:S02]  /*e700*/  FMUL.FTZ R5, R5, c[0x0][0x2ec] ;  /* 0x0000bb0005057a20 */ /* 0x000fe40000410000 */
[----:B------:R-:W-:-:S05]  /*e710*/  FMUL.FTZ R7, R7, c[0x0][0x2ec] ;  /* 0x0000bb0007077a20 */ /* 0x000fca0000410000 */
[----:B------:R-:W-:Y:S01]  /*e720*/  I2F R87, R86 ;  /* 0x0000005600577306 */ /* 0x000fe20000201400 */
[----:B-1----:R-:W-:-:S05]  /*e730*/  FFMA.FTZ R21, R0, R89, R32 ;  /* 0x0000005900157223 */ /* 0x002fca0000010020 */
[----:B------:R-:W-:Y:S02]  /*e740*/  FSEL R21, R21, -INF , !P6 ;  /* 0xff80000015157808 */ /* 0x000fe40007000000 */
[----:B------:R-:W-:Y:S01]  /*e750*/  MUFU.TANH R91, R13 ;  /* 0x0000000d005b7308 */ /* 0x000fe20000002400 */
[----:B--2---:R-:W-:Y:S01]  /*e760*/  FFMA.FTZ R9, R0, R89, R34 ;  /* 0x0000005900097223 */ /* 0x004fe20000010022 */
[----:B------:R-:W-:-:S04]  /*e770*/  ISETP.GE.AND P6, PT, R8, R100, PT ;  /* 0x000000640800720c */ /* 0x000fc80003fc6270 */
[----:B------:R-:W-:Y:S02]  /*e780*/  FSEL R9, R9, -INF , !P2 ;  /* 0xff80000009097808 */ /* 0x000fe40005000000 */
[----:B------:R1:W-:Y:S01]  /*e790*/  I2F R13, R8 ;  /* 0x00000008000d7306 */ /* 0x0003e20000201400 */
[----:B------:R-:W-:-:S07]  /*e7a0*/  ISETP.GE.AND P2, PT, R8, R101, PT ;  /* 0x000000650800720c */ /* 0x000fce0003f46270 */
[----:B------:R-:W-:Y:S08]  /*e7b0*/  MUFU.TANH R97, R25 ;  /* 0x0000001900617308 */ /* 0x000ff00000002400 */
[----:B------:R2:W-:Y:S01]  /*e7c0*/  MUFU.TANH R25, R12 ;  /* 0x0000000c00197308 */ /* 0x0005e20000002400 */
[----:B-1----:R-:W-:-:S07]  /*e7d0*/  IADD3 R8, R84, 0x11, RZ ;  /* 0x0000001154087810 */ /* 0x002fce0007ffe0ff */
[----:B------:R-:W-:Y:S01]  /*e7e0*/  MUFU.TANH R105, R18 ;  /* 0x0000001200697308 */ /* 0x000fe20000002400 */
[----:B--2---:R-:W-:-:S07]  /*e7f0*/  IADD3 R12, R84, 0x10, RZ ;  /* 0x00000010540c7810 */ /* 0x004fce0007ffe0ff */
[----:B------:R-:W-:Y:S08]  /*e800*/  MUFU.TANH R103, R14 ;  /* 0x0000000e00677308 */ /* 0x000ff00000002400 */
[----:B------:R-:W-:Y:S08]  /*e810*/  MUFU.TANH R107, R26 ;  /* 0x0000001a006b7308 */ /* 0x000ff00000002400 */
[----:B------:R-:W1:Y:S08]  /*e820*/  I2F R14, R12 ;  /* 0x0000000c000e7306 */ /* 0x000e700000201400 */
[----:B------:R-:W2:Y:S08]  /*e830*/  I2F R18, R8 ;  /* 0x0000000800127306 */ /* 0x000eb00000201400 */
[----:B------:R-:W3:Y:S01]  /*e840*/  MUFU.TANH R127, R127 ;  /* 0x0000007f007f7308 */ /* 0x000ee20000002400 */
[----:B-1----:R-:W-:-:S07]  /*e850*/  FFMA.FTZ R107, R0, R14, R107 ;  /* 0x0000000e006b7223 */ /* 0x002fce000001006b */
[----:B------:R1:W-:Y:S01]  /*e860*/  MUFU.TANH R139, R19 ;  /* 0x00000013008b7308 */ /* 0x0003e20000002400 */
[----:B--2---:R-:W-:-:S07]  /*e870*/  FFMA.FTZ R97, R0, R18, R97 ;  /* 0x0000001200617223 */ /* 0x004fce0000010061 */
[----:B------:R2:W-:Y:S01]  /*e880*/  MUFU.TANH R137, R15 ;  /* 0x0000000f00897308 */ /* 0x0005e20000002400 */
[----:B---3--:R-:W-:-:S07]  /*e890*/  FFMA.FTZ R18, R0, R18, R127 ;  /* 0x0000001200127223 */ /* 0x008fce000001007f */
[----:B------:R-:W3:Y:S01]  /*e8a0*/  MUFU.TANH R31, R24 ;  /* 0x00000018001f7308 */ /* 0x000ee20000002400 */
[----:B-1----:R-:W-:-:S05]  /*e8b0*/  FFMA.FTZ R19, R0, R87, R28 ;  /* 0x0000005700137223 */ /* 0x002fca000001001c */
[----:B------:R-:W-:Y:S02]  /*e8c0*/  FSEL R19, R19, -INF , !P1 ;  /* 0xff80000013137808 */ /* 0x000fe40004800000 */
[----:B------:R1:W-:Y:S01]  /*e8d0*/  MUFU.TANH R93, R17 ;  /* 0x00000011005d7308 */ /* 0x0003e20000002400 */
[----:B--2---:R-:W-:Y:S01]  /*e8e0*/  FFMA.FTZ R15, R0, R87, R30 ;  /* 0x00000057000f7223 */ /* 0x004fe2000001001e */
[----:B------:R-:W-:Y:S01]  /*e8f0*/  ISETP.GE.AND P1, PT, R12, R100, PT ;  /* 0x000000640c00720c */ /* 0x000fe20003f26270 */
[----:B------:R-:W-:Y:S01]  /*e900*/  FMUL.FTZ R87, R10, c[0x0][0x2ec] ;  /* 0x0000bb000a577a20 */ /* 0x000fe20000410000 */
[----:B------:R-:W-:Y:S02]  /*e910*/  IADD3 R10, R84, 0x18, RZ ;  /* 0x00000018540a7810 */ /* 0x000fe40007ffe0ff */
[----:B------:R-:W-:Y:S02]  /*e920*/  FSEL R15, R15, -INF , !P5 ;  /* 0xff8000000f0f7808 */ /* 0x000fe40006800000 */
[----:B------:R-:W-:Y:S01]  /*e930*/  ISETP.GE.AND P5, PT, R12, R101, PT ;  /* 0x000000650c00720c */ /* 0x000fe20003fa6270 */
[----:B------:R-:W-:Y:S01]  /*e940*/  MUFU.TANH R29, R20 ;  /* 0x00000014001d7308 */ /* 0x000fe20000002400 */
[----:B---3--:R-:W-:Y:S01]  /*e950*/  FFMA.FTZ R31, R0, R14, R31 ;  /* 0x0000000e001f7223 */ /* 0x008fe2000001001f */
[----:B------:R-:W-:-:S02]  /*e960*/  IADD3 R14, R84, 0x20, RZ ;  /* 0x00000020540e7810 */ /* 0x000fc40007ffe0ff */
[----:B------:R-:W-:Y:S02]  /*e970*/  FSEL R153, R107, -INF , !P5 ;  /* 0xff8000006b997808 */ /* 0x000fe40006800000 */
[----:B------:R-:W-:Y:S01]  /*e980*/  FSEL R159, R31, -INF , !P1 ;  /* 0xff8000001f9f7808 */ /* 0x000fe20004800000 */
[CC--:B-1----:R-:W-:Y:S01]  /*e990*/  FFMA.FTZ R17, R0.reuse, R13.reuse, R99 ;  /* 0x0000000d00117223 */ /* 0x0c2fe20000010063 */
[----:B------:R-:W-:Y:S01]  /*e9a0*/  MUFU.TANH R131, R22 ;  /* 0x0000001600837308 */ /* 0x000fe20000002400 */
[----:B------:R-:W-:Y:S01]  /*e9b0*/  FFMA.FTZ R13, R0, R13, R143 ;  /* 0x0000000d000d7223 */ /* 0x000fe2000001008f */
[----:B------:R-:W-:Y:S02]  /*e9c0*/  ISETP.GE.AND P1, PT, R10, R100, PT ;  /* 0x000000640a00720c */ /* 0x000fe40003f26270 */
[----:B------:R-:W-:Y:S02]  /*e9d0*/  FSEL R17, R17, -INF , !P6 ;  /* 0xff80000011117808 */ /* 0x000fe40007000000 */
[----:B------:R-:W-:-:S02]  /*e9e0*/  FSEL R13, R13, -INF , !P2 ;  /* 0xff8000000d0d7808 */ /* 0x000fc40005000000 */
[----:B------:R-:W1:Y:S01]  /*e9f0*/  I2F R12, R10 ;  /* 0x0000000a000c7306 */ /* 0x000e620000201400 */
[CC--:B------:R-:W-:Y:S02]  /*ea00*/  ISETP.GE.AND P6, PT, R8.reuse, R100.reuse, PT ;  /* 0x000000640800720c */ /* 0x0c0fe40003fc6270 */
[----:B------:R-:W-:Y:S02]  /*ea10*/  ISETP.GE.AND P2, PT, R8, R101, PT ;  /* 0x000000650800720c */ /* 0x000fe40003f46270 */
[----:B------:R-:W-:Y:S02]  /*ea20*/  IADD3 R8, R84, 0x19, RZ ;  /* 0x0000001954087810 */ /* 0x000fe40007ffe0ff */
[----:B------:R-:W-:Y:S01]  /*ea30*/  FSEL R127, R97, -INF , !P6 ;  /* 0xff800000617f7808 */ /* 0x000fe20007000000 */
[----:B------:R-:W-:Y:S01]  /*ea40*/  MUFU.TANH R27, R16 ;  /* 0x00000010001b7308 */ /* 0x000fe20000002400 */
[----:B------:R-:W-:Y:S02]  /*ea50*/  FSEL R107, R18, -INF , !P2 ;  /* 0xff800000126b7808 */ /* 0x000fe40005000000 */
[----:B------:R-:W-:-:S02]  /*ea60*/  ISETP.GE.AND P6, PT, R8, R100, PT ;  /* 0x000000640800720c */ /* 0x000fc40003fc6270 */
[-C--:B------:R-:W-:Y:S02]  /*ea70*/  ISETP.GE.AND P2, PT, R8, R101.reuse, PT ;  /* 0x000000650800720c */ /* 0x080fe40003f46270 */
[----:B------:R-:W-:Y:S01]  /*ea80*/  ISETP.GE.AND P5, PT, R10, R101, PT ;  /* 0x000000650a00720c */ /* 0x000fe20003fa6270 */
[----:B------:R2:W3:Y:S01]  /*ea90*/  I2F R16, R8 ;  /* 0x0000000800107306 */ /* 0x0004e20000201400 */
[CC--:B-1----:R-:W-:Y:S02]  /*eaa0*/  FFMA.FTZ R157, R0.reuse, R12.reuse, R29 ;  /* 0x0000000c009d7223 */ /* 0x0c2fe4000001001d */
[----:B------:R-:W-:Y:S02]  /*eab0*/  FFMA.FTZ R131, R0, R12, R131 ;  /* 0x0000000c00837223 */ /* 0x000fe40000010083 */
[----:B------:R-:W-:Y:S01]  /*eac0*/  FMUL.FTZ R29, R4, c[0x0][0x2ec] ;  /* 0x0000bb00041d7a20 */ /* 0x000fe20000410000 */
[----:B------:R-:W-:Y:S02]  /*ead0*/  FSEL R157, R157, -INF , !P1 ;  /* 0xff8000009d9d7808 */ /* 0x000fe40004800000 */
[----:B------:R-:W1:Y:S01]  /*eae0*/  I2F R10, R14 ;  /* 0x0000000e000a7306 */ /* 0x000e620000201400 */
[----:B------:R-:W-:-:S02]  /*eaf0*/  FSEL R151, R131, -INF , !P5 ;  /* 0xff80000083977808 */ /* 0x000fc40006800000 */
[C---:B------:R-:W-:Y:S02]  /*eb00*/  ISETP.GE.AND P1, PT, R14.reuse, R100, PT ;  /* 0x000000640e00720c */ /* 0x040fe40003f26270 */
[----:B------:R-:W-:Y:S02]  /*eb10*/  ISETP.GE.AND P5, PT, R14, R101, PT ;  /* 0x000000650e00720c */ /* 0x000fe40003fa6270 */
[----:B--2---:R-:W-:Y:S01]  /*eb20*/  IADD3 R8, R84, 0x21, RZ ;  /* 0x0000002154087810 */ /* 0x004fe20007ffe0ff */
[CC--:B---3--:R-:W-:Y:S01]  /*eb30*/  FFMA.FTZ R95, R0.reuse, R16.reuse, R95 ;  /* 0x00000010005f7223 */ /* 0x0c8fe2000001005f */
[----:B------:R-:W-:Y:S01]  /*eb40*/  MUFU.TANH R23, R23 ;  /* 0x0000001700177308 */ /* 0x000fe20000002400 */
[----:B------:R-:W-:Y:S01]  /*eb50*/  FFMA.FTZ R99, R0, R16, R141 ;  /* 0x0000001000637223 */ /* 0x000fe2000001008d */
[----:B------:R-:W-:Y:S02]  /*eb60*/  IADD3 R16, R84, 0x28, RZ ;  /* 0x0000002854107810 */ /* 0x000fe40007ffe0ff */
[----:B------:R-:W-:-:S02]  /*eb70*/  FSEL R155, R95, -INF , !P6 ;  /* 0xff8000005f9b7808 */ /* 0x000fc40007000000 */
[----:B------:R-:W-:Y:S01]  /*eb80*/  FSEL R99, R99, -INF , !P2 ;  /* 0xff80000063637808 */ /* 0x000fe20005000000 */
[----:B-1----:R-:W-:Y:S01]  /*eb90*/  FFMA.FTZ R149, R0, R10, R27 ;  /* 0x0000000a00957223 */ /* 0x002fe2000001001b */
[----:B------:R1:W2:Y:S01]  /*eba0*/  I2F R12, R8 ;  /* 0x00000008000c7306 */ /* 0x0002a20000201400 */
[----:B------:R-:W-:Y:S01]  /*ebb0*/  ISETP.GE.AND P6, PT, R8, R100, PT ;  /* 0x000000640800720c */ /* 0x000fe20003fc6270 */
[----:B------:R-:W-:Y:S01]  /*ebc0*/  FFMA.FTZ R105, R0, R10, R105 ;  /* 0x0000000a00697223 */ /* 0x000fe20000010069 */
[----:B------:R-:W-:Y:S01]  /*ebd0*/  ISETP.GE.AND P2, PT, R8, R101, PT ;  /* 0x000000650800720c */ /* 0x000fe20003f46270 */
[----:B------:R-:W-:Y:S01]  /*ebe0*/  FMUL.FTZ R27, R6, c[0x0][0x2ec] ;  /* 0x0000bb00061b7a20 */ /* 0x000fe20000410000 */
[----:B------:R-:W-:Y:S02]  /*ebf0*/  FSEL R149, R149, -INF , !P1 ;  /* 0xff80000095957808 */ /* 0x000fe40004800000 */
[----:B------:R-:W-:Y:S01]  /*ec00*/  FSEL R141, R105, -INF , !P5 ;  /* 0xff800000698d7808 */ /* 0x000fe20006800000 */
[----:B------:R-:W3:Y:S01]  /*ec10*/  I2F R4, R16 ;  /* 0x0000001000047306 */ /* 0x000ee20000201400 */
[----:B------:R-:W-:-:S02]  /*ec20*/  ISETP.GE.AND P1, PT, R16, R100, PT ;  /* 0x000000641000720c */ /* 0x000fc40003f26270 */
[-C--:B------:R-:W-:Y:S02]  /*ec30*/  ISETP.GE.AND P5, PT, R16, R101.reuse, PT ;  /* 0x000000651000720c */ /* 0x080fe40003fa6270 */
[----:B-1----:R-:W-:Y:S01]  /*ec40*/  IADD3 R8, R84, 0x29, RZ ;  /* 0x0000002954087810 */ /* 0x002fe20007ffe0ff */
[CC--:B--2---:R-:W-:Y:S02]  /*ec50*/  FFMA.FTZ R93, R0.reuse, R12.reuse, R93 ;  /* 0x0000000c005d7223 */ /* 0x0c4fe4000001005d */
[----:B------:R-:W-:Y:S01]  /*ec60*/  MUFU.TANH R87, R87 ;  /* 0x0000005700577308 */ /* 0x000fe20000002400 */
[----:B------:R-:W-:Y:S01]  /*ec70*/  FFMA.FTZ R139, R0, R12, R139 ;  /* 0x0000000c008b7223 */ /* 0x000fe2000001008b */
[----:B------:R-:W-:Y:S02]  /*ec80*/  IADD3 R12, R84, 0x30, RZ ;  /* 0x00000030540c7810 */ /* 0x000fe40007ffe0ff */
[----:B------:R-:W-:Y:S02]  /*ec90*/  FSEL R147, R93, -INF , !P6 ;  /* 0xff8000005d937808 */ /* 0x000fe40007000000 */
[----:B------:R-:W-:Y:S01]  /*eca0*/  FSEL R139, R139, -INF , !P2 ;  /* 0xff8000008b8b7808 */ /* 0x000fe20005000000 */
[----:B---3--:R-:W-:Y:S01]  /*ecb0*/  FFMA.FTZ R25, R0, R4, R25 ;  /* 0x0000000400197223 */ /* 0x008fe20000010019 */
[----:B------:R1:W2:Y:S01]  /*ecc0*/  I2F R10, R8 ;  /* 0x00000008000a7306 */ /* 0x0002a20000201400 */
[----:B------:R-:W-:Y:S01]  /*ecd0*/  ISETP.GE.AND P6, PT, R8, R100, PT ;  /* 0x000000640800720c */ /* 0x000fe20003fc6270 */
[----:B------:R-:W-:Y:S01]  /*ece0*/  FFMA.FTZ R16, R0, R4, R103 ;  /* 0x0000000400107223 */ /* 0x000fe20000010067 */
[----:B------:R-:W-:-:S02]  /*ecf0*/  ISETP.GE.AND P2, PT, R8, R101, PT ;  /* 0x000000650800720c */ /* 0x000fc40003f46270 */
[----:B------:R-:W-:Y:S02]  /*ed00*/  FSEL R145, R25, -INF , !P1 ;  /* 0xff80000019917808 */ /* 0x000fe40004800000 */
[----:B------:R-:W-:Y:S01]  /*ed10*/  ISETP.GE.AND P1, PT, R12, R100, PT ;  /* 0x000000640c00720c */ /* 0x000fe20003f26270 */
[----:B------:R-:W3:Y:S01]  /*ed20*/  I2F R6, R12 ;  /* 0x0000000c00067306 */ /* 0x000ee20000201400 */
[----:B-1----:R-:W-:-:S07]  /*ed30*/  IADD3 R8, R84, 0x31, RZ ;  /* 0x0000003154087810 */ /* 0x002fce0007ffe0ff */
[----:B------:R-:W-:Y:S01]  /*ed40*/  MUFU.TANH R11, R11 ;  /* 0x0000000b000b7308 */ /* 0x000fe20000002400 */
[CC--:B--2---:R-:W-:Y:S02]  /*ed50*/  FFMA.FTZ R91, R0.reuse, R10.reuse, R91 ;  /* 0x0000000a005b7223 */ /* 0x0c4fe4000001005b */
[----:B------:R-:W-:Y:S01]  /*ed60*/  FFMA.FTZ R103, R0, R10, R137 ;  /* 0x0000000a00677223 */ /* 0x000fe20000010089 */
[----:B------:R-:W-:Y:S02]  /*ed70*/  IADD3 R10, R84, 0x38, RZ ;  /* 0x00000038540a7810 */ /* 0x000fe40007ffe0ff */
[----:B------:R-:W-:Y:S01]  /*ed80*/  FSEL R143, R91, -INF , !P6 ;  /* 0xff8000005b8f7808 */ /* 0x000fe20007000000 */
[CC--:B---3--:R-:W-:Y:S01]  /*ed90*/  FFMA.FTZ R23, R0.reuse, R6.reuse, R23 ;  /* 0x0000000600177223 */ /* 0x0c8fe20000010017 */
[----:B------:R-:W1:Y:S01]  /*eda0*/  I2F R14, R8 ;  /* 0x00000008000e7306 */ /* 0x000e620000201400 */
[----:B------:R-:W-:Y:S01]  /*edb0*/  FSEL R103, R103, -INF , !P2 ;  /* 0xff80000067677808 */ /* 0x000fe20005000000 */
[----:B------:R-:W-:Y:S01]  /*edc0*/  FFMA.FTZ R87, R0, R6, R87 ;  /* 0x0000000600577223 */ /* 0x000fe20000010057 */
[----:B------:R-:W-:-:S02]  /*edd0*/  ISETP.GE.AND P6, PT, R8, R100, PT ;  /* 0x000000640800720c */ /* 0x000fc40003fc6270 */
[-C--:B------:R-:W-:Y:S02]  /*ede0*/  ISETP.GE.AND P2, PT, R8, R101.reuse, PT ;  /* 0x000000650800720c */ /* 0x080fe40003f46270 */
[C---:B------:R-:W-:Y:S01]  /*edf0*/  IADD3 R6, R84.reuse, 0x39, RZ ;  /* 0x0000003954067810 */ /* 0x040fe20007ffe0ff */
[----:B------:R-:W-:Y:S01]  /*ee00*/  MUFU.TANH R85, R85 ;  /* 0x0000005500557308 */ /* 0x000fe20000002400 */
[----:B------:R-:W-:Y:S02]  /*ee10*/  FSEL R104, R23, -INF , !P1 ;  /* 0xff80000017687808 */ /* 0x000fe40004800000 */
[----:B------:R-:W-:Y:S02]  /*ee20*/  ISETP.GE.AND P1, PT, R84, R100, PT ;  /* 0x000000645400720c */ /* 0x000fe40003f26270 */
[----:B------:R-:W-:Y:S02]  /*ee30*/  FSEL R137, R16, -INF , !P5 ;  /* 0xff80000010897808 */ /* 0x000fe40006800000 */
[----:B------:R-:W-:Y:S01]  /*ee40*/  ISETP.GE.AND P5, PT, R12, R101, PT ;  /* 0x000000650c00720c */ /* 0x000fe20003fa6270 */
[----:B------:R-:W2:Y:S01]  /*ee50*/  I2F R4, R84 ;  /* 0x0000005400047306 */ /* 0x000ea20000201400 */
[----:B-1----:R-:W-:-:S02]  /*ee60*/  FFMA.FTZ R91, R0, R14, R11 ;  /* 0x0000000e005b7223 */ /* 0x002fc4000001000b */
[----:B------:R-:W-:Y:S02]  /*ee70*/  FSEL R97, R87, -INF , !P5 ;  /* 0xff80000057617808 */ /* 0x000fe40006800000 */
[-C--:B------:R-:W-:Y:S02]  /*ee80*/  ISETP.GE.AND P5, PT, R84, R101.reuse, PT ;  /* 0x000000655400720c */ /* 0x080fe40003fa6270 */
[----:B------:R-:W-:Y:S01]  /*ee90*/  FSEL R91, R91, -INF , !P2 ;  /* 0xff8000005b5b7808 */ /* 0x000fe20005000000 */
[----:B------:R-:W1:Y:S01]  /*eea0*/  MUFU.TANH R33, R33 ;  /* 0x0000002100217308 */ /* 0x000e620000002400 */
[----:B------:R-:W-:-:S07]  /*eeb0*/  ISETP.GE.AND P2, PT, R10, R101, PT ;  /* 0x000000650a00720c */ /* 0x000fce0003f46270 */
[----:B------:R-:W3:Y:S01]  /*eec0*/  MUFU.TANH R35, R35 ;  /* 0x0000002300237308 */ /* 0x000ee20000002400 */
[----:B--2---:R-:W-:-:S07]  /*eed0*/  FFMA.FTZ R85, R0, R4, R85 ;  /* 0x0000000400557223 */ /* 0x004fce0000010055 */
[----:B------:R-:W-:Y:S01]  /*eee0*/  MUFU.TANH R29, R29 ;  /* 0x0000001d001d7308 */ /* 0x000fe20000002400 */
[C---:B-1----:R-:W-:Y:S01]  /*eef0*/  FFMA.FTZ R33, R0.reuse, R4, R33 ;  /* 0x0000000400217223 */ /* 0x042fe20000010021 */
[----:B------:R-:W-:Y:S01]  /*ef00*/  FSEL R4, R85, -INF , !P1 ;  /* 0xff80000055047808 */ /* 0x000fe20004800000 */
[----:B------:R-:W-:Y:S01]  /*ef10*/  BAR.SYNC.DEFER_BLOCKING 0x0 ;  /* 0x0000000000007b1d */ /* 0x000fe20000010000 */
[----:B------:R-:W-:Y:S01]  /*ef20*/  ISETP.GT.AND P1, PT, R129, R114, PT ;  /* 0x000000728100720c */ /* 0x000fe20003f24270 */
[----:B---3--:R-:W-:-:S04]  /*ef30*/  FFMA.FTZ R35, R0, R14, R35 ;  /* 0x0000000e00237223 */ /* 0x008fc80000010023 */
[----:B------:R-:W-:Y:S01]  /*ef40*/  MUFU.TANH R27, R27 ;  /* 0x0000001b001b7308 */ /* 0x000fe20000002400 */
[----:B------:R-:W-:Y:S02]  /*ef50*/  FSEL R106, R35, -INF , !P6 ;  /* 0xff800000236a7808 */ /* 0x000fe40007000000 */
[----:B------:R-:W-:-:S05]  /*ef60*/  ISETP.GE.AND P6, PT, R10, R100, PT ;  /* 0x000000640a00720c */ /* 0x000fca0003fc6270 */
[----:B------:R-:W1:Y:S08]  /*ef70*/  I2F R8, R10 ;  /* 0x0000000a00087306 */ /* 0x000e700000201400 */
[----:B------:R-:W-:Y:S08]  /*ef80*/  MUFU.TANH R5, R5 ;  /* 0x0000000500057308 */ /* 0x000ff00000002400 */
[----:B------:R-:W2:Y:S01]  /*ef90*/  I2F R11, R6 ;  /* 0x00000006000b7306 */ /* 0x000ea20000201400 */
[----:B-1----:R-:W-:-:S02]  /*efa0*/  FFMA.FTZ R29, R0, R8, R29 ;  /* 0x00000008001d7223 */ /* 0x002fc4000001001d */
[----:B------:R-:W-:-:S03]  /*efb0*/  FFMA.FTZ R27, R0, R8, R27 ;  /* 0x00000008001b7223 */ /* 0x000fc6000001001b */
[----:B------:R-:W-:Y:S02]  /*efc0*/  FSEL R105, R29, -INF , !P6 ;  /* 0xff8000001d697808 */ /* 0x000fe40007000000 */
[----:B------:R-:W1:Y:S01]  /*efd0*/  MUFU.TANH R7, R7 ;  /* 0x0000000700077308 */ /* 0x000e620000002400 */
[----:B------:R-:W-:Y:S02]  /*efe0*/  FSEL R93, R27, -INF , !P2 ;  /* 0xff8000001b5d7808 */ /* 0x000fe40005000000 */
[C---:B------:R-:W-:Y:S02]  /*eff0*/  ISETP.GE.AND P6, PT, R6.reuse, R100, PT ;  /* 0x000000640600720c */ /* 0x040fe40003fc6270 */
[----:B------:R-:W-:Y:S01]  /*f000*/  ISETP.GE.AND P2, PT, R6, R101, PT ;  /* 0x000000650600720c */ /* 0x000fe20003f46270 */
[----:B--2---:R-:W-:Y:S01]  /*f010*/  FFMA.FTZ R131, R0, R11, R5 ;  /* 0x0000000b00837223 */ /* 0x004fe20000010005 */
[----:B------:R-:W-:-:S04]  /*f020*/  FSEL R5, R33, -INF , !P5 ;  /* 0xff80000021057808 */ /* 0x000fc80006800000 */
[----:B------:R-:W-:Y:S01]  /*f030*/  FSEL R131, R131, -INF , !P6 ;  /* 0xff80000083837808 */ /* 0x000fe20007000000 */
[----:B-1----:R-:W-:-:S05]  /*f040*/  FFMA.FTZ R7, R0, R11, R7 ;  /* 0x0000000b00077223 */ /* 0x002fca0000010007 */
        /* <DEDUP_REMOVED lines=63> */
.L_x_6244:
[----:B------:R-:W-:-:S05]  /*f440*/  IMAD.MOV.U32 R12, RZ, RZ, c[0x0][0x198] ;  /* 0x00006600ff0c7624 */ /* 0x000fca00078e00ff */
[----:B------:R-:W-:-:S04]  /*f450*/  LEA R12, -R12, RZ, 0x6 ;  /* 0x000000ff0c0c7211 */ /* 0x000fc800078e31ff */
[----:B------:R-:W-:Y:S02]  /*f460*/  SHF.R.S32.HI R10, RZ, 0x1f, R12 ;  /* 0x0000001fff0a7819 */ /* 0x000fe4000001140c */
.L_x_6245:
        /* <DEDUP_REMOVED lines=56> */
.L_x_6243:
        /* <DEDUP_REMOVED lines=57> */
[----:B------:R-:W-:Y:S01]  /*fb80*/  LDSM.16.MT88.4 R16, [R108+0x6000] ;  /* 0x006000006c10783b */ /* 0x000fe20000004200 */
[----:B------:R-:W-:-:S02]  /*fb90*/  FADD.FTZ R3, R2, -R3 ;  /* 0x8000000302037221 */ /* 0x000fc40000010000 */
[--C-:B------:R-:W-:Y:S02]  /*fba0*/  FFMA.FTZ R85, R5, c[0x0][0x23c], -R96.reuse ;  /* 0x00008f0005557a23 */ /* 0x100fe40000010860 */
[----:B------:R-:W-:Y:S01]  /*fbb0*/  FMUL.FTZ R92, R3, c[0x0][0x23c] ;  /* 0x00008f00035c7a20 */ /* 0x000fe20000410000 */
[----:B------:R-:W1:Y:S01]  /*fbc0*/  MUFU.EX2 R98, R98 ;  /* 0x0000006200627308 */ /* 0x000e620000000800 */
[--C-:B------:R-:W-:Y:S02]  /*fbd0*/  FFMA.FTZ R86, R9, c[0x0][0x23c], -R96.reuse ;  /* 0x00008f0009567a23 */ /* 0x100fe40000010860 */
[--C-:B------:R-:W-:Y:S01]  /*fbe0*/  FFMA.FTZ R3, R15, c[0x0][0x23c], -R96.reuse ;  /* 0x00008f000f037a23 */ /* 0x100fe20000010860 */
[----:B------:R-:W-:Y:S01]  /*fbf0*/  LDSM.16.MT88.4 R8, [R110+0x6000] ;  /* 0x006000006e08783b */ /* 0x000fe20000004200 */
[----:B------:R-:W-:Y:S02]  /*fc00*/  FFMA.FTZ R2, R13, c[0x0][0x23c], -R96 ;  /* 0x00008f000d027a23 */ /* 0x000fe40000010860 */
[--C-:B------:R-:W-:Y:S01]  /*fc10*/  FFMA.FTZ R130, R159, c[0x0][0x23c], -R134.reuse ;  /* 0x00008f009f827a23 */ /* 0x100fe20000010886 */
[----:B------:R-:W2:Y:S01]  /*fc20*/  MUFU.EX2 R92, R92 ;  /* 0x0000005c005c7308 */ /* 0x000ea20000000800 */
[----:B------:R-:W-:-:S02]  /*fc30*/  FFMA.FTZ R127, R127, c[0x0][0x23c], -R134 ;  /* 0x00008f007f7f7a23 */ /* 0x000fc40000010886 */
[--C-:B------:R-:W-:Y:S02]  /*fc40*/  FFMA.FTZ R102, R157, c[0x0][0x23c], -R134.reuse ;  /* 0x00008f009d667a23 */ /* 0x100fe40000010886 */
[----:B------:R-:W-:Y:S02]  /*fc50*/  FFMA.FTZ R101, R155, c[0x0][0x23c], -R134 ;  /* 0x00008f009b657a23 */ /* 0x000fe40000010886 */
[----:B------:R-:W-:Y:S01]  /*fc60*/  FFMA.FTZ R126, R153, c[0x0][0x23c], -R96 ;  /* 0x00008f00997e7a23 */ /* 0x000fe20000010860 */
[----:B------:R-:W3:Y:S01]  /*fc70*/  MUFU.EX2 R84, R84 ;  /* 0x0000005400547308 */ /* 0x000ee20000000800 */
[-C--:B-1----:R-:W-:Y:S02]  /*fc80*/  FMUL.FTZ R28, R56, R98.reuse ;  /* 0x00000062381c7220 */ /* 0x082fe40000410000 */
[-C--:B------:R-:W-:Y:S02]  /*fc90*/  FMUL.FTZ R29, R57, R98.reuse ;  /* 0x00000062391d7220 */ /* 0x080fe40000410000 */
[----:B------:R-:W-:-:S02]  /*fca0*/  FMUL.FTZ R4, R80, R98 ;  /* 0x0000006250047220 */ /* 0x000fc40000410000 */
[----:B------:R-:W-:Y:S01]  /*fcb0*/  FMUL.FTZ R5, R81, R98 ;  /* 0x0000006251057220 */ /* 0x000fe20000410000 */
[----:B------:R-:W-:Y:S01]  /*fcc0*/  MUFU.EX2 R87, R87 ;  /* 0x0000005700577308 */ /* 0x000fe20000000800 */
[-C--:B--2---:R-:W-:Y:S02]  /*fcd0*/  FMUL.FTZ R30, R58, R92.reuse ;  /* 0x0000005c3a1e7220 */ /* 0x084fe40000410000 */
[-C--:B------:R-:W-:Y:S02]  /*fce0*/  FMUL.FTZ R31, R59, R92.reuse ;  /* 0x0000005c3b1f7220 */ /* 0x080fe40000410000 */
[----:B------:R-:W1:Y:S01]  /*fcf0*/  LDSM.16.MT88.4 R56, [R110+0x8000] ;  /* 0x008000006e38783b */ /* 0x000e620000004200 */
[-C--:B------:R-:W-:Y:S02]  /*fd00*/  FMUL.FTZ R6, R82, R92.reuse ;  /* 0x0000005c52067220 */ /* 0x080fe40000410000 */
[----:B------:R-:W2:Y:S01]  /*fd10*/  MUFU.EX2 R88, R88 ;  /* 0x0000005800587308 */ /* 0x000ea20000000800 */
[----:B------:R-:W-:Y:S01]  /*fd20*/  FMUL.FTZ R7, R83, R92 ;  /* 0x0000005c53077220 */ /* 0x000fe20000410000 */
[----:B---3--:R-:W-:Y:S01]  /*fd30*/  F2FP.BF16.PACK_AB R80, R84, R95 ;  /* 0x0000005f5450723e */ /* 0x008fe200000010ff */
[----:B------:R-:W-:-:S02]  /*fd40*/  FMUL.FTZ R52, R52, R98 ;  /* 0x0000006234347220 */ /* 0x000fc40000410000 */
[----:B------:R-:W-:Y:S02]  /*fd50*/  FMUL.FTZ R53, R53, R98 ;  /* 0x0000006235357220 */ /* 0x000fe40000410000 */
[-C--:B------:R-:W-:Y:S01]  /*fd60*/  FMUL.FTZ R54, R54, R92.reuse ;  /* 0x0000005c36367220 */ /* 0x080fe20000410000 */
[----:B------:R-:W-:Y:S01]  /*fd70*/  MUFU.EX2 R85, R85 ;  /* 0x0000005500557308 */ /* 0x000fe20000000800 */
[----:B------:R-:W-:Y:S02]  /*fd80*/  FMUL.FTZ R55, R55, R92 ;  /* 0x0000005c37377220 */ /* 0x000fe40000410000 */
[-C--:B------:R-:W-:Y:S02]  /*fd90*/  FMUL.FTZ R20, R64, R98.reuse ;  /* 0x0000006240147220 */ /* 0x080fe40000410000 */
[----:B------:R-:W-:Y:S02]  /*fda0*/  FMUL.FTZ R21, R65, R98 ;  /* 0x0000006241157220 */ /* 0x000fe40000410000 */
[-C--:B------:R-:W-:Y:S01]  /*fdb0*/  FMUL.FTZ R22, R66, R92.reuse ;  /* 0x0000005c42167220 */ /* 0x080fe20000410000 */
[----:B------:R-:W3:Y:S01]  /*fdc0*/  MUFU.EX2 R86, R86 ;  /* 0x0000005600567308 */ /* 0x000ee20000000800 */
        /* <DEDUP_REMOVED lines=10> */
[----:B---3--:R-:W-:Y:S01]  /*fe70*/  F2FP.BF16.PACK_AB R81, R86, R85 ;  /* 0x000000555651723e */ /* 0x008fe200000010ff */
        /* <DEDUP_REMOVED lines=20> */
[----:B------:R-:W3:Y:S01]  /*ffc0*/  LDSM.16.MT88.4 R52, [R108+0x8000] ;  /* 0x008000006c34783b */ /* 0x000ee20000004200 */
[----:B------:R-:W-:-:S02]  /*ffd0*/  FMUL.FTZ R68, R68, R98 ;  /* 0x0000006244447220 */ /* 0x000fc40000410000 */
[----:B------:R-:W-:Y:S01]  /*ffe0*/  FMUL.FTZ R69, R69, R98 ;  /* 0x0000006245457220 */ /* 0x000fe20000410000 */
[----:B------:R-:W-:Y:S01]  /*fff0*/  MUFU.EX2 R101, R101 ;  /* 0x0000006500657308 */ /* 0x000fe20000000800 */
[-C--:B------:R-:W-:Y:S02]  /*10000*/  FMUL.FTZ R70, R70, R92.reuse ;  /* 0x0000005c46467220 */ /* 0x080fe40000410000 */
[C---:B------:R-:W-:Y:S01]  /*10010*/  HMMA.16816.F32.BF16 R20, R80.reuse, R24, R20 ;  /* 0x000000185014723c */ /* 0x040fe20000041814 */
[----:B------:R-:W-:Y:S02]  /*10020*/  FMUL.FTZ R71, R71, R92 ;  /* 0x0000005c47477220 */ /* 0x000fe40000410000 */
[--C-:B------:R-:W-:Y:S02]  /*10030*/  FFMA.FTZ R107, R107, c[0x0][0x23c], -R96.reuse ;  /* 0x00008f006b6b7a23 */ /* 0x100fe40000010860 */
[--C-:B------:R-:W-:Y:S01]  /*10040*/  FFMA.FTZ R100, R151, c[0x0][0x23c], -R96.reuse ;  /* 0x00008f0097647a23 */ /* 0x100fe20000010860 */
[----:B------:R-:W-:Y:S01]  /*10050*/  MUFU.EX2 R126, R126 ;  /* 0x0000007e007e7308 */ /* 0x000fe20000000800 */
[----:B------:R-:W-:Y:S01]  /*10060*/  FFMA.FTZ R99, R99, c[0x0][0x23c], -R96 ;  /* 0x00008f0063637a23 */ /* 0x000fe20000010860 */
[----:B------:R-:W-:Y:S01]  /*10070*/  HMMA.16816.F32.BF16 R24, R80, R26, R60 ;  /* 0x0000001a5018723c */ /* 0x000fe2000004183c */
[----:B------:R-:W4:Y:S01]  /*10080*/  LDSM.16.MT88.4 R60, [R110+0x6400] ;  /* 0x006400006e3c783b */ /* 0x000f220000004200 */
[----:B------:R-:W-:-:S02]  /*10090*/  FMUL.FTZ R44, R44, R98 ;  /* 0x000000622c2c7220 */ /* 0x000fc40000410000 */
[----:B------:R-:W-:Y:S02]  /*100a0*/  FMUL.FTZ R45, R45, R98 ;  /* 0x000000622d2d7220 */ /* 0x000fe40000410000 */
[----:B------:R-:W5:Y:S01]  /*100b0*/  MUFU.EX2 R107, R107 ;  /* 0x0000006b006b7308 */ /* 0x000f620000000800 */
[-C--:B------:R-:W-:Y:S01]  /*100c0*/  FMUL.FTZ R46, R46, R92.reuse ;  /* 0x0000005c2e2e7220 */ /* 0x080fe20000410000 */
        /* <DEDUP_REMOVED lines=9> */
[--C-:B------:R-:W-:Y:S02]  /*10160*/  FFMA.FTZ R138, R149, c[0x0][0x23c], -R134.reuse ;  /* 0x00008f00958a7a23 */ /* 0x100fe40000010886 */
[----:B------:R-:W1:Y:S01]  /*10170*/  MUFU.EX2 R99, R99 ;  /* 0x0000006300637308 */ /* 0x000e620000000800 */
[--C-:B------:R-:W-:Y:S01]  /*10180*/  FFMA.FTZ R147, R147, c[0x0][0x23c], -R134.reuse ;  /* 0x00008f0093937a23 */ /* 0x100fe20000010886 */
[C---:B------:R-:W-:Y:S01]  /*10190*/  HMMA.16816.F32.BF16 R4, R80.reuse, R8, R4 ;  /* 0x000000085004723c */ /* 0x040fe20000041804 */
[--C-:B------:R-:W-:Y:S02]  /*101a0*/  FFMA.FTZ R136, R145, c[0x0][0x23c], -R134.reuse ;  /* 0x00008f0091887a23 */ /* 0x100fe40000010886 */
[----:B------:R-:W-:Y:S02]  /*101b0*/  FFMA.FTZ R143, R143, c[0x0][0x23c], -R134 ;  /* 0x00008f008f8f7a23 */ /* 0x000fe40000010886 */
[--C-:B------:R-:W-:Y:S01]  /*101c0*/  FFMA.FTZ R141, R141, c[0x0][0x23c], -R96.reuse ;  /* 0x00008f008d8d7a23 */ /* 0x100fe20000010860 */
[----:B------:R-:W-:Y:S01]  /*101d0*/  MUFU.EX2 R138, R138 ;  /* 0x0000008a008a7308 */ /* 0x000fe20000000800 */
[--C-:B------:R-:W-:Y:S01]  /*101e0*/  FFMA.FTZ R142, R139, c[0x0][0x23c], -R96.reuse ;  /* 0x00008f008b8e7a23 */ /* 0x100fe20000010860 */
[----:B------:R-:W-:Y:S01]  /*101f0*/  HMMA.16816.F32.BF16 R12, R80, R16, R12 ;  /* 0x00000010500c723c */ /* 0x000fe2000004180c */
[----:B------:R-:W-:-:S02]  /*10200*/  FFMA.FTZ R137, R137, c[0x0][0x23c], -R96 ;  /* 0x00008f0089897a23 */ /* 0x000fc40000010860 */
[----:B------:R-:W-:Y:S02]  /*10210*/  FFMA.FTZ R140, R103, c[0x0][0x23c], -R96 ;  /* 0x00008f00678c7a23 */ /* 0x000fe40000010860 */
[--C-:B------:R-:W-:Y:S01]  /*10220*/  FFMA.FTZ R64, R104, c[0x0][0x23c], -R134.reuse ;  /* 0x00008f0068407a23 */ /* 0x100fe20000010886 */
[----:B------:R-:W-:Y:S01]  /*10230*/  MUFU.EX2 R147, R147 ;  /* 0x0000009300937308 */ /* 0x000fe20000000800 */
[--C-:B------:R-:W-:Y:S01]  /*10240*/  FFMA.FTZ R104, R106, c[0x0][0x23c], -R134.reuse ;  /* 0x00008f006a687a23 */ /* 0x100fe20000010886 */
[C---:B------:R-:W-:Y:S01]  /*10250*/  HMMA.16816.F32.BF16 R8, R80.reuse, R10, R76 ;  /* 0x0000000a5008723c */ /* 0x040fe2000004184c */
[----:B------:R-:W-:Y:S01]  /*10260*/  LDSM.16.MT88.4 R76, [R110+0x6c00] ;  /* 0x006c00006e4c783b */ /* 0x000fe20000004200 */
[--C-:B------:R-:W-:Y:S02]  /*10270*/  FFMA.FTZ R103, R105, c[0x0][0x23c], -R134.reuse ;  /* 0x00008f0069677a23 */ /* 0x100fe40000010886 */
[----:B------:R-:W-:Y:S02]  /*10280*/  FFMA.FTZ R106, R131, c[0x0][0x23c], -R134 ;  /* 0x00008f00836a7a23 */ /* 0x000fe40000010886 */
[----:B------:R-:W-:Y:S01]  /*10290*/  MUFU.EX2 R136, R136 ;  /* 0x0000008800887308 */ /* 0x000fe20000000800 */
[--C-:B------:R-:W-:Y:S01]  /*102a0*/  FFMA.FTZ R134, R91, c[0x0][0x23c], -R96.reuse ;  /* 0x00008f005b867a23 */ /* 0x100fe20000010860 */
[----:B------:R-:W-:Y:S01]  /*102b0*/  HMMA.16816.F32.BF16 R16, R80, R18, R68 ;  /* 0x000000125010723c */ /* 0x000fe20000041844 */
[--C-:B------:R-:W-:Y:S01]  /*102c0*/  FFMA.FTZ R97, R97, c[0x0][0x23c], -R96.reuse ;  /* 0x00008f0061617a23 */ /* 0x100fe20000010860 */
[----:B------:R-:W-:Y:S01]  /*102d0*/  LDSM.16.MT88.4 R68, [R108+0x6c00] ;  /* 0x006c00006c44783b */ /* 0x000fe20000004200 */
[----:B------:R-:W-:-:S02]  /*102e0*/  FFMA.FTZ R91, R93, c[0x0][0x23c], -R96 ;  /* 0x00008f005d5b7a23 */ /* 0x000fc40000010860 */
[----:B------:R-:W-:Y:S01]  /*102f0*/  FFMA.FTZ R94, R94, c[0x0][0x23c], -R96 ;  /* 0x00008f005e5e7a23 */ /* 0x000fe20000010860 */
[----:B------:R-:W-:Y:S01]  /*10300*/  MUFU.EX2 R143, R143 ;  /* 0x0000008f008f7308 */ /* 0x000fe20000000800 */
[----:B------:R-:W-:Y:S01]  /*10310*/  FFMA.FTZ R95, R133, R98, R95 ;  /* 0x00000062855f7223 */ /* 0x000fe2000001005f */
[C---:B---3--:R-:W-:Y:S01]  /*10320*/  HMMA.16816.F32.BF16 R44, R80.reuse, R52, R44 ;  /* 0x00000034502c723c */ /* 0x048fe2000004182c */
[----:B------:R-:W-:Y:S02]  /*10330*/  FFMA.FTZ R85, R128, R92, R85 ;  /* 0x0000005c80557223 */ /* 0x000fe40000010055 */
[----:B------:R-:W-:Y:S02]  /*10340*/  FADD.FTZ R84, R84, R95 ;  /* 0x0000005f54547221 */ /* 0x000fe40000010000 */
[----:B------:R-:W-:Y:S01]  /*10350*/  FADD.FTZ R92, R86, R85 ;  /* 0x00000055565c7221 */ /* 0x000fe20000010000 */
[----:B------:R-:W-:Y:S01]  /*10360*/  MUFU.EX2 R141, R141 ;  /* 0x0000008d008d7308 */ /* 0x000fe20000000800 */
[----:B--2---:R-:W-:Y:S01]  /*10370*/  F2FP.BF16.PACK_AB R52, R127, R130 ;  /* 0x000000827f34723e */ /* 0x004fe200000010ff */
[----:B------:R-:W-:Y:S01]  /*10380*/  HMMA.16816.F32.BF16 R48, R80, R54, R48 ;  /* 0x000000365030723c */ /* 0x000fe20000041830 */
[----:B-----5:R-:W-:Y:S01]  /*10390*/  F2FP.BF16.PACK_AB R53, R107, R126 ;  /* 0x0000007e6b35723e */ /* 0x020fe200000010ff */
[----:B------:R-:W-:-:S02]  /*103a0*/  FADD.FTZ R93, R87, R84 ;  /* 0x00000054575d7221 */ /* 0x000fc40000010000 */
[----:B------:R-:W-:Y:S02]  /*103b0*/  FADD.FTZ R3, R3, R92 ;  /* 0x0000005c03037221 */ /* 0x000fe40000010000 */
[----:B------:R-:W-:Y:S01]  /*103c0*/  MUFU.EX2 R142, R142 ;  /* 0x0000008e008e7308 */ /* 0x000fe20000000800 */
[----:B------:R-:W-:Y:S01]  /*103d0*/  F2FP.BF16.PACK_AB R54, R101, R102 ;  /* 0x000000666536723e */ /* 0x000fe200000010ff */
[----:B------:R-:W-:Y:S01]  /*103e0*/  FADD.FTZ R93, R88, R93 ;  /* 0x0000005d585d7221 */ /* 0x000fe20000010000 */
[----:B-1----:R-:W-:Y:S01]  /*103f0*/  F2FP.BF16.PACK_AB R55, R99, R100 ;  /* 0x000000646337723e */ /* 0x002fe200000010ff */
[----:B------:R-:W-:Y:S02]  /*10400*/  FADD.FTZ R3, R2, R3 ;  /* 0x0000000302037221 */ /* 0x000fe40000010000 */
[----:B------:R-:W-:Y:S02]  /*10410*/  FADD.FTZ R130, R130, R93 ;  /* 0x0000005d82827221 */ /* 0x000fe40000010000 */
[----:B------:R-:W-:Y:S01]  /*10420*/  MUFU.EX2 R137, R137 ;  /* 0x0000008900897308 */ /* 0x000fe20000000800 */
[----:B------:R-:W-:Y:S01]  /*10430*/  FADD.FTZ R126, R126, R3 ;  /* 0x000000037e7e7221 */ /* 0x000fe20000010000 */
[----:B----4-:R-:W-:Y:S01]  /*10440*/  HMMA.16816.F32.BF16 R4, R52, R60, R4 ;  /* 0x0000003c3404723c */ /* 0x010fe20000041804 */
[----:B------:R-:W-:Y:S01]  /*10450*/  FADD.FTZ R127, R127, R130 ;  /* 0x000000827f7f7221 */ /* 0x000fe20000010000 */
[----:B------:R-:W-:Y:S01]  /*10460*/  MOV R3, R90 ;  /* 0x0000005a00037202 */ /* 0x000fe20000000f00 */
[----:B------:R-:W-:-:S02]  /*10470*/  FADD.FTZ R107, R107, R126 ;  /* 0x0000007e6b6b7221 */ /* 0x000fc40000010000 */
[----:B------:R-:W-:Y:S01]  /*10480*/  FADD.FTZ R102, R102, R127 ;  /* 0x0000007f66667221 */ /* 0x000fe20000010000 */
[----:B------:R-:W-:Y:S01]  /*10490*/  MUFU.EX2 R140, R140 ;  /* 0x0000008c008c7308 */ /* 0x000fe20000000800 */
[----:B------:R-:W-:Y:S01]  /*104a0*/  FADD.FTZ R2, R100, R107 ;  /* 0x0000006b64027221 */ /* 0x000fe20000010000 */
[C---:B------:R-:W-:Y:S01]  /*104b0*/  HMMA.16816.F32.BF16 R8, R52.reuse, R62, R8 ;  /* 0x0000003e3408723c */ /* 0x040fe20000041808 */
[----:B------:R-:W1:Y:S01]  /*104c0*/  LDSM.16.MT88.4 R60, [R110+0x7400] ;  /* 0x007400006e3c783b */ /* 0x000e620000004200 */
[----:B------:R-:W-:Y:S02]  /*104d0*/  FADD.FTZ R101, R101, R102 ;  /* 0x0000006665657221 */ /* 0x000fe40000010000 */
[----:B------:R-:W-:Y:S02]  /*104e0*/  FADD.FTZ R2, R99, R2 ;  /* 0x0000000263027221 */ /* 0x000fe40000010000 */
[----:B------:R-:W-:Y:S02]  /*104f0*/  MUFU.EX2 R105, R64 ;  /* 0x0000004000697308 */ /* 0x000fe40000000800 */
[C---:B------:R-:W-:Y:S06]  /*10500*/  HMMA.16816.F32.BF16 R12, R52.reuse, R56, R12 ;  /* 0x00000038340c723c */ /* 0x040fec000004180c */
[----:B------:R-:W2:Y:S02]  /*10510*/  MUFU.EX2 R104, R104 ;  /* 0x0000006800687308 */ /* 0x000ea40000000800 */
[----:B------:R-:W-:Y:S01]  /*10520*/  HMMA.16816.F32.BF16 R16, R52, R58, R16 ;  /* 0x0000003a3410723c */ /* 0x000fe20000041810 */
[----:B------:R-:W3:Y:S05]  /*10530*/  LDSM.16.MT88.4 R56, [R108+0x7400] ;  /* 0x007400006c38783b */ /* 0x000eea0000004200 */
[----:B------:R-:W-:Y:S08]  /*10540*/  MUFU.EX2 R103, R103 ;  /* 0x0000006700677308 */ /* 0x000ff00000000800 */
[----:B------:R-:W4:Y:S01]  /*10550*/  MUFU.EX2 R106, R106 ;  /* 0x0000006a006a7308 */ /* 0x000f220000000800 */
[----:B--2---:R-:W-:-:S07]  /*10560*/  F2FP.BF16.PACK_AB R84, R104, R105 ;  /* 0x000000696854723e */ /* 0x004fce00000010ff */
        /* <DEDUP_REMOVED lines=11> */
[----:B------:R-:W1:Y:S01]  /*10620*/  LDSM.16.MT88.4 R56, [R108+0x8400] ;  /* 0x008400006c38783b */ /* 0x000e620000004200 */
[----:B---3--:R-:W-:-:S06]  /*10630*/  F2FP.BF16.PACK_AB R87, R94, R91 ;  /* 0x0000005b5e57723e */ /* 0x008fcc00000010ff */
        /* <DEDUP_REMOVED lines=25> */
[C---:B------:R-:W-:Y:S01]  /*107d0*/  HMMA.16816.F32.BF16 R8, R52.reuse, R62, R8 ;  /* 0x0000003e3408723c */ /* 0x040fe20000041808 */
[----:B------:R-:W2:Y:S01]  /*107e0*/  LDSM.16.MT88.4 R60, [R110+0x7800] ;  /* 0x007800006e3c783b */ /* 0x000ea20000004200 */
[----:B------:R-:W-:Y:S02]  /*107f0*/  FADD.FTZ R91, R91, R134 ;  /* 0x000000865b5b7221 */ /* 0x000fe40000010000 */
[----:B------:R-:W-:Y:S02]  /*10800*/  FADD.FTZ R133, R106, R103 ;  /* 0x000000676a857221 */ /* 0x000fe40000010000 */
[----:B------:R-:W-:Y:S02]  /*10810*/  FADD.FTZ R128, R94, R91 ;  /* 0x0000005b5e807221 */ /* 0x000fe40000010000 */
[C---:B-1----:R-:W-:Y:S08]  /*10820*/  HMMA.16816.F32.BF16 R12, R52.reuse, R56, R12 ;  /* 0x00000038340c723c */ /* 0x042ff0000004180c */
[----:B------:R-:W-:Y:S01]  /*10830*/  HMMA.16816.F32.BF16 R16, R52, R58, R16 ;  /* 0x0000003a3410723c */ /* 0x000fe20000041810 */
[----:B------:R-:W1:Y:S07]  /*10840*/  LDSM.16.MT88.4 R56, [R108+0x7800] ;  /* 0x007800006c38783b */ /* 0x000e6e0000004200 */
[C---:B------:R-:W-:Y:S01]  /*10850*/  HMMA.16816.F32.BF16 R80, R84.reuse, R76, R4 ;  /* 0x0000004c5450723c */ /* 0x040fe20000041804 */
[----:B------:R-:W-:Y:S07]  /*10860*/  LDSM.16.MT88.4 R4, [R108+0x8c00] ;  /* 0x008c00006c04783b */ /* 0x000fee0000004200 */
[C---:B------:R-:W-:Y:S01]  /*10870*/  HMMA.16816.F32.BF16 R76, R84.reuse, R78, R8 ;  /* 0x0000004e544c723c */ /* 0x040fe20000041808 */
[----:B------:R-:W-:Y:S07]  /*10880*/  LDSM.16.MT88.4 R8, [R110+0x8c00] ;  /* 0x008c00006e08783b */ /* 0x000fee0000004200 */
[----:B------:R-:W-:Y:S08]  /*10890*/  HMMA.16816.F32.BF16 R72, R84, R68, R12 ;  /* 0x000000445448723c */ /* 0x000ff0000004180c */
[C---:B--2---:R-:W-:Y:S08]  /*108a0*/  HMMA.16816.F32.BF16 R20, R52.reuse, R60, R20 ;  /* 0x0000003c3414723c */ /* 0x044ff00000041814 */
[C---:B------:R-:W-:Y:S01]  /*108b0*/  HMMA.16816.F32.BF16 R24, R52.reuse, R62, R24 ;  /* 0x0000003e3418723c */ /* 0x040fe20000041818 */
[----:B------:R-:W2:Y:S07]  /*108c0*/  LDSM.16.MT88.4 R60, [R110+0x8800] ;  /* 0x008800006e3c783b */ /* 0x000eae0000004200 */
        /* <DEDUP_REMOVED lines=10> */
[C---:B------:R-:W-:Y:S08]  /*10970*/  HMMA.16816.F32.BF16 R36, R84.reuse, R8, R36 ;  /* 0x000000085424723c */ /* 0x040ff00000041824 */
[C---:B------:R-:W-:Y:S08]  /*10980*/  HMMA.16816.F32.BF16 R40, R84.reuse, R10, R40 ;  /* 0x0000000a5428723c */ /* 0x040ff00000041828 */
[C---:B------:R-:W-:Y:S08]  /*10990*/  HMMA.16816.F32.BF16 R44, R84.reuse, R4, R44 ;  /* 0x00000004542c723c */ /* 0x040ff0000004182c */
[C---:B--2---:R-:W-:Y:S08]  /*109a0*/  HMMA.16816.F32.BF16 R64, R84.reuse, R60, R20 ;  /* 0x0000003c5440723c */ /* 0x044ff00000041814 */
[C---:B------:R-:W-:Y:S08]  /*109b0*/  HMMA.16816.F32.BF16 R60, R84.reuse, R62, R24 ;  /* 0x0000003e543c723c */ /* 0x040ff00000041818 */
[C---:B-1----:R-:W-:Y:S08]  /*109c0*/  HMMA.16816.F32.BF16 R56, R84.reuse, R52, R28 ;  /* 0x000000345438723c */ /* 0x042ff0000004181c */
[C---:B------:R-:W-:Y:S08]  /*109d0*/  HMMA.16816.F32.BF16 R52, R84.reuse, R54, R32 ;  /* 0x000000365434723c */ /* 0x040ff00000041820 */
[----:B------:R-:W-:Y:S08]  /*109e0*/  HMMA.16816.F32.BF16 R48, R84, R6, R48 ;  /* 0x000000065430723c */ /* 0x000ff00000041830 */
.L_x_6240:
        /* <DEDUP_REMOVED lines=12> */
.L_x_6250:
        /* <DEDUP_REMOVED lines=66> */
.L_x_6247:
        /* <DEDUP_REMOVED lines=13> */
[--C-:B------:R-:W-:Y:S01]  /*10fa0*/  @P6 LEA.HI.X R137, R2, R131, R3.reuse, 0x6, P2 ;  /* 0x0000008302896211 */ /* 0x100fe200010f3403 */
[----:B------:R-:W-:Y:S01]  /*10fb0*/  @!P6 STS [R116+0x6000], RZ ;  /* 0x006000ff7400e388 */ /* 0x000fe20000000800 */
[----:B------:R-:W-:Y:S02]  /*10fc0*/  @P5 LEA R138, P1, R86, R132, 0x1 ;  /* 0x00000084568a5211 */ /* 0x000fe400078208ff */
        /* <DEDUP_REMOVED lines=122> */
[----:B----4-:R-:W-:Y:S02]  /*11770*/  FMUL.FTZ R134, R10, c[0x0][0x2ec] ;  /* 0x0000bb000a867a20 */ /* 0x010fe40000410000 */
[----:B------:R-:W-:Y:S03]  /*11780*/  FMUL.FTZ R136, R11, c[0x0][0x2ec] ;  /* 0x0000bb000b887a20 */ /* 0x000fe60000410000 */
[C---:B--2---:R-:W-:Y:S01]  /*11790*/  HMMA.16816.F32.BF16 R28, R88.reuse, R96, R28 ;  /* 0x00000060581c723c */ /* 0x044fe2000004181c */
[----:B------:R-:W2:Y:S03]  /*117a0*/  MUFU.TANH R161, R161 ;  /* 0x000000a100a17308 */ /* 0x000ea60000002400 */
[----:B------:R-:W-:Y:S02]  /*117b0*/  FMUL.FTZ R155, R12, c[0x0][0x2ec] ;  /* 0x0000bb000c9b7a20 */ /* 0x000fe40000410000 */
[----:B-----5:R-:W-:Y:S02]  /*117c0*/  FMUL.FTZ R86, R18, c[0x0][0x2ec] ;  /* 0x0000bb0012567a20 */ /* 0x020fe40000410000 */
        /* <DEDUP_REMOVED lines=25> */
[----:B------:R-:W1:Y:S01]  /*11960*/  MUFU.TANH R132, R132 ;  /* 0x0000008400847308 */ /* 0x000e620000002400 */
        /* <DEDUP_REMOVED lines=86> */
.L_x_6249:
        /* <DEDUP_REMOVED lines=47> */
.L_x_6248:
        /* <DEDUP_REMOVED lines=25> */
[----:B------:R-:W2:Y:S02]  /*12350*/  I2F R4, R4 ;  /* 0x0000000400047306 */ /* 0x000ea40000201400 */
[C---:B-12---:R-:W-:Y:S02]  /*12360*/  FFMA.FTZ R141, R0.reuse, R4, R141 ;  /* 0x00000004008d7223 */ /* 0x046fe4000001008d */
[CC--:B------:R-:W-:Y:S02]  /*12370*/  FFMA.FTZ R163, R0.reuse, R9.reuse, R163 ;  /* 0x0000000900a37223 */ /* 0x0c0fe400000100a3 */
[----:B------:R-:W-:Y:S01]  /*12380*/  FFMA.FTZ R9, R0, R9, R3 ;  /* 0x0000000900097223 */ /* 0x000fe20000010003 */
[----:B------:R-:W-:Y:S01]  /*12390*/  IADD3 R3, R12, 0x30, RZ ;  /* 0x000000300c037810 */ /* 0x000fe20007ffe0ff */
[CC--:B------:R-:W-:Y:S02]  /*123a0*/  FFMA.FTZ R161, R0.reuse, R5.reuse, R161 ;  /* 0x0000000500a17223 */ /* 0x0c0fe400000100a1 */
[C---:B------:R-:W-:Y:S01]  /*123b0*/  FFMA.FTZ R165, R0.reuse, R5, R165 ;  /* 0x0000000500a57223 */ /* 0x040fe200000100a5 */
[----:B------:R-:W-:Y:S01]  /*123c0*/  FMNMX.FTZ R20, R9, R84, !PT ;  /* 0x0000005409147209 */ /* 0x000fe20007810000 */
[----:B------:R1:W2:Y:S01]  /*123d0*/  I2F R5, R3 ;  /* 0x0000000300057306 */ /* 0x0002a20000201400 */
[CC--:B------:R-:W-:Y:S02]  /*123e0*/  FFMA.FTZ R13, R0.reuse, R11.reuse, R134 ;  /* 0x0000000b000d7223 */ /* 0x0c0fe40000010086 */
[C---:B------:R-:W-:Y:S01]  /*123f0*/  FFMA.FTZ R11, R0.reuse, R11, R2 ;  /* 0x0000000b000b7223 */ /* 0x040fe20000010002 */
[----:B------:R-:W-:Y:S01]  /*12400*/  FMNMX.FTZ R2, R163, R85, !PT ;  /* 0x00000055a3027209 */ /* 0x000fe20007810000 */
        /* <DEDUP_REMOVED lines=9> */
[----:B------:R-:W-:Y:S01]  /*124a0*/  LDSM.16.MT88.4 R20, [R108+0x6000] ;  /* 0x006000006c14783b */ /* 0x000fe20000004200 */
[C---:B------:R-:W-:Y:S01]  /*124b0*/  FFMA.FTZ R105, R0.reuse, R16, R105 ;  /* 0x0000001000697223 */ /* 0x040fe20000010069 */
[----:B------:R-:W-:Y:S01]  /*124c0*/  FMNMX.FTZ R2, R15, R2, !PT ;  /* 0x000000020f027209 */ /* 0x000fe20007810000 */
[----:B------:R-:W-:Y:S01]  /*124d0*/  FFMA.FTZ R101, R0, R8, R101 ;  /* 0x0000000800657223 */ /* 0x000fe20000010065 */
        /* <DEDUP_REMOVED lines=8> */
[----:B-1----:R-:W-:Y:S01]  /*12560*/  IADD3 R3, R12, 0x38, RZ ;  /* 0x000000380c037810 */ /* 0x002fe20007ffe0ff */
[C---:B------:R-:W-:Y:S01]  /*12570*/  FFMA.FTZ R153, R0.reuse, R14, R153 ;  /* 0x0000000e00997223 */ /* 0x040fe20000010099 */
[----:B------:R-:W-:Y:S01]  /*12580*/  FMNMX.FTZ R2, R101, R2, !PT ;  /* 0x0000000265027209 */ /* 0x000fe20007810000 */
[-C--:B------:R-:W-:Y:S01]  /*12590*/  FFMA.FTZ R145, R0, R7.reuse, R145 ;  /* 0x0000000700917223 */ /* 0x080fe20000010091 */
[----:B------:R-:W-:Y:S01]  /*125a0*/  FMNMX.FTZ R16, R105, R16, !PT ;  /* 0x0000001069107209 */ /* 0x000fe20007810000 */
[----:B------:R-:W1:Y:S01]  /*125b0*/  I2F R8, R3 ;  /* 0x0000000300087306 */ /* 0x000e620000201400 */
[----:B------:R-:W-:Y:S01]  /*125c0*/  IADD3 R12, R12, 0x39, RZ ;  /* 0x000000390c0c7810 */ /* 0x000fe20007ffe0ff */
        /* <DEDUP_REMOVED lines=8> */
[----:B------:R-:W4:Y:S01]  /*12650*/  I2F R3, R12 ;  /* 0x0000000c00037306 */ /* 0x000f220000201400 */
[----:B------:R-:W-:Y:S01]  /*12660*/  FMNMX.FTZ R2, R145, R2, !PT ;  /* 0x0000000291027209 */ /* 0x000fe20007810000 */
[C---:B--2---:R-:W-:Y:S01]  /*12670*/  FFMA.FTZ R107, R0.reuse, R5, R107 ;  /* 0x00000005006b7223 */ /* 0x044fe2000001006b */
[----:B------:R-:W-:Y:S01]  /*12680*/  FMNMX.FTZ R16, R151, R16, !PT ;  /* 0x0000001097107209 */ /* 0x000fe20007810000 */
[C---:B------:R-:W-:Y:S01]  /*12690*/  FFMA.FTZ R135, R0.reuse, R4, R135 ;  /* 0x0000000400877223 */ /* 0x040fe20000010087 */
[----:B------:R-:W-:Y:S01]  /*126a0*/  FMNMX.FTZ R2, R143, R2, !PT ;  /* 0x000000028f027209 */ /* 0x000fe20007810000 */
[C---:B---3--:R-:W-:Y:S01]  /*126b0*/  FFMA.FTZ R106, R0.reuse, R17, R106 ;  /* 0x00000011006a7223 */ /* 0x048fe2000001006a */
[----:B------:R-:W-:Y:S01]  /*126c0*/  FMNMX.FTZ R16, R147, R16, !PT ;  /* 0x0000001093107209 */ /* 0x000fe20007810000 */
[C---:B------:R-:W-:Y:S01]  /*126d0*/  FFMA.FTZ R93, R0.reuse, R5, R93 ;  /* 0x00000005005d7223 */ /* 0x040fe2000001005d */
[----:B------:R-:W-:Y:S01]  /*126e0*/  FMNMX.FTZ R2, R141, R2, !PT ;  /* 0x000000028d027209 */ /* 0x000fe20007810000 */
[C---:B------:R-:W-:Y:S01]  /*126f0*/  FFMA.FTZ R92, R0.reuse, R17, R92 ;  /* 0x00000011005c7223 */ /* 0x040fe2000001005c */
[----:B------:R-:W-:Y:S02]  /*12700*/  FMNMX.FTZ R16, R139, R16, !PT ;  /* 0x000000108b107209 */ /* 0x000fe40007810000 */
[----:B------:R-:W-:Y:S01]  /*12710*/  FMNMX.FTZ R7, R107, R2, !PT ;  /* 0x000000026b077209 */ /* 0x000fe20007810000 */
[C---:B-1----:R-:W-:Y:S01]  /*12720*/  FFMA.FTZ R87, R0.reuse, R8, R87 ;  /* 0x0000000800577223 */ /* 0x042fe20000010057 */
[----:B------:R-:W-:Y:S01]  /*12730*/  FMNMX.FTZ R16, R135, R16, !PT ;  /* 0x0000001087107209 */ /* 0x000fe20007810000 */
[----:B------:R-:W-:Y:S01]  /*12740*/  FFMA.FTZ R97, R0, R8, R97 ;  /* 0x0000000800617223 */ /* 0x000fe20000010061 */
[----:B------:R-:W-:Y:S02]  /*12750*/  FMNMX.FTZ R2, R106, R7, !PT ;  /* 0x000000076a027209 */ /* 0x000fe40007810000 */
[----:B------:R-:W-:Y:S02]  /*12760*/  FMNMX.FTZ R5, R93, R16, !PT ;  /* 0x000000105d057209 */ /* 0x000fe40007810000 */
[----:B------:R-:W-:Y:S02]  /*12770*/  FMNMX.FTZ R7, R87, R2, !PT ;  /* 0x0000000257077209 */ /* 0x000fe40007810000 */
[----:B------:R-:W-:Y:S01]  /*12780*/  FMNMX.FTZ R2, R92, R5, !PT ;  /* 0x000000055c027209 */ /* 0x000fe20007810000 */
[CC--:B----4-:R-:W-:Y:S02]  /*12790*/  FFMA.FTZ R86, R0.reuse, R3.reuse, R86 ;  /* 0x0000000300567223 */ /* 0x0d0fe40000010056 */
        /* <DEDUP_REMOVED lines=18> */
[----:B------:R-:W-:Y:S02]  /*128c0*/  FMUL.FTZ R98, R3, c[0x0][0x23c] ;  /* 0x00008f0003627a20 */ /* 0x000fe40000410000 */
[--C-:B------:R-:W-:Y:S02]  /*128d0*/  FFMA.FTZ R94, R13, c[0x0][0x23c], -R136.reuse ;  /* 0x00008f000d5e7a23 */ /* 0x100fe40000010888 */
[----:B------:R-:W-:Y:S01]  /*128e0*/  FFMA.FTZ R89, R15, c[0x0][0x23c], -R136 ;  /* 0x00008f000f597a23 */ /* 0x000fe20000010888 */
[----:B------:R-:W-:Y:S01]  /*128f0*/  FSEL R98, R98, RZ, P0 ;  /* 0x000000ff62627208 */ /* 0x000fe20000000000 */
[----:B------:R-:W-:Y:S01]  /*12900*/  FADD.FTZ R4, -R3, R84 ;  /* 0x0000005403047221 */ /* 0x000fe20000010100 */
[----:B------:R-:W1:Y:S01]  /*12910*/  LDSM.16.MT88.4 R12, [R110+0x6000] ;  /* 0x006000006e0c783b */ /* 0x000e620000004200 */
[----:B------:R-:W-:Y:S01]  /*12920*/  FFMA.FTZ R134, R163, c[0x0][0x23c], -R136 ;  /* 0x00008f00a3867a23 */ /* 0x000fe20000010888 */
[----:B------:R-:W2:Y:S01]  /*12930*/  MUFU.EX2 R85, R85 ;  /* 0x0000005500557308 */ /* 0x000ea20000000800 */
[--C-:B------:R-:W-:Y:S01]  /*12940*/  FFMA.FTZ R99, R9, c[0x0][0x23c], -R98.reuse ;  /* 0x00008f0009637a23 */ /* 0x100fe20000010862 */
[----:B------:R-:W-:Y:S01]  /*12950*/  ISETP.GT.AND P0, PT, R129, R114, PT ;  /* 0x000000728100720c */ /* 0x000fe20003f04270 */
[----:B------:R-:W-:Y:S02]  /*12960*/  FFMA.FTZ R91, R11, c[0x0][0x23c], -R98 ;  /* 0x00008f000b5b7a23 */ /* 0x000fe40000010862 */
[----:B------:R-:W-:Y:S02]  /*12970*/  FMUL.FTZ R84, R4, c[0x0][0x23c] ;  /* 0x00008f0004547a20 */ /* 0x000fe40000410000 */
[----:B------:R-:W-:Y:S02]  /*12980*/  FFMA.FTZ R95, R165, c[0x0][0x23c], -R136 ;  /* 0x00008f00a55f7a23 */ /* 0x000fe40000010888 */
[--C-:B------:R-:W-:Y:S01]  /*12990*/  FFMA.FTZ R96, R161, c[0x0][0x23c], -R98.reuse ;  /* 0x00008f00a1607a23 */ /* 0x100fe20000010862 */
[----:B------:R-:W-:Y:S01]  /*129a0*/  MUFU.EX2 R134, R134 ;  /* 0x0000008600867308 */ /* 0x000fe20000000800 */
[----:B------:R-:W-:Y:S02]  /*129b0*/  FFMA.FTZ R88, R132, c[0x0][0x23c], -R98 ;  /* 0x00008f0084587a23 */ /* 0x000fe40000010862 */
[--C-:B------:R-:W-:Y:S02]  /*129c0*/  FFMA.FTZ R103, R103, c[0x0][0x23c], -R136.reuse ;  /* 0x00008f0067677a23 */ /* 0x100fe40000010888 */
[--C-:B------:R-:W-:Y:S02]  /*129d0*/  FFMA.FTZ R102, R159, c[0x0][0x23c], -R136.reuse ;  /* 0x00008f009f667a23 */ /* 0x100fe40000010888 */
[--C-:B------:R-:W-:Y:S02]  /*129e0*/  FFMA.FTZ R101, R101, c[0x0][0x23c], -R136.reuse ;  /* 0x00008f0065657a23 */ /* 0x100fe40000010888 */
[----:B------:R-:W-:Y:S01]  /*129f0*/  FFMA.FTZ R100, R157, c[0x0][0x23c], -R136 ;  /* 0x00008f009d647a23 */ /* 0x000fe20000010888 */
        /* <DEDUP_REMOVED lines=22> */
[C---:B------:R-:W-:Y:S01]  /*12b60*/  FMUL.FTZ R17, R84.reuse, R69 ;  /* 0x0000004554117220 */ /* 0x040fe20000410000 */
[----:B------:R-:W-:Y:S01]  /*12b70*/  LDSM.16.MT88.4 R76, [R110+0x6c00] ;  /* 0x006c00006e4c783b */ /* 0x000fe20000004200 */
[C---:B------:R-:W-:Y:S02]  /*12b80*/  FMUL.FTZ R24, R84.reuse, R60 ;  /* 0x0000003c54187220 */ /* 0x040fe40000410000 */
[C---:B------:R-:W-:Y:S01]  /*12b90*/  FMUL.FTZ R25, R84.reuse, R61 ;  /* 0x0000003d54197220 */ /* 0x040fe20000410000 */
[----:B------:R-:W-:Y:S01]  /*12ba0*/  MUFU.EX2 R99, R99 ;  /* 0x0000006300637308 */ /* 0x000fe20000000800 */
[C---:B------:R-:W-:Y:S02]  /*12bb0*/  FMUL.FTZ R32, R84.reuse, R52 ;  /* 0x0000003454207220 */ /* 0x040fe40000410000 */
[C---:B------:R-:W-:Y:S01]  /*12bc0*/  FMUL.FTZ R33, R84.reuse, R53 ;  /* 0x0000003554217220 */ /* 0x040fe20000410000 */
[----:B------:R-:W2:Y:S01]  /*12bd0*/  LDSM.16.MT88.4 R60, [R108+0x7000] ;  /* 0x007000006c3c783b */ /* 0x000ea20000004200 */
[C---:B------:R-:W-:Y:S02]  /*12be0*/  FMUL.FTZ R38, R85.reuse, R38 ;  /* 0x0000002655267220 */ /* 0x040fe40000410000 */
[C---:B------:R-:W-:Y:S02]  /*12bf0*/  FMUL.FTZ R39, R85.reuse, R39 ;  /* 0x0000002755277220 */ /* 0x040fe40000410000 */
[C---:B------:R-:W-:Y:S01]  /*12c00*/  FMUL.FTZ R36, R84.reuse, R36 ;  /* 0x0000002454247220 */ /* 0x040fe20000410000 */
[----:B------:R-:W4:Y:S01]  /*12c10*/  MUFU.EX2 R96, R96 ;  /* 0x0000006000607308 */ /* 0x000f220000000800 */
[C---:B------:R-:W-:Y:S01]  /*12c20*/  FMUL.FTZ R37, R84.reuse, R37 ;  /* 0x0000002554257220 */ /* 0x040fe20000410000 */
[----:B------:R-:W5:Y:S01]  /*12c30*/  LDSM.16.MT88.4 R52, [R110+0x8000] ;  /* 0x008000006e34783b */ /* 0x000f620000004200 */
[----:B------:R-:W-:Y:S01]  /*12c40*/  FMUL.FTZ R42, R85, R42 ;  /* 0x0000002a552a7220 */ /* 0x000fe20000410000 */
[----:B---3--:R-:W-:Y:S01]  /*12c50*/  F2FP.BF16.PACK_AB R83, R89, R94 ;  /* 0x0000005e5953723e */ /* 0x008fe200000010ff */
[----:B------:R-:W-:Y:S02]  /*12c60*/  FMUL.FTZ R43, R85, R43 ;  /* 0x0000002b552b7220 */ /* 0x000fe40000410000 */
[C---:B------:R-:W-:Y:S02]  /*12c70*/  FMUL.FTZ R40, R84.reuse, R40 ;  /* 0x0000002854287220 */ /* 0x040fe40000410000 */
[C---:B------:R-:W-:Y:S01]  /*12c80*/  FMUL.FTZ R41, R84.reuse, R41 ;  /* 0x0000002954297220 */ /* 0x040fe20000410000 */
[----:B------:R-:W-:Y:S01]  /*12c90*/  MUFU.EX2 R91, R91 ;  /* 0x0000005b005b7308 */ /* 0x000fe20000000800 */
[--C-:B------:R-:W-:Y:S01]  /*12ca0*/  FFMA.FTZ R137, R137, c[0x0][0x23c], -R98.reuse ;  /* 0x00008f0089897a23 */ /* 0x100fe20000010862 */
[----:B------:R-:W-:Y:S01]  /*12cb0*/  LDSM.16.MT88.4 R68, [R108+0x6c00] ;  /* 0x006c00006c44783b */ /* 0x000fe20000004200 */
[----:B------:R-:W-:Y:S02]  /*12cc0*/  FFMA.FTZ R132, R153, c[0x0][0x23c], -R98 ;  /* 0x00008f0099847a23 */ /* 0x000fe40000010862 */
[C---:B------:R-:W-:Y:S02]  /*12cd0*/  FMUL.FTZ R46, R85.reuse, R46 ;  /* 0x0000002e552e7220 */ /* 0x040fe40000410000 */
[C---:B------:R-:W-:Y:S02]  /*12ce0*/  FMUL.FTZ R47, R85.reuse, R47 ;  /* 0x0000002f552f7220 */ /* 0x040fe40000410000 */
[C---:B------:R-:W-:Y:S01]  /*12cf0*/  FMUL.FTZ R44, R84.reuse, R44 ;  /* 0x0000002c542c7220 */ /* 0x040fe20000410000 */
[----:B------:R-:W3:Y:S01]  /*12d00*/  MUFU.EX2 R88, R88 ;  /* 0x0000005800587308 */ /* 0x000ee20000000800 */
[----:B------:R-:W-:Y:S02]  /*12d10*/  FMUL.FTZ R45, R84, R45 ;  /* 0x0000002d542d7220 */ /* 0x000fe40000410000 */
[C---:B------:R-:W-:Y:S01]  /*12d20*/  FMUL.FTZ R50, R85.reuse, R50 ;  /* 0x0000003255327220 */ /* 0x040fe20000410000 */
[----:B----4-:R-:W-:Y:S01]  /*12d30*/  F2FP.BF16.PACK_AB R80, R96, R99 ;  /* 0x000000636050723e */ /* 0x010fe200000010ff */
[----:B------:R-:W-:Y:S02]  /*12d40*/  FMUL.FTZ R51, R85, R51 ;  /* 0x0000003355337220 */ /* 0x000fe40000410000 */
[C---:B------:R-:W-:Y:S02]  /*12d50*/  FMUL.FTZ R48, R84.reuse, R48 ;  /* 0x0000003054307220 */ /* 0x040fe40000410000 */
[----:B------:R-:W-:Y:S01]  /*12d60*/  FMUL.FTZ R49, R84, R49 ;  /* 0x0000003154317220 */ /* 0x000fe20000410000 */
[----:B------:R-:W-:Y:S01]  /*12d70*/  MUFU.EX2 R103, R103 ;  /* 0x0000006700677308 */ /* 0x000fe20000000800 */
[--C-:B------:R-:W-:Y:S02]  /*12d80*/  FFMA.FTZ R149, R149, c[0x0][0x23c], -R136.reuse ;  /* 0x00008f0095957a23 */ /* 0x100fe40000010888 */
[--C-:B------:R-:W-:Y:S02]  /*12d90*/  FFMA.FTZ R140, R145, c[0x0][0x23c], -R136.reuse ;  /* 0x00008f00918c7a23 */ /* 0x100fe40000010888 */
[--C-:B------:R-:W-:Y:S02]  /*12da0*/  FFMA.FTZ R143, R143, c[0x0][0x23c], -R136.reuse ;  /* 0x00008f008f8f7a23 */ /* 0x100fe40000010888 */
[----:B------:R-:W-:Y:S02]  /*12db0*/  FFMA.FTZ R138, R141, c[0x0][0x23c], -R136 ;  /* 0x00008f008d8a7a23 */ /* 0x000fe40000010888 */
[--C-:B------:R-:W-:Y:S01]  /*12dc0*/  FFMA.FTZ R142, R151, c[0x0][0x23c], -R98.reuse ;  /* 0x00008f00978e7a23 */ /* 0x100fe20000010862 */
[----:B------:R-:W4:Y:S01]  /*12dd0*/  MUFU.EX2 R102, R102 ;  /* 0x0000006600667308 */ /* 0x000f220000000800 */
[--C-:B------:R-:W-:Y:S02]  /*12de0*/  FFMA.FTZ R141, R147, c[0x0][0x23c], -R98.reuse ;  /* 0x00008f00938d7a23 */ /* 0x100fe40000010862 */
[--C-:B------:R-:W-:Y:S01]  /*12df0*/  FFMA.FTZ R144, R139, c[0x0][0x23c], -R98.reuse ;  /* 0x00008f008b907a23 */ /* 0x100fe20000010862 */
[----:B---3--:R-:W-:Y:S01]  /*12e00*/  F2FP.BF16.PACK_AB R82, R88, R91 ;  /* 0x0000005b5852723e */ /* 0x008fe200000010ff */
[----:B------:R-:W-:Y:S02]  /*12e10*/  FFMA.FTZ R135, R135, c[0x0][0x23c], -R98 ;  /* 0x00008f0087877a23 */ /* 0x000fe40000010862 */
[----:B------:R-:W-:Y:S02]  /*12e20*/  FFMA.FTZ R87, R87, c[0x0][0x23c], -R136 ;  /* 0x00008f0057577a23 */ /* 0x000fe40000010888 */
[----:B------:R-:W-:Y:S01]  /*12e30*/  FFMA.FTZ R134, R85, R128, R134 ;  /* 0x0000008055867223 */ /* 0x000fe20000010086 */
[----:B------:R-:W-:Y:S01]  /*12e40*/  MUFU.EX2 R149, R149 ;  /* 0x0000009500957308 */ /* 0x000fe20000000800 */
[C---:B-1----:R-:W-:Y:S05]  /*12e50*/  HMMA.16816.F32.BF16 R4, R80.reuse, R12, R4 ;  /* 0x0000000c5004723c */ /* 0x042fea0000041804 */
[C---:B------:R-:W-:Y:S02]  /*12e60*/  FFMA.FTZ R99, R84.reuse, R133, R99 ;  /* 0x0000008554637223 */ /* 0x040fe40000010063 */
        /* <DEDUP_REMOVED lines=9> */
[----:B------:R-:W-:Y:S02]  /*12f00*/  FFMA.FTZ R136, R86, c[0x0][0x23c], -R136 ;  /* 0x00008f0056887a23 */ /* 0x000fe40000010888 */
        /* <DEDUP_REMOVED lines=27> */
[----:B------:R-:W-:Y:S05]  /*130c0*/  LDSM.16.MT88.4 R56, [R110+0x6400] ;  /* 0x006400006e38783b */ /* 0x000fea0000004200 */
[C---:B--2---:R-:W-:Y:S01]  /*130d0*/  HMMA.16816.F32.BF16 R28, R80.reuse, R60, R28 ;  /* 0x0000003c501c723c */ /* 0x044fe2000004181c */
[----:B------:R-:W-:Y:S07]  /*130e0*/  MUFU.EX2 R142, R142 ;  /* 0x0000008e008e7308 */ /* 0x000fee0000000800 */
[C---:B------:R-:W-:Y:S01]  /*130f0*/  HMMA.16816.F32.BF16 R32, R80.reuse, R62, R32 ;  /* 0x0000003e5020723c */ /* 0x040fe20000041820 */
[----:B------:R-:W-:Y:S02]  /*13100*/  LDSM.16.MT88.4 R60, [R108+0x6800] ;  /* 0x006800006c3c783b */ /* 0x000fe40000004200 */
[----:B------:R-:W-:Y:S05]  /*13110*/  MUFU.EX2 R141, R141 ;  /* 0x0000008d008d7308 */ /* 0x000fea0000000800 */
[C---:B-----5:R-:W-:Y:S05]  /*13120*/  HMMA.16816.F32.BF16 R36, R80.reuse, R52, R36 ;  /* 0x000000345024723c */ /* 0x060fea0000041824 */
[----:B------:R-:W-:Y:S03]  /*13130*/  MUFU.EX2 R144, R144 ;  /* 0x0000009000907308 */ /* 0x000fe60000000800 */
[C---:B------:R-:W-:Y:S01]  /*13140*/  HMMA.16816.F32.BF16 R40, R80.reuse, R54, R40 ;  /* 0x000000365028723c */ /* 0x040fe20000041828 */
[----:B------:R-:W2:Y:S06]  /*13150*/  LDSM.16.MT88.4 R52, [R108+0x8000] ;  /* 0x008000006c34783b */ /* 0x000eac0000004200 */
[----:B------:R-:W-:Y:S10]  /*13160*/  MUFU.EX2 R137, R137 ;  /* 0x0000008900897308 */ /* 0x000ff40000000800 */
[----:B------:R-:W3:Y:S10]  /*13170*/  MUFU.EX2 R132, R132 ;  /* 0x0000008400847308 */ /* 0x000ef40000000800 */
[----:B------:R-:W-:Y:S10]  /*13180*/  MUFU.EX2 R135, R135 ;  /* 0x0000008700877308 */ /* 0x000ff40000000800 */
[----:B------:R-:W-:Y:S01]  /*13190*/  MUFU.EX2 R107, R107 ;  /* 0x0000006b006b7308 */ /* 0x000fe20000000800 */
[C---:B--2---:R-:W-:Y:S09]  /*131a0*/  HMMA.16816.F32.BF16 R44, R80.reuse, R52, R44 ;  /* 0x00000034502c723c */ /* 0x044ff2000004182c */
[----:B------:R-:W2:Y:S03]  /*131b0*/  MUFU.EX2 R106, R106 ;  /* 0x0000006a006a7308 */ /* 0x000ea60000000800 */
[----:B----4-:R-:W-:Y:S01]  /*131c0*/  F2FP.BF16.PACK_AB R53, R102, R103 ;  /* 0x000000676635723e */ /* 0x010fe200000010ff */
[----:B------:R-:W-:Y:S03]  /*131d0*/  HMMA.16816.F32.BF16 R48, R80, R54, R48 ;  /* 0x000000365030723c */ /* 0x000fe60000041830 */
[----:B-1----:R-:W-:Y:S01]  /*131e0*/  F2FP.BF16.PACK_AB R52, R105, R104 ;  /* 0x000000686934723e */ /* 0x002fe200000010ff */
[----:B------:R-:W-:Y:S03]  /*131f0*/  FADD.FTZ R103, R103, R90 ;  /* 0x0000005a67677221 */ /* 0x000fe60000010000 */
[----:B------:R-:W-:Y:S01]  /*13200*/  F2FP.BF16.PACK_AB R55, R100, R101 ;  /* 0x000000656437723e */ /* 0x000fe200000010ff */
[----:B------:R-:W-:Y:S01]  /*13210*/  MUFU.EX2 R128, R87 ;  /* 0x0000005700807308 */ /* 0x000fe20000000800 */
[----:B---3--:R-:W-:Y:S03]  /*13220*/  F2FP.BF16.PACK_AB R54, R132, R137 ;  /* 0x000000898436723e */ /* 0x008fe600000010ff */
        /* <DEDUP_REMOVED lines=11> */
[----:B------:R-:W-:Y:S02]  /*132e0*/  FADD.FTZ R100, R100, R101 ;  /* 0x0000006564647221 */ /* 0x000fe40000010000 */
[----:B------:R-:W-:Y:S03]  /*132f0*/  FADD.FTZ R137, R132, R137 ;  /* 0x0000008984897221 */ /* 0x000fe60000010000 */
[----:B------:R-:W-:Y:S02]  /*13300*/  MOV R132, R130 ;  /* 0x0000008200847202 */ /* 0x000fe40000000f00 */
        /* <DEDUP_REMOVED lines=73> */
[----:B------:R-:W-:Y:S07]  /*137a0*/  HMMA.16816.F32.BF16 R48, R84, R10, R48 ;  /* 0x0000000a5430723c */ /* 0x000fee0000041830 */
[----:B------:R-:W-:Y:S02]  /*137b0*/  MOV R85, R2 ;  /* 0x0000000200557202 */ /* 0x000fe40000000f00 */
[----:B------:R-:W-:Y:S01]  /*137c0*/  MOV R84, R3 ;  /* 0x0000000300547202 */ /* 0x000fe20000000f00 */
[----:B------:R-:W-:-:S05]  /*137d0*/  @P0 BRA `(.L_x_6250) ;  /* 0xffffd2d000000947 */ /* 0x000fca000383ffff */
.L_x_6246:
        /* <DEDUP_REMOVED lines=193> */
.L_x_6252:
[----:B---34-:R-:W-:Y:S05]  /*143f0*/  BSYNC B0 ;  /* 0x0000000000007941 */ /* 0x018fea0003800000 */
.L_x_6251:
        /* <DEDUP_REMOVED lines=19> */
.L_x_6254:
[----:B------:R-:W-:Y:S05]  /*14530*/  BSYNC B0 ;  /* 0x0000000000007941 */ /* 0x000fea0003800000 */
.L_x_6253:
        /* <DEDUP_REMOVED lines=10> */
.L_x_6256:
[----:B------:R-:W-:Y:S05]  /*145e0*/  BSYNC B0 ;  /* 0x0000000000007941 */ /* 0x000fea0003800000 */
.L_x_6255:
        /* <DEDUP_REMOVED lines=10> */
.L_x_6258:
[----:B------:R-:W-:Y:S05]  /*14690*/  BSYNC B0 ;  /* 0x0000000000007941 */ /* 0x000fea0003800000 */
.L_x_6257:
        /* <DEDUP_REMOVED lines=11> */
.L_x_6259:
        /* <DEDUP_REMOVED lines=11> */
.L_x_6387:


//--------------------- .nv.shared._ZN5flash32flash_fwd_splitkv_combine_kernelI23Flash_fwd_kernel_traitsILi96ELi64ELi128ELi4ELb0ELb0EN7cutlass10bfloat16_tE19Flash_kernel_traitsILi96ELi64ELi128ELi4ES3_EELi16ELi7ELb0EEEvNS_16Flash_fwd_paramsE --------------------------
	.section	.nv.shared._ZN5flash32flash_fwd_splitkv_combine_kernelI23Flash_fwd_kernel_traitsILi96ELi64ELi128ELi4ELb0ELb0EN7cutlass10bfloat16_tE19Flash_kernel_traitsILi96ELi64ELi128ELi4ES3_EELi16ELi7ELb0EEEvNS_16Flash_fwd_paramsE,"aw",@nobits
	.sectionflags	@""
	.align	16
.nv.shared._ZN5flash32flash_fwd_splitkv_combine_kernelI23Flash_fwd_kernel_traitsILi96ELi64ELi128ELi4ELb0ELb0EN7cutlass10bfloat16_tE19Flash_kernel_traitsILi96ELi64ELi128ELi4ES3_EELi16ELi7ELb0EEEvNS_16Flash_fwd_paramsE:
	.zero		8704


//--------------------- .nv.global                --------------------------
	.section	.nv.global,"aw",@nobits
.nv.global:
	.type		_ZN78_INTERNAL_a1629cc7_42_flash_fwd_split_hdim96_bf16_causal_sm80_cu_59c7631c_27704cute1_E,@object
	.size		_ZN78_INTERNAL_a1629cc7_42_flash_fwd_split_hdim96_bf16_causal_sm80_cu_59c7631c_27704cute1_E,(_ZN78_INTERNAL_a1629cc7_42_flash_fwd_split_hdim96_bf16_causal_sm80_cu_59c7631c_27704cuda3std3__45__cpo6cbeginE - _ZN78_INTERNAL_a1629cc7_42_flash_fwd_split_hdim96_bf16_causal_sm80_cu_59c7631c_27704cute1_E)
_ZN78_INTERNAL_a1629cc7_42_flash_fwd_split_hdim96_bf16_causal_sm80_cu_59c7631c_27704cute1_E:
	.zero		1
	.type		_ZN78_INTERNAL_a1629cc7_42_flash_fwd_split_hdim96_bf16_causal_sm80_cu_59c7631c_27704cuda3std3__45__cpo6cbeginE,@object
	.size		_ZN78_INTERNAL_a1629cc7_42_flash_fwd_split_hdim96_bf16_causal_sm80_cu_59c7631c_27704cuda3std3__45__cpo6cbeginE,(_ZN78_INTERNAL_a1629cc7_42_flash_fwd_split_hdim96_bf16_causal_sm80_cu_59c7631c_27704cuda3std3__48in_placeE - _ZN78_INTERNAL_a1629cc7_42_flash_fwd_split_hdim96_bf16_causal_sm80_cu_59c7631c_27704cuda3std3__45__cpo6cbeginE)
_ZN78_INTERNAL_a1629cc7_42_flash_fwd_split_hdim96_bf16_causal_sm80_cu_59c7631c_27704cuda3std3__45__cpo6cbeginE:
	.zero		1
	.type		_ZN78_INTERNAL_a1629cc7_42_flash_fwd_split_hdim96_bf16_causal_sm80_cu_59c7631c_27704cuda3std3__48in_placeE,@object
	.size		_ZN78_INTERNAL_a1629cc7_42_flash_fwd_split_hdim96_bf16_causal_sm80_cu_59c7631c_27704cuda3std3__48in_placeE,(_ZN78_INTERNAL_a1629cc7_42_flash_fwd_split_hdim96_bf16_causal_sm80_cu_59c7631c_27704cuda3std6ranges3__45__cpo9iter_moveE - _ZN78_INTERNAL_a1629cc7_42_flash_fwd_split_hdim96_bf16_causal_sm80_cu_59c7631c_27704cuda3std3__48in_placeE)
_ZN78_INTERNAL_a1629cc7_42_flash_fwd_split_hdim96_bf16_causal_sm80_cu_59c7631c_27704cuda3std3__48in_placeE:
	.zero		1
	.type		_ZN78_INTERNAL_a1629cc7_42_flash_fwd_split_hdim96_bf16_causal_sm80_cu_59c7631c_27704cuda3std6ranges3__45__cpo9iter_moveE,@object
	.size		_ZN78_INTERNAL_a1629cc7_42_flash_fwd_split_hdim96_bf16_causal_sm80_cu_59c7631c_27704cuda3std6ranges3__45__cpo9iter_moveE,(_ZN78_INTERNAL_a1629cc7_42_flash_fwd_split_hdim96_bf16_causal_sm80_cu_59c7631c_27704cuda3std3__45__cpo5beginE - _ZN78_INTERNAL_a1629cc7_42_flash_fwd_split_hdim96_bf16_causal_sm80_cu_59c7631c_27704cuda3std6ranges3__45__cpo9iter_moveE)
_ZN78_INTERNAL_a1629cc7_42_flash_fwd_split_hdim96_bf16_causal_sm80_cu_59c7631c_27704cuda3std6ranges3__45__cpo9iter_moveE:
	.zero		1
	.type		_ZN78_INTERNAL_a1629cc7_42_flash_fwd_split_hdim96_bf16_causal_sm80_cu_59c7631c_27704cuda3std3__45__cpo5beginE,@object
	.size		_ZN78_INTERNAL_a1629cc7_42_flash_fwd_split_hdim96_bf16_causal_sm80_cu_59c7631c_27704cuda3std3__45__cpo5beginE,(_ZN78_INTERNAL_a1629cc7_42_flash_fwd_split_hdim96_bf16_causal_sm80_cu_59c7631c_27704cuda3std3__480_GLOBAL__N__a1629cc7_42_flash_fwd_split_hdim96_bf16_causal_sm80_cu_59c7631c_27706ignoreE - _ZN78_INTERNAL_a1629cc7_42_flash_fwd_split_hdim96_bf16_causal_sm80_cu_59c7631c_27704cuda3std3__45__cpo5beginE)
_ZN78_INTERNAL_a1629cc7_42_flash_fwd_split_hdim96_bf16_causal_sm80_cu_59c7631c_27704cuda3std3__45__cpo5beginE:
	.zero		1
	.type		_ZN78_INTERNAL_a1629cc7_42_flash_fwd_split_hdim96_bf16_causal_sm80_cu_59c7631c_27704cuda3std3__480_GLOBAL__N__a1629cc7_42_flash_fwd_split_hdim96_bf16_causal_sm80_cu_59c7631c_27706ignoreE,@object
	.size		_ZN78_INTERNAL_a1629cc7_42_flash_fwd_split_hdim96_bf16_causal_sm80_cu_59c7631c_27704cuda3std3__480_GLOBAL__N__a1629cc7_42_flash_fwd_split_hdim96_bf16_causal_sm80_cu_59c7631c_27706ignoreE,(_ZN78_INTERNAL_a1629cc7_42_flash_fwd_split_hdim96_bf16_causal_sm80_cu_59c7631c_27704cute7productE - _ZN78_INTERNAL_a1629cc7_42_flash_fwd_split_hdim96_bf16_causal_sm80_cu_59c7631c_27704cuda3std3__480_GLOBAL__N__a1629cc7_42_flash_fwd_split_hdim96_bf16_causal_sm80_cu_59c7631c_27706ignoreE)
_ZN78_INTERNAL_a1629cc7_42_flash_fwd_split_hdim96_bf16_causal_sm80_cu_59c7631c_27704cuda3std3__480_GLOBAL__N__a1629cc7_42_flash_fwd_split_hdim96_bf16_causal_sm80_cu_59c7631c_27706ignoreE:
	.zero		1
	.type		_ZN78_INTERNAL_a1629cc7_42_flash_fwd_split_hdim96_bf16_causal_sm80_cu_59c7631c_27704cute7productE,@object
	.size		_ZN78_INTERNAL_a1629cc7_42_flash_fwd_split_hdim96_bf16_causal_sm80_cu_59c7631c_27704cute7productE,(_ZN78_INTERNAL_a1629cc7_42_flash_fwd_split_hdim96_bf16_causal_sm80_cu_59c7631c_27704cuda3std3__45__cpo3endE - _ZN78_INTERNAL_a1629cc7_42_flash_fwd_split_hdim96_bf16_causal_sm80_cu_59c7631c_27704cute7productE)
_ZN78_INTERNAL_a1629cc7_42_flash_fwd_split_hdim96_bf16_causal_sm80_cu_59c7631c_27704cute7productE:
	.zero		1
	.type		_ZN78_INTERNAL_a1629cc7_42_flash_fwd_split_hdim96_bf16_causal_sm80_cu_59c7631c_27704cuda3std3__45__cpo3endE,@object
	.size		_ZN78_INTERNAL_a1629cc7_42_flash_fwd_split_hdim96_bf16_causal_sm80_cu_59c7631c_27704cuda3std3__45__cpo3endE,(_ZN78_INTERNAL_a1629cc7_42_flash_fwd_split_hdim96_bf16_causal_sm80_cu_59c7631c_27704cuda3std3__419piecewise_constructE - _ZN78_INTERNAL_a1629cc7_42_flash_fwd_split_hdim96_bf16_causal_sm80_cu_59c7631c_27704cuda3std3__45__cpo3endE)
_ZN78_INTERNAL_a1629cc7_42_flash_fwd_split_hdim96_bf16_causal_sm80_cu_59c7631c_27704cuda3std3__45__cpo3endE:
	.zero		1
	.type		_ZN78_INTERNAL_a1629cc7_42_flash_fwd_split_hdim96_bf16_causal_sm80_cu_59c7631c_27704cuda3std3__419piecewise_constructE,@object
	.size		_ZN78_INTERNAL_a1629cc7_42_flash_fwd_split_hdim96_bf16_causal_sm80_cu_59c7631c_27704cuda3std3__419piecewise_constructE,(_ZN78_INTERNAL_a1629cc7_42_flash_fwd_split_hdim96_bf16_causal_sm80_cu_59c7631c_27704cuda3std3__45__cpo4cendE - _ZN78_INTERNAL_a1629cc7_42_flash_fwd_split_hdim96_bf16_causal_sm80_cu_59c7631c_27704cuda3std3__419piecewise_constructE)
_ZN78_INTERNAL_a1629cc7_42_flash_fwd_split_hdim96_bf16_causal_sm80_cu_59c7631c_27704cuda3std3__419piecewise_constructE:
	.zero		1
	.type		_ZN78_INTERNAL_a1629cc7_42_flash_fwd_split_hdim96_bf16_causal_sm80_cu_59c7631c_27704cuda3std3__45__cpo4cendE,@object
	.size		_ZN78_INTERNAL_a1629cc7_42_flash_fwd_split_hdim96_bf16_causal_sm80_cu_59c7631c_27704cuda3std3__45__cpo4cendE,(_ZN78_INTERNAL_a1629cc7_42_flash_fwd_split_hdim96_bf16_causal_sm80_cu_59c7631c_27704cuda3std6ranges3__45__cpo4swapE - _ZN78_INTERNAL_a1629cc7_42_flash_fwd_split_hdim96_bf16_causal_sm80_cu_59c7631c_27704cuda3std3__45__cpo4cendE)
_ZN78_INTERNAL_a1629cc7_42_flash_fwd_split_hdim96_bf16_causal_sm80_cu_59c7631c_27704cuda3std3__45__cpo4cendE:
	.zero		1
	.type		_ZN78_INTERNAL_a1629cc7_42_flash_fwd_split_hdim96_bf16_causal_sm80_cu_59c7631c_27704cuda3std6ranges3__45__cpo4swapE,@object
	.size		_ZN78_INTERNAL_a1629cc7_42_flash_fwd_split_hdim96_bf16_causal_sm80_cu_59c7631c_27704cuda3std6ranges3__45__cpo4swapE,(.L_7 - _ZN78_INTERNAL_a1629cc7_42_flash_fwd_split_hdim96_bf16_causal_sm80_cu_59c7631c_27704cuda3std6ranges3__45__cpo4swapE)
_ZN78_INTERNAL_a1629cc7_42_flash_fwd_split_hdim96_bf16_causal_sm80_cu_59c7631c_27704cuda3std6ranges3__45__cpo4swapE:
	.zero		1
.L_7:


//--------------------- .nv.shared._ZN5flash32flash_fwd_splitkv_combine_kernelI23Flash_fwd_kernel_traitsILi96ELi64ELi128ELi4ELb0ELb0EN7cutlass10bfloat16_tE19Flash_kernel_traitsILi96ELi64ELi128ELi4ES3_EELi16ELi6ELb0EEEvNS_16Flash_fwd_paramsE --------------------------
	.section	.nv.shared._ZN5flash32flash_fwd_splitkv_combine_kernelI23Flash_fwd_kernel_traitsILi96ELi64ELi128ELi4ELb0ELb0EN7cutlass10bfloat16_tE19Flash_kernel_traitsILi96ELi64ELi128ELi4ES3_EELi16ELi6ELb0EEEvNS_16Flash_fwd_paramsE,"aw",@nobits
	.sectionflags	@""
	.align	16
.nv.shared._ZN5flash32flash_fwd_splitkv_combine_kernelI23Flash_fwd_kernel_traitsILi96ELi64ELi128ELi4ELb0ELb0EN7cutlass10bfloat16_tE19Flash_kernel_traitsILi96ELi64ELi128ELi4ES3_EELi16ELi6ELb0EEEvNS_16Flash_fwd_paramsE:
	.zero		4352


//--------------------- .nv.shared._ZN5flash32flash_fwd_splitkv_combine_kernelI23Flash_fwd_kernel_traitsILi96ELi64ELi128ELi4ELb0ELb0EN7cutlass10bfloat16_tE19Flash_kernel_traitsILi96ELi64ELi128ELi4ES3_EELi16ELi5ELb0EEEvNS_16Flash_fwd_paramsE --------------------------
	.section	.nv.shared._ZN5flash32flash_fwd_splitkv_combine_kernelI23Flash_fwd_kernel_traitsILi96ELi64ELi128ELi4ELb0ELb0EN7cutlass10bfloat16_tE19Flash_kernel_traitsILi96ELi64ELi128ELi4ES3_EELi16ELi5ELb0EEEvNS_16Flash_fwd_paramsE,"aw",@nobits
	.sectionflags	@""
	.align	16
.nv.shared._ZN5flash32flash_fwd_splitkv_combine_kernelI23Flash_fwd_kernel_traitsILi96ELi64ELi128ELi4ELb0ELb0EN7cutlass10bfloat16_tE19Flash_kernel_traitsILi96ELi64ELi128ELi4ES3_EELi16ELi5ELb0EEEvNS_16Flash_fwd_paramsE:
	.zero		2176


//--------------------- .nv.shared._ZN5flash32flash_fwd_splitkv_combine_kernelI23Flash_fwd_kernel_traitsILi96ELi64ELi128ELi4ELb0ELb0EN7cutlass10bfloat16_tE19Flash_kernel_traitsILi96ELi64ELi128ELi4ES3_EELi16ELi4ELb0EEEvNS_16Flash_fwd_paramsE --------------------------
	.section	.nv.shared._ZN5flash32flash_fwd_splitkv_combine_kernelI23Flash_fwd_kernel_traitsILi96ELi64ELi128ELi4ELb0ELb0EN7cutlass10bfloat16_tE19Flash_kernel_traitsILi96ELi64ELi128ELi4ES3_EELi16ELi4ELb0EEEvNS_16Flash_fwd_paramsE,"aw",@nobits
	.sectionflags	@""
	.align	16
.nv.shared._ZN5flash32flash_fwd_splitkv_combine_kernelI23Flash_fwd_kernel_traitsILi96ELi64ELi128ELi4ELb0ELb0EN7cutlass10bfloat16_tE19Flash_kernel_traitsILi96ELi64ELi128ELi4ES3_EELi16ELi4ELb0EEEvNS_16Flash_fwd_paramsE:
	.zero		1088


//--------------------- .nv.shared._ZN5flash32flash_fwd_splitkv_combine_kernelI23Flash_fwd_kernel_traitsILi96ELi64ELi128ELi4ELb0ELb0EN7cutlass10bfloat16_tE19Flash_kernel_traitsILi96ELi64ELi128ELi4ES3_EELi16ELi3ELb0EEEvNS_16Flash_fwd_paramsE --------------------------
	.section	.nv.shared._ZN5flash32flash_fwd_splitkv_combine_kernelI23Flash_fwd_kernel_traitsILi96ELi64ELi128ELi4ELb0ELb0EN7cutlass10bfloat16_tE19Flash_kernel_traitsILi96ELi64ELi128ELi4ES3_EELi16ELi3ELb0EEEvNS_16Flash_fwd_paramsE,"aw",@nobits
	.sectionflags	@""
	.align	16
.nv.shared._ZN5flash32flash_fwd_splitkv_combine_kernelI23Flash_fwd_kernel_traitsILi96ELi64ELi128ELi4ELb0ELb0EN7cutlass10bfloat16_tE19Flash_kernel_traitsILi96ELi64ELi128ELi4ES3_EELi16ELi3ELb0EEEvNS_16Flash_fwd_paramsE:
	.zero		544


//--------------------- .nv.shared._ZN5flash32flash_fwd_splitkv_combine_kernelI23Flash_fwd_kernel_traitsILi96ELi64ELi128ELi4ELb0ELb0EN7cutlass10bfloat16_tE19Flash_kernel_traitsILi96ELi64ELi128ELi4ES3_EELi16ELi2ELb0EEEvNS_16Flash_fwd_paramsE --------------------------
	.section	.nv.shared._ZN5flash32flash_fwd_splitkv_combine_kernelI23Flash_fwd_kernel_traitsILi96ELi64ELi128ELi4ELb0ELb0EN7cutlass10bfloat16_tE19Flash_kernel_traitsILi96ELi64ELi128ELi4ES3_EELi16ELi2ELb0EEEvNS_16Flash_fwd_paramsE,"aw",@nobits
	.sectionflags	@""
	.align	16
.nv.shared._ZN5flash32flash_fwd_splitkv_combine_kernelI23Flash_fwd_kernel_traitsILi96ELi64ELi128ELi4ELb0ELb0EN7cutlass10bfloat16_tE19Flash_kernel_traitsILi96ELi64ELi128ELi4ES3_EELi16ELi2ELb0EEEvNS_16Flash_fwd_paramsE:
	.zero		272


//--------------------- .nv.shared._ZN5flash32flash_fwd_splitkv_combine_kernelI23Flash_fwd_kernel_traitsILi96ELi64ELi128ELi4ELb0ELb0EN7cutlass10bfloat16_tE19Flash_kernel_traitsILi96ELi64ELi128ELi4ES3_EELi16ELi1ELb0EEEvNS_16Flash_fwd_paramsE --------------------------
	.section	.nv.shared._ZN5flash32flash_fwd_splitkv_combine_kernelI23Flash_fwd_kernel_traitsILi96ELi64ELi128ELi4ELb0ELb0EN7cutlass10bfloat16_tE19Flash_kernel_traitsILi96ELi64ELi128ELi4ES3_EELi16ELi1ELb0EEEvNS_16Flash_fwd_paramsE,"aw",@nobits
	.sectionflags	@""
	.align	16
.nv.shared._ZN5flash32flash_fwd_splitkv_combine_kernelI23Flash_fwd_kernel_traitsILi96ELi64ELi128ELi4ELb0ELb0EN7cutlass10bfloat16_tE19Flash_kernel_traitsILi96ELi64ELi128ELi4ES3_EELi16ELi1ELb0EEEvNS_16Flash_fwd_paramsE:
	.zero		144


//--------------------- .nv.shared._ZN5flash32flash_fwd_splitkv_combine_kernelI23Flash_fwd_kernel_traitsILi96ELi64ELi128ELi4ELb0ELb0EN7cutlass10bfloat16_tE19Flash_kernel_traitsILi96ELi64ELi128ELi4ES3_EELi16ELi7ELb1EEEvNS_16Flash_fwd_paramsE --------------------------
	.section	.nv.shared._ZN5flash32flash_fwd_splitkv_combine_kernelI23Flash_fwd_kernel_traitsILi96ELi64ELi128ELi4ELb0ELb0EN7cutlass10bfloat16_tE19Flash_kernel_traitsILi96ELi64ELi128ELi4ES3_EELi16ELi7ELb1EEEvNS_16Flash_fwd_paramsE,"aw",@nobits
	.sectionflags	@""
	.align	16
.nv.shared._ZN5flash32flash_fwd_splitkv_combine_kernelI23Flash_fwd_kernel_traitsILi96ELi64ELi128ELi4ELb0ELb0EN7cutlass10bfloat16_tE19Flash_kernel_traitsILi96ELi64ELi128ELi4ES3_EELi16ELi7ELb1EEEvNS_16Flash_fwd_paramsE:
	.zero		8704


//--------------------- .nv.shared._ZN5flash32flash_fwd_splitkv_combine_kernelI23Flash_fwd_kernel_traitsILi96ELi64ELi128ELi4ELb0ELb0EN7cutlass10bfloat16_tE19Flash_kernel_traitsILi96ELi64ELi128ELi4ES3_EELi16ELi6ELb1EEEvNS_16Flash_fwd_paramsE --------------------------
	.section	.nv.shared._ZN5flash32flash_fwd_splitkv_combine_kernelI23Flash_fwd_kernel_traitsILi96ELi64ELi128ELi4ELb0ELb0EN7cutlass10bfloat16_tE19Flash_kernel_traitsILi96ELi64ELi128ELi4ES3_EELi16ELi6ELb1EEEvNS_16Flash_fwd_paramsE,"aw",@nobits
	.sectionflags	@""
	.align	16
.nv.shared._ZN5flash32flash_fwd_splitkv_combine_kernelI23Flash_fwd_kernel_traitsILi96ELi64ELi128ELi4ELb0ELb0EN7cutlass10bfloat16_tE19Flash_kernel_traitsILi96ELi64ELi128ELi4ES3_EELi16ELi6ELb1EEEvNS_16Flash_fwd_paramsE:
	.zero		4352


//--------------------- .nv.shared._ZN5flash32flash_fwd_splitkv_combine_kernelI23Flash_fwd_kernel_traitsILi96ELi64ELi128ELi4ELb0ELb0EN7cutlass10bfloat16_tE19Flash_kernel_traitsILi96ELi64ELi128ELi4ES3_EELi16ELi5ELb1EEEvNS_16Flash_fwd_paramsE --------------------------
	.section	.nv.shared._ZN5flash32flash_fwd_splitkv_combine_kernelI23Flash_fwd_kernel_traitsILi96ELi64ELi128ELi4ELb0ELb0EN7cutlass10bfloat16_tE19Flash_kernel_traitsILi96ELi64ELi128ELi4ES3_EELi16ELi5ELb1EEEvNS_16Flash_fwd_paramsE,"aw",@nobits
	.sectionflags	@""
	.align	16
.nv.shared._ZN5flash32flash_fwd_splitkv_combine_kernelI23Flash_fwd_kernel_traitsILi96ELi64ELi128ELi4ELb0ELb0EN7cutlass10bfloat16_tE19Flash_kernel_traitsILi96ELi64ELi128ELi4ES3_EELi16ELi5ELb1EEEvNS_16Flash_fwd_paramsE:
	.zero		2176


//--------------------- .nv.shared._ZN5flash32flash_fwd_splitkv_combine_kernelI23Flash_fwd_kernel_traitsILi96ELi64ELi128ELi4ELb0ELb0EN7cutlass10bfloat16_tE19Flash_kernel_traitsILi96ELi64ELi128ELi4ES3_EELi16ELi4ELb1EEEvNS_16Flash_fwd_paramsE --------------------------
	.section	.nv.shared._ZN5flash32flash_fwd_splitkv_combine_kernelI23Flash_fwd_kernel_traitsILi96ELi64ELi128ELi4ELb0ELb0EN7cutlass10bfloat16_tE19Flash_kernel_traitsILi96ELi64ELi128ELi4ES3_EELi16ELi4ELb1EEEvNS_16Flash_fwd_paramsE,"aw",@nobits
	.sectionflags	@""
	.align	16
.nv.shared._ZN5flash32flash_fwd_splitkv_combine_kernelI23Flash_fwd_kernel_traitsILi96ELi64ELi128ELi4ELb0ELb0EN7cutlass10bfloat16_tE19Flash_kernel_traitsILi96ELi64ELi128ELi4ES3_EELi16ELi4ELb1EEEvNS_16Flash_fwd_paramsE:
	.zero		1088


//--------------------- .nv.shared._ZN5flash32flash_fwd_splitkv_combine_kernelI23Flash_fwd_kernel_traitsILi96ELi64ELi128ELi4ELb0ELb0EN7cutlass10bfloat16_tE19Flash_kernel_traitsILi96ELi64ELi128ELi4ES3_EELi16ELi3ELb1EEEvNS_16Flash_fwd_paramsE --------------------------
	.section	.nv.shared._ZN5flash32flash_fwd_splitkv_combine_kernelI23Flash_fwd_kernel_traitsILi96ELi64ELi128ELi4ELb0ELb0EN7cutlass10bfloat16_tE19Flash_kernel_traitsILi96ELi64ELi128ELi4ES3_EELi16ELi3ELb1EEEvNS_16Flash_fwd_paramsE,"aw",@nobits
	.sectionflags	@""
	.align	16
.nv.shared._ZN5flash32flash_fwd_splitkv_combine_kernelI23Flash_fwd_kernel_traitsILi96ELi64ELi128ELi4ELb0ELb0EN7cutlass10bfloat16_tE19Flash_kernel_traitsILi96ELi64ELi128ELi4ES3_EELi16ELi3ELb1EEEvNS_16Flash_fwd_paramsE:
	.zero		544


//--------------------- .nv.shared._ZN5flash32flash_fwd_splitkv_combine_kernelI23Flash_fwd_kernel_traitsILi96ELi64ELi128ELi4ELb0ELb0EN7cutlass10bfloat16_tE19Flash_kernel_traitsILi96ELi64ELi128ELi4ES3_EELi16ELi2ELb1EEEvNS_16Flash_fwd_paramsE --------------------------
	.section	.nv.shared._ZN5flash32flash_fwd_splitkv_combine_kernelI23Flash_fwd_kernel_traitsILi96ELi64ELi128ELi4ELb0ELb0EN7cutlass10bfloat16_tE19Flash_kernel_traitsILi96ELi64ELi128ELi4ES3_EELi16ELi2ELb1EEEvNS_16Flash_fwd_paramsE,"aw",@nobits
	.sectionflags	@""
	.align	16
.nv.shared._ZN5flash32flash_fwd_splitkv_combine_kernelI23Flash_fwd_kernel_traitsILi96ELi64ELi128ELi4ELb0ELb0EN7cutlass10bfloat16_tE19Flash_kernel_traitsILi96ELi64ELi128ELi4ES3_EELi16ELi2ELb1EEEvNS_16Flash_fwd_paramsE:
	.zero		272


//--------------------- .nv.shared._ZN5flash32flash_fwd_splitkv_combine_kernelI23Flash_fwd_kernel_traitsILi96ELi64ELi128ELi4ELb0ELb0EN7cutlass10bfloat16_tE19Flash_kernel_traitsILi96ELi64ELi128ELi4ES3_EELi16ELi1ELb1EEEvNS_16Flash_fwd_paramsE --------------------------
	.section	.nv.shared._ZN5flash32flash_fwd_splitkv_combine_kernelI23Flash_fwd_kernel_traitsILi96ELi64ELi128ELi4ELb0ELb0EN7cutlass10bfloat16_tE19Flash_kernel_traitsILi96ELi64ELi128ELi4ES3_EELi16ELi1ELb1EEEvNS_16Flash_fwd_paramsE,"aw",@nobits
	.sectionflags	@""
	.align	16
.nv.shared._ZN5flash32flash_fwd_splitkv_combine_kernelI23Flash_fwd_kernel_traitsILi96ELi64ELi128ELi4ELb0ELb0EN7cutlass10bfloat16_tE19Flash_kernel_traitsILi96ELi64ELi128ELi4ES3_EELi16ELi1ELb1EEEvNS_16Flash_fwd_paramsE:
	.zero		144


//--------------------- .nv.shared._ZN5flash24flash_fwd_splitkv_kernelI23Flash_fwd_kernel_traitsILi96ELi64ELi128ELi4ELb0ELb0EN7cutlass10bfloat16_tE19Flash_kernel_traitsILi96ELi64ELi128ELi4ES3_EELb1ELb0ELb0ELb0ELb0ELb0ELb0ELb0EEEvNS_16Flash_fwd_paramsE --------------------------
	.section	.nv.shared._ZN5flash24flash_fwd_splitkv_kernelI23Flash_fwd_kernel_traitsILi96ELi64ELi128ELi4ELb0ELb0EN7cutlass10bfloat16_tE19Flash_kernel_traitsILi96ELi64ELi128ELi4ES3_EELb1ELb0ELb0ELb0ELb0ELb0ELb0ELb0EEEvNS_16Flash_fwd_paramsE,"aw",@nobits
	.sectionflags	@""
	.align	16


//--------------------- .nv.shared._ZN5flash24flash_fwd_splitkv_kernelI23Flash_fwd_kernel_traitsILi96ELi64ELi128ELi4ELb0ELb0EN7cutlass10bfloat16_tE19Flash_kernel_traitsILi96ELi64ELi128ELi4ES3_EELb1ELb0ELb0ELb0ELb0ELb1ELb0ELb0EEEvNS_16Flash_fwd_paramsE --------------------------
	.section	.nv.shared._ZN5flash24flash_fwd_splitkv_kernelI23Flash_fwd_kernel_traitsILi96ELi64ELi128ELi4ELb0ELb0EN7cutlass10bfloat16_tE19Flash_kernel_traitsILi96ELi64ELi128ELi4ES3_EELb1ELb0ELb0ELb0ELb0ELb1ELb0ELb0EEEvNS_16Flash_fwd_paramsE,"aw",@nobits
	.sectionflags	@""
	.align	16


//--------------------- .nv.shared._ZN5flash24flash_fwd_splitkv_kernelI23Flash_fwd_kernel_traitsILi96ELi64ELi128ELi4ELb0ELb0EN7cutlass10bfloat16_tE19Flash_kernel_traitsILi96ELi64ELi128ELi4ES3_EELb1ELb0ELb0ELb0ELb0ELb0ELb0ELb1EEEvNS_16Flash_fwd_paramsE --------------------------
	.section	.nv.shared._ZN5flash24flash_fwd_splitkv_kernelI23Flash_fwd_kernel_traitsILi96ELi64ELi128ELi4ELb0ELb0EN7cutlass10bfloat16_tE19Flash_kernel_traitsILi96ELi64ELi128ELi4ES3_EELb1ELb0ELb0ELb0ELb0ELb0ELb0ELb1EEEvNS_16Flash_fwd_paramsE,"aw",@nobits
	.sectionflags	@""
	.align	16


//--------------------- .nv.shared._ZN5flash24flash_fwd_splitkv_kernelI23Flash_fwd_kernel_traitsILi96ELi64ELi128ELi4ELb0ELb0EN7cutlass10bfloat16_tE19Flash_kernel_traitsILi96ELi64ELi128ELi4ES3_EELb1ELb0ELb0ELb0ELb0ELb1ELb0ELb1EEEvNS_16Flash_fwd_paramsE --------------------------
	.section	.nv.shared._ZN5flash24flash_fwd_splitkv_kernelI23Flash_fwd_kernel_traitsILi96ELi64ELi128ELi4ELb0ELb0EN7cutlass10bfloat16_tE19Flash_kernel_traitsILi96ELi64ELi128ELi4ES3_EELb1ELb0ELb0ELb0ELb0ELb1ELb0ELb1EEEvNS_16Flash_fwd_paramsE,"aw",@nobits
	.sectionflags	@""
	.align	16


//--------------------- .nv.shared._ZN5flash24flash_fwd_splitkv_kernelI23Flash_fwd_kernel_traitsILi96ELi64ELi128ELi4ELb0ELb0EN7cutlass10bfloat16_tE19Flash_kernel_traitsILi96ELi64ELi128ELi4ES3_EELb1ELb0ELb0ELb0ELb0ELb0ELb1ELb0EEEvNS_16Flash_fwd_paramsE --------------------------
	.section	.nv.shared._ZN5flash24flash_fwd_splitkv_kernelI23Flash_fwd_kernel_traitsILi96ELi64ELi128ELi4ELb0ELb0EN7cutlass10bfloat16_tE19Flash_kernel_traitsILi96ELi64ELi128ELi4ES3_EELb1ELb0ELb0ELb0ELb0ELb0ELb1ELb0EEEvNS_16Flash_fwd_paramsE,"aw",@nobits
	.sectionflags	@""
	.align	16


//--------------------- .nv.shared._ZN5flash24flash_fwd_splitkv_kernelI23Flash_fwd_kernel_traitsILi96ELi64ELi128ELi4ELb0ELb0EN7cutlass10bfloat16_tE19Flash_kernel_traitsILi96ELi64ELi128ELi4ES3_EELb1ELb0ELb0ELb0ELb0ELb1ELb1ELb0EEEvNS_16Flash_fwd_paramsE --------------------------
	.section	.nv.shared._ZN5flash24flash_fwd_splitkv_kernelI23Flash_fwd_kernel_traitsILi96ELi64ELi128ELi4ELb0ELb0EN7cutlass10bfloat16_tE19Flash_kernel_traitsILi96ELi64ELi128ELi4ES3_EELb1ELb0ELb0ELb0ELb0ELb1ELb1ELb0EEEvNS_16Flash_fwd_paramsE,"aw",@nobits
	.sectionflags	@""
	.align	16


//--------------------- .nv.shared._ZN5flash24flash_fwd_splitkv_kernelI23Flash_fwd_kernel_traitsILi96ELi64ELi128ELi4ELb0ELb0EN7cutlass10bfloat16_tE19Flash_kernel_traitsILi96ELi64ELi128ELi4ES3_EELb1ELb0ELb0ELb0ELb0ELb0ELb1ELb1EEEvNS_16Flash_fwd_paramsE --------------------------
	.section	.nv.shared._ZN5flash24flash_fwd_splitkv_kernelI23Flash_fwd_kernel_traitsILi96ELi64ELi128ELi4ELb0ELb0EN7cutlass10bfloat16_tE19Flash_kernel_traitsILi96ELi64ELi128ELi4ES3_EELb1ELb0ELb0ELb0ELb0ELb0ELb1ELb1EEEvNS_16Flash_fwd_paramsE,"aw",@nobits
	.sectionflags	@""
	.align	16


//--------------------- .nv.shared._ZN5flash24flash_fwd_splitkv_kernelI23Flash_fwd_kernel_traitsILi96ELi64ELi128ELi4ELb0ELb0EN7cutlass10bfloat16_tE19Flash_kernel_traitsILi96ELi64ELi128ELi4ES3_EELb1ELb0ELb0ELb0ELb0ELb1ELb1ELb1EEEvNS_16Flash_fwd_paramsE --------------------------
	.section	.nv.shared._ZN5flash24flash_fwd_splitkv_kernelI23Flash_fwd_kernel_traitsILi96ELi64ELi128ELi4ELb0ELb0EN7cutlass10bfloat16_tE19Flash_kernel_traitsILi96ELi64ELi128ELi4ES3_EELb1ELb0ELb0ELb0ELb0ELb1ELb1ELb1EEEvNS_16Flash_fwd_paramsE,"aw",@nobits
	.sectionflags	@""
	.align	16


//--------------------- .nv.shared._ZN5flash24flash_fwd_splitkv_kernelI23Flash_fwd_kernel_traitsILi96ELi64ELi128ELi4ELb0ELb0EN7cutlass10bfloat16_tE19Flash_kernel_traitsILi96ELi64ELi128ELi4ES3_EELb1ELb0ELb0ELb1ELb1ELb0ELb0ELb0EEEvNS_16Flash_fwd_paramsE --------------------------
	.section	.nv.shared._ZN5flash24flash_fwd_splitkv_kernelI23Flash_fwd_kernel_traitsILi96ELi64ELi128ELi4ELb0ELb0EN7cutlass10bfloat16_tE19Flash_kernel_traitsILi96ELi64ELi128ELi4ES3_EELb1ELb0ELb0ELb1ELb1ELb0ELb0ELb0EEEvNS_16Flash_fwd_paramsE,"aw",@nobits
	.sectionflags	@""
	.align	16


//--------------------- .nv.shared._ZN5flash24flash_fwd_splitkv_kernelI23Flash_fwd_kernel_traitsILi96ELi64ELi128ELi4ELb0ELb0EN7cutlass10bfloat16_tE19Flash_kernel_traitsILi96ELi64ELi128ELi4ES3_EELb1ELb0ELb0ELb1ELb1ELb1ELb0ELb0EEEvNS_16Flash_fwd_paramsE --------------------------
	.section	.nv.shared._ZN5flash24flash_fwd_splitkv_kernelI23Flash_fwd_kernel_traitsILi96ELi64ELi128ELi4ELb0ELb0EN7cutlass10bfloat16_tE19Flash_kernel_traitsILi96ELi64ELi128ELi4ES3_EELb1ELb0ELb0ELb1ELb1ELb1ELb0ELb0EEEvNS_16Flash_fwd_paramsE,"aw",@nobits
	.sectionflags	@""
	.align	16


//--------------------- .nv.shared._ZN5flash24flash_fwd_splitkv_kernelI23Flash_fwd_kernel_traitsILi96ELi64ELi128ELi4ELb0ELb0EN7cutlass10bfloat16_tE19Flash_kernel_traitsILi96ELi64ELi128ELi4ES3_EELb1ELb0ELb0ELb1ELb1ELb0ELb1ELb0EEEvNS_16Flash_fwd_paramsE --------------------------
	.section	.nv.shared._ZN5flash24flash_fwd_splitkv_kernelI23Flash_fwd_kernel_traitsILi96ELi64ELi128ELi4ELb0ELb0EN7cutlass10bfloat16_tE19Flash_kernel_traitsILi96ELi64ELi128ELi4ES3_EELb1ELb0ELb0ELb1ELb1ELb0ELb1ELb0EEEvNS_16Flash_fwd_paramsE,"aw",@nobits
	.sectionflags	@""
	.align	16


//--------------------- .nv.shared._ZN5flash24flash_fwd_splitkv_kernelI23Flash_fwd_kernel_traitsILi96ELi64ELi128ELi4ELb0ELb0EN7cutlass10bfloat16_tE19Flash_kernel_traitsILi96ELi64ELi128ELi4ES3_EELb1ELb0ELb0ELb1ELb1ELb1ELb1ELb0EEEvNS_16Flash_fwd_paramsE --------------------------
	.section	.nv.shared._ZN5flash24flash_fwd_splitkv_kernelI23Flash_fwd_kernel_traitsILi96ELi64ELi128ELi4ELb0ELb0EN7cutlass10bfloat16_tE19Flash_kernel_traitsILi96ELi64ELi128ELi4ES3_EELb1ELb0ELb0ELb1ELb1ELb1ELb1ELb0EEEvNS_16Flash_fwd_paramsE,"aw",@nobits
	.sectionflags	@""
	.align	16


//--------------------- .nv.shared._ZN5flash24flash_fwd_splitkv_kernelI23Flash_fwd_kernel_traitsILi96ELi64ELi128ELi4ELb0ELb0EN7cutlass10bfloat16_tE19Flash_kernel_traitsILi96ELi64ELi128ELi4ES3_EELb1ELb0ELb0ELb0ELb1ELb0ELb0ELb0EEEvNS_16Flash_fwd_paramsE --------------------------
	.section	.nv.shared._ZN5flash24flash_fwd_splitkv_kernelI23Flash_fwd_kernel_traitsILi96ELi64ELi128ELi4ELb0ELb0EN7cutlass10bfloat16_tE19Flash_kernel_traitsILi96ELi64ELi128ELi4ES3_EELb1ELb0ELb0ELb0ELb1ELb0ELb0ELb0EEEvNS_16Flash_fwd_paramsE,"aw",@nobits
	.sectionflags	@""
	.align	16


//--------------------- .nv.shared._ZN5flash24flash_fwd_splitkv_kernelI23Flash_fwd_kernel_traitsILi96ELi64ELi128ELi4ELb0ELb0EN7cutlass10bfloat16_tE19Flash_kernel_traitsILi96ELi64ELi128ELi4ES3_EELb1ELb0ELb0ELb0ELb1ELb1ELb0ELb0EEEvNS_16Flash_fwd_paramsE --------------------------
	.section	.nv.shared._ZN5flash24flash_fwd_splitkv_kernelI23Flash_fwd_kernel_traitsILi96ELi64ELi128ELi4ELb0ELb0EN7cutlass10bfloat16_tE19Flash_kernel_traitsILi96ELi64ELi128ELi4ES3_EELb1ELb0ELb0ELb0ELb1ELb1ELb0ELb0EEEvNS_16Flash_fwd_paramsE,"aw",@nobits
	.sectionflags	@""
	.align	16


//--------------------- .nv.shared._ZN5flash24flash_fwd_splitkv_kernelI23Flash_fwd_kernel_traitsILi96ELi64ELi128ELi4ELb0ELb0EN7cutlass10bfloat16_tE19Flash_kernel_traitsILi96ELi64ELi128ELi4ES3_EELb1ELb0ELb1ELb0ELb0ELb0ELb0ELb0EEEvNS_16Flash_fwd_paramsE --------------------------
	.section	.nv.shared._ZN5flash24flash_fwd_splitkv_kernelI23Flash_fwd_kernel_traitsILi96ELi64ELi128ELi4ELb0ELb0EN7cutlass10bfloat16_tE19Flash_kernel_traitsILi96ELi64ELi128ELi4ES3_EELb1ELb0ELb1ELb0ELb0ELb0ELb0ELb0EEEvNS_16Flash_fwd_paramsE,"aw",@nobits
	.sectionflags	@""
	.align	16


//--------------------- .nv.shared._ZN5flash24flash_fwd_splitkv_kernelI23Flash_fwd_kernel_traitsILi96ELi64ELi128ELi4ELb0ELb0EN7cutlass10bfloat16_tE19Flash_kernel_traitsILi96ELi64ELi128ELi4ES3_EELb1ELb0ELb1ELb0ELb0ELb1ELb0ELb0EEEvNS_16Flash_fwd_paramsE --------------------------
	.section	.nv.shared._ZN5flash24flash_fwd_splitkv_kernelI23Flash_fwd_kernel_traitsILi96ELi64ELi128ELi4ELb0ELb0EN7cutlass10bfloat16_tE19Flash_kernel_traitsILi96ELi64ELi128ELi4ES3_EELb1ELb0ELb1ELb0ELb0ELb1ELb0ELb0EEEvNS_16Flash_fwd_paramsE,"aw",@nobits
	.sectionflags	@""
	.align	16


//--------------------- .nv.shared._ZN5flash24flash_fwd_splitkv_kernelI23Flash_fwd_kernel_traitsILi96ELi64ELi128ELi4ELb0ELb0EN7cutlass10bfloat16_tE19Flash_kernel_traitsILi96ELi64ELi128ELi4ES3_EELb1ELb0ELb0ELb0ELb1ELb0ELb0ELb1EEEvNS_16Flash_fwd_paramsE --------------------------
	.section	.nv.shared._ZN5flash24flash_fwd_splitkv_kernelI23Flash_fwd_kernel_traitsILi96ELi64ELi128ELi4ELb0ELb0EN7cutlass10bfloat16_tE19Flash_kernel_traitsILi96ELi64ELi128ELi4ES3_EELb1ELb0ELb0ELb0ELb1ELb0ELb0ELb1EEEvNS_16Flash_fwd_paramsE,"aw",@nobits
	.sectionflags	@""
	.align	16


//--------------------- .nv.shared._ZN5flash24flash_fwd_splitkv_kernelI23Flash_fwd_kernel_traitsILi96ELi64ELi128ELi4ELb0ELb0EN7cutlass10bfloat16_tE19Flash_kernel_traitsILi96ELi64ELi128ELi4ES3_EELb1ELb0ELb0ELb0ELb1ELb1ELb0ELb1EEEvNS_16Flash_fwd_paramsE --------------------------
	.section	.nv.shared._ZN5flash24flash_fwd_splitkv_kernelI23Flash_fwd_kernel_traitsILi96ELi64ELi128ELi4ELb0ELb0EN7cutlass10bfloat16_tE19Flash_kernel_traitsILi96ELi64ELi128ELi4ES3_EELb1ELb0ELb0ELb0ELb1ELb1ELb0ELb1EEEvNS_16Flash_fwd_paramsE,"aw",@nobits
	.sectionflags	@""
	.align	16


//--------------------- .nv.shared._ZN5flash24flash_fwd_splitkv_kernelI23Flash_fwd_kernel_traitsILi96ELi64ELi128ELi4ELb0ELb0EN7cutlass10bfloat16_tE19Flash_kernel_traitsILi96ELi64ELi128ELi4ES3_EELb1ELb0ELb1ELb0ELb0ELb0ELb0ELb1EEEvNS_16Flash_fwd_paramsE --------------------------
	.section	.nv.shared._ZN5flash24flash_fwd_splitkv_kernelI23Flash_fwd_kernel_traitsILi96ELi64ELi128ELi4ELb0ELb0EN7cutlass10bfloat16_tE19Flash_kernel_traitsILi96ELi64ELi128ELi4ES3_EELb1ELb0ELb1ELb0ELb0ELb0ELb0ELb1EEEvNS_16Flash_fwd_paramsE,"aw",@nobits
	.sectionflags	@""
	.align	16


//--------------------- .nv.shared._ZN5flash24flash_fwd_splitkv_kernelI23Flash_fwd_kernel_traitsILi96ELi64ELi128ELi4ELb0ELb0EN7cutlass10bfloat16_tE19Flash_kernel_traitsILi96ELi64ELi128ELi4ES3_EELb1ELb0ELb1ELb0ELb0ELb1ELb0ELb1EEEvNS_16Flash_fwd_paramsE --------------------------
	.section	.nv.shared._ZN5flash24flash_fwd_splitkv_kernelI23Flash_fwd_kernel_traitsILi96ELi64ELi128ELi4ELb0ELb0EN7cutlass10bfloat16_tE19Flash_kernel_traitsILi96ELi64ELi128ELi4ES3_EELb1ELb0ELb1ELb0ELb0ELb1ELb0ELb1EEEvNS_16Flash_fwd_paramsE,"aw",@nobits
	.sectionflags	@""
	.align	16


//--------------------- .nv.shared._ZN5flash24flash_fwd_splitkv_kernelI23Flash_fwd_kernel_traitsILi96ELi64ELi128ELi4ELb0ELb0EN7cutlass10bfloat16_tE19Flash_kernel_traitsILi96ELi64ELi128ELi4ES3_EELb1ELb0ELb0ELb0ELb1ELb0ELb1ELb0EEEvNS_16Flash_fwd_paramsE --------------------------
	.section	.nv.shared._ZN5flash24flash_fwd_splitkv_kernelI23Flash_fwd_kernel_traitsILi96ELi64ELi128ELi4ELb0ELb0EN7cutlass10bfloat16_tE19Flash_kernel_traitsILi96ELi64ELi128ELi4ES3_EELb1ELb0ELb0ELb0ELb1ELb0ELb1ELb0EEEvNS_16Flash_fwd_paramsE,"aw",@nobits
	.sectionflags	@""
	.align	16


//--------------------- .nv.shared._ZN5flash24flash_fwd_splitkv_kernelI23Flash_fwd_kernel_traitsILi96ELi64ELi128ELi4ELb0ELb0EN7cutlass10bfloat16_tE19Flash_kernel_traitsILi96ELi64ELi128ELi4ES3_EELb1ELb0ELb0ELb0ELb1ELb1ELb1ELb0EEEvNS_16Flash_fwd_paramsE --------------------------
	.section	.nv.shared._ZN5flash24flash_fwd_splitkv_kernelI23Flash_fwd_kernel_traitsILi96ELi64ELi128ELi4ELb0ELb0EN7cutlass10bfloat16_tE19Flash_kernel_traitsILi96ELi64ELi128ELi4ES3_EELb1ELb0ELb0ELb0ELb1ELb1ELb1ELb0EEEvNS_16Flash_fwd_paramsE,"aw",@nobits
	.sectionflags	@""
	.align	16


//--------------------- .nv.shared._ZN5flash24flash_fwd_splitkv_kernelI23Flash_fwd_kernel_traitsILi96ELi64ELi128ELi4ELb0ELb0EN7cutlass10bfloat16_tE19Flash_kernel_traitsILi96ELi64ELi128ELi4ES3_EELb1ELb0ELb1ELb0ELb0ELb0ELb1ELb0EEEvNS_16Flash_fwd_paramsE --------------------------
	.section	.nv.shared._ZN5flash24flash_fwd_splitkv_kernelI23Flash_fwd_kernel_traitsILi96ELi64ELi128ELi4ELb0ELb0EN7cutlass10bfloat16_tE19Flash_kernel_traitsILi96ELi64ELi128ELi4ES3_EELb1ELb0ELb1ELb0ELb0ELb0ELb1ELb0EEEvNS_16Flash_fwd_paramsE,"aw",@nobits
	.sectionflags	@""
	.align	16


//--------------------- .nv.shared._ZN5flash24flash_fwd_splitkv_kernelI23Flash_fwd_kernel_traitsILi96ELi64ELi128ELi4ELb0ELb0EN7cutlass10bfloat16_tE19Flash_kernel_traitsILi96ELi64ELi128ELi4ES3_EELb1ELb0ELb1ELb0ELb0ELb1ELb1ELb0EEEvNS_16Flash_fwd_paramsE --------------------------
	.section	.nv.shared._ZN5flash24flash_fwd_splitkv_kernelI23Flash_fwd_kernel_traitsILi96ELi64ELi128ELi4ELb0ELb0EN7cutlass10bfloat16_tE19Flash_kernel_traitsILi96ELi64ELi128ELi4ES3_EELb1ELb0ELb1ELb0ELb0ELb1ELb1ELb0EEEvNS_16Flash_fwd_paramsE,"aw",@nobits
	.sectionflags	@""
	.align	16


//--------------------- .nv.shared._ZN5flash24flash_fwd_splitkv_kernelI23Flash_fwd_kernel_traitsILi96ELi64ELi128ELi4ELb0ELb0EN7cutlass10bfloat16_tE19Flash_kernel_traitsILi96ELi64ELi128ELi4ES3_EELb1ELb0ELb0ELb0ELb1ELb0ELb1ELb1EEEvNS_16Flash_fwd_paramsE --------------------------
	.section	.nv.shared._ZN5flash24flash_fwd_splitkv_kernelI23Flash_fwd_kernel_traitsILi96ELi64ELi128ELi4ELb0ELb0EN7cutlass10bfloat16_tE19Flash_kernel_traitsILi96ELi64ELi128ELi4ES3_EELb1ELb0ELb0ELb0ELb1ELb0ELb1ELb1EEEvNS_16Flash_fwd_paramsE,"aw",@nobits
	.sectionflags	@""
	.align	16


//--------------------- .nv.shared._ZN5flash24flash_fwd_splitkv_kernelI23Flash_fwd_kernel_traitsILi96ELi64ELi128ELi4ELb0ELb0EN7cutlass10bfloat16_tE19Flash_kernel_traitsILi96ELi64ELi128ELi4ES3_EELb1ELb0ELb0ELb0ELb1ELb1ELb1ELb1EEEvNS_16Flash_fwd_paramsE --------------------------
	.section	.nv.shared._ZN5flash24flash_fwd_splitkv_kernelI23Flash_fwd_kernel_traitsILi96ELi64ELi128ELi4ELb0ELb0EN7cutlass10bfloat16_tE19Flash_kernel_traitsILi96ELi64ELi128ELi4ES3_EELb1ELb0ELb0ELb0ELb1ELb1ELb1ELb1EEEvNS_16Flash_fwd_paramsE,"aw",@nobits
	.sectionflags	@""
	.align	16


//--------------------- .nv.shared._ZN5flash24flash_fwd_splitkv_kernelI23Flash_fwd_kernel_traitsILi96ELi64ELi128ELi4ELb0ELb0EN7cutlass10bfloat16_tE19Flash_kernel_traitsILi96ELi64ELi128ELi4ES3_EELb1ELb0ELb1ELb0ELb0ELb0ELb1ELb1EEEvNS_16Flash_fwd_paramsE --------------------------
	.section	.nv.shared._ZN5flash24flash_fwd_splitkv_kernelI23Flash_fwd_kernel_traitsILi96ELi64ELi128ELi4ELb0ELb0EN7cutlass10bfloat16_tE19Flash_kernel_traitsILi96ELi64ELi128ELi4ES3_EELb1ELb0ELb1ELb0ELb0ELb0ELb1ELb1EEEvNS_16Flash_fwd_paramsE,"aw",@nobits
	.sectionflags	@""
	.align	16


//--------------------- .nv.shared._ZN5flash24flash_fwd_splitkv_kernelI23Flash_fwd_kernel_traitsILi96ELi64ELi128ELi4ELb0ELb0EN7cutlass10bfloat16_tE19Flash_kernel_traitsILi96ELi64ELi128ELi4ES3_EELb1ELb0ELb1ELb0ELb0ELb1ELb1ELb1EEEvNS_16Flash_fwd_paramsE --------------------------
	.section	.nv.shared._ZN5flash24flash_fwd_splitkv_kernelI23Flash_fwd_kernel_traitsILi96ELi64ELi128ELi4ELb0ELb0EN7cutlass10bfloat16_tE19Flash_kernel_traitsILi96ELi64ELi128ELi4ES3_EELb1ELb0ELb1ELb0ELb0ELb1ELb1ELb1EEEvNS_16Flash_fwd_paramsE,"aw",@nobits
	.sectionflags	@""
	.align	16


//--------------------- .nv.shared._ZN5flash32flash_fwd_splitkv_combine_kernelI23Flash_fwd_kernel_traitsILi96ELi64ELi64ELi4ELb0ELb0EN7cutlass10bfloat16_tE19Flash_kernel_traitsILi96ELi64ELi64ELi4ES3_EELi16ELi7ELb0EEEvNS_16Flash_fwd_paramsE --------------------------
	.section	.nv.shared._ZN5flash32flash_fwd_splitkv_combine_kernelI23Flash_fwd_kernel_traitsILi96ELi64ELi64ELi4ELb0ELb0EN7cutlass10bfloat16_tE19Flash_kernel_traitsILi96ELi64ELi64ELi4ES3_EELi16ELi7ELb0EEEvNS_16Flash_fwd_paramsE,"aw",@nobits
	.sectionflags	@""
	.align	16
.nv.shared._ZN5flash32flash_fwd_splitkv_combine_kernelI23Flash_fwd_kernel_traitsILi96ELi64ELi64ELi4ELb0ELb0EN7cutlass10bfloat16_tE19Flash_kernel_traitsILi96ELi64ELi64ELi4ES3_EELi16ELi7ELb0EEEvNS_16Flash_fwd_paramsE:
	.zero		8704


//--------------------- .nv.shared._ZN5flash32flash_fwd_splitkv_combine_kernelI23Flash_fwd_kernel_traitsILi96ELi64ELi64ELi4ELb0ELb0EN7cutlass10bfloat16_tE19Flash_kernel_traitsILi96ELi64ELi64ELi4ES3_EELi16ELi6ELb0EEEvNS_16Flash_fwd_paramsE --------------------------
	.section	.nv.shared._ZN5flash32flash_fwd_splitkv_combine_kernelI23Flash_fwd_kernel_traitsILi96ELi64ELi64ELi4ELb0ELb0EN7cutlass10bfloat16_tE19Flash_kernel_traitsILi96ELi64ELi64ELi4ES3_EELi16ELi6ELb0EEEvNS_16Flash_fwd_paramsE,"aw",@nobits
	.sectionflags	@""
	.align	16
.nv.shared._ZN5flash32flash_fwd_splitkv_combine_kernelI23Flash_fwd_kernel_traitsILi96ELi64ELi64ELi4ELb0ELb0EN7cutlass10bfloat16_tE19Flash_kernel_traitsILi96ELi64ELi64ELi4ES3_EELi16ELi6ELb0EEEvNS_16Flash_fwd_paramsE:
	.zero		4352


//--------------------- .nv.shared._ZN5flash32flash_fwd_splitkv_combine_kernelI23Flash_fwd_kernel_traitsILi96ELi64ELi64ELi4ELb0ELb0EN7cutlass10bfloat16_tE19Flash_kernel_traitsILi96ELi64ELi64ELi4ES3_EELi16ELi5ELb0EEEvNS_16Flash_fwd_paramsE --------------------------
	.section	.nv.shared._ZN5flash32flash_fwd_splitkv_combine_kernelI23Flash_fwd_kernel_traitsILi96ELi64ELi64ELi4ELb0ELb0EN7cutlass10bfloat16_tE19Flash_kernel_traitsILi96ELi64ELi64ELi4ES3_EELi16ELi5ELb0EEEvNS_16Flash_fwd_paramsE,"aw",@nobits
	.sectionflags	@""
	.align	16
.nv.shared._ZN5flash32flash_fwd_splitkv_combine_kernelI23Flash_fwd_kernel_traitsILi96ELi64ELi64ELi4ELb0ELb0EN7cutlass10bfloat16_tE19Flash_kernel_traitsILi96ELi64ELi64ELi4ES3_EELi16ELi5ELb0EEEvNS_16Flash_fwd_paramsE:
	.zero		2176


//--------------------- .nv.shared._ZN5flash32flash_fwd_splitkv_combine_kernelI23Flash_fwd_kernel_traitsILi96ELi64ELi64ELi4ELb0ELb0EN7cutlass10bfloat16_tE19Flash_kernel_traitsILi96ELi64ELi64ELi4ES3_EELi16ELi4ELb0EEEvNS_16Flash_fwd_paramsE --------------------------
	.section	.nv.shared._ZN5flash32flash_fwd_splitkv_combine_kernelI23Flash_fwd_kernel_traitsILi96ELi64ELi64ELi4ELb0ELb0EN7cutlass10bfloat16_tE19Flash_kernel_traitsILi96ELi64ELi64ELi4ES3_EELi16ELi4ELb0EEEvNS_16Flash_fwd_paramsE,"aw",@nobits
	.sectionflags	@""
	.align	16
.nv.shared._ZN5flash32flash_fwd_splitkv_combine_kernelI23Flash_fwd_kernel_traitsILi96ELi64ELi64ELi4ELb0ELb0EN7cutlass10bfloat16_tE19Flash_kernel_traitsILi96ELi64ELi64ELi4ES3_EELi16ELi4ELb0EEEvNS_16Flash_fwd_paramsE:
	.zero		1088


//--------------------- .nv.shared._ZN5flash32flash_fwd_splitkv_combine_kernelI23Flash_fwd_kernel_traitsILi96ELi64ELi64ELi4ELb0ELb0EN7cutlass10bfloat16_tE19Flash_kernel_traitsILi96ELi64ELi64ELi4ES3_EELi16ELi3ELb0EEEvNS_16Flash_fwd_paramsE --------------------------
	.section	.nv.shared._ZN5flash32flash_fwd_splitkv_combine_kernelI23Flash_fwd_kernel_traitsILi96ELi64ELi64ELi4ELb0ELb0EN7cutlass10bfloat16_tE19Flash_kernel_traitsILi96ELi64ELi64ELi4ES3_EELi16ELi3ELb0EEEvNS_16Flash_fwd_paramsE,"aw",@nobits
	.sectionflags	@""
	.align	16
.nv.shared._ZN5flash32flash_fwd_splitkv_combine_kernelI23Flash_fwd_kernel_traitsILi96ELi64ELi64ELi4ELb0ELb0EN7cutlass10bfloat16_tE19Flash_kernel_traitsILi96ELi64ELi64ELi4ES3_EELi16ELi3ELb0EEEvNS_16Flash_fwd_paramsE:
	.zero		544


//--------------------- .nv.shared._ZN5flash32flash_fwd_splitkv_combine_kernelI23Flash_fwd_kernel_traitsILi96ELi64ELi64ELi4ELb0ELb0EN7cutlass10bfloat16_tE19Flash_kernel_traitsILi96ELi64ELi64ELi4ES3_EELi16ELi2ELb0EEEvNS_16Flash_fwd_paramsE --------------------------
	.section	.nv.shared._ZN5flash32flash_fwd_splitkv_combine_kernelI23Flash_fwd_kernel_traitsILi96ELi64ELi64ELi4ELb0ELb0EN7cutlass10bfloat16_tE19Flash_kernel_traitsILi96ELi64ELi64ELi4ES3_EELi16ELi2ELb0EEEvNS_16Flash_fwd_paramsE,"aw",@nobits
	.sectionflags	@""
	.align	16
.nv.shared._ZN5flash32flash_fwd_splitkv_combine_kernelI23Flash_fwd_kernel_traitsILi96ELi64ELi64ELi4ELb0ELb0EN7cutlass10bfloat16_tE19Flash_kernel_traitsILi96ELi64ELi64ELi4ES3_EELi16ELi2ELb0EEEvNS_16Flash_fwd_paramsE:
	.zero		272


//--------------------- .nv.shared._ZN5flash32flash_fwd_splitkv_combine_kernelI23Flash_fwd_kernel_traitsILi96ELi64ELi64ELi4ELb0ELb0EN7cutlass10bfloat16_tE19Flash_kernel_traitsILi96ELi64ELi64ELi4ES3_EELi16ELi1ELb0EEEvNS_16Flash_fwd_paramsE --------------------------
	.section	.nv.shared._ZN5flash32flash_fwd_splitkv_combine_kernelI23Flash_fwd_kernel_traitsILi96ELi64ELi64ELi4ELb0ELb0EN7cutlass10bfloat16_tE19Flash_kernel_traitsILi96ELi64ELi64ELi4ES3_EELi16ELi1ELb0EEEvNS_16Flash_fwd_paramsE,"aw",@nobits
	.sectionflags	@""
	.align	16
.nv.shared._ZN5flash32flash_fwd_splitkv_combine_kernelI23Flash_fwd_kernel_traitsILi96ELi64ELi64ELi4ELb0ELb0EN7cutlass10bfloat16_tE19Flash_kernel_traitsILi96ELi64ELi64ELi4ES3_EELi16ELi1ELb0EEEvNS_16Flash_fwd_paramsE:
	.zero		144


//--------------------- .nv.shared._ZN5flash32flash_fwd_splitkv_combine_kernelI23Flash_fwd_kernel_traitsILi96ELi64ELi64ELi4ELb0ELb0EN7cutlass10bfloat16_tE19Flash_kernel_traitsILi96ELi64ELi64ELi4ES3_EELi16ELi7ELb1EEEvNS_16Flash_fwd_paramsE --------------------------
	.section	.nv.shared._ZN5flash32flash_fwd_splitkv_combine_kernelI23Flash_fwd_kernel_traitsILi96ELi64ELi64ELi4ELb0ELb0EN7cutlass10bfloat16_tE19Flash_kernel_traitsILi96ELi64ELi64ELi4ES3_EELi16ELi7ELb1EEEvNS_16Flash_fwd_paramsE,"aw",@nobits
	.sectionflags	@""
	.align	16
.nv.shared._ZN5flash32flash_fwd_splitkv_combine_kernelI23Flash_fwd_kernel_traitsILi96ELi64ELi64ELi4ELb0ELb0EN7cutlass10bfloat16_tE19Flash_kernel_traitsILi96ELi64ELi64ELi4ES3_EELi16ELi7ELb1EEEvNS_16Flash_fwd_paramsE:
	.zero		8704


//--------------------- .nv.shared._ZN5flash32flash_fwd_splitkv_combine_kernelI23Flash_fwd_kernel_traitsILi96ELi64ELi64ELi4ELb0ELb0EN7cutlass10bfloat16_tE19Flash_kernel_traitsILi96ELi64ELi64ELi4ES3_EELi16ELi6ELb1EEEvNS_16Flash_fwd_paramsE --------------------------
	.section	.nv.shared._ZN5flash32flash_fwd_splitkv_combine_kernelI23Flash_fwd_kernel_traitsILi96ELi64ELi64ELi4ELb0ELb0EN7cutlass10bfloat16_tE19Flash_kernel_traitsILi96ELi64ELi64ELi4ES3_EELi16ELi6ELb1EEEvNS_16Flash_fwd_paramsE,"aw",@nobits
	.sectionflags	@""
	.align	16
.nv.shared._ZN5flash32flash_fwd_splitkv_combine_kernelI23Flash_fwd_kernel_traitsILi96ELi64ELi64ELi4ELb0ELb0EN7cutlass10bfloat16_tE19Flash_kernel_traitsILi96ELi64ELi64ELi4ES3_EELi16ELi6ELb1EEEvNS_16Flash_fwd_paramsE:
	.zero		4352


//--------------------- .nv.shared._ZN5flash32flash_fwd_splitkv_combine_kernelI23Flash_fwd_kernel_traitsILi96ELi64ELi64ELi4ELb0ELb0EN7cutlass10bfloat16_tE19Flash_kernel_traitsILi96ELi64ELi64ELi4ES3_EELi16ELi5ELb1EEEvNS_16Flash_fwd_paramsE --------------------------
	.section	.nv.shared._ZN5flash32flash_fwd_splitkv_combine_kernelI23Flash_fwd_kernel_traitsILi96ELi64ELi64ELi4ELb0ELb0EN7cutlass10bfloat16_tE19Flash_kernel_traitsILi96ELi64ELi64ELi4ES3_EELi16ELi5ELb1EEEvNS_16Flash_fwd_paramsE,"aw",@nobits
	.sectionflags	@""
	.align	16
.nv.shared._ZN5flash32flash_fwd_splitkv_combine_kernelI23Flash_fwd_kernel_traitsILi96ELi64ELi64ELi4ELb0ELb0EN7cutlass10bfloat16_tE19Flash_kernel_traitsILi96ELi64ELi64ELi4ES3_EELi16ELi5ELb1EEEvNS_16Flash_fwd_paramsE:
	.zero		2176


//--------------------- .nv.shared._ZN5flash32flash_fwd_splitkv_combine_kernelI23Flash_fwd_kernel_traitsILi96ELi64ELi64ELi4ELb0ELb0EN7cutlass10bfloat16_tE19Flash_kernel_traitsILi96ELi64ELi64ELi4ES3_EELi16ELi4ELb1EEEvNS_16Flash_fwd_paramsE --------------------------
	.section	.nv.shared._ZN5flash32flash_fwd_splitkv_combine_kernelI23Flash_fwd_kernel_traitsILi96ELi64ELi64ELi4ELb0ELb0EN7cutlass10bfloat16_tE19Flash_kernel_traitsILi96ELi64ELi64ELi4ES3_EELi16ELi4ELb1EEEvNS_16Flash_fwd_paramsE,"aw",@nobits
	.sectionflags	@""
	.align	16
.nv.shared._ZN5flash32flash_fwd_splitkv_combine_kernelI23Flash_fwd_kernel_traitsILi96ELi64ELi64ELi4ELb0ELb0EN7cutlass10bfloat16_tE19Flash_kernel_traitsILi96ELi64ELi64ELi4ES3_EELi16ELi4ELb1EEEvNS_16Flash_fwd_paramsE:
	.zero		1088


//--------------------- .nv.shared._ZN5flash32flash_fwd_splitkv_combine_kernelI23Flash_fwd_kernel_traitsILi96ELi64ELi64ELi4ELb0ELb0EN7cutlass10bfloat16_tE19Flash_kernel_traitsILi96ELi64ELi64ELi4ES3_EELi16ELi3ELb1EEEvNS_16Flash_fwd_paramsE --------------------------
	.section	.nv.shared._ZN5flash32flash_fwd_splitkv_combine_kernelI23Flash_fwd_kernel_traitsILi96ELi64ELi64ELi4ELb0ELb0EN7cutlass10bfloat16_tE19Flash_kernel_traitsILi96ELi64ELi64ELi4ES3_EELi16ELi3ELb1EEEvNS_16Flash_fwd_paramsE,"aw",@nobits
	.sectionflags	@""
	.align	16
.nv.shared._ZN5flash32flash_fwd_splitkv_combine_kernelI23Flash_fwd_kernel_traitsILi96ELi64ELi64ELi4ELb0ELb0EN7cutlass10bfloat16_tE19Flash_kernel_traitsILi96ELi64ELi64ELi4ES3_EELi16ELi3ELb1EEEvNS_16Flash_fwd_paramsE:
	.zero		544


//--------------------- .nv.shared._ZN5flash32flash_fwd_splitkv_combine_kernelI23Flash_fwd_kernel_traitsILi96ELi64ELi64ELi4ELb0ELb0EN7cutlass10bfloat16_tE19Flash_kernel_traitsILi96ELi64ELi64ELi4ES3_EELi16ELi2ELb1EEEvNS_16Flash_fwd_paramsE --------------------------
	.section	.nv.shared._ZN5flash32flash_fwd_splitkv_combine_kernelI23Flash_fwd_kernel_traitsILi96ELi64ELi64ELi4ELb0ELb0EN7cutlass10bfloat16_tE19Flash_kernel_traitsILi96ELi64ELi64ELi4ES3_EELi16ELi2ELb1EEEvNS_16Flash_fwd_paramsE,"aw",@nobits
	.sectionflags	@""
	.align	16
.nv.shared._ZN5flash32flash_fwd_splitkv_combine_kernelI23Flash_fwd_kernel_traitsILi96ELi64ELi64ELi4ELb0ELb0EN7cutlass10bfloat16_tE19Flash_kernel_traitsILi96ELi64ELi64ELi4ES3_EELi16ELi2ELb1EEEvNS_16Flash_fwd_paramsE:
	.zero		272


//--------------------- .nv.shared._ZN5flash32flash_fwd_splitkv_combine_kernelI23Flash_fwd_kernel_traitsILi96ELi64ELi64ELi4ELb0ELb0EN7cutlass10bfloat16_tE19Flash_kernel_traitsILi96ELi64ELi64ELi4ES3_EELi16ELi1ELb1EEEvNS_16Flash_fwd_paramsE --------------------------
	.section	.nv.shared._ZN5flash32flash_fwd_splitkv_combine_kernelI23Flash_fwd_kernel_traitsILi96ELi64ELi64ELi4ELb0ELb0EN7cutlass10bfloat16_tE19Flash_kernel_traitsILi96ELi64ELi64ELi4ES3_EELi16ELi1ELb1EEEvNS_16Flash_fwd_paramsE,"aw",@nobits
	.sectionflags	@""
	.align	16
.nv.shared._ZN5flash32flash_fwd_splitkv_combine_kernelI23Flash_fwd_kernel_traitsILi96ELi64ELi64ELi4ELb0ELb0EN7cutlass10bfloat16_tE19Flash_kernel_traitsILi96ELi64ELi64ELi4ES3_EELi16ELi1ELb1EEEvNS_16Flash_fwd_paramsE:
	.zero		144


//--------------------- .nv.shared._ZN5flash24flash_fwd_splitkv_kernelI23Flash_fwd_kernel_traitsILi96ELi64ELi64ELi4ELb0ELb0EN7cutlass10bfloat16_tE19Flash_kernel_traitsILi96ELi64ELi64ELi4ES3_EELb1ELb0ELb0ELb0ELb0ELb0ELb0ELb0EEEvNS_16Flash_fwd_paramsE --------------------------
	.section	.nv.shared._ZN5flash24flash_fwd_splitkv_kernelI23Flash_fwd_kernel_traitsILi96ELi64ELi64ELi4ELb0ELb0EN7cutlass10bfloat16_tE19Flash_kernel_traitsILi96ELi64ELi64ELi4ES3_EELb1ELb0ELb0ELb0ELb0ELb0ELb0ELb0EEEvNS_16Flash_fwd_paramsE,"aw",@nobits
	.sectionflags	@""
	.align	16


//--------------------- .nv.shared._ZN5flash24flash_fwd_splitkv_kernelI23Flash_fwd_kernel_traitsILi96ELi64ELi64ELi4ELb0ELb0EN7cutlass10bfloat16_tE19Flash_kernel_traitsILi96ELi64ELi64ELi4ES3_EELb1ELb0ELb0ELb0ELb0ELb1ELb0ELb0EEEvNS_16Flash_fwd_paramsE --------------------------
	.section	.nv.shared._ZN5flash24flash_fwd_splitkv_kernelI23Flash_fwd_kernel_traitsILi96ELi64ELi64ELi4ELb0ELb0EN7cutlass10bfloat16_tE19Flash_kernel_traitsILi96ELi64ELi64ELi4ES3_EELb1ELb0ELb0ELb0ELb0ELb1ELb0ELb0EEEvNS_16Flash_fwd_paramsE,"aw",@nobits
	.sectionflags	@""
	.align	16


//--------------------- .nv.shared._ZN5flash24flash_fwd_splitkv_kernelI23Flash_fwd_kernel_traitsILi96ELi64ELi64ELi4ELb0ELb0EN7cutlass10bfloat16_tE19Flash_kernel_traitsILi96ELi64ELi64ELi4ES3_EELb1ELb0ELb0ELb0ELb0ELb0ELb0ELb1EEEvNS_16Flash_fwd_paramsE --------------------------
	.section	.nv.shared._ZN5flash24flash_fwd_splitkv_kernelI23Flash_fwd_kernel_traitsILi96ELi64ELi64ELi4ELb0ELb0EN7cutlass10bfloat16_tE19Flash_kernel_traitsILi96ELi64ELi64ELi4ES3_EELb1ELb0ELb0ELb0ELb0ELb0ELb0ELb1EEEvNS_16Flash_fwd_paramsE,"aw",@nobits
	.sectionflags	@""
	.align	16


//--------------------- .nv.shared._ZN5flash24flash_fwd_splitkv_kernelI23Flash_fwd_kernel_traitsILi96ELi64ELi64ELi4ELb0ELb0EN7cutlass10bfloat16_tE19Flash_kernel_traitsILi96ELi64ELi64ELi4ES3_EELb1ELb0ELb0ELb0ELb0ELb1ELb0ELb1EEEvNS_16Flash_fwd_paramsE --------------------------
	.section	.nv.shared._ZN5flash24flash_fwd_splitkv_kernelI23Flash_fwd_kernel_traitsILi96ELi64ELi64ELi4ELb0ELb0EN7cutlass10bfloat16_tE19Flash_kernel_traitsILi96ELi64ELi64ELi4ES3_EELb1ELb0ELb0ELb0ELb0ELb1ELb0ELb1EEEvNS_16Flash_fwd_paramsE,"aw",@nobits
	.sectionflags	@""
	.align	16


//--------------------- .nv.shared._ZN5flash24flash_fwd_splitkv_kernelI23Flash_fwd_kernel_traitsILi96ELi64ELi64ELi4ELb0ELb0EN7cutlass10bfloat16_tE19Flash_kernel_traitsILi96ELi64ELi64ELi4ES3_EELb1ELb0ELb0ELb0ELb0ELb0ELb1ELb0EEEvNS_16Flash_fwd_paramsE --------------------------
	.section	.nv.shared._ZN5flash24flash_fwd_splitkv_kernelI23Flash_fwd_kernel_traitsILi96ELi64ELi64ELi4ELb0ELb0EN7cutlass10bfloat16_tE19Flash_kernel_traitsILi96ELi64ELi64ELi4ES3_EELb1ELb0ELb0ELb0ELb0ELb0ELb1ELb0EEEvNS_16Flash_fwd_paramsE,"aw",@nobits
	.sectionflags	@""
	.align	16


//--------------------- .nv.shared._ZN5flash24flash_fwd_splitkv_kernelI23Flash_fwd_kernel_traitsILi96ELi64ELi64ELi4ELb0ELb0EN7cutlass10bfloat16_tE19Flash_kernel_traitsILi96ELi64ELi64ELi4ES3_EELb1ELb0ELb0ELb0ELb0ELb1ELb1ELb0EEEvNS_16Flash_fwd_paramsE --------------------------
	.section	.nv.shared._ZN5flash24flash_fwd_splitkv_kernelI23Flash_fwd_kernel_traitsILi96ELi64ELi64ELi4ELb0ELb0EN7cutlass10bfloat16_tE19Flash_kernel_traitsILi96ELi64ELi64ELi4ES3_EELb1ELb0ELb0ELb0ELb0ELb1ELb1ELb0EEEvNS_16Flash_fwd_paramsE,"aw",@nobits
	.sectionflags	@""
	.align	16


//--------------------- .nv.shared._ZN5flash24flash_fwd_splitkv_kernelI23Flash_fwd_kernel_traitsILi96ELi64ELi64ELi4ELb0ELb0EN7cutlass10bfloat16_tE19Flash_kernel_traitsILi96ELi64ELi64ELi4ES3_EELb1ELb0ELb0ELb0ELb0ELb0ELb1ELb1EEEvNS_16Flash_fwd_paramsE --------------------------
	.section	.nv.shared._ZN5flash24flash_fwd_splitkv_kernelI23Flash_fwd_kernel_traitsILi96ELi64ELi64ELi4ELb0ELb0EN7cutlass10bfloat16_tE19Flash_kernel_traitsILi96ELi64ELi64ELi4ES3_EELb1ELb0ELb0ELb0ELb0ELb0ELb1ELb1EEEvNS_16Flash_fwd_paramsE,"aw",@nobits
	.sectionflags	@""
	.align	16


//--------------------- .nv.shared._ZN5flash24flash_fwd_splitkv_kernelI23Flash_fwd_kernel_traitsILi96ELi64ELi64ELi4ELb0ELb0EN7cutlass10bfloat16_tE19Flash_kernel_traitsILi96ELi64ELi64ELi4ES3_EELb1ELb0ELb0ELb0ELb0ELb1ELb1ELb1EEEvNS_16Flash_fwd_paramsE --------------------------
	.section	.nv.shared._ZN5flash24flash_fwd_splitkv_kernelI23Flash_fwd_kernel_traitsILi96ELi64ELi64ELi4ELb0ELb0EN7cutlass10bfloat16_tE19Flash_kernel_traitsILi96ELi64ELi64ELi4ES3_EELb1ELb0ELb0ELb0ELb0ELb1ELb1ELb1EEEvNS_16Flash_fwd_paramsE,"aw",@nobits
	.sectionflags	@""
	.align	16


//--------------------- .nv.shared._ZN5flash24flash_fwd_splitkv_kernelI23Flash_fwd_kernel_traitsILi96ELi64ELi64ELi4ELb0ELb0EN7cutlass10bfloat16_tE19Flash_kernel_traitsILi96ELi64ELi64ELi4ES3_EELb1ELb0ELb0ELb1ELb1ELb0ELb0ELb0EEEvNS_16Flash_fwd_paramsE --------------------------
	.section	.nv.shared._ZN5flash24flash_fwd_splitkv_kernelI23Flash_fwd_kernel_traitsILi96ELi64ELi64ELi4ELb0ELb0EN7cutlass10bfloat16_tE19Flash_kernel_traitsILi96ELi64ELi64ELi4ES3_EELb1ELb0ELb0ELb1ELb1ELb0ELb0ELb0EEEvNS_16Flash_fwd_paramsE,"aw",@nobits
	.sectionflags	@""
	.align	16


//--------------------- .nv.shared._ZN5flash24flash_fwd_splitkv_kernelI23Flash_fwd_kernel_traitsILi96ELi64ELi64ELi4ELb0ELb0EN7cutlass10bfloat16_tE19Flash_kernel_traitsILi96ELi64ELi64ELi4ES3_EELb1ELb0ELb0ELb1ELb1ELb1ELb0ELb0EEEvNS_16Flash_fwd_paramsE --------------------------
	.section	.nv.shared._ZN5flash24flash_fwd_splitkv_kernelI23Flash_fwd_kernel_traitsILi96ELi64ELi64ELi4ELb0ELb0EN7cutlass10bfloat16_tE19Flash_kernel_traitsILi96ELi64ELi64ELi4ES3_EELb1ELb0ELb0ELb1ELb1ELb1ELb0ELb0EEEvNS_16Flash_fwd_paramsE,"aw",@nobits
	.sectionflags	@""
	.align	16


//--------------------- .nv.shared._ZN5flash24flash_fwd_splitkv_kernelI23Flash_fwd_kernel_traitsILi96ELi64ELi64ELi4ELb0ELb0EN7cutlass10bfloat16_tE19Flash_kernel_traitsILi96ELi64ELi64ELi4ES3_EELb1ELb0ELb0ELb1ELb1ELb0ELb1ELb0EEEvNS_16Flash_fwd_paramsE --------------------------
	.section	.nv.shared._ZN5flash24flash_fwd_splitkv_kernelI23Flash_fwd_kernel_traitsILi96ELi64ELi64ELi4ELb0ELb0EN7cutlass10bfloat16_tE19Flash_kernel_traitsILi96ELi64ELi64ELi4ES3_EELb1ELb0ELb0ELb1ELb1ELb0ELb1ELb0EEEvNS_16Flash_fwd_paramsE,"aw",@nobits
	.sectionflags	@""
	.align	16


//--------------------- .nv.shared._ZN5flash24flash_fwd_splitkv_kernelI23Flash_fwd_kernel_traitsILi96ELi64ELi64ELi4ELb0ELb0EN7cutlass10bfloat16_tE19Flash_kernel_traitsILi96ELi64ELi64ELi4ES3_EELb1ELb0ELb0ELb1ELb1ELb1ELb1ELb0EEEvNS_16Flash_fwd_paramsE --------------------------
	.section	.nv.shared._ZN5flash24flash_fwd_splitkv_kernelI23Flash_fwd_kernel_traitsILi96ELi64ELi64ELi4ELb0ELb0EN7cutlass10bfloat16_tE19Flash_kernel_traitsILi96ELi64ELi64ELi4ES3_EELb1ELb0ELb0ELb1ELb1ELb1ELb1ELb0EEEvNS_16Flash_fwd_paramsE,"aw",@nobits
	.sectionflags	@""
	.align	16


//--------------------- .nv.shared._ZN5flash24flash_fwd_splitkv_kernelI23Flash_fwd_kernel_traitsILi96ELi64ELi64ELi4ELb0ELb0EN7cutlass10bfloat16_tE19Flash_kernel_traitsILi96ELi64ELi64ELi4ES3_EELb1ELb0ELb0ELb0ELb1ELb0ELb0ELb0EEEvNS_16Flash_fwd_paramsE --------------------------
	.section	.nv.shared._ZN5flash24flash_fwd_splitkv_kernelI23Flash_fwd_kernel_traitsILi96ELi64ELi64ELi4ELb0ELb0EN7cutlass10bfloat16_tE19Flash_kernel_traitsILi96ELi64ELi64ELi4ES3_EELb1ELb0ELb0ELb0ELb1ELb0ELb0ELb0EEEvNS_16Flash_fwd_paramsE,"aw",@nobits
	.sectionflags	@""
	.align	16


//--------------------- .nv.shared._ZN5flash24flash_fwd_splitkv_kernelI23Flash_fwd_kernel_traitsILi96ELi64ELi64ELi4ELb0ELb0EN7cutlass10bfloat16_tE19Flash_kernel_traitsILi96ELi64ELi64ELi4ES3_EELb1ELb0ELb0ELb0ELb1ELb1ELb0ELb0EEEvNS_16Flash_fwd_paramsE --------------------------
	.section	.nv.shared._ZN5flash24flash_fwd_splitkv_kernelI23Flash_fwd_kernel_traitsILi96ELi64ELi64ELi4ELb0ELb0EN7cutlass10bfloat16_tE19Flash_kernel_traitsILi96ELi64ELi64ELi4ES3_EELb1ELb0ELb0ELb0ELb1ELb1ELb0ELb0EEEvNS_16Flash_fwd_paramsE,"aw",@nobits
	.sectionflags	@""
	.align	16


//--------------------- .nv.shared._ZN5flash24flash_fwd_splitkv_kernelI23Flash_fwd_kernel_traitsILi96ELi64ELi64ELi4ELb0ELb0EN7cutlass10bfloat16_tE19Flash_kernel_traitsILi96ELi64ELi64ELi4ES3_EELb1ELb0ELb1ELb0ELb0ELb0ELb0ELb0EEEvNS_16Flash_fwd_paramsE --------------------------
	.section	.nv.shared._ZN5flash24flash_fwd_splitkv_kernelI23Flash_fwd_kernel_traitsILi96ELi64ELi64ELi4ELb0ELb0EN7cutlass10bfloat16_tE19Flash_kernel_traitsILi96ELi64ELi64ELi4ES3_EELb1ELb0ELb1ELb0ELb0ELb0ELb0ELb0EEEvNS_16Flash_fwd_paramsE,"aw",@nobits
	.sectionflags	@""
	.align	16


//--------------------- .nv.shared._ZN5flash24flash_fwd_splitkv_kernelI23Flash_fwd_kernel_traitsILi96ELi64ELi64ELi4ELb0ELb0EN7cutlass10bfloat16_tE19Flash_kernel_traitsILi96ELi64ELi64ELi4ES3_EELb1ELb0ELb1ELb0ELb0ELb1ELb0ELb0EEEvNS_16Flash_fwd_paramsE --------------------------
	.section	.nv.shared._ZN5flash24flash_fwd_splitkv_kernelI23Flash_fwd_kernel_traitsILi96ELi64ELi64ELi4ELb0ELb0EN7cutlass10bfloat16_tE19Flash_kernel_traitsILi96ELi64ELi64ELi4ES3_EELb1ELb0ELb1ELb0ELb0ELb1ELb0ELb0EEEvNS_16Flash_fwd_paramsE,"aw",@nobits
	.sectionflags	@""
	.align	16


//--------------------- .nv.shared._ZN5flash24flash_fwd_splitkv_kernelI23Flash_fwd_kernel_traitsILi96ELi64ELi64ELi4ELb0ELb0EN7cutlass10bfloat16_tE19Flash_kernel_traitsILi96ELi64ELi64ELi4ES3_EELb1ELb0ELb0ELb0ELb1ELb0ELb0ELb1EEEvNS_16Flash_fwd_paramsE --------------------------
	.section	.nv.shared._ZN5flash24flash_fwd_splitkv_kernelI23Flash_fwd_kernel_traitsILi96ELi64ELi64ELi4ELb0ELb0EN7cutlass10bfloat16_tE19Flash_kernel_traitsILi96ELi64ELi64ELi4ES3_EELb1ELb0ELb0ELb0ELb1ELb0ELb0ELb1EEEvNS_16Flash_fwd_paramsE,"aw",@nobits
	.sectionflags	@""
	.align	16


//--------------------- .nv.shared._ZN5flash24flash_fwd_splitkv_kernelI23Flash_fwd_kernel_traitsILi96ELi64ELi64ELi4ELb0ELb0EN7cutlass10bfloat16_tE19Flash_kernel_traitsILi96ELi64ELi64ELi4ES3_EELb1ELb0ELb0ELb0ELb1ELb1ELb0ELb1EEEvNS_16Flash_fwd_paramsE --------------------------
	.section	.nv.shared._ZN5flash24flash_fwd_splitkv_kernelI23Flash_fwd_kernel_traitsILi96ELi64ELi64ELi4ELb0ELb0EN7cutlass10bfloat16_tE19Flash_kernel_traitsILi96ELi64ELi64ELi4ES3_EELb1ELb0ELb0ELb0ELb1ELb1ELb0ELb1EEEvNS_16Flash_fwd_paramsE,"aw",@nobits
	.sectionflags	@""
	.align	16


//--------------------- .nv.shared._ZN5flash24flash_fwd_splitkv_kernelI23Flash_fwd_kernel_traitsILi96ELi64ELi64ELi4ELb0ELb0EN7cutlass10bfloat16_tE19Flash_kernel_traitsILi96ELi64ELi64ELi4ES3_EELb1ELb0ELb1ELb0ELb0ELb0ELb0ELb1EEEvNS_16Flash_fwd_paramsE --------------------------
	.section	.nv.shared._ZN5flash24flash_fwd_splitkv_kernelI23Flash_fwd_kernel_traitsILi96ELi64ELi64ELi4ELb0ELb0EN7cutlass10bfloat16_tE19Flash_kernel_traitsILi96ELi64ELi64ELi4ES3_EELb1ELb0ELb1ELb0ELb0ELb0ELb0ELb1EEEvNS_16Flash_fwd_paramsE,"aw",@nobits
	.sectionflags	@""
	.align	16


//--------------------- .nv.shared._ZN5flash24flash_fwd_splitkv_kernelI23Flash_fwd_kernel_traitsILi96ELi64ELi64ELi4ELb0ELb0EN7cutlass10bfloat16_tE19Flash_kernel_traitsILi96ELi64ELi64ELi4ES3_EELb1ELb0ELb1ELb0ELb0ELb1ELb0ELb1EEEvNS_16Flash_fwd_paramsE --------------------------
	.section	.nv.shared._ZN5flash24flash_fwd_splitkv_kernelI23Flash_fwd_kernel_traitsILi96ELi64ELi64ELi4ELb0ELb0EN7cutlass10bfloat16_tE19Flash_kernel_traitsILi96ELi64ELi64ELi4ES3_EELb1ELb0ELb1ELb0ELb0ELb1ELb0ELb1EEEvNS_16Flash_fwd_paramsE,"aw",@nobits
	.sectionflags	@""
	.align	16


//--------------------- .nv.shared._ZN5flash24flash_fwd_splitkv_kernelI23Flash_fwd_kernel_traitsILi96ELi64ELi64ELi4ELb0ELb0EN7cutlass10bfloat16_tE19Flash_kernel_traitsILi96ELi64ELi64ELi4ES3_EELb1ELb0ELb0ELb0ELb1ELb0ELb1ELb0EEEvNS_16Flash_fwd_paramsE --------------------------
	.section	.nv.shared._ZN5flash24flash_fwd_splitkv_kernelI23Flash_fwd_kernel_traitsILi96ELi64ELi64ELi4ELb0ELb0EN7cutlass10bfloat16_tE19Flash_kernel_traitsILi96ELi64ELi64ELi4ES3_EELb1ELb0ELb0ELb0ELb1ELb0ELb1ELb0EEEvNS_16Flash_fwd_paramsE,"aw",@nobits
	.sectionflags	@""
	.align	16


//--------------------- .nv.shared._ZN5flash24flash_fwd_splitkv_kernelI23Flash_fwd_kernel_traitsILi96ELi64ELi64ELi4ELb0ELb0EN7cutlass10bfloat16_tE19Flash_kernel_traitsILi96ELi64ELi64ELi4ES3_EELb1ELb0ELb0ELb0ELb1ELb1ELb1ELb0EEEvNS_16Flash_fwd_paramsE --------------------------
	.section	.nv.shared._ZN5flash24flash_fwd_splitkv_kernelI23Flash_fwd_kernel_traitsILi96ELi64ELi64ELi4ELb0ELb0EN7cutlass10bfloat16_tE19Flash_kernel_traitsILi96ELi64ELi64ELi4ES3_EELb1ELb0ELb0ELb0ELb1ELb1ELb1ELb0EEEvNS_16Flash_fwd_paramsE,"aw",@nobits
	.sectionflags	@""
	.align	16


//--------------------- .nv.shared._ZN5flash24flash_fwd_splitkv_kernelI23Flash_fwd_kernel_traitsILi96ELi64ELi64ELi4ELb0ELb0EN7cutlass10bfloat16_tE19Flash_kernel_traitsILi96ELi64ELi64ELi4ES3_EELb1ELb0ELb1ELb0ELb0ELb0ELb1ELb0EEEvNS_16Flash_fwd_paramsE --------------------------
	.section	.nv.shared._ZN5flash24flash_fwd_splitkv_kernelI23Flash_fwd_kernel_traitsILi96ELi64ELi64ELi4ELb0ELb0EN7cutlass10bfloat16_tE19Flash_kernel_traitsILi96ELi64ELi64ELi4ES3_EELb1ELb0ELb1ELb0ELb0ELb0ELb1ELb0EEEvNS_16Flash_fwd_paramsE,"aw",@nobits
	.sectionflags	@""
	.align	16


//--------------------- .nv.shared._ZN5flash24flash_fwd_splitkv_kernelI23Flash_fwd_kernel_traitsILi96ELi64ELi64ELi4ELb0ELb0EN7cutlass10bfloat16_tE19Flash_kernel_traitsILi96ELi64ELi64ELi4ES3_EELb1ELb0ELb1ELb0ELb0ELb1ELb1ELb0EEEvNS_16Flash_fwd_paramsE --------------------------
	.section	.nv.shared._ZN5flash24flash_fwd_splitkv_kernelI23Flash_fwd_kernel_traitsILi96ELi64ELi64ELi4ELb0ELb0EN7cutlass10bfloat16_tE19Flash_kernel_traitsILi96ELi64ELi64ELi4ES3_EELb1ELb0ELb1ELb0ELb0ELb1ELb1ELb0EEEvNS_16Flash_fwd_paramsE,"aw",@nobits
	.sectionflags	@""
	.align	16


//--------------------- .nv.shared._ZN5flash24flash_fwd_splitkv_kernelI23Flash_fwd_kernel_traitsILi96ELi64ELi64ELi4ELb0ELb0EN7cutlass10bfloat16_tE19Flash_kernel_traitsILi96ELi64ELi64ELi4ES3_EELb1ELb0ELb0ELb0ELb1ELb0ELb1ELb1EEEvNS_16Flash_fwd_paramsE --------------------------
	.section	.nv.shared._ZN5flash24flash_fwd_splitkv_kernelI23Flash_fwd_kernel_traitsILi96ELi64ELi64ELi4ELb0ELb0EN7cutlass10bfloat16_tE19Flash_kernel_traitsILi96ELi64ELi64ELi4ES3_EELb1ELb0ELb0ELb0ELb1ELb0ELb1ELb1EEEvNS_16Flash_fwd_paramsE,"aw",@nobits
	.sectionflags	@""
	.align	16


//--------------------- .nv.shared._ZN5flash24flash_fwd_splitkv_kernelI23Flash_fwd_kernel_traitsILi96ELi64ELi64ELi4ELb0ELb0EN7cutlass10bfloat16_tE19Flash_kernel_traitsILi96ELi64ELi64ELi4ES3_EELb1ELb0ELb0ELb0ELb1ELb1ELb1ELb1EEEvNS_16Flash_fwd_paramsE --------------------------
	.section	.nv.shared._ZN5flash24flash_fwd_splitkv_kernelI23Flash_fwd_kernel_traitsILi96ELi64ELi64ELi4ELb0ELb0EN7cutlass10bfloat16_tE19Flash_kernel_traitsILi96ELi64ELi64ELi4ES3_EELb1ELb0ELb0ELb0ELb1ELb1ELb1ELb1EEEvNS_16Flash_fwd_paramsE,"aw",@nobits
	.sectionflags	@""
	.align	16


//--------------------- .nv.shared._ZN5flash24flash_fwd_splitkv_kernelI23Flash_fwd_kernel_traitsILi96ELi64ELi64ELi4ELb0ELb0EN7cutlass10bfloat16_tE19Flash_kernel_traitsILi96ELi64ELi64ELi4ES3_EELb1ELb0ELb1ELb0ELb0ELb0ELb1ELb1EEEvNS_16Flash_fwd_paramsE --------------------------
	.section	.nv.shared._ZN5flash24flash_fwd_splitkv_kernelI23Flash_fwd_kernel_traitsILi96ELi64ELi64ELi4ELb0ELb0EN7cutlass10bfloat16_tE19Flash_kernel_traitsILi96ELi64ELi64ELi4ES3_EELb1ELb0ELb1ELb0ELb0ELb0ELb1ELb1EEEvNS_16Flash_fwd_paramsE,"aw",@nobits
	.sectionflags	@""
	.align	16


//--------------------- .nv.shared._ZN5flash24flash_fwd_splitkv_kernelI23Flash_fwd_kernel_traitsILi96ELi64ELi64ELi4ELb0ELb0EN7cutlass10bfloat16_tE19Flash_kernel_traitsILi96ELi64ELi64ELi4ES3_EELb1ELb0ELb1ELb0ELb0ELb1ELb1ELb1EEEvNS_16Flash_fwd_paramsE --------------------------
	.section	.nv.shared._ZN5flash24flash_fwd_splitkv_kernelI23Flash_fwd_kernel_traitsILi96ELi64ELi64ELi4ELb0ELb0EN7cutlass10bfloat16_tE19Flash_kernel_traitsILi96ELi64ELi64ELi4ES3_EELb1ELb0ELb1ELb0ELb0ELb1ELb1ELb1EEEvNS_16Flash_fwd_paramsE,"aw",@nobits
	.sectionflags	@""
	.align	16
